	.target	sm_90a

	.elftype	@"ET_EXEC"


//--------------------- .note.nv.tkinfo           --------------------------
	.section	.note.nv.tkinfo,"",@"SHT_NOTE"
	.sectionflags	@"SHF_NOTE_NV_TKINFO"
	.tkinfo
        /*0018*/ 	.word	0x00000002
        /*0030*/ 	.string	""
        /*0030*/ 	.string	"ptxas"
        /*0030*/ 	.string	"Cuda compilation tools, release 13.0, V13.0.88"
        /*0030*/ 	.string	"Build cuda_13.0.r13.0/compiler.36424714_0"
        /*0030*/ 	.string	"-arch sm_90a -m 64 "



//--------------------- .note.nv.cuinfo           --------------------------
	.section	.note.nv.cuinfo,"",@"SHT_NOTE"
	.sectionflags	@"SHF_NOTE_NV_CUINFO"
        /*0018*/ 	.short	0x0002
        /*001a*/ 	.short	0x005a
        /*001c*/ 	.short	0x0082
	.zero		2


//--------------------- .nv.info                  --------------------------
	.section	.nv.info,"",@"SHT_CUDA_INFO"
	.align	4


	//----- nvinfo : EIATTR_REGCOUNT
	.align		4
        /*0000*/ 	.byte	0x04, 0x2f
        /*0002*/ 	.short	(.L_12 - .L_11)
	.align		4
.L_11:
        /*0004*/ 	.word	index@(_ZN5flash24flash_fwd_splitkv_kernelI23Flash_fwd_kernel_traitsILi128ELi64ELi64ELi4ELb0ELb0EN7cutlass10bfloat16_tE19Flash_kernel_traitsILi128ELi64ELi64ELi4ES3_EELb1ELb0ELb1ELb0ELb0ELb1ELb1ELb1EEEvNS_16Flash_fwd_paramsE)
        /*0008*/ 	.word	0x000000d2


	//----- nvinfo : EIATTR_FRAME_SIZE
	.align		4
.L_12:
        /*000c*/ 	.byte	0x04, 0x11
        /*000e*/ 	.short	(.L_14 - .L_13)
	.align		4
.L_13:
        /*0010*/ 	.word	index@(_ZN5flash24flash_fwd_splitkv_kernelI23Flash_fwd_kernel_traitsILi128ELi64ELi64ELi4ELb0ELb0EN7cutlass10bfloat16_tE19Flash_kernel_traitsILi128ELi64ELi64ELi4ES3_EELb1ELb0ELb1ELb0ELb0ELb1ELb1ELb1EEEvNS_16Flash_fwd_paramsE)
        /*0014*/ 	.word	0x00000000


	//----- nvinfo : EIATTR_REGCOUNT
	.align		4
.L_14:
        /*0018*/ 	.byte	0x04, 0x2f
        /*001a*/ 	.short	(.L_16 - .L_15)
	.align		4
.L_15:
        /*001c*/ 	.word	index@(_ZN5flash24flash_fwd_splitkv_kernelI23Flash_fwd_kernel_traitsILi128ELi64ELi64ELi4ELb0ELb0EN7cutlass10bfloat16_tE19Flash_kernel_traitsILi128ELi64ELi64ELi4ES3_EELb1ELb0ELb1ELb0ELb0ELb0ELb1ELb1EEEvNS_16Flash_fwd_paramsE)
        /*0020*/ 	.word	0x000000b8


	//----- nvinfo : EIATTR_FRAME_SIZE
	.align		4
.L_16:
        /*0024*/ 	.byte	0x04, 0x11
        /*0026*/ 	.short	(.L_18 - .L_17)
	.align		4
.L_17:
        /*0028*/ 	.word	index@(_ZN5flash24flash_fwd_splitkv_kernelI23Flash_fwd_kernel_traitsILi128ELi64ELi64ELi4ELb0ELb0EN7cutlass10bfloat16_tE19Flash_kernel_traitsILi128ELi64ELi64ELi4ES3_EELb1ELb0ELb1ELb0ELb0ELb0ELb1ELb1EEEvNS_16Flash_fwd_paramsE)
        /*002c*/ 	.word	0x00000000


	//----- nvinfo : EIATTR_REGCOUNT
	.align		4
.L_18:
        /*0030*/ 	.byte	0x04, 0x2f
        /*0032*/ 	.short	(.L_20 - .L_19)
	.align		4
.L_19:
        /*0034*/ 	.word	index@(_ZN5flash24flash_fwd_splitkv_kernelI23Flash_fwd_kernel_traitsILi128ELi64ELi64ELi4ELb0ELb0EN7cutlass10bfloat16_tE19Flash_kernel_traitsILi128ELi64ELi64ELi4ES3_EELb1ELb0ELb0ELb0ELb1ELb1ELb1ELb1EEEvNS_16Flash_fwd_paramsE)
        /*0038*/ 	.word	0x000000d0


	//----- nvinfo : EIATTR_FRAME_SIZE
	.align		4
.L_20:
        /*003c*/ 	.byte	0x04, 0x11
        /*003e*/ 	.short	(.L_22 - .L_21)
	.align		4
.L_21:
        /*0040*/ 	.word	index@(_ZN5flash24flash_fwd_splitkv_kernelI23Flash_fwd_kernel_traitsILi128ELi64ELi64ELi4ELb0ELb0EN7cutlass10bfloat16_tE19Flash_kernel_traitsILi128ELi64ELi64ELi4ES3_EELb1ELb0ELb0ELb0ELb1ELb1ELb1ELb1EEEvNS_16Flash_fwd_paramsE)
        /*0044*/ 	.word	0x00000000


	//----- nvinfo : EIATTR_REGCOUNT
	.align		4
.L_22:
        /*0048*/ 	.byte	0x04, 0x2f
        /*004a*/ 	.short	(.L_24 - .L_23)
	.align		4
.L_23:
        /*004c*/ 	.word	index@(_ZN5flash24flash_fwd_splitkv_kernelI23Flash_fwd_kernel_traitsILi128ELi64ELi64ELi4ELb0ELb0EN7cutlass10bfloat16_tE19Flash_kernel_traitsILi128ELi64ELi64ELi4ES3_EELb1ELb0ELb0ELb0ELb1ELb0ELb1ELb1EEEvNS_16Flash_fwd_paramsE)
        /*0050*/ 	.word	0x000000b4


	//----- nvinfo : EIATTR_FRAME_SIZE
	.align		4
.L_24:
        /*0054*/ 	.byte	0x04, 0x11
        /*0056*/ 	.short	(.L_26 - .L_25)
	.align		4
.L_25:
        /*0058*/ 	.word	index@(_ZN5flash24flash_fwd_splitkv_kernelI23Flash_fwd_kernel_traitsILi128ELi64ELi64ELi4ELb0ELb0EN7cutlass10bfloat16_tE19Flash_kernel_traitsILi128ELi64ELi64ELi4ES3_EELb1ELb0ELb0ELb0ELb1ELb0ELb1ELb1EEEvNS_16Flash_fwd_paramsE)
        /*005c*/ 	.word	0x00000000


	//----- nvinfo : EIATTR_REGCOUNT
	.align		4
.L_26:
        /*0060*/ 	.byte	0x04, 0x2f
        /*0062*/ 	.short	(.L_28 - .L_27)
	.align		4
.L_27:
        /*0064*/ 	.word	index@(_ZN5flash24flash_fwd_splitkv_kernelI23Flash_fwd_kernel_traitsILi128ELi64ELi64ELi4ELb0ELb0EN7cutlass10bfloat16_tE19Flash_kernel_traitsILi128ELi64ELi64ELi4ES3_EELb1ELb0ELb1ELb0ELb0ELb1ELb1ELb0EEEvNS_16Flash_fwd_paramsE)
        /*0068*/ 	.word	0x000000c8


	//----- nvinfo : EIATTR_FRAME_SIZE
	.align		4
.L_28:
        /*006c*/ 	.byte	0x04, 0x11
        /*006e*/ 	.short	(.L_30 - .L_29)
	.align		4
.L_29:
        /*0070*/ 	.word	index@(_ZN5flash24flash_fwd_splitkv_kernelI23Flash_fwd_kernel_traitsILi128ELi64ELi64ELi4ELb0ELb0EN7cutlass10bfloat16_tE19Flash_kernel_traitsILi128ELi64ELi64ELi4ES3_EELb1ELb0ELb1ELb0ELb0ELb1ELb1ELb0EEEvNS_16Flash_fwd_paramsE)
        /*0074*/ 	.word	0x00000000


	//----- nvinfo : EIATTR_REGCOUNT
	.align		4
.L_30:
        /*0078*/ 	.byte	0x04, 0x2f
        /*007a*/ 	.short	(.L_32 - .L_31)
	.align		4
.L_31:
        /*007c*/ 	.word	index@(_ZN5flash24flash_fwd_splitkv_kernelI23Flash_fwd_kernel_traitsILi128ELi64ELi64ELi4ELb0ELb0EN7cutlass10bfloat16_tE19Flash_kernel_traitsILi128ELi64ELi64ELi4ES3_EELb1ELb0ELb1ELb0ELb0ELb0ELb1ELb0EEEvNS_16Flash_fwd_paramsE)
        /*0080*/ 	.word	0x000000c7


	//----- nvinfo : EIATTR_FRAME_SIZE
	.align		4
.L_32:
        /*0084*/ 	.byte	0x04, 0x11
        /*0086*/ 	.short	(.L_34 - .L_33)
	.align		4
.L_33:
        /*0088*/ 	.word	index@(_ZN5flash24flash_fwd_splitkv_kernelI23Flash_fwd_kernel_traitsILi128ELi64ELi64ELi4ELb0ELb0EN7cutlass10bfloat16_tE19Flash_kernel_traitsILi128ELi64ELi64ELi4ES3_EELb1ELb0ELb1ELb0ELb0ELb0ELb1ELb0EEEvNS_16Flash_fwd_paramsE)
        /*008c*/ 	.word	0x00000000


	//----- nvinfo : EIATTR_REGCOUNT
	.align		4
.L_34:
        /*0090*/ 	.byte	0x04, 0x2f
        /*0092*/ 	.short	(.L_36 - .L_35)
	.align		4
.L_35:
        /*0094*/ 	.word	index@(_ZN5flash24flash_fwd_splitkv_kernelI23Flash_fwd_kernel_traitsILi128ELi64ELi64ELi4ELb0ELb0EN7cutlass10bfloat16_tE19Flash_kernel_traitsILi128ELi64ELi64ELi4ES3_EELb1ELb0ELb0ELb0ELb1ELb1ELb1ELb0EEEvNS_16Flash_fwd_paramsE)
        /*0098*/ 	.word	0x000000ca


	//----- nvinfo : EIATTR_FRAME_SIZE
	.align		4
.L_36:
        /*009c*/ 	.byte	0x04, 0x11
        /*009e*/ 	.short	(.L_38 - .L_37)
	.align		4
.L_37:
        /*00a0*/ 	.word	index@(_ZN5flash24flash_fwd_splitkv_kernelI23Flash_fwd_kernel_traitsILi128ELi64ELi64ELi4ELb0ELb0EN7cutlass10bfloat16_tE19Flash_kernel_traitsILi128ELi64ELi64ELi4ES3_EELb1ELb0ELb0ELb0ELb1ELb1ELb1ELb0EEEvNS_16Flash_fwd_paramsE)
        /*00a4*/ 	.word	0x00000000


	//----- nvinfo : EIATTR_REGCOUNT
	.align		4
.L_38:
        /*00a8*/ 	.byte	0x04, 0x2f
        /*00aa*/ 	.short	(.L_40 - .L_39)
	.align		4
.L_39:
        /*00ac*/ 	.word	index@(_ZN5flash24flash_fwd_splitkv_kernelI23Flash_fwd_kernel_traitsILi128ELi64ELi64ELi4ELb0ELb0EN7cutlass10bfloat16_tE19Flash_kernel_traitsILi128ELi64ELi64ELi4ES3_EELb1ELb0ELb0ELb0ELb1ELb0ELb1ELb0EEEvNS_16Flash_fwd_paramsE)
        /*00b0*/ 	.word	0x000000b7


	//----- nvinfo : EIATTR_FRAME_SIZE
	.align		4
.L_40:
        /*00b4*/ 	.byte	0x04, 0x11
        /*00b6*/ 	.short	(.L_42 - .L_41)
	.align		4
.L_41:
        /*00b8*/ 	.word	index@(_ZN5flash24flash_fwd_splitkv_kernelI23Flash_fwd_kernel_traitsILi128ELi64ELi64ELi4ELb0ELb0EN7cutlass10bfloat16_tE19Flash_kernel_traitsILi128ELi64ELi64ELi4ES3_EELb1ELb0ELb0ELb0ELb1ELb0ELb1ELb0EEEvNS_16Flash_fwd_paramsE)
        /*00bc*/ 	.word	0x00000000


	//----- nvinfo : EIATTR_REGCOUNT
	.align		4
.L_42:
        /*00c0*/ 	.byte	0x04, 0x2f
        /*00c2*/ 	.short	(.L_44 - .L_43)
	.align		4
.L_43:
        /*00c4*/ 	.word	index@(_ZN5flash24flash_fwd_splitkv_kernelI23Flash_fwd_kernel_traitsILi128ELi64ELi64ELi4ELb0ELb0EN7cutlass10bfloat16_tE19Flash_kernel_traitsILi128ELi64ELi64ELi4ES3_EELb1ELb0ELb1ELb0ELb0ELb1ELb0ELb1EEEvNS_16Flash_fwd_paramsE)
        /*00c8*/ 	.word	0x000000c4


	//----- nvinfo : EIATTR_FRAME_SIZE
	.align		4
.L_44:
        /*00cc*/ 	.byte	0x04, 0x11
        /*00ce*/ 	.short	(.L_46 - .L_45)
	.align		4
.L_45:
        /*00d0*/ 	.word	index@(_ZN5flash24flash_fwd_splitkv_kernelI23Flash_fwd_kernel_traitsILi128ELi64ELi64ELi4ELb0ELb0EN7cutlass10bfloat16_tE19Flash_kernel_traitsILi128ELi64ELi64ELi4ES3_EELb1ELb0ELb1ELb0ELb0ELb1ELb0ELb1EEEvNS_16Flash_fwd_paramsE)
        /*00d4*/ 	.word	0x00000000


	//----- nvinfo : EIATTR_REGCOUNT
	.align		4
.L_46:
        /*00d8*/ 	.byte	0x04, 0x2f
        /*00da*/ 	.short	(.L_48 - .L_47)
	.align		4
.L_47:
        /*00dc*/ 	.word	index@(_ZN5flash24flash_fwd_splitkv_kernelI23Flash_fwd_kernel_traitsILi128ELi64ELi64ELi4ELb0ELb0EN7cutlass10bfloat16_tE19Flash_kernel_traitsILi128ELi64ELi64ELi4ES3_EELb1ELb0ELb1ELb0ELb0ELb0ELb0ELb1EEEvNS_16Flash_fwd_paramsE)
        /*00e0*/ 	.word	0x000000bb


	//----- nvinfo : EIATTR_FRAME_SIZE
	.align		4
.L_48:
        /*00e4*/ 	.byte	0x04, 0x11
        /*00e6*/ 	.short	(.L_50 - .L_49)
	.align		4
.L_49:
        /*00e8*/ 	.word	index@(_ZN5flash24flash_fwd_splitkv_kernelI23Flash_fwd_kernel_traitsILi128ELi64ELi64ELi4ELb0ELb0EN7cutlass10bfloat16_tE19Flash_kernel_traitsILi128ELi64ELi64ELi4ES3_EELb1ELb0ELb1ELb0ELb0ELb0ELb0ELb1EEEvNS_16Flash_fwd_paramsE)
        /*00ec*/ 	.word	0x00000000


	//----- nvinfo : EIATTR_REGCOUNT
	.align		4
.L_50:
        /*00f0*/ 	.byte	0x04, 0x2f
        /*00f2*/ 	.short	(.L_52 - .L_51)
	.align		4
.L_51:
        /*00f4*/ 	.word	index@(_ZN5flash24flash_fwd_splitkv_kernelI23Flash_fwd_kernel_traitsILi128ELi64ELi64ELi4ELb0ELb0EN7cutlass10bfloat16_tE19Flash_kernel_traitsILi128ELi64ELi64ELi4ES3_EELb1ELb0ELb0ELb0ELb1ELb1ELb0ELb1EEEvNS_16Flash_fwd_paramsE)
        /*00f8*/ 	.word	0x000000c0


	//----- nvinfo : EIATTR_FRAME_SIZE
	.align		4
.L_52:
        /*00fc*/ 	.byte	0x04, 0x11
        /*00fe*/ 	.short	(.L_54 - .L_53)
	.align		4
.L_53:
        /*0100*/ 	.word	index@(_ZN5flash24flash_fwd_splitkv_kernelI23Flash_fwd_kernel_traitsILi128ELi64ELi64ELi4ELb0ELb0EN7cutlass10bfloat16_tE19Flash_kernel_traitsILi128ELi64ELi64ELi4ES3_EELb1ELb0ELb0ELb0ELb1ELb1ELb0ELb1EEEvNS_16Flash_fwd_paramsE)
        /*0104*/ 	.word	0x00000000


	//----- nvinfo : EIATTR_REGCOUNT
	.align		4
.L_54:
        /*0108*/ 	.byte	0x04, 0x2f
        /*010a*/ 	.short	(.L_56 - .L_55)
	.align		4
.L_55:
        /*010c*/ 	.word	index@(_ZN5flash24flash_fwd_splitkv_kernelI23Flash_fwd_kernel_traitsILi128ELi64ELi64ELi4ELb0ELb0EN7cutlass10bfloat16_tE19Flash_kernel_traitsILi128ELi64ELi64ELi4ES3_EELb1ELb0ELb0ELb0ELb1ELb0ELb0ELb1EEEvNS_16Flash_fwd_paramsE)
        /*0110*/ 	.word	0x000000b2


	//----- nvinfo : EIATTR_FRAME_SIZE
	.align		4
.L_56:
        /*0114*/ 	.byte	0x04, 0x11
        /*0116*/ 	.short	(.L_58 - .L_57)
	.align		4
.L_57:
        /*0118*/ 	.word	index@(_ZN5flash24flash_fwd_splitkv_kernelI23Flash_fwd_kernel_traitsILi128ELi64ELi64ELi4ELb0ELb0EN7cutlass10bfloat16_tE19Flash_kernel_traitsILi128ELi64ELi64ELi4ES3_EELb1ELb0ELb0ELb0ELb1ELb0ELb0ELb1EEEvNS_16Flash_fwd_paramsE)
        /*011c*/ 	.word	0x00000000


	//----- nvinfo : EIATTR_REGCOUNT
	.align		4
.L_58:
        /*0120*/ 	.byte	0x04, 0x2f
        /*0122*/ 	.short	(.L_60 - .L_59)
	.align		4
.L_59:
        /*0124*/ 	.word	index@(_ZN5flash24flash_fwd_splitkv_kernelI23Flash_fwd_kernel_traitsILi128ELi64ELi64ELi4ELb0ELb0EN7cutlass10bfloat16_tE19Flash_kernel_traitsILi128ELi64ELi64ELi4ES3_EELb1ELb0ELb1ELb0ELb0ELb1ELb0ELb0EEEvNS_16Flash_fwd_paramsE)
        /*0128*/ 	.word	0x000000cc


	//----- nvinfo : EIATTR_FRAME_SIZE
	.align		4
.L_60:
        /*012c*/ 	.byte	0x04, 0x11
        /*012e*/ 	.short	(.L_62 - .L_61)
	.align		4
.L_61:
        /*0130*/ 	.word	index@(_ZN5flash24flash_fwd_splitkv_kernelI23Flash_fwd_kernel_traitsILi128ELi64ELi64ELi4ELb0ELb0EN7cutlass10bfloat16_tE19Flash_kernel_traitsILi128ELi64ELi64ELi4ES3_EELb1ELb0ELb1ELb0ELb0ELb1ELb0ELb0EEEvNS_16Flash_fwd_paramsE)
        /*0134*/ 	.word	0x00000000


	//----- nvinfo : EIATTR_REGCOUNT
	.align		4
.L_62:
        /*0138*/ 	.byte	0x04, 0x2f
        /*013a*/ 	.short	(.L_64 - .L_63)
	.align		4
.L_63:
        /*013c*/ 	.word	index@(_ZN5flash24flash_fwd_splitkv_kernelI23Flash_fwd_kernel_traitsILi128ELi64ELi64ELi4ELb0ELb0EN7cutlass10bfloat16_tE19Flash_kernel_traitsILi128ELi64ELi64ELi4ES3_EELb1ELb0ELb1ELb0ELb0ELb0ELb0ELb0EEEvNS_16Flash_fwd_paramsE)
        /*0140*/ 	.word	0x000000c6


	//----- nvinfo : EIATTR_FRAME_SIZE
	.align		4
.L_64:
        /*0144*/ 	.byte	0x04, 0x11
        /*0146*/ 	.short	(.L_66 - .L_65)
	.align		4
.L_65:
        /*0148*/ 	.word	index@(_ZN5flash24flash_fwd_splitkv_kernelI23Flash_fwd_kernel_traitsILi128ELi64ELi64ELi4ELb0ELb0EN7cutlass10bfloat16_tE19Flash_kernel_traitsILi128ELi64ELi64ELi4ES3_EELb1ELb0ELb1ELb0ELb0ELb0ELb0ELb0EEEvNS_16Flash_fwd_paramsE)
        /*014c*/ 	.word	0x00000000


	//----- nvinfo : EIATTR_REGCOUNT
	.align		4
.L_66:
        /*0150*/ 	.byte	0x04, 0x2f
        /*0152*/ 	.short	(.L_68 - .L_67)
	.align		4
.L_67:
        /*0154*/ 	.word	index@(_ZN5flash24flash_fwd_splitkv_kernelI23Flash_fwd_kernel_traitsILi128ELi64ELi64ELi4ELb0ELb0EN7cutlass10bfloat16_tE19Flash_kernel_traitsILi128ELi64ELi64ELi4ES3_EELb1ELb0ELb0ELb0ELb1ELb1ELb0ELb0EEEvNS_16Flash_fwd_paramsE)
        /*0158*/ 	.word	0x000000e5


	//----- nvinfo : EIATTR_FRAME_SIZE
	.align		4
.L_68:
        /*015c*/ 	.byte	0x04, 0x11
        /*015e*/ 	.short	(.L_70 - .L_69)
	.align		4
.L_69:
        /*0160*/ 	.word	index@(_ZN5flash24flash_fwd_splitkv_kernelI23Flash_fwd_kernel_traitsILi128ELi64ELi64ELi4ELb0ELb0EN7cutlass10bfloat16_tE19Flash_kernel_traitsILi128ELi64ELi64ELi4ES3_EELb1ELb0ELb0ELb0ELb1ELb1ELb0ELb0EEEvNS_16Flash_fwd_paramsE)
        /*0164*/ 	.word	0x00000000


	//----- nvinfo : EIATTR_REGCOUNT
	.align		4
.L_70:
        /*0168*/ 	.byte	0x04, 0x2f
        /*016a*/ 	.short	(.L_72 - .L_71)
	.align		4
.L_71:
        /*016c*/ 	.word	index@(_ZN5flash24flash_fwd_splitkv_kernelI23Flash_fwd_kernel_traitsILi128ELi64ELi64ELi4ELb0ELb0EN7cutlass10bfloat16_tE19Flash_kernel_traitsILi128ELi64ELi64ELi4ES3_EELb1ELb0ELb0ELb0ELb1ELb0ELb0ELb0EEEvNS_16Flash_fwd_paramsE)
        /*0170*/ 	.word	0x000000b2


	//----- nvinfo : EIATTR_FRAME_SIZE
	.align		4
.L_72:
        /*0174*/ 	.byte	0x04, 0x11
        /*0176*/ 	.short	(.L_74 - .L_73)
	.align		4
.L_73:
        /*0178*/ 	.word	index@(_ZN5flash24flash_fwd_splitkv_kernelI23Flash_fwd_kernel_traitsILi128ELi64ELi64ELi4ELb0ELb0EN7cutlass10bfloat16_tE19Flash_kernel_traitsILi128ELi64ELi64ELi4ES3_EELb1ELb0ELb0ELb0ELb1ELb0ELb0ELb0EEEvNS_16Flash_fwd_paramsE)
        /*017c*/ 	.word	0x00000000


	//----- nvinfo : EIATTR_REGCOUNT
	.align		4
.L_74:
        /*0180*/ 	.byte	0x04, 0x2f
        /*0182*/ 	.short	(.L_76 - .L_75)
	.align		4
.L_75:
        /*0184*/ 	.word	index@(_ZN5flash24flash_fwd_splitkv_kernelI23Flash_fwd_kernel_traitsILi128ELi64ELi64ELi4ELb0ELb0EN7cutlass10bfloat16_tE19Flash_kernel_traitsILi128ELi64ELi64ELi4ES3_EELb1ELb0ELb0ELb1ELb1ELb1ELb1ELb0EEEvNS_16Flash_fwd_paramsE)
        /*0188*/ 	.word	0x000000cf


	//----- nvinfo : EIATTR_FRAME_SIZE
	.align		4
.L_76:
        /*018c*/ 	.byte	0x04, 0x11
        /*018e*/ 	.short	(.L_78 - .L_77)
	.align		4
.L_77:
        /*0190*/ 	.word	index@(_ZN5flash24flash_fwd_splitkv_kernelI23Flash_fwd_kernel_traitsILi128ELi64ELi64ELi4ELb0ELb0EN7cutlass10bfloat16_tE19Flash_kernel_traitsILi128ELi64ELi64ELi4ES3_EELb1ELb0ELb0ELb1ELb1ELb1ELb1ELb0EEEvNS_16Flash_fwd_paramsE)
        /*0194*/ 	.word	0x00000000


	//----- nvinfo : EIATTR_REGCOUNT
	.align		4
.L_78:
        /*0198*/ 	.byte	0x04, 0x2f
        /*019a*/ 	.short	(.L_80 - .L_79)
	.align		4
.L_79:
        /*019c*/ 	.word	index@(_ZN5flash24flash_fwd_splitkv_kernelI23Flash_fwd_kernel_traitsILi128ELi64ELi64ELi4ELb0ELb0EN7cutlass10bfloat16_tE19Flash_kernel_traitsILi128ELi64ELi64ELi4ES3_EELb1ELb0ELb0ELb1ELb1ELb0ELb1ELb0EEEvNS_16Flash_fwd_paramsE)
        /*01a0*/ 	.word	0x000000b4


	//----- nvinfo : EIATTR_FRAME_SIZE
	.align		4
.L_80:
        /*01a4*/ 	.byte	0x04, 0x11
        /*01a6*/ 	.short	(.L_82 - .L_81)
	.align		4
.L_81:
        /*01a8*/ 	.word	index@(_ZN5flash24flash_fwd_splitkv_kernelI23Flash_fwd_kernel_traitsILi128ELi64ELi64ELi4ELb0ELb0EN7cutlass10bfloat16_tE19Flash_kernel_traitsILi128ELi64ELi64ELi4ES3_EELb1ELb0ELb0ELb1ELb1ELb0ELb1ELb0EEEvNS_16Flash_fwd_paramsE)
        /*01ac*/ 	.word	0x00000000


	//----- nvinfo : EIATTR_REGCOUNT
	.align		4
.L_82:
        /*01b0*/ 	.byte	0x04, 0x2f
        /*01b2*/ 	.short	(.L_84 - .L_83)
	.align		4
.L_83:
        /*01b4*/ 	.word	index@(_ZN5flash24flash_fwd_splitkv_kernelI23Flash_fwd_kernel_traitsILi128ELi64ELi64ELi4ELb0ELb0EN7cutlass10bfloat16_tE19Flash_kernel_traitsILi128ELi64ELi64ELi4ES3_EELb1ELb0ELb0ELb1ELb1ELb1ELb0ELb0EEEvNS_16Flash_fwd_paramsE)
        /*01b8*/ 	.word	0x000000c7


	//----- nvinfo : EIATTR_FRAME_SIZE
	.align		4
.L_84:
        /*01bc*/ 	.byte	0x04, 0x11
        /*01be*/ 	.short	(.L_86 - .L_85)
	.align		4
.L_85:
        /*01c0*/ 	.word	index@(_ZN5flash24flash_fwd_splitkv_kernelI23Flash_fwd_kernel_traitsILi128ELi64ELi64ELi4ELb0ELb0EN7cutlass10bfloat16_tE19Flash_kernel_traitsILi128ELi64ELi64ELi4ES3_EELb1ELb0ELb0ELb1ELb1ELb1ELb0ELb0EEEvNS_16Flash_fwd_paramsE)
        /*01c4*/ 	.word	0x00000000


	//----- nvinfo : EIATTR_REGCOUNT
	.align		4
.L_86:
        /*01c8*/ 	.byte	0x04, 0x2f
        /*01ca*/ 	.short	(.L_88 - .L_87)
	.align		4
.L_87:
        /*01cc*/ 	.word	index@(_ZN5flash24flash_fwd_splitkv_kernelI23Flash_fwd_kernel_traitsILi128ELi64ELi64ELi4ELb0ELb0EN7cutlass10bfloat16_tE19Flash_kernel_traitsILi128ELi64ELi64ELi4ES3_EELb1ELb0ELb0ELb1ELb1ELb0ELb0ELb0EEEvNS_16Flash_fwd_paramsE)
        /*01d0*/ 	.word	0x000000b6


	//----- nvinfo : EIATTR_FRAME_SIZE
	.align		4
.L_88:
        /*01d4*/ 	.byte	0x04, 0x11
        /*01d6*/ 	.short	(.L_90 - .L_89)
	.align		4
.L_89:
        /*01d8*/ 	.word	index@(_ZN5flash24flash_fwd_splitkv_kernelI23Flash_fwd_kernel_traitsILi128ELi64ELi64ELi4ELb0ELb0EN7cutlass10bfloat16_tE19Flash_kernel_traitsILi128ELi64ELi64ELi4ES3_EELb1ELb0ELb0ELb1ELb1ELb0ELb0ELb0EEEvNS_16Flash_fwd_paramsE)
        /*01dc*/ 	.word	0x00000000


	//----- nvinfo : EIATTR_REGCOUNT
	.align		4
.L_90:
        /*01e0*/ 	.byte	0x04, 0x2f
        /*01e2*/ 	.short	(.L_92 - .L_91)
	.align		4
.L_91:
        /*01e4*/ 	.word	index@(_ZN5flash24flash_fwd_splitkv_kernelI23Flash_fwd_kernel_traitsILi128ELi64ELi64ELi4ELb0ELb0EN7cutlass10bfloat16_tE19Flash_kernel_traitsILi128ELi64ELi64ELi4ES3_EELb1ELb0ELb0ELb0ELb0ELb1ELb1ELb1EEEvNS_16Flash_fwd_paramsE)
        /*01e8*/ 	.word	0x000000d8


	//----- nvinfo : EIATTR_FRAME_SIZE
	.align		4
.L_92:
        /*01ec*/ 	.byte	0x04, 0x11
        /*01ee*/ 	.short	(.L_94 - .L_93)
	.align		4
.L_93:
        /*01f0*/ 	.word	index@(_ZN5flash24flash_fwd_splitkv_kernelI23Flash_fwd_kernel_traitsILi128ELi64ELi64ELi4ELb0ELb0EN7cutlass10bfloat16_tE19Flash_kernel_traitsILi128ELi64ELi64ELi4ES3_EELb1ELb0ELb0ELb0ELb0ELb1ELb1ELb1EEEvNS_16Flash_fwd_paramsE)
        /*01f4*/ 	.word	0x00000000


	//----- nvinfo : EIATTR_REGCOUNT
	.align		4
.L_94:
        /*01f8*/ 	.byte	0x04, 0x2f
        /*01fa*/ 	.short	(.L_96 - .L_95)
	.align		4
.L_95:
        /*01fc*/ 	.word	index@(_ZN5flash24flash_fwd_splitkv_kernelI23Flash_fwd_kernel_traitsILi128ELi64ELi64ELi4ELb0ELb0EN7cutlass10bfloat16_tE19Flash_kernel_traitsILi128ELi64ELi64ELi4ES3_EELb1ELb0ELb0ELb0ELb0ELb0ELb1ELb1EEEvNS_16Flash_fwd_paramsE)
        /*0200*/ 	.word	0x000000c6


	//----- nvinfo : EIATTR_FRAME_SIZE
	.align		4
.L_96:
        /*0204*/ 	.byte	0x04, 0x11
        /*0206*/ 	.short	(.L_98 - .L_97)
	.align		4
.L_97:
        /*0208*/ 	.word	index@(_ZN5flash24flash_fwd_splitkv_kernelI23Flash_fwd_kernel_traitsILi128ELi64ELi64ELi4ELb0ELb0EN7cutlass10bfloat16_tE19Flash_kernel_traitsILi128ELi64ELi64ELi4ES3_EELb1ELb0ELb0ELb0ELb0ELb0ELb1ELb1EEEvNS_16Flash_fwd_paramsE)
        /*020c*/ 	.word	0x00000000


	//----- nvinfo : EIATTR_REGCOUNT
	.align		4
.L_98:
        /*0210*/ 	.byte	0x04, 0x2f
        /*0212*/ 	.short	(.L_100 - .L_99)
	.align		4
.L_99:
        /*0214*/ 	.word	index@(_ZN5flash24flash_fwd_splitkv_kernelI23Flash_fwd_kernel_traitsILi128ELi64ELi64ELi4ELb0ELb0EN7cutlass10bfloat16_tE19Flash_kernel_traitsILi128ELi64ELi64ELi4ES3_EELb1ELb0ELb0ELb0ELb0ELb1ELb1ELb0EEEvNS_16Flash_fwd_paramsE)
        /*0218*/ 	.word	0x000000ce


	//----- nvinfo : EIATTR_FRAME_SIZE
	.align		4
.L_100:
        /*021c*/ 	.byte	0x04, 0x11
        /*021e*/ 	.short	(.L_102 - .L_101)
	.align		4
.L_101:
        /*0220*/ 	.word	index@(_ZN5flash24flash_fwd_splitkv_kernelI23Flash_fwd_kernel_traitsILi128ELi64ELi64ELi4ELb0ELb0EN7cutlass10bfloat16_tE19Flash_kernel_traitsILi128ELi64ELi64ELi4ES3_EELb1ELb0ELb0ELb0ELb0ELb1ELb1ELb0EEEvNS_16Flash_fwd_paramsE)
        /*0224*/ 	.word	0x00000000


	//----- nvinfo : EIATTR_REGCOUNT
	.align		4
.L_102:
        /*0228*/ 	.byte	0x04, 0x2f
        /*022a*/ 	.short	(.L_104 - .L_103)
	.align		4
.L_103:
        /*022c*/ 	.word	index@(_ZN5flash24flash_fwd_splitkv_kernelI23Flash_fwd_kernel_traitsILi128ELi64ELi64ELi4ELb0ELb0EN7cutlass10bfloat16_tE19Flash_kernel_traitsILi128ELi64ELi64ELi4ES3_EELb1ELb0ELb0ELb0ELb0ELb0ELb1ELb0EEEvNS_16Flash_fwd_paramsE)
        /*0230*/ 	.word	0x000000bb


	//----- nvinfo : EIATTR_FRAME_SIZE
	.align		4
.L_104:
        /*0234*/ 	.byte	0x04, 0x11
        /*0236*/ 	.short	(.L_106 - .L_105)
	.align		4
.L_105:
        /*0238*/ 	.word	index@(_ZN5flash24flash_fwd_splitkv_kernelI23Flash_fwd_kernel_traitsILi128ELi64ELi64ELi4ELb0ELb0EN7cutlass10bfloat16_tE19Flash_kernel_traitsILi128ELi64ELi64ELi4ES3_EELb1ELb0ELb0ELb0ELb0ELb0ELb1ELb0EEEvNS_16Flash_fwd_paramsE)
        /*023c*/ 	.word	0x00000000


	//----- nvinfo : EIATTR_REGCOUNT
	.align		4
.L_106:
        /*0240*/ 	.byte	0x04, 0x2f
        /*0242*/ 	.short	(.L_108 - .L_107)
	.align		4
.L_107:
        /*0244*/ 	.word	index@(_ZN5flash24flash_fwd_splitkv_kernelI23Flash_fwd_kernel_traitsILi128ELi64ELi64ELi4ELb0ELb0EN7cutlass10bfloat16_tE19Flash_kernel_traitsILi128ELi64ELi64ELi4ES3_EELb1ELb0ELb0ELb0ELb0ELb1ELb0ELb1EEEvNS_16Flash_fwd_paramsE)
        /*0248*/ 	.word	0x000000cb


	//----- nvinfo : EIATTR_FRAME_SIZE
	.align		4
.L_108:
        /*024c*/ 	.byte	0x04, 0x11
        /*024e*/ 	.short	(.L_110 - .L_109)
	.align		4
.L_109:
        /*0250*/ 	.word	index@(_ZN5flash24flash_fwd_splitkv_kernelI23Flash_fwd_kernel_traitsILi128ELi64ELi64ELi4ELb0ELb0EN7cutlass10bfloat16_tE19Flash_kernel_traitsILi128ELi64ELi64ELi4ES3_EELb1ELb0ELb0ELb0ELb0ELb1ELb0ELb1EEEvNS_16Flash_fwd_paramsE)
        /*0254*/ 	.word	0x00000000


	//----- nvinfo : EIATTR_REGCOUNT
	.align		4
.L_110:
        /*0258*/ 	.byte	0x04, 0x2f
        /*025a*/ 	.short	(.L_112 - .L_111)
	.align		4
.L_111:
        /*025c*/ 	.word	index@(_ZN5flash24flash_fwd_splitkv_kernelI23Flash_fwd_kernel_traitsILi128ELi64ELi64ELi4ELb0ELb0EN7cutlass10bfloat16_tE19Flash_kernel_traitsILi128ELi64ELi64ELi4ES3_EELb1ELb0ELb0ELb0ELb0ELb0ELb0ELb1EEEvNS_16Flash_fwd_paramsE)
        /*0260*/ 	.word	0x000000b8


	//----- nvinfo : EIATTR_FRAME_SIZE
	.align		4
.L_112:
        /*0264*/ 	.byte	0x04, 0x11
        /*0266*/ 	.short	(.L_114 - .L_113)
	.align		4
.L_113:
        /*0268*/ 	.word	index@(_ZN5flash24flash_fwd_splitkv_kernelI23Flash_fwd_kernel_traitsILi128ELi64ELi64ELi4ELb0ELb0EN7cutlass10bfloat16_tE19Flash_kernel_traitsILi128ELi64ELi64ELi4ES3_EELb1ELb0ELb0ELb0ELb0ELb0ELb0ELb1EEEvNS_16Flash_fwd_paramsE)
        /*026c*/ 	.word	0x00000000


	//----- nvinfo : EIATTR_REGCOUNT
	.align		4
.L_114:
        /*0270*/ 	.byte	0x04, 0x2f
        /*0272*/ 	.short	(.L_116 - .L_115)
	.align		4
.L_115:
        /*0274*/ 	.word	index@(_ZN5flash24flash_fwd_splitkv_kernelI23Flash_fwd_kernel_traitsILi128ELi64ELi64ELi4ELb0ELb0EN7cutlass10bfloat16_tE19Flash_kernel_traitsILi128ELi64ELi64ELi4ES3_EELb1ELb0ELb0ELb0ELb0ELb1ELb0ELb0EEEvNS_16Flash_fwd_paramsE)
        /*0278*/ 	.word	0x000000ca


	//----- nvinfo : EIATTR_FRAME_SIZE
	.align		4
.L_116:
        /*027c*/ 	.byte	0x04, 0x11
        /*027e*/ 	.short	(.L_118 - .L_117)
	.align		4
.L_117:
        /*0280*/ 	.word	index@(_ZN5flash24flash_fwd_splitkv_kernelI23Flash_fwd_kernel_traitsILi128ELi64ELi64ELi4ELb0ELb0EN7cutlass10bfloat16_tE19Flash_kernel_traitsILi128ELi64ELi64ELi4ES3_EELb1ELb0ELb0ELb0ELb0ELb1ELb0ELb0EEEvNS_16Flash_fwd_paramsE)
        /*0284*/ 	.word	0x00000000


	//----- nvinfo : EIATTR_REGCOUNT
	.align		4
.L_118:
        /*0288*/ 	.byte	0x04, 0x2f
        /*028a*/ 	.short	(.L_120 - .L_119)
	.align		4
.L_119:
        /*028c*/ 	.word	index@(_ZN5flash24flash_fwd_splitkv_kernelI23Flash_fwd_kernel_traitsILi128ELi64ELi64ELi4ELb0ELb0EN7cutlass10bfloat16_tE19Flash_kernel_traitsILi128ELi64ELi64ELi4ES3_EELb1ELb0ELb0ELb0ELb0ELb0ELb0ELb0EEEvNS_16Flash_fwd_paramsE)
        /*0290*/ 	.word	0x000000c4


	//----- nvinfo : EIATTR_FRAME_SIZE
	.align		4
.L_120:
        /*0294*/ 	.byte	0x04, 0x11
        /*0296*/ 	.short	(.L_122 - .L_121)
	.align		4
.L_121:
        /*0298*/ 	.word	index@(_ZN5flash24flash_fwd_splitkv_kernelI23Flash_fwd_kernel_traitsILi128ELi64ELi64ELi4ELb0ELb0EN7cutlass10bfloat16_tE19Flash_kernel_traitsILi128ELi64ELi64ELi4ES3_EELb1ELb0ELb0ELb0ELb0ELb0ELb0ELb0EEEvNS_16Flash_fwd_paramsE)
        /*029c*/ 	.word	0x00000000


	//----- nvinfo : EIATTR_REGCOUNT
	.align		4
.L_122:
        /*02a0*/ 	.byte	0x04, 0x2f
        /*02a2*/ 	.short	(.L_124 - .L_123)
	.align		4
.L_123:
        /*02a4*/ 	.word	index@(_ZN5flash32flash_fwd_splitkv_combine_kernelI23Flash_fwd_kernel_traitsILi128ELi64ELi64ELi4ELb0ELb0EN7cutlass10bfloat16_tE19Flash_kernel_traitsILi128ELi64ELi64ELi4ES3_EELi4ELi1ELb1EEEvNS_16Flash_fwd_paramsE)
        /*02a8*/ 	.word	0x00000036


	//----- nvinfo : EIATTR_FRAME_SIZE
	.align		4
.L_124:
        /*02ac*/ 	.byte	0x04, 0x11
        /*02ae*/ 	.short	(.L_126 - .L_125)
	.align		4
.L_125:
        /*02b0*/ 	.word	index@($__internal_27_$__cuda_sm20_div_s64)
        /*02b4*/ 	.word	0x00000000


	//----- nvinfo : EIATTR_FRAME_SIZE
	.align		4
.L_126:
        /*02b8*/ 	.byte	0x04, 0x11
        /*02ba*/ 	.short	(.L_128 - .L_127)
	.align		4
.L_127:
        /*02bc*/ 	.word	index@(_ZN5flash32flash_fwd_splitkv_combine_kernelI23Flash_fwd_kernel_traitsILi128ELi64ELi64ELi4ELb0ELb0EN7cutlass10bfloat16_tE19Flash_kernel_traitsILi128ELi64ELi64ELi4ES3_EELi4ELi1ELb1EEEvNS_16Flash_fwd_paramsE)
        /*02c0*/ 	.word	0x00000000


	//----- nvinfo : EIATTR_REGCOUNT
	.align		4
.L_128:
        /*02c4*/ 	.byte	0x04, 0x2f
        /*02c6*/ 	.short	(.L_130 - .L_129)
	.align		4
.L_129:
        /*02c8*/ 	.word	index@(_ZN5flash32flash_fwd_splitkv_combine_kernelI23Flash_fwd_kernel_traitsILi128ELi64ELi64ELi4ELb0ELb0EN7cutlass10bfloat16_tE19Flash_kernel_traitsILi128ELi64ELi64ELi4ES3_EELi4ELi2ELb1EEEvNS_16Flash_fwd_paramsE)
        /*02cc*/ 	.word	0x00000038


	//----- nvinfo : EIATTR_FRAME_SIZE
	.align		4
.L_130:
        /*02d0*/ 	.byte	0x04, 0x11
        /*02d2*/ 	.short	(.L_132 - .L_131)
	.align		4
.L_131:
        /*02d4*/ 	.word	index@($__internal_26_$__cuda_sm20_div_s64)
        /*02d8*/ 	.word	0x00000000


	//----- nvinfo : EIATTR_FRAME_SIZE
	.align		4
.L_132:
        /*02dc*/ 	.byte	0x04, 0x11
        /*02de*/ 	.short	(.L_134 - .L_133)
	.align		4
.L_133:
        /*02e0*/ 	.word	index@(_ZN5flash32flash_fwd_splitkv_combine_kernelI23Flash_fwd_kernel_traitsILi128ELi64ELi64ELi4ELb0ELb0EN7cutlass10bfloat16_tE19Flash_kernel_traitsILi128ELi64ELi64ELi4ES3_EELi4ELi2ELb1EEEvNS_16Flash_fwd_paramsE)
        /*02e4*/ 	.word	0x00000000


	//----- nvinfo : EIATTR_REGCOUNT
	.align		4
.L_134:
        /*02e8*/ 	.byte	0x04, 0x2f
        /*02ea*/ 	.short	(.L_136 - .L_135)
	.align		4
.L_135:
        /*02ec*/ 	.word	index@(_ZN5flash32flash_fwd_splitkv_combine_kernelI23Flash_fwd_kernel_traitsILi128ELi64ELi64ELi4ELb0ELb0EN7cutlass10bfloat16_tE19Flash_kernel_traitsILi128ELi64ELi64ELi4ES3_EELi4ELi3ELb1EEEvNS_16Flash_fwd_paramsE)
        /*02f0*/ 	.word	0x00000034


	//----- nvinfo : EIATTR_FRAME_SIZE
	.align		4
.L_136:
        /*02f4*/ 	.byte	0x04, 0x11
        /*02f6*/ 	.short	(.L_138 - .L_137)
	.align		4
.L_137:
        /*02f8*/ 	.word	index@($__internal_25_$__cuda_sm20_div_s64)
        /*02fc*/ 	.word	0x00000000


	//----- nvinfo : EIATTR_FRAME_SIZE
	.align		4
.L_138:
        /*0300*/ 	.byte	0x04, 0x11
        /*0302*/ 	.short	(.L_140 - .L_139)
	.align		4
.L_139:
        /*0304*/ 	.word	index@(_ZN5flash32flash_fwd_splitkv_combine_kernelI23Flash_fwd_kernel_traitsILi128ELi64ELi64ELi4ELb0ELb0EN7cutlass10bfloat16_tE19Flash_kernel_traitsILi128ELi64ELi64ELi4ES3_EELi4ELi3ELb1EEEvNS_16Flash_fwd_paramsE)
        /*0308*/ 	.word	0x00000000


	//----- nvinfo : EIATTR_REGCOUNT
	.align		4
.L_140:
        /*030c*/ 	.byte	0x04, 0x2f
        /*030e*/ 	.short	(.L_142 - .L_141)
	.align		4
.L_141:
        /*0310*/ 	.word	index@(_ZN5flash32flash_fwd_splitkv_combine_kernelI23Flash_fwd_kernel_traitsILi128ELi64ELi64ELi4ELb0ELb0EN7cutlass10bfloat16_tE19Flash_kernel_traitsILi128ELi64ELi64ELi4ES3_EELi4ELi4ELb1EEEvNS_16Flash_fwd_paramsE)
        /*0314*/ 	.word	0x00000034


	//----- nvinfo : EIATTR_FRAME_SIZE
	.align		4
.L_142:
        /*0318*/ 	.byte	0x04, 0x11
        /*031a*/ 	.short	(.L_144 - .L_143)
	.align		4
.L_143:
        /*031c*/ 	.word	index@($__internal_24_$__cuda_sm20_div_s64)
        /*0320*/ 	.word	0x00000000


	//----- nvinfo : EIATTR_FRAME_SIZE
	.align		4
.L_144:
        /*0324*/ 	.byte	0x04, 0x11
        /*0326*/ 	.short	(.L_146 - .L_145)
	.align		4
.L_145:
        /*0328*/ 	.word	index@(_ZN5flash32flash_fwd_splitkv_combine_kernelI23Flash_fwd_kernel_traitsILi128ELi64ELi64ELi4ELb0ELb0EN7cutlass10bfloat16_tE19Flash_kernel_traitsILi128ELi64ELi64ELi4ES3_EELi4ELi4ELb1EEEvNS_16Flash_fwd_paramsE)
        /*032c*/ 	.word	0x00000000


	//----- nvinfo : EIATTR_REGCOUNT
	.align		4
.L_146:
        /*0330*/ 	.byte	0x04, 0x2f
        /*0332*/ 	.short	(.L_148 - .L_147)
	.align		4
.L_147:
        /*0334*/ 	.word	index@(_ZN5flash32flash_fwd_splitkv_combine_kernelI23Flash_fwd_kernel_traitsILi128ELi64ELi64ELi4ELb0ELb0EN7cutlass10bfloat16_tE19Flash_kernel_traitsILi128ELi64ELi64ELi4ES3_EELi4ELi5ELb1EEEvNS_16Flash_fwd_paramsE)
        /*0338*/ 	.word	0x00000034


	//----- nvinfo : EIATTR_FRAME_SIZE
	.align		4
.L_148:
        /*033c*/ 	.byte	0x04, 0x11
        /*033e*/ 	.short	(.L_150 - .L_149)
	.align		4
.L_149:
        /*0340*/ 	.word	index@($__internal_23_$__cuda_sm20_div_s64)
        /*0344*/ 	.word	0x00000000


	//----- nvinfo : EIATTR_FRAME_SIZE
	.align		4
.L_150:
        /*0348*/ 	.byte	0x04, 0x11
        /*034a*/ 	.short	(.L_152 - .L_151)
	.align		4
.L_151:
        /*034c*/ 	.word	index@(_ZN5flash32flash_fwd_splitkv_combine_kernelI23Flash_fwd_kernel_traitsILi128ELi64ELi64ELi4ELb0ELb0EN7cutlass10bfloat16_tE19Flash_kernel_traitsILi128ELi64ELi64ELi4ES3_EELi4ELi5ELb1EEEvNS_16Flash_fwd_paramsE)
        /*0350*/ 	.word	0x00000000


	//----- nvinfo : EIATTR_REGCOUNT
	.align		4
.L_152:
        /*0354*/ 	.byte	0x04, 0x2f
        /*0356*/ 	.short	(.L_154 - .L_153)
	.align		4
.L_153:
        /*0358*/ 	.word	index@(_ZN5flash32flash_fwd_splitkv_combine_kernelI23Flash_fwd_kernel_traitsILi128ELi64ELi64ELi4ELb0ELb0EN7cutlass10bfloat16_tE19Flash_kernel_traitsILi128ELi64ELi64ELi4ES3_EELi4ELi6ELb1EEEvNS_16Flash_fwd_paramsE)
        /*035c*/ 	.word	0x0000003a


	//----- nvinfo : EIATTR_FRAME_SIZE
	.align		4
.L_154:
        /*0360*/ 	.byte	0x04, 0x11
        /*0362*/ 	.short	(.L_156 - .L_155)
	.align		4
.L_155:
        /*0364*/ 	.word	index@($__internal_22_$__cuda_sm20_div_s64)
        /*0368*/ 	.word	0x00000000


	//----- nvinfo : EIATTR_FRAME_SIZE
	.align		4
.L_156:
        /*036c*/ 	.byte	0x04, 0x11
        /*036e*/ 	.short	(.L_158 - .L_157)
	.align		4
.L_157:
        /*0370*/ 	.word	index@(_ZN5flash32flash_fwd_splitkv_combine_kernelI23Flash_fwd_kernel_traitsILi128ELi64ELi64ELi4ELb0ELb0EN7cutlass10bfloat16_tE19Flash_kernel_traitsILi128ELi64ELi64ELi4ES3_EELi4ELi6ELb1EEEvNS_16Flash_fwd_paramsE)
        /*0374*/ 	.word	0x00000000


	//----- nvinfo : EIATTR_REGCOUNT
	.align		4
.L_158:
        /*0378*/ 	.byte	0x04, 0x2f
        /*037a*/ 	.short	(.L_160 - .L_159)
	.align		4
.L_159:
        /*037c*/ 	.word	index@(_ZN5flash32flash_fwd_splitkv_combine_kernelI23Flash_fwd_kernel_traitsILi128ELi64ELi64ELi4ELb0ELb0EN7cutlass10bfloat16_tE19Flash_kernel_traitsILi128ELi64ELi64ELi4ES3_EELi4ELi7ELb1EEEvNS_16Flash_fwd_paramsE)
        /*0380*/ 	.word	0x0000003c


	//----- nvinfo : EIATTR_FRAME_SIZE
	.align		4
.L_160:
        /*0384*/ 	.byte	0x04, 0x11
        /*0386*/ 	.short	(.L_162 - .L_161)
	.align		4
.L_161:
        /*0388*/ 	.word	index@($__internal_21_$__cuda_sm20_div_s64)
        /*038c*/ 	.word	0x00000000


	//----- nvinfo : EIATTR_FRAME_SIZE
	.align		4
.L_162:
        /*0390*/ 	.byte	0x04, 0x11
        /*0392*/ 	.short	(.L_164 - .L_163)
	.align		4
.L_163:
        /*0394*/ 	.word	index@(_ZN5flash32flash_fwd_splitkv_combine_kernelI23Flash_fwd_kernel_traitsILi128ELi64ELi64ELi4ELb0ELb0EN7cutlass10bfloat16_tE19Flash_kernel_traitsILi128ELi64ELi64ELi4ES3_EELi4ELi7ELb1EEEvNS_16Flash_fwd_paramsE)
        /*0398*/ 	.word	0x00000000


	//----- nvinfo : EIATTR_REGCOUNT
	.align		4
.L_164:
        /*039c*/ 	.byte	0x04, 0x2f
        /*039e*/ 	.short	(.L_166 - .L_165)
	.align		4
.L_165:
        /*03a0*/ 	.word	index@(_ZN5flash32flash_fwd_splitkv_combine_kernelI23Flash_fwd_kernel_traitsILi128ELi64ELi64ELi4ELb0ELb0EN7cutlass10bfloat16_tE19Flash_kernel_traitsILi128ELi64ELi64ELi4ES3_EELi4ELi1ELb0EEEvNS_16Flash_fwd_paramsE)
        /*03a4*/ 	.word	0x00000036


	//----- nvinfo : EIATTR_FRAME_SIZE
	.align		4
.L_166:
        /*03a8*/ 	.byte	0x04, 0x11
        /*03aa*/ 	.short	(.L_168 - .L_167)
	.align		4
.L_167:
        /*03ac*/ 	.word	index@($__internal_20_$__cuda_sm20_div_s64)
        /*03b0*/ 	.word	0x00000000


	//----- nvinfo : EIATTR_FRAME_SIZE
	.align		4
.L_168:
        /*03b4*/ 	.byte	0x04, 0x11
        /*03b6*/ 	.short	(.L_170 - .L_169)
	.align		4
.L_169:
        /*03b8*/ 	.word	index@(_ZN5flash32flash_fwd_splitkv_combine_kernelI23Flash_fwd_kernel_traitsILi128ELi64ELi64ELi4ELb0ELb0EN7cutlass10bfloat16_tE19Flash_kernel_traitsILi128ELi64ELi64ELi4ES3_EELi4ELi1ELb0EEEvNS_16Flash_fwd_paramsE)
        /*03bc*/ 	.word	0x00000000


	//----- nvinfo : EIATTR_REGCOUNT
	.align		4
.L_170:
        /*03c0*/ 	.byte	0x04, 0x2f
        /*03c2*/ 	.short	(.L_172 - .L_171)
	.align		4
.L_171:
        /*03c4*/ 	.word	index@(_ZN5flash32flash_fwd_splitkv_combine_kernelI23Flash_fwd_kernel_traitsILi128ELi64ELi64ELi4ELb0ELb0EN7cutlass10bfloat16_tE19Flash_kernel_traitsILi128ELi64ELi64ELi4ES3_EELi4ELi2ELb0EEEvNS_16Flash_fwd_paramsE)
        /*03c8*/ 	.word	0x00000038


	//----- nvinfo : EIATTR_FRAME_SIZE
	.align		4
.L_172:
        /*03cc*/ 	.byte	0x04, 0x11
        /*03ce*/ 	.short	(.L_174 - .L_173)
	.align		4
.L_173:
        /*03d0*/ 	.word	index@($__internal_19_$__cuda_sm20_div_s64)
        /*03d4*/ 	.word	0x00000000


	//----- nvinfo : EIATTR_FRAME_SIZE
	.align		4
.L_174:
        /*03d8*/ 	.byte	0x04, 0x11
        /*03da*/ 	.short	(.L_176 - .L_175)
	.align		4
.L_175:
        /*03dc*/ 	.word	index@(_ZN5flash32flash_fwd_splitkv_combine_kernelI23Flash_fwd_kernel_traitsILi128ELi64ELi64ELi4ELb0ELb0EN7cutlass10bfloat16_tE19Flash_kernel_traitsILi128ELi64ELi64ELi4ES3_EELi4ELi2ELb0EEEvNS_16Flash_fwd_paramsE)
        /*03e0*/ 	.word	0x00000000


	//----- nvinfo : EIATTR_REGCOUNT
	.align		4
.L_176:
        /*03e4*/ 	.byte	0x04, 0x2f
        /*03e6*/ 	.short	(.L_178 - .L_177)
	.align		4
.L_177:
        /*03e8*/ 	.word	index@(_ZN5flash32flash_fwd_splitkv_combine_kernelI23Flash_fwd_kernel_traitsILi128ELi64ELi64ELi4ELb0ELb0EN7cutlass10bfloat16_tE19Flash_kernel_traitsILi128ELi64ELi64ELi4ES3_EELi4ELi3ELb0EEEvNS_16Flash_fwd_paramsE)
        /*03ec*/ 	.word	0x00000034


	//----- nvinfo : EIATTR_FRAME_SIZE
	.align		4
.L_178:
        /*03f0*/ 	.byte	0x04, 0x11
        /*03f2*/ 	.short	(.L_180 - .L_179)
	.align		4
.L_179:
        /*03f4*/ 	.word	index@($__internal_18_$__cuda_sm20_div_s64)
        /*03f8*/ 	.word	0x00000000


	//----- nvinfo : EIATTR_FRAME_SIZE
	.align		4
.L_180:
        /*03fc*/ 	.byte	0x04, 0x11
        /*03fe*/ 	.short	(.L_182 - .L_181)
	.align		4
.L_181:
        /*0400*/ 	.word	index@(_ZN5flash32flash_fwd_splitkv_combine_kernelI23Flash_fwd_kernel_traitsILi128ELi64ELi64ELi4ELb0ELb0EN7cutlass10bfloat16_tE19Flash_kernel_traitsILi128ELi64ELi64ELi4ES3_EELi4ELi3ELb0EEEvNS_16Flash_fwd_paramsE)
        /*0404*/ 	.word	0x00000000


	//----- nvinfo : EIATTR_REGCOUNT
	.align		4
.L_182:
        /*0408*/ 	.byte	0x04, 0x2f
        /*040a*/ 	.short	(.L_184 - .L_183)
	.align		4
.L_183:
        /*040c*/ 	.word	index@(_ZN5flash32flash_fwd_splitkv_combine_kernelI23Flash_fwd_kernel_traitsILi128ELi64ELi64ELi4ELb0ELb0EN7cutlass10bfloat16_tE19Flash_kernel_traitsILi128ELi64ELi64ELi4ES3_EELi4ELi4ELb0EEEvNS_16Flash_fwd_paramsE)
        /*0410*/ 	.word	0x00000034


	//----- nvinfo : EIATTR_FRAME_SIZE
	.align		4
.L_184:
        /*0414*/ 	.byte	0x04, 0x11
        /*0416*/ 	.short	(.L_186 - .L_185)
	.align		4
.L_185:
        /*0418*/ 	.word	index@($__internal_17_$__cuda_sm20_div_s64)
        /*041c*/ 	.word	0x00000000


	//----- nvinfo : EIATTR_FRAME_SIZE
	.align		4
.L_186:
        /*0420*/ 	.byte	0x04, 0x11
        /*0422*/ 	.short	(.L_188 - .L_187)
	.align		4
.L_187:
        /*0424*/ 	.word	index@(_ZN5flash32flash_fwd_splitkv_combine_kernelI23Flash_fwd_kernel_traitsILi128ELi64ELi64ELi4ELb0ELb0EN7cutlass10bfloat16_tE19Flash_kernel_traitsILi128ELi64ELi64ELi4ES3_EELi4ELi4ELb0EEEvNS_16Flash_fwd_paramsE)
        /*0428*/ 	.word	0x00000000


	//----- nvinfo : EIATTR_REGCOUNT
	.align		4
.L_188:
        /*042c*/ 	.byte	0x04, 0x2f
        /*042e*/ 	.short	(.L_190 - .L_189)
	.align		4
.L_189:
        /*0430*/ 	.word	index@(_ZN5flash32flash_fwd_splitkv_combine_kernelI23Flash_fwd_kernel_traitsILi128ELi64ELi64ELi4ELb0ELb0EN7cutlass10bfloat16_tE19Flash_kernel_traitsILi128ELi64ELi64ELi4ES3_EELi4ELi5ELb0EEEvNS_16Flash_fwd_paramsE)
        /*0434*/ 	.word	0x00000034


	//----- nvinfo : EIATTR_FRAME_SIZE
	.align		4
.L_190:
        /*0438*/ 	.byte	0x04, 0x11
        /*043a*/ 	.short	(.L_192 - .L_191)
	.align		4
.L_191:
        /*043c*/ 	.word	index@($__internal_16_$__cuda_sm20_div_s64)
        /*0440*/ 	.word	0x00000000


	//----- nvinfo : EIATTR_FRAME_SIZE
	.align		4
.L_192:
        /*0444*/ 	.byte	0x04, 0x11
        /*0446*/ 	.short	(.L_194 - .L_193)
	.align		4
.L_193:
        /*0448*/ 	.word	index@(_ZN5flash32flash_fwd_splitkv_combine_kernelI23Flash_fwd_kernel_traitsILi128ELi64ELi64ELi4ELb0ELb0EN7cutlass10bfloat16_tE19Flash_kernel_traitsILi128ELi64ELi64ELi4ES3_EELi4ELi5ELb0EEEvNS_16Flash_fwd_paramsE)
        /*044c*/ 	.word	0x00000000


	//----- nvinfo : EIATTR_REGCOUNT
	.align		4
.L_194:
        /*0450*/ 	.byte	0x04, 0x2f
        /*0452*/ 	.short	(.L_196 - .L_195)
	.align		4
.L_195:
        /*0454*/ 	.word	index@(_ZN5flash32flash_fwd_splitkv_combine_kernelI23Flash_fwd_kernel_traitsILi128ELi64ELi64ELi4ELb0ELb0EN7cutlass10bfloat16_tE19Flash_kernel_traitsILi128ELi64ELi64ELi4ES3_EELi4ELi6ELb0EEEvNS_16Flash_fwd_paramsE)
        /*0458*/ 	.word	0x0000003a


	//----- nvinfo : EIATTR_FRAME_SIZE
	.align		4
.L_196:
        /*045c*/ 	.byte	0x04, 0x11
        /*045e*/ 	.short	(.L_198 - .L_197)
	.align		4
.L_197:
        /*0460*/ 	.word	index@($__internal_15_$__cuda_sm20_div_s64)
        /*0464*/ 	.word	0x00000000


	//----- nvinfo : EIATTR_FRAME_SIZE
	.align		4
.L_198:
        /*0468*/ 	.byte	0x04, 0x11
        /*046a*/ 	.short	(.L_200 - .L_199)
	.align		4
.L_199:
        /*046c*/ 	.word	index@(_ZN5flash32flash_fwd_splitkv_combine_kernelI23Flash_fwd_kernel_traitsILi128ELi64ELi64ELi4ELb0ELb0EN7cutlass10bfloat16_tE19Flash_kernel_traitsILi128ELi64ELi64ELi4ES3_EELi4ELi6ELb0EEEvNS_16Flash_fwd_paramsE)
        /*0470*/ 	.word	0x00000000


	//----- nvinfo : EIATTR_REGCOUNT
	.align		4
.L_200:
        /*0474*/ 	.byte	0x04, 0x2f
        /*0476*/ 	.short	(.L_202 - .L_201)
	.align		4
.L_201:
        /*0478*/ 	.word	index@(_ZN5flash32flash_fwd_splitkv_combine_kernelI23Flash_fwd_kernel_traitsILi128ELi64ELi64ELi4ELb0ELb0EN7cutlass10bfloat16_tE19Flash_kernel_traitsILi128ELi64ELi64ELi4ES3_EELi4ELi7ELb0EEEvNS_16Flash_fwd_paramsE)
        /*047c*/ 	.word	0x0000003c


	//----- nvinfo : EIATTR_FRAME_SIZE
	.align		4
.L_202:
        /*0480*/ 	.byte	0x04, 0x11
        /*0482*/ 	.short	(.L_204 - .L_203)
	.align		4
.L_203:
        /*0484*/ 	.word	index@($__internal_14_$__cuda_sm20_div_s64)
        /*0488*/ 	.word	0x00000000


	//----- nvinfo : EIATTR_FRAME_SIZE
	.align		4
.L_204:
        /*048c*/ 	.byte	0x04, 0x11
        /*048e*/ 	.short	(.L_206 - .L_205)
	.align		4
.L_205:
        /*0490*/ 	.word	index@(_ZN5flash32flash_fwd_splitkv_combine_kernelI23Flash_fwd_kernel_traitsILi128ELi64ELi64ELi4ELb0ELb0EN7cutlass10bfloat16_tE19Flash_kernel_traitsILi128ELi64ELi64ELi4ES3_EELi4ELi7ELb0EEEvNS_16Flash_fwd_paramsE)
        /*0494*/ 	.word	0x00000000


	//----- nvinfo : EIATTR_REGCOUNT
	.align		4
.L_206:
        /*0498*/ 	.byte	0x04, 0x2f
        /*049a*/ 	.short	(.L_208 - .L_207)
	.align		4
.L_207:
        /*049c*/ 	.word	index@(_ZN5flash24flash_fwd_splitkv_kernelI23Flash_fwd_kernel_traitsILi128ELi64ELi128ELi4ELb0ELb0EN7cutlass10bfloat16_tE19Flash_kernel_traitsILi128ELi64ELi128ELi4ES3_EELb1ELb0ELb1ELb0ELb0ELb1ELb1ELb1EEEvNS_16Flash_fwd_paramsE)
        /*04a0*/ 	.word	0x000000ff


	//----- nvinfo : EIATTR_FRAME_SIZE
	.align		4
.L_208:
        /*04a4*/ 	.byte	0x04, 0x11
        /*04a6*/ 	.short	(.L_210 - .L_209)
	.align		4
.L_209:
        /*04a8*/ 	.word	index@($_ZN5flash24flash_fwd_splitkv_kernelI23Flash_fwd_kernel_traitsILi128ELi64ELi128ELi4ELb0ELb0EN7cutlass10bfloat16_tE19Flash_kernel_traitsILi128ELi64ELi128ELi4ES3_EELb1ELb0ELb1ELb0ELb0ELb1ELb1ELb1EEEvNS_16Flash_fwd_paramsE$_ZN5flash30compute_attn_1rowblock_splitkvI23Flash_fwd_kernel_traitsILi128ELi64ELi128ELi4ELb0ELb0EN7cutlass10bfloat16_tE19Flash_kernel_traitsILi128ELi64ELi128ELi4ES3_EELb1ELb0ELb1ELb0ELb0ELb1ELb1ELb1ENS_16Flash_fwd_paramsEEEvRKT8_iiiii)
        /*04ac*/ 	.word	0x00000000


	//----- nvinfo : EIATTR_FRAME_SIZE
	.align		4
.L_210:
        /*04b0*/ 	.byte	0x04, 0x11
        /*04b2*/ 	.short	(.L_212 - .L_211)
	.align		4
.L_211:
        /*04b4*/ 	.word	index@(_ZN5flash24flash_fwd_splitkv_kernelI23Flash_fwd_kernel_traitsILi128ELi64ELi128ELi4ELb0ELb0EN7cutlass10bfloat16_tE19Flash_kernel_traitsILi128ELi64ELi128ELi4ES3_EELb1ELb0ELb1ELb0ELb0ELb1ELb1ELb1EEEvNS_16Flash_fwd_paramsE)
        /*04b8*/ 	.word	0x00000000


	//----- nvinfo : EIATTR_REGCOUNT
	.align		4
.L_212:
        /*04bc*/ 	.byte	0x04, 0x2f
        /*04be*/ 	.short	(.L_214 - .L_213)
	.align		4
.L_213:
        /*04c0*/ 	.word	index@(_ZN5flash24flash_fwd_splitkv_kernelI23Flash_fwd_kernel_traitsILi128ELi64ELi128ELi4ELb0ELb0EN7cutlass10bfloat16_tE19Flash_kernel_traitsILi128ELi64ELi128ELi4ES3_EELb1ELb0ELb1ELb0ELb0ELb0ELb1ELb1EEEvNS_16Flash_fwd_paramsE)
        /*04c4*/ 	.word	0x000000ff


	//----- nvinfo : EIATTR_FRAME_SIZE
	.align		4
.L_214:
        /*04c8*/ 	.byte	0x04, 0x11
        /*04ca*/ 	.short	(.L_216 - .L_215)
	.align		4
.L_215:
        /*04cc*/ 	.word	index@($_ZN5flash24flash_fwd_splitkv_kernelI23Flash_fwd_kernel_traitsILi128ELi64ELi128ELi4ELb0ELb0EN7cutlass10bfloat16_tE19Flash_kernel_traitsILi128ELi64ELi128ELi4ES3_EELb1ELb0ELb1ELb0ELb0ELb0ELb1ELb1EEEvNS_16Flash_fwd_paramsE$_ZN5flash30compute_attn_1rowblock_splitkvI23Flash_fwd_kernel_traitsILi128ELi64ELi128ELi4ELb0ELb0EN7cutlass10bfloat16_tE19Flash_kernel_traitsILi128ELi64ELi128ELi4ES3_EELb1ELb0ELb1ELb0ELb0ELb0ELb1ELb1ENS_16Flash_fwd_paramsEEEvRKT8_iiiii)
        /*04d0*/ 	.word	0x00000000


	//----- nvinfo : EIATTR_FRAME_SIZE
	.align		4
.L_216:
        /*04d4*/ 	.byte	0x04, 0x11
        /*04d6*/ 	.short	(.L_218 - .L_217)
	.align		4
.L_217:
        /*04d8*/ 	.word	index@(_ZN5flash24flash_fwd_splitkv_kernelI23Flash_fwd_kernel_traitsILi128ELi64ELi128ELi4ELb0ELb0EN7cutlass10bfloat16_tE19Flash_kernel_traitsILi128ELi64ELi128ELi4ES3_EELb1ELb0ELb1ELb0ELb0ELb0ELb1ELb1EEEvNS_16Flash_fwd_paramsE)
        /*04dc*/ 	.word	0x00000000


	//----- nvinfo : EIATTR_REGCOUNT
	.align		4
.L_218:
        /*04e0*/ 	.byte	0x04, 0x2f
        /*04e2*/ 	.short	(.L_220 - .L_219)
	.align		4
.L_219:
        /*04e4*/ 	.word	index@(_ZN5flash24flash_fwd_splitkv_kernelI23Flash_fwd_kernel_traitsILi128ELi64ELi128ELi4ELb0ELb0EN7cutlass10bfloat16_tE19Flash_kernel_traitsILi128ELi64ELi128ELi4ES3_EELb1ELb0ELb0ELb0ELb1ELb1ELb1ELb1EEEvNS_16Flash_fwd_paramsE)
        /*04e8*/ 	.word	0x000000ff


	//----- nvinfo : EIATTR_FRAME_SIZE
	.align		4
.L_220:
        /*04ec*/ 	.byte	0x04, 0x11
        /*04ee*/ 	.short	(.L_222 - .L_221)
	.align		4
.L_221:
        /*04f0*/ 	.word	index@($_ZN5flash24flash_fwd_splitkv_kernelI23Flash_fwd_kernel_traitsILi128ELi64ELi128ELi4ELb0ELb0EN7cutlass10bfloat16_tE19Flash_kernel_traitsILi128ELi64ELi128ELi4ES3_EELb1ELb0ELb0ELb0ELb1ELb1ELb1ELb1EEEvNS_16Flash_fwd_paramsE$_ZN5flash30compute_attn_1rowblock_splitkvI23Flash_fwd_kernel_traitsILi128ELi64ELi128ELi4ELb0ELb0EN7cutlass10bfloat16_tE19Flash_kernel_traitsILi128ELi64ELi128ELi4ES3_EELb1ELb0ELb0ELb0ELb1ELb1ELb1ELb1ENS_16Flash_fwd_paramsEEEvRKT8_iiiii)
        /*04f4*/ 	.word	0x00000008


	//----- nvinfo : EIATTR_FRAME_SIZE
	.align		4
.L_222:
        /*04f8*/ 	.byte	0x04, 0x11
        /*04fa*/ 	.short	(.L_224 - .L_223)
	.align		4
.L_223:
        /*04fc*/ 	.word	index@(_ZN5flash24flash_fwd_splitkv_kernelI23Flash_fwd_kernel_traitsILi128ELi64ELi128ELi4ELb0ELb0EN7cutlass10bfloat16_tE19Flash_kernel_traitsILi128ELi64ELi128ELi4ES3_EELb1ELb0ELb0ELb0ELb1ELb1ELb1ELb1EEEvNS_16Flash_fwd_paramsE)
        /*0500*/ 	.word	0x00000008


	//----- nvinfo : EIATTR_REGCOUNT
	.align		4
.L_224:
        /*0504*/ 	.byte	0x04, 0x2f
        /*0506*/ 	.short	(.L_226 - .L_225)
	.align		4
.L_225:
        /*0508*/ 	.word	index@(_ZN5flash24flash_fwd_splitkv_kernelI23Flash_fwd_kernel_traitsILi128ELi64ELi128ELi4ELb0ELb0EN7cutlass10bfloat16_tE19Flash_kernel_traitsILi128ELi64ELi128ELi4ES3_EELb1ELb0ELb0ELb0ELb1ELb0ELb1ELb1EEEvNS_16Flash_fwd_paramsE)
        /*050c*/ 	.word	0x000000ff


	//----- nvinfo : EIATTR_FRAME_SIZE
	.align		4
.L_226:
        /*0510*/ 	.byte	0x04, 0x11
        /*0512*/ 	.short	(.L_228 - .L_227)
	.align		4
.L_227:
        /*0514*/ 	.word	index@($_ZN5flash24flash_fwd_splitkv_kernelI23Flash_fwd_kernel_traitsILi128ELi64ELi128ELi4ELb0ELb0EN7cutlass10bfloat16_tE19Flash_kernel_traitsILi128ELi64ELi128ELi4ES3_EELb1ELb0ELb0ELb0ELb1ELb0ELb1ELb1EEEvNS_16Flash_fwd_paramsE$_ZN5flash30compute_attn_1rowblock_splitkvI23Flash_fwd_kernel_traitsILi128ELi64ELi128ELi4ELb0ELb0EN7cutlass10bfloat16_tE19Flash_kernel_traitsILi128ELi64ELi128ELi4ES3_EELb1ELb0ELb0ELb0ELb1ELb0ELb1ELb1ENS_16Flash_fwd_paramsEEEvRKT8_iiiii)
        /*0518*/ 	.word	0x00000000


	//----- nvinfo : EIATTR_FRAME_SIZE
	.align		4
.L_228:
        /*051c*/ 	.byte	0x04, 0x11
        /*051e*/ 	.short	(.L_230 - .L_229)
	.align		4
.L_229:
        /*0520*/ 	.word	index@(_ZN5flash24flash_fwd_splitkv_kernelI23Flash_fwd_kernel_traitsILi128ELi64ELi128ELi4ELb0ELb0EN7cutlass10bfloat16_tE19Flash_kernel_traitsILi128ELi64ELi128ELi4ES3_EELb1ELb0ELb0ELb0ELb1ELb0ELb1ELb1EEEvNS_16Flash_fwd_paramsE)
        /*0524*/ 	.word	0x00000000


	//----- nvinfo : EIATTR_REGCOUNT
	.align		4
.L_230:
        /*0528*/ 	.byte	0x04, 0x2f
        /*052a*/ 	.short	(.L_232 - .L_231)
	.align		4
.L_231:
        /*052c*/ 	.word	index@(_ZN5flash24flash_fwd_splitkv_kernelI23Flash_fwd_kernel_traitsILi128ELi64ELi128ELi4ELb0ELb0EN7cutlass10bfloat16_tE19Flash_kernel_traitsILi128ELi64ELi128ELi4ES3_EELb1ELb0ELb1ELb0ELb0ELb1ELb1ELb0EEEvNS_16Flash_fwd_paramsE)
        /*0530*/ 	.word	0x000000ff


	//----- nvinfo : EIATTR_FRAME_SIZE
	.align		4
.L_232:
        /*0534*/ 	.byte	0x04, 0x11
        /*0536*/ 	.short	(.L_234 - .L_233)
	.align		4
.L_233:
        /*0538*/ 	.word	index@(_ZN5flash24flash_fwd_splitkv_kernelI23Flash_fwd_kernel_traitsILi128ELi64ELi128ELi4ELb0ELb0EN7cutlass10bfloat16_tE19Flash_kernel_traitsILi128ELi64ELi128ELi4ES3_EELb1ELb0ELb1ELb0ELb0ELb1ELb1ELb0EEEvNS_16Flash_fwd_paramsE)
        /*053c*/ 	.word	0x00000000


	//----- nvinfo : EIATTR_REGCOUNT
	.align		4
.L_234:
        /*0540*/ 	.byte	0x04, 0x2f
        /*0542*/ 	.short	(.L_236 - .L_235)
	.align		4
.L_235:
        /*0544*/ 	.word	index@(_ZN5flash24flash_fwd_splitkv_kernelI23Flash_fwd_kernel_traitsILi128ELi64ELi128ELi4ELb0ELb0EN7cutlass10bfloat16_tE19Flash_kernel_traitsILi128ELi64ELi128ELi4ES3_EELb1ELb0ELb1ELb0ELb0ELb0ELb1ELb0EEEvNS_16Flash_fwd_paramsE)
        /*0548*/ 	.word	0x000000fc


	//----- nvinfo : EIATTR_FRAME_SIZE
	.align		4
.L_236:
        /*054c*/ 	.byte	0x04, 0x11
        /*054e*/ 	.short	(.L_238 - .L_237)
	.align		4
.L_237:
        /*0550*/ 	.word	index@(_ZN5flash24flash_fwd_splitkv_kernelI23Flash_fwd_kernel_traitsILi128ELi64ELi128ELi4ELb0ELb0EN7cutlass10bfloat16_tE19Flash_kernel_traitsILi128ELi64ELi128ELi4ES3_EELb1ELb0ELb1ELb0ELb0ELb0ELb1ELb0EEEvNS_16Flash_fwd_paramsE)
        /*0554*/ 	.word	0x00000000


	//----- nvinfo : EIATTR_REGCOUNT
	.align		4
.L_238:
        /*0558*/ 	.byte	0x04, 0x2f
        /*055a*/ 	.short	(.L_240 - .L_239)
	.align		4
.L_239:
        /*055c*/ 	.word	index@(_ZN5flash24flash_fwd_splitkv_kernelI23Flash_fwd_kernel_traitsILi128ELi64ELi128ELi4ELb0ELb0EN7cutlass10bfloat16_tE19Flash_kernel_traitsILi128ELi64ELi128ELi4ES3_EELb1ELb0ELb0ELb0ELb1ELb1ELb1ELb0EEEvNS_16Flash_fwd_paramsE)
        /*0560*/ 	.word	0x000000ff


	//----- nvinfo : EIATTR_FRAME_SIZE
	.align		4
.L_240:
        /*0564*/ 	.byte	0x04, 0x11
        /*0566*/ 	.short	(.L_242 - .L_241)
	.align		4
.L_241:
        /*0568*/ 	.word	index@(_ZN5flash24flash_fwd_splitkv_kernelI23Flash_fwd_kernel_traitsILi128ELi64ELi128ELi4ELb0ELb0EN7cutlass10bfloat16_tE19Flash_kernel_traitsILi128ELi64ELi128ELi4ES3_EELb1ELb0ELb0ELb0ELb1ELb1ELb1ELb0EEEvNS_16Flash_fwd_paramsE)
        /*056c*/ 	.word	0x00000000


	//----- nvinfo : EIATTR_REGCOUNT
	.align		4
.L_242:
        /*0570*/ 	.byte	0x04, 0x2f
        /*0572*/ 	.short	(.L_244 - .L_243)
	.align		4
.L_243:
        /*0574*/ 	.word	index@(_ZN5flash24flash_fwd_splitkv_kernelI23Flash_fwd_kernel_traitsILi128ELi64ELi128ELi4ELb0ELb0EN7cutlass10bfloat16_tE19Flash_kernel_traitsILi128ELi64ELi128ELi4ES3_EELb1ELb0ELb0ELb0ELb1ELb0ELb1ELb0EEEvNS_16Flash_fwd_paramsE)
        /*0578*/ 	.word	0x000000ff


	//----- nvinfo : EIATTR_FRAME_SIZE
	.align		4
.L_244:
        /*057c*/ 	.byte	0x04, 0x11
        /*057e*/ 	.short	(.L_246 - .L_245)
	.align		4
.L_245:
        /*0580*/ 	.word	index@(_ZN5flash24flash_fwd_splitkv_kernelI23Flash_fwd_kernel_traitsILi128ELi64ELi128ELi4ELb0ELb0EN7cutlass10bfloat16_tE19Flash_kernel_traitsILi128ELi64ELi128ELi4ES3_EELb1ELb0ELb0ELb0ELb1ELb0ELb1ELb0EEEvNS_16Flash_fwd_paramsE)
        /*0584*/ 	.word	0x00000000


	//----- nvinfo : EIATTR_REGCOUNT
	.align		4
.L_246:
        /*0588*/ 	.byte	0x04, 0x2f
        /*058a*/ 	.short	(.L_248 - .L_247)
	.align		4
.L_247:
        /*058c*/ 	.word	index@(_ZN5flash24flash_fwd_splitkv_kernelI23Flash_fwd_kernel_traitsILi128ELi64ELi128ELi4ELb0ELb0EN7cutlass10bfloat16_tE19Flash_kernel_traitsILi128ELi64ELi128ELi4ES3_EELb1ELb0ELb1ELb0ELb0ELb1ELb0ELb1EEEvNS_16Flash_fwd_paramsE)
        /*0590*/ 	.word	0x000000ff


	//----- nvinfo : EIATTR_FRAME_SIZE
	.align		4
.L_248:
        /*0594*/ 	.byte	0x04, 0x11
        /*0596*/ 	.short	(.L_250 - .L_249)
	.align		4
.L_249:
        /*0598*/ 	.word	index@($_ZN5flash24flash_fwd_splitkv_kernelI23Flash_fwd_kernel_traitsILi128ELi64ELi128ELi4ELb0ELb0EN7cutlass10bfloat16_tE19Flash_kernel_traitsILi128ELi64ELi128ELi4ES3_EELb1ELb0ELb1ELb0ELb0ELb1ELb0ELb1EEEvNS_16Flash_fwd_paramsE$_ZN5flash30compute_attn_1rowblock_splitkvI23Flash_fwd_kernel_traitsILi128ELi64ELi128ELi4ELb0ELb0EN7cutlass10bfloat16_tE19Flash_kernel_traitsILi128ELi64ELi128ELi4ES3_EELb1ELb0ELb1ELb0ELb0ELb1ELb0ELb1ENS_16Flash_fwd_paramsEEEvRKT8_iiiii)
        /*059c*/ 	.word	0x00000008


	//----- nvinfo : EIATTR_FRAME_SIZE
	.align		4
.L_250:
        /*05a0*/ 	.byte	0x04, 0x11
        /*05a2*/ 	.short	(.L_252 - .L_251)
	.align		4
.L_251:
        /*05a4*/ 	.word	index@(_ZN5flash24flash_fwd_splitkv_kernelI23Flash_fwd_kernel_traitsILi128ELi64ELi128ELi4ELb0ELb0EN7cutlass10bfloat16_tE19Flash_kernel_traitsILi128ELi64ELi128ELi4ES3_EELb1ELb0ELb1ELb0ELb0ELb1ELb0ELb1EEEvNS_16Flash_fwd_paramsE)
        /*05a8*/ 	.word	0x00000008


	//----- nvinfo : EIATTR_REGCOUNT
	.align		4
.L_252:
        /*05ac*/ 	.byte	0x04, 0x2f
        /*05ae*/ 	.short	(.L_254 - .L_253)
	.align		4
.L_253:
        /*05b0*/ 	.word	index@(_ZN5flash24flash_fwd_splitkv_kernelI23Flash_fwd_kernel_traitsILi128ELi64ELi128ELi4ELb0ELb0EN7cutlass10bfloat16_tE19Flash_kernel_traitsILi128ELi64ELi128ELi4ES3_EELb1ELb0ELb1ELb0ELb0ELb0ELb0ELb1EEEvNS_16Flash_fwd_paramsE)
        /*05b4*/ 	.word	0x000000fa


	//----- nvinfo : EIATTR_FRAME_SIZE
	.align		4
.L_254:
        /*05b8*/ 	.byte	0x04, 0x11
        /*05ba*/ 	.short	(.L_256 - .L_255)
	.align		4
.L_255:
        /*05bc*/ 	.word	index@($_ZN5flash24flash_fwd_splitkv_kernelI23Flash_fwd_kernel_traitsILi128ELi64ELi128ELi4ELb0ELb0EN7cutlass10bfloat16_tE19Flash_kernel_traitsILi128ELi64ELi128ELi4ES3_EELb1ELb0ELb1ELb0ELb0ELb0ELb0ELb1EEEvNS_16Flash_fwd_paramsE$_ZN5flash30compute_attn_1rowblock_splitkvI23Flash_fwd_kernel_traitsILi128ELi64ELi128ELi4ELb0ELb0EN7cutlass10bfloat16_tE19Flash_kernel_traitsILi128ELi64ELi128ELi4ES3_EELb1ELb0ELb1ELb0ELb0ELb0ELb0ELb1ENS_16Flash_fwd_paramsEEEvRKT8_iiiii)
        /*05c0*/ 	.word	0x00000000


	//----- nvinfo : EIATTR_FRAME_SIZE
	.align		4
.L_256:
        /*05c4*/ 	.byte	0x04, 0x11
        /*05c6*/ 	.short	(.L_258 - .L_257)
	.align		4
.L_257:
        /*05c8*/ 	.word	index@(_ZN5flash24flash_fwd_splitkv_kernelI23Flash_fwd_kernel_traitsILi128ELi64ELi128ELi4ELb0ELb0EN7cutlass10bfloat16_tE19Flash_kernel_traitsILi128ELi64ELi128ELi4ES3_EELb1ELb0ELb1ELb0ELb0ELb0ELb0ELb1EEEvNS_16Flash_fwd_paramsE)
        /*05cc*/ 	.word	0x00000000


	//----- nvinfo : EIATTR_REGCOUNT
	.align		4
.L_258:
        /*05d0*/ 	.byte	0x04, 0x2f
        /*05d2*/ 	.short	(.L_260 - .L_259)
	.align		4
.L_259:
        /*05d4*/ 	.word	index@(_ZN5flash24flash_fwd_splitkv_kernelI23Flash_fwd_kernel_traitsILi128ELi64ELi128ELi4ELb0ELb0EN7cutlass10bfloat16_tE19Flash_kernel_traitsILi128ELi64ELi128ELi4ES3_EELb1ELb0ELb0ELb0ELb1ELb1ELb0ELb1EEEvNS_16Flash_fwd_paramsE)
        /*05d8*/ 	.word	0x000000ff


	//----- nvinfo : EIATTR_FRAME_SIZE
	.align		4
.L_260:
        /*05dc*/ 	.byte	0x04, 0x11
        /*05de*/ 	.short	(.L_262 - .L_261)
	.align		4
.L_261:
        /*05e0*/ 	.word	index@($_ZN5flash24flash_fwd_splitkv_kernelI23Flash_fwd_kernel_traitsILi128ELi64ELi128ELi4ELb0ELb0EN7cutlass10bfloat16_tE19Flash_kernel_traitsILi128ELi64ELi128ELi4ES3_EELb1ELb0ELb0ELb0ELb1ELb1ELb0ELb1EEEvNS_16Flash_fwd_paramsE$_ZN5flash30compute_attn_1rowblock_splitkvI23Flash_fwd_kernel_traitsILi128ELi64ELi128ELi4ELb0ELb0EN7cutlass10bfloat16_tE19Flash_kernel_traitsILi128ELi64ELi128ELi4ES3_EELb1ELb0ELb0ELb0ELb1ELb1ELb0ELb1ENS_16Flash_fwd_paramsEEEvRKT8_iiiii)
        /*05e4*/ 	.word	0x00000010


	//----- nvinfo : EIATTR_FRAME_SIZE
	.align		4
.L_262:
        /*05e8*/ 	.byte	0x04, 0x11
        /*05ea*/ 	.short	(.L_264 - .L_263)
	.align		4
.L_263:
        /*05ec*/ 	.word	index@(_ZN5flash24flash_fwd_splitkv_kernelI23Flash_fwd_kernel_traitsILi128ELi64ELi128ELi4ELb0ELb0EN7cutlass10bfloat16_tE19Flash_kernel_traitsILi128ELi64ELi128ELi4ES3_EELb1ELb0ELb0ELb0ELb1ELb1ELb0ELb1EEEvNS_16Flash_fwd_paramsE)
        /*05f0*/ 	.word	0x00000010


	//----- nvinfo : EIATTR_REGCOUNT
	.align		4
.L_264:
        /*05f4*/ 	.byte	0x04, 0x2f
        /*05f6*/ 	.short	(.L_266 - .L_265)
	.align		4
.L_265:
        /*05f8*/ 	.word	index@(_ZN5flash24flash_fwd_splitkv_kernelI23Flash_fwd_kernel_traitsILi128ELi64ELi128ELi4ELb0ELb0EN7cutlass10bfloat16_tE19Flash_kernel_traitsILi128ELi64ELi128ELi4ES3_EELb1ELb0ELb0ELb0ELb1ELb0ELb0ELb1EEEvNS_16Flash_fwd_paramsE)
        /*05fc*/ 	.word	0x000000ff


	//----- nvinfo : EIATTR_FRAME_SIZE
	.align		4
.L_266:
        /*0600*/ 	.byte	0x04, 0x11
        /*0602*/ 	.short	(.L_268 - .L_267)
	.align		4
.L_267:
        /*0604*/ 	.word	index@($_ZN5flash24flash_fwd_splitkv_kernelI23Flash_fwd_kernel_traitsILi128ELi64ELi128ELi4ELb0ELb0EN7cutlass10bfloat16_tE19Flash_kernel_traitsILi128ELi64ELi128ELi4ES3_EELb1ELb0ELb0ELb0ELb1ELb0ELb0ELb1EEEvNS_16Flash_fwd_paramsE$_ZN5flash30compute_attn_1rowblock_splitkvI23Flash_fwd_kernel_traitsILi128ELi64ELi128ELi4ELb0ELb0EN7cutlass10bfloat16_tE19Flash_kernel_traitsILi128ELi64ELi128ELi4ES3_EELb1ELb0ELb0ELb0ELb1ELb0ELb0ELb1ENS_16Flash_fwd_paramsEEEvRKT8_iiiii)
        /*0608*/ 	.word	0x00000000


	//----- nvinfo : EIATTR_FRAME_SIZE
	.align		4
.L_268:
        /*060c*/ 	.byte	0x04, 0x11
        /*060e*/ 	.short	(.L_270 - .L_269)
	.align		4
.L_269:
        /*0610*/ 	.word	index@(_ZN5flash24flash_fwd_splitkv_kernelI23Flash_fwd_kernel_traitsILi128ELi64ELi128ELi4ELb0ELb0EN7cutlass10bfloat16_tE19Flash_kernel_traitsILi128ELi64ELi128ELi4ES3_EELb1ELb0ELb0ELb0ELb1ELb0ELb0ELb1EEEvNS_16Flash_fwd_paramsE)
        /*0614*/ 	.word	0x00000000


	//----- nvinfo : EIATTR_REGCOUNT
	.align		4
.L_270:
        /*0618*/ 	.byte	0x04, 0x2f
        /*061a*/ 	.short	(.L_272 - .L_271)
	.align		4
.L_271:
        /*061c*/ 	.word	index@(_ZN5flash24flash_fwd_splitkv_kernelI23Flash_fwd_kernel_traitsILi128ELi64ELi128ELi4ELb0ELb0EN7cutlass10bfloat16_tE19Flash_kernel_traitsILi128ELi64ELi128ELi4ES3_EELb1ELb0ELb1ELb0ELb0ELb1ELb0ELb0EEEvNS_16Flash_fwd_paramsE)
        /*0620*/ 	.word	0x000000ff


	//----- nvinfo : EIATTR_FRAME_SIZE
	.align		4
.L_272:
        /*0624*/ 	.byte	0x04, 0x11
        /*0626*/ 	.short	(.L_274 - .L_273)
	.align		4
.L_273:
        /*0628*/ 	.word	index@(_ZN5flash24flash_fwd_splitkv_kernelI23Flash_fwd_kernel_traitsILi128ELi64ELi128ELi4ELb0ELb0EN7cutlass10bfloat16_tE19Flash_kernel_traitsILi128ELi64ELi128ELi4ES3_EELb1ELb0ELb1ELb0ELb0ELb1ELb0ELb0EEEvNS_16Flash_fwd_paramsE)
        /*062c*/ 	.word	0x00000000


	//----- nvinfo : EIATTR_REGCOUNT
	.align		4
.L_274:
        /*0630*/ 	.byte	0x04, 0x2f
        /*0632*/ 	.short	(.L_276 - .L_275)
	.align		4
.L_275:
        /*0634*/ 	.word	index@(_ZN5flash24flash_fwd_splitkv_kernelI23Flash_fwd_kernel_traitsILi128ELi64ELi128ELi4ELb0ELb0EN7cutlass10bfloat16_tE19Flash_kernel_traitsILi128ELi64ELi128ELi4ES3_EELb1ELb0ELb1ELb0ELb0ELb0ELb0ELb0EEEvNS_16Flash_fwd_paramsE)
        /*0638*/ 	.word	0x000000ff


	//----- nvinfo : EIATTR_FRAME_SIZE
	.align		4
.L_276:
        /*063c*/ 	.byte	0x04, 0x11
        /*063e*/ 	.short	(.L_278 - .L_277)
	.align		4
.L_277:
        /*0640*/ 	.word	index@(_ZN5flash24flash_fwd_splitkv_kernelI23Flash_fwd_kernel_traitsILi128ELi64ELi128ELi4ELb0ELb0EN7cutlass10bfloat16_tE19Flash_kernel_traitsILi128ELi64ELi128ELi4ES3_EELb1ELb0ELb1ELb0ELb0ELb0ELb0ELb0EEEvNS_16Flash_fwd_paramsE)
        /*0644*/ 	.word	0x00000000


	//----- nvinfo : EIATTR_REGCOUNT
	.align		4
.L_278:
        /*0648*/ 	.byte	0x04, 0x2f
        /*064a*/ 	.short	(.L_280 - .L_279)
	.align		4
.L_279:
        /*064c*/ 	.word	index@(_ZN5flash24flash_fwd_splitkv_kernelI23Flash_fwd_kernel_traitsILi128ELi64ELi128ELi4ELb0ELb0EN7cutlass10bfloat16_tE19Flash_kernel_traitsILi128ELi64ELi128ELi4ES3_EELb1ELb0ELb0ELb0ELb1ELb1ELb0ELb0EEEvNS_16Flash_fwd_paramsE)
        /*0650*/ 	.word	0x000000ff


	//----- nvinfo : EIATTR_FRAME_SIZE
	.align		4
.L_280:
        /*0654*/ 	.byte	0x04, 0x11
        /*0656*/ 	.short	(.L_282 - .L_281)
	.align		4
.L_281:
        /*0658*/ 	.word	index@(_ZN5flash24flash_fwd_splitkv_kernelI23Flash_fwd_kernel_traitsILi128ELi64ELi128ELi4ELb0ELb0EN7cutlass10bfloat16_tE19Flash_kernel_traitsILi128ELi64ELi128ELi4ES3_EELb1ELb0ELb0ELb0ELb1ELb1ELb0ELb0EEEvNS_16Flash_fwd_paramsE)
        /*065c*/ 	.word	0x00000000


	//----- nvinfo : EIATTR_REGCOUNT
	.align		4
.L_282:
        /*0660*/ 	.byte	0x04, 0x2f
        /*0662*/ 	.short	(.L_284 - .L_283)
	.align		4
.L_283:
        /*0664*/ 	.word	index@(_ZN5flash24flash_fwd_splitkv_kernelI23Flash_fwd_kernel_traitsILi128ELi64ELi128ELi4ELb0ELb0EN7cutlass10bfloat16_tE19Flash_kernel_traitsILi128ELi64ELi128ELi4ES3_EELb1ELb0ELb0ELb0ELb1ELb0ELb0ELb0EEEvNS_16Flash_fwd_paramsE)
        /*0668*/ 	.word	0x000000ff


	//----- nvinfo : EIATTR_FRAME_SIZE
	.align		4
.L_284:
        /*066c*/ 	.byte	0x04, 0x11
        /*066e*/ 	.short	(.L_286 - .L_285)
	.align		4
.L_285:
        /*0670*/ 	.word	index@(_ZN5flash24flash_fwd_splitkv_kernelI23Flash_fwd_kernel_traitsILi128ELi64ELi128ELi4ELb0ELb0EN7cutlass10bfloat16_tE19Flash_kernel_traitsILi128ELi64ELi128ELi4ES3_EELb1ELb0ELb0ELb0ELb1ELb0ELb0ELb0EEEvNS_16Flash_fwd_paramsE)
        /*0674*/ 	.word	0x00000000


	//----- nvinfo : EIATTR_REGCOUNT
	.align		4
.L_286:
        /*0678*/ 	.byte	0x04, 0x2f
        /*067a*/ 	.short	(.L_288 - .L_287)
	.align		4
.L_287:
        /*067c*/ 	.word	index@(_ZN5flash24flash_fwd_splitkv_kernelI23Flash_fwd_kernel_traitsILi128ELi64ELi128ELi4ELb0ELb0EN7cutlass10bfloat16_tE19Flash_kernel_traitsILi128ELi64ELi128ELi4ES3_EELb1ELb0ELb0ELb1ELb1ELb1ELb1ELb0EEEvNS_16Flash_fwd_paramsE)
        /*0680*/ 	.word	0x000000ff


	//----- nvinfo : EIATTR_FRAME_SIZE
	.align		4
.L_288:
        /*0684*/ 	.byte	0x04, 0x11
        /*0686*/ 	.short	(.L_290 - .L_289)
	.align		4
.L_289:
        /*0688*/ 	.word	index@(_ZN5flash24flash_fwd_splitkv_kernelI23Flash_fwd_kernel_traitsILi128ELi64ELi128ELi4ELb0ELb0EN7cutlass10bfloat16_tE19Flash_kernel_traitsILi128ELi64ELi128ELi4ES3_EELb1ELb0ELb0ELb1ELb1ELb1ELb1ELb0EEEvNS_16Flash_fwd_paramsE)
        /*068c*/ 	.word	0x00000000


	//----- nvinfo : EIATTR_REGCOUNT
	.align		4
.L_290:
        /*0690*/ 	.byte	0x04, 0x2f
        /*0692*/ 	.short	(.L_292 - .L_291)
	.align		4
.L_291:
        /*0694*/ 	.word	index@(_ZN5flash24flash_fwd_splitkv_kernelI23Flash_fwd_kernel_traitsILi128ELi64ELi128ELi4ELb0ELb0EN7cutlass10bfloat16_tE19Flash_kernel_traitsILi128ELi64ELi128ELi4ES3_EELb1ELb0ELb0ELb1ELb1ELb0ELb1ELb0EEEvNS_16Flash_fwd_paramsE)
        /*0698*/ 	.word	0x000000f7


	//----- nvinfo : EIATTR_FRAME_SIZE
	.align		4
.L_292:
        /*069c*/ 	.byte	0x04, 0x11
        /*069e*/ 	.short	(.L_294 - .L_293)
	.align		4
.L_293:
        /*06a0*/ 	.word	index@(_ZN5flash24flash_fwd_splitkv_kernelI23Flash_fwd_kernel_traitsILi128ELi64ELi128ELi4ELb0ELb0EN7cutlass10bfloat16_tE19Flash_kernel_traitsILi128ELi64ELi128ELi4ES3_EELb1ELb0ELb0ELb1ELb1ELb0ELb1ELb0EEEvNS_16Flash_fwd_paramsE)
        /*06a4*/ 	.word	0x00000000


	//----- nvinfo : EIATTR_REGCOUNT
	.align		4
.L_294:
        /*06a8*/ 	.byte	0x04, 0x2f
        /*06aa*/ 	.short	(.L_296 - .L_295)
	.align		4
.L_295:
        /*06ac*/ 	.word	index@(_ZN5flash24flash_fwd_splitkv_kernelI23Flash_fwd_kernel_traitsILi128ELi64ELi128ELi4ELb0ELb0EN7cutlass10bfloat16_tE19Flash_kernel_traitsILi128ELi64ELi128ELi4ES3_EELb1ELb0ELb0ELb1ELb1ELb1ELb0ELb0EEEvNS_16Flash_fwd_paramsE)
        /*06b0*/ 	.word	0x000000ff


	//----- nvinfo : EIATTR_FRAME_SIZE
	.align		4
.L_296:
        /*06b4*/ 	.byte	0x04, 0x11
        /*06b6*/ 	.short	(.L_298 - .L_297)
	.align		4
.L_297:
        /*06b8*/ 	.word	index@(_ZN5flash24flash_fwd_splitkv_kernelI23Flash_fwd_kernel_traitsILi128ELi64ELi128ELi4ELb0ELb0EN7cutlass10bfloat16_tE19Flash_kernel_traitsILi128ELi64ELi128ELi4ES3_EELb1ELb0ELb0ELb1ELb1ELb1ELb0ELb0EEEvNS_16Flash_fwd_paramsE)
        /*06bc*/ 	.word	0x00000000


	//----- nvinfo : EIATTR_REGCOUNT
	.align		4
.L_298:
        /*06c0*/ 	.byte	0x04, 0x2f
        /*06c2*/ 	.short	(.L_300 - .L_299)
	.align		4
.L_299:
        /*06c4*/ 	.word	index@(_ZN5flash24flash_fwd_splitkv_kernelI23Flash_fwd_kernel_traitsILi128ELi64ELi128ELi4ELb0ELb0EN7cutlass10bfloat16_tE19Flash_kernel_traitsILi128ELi64ELi128ELi4ES3_EELb1ELb0ELb0ELb1ELb1ELb0ELb0ELb0EEEvNS_16Flash_fwd_paramsE)
        /*06c8*/ 	.word	0x000000f6


	//----- nvinfo : EIATTR_FRAME_SIZE
	.align		4
.L_300:
        /*06cc*/ 	.byte	0x04, 0x11
        /*06ce*/ 	.short	(.L_302 - .L_301)
	.align		4
.L_301:
        /*06d0*/ 	.word	index@(_ZN5flash24flash_fwd_splitkv_kernelI23Flash_fwd_kernel_traitsILi128ELi64ELi128ELi4ELb0ELb0EN7cutlass10bfloat16_tE19Flash_kernel_traitsILi128ELi64ELi128ELi4ES3_EELb1ELb0ELb0ELb1ELb1ELb0ELb0ELb0EEEvNS_16Flash_fwd_paramsE)
        /*06d4*/ 	.word	0x00000000


	//----- nvinfo : EIATTR_REGCOUNT
	.align		4
.L_302:
        /*06d8*/ 	.byte	0x04, 0x2f
        /*06da*/ 	.short	(.L_304 - .L_303)
	.align		4
.L_303:
        /*06dc*/ 	.word	index@(_ZN5flash24flash_fwd_splitkv_kernelI23Flash_fwd_kernel_traitsILi128ELi64ELi128ELi4ELb0ELb0EN7cutlass10bfloat16_tE19Flash_kernel_traitsILi128ELi64ELi128ELi4ES3_EELb1ELb0ELb0ELb0ELb0ELb1ELb1ELb1EEEvNS_16Flash_fwd_paramsE)
        /*06e0*/ 	.word	0x000000ff


	//----- nvinfo : EIATTR_FRAME_SIZE
	.align		4
.L_304:
        /*06e4*/ 	.byte	0x04, 0x11
        /*06e6*/ 	.short	(.L_306 - .L_305)
	.align		4
.L_305:
        /*06e8*/ 	.word	index@($_ZN5flash24flash_fwd_splitkv_kernelI23Flash_fwd_kernel_traitsILi128ELi64ELi128ELi4ELb0ELb0EN7cutlass10bfloat16_tE19Flash_kernel_traitsILi128ELi64ELi128ELi4ES3_EELb1ELb0ELb0ELb0ELb0ELb1ELb1ELb1EEEvNS_16Flash_fwd_paramsE$_ZN5flash30compute_attn_1rowblock_splitkvI23Flash_fwd_kernel_traitsILi128ELi64ELi128ELi4ELb0ELb0EN7cutlass10bfloat16_tE19Flash_kernel_traitsILi128ELi64ELi128ELi4ES3_EELb1ELb0ELb0ELb0ELb0ELb1ELb1ELb1ENS_16Flash_fwd_paramsEEEvRKT8_iiiii)
        /*06ec*/ 	.word	0x00000008


	//----- nvinfo : EIATTR_FRAME_SIZE
	.align		4
.L_306:
        /*06f0*/ 	.byte	0x04, 0x11
        /*06f2*/ 	.short	(.L_308 - .L_307)
	.align		4
.L_307:
        /*06f4*/ 	.word	index@(_ZN5flash24flash_fwd_splitkv_kernelI23Flash_fwd_kernel_traitsILi128ELi64ELi128ELi4ELb0ELb0EN7cutlass10bfloat16_tE19Flash_kernel_traitsILi128ELi64ELi128ELi4ES3_EELb1ELb0ELb0ELb0ELb0ELb1ELb1ELb1EEEvNS_16Flash_fwd_paramsE)
        /*06f8*/ 	.word	0x00000008


	//----- nvinfo : EIATTR_REGCOUNT
	.align		4
.L_308:
        /*06fc*/ 	.byte	0x04, 0x2f
        /*06fe*/ 	.short	(.L_310 - .L_309)
	.align		4
.L_309:
        /*0700*/ 	.word	index@(_ZN5flash24flash_fwd_splitkv_kernelI23Flash_fwd_kernel_traitsILi128ELi64ELi128ELi4ELb0ELb0EN7cutlass10bfloat16_tE19Flash_kernel_traitsILi128ELi64ELi128ELi4ES3_EELb1ELb0ELb0ELb0ELb0ELb0ELb1ELb1EEEvNS_16Flash_fwd_paramsE)
        /*0704*/ 	.word	0x000000ff


	//----- nvinfo : EIATTR_FRAME_SIZE
	.align		4
.L_310:
        /*0708*/ 	.byte	0x04, 0x11
        /*070a*/ 	.short	(.L_312 - .L_311)
	.align		4
.L_311:
        /*070c*/ 	.word	index@($_ZN5flash24flash_fwd_splitkv_kernelI23Flash_fwd_kernel_traitsILi128ELi64ELi128ELi4ELb0ELb0EN7cutlass10bfloat16_tE19Flash_kernel_traitsILi128ELi64ELi128ELi4ES3_EELb1ELb0ELb0ELb0ELb0ELb0ELb1ELb1EEEvNS_16Flash_fwd_paramsE$_ZN5flash30compute_attn_1rowblock_splitkvI23Flash_fwd_kernel_traitsILi128ELi64ELi128ELi4ELb0ELb0EN7cutlass10bfloat16_tE19Flash_kernel_traitsILi128ELi64ELi128ELi4ES3_EELb1ELb0ELb0ELb0ELb0ELb0ELb1ELb1ENS_16Flash_fwd_paramsEEEvRKT8_iiiii)
        /*0710*/ 	.word	0x00000000


	//----- nvinfo : EIATTR_FRAME_SIZE
	.align		4
.L_312:
        /*0714*/ 	.byte	0x04, 0x11
        /*0716*/ 	.short	(.L_314 - .L_313)
	.align		4
.L_313:
        /*0718*/ 	.word	index@(_ZN5flash24flash_fwd_splitkv_kernelI23Flash_fwd_kernel_traitsILi128ELi64ELi128ELi4ELb0ELb0EN7cutlass10bfloat16_tE19Flash_kernel_traitsILi128ELi64ELi128ELi4ES3_EELb1ELb0ELb0ELb0ELb0ELb0ELb1ELb1EEEvNS_16Flash_fwd_paramsE)
        /*071c*/ 	.word	0x00000000


	//----- nvinfo : EIATTR_REGCOUNT
	.align		4
.L_314:
        /*0720*/ 	.byte	0x04, 0x2f
        /*0722*/ 	.short	(.L_316 - .L_315)
	.align		4
.L_315:
        /*0724*/ 	.word	index@(_ZN5flash24flash_fwd_splitkv_kernelI23Flash_fwd_kernel_traitsILi128ELi64ELi128ELi4ELb0ELb0EN7cutlass10bfloat16_tE19Flash_kernel_traitsILi128ELi64ELi128ELi4ES3_EELb1ELb0ELb0ELb0ELb0ELb1ELb1ELb0EEEvNS_16Flash_fwd_paramsE)
        /*0728*/ 	.word	0x000000ff


	//----- nvinfo : EIATTR_FRAME_SIZE
	.align		4
.L_316:
        /*072c*/ 	.byte	0x04, 0x11
        /*072e*/ 	.short	(.L_318 - .L_317)
	.align		4
.L_317:
        /*0730*/ 	.word	index@(_ZN5flash24flash_fwd_splitkv_kernelI23Flash_fwd_kernel_traitsILi128ELi64ELi128ELi4ELb0ELb0EN7cutlass10bfloat16_tE19Flash_kernel_traitsILi128ELi64ELi128ELi4ES3_EELb1ELb0ELb0ELb0ELb0ELb1ELb1ELb0EEEvNS_16Flash_fwd_paramsE)
        /*0734*/ 	.word	0x00000000


	//----- nvinfo : EIATTR_REGCOUNT
	.align		4
.L_318:
        /*0738*/ 	.byte	0x04, 0x2f
        /*073a*/ 	.short	(.L_320 - .L_319)
	.align		4
.L_319:
        /*073c*/ 	.word	index@(_ZN5flash24flash_fwd_splitkv_kernelI23Flash_fwd_kernel_traitsILi128ELi64ELi128ELi4ELb0ELb0EN7cutlass10bfloat16_tE19Flash_kernel_traitsILi128ELi64ELi128ELi4ES3_EELb1ELb0ELb0ELb0ELb0ELb0ELb1ELb0EEEvNS_16Flash_fwd_paramsE)
        /*0740*/ 	.word	0x000000ff


	//----- nvinfo : EIATTR_FRAME_SIZE
	.align		4
.L_320:
        /*0744*/ 	.byte	0x04, 0x11
        /*0746*/ 	.short	(.L_322 - .L_321)
	.align		4
.L_321:
        /*0748*/ 	.word	index@(_ZN5flash24flash_fwd_splitkv_kernelI23Flash_fwd_kernel_traitsILi128ELi64ELi128ELi4ELb0ELb0EN7cutlass10bfloat16_tE19Flash_kernel_traitsILi128ELi64ELi128ELi4ES3_EELb1ELb0ELb0ELb0ELb0ELb0ELb1ELb0EEEvNS_16Flash_fwd_paramsE)
        /*074c*/ 	.word	0x00000000


	//----- nvinfo : EIATTR_REGCOUNT
	.align		4
.L_322:
        /*0750*/ 	.byte	0x04, 0x2f
        /*0752*/ 	.short	(.L_324 - .L_323)
	.align		4
.L_323:
        /*0754*/ 	.word	index@(_ZN5flash24flash_fwd_splitkv_kernelI23Flash_fwd_kernel_traitsILi128ELi64ELi128ELi4ELb0ELb0EN7cutlass10bfloat16_tE19Flash_kernel_traitsILi128ELi64ELi128ELi4ES3_EELb1ELb0ELb0ELb0ELb0ELb1ELb0ELb1EEEvNS_16Flash_fwd_paramsE)
        /*0758*/ 	.word	0x000000ff


	//----- nvinfo : EIATTR_FRAME_SIZE
	.align		4
.L_324:
        /*075c*/ 	.byte	0x04, 0x11
        /*075e*/ 	.short	(.L_326 - .L_325)
	.align		4
.L_325:
        /*0760*/ 	.word	index@($_ZN5flash24flash_fwd_splitkv_kernelI23Flash_fwd_kernel_traitsILi128ELi64ELi128ELi4ELb0ELb0EN7cutlass10bfloat16_tE19Flash_kernel_traitsILi128ELi64ELi128ELi4ES3_EELb1ELb0ELb0ELb0ELb0ELb1ELb0ELb1EEEvNS_16Flash_fwd_paramsE$_ZN5flash30compute_attn_1rowblock_splitkvI23Flash_fwd_kernel_traitsILi128ELi64ELi128ELi4ELb0ELb0EN7cutlass10bfloat16_tE19Flash_kernel_traitsILi128ELi64ELi128ELi4ES3_EELb1ELb0ELb0ELb0ELb0ELb1ELb0ELb1ENS_16Flash_fwd_paramsEEEvRKT8_iiiii)
        /*0764*/ 	.word	0x00000008


	//----- nvinfo : EIATTR_FRAME_SIZE
	.align		4
.L_326:
        /*0768*/ 	.byte	0x04, 0x11
        /*076a*/ 	.short	(.L_328 - .L_327)
	.align		4
.L_327:
        /*076c*/ 	.word	index@(_ZN5flash24flash_fwd_splitkv_kernelI23Flash_fwd_kernel_traitsILi128ELi64ELi128ELi4ELb0ELb0EN7cutlass10bfloat16_tE19Flash_kernel_traitsILi128ELi64ELi128ELi4ES3_EELb1ELb0ELb0ELb0ELb0ELb1ELb0ELb1EEEvNS_16Flash_fwd_paramsE)
        /*0770*/ 	.word	0x00000008


	//----- nvinfo : EIATTR_REGCOUNT
	.align		4
.L_328:
        /*0774*/ 	.byte	0x04, 0x2f
        /*0776*/ 	.short	(.L_330 - .L_329)
	.align		4
.L_329:
        /*0778*/ 	.word	index@(_ZN5flash24flash_fwd_splitkv_kernelI23Flash_fwd_kernel_traitsILi128ELi64ELi128ELi4ELb0ELb0EN7cutlass10bfloat16_tE19Flash_kernel_traitsILi128ELi64ELi128ELi4ES3_EELb1ELb0ELb0ELb0ELb0ELb0ELb0ELb1EEEvNS_16Flash_fwd_paramsE)
        /*077c*/ 	.word	0x000000ff


	//----- nvinfo : EIATTR_FRAME_SIZE
	.align		4
.L_330:
        /*0780*/ 	.byte	0x04, 0x11
        /*0782*/ 	.short	(.L_332 - .L_331)
	.align		4
.L_331:
        /*0784*/ 	.word	index@($_ZN5flash24flash_fwd_splitkv_kernelI23Flash_fwd_kernel_traitsILi128ELi64ELi128ELi4ELb0ELb0EN7cutlass10bfloat16_tE19Flash_kernel_traitsILi128ELi64ELi128ELi4ES3_EELb1ELb0ELb0ELb0ELb0ELb0ELb0ELb1EEEvNS_16Flash_fwd_paramsE$_ZN5flash30compute_attn_1rowblock_splitkvI23Flash_fwd_kernel_traitsILi128ELi64ELi128ELi4ELb0ELb0EN7cutlass10bfloat16_tE19Flash_kernel_traitsILi128ELi64ELi128ELi4ES3_EELb1ELb0ELb0ELb0ELb0ELb0ELb0ELb1ENS_16Flash_fwd_paramsEEEvRKT8_iiiii)
        /*0788*/ 	.word	0x00000000


	//----- nvinfo : EIATTR_FRAME_SIZE
	.align		4
.L_332:
        /*078c*/ 	.byte	0x04, 0x11
        /*078e*/ 	.short	(.L_334 - .L_333)
	.align		4
.L_333:
        /*0790*/ 	.word	index@(_ZN5flash24flash_fwd_splitkv_kernelI23Flash_fwd_kernel_traitsILi128ELi64ELi128ELi4ELb0ELb0EN7cutlass10bfloat16_tE19Flash_kernel_traitsILi128ELi64ELi128ELi4ES3_EELb1ELb0ELb0ELb0ELb0ELb0ELb0ELb1EEEvNS_16Flash_fwd_paramsE)
        /*0794*/ 	.word	0x00000000


	//----- nvinfo : EIATTR_REGCOUNT
	.align		4
.L_334:
        /*0798*/ 	.byte	0x04, 0x2f
        /*079a*/ 	.short	(.L_336 - .L_335)
	.align		4
.L_335:
        /*079c*/ 	.word	index@(_ZN5flash24flash_fwd_splitkv_kernelI23Flash_fwd_kernel_traitsILi128ELi64ELi128ELi4ELb0ELb0EN7cutlass10bfloat16_tE19Flash_kernel_traitsILi128ELi64ELi128ELi4ES3_EELb1ELb0ELb0ELb0ELb0ELb1ELb0ELb0EEEvNS_16Flash_fwd_paramsE)
        /*07a0*/ 	.word	0x000000ff


	//----- nvinfo : EIATTR_FRAME_SIZE
	.align		4
.L_336:
        /*07a4*/ 	.byte	0x04, 0x11
        /*07a6*/ 	.short	(.L_338 - .L_337)
	.align		4
.L_337:
        /*07a8*/ 	.word	index@(_ZN5flash24flash_fwd_splitkv_kernelI23Flash_fwd_kernel_traitsILi128ELi64ELi128ELi4ELb0ELb0EN7cutlass10bfloat16_tE19Flash_kernel_traitsILi128ELi64ELi128ELi4ES3_EELb1ELb0ELb0ELb0ELb0ELb1ELb0ELb0EEEvNS_16Flash_fwd_paramsE)
        /*07ac*/ 	.word	0x00000000


	//----- nvinfo : EIATTR_REGCOUNT
	.align		4
.L_338:
        /*07b0*/ 	.byte	0x04, 0x2f
        /*07b2*/ 	.short	(.L_340 - .L_339)
	.align		4
.L_339:
        /*07b4*/ 	.word	index@(_ZN5flash24flash_fwd_splitkv_kernelI23Flash_fwd_kernel_traitsILi128ELi64ELi128ELi4ELb0ELb0EN7cutlass10bfloat16_tE19Flash_kernel_traitsILi128ELi64ELi128ELi4ES3_EELb1ELb0ELb0ELb0ELb0ELb0ELb0ELb0EEEvNS_16Flash_fwd_paramsE)
        /*07b8*/ 	.word	0x000000ff


	//----- nvinfo : EIATTR_FRAME_SIZE
	.align		4
.L_340:
        /*07bc*/ 	.byte	0x04, 0x11
        /*07be*/ 	.short	(.L_342 - .L_341)
	.align		4
.L_341:
        /*07c0*/ 	.word	index@(_ZN5flash24flash_fwd_splitkv_kernelI23Flash_fwd_kernel_traitsILi128ELi64ELi128ELi4ELb0ELb0EN7cutlass10bfloat16_tE19Flash_kernel_traitsILi128ELi64ELi128ELi4ES3_EELb1ELb0ELb0ELb0ELb0ELb0ELb0ELb0EEEvNS_16Flash_fwd_paramsE)
        /*07c4*/ 	.word	0x00000000


	//----- nvinfo : EIATTR_REGCOUNT
	.align		4
.L_342:
        /*07c8*/ 	.byte	0x04, 0x2f
        /*07ca*/ 	.short	(.L_344 - .L_343)
	.align		4
.L_343:
        /*07cc*/ 	.word	index@(_ZN5flash32flash_fwd_splitkv_combine_kernelI23Flash_fwd_kernel_traitsILi128ELi64ELi128ELi4ELb0ELb0EN7cutlass10bfloat16_tE19Flash_kernel_traitsILi128ELi64ELi128ELi4ES3_EELi4ELi1ELb1EEEvNS_16Flash_fwd_paramsE)
        /*07d0*/ 	.word	0x00000036


	//----- nvinfo : EIATTR_FRAME_SIZE
	.align		4
.L_344:
        /*07d4*/ 	.byte	0x04, 0x11
        /*07d6*/ 	.short	(.L_346 - .L_345)
	.align		4
.L_345:
        /*07d8*/ 	.word	index@($__internal_13_$__cuda_sm20_div_s64)
        /*07dc*/ 	.word	0x00000000


	//----- nvinfo : EIATTR_FRAME_SIZE
	.align		4
.L_346:
        /*07e0*/ 	.byte	0x04, 0x11
        /*07e2*/ 	.short	(.L_348 - .L_347)
	.align		4
.L_347:
        /*07e4*/ 	.word	index@(_ZN5flash32flash_fwd_splitkv_combine_kernelI23Flash_fwd_kernel_traitsILi128ELi64ELi128ELi4ELb0ELb0EN7cutlass10bfloat16_tE19Flash_kernel_traitsILi128ELi64ELi128ELi4ES3_EELi4ELi1ELb1EEEvNS_16Flash_fwd_paramsE)
        /*07e8*/ 	.word	0x00000000


	//----- nvinfo : EIATTR_REGCOUNT
	.align		4
.L_348:
        /*07ec*/ 	.byte	0x04, 0x2f
        /*07ee*/ 	.short	(.L_350 - .L_349)
	.align		4
.L_349:
        /*07f0*/ 	.word	index@(_ZN5flash32flash_fwd_splitkv_combine_kernelI23Flash_fwd_kernel_traitsILi128ELi64ELi128ELi4ELb0ELb0EN7cutlass10bfloat16_tE19Flash_kernel_traitsILi128ELi64ELi128ELi4ES3_EELi4ELi2ELb1EEEvNS_16Flash_fwd_paramsE)
        /*07f4*/ 	.word	0x00000038


	//----- nvinfo : EIATTR_FRAME_SIZE
	.align		4
.L_350:
        /*07f8*/ 	.byte	0x04, 0x11
        /*07fa*/ 	.short	(.L_352 - .L_351)
	.align		4
.L_351:
        /*07fc*/ 	.word	index@($__internal_12_$__cuda_sm20_div_s64)
        /*0800*/ 	.word	0x00000000


	//----- nvinfo : EIATTR_FRAME_SIZE
	.align		4
.L_352:
        /*0804*/ 	.byte	0x04, 0x11
        /*0806*/ 	.short	(.L_354 - .L_353)
	.align		4
.L_353:
        /*0808*/ 	.word	index@(_ZN5flash32flash_fwd_splitkv_combine_kernelI23Flash_fwd_kernel_traitsILi128ELi64ELi128ELi4ELb0ELb0EN7cutlass10bfloat16_tE19Flash_kernel_traitsILi128ELi64ELi128ELi4ES3_EELi4ELi2ELb1EEEvNS_16Flash_fwd_paramsE)
        /*080c*/ 	.word	0x00000000


	//----- nvinfo : EIATTR_REGCOUNT
	.align		4
.L_354:
        /*0810*/ 	.byte	0x04, 0x2f
        /*0812*/ 	.short	(.L_356 - .L_355)
	.align		4
.L_355:
        /*0814*/ 	.word	index@(_ZN5flash32flash_fwd_splitkv_combine_kernelI23Flash_fwd_kernel_traitsILi128ELi64ELi128ELi4ELb0ELb0EN7cutlass10bfloat16_tE19Flash_kernel_traitsILi128ELi64ELi128ELi4ES3_EELi4ELi3ELb1EEEvNS_16Flash_fwd_paramsE)
        /*0818*/ 	.word	0x00000034


	//----- nvinfo : EIATTR_FRAME_SIZE
	.align		4
.L_356:
        /*081c*/ 	.byte	0x04, 0x11
        /*081e*/ 	.short	(.L_358 - .L_357)
	.align		4
.L_357:
        /*0820*/ 	.word	index@($__internal_11_$__cuda_sm20_div_s64)
        /*0824*/ 	.word	0x00000000


	//----- nvinfo : EIATTR_FRAME_SIZE
	.align		4
.L_358:
        /*0828*/ 	.byte	0x04, 0x11
        /*082a*/ 	.short	(.L_360 - .L_359)
	.align		4
.L_359:
        /*082c*/ 	.word	index@(_ZN5flash32flash_fwd_splitkv_combine_kernelI23Flash_fwd_kernel_traitsILi128ELi64ELi128ELi4ELb0ELb0EN7cutlass10bfloat16_tE19Flash_kernel_traitsILi128ELi64ELi128ELi4ES3_EELi4ELi3ELb1EEEvNS_16Flash_fwd_paramsE)
        /*0830*/ 	.word	0x00000000


	//----- nvinfo : EIATTR_REGCOUNT
	.align		4
.L_360:
        /*0834*/ 	.byte	0x04, 0x2f
        /*0836*/ 	.short	(.L_362 - .L_361)
	.align		4
.L_361:
        /*0838*/ 	.word	index@(_ZN5flash32flash_fwd_splitkv_combine_kernelI23Flash_fwd_kernel_traitsILi128ELi64ELi128ELi4ELb0ELb0EN7cutlass10bfloat16_tE19Flash_kernel_traitsILi128ELi64ELi128ELi4ES3_EELi4ELi4ELb1EEEvNS_16Flash_fwd_paramsE)
        /*083c*/ 	.word	0x00000034


	//----- nvinfo : EIATTR_FRAME_SIZE
	.align		4
.L_362:
        /*0840*/ 	.byte	0x04, 0x11
        /*0842*/ 	.short	(.L_364 - .L_363)
	.align		4
.L_363:
        /*0844*/ 	.word	index@($__internal_10_$__cuda_sm20_div_s64)
        /*0848*/ 	.word	0x00000000


	//----- nvinfo : EIATTR_FRAME_SIZE
	.align		4
.L_364:
        /*084c*/ 	.byte	0x04, 0x11
        /*084e*/ 	.short	(.L_366 - .L_365)
	.align		4
.L_365:
        /*0850*/ 	.word	index@(_ZN5flash32flash_fwd_splitkv_combine_kernelI23Flash_fwd_kernel_traitsILi128ELi64ELi128ELi4ELb0ELb0EN7cutlass10bfloat16_tE19Flash_kernel_traitsILi128ELi64ELi128ELi4ES3_EELi4ELi4ELb1EEEvNS_16Flash_fwd_paramsE)
        /*0854*/ 	.word	0x00000000


	//----- nvinfo : EIATTR_REGCOUNT
	.align		4
.L_366:
        /*0858*/ 	.byte	0x04, 0x2f
        /*085a*/ 	.short	(.L_368 - .L_367)
	.align		4
.L_367:
        /*085c*/ 	.word	index@(_ZN5flash32flash_fwd_splitkv_combine_kernelI23Flash_fwd_kernel_traitsILi128ELi64ELi128ELi4ELb0ELb0EN7cutlass10bfloat16_tE19Flash_kernel_traitsILi128ELi64ELi128ELi4ES3_EELi4ELi5ELb1EEEvNS_16Flash_fwd_paramsE)
        /*0860*/ 	.word	0x00000034


	//----- nvinfo : EIATTR_FRAME_SIZE
	.align		4
.L_368:
        /*0864*/ 	.byte	0x04, 0x11
        /*0866*/ 	.short	(.L_370 - .L_369)
	.align		4
.L_369:
        /*0868*/ 	.word	index@($__internal_9_$__cuda_sm20_div_s64)
        /*086c*/ 	.word	0x00000000


	//----- nvinfo : EIATTR_FRAME_SIZE
	.align		4
.L_370:
        /*0870*/ 	.byte	0x04, 0x11
        /*0872*/ 	.short	(.L_372 - .L_371)
	.align		4
.L_371:
        /*0874*/ 	.word	index@(_ZN5flash32flash_fwd_splitkv_combine_kernelI23Flash_fwd_kernel_traitsILi128ELi64ELi128ELi4ELb0ELb0EN7cutlass10bfloat16_tE19Flash_kernel_traitsILi128ELi64ELi128ELi4ES3_EELi4ELi5ELb1EEEvNS_16Flash_fwd_paramsE)
        /*0878*/ 	.word	0x00000000


	//----- nvinfo : EIATTR_REGCOUNT
	.align		4
.L_372:
        /*087c*/ 	.byte	0x04, 0x2f
        /*087e*/ 	.short	(.L_374 - .L_373)
	.align		4
.L_373:
        /*0880*/ 	.word	index@(_ZN5flash32flash_fwd_splitkv_combine_kernelI23Flash_fwd_kernel_traitsILi128ELi64ELi128ELi4ELb0ELb0EN7cutlass10bfloat16_tE19Flash_kernel_traitsILi128ELi64ELi128ELi4ES3_EELi4ELi6ELb1EEEvNS_16Flash_fwd_paramsE)
        /*0884*/ 	.word	0x0000003a


	//----- nvinfo : EIATTR_FRAME_SIZE
	.align		4
.L_374:
        /*0888*/ 	.byte	0x04, 0x11
        /*088a*/ 	.short	(.L_376 - .L_375)
	.align		4
.L_375:
        /*088c*/ 	.word	index@($__internal_8_$__cuda_sm20_div_s64)
        /*0890*/ 	.word	0x00000000


	//----- nvinfo : EIATTR_FRAME_SIZE
	.align		4
.L_376:
        /*0894*/ 	.byte	0x04, 0x11
        /*0896*/ 	.short	(.L_378 - .L_377)
	.align		4
.L_377:
        /*0898*/ 	.word	index@(_ZN5flash32flash_fwd_splitkv_combine_kernelI23Flash_fwd_kernel_traitsILi128ELi64ELi128ELi4ELb0ELb0EN7cutlass10bfloat16_tE19Flash_kernel_traitsILi128ELi64ELi128ELi4ES3_EELi4ELi6ELb1EEEvNS_16Flash_fwd_paramsE)
        /*089c*/ 	.word	0x00000000


	//----- nvinfo : EIATTR_REGCOUNT
	.align		4
.L_378:
        /*08a0*/ 	.byte	0x04, 0x2f
        /*08a2*/ 	.short	(.L_380 - .L_379)
	.align		4
.L_379:
        /*08a4*/ 	.word	index@(_ZN5flash32flash_fwd_splitkv_combine_kernelI23Flash_fwd_kernel_traitsILi128ELi64ELi128ELi4ELb0ELb0EN7cutlass10bfloat16_tE19Flash_kernel_traitsILi128ELi64ELi128ELi4ES3_EELi4ELi7ELb1EEEvNS_16Flash_fwd_paramsE)
        /*08a8*/ 	.word	0x0000003c


	//----- nvinfo : EIATTR_FRAME_SIZE
	.align		4
.L_380:
        /*08ac*/ 	.byte	0x04, 0x11
        /*08ae*/ 	.short	(.L_382 - .L_381)
	.align		4
.L_381:
        /*08b0*/ 	.word	index@($__internal_7_$__cuda_sm20_div_s64)
        /*08b4*/ 	.word	0x00000000


	//----- nvinfo : EIATTR_FRAME_SIZE
	.align		4
.L_382:
        /*08b8*/ 	.byte	0x04, 0x11
        /*08ba*/ 	.short	(.L_384 - .L_383)
	.align		4
.L_383:
        /*08bc*/ 	.word	index@(_ZN5flash32flash_fwd_splitkv_combine_kernelI23Flash_fwd_kernel_traitsILi128ELi64ELi128ELi4ELb0ELb0EN7cutlass10bfloat16_tE19Flash_kernel_traitsILi128ELi64ELi128ELi4ES3_EELi4ELi7ELb1EEEvNS_16Flash_fwd_paramsE)
        /*08c0*/ 	.word	0x00000000


	//----- nvinfo : EIATTR_REGCOUNT
	.align		4
.L_384:
        /*08c4*/ 	.byte	0x04, 0x2f
        /*08c6*/ 	.short	(.L_386 - .L_385)
	.align		4
.L_385:
        /*08c8*/ 	.word	index@(_ZN5flash32flash_fwd_splitkv_combine_kernelI23Flash_fwd_kernel_traitsILi128ELi64ELi128ELi4ELb0ELb0EN7cutlass10bfloat16_tE19Flash_kernel_traitsILi128ELi64ELi128ELi4ES3_EELi4ELi1ELb0EEEvNS_16Flash_fwd_paramsE)
        /*08cc*/ 	.word	0x00000036


	//----- nvinfo : EIATTR_FRAME_SIZE
	.align		4
.L_386:
        /*08d0*/ 	.byte	0x04, 0x11
        /*08d2*/ 	.short	(.L_388 - .L_387)
	.align		4
.L_387:
        /*08d4*/ 	.word	index@($__internal_6_$__cuda_sm20_div_s64)
        /*08d8*/ 	.word	0x00000000


	//----- nvinfo : EIATTR_FRAME_SIZE
	.align		4
.L_388:
        /*08dc*/ 	.byte	0x04, 0x11
        /*08de*/ 	.short	(.L_390 - .L_389)
	.align		4
.L_389:
        /*08e0*/ 	.word	index@(_ZN5flash32flash_fwd_splitkv_combine_kernelI23Flash_fwd_kernel_traitsILi128ELi64ELi128ELi4ELb0ELb0EN7cutlass10bfloat16_tE19Flash_kernel_traitsILi128ELi64ELi128ELi4ES3_EELi4ELi1ELb0EEEvNS_16Flash_fwd_paramsE)
        /*08e4*/ 	.word	0x00000000


	//----- nvinfo : EIATTR_REGCOUNT
	.align		4
.L_390:
        /*08e8*/ 	.byte	0x04, 0x2f
        /*08ea*/ 	.short	(.L_392 - .L_391)
	.align		4
.L_391:
        /*08ec*/ 	.word	index@(_ZN5flash32flash_fwd_splitkv_combine_kernelI23Flash_fwd_kernel_traitsILi128ELi64ELi128ELi4ELb0ELb0EN7cutlass10bfloat16_tE19Flash_kernel_traitsILi128ELi64ELi128ELi4ES3_EELi4ELi2ELb0EEEvNS_16Flash_fwd_paramsE)
        /*08f0*/ 	.word	0x00000038


	//----- nvinfo : EIATTR_FRAME_SIZE
	.align		4
.L_392:
        /*08f4*/ 	.byte	0x04, 0x11
        /*08f6*/ 	.short	(.L_394 - .L_393)
	.align		4
.L_393:
        /*08f8*/ 	.word	index@($__internal_5_$__cuda_sm20_div_s64)
        /*08fc*/ 	.word	0x00000000


	//----- nvinfo : EIATTR_FRAME_SIZE
	.align		4
.L_394:
        /*0900*/ 	.byte	0x04, 0x11
        /*0902*/ 	.short	(.L_396 - .L_395)
	.align		4
.L_395:
        /*0904*/ 	.word	index@(_ZN5flash32flash_fwd_splitkv_combine_kernelI23Flash_fwd_kernel_traitsILi128ELi64ELi128ELi4ELb0ELb0EN7cutlass10bfloat16_tE19Flash_kernel_traitsILi128ELi64ELi128ELi4ES3_EELi4ELi2ELb0EEEvNS_16Flash_fwd_paramsE)
        /*0908*/ 	.word	0x00000000


	//----- nvinfo : EIATTR_REGCOUNT
	.align		4
.L_396:
        /*090c*/ 	.byte	0x04, 0x2f
        /*090e*/ 	.short	(.L_398 - .L_397)
	.align		4
.L_397:
        /*0910*/ 	.word	index@(_ZN5flash32flash_fwd_splitkv_combine_kernelI23Flash_fwd_kernel_traitsILi128ELi64ELi128ELi4ELb0ELb0EN7cutlass10bfloat16_tE19Flash_kernel_traitsILi128ELi64ELi128ELi4ES3_EELi4ELi3ELb0EEEvNS_16Flash_fwd_paramsE)
        /*0914*/ 	.word	0x00000034


	//----- nvinfo : EIATTR_FRAME_SIZE
	.align		4
.L_398:
        /*0918*/ 	.byte	0x04, 0x11
        /*091a*/ 	.short	(.L_400 - .L_399)
	.align		4
.L_399:
        /*091c*/ 	.word	index@($__internal_4_$__cuda_sm20_div_s64)
        /*0920*/ 	.word	0x00000000


	//----- nvinfo : EIATTR_FRAME_SIZE
	.align		4
.L_400:
        /*0924*/ 	.byte	0x04, 0x11
        /*0926*/ 	.short	(.L_402 - .L_401)
	.align		4
.L_401:
        /*0928*/ 	.word	index@(_ZN5flash32flash_fwd_splitkv_combine_kernelI23Flash_fwd_kernel_traitsILi128ELi64ELi128ELi4ELb0ELb0EN7cutlass10bfloat16_tE19Flash_kernel_traitsILi128ELi64ELi128ELi4ES3_EELi4ELi3ELb0EEEvNS_16Flash_fwd_paramsE)
        /*092c*/ 	.word	0x00000000


	//----- nvinfo : EIATTR_REGCOUNT
	.align		4
.L_402:
        /*0930*/ 	.byte	0x04, 0x2f
        /*0932*/ 	.short	(.L_404 - .L_403)
	.align		4
.L_403:
        /*0934*/ 	.word	index@(_ZN5flash32flash_fwd_splitkv_combine_kernelI23Flash_fwd_kernel_traitsILi128ELi64ELi128ELi4ELb0ELb0EN7cutlass10bfloat16_tE19Flash_kernel_traitsILi128ELi64ELi128ELi4ES3_EELi4ELi4ELb0EEEvNS_16Flash_fwd_paramsE)
        /*0938*/ 	.word	0x00000034


	//----- nvinfo : EIATTR_FRAME_SIZE
	.align		4
.L_404:
        /*093c*/ 	.byte	0x04, 0x11
        /*093e*/ 	.short	(.L_406 - .L_405)
	.align		4
.L_405:
        /*0940*/ 	.word	index@($__internal_3_$__cuda_sm20_div_s64)
        /*0944*/ 	.word	0x00000000


	//----- nvinfo : EIATTR_FRAME_SIZE
	.align		4
.L_406:
        /*0948*/ 	.byte	0x04, 0x11
        /*094a*/ 	.short	(.L_408 - .L_407)
	.align		4
.L_407:
        /*094c*/ 	.word	index@(_ZN5flash32flash_fwd_splitkv_combine_kernelI23Flash_fwd_kernel_traitsILi128ELi64ELi128ELi4ELb0ELb0EN7cutlass10bfloat16_tE19Flash_kernel_traitsILi128ELi64ELi128ELi4ES3_EELi4ELi4ELb0EEEvNS_16Flash_fwd_paramsE)
        /*0950*/ 	.word	0x00000000


	//----- nvinfo : EIATTR_REGCOUNT
	.align		4
.L_408:
        /*0954*/ 	.byte	0x04, 0x2f
        /*0956*/ 	.short	(.L_410 - .L_409)
	.align		4
.L_409:
        /*0958*/ 	.word	index@(_ZN5flash32flash_fwd_splitkv_combine_kernelI23Flash_fwd_kernel_traitsILi128ELi64ELi128ELi4ELb0ELb0EN7cutlass10bfloat16_tE19Flash_kernel_traitsILi128ELi64ELi128ELi4ES3_EELi4ELi5ELb0EEEvNS_16Flash_fwd_paramsE)
        /*095c*/ 	.word	0x00000034


	//----- nvinfo : EIATTR_FRAME_SIZE
	.align		4
.L_410:
        /*0960*/ 	.byte	0x04, 0x11
        /*0962*/ 	.short	(.L_412 - .L_411)
	.align		4
.L_411:
        /*0964*/ 	.word	index@($__internal_2_$__cuda_sm20_div_s64)
        /*0968*/ 	.word	0x00000000


	//----- nvinfo : EIATTR_FRAME_SIZE
	.align		4
.L_412:
        /*096c*/ 	.byte	0x04, 0x11
        /*096e*/ 	.short	(.L_414 - .L_413)
	.align		4
.L_413:
        /*0970*/ 	.word	index@(_ZN5flash32flash_fwd_splitkv_combine_kernelI23Flash_fwd_kernel_traitsILi128ELi64ELi128ELi4ELb0ELb0EN7cutlass10bfloat16_tE19Flash_kernel_traitsILi128ELi64ELi128ELi4ES3_EELi4ELi5ELb0EEEvNS_16Flash_fwd_paramsE)
        /*0974*/ 	.word	0x00000000


	//----- nvinfo : EIATTR_REGCOUNT
	.align		4
.L_414:
        /*0978*/ 	.byte	0x04, 0x2f
        /*097a*/ 	.short	(.L_416 - .L_415)
	.align		4
.L_415:
        /*097c*/ 	.word	index@(_ZN5flash32flash_fwd_splitkv_combine_kernelI23Flash_fwd_kernel_traitsILi128ELi64ELi128ELi4ELb0ELb0EN7cutlass10bfloat16_tE19Flash_kernel_traitsILi128ELi64ELi128ELi4ES3_EELi4ELi6ELb0EEEvNS_16Flash_fwd_paramsE)
        /*0980*/ 	.word	0x0000003a


	//----- nvinfo : EIATTR_FRAME_SIZE
	.align		4
.L_416:
        /*0984*/ 	.byte	0x04, 0x11
        /*0986*/ 	.short	(.L_418 - .L_417)
	.align		4
.L_417:
        /*0988*/ 	.word	index@($__internal_1_$__cuda_sm20_div_s64)
        /*098c*/ 	.word	0x00000000


	//----- nvinfo : EIATTR_FRAME_SIZE
	.align		4
.L_418:
        /*0990*/ 	.byte	0x04, 0x11
        /*0992*/ 	.short	(.L_420 - .L_419)
	.align		4
.L_419:
        /*0994*/ 	.word	index@(_ZN5flash32flash_fwd_splitkv_combine_kernelI23Flash_fwd_kernel_traitsILi128ELi64ELi128ELi4ELb0ELb0EN7cutlass10bfloat16_tE19Flash_kernel_traitsILi128ELi64ELi128ELi4ES3_EELi4ELi6ELb0EEEvNS_16Flash_fwd_paramsE)
        /*0998*/ 	.word	0x00000000


	//----- nvinfo : EIATTR_REGCOUNT
	.align		4
.L_420:
        /*099c*/ 	.byte	0x04, 0x2f
        /*099e*/ 	.short	(.L_422 - .L_421)
	.align		4
.L_421:
        /*09a0*/ 	.word	index@(_ZN5flash32flash_fwd_splitkv_combine_kernelI23Flash_fwd_kernel_traitsILi128ELi64ELi128ELi4ELb0ELb0EN7cutlass10bfloat16_tE19Flash_kernel_traitsILi128ELi64ELi128ELi4ES3_EELi4ELi7ELb0EEEvNS_16Flash_fwd_paramsE)
        /*09a4*/ 	.word	0x0000003c


	//----- nvinfo : EIATTR_FRAME_SIZE
	.align		4
.L_422:
        /*09a8*/ 	.byte	0x04, 0x11
        /*09aa*/ 	.short	(.L_424 - .L_423)
	.align		4
.L_423:
        /*09ac*/ 	.word	index@($__internal_0_$__cuda_sm20_div_s64)
        /*09b0*/ 	.word	0x00000000


	//----- nvinfo : EIATTR_FRAME_SIZE
	.align		4
.L_424:
        /*09b4*/ 	.byte	0x04, 0x11
        /*09b6*/ 	.short	(.L_426 - .L_425)
	.align		4
.L_425:
        /*09b8*/ 	.word	index@(_ZN5flash32flash_fwd_splitkv_combine_kernelI23Flash_fwd_kernel_traitsILi128ELi64ELi128ELi4ELb0ELb0EN7cutlass10bfloat16_tE19Flash_kernel_traitsILi128ELi64ELi128ELi4ES3_EELi4ELi7ELb0EEEvNS_16Flash_fwd_paramsE)
        /*09bc*/ 	.word	0x00000000


	//----- nvinfo : EIATTR_MIN_STACK_SIZE
	.align		4
.L_426:
        /*09c0*/ 	.byte	0x04, 0x12
        /*09c2*/ 	.short	(.L_428 - .L_427)
	.align		4
.L_427:
        /*09c4*/ 	.word	index@(_ZN5flash32flash_fwd_splitkv_combine_kernelI23Flash_fwd_kernel_traitsILi128ELi64ELi128ELi4ELb0ELb0EN7cutlass10bfloat16_tE19Flash_kernel_traitsILi128ELi64ELi128ELi4ES3_EELi4ELi7ELb0EEEvNS_16Flash_fwd_paramsE)
        /*09c8*/ 	.word	0x00000000


	//----- nvinfo : EIATTR_MIN_STACK_SIZE
	.align		4
.L_428:
        /*09cc*/ 	.byte	0x04, 0x12
        /*09ce*/ 	.short	(.L_430 - .L_429)
	.align		4
.L_429:
        /*09d0*/ 	.word	index@(_ZN5flash32flash_fwd_splitkv_combine_kernelI23Flash_fwd_kernel_traitsILi128ELi64ELi128ELi4ELb0ELb0EN7cutlass10bfloat16_tE19Flash_kernel_traitsILi128ELi64ELi128ELi4ES3_EELi4ELi6ELb0EEEvNS_16Flash_fwd_paramsE)
        /*09d4*/ 	.word	0x00000000


	//----- nvinfo : EIATTR_MIN_STACK_SIZE
	.align		4
.L_430:
        /*09d8*/ 	.byte	0x04, 0x12
        /*09da*/ 	.short	(.L_432 - .L_431)
	.align		4
.L_431:
        /*09dc*/ 	.word	index@(_ZN5flash32flash_fwd_splitkv_combine_kernelI23Flash_fwd_kernel_traitsILi128ELi64ELi128ELi4ELb0ELb0EN7cutlass10bfloat16_tE19Flash_kernel_traitsILi128ELi64ELi128ELi4ES3_EELi4ELi5ELb0EEEvNS_16Flash_fwd_paramsE)
        /*09e0*/ 	.word	0x00000000


	//----- nvinfo : EIATTR_MIN_STACK_SIZE
	.align		4
.L_432:
        /*09e4*/ 	.byte	0x04, 0x12
        /*09e6*/ 	.short	(.L_434 - .L_433)
	.align		4
.L_433:
        /*09e8*/ 	.word	index@(_ZN5flash32flash_fwd_splitkv_combine_kernelI23Flash_fwd_kernel_traitsILi128ELi64ELi128ELi4ELb0ELb0EN7cutlass10bfloat16_tE19Flash_kernel_traitsILi128ELi64ELi128ELi4ES3_EELi4ELi4ELb0EEEvNS_16Flash_fwd_paramsE)
        /*09ec*/ 	.word	0x00000000


	//----- nvinfo : EIATTR_MIN_STACK_SIZE
	.align		4
.L_434:
        /*09f0*/ 	.byte	0x04, 0x12
        /*09f2*/ 	.short	(.L_436 - .L_435)
	.align		4
.L_435:
        /*09f4*/ 	.word	index@(_ZN5flash32flash_fwd_splitkv_combine_kernelI23Flash_fwd_kernel_traitsILi128ELi64ELi128ELi4ELb0ELb0EN7cutlass10bfloat16_tE19Flash_kernel_traitsILi128ELi64ELi128ELi4ES3_EELi4ELi3ELb0EEEvNS_16Flash_fwd_paramsE)
        /*09f8*/ 	.word	0x00000000


	//----- nvinfo : EIATTR_MIN_STACK_SIZE
	.align		4
.L_436:
        /*09fc*/ 	.byte	0x04, 0x12
        /*09fe*/ 	.short	(.L_438 - .L_437)
	.align		4
.L_437:
        /*0a00*/ 	.word	index@(_ZN5flash32flash_fwd_splitkv_combine_kernelI23Flash_fwd_kernel_traitsILi128ELi64ELi128ELi4ELb0ELb0EN7cutlass10bfloat16_tE19Flash_kernel_traitsILi128ELi64ELi128ELi4ES3_EELi4ELi2ELb0EEEvNS_16Flash_fwd_paramsE)
        /*0a04*/ 	.word	0x00000000


	//----- nvinfo : EIATTR_MIN_STACK_SIZE
	.align		4
.L_438:
        /*0a08*/ 	.byte	0x04, 0x12
        /*0a0a*/ 	.short	(.L_440 - .L_439)
	.align		4
.L_439:
        /*0a0c*/ 	.word	index@(_ZN5flash32flash_fwd_splitkv_combine_kernelI23Flash_fwd_kernel_traitsILi128ELi64ELi128ELi4ELb0ELb0EN7cutlass10bfloat16_tE19Flash_kernel_traitsILi128ELi64ELi128ELi4ES3_EELi4ELi1ELb0EEEvNS_16Flash_fwd_paramsE)
        /*0a10*/ 	.word	0x00000000


	//----- nvinfo : EIATTR_MIN_STACK_SIZE
	.align		4
.L_440:
        /*0a14*/ 	.byte	0x04, 0x12
        /*0a16*/ 	.short	(.L_442 - .L_441)
	.align		4
.L_441:
        /*0a18*/ 	.word	index@(_ZN5flash32flash_fwd_splitkv_combine_kernelI23Flash_fwd_kernel_traitsILi128ELi64ELi128ELi4ELb0ELb0EN7cutlass10bfloat16_tE19Flash_kernel_traitsILi128ELi64ELi128ELi4ES3_EELi4ELi7ELb1EEEvNS_16Flash_fwd_paramsE)
        /*0a1c*/ 	.word	0x00000000


	//----- nvinfo : EIATTR_MIN_STACK_SIZE
	.align		4
.L_442:
        /*0a20*/ 	.byte	0x04, 0x12
        /*0a22*/ 	.short	(.L_444 - .L_443)
	.align		4
.L_443:
        /*0a24*/ 	.word	index@(_ZN5flash32flash_fwd_splitkv_combine_kernelI23Flash_fwd_kernel_traitsILi128ELi64ELi128ELi4ELb0ELb0EN7cutlass10bfloat16_tE19Flash_kernel_traitsILi128ELi64ELi128ELi4ES3_EELi4ELi6ELb1EEEvNS_16Flash_fwd_paramsE)
        /*0a28*/ 	.word	0x00000000


	//----- nvinfo : EIATTR_MIN_STACK_SIZE
	.align		4
.L_444:
        /*0a2c*/ 	.byte	0x04, 0x12
        /*0a2e*/ 	.short	(.L_446 - .L_445)
	.align		4
.L_445:
        /*0a30*/ 	.word	index@(_ZN5flash32flash_fwd_splitkv_combine_kernelI23Flash_fwd_kernel_traitsILi128ELi64ELi128ELi4ELb0ELb0EN7cutlass10bfloat16_tE19Flash_kernel_traitsILi128ELi64ELi128ELi4ES3_EELi4ELi5ELb1EEEvNS_16Flash_fwd_paramsE)
        /*0a34*/ 	.word	0x00000000


	//----- nvinfo : EIATTR_MIN_STACK_SIZE
	.align		4
.L_446:
        /*0a38*/ 	.byte	0x04, 0x12
        /*0a3a*/ 	.short	(.L_448 - .L_447)
	.align		4
.L_447:
        /*0a3c*/ 	.word	index@(_ZN5flash32flash_fwd_splitkv_combine_kernelI23Flash_fwd_kernel_traitsILi128ELi64ELi128ELi4ELb0ELb0EN7cutlass10bfloat16_tE19Flash_kernel_traitsILi128ELi64ELi128ELi4ES3_EELi4ELi4ELb1EEEvNS_16Flash_fwd_paramsE)
        /*0a40*/ 	.word	0x00000000


	//----- nvinfo : EIATTR_MIN_STACK_SIZE
	.align		4
.L_448:
        /*0a44*/ 	.byte	0x04, 0x12
        /*0a46*/ 	.short	(.L_450 - .L_449)
	.align		4
.L_449:
        /*0a48*/ 	.word	index@(_ZN5flash32flash_fwd_splitkv_combine_kernelI23Flash_fwd_kernel_traitsILi128ELi64ELi128ELi4ELb0ELb0EN7cutlass10bfloat16_tE19Flash_kernel_traitsILi128ELi64ELi128ELi4ES3_EELi4ELi3ELb1EEEvNS_16Flash_fwd_paramsE)
        /*0a4c*/ 	.word	0x00000000


	//----- nvinfo : EIATTR_MIN_STACK_SIZE
	.align		4
.L_450:
        /*0a50*/ 	.byte	0x04, 0x12
        /*0a52*/ 	.short	(.L_452 - .L_451)
	.align		4
.L_451:
        /*0a54*/ 	.word	index@(_ZN5flash32flash_fwd_splitkv_combine_kernelI23Flash_fwd_kernel_traitsILi128ELi64ELi128ELi4ELb0ELb0EN7cutlass10bfloat16_tE19Flash_kernel_traitsILi128ELi64ELi128ELi4ES3_EELi4ELi2ELb1EEEvNS_16Flash_fwd_paramsE)
        /*0a58*/ 	.word	0x00000000


	//----- nvinfo : EIATTR_MIN_STACK_SIZE
	.align		4
.L_452:
        /*0a5c*/ 	.byte	0x04, 0x12
        /*0a5e*/ 	.short	(.L_454 - .L_453)
	.align		4
.L_453:
        /*0a60*/ 	.word	index@(_ZN5flash32flash_fwd_splitkv_combine_kernelI23Flash_fwd_kernel_traitsILi128ELi64ELi128ELi4ELb0ELb0EN7cutlass10bfloat16_tE19Flash_kernel_traitsILi128ELi64ELi128ELi4ES3_EELi4ELi1ELb1EEEvNS_16Flash_fwd_paramsE)
        /*0a64*/ 	.word	0x00000000


	//----- nvinfo : EIATTR_MIN_STACK_SIZE
	.align		4
.L_454:
        /*0a68*/ 	.byte	0x04, 0x12
        /*0a6a*/ 	.short	(.L_456 - .L_455)
	.align		4
.L_455:
        /*0a6c*/ 	.word	index@(_ZN5flash24flash_fwd_splitkv_kernelI23Flash_fwd_kernel_traitsILi128ELi64ELi128ELi4ELb0ELb0EN7cutlass10bfloat16_tE19Flash_kernel_traitsILi128ELi64ELi128ELi4ES3_EELb1ELb0ELb0ELb0ELb0ELb0ELb0ELb0EEEvNS_16Flash_fwd_paramsE)
        /*0a70*/ 	.word	0x00000000


	//----- nvinfo : EIATTR_MIN_STACK_SIZE
	.align		4
.L_456:
        /*0a74*/ 	.byte	0x04, 0x12
        /*0a76*/ 	.short	(.L_458 - .L_457)
	.align		4
.L_457:
        /*0a78*/ 	.word	index@(_ZN5flash24flash_fwd_splitkv_kernelI23Flash_fwd_kernel_traitsILi128ELi64ELi128ELi4ELb0ELb0EN7cutlass10bfloat16_tE19Flash_kernel_traitsILi128ELi64ELi128ELi4ES3_EELb1ELb0ELb0ELb0ELb0ELb1ELb0ELb0EEEvNS_16Flash_fwd_paramsE)
        /*0a7c*/ 	.word	0x00000000


	//----- nvinfo : EIATTR_MIN_STACK_SIZE
	.align		4
.L_458:
        /*0a80*/ 	.byte	0x04, 0x12
        /*0a82*/ 	.short	(.L_460 - .L_459)
	.align		4
.L_459:
        /*0a84*/ 	.word	index@(_ZN5flash24flash_fwd_splitkv_kernelI23Flash_fwd_kernel_traitsILi128ELi64ELi128ELi4ELb0ELb0EN7cutlass10bfloat16_tE19Flash_kernel_traitsILi128ELi64ELi128ELi4ES3_EELb1ELb0ELb0ELb0ELb0ELb0ELb0ELb1EEEvNS_16Flash_fwd_paramsE)
        /*0a88*/ 	.word	0x00000000


	//----- nvinfo : EIATTR_MIN_STACK_SIZE
	.align		4
.L_460:
        /*0a8c*/ 	.byte	0x04, 0x12
        /*0a8e*/ 	.short	(.L_462 - .L_461)
	.align		4
.L_461:
        /*0a90*/ 	.word	index@(_ZN5flash24flash_fwd_splitkv_kernelI23Flash_fwd_kernel_traitsILi128ELi64ELi128ELi4ELb0ELb0EN7cutlass10bfloat16_tE19Flash_kernel_traitsILi128ELi64ELi128ELi4ES3_EELb1ELb0ELb0ELb0ELb0ELb1ELb0ELb1EEEvNS_16Flash_fwd_paramsE)
        /*0a94*/ 	.word	0x00000008


	//----- nvinfo : EIATTR_MIN_STACK_SIZE
	.align		4
.L_462:
        /*0a98*/ 	.byte	0x04, 0x12
        /*0a9a*/ 	.short	(.L_464 - .L_463)
	.align		4
.L_463:
        /*0a9c*/ 	.word	index@(_ZN5flash24flash_fwd_splitkv_kernelI23Flash_fwd_kernel_traitsILi128ELi64ELi128ELi4ELb0ELb0EN7cutlass10bfloat16_tE19Flash_kernel_traitsILi128ELi64ELi128ELi4ES3_EELb1ELb0ELb0ELb0ELb0ELb0ELb1ELb0EEEvNS_16Flash_fwd_paramsE)
        /*0aa0*/ 	.word	0x00000000


	//----- nvinfo : EIATTR_MIN_STACK_SIZE
	.align		4
.L_464:
        /*0aa4*/ 	.byte	0x04, 0x12
        /*0aa6*/ 	.short	(.L_466 - .L_465)
	.align		4
.L_465:
        /*0aa8*/ 	.word	index@(_ZN5flash24flash_fwd_splitkv_kernelI23Flash_fwd_kernel_traitsILi128ELi64ELi128ELi4ELb0ELb0EN7cutlass10bfloat16_tE19Flash_kernel_traitsILi128ELi64ELi128ELi4ES3_EELb1ELb0ELb0ELb0ELb0ELb1ELb1ELb0EEEvNS_16Flash_fwd_paramsE)
        /*0aac*/ 	.word	0x00000000


	//----- nvinfo : EIATTR_MIN_STACK_SIZE
	.align		4
.L_466:
        /*0ab0*/ 	.byte	0x04, 0x12
        /*0ab2*/ 	.short	(.L_468 - .L_467)
	.align		4
.L_467:
        /*0ab4*/ 	.word	index@(_ZN5flash24flash_fwd_splitkv_kernelI23Flash_fwd_kernel_traitsILi128ELi64ELi128ELi4ELb0ELb0EN7cutlass10bfloat16_tE19Flash_kernel_traitsILi128ELi64ELi128ELi4ES3_EELb1ELb0ELb0ELb0ELb0ELb0ELb1ELb1EEEvNS_16Flash_fwd_paramsE)
        /*0ab8*/ 	.word	0x00000000


	//----- nvinfo : EIATTR_MIN_STACK_SIZE
	.align		4
.L_468:
        /*0abc*/ 	.byte	0x04, 0x12
        /*0abe*/ 	.short	(.L_470 - .L_469)
	.align		4
.L_469:
        /*0ac0*/ 	.word	index@(_ZN5flash24flash_fwd_splitkv_kernelI23Flash_fwd_kernel_traitsILi128ELi64ELi128ELi4ELb0ELb0EN7cutlass10bfloat16_tE19Flash_kernel_traitsILi128ELi64ELi128ELi4ES3_EELb1ELb0ELb0ELb0ELb0ELb1ELb1ELb1EEEvNS_16Flash_fwd_paramsE)
        /*0ac4*/ 	.word	0x00000008


	//----- nvinfo : EIATTR_MIN_STACK_SIZE
	.align		4
.L_470:
        /*0ac8*/ 	.byte	0x04, 0x12
        /*0aca*/ 	.short	(.L_472 - .L_471)
	.align		4
.L_471:
        /*0acc*/ 	.word	index@(_ZN5flash24flash_fwd_splitkv_kernelI23Flash_fwd_kernel_traitsILi128ELi64ELi128ELi4ELb0ELb0EN7cutlass10bfloat16_tE19Flash_kernel_traitsILi128ELi64ELi128ELi4ES3_EELb1ELb0ELb0ELb1ELb1ELb0ELb0ELb0EEEvNS_16Flash_fwd_paramsE)
        /*0ad0*/ 	.word	0x00000000


	//----- nvinfo : EIATTR_MIN_STACK_SIZE
	.align		4
.L_472:
        /*0ad4*/ 	.byte	0x04, 0x12
        /*0ad6*/ 	.short	(.L_474 - .L_473)
	.align		4
.L_473:
        /*0ad8*/ 	.word	index@(_ZN5flash24flash_fwd_splitkv_kernelI23Flash_fwd_kernel_traitsILi128ELi64ELi128ELi4ELb0ELb0EN7cutlass10bfloat16_tE19Flash_kernel_traitsILi128ELi64ELi128ELi4ES3_EELb1ELb0ELb0ELb1ELb1ELb1ELb0ELb0EEEvNS_16Flash_fwd_paramsE)
        /*0adc*/ 	.word	0x00000000


	//----- nvinfo : EIATTR_MIN_STACK_SIZE
	.align		4
.L_474:
        /*0ae0*/ 	.byte	0x04, 0x12
        /*0ae2*/ 	.short	(.L_476 - .L_475)
	.align		4
.L_475:
        /*0ae4*/ 	.word	index@(_ZN5flash24flash_fwd_splitkv_kernelI23Flash_fwd_kernel_traitsILi128ELi64ELi128ELi4ELb0ELb0EN7cutlass10bfloat16_tE19Flash_kernel_traitsILi128ELi64ELi128ELi4ES3_EELb1ELb0ELb0ELb1ELb1ELb0ELb1ELb0EEEvNS_16Flash_fwd_paramsE)
        /*0ae8*/ 	.word	0x00000000


	//----- nvinfo : EIATTR_MIN_STACK_SIZE
	.align		4
.L_476:
        /*0aec*/ 	.byte	0x04, 0x12
        /*0aee*/ 	.short	(.L_478 - .L_477)
	.align		4
.L_477:
        /*0af0*/ 	.word	index@(_ZN5flash24flash_fwd_splitkv_kernelI23Flash_fwd_kernel_traitsILi128ELi64ELi128ELi4ELb0ELb0EN7cutlass10bfloat16_tE19Flash_kernel_traitsILi128ELi64ELi128ELi4ES3_EELb1ELb0ELb0ELb1ELb1ELb1ELb1ELb0EEEvNS_16Flash_fwd_paramsE)
        /*0af4*/ 	.word	0x00000000


	//----- nvinfo : EIATTR_MIN_STACK_SIZE
	.align		4
.L_478:
        /*0af8*/ 	.byte	0x04, 0x12
        /*0afa*/ 	.short	(.L_480 - .L_479)
	.align		4
.L_479:
        /*0afc*/ 	.word	index@(_ZN5flash24flash_fwd_splitkv_kernelI23Flash_fwd_kernel_traitsILi128ELi64ELi128ELi4ELb0ELb0EN7cutlass10bfloat16_tE19Flash_kernel_traitsILi128ELi64ELi128ELi4ES3_EELb1ELb0ELb0ELb0ELb1ELb0ELb0ELb0EEEvNS_16Flash_fwd_paramsE)
        /*0b00*/ 	.word	0x00000000


	//----- nvinfo : EIATTR_MIN_STACK_SIZE
	.align		4
.L_480:
        /*0b04*/ 	.byte	0x04, 0x12
        /*0b06*/ 	.short	(.L_482 - .L_481)
	.align		4
.L_481:
        /*0b08*/ 	.word	index@(_ZN5flash24flash_fwd_splitkv_kernelI23Flash_fwd_kernel_traitsILi128ELi64ELi128ELi4ELb0ELb0EN7cutlass10bfloat16_tE19Flash_kernel_traitsILi128ELi64ELi128ELi4ES3_EELb1ELb0ELb0ELb0ELb1ELb1ELb0ELb0EEEvNS_16Flash_fwd_paramsE)
        /*0b0c*/ 	.word	0x00000000


	//----- nvinfo : EIATTR_MIN_STACK_SIZE
	.align		4
.L_482:
        /*0b10*/ 	.byte	0x04, 0x12
        /*0b12*/ 	.short	(.L_484 - .L_483)
	.align		4
.L_483:
        /*0b14*/ 	.word	index@(_ZN5flash24flash_fwd_splitkv_kernelI23Flash_fwd_kernel_traitsILi128ELi64ELi128ELi4ELb0ELb0EN7cutlass10bfloat16_tE19Flash_kernel_traitsILi128ELi64ELi128ELi4ES3_EELb1ELb0ELb1ELb0ELb0ELb0ELb0ELb0EEEvNS_16Flash_fwd_paramsE)
        /*0b18*/ 	.word	0x00000000


	//----- nvinfo : EIATTR_MIN_STACK_SIZE
	.align		4
.L_484:
        /*0b1c*/ 	.byte	0x04, 0x12
        /*0b1e*/ 	.short	(.L_486 - .L_485)
	.align		4
.L_485:
        /*0b20*/ 	.word	index@(_ZN5flash24flash_fwd_splitkv_kernelI23Flash_fwd_kernel_traitsILi128ELi64ELi128ELi4ELb0ELb0EN7cutlass10bfloat16_tE19Flash_kernel_traitsILi128ELi64ELi128ELi4ES3_EELb1ELb0ELb1ELb0ELb0ELb1ELb0ELb0EEEvNS_16Flash_fwd_paramsE)
        /*0b24*/ 	.word	0x00000000


	//----- nvinfo : EIATTR_MIN_STACK_SIZE
	.align		4
.L_486:
        /*0b28*/ 	.byte	0x04, 0x12
        /*0b2a*/ 	.short	(.L_488 - .L_487)
	.align		4
.L_487:
        /*0b2c*/ 	.word	index@(_ZN5flash24flash_fwd_splitkv_kernelI23Flash_fwd_kernel_traitsILi128ELi64ELi128ELi4ELb0ELb0EN7cutlass10bfloat16_tE19Flash_kernel_traitsILi128ELi64ELi128ELi4ES3_EELb1ELb0ELb0ELb0ELb1ELb0ELb0ELb1EEEvNS_16Flash_fwd_paramsE)
        /*0b30*/ 	.word	0x00000000


	//----- nvinfo : EIATTR_MIN_STACK_SIZE
	.align		4
.L_488:
        /*0b34*/ 	.byte	0x04, 0x12
        /*0b36*/ 	.short	(.L_490 - .L_489)
	.align		4
.L_489:
        /*0b38*/ 	.word	index@(_ZN5flash24flash_fwd_splitkv_kernelI23Flash_fwd_kernel_traitsILi128ELi64ELi128ELi4ELb0ELb0EN7cutlass10bfloat16_tE19Flash_kernel_traitsILi128ELi64ELi128ELi4ES3_EELb1ELb0ELb0ELb0ELb1ELb1ELb0ELb1EEEvNS_16Flash_fwd_paramsE)
        /*0b3c*/ 	.word	0x00000010


	//----- nvinfo : EIATTR_MIN_STACK_SIZE
	.align		4
.L_490:
        /*0b40*/ 	.byte	0x04, 0x12
        /*0b42*/ 	.short	(.L_492 - .L_491)
	.align		4
.L_491:
        /*0b44*/ 	.word	index@(_ZN5flash24flash_fwd_splitkv_kernelI23Flash_fwd_kernel_traitsILi128ELi64ELi128ELi4ELb0ELb0EN7cutlass10bfloat16_tE19Flash_kernel_traitsILi128ELi64ELi128ELi4ES3_EELb1ELb0ELb1ELb0ELb0ELb0ELb0ELb1EEEvNS_16Flash_fwd_paramsE)
        /*0b48*/ 	.word	0x00000000


	//----- nvinfo : EIATTR_MIN_STACK_SIZE
	.align		4
.L_492:
        /*0b4c*/ 	.byte	0x04, 0x12
        /*0b4e*/ 	.short	(.L_494 - .L_493)
	.align		4
.L_493:
        /*0b50*/ 	.word	index@(_ZN5flash24flash_fwd_splitkv_kernelI23Flash_fwd_kernel_traitsILi128ELi64ELi128ELi4ELb0ELb0EN7cutlass10bfloat16_tE19Flash_kernel_traitsILi128ELi64ELi128ELi4ES3_EELb1ELb0ELb1ELb0ELb0ELb1ELb0ELb1EEEvNS_16Flash_fwd_paramsE)
        /*0b54*/ 	.word	0x00000008


	//----- nvinfo : EIATTR_MIN_STACK_SIZE
	.align		4
.L_494:
        /*0b58*/ 	.byte	0x04, 0x12
        /*0b5a*/ 	.short	(.L_496 - .L_495)
	.align		4
.L_495:
        /*0b5c*/ 	.word	index@(_ZN5flash24flash_fwd_splitkv_kernelI23Flash_fwd_kernel_traitsILi128ELi64ELi128ELi4ELb0ELb0EN7cutlass10bfloat16_tE19Flash_kernel_traitsILi128ELi64ELi128ELi4ES3_EELb1ELb0ELb0ELb0ELb1ELb0ELb1ELb0EEEvNS_16Flash_fwd_paramsE)
        /*0b60*/ 	.word	0x00000000


	//----- nvinfo : EIATTR_MIN_STACK_SIZE
	.align		4
.L_496:
        /*0b64*/ 	.byte	0x04, 0x12
        /*0b66*/ 	.short	(.L_498 - .L_497)
	.align		4
.L_497:
        /*0b68*/ 	.word	index@(_ZN5flash24flash_fwd_splitkv_kernelI23Flash_fwd_kernel_traitsILi128ELi64ELi128ELi4ELb0ELb0EN7cutlass10bfloat16_tE19Flash_kernel_traitsILi128ELi64ELi128ELi4ES3_EELb1ELb0ELb0ELb0ELb1ELb1ELb1ELb0EEEvNS_16Flash_fwd_paramsE)
        /*0b6c*/ 	.word	0x00000000


	//----- nvinfo : EIATTR_MIN_STACK_SIZE
	.align		4
.L_498:
        /*0b70*/ 	.byte	0x04, 0x12
        /*0b72*/ 	.short	(.L_500 - .L_499)
	.align		4
.L_499:
        /*0b74*/ 	.word	index@(_ZN5flash24flash_fwd_splitkv_kernelI23Flash_fwd_kernel_traitsILi128ELi64ELi128ELi4ELb0ELb0EN7cutlass10bfloat16_tE19Flash_kernel_traitsILi128ELi64ELi128ELi4ES3_EELb1ELb0ELb1ELb0ELb0ELb0ELb1ELb0EEEvNS_16Flash_fwd_paramsE)
        /*0b78*/ 	.word	0x00000000


	//----- nvinfo : EIATTR_MIN_STACK_SIZE
	.align		4
.L_500:
        /*0b7c*/ 	.byte	0x04, 0x12
        /*0b7e*/ 	.short	(.L_502 - .L_501)
	.align		4
.L_501:
        /*0b80*/ 	.word	index@(_ZN5flash24flash_fwd_splitkv_kernelI23Flash_fwd_kernel_traitsILi128ELi64ELi128ELi4ELb0ELb0EN7cutlass10bfloat16_tE19Flash_kernel_traitsILi128ELi64ELi128ELi4ES3_EELb1ELb0ELb1ELb0ELb0ELb1ELb1ELb0EEEvNS_16Flash_fwd_paramsE)
        /*0b84*/ 	.word	0x00000000


	//----- nvinfo : EIATTR_MIN_STACK_SIZE
	.align		4
.L_502:
        /*0b88*/ 	.byte	0x04, 0x12
        /*0b8a*/ 	.short	(.L_504 - .L_503)
	.align		4
.L_503:
        /*0b8c*/ 	.word	index@(_ZN5flash24flash_fwd_splitkv_kernelI23Flash_fwd_kernel_traitsILi128ELi64ELi128ELi4ELb0ELb0EN7cutlass10bfloat16_tE19Flash_kernel_traitsILi128ELi64ELi128ELi4ES3_EELb1ELb0ELb0ELb0ELb1ELb0ELb1ELb1EEEvNS_16Flash_fwd_paramsE)
        /*0b90*/ 	.word	0x00000000


	//----- nvinfo : EIATTR_MIN_STACK_SIZE
	.align		4
.L_504:
        /*0b94*/ 	.byte	0x04, 0x12
        /*0b96*/ 	.short	(.L_506 - .L_505)
	.align		4
.L_505:
        /*0b98*/ 	.word	index@(_ZN5flash24flash_fwd_splitkv_kernelI23Flash_fwd_kernel_traitsILi128ELi64ELi128ELi4ELb0ELb0EN7cutlass10bfloat16_tE19Flash_kernel_traitsILi128ELi64ELi128ELi4ES3_EELb1ELb0ELb0ELb0ELb1ELb1ELb1ELb1EEEvNS_16Flash_fwd_paramsE)
        /*0b9c*/ 	.word	0x00000008


	//----- nvinfo : EIATTR_MIN_STACK_SIZE
	.align		4
.L_506:
        /*0ba0*/ 	.byte	0x04, 0x12
        /*0ba2*/ 	.short	(.L_508 - .L_507)
	.align		4
.L_507:
        /*0ba4*/ 	.word	index@(_ZN5flash24flash_fwd_splitkv_kernelI23Flash_fwd_kernel_traitsILi128ELi64ELi128ELi4ELb0ELb0EN7cutlass10bfloat16_tE19Flash_kernel_traitsILi128ELi64ELi128ELi4ES3_EELb1ELb0ELb1ELb0ELb0ELb0ELb1ELb1EEEvNS_16Flash_fwd_paramsE)
        /*0ba8*/ 	.word	0x00000000


	//----- nvinfo : EIATTR_MIN_STACK_SIZE
	.align		4
.L_508:
        /*0bac*/ 	.byte	0x04, 0x12
        /*0bae*/ 	.short	(.L_510 - .L_509)
	.align		4
.L_509:
        /*0bb0*/ 	.word	index@(_ZN5flash24flash_fwd_splitkv_kernelI23Flash_fwd_kernel_traitsILi128ELi64ELi128ELi4ELb0ELb0EN7cutlass10bfloat16_tE19Flash_kernel_traitsILi128ELi64ELi128ELi4ES3_EELb1ELb0ELb1ELb0ELb0ELb1ELb1ELb1EEEvNS_16Flash_fwd_paramsE)
        /*0bb4*/ 	.word	0x00000000


	//----- nvinfo : EIATTR_MIN_STACK_SIZE
	.align		4
.L_510:
        /*0bb8*/ 	.byte	0x04, 0x12
        /*0bba*/ 	.short	(.L_512 - .L_511)
	.align		4
.L_511:
        /*0bbc*/ 	.word	index@(_ZN5flash32flash_fwd_splitkv_combine_kernelI23Flash_fwd_kernel_traitsILi128ELi64ELi64ELi4ELb0ELb0EN7cutlass10bfloat16_tE19Flash_kernel_traitsILi128ELi64ELi64ELi4ES3_EELi4ELi7ELb0EEEvNS_16Flash_fwd_paramsE)
        /*0bc0*/ 	.word	0x00000000


	//----- nvinfo : EIATTR_MIN_STACK_SIZE
	.align		4
.L_512:
        /*0bc4*/ 	.byte	0x04, 0x12
        /*0bc6*/ 	.short	(.L_514 - .L_513)
	.align		4
.L_513:
        /*0bc8*/ 	.word	index@(_ZN5flash32flash_fwd_splitkv_combine_kernelI23Flash_fwd_kernel_traitsILi128ELi64ELi64ELi4ELb0ELb0EN7cutlass10bfloat16_tE19Flash_kernel_traitsILi128ELi64ELi64ELi4ES3_EELi4ELi6ELb0EEEvNS_16Flash_fwd_paramsE)
        /*0bcc*/ 	.word	0x00000000


	//----- nvinfo : EIATTR_MIN_STACK_SIZE
	.align		4
.L_514:
        /*0bd0*/ 	.byte	0x04, 0x12
        /*0bd2*/ 	.short	(.L_516 - .L_515)
	.align		4
.L_515:
        /*0bd4*/ 	.word	index@(_ZN5flash32flash_fwd_splitkv_combine_kernelI23Flash_fwd_kernel_traitsILi128ELi64ELi64ELi4ELb0ELb0EN7cutlass10bfloat16_tE19Flash_kernel_traitsILi128ELi64ELi64ELi4ES3_EELi4ELi5ELb0EEEvNS_16Flash_fwd_paramsE)
        /*0bd8*/ 	.word	0x00000000


	//----- nvinfo : EIATTR_MIN_STACK_SIZE
	.align		4
.L_516:
        /*0bdc*/ 	.byte	0x04, 0x12
        /*0bde*/ 	.short	(.L_518 - .L_517)
	.align		4
.L_517:
        /*0be0*/ 	.word	index@(_ZN5flash32flash_fwd_splitkv_combine_kernelI23Flash_fwd_kernel_traitsILi128ELi64ELi64ELi4ELb0ELb0EN7cutlass10bfloat16_tE19Flash_kernel_traitsILi128ELi64ELi64ELi4ES3_EELi4ELi4ELb0EEEvNS_16Flash_fwd_paramsE)
        /*0be4*/ 	.word	0x00000000


	//----- nvinfo : EIATTR_MIN_STACK_SIZE
	.align		4
.L_518:
        /*0be8*/ 	.byte	0x04, 0x12
        /*0bea*/ 	.short	(.L_520 - .L_519)
	.align		4
.L_519:
        /*0bec*/ 	.word	index@(_ZN5flash32flash_fwd_splitkv_combine_kernelI23Flash_fwd_kernel_traitsILi128ELi64ELi64ELi4ELb0ELb0EN7cutlass10bfloat16_tE19Flash_kernel_traitsILi128ELi64ELi64ELi4ES3_EELi4ELi3ELb0EEEvNS_16Flash_fwd_paramsE)
        /*0bf0*/ 	.word	0x00000000


	//----- nvinfo : EIATTR_MIN_STACK_SIZE
	.align		4
.L_520:
        /*0bf4*/ 	.byte	0x04, 0x12
        /*0bf6*/ 	.short	(.L_522 - .L_521)
	.align		4
.L_521:
        /*0bf8*/ 	.word	index@(_ZN5flash32flash_fwd_splitkv_combine_kernelI23Flash_fwd_kernel_traitsILi128ELi64ELi64ELi4ELb0ELb0EN7cutlass10bfloat16_tE19Flash_kernel_traitsILi128ELi64ELi64ELi4ES3_EELi4ELi2ELb0EEEvNS_16Flash_fwd_paramsE)
        /*0bfc*/ 	.word	0x00000000


	//----- nvinfo : EIATTR_MIN_STACK_SIZE
	.align		4
.L_522:
        /*0c00*/ 	.byte	0x04, 0x12
        /*0c02*/ 	.short	(.L_524 - .L_523)
	.align		4
.L_523:
        /*0c04*/ 	.word	index@(_ZN5flash32flash_fwd_splitkv_combine_kernelI23Flash_fwd_kernel_traitsILi128ELi64ELi64ELi4ELb0ELb0EN7cutlass10bfloat16_tE19Flash_kernel_traitsILi128ELi64ELi64ELi4ES3_EELi4ELi1ELb0EEEvNS_16Flash_fwd_paramsE)
        /*0c08*/ 	.word	0x00000000


	//----- nvinfo : EIATTR_MIN_STACK_SIZE
	.align		4
.L_524:
        /*0c0c*/ 	.byte	0x04, 0x12
        /*0c0e*/ 	.short	(.L_526 - .L_525)
	.align		4
.L_525:
        /*0c10*/ 	.word	index@(_ZN5flash32flash_fwd_splitkv_combine_kernelI23Flash_fwd_kernel_traitsILi128ELi64ELi64ELi4ELb0ELb0EN7cutlass10bfloat16_tE19Flash_kernel_traitsILi128ELi64ELi64ELi4ES3_EELi4ELi7ELb1EEEvNS_16Flash_fwd_paramsE)
        /*0c14*/ 	.word	0x00000000


	//----- nvinfo : EIATTR_MIN_STACK_SIZE
	.align		4
.L_526:
        /*0c18*/ 	.byte	0x04, 0x12
        /*0c1a*/ 	.short	(.L_528 - .L_527)
	.align		4
.L_527:
        /*0c1c*/ 	.word	index@(_ZN5flash32flash_fwd_splitkv_combine_kernelI23Flash_fwd_kernel_traitsILi128ELi64ELi64ELi4ELb0ELb0EN7cutlass10bfloat16_tE19Flash_kernel_traitsILi128ELi64ELi64ELi4ES3_EELi4ELi6ELb1EEEvNS_16Flash_fwd_paramsE)
        /*0c20*/ 	.word	0x00000000


	//----- nvinfo : EIATTR_MIN_STACK_SIZE
	.align		4
.L_528:
        /*0c24*/ 	.byte	0x04, 0x12
        /*0c26*/ 	.short	(.L_530 - .L_529)
	.align		4
.L_529:
        /*0c28*/ 	.word	index@(_ZN5flash32flash_fwd_splitkv_combine_kernelI23Flash_fwd_kernel_traitsILi128ELi64ELi64ELi4ELb0ELb0EN7cutlass10bfloat16_tE19Flash_kernel_traitsILi128ELi64ELi64ELi4ES3_EELi4ELi5ELb1EEEvNS_16Flash_fwd_paramsE)
        /*0c2c*/ 	.word	0x00000000


	//----- nvinfo : EIATTR_MIN_STACK_SIZE
	.align		4
.L_530:
        /*0c30*/ 	.byte	0x04, 0x12
        /*0c32*/ 	.short	(.L_532 - .L_531)
	.align		4
.L_531:
        /*0c34*/ 	.word	index@(_ZN5flash32flash_fwd_splitkv_combine_kernelI23Flash_fwd_kernel_traitsILi128ELi64ELi64ELi4ELb0ELb0EN7cutlass10bfloat16_tE19Flash_kernel_traitsILi128ELi64ELi64ELi4ES3_EELi4ELi4ELb1EEEvNS_16Flash_fwd_paramsE)
        /*0c38*/ 	.word	0x00000000


	//----- nvinfo : EIATTR_MIN_STACK_SIZE
	.align		4
.L_532:
        /*0c3c*/ 	.byte	0x04, 0x12
        /*0c3e*/ 	.short	(.L_534 - .L_533)
	.align		4
.L_533:
        /*0c40*/ 	.word	index@(_ZN5flash32flash_fwd_splitkv_combine_kernelI23Flash_fwd_kernel_traitsILi128ELi64ELi64ELi4ELb0ELb0EN7cutlass10bfloat16_tE19Flash_kernel_traitsILi128ELi64ELi64ELi4ES3_EELi4ELi3ELb1EEEvNS_16Flash_fwd_paramsE)
        /*0c44*/ 	.word	0x00000000


	//----- nvinfo : EIATTR_MIN_STACK_SIZE
	.align		4
.L_534:
        /*0c48*/ 	.byte	0x04, 0x12
        /*0c4a*/ 	.short	(.L_536 - .L_535)
	.align		4
.L_535:
        /*0c4c*/ 	.word	index@(_ZN5flash32flash_fwd_splitkv_combine_kernelI23Flash_fwd_kernel_traitsILi128ELi64ELi64ELi4ELb0ELb0EN7cutlass10bfloat16_tE19Flash_kernel_traitsILi128ELi64ELi64ELi4ES3_EELi4ELi2ELb1EEEvNS_16Flash_fwd_paramsE)
        /*0c50*/ 	.word	0x00000000


	//----- nvinfo : EIATTR_MIN_STACK_SIZE
	.align		4
.L_536:
        /*0c54*/ 	.byte	0x04, 0x12
        /*0c56*/ 	.short	(.L_538 - .L_537)
	.align		4
.L_537:
        /*0c58*/ 	.word	index@(_ZN5flash32flash_fwd_splitkv_combine_kernelI23Flash_fwd_kernel_traitsILi128ELi64ELi64ELi4ELb0ELb0EN7cutlass10bfloat16_tE19Flash_kernel_traitsILi128ELi64ELi64ELi4ES3_EELi4ELi1ELb1EEEvNS_16Flash_fwd_paramsE)
        /*0c5c*/ 	.word	0x00000000


	//----- nvinfo : EIATTR_MIN_STACK_SIZE
	.align		4
.L_538:
        /*0c60*/ 	.byte	0x04, 0x12
        /*0c62*/ 	.short	(.L_540 - .L_539)
	.align		4
.L_539:
        /*0c64*/ 	.word	index@(_ZN5flash24flash_fwd_splitkv_kernelI23Flash_fwd_kernel_traitsILi128ELi64ELi64ELi4ELb0ELb0EN7cutlass10bfloat16_tE19Flash_kernel_traitsILi128ELi64ELi64ELi4ES3_EELb1ELb0ELb0ELb0ELb0ELb0ELb0ELb0EEEvNS_16Flash_fwd_paramsE)
        /*0c68*/ 	.word	0x00000000


	//----- nvinfo : EIATTR_MIN_STACK_SIZE
	.align		4
.L_540:
        /*0c6c*/ 	.byte	0x04, 0x12
        /*0c6e*/ 	.short	(.L_542 - .L_541)
	.align		4
.L_541:
        /*0c70*/ 	.word	index@(_ZN5flash24flash_fwd_splitkv_kernelI23Flash_fwd_kernel_traitsILi128ELi64ELi64ELi4ELb0ELb0EN7cutlass10bfloat16_tE19Flash_kernel_traitsILi128ELi64ELi64ELi4ES3_EELb1ELb0ELb0ELb0ELb0ELb1ELb0ELb0EEEvNS_16Flash_fwd_paramsE)
        /*0c74*/ 	.word	0x00000000


	//----- nvinfo : EIATTR_MIN_STACK_SIZE
	.align		4
.L_542:
        /*0c78*/ 	.byte	0x04, 0x12
        /*0c7a*/ 	.short	(.L_544 - .L_543)
	.align		4
.L_543:
        /*0c7c*/ 	.word	index@(_ZN5flash24flash_fwd_splitkv_kernelI23Flash_fwd_kernel_traitsILi128ELi64ELi64ELi4ELb0ELb0EN7cutlass10bfloat16_tE19Flash_kernel_traitsILi128ELi64ELi64ELi4ES3_EELb1ELb0ELb0ELb0ELb0ELb0ELb0ELb1EEEvNS_16Flash_fwd_paramsE)
        /*0c80*/ 	.word	0x00000000


	//----- nvinfo : EIATTR_MIN_STACK_SIZE
	.align		4
.L_544:
        /*0c84*/ 	.byte	0x04, 0x12
        /*0c86*/ 	.short	(.L_546 - .L_545)
	.align		4
.L_545:
        /*0c88*/ 	.word	index@(_ZN5flash24flash_fwd_splitkv_kernelI23Flash_fwd_kernel_traitsILi128ELi64ELi64ELi4ELb0ELb0EN7cutlass10bfloat16_tE19Flash_kernel_traitsILi128ELi64ELi64ELi4ES3_EELb1ELb0ELb0ELb0ELb0ELb1ELb0ELb1EEEvNS_16Flash_fwd_paramsE)
        /*0c8c*/ 	.word	0x00000000


	//----- nvinfo : EIATTR_MIN_STACK_SIZE
	.align		4
.L_546:
        /*0c90*/ 	.byte	0x04, 0x12
        /*0c92*/ 	.short	(.L_548 - .L_547)
	.align		4
.L_547:
        /*0c94*/ 	.word	index@(_ZN5flash24flash_fwd_splitkv_kernelI23Flash_fwd_kernel_traitsILi128ELi64ELi64ELi4ELb0ELb0EN7cutlass10bfloat16_tE19Flash_kernel_traitsILi128ELi64ELi64ELi4ES3_EELb1ELb0ELb0ELb0ELb0ELb0ELb1ELb0EEEvNS_16Flash_fwd_paramsE)
        /*0c98*/ 	.word	0x00000000


	//----- nvinfo : EIATTR_MIN_STACK_SIZE
	.align		4
.L_548:
        /*0c9c*/ 	.byte	0x04, 0x12
        /*0c9e*/ 	.short	(.L_550 - .L_549)
	.align		4
.L_549:
        /*0ca0*/ 	.word	index@(_ZN5flash24flash_fwd_splitkv_kernelI23Flash_fwd_kernel_traitsILi128ELi64ELi64ELi4ELb0ELb0EN7cutlass10bfloat16_tE19Flash_kernel_traitsILi128ELi64ELi64ELi4ES3_EELb1ELb0ELb0ELb0ELb0ELb1ELb1ELb0EEEvNS_16Flash_fwd_paramsE)
        /*0ca4*/ 	.word	0x00000000


	//----- nvinfo : EIATTR_MIN_STACK_SIZE
	.align		4
.L_550:
        /*0ca8*/ 	.byte	0x04, 0x12
        /*0caa*/ 	.short	(.L_552 - .L_551)
	.align		4
.L_551:
        /*0cac*/ 	.word	index@(_ZN5flash24flash_fwd_splitkv_kernelI23Flash_fwd_kernel_traitsILi128ELi64ELi64ELi4ELb0ELb0EN7cutlass10bfloat16_tE19Flash_kernel_traitsILi128ELi64ELi64ELi4ES3_EELb1ELb0ELb0ELb0ELb0ELb0ELb1ELb1EEEvNS_16Flash_fwd_paramsE)
        /*0cb0*/ 	.word	0x00000000


	//----- nvinfo : EIATTR_MIN_STACK_SIZE
	.align		4
.L_552:
        /*0cb4*/ 	.byte	0x04, 0x12
        /*0cb6*/ 	.short	(.L_554 - .L_553)
	.align		4
.L_553:
        /*0cb8*/ 	.word	index@(_ZN5flash24flash_fwd_splitkv_kernelI23Flash_fwd_kernel_traitsILi128ELi64ELi64ELi4ELb0ELb0EN7cutlass10bfloat16_tE19Flash_kernel_traitsILi128ELi64ELi64ELi4ES3_EELb1ELb0ELb0ELb0ELb0ELb1ELb1ELb1EEEvNS_16Flash_fwd_paramsE)
        /*0cbc*/ 	.word	0x00000000


	//----- nvinfo : EIATTR_MIN_STACK_SIZE
	.align		4
.L_554:
        /*0cc0*/ 	.byte	0x04, 0x12
        /*0cc2*/ 	.short	(.L_556 - .L_555)
	.align		4
.L_555:
        /*0cc4*/ 	.word	index@(_ZN5flash24flash_fwd_splitkv_kernelI23Flash_fwd_kernel_traitsILi128ELi64ELi64ELi4ELb0ELb0EN7cutlass10bfloat16_tE19Flash_kernel_traitsILi128ELi64ELi64ELi4ES3_EELb1ELb0ELb0ELb1ELb1ELb0ELb0ELb0EEEvNS_16Flash_fwd_paramsE)
        /*0cc8*/ 	.word	0x00000000


	//----- nvinfo : EIATTR_MIN_STACK_SIZE
	.align		4
.L_556:
        /*0ccc*/ 	.byte	0x04, 0x12
        /*0cce*/ 	.short	(.L_558 - .L_557)
	.align		4
.L_557:
        /*0cd0*/ 	.word	index@(_ZN5flash24flash_fwd_splitkv_kernelI23Flash_fwd_kernel_traitsILi128ELi64ELi64ELi4ELb0ELb0EN7cutlass10bfloat16_tE19Flash_kernel_traitsILi128ELi64ELi64ELi4ES3_EELb1ELb0ELb0ELb1ELb1ELb1ELb0ELb0EEEvNS_16Flash_fwd_paramsE)
        /*0cd4*/ 	.word	0x00000000


	//----- nvinfo : EIATTR_MIN_STACK_SIZE
	.align		4
.L_558:
        /*0cd8*/ 	.byte	0x04, 0x12
        /*0cda*/ 	.short	(.L_560 - .L_559)
	.align		4
.L_559:
        /*0cdc*/ 	.word	index@(_ZN5flash24flash_fwd_splitkv_kernelI23Flash_fwd_kernel_traitsILi128ELi64ELi64ELi4ELb0ELb0EN7cutlass10bfloat16_tE19Flash_kernel_traitsILi128ELi64ELi64ELi4ES3_EELb1ELb0ELb0ELb1ELb1ELb0ELb1ELb0EEEvNS_16Flash_fwd_paramsE)
        /*0ce0*/ 	.word	0x00000000


	//----- nvinfo : EIATTR_MIN_STACK_SIZE
	.align		4
.L_560:
        /*0ce4*/ 	.byte	0x04, 0x12
        /*0ce6*/ 	.short	(.L_562 - .L_561)
	.align		4
.L_561:
        /*0ce8*/ 	.word	index@(_ZN5flash24flash_fwd_splitkv_kernelI23Flash_fwd_kernel_traitsILi128ELi64ELi64ELi4ELb0ELb0EN7cutlass10bfloat16_tE19Flash_kernel_traitsILi128ELi64ELi64ELi4ES3_EELb1ELb0ELb0ELb1ELb1ELb1ELb1ELb0EEEvNS_16Flash_fwd_paramsE)
        /*0cec*/ 	.word	0x00000000


	//----- nvinfo : EIATTR_MIN_STACK_SIZE
	.align		4
.L_562:
        /*0cf0*/ 	.byte	0x04, 0x12
        /*0cf2*/ 	.short	(.L_564 - .L_563)
	.align		4
.L_563:
        /*0cf4*/ 	.word	index@(_ZN5flash24flash_fwd_splitkv_kernelI23Flash_fwd_kernel_traitsILi128ELi64ELi64ELi4ELb0ELb0EN7cutlass10bfloat16_tE19Flash_kernel_traitsILi128ELi64ELi64ELi4ES3_EELb1ELb0ELb0ELb0ELb1ELb0ELb0ELb0EEEvNS_16Flash_fwd_paramsE)
        /*0cf8*/ 	.word	0x00000000


	//----- nvinfo : EIATTR_MIN_STACK_SIZE
	.align		4
.L_564:
        /*0cfc*/ 	.byte	0x04, 0x12
        /*0cfe*/ 	.short	(.L_566 - .L_565)
	.align		4
.L_565:
        /*0d00*/ 	.word	index@(_ZN5flash24flash_fwd_splitkv_kernelI23Flash_fwd_kernel_traitsILi128ELi64ELi64ELi4ELb0ELb0EN7cutlass10bfloat16_tE19Flash_kernel_traitsILi128ELi64ELi64ELi4ES3_EELb1ELb0ELb0ELb0ELb1ELb1ELb0ELb0EEEvNS_16Flash_fwd_paramsE)
        /*0d04*/ 	.word	0x00000000


	//----- nvinfo : EIATTR_MIN_STACK_SIZE
	.align		4
.L_566:
        /*0d08*/ 	.byte	0x04, 0x12
        /*0d0a*/ 	.short	(.L_568 - .L_567)
	.align		4
.L_567:
        /*0d0c*/ 	.word	index@(_ZN5flash24flash_fwd_splitkv_kernelI23Flash_fwd_kernel_traitsILi128ELi64ELi64ELi4ELb0ELb0EN7cutlass10bfloat16_tE19Flash_kernel_traitsILi128ELi64ELi64ELi4ES3_EELb1ELb0ELb1ELb0ELb0ELb0ELb0ELb0EEEvNS_16Flash_fwd_paramsE)
        /*0d10*/ 	.word	0x00000000


	//----- nvinfo : EIATTR_MIN_STACK_SIZE
	.align		4
.L_568:
        /*0d14*/ 	.byte	0x04, 0x12
        /*0d16*/ 	.short	(.L_570 - .L_569)
	.align		4
.L_569:
        /*0d18*/ 	.word	index@(_ZN5flash24flash_fwd_splitkv_kernelI23Flash_fwd_kernel_traitsILi128ELi64ELi64ELi4ELb0ELb0EN7cutlass10bfloat16_tE19Flash_kernel_traitsILi128ELi64ELi64ELi4ES3_EELb1ELb0ELb1ELb0ELb0ELb1ELb0ELb0EEEvNS_16Flash_fwd_paramsE)
        /*0d1c*/ 	.word	0x00000000


	//----- nvinfo : EIATTR_MIN_STACK_SIZE
	.align		4
.L_570:
        /*0d20*/ 	.byte	0x04, 0x12
        /*0d22*/ 	.short	(.L_572 - .L_571)
	.align		4
.L_571:
        /*0d24*/ 	.word	index@(_ZN5flash24flash_fwd_splitkv_kernelI23Flash_fwd_kernel_traitsILi128ELi64ELi64ELi4ELb0ELb0EN7cutlass10bfloat16_tE19Flash_kernel_traitsILi128ELi64ELi64ELi4ES3_EELb1ELb0ELb0ELb0ELb1ELb0ELb0ELb1EEEvNS_16Flash_fwd_paramsE)
        /*0d28*/ 	.word	0x00000000


	//----- nvinfo : EIATTR_MIN_STACK_SIZE
	.align		4
.L_572:
        /*0d2c*/ 	.byte	0x04, 0x12
        /*0d2e*/ 	.short	(.L_574 - .L_573)
	.align		4
.L_573:
        /*0d30*/ 	.word	index@(_ZN5flash24flash_fwd_splitkv_kernelI23Flash_fwd_kernel_traitsILi128ELi64ELi64ELi4ELb0ELb0EN7cutlass10bfloat16_tE19Flash_kernel_traitsILi128ELi64ELi64ELi4ES3_EELb1ELb0ELb0ELb0ELb1ELb1ELb0ELb1EEEvNS_16Flash_fwd_paramsE)
        /*0d34*/ 	.word	0x00000000


	//----- nvinfo : EIATTR_MIN_STACK_SIZE
	.align		4
.L_574:
        /*0d38*/ 	.byte	0x04, 0x12
        /*0d3a*/ 	.short	(.L_576 - .L_575)
	.align		4
.L_575:
        /*0d3c*/ 	.word	index@(_ZN5flash24flash_fwd_splitkv_kernelI23Flash_fwd_kernel_traitsILi128ELi64ELi64ELi4ELb0ELb0EN7cutlass10bfloat16_tE19Flash_kernel_traitsILi128ELi64ELi64ELi4ES3_EELb1ELb0ELb1ELb0ELb0ELb0ELb0ELb1EEEvNS_16Flash_fwd_paramsE)
        /*0d40*/ 	.word	0x00000000


	//----- nvinfo : EIATTR_MIN_STACK_SIZE
	.align		4
.L_576:
        /*0d44*/ 	.byte	0x04, 0x12
        /*0d46*/ 	.short	(.L_578 - .L_577)
	.align		4
.L_577:
        /*0d48*/ 	.word	index@(_ZN5flash24flash_fwd_splitkv_kernelI23Flash_fwd_kernel_traitsILi128ELi64ELi64ELi4ELb0ELb0EN7cutlass10bfloat16_tE19Flash_kernel_traitsILi128ELi64ELi64ELi4ES3_EELb1ELb0ELb1ELb0ELb0ELb1ELb0ELb1EEEvNS_16Flash_fwd_paramsE)
        /*0d4c*/ 	.word	0x00000000


	//----- nvinfo : EIATTR_MIN_STACK_SIZE
	.align		4
.L_578:
        /*0d50*/ 	.byte	0x04, 0x12
        /*0d52*/ 	.short	(.L_580 - .L_579)
	.align		4
.L_579:
        /*0d54*/ 	.word	index@(_ZN5flash24flash_fwd_splitkv_kernelI23Flash_fwd_kernel_traitsILi128ELi64ELi64ELi4ELb0ELb0EN7cutlass10bfloat16_tE19Flash_kernel_traitsILi128ELi64ELi64ELi4ES3_EELb1ELb0ELb0ELb0ELb1ELb0ELb1ELb0EEEvNS_16Flash_fwd_paramsE)
        /*0d58*/ 	.word	0x00000000


	//----- nvinfo : EIATTR_MIN_STACK_SIZE
	.align		4
.L_580:
        /*0d5c*/ 	.byte	0x04, 0x12
        /*0d5e*/ 	.short	(.L_582 - .L_581)
	.align		4
.L_581:
        /*0d60*/ 	.word	index@(_ZN5flash24flash_fwd_splitkv_kernelI23Flash_fwd_kernel_traitsILi128ELi64ELi64ELi4ELb0ELb0EN7cutlass10bfloat16_tE19Flash_kernel_traitsILi128ELi64ELi64ELi4ES3_EELb1ELb0ELb0ELb0ELb1ELb1ELb1ELb0EEEvNS_16Flash_fwd_paramsE)
        /*0d64*/ 	.word	0x00000000


	//----- nvinfo : EIATTR_MIN_STACK_SIZE
	.align		4
.L_582:
        /*0d68*/ 	.byte	0x04, 0x12
        /*0d6a*/ 	.short	(.L_584 - .L_583)
	.align		4
.L_583:
        /*0d6c*/ 	.word	index@(_ZN5flash24flash_fwd_splitkv_kernelI23Flash_fwd_kernel_traitsILi128ELi64ELi64ELi4ELb0ELb0EN7cutlass10bfloat16_tE19Flash_kernel_traitsILi128ELi64ELi64ELi4ES3_EELb1ELb0ELb1ELb0ELb0ELb0ELb1ELb0EEEvNS_16Flash_fwd_paramsE)
        /*0d70*/ 	.word	0x00000000


	//----- nvinfo : EIATTR_MIN_STACK_SIZE
	.align		4
.L_584:
        /*0d74*/ 	.byte	0x04, 0x12
        /*0d76*/ 	.short	(.L_586 - .L_585)
	.align		4
.L_585:
        /*0d78*/ 	.word	index@(_ZN5flash24flash_fwd_splitkv_kernelI23Flash_fwd_kernel_traitsILi128ELi64ELi64ELi4ELb0ELb0EN7cutlass10bfloat16_tE19Flash_kernel_traitsILi128ELi64ELi64ELi4ES3_EELb1ELb0ELb1ELb0ELb0ELb1ELb1ELb0EEEvNS_16Flash_fwd_paramsE)
        /*0d7c*/ 	.word	0x00000000


	//----- nvinfo : EIATTR_MIN_STACK_SIZE
	.align		4
.L_586:
        /*0d80*/ 	.byte	0x04, 0x12
        /*0d82*/ 	.short	(.L_588 - .L_587)
	.align		4
.L_587:
        /*0d84*/ 	.word	index@(_ZN5flash24flash_fwd_splitkv_kernelI23Flash_fwd_kernel_traitsILi128ELi64ELi64ELi4ELb0ELb0EN7cutlass10bfloat16_tE19Flash_kernel_traitsILi128ELi64ELi64ELi4ES3_EELb1ELb0ELb0ELb0ELb1ELb0ELb1ELb1EEEvNS_16Flash_fwd_paramsE)
        /*0d88*/ 	.word	0x00000000


	//----- nvinfo : EIATTR_MIN_STACK_SIZE
	.align		4
.L_588:
        /*0d8c*/ 	.byte	0x04, 0x12
        /*0d8e*/ 	.short	(.L_590 - .L_589)
	.align		4
.L_589:
        /*0d90*/ 	.word	index@(_ZN5flash24flash_fwd_splitkv_kernelI23Flash_fwd_kernel_traitsILi128ELi64ELi64ELi4ELb0ELb0EN7cutlass10bfloat16_tE19Flash_kernel_traitsILi128ELi64ELi64ELi4ES3_EELb1ELb0ELb0ELb0ELb1ELb1ELb1ELb1EEEvNS_16Flash_fwd_paramsE)
        /*0d94*/ 	.word	0x00000000


	//----- nvinfo : EIATTR_MIN_STACK_SIZE
	.align		4
.L_590:
        /*0d98*/ 	.byte	0x04, 0x12
        /*0d9a*/ 	.short	(.L_592 - .L_591)
	.align		4
.L_591:
        /*0d9c*/ 	.word	index@(_ZN5flash24flash_fwd_splitkv_kernelI23Flash_fwd_kernel_traitsILi128ELi64ELi64ELi4ELb0ELb0EN7cutlass10bfloat16_tE19Flash_kernel_traitsILi128ELi64ELi64ELi4ES3_EELb1ELb0ELb1ELb0ELb0ELb0ELb1ELb1EEEvNS_16Flash_fwd_paramsE)
        /*0da0*/ 	.word	0x00000000


	//----- nvinfo : EIATTR_MIN_STACK_SIZE
	.align		4
.L_592:
        /*0da4*/ 	.byte	0x04, 0x12
        /*0da6*/ 	.short	(.L_594 - .L_593)
	.align		4
.L_593:
        /*0da8*/ 	.word	index@(_ZN5flash24flash_fwd_splitkv_kernelI23Flash_fwd_kernel_traitsILi128ELi64ELi64ELi4ELb0ELb0EN7cutlass10bfloat16_tE19Flash_kernel_traitsILi128ELi64ELi64ELi4ES3_EELb1ELb0ELb1ELb0ELb0ELb1ELb1ELb1EEEvNS_16Flash_fwd_paramsE)
        /*0dac*/ 	.word	0x00000000
.L_594:


//--------------------- .nv.compat                --------------------------
	.section	.nv.compat,"",@"SHT_CUDA_COMPAT_INFO"
	.align	4
        /*0000*/ 	.byte	0x02, 0x09, 0x01, 0x00, 0x02, 0x02, 0x01, 0x00, 0x02, 0x05, 0x05, 0x00, 0x03, 0x07, 0x01, 0x01
        /*0010*/ 	.byte	0x02, 0x03, 0x00, 0x00, 0x02, 0x06, 0x01, 0x00, 0x04, 0x0b, 0x08, 0x00, 0x00, 0x00, 0x00, 0x00
        /*0020*/ 	.byte	0x00, 0x00, 0x00, 0x00


//--------------------- .nv.info._ZN5flash32flash_fwd_splitkv_combine_kernelI23Flash_fwd_kernel_traitsILi128ELi64ELi128ELi4ELb0ELb0EN7cutlass10bfloat16_tE19Flash_kernel_traitsILi128ELi64ELi128ELi4ES3_EELi4ELi7ELb0EEEvNS_16Flash_fwd_paramsE --------------------------
	.section	.nv.info._ZN5flash32flash_fwd_splitkv_combine_kernelI23Flash_fwd_kernel_traitsILi128ELi64ELi128ELi4ELb0ELb0EN7cutlass10bfloat16_tE19Flash_kernel_traitsILi128ELi64ELi128ELi4ES3_EELi4ELi7ELb0EEEvNS_16Flash_fwd_paramsE,"",@"SHT_CUDA_INFO"
	.sectionflags	@""
	.align	4


	//----- nvinfo : EIATTR_CUDA_API_VERSION
	.align		4
        /*0000*/ 	.byte	0x04, 0x37
        /*0002*/ 	.short	(.L_596 - .L_595)
.L_595:
        /*0004*/ 	.word	0x00000082


	//----- nvinfo : EIATTR_KPARAM_INFO
	.align		4
.L_596:
        /*0008*/ 	.byte	0x04, 0x17
        /*000a*/ 	.short	(.L_598 - .L_597)
.L_597:
        /*000c*/ 	.word	0x00000000
        /*0010*/ 	.short	0x0000
        /*0012*/ 	.short	0x0000
        /*0014*/ 	.byte	0x00, 0xf0, 0x41, 0x07


	//----- nvinfo : EIATTR_SPARSE_MMA_MASK
	.align		4
.L_598:
        /*0018*/ 	.byte	0x03, 0x50
        /*001a*/ 	.short	0x0000


	//----- nvinfo : EIATTR_MAXREG_COUNT
	.align		4
        /*001c*/ 	.byte	0x03, 0x1b
        /*001e*/ 	.short	0x00ff


	//----- nvinfo : EIATTR_NUM_BARRIERS
	.align		4
        /*0020*/ 	.byte	0x02, 0x4c
        /*0022*/ 	.byte	0x01
	.zero		1


	//----- nvinfo : EIATTR_MERCURY_ISA_VERSION
	.align		4
        /*0024*/ 	.byte	0x03, 0x5f
        /*0026*/ 	.short	0x0101


	//----- nvinfo : EIATTR_COOP_GROUP_MASK_REGIDS
	.align		4
        /*0028*/ 	.byte	0x04, 0x29
        /*002a*/ 	.short	(.L_600 - .L_599)


	//   ....[0]....
.L_599:
        /*002c*/ 	.word	0xffffffff


	//   ....[1]....
        /*0030*/ 	.word	0xffffffff


	//   ....[2]....
        /*0034*/ 	.word	0xffffffff


	//   ....[3]....
        /*0038*/ 	.word	0xffffffff


	//   ....[4]....
        /*003c*/ 	.word	0xffffffff


	//   ....[5]....
        /*0040*/ 	.word	0xffffffff


	//   ....[6]....
        /*0044*/ 	.word	0xffffffff


	//   ....[7]....
        /*0048*/ 	.word	0xffffffff


	//   ....[8]....
        /*004c*/ 	.word	0xffffffff


	//   ....[9]....
        /*0050*/ 	.word	0xffffffff


	//----- nvinfo : EIATTR_COOP_GROUP_INSTR_OFFSETS
	.align		4
.L_600:
        /*0054*/ 	.byte	0x04, 0x28
        /*0056*/ 	.short	(.L_602 - .L_601)


	//   ....[0]....
.L_601:
        /*0058*/ 	.word	0x00001b70


	//   ....[1]....
        /*005c*/ 	.word	0x00001b90


	//   ....[2]....
        /*0060*/ 	.word	0x00001bb0


	//   ....[3]....
        /*0064*/ 	.word	0x00001bd0


	//   ....[4]....
        /*0068*/ 	.word	0x00001bf0


	//   ....[5]....
        /*006c*/ 	.word	0x00001d60


	//   ....[6]....
        /*0070*/ 	.word	0x00001dc0


	//   ....[7]....
        /*0074*/ 	.word	0x00001e90


	//   ....[8]....
        /*0078*/ 	.word	0x00001f60


	//   ....[9]....
        /*007c*/ 	.word	0x00002080


	//----- nvinfo : EIATTR_EXIT_INSTR_OFFSETS
	.align		4
.L_602:
        /*0080*/ 	.byte	0x04, 0x1c
        /*0082*/ 	.short	(.L_604 - .L_603)


	//   ....[0]....
.L_603:
        /*0084*/ 	.word	0x000043d0


	//   ....[1]....
        /*0088*/ 	.word	0x00004400


	//   ....[2]....
        /*008c*/ 	.word	0x00004900


	//----- nvinfo : EIATTR_CRS_STACK_SIZE
	.align		4
.L_604:
        /*0090*/ 	.byte	0x04, 0x1e
        /*0092*/ 	.short	(.L_606 - .L_605)
.L_605:
        /*0094*/ 	.word	0x00000000


	//----- nvinfo : EIATTR_CBANK_PARAM_SIZE
	.align		4
.L_606:
        /*0098*/ 	.byte	0x03, 0x19
        /*009a*/ 	.short	0x01d0


	//----- nvinfo : EIATTR_PARAM_CBANK
	.align		4
        /*009c*/ 	.byte	0x04, 0x0a
        /*009e*/ 	.short	(.L_608 - .L_607)
	.align		4
.L_607:
        /*00a0*/ 	.word	index@(.nv.constant0._ZN5flash32flash_fwd_splitkv_combine_kernelI23Flash_fwd_kernel_traitsILi128ELi64ELi128ELi4ELb0ELb0EN7cutlass10bfloat16_tE19Flash_kernel_traitsILi128ELi64ELi128ELi4ES3_EELi4ELi7ELb0EEEvNS_16Flash_fwd_paramsE)
        /*00a4*/ 	.short	0x0210
        /*00a6*/ 	.short	0x01d0


	//----- nvinfo : EIATTR_SW_WAR
	.align		4
.L_608:
        /*00a8*/ 	.byte	0x04, 0x36
        /*00aa*/ 	.short	(.L_610 - .L_609)
.L_609:
        /*00ac*/ 	.word	0x00000008
.L_610:


//--------------------- .nv.info._ZN5flash32flash_fwd_splitkv_combine_kernelI23Flash_fwd_kernel_traitsILi128ELi64ELi128ELi4ELb0ELb0EN7cutlass10bfloat16_tE19Flash_kernel_traitsILi128ELi64ELi128ELi4ES3_EELi4ELi6ELb0EEEvNS_16Flash_fwd_paramsE --------------------------
	.section	.nv.info._ZN5flash32flash_fwd_splitkv_combine_kernelI23Flash_fwd_kernel_traitsILi128ELi64ELi128ELi4ELb0ELb0EN7cutlass10bfloat16_tE19Flash_kernel_traitsILi128ELi64ELi128ELi4ES3_EELi4ELi6ELb0EEEvNS_16Flash_fwd_paramsE,"",@"SHT_CUDA_INFO"
	.sectionflags	@""
	.align	4


	//----- nvinfo : EIATTR_CUDA_API_VERSION
	.align		4
        /*0000*/ 	.byte	0x04, 0x37
        /*0002*/ 	.short	(.L_612 - .L_611)
.L_611:
        /*0004*/ 	.word	0x00000082


	//----- nvinfo : EIATTR_KPARAM_INFO
	.align		4
.L_612:
        /*0008*/ 	.byte	0x04, 0x17
        /*000a*/ 	.short	(.L_614 - .L_613)
.L_613:
        /*000c*/ 	.word	0x00000000
        /*0010*/ 	.short	0x0000
        /*0012*/ 	.short	0x0000
        /*0014*/ 	.byte	0x00, 0xf0, 0x41, 0x07


	//----- nvinfo : EIATTR_SPARSE_MMA_MASK
	.align		4
.L_614:
        /*0018*/ 	.byte	0x03, 0x50
        /*001a*/ 	.short	0x0000


	//----- nvinfo : EIATTR_MAXREG_COUNT
	.align		4
        /*001c*/ 	.byte	0x03, 0x1b
        /*001e*/ 	.short	0x00ff


	//----- nvinfo : EIATTR_NUM_BARRIERS
	.align		4
        /*0020*/ 	.byte	0x02, 0x4c
        /*0022*/ 	.byte	0x01
	.zero		1


	//----- nvinfo : EIATTR_MERCURY_ISA_VERSION
	.align		4
        /*0024*/ 	.byte	0x03, 0x5f
        /*0026*/ 	.short	0x0101


	//----- nvinfo : EIATTR_COOP_GROUP_MASK_REGIDS
	.align		4
        /*0028*/ 	.byte	0x04, 0x29
        /*002a*/ 	.short	(.L_616 - .L_615)


	//   ....[0]....
.L_615:
        /*002c*/ 	.word	0xffffffff


	//   ....[1]....
        /*0030*/ 	.word	0xffffffff


	//   ....[2]....
        /*0034*/ 	.word	0xffffffff


	//   ....[3]....
        /*0038*/ 	.word	0xffffffff


	//   ....[4]....
        /*003c*/ 	.word	0xffffffff


	//   ....[5]....
        /*0040*/ 	.word	0xffffffff


	//   ....[6]....
        /*0044*/ 	.word	0xffffffff


	//   ....[7]....
        /*0048*/ 	.word	0xffffffff


	//   ....[8]....
        /*004c*/ 	.word	0xffffffff


	//   ....[9]....
        /*0050*/ 	.word	0xffffffff


	//----- nvinfo : EIATTR_COOP_GROUP_INSTR_OFFSETS
	.align		4
.L_616:
        /*0054*/ 	.byte	0x04, 0x28
        /*0056*/ 	.short	(.L_618 - .L_617)


	//   ....[0]....
.L_617:
        /*0058*/ 	.word	0x00001690


	//   ....[1]....
        /*005c*/ 	.word	0x000016b0


	//   ....[2]....
        /*0060*/ 	.word	0x000016d0


	//   ....[3]....
        /*0064*/ 	.word	0x00001700


	//   ....[4]....
        /*0068*/ 	.word	0x00001740


	//   ....[5]....
        /*006c*/ 	.word	0x00001900


	//   ....[6]....
        /*0070*/ 	.word	0x000019c0


	//   ....[7]....
        /*0074*/ 	.word	0x00001a20


	//   ....[8]....
        /*0078*/ 	.word	0x00001af0


	//   ....[9]....
        /*007c*/ 	.word	0x00001c30


	//----- nvinfo : EIATTR_EXIT_INSTR_OFFSETS
	.align		4
.L_618:
        /*0080*/ 	.byte	0x04, 0x1c
        /*0082*/ 	.short	(.L_620 - .L_619)


	//   ....[0]....
.L_619:
        /*0084*/ 	.word	0x00004040


	//   ....[1]....
        /*0088*/ 	.word	0x00004070


	//   ....[2]....
        /*008c*/ 	.word	0x00004570


	//----- nvinfo : EIATTR_CRS_STACK_SIZE
	.align		4
.L_620:
        /*0090*/ 	.byte	0x04, 0x1e
        /*0092*/ 	.short	(.L_622 - .L_621)
.L_621:
        /*0094*/ 	.word	0x00000000


	//----- nvinfo : EIATTR_CBANK_PARAM_SIZE
	.align		4
.L_622:
        /*0098*/ 	.byte	0x03, 0x19
        /*009a*/ 	.short	0x01d0


	//----- nvinfo : EIATTR_PARAM_CBANK
	.align		4
        /*009c*/ 	.byte	0x04, 0x0a
        /*009e*/ 	.short	(.L_624 - .L_623)
	.align		4
.L_623:
        /*00a0*/ 	.word	index@(.nv.constant0._ZN5flash32flash_fwd_splitkv_combine_kernelI23Flash_fwd_kernel_traitsILi128ELi64ELi128ELi4ELb0ELb0EN7cutlass10bfloat16_tE19Flash_kernel_traitsILi128ELi64ELi128ELi4ES3_EELi4ELi6ELb0EEEvNS_16Flash_fwd_paramsE)
        /*00a4*/ 	.short	0x0210
        /*00a6*/ 	.short	0x01d0


	//----- nvinfo : EIATTR_SW_WAR
	.align		4
.L_624:
        /*00a8*/ 	.byte	0x04, 0x36
        /*00aa*/ 	.short	(.L_626 - .L_625)
.L_625:
        /*00ac*/ 	.word	0x00000008
.L_626:


//--------------------- .nv.info._ZN5flash32flash_fwd_splitkv_combine_kernelI23Flash_fwd_kernel_traitsILi128ELi64ELi128ELi4ELb0ELb0EN7cutlass10bfloat16_tE19Flash_kernel_traitsILi128ELi64ELi128ELi4ES3_EELi4ELi5ELb0EEEvNS_16Flash_fwd_paramsE --------------------------
	.section	.nv.info._ZN5flash32flash_fwd_splitkv_combine_kernelI23Flash_fwd_kernel_traitsILi128ELi64ELi128ELi4ELb0ELb0EN7cutlass10bfloat16_tE19Flash_kernel_traitsILi128ELi64ELi128ELi4ES3_EELi4ELi5ELb0EEEvNS_16Flash_fwd_paramsE,"",@"SHT_CUDA_INFO"
	.sectionflags	@""
	.align	4


	//----- nvinfo : EIATTR_CUDA_API_VERSION
	.align		4
        /*0000*/ 	.byte	0x04, 0x37
        /*0002*/ 	.short	(.L_628 - .L_627)
.L_627:
        /*0004*/ 	.word	0x00000082


	//----- nvinfo : EIATTR_KPARAM_INFO
	.align		4
.L_628:
        /*0008*/ 	.byte	0x04, 0x17
        /*000a*/ 	.short	(.L_630 - .L_629)
.L_629:
        /*000c*/ 	.word	0x00000000
        /*0010*/ 	.short	0x0000
        /*0012*/ 	.short	0x0000
        /*0014*/ 	.byte	0x00, 0xf0, 0x41, 0x07


	//----- nvinfo : EIATTR_SPARSE_MMA_MASK
	.align		4
.L_630:
        /*0018*/ 	.byte	0x03, 0x50
        /*001a*/ 	.short	0x0000


	//----- nvinfo : EIATTR_MAXREG_COUNT
	.align		4
        /*001c*/ 	.byte	0x03, 0x1b
        /*001e*/ 	.short	0x00ff


	//----- nvinfo : EIATTR_NUM_BARRIERS
	.align		4
        /*0020*/ 	.byte	0x02, 0x4c
        /*0022*/ 	.byte	0x01
	.zero		1


	//----- nvinfo : EIATTR_MERCURY_ISA_VERSION
	.align		4
        /*0024*/ 	.byte	0x03, 0x5f
        /*0026*/ 	.short	0x0101


	//----- nvinfo : EIATTR_COOP_GROUP_MASK_REGIDS
	.align		4
        /*0028*/ 	.byte	0x04, 0x29
        /*002a*/ 	.short	(.L_632 - .L_631)


	//   ....[0]....
.L_631:
        /*002c*/ 	.word	0xffffffff


	//   ....[1]....
        /*0030*/ 	.word	0xffffffff


	//   ....[2]....
        /*0034*/ 	.word	0xffffffff


	//   ....[3]....
        /*0038*/ 	.word	0xffffffff


	//   ....[4]....
        /*003c*/ 	.word	0xffffffff


	//   ....[5]....
        /*0040*/ 	.word	0xffffffff


	//   ....[6]....
        /*0044*/ 	.word	0xffffffff


	//   ....[7]....
        /*0048*/ 	.word	0xffffffff


	//   ....[8]....
        /*004c*/ 	.word	0xffffffff


	//   ....[9]....
        /*0050*/ 	.word	0xffffffff


	//----- nvinfo : EIATTR_COOP_GROUP_INSTR_OFFSETS
	.align		4
.L_632:
        /*0054*/ 	.byte	0x04, 0x28
        /*0056*/ 	.short	(.L_634 - .L_633)


	//   ....[0]....
.L_633:
        /*0058*/ 	.word	0x00001830


	//   ....[1]....
        /*005c*/ 	.word	0x00001890


	//   ....[2]....
        /*0060*/ 	.word	0x000018c0


	//   ....[3]....
        /*0064*/ 	.word	0x000018e0


	//   ....[4]....
        /*0068*/ 	.word	0x00001910


	//   ....[5]....
        /*006c*/ 	.word	0x00001a40


	//   ....[6]....
        /*0070*/ 	.word	0x00001aa0


	//   ....[7]....
        /*0074*/ 	.word	0x00001b30


	//   ....[8]....
        /*0078*/ 	.word	0x00001bd0


	//   ....[9]....
        /*007c*/ 	.word	0x00001cc0


	//----- nvinfo : EIATTR_EXIT_INSTR_OFFSETS
	.align		4
.L_634:
        /*0080*/ 	.byte	0x04, 0x1c
        /*0082*/ 	.short	(.L_636 - .L_635)


	//   ....[0]....
.L_635:
        /*0084*/ 	.word	0x00004050


	//   ....[1]....
        /*0088*/ 	.word	0x00004080


	//   ....[2]....
        /*008c*/ 	.word	0x00004580


	//----- nvinfo : EIATTR_CRS_STACK_SIZE
	.align		4
.L_636:
        /*0090*/ 	.byte	0x04, 0x1e
        /*0092*/ 	.short	(.L_638 - .L_637)
.L_637:
        /*0094*/ 	.word	0x00000000


	//----- nvinfo : EIATTR_CBANK_PARAM_SIZE
	.align		4
.L_638:
        /*0098*/ 	.byte	0x03, 0x19
        /*009a*/ 	.short	0x01d0


	//----- nvinfo : EIATTR_PARAM_CBANK
	.align		4
        /*009c*/ 	.byte	0x04, 0x0a
        /*009e*/ 	.short	(.L_640 - .L_639)
	.align		4
.L_639:
        /*00a0*/ 	.word	index@(.nv.constant0._ZN5flash32flash_fwd_splitkv_combine_kernelI23Flash_fwd_kernel_traitsILi128ELi64ELi128ELi4ELb0ELb0EN7cutlass10bfloat16_tE19Flash_kernel_traitsILi128ELi64ELi128ELi4ES3_EELi4ELi5ELb0EEEvNS_16Flash_fwd_paramsE)
        /*00a4*/ 	.short	0x0210
        /*00a6*/ 	.short	0x01d0


	//----- nvinfo : EIATTR_SW_WAR
	.align		4
.L_640:
        /*00a8*/ 	.byte	0x04, 0x36
        /*00aa*/ 	.short	(.L_642 - .L_641)
.L_641:
        /*00ac*/ 	.word	0x00000008
.L_642:


//--------------------- .nv.info._ZN5flash32flash_fwd_splitkv_combine_kernelI23Flash_fwd_kernel_traitsILi128ELi64ELi128ELi4ELb0ELb0EN7cutlass10bfloat16_tE19Flash_kernel_traitsILi128ELi64ELi128ELi4ES3_EELi4ELi4ELb0EEEvNS_16Flash_fwd_paramsE --------------------------
	.section	.nv.info._ZN5flash32flash_fwd_splitkv_combine_kernelI23Flash_fwd_kernel_traitsILi128ELi64ELi128ELi4ELb0ELb0EN7cutlass10bfloat16_tE19Flash_kernel_traitsILi128ELi64ELi128ELi4ES3_EELi4ELi4ELb0EEEvNS_16Flash_fwd_paramsE,"",@"SHT_CUDA_INFO"
	.sectionflags	@""
	.align	4


	//----- nvinfo : EIATTR_CUDA_API_VERSION
	.align		4
        /*0000*/ 	.byte	0x04, 0x37
        /*0002*/ 	.short	(.L_644 - .L_643)
.L_643:
        /*0004*/ 	.word	0x00000082


	//----- nvinfo : EIATTR_KPARAM_INFO
	.align		4
.L_644:
        /*0008*/ 	.byte	0x04, 0x17
        /*000a*/ 	.short	(.L_646 - .L_645)
.L_645:
        /*000c*/ 	.word	0x00000000
        /*0010*/ 	.short	0x0000
        /*0012*/ 	.short	0x0000
        /*0014*/ 	.byte	0x00, 0xf0, 0x41, 0x07


	//----- nvinfo : EIATTR_SPARSE_MMA_MASK
	.align		4
.L_646:
        /*0018*/ 	.byte	0x03, 0x50
        /*001a*/ 	.short	0x0000


	//----- nvinfo : EIATTR_MAXREG_COUNT
	.align		4
        /*001c*/ 	.byte	0x03, 0x1b
        /*001e*/ 	.short	0x00ff


	//----- nvinfo : EIATTR_NUM_BARRIERS
	.align		4
        /*0020*/ 	.byte	0x02, 0x4c
        /*0022*/ 	.byte	0x01
	.zero		1


	//----- nvinfo : EIATTR_MERCURY_ISA_VERSION
	.align		4
        /*0024*/ 	.byte	0x03, 0x5f
        /*0026*/ 	.short	0x0101


	//----- nvinfo : EIATTR_COOP_GROUP_MASK_REGIDS
	.align		4
        /*0028*/ 	.byte	0x04, 0x29
        /*002a*/ 	.short	(.L_648 - .L_647)


	//   ....[0]....
.L_647:
        /*002c*/ 	.word	0xffffffff


	//   ....[1]....
        /*0030*/ 	.word	0xffffffff


	//   ....[2]....
        /*0034*/ 	.word	0xffffffff


	//   ....[3]....
        /*0038*/ 	.word	0xffffffff


	//   ....[4]....
        /*003c*/ 	.word	0xffffffff


	//   ....[5]....
        /*0040*/ 	.word	0xffffffff


	//   ....[6]....
        /*0044*/ 	.word	0xffffffff


	//   ....[7]....
        /*0048*/ 	.word	0xffffffff


	//----- nvinfo : EIATTR_COOP_GROUP_INSTR_OFFSETS
	.align		4
.L_648:
        /*004c*/ 	.byte	0x04, 0x28
        /*004e*/ 	.short	(.L_650 - .L_649)


	//   ....[0]....
.L_649:
        /*0050*/ 	.word	0x00001830


	//   ....[1]....
        /*0054*/ 	.word	0x000018a0


	//   ....[2]....
        /*0058*/ 	.word	0x000018e0


	//   ....[3]....
        /*005c*/ 	.word	0x00001910


	//   ....[4]....
        /*0060*/ 	.word	0x00001a40


	//   ....[5]....
        /*0064*/ 	.word	0x00001af0


	//   ....[6]....
        /*0068*/ 	.word	0x00001b90


	//   ....[7]....
        /*006c*/ 	.word	0x00001c80


	//----- nvinfo : EIATTR_EXIT_INSTR_OFFSETS
	.align		4
.L_650:
        /*0070*/ 	.byte	0x04, 0x1c
        /*0072*/ 	.short	(.L_652 - .L_651)


	//   ....[0]....
.L_651:
        /*0074*/ 	.word	0x00004050


	//   ....[1]....
        /*0078*/ 	.word	0x00004080


	//   ....[2]....
        /*007c*/ 	.word	0x00004580


	//----- nvinfo : EIATTR_CRS_STACK_SIZE
	.align		4
.L_652:
        /*0080*/ 	.byte	0x04, 0x1e
        /*0082*/ 	.short	(.L_654 - .L_653)
.L_653:
        /*0084*/ 	.word	0x00000000


	//----- nvinfo : EIATTR_CBANK_PARAM_SIZE
	.align		4
.L_654:
        /*0088*/ 	.byte	0x03, 0x19
        /*008a*/ 	.short	0x01d0


	//----- nvinfo : EIATTR_PARAM_CBANK
	.align		4
        /*008c*/ 	.byte	0x04, 0x0a
        /*008e*/ 	.short	(.L_656 - .L_655)
	.align		4
.L_655:
        /*0090*/ 	.word	index@(.nv.constant0._ZN5flash32flash_fwd_splitkv_combine_kernelI23Flash_fwd_kernel_traitsILi128ELi64ELi128ELi4ELb0ELb0EN7cutlass10bfloat16_tE19Flash_kernel_traitsILi128ELi64ELi128ELi4ES3_EELi4ELi4ELb0EEEvNS_16Flash_fwd_paramsE)
        /*0094*/ 	.short	0x0210
        /*0096*/ 	.short	0x01d0


	//----- nvinfo : EIATTR_SW_WAR
	.align		4
.L_656:
        /*0098*/ 	.byte	0x04, 0x36
        /*009a*/ 	.short	(.L_658 - .L_657)
.L_657:
        /*009c*/ 	.word	0x00000008
.L_658:


//--------------------- .nv.info._ZN5flash32flash_fwd_splitkv_combine_kernelI23Flash_fwd_kernel_traitsILi128ELi64ELi128ELi4ELb0ELb0EN7cutlass10bfloat16_tE19Flash_kernel_traitsILi128ELi64ELi128ELi4ES3_EELi4ELi3ELb0EEEvNS_16Flash_fwd_paramsE --------------------------
	.section	.nv.info._ZN5flash32flash_fwd_splitkv_combine_kernelI23Flash_fwd_kernel_traitsILi128ELi64ELi128ELi4ELb0ELb0EN7cutlass10bfloat16_tE19Flash_kernel_traitsILi128ELi64ELi128ELi4ES3_EELi4ELi3ELb0EEEvNS_16Flash_fwd_paramsE,"",@"SHT_CUDA_INFO"
	.sectionflags	@""
	.align	4


	//----- nvinfo : EIATTR_CUDA_API_VERSION
	.align		4
        /*0000*/ 	.byte	0x04, 0x37
        /*0002*/ 	.short	(.L_660 - .L_659)
.L_659:
        /*0004*/ 	.word	0x00000082


	//----- nvinfo : EIATTR_KPARAM_INFO
	.align		4
.L_660:
        /*0008*/ 	.byte	0x04, 0x17
        /*000a*/ 	.short	(.L_662 - .L_661)
.L_661:
        /*000c*/ 	.word	0x00000000
        /*0010*/ 	.short	0x0000
        /*0012*/ 	.short	0x0000
        /*0014*/ 	.byte	0x00, 0xf0, 0x41, 0x07


	//----- nvinfo : EIATTR_SPARSE_MMA_MASK
	.align		4
.L_662:
        /*0018*/ 	.byte	0x03, 0x50
        /*001a*/ 	.short	0x0000


	//----- nvinfo : EIATTR_MAXREG_COUNT
	.align		4
        /*001c*/ 	.byte	0x03, 0x1b
        /*001e*/ 	.short	0x00ff


	//----- nvinfo : EIATTR_NUM_BARRIERS
	.align		4
        /*0020*/ 	.byte	0x02, 0x4c
        /*0022*/ 	.byte	0x01
	.zero		1


	//----- nvinfo : EIATTR_MERCURY_ISA_VERSION
	.align		4
        /*0024*/ 	.byte	0x03, 0x5f
        /*0026*/ 	.short	0x0101


	//----- nvinfo : EIATTR_COOP_GROUP_MASK_REGIDS
	.align		4
        /*0028*/ 	.byte	0x04, 0x29
        /*002a*/ 	.short	(.L_664 - .L_663)


	//   ....[0]....
.L_663:
        /*002c*/ 	.word	0xffffffff


	//   ....[1]....
        /*0030*/ 	.word	0xffffffff


	//   ....[2]....
        /*0034*/ 	.word	0xffffffff


	//   ....[3]....
        /*0038*/ 	.word	0xffffffff


	//   ....[4]....
        /*003c*/ 	.word	0xffffffff


	//   ....[5]....
        /*0040*/ 	.word	0xffffffff


	//----- nvinfo : EIATTR_COOP_GROUP_INSTR_OFFSETS
	.align		4
.L_664:
        /*0044*/ 	.byte	0x04, 0x28
        /*0046*/ 	.short	(.L_666 - .L_665)


	//   ....[0]....
.L_665:
        /*0048*/ 	.word	0x00001830


	//   ....[1]....
        /*004c*/ 	.word	0x000018d0


	//   ....[2]....
        /*0050*/ 	.word	0x00001930


	//   ....[3]....
        /*0054*/ 	.word	0x00001a90


	//   ....[4]....
        /*0058*/ 	.word	0x00001b40


	//   ....[5]....
        /*005c*/ 	.word	0x00001c40


	//----- nvinfo : EIATTR_EXIT_INSTR_OFFSETS
	.align		4
.L_666:
        /*0060*/ 	.byte	0x04, 0x1c
        /*0062*/ 	.short	(.L_668 - .L_667)


	//   ....[0]....
.L_667:
        /*0064*/ 	.word	0x00004010


	//   ....[1]....
        /*0068*/ 	.word	0x00004040


	//   ....[2]....
        /*006c*/ 	.word	0x00004540


	//----- nvinfo : EIATTR_CRS_STACK_SIZE
	.align		4
.L_668:
        /*0070*/ 	.byte	0x04, 0x1e
        /*0072*/ 	.short	(.L_670 - .L_669)
.L_669:
        /*0074*/ 	.word	0x00000000


	//----- nvinfo : EIATTR_CBANK_PARAM_SIZE
	.align		4
.L_670:
        /*0078*/ 	.byte	0x03, 0x19
        /*007a*/ 	.short	0x01d0


	//----- nvinfo : EIATTR_PARAM_CBANK
	.align		4
        /*007c*/ 	.byte	0x04, 0x0a
        /*007e*/ 	.short	(.L_672 - .L_671)
	.align		4
.L_671:
        /*0080*/ 	.word	index@(.nv.constant0._ZN5flash32flash_fwd_splitkv_combine_kernelI23Flash_fwd_kernel_traitsILi128ELi64ELi128ELi4ELb0ELb0EN7cutlass10bfloat16_tE19Flash_kernel_traitsILi128ELi64ELi128ELi4ES3_EELi4ELi3ELb0EEEvNS_16Flash_fwd_paramsE)
        /*0084*/ 	.short	0x0210
        /*0086*/ 	.short	0x01d0


	//----- nvinfo : EIATTR_SW_WAR
	.align		4
.L_672:
        /*0088*/ 	.byte	0x04, 0x36
        /*008a*/ 	.short	(.L_674 - .L_673)
.L_673:
        /*008c*/ 	.word	0x00000008
.L_674:


//--------------------- .nv.info._ZN5flash32flash_fwd_splitkv_combine_kernelI23Flash_fwd_kernel_traitsILi128ELi64ELi128ELi4ELb0ELb0EN7cutlass10bfloat16_tE19Flash_kernel_traitsILi128ELi64ELi128ELi4ES3_EELi4ELi2ELb0EEEvNS_16Flash_fwd_paramsE --------------------------
	.section	.nv.info._ZN5flash32flash_fwd_splitkv_combine_kernelI23Flash_fwd_kernel_traitsILi128ELi64ELi128ELi4ELb0ELb0EN7cutlass10bfloat16_tE19Flash_kernel_traitsILi128ELi64ELi128ELi4ES3_EELi4ELi2ELb0EEEvNS_16Flash_fwd_paramsE,"",@"SHT_CUDA_INFO"
	.sectionflags	@""
	.align	4


	//----- nvinfo : EIATTR_CUDA_API_VERSION
	.align		4
        /*0000*/ 	.byte	0x04, 0x37
        /*0002*/ 	.short	(.L_676 - .L_675)
.L_675:
        /*0004*/ 	.word	0x00000082


	//----- nvinfo : EIATTR_KPARAM_INFO
	.align		4
.L_676:
        /*0008*/ 	.byte	0x04, 0x17
        /*000a*/ 	.short	(.L_678 - .L_677)
.L_677:
        /*000c*/ 	.word	0x00000000
        /*0010*/ 	.short	0x0000
        /*0012*/ 	.short	0x0000
        /*0014*/ 	.byte	0x00, 0xf0, 0x41, 0x07


	//----- nvinfo : EIATTR_SPARSE_MMA_MASK
	.align		4
.L_678:
        /*0018*/ 	.byte	0x03, 0x50
        /*001a*/ 	.short	0x0000


	//----- nvinfo : EIATTR_MAXREG_COUNT
	.align		4
        /*001c*/ 	.byte	0x03, 0x1b
        /*001e*/ 	.short	0x00ff


	//----- nvinfo : EIATTR_NUM_BARRIERS
	.align		4
        /*0020*/ 	.byte	0x02, 0x4c
        /*0022*/ 	.byte	0x01
	.zero		1


	//----- nvinfo : EIATTR_MERCURY_ISA_VERSION
	.align		4
        /*0024*/ 	.byte	0x03, 0x5f
        /*0026*/ 	.short	0x0101


	//----- nvinfo : EIATTR_COOP_GROUP_MASK_REGIDS
	.align		4
        /*0028*/ 	.byte	0x04, 0x29
        /*002a*/ 	.short	(.L_680 - .L_679)


	//   ....[0]....
.L_679:
        /*002c*/ 	.word	0xffffffff


	//   ....[1]....
        /*0030*/ 	.word	0xffffffff


	//   ....[2]....
        /*0034*/ 	.word	0xffffffff


	//   ....[3]....
        /*0038*/ 	.word	0xffffffff


	//----- nvinfo : EIATTR_COOP_GROUP_INSTR_OFFSETS
	.align		4
.L_680:
        /*003c*/ 	.byte	0x04, 0x28
        /*003e*/ 	.short	(.L_682 - .L_681)


	//   ....[0]....
.L_681:
        /*0040*/ 	.word	0x00001840


	//   ....[1]....
        /*0044*/ 	.word	0x00001910


	//   ....[2]....
        /*0048*/ 	.word	0x00001b40


	//   ....[3]....
        /*004c*/ 	.word	0x00001c90


	//----- nvinfo : EIATTR_EXIT_INSTR_OFFSETS
	.align		4
.L_682:
        /*0050*/ 	.byte	0x04, 0x1c
        /*0052*/ 	.short	(.L_684 - .L_683)


	//   ....[0]....
.L_683:
        /*0054*/ 	.word	0x00003e40


	//   ....[1]....
        /*0058*/ 	.word	0x00003e70


	//   ....[2]....
        /*005c*/ 	.word	0x00004350


	//----- nvinfo : EIATTR_CRS_STACK_SIZE
	.align		4
.L_684:
        /*0060*/ 	.byte	0x04, 0x1e
        /*0062*/ 	.short	(.L_686 - .L_685)
.L_685:
        /*0064*/ 	.word	0x00000000


	//----- nvinfo : EIATTR_CBANK_PARAM_SIZE
	.align		4
.L_686:
        /*0068*/ 	.byte	0x03, 0x19
        /*006a*/ 	.short	0x01d0


	//----- nvinfo : EIATTR_PARAM_CBANK
	.align		4
        /*006c*/ 	.byte	0x04, 0x0a
        /*006e*/ 	.short	(.L_688 - .L_687)
	.align		4
.L_687:
        /*0070*/ 	.word	index@(.nv.constant0._ZN5flash32flash_fwd_splitkv_combine_kernelI23Flash_fwd_kernel_traitsILi128ELi64ELi128ELi4ELb0ELb0EN7cutlass10bfloat16_tE19Flash_kernel_traitsILi128ELi64ELi128ELi4ES3_EELi4ELi2ELb0EEEvNS_16Flash_fwd_paramsE)
        /*0074*/ 	.short	0x0210
        /*0076*/ 	.short	0x01d0


	//----- nvinfo : EIATTR_SW_WAR
	.align		4
.L_688:
        /*0078*/ 	.byte	0x04, 0x36
        /*007a*/ 	.short	(.L_690 - .L_689)
.L_689:
        /*007c*/ 	.word	0x00000008
.L_690:


//--------------------- .nv.info._ZN5flash32flash_fwd_splitkv_combine_kernelI23Flash_fwd_kernel_traitsILi128ELi64ELi128ELi4ELb0ELb0EN7cutlass10bfloat16_tE19Flash_kernel_traitsILi128ELi64ELi128ELi4ES3_EELi4ELi1ELb0EEEvNS_16Flash_fwd_paramsE --------------------------
	.section	.nv.info._ZN5flash32flash_fwd_splitkv_combine_kernelI23Flash_fwd_kernel_traitsILi128ELi64ELi128ELi4ELb0ELb0EN7cutlass10bfloat16_tE19Flash_kernel_traitsILi128ELi64ELi128ELi4ES3_EELi4ELi1ELb0EEEvNS_16Flash_fwd_paramsE,"",@"SHT_CUDA_INFO"
	.sectionflags	@""
	.align	4


	//----- nvinfo : EIATTR_CUDA_API_VERSION
	.align		4
        /*0000*/ 	.byte	0x04, 0x37
        /*0002*/ 	.short	(.L_692 - .L_691)
.L_691:
        /*0004*/ 	.word	0x00000082


	//----- nvinfo : EIATTR_KPARAM_INFO
	.align		4
.L_692:
        /*0008*/ 	.byte	0x04, 0x17
        /*000a*/ 	.short	(.L_694 - .L_693)
.L_693:
        /*000c*/ 	.word	0x00000000
        /*0010*/ 	.short	0x0000
        /*0012*/ 	.short	0x0000
        /*0014*/ 	.byte	0x00, 0xf0, 0x41, 0x07


	//----- nvinfo : EIATTR_SPARSE_MMA_MASK
	.align		4
.L_694:
        /*0018*/ 	.byte	0x03, 0x50
        /*001a*/ 	.short	0x0000


	//----- nvinfo : EIATTR_MAXREG_COUNT
	.align		4
        /*001c*/ 	.byte	0x03, 0x1b
        /*001e*/ 	.short	0x00ff


	//----- nvinfo : EIATTR_NUM_BARRIERS
	.align		4
        /*0020*/ 	.byte	0x02, 0x4c
        /*0022*/ 	.byte	0x01
	.zero		1


	//----- nvinfo : EIATTR_MERCURY_ISA_VERSION
	.align		4
        /*0024*/ 	.byte	0x03, 0x5f
        /*0026*/ 	.short	0x0101


	//----- nvinfo : EIATTR_COOP_GROUP_MASK_REGIDS
	.align		4
        /*0028*/ 	.byte	0x04, 0x29
        /*002a*/ 	.short	(.L_696 - .L_695)


	//   ....[0]....
.L_695:
        /*002c*/ 	.word	0xffffffff


	//   ....[1]....
        /*0030*/ 	.word	0xffffffff


	//----- nvinfo : EIATTR_COOP_GROUP_INSTR_OFFSETS
	.align		4
.L_696:
        /*0034*/ 	.byte	0x04, 0x28
        /*0036*/ 	.short	(.L_698 - .L_697)


	//   ....[0]....
.L_697:
        /*0038*/ 	.word	0x00001910


	//   ....[1]....
        /*003c*/ 	.word	0x00001b60


	//----- nvinfo : EIATTR_EXIT_INSTR_OFFSETS
	.align		4
.L_698:
        /*0040*/ 	.byte	0x04, 0x1c
        /*0042*/ 	.short	(.L_700 - .L_699)


	//   ....[0]....
.L_699:
        /*0044*/ 	.word	0x00004040


	//   ....[1]....
        /*0048*/ 	.word	0x00004070


	//   ....[2]....
        /*004c*/ 	.word	0x00004550


	//----- nvinfo : EIATTR_CRS_STACK_SIZE
	.align		4
.L_700:
        /*0050*/ 	.byte	0x04, 0x1e
        /*0052*/ 	.short	(.L_702 - .L_701)
.L_701:
        /*0054*/ 	.word	0x00000000


	//----- nvinfo : EIATTR_CBANK_PARAM_SIZE
	.align		4
.L_702:
        /*0058*/ 	.byte	0x03, 0x19
        /*005a*/ 	.short	0x01d0


	//----- nvinfo : EIATTR_PARAM_CBANK
	.align		4
        /*005c*/ 	.byte	0x04, 0x0a
        /*005e*/ 	.short	(.L_704 - .L_703)
	.align		4
.L_703:
        /*0060*/ 	.word	index@(.nv.constant0._ZN5flash32flash_fwd_splitkv_combine_kernelI23Flash_fwd_kernel_traitsILi128ELi64ELi128ELi4ELb0ELb0EN7cutlass10bfloat16_tE19Flash_kernel_traitsILi128ELi64ELi128ELi4ES3_EELi4ELi1ELb0EEEvNS_16Flash_fwd_paramsE)
        /*0064*/ 	.short	0x0210
        /*0066*/ 	.short	0x01d0


	//----- nvinfo : EIATTR_SW_WAR
	.align		4
.L_704:
        /*0068*/ 	.byte	0x04, 0x36
        /*006a*/ 	.short	(.L_706 - .L_705)
.L_705:
        /*006c*/ 	.word	0x00000008
.L_706:


//--------------------- .nv.info._ZN5flash32flash_fwd_splitkv_combine_kernelI23Flash_fwd_kernel_traitsILi128ELi64ELi128ELi4ELb0ELb0EN7cutlass10bfloat16_tE19Flash_kernel_traitsILi128ELi64ELi128ELi4ES3_EELi4ELi7ELb1EEEvNS_16Flash_fwd_paramsE --------------------------
	.section	.nv.info._ZN5flash32flash_fwd_splitkv_combine_kernelI23Flash_fwd_kernel_traitsILi128ELi64ELi128ELi4ELb0ELb0EN7cutlass10bfloat16_tE19Flash_kernel_traitsILi128ELi64ELi128ELi4ES3_EELi4ELi7ELb1EEEvNS_16Flash_fwd_paramsE,"",@"SHT_CUDA_INFO"
	.sectionflags	@""
	.align	4


	//----- nvinfo : EIATTR_CUDA_API_VERSION
	.align		4
        /*0000*/ 	.byte	0x04, 0x37
        /*0002*/ 	.short	(.L_708 - .L_707)
.L_707:
        /*0004*/ 	.word	0x00000082


	//----- nvinfo : EIATTR_KPARAM_INFO
	.align		4
.L_708:
        /*0008*/ 	.byte	0x04, 0x17
        /*000a*/ 	.short	(.L_710 - .L_709)
.L_709:
        /*000c*/ 	.word	0x00000000
        /*0010*/ 	.short	0x0000
        /*0012*/ 	.short	0x0000
        /*0014*/ 	.byte	0x00, 0xf0, 0x41, 0x07


	//----- nvinfo : EIATTR_SPARSE_MMA_MASK
	.align		4
.L_710:
        /*0018*/ 	.byte	0x03, 0x50
        /*001a*/ 	.short	0x0000


	//----- nvinfo : EIATTR_MAXREG_COUNT
	.align		4
        /*001c*/ 	.byte	0x03, 0x1b
        /*001e*/ 	.short	0x00ff


	//----- nvinfo : EIATTR_NUM_BARRIERS
	.align		4
        /*0020*/ 	.byte	0x02, 0x4c
        /*0022*/ 	.byte	0x01
	.zero		1


	//----- nvinfo : EIATTR_MERCURY_ISA_VERSION
	.align		4
        /*0024*/ 	.byte	0x03, 0x5f
        /*0026*/ 	.short	0x0101


	//----- nvinfo : EIATTR_COOP_GROUP_MASK_REGIDS
	.align		4
        /*0028*/ 	.byte	0x04, 0x29
        /*002a*/ 	.short	(.L_712 - .L_711)


	//   ....[0]....
.L_711:
        /*002c*/ 	.word	0xffffffff


	//   ....[1]....
        /*0030*/ 	.word	0xffffffff


	//   ....[2]....
        /*0034*/ 	.word	0xffffffff


	//   ....[3]....
        /*0038*/ 	.word	0xffffffff


	//   ....[4]....
        /*003c*/ 	.word	0xffffffff


	//   ....[5]....
        /*0040*/ 	.word	0xffffffff


	//   ....[6]....
        /*0044*/ 	.word	0xffffffff


	//   ....[7]....
        /*0048*/ 	.word	0xffffffff


	//   ....[8]....
        /*004c*/ 	.word	0xffffffff


	//   ....[9]....
        /*0050*/ 	.word	0xffffffff


	//----- nvinfo : EIATTR_COOP_GROUP_INSTR_OFFSETS
	.align		4
.L_712:
        /*0054*/ 	.byte	0x04, 0x28
        /*0056*/ 	.short	(.L_714 - .L_713)


	//   ....[0]....
.L_713:
        /*0058*/ 	.word	0x00001b70


	//   ....[1]....
        /*005c*/ 	.word	0x00001b90


	//   ....[2]....
        /*0060*/ 	.word	0x00001bb0


	//   ....[3]....
        /*0064*/ 	.word	0x00001bd0


	//   ....[4]....
        /*0068*/ 	.word	0x00001bf0


	//   ....[5]....
        /*006c*/ 	.word	0x00001d60


	//   ....[6]....
        /*0070*/ 	.word	0x00001dc0


	//   ....[7]....
        /*0074*/ 	.word	0x00001e90


	//   ....[8]....
        /*0078*/ 	.word	0x00001f60


	//   ....[9]....
        /*007c*/ 	.word	0x00002080


	//----- nvinfo : EIATTR_EXIT_INSTR_OFFSETS
	.align		4
.L_714:
        /*0080*/ 	.byte	0x04, 0x1c
        /*0082*/ 	.short	(.L_716 - .L_715)


	//   ....[0]....
.L_715:
        /*0084*/ 	.word	0x00004790


	//   ....[1]....
        /*0088*/ 	.word	0x00004c90


	//----- nvinfo : EIATTR_CRS_STACK_SIZE
	.align		4
.L_716:
        /*008c*/ 	.byte	0x04, 0x1e
        /*008e*/ 	.short	(.L_718 - .L_717)
.L_717:
        /*0090*/ 	.word	0x00000000


	//----- nvinfo : EIATTR_CBANK_PARAM_SIZE
	.align		4
.L_718:
        /*0094*/ 	.byte	0x03, 0x19
        /*0096*/ 	.short	0x01d0


	//----- nvinfo : EIATTR_PARAM_CBANK
	.align		4
        /*0098*/ 	.byte	0x04, 0x0a
        /*009a*/ 	.short	(.L_720 - .L_719)
	.align		4
.L_719:
        /*009c*/ 	.word	index@(.nv.constant0._ZN5flash32flash_fwd_splitkv_combine_kernelI23Flash_fwd_kernel_traitsILi128ELi64ELi128ELi4ELb0ELb0EN7cutlass10bfloat16_tE19Flash_kernel_traitsILi128ELi64ELi128ELi4ES3_EELi4ELi7ELb1EEEvNS_16Flash_fwd_paramsE)
        /*00a0*/ 	.short	0x0210
        /*00a2*/ 	.short	0x01d0


	//----- nvinfo : EIATTR_SW_WAR
	.align		4
.L_720:
        /*00a4*/ 	.byte	0x04, 0x36
        /*00a6*/ 	.short	(.L_722 - .L_721)
.L_721:
        /*00a8*/ 	.word	0x00000008
.L_722:


//--------------------- .nv.info._ZN5flash32flash_fwd_splitkv_combine_kernelI23Flash_fwd_kernel_traitsILi128ELi64ELi128ELi4ELb0ELb0EN7cutlass10bfloat16_tE19Flash_kernel_traitsILi128ELi64ELi128ELi4ES3_EELi4ELi6ELb1EEEvNS_16Flash_fwd_paramsE --------------------------
	.section	.nv.info._ZN5flash32flash_fwd_splitkv_combine_kernelI23Flash_fwd_kernel_traitsILi128ELi64ELi128ELi4ELb0ELb0EN7cutlass10bfloat16_tE19Flash_kernel_traitsILi128ELi64ELi128ELi4ES3_EELi4ELi6ELb1EEEvNS_16Flash_fwd_paramsE,"",@"SHT_CUDA_INFO"
	.sectionflags	@""
	.align	4


	//----- nvinfo : EIATTR_CUDA_API_VERSION
	.align		4
        /*0000*/ 	.byte	0x04, 0x37
        /*0002*/ 	.short	(.L_724 - .L_723)
.L_723:
        /*0004*/ 	.word	0x00000082


	//----- nvinfo : EIATTR_KPARAM_INFO
	.align		4
.L_724:
        /*0008*/ 	.byte	0x04, 0x17
        /*000a*/ 	.short	(.L_726 - .L_725)
.L_725:
        /*000c*/ 	.word	0x00000000
        /*0010*/ 	.short	0x0000
        /*0012*/ 	.short	0x0000
        /*0014*/ 	.byte	0x00, 0xf0, 0x41, 0x07


	//----- nvinfo : EIATTR_SPARSE_MMA_MASK
	.align		4
.L_726:
        /*0018*/ 	.byte	0x03, 0x50
        /*001a*/ 	.short	0x0000


	//----- nvinfo : EIATTR_MAXREG_COUNT
	.align		4
        /*001c*/ 	.byte	0x03, 0x1b
        /*001e*/ 	.short	0x00ff


	//----- nvinfo : EIATTR_NUM_BARRIERS
	.align		4
        /*0020*/ 	.byte	0x02, 0x4c
        /*0022*/ 	.byte	0x01
	.zero		1


	//----- nvinfo : EIATTR_MERCURY_ISA_VERSION
	.align		4
        /*0024*/ 	.byte	0x03, 0x5f
        /*0026*/ 	.short	0x0101


	//----- nvinfo : EIATTR_COOP_GROUP_MASK_REGIDS
	.align		4
        /*0028*/ 	.byte	0x04, 0x29
        /*002a*/ 	.short	(.L_728 - .L_727)


	//   ....[0]....
.L_727:
        /*002c*/ 	.word	0xffffffff


	//   ....[1]....
        /*0030*/ 	.word	0xffffffff


	//   ....[2]....
        /*0034*/ 	.word	0xffffffff


	//   ....[3]....
        /*0038*/ 	.word	0xffffffff


	//   ....[4]....
        /*003c*/ 	.word	0xffffffff


	//   ....[5]....
        /*0040*/ 	.word	0xffffffff


	//   ....[6]....
        /*0044*/ 	.word	0xffffffff


	//   ....[7]....
        /*0048*/ 	.word	0xffffffff


	//   ....[8]....
        /*004c*/ 	.word	0xffffffff


	//   ....[9]....
        /*0050*/ 	.word	0xffffffff


	//----- nvinfo : EIATTR_COOP_GROUP_INSTR_OFFSETS
	.align		4
.L_728:
        /*0054*/ 	.byte	0x04, 0x28
        /*0056*/ 	.short	(.L_730 - .L_729)


	//   ....[0]....
.L_729:
        /*0058*/ 	.word	0x00001690


	//   ....[1]....
        /*005c*/ 	.word	0x000016b0


	//   ....[2]....
        /*0060*/ 	.word	0x000016d0


	//   ....[3]....
        /*0064*/ 	.word	0x00001700


	//   ....[4]....
        /*0068*/ 	.word	0x00001740


	//   ....[5]....
        /*006c*/ 	.word	0x00001900


	//   ....[6]....
        /*0070*/ 	.word	0x000019c0


	//   ....[7]....
        /*0074*/ 	.word	0x00001a20


	//   ....[8]....
        /*0078*/ 	.word	0x00001af0


	//   ....[9]....
        /*007c*/ 	.word	0x00001c30


	//----- nvinfo : EIATTR_EXIT_INSTR_OFFSETS
	.align		4
.L_730:
        /*0080*/ 	.byte	0x04, 0x1c
        /*0082*/ 	.short	(.L_732 - .L_731)


	//   ....[0]....
.L_731:
        /*0084*/ 	.word	0x00004400


	//   ....[1]....
        /*0088*/ 	.word	0x00004900


	//----- nvinfo : EIATTR_CRS_STACK_SIZE
	.align		4
.L_732:
        /*008c*/ 	.byte	0x04, 0x1e
        /*008e*/ 	.short	(.L_734 - .L_733)
.L_733:
        /*0090*/ 	.word	0x00000000


	//----- nvinfo : EIATTR_CBANK_PARAM_SIZE
	.align		4
.L_734:
        /*0094*/ 	.byte	0x03, 0x19
        /*0096*/ 	.short	0x01d0


	//----- nvinfo : EIATTR_PARAM_CBANK
	.align		4
        /*0098*/ 	.byte	0x04, 0x0a
        /*009a*/ 	.short	(.L_736 - .L_735)
	.align		4
.L_735:
        /*009c*/ 	.word	index@(.nv.constant0._ZN5flash32flash_fwd_splitkv_combine_kernelI23Flash_fwd_kernel_traitsILi128ELi64ELi128ELi4ELb0ELb0EN7cutlass10bfloat16_tE19Flash_kernel_traitsILi128ELi64ELi128ELi4ES3_EELi4ELi6ELb1EEEvNS_16Flash_fwd_paramsE)
        /*00a0*/ 	.short	0x0210
        /*00a2*/ 	.short	0x01d0


	//----- nvinfo : EIATTR_SW_WAR
	.align		4
.L_736:
        /*00a4*/ 	.byte	0x04, 0x36
        /*00a6*/ 	.short	(.L_738 - .L_737)
.L_737:
        /*00a8*/ 	.word	0x00000008
.L_738:


//--------------------- .nv.info._ZN5flash32flash_fwd_splitkv_combine_kernelI23Flash_fwd_kernel_traitsILi128ELi64ELi128ELi4ELb0ELb0EN7cutlass10bfloat16_tE19Flash_kernel_traitsILi128ELi64ELi128ELi4ES3_EELi4ELi5ELb1EEEvNS_16Flash_fwd_paramsE --------------------------
	.section	.nv.info._ZN5flash32flash_fwd_splitkv_combine_kernelI23Flash_fwd_kernel_traitsILi128ELi64ELi128ELi4ELb0ELb0EN7cutlass10bfloat16_tE19Flash_kernel_traitsILi128ELi64ELi128ELi4ES3_EELi4ELi5ELb1EEEvNS_16Flash_fwd_paramsE,"",@"SHT_CUDA_INFO"
	.sectionflags	@""
	.align	4


	//----- nvinfo : EIATTR_CUDA_API_VERSION
	.align		4
        /*0000*/ 	.byte	0x04, 0x37
        /*0002*/ 	.short	(.L_740 - .L_739)
.L_739:
        /*0004*/ 	.word	0x00000082


	//----- nvinfo : EIATTR_KPARAM_INFO
	.align		4
.L_740:
        /*0008*/ 	.byte	0x04, 0x17
        /*000a*/ 	.short	(.L_742 - .L_741)
.L_741:
        /*000c*/ 	.word	0x00000000
        /*0010*/ 	.short	0x0000
        /*0012*/ 	.short	0x0000
        /*0014*/ 	.byte	0x00, 0xf0, 0x41, 0x07


	//----- nvinfo : EIATTR_SPARSE_MMA_MASK
	.align		4
.L_742:
        /*0018*/ 	.byte	0x03, 0x50
        /*001a*/ 	.short	0x0000


	//----- nvinfo : EIATTR_MAXREG_COUNT
	.align		4
        /*001c*/ 	.byte	0x03, 0x1b
        /*001e*/ 	.short	0x00ff


	//----- nvinfo : EIATTR_NUM_BARRIERS
	.align		4
        /*0020*/ 	.byte	0x02, 0x4c
        /*0022*/ 	.byte	0x01
	.zero		1


	//----- nvinfo : EIATTR_MERCURY_ISA_VERSION
	.align		4
        /*0024*/ 	.byte	0x03, 0x5f
        /*0026*/ 	.short	0x0101


	//----- nvinfo : EIATTR_COOP_GROUP_MASK_REGIDS
	.align		4
        /*0028*/ 	.byte	0x04, 0x29
        /*002a*/ 	.short	(.L_744 - .L_743)


	//   ....[0]....
.L_743:
        /*002c*/ 	.word	0xffffffff


	//   ....[1]....
        /*0030*/ 	.word	0xffffffff


	//   ....[2]....
        /*0034*/ 	.word	0xffffffff


	//   ....[3]....
        /*0038*/ 	.word	0xffffffff


	//   ....[4]....
        /*003c*/ 	.word	0xffffffff


	//   ....[5]....
        /*0040*/ 	.word	0xffffffff


	//   ....[6]....
        /*0044*/ 	.word	0xffffffff


	//   ....[7]....
        /*0048*/ 	.word	0xffffffff


	//   ....[8]....
        /*004c*/ 	.word	0xffffffff


	//   ....[9]....
        /*0050*/ 	.word	0xffffffff


	//----- nvinfo : EIATTR_COOP_GROUP_INSTR_OFFSETS
	.align		4
.L_744:
        /*0054*/ 	.byte	0x04, 0x28
        /*0056*/ 	.short	(.L_746 - .L_745)


	//   ....[0]....
.L_745:
        /*0058*/ 	.word	0x00001830


	//   ....[1]....
        /*005c*/ 	.word	0x00001890


	//   ....[2]....
        /*0060*/ 	.word	0x000018c0


	//   ....[3]....
        /*0064*/ 	.word	0x000018e0


	//   ....[4]....
        /*0068*/ 	.word	0x00001910


	//   ....[5]....
        /*006c*/ 	.word	0x00001a40


	//   ....[6]....
        /*0070*/ 	.word	0x00001aa0


	//   ....[7]....
        /*0074*/ 	.word	0x00001b30


	//   ....[8]....
        /*0078*/ 	.word	0x00001bd0


	//   ....[9]....
        /*007c*/ 	.word	0x00001cc0


	//----- nvinfo : EIATTR_EXIT_INSTR_OFFSETS
	.align		4
.L_746:
        /*0080*/ 	.byte	0x04, 0x1c
        /*0082*/ 	.short	(.L_748 - .L_747)


	//   ....[0]....
.L_747:
        /*0084*/ 	.word	0x00004410


	//   ....[1]....
        /*0088*/ 	.word	0x00004910


	//----- nvinfo : EIATTR_CRS_STACK_SIZE
	.align		4
.L_748:
        /*008c*/ 	.byte	0x04, 0x1e
        /*008e*/ 	.short	(.L_750 - .L_749)
.L_749:
        /*0090*/ 	.word	0x00000000


	//----- nvinfo : EIATTR_CBANK_PARAM_SIZE
	.align		4
.L_750:
        /*0094*/ 	.byte	0x03, 0x19
        /*0096*/ 	.short	0x01d0


	//----- nvinfo : EIATTR_PARAM_CBANK
	.align		4
        /*0098*/ 	.byte	0x04, 0x0a
        /*009a*/ 	.short	(.L_752 - .L_751)
	.align		4
.L_751:
        /*009c*/ 	.word	index@(.nv.constant0._ZN5flash32flash_fwd_splitkv_combine_kernelI23Flash_fwd_kernel_traitsILi128ELi64ELi128ELi4ELb0ELb0EN7cutlass10bfloat16_tE19Flash_kernel_traitsILi128ELi64ELi128ELi4ES3_EELi4ELi5ELb1EEEvNS_16Flash_fwd_paramsE)
        /*00a0*/ 	.short	0x0210
        /*00a2*/ 	.short	0x01d0


	//----- nvinfo : EIATTR_SW_WAR
	.align		4
.L_752:
        /*00a4*/ 	.byte	0x04, 0x36
        /*00a6*/ 	.short	(.L_754 - .L_753)
.L_753:
        /*00a8*/ 	.word	0x00000008
.L_754:


//--------------------- .nv.info._ZN5flash32flash_fwd_splitkv_combine_kernelI23Flash_fwd_kernel_traitsILi128ELi64ELi128ELi4ELb0ELb0EN7cutlass10bfloat16_tE19Flash_kernel_traitsILi128ELi64ELi128ELi4ES3_EELi4ELi4ELb1EEEvNS_16Flash_fwd_paramsE --------------------------
	.section	.nv.info._ZN5flash32flash_fwd_splitkv_combine_kernelI23Flash_fwd_kernel_traitsILi128ELi64ELi128ELi4ELb0ELb0EN7cutlass10bfloat16_tE19Flash_kernel_traitsILi128ELi64ELi128ELi4ES3_EELi4ELi4ELb1EEEvNS_16Flash_fwd_paramsE,"",@"SHT_CUDA_INFO"
	.sectionflags	@""
	.align	4


	//----- nvinfo : EIATTR_CUDA_API_VERSION
	.align		4
        /*0000*/ 	.byte	0x04, 0x37
        /*0002*/ 	.short	(.L_756 - .L_755)
.L_755:
        /*0004*/ 	.word	0x00000082


	//----- nvinfo : EIATTR_KPARAM_INFO
	.align		4
.L_756:
        /*0008*/ 	.byte	0x04, 0x17
        /*000a*/ 	.short	(.L_758 - .L_757)
.L_757:
        /*000c*/ 	.word	0x00000000
        /*0010*/ 	.short	0x0000
        /*0012*/ 	.short	0x0000
        /*0014*/ 	.byte	0x00, 0xf0, 0x41, 0x07


	//----- nvinfo : EIATTR_SPARSE_MMA_MASK
	.align		4
.L_758:
        /*0018*/ 	.byte	0x03, 0x50
        /*001a*/ 	.short	0x0000


	//----- nvinfo : EIATTR_MAXREG_COUNT
	.align		4
        /*001c*/ 	.byte	0x03, 0x1b
        /*001e*/ 	.short	0x00ff


	//----- nvinfo : EIATTR_NUM_BARRIERS
	.align		4
        /*0020*/ 	.byte	0x02, 0x4c
        /*0022*/ 	.byte	0x01
	.zero		1


	//----- nvinfo : EIATTR_MERCURY_ISA_VERSION
	.align		4
        /*0024*/ 	.byte	0x03, 0x5f
        /*0026*/ 	.short	0x0101


	//----- nvinfo : EIATTR_COOP_GROUP_MASK_REGIDS
	.align		4
        /*0028*/ 	.byte	0x04, 0x29
        /*002a*/ 	.short	(.L_760 - .L_759)


	//   ....[0]....
.L_759:
        /*002c*/ 	.word	0xffffffff


	//   ....[1]....
        /*0030*/ 	.word	0xffffffff


	//   ....[2]....
        /*0034*/ 	.word	0xffffffff


	//   ....[3]....
        /*0038*/ 	.word	0xffffffff


	//   ....[4]....
        /*003c*/ 	.word	0xffffffff


	//   ....[5]....
        /*0040*/ 	.word	0xffffffff


	//   ....[6]....
        /*0044*/ 	.word	0xffffffff


	//   ....[7]....
        /*0048*/ 	.word	0xffffffff


	//----- nvinfo : EIATTR_COOP_GROUP_INSTR_OFFSETS
	.align		4
.L_760:
        /*004c*/ 	.byte	0x04, 0x28
        /*004e*/ 	.short	(.L_762 - .L_761)


	//   ....[0]....
.L_761:
        /*0050*/ 	.word	0x00001830


	//   ....[1]....
        /*0054*/ 	.word	0x000018a0


	//   ....[2]....
        /*0058*/ 	.word	0x000018e0


	//   ....[3]....
        /*005c*/ 	.word	0x00001910


	//   ....[4]....
        /*0060*/ 	.word	0x00001a40


	//   ....[5]....
        /*0064*/ 	.word	0x00001af0


	//   ....[6]....
        /*0068*/ 	.word	0x00001b90


	//   ....[7]....
        /*006c*/ 	.word	0x00001c80


	//----- nvinfo : EIATTR_EXIT_INSTR_OFFSETS
	.align		4
.L_762:
        /*0070*/ 	.byte	0x04, 0x1c
        /*0072*/ 	.short	(.L_764 - .L_763)


	//   ....[0]....
.L_763:
        /*0074*/ 	.word	0x00004400


	//   ....[1]....
        /*0078*/ 	.word	0x00004900


	//----- nvinfo : EIATTR_CRS_STACK_SIZE
	.align		4
.L_764:
        /*007c*/ 	.byte	0x04, 0x1e
        /*007e*/ 	.short	(.L_766 - .L_765)
.L_765:
        /*0080*/ 	.word	0x00000000


	//----- nvinfo : EIATTR_CBANK_PARAM_SIZE
	.align		4
.L_766:
        /*0084*/ 	.byte	0x03, 0x19
        /*0086*/ 	.short	0x01d0


	//----- nvinfo : EIATTR_PARAM_CBANK
	.align		4
        /*0088*/ 	.byte	0x04, 0x0a
        /*008a*/ 	.short	(.L_768 - .L_767)
	.align		4
.L_767:
        /*008c*/ 	.word	index@(.nv.constant0._ZN5flash32flash_fwd_splitkv_combine_kernelI23Flash_fwd_kernel_traitsILi128ELi64ELi128ELi4ELb0ELb0EN7cutlass10bfloat16_tE19Flash_kernel_traitsILi128ELi64ELi128ELi4ES3_EELi4ELi4ELb1EEEvNS_16Flash_fwd_paramsE)
        /*0090*/ 	.short	0x0210
        /*0092*/ 	.short	0x01d0


	//----- nvinfo : EIATTR_SW_WAR
	.align		4
.L_768:
        /*0094*/ 	.byte	0x04, 0x36
        /*0096*/ 	.short	(.L_770 - .L_769)
.L_769:
        /*0098*/ 	.word	0x00000008
.L_770:


//--------------------- .nv.info._ZN5flash32flash_fwd_splitkv_combine_kernelI23Flash_fwd_kernel_traitsILi128ELi64ELi128ELi4ELb0ELb0EN7cutlass10bfloat16_tE19Flash_kernel_traitsILi128ELi64ELi128ELi4ES3_EELi4ELi3ELb1EEEvNS_16Flash_fwd_paramsE --------------------------
	.section	.nv.info._ZN5flash32flash_fwd_splitkv_combine_kernelI23Flash_fwd_kernel_traitsILi128ELi64ELi128ELi4ELb0ELb0EN7cutlass10bfloat16_tE19Flash_kernel_traitsILi128ELi64ELi128ELi4ES3_EELi4ELi3ELb1EEEvNS_16Flash_fwd_paramsE,"",@"SHT_CUDA_INFO"
	.sectionflags	@""
	.align	4


	//----- nvinfo : EIATTR_CUDA_API_VERSION
	.align		4
        /*0000*/ 	.byte	0x04, 0x37
        /*0002*/ 	.short	(.L_772 - .L_771)
.L_771:
        /*0004*/ 	.word	0x00000082


	//----- nvinfo : EIATTR_KPARAM_INFO
	.align		4
.L_772:
        /*0008*/ 	.byte	0x04, 0x17
        /*000a*/ 	.short	(.L_774 - .L_773)
.L_773:
        /*000c*/ 	.word	0x00000000
        /*0010*/ 	.short	0x0000
        /*0012*/ 	.short	0x0000
        /*0014*/ 	.byte	0x00, 0xf0, 0x41, 0x07


	//----- nvinfo : EIATTR_SPARSE_MMA_MASK
	.align		4
.L_774:
        /*0018*/ 	.byte	0x03, 0x50
        /*001a*/ 	.short	0x0000


	//----- nvinfo : EIATTR_MAXREG_COUNT
	.align		4
        /*001c*/ 	.byte	0x03, 0x1b
        /*001e*/ 	.short	0x00ff


	//----- nvinfo : EIATTR_NUM_BARRIERS
	.align		4
        /*0020*/ 	.byte	0x02, 0x4c
        /*0022*/ 	.byte	0x01
	.zero		1


	//----- nvinfo : EIATTR_MERCURY_ISA_VERSION
	.align		4
        /*0024*/ 	.byte	0x03, 0x5f
        /*0026*/ 	.short	0x0101


	//----- nvinfo : EIATTR_COOP_GROUP_MASK_REGIDS
	.align		4
        /*0028*/ 	.byte	0x04, 0x29
        /*002a*/ 	.short	(.L_776 - .L_775)


	//   ....[0]....
.L_775:
        /*002c*/ 	.word	0xffffffff


	//   ....[1]....
        /*0030*/ 	.word	0xffffffff


	//   ....[2]....
        /*0034*/ 	.word	0xffffffff


	//   ....[3]....
        /*0038*/ 	.word	0xffffffff


	//   ....[4]....
        /*003c*/ 	.word	0xffffffff


	//   ....[5]....
        /*0040*/ 	.word	0xffffffff


	//----- nvinfo : EIATTR_COOP_GROUP_INSTR_OFFSETS
	.align		4
.L_776:
        /*0044*/ 	.byte	0x04, 0x28
        /*0046*/ 	.short	(.L_778 - .L_777)


	//   ....[0]....
.L_777:
        /*0048*/ 	.word	0x00001830


	//   ....[1]....
        /*004c*/ 	.word	0x000018d0


	//   ....[2]....
        /*0050*/ 	.word	0x00001930


	//   ....[3]....
        /*0054*/ 	.word	0x00001a90


	//   ....[4]....
        /*0058*/ 	.word	0x00001b40


	//   ....[5]....
        /*005c*/ 	.word	0x00001c40


	//----- nvinfo : EIATTR_EXIT_INSTR_OFFSETS
	.align		4
.L_778:
        /*0060*/ 	.byte	0x04, 0x1c
        /*0062*/ 	.short	(.L_780 - .L_779)


	//   ....[0]....
.L_779:
        /*0064*/ 	.word	0x000043c0


	//   ....[1]....
        /*0068*/ 	.word	0x000048c0


	//----- nvinfo : EIATTR_CRS_STACK_SIZE
	.align		4
.L_780:
        /*006c*/ 	.byte	0x04, 0x1e
        /*006e*/ 	.short	(.L_782 - .L_781)
.L_781:
        /*0070*/ 	.word	0x00000000


	//----- nvinfo : EIATTR_CBANK_PARAM_SIZE
	.align		4
.L_782:
        /*0074*/ 	.byte	0x03, 0x19
        /*0076*/ 	.short	0x01d0


	//----- nvinfo : EIATTR_PARAM_CBANK
	.align		4
        /*0078*/ 	.byte	0x04, 0x0a
        /*007a*/ 	.short	(.L_784 - .L_783)
	.align		4
.L_783:
        /*007c*/ 	.word	index@(.nv.constant0._ZN5flash32flash_fwd_splitkv_combine_kernelI23Flash_fwd_kernel_traitsILi128ELi64ELi128ELi4ELb0ELb0EN7cutlass10bfloat16_tE19Flash_kernel_traitsILi128ELi64ELi128ELi4ES3_EELi4ELi3ELb1EEEvNS_16Flash_fwd_paramsE)
        /*0080*/ 	.short	0x0210
        /*0082*/ 	.short	0x01d0


	//----- nvinfo : EIATTR_SW_WAR
	.align		4
.L_784:
        /*0084*/ 	.byte	0x04, 0x36
        /*0086*/ 	.short	(.L_786 - .L_785)
.L_785:
        /*0088*/ 	.word	0x00000008
.L_786:


//--------------------- .nv.info._ZN5flash32flash_fwd_splitkv_combine_kernelI23Flash_fwd_kernel_traitsILi128ELi64ELi128ELi4ELb0ELb0EN7cutlass10bfloat16_tE19Flash_kernel_traitsILi128ELi64ELi128ELi4ES3_EELi4ELi2ELb1EEEvNS_16Flash_fwd_paramsE --------------------------
	.section	.nv.info._ZN5flash32flash_fwd_splitkv_combine_kernelI23Flash_fwd_kernel_traitsILi128ELi64ELi128ELi4ELb0ELb0EN7cutlass10bfloat16_tE19Flash_kernel_traitsILi128ELi64ELi128ELi4ES3_EELi4ELi2ELb1EEEvNS_16Flash_fwd_paramsE,"",@"SHT_CUDA_INFO"
	.sectionflags	@""
	.align	4


	//----- nvinfo : EIATTR_CUDA_API_VERSION
	.align		4
        /*0000*/ 	.byte	0x04, 0x37
        /*0002*/ 	.short	(.L_788 - .L_787)
.L_787:
        /*0004*/ 	.word	0x00000082


	//----- nvinfo : EIATTR_KPARAM_INFO
	.align		4
.L_788:
        /*0008*/ 	.byte	0x04, 0x17
        /*000a*/ 	.short	(.L_790 - .L_789)
.L_789:
        /*000c*/ 	.word	0x00000000
        /*0010*/ 	.short	0x0000
        /*0012*/ 	.short	0x0000
        /*0014*/ 	.byte	0x00, 0xf0, 0x41, 0x07


	//----- nvinfo : EIATTR_SPARSE_MMA_MASK
	.align		4
.L_790:
        /*0018*/ 	.byte	0x03, 0x50
        /*001a*/ 	.short	0x0000


	//----- nvinfo : EIATTR_MAXREG_COUNT
	.align		4
        /*001c*/ 	.byte	0x03, 0x1b
        /*001e*/ 	.short	0x00ff


	//----- nvinfo : EIATTR_NUM_BARRIERS
	.align		4
        /*0020*/ 	.byte	0x02, 0x4c
        /*0022*/ 	.byte	0x01
	.zero		1


	//----- nvinfo : EIATTR_MERCURY_ISA_VERSION
	.align		4
        /*0024*/ 	.byte	0x03, 0x5f
        /*0026*/ 	.short	0x0101


	//----- nvinfo : EIATTR_COOP_GROUP_MASK_REGIDS
	.align		4
        /*0028*/ 	.byte	0x04, 0x29
        /*002a*/ 	.short	(.L_792 - .L_791)


	//   ....[0]....
.L_791:
        /*002c*/ 	.word	0xffffffff


	//   ....[1]....
        /*0030*/ 	.word	0xffffffff


	//   ....[2]....
        /*0034*/ 	.word	0xffffffff


	//   ....[3]....
        /*0038*/ 	.word	0xffffffff


	//----- nvinfo : EIATTR_COOP_GROUP_INSTR_OFFSETS
	.align		4
.L_792:
        /*003c*/ 	.byte	0x04, 0x28
        /*003e*/ 	.short	(.L_794 - .L_793)


	//   ....[0]....
.L_793:
        /*0040*/ 	.word	0x00001840


	//   ....[1]....
        /*0044*/ 	.word	0x00001910


	//   ....[2]....
        /*0048*/ 	.word	0x00001b40


	//   ....[3]....
        /*004c*/ 	.word	0x00001c90


	//----- nvinfo : EIATTR_EXIT_INSTR_OFFSETS
	.align		4
.L_794:
        /*0050*/ 	.byte	0x04, 0x1c
        /*0052*/ 	.short	(.L_796 - .L_795)


	//   ....[0]....
.L_795:
        /*0054*/ 	.word	0x00004200


	//   ....[1]....
        /*0058*/ 	.word	0x000046e0


	//----- nvinfo : EIATTR_CRS_STACK_SIZE
	.align		4
.L_796:
        /*005c*/ 	.byte	0x04, 0x1e
        /*005e*/ 	.short	(.L_798 - .L_797)
.L_797:
        /*0060*/ 	.word	0x00000000


	//----- nvinfo : EIATTR_CBANK_PARAM_SIZE
	.align		4
.L_798:
        /*0064*/ 	.byte	0x03, 0x19
        /*0066*/ 	.short	0x01d0


	//----- nvinfo : EIATTR_PARAM_CBANK
	.align		4
        /*0068*/ 	.byte	0x04, 0x0a
        /*006a*/ 	.short	(.L_800 - .L_799)
	.align		4
.L_799:
        /*006c*/ 	.word	index@(.nv.constant0._ZN5flash32flash_fwd_splitkv_combine_kernelI23Flash_fwd_kernel_traitsILi128ELi64ELi128ELi4ELb0ELb0EN7cutlass10bfloat16_tE19Flash_kernel_traitsILi128ELi64ELi128ELi4ES3_EELi4ELi2ELb1EEEvNS_16Flash_fwd_paramsE)
        /*0070*/ 	.short	0x0210
        /*0072*/ 	.short	0x01d0


	//----- nvinfo : EIATTR_SW_WAR
	.align		4
.L_800:
        /*0074*/ 	.byte	0x04, 0x36
        /*0076*/ 	.short	(.L_802 - .L_801)
.L_801:
        /*0078*/ 	.word	0x00000008
.L_802:


//--------------------- .nv.info._ZN5flash32flash_fwd_splitkv_combine_kernelI23Flash_fwd_kernel_traitsILi128ELi64ELi128ELi4ELb0ELb0EN7cutlass10bfloat16_tE19Flash_kernel_traitsILi128ELi64ELi128ELi4ES3_EELi4ELi1ELb1EEEvNS_16Flash_fwd_paramsE --------------------------
	.section	.nv.info._ZN5flash32flash_fwd_splitkv_combine_kernelI23Flash_fwd_kernel_traitsILi128ELi64ELi128ELi4ELb0ELb0EN7cutlass10bfloat16_tE19Flash_kernel_traitsILi128ELi64ELi128ELi4ES3_EELi4ELi1ELb1EEEvNS_16Flash_fwd_paramsE,"",@"SHT_CUDA_INFO"
	.sectionflags	@""
	.align	4


	//----- nvinfo : EIATTR_CUDA_API_VERSION
	.align		4
        /*0000*/ 	.byte	0x04, 0x37
        /*0002*/ 	.short	(.L_804 - .L_803)
.L_803:
        /*0004*/ 	.word	0x00000082


	//----- nvinfo : EIATTR_KPARAM_INFO
	.align		4
.L_804:
        /*0008*/ 	.byte	0x04, 0x17
        /*000a*/ 	.short	(.L_806 - .L_805)
.L_805:
        /*000c*/ 	.word	0x00000000
        /*0010*/ 	.short	0x0000
        /*0012*/ 	.short	0x0000
        /*0014*/ 	.byte	0x00, 0xf0, 0x41, 0x07


	//----- nvinfo : EIATTR_SPARSE_MMA_MASK
	.align		4
.L_806:
        /*0018*/ 	.byte	0x03, 0x50
        /*001a*/ 	.short	0x0000


	//----- nvinfo : EIATTR_MAXREG_COUNT
	.align		4
        /*001c*/ 	.byte	0x03, 0x1b
        /*001e*/ 	.short	0x00ff


	//----- nvinfo : EIATTR_NUM_BARRIERS
	.align		4
        /*0020*/ 	.byte	0x02, 0x4c
        /*0022*/ 	.byte	0x01
	.zero		1


	//----- nvinfo : EIATTR_MERCURY_ISA_VERSION
	.align		4
        /*0024*/ 	.byte	0x03, 0x5f
        /*0026*/ 	.short	0x0101


	//----- nvinfo : EIATTR_COOP_GROUP_MASK_REGIDS
	.align		4
        /*0028*/ 	.byte	0x04, 0x29
        /*002a*/ 	.short	(.L_808 - .L_807)


	//   ....[0]....
.L_807:
        /*002c*/ 	.word	0xffffffff


	//   ....[1]....
        /*0030*/ 	.word	0xffffffff


	//----- nvinfo : EIATTR_COOP_GROUP_INSTR_OFFSETS
	.align		4
.L_808:
        /*0034*/ 	.byte	0x04, 0x28
        /*0036*/ 	.short	(.L_810 - .L_809)


	//   ....[0]....
.L_809:
        /*0038*/ 	.word	0x00001910


	//   ....[1]....
        /*003c*/ 	.word	0x00001b60


	//----- nvinfo : EIATTR_EXIT_INSTR_OFFSETS
	.align		4
.L_810:
        /*0040*/ 	.byte	0x04, 0x1c
        /*0042*/ 	.short	(.L_812 - .L_811)


	//   ....[0]....
.L_811:
        /*0044*/ 	.word	0x00004440


	//   ....[1]....
        /*0048*/ 	.word	0x00004920


	//----- nvinfo : EIATTR_CRS_STACK_SIZE
	.align		4
.L_812:
        /*004c*/ 	.byte	0x04, 0x1e
        /*004e*/ 	.short	(.L_814 - .L_813)
.L_813:
        /*0050*/ 	.word	0x00000000


	//----- nvinfo : EIATTR_CBANK_PARAM_SIZE
	.align		4
.L_814:
        /*0054*/ 	.byte	0x03, 0x19
        /*0056*/ 	.short	0x01d0


	//----- nvinfo : EIATTR_PARAM_CBANK
	.align		4
        /*0058*/ 	.byte	0x04, 0x0a
        /*005a*/ 	.short	(.L_816 - .L_815)
	.align		4
.L_815:
        /*005c*/ 	.word	index@(.nv.constant0._ZN5flash32flash_fwd_splitkv_combine_kernelI23Flash_fwd_kernel_traitsILi128ELi64ELi128ELi4ELb0ELb0EN7cutlass10bfloat16_tE19Flash_kernel_traitsILi128ELi64ELi128ELi4ES3_EELi4ELi1ELb1EEEvNS_16Flash_fwd_paramsE)
        /*0060*/ 	.short	0x0210
        /*0062*/ 	.short	0x01d0


	//----- nvinfo : EIATTR_SW_WAR
	.align		4
.L_816:
        /*0064*/ 	.byte	0x04, 0x36
        /*0066*/ 	.short	(.L_818 - .L_817)
.L_817:
        /*0068*/ 	.word	0x00000008
.L_818:


//--------------------- .nv.info._ZN5flash24flash_fwd_splitkv_kernelI23Flash_fwd_kernel_traitsILi128ELi64ELi128ELi4ELb0ELb0EN7cutlass10bfloat16_tE19Flash_kernel_traitsILi128ELi64ELi128ELi4ES3_EELb1ELb0ELb0ELb0ELb0ELb0ELb0ELb0EEEvNS_16Flash_fwd_paramsE --------------------------
	.section	.nv.info._ZN5flash24flash_fwd_splitkv_kernelI23Flash_fwd_kernel_traitsILi128ELi64ELi128ELi4ELb0ELb0EN7cutlass10bfloat16_tE19Flash_kernel_traitsILi128ELi64ELi128ELi4ES3_EELb1ELb0ELb0ELb0ELb0ELb0ELb0ELb0EEEvNS_16Flash_fwd_paramsE,"",@"SHT_CUDA_INFO"
	.sectionflags	@""
	.align	4


	//----- nvinfo : EIATTR_CUDA_API_VERSION
	.align		4
        /*0000*/ 	.byte	0x04, 0x37
        /*0002*/ 	.short	(.L_820 - .L_819)
.L_819:
        /*0004*/ 	.word	0x00000082


	//----- nvinfo : EIATTR_KPARAM_INFO
	.align		4
.L_820:
        /*0008*/ 	.byte	0x04, 0x17
        /*000a*/ 	.short	(.L_822 - .L_821)
.L_821:
        /*000c*/ 	.word	0x00000000
        /*0010*/ 	.short	0x0000
        /*0012*/ 	.short	0x0000
        /*0014*/ 	.byte	0x00, 0xf0, 0x41, 0x07


	//----- nvinfo : EIATTR_SPARSE_MMA_MASK
	.align		4
.L_822:
        /*0018*/ 	.byte	0x03, 0x50
        /*001a*/ 	.short	0x0000


	//----- nvinfo : EIATTR_MAXREG_COUNT
	.align		4
        /*001c*/ 	.byte	0x03, 0x1b
        /*001e*/ 	.short	0x00ff


	//----- nvinfo : EIATTR_NUM_BARRIERS
	.align		4
        /*0020*/ 	.byte	0x02, 0x4c
        /*0022*/ 	.byte	0x01
	.zero		1


	//----- nvinfo : EIATTR_MERCURY_ISA_VERSION
	.align		4
        /*0024*/ 	.byte	0x03, 0x5f
        /*0026*/ 	.short	0x0101


	//----- nvinfo : EIATTR_COOP_GROUP_MASK_REGIDS
	.align		4
        /*0028*/ 	.byte	0x04, 0x29
        /*002a*/ 	.short	(.L_824 - .L_823)


	//   ....[0]....
.L_823:
        /*002c*/ 	.word	0xffffffff


	//   ....[1]....
        /*0030*/ 	.word	0xffffffff


	//   ....[2]....
        /*0034*/ 	.word	0xffffffff


	//   ....[3]....
        /*0038*/ 	.word	0xffffffff


	//   ....[4]....
        /*003c*/ 	.word	0xffffffff


	//   ....[5]....
        /*0040*/ 	.word	0xffffffff


	//   ....[6]....
        /*0044*/ 	.word	0xffffffff


	//   ....[7]....
        /*0048*/ 	.word	0xffffffff


	//   ....[8]....
        /*004c*/ 	.word	0xffffffff


	//   ....[9]....
        /*0050*/ 	.word	0xffffffff


	//   ....[10]....
        /*0054*/ 	.word	0xffffffff


	//   ....[11]....
        /*0058*/ 	.word	0xffffffff


	//   ....[12]....
        /*005c*/ 	.word	0xffffffff


	//   ....[13]....
        /*0060*/ 	.word	0xffffffff


	//   ....[14]....
        /*0064*/ 	.word	0xffffffff


	//   ....[15]....
        /*0068*/ 	.word	0xffffffff


	//----- nvinfo : EIATTR_COOP_GROUP_INSTR_OFFSETS
	.align		4
.L_824:
        /*006c*/ 	.byte	0x04, 0x28
        /*006e*/ 	.short	(.L_826 - .L_825)


	//   ....[0]....
.L_825:
        /*0070*/ 	.word	0x00006e90


	//   ....[1]....
        /*0074*/ 	.word	0x00006eb0


	//   ....[2]....
        /*0078*/ 	.word	0x00006ed0


	//   ....[3]....
        /*007c*/ 	.word	0x00006ef0


	//   ....[4]....
        /*0080*/ 	.word	0x0000beb0


	//   ....[5]....
        /*0084*/ 	.word	0x0000bec0


	//   ....[6]....
        /*0088*/ 	.word	0x0000bef0


	//   ....[7]....
        /*008c*/ 	.word	0x0000bf00


	//   ....[8]....
        /*0090*/ 	.word	0x00010890


	//   ....[9]....
        /*0094*/ 	.word	0x000108b0


	//   ....[10]....
        /*0098*/ 	.word	0x000108f0


	//   ....[11]....
        /*009c*/ 	.word	0x00010900


	//   ....[12]....
        /*00a0*/ 	.word	0x00012840


	//   ....[13]....
        /*00a4*/ 	.word	0x00012880


	//   ....[14]....
        /*00a8*/ 	.word	0x000128e0


	//   ....[15]....
        /*00ac*/ 	.word	0x000128f0


	//----- nvinfo : EIATTR_EXIT_INSTR_OFFSETS
	.align		4
.L_826:
        /*00b0*/ 	.byte	0x04, 0x1c
        /*00b2*/ 	.short	(.L_828 - .L_827)


	//   ....[0]....
.L_827:
        /*00b4*/ 	.word	0x00000310


	//   ....[1]....
        /*00b8*/ 	.word	0x00000ce0


	//   ....[2]....
        /*00bc*/ 	.word	0x00000d10


	//   ....[3]....
        /*00c0*/ 	.word	0x00013cb0


	//   ....[4]....
        /*00c4*/ 	.word	0x00013db0


	//   ....[5]....
        /*00c8*/ 	.word	0x00013dd0


	//----- nvinfo : EIATTR_CRS_STACK_SIZE
	.align		4
.L_828:
        /*00cc*/ 	.byte	0x04, 0x1e
        /*00ce*/ 	.short	(.L_830 - .L_829)
.L_829:
        /*00d0*/ 	.word	0x00000000


	//----- nvinfo : EIATTR_CBANK_PARAM_SIZE
	.align		4
.L_830:
        /*00d4*/ 	.byte	0x03, 0x19
        /*00d6*/ 	.short	0x01d0


	//----- nvinfo : EIATTR_PARAM_CBANK
	.align		4
        /*00d8*/ 	.byte	0x04, 0x0a
        /*00da*/ 	.short	(.L_832 - .L_831)
	.align		4
.L_831:
        /*00dc*/ 	.word	index@(.nv.constant0._ZN5flash24flash_fwd_splitkv_kernelI23Flash_fwd_kernel_traitsILi128ELi64ELi128ELi4ELb0ELb0EN7cutlass10bfloat16_tE19Flash_kernel_traitsILi128ELi64ELi128ELi4ES3_EELb1ELb0ELb0ELb0ELb0ELb0ELb0ELb0EEEvNS_16Flash_fwd_paramsE)
        /*00e0*/ 	.short	0x0210
        /*00e2*/ 	.short	0x01d0


	//----- nvinfo : EIATTR_SW_WAR
	.align		4
.L_832:
        /*00e4*/ 	.byte	0x04, 0x36
        /*00e6*/ 	.short	(.L_834 - .L_833)
.L_833:
        /*00e8*/ 	.word	0x00000008
.L_834:


//--------------------- .nv.info._ZN5flash24flash_fwd_splitkv_kernelI23Flash_fwd_kernel_traitsILi128ELi64ELi128ELi4ELb0ELb0EN7cutlass10bfloat16_tE19Flash_kernel_traitsILi128ELi64ELi128ELi4ES3_EELb1ELb0ELb0ELb0ELb0ELb1ELb0ELb0EEEvNS_16Flash_fwd_paramsE --------------------------
	.section	.nv.info._ZN5flash24flash_fwd_splitkv_kernelI23Flash_fwd_kernel_traitsILi128ELi64ELi128ELi4ELb0ELb0EN7cutlass10bfloat16_tE19Flash_kernel_traitsILi128ELi64ELi128ELi4ES3_EELb1ELb0ELb0ELb0ELb0ELb1ELb0ELb0EEEvNS_16Flash_fwd_paramsE,"",@"SHT_CUDA_INFO"
	.sectionflags	@""
	.align	4


	//----- nvinfo : EIATTR_CUDA_API_VERSION
	.align		4
        /*0000*/ 	.byte	0x04, 0x37
        /*0002*/ 	.short	(.L_836 - .L_835)
.L_835:
        /*0004*/ 	.word	0x00000082


	//----- nvinfo : EIATTR_KPARAM_INFO
	.align		4
.L_836:
        /*0008*/ 	.byte	0x04, 0x17
        /*000a*/ 	.short	(.L_838 - .L_837)
.L_837:
        /*000c*/ 	.word	0x00000000
        /*0010*/ 	.short	0x0000
        /*0012*/ 	.short	0x0000
        /*0014*/ 	.byte	0x00, 0xf0, 0x41, 0x07


	//----- nvinfo : EIATTR_SPARSE_MMA_MASK
	.align		4
.L_838:
        /*0018*/ 	.byte	0x03, 0x50
        /*001a*/ 	.short	0x0000


	//----- nvinfo : EIATTR_MAXREG_COUNT
	.align		4
        /*001c*/ 	.byte	0x03, 0x1b
        /*001e*/ 	.short	0x00ff


	//----- nvinfo : EIATTR_NUM_BARRIERS
	.align		4
        /*0020*/ 	.byte	0x02, 0x4c
        /*0022*/ 	.byte	0x01
	.zero		1


	//----- nvinfo : EIATTR_MERCURY_ISA_VERSION
	.align		4
        /*0024*/ 	.byte	0x03, 0x5f
        /*0026*/ 	.short	0x0101


	//----- nvinfo : EIATTR_COOP_GROUP_MASK_REGIDS
	.align		4
        /*0028*/ 	.byte	0x04, 0x29
        /*002a*/ 	.short	(.L_840 - .L_839)


	//   ....[0]....
.L_839:
        /*002c*/ 	.word	0xffffffff


	//   ....[1]....
        /*0030*/ 	.word	0xffffffff


	//   ....[2]....
        /*0034*/ 	.word	0xffffffff


	//   ....[3]....
        /*0038*/ 	.word	0xffffffff


	//   ....[4]....
        /*003c*/ 	.word	0xffffffff


	//   ....[5]....
        /*0040*/ 	.word	0xffffffff


	//   ....[6]....
        /*0044*/ 	.word	0xffffffff


	//   ....[7]....
        /*0048*/ 	.word	0xffffffff


	//   ....[8]....
        /*004c*/ 	.word	0xffffffff


	//   ....[9]....
        /*0050*/ 	.word	0xffffffff


	//   ....[10]....
        /*0054*/ 	.word	0xffffffff


	//   ....[11]....
        /*0058*/ 	.word	0xffffffff


	//   ....[12]....
        /*005c*/ 	.word	0xffffffff


	//   ....[13]....
        /*0060*/ 	.word	0xffffffff


	//   ....[14]....
        /*0064*/ 	.word	0xffffffff


	//   ....[15]....
        /*0068*/ 	.word	0xffffffff


	//----- nvinfo : EIATTR_COOP_GROUP_INSTR_OFFSETS
	.align		4
.L_840:
        /*006c*/ 	.byte	0x04, 0x28
        /*006e*/ 	.short	(.L_842 - .L_841)


	//   ....[0]....
.L_841:
        /*0070*/ 	.word	0x000075d0


	//   ....[1]....
        /*0074*/ 	.word	0x00007690


	//   ....[2]....
        /*0078*/ 	.word	0x000076a0


	//   ....[3]....
        /*007c*/ 	.word	0x000076d0


	//   ....[4]....
        /*0080*/ 	.word	0x0000ceb0


	//   ....[5]....
        /*0084*/ 	.word	0x0000cec0


	//   ....[6]....
        /*0088*/ 	.word	0x0000cef0


	//   ....[7]....
        /*008c*/ 	.word	0x0000cf00


	//   ....[8]....
        /*0090*/ 	.word	0x00012100


	//   ....[9]....
        /*0094*/ 	.word	0x00012110


	//   ....[10]....
        /*0098*/ 	.word	0x00012140


	//   ....[11]....
        /*009c*/ 	.word	0x00012150


	//   ....[12]....
        /*00a0*/ 	.word	0x00014040


	//   ....[13]....
        /*00a4*/ 	.word	0x00014080


	//   ....[14]....
        /*00a8*/ 	.word	0x000140e0


	//   ....[15]....
        /*00ac*/ 	.word	0x000140f0


	//----- nvinfo : EIATTR_EXIT_INSTR_OFFSETS
	.align		4
.L_842:
        /*00b0*/ 	.byte	0x04, 0x1c
        /*00b2*/ 	.short	(.L_844 - .L_843)


	//   ....[0]....
.L_843:
        /*00b4*/ 	.word	0x00000310


	//   ....[1]....
        /*00b8*/ 	.word	0x00000ce0


	//   ....[2]....
        /*00bc*/ 	.word	0x00000d10


	//   ....[3]....
        /*00c0*/ 	.word	0x000154b0


	//   ....[4]....
        /*00c4*/ 	.word	0x000155b0


	//   ....[5]....
        /*00c8*/ 	.word	0x000155d0


	//----- nvinfo : EIATTR_CRS_STACK_SIZE
	.align		4
.L_844:
        /*00cc*/ 	.byte	0x04, 0x1e
        /*00ce*/ 	.short	(.L_846 - .L_845)
.L_845:
        /*00d0*/ 	.word	0x00000000


	//----- nvinfo : EIATTR_CBANK_PARAM_SIZE
	.align		4
.L_846:
        /*00d4*/ 	.byte	0x03, 0x19
        /*00d6*/ 	.short	0x01d0


	//----- nvinfo : EIATTR_PARAM_CBANK
	.align		4
        /*00d8*/ 	.byte	0x04, 0x0a
        /*00da*/ 	.short	(.L_848 - .L_847)
	.align		4
.L_847:
        /*00dc*/ 	.word	index@(.nv.constant0._ZN5flash24flash_fwd_splitkv_kernelI23Flash_fwd_kernel_traitsILi128ELi64ELi128ELi4ELb0ELb0EN7cutlass10bfloat16_tE19Flash_kernel_traitsILi128ELi64ELi128ELi4ES3_EELb1ELb0ELb0ELb0ELb0ELb1ELb0ELb0EEEvNS_16Flash_fwd_paramsE)
        /*00e0*/ 	.short	0x0210
        /*00e2*/ 	.short	0x01d0


	//----- nvinfo : EIATTR_SW_WAR
	.align		4
.L_848:
        /*00e4*/ 	.byte	0x04, 0x36
        /*00e6*/ 	.short	(.L_850 - .L_849)
.L_849:
        /*00e8*/ 	.word	0x00000008
.L_850:


//--------------------- .nv.info._ZN5flash24flash_fwd_splitkv_kernelI23Flash_fwd_kernel_traitsILi128ELi64ELi128ELi4ELb0ELb0EN7cutlass10bfloat16_tE19Flash_kernel_traitsILi128ELi64ELi128ELi4ES3_EELb1ELb0ELb0ELb0ELb0ELb0ELb0ELb1EEEvNS_16Flash_fwd_paramsE --------------------------
	.section	.nv.info._ZN5flash24flash_fwd_splitkv_kernelI23Flash_fwd_kernel_traitsILi128ELi64ELi128ELi4ELb0ELb0EN7cutlass10bfloat16_tE19Flash_kernel_traitsILi128ELi64ELi128ELi4ES3_EELb1ELb0ELb0ELb0ELb0ELb0ELb0ELb1EEEvNS_16Flash_fwd_paramsE,"",@"SHT_CUDA_INFO"
	.sectionflags	@""
	.align	4


	//----- nvinfo : EIATTR_CUDA_API_VERSION
	.align		4
        /*0000*/ 	.byte	0x04, 0x37
        /*0002*/ 	.short	(.L_852 - .L_851)
.L_851:
        /*0004*/ 	.word	0x00000082


	//----- nvinfo : EIATTR_KPARAM_INFO
	.align		4
.L_852:
        /*0008*/ 	.byte	0x04, 0x17
        /*000a*/ 	.short	(.L_854 - .L_853)
.L_853:
        /*000c*/ 	.word	0x00000000
        /*0010*/ 	.short	0x0000
        /*0012*/ 	.short	0x0000
        /*0014*/ 	.byte	0x00, 0xf0, 0x41, 0x07


	//----- nvinfo : EIATTR_SPARSE_MMA_MASK
	.align		4
.L_854:
        /*0018*/ 	.byte	0x03, 0x50
        /*001a*/ 	.short	0x0000


	//----- nvinfo : EIATTR_MAXREG_COUNT
	.align		4
        /*001c*/ 	.byte	0x03, 0x1b
        /*001e*/ 	.short	0x00ff


	//----- nvinfo : EIATTR_NUM_BARRIERS
	.align		4
        /*0020*/ 	.byte	0x02, 0x4c
        /*0022*/ 	.byte	0x01
	.zero		1


	//----- nvinfo : EIATTR_MERCURY_ISA_VERSION
	.align		4
        /*0024*/ 	.byte	0x03, 0x5f
        /*0026*/ 	.short	0x0101


	//----- nvinfo : EIATTR_COOP_GROUP_MASK_REGIDS
	.align		4
        /*0028*/ 	.byte	0x04, 0x29
        /*002a*/ 	.short	(.L_856 - .L_855)


	//   ....[0]....
.L_855:
        /*002c*/ 	.word	0xffffffff


	//   ....[1]....
        /*0030*/ 	.word	0xffffffff


	//   ....[2]....
        /*0034*/ 	.word	0xffffffff


	//   ....[3]....
        /*0038*/ 	.word	0xffffffff


	//   ....[4]....
        /*003c*/ 	.word	0xffffffff


	//   ....[5]....
        /*0040*/ 	.word	0xffffffff


	//   ....[6]....
        /*0044*/ 	.word	0xffffffff


	//   ....[7]....
        /*0048*/ 	.word	0xffffffff


	//   ....[8]....
        /*004c*/ 	.word	0xffffffff


	//   ....[9]....
        /*0050*/ 	.word	0xffffffff


	//   ....[10]....
        /*0054*/ 	.word	0xffffffff


	//   ....[11]....
        /*0058*/ 	.word	0xffffffff


	//   ....[12]....
        /*005c*/ 	.word	0xffffffff


	//   ....[13]....
        /*0060*/ 	.word	0xffffffff


	//   ....[14]....
        /*0064*/ 	.word	0xffffffff


	//   ....[15]....
        /*0068*/ 	.word	0xffffffff


	//   ....[16]....
        /*006c*/ 	.word	0x05000005


	//   ....[17]....
        /*0070*/ 	.word	0x05000005


	//   ....[18]....
        /*0074*/ 	.word	0x05000005


	//   ....[19]....
        /*0078*/ 	.word	0x05000005


	//----- nvinfo : EIATTR_COOP_GROUP_INSTR_OFFSETS
	.align		4
.L_856:
        /*007c*/ 	.byte	0x04, 0x28
        /*007e*/ 	.short	(.L_858 - .L_857)


	//   ....[0]....
.L_857:
        /*0080*/ 	.word	0x00017cb0


	//   ....[1]....
        /*0084*/ 	.word	0x00017d00


	//   ....[2]....
        /*0088*/ 	.word	0x00017d20


	//   ....[3]....
        /*008c*/ 	.word	0x00017d40


	//   ....[4]....
        /*0090*/ 	.word	0x0001cbb0


	//   ....[5]....
        /*0094*/ 	.word	0x0001cbc0


	//   ....[6]....
        /*0098*/ 	.word	0x0001cbf0


	//   ....[7]....
        /*009c*/ 	.word	0x0001cc00


	//   ....[8]....
        /*00a0*/ 	.word	0x00021a10


	//   ....[9]....
        /*00a4*/ 	.word	0x00021a20


	//   ....[10]....
        /*00a8*/ 	.word	0x00021a50


	//   ....[11]....
        /*00ac*/ 	.word	0x00021a60


	//   ....[12]....
        /*00b0*/ 	.word	0x00023a00


	//   ....[13]....
        /*00b4*/ 	.word	0x00023a10


	//   ....[14]....
        /*00b8*/ 	.word	0x00023a40


	//   ....[15]....
        /*00bc*/ 	.word	0x00023a50


	//   ....[16]....
        /*00c0*/ 	.word	0x00025330


	//   ....[17]....
        /*00c4*/ 	.word	0x000253a0


	//   ....[18]....
        /*00c8*/ 	.word	0x00025400


	//   ....[19]....
        /*00cc*/ 	.word	0x00025470


	//----- nvinfo : EIATTR_EXIT_INSTR_OFFSETS
	.align		4
.L_858:
        /*00d0*/ 	.byte	0x04, 0x1c
        /*00d2*/ 	.short	(.L_860 - .L_859)


	//   ....[0]....
.L_859:
        /*00d4*/ 	.word	0x00000090


	//----- nvinfo : EIATTR_CRS_STACK_SIZE
	.align		4
.L_860:
        /*00d8*/ 	.byte	0x04, 0x1e
        /*00da*/ 	.short	(.L_862 - .L_861)
.L_861:
        /*00dc*/ 	.word	0x00000000


	//----- nvinfo : EIATTR_CBANK_PARAM_SIZE
	.align		4
.L_862:
        /*00e0*/ 	.byte	0x03, 0x19
        /*00e2*/ 	.short	0x01d0


	//----- nvinfo : EIATTR_PARAM_CBANK
	.align		4
        /*00e4*/ 	.byte	0x04, 0x0a
        /*00e6*/ 	.short	(.L_864 - .L_863)
	.align		4
.L_863:
        /*00e8*/ 	.word	index@(.nv.constant0._ZN5flash24flash_fwd_splitkv_kernelI23Flash_fwd_kernel_traitsILi128ELi64ELi128ELi4ELb0ELb0EN7cutlass10bfloat16_tE19Flash_kernel_traitsILi128ELi64ELi128ELi4ES3_EELb1ELb0ELb0ELb0ELb0ELb0ELb0ELb1EEEvNS_16Flash_fwd_paramsE)
        /*00ec*/ 	.short	0x0210
        /*00ee*/ 	.short	0x01d0


	//----- nvinfo : EIATTR_SW_WAR
	.align		4
.L_864:
        /*00f0*/ 	.byte	0x04, 0x36
        /*00f2*/ 	.short	(.L_866 - .L_865)
.L_865:
        /*00f4*/ 	.word	0x00000008
.L_866:


//--------------------- .nv.info._ZN5flash24flash_fwd_splitkv_kernelI23Flash_fwd_kernel_traitsILi128ELi64ELi128ELi4ELb0ELb0EN7cutlass10bfloat16_tE19Flash_kernel_traitsILi128ELi64ELi128ELi4ES3_EELb1ELb0ELb0ELb0ELb0ELb1ELb0ELb1EEEvNS_16Flash_fwd_paramsE --------------------------
	.section	.nv.info._ZN5flash24flash_fwd_splitkv_kernelI23Flash_fwd_kernel_traitsILi128ELi64ELi128ELi4ELb0ELb0EN7cutlass10bfloat16_tE19Flash_kernel_traitsILi128ELi64ELi128ELi4ES3_EELb1ELb0ELb0ELb0ELb0ELb1ELb0ELb1EEEvNS_16Flash_fwd_paramsE,"",@"SHT_CUDA_INFO"
	.sectionflags	@""
	.align	4


	//----- nvinfo : EIATTR_CUDA_API_VERSION
	.align		4
        /*0000*/ 	.byte	0x04, 0x37
        /*0002*/ 	.short	(.L_868 - .L_867)
.L_867:
        /*0004*/ 	.word	0x00000082


	//----- nvinfo : EIATTR_KPARAM_INFO
	.align		4
.L_868:
        /*0008*/ 	.byte	0x04, 0x17
        /*000a*/ 	.short	(.L_870 - .L_869)
.L_869:
        /*000c*/ 	.word	0x00000000
        /*0010*/ 	.short	0x0000
        /*0012*/ 	.short	0x0000
        /*0014*/ 	.byte	0x00, 0xf0, 0x41, 0x07


	//----- nvinfo : EIATTR_SPARSE_MMA_MASK
	.align		4
.L_870:
        /*0018*/ 	.byte	0x03, 0x50
        /*001a*/ 	.short	0x0000


	//----- nvinfo : EIATTR_MAXREG_COUNT
	.align		4
        /*001c*/ 	.byte	0x03, 0x1b
        /*001e*/ 	.short	0x00ff


	//----- nvinfo : EIATTR_NUM_BARRIERS
	.align		4
        /*0020*/ 	.byte	0x02, 0x4c
        /*0022*/ 	.byte	0x01
	.zero		1


	//----- nvinfo : EIATTR_ANNOTATIONS
	.align		4
        /*0024*/ 	.byte	0x04, 0x55
        /*0026*/ 	.short	(.L_872 - .L_871)


	//   ....[0]....
.L_871:
        /*0028*/ 	.word	0x00000001
        /*002c*/ 	.byte	0x90, 0xa9, 0x01, 0x00, 0x01, 0x00, 0x00, 0x00, 0xb0, 0x05, 0x02, 0x00, 0x01, 0x00, 0x00, 0x00
        /*003c*/ 	.byte	0x40, 0x3c, 0x02, 0x00, 0x01, 0x00, 0x00, 0x00, 0x30, 0x5d, 0x02, 0x00, 0x01, 0x00, 0x00, 0x00
        /*004c*/ 	.byte	0x50, 0x5e, 0x02, 0x00


	//----- nvinfo : EIATTR_MERCURY_ISA_VERSION
	.align		4
.L_872:
        /*0050*/ 	.byte	0x03, 0x5f
        /*0052*/ 	.short	0x0101


	//----- nvinfo : EIATTR_COOP_GROUP_MASK_REGIDS
	.align		4
        /*0054*/ 	.byte	0x04, 0x29
        /*0056*/ 	.short	(.L_874 - .L_873)


	//   ....[0]....
.L_873:
        /*0058*/ 	.word	0xffffffff


	//   ....[1]....
        /*005c*/ 	.word	0xffffffff


	//   ....[2]....
        /*0060*/ 	.word	0xffffffff


	//   ....[3]....
        /*0064*/ 	.word	0xffffffff


	//   ....[4]....
        /*0068*/ 	.word	0xffffffff


	//   ....[5]....
        /*006c*/ 	.word	0xffffffff


	//   ....[6]....
        /*0070*/ 	.word	0xffffffff


	//   ....[7]....
        /*0074*/ 	.word	0xffffffff


	//   ....[8]....
        /*0078*/ 	.word	0xffffffff


	//   ....[9]....
        /*007c*/ 	.word	0xffffffff


	//   ....[10]....
        /*0080*/ 	.word	0xffffffff


	//   ....[11]....
        /*0084*/ 	.word	0xffffffff


	//   ....[12]....
        /*0088*/ 	.word	0xffffffff


	//   ....[13]....
        /*008c*/ 	.word	0xffffffff


	//   ....[14]....
        /*0090*/ 	.word	0xffffffff


	//   ....[15]....
        /*0094*/ 	.word	0xffffffff


	//   ....[16]....
        /*0098*/ 	.word	0x05000005


	//   ....[17]....
        /*009c*/ 	.word	0x05000005


	//   ....[18]....
        /*00a0*/ 	.word	0x05000005


	//   ....[19]....
        /*00a4*/ 	.word	0x05000005


	//----- nvinfo : EIATTR_COOP_GROUP_INSTR_OFFSETS
	.align		4
.L_874:
        /*00a8*/ 	.byte	0x04, 0x28
        /*00aa*/ 	.short	(.L_876 - .L_875)


	//   ....[0]....
.L_875:
        /*00ac*/ 	.word	0x00018fc0


	//   ....[1]....
        /*00b0*/ 	.word	0x00018fe0


	//   ....[2]....
        /*00b4*/ 	.word	0x00019080


	//   ....[3]....
        /*00b8*/ 	.word	0x00019090


	//   ....[4]....
        /*00bc*/ 	.word	0x0001e7a0


	//   ....[5]....
        /*00c0*/ 	.word	0x0001e7b0


	//   ....[6]....
        /*00c4*/ 	.word	0x0001e7e0


	//   ....[7]....
        /*00c8*/ 	.word	0x0001e7f0


	//   ....[8]....
        /*00cc*/ 	.word	0x00023f00


	//   ....[9]....
        /*00d0*/ 	.word	0x00023f10


	//   ....[10]....
        /*00d4*/ 	.word	0x00023f40


	//   ....[11]....
        /*00d8*/ 	.word	0x00023f50


	//   ....[12]....
        /*00dc*/ 	.word	0x00025ed0


	//   ....[13]....
        /*00e0*/ 	.word	0x00025ee0


	//   ....[14]....
        /*00e4*/ 	.word	0x00025f10


	//   ....[15]....
        /*00e8*/ 	.word	0x00025f20


	//   ....[16]....
        /*00ec*/ 	.word	0x00027840


	//   ....[17]....
        /*00f0*/ 	.word	0x000278c0


	//   ....[18]....
        /*00f4*/ 	.word	0x00027940


	//   ....[19]....
        /*00f8*/ 	.word	0x000279b0


	//----- nvinfo : EIATTR_EXIT_INSTR_OFFSETS
	.align		4
.L_876:
        /*00fc*/ 	.byte	0x04, 0x1c
        /*00fe*/ 	.short	(.L_878 - .L_877)


	//   ....[0]....
.L_877:
        /*0100*/ 	.word	0x000000a0


	//----- nvinfo : EIATTR_CRS_STACK_SIZE
	.align		4
.L_878:
        /*0104*/ 	.byte	0x04, 0x1e
        /*0106*/ 	.short	(.L_880 - .L_879)
.L_879:
        /*0108*/ 	.word	0x00000000


	//----- nvinfo : EIATTR_CBANK_PARAM_SIZE
	.align		4
.L_880:
        /*010c*/ 	.byte	0x03, 0x19
        /*010e*/ 	.short	0x01d0


	//----- nvinfo : EIATTR_PARAM_CBANK
	.align		4
        /*0110*/ 	.byte	0x04, 0x0a
        /*0112*/ 	.short	(.L_882 - .L_881)
	.align		4
.L_881:
        /*0114*/ 	.word	index@(.nv.constant0._ZN5flash24flash_fwd_splitkv_kernelI23Flash_fwd_kernel_traitsILi128ELi64ELi128ELi4ELb0ELb0EN7cutlass10bfloat16_tE19Flash_kernel_traitsILi128ELi64ELi128ELi4ES3_EELb1ELb0ELb0ELb0ELb0ELb1ELb0ELb1EEEvNS_16Flash_fwd_paramsE)
        /*0118*/ 	.short	0x0210
        /*011a*/ 	.short	0x01d0


	//----- nvinfo : EIATTR_SW_WAR
	.align		4
.L_882:
        /*011c*/ 	.byte	0x04, 0x36
        /*011e*/ 	.short	(.L_884 - .L_883)
.L_883:
        /*0120*/ 	.word	0x00000008
.L_884:


//--------------------- .nv.info._ZN5flash24flash_fwd_splitkv_kernelI23Flash_fwd_kernel_traitsILi128ELi64ELi128ELi4ELb0ELb0EN7cutlass10bfloat16_tE19Flash_kernel_traitsILi128ELi64ELi128ELi4ES3_EELb1ELb0ELb0ELb0ELb0ELb0ELb1ELb0EEEvNS_16Flash_fwd_paramsE --------------------------
	.section	.nv.info._ZN5flash24flash_fwd_splitkv_kernelI23Flash_fwd_kernel_traitsILi128ELi64ELi128ELi4ELb0ELb0EN7cutlass10bfloat16_tE19Flash_kernel_traitsILi128ELi64ELi128ELi4ES3_EELb1ELb0ELb0ELb0ELb0ELb0ELb1ELb0EEEvNS_16Flash_fwd_paramsE,"",@"SHT_CUDA_INFO"
	.sectionflags	@""
	.align	4


	//----- nvinfo : EIATTR_CUDA_API_VERSION
	.align		4
        /*0000*/ 	.byte	0x04, 0x37
        /*0002*/ 	.short	(.L_886 - .L_885)
.L_885:
        /*0004*/ 	.word	0x00000082


	//----- nvinfo : EIATTR_KPARAM_INFO
	.align		4
.L_886:
        /*0008*/ 	.byte	0x04, 0x17
        /*000a*/ 	.short	(.L_888 - .L_887)
.L_887:
        /*000c*/ 	.word	0x00000000
        /*0010*/ 	.short	0x0000
        /*0012*/ 	.short	0x0000
        /*0014*/ 	.byte	0x00, 0xf0, 0x41, 0x07


	//----- nvinfo : EIATTR_SPARSE_MMA_MASK
	.align		4
.L_888:
        /*0018*/ 	.byte	0x03, 0x50
        /*001a*/ 	.short	0x0000


	//----- nvinfo : EIATTR_MAXREG_COUNT
	.align		4
        /*001c*/ 	.byte	0x03, 0x1b
        /*001e*/ 	.short	0x00ff


	//----- nvinfo : EIATTR_NUM_BARRIERS
	.align		4
        /*0020*/ 	.byte	0x02, 0x4c
        /*0022*/ 	.byte	0x01
	.zero		1


	//----- nvinfo : EIATTR_MERCURY_ISA_VERSION
	.align		4
        /*0024*/ 	.byte	0x03, 0x5f
        /*0026*/ 	.short	0x0101


	//----- nvinfo : EIATTR_COOP_GROUP_MASK_REGIDS
	.align		4
        /*0028*/ 	.byte	0x04, 0x29
        /*002a*/ 	.short	(.L_890 - .L_889)


	//   ....[0]....
.L_889:
        /*002c*/ 	.word	0xffffffff


	//   ....[1]....
        /*0030*/ 	.word	0xffffffff


	//   ....[2]....
        /*0034*/ 	.word	0xffffffff


	//   ....[3]....
        /*0038*/ 	.word	0xffffffff


	//   ....[4]....
        /*003c*/ 	.word	0xffffffff


	//   ....[5]....
        /*0040*/ 	.word	0xffffffff


	//   ....[6]....
        /*0044*/ 	.word	0xffffffff


	//   ....[7]....
        /*0048*/ 	.word	0xffffffff


	//   ....[8]....
        /*004c*/ 	.word	0xffffffff


	//   ....[9]....
        /*0050*/ 	.word	0xffffffff


	//   ....[10]....
        /*0054*/ 	.word	0xffffffff


	//   ....[11]....
        /*0058*/ 	.word	0xffffffff


	//   ....[12]....
        /*005c*/ 	.word	0xffffffff


	//   ....[13]....
        /*0060*/ 	.word	0xffffffff


	//   ....[14]....
        /*0064*/ 	.word	0xffffffff


	//   ....[15]....
        /*0068*/ 	.word	0xffffffff


	//----- nvinfo : EIATTR_COOP_GROUP_INSTR_OFFSETS
	.align		4
.L_890:
        /*006c*/ 	.byte	0x04, 0x28
        /*006e*/ 	.short	(.L_892 - .L_891)


	//   ....[0]....
.L_891:
        /*0070*/ 	.word	0x00007140


	//   ....[1]....
        /*0074*/ 	.word	0x00007160


	//   ....[2]....
        /*0078*/ 	.word	0x00007200


	//   ....[3]....
        /*007c*/ 	.word	0x00007210


	//   ....[4]....
        /*0080*/ 	.word	0x0000c230


	//   ....[5]....
        /*0084*/ 	.word	0x0000c270


	//   ....[6]....
        /*0088*/ 	.word	0x0000c290


	//   ....[7]....
        /*008c*/ 	.word	0x0000c2b0


	//   ....[8]....
        /*0090*/ 	.word	0x00010c20


	//   ....[9]....
        /*0094*/ 	.word	0x00010c40


	//   ....[10]....
        /*0098*/ 	.word	0x00010c80


	//   ....[11]....
        /*009c*/ 	.word	0x00010c90


	//   ....[12]....
        /*00a0*/ 	.word	0x00012b90


	//   ....[13]....
        /*00a4*/ 	.word	0x00012bd0


	//   ....[14]....
        /*00a8*/ 	.word	0x00012c60


	//   ....[15]....
        /*00ac*/ 	.word	0x00012c70


	//----- nvinfo : EIATTR_EXIT_INSTR_OFFSETS
	.align		4
.L_892:
        /*00b0*/ 	.byte	0x04, 0x1c
        /*00b2*/ 	.short	(.L_894 - .L_893)


	//   ....[0]....
.L_893:
        /*00b4*/ 	.word	0x00000440


	//   ....[1]....
        /*00b8*/ 	.word	0x00000fc0


	//   ....[2]....
        /*00bc*/ 	.word	0x00000ff0


	//   ....[3]....
        /*00c0*/ 	.word	0x00013f40


	//   ....[4]....
        /*00c4*/ 	.word	0x00013f90


	//   ....[5]....
        /*00c8*/ 	.word	0x00013fb0


	//----- nvinfo : EIATTR_CRS_STACK_SIZE
	.align		4
.L_894:
        /*00cc*/ 	.byte	0x04, 0x1e
        /*00ce*/ 	.short	(.L_896 - .L_895)
.L_895:
        /*00d0*/ 	.word	0x00000000


	//----- nvinfo : EIATTR_CBANK_PARAM_SIZE
	.align		4
.L_896:
        /*00d4*/ 	.byte	0x03, 0x19
        /*00d6*/ 	.short	0x01d0


	//----- nvinfo : EIATTR_PARAM_CBANK
	.align		4
        /*00d8*/ 	.byte	0x04, 0x0a
        /*00da*/ 	.short	(.L_898 - .L_897)
	.align		4
.L_897:
        /*00dc*/ 	.word	index@(.nv.constant0._ZN5flash24flash_fwd_splitkv_kernelI23Flash_fwd_kernel_traitsILi128ELi64ELi128ELi4ELb0ELb0EN7cutlass10bfloat16_tE19Flash_kernel_traitsILi128ELi64ELi128ELi4ES3_EELb1ELb0ELb0ELb0ELb0ELb0ELb1ELb0EEEvNS_16Flash_fwd_paramsE)
        /*00e0*/ 	.short	0x0210
        /*00e2*/ 	.short	0x01d0


	//----- nvinfo : EIATTR_SW_WAR
	.align		4
.L_898:
        /*00e4*/ 	.byte	0x04, 0x36
        /*00e6*/ 	.short	(.L_900 - .L_899)
.L_899:
        /*00e8*/ 	.word	0x00000008
.L_900:


//--------------------- .nv.info._ZN5flash24flash_fwd_splitkv_kernelI23Flash_fwd_kernel_traitsILi128ELi64ELi128ELi4ELb0ELb0EN7cutlass10bfloat16_tE19Flash_kernel_traitsILi128ELi64ELi128ELi4ES3_EELb1ELb0ELb0ELb0ELb0ELb1ELb1ELb0EEEvNS_16Flash_fwd_paramsE --------------------------
	.section	.nv.info._ZN5flash24flash_fwd_splitkv_kernelI23Flash_fwd_kernel_traitsILi128ELi64ELi128ELi4ELb0ELb0EN7cutlass10bfloat16_tE19Flash_kernel_traitsILi128ELi64ELi128ELi4ES3_EELb1ELb0ELb0ELb0ELb0ELb1ELb1ELb0EEEvNS_16Flash_fwd_paramsE,"",@"SHT_CUDA_INFO"
	.sectionflags	@""
	.align	4


	//----- nvinfo : EIATTR_CUDA_API_VERSION
	.align		4
        /*0000*/ 	.byte	0x04, 0x37
        /*0002*/ 	.short	(.L_902 - .L_901)
.L_901:
        /*0004*/ 	.word	0x00000082


	//----- nvinfo : EIATTR_KPARAM_INFO
	.align		4
.L_902:
        /*0008*/ 	.byte	0x04, 0x17
        /*000a*/ 	.short	(.L_904 - .L_903)
.L_903:
        /*000c*/ 	.word	0x00000000
        /*0010*/ 	.short	0x0000
        /*0012*/ 	.short	0x0000
        /*0014*/ 	.byte	0x00, 0xf0, 0x41, 0x07


	//----- nvinfo : EIATTR_SPARSE_MMA_MASK
	.align		4
.L_904:
        /*0018*/ 	.byte	0x03, 0x50
        /*001a*/ 	.short	0x0000


	//----- nvinfo : EIATTR_MAXREG_COUNT
	.align		4
        /*001c*/ 	.byte	0x03, 0x1b
        /*001e*/ 	.short	0x00ff


	//----- nvinfo : EIATTR_NUM_BARRIERS
	.align		4
        /*0020*/ 	.byte	0x02, 0x4c
        /*0022*/ 	.byte	0x01
	.zero		1


	//----- nvinfo : EIATTR_MERCURY_ISA_VERSION
	.align		4
        /*0024*/ 	.byte	0x03, 0x5f
        /*0026*/ 	.short	0x0101


	//----- nvinfo : EIATTR_COOP_GROUP_MASK_REGIDS
	.align		4
        /*0028*/ 	.byte	0x04, 0x29
        /*002a*/ 	.short	(.L_906 - .L_905)


	//   ....[0]....
.L_905:
        /*002c*/ 	.word	0xffffffff


	//   ....[1]....
        /*0030*/ 	.word	0xffffffff


	//   ....[2]....
        /*0034*/ 	.word	0xffffffff


	//   ....[3]....
        /*0038*/ 	.word	0xffffffff


	//   ....[4]....
        /*003c*/ 	.word	0xffffffff


	//   ....[5]....
        /*0040*/ 	.word	0xffffffff


	//   ....[6]....
        /*0044*/ 	.word	0xffffffff


	//   ....[7]....
        /*0048*/ 	.word	0xffffffff


	//   ....[8]....
        /*004c*/ 	.word	0xffffffff


	//   ....[9]....
        /*0050*/ 	.word	0xffffffff


	//   ....[10]....
        /*0054*/ 	.word	0xffffffff


	//   ....[11]....
        /*0058*/ 	.word	0xffffffff


	//   ....[12]....
        /*005c*/ 	.word	0xffffffff


	//   ....[13]....
        /*0060*/ 	.word	0xffffffff


	//   ....[14]....
        /*0064*/ 	.word	0xffffffff


	//   ....[15]....
        /*0068*/ 	.word	0xffffffff


	//----- nvinfo : EIATTR_COOP_GROUP_INSTR_OFFSETS
	.align		4
.L_906:
        /*006c*/ 	.byte	0x04, 0x28
        /*006e*/ 	.short	(.L_908 - .L_907)


	//   ....[0]....
.L_907:
        /*0070*/ 	.word	0x00007be0


	//   ....[1]....
        /*0074*/ 	.word	0x00007c00


	//   ....[2]....
        /*0078*/ 	.word	0x00007ca0


	//   ....[3]....
        /*007c*/ 	.word	0x00007cb0


	//   ....[4]....
        /*0080*/ 	.word	0x0000d4f0


	//   ....[5]....
        /*0084*/ 	.word	0x0000d500


	//   ....[6]....
        /*0088*/ 	.word	0x0000d530


	//   ....[7]....
        /*008c*/ 	.word	0x0000d540


	//   ....[8]....
        /*0090*/ 	.word	0x00012750


	//   ....[9]....
        /*0094*/ 	.word	0x00012770


	//   ....[10]....
        /*0098*/ 	.word	0x000127a0


	//   ....[11]....
        /*009c*/ 	.word	0x000127b0


	//   ....[12]....
        /*00a0*/ 	.word	0x00014690


	//   ....[13]....
        /*00a4*/ 	.word	0x000146d0


	//   ....[14]....
        /*00a8*/ 	.word	0x00014760


	//   ....[15]....
        /*00ac*/ 	.word	0x00014770


	//----- nvinfo : EIATTR_EXIT_INSTR_OFFSETS
	.align		4
.L_908:
        /*00b0*/ 	.byte	0x04, 0x1c
        /*00b2*/ 	.short	(.L_910 - .L_909)


	//   ....[0]....
.L_909:
        /*00b4*/ 	.word	0x00000440


	//   ....[1]....
        /*00b8*/ 	.word	0x00000fc0


	//   ....[2]....
        /*00bc*/ 	.word	0x00000ff0


	//   ....[3]....
        /*00c0*/ 	.word	0x00015a40


	//   ....[4]....
        /*00c4*/ 	.word	0x00015a90


	//   ....[5]....
        /*00c8*/ 	.word	0x00015ab0


	//----- nvinfo : EIATTR_CRS_STACK_SIZE
	.align		4
.L_910:
        /*00cc*/ 	.byte	0x04, 0x1e
        /*00ce*/ 	.short	(.L_912 - .L_911)
.L_911:
        /*00d0*/ 	.word	0x00000000


	//----- nvinfo : EIATTR_CBANK_PARAM_SIZE
	.align		4
.L_912:
        /*00d4*/ 	.byte	0x03, 0x19
        /*00d6*/ 	.short	0x01d0


	//----- nvinfo : EIATTR_PARAM_CBANK
	.align		4
        /*00d8*/ 	.byte	0x04, 0x0a
        /*00da*/ 	.short	(.L_914 - .L_913)
	.align		4
.L_913:
        /*00dc*/ 	.word	index@(.nv.constant0._ZN5flash24flash_fwd_splitkv_kernelI23Flash_fwd_kernel_traitsILi128ELi64ELi128ELi4ELb0ELb0EN7cutlass10bfloat16_tE19Flash_kernel_traitsILi128ELi64ELi128ELi4ES3_EELb1ELb0ELb0ELb0ELb0ELb1ELb1ELb0EEEvNS_16Flash_fwd_paramsE)
        /*00e0*/ 	.short	0x0210
        /*00e2*/ 	.short	0x01d0


	//----- nvinfo : EIATTR_SW_WAR
	.align		4
.L_914:
        /*00e4*/ 	.byte	0x04, 0x36
        /*00e6*/ 	.short	(.L_916 - .L_915)
.L_915:
        /*00e8*/ 	.word	0x00000008
.L_916:


//--------------------- .nv.info._ZN5flash24flash_fwd_splitkv_kernelI23Flash_fwd_kernel_traitsILi128ELi64ELi128ELi4ELb0ELb0EN7cutlass10bfloat16_tE19Flash_kernel_traitsILi128ELi64ELi128ELi4ES3_EELb1ELb0ELb0ELb0ELb0ELb0ELb1ELb1EEEvNS_16Flash_fwd_paramsE --------------------------
	.section	.nv.info._ZN5flash24flash_fwd_splitkv_kernelI23Flash_fwd_kernel_traitsILi128ELi64ELi128ELi4ELb0ELb0EN7cutlass10bfloat16_tE19Flash_kernel_traitsILi128ELi64ELi128ELi4ES3_EELb1ELb0ELb0ELb0ELb0ELb0ELb1ELb1EEEvNS_16Flash_fwd_paramsE,"",@"SHT_CUDA_INFO"
	.sectionflags	@""
	.align	4


	//----- nvinfo : EIATTR_CUDA_API_VERSION
	.align		4
        /*0000*/ 	.byte	0x04, 0x37
        /*0002*/ 	.short	(.L_918 - .L_917)
.L_917:
        /*0004*/ 	.word	0x00000082


	//----- nvinfo : EIATTR_KPARAM_INFO
	.align		4
.L_918:
        /*0008*/ 	.byte	0x04, 0x17
        /*000a*/ 	.short	(.L_920 - .L_919)
.L_919:
        /*000c*/ 	.word	0x00000000
        /*0010*/ 	.short	0x0000
        /*0012*/ 	.short	0x0000
        /*0014*/ 	.byte	0x00, 0xf0, 0x41, 0x07


	//----- nvinfo : EIATTR_SPARSE_MMA_MASK
	.align		4
.L_920:
        /*0018*/ 	.byte	0x03, 0x50
        /*001a*/ 	.short	0x0000


	//----- nvinfo : EIATTR_MAXREG_COUNT
	.align		4
        /*001c*/ 	.byte	0x03, 0x1b
        /*001e*/ 	.short	0x00ff


	//----- nvinfo : EIATTR_NUM_BARRIERS
	.align		4
        /*0020*/ 	.byte	0x02, 0x4c
        /*0022*/ 	.byte	0x01
	.zero		1


	//----- nvinfo : EIATTR_MERCURY_ISA_VERSION
	.align		4
        /*0024*/ 	.byte	0x03, 0x5f
        /*0026*/ 	.short	0x0101


	//----- nvinfo : EIATTR_COOP_GROUP_MASK_REGIDS
	.align		4
        /*0028*/ 	.byte	0x04, 0x29
        /*002a*/ 	.short	(.L_922 - .L_921)


	//   ....[0]....
.L_921:
        /*002c*/ 	.word	0xffffffff


	//   ....[1]....
        /*0030*/ 	.word	0xffffffff


	//   ....[2]....
        /*0034*/ 	.word	0xffffffff


	//   ....[3]....
        /*0038*/ 	.word	0xffffffff


	//   ....[4]....
        /*003c*/ 	.word	0xffffffff


	//   ....[5]....
        /*0040*/ 	.word	0xffffffff


	//   ....[6]....
        /*0044*/ 	.word	0xffffffff


	//   ....[7]....
        /*0048*/ 	.word	0xffffffff


	//   ....[8]....
        /*004c*/ 	.word	0xffffffff


	//   ....[9]....
        /*0050*/ 	.word	0xffffffff


	//   ....[10]....
        /*0054*/ 	.word	0xffffffff


	//   ....[11]....
        /*0058*/ 	.word	0xffffffff


	//   ....[12]....
        /*005c*/ 	.word	0xffffffff


	//   ....[13]....
        /*0060*/ 	.word	0xffffffff


	//   ....[14]....
        /*0064*/ 	.word	0xffffffff


	//   ....[15]....
        /*0068*/ 	.word	0xffffffff


	//   ....[16]....
        /*006c*/ 	.word	0x0500000c


	//   ....[17]....
        /*0070*/ 	.word	0x0500000c


	//   ....[18]....
        /*0074*/ 	.word	0x0500000c


	//   ....[19]....
        /*0078*/ 	.word	0x0500000c


	//----- nvinfo : EIATTR_COOP_GROUP_INSTR_OFFSETS
	.align		4
.L_922:
        /*007c*/ 	.byte	0x04, 0x28
        /*007e*/ 	.short	(.L_924 - .L_923)


	//   ....[0]....
.L_923:
        /*0080*/ 	.word	0x00017eb0


	//   ....[1]....
        /*0084*/ 	.word	0x00017f10


	//   ....[2]....
        /*0088*/ 	.word	0x00017f30


	//   ....[3]....
        /*008c*/ 	.word	0x00017f50


	//   ....[4]....
        /*0090*/ 	.word	0x0001cd80


	//   ....[5]....
        /*0094*/ 	.word	0x0001cdd0


	//   ....[6]....
        /*0098*/ 	.word	0x0001cdf0


	//   ....[7]....
        /*009c*/ 	.word	0x0001ce10


	//   ....[8]....
        /*00a0*/ 	.word	0x00021c30


	//   ....[9]....
        /*00a4*/ 	.word	0x00021c70


	//   ....[10]....
        /*00a8*/ 	.word	0x00021c90


	//   ....[11]....
        /*00ac*/ 	.word	0x00021cb0


	//   ....[12]....
        /*00b0*/ 	.word	0x00023cc0


	//   ....[13]....
        /*00b4*/ 	.word	0x00023cd0


	//   ....[14]....
        /*00b8*/ 	.word	0x00023d00


	//   ....[15]....
        /*00bc*/ 	.word	0x00023d10


	//   ....[16]....
        /*00c0*/ 	.word	0x000252b0


	//   ....[17]....
        /*00c4*/ 	.word	0x00025320


	//   ....[18]....
        /*00c8*/ 	.word	0x00025380


	//   ....[19]....
        /*00cc*/ 	.word	0x000253f0


	//----- nvinfo : EIATTR_EXIT_INSTR_OFFSETS
	.align		4
.L_924:
        /*00d0*/ 	.byte	0x04, 0x1c
        /*00d2*/ 	.short	(.L_926 - .L_925)


	//   ....[0]....
.L_925:
        /*00d4*/ 	.word	0x000001f0


	//----- nvinfo : EIATTR_CRS_STACK_SIZE
	.align		4
.L_926:
        /*00d8*/ 	.byte	0x04, 0x1e
        /*00da*/ 	.short	(.L_928 - .L_927)
.L_927:
        /*00dc*/ 	.word	0x00000000


	//----- nvinfo : EIATTR_CBANK_PARAM_SIZE
	.align		4
.L_928:
        /*00e0*/ 	.byte	0x03, 0x19
        /*00e2*/ 	.short	0x01d0


	//----- nvinfo : EIATTR_PARAM_CBANK
	.align		4
        /*00e4*/ 	.byte	0x04, 0x0a
        /*00e6*/ 	.short	(.L_930 - .L_929)
	.align		4
.L_929:
        /*00e8*/ 	.word	index@(.nv.constant0._ZN5flash24flash_fwd_splitkv_kernelI23Flash_fwd_kernel_traitsILi128ELi64ELi128ELi4ELb0ELb0EN7cutlass10bfloat16_tE19Flash_kernel_traitsILi128ELi64ELi128ELi4ES3_EELb1ELb0ELb0ELb0ELb0ELb0ELb1ELb1EEEvNS_16Flash_fwd_paramsE)
        /*00ec*/ 	.short	0x0210
        /*00ee*/ 	.short	0x01d0


	//----- nvinfo : EIATTR_SW_WAR
	.align		4
.L_930:
        /*00f0*/ 	.byte	0x04, 0x36
        /*00f2*/ 	.short	(.L_932 - .L_931)
.L_931:
        /*00f4*/ 	.word	0x00000008
.L_932:


//--------------------- .nv.info._ZN5flash24flash_fwd_splitkv_kernelI23Flash_fwd_kernel_traitsILi128ELi64ELi128ELi4ELb0ELb0EN7cutlass10bfloat16_tE19Flash_kernel_traitsILi128ELi64ELi128ELi4ES3_EELb1ELb0ELb0ELb0ELb0ELb1ELb1ELb1EEEvNS_16Flash_fwd_paramsE --------------------------
	.section	.nv.info._ZN5flash24flash_fwd_splitkv_kernelI23Flash_fwd_kernel_traitsILi128ELi64ELi128ELi4ELb0ELb0EN7cutlass10bfloat16_tE19Flash_kernel_traitsILi128ELi64ELi128ELi4ES3_EELb1ELb0ELb0ELb0ELb0ELb1ELb1ELb1EEEvNS_16Flash_fwd_paramsE,"",@"SHT_CUDA_INFO"
	.sectionflags	@""
	.align	4


	//----- nvinfo : EIATTR_CUDA_API_VERSION
	.align		4
        /*0000*/ 	.byte	0x04, 0x37
        /*0002*/ 	.short	(.L_934 - .L_933)
.L_933:
        /*0004*/ 	.word	0x00000082


	//----- nvinfo : EIATTR_KPARAM_INFO
	.align		4
.L_934:
        /*0008*/ 	.byte	0x04, 0x17
        /*000a*/ 	.short	(.L_936 - .L_935)
.L_935:
        /*000c*/ 	.word	0x00000000
        /*0010*/ 	.short	0x0000
        /*0012*/ 	.short	0x0000
        /*0014*/ 	.byte	0x00, 0xf0, 0x41, 0x07


	//----- nvinfo : EIATTR_SPARSE_MMA_MASK
	.align		4
.L_936:
        /*0018*/ 	.byte	0x03, 0x50
        /*001a*/ 	.short	0x0000


	//----- nvinfo : EIATTR_MAXREG_COUNT
	.align		4
        /*001c*/ 	.byte	0x03, 0x1b
        /*001e*/ 	.short	0x00ff


	//----- nvinfo : EIATTR_NUM_BARRIERS
	.align		4
        /*0020*/ 	.byte	0x02, 0x4c
        /*0022*/ 	.byte	0x01
	.zero		1


	//----- nvinfo : EIATTR_ANNOTATIONS
	.align		4
        /*0024*/ 	.byte	0x04, 0x55
        /*0026*/ 	.short	(.L_938 - .L_937)


	//   ....[0]....
.L_937:
        /*0028*/ 	.word	0x00000001
        /*002c*/ 	.byte	0xc0, 0xab, 0x01, 0x00, 0x01, 0x00, 0x00, 0x00, 0xf0, 0x07, 0x02, 0x00, 0x01, 0x00, 0x00, 0x00
        /*003c*/ 	.byte	0xc0, 0x3e, 0x02, 0x00, 0x01, 0x00, 0x00, 0x00, 0x60, 0x59, 0x02, 0x00, 0x01, 0x00, 0x00, 0x00
        /*004c*/ 	.byte	0x60, 0x60, 0x02, 0x00


	//----- nvinfo : EIATTR_MERCURY_ISA_VERSION
	.align		4
.L_938:
        /*0050*/ 	.byte	0x03, 0x5f
        /*0052*/ 	.short	0x0101


	//----- nvinfo : EIATTR_COOP_GROUP_MASK_REGIDS
	.align		4
        /*0054*/ 	.byte	0x04, 0x29
        /*0056*/ 	.short	(.L_940 - .L_939)


	//   ....[0]....
.L_939:
        /*0058*/ 	.word	0xffffffff


	//   ....[1]....
        /*005c*/ 	.word	0xffffffff


	//   ....[2]....
        /*0060*/ 	.word	0xffffffff


	//   ....[3]....
        /*0064*/ 	.word	0xffffffff


	//   ....[4]....
        /*0068*/ 	.word	0xffffffff


	//   ....[5]....
        /*006c*/ 	.word	0xffffffff


	//   ....[6]....
        /*0070*/ 	.word	0xffffffff


	//   ....[7]....
        /*0074*/ 	.word	0xffffffff


	//   ....[8]....
        /*0078*/ 	.word	0xffffffff


	//   ....[9]....
        /*007c*/ 	.word	0xffffffff


	//   ....[10]....
        /*0080*/ 	.word	0xffffffff


	//   ....[11]....
        /*0084*/ 	.word	0xffffffff


	//   ....[12]....
        /*0088*/ 	.word	0xffffffff


	//   ....[13]....
        /*008c*/ 	.word	0xffffffff


	//   ....[14]....
        /*0090*/ 	.word	0xffffffff


	//   ....[15]....
        /*0094*/ 	.word	0xffffffff


	//   ....[16]....
        /*0098*/ 	.word	0x0500000c


	//   ....[17]....
        /*009c*/ 	.word	0x0500000c


	//   ....[18]....
        /*00a0*/ 	.word	0x0500000c


	//   ....[19]....
        /*00a4*/ 	.word	0x0500000c


	//----- nvinfo : EIATTR_COOP_GROUP_INSTR_OFFSETS
	.align		4
.L_940:
        /*00a8*/ 	.byte	0x04, 0x28
        /*00aa*/ 	.short	(.L_942 - .L_941)


	//   ....[0]....
.L_941:
        /*00ac*/ 	.word	0x000191f0


	//   ....[1]....
        /*00b0*/ 	.word	0x00019210


	//   ....[2]....
        /*00b4*/ 	.word	0x000192b0


	//   ....[3]....
        /*00b8*/ 	.word	0x000192c0


	//   ....[4]....
        /*00bc*/ 	.word	0x0001e9c0


	//   ....[5]....
        /*00c0*/ 	.word	0x0001e9d0


	//   ....[6]....
        /*00c4*/ 	.word	0x0001ea00


	//   ....[7]....
        /*00c8*/ 	.word	0x0001ea10


	//   ....[8]....
        /*00cc*/ 	.word	0x00024120


	//   ....[9]....
        /*00d0*/ 	.word	0x00024130


	//   ....[10]....
        /*00d4*/ 	.word	0x00024160


	//   ....[11]....
        /*00d8*/ 	.word	0x00024170


	//   ....[12]....
        /*00dc*/ 	.word	0x00026180


	//   ....[13]....
        /*00e0*/ 	.word	0x00026190


	//   ....[14]....
        /*00e4*/ 	.word	0x000261c0


	//   ....[15]....
        /*00e8*/ 	.word	0x000261d0


	//   ....[16]....
        /*00ec*/ 	.word	0x000277a0


	//   ....[17]....
        /*00f0*/ 	.word	0x00027820


	//   ....[18]....
        /*00f4*/ 	.word	0x00027890


	//   ....[19]....
        /*00f8*/ 	.word	0x00027900


	//----- nvinfo : EIATTR_EXIT_INSTR_OFFSETS
	.align		4
.L_942:
        /*00fc*/ 	.byte	0x04, 0x1c
        /*00fe*/ 	.short	(.L_944 - .L_943)


	//   ....[0]....
.L_943:
        /*0100*/ 	.word	0x00000200


	//----- nvinfo : EIATTR_CRS_STACK_SIZE
	.align		4
.L_944:
        /*0104*/ 	.byte	0x04, 0x1e
        /*0106*/ 	.short	(.L_946 - .L_945)
.L_945:
        /*0108*/ 	.word	0x00000000


	//----- nvinfo : EIATTR_CBANK_PARAM_SIZE
	.align		4
.L_946:
        /*010c*/ 	.byte	0x03, 0x19
        /*010e*/ 	.short	0x01d0


	//----- nvinfo : EIATTR_PARAM_CBANK
	.align		4
        /*0110*/ 	.byte	0x04, 0x0a
        /*0112*/ 	.short	(.L_948 - .L_947)
	.align		4
.L_947:
        /*0114*/ 	.word	index@(.nv.constant0._ZN5flash24flash_fwd_splitkv_kernelI23Flash_fwd_kernel_traitsILi128ELi64ELi128ELi4ELb0ELb0EN7cutlass10bfloat16_tE19Flash_kernel_traitsILi128ELi64ELi128ELi4ES3_EELb1ELb0ELb0ELb0ELb0ELb1ELb1ELb1EEEvNS_16Flash_fwd_paramsE)
        /*0118*/ 	.short	0x0210
        /*011a*/ 	.short	0x01d0


	//----- nvinfo : EIATTR_SW_WAR
	.align		4
.L_948:
        /*011c*/ 	.byte	0x04, 0x36
        /*011e*/ 	.short	(.L_950 - .L_949)
.L_949:
        /*0120*/ 	.word	0x00000008
.L_950:


//--------------------- .nv.info._ZN5flash24flash_fwd_splitkv_kernelI23Flash_fwd_kernel_traitsILi128ELi64ELi128ELi4ELb0ELb0EN7cutlass10bfloat16_tE19Flash_kernel_traitsILi128ELi64ELi128ELi4ES3_EELb1ELb0ELb0ELb1ELb1ELb0ELb0ELb0EEEvNS_16Flash_fwd_paramsE --------------------------
	.section	.nv.info._ZN5flash24flash_fwd_splitkv_kernelI23Flash_fwd_kernel_traitsILi128ELi64ELi128ELi4ELb0ELb0EN7cutlass10bfloat16_tE19Flash_kernel_traitsILi128ELi64ELi128ELi4ES3_EELb1ELb0ELb0ELb1ELb1ELb0ELb0ELb0EEEvNS_16Flash_fwd_paramsE,"",@"SHT_CUDA_INFO"
	.sectionflags	@""
	.align	4


	//----- nvinfo : EIATTR_CUDA_API_VERSION
	.align		4
        /*0000*/ 	.byte	0x04, 0x37
        /*0002*/ 	.short	(.L_952 - .L_951)
.L_951:
        /*0004*/ 	.word	0x00000082


	//----- nvinfo : EIATTR_KPARAM_INFO
	.align		4
.L_952:
        /*0008*/ 	.byte	0x04, 0x17
        /*000a*/ 	.short	(.L_954 - .L_953)
.L_953:
        /*000c*/ 	.word	0x00000000
        /*0010*/ 	.short	0x0000
        /*0012*/ 	.short	0x0000
        /*0014*/ 	.byte	0x00, 0xf0, 0x41, 0x07


	//----- nvinfo : EIATTR_SPARSE_MMA_MASK
	.align		4
.L_954:
        /*0018*/ 	.byte	0x03, 0x50
        /*001a*/ 	.short	0x0000


	//----- nvinfo : EIATTR_MAXREG_COUNT
	.align		4
        /*001c*/ 	.byte	0x03, 0x1b
        /*001e*/ 	.short	0x00ff


	//----- nvinfo : EIATTR_NUM_BARRIERS
	.align		4
        /*0020*/ 	.byte	0x02, 0x4c
        /*0022*/ 	.byte	0x01
	.zero		1


	//----- nvinfo : EIATTR_MERCURY_ISA_VERSION
	.align		4
        /*0024*/ 	.byte	0x03, 0x5f
        /*0026*/ 	.short	0x0101


	//----- nvinfo : EIATTR_COOP_GROUP_MASK_REGIDS
	.align		4
        /*0028*/ 	.byte	0x04, 0x29
        /*002a*/ 	.short	(.L_956 - .L_955)


	//   ....[0]....
.L_955:
        /*002c*/ 	.word	0xffffffff


	//   ....[1]....
        /*0030*/ 	.word	0xffffffff


	//   ....[2]....
        /*0034*/ 	.word	0xffffffff


	//   ....[3]....
        /*0038*/ 	.word	0xffffffff


	//   ....[4]....
        /*003c*/ 	.word	0xffffffff


	//   ....[5]....
        /*0040*/ 	.word	0xffffffff


	//   ....[6]....
        /*0044*/ 	.word	0xffffffff


	//   ....[7]....
        /*0048*/ 	.word	0xffffffff


	//   ....[8]....
        /*004c*/ 	.word	0xffffffff


	//   ....[9]....
        /*0050*/ 	.word	0xffffffff


	//   ....[10]....
        /*0054*/ 	.word	0xffffffff


	//   ....[11]....
        /*0058*/ 	.word	0xffffffff


	//----- nvinfo : EIATTR_COOP_GROUP_INSTR_OFFSETS
	.align		4
.L_956:
        /*005c*/ 	.byte	0x04, 0x28
        /*005e*/ 	.short	(.L_958 - .L_957)


	//   ....[0]....
.L_957:
        /*0060*/ 	.word	0x000041f0


	//   ....[1]....
        /*0064*/ 	.word	0x00004210


	//   ....[2]....
        /*0068*/ 	.word	0x000042b0


	//   ....[3]....
        /*006c*/ 	.word	0x000042c0


	//   ....[4]....
        /*0070*/ 	.word	0x00007b50


	//   ....[5]....
        /*0074*/ 	.word	0x00007b70


	//   ....[6]....
        /*0078*/ 	.word	0x00007bb0


	//   ....[7]....
        /*007c*/ 	.word	0x00007bc0


	//   ....[8]....
        /*0080*/ 	.word	0x00009b00


	//   ....[9]....
        /*0084*/ 	.word	0x00009b40


	//   ....[10]....
        /*0088*/ 	.word	0x00009b90


	//   ....[11]....
        /*008c*/ 	.word	0x00009ba0


	//----- nvinfo : EIATTR_EXIT_INSTR_OFFSETS
	.align		4
.L_958:
        /*0090*/ 	.byte	0x04, 0x1c
        /*0092*/ 	.short	(.L_960 - .L_959)


	//   ....[0]....
.L_959:
        /*0094*/ 	.word	0x000001a0


	//   ....[1]....
        /*0098*/ 	.word	0x000007a0


	//   ....[2]....
        /*009c*/ 	.word	0x000007d0


	//   ....[3]....
        /*00a0*/ 	.word	0x0000aca0


	//----- nvinfo : EIATTR_CRS_STACK_SIZE
	.align		4
.L_960:
        /*00a4*/ 	.byte	0x04, 0x1e
        /*00a6*/ 	.short	(.L_962 - .L_961)
.L_961:
        /*00a8*/ 	.word	0x00000000


	//----- nvinfo : EIATTR_CBANK_PARAM_SIZE
	.align		4
.L_962:
        /*00ac*/ 	.byte	0x03, 0x19
        /*00ae*/ 	.short	0x01d0


	//----- nvinfo : EIATTR_PARAM_CBANK
	.align		4
        /*00b0*/ 	.byte	0x04, 0x0a
        /*00b2*/ 	.short	(.L_964 - .L_963)
	.align		4
.L_963:
        /*00b4*/ 	.word	index@(.nv.constant0._ZN5flash24flash_fwd_splitkv_kernelI23Flash_fwd_kernel_traitsILi128ELi64ELi128ELi4ELb0ELb0EN7cutlass10bfloat16_tE19Flash_kernel_traitsILi128ELi64ELi128ELi4ES3_EELb1ELb0ELb0ELb1ELb1ELb0ELb0ELb0EEEvNS_16Flash_fwd_paramsE)
        /*00b8*/ 	.short	0x0210
        /*00ba*/ 	.short	0x01d0


	//----- nvinfo : EIATTR_SW_WAR
	.align		4
.L_964:
        /*00bc*/ 	.byte	0x04, 0x36
        /*00be*/ 	.short	(.L_966 - .L_965)
.L_965:
        /*00c0*/ 	.word	0x00000008
.L_966:


//--------------------- .nv.info._ZN5flash24flash_fwd_splitkv_kernelI23Flash_fwd_kernel_traitsILi128ELi64ELi128ELi4ELb0ELb0EN7cutlass10bfloat16_tE19Flash_kernel_traitsILi128ELi64ELi128ELi4ES3_EELb1ELb0ELb0ELb1ELb1ELb1ELb0ELb0EEEvNS_16Flash_fwd_paramsE --------------------------
	.section	.nv.info._ZN5flash24flash_fwd_splitkv_kernelI23Flash_fwd_kernel_traitsILi128ELi64ELi128ELi4ELb0ELb0EN7cutlass10bfloat16_tE19Flash_kernel_traitsILi128ELi64ELi128ELi4ES3_EELb1ELb0ELb0ELb1ELb1ELb1ELb0ELb0EEEvNS_16Flash_fwd_paramsE,"",@"SHT_CUDA_INFO"
	.sectionflags	@""
	.align	4


	//----- nvinfo : EIATTR_CUDA_API_VERSION
	.align		4
        /*0000*/ 	.byte	0x04, 0x37
        /*0002*/ 	.short	(.L_968 - .L_967)
.L_967:
        /*0004*/ 	.word	0x00000082


	//----- nvinfo : EIATTR_KPARAM_INFO
	.align		4
.L_968:
        /*0008*/ 	.byte	0x04, 0x17
        /*000a*/ 	.short	(.L_970 - .L_969)
.L_969:
        /*000c*/ 	.word	0x00000000
        /*0010*/ 	.short	0x0000
        /*0012*/ 	.short	0x0000
        /*0014*/ 	.byte	0x00, 0xf0, 0x41, 0x07


	//----- nvinfo : EIATTR_SPARSE_MMA_MASK
	.align		4
.L_970:
        /*0018*/ 	.byte	0x03, 0x50
        /*001a*/ 	.short	0x0000


	//----- nvinfo : EIATTR_MAXREG_COUNT
	.align		4
        /*001c*/ 	.byte	0x03, 0x1b
        /*001e*/ 	.short	0x00ff


	//----- nvinfo : EIATTR_NUM_BARRIERS
	.align		4
        /*0020*/ 	.byte	0x02, 0x4c
        /*0022*/ 	.byte	0x01
	.zero		1


	//----- nvinfo : EIATTR_MERCURY_ISA_VERSION
	.align		4
        /*0024*/ 	.byte	0x03, 0x5f
        /*0026*/ 	.short	0x0101


	//----- nvinfo : EIATTR_COOP_GROUP_MASK_REGIDS
	.align		4
        /*0028*/ 	.byte	0x04, 0x29
        /*002a*/ 	.short	(.L_972 - .L_971)


	//   ....[0]....
.L_971:
        /*002c*/ 	.word	0xffffffff


	//   ....[1]....
        /*0030*/ 	.word	0xffffffff


	//   ....[2]....
        /*0034*/ 	.word	0xffffffff


	//   ....[3]....
        /*0038*/ 	.word	0xffffffff


	//   ....[4]....
        /*003c*/ 	.word	0xffffffff


	//   ....[5]....
        /*0040*/ 	.word	0xffffffff


	//   ....[6]....
        /*0044*/ 	.word	0xffffffff


	//   ....[7]....
        /*0048*/ 	.word	0xffffffff


	//   ....[8]....
        /*004c*/ 	.word	0xffffffff


	//   ....[9]....
        /*0050*/ 	.word	0xffffffff


	//   ....[10]....
        /*0054*/ 	.word	0xffffffff


	//   ....[11]....
        /*0058*/ 	.word	0xffffffff


	//----- nvinfo : EIATTR_COOP_GROUP_INSTR_OFFSETS
	.align		4
.L_972:
        /*005c*/ 	.byte	0x04, 0x28
        /*005e*/ 	.short	(.L_974 - .L_973)


	//   ....[0]....
.L_973:
        /*0060*/ 	.word	0x00004a10


	//   ....[1]....
        /*0064*/ 	.word	0x00004a30


	//   ....[2]....
        /*0068*/ 	.word	0x00004ad0


	//   ....[3]....
        /*006c*/ 	.word	0x00004ae0


	//   ....[4]....
        /*0070*/ 	.word	0x00008bb0


	//   ....[5]....
        /*0074*/ 	.word	0x00008bc0


	//   ....[6]....
        /*0078*/ 	.word	0x00008bf0


	//   ....[7]....
        /*007c*/ 	.word	0x00008c00


	//   ....[8]....
        /*0080*/ 	.word	0x0000aaf0


	//   ....[9]....
        /*0084*/ 	.word	0x0000ab30


	//   ....[10]....
        /*0088*/ 	.word	0x0000ab80


	//   ....[11]....
        /*008c*/ 	.word	0x0000ab90


	//----- nvinfo : EIATTR_EXIT_INSTR_OFFSETS
	.align		4
.L_974:
        /*0090*/ 	.byte	0x04, 0x1c
        /*0092*/ 	.short	(.L_976 - .L_975)


	//   ....[0]....
.L_975:
        /*0094*/ 	.word	0x000001a0


	//   ....[1]....
        /*0098*/ 	.word	0x000007a0


	//   ....[2]....
        /*009c*/ 	.word	0x000007d0


	//   ....[3]....
        /*00a0*/ 	.word	0x0000bc90


	//----- nvinfo : EIATTR_CRS_STACK_SIZE
	.align		4
.L_976:
        /*00a4*/ 	.byte	0x04, 0x1e
        /*00a6*/ 	.short	(.L_978 - .L_977)
.L_977:
        /*00a8*/ 	.word	0x00000000


	//----- nvinfo : EIATTR_CBANK_PARAM_SIZE
	.align		4
.L_978:
        /*00ac*/ 	.byte	0x03, 0x19
        /*00ae*/ 	.short	0x01d0


	//----- nvinfo : EIATTR_PARAM_CBANK
	.align		4
        /*00b0*/ 	.byte	0x04, 0x0a
        /*00b2*/ 	.short	(.L_980 - .L_979)
	.align		4
.L_979:
        /*00b4*/ 	.word	index@(.nv.constant0._ZN5flash24flash_fwd_splitkv_kernelI23Flash_fwd_kernel_traitsILi128ELi64ELi128ELi4ELb0ELb0EN7cutlass10bfloat16_tE19Flash_kernel_traitsILi128ELi64ELi128ELi4ES3_EELb1ELb0ELb0ELb1ELb1ELb1ELb0ELb0EEEvNS_16Flash_fwd_paramsE)
        /*00b8*/ 	.short	0x0210
        /*00ba*/ 	.short	0x01d0


	//----- nvinfo : EIATTR_SW_WAR
	.align		4
.L_980:
        /*00bc*/ 	.byte	0x04, 0x36
        /*00be*/ 	.short	(.L_982 - .L_981)
.L_981:
        /*00c0*/ 	.word	0x00000008
.L_982:


//--------------------- .nv.info._ZN5flash24flash_fwd_splitkv_kernelI23Flash_fwd_kernel_traitsILi128ELi64ELi128ELi4ELb0ELb0EN7cutlass10bfloat16_tE19Flash_kernel_traitsILi128ELi64ELi128ELi4ES3_EELb1ELb0ELb0ELb1ELb1ELb0ELb1ELb0EEEvNS_16Flash_fwd_paramsE --------------------------
	.section	.nv.info._ZN5flash24flash_fwd_splitkv_kernelI23Flash_fwd_kernel_traitsILi128ELi64ELi128ELi4ELb0ELb0EN7cutlass10bfloat16_tE19Flash_kernel_traitsILi128ELi64ELi128ELi4ES3_EELb1ELb0ELb0ELb1ELb1ELb0ELb1ELb0EEEvNS_16Flash_fwd_paramsE,"",@"SHT_CUDA_INFO"
	.sectionflags	@""
	.align	4


	//----- nvinfo : EIATTR_CUDA_API_VERSION
	.align		4
        /*0000*/ 	.byte	0x04, 0x37
        /*0002*/ 	.short	(.L_984 - .L_983)
.L_983:
        /*0004*/ 	.word	0x00000082


	//----- nvinfo : EIATTR_KPARAM_INFO
	.align		4
.L_984:
        /*0008*/ 	.byte	0x04, 0x17
        /*000a*/ 	.short	(.L_986 - .L_985)
.L_985:
        /*000c*/ 	.word	0x00000000
        /*0010*/ 	.short	0x0000
        /*0012*/ 	.short	0x0000
        /*0014*/ 	.byte	0x00, 0xf0, 0x41, 0x07


	//----- nvinfo : EIATTR_SPARSE_MMA_MASK
	.align		4
.L_986:
        /*0018*/ 	.byte	0x03, 0x50
        /*001a*/ 	.short	0x0000


	//----- nvinfo : EIATTR_MAXREG_COUNT
	.align		4
        /*001c*/ 	.byte	0x03, 0x1b
        /*001e*/ 	.short	0x00ff


	//----- nvinfo : EIATTR_NUM_BARRIERS
	.align		4
        /*0020*/ 	.byte	0x02, 0x4c
        /*0022*/ 	.byte	0x01
	.zero		1


	//----- nvinfo : EIATTR_MERCURY_ISA_VERSION
	.align		4
        /*0024*/ 	.byte	0x03, 0x5f
        /*0026*/ 	.short	0x0101


	//----- nvinfo : EIATTR_COOP_GROUP_MASK_REGIDS
	.align		4
        /*0028*/ 	.byte	0x04, 0x29
        /*002a*/ 	.short	(.L_988 - .L_987)


	//   ....[0]....
.L_987:
        /*002c*/ 	.word	0xffffffff


	//   ....[1]....
        /*0030*/ 	.word	0xffffffff


	//   ....[2]....
        /*0034*/ 	.word	0xffffffff


	//   ....[3]....
        /*0038*/ 	.word	0xffffffff


	//   ....[4]....
        /*003c*/ 	.word	0xffffffff


	//   ....[5]....
        /*0040*/ 	.word	0xffffffff


	//   ....[6]....
        /*0044*/ 	.word	0xffffffff


	//   ....[7]....
        /*0048*/ 	.word	0xffffffff


	//   ....[8]....
        /*004c*/ 	.word	0xffffffff


	//   ....[9]....
        /*0050*/ 	.word	0xffffffff


	//   ....[10]....
        /*0054*/ 	.word	0xffffffff


	//   ....[11]....
        /*0058*/ 	.word	0xffffffff


	//----- nvinfo : EIATTR_COOP_GROUP_INSTR_OFFSETS
	.align		4
.L_988:
        /*005c*/ 	.byte	0x04, 0x28
        /*005e*/ 	.short	(.L_990 - .L_989)


	//   ....[0]....
.L_989:
        /*0060*/ 	.word	0x000044b0


	//   ....[1]....
        /*0064*/ 	.word	0x000044d0


	//   ....[2]....
        /*0068*/ 	.word	0x00004570


	//   ....[3]....
        /*006c*/ 	.word	0x00004580


	//   ....[4]....
        /*0070*/ 	.word	0x00007e00


	//   ....[5]....
        /*0074*/ 	.word	0x00007e20


	//   ....[6]....
        /*0078*/ 	.word	0x00007e60


	//   ....[7]....
        /*007c*/ 	.word	0x00007e70


	//   ....[8]....
        /*0080*/ 	.word	0x00009db0


	//   ....[9]....
        /*0084*/ 	.word	0x00009df0


	//   ....[10]....
        /*0088*/ 	.word	0x00009e80


	//   ....[11]....
        /*008c*/ 	.word	0x00009e90


	//----- nvinfo : EIATTR_EXIT_INSTR_OFFSETS
	.align		4
.L_990:
        /*0090*/ 	.byte	0x04, 0x1c
        /*0092*/ 	.short	(.L_992 - .L_991)


	//   ....[0]....
.L_991:
        /*0094*/ 	.word	0x00000290


	//   ....[1]....
        /*0098*/ 	.word	0x00000aa0


	//   ....[2]....
        /*009c*/ 	.word	0x00000ad0


	//   ....[3]....
        /*00a0*/ 	.word	0x0000ace0


	//----- nvinfo : EIATTR_CRS_STACK_SIZE
	.align		4
.L_992:
        /*00a4*/ 	.byte	0x04, 0x1e
        /*00a6*/ 	.short	(.L_994 - .L_993)
.L_993:
        /*00a8*/ 	.word	0x00000000


	//----- nvinfo : EIATTR_CBANK_PARAM_SIZE
	.align		4
.L_994:
        /*00ac*/ 	.byte	0x03, 0x19
        /*00ae*/ 	.short	0x01d0


	//----- nvinfo : EIATTR_PARAM_CBANK
	.align		4
        /*00b0*/ 	.byte	0x04, 0x0a
        /*00b2*/ 	.short	(.L_996 - .L_995)
	.align		4
.L_995:
        /*00b4*/ 	.word	index@(.nv.constant0._ZN5flash24flash_fwd_splitkv_kernelI23Flash_fwd_kernel_traitsILi128ELi64ELi128ELi4ELb0ELb0EN7cutlass10bfloat16_tE19Flash_kernel_traitsILi128ELi64ELi128ELi4ES3_EELb1ELb0ELb0ELb1ELb1ELb0ELb1ELb0EEEvNS_16Flash_fwd_paramsE)
        /*00b8*/ 	.short	0x0210
        /*00ba*/ 	.short	0x01d0


	//----- nvinfo : EIATTR_SW_WAR
	.align		4
.L_996:
        /*00bc*/ 	.byte	0x04, 0x36
        /*00be*/ 	.short	(.L_998 - .L_997)
.L_997:
        /*00c0*/ 	.word	0x00000008
.L_998:


//--------------------- .nv.info._ZN5flash24flash_fwd_splitkv_kernelI23Flash_fwd_kernel_traitsILi128ELi64ELi128ELi4ELb0ELb0EN7cutlass10bfloat16_tE19Flash_kernel_traitsILi128ELi64ELi128ELi4ES3_EELb1ELb0ELb0ELb1ELb1ELb1ELb1ELb0EEEvNS_16Flash_fwd_paramsE --------------------------
	.section	.nv.info._ZN5flash24flash_fwd_splitkv_kernelI23Flash_fwd_kernel_traitsILi128ELi64ELi128ELi4ELb0ELb0EN7cutlass10bfloat16_tE19Flash_kernel_traitsILi128ELi64ELi128ELi4ES3_EELb1ELb0ELb0ELb1ELb1ELb1ELb1ELb0EEEvNS_16Flash_fwd_paramsE,"",@"SHT_CUDA_INFO"
	.sectionflags	@""
	.align	4


	//----- nvinfo : EIATTR_CUDA_API_VERSION
	.align		4
        /*0000*/ 	.byte	0x04, 0x37
        /*0002*/ 	.short	(.L_1000 - .L_999)
.L_999:
        /*0004*/ 	.word	0x00000082


	//----- nvinfo : EIATTR_KPARAM_INFO
	.align		4
.L_1000:
        /*0008*/ 	.byte	0x04, 0x17
        /*000a*/ 	.short	(.L_1002 - .L_1001)
.L_1001:
        /*000c*/ 	.word	0x00000000
        /*0010*/ 	.short	0x0000
        /*0012*/ 	.short	0x0000
        /*0014*/ 	.byte	0x00, 0xf0, 0x41, 0x07


	//----- nvinfo : EIATTR_SPARSE_MMA_MASK
	.align		4
.L_1002:
        /*0018*/ 	.byte	0x03, 0x50
        /*001a*/ 	.short	0x0000


	//----- nvinfo : EIATTR_MAXREG_COUNT
	.align		4
        /*001c*/ 	.byte	0x03, 0x1b
        /*001e*/ 	.short	0x00ff


	//----- nvinfo : EIATTR_NUM_BARRIERS
	.align		4
        /*0020*/ 	.byte	0x02, 0x4c
        /*0022*/ 	.byte	0x01
	.zero		1


	//----- nvinfo : EIATTR_MERCURY_ISA_VERSION
	.align		4
        /*0024*/ 	.byte	0x03, 0x5f
        /*0026*/ 	.short	0x0101


	//----- nvinfo : EIATTR_COOP_GROUP_MASK_REGIDS
	.align		4
        /*0028*/ 	.byte	0x04, 0x29
        /*002a*/ 	.short	(.L_1004 - .L_1003)


	//   ....[0]....
.L_1003:
        /*002c*/ 	.word	0xffffffff


	//   ....[1]....
        /*0030*/ 	.word	0xffffffff


	//   ....[2]....
        /*0034*/ 	.word	0xffffffff


	//   ....[3]....
        /*0038*/ 	.word	0xffffffff


	//   ....[4]....
        /*003c*/ 	.word	0xffffffff


	//   ....[5]....
        /*0040*/ 	.word	0xffffffff


	//   ....[6]....
        /*0044*/ 	.word	0xffffffff


	//   ....[7]....
        /*0048*/ 	.word	0xffffffff


	//   ....[8]....
        /*004c*/ 	.word	0xffffffff


	//   ....[9]....
        /*0050*/ 	.word	0xffffffff


	//   ....[10]....
        /*0054*/ 	.word	0xffffffff


	//   ....[11]....
        /*0058*/ 	.word	0xffffffff


	//----- nvinfo : EIATTR_COOP_GROUP_INSTR_OFFSETS
	.align		4
.L_1004:
        /*005c*/ 	.byte	0x04, 0x28
        /*005e*/ 	.short	(.L_1006 - .L_1005)


	//   ....[0]....
.L_1005:
        /*0060*/ 	.word	0x00004cc0


	//   ....[1]....
        /*0064*/ 	.word	0x00004ce0


	//   ....[2]....
        /*0068*/ 	.word	0x00004d80


	//   ....[3]....
        /*006c*/ 	.word	0x00004d90


	//   ....[4]....
        /*0070*/ 	.word	0x00008e50


	//   ....[5]....
        /*0074*/ 	.word	0x00008e60


	//   ....[6]....
        /*0078*/ 	.word	0x00008e90


	//   ....[7]....
        /*007c*/ 	.word	0x00008ea0


	//   ....[8]....
        /*0080*/ 	.word	0x0000ad90


	//   ....[9]....
        /*0084*/ 	.word	0x0000add0


	//   ....[10]....
        /*0088*/ 	.word	0x0000ae60


	//   ....[11]....
        /*008c*/ 	.word	0x0000ae70


	//----- nvinfo : EIATTR_EXIT_INSTR_OFFSETS
	.align		4
.L_1006:
        /*0090*/ 	.byte	0x04, 0x1c
        /*0092*/ 	.short	(.L_1008 - .L_1007)


	//   ....[0]....
.L_1007:
        /*0094*/ 	.word	0x00000290


	//   ....[1]....
        /*0098*/ 	.word	0x00000aa0


	//   ....[2]....
        /*009c*/ 	.word	0x00000ad0


	//   ....[3]....
        /*00a0*/ 	.word	0x0000bcc0


	//----- nvinfo : EIATTR_CRS_STACK_SIZE
	.align		4
.L_1008:
        /*00a4*/ 	.byte	0x04, 0x1e
        /*00a6*/ 	.short	(.L_1010 - .L_1009)
.L_1009:
        /*00a8*/ 	.word	0x00000000


	//----- nvinfo : EIATTR_CBANK_PARAM_SIZE
	.align		4
.L_1010:
        /*00ac*/ 	.byte	0x03, 0x19
        /*00ae*/ 	.short	0x01d0


	//----- nvinfo : EIATTR_PARAM_CBANK
	.align		4
        /*00b0*/ 	.byte	0x04, 0x0a
        /*00b2*/ 	.short	(.L_1012 - .L_1011)
	.align		4
.L_1011:
        /*00b4*/ 	.word	index@(.nv.constant0._ZN5flash24flash_fwd_splitkv_kernelI23Flash_fwd_kernel_traitsILi128ELi64ELi128ELi4ELb0ELb0EN7cutlass10bfloat16_tE19Flash_kernel_traitsILi128ELi64ELi128ELi4ES3_EELb1ELb0ELb0ELb1ELb1ELb1ELb1ELb0EEEvNS_16Flash_fwd_paramsE)
        /*00b8*/ 	.short	0x0210
        /*00ba*/ 	.short	0x01d0


	//----- nvinfo : EIATTR_SW_WAR
	.align		4
.L_1012:
        /*00bc*/ 	.byte	0x04, 0x36
        /*00be*/ 	.short	(.L_1014 - .L_1013)
.L_1013:
        /*00c0*/ 	.word	0x00000008
.L_1014:


//--------------------- .nv.info._ZN5flash24flash_fwd_splitkv_kernelI23Flash_fwd_kernel_traitsILi128ELi64ELi128ELi4ELb0ELb0EN7cutlass10bfloat16_tE19Flash_kernel_traitsILi128ELi64ELi128ELi4ES3_EELb1ELb0ELb0ELb0ELb1ELb0ELb0ELb0EEEvNS_16Flash_fwd_paramsE --------------------------
	.section	.nv.info._ZN5flash24flash_fwd_splitkv_kernelI23Flash_fwd_kernel_traitsILi128ELi64ELi128ELi4ELb0ELb0EN7cutlass10bfloat16_tE19Flash_kernel_traitsILi128ELi64ELi128ELi4ES3_EELb1ELb0ELb0ELb0ELb1ELb0ELb0ELb0EEEvNS_16Flash_fwd_paramsE,"",@"SHT_CUDA_INFO"
	.sectionflags	@""
	.align	4


	//----- nvinfo : EIATTR_CUDA_API_VERSION
	.align		4
        /*0000*/ 	.byte	0x04, 0x37
        /*0002*/ 	.short	(.L_1016 - .L_1015)
.L_1015:
        /*0004*/ 	.word	0x00000082


	//----- nvinfo : EIATTR_KPARAM_INFO
	.align		4
.L_1016:
        /*0008*/ 	.byte	0x04, 0x17
        /*000a*/ 	.short	(.L_1018 - .L_1017)
.L_1017:
        /*000c*/ 	.word	0x00000000
        /*0010*/ 	.short	0x0000
        /*0012*/ 	.short	0x0000
        /*0014*/ 	.byte	0x00, 0xf0, 0x41, 0x07


	//----- nvinfo : EIATTR_SPARSE_MMA_MASK
	.align		4
.L_1018:
        /*0018*/ 	.byte	0x03, 0x50
        /*001a*/ 	.short	0x0000


	//----- nvinfo : EIATTR_MAXREG_COUNT
	.align		4
        /*001c*/ 	.byte	0x03, 0x1b
        /*001e*/ 	.short	0x00ff


	//----- nvinfo : EIATTR_NUM_BARRIERS
	.align		4
        /*0020*/ 	.byte	0x02, 0x4c
        /*0022*/ 	.byte	0x01
	.zero		1


	//----- nvinfo : EIATTR_MERCURY_ISA_VERSION
	.align		4
        /*0024*/ 	.byte	0x03, 0x5f
        /*0026*/ 	.short	0x0101


	//----- nvinfo : EIATTR_COOP_GROUP_MASK_REGIDS
	.align		4
        /*0028*/ 	.byte	0x04, 0x29
        /*002a*/ 	.short	(.L_1020 - .L_1019)


	//   ....[0]....
.L_1019:
        /*002c*/ 	.word	0xffffffff


	//   ....[1]....
        /*0030*/ 	.word	0xffffffff


	//   ....[2]....
        /*0034*/ 	.word	0xffffffff


	//   ....[3]....
        /*0038*/ 	.word	0xffffffff


	//   ....[4]....
        /*003c*/ 	.word	0xffffffff


	//   ....[5]....
        /*0040*/ 	.word	0xffffffff


	//   ....[6]....
        /*0044*/ 	.word	0xffffffff


	//   ....[7]....
        /*0048*/ 	.word	0xffffffff


	//   ....[8]....
        /*004c*/ 	.word	0xffffffff


	//   ....[9]....
        /*0050*/ 	.word	0xffffffff


	//   ....[10]....
        /*0054*/ 	.word	0xffffffff


	//   ....[11]....
        /*0058*/ 	.word	0xffffffff


	//   ....[12]....
        /*005c*/ 	.word	0xffffffff


	//   ....[13]....
        /*0060*/ 	.word	0xffffffff


	//   ....[14]....
        /*0064*/ 	.word	0xffffffff


	//   ....[15]....
        /*0068*/ 	.word	0xffffffff


	//----- nvinfo : EIATTR_COOP_GROUP_INSTR_OFFSETS
	.align		4
.L_1020:
        /*006c*/ 	.byte	0x04, 0x28
        /*006e*/ 	.short	(.L_1022 - .L_1021)


	//   ....[0]....
.L_1021:
        /*0070*/ 	.word	0x000053b0


	//   ....[1]....
        /*0074*/ 	.word	0x000053d0


	//   ....[2]....
        /*0078*/ 	.word	0x000053f0


	//   ....[3]....
        /*007c*/ 	.word	0x00005420


	//   ....[4]....
        /*0080*/ 	.word	0x000096b0


	//   ....[5]....
        /*0084*/ 	.word	0x000096c0


	//   ....[6]....
        /*0088*/ 	.word	0x000096f0


	//   ....[7]....
        /*008c*/ 	.word	0x00009700


	//   ....[8]....
        /*0090*/ 	.word	0x0000d490


	//   ....[9]....
        /*0094*/ 	.word	0x0000d4b0


	//   ....[10]....
        /*0098*/ 	.word	0x0000d4f0


	//   ....[11]....
        /*009c*/ 	.word	0x0000d500


	//   ....[12]....
        /*00a0*/ 	.word	0x0000f440


	//   ....[13]....
        /*00a4*/ 	.word	0x0000f480


	//   ....[14]....
        /*00a8*/ 	.word	0x0000f4e0


	//   ....[15]....
        /*00ac*/ 	.word	0x0000f4f0


	//----- nvinfo : EIATTR_EXIT_INSTR_OFFSETS
	.align		4
.L_1022:
        /*00b0*/ 	.byte	0x04, 0x1c
        /*00b2*/ 	.short	(.L_1024 - .L_1023)


	//   ....[0]....
.L_1023:
        /*00b4*/ 	.word	0x00000310


	//   ....[1]....
        /*00b8*/ 	.word	0x00000c10


	//   ....[2]....
        /*00bc*/ 	.word	0x00000c40


	//   ....[3]....
        /*00c0*/ 	.word	0x000108f0


	//   ....[4]....
        /*00c4*/ 	.word	0x000109d0


	//----- nvinfo : EIATTR_CRS_STACK_SIZE
	.align		4
.L_1024:
        /*00c8*/ 	.byte	0x04, 0x1e
        /*00ca*/ 	.short	(.L_1026 - .L_1025)
.L_1025:
        /*00cc*/ 	.word	0x00000000


	//----- nvinfo : EIATTR_CBANK_PARAM_SIZE
	.align		4
.L_1026:
        /*00d0*/ 	.byte	0x03, 0x19
        /*00d2*/ 	.short	0x01d0


	//----- nvinfo : EIATTR_PARAM_CBANK
	.align		4
        /*00d4*/ 	.byte	0x04, 0x0a
        /*00d6*/ 	.short	(.L_1028 - .L_1027)
	.align		4
.L_1027:
        /*00d8*/ 	.word	index@(.nv.constant0._ZN5flash24flash_fwd_splitkv_kernelI23Flash_fwd_kernel_traitsILi128ELi64ELi128ELi4ELb0ELb0EN7cutlass10bfloat16_tE19Flash_kernel_traitsILi128ELi64ELi128ELi4ES3_EELb1ELb0ELb0ELb0ELb1ELb0ELb0ELb0EEEvNS_16Flash_fwd_paramsE)
        /*00dc*/ 	.short	0x0210
        /*00de*/ 	.short	0x01d0


	//----- nvinfo : EIATTR_SW_WAR
	.align		4
.L_1028:
        /*00e0*/ 	.byte	0x04, 0x36
        /*00e2*/ 	.short	(.L_1030 - .L_1029)
.L_1029:
        /*00e4*/ 	.word	0x00000008
.L_1030:


//--------------------- .nv.info._ZN5flash24flash_fwd_splitkv_kernelI23Flash_fwd_kernel_traitsILi128ELi64ELi128ELi4ELb0ELb0EN7cutlass10bfloat16_tE19Flash_kernel_traitsILi128ELi64ELi128ELi4ES3_EELb1ELb0ELb0ELb0ELb1ELb1ELb0ELb0EEEvNS_16Flash_fwd_paramsE --------------------------
	.section	.nv.info._ZN5flash24flash_fwd_splitkv_kernelI23Flash_fwd_kernel_traitsILi128ELi64ELi128ELi4ELb0ELb0EN7cutlass10bfloat16_tE19Flash_kernel_traitsILi128ELi64ELi128ELi4ES3_EELb1ELb0ELb0ELb0ELb1ELb1ELb0ELb0EEEvNS_16Flash_fwd_paramsE,"",@"SHT_CUDA_INFO"
	.sectionflags	@""
	.align	4


	//----- nvinfo : EIATTR_CUDA_API_VERSION
	.align		4
        /*0000*/ 	.byte	0x04, 0x37
        /*0002*/ 	.short	(.L_1032 - .L_1031)
.L_1031:
        /*0004*/ 	.word	0x00000082


	//----- nvinfo : EIATTR_KPARAM_INFO
	.align		4
.L_1032:
        /*0008*/ 	.byte	0x04, 0x17
        /*000a*/ 	.short	(.L_1034 - .L_1033)
.L_1033:
        /*000c*/ 	.word	0x00000000
        /*0010*/ 	.short	0x0000
        /*0012*/ 	.short	0x0000
        /*0014*/ 	.byte	0x00, 0xf0, 0x41, 0x07


	//----- nvinfo : EIATTR_SPARSE_MMA_MASK
	.align		4
.L_1034:
        /*0018*/ 	.byte	0x03, 0x50
        /*001a*/ 	.short	0x0000


	//----- nvinfo : EIATTR_MAXREG_COUNT
	.align		4
        /*001c*/ 	.byte	0x03, 0x1b
        /*001e*/ 	.short	0x00ff


	//----- nvinfo : EIATTR_NUM_BARRIERS
	.align		4
        /*0020*/ 	.byte	0x02, 0x4c
        /*0022*/ 	.byte	0x01
	.zero		1


	//----- nvinfo : EIATTR_MERCURY_ISA_VERSION
	.align		4
        /*0024*/ 	.byte	0x03, 0x5f
        /*0026*/ 	.short	0x0101


	//----- nvinfo : EIATTR_COOP_GROUP_MASK_REGIDS
	.align		4
        /*0028*/ 	.byte	0x04, 0x29
        /*002a*/ 	.short	(.L_1036 - .L_1035)


	//   ....[0]....
.L_1035:
        /*002c*/ 	.word	0xffffffff


	//   ....[1]....
        /*0030*/ 	.word	0xffffffff


	//   ....[2]....
        /*0034*/ 	.word	0xffffffff


	//   ....[3]....
        /*0038*/ 	.word	0xffffffff


	//   ....[4]....
        /*003c*/ 	.word	0xffffffff


	//   ....[5]....
        /*0040*/ 	.word	0xffffffff


	//   ....[6]....
        /*0044*/ 	.word	0xffffffff


	//   ....[7]....
        /*0048*/ 	.word	0xffffffff


	//   ....[8]....
        /*004c*/ 	.word	0xffffffff


	//   ....[9]....
        /*0050*/ 	.word	0xffffffff


	//   ....[10]....
        /*0054*/ 	.word	0xffffffff


	//   ....[11]....
        /*0058*/ 	.word	0xffffffff


	//   ....[12]....
        /*005c*/ 	.word	0xffffffff


	//   ....[13]....
        /*0060*/ 	.word	0xffffffff


	//   ....[14]....
        /*0064*/ 	.word	0xffffffff


	//   ....[15]....
        /*0068*/ 	.word	0xffffffff


	//----- nvinfo : EIATTR_COOP_GROUP_INSTR_OFFSETS
	.align		4
.L_1036:
        /*006c*/ 	.byte	0x04, 0x28
        /*006e*/ 	.short	(.L_1038 - .L_1037)


	//   ....[0]....
.L_1037:
        /*0070*/ 	.word	0x00005b80


	//   ....[1]....
        /*0074*/ 	.word	0x00005c40


	//   ....[2]....
        /*0078*/ 	.word	0x00005c50


	//   ....[3]....
        /*007c*/ 	.word	0x00005c80


	//   ....[4]....
        /*0080*/ 	.word	0x0000a6e0


	//   ....[5]....
        /*0084*/ 	.word	0x0000a6f0


	//   ....[6]....
        /*0088*/ 	.word	0x0000a720


	//   ....[7]....
        /*008c*/ 	.word	0x0000a730


	//   ....[8]....
        /*0090*/ 	.word	0x0000ed20


	//   ....[9]....
        /*0094*/ 	.word	0x0000ed30


	//   ....[10]....
        /*0098*/ 	.word	0x0000ed60


	//   ....[11]....
        /*009c*/ 	.word	0x0000ed70


	//   ....[12]....
        /*00a0*/ 	.word	0x00010c60


	//   ....[13]....
        /*00a4*/ 	.word	0x00010ca0


	//   ....[14]....
        /*00a8*/ 	.word	0x00010d00


	//   ....[15]....
        /*00ac*/ 	.word	0x00010d10


	//----- nvinfo : EIATTR_EXIT_INSTR_OFFSETS
	.align		4
.L_1038:
        /*00b0*/ 	.byte	0x04, 0x1c
        /*00b2*/ 	.short	(.L_1040 - .L_1039)


	//   ....[0]....
.L_1039:
        /*00b4*/ 	.word	0x00000310


	//   ....[1]....
        /*00b8*/ 	.word	0x00000c10


	//   ....[2]....
        /*00bc*/ 	.word	0x00000c40


	//   ....[3]....
        /*00c0*/ 	.word	0x00012110


	//   ....[4]....
        /*00c4*/ 	.word	0x000121f0


	//----- nvinfo : EIATTR_CRS_STACK_SIZE
	.align		4
.L_1040:
        /*00c8*/ 	.byte	0x04, 0x1e
        /*00ca*/ 	.short	(.L_1042 - .L_1041)
.L_1041:
        /*00cc*/ 	.word	0x00000000


	//----- nvinfo : EIATTR_CBANK_PARAM_SIZE
	.align		4
.L_1042:
        /*00d0*/ 	.byte	0x03, 0x19
        /*00d2*/ 	.short	0x01d0


	//----- nvinfo : EIATTR_PARAM_CBANK
	.align		4
        /*00d4*/ 	.byte	0x04, 0x0a
        /*00d6*/ 	.short	(.L_1044 - .L_1043)
	.align		4
.L_1043:
        /*00d8*/ 	.word	index@(.nv.constant0._ZN5flash24flash_fwd_splitkv_kernelI23Flash_fwd_kernel_traitsILi128ELi64ELi128ELi4ELb0ELb0EN7cutlass10bfloat16_tE19Flash_kernel_traitsILi128ELi64ELi128ELi4ES3_EELb1ELb0ELb0ELb0ELb1ELb1ELb0ELb0EEEvNS_16Flash_fwd_paramsE)
        /*00dc*/ 	.short	0x0210
        /*00de*/ 	.short	0x01d0


	//----- nvinfo : EIATTR_SW_WAR
	.align		4
.L_1044:
        /*00e0*/ 	.byte	0x04, 0x36
        /*00e2*/ 	.short	(.L_1046 - .L_1045)
.L_1045:
        /*00e4*/ 	.word	0x00000008
.L_1046:


//--------------------- .nv.info._ZN5flash24flash_fwd_splitkv_kernelI23Flash_fwd_kernel_traitsILi128ELi64ELi128ELi4ELb0ELb0EN7cutlass10bfloat16_tE19Flash_kernel_traitsILi128ELi64ELi128ELi4ES3_EELb1ELb0ELb1ELb0ELb0ELb0ELb0ELb0EEEvNS_16Flash_fwd_paramsE --------------------------
	.section	.nv.info._ZN5flash24flash_fwd_splitkv_kernelI23Flash_fwd_kernel_traitsILi128ELi64ELi128ELi4ELb0ELb0EN7cutlass10bfloat16_tE19Flash_kernel_traitsILi128ELi64ELi128ELi4ES3_EELb1ELb0ELb1ELb0ELb0ELb0ELb0ELb0EEEvNS_16Flash_fwd_paramsE,"",@"SHT_CUDA_INFO"
	.sectionflags	@""
	.align	4


	//----- nvinfo : EIATTR_CUDA_API_VERSION
	.align		4
        /*0000*/ 	.byte	0x04, 0x37
        /*0002*/ 	.short	(.L_1048 - .L_1047)
.L_1047:
        /*0004*/ 	.word	0x00000082


	//----- nvinfo : EIATTR_KPARAM_INFO
	.align		4
.L_1048:
        /*0008*/ 	.byte	0x04, 0x17
        /*000a*/ 	.short	(.L_1050 - .L_1049)
.L_1049:
        /*000c*/ 	.word	0x00000000
        /*0010*/ 	.short	0x0000
        /*0012*/ 	.short	0x0000
        /*0014*/ 	.byte	0x00, 0xf0, 0x41, 0x07


	//----- nvinfo : EIATTR_SPARSE_MMA_MASK
	.align		4
.L_1050:
        /*0018*/ 	.byte	0x03, 0x50
        /*001a*/ 	.short	0x0000


	//----- nvinfo : EIATTR_MAXREG_COUNT
	.align		4
        /*001c*/ 	.byte	0x03, 0x1b
        /*001e*/ 	.short	0x00ff


	//----- nvinfo : EIATTR_NUM_BARRIERS
	.align		4
        /*0020*/ 	.byte	0x02, 0x4c
        /*0022*/ 	.byte	0x01
	.zero		1


	//----- nvinfo : EIATTR_MERCURY_ISA_VERSION
	.align		4
        /*0024*/ 	.byte	0x03, 0x5f
        /*0026*/ 	.short	0x0101


	//----- nvinfo : EIATTR_COOP_GROUP_MASK_REGIDS
	.align		4
        /*0028*/ 	.byte	0x04, 0x29
        /*002a*/ 	.short	(.L_1052 - .L_1051)


	//   ....[0]....
.L_1051:
        /*002c*/ 	.word	0xffffffff


	//   ....[1]....
        /*0030*/ 	.word	0xffffffff


	//   ....[2]....
        /*0034*/ 	.word	0xffffffff


	//   ....[3]....
        /*0038*/ 	.word	0xffffffff


	//   ....[4]....
        /*003c*/ 	.word	0xffffffff


	//   ....[5]....
        /*0040*/ 	.word	0xffffffff


	//   ....[6]....
        /*0044*/ 	.word	0xffffffff


	//   ....[7]....
        /*0048*/ 	.word	0xffffffff


	//   ....[8]....
        /*004c*/ 	.word	0xffffffff


	//   ....[9]....
        /*0050*/ 	.word	0xffffffff


	//   ....[10]....
        /*0054*/ 	.word	0xffffffff


	//   ....[11]....
        /*0058*/ 	.word	0xffffffff


	//   ....[12]....
        /*005c*/ 	.word	0xffffffff


	//   ....[13]....
        /*0060*/ 	.word	0xffffffff


	//   ....[14]....
        /*0064*/ 	.word	0xffffffff


	//   ....[15]....
        /*0068*/ 	.word	0xffffffff


	//----- nvinfo : EIATTR_COOP_GROUP_INSTR_OFFSETS
	.align		4
.L_1052:
        /*006c*/ 	.byte	0x04, 0x28
        /*006e*/ 	.short	(.L_1054 - .L_1053)


	//   ....[0]....
.L_1053:
        /*0070*/ 	.word	0x00007490


	//   ....[1]....
        /*0074*/ 	.word	0x000074b0


	//   ....[2]....
        /*0078*/ 	.word	0x00007550


	//   ....[3]....
        /*007c*/ 	.word	0x00007560


	//   ....[4]....
        /*0080*/ 	.word	0x0000cb00


	//   ....[5]....
        /*0084*/ 	.word	0x0000cb50


	//   ....[6]....
        /*0088*/ 	.word	0x0000cb70


	//   ....[7]....
        /*008c*/ 	.word	0x0000cb90


	//   ....[8]....
        /*0090*/ 	.word	0x00011d30


	//   ....[9]....
        /*0094*/ 	.word	0x00011d40


	//   ....[10]....
        /*0098*/ 	.word	0x00011d70


	//   ....[11]....
        /*009c*/ 	.word	0x00011d80


	//   ....[12]....
        /*00a0*/ 	.word	0x00013ca0


	//   ....[13]....
        /*00a4*/ 	.word	0x00013ce0


	//   ....[14]....
        /*00a8*/ 	.word	0x00013d30


	//   ....[15]....
        /*00ac*/ 	.word	0x00013d40


	//----- nvinfo : EIATTR_EXIT_INSTR_OFFSETS
	.align		4
.L_1054:
        /*00b0*/ 	.byte	0x04, 0x1c
        /*00b2*/ 	.short	(.L_1056 - .L_1055)


	//   ....[0]....
.L_1055:
        /*00b4*/ 	.word	0x00000310


	//   ....[1]....
        /*00b8*/ 	.word	0x00000ce0


	//   ....[2]....
        /*00bc*/ 	.word	0x00000d10


	//   ....[3]....
        /*00c0*/ 	.word	0x00015140


	//   ....[4]....
        /*00c4*/ 	.word	0x00015240


	//   ....[5]....
        /*00c8*/ 	.word	0x00015260


	//----- nvinfo : EIATTR_CRS_STACK_SIZE
	.align		4
.L_1056:
        /*00cc*/ 	.byte	0x04, 0x1e
        /*00ce*/ 	.short	(.L_1058 - .L_1057)
.L_1057:
        /*00d0*/ 	.word	0x00000000


	//----- nvinfo : EIATTR_CBANK_PARAM_SIZE
	.align		4
.L_1058:
        /*00d4*/ 	.byte	0x03, 0x19
        /*00d6*/ 	.short	0x01d0


	//----- nvinfo : EIATTR_PARAM_CBANK
	.align		4
        /*00d8*/ 	.byte	0x04, 0x0a
        /*00da*/ 	.short	(.L_1060 - .L_1059)
	.align		4
.L_1059:
        /*00dc*/ 	.word	index@(.nv.constant0._ZN5flash24flash_fwd_splitkv_kernelI23Flash_fwd_kernel_traitsILi128ELi64ELi128ELi4ELb0ELb0EN7cutlass10bfloat16_tE19Flash_kernel_traitsILi128ELi64ELi128ELi4ES3_EELb1ELb0ELb1ELb0ELb0ELb0ELb0ELb0EEEvNS_16Flash_fwd_paramsE)
        /*00e0*/ 	.short	0x0210
        /*00e2*/ 	.short	0x01d0


	//----- nvinfo : EIATTR_SW_WAR
	.align		4
.L_1060:
        /*00e4*/ 	.byte	0x04, 0x36
        /*00e6*/ 	.short	(.L_1062 - .L_1061)
.L_1061:
        /*00e8*/ 	.word	0x00000008
.L_1062:


//--------------------- .nv.info._ZN5flash24flash_fwd_splitkv_kernelI23Flash_fwd_kernel_traitsILi128ELi64ELi128ELi4ELb0ELb0EN7cutlass10bfloat16_tE19Flash_kernel_traitsILi128ELi64ELi128ELi4ES3_EELb1ELb0ELb1ELb0ELb0ELb1ELb0ELb0EEEvNS_16Flash_fwd_paramsE --------------------------
	.section	.nv.info._ZN5flash24flash_fwd_splitkv_kernelI23Flash_fwd_kernel_traitsILi128ELi64ELi128ELi4ELb0ELb0EN7cutlass10bfloat16_tE19Flash_kernel_traitsILi128ELi64ELi128ELi4ES3_EELb1ELb0ELb1ELb0ELb0ELb1ELb0ELb0EEEvNS_16Flash_fwd_paramsE,"",@"SHT_CUDA_INFO"
	.sectionflags	@""
	.align	4


	//----- nvinfo : EIATTR_CUDA_API_VERSION
	.align		4
        /*0000*/ 	.byte	0x04, 0x37
        /*0002*/ 	.short	(.L_1064 - .L_1063)
.L_1063:
        /*0004*/ 	.word	0x00000082


	//----- nvinfo : EIATTR_KPARAM_INFO
	.align		4
.L_1064:
        /*0008*/ 	.byte	0x04, 0x17
        /*000a*/ 	.short	(.L_1066 - .L_1065)
.L_1065:
        /*000c*/ 	.word	0x00000000
        /*0010*/ 	.short	0x0000
        /*0012*/ 	.short	0x0000
        /*0014*/ 	.byte	0x00, 0xf0, 0x41, 0x07


	//----- nvinfo : EIATTR_SPARSE_MMA_MASK
	.align		4
.L_1066:
        /*0018*/ 	.byte	0x03, 0x50
        /*001a*/ 	.short	0x0000


	//----- nvinfo : EIATTR_MAXREG_COUNT
	.align		4
        /*001c*/ 	.byte	0x03, 0x1b
        /*001e*/ 	.short	0x00ff


	//----- nvinfo : EIATTR_NUM_BARRIERS
	.align		4
        /*0020*/ 	.byte	0x02, 0x4c
        /*0022*/ 	.byte	0x01
	.zero		1


	//----- nvinfo : EIATTR_MERCURY_ISA_VERSION
	.align		4
        /*0024*/ 	.byte	0x03, 0x5f
        /*0026*/ 	.short	0x0101


	//----- nvinfo : EIATTR_COOP_GROUP_MASK_REGIDS
	.align		4
        /*0028*/ 	.byte	0x04, 0x29
        /*002a*/ 	.short	(.L_1068 - .L_1067)


	//   ....[0]....
.L_1067:
        /*002c*/ 	.word	0xffffffff


	//   ....[1]....
        /*0030*/ 	.word	0xffffffff


	//   ....[2]....
        /*0034*/ 	.word	0xffffffff


	//   ....[3]....
        /*0038*/ 	.word	0xffffffff


	//   ....[4]....
        /*003c*/ 	.word	0xffffffff


	//   ....[5]....
        /*0040*/ 	.word	0xffffffff


	//   ....[6]....
        /*0044*/ 	.word	0xffffffff


	//   ....[7]....
        /*0048*/ 	.word	0xffffffff


	//   ....[8]....
        /*004c*/ 	.word	0xffffffff


	//   ....[9]....
        /*0050*/ 	.word	0xffffffff


	//   ....[10]....
        /*0054*/ 	.word	0xffffffff


	//   ....[11]....
        /*0058*/ 	.word	0xffffffff


	//   ....[12]....
        /*005c*/ 	.word	0xffffffff


	//   ....[13]....
        /*0060*/ 	.word	0xffffffff


	//   ....[14]....
        /*0064*/ 	.word	0xffffffff


	//   ....[15]....
        /*0068*/ 	.word	0xffffffff


	//----- nvinfo : EIATTR_COOP_GROUP_INSTR_OFFSETS
	.align		4
.L_1068:
        /*006c*/ 	.byte	0x04, 0x28
        /*006e*/ 	.short	(.L_1070 - .L_1069)


	//   ....[0]....
.L_1069:
        /*0070*/ 	.word	0x00007cd0


	//   ....[1]....
        /*0074*/ 	.word	0x00007cf0


	//   ....[2]....
        /*0078*/ 	.word	0x00007d90


	//   ....[3]....
        /*007c*/ 	.word	0x00007da0


	//   ....[4]....
        /*0080*/ 	.word	0x0000db90


	//   ....[5]....
        /*0084*/ 	.word	0x0000dba0


	//   ....[6]....
        /*0088*/ 	.word	0x0000dbd0


	//   ....[7]....
        /*008c*/ 	.word	0x0000dbe0


	//   ....[8]....
        /*0090*/ 	.word	0x000135c0


	//   ....[9]....
        /*0094*/ 	.word	0x000135e0


	//   ....[10]....
        /*0098*/ 	.word	0x00013610


	//   ....[11]....
        /*009c*/ 	.word	0x00013620


	//   ....[12]....
        /*00a0*/ 	.word	0x000154f0


	//   ....[13]....
        /*00a4*/ 	.word	0x00015530


	//   ....[14]....
        /*00a8*/ 	.word	0x00015590


	//   ....[15]....
        /*00ac*/ 	.word	0x000155a0


	//----- nvinfo : EIATTR_EXIT_INSTR_OFFSETS
	.align		4
.L_1070:
        /*00b0*/ 	.byte	0x04, 0x1c
        /*00b2*/ 	.short	(.L_1072 - .L_1071)


	//   ....[0]....
.L_1071:
        /*00b4*/ 	.word	0x00000310


	//   ....[1]....
        /*00b8*/ 	.word	0x00000ce0


	//   ....[2]....
        /*00bc*/ 	.word	0x00000d10


	//   ....[3]....
        /*00c0*/ 	.word	0x000169f0


	//   ....[4]....
        /*00c4*/ 	.word	0x00016af0


	//   ....[5]....
        /*00c8*/ 	.word	0x00016b10


	//----- nvinfo : EIATTR_CRS_STACK_SIZE
	.align		4
.L_1072:
        /*00cc*/ 	.byte	0x04, 0x1e
        /*00ce*/ 	.short	(.L_1074 - .L_1073)
.L_1073:
        /*00d0*/ 	.word	0x00000000


	//----- nvinfo : EIATTR_CBANK_PARAM_SIZE
	.align		4
.L_1074:
        /*00d4*/ 	.byte	0x03, 0x19
        /*00d6*/ 	.short	0x01d0


	//----- nvinfo : EIATTR_PARAM_CBANK
	.align		4
        /*00d8*/ 	.byte	0x04, 0x0a
        /*00da*/ 	.short	(.L_1076 - .L_1075)
	.align		4
.L_1075:
        /*00dc*/ 	.word	index@(.nv.constant0._ZN5flash24flash_fwd_splitkv_kernelI23Flash_fwd_kernel_traitsILi128ELi64ELi128ELi4ELb0ELb0EN7cutlass10bfloat16_tE19Flash_kernel_traitsILi128ELi64ELi128ELi4ES3_EELb1ELb0ELb1ELb0ELb0ELb1ELb0ELb0EEEvNS_16Flash_fwd_paramsE)
        /*00e0*/ 	.short	0x0210
        /*00e2*/ 	.short	0x01d0


	//----- nvinfo : EIATTR_SW_WAR
	.align		4
.L_1076:
        /*00e4*/ 	.byte	0x04, 0x36
        /*00e6*/ 	.short	(.L_1078 - .L_1077)
.L_1077:
        /*00e8*/ 	.word	0x00000008
.L_1078:


//--------------------- .nv.info._ZN5flash24flash_fwd_splitkv_kernelI23Flash_fwd_kernel_traitsILi128ELi64ELi128ELi4ELb0ELb0EN7cutlass10bfloat16_tE19Flash_kernel_traitsILi128ELi64ELi128ELi4ES3_EELb1ELb0ELb0ELb0ELb1ELb0ELb0ELb1EEEvNS_16Flash_fwd_paramsE --------------------------
	.section	.nv.info._ZN5flash24flash_fwd_splitkv_kernelI23Flash_fwd_kernel_traitsILi128ELi64ELi128ELi4ELb0ELb0EN7cutlass10bfloat16_tE19Flash_kernel_traitsILi128ELi64ELi128ELi4ES3_EELb1ELb0ELb0ELb0ELb1ELb0ELb0ELb1EEEvNS_16Flash_fwd_paramsE,"",@"SHT_CUDA_INFO"
	.sectionflags	@""
	.align	4


	//----- nvinfo : EIATTR_CUDA_API_VERSION
	.align		4
        /*0000*/ 	.byte	0x04, 0x37
        /*0002*/ 	.short	(.L_1080 - .L_1079)
.L_1079:
        /*0004*/ 	.word	0x00000082


	//----- nvinfo : EIATTR_KPARAM_INFO
	.align		4
.L_1080:
        /*0008*/ 	.byte	0x04, 0x17
        /*000a*/ 	.short	(.L_1082 - .L_1081)
.L_1081:
        /*000c*/ 	.word	0x00000000
        /*0010*/ 	.short	0x0000
        /*0012*/ 	.short	0x0000
        /*0014*/ 	.byte	0x00, 0xf0, 0x41, 0x07


	//----- nvinfo : EIATTR_SPARSE_MMA_MASK
	.align		4
.L_1082:
        /*0018*/ 	.byte	0x03, 0x50
        /*001a*/ 	.short	0x0000


	//----- nvinfo : EIATTR_MAXREG_COUNT
	.align		4
        /*001c*/ 	.byte	0x03, 0x1b
        /*001e*/ 	.short	0x00ff


	//----- nvinfo : EIATTR_NUM_BARRIERS
	.align		4
        /*0020*/ 	.byte	0x02, 0x4c
        /*0022*/ 	.byte	0x01
	.zero		1


	//----- nvinfo : EIATTR_MERCURY_ISA_VERSION
	.align		4
        /*0024*/ 	.byte	0x03, 0x5f
        /*0026*/ 	.short	0x0101


	//----- nvinfo : EIATTR_COOP_GROUP_MASK_REGIDS
	.align		4
        /*0028*/ 	.byte	0x04, 0x29
        /*002a*/ 	.short	(.L_1084 - .L_1083)


	//   ....[0]....
.L_1083:
        /*002c*/ 	.word	0xffffffff


	//   ....[1]....
        /*0030*/ 	.word	0xffffffff


	//   ....[2]....
        /*0034*/ 	.word	0xffffffff


	//   ....[3]....
        /*0038*/ 	.word	0xffffffff


	//   ....[4]....
        /*003c*/ 	.word	0xffffffff


	//   ....[5]....
        /*0040*/ 	.word	0xffffffff


	//   ....[6]....
        /*0044*/ 	.word	0xffffffff


	//   ....[7]....
        /*0048*/ 	.word	0xffffffff


	//   ....[8]....
        /*004c*/ 	.word	0xffffffff


	//   ....[9]....
        /*0050*/ 	.word	0xffffffff


	//   ....[10]....
        /*0054*/ 	.word	0xffffffff


	//   ....[11]....
        /*0058*/ 	.word	0xffffffff


	//   ....[12]....
        /*005c*/ 	.word	0xffffffff


	//   ....[13]....
        /*0060*/ 	.word	0xffffffff


	//   ....[14]....
        /*0064*/ 	.word	0xffffffff


	//   ....[15]....
        /*0068*/ 	.word	0xffffffff


	//   ....[16]....
        /*006c*/ 	.word	0x05000005


	//   ....[17]....
        /*0070*/ 	.word	0x05000005


	//   ....[18]....
        /*0074*/ 	.word	0x05000005


	//   ....[19]....
        /*0078*/ 	.word	0x05000005


	//----- nvinfo : EIATTR_COOP_GROUP_INSTR_OFFSETS
	.align		4
.L_1084:
        /*007c*/ 	.byte	0x04, 0x28
        /*007e*/ 	.short	(.L_1086 - .L_1085)


	//   ....[0]....
.L_1085:
        /*0080*/ 	.word	0x00015190


	//   ....[1]....
        /*0084*/ 	.word	0x000151f0


	//   ....[2]....
        /*0088*/ 	.word	0x00015210


	//   ....[3]....
        /*008c*/ 	.word	0x00015230


	//   ....[4]....
        /*0090*/ 	.word	0x000194e0


	//   ....[5]....
        /*0094*/ 	.word	0x00019510


	//   ....[6]....
        /*0098*/ 	.word	0x00019530


	//   ....[7]....
        /*009c*/ 	.word	0x00019550


	//   ....[8]....
        /*00a0*/ 	.word	0x0001d760


	//   ....[9]....
        /*00a4*/ 	.word	0x0001d770


	//   ....[10]....
        /*00a8*/ 	.word	0x0001d7a0


	//   ....[11]....
        /*00ac*/ 	.word	0x0001d7b0


	//   ....[12]....
        /*00b0*/ 	.word	0x0001f740


	//   ....[13]....
        /*00b4*/ 	.word	0x0001f750


	//   ....[14]....
        /*00b8*/ 	.word	0x0001f780


	//   ....[15]....
        /*00bc*/ 	.word	0x0001f790


	//   ....[16]....
        /*00c0*/ 	.word	0x00020f40


	//   ....[17]....
        /*00c4*/ 	.word	0x00020fb0


	//   ....[18]....
        /*00c8*/ 	.word	0x00021010


	//   ....[19]....
        /*00cc*/ 	.word	0x00021080


	//----- nvinfo : EIATTR_EXIT_INSTR_OFFSETS
	.align		4
.L_1086:
        /*00d0*/ 	.byte	0x04, 0x1c
        /*00d2*/ 	.short	(.L_1088 - .L_1087)


	//   ....[0]....
.L_1087:
        /*00d4*/ 	.word	0x00000090


	//----- nvinfo : EIATTR_CRS_STACK_SIZE
	.align		4
.L_1088:
        /*00d8*/ 	.byte	0x04, 0x1e
        /*00da*/ 	.short	(.L_1090 - .L_1089)
.L_1089:
        /*00dc*/ 	.word	0x00000000


	//----- nvinfo : EIATTR_CBANK_PARAM_SIZE
	.align		4
.L_1090:
        /*00e0*/ 	.byte	0x03, 0x19
        /*00e2*/ 	.short	0x01d0


	//----- nvinfo : EIATTR_PARAM_CBANK
	.align		4
        /*00e4*/ 	.byte	0x04, 0x0a
        /*00e6*/ 	.short	(.L_1092 - .L_1091)
	.align		4
.L_1091:
        /*00e8*/ 	.word	index@(.nv.constant0._ZN5flash24flash_fwd_splitkv_kernelI23Flash_fwd_kernel_traitsILi128ELi64ELi128ELi4ELb0ELb0EN7cutlass10bfloat16_tE19Flash_kernel_traitsILi128ELi64ELi128ELi4ES3_EELb1ELb0ELb0ELb0ELb1ELb0ELb0ELb1EEEvNS_16Flash_fwd_paramsE)
        /*00ec*/ 	.short	0x0210
        /*00ee*/ 	.short	0x01d0


	//----- nvinfo : EIATTR_SW_WAR
	.align		4
.L_1092:
        /*00f0*/ 	.byte	0x04, 0x36
        /*00f2*/ 	.short	(.L_1094 - .L_1093)
.L_1093:
        /*00f4*/ 	.word	0x00000008
.L_1094:


//--------------------- .nv.info._ZN5flash24flash_fwd_splitkv_kernelI23Flash_fwd_kernel_traitsILi128ELi64ELi128ELi4ELb0ELb0EN7cutlass10bfloat16_tE19Flash_kernel_traitsILi128ELi64ELi128ELi4ES3_EELb1ELb0ELb0ELb0ELb1ELb1ELb0ELb1EEEvNS_16Flash_fwd_paramsE --------------------------
	.section	.nv.info._ZN5flash24flash_fwd_splitkv_kernelI23Flash_fwd_kernel_traitsILi128ELi64ELi128ELi4ELb0ELb0EN7cutlass10bfloat16_tE19Flash_kernel_traitsILi128ELi64ELi128ELi4ES3_EELb1ELb0ELb0ELb0ELb1ELb1ELb0ELb1EEEvNS_16Flash_fwd_paramsE,"",@"SHT_CUDA_INFO"
	.sectionflags	@""
	.align	4


	//----- nvinfo : EIATTR_CUDA_API_VERSION
	.align		4
        /*0000*/ 	.byte	0x04, 0x37
        /*0002*/ 	.short	(.L_1096 - .L_1095)
.L_1095:
        /*0004*/ 	.word	0x00000082


	//----- nvinfo : EIATTR_KPARAM_INFO
	.align		4
.L_1096:
        /*0008*/ 	.byte	0x04, 0x17
        /*000a*/ 	.short	(.L_1098 - .L_1097)
.L_1097:
        /*000c*/ 	.word	0x00000000
        /*0010*/ 	.short	0x0000
        /*0012*/ 	.short	0x0000
        /*0014*/ 	.byte	0x00, 0xf0, 0x41, 0x07


	//----- nvinfo : EIATTR_SPARSE_MMA_MASK
	.align		4
.L_1098:
        /*0018*/ 	.byte	0x03, 0x50
        /*001a*/ 	.short	0x0000


	//----- nvinfo : EIATTR_MAXREG_COUNT
	.align		4
        /*001c*/ 	.byte	0x03, 0x1b
        /*001e*/ 	.short	0x00ff


	//----- nvinfo : EIATTR_NUM_BARRIERS
	.align		4
        /*0020*/ 	.byte	0x02, 0x4c
        /*0022*/ 	.byte	0x01
	.zero		1


	//----- nvinfo : EIATTR_ANNOTATIONS
	.align		4
        /*0024*/ 	.byte	0x04, 0x55
        /*0026*/ 	.short	(.L_1100 - .L_1099)


	//   ....[0]....
.L_1099:
        /*0028*/ 	.word	0x00000001
        /*002c*/ 	.byte	0xa0, 0x7b, 0x01, 0x00, 0x01, 0x00, 0x00, 0x00, 0xc0, 0x7b, 0x01, 0x00, 0x01, 0x00, 0x00, 0x00
        /*003c*/ 	.byte	0x60, 0xcc, 0x01, 0x00, 0x01, 0x00, 0x00, 0x00, 0x70, 0xcc, 0x01, 0x00, 0x01, 0x00, 0x00, 0x00
        /*004c*/ 	.byte	0x30, 0xce, 0x01, 0x00, 0x01, 0x00, 0x00, 0x00, 0x30, 0xf1, 0x01, 0x00, 0x01, 0x00, 0x00, 0x00
        /*005c*/ 	.byte	0xc0, 0xf6, 0x01, 0x00, 0x01, 0x00, 0x00, 0x00, 0x40, 0xf7, 0x01, 0x00, 0x01, 0x00, 0x00, 0x00
        /*006c*/ 	.byte	0xa0, 0x17, 0x02, 0x00, 0x01, 0x00, 0x00, 0x00, 0xd0, 0x17, 0x02, 0x00, 0x01, 0x00, 0x00, 0x00
        /*007c*/ 	.byte	0xe0, 0x18, 0x02, 0x00, 0x01, 0x00, 0x00, 0x00, 0xf0, 0x18, 0x02, 0x00


	//----- nvinfo : EIATTR_MERCURY_ISA_VERSION
	.align		4
.L_1100:
        /*0088*/ 	.byte	0x03, 0x5f
        /*008a*/ 	.short	0x0101


	//----- nvinfo : EIATTR_COOP_GROUP_MASK_REGIDS
	.align		4
        /*008c*/ 	.byte	0x04, 0x29
        /*008e*/ 	.short	(.L_1102 - .L_1101)


	//   ....[0]....
.L_1101:
        /*0090*/ 	.word	0xffffffff


	//   ....[1]....
        /*0094*/ 	.word	0xffffffff


	//   ....[2]....
        /*0098*/ 	.word	0xffffffff


	//   ....[3]....
        /*009c*/ 	.word	0xffffffff


	//   ....[4]....
        /*00a0*/ 	.word	0xffffffff


	//   ....[5]....
        /*00a4*/ 	.word	0xffffffff


	//   ....[6]....
        /*00a8*/ 	.word	0xffffffff


	//   ....[7]....
        /*00ac*/ 	.word	0xffffffff


	//   ....[8]....
        /*00b0*/ 	.word	0xffffffff


	//   ....[9]....
        /*00b4*/ 	.word	0xffffffff


	//   ....[10]....
        /*00b8*/ 	.word	0xffffffff


	//   ....[11]....
        /*00bc*/ 	.word	0xffffffff


	//   ....[12]....
        /*00c0*/ 	.word	0xffffffff


	//   ....[13]....
        /*00c4*/ 	.word	0xffffffff


	//   ....[14]....
        /*00c8*/ 	.word	0xffffffff


	//   ....[15]....
        /*00cc*/ 	.word	0xffffffff


	//   ....[16]....
        /*00d0*/ 	.word	0x05000005


	//   ....[17]....
        /*00d4*/ 	.word	0x05000005


	//   ....[18]....
        /*00d8*/ 	.word	0x05000005


	//   ....[19]....
        /*00dc*/ 	.word	0x05000005


	//----- nvinfo : EIATTR_COOP_GROUP_INSTR_OFFSETS
	.align		4
.L_1102:
        /*00e0*/ 	.byte	0x04, 0x28
        /*00e2*/ 	.short	(.L_1104 - .L_1103)


	//   ....[0]....
.L_1103:
        /*00e4*/ 	.word	0x000161d0


	//   ....[1]....
        /*00e8*/ 	.word	0x000161f0


	//   ....[2]....
        /*00ec*/ 	.word	0x00016290


	//   ....[3]....
        /*00f0*/ 	.word	0x000162a0


	//   ....[4]....
        /*00f4*/ 	.word	0x0001ae40


	//   ....[5]....
        /*00f8*/ 	.word	0x0001ae50


	//   ....[6]....
        /*00fc*/ 	.word	0x0001ae80


	//   ....[7]....
        /*0100*/ 	.word	0x0001ae90


	//   ....[8]....
        /*0104*/ 	.word	0x0001f980


	//   ....[9]....
        /*0108*/ 	.word	0x0001f990


	//   ....[10]....
        /*010c*/ 	.word	0x0001f9c0


	//   ....[11]....
        /*0110*/ 	.word	0x0001f9d0


	//   ....[12]....
        /*0114*/ 	.word	0x00021970


	//   ....[13]....
        /*0118*/ 	.word	0x00021980


	//   ....[14]....
        /*011c*/ 	.word	0x000219b0


	//   ....[15]....
        /*0120*/ 	.word	0x000219c0


	//   ....[16]....
        /*0124*/ 	.word	0x00023190


	//   ....[17]....
        /*0128*/ 	.word	0x00023210


	//   ....[18]....
        /*012c*/ 	.word	0x00023290


	//   ....[19]....
        /*0130*/ 	.word	0x00023300


	//----- nvinfo : EIATTR_EXIT_INSTR_OFFSETS
	.align		4
.L_1104:
        /*0134*/ 	.byte	0x04, 0x1c
        /*0136*/ 	.short	(.L_1106 - .L_1105)


	//   ....[0]....
.L_1105:
        /*0138*/ 	.word	0x000000a0


	//----- nvinfo : EIATTR_CRS_STACK_SIZE
	.align		4
.L_1106:
        /*013c*/ 	.byte	0x04, 0x1e
        /*013e*/ 	.short	(.L_1108 - .L_1107)
.L_1107:
        /*0140*/ 	.word	0x00000000


	//----- nvinfo : EIATTR_CBANK_PARAM_SIZE
	.align		4
.L_1108:
        /*0144*/ 	.byte	0x03, 0x19
        /*0146*/ 	.short	0x01d0


	//----- nvinfo : EIATTR_PARAM_CBANK
	.align		4
        /*0148*/ 	.byte	0x04, 0x0a
        /*014a*/ 	.short	(.L_1110 - .L_1109)
	.align		4
.L_1109:
        /*014c*/ 	.word	index@(.nv.constant0._ZN5flash24flash_fwd_splitkv_kernelI23Flash_fwd_kernel_traitsILi128ELi64ELi128ELi4ELb0ELb0EN7cutlass10bfloat16_tE19Flash_kernel_traitsILi128ELi64ELi128ELi4ES3_EELb1ELb0ELb0ELb0ELb1ELb1ELb0ELb1EEEvNS_16Flash_fwd_paramsE)
        /*0150*/ 	.short	0x0210
        /*0152*/ 	.short	0x01d0


	//----- nvinfo : EIATTR_SW_WAR
	.align		4
.L_1110:
        /*0154*/ 	.byte	0x04, 0x36
        /*0156*/ 	.short	(.L_1112 - .L_1111)
.L_1111:
        /*0158*/ 	.word	0x00000008
.L_1112:


//--------------------- .nv.info._ZN5flash24flash_fwd_splitkv_kernelI23Flash_fwd_kernel_traitsILi128ELi64ELi128ELi4ELb0ELb0EN7cutlass10bfloat16_tE19Flash_kernel_traitsILi128ELi64ELi128ELi4ES3_EELb1ELb0ELb1ELb0ELb0ELb0ELb0ELb1EEEvNS_16Flash_fwd_paramsE --------------------------
	.section	.nv.info._ZN5flash24flash_fwd_splitkv_kernelI23Flash_fwd_kernel_traitsILi128ELi64ELi128ELi4ELb0ELb0EN7cutlass10bfloat16_tE19Flash_kernel_traitsILi128ELi64ELi128ELi4ES3_EELb1ELb0ELb1ELb0ELb0ELb0ELb0ELb1EEEvNS_16Flash_fwd_paramsE,"",@"SHT_CUDA_INFO"
	.sectionflags	@""
	.align	4


	//----- nvinfo : EIATTR_CUDA_API_VERSION
	.align		4
        /*0000*/ 	.byte	0x04, 0x37
        /*0002*/ 	.short	(.L_1114 - .L_1113)
.L_1113:
        /*0004*/ 	.word	0x00000082


	//----- nvinfo : EIATTR_KPARAM_INFO
	.align		4
.L_1114:
        /*0008*/ 	.byte	0x04, 0x17
        /*000a*/ 	.short	(.L_1116 - .L_1115)
.L_1115:
        /*000c*/ 	.word	0x00000000
        /*0010*/ 	.short	0x0000
        /*0012*/ 	.short	0x0000
        /*0014*/ 	.byte	0x00, 0xf0, 0x41, 0x07


	//----- nvinfo : EIATTR_SPARSE_MMA_MASK
	.align		4
.L_1116:
        /*0018*/ 	.byte	0x03, 0x50
        /*001a*/ 	.short	0x0000


	//----- nvinfo : EIATTR_MAXREG_COUNT
	.align		4
        /*001c*/ 	.byte	0x03, 0x1b
        /*001e*/ 	.short	0x00ff


	//----- nvinfo : EIATTR_NUM_BARRIERS
	.align		4
        /*0020*/ 	.byte	0x02, 0x4c
        /*0022*/ 	.byte	0x01
	.zero		1


	//----- nvinfo : EIATTR_MERCURY_ISA_VERSION
	.align		4
        /*0024*/ 	.byte	0x03, 0x5f
        /*0026*/ 	.short	0x0101


	//----- nvinfo : EIATTR_COOP_GROUP_MASK_REGIDS
	.align		4
        /*0028*/ 	.byte	0x04, 0x29
        /*002a*/ 	.short	(.L_1118 - .L_1117)


	//   ....[0]....
.L_1117:
        /*002c*/ 	.word	0xffffffff


	//   ....[1]....
        /*0030*/ 	.word	0xffffffff


	//   ....[2]....
        /*0034*/ 	.word	0xffffffff


	//   ....[3]....
        /*0038*/ 	.word	0xffffffff


	//   ....[4]....
        /*003c*/ 	.word	0xffffffff


	//   ....[5]....
        /*0040*/ 	.word	0xffffffff


	//   ....[6]....
        /*0044*/ 	.word	0xffffffff


	//   ....[7]....
        /*0048*/ 	.word	0xffffffff


	//   ....[8]....
        /*004c*/ 	.word	0xffffffff


	//   ....[9]....
        /*0050*/ 	.word	0xffffffff


	//   ....[10]....
        /*0054*/ 	.word	0xffffffff


	//   ....[11]....
        /*0058*/ 	.word	0xffffffff


	//   ....[12]....
        /*005c*/ 	.word	0xffffffff


	//   ....[13]....
        /*0060*/ 	.word	0xffffffff


	//   ....[14]....
        /*0064*/ 	.word	0xffffffff


	//   ....[15]....
        /*0068*/ 	.word	0xffffffff


	//   ....[16]....
        /*006c*/ 	.word	0x05000005


	//   ....[17]....
        /*0070*/ 	.word	0x05000005


	//   ....[18]....
        /*0074*/ 	.word	0x05000005


	//   ....[19]....
        /*0078*/ 	.word	0x05000005


	//----- nvinfo : EIATTR_COOP_GROUP_INSTR_OFFSETS
	.align		4
.L_1118:
        /*007c*/ 	.byte	0x04, 0x28
        /*007e*/ 	.short	(.L_1120 - .L_1119)


	//   ....[0]....
.L_1119:
        /*0080*/ 	.word	0x00018e80


	//   ....[1]....
        /*0084*/ 	.word	0x00018ea0


	//   ....[2]....
        /*0088*/ 	.word	0x00018f40


	//   ....[3]....
        /*008c*/ 	.word	0x00018f50


	//   ....[4]....
        /*0090*/ 	.word	0x0001e460


	//   ....[5]....
        /*0094*/ 	.word	0x0001e470


	//   ....[6]....
        /*0098*/ 	.word	0x0001e4a0


	//   ....[7]....
        /*009c*/ 	.word	0x0001e4b0


	//   ....[8]....
        /*00a0*/ 	.word	0x00023ae0


	//   ....[9]....
        /*00a4*/ 	.word	0x00023b00


	//   ....[10]....
        /*00a8*/ 	.word	0x00023b20


	//   ....[11]....
        /*00ac*/ 	.word	0x00023b40


	//   ....[12]....
        /*00b0*/ 	.word	0x00025ae0


	//   ....[13]....
        /*00b4*/ 	.word	0x00025af0


	//   ....[14]....
        /*00b8*/ 	.word	0x00025b20


	//   ....[15]....
        /*00bc*/ 	.word	0x00025b30


	//   ....[16]....
        /*00c0*/ 	.word	0x00027450


	//   ....[17]....
        /*00c4*/ 	.word	0x000274d0


	//   ....[18]....
        /*00c8*/ 	.word	0x00027550


	//   ....[19]....
        /*00cc*/ 	.word	0x000275c0


	//----- nvinfo : EIATTR_EXIT_INSTR_OFFSETS
	.align		4
.L_1120:
        /*00d0*/ 	.byte	0x04, 0x1c
        /*00d2*/ 	.short	(.L_1122 - .L_1121)


	//   ....[0]....
.L_1121:
        /*00d4*/ 	.word	0x00000090


	//----- nvinfo : EIATTR_CRS_STACK_SIZE
	.align		4
.L_1122:
        /*00d8*/ 	.byte	0x04, 0x1e
        /*00da*/ 	.short	(.L_1124 - .L_1123)
.L_1123:
        /*00dc*/ 	.word	0x00000000


	//----- nvinfo : EIATTR_CBANK_PARAM_SIZE
	.align		4
.L_1124:
        /*00e0*/ 	.byte	0x03, 0x19
        /*00e2*/ 	.short	0x01d0


	//----- nvinfo : EIATTR_PARAM_CBANK
	.align		4
        /*00e4*/ 	.byte	0x04, 0x0a
        /*00e6*/ 	.short	(.L_1126 - .L_1125)
	.align		4
.L_1125:
        /*00e8*/ 	.word	index@(.nv.constant0._ZN5flash24flash_fwd_splitkv_kernelI23Flash_fwd_kernel_traitsILi128ELi64ELi128ELi4ELb0ELb0EN7cutlass10bfloat16_tE19Flash_kernel_traitsILi128ELi64ELi128ELi4ES3_EELb1ELb0ELb1ELb0ELb0ELb0ELb0ELb1EEEvNS_16Flash_fwd_paramsE)
        /*00ec*/ 	.short	0x0210
        /*00ee*/ 	.short	0x01d0


	//----- nvinfo : EIATTR_SW_WAR
	.align		4
.L_1126:
        /*00f0*/ 	.byte	0x04, 0x36
        /*00f2*/ 	.short	(.L_1128 - .L_1127)
.L_1127:
        /*00f4*/ 	.word	0x00000008
.L_1128:


//--------------------- .nv.info._ZN5flash24flash_fwd_splitkv_kernelI23Flash_fwd_kernel_traitsILi128ELi64ELi128ELi4ELb0ELb0EN7cutlass10bfloat16_tE19Flash_kernel_traitsILi128ELi64ELi128ELi4ES3_EELb1ELb0ELb1ELb0ELb0ELb1ELb0ELb1EEEvNS_16Flash_fwd_paramsE --------------------------
	.section	.nv.info._ZN5flash24flash_fwd_splitkv_kernelI23Flash_fwd_kernel_traitsILi128ELi64ELi128ELi4ELb0ELb0EN7cutlass10bfloat16_tE19Flash_kernel_traitsILi128ELi64ELi128ELi4ES3_EELb1ELb0ELb1ELb0ELb0ELb1ELb0ELb1EEEvNS_16Flash_fwd_paramsE,"",@"SHT_CUDA_INFO"
	.sectionflags	@""
	.align	4


	//----- nvinfo : EIATTR_CUDA_API_VERSION
	.align		4
        /*0000*/ 	.byte	0x04, 0x37
        /*0002*/ 	.short	(.L_1130 - .L_1129)
.L_1129:
        /*0004*/ 	.word	0x00000082


	//----- nvinfo : EIATTR_KPARAM_INFO
	.align		4
.L_1130:
        /*0008*/ 	.byte	0x04, 0x17
        /*000a*/ 	.short	(.L_1132 - .L_1131)
.L_1131:
        /*000c*/ 	.word	0x00000000
        /*0010*/ 	.short	0x0000
        /*0012*/ 	.short	0x0000
        /*0014*/ 	.byte	0x00, 0xf0, 0x41, 0x07


	//----- nvinfo : EIATTR_SPARSE_MMA_MASK
	.align		4
.L_1132:
        /*0018*/ 	.byte	0x03, 0x50
        /*001a*/ 	.short	0x0000


	//----- nvinfo : EIATTR_MAXREG_COUNT
	.align		4
        /*001c*/ 	.byte	0x03, 0x1b
        /*001e*/ 	.short	0x00ff


	//----- nvinfo : EIATTR_NUM_BARRIERS
	.align		4
        /*0020*/ 	.byte	0x02, 0x4c
        /*0022*/ 	.byte	0x01
	.zero		1


	//----- nvinfo : EIATTR_ANNOTATIONS
	.align		4
        /*0024*/ 	.byte	0x04, 0x55
        /*0026*/ 	.short	(.L_1134 - .L_1133)


	//   ....[0]....
.L_1133:
        /*0028*/ 	.word	0x00000001
        /*002c*/ 	.byte	0xe0, 0x01, 0x00, 0x00, 0x01, 0x00, 0x00, 0x00, 0xc0, 0x05, 0x00, 0x00, 0x01, 0x00, 0x00, 0x00
        /*003c*/ 	.byte	0x70, 0xec, 0x00, 0x00, 0x01, 0x00, 0x00, 0x00, 0x00, 0x40, 0x01, 0x00, 0x01, 0x00, 0x00, 0x00
        /*004c*/ 	.byte	0xb0, 0xb1, 0x01, 0x00, 0x01, 0x00, 0x00, 0x00, 0xd0, 0x83, 0x02, 0x00


	//----- nvinfo : EIATTR_MERCURY_ISA_VERSION
	.align		4
.L_1134:
        /*0058*/ 	.byte	0x03, 0x5f
        /*005a*/ 	.short	0x0101


	//----- nvinfo : EIATTR_COOP_GROUP_MASK_REGIDS
	.align		4
        /*005c*/ 	.byte	0x04, 0x29
        /*005e*/ 	.short	(.L_1136 - .L_1135)


	//   ....[0]....
.L_1135:
        /*0060*/ 	.word	0xffffffff


	//   ....[1]....
        /*0064*/ 	.word	0xffffffff


	//   ....[2]....
        /*0068*/ 	.word	0xffffffff


	//   ....[3]....
        /*006c*/ 	.word	0xffffffff


	//   ....[4]....
        /*0070*/ 	.word	0xffffffff


	//   ....[5]....
        /*0074*/ 	.word	0xffffffff


	//   ....[6]....
        /*0078*/ 	.word	0xffffffff


	//   ....[7]....
        /*007c*/ 	.word	0xffffffff


	//   ....[8]....
        /*0080*/ 	.word	0xffffffff


	//   ....[9]....
        /*0084*/ 	.word	0xffffffff


	//   ....[10]....
        /*0088*/ 	.word	0xffffffff


	//   ....[11]....
        /*008c*/ 	.word	0xffffffff


	//   ....[12]....
        /*0090*/ 	.word	0xffffffff


	//   ....[13]....
        /*0094*/ 	.word	0xffffffff


	//   ....[14]....
        /*0098*/ 	.word	0xffffffff


	//   ....[15]....
        /*009c*/ 	.word	0xffffffff


	//   ....[16]....
        /*00a0*/ 	.word	0x05000004


	//   ....[17]....
        /*00a4*/ 	.word	0x05000004


	//   ....[18]....
        /*00a8*/ 	.word	0x05000004


	//   ....[19]....
        /*00ac*/ 	.word	0x05000004


	//----- nvinfo : EIATTR_COOP_GROUP_INSTR_OFFSETS
	.align		4
.L_1136:
        /*00b0*/ 	.byte	0x04, 0x28
        /*00b2*/ 	.short	(.L_1138 - .L_1137)


	//   ....[0]....
.L_1137:
        /*00b4*/ 	.word	0x00019560


	//   ....[1]....
        /*00b8*/ 	.word	0x00019580


	//   ....[2]....
        /*00bc*/ 	.word	0x00019620


	//   ....[3]....
        /*00c0*/ 	.word	0x00019630


	//   ....[4]....
        /*00c4*/ 	.word	0x0001f510


	//   ....[5]....
        /*00c8*/ 	.word	0x0001f520


	//   ....[6]....
        /*00cc*/ 	.word	0x0001f550


	//   ....[7]....
        /*00d0*/ 	.word	0x0001f560


	//   ....[8]....
        /*00d4*/ 	.word	0x000255a0


	//   ....[9]....
        /*00d8*/ 	.word	0x000255d0


	//   ....[10]....
        /*00dc*/ 	.word	0x000255f0


	//   ....[11]....
        /*00e0*/ 	.word	0x00025610


	//   ....[12]....
        /*00e4*/ 	.word	0x00027560


	//   ....[13]....
        /*00e8*/ 	.word	0x00027570


	//   ....[14]....
        /*00ec*/ 	.word	0x000275a0


	//   ....[15]....
        /*00f0*/ 	.word	0x000275b0


	//   ....[16]....
        /*00f4*/ 	.word	0x00028f20


	//   ....[17]....
        /*00f8*/ 	.word	0x00028f90


	//   ....[18]....
        /*00fc*/ 	.word	0x00029000


	//   ....[19]....
        /*0100*/ 	.word	0x00029060


	//----- nvinfo : EIATTR_EXIT_INSTR_OFFSETS
	.align		4
.L_1138:
        /*0104*/ 	.byte	0x04, 0x1c
        /*0106*/ 	.short	(.L_1140 - .L_1139)


	//   ....[0]....
.L_1139:
        /*0108*/ 	.word	0x00000060


	//----- nvinfo : EIATTR_CRS_STACK_SIZE
	.align		4
.L_1140:
        /*010c*/ 	.byte	0x04, 0x1e
        /*010e*/ 	.short	(.L_1142 - .L_1141)
.L_1141:
        /*0110*/ 	.word	0x00000000


	//----- nvinfo : EIATTR_CBANK_PARAM_SIZE
	.align		4
.L_1142:
        /*0114*/ 	.byte	0x03, 0x19
        /*0116*/ 	.short	0x01d0


	//----- nvinfo : EIATTR_PARAM_CBANK
	.align		4
        /*0118*/ 	.byte	0x04, 0x0a
        /*011a*/ 	.short	(.L_1144 - .L_1143)
	.align		4
.L_1143:
        /*011c*/ 	.word	index@(.nv.constant0._ZN5flash24flash_fwd_splitkv_kernelI23Flash_fwd_kernel_traitsILi128ELi64ELi128ELi4ELb0ELb0EN7cutlass10bfloat16_tE19Flash_kernel_traitsILi128ELi64ELi128ELi4ES3_EELb1ELb0ELb1ELb0ELb0ELb1ELb0ELb1EEEvNS_16Flash_fwd_paramsE)
        /*0120*/ 	.short	0x0210
        /*0122*/ 	.short	0x01d0


	//----- nvinfo : EIATTR_SW_WAR
	.align		4
.L_1144:
        /*0124*/ 	.byte	0x04, 0x36
        /*0126*/ 	.short	(.L_1146 - .L_1145)
.L_1145:
        /*0128*/ 	.word	0x00000008
.L_1146:


//--------------------- .nv.info._ZN5flash24flash_fwd_splitkv_kernelI23Flash_fwd_kernel_traitsILi128ELi64ELi128ELi4ELb0ELb0EN7cutlass10bfloat16_tE19Flash_kernel_traitsILi128ELi64ELi128ELi4ES3_EELb1ELb0ELb0ELb0ELb1ELb0ELb1ELb0EEEvNS_16Flash_fwd_paramsE --------------------------
	.section	.nv.info._ZN5flash24flash_fwd_splitkv_kernelI23Flash_fwd_kernel_traitsILi128ELi64ELi128ELi4ELb0ELb0EN7cutlass10bfloat16_tE19Flash_kernel_traitsILi128ELi64ELi128ELi4ES3_EELb1ELb0ELb0ELb0ELb1ELb0ELb1ELb0EEEvNS_16Flash_fwd_paramsE,"",@"SHT_CUDA_INFO"
	.sectionflags	@""
	.align	4


	//----- nvinfo : EIATTR_CUDA_API_VERSION
	.align		4
        /*0000*/ 	.byte	0x04, 0x37
        /*0002*/ 	.short	(.L_1148 - .L_1147)
.L_1147:
        /*0004*/ 	.word	0x00000082


	//----- nvinfo : EIATTR_KPARAM_INFO
	.align		4
.L_1148:
        /*0008*/ 	.byte	0x04, 0x17
        /*000a*/ 	.short	(.L_1150 - .L_1149)
.L_1149:
        /*000c*/ 	.word	0x00000000
        /*0010*/ 	.short	0x0000
        /*0012*/ 	.short	0x0000
        /*0014*/ 	.byte	0x00, 0xf0, 0x41, 0x07


	//----- nvinfo : EIATTR_SPARSE_MMA_MASK
	.align		4
.L_1150:
        /*0018*/ 	.byte	0x03, 0x50
        /*001a*/ 	.short	0x0000


	//----- nvinfo : EIATTR_MAXREG_COUNT
	.align		4
        /*001c*/ 	.byte	0x03, 0x1b
        /*001e*/ 	.short	0x00ff


	//----- nvinfo : EIATTR_NUM_BARRIERS
	.align		4
        /*0020*/ 	.byte	0x02, 0x4c
        /*0022*/ 	.byte	0x01
	.zero		1


	//----- nvinfo : EIATTR_MERCURY_ISA_VERSION
	.align		4
        /*0024*/ 	.byte	0x03, 0x5f
        /*0026*/ 	.short	0x0101


	//----- nvinfo : EIATTR_COOP_GROUP_MASK_REGIDS
	.align		4
        /*0028*/ 	.byte	0x04, 0x29
        /*002a*/ 	.short	(.L_1152 - .L_1151)


	//   ....[0]....
.L_1151:
        /*002c*/ 	.word	0xffffffff


	//   ....[1]....
        /*0030*/ 	.word	0xffffffff


	//   ....[2]....
        /*0034*/ 	.word	0xffffffff


	//   ....[3]....
        /*0038*/ 	.word	0xffffffff


	//   ....[4]....
        /*003c*/ 	.word	0xffffffff


	//   ....[5]....
        /*0040*/ 	.word	0xffffffff


	//   ....[6]....
        /*0044*/ 	.word	0xffffffff


	//   ....[7]....
        /*0048*/ 	.word	0xffffffff


	//   ....[8]....
        /*004c*/ 	.word	0xffffffff


	//   ....[9]....
        /*0050*/ 	.word	0xffffffff


	//   ....[10]....
        /*0054*/ 	.word	0xffffffff


	//   ....[11]....
        /*0058*/ 	.word	0xffffffff


	//   ....[12]....
        /*005c*/ 	.word	0xffffffff


	//   ....[13]....
        /*0060*/ 	.word	0xffffffff


	//   ....[14]....
        /*0064*/ 	.word	0xffffffff


	//   ....[15]....
        /*0068*/ 	.word	0xffffffff


	//----- nvinfo : EIATTR_COOP_GROUP_INSTR_OFFSETS
	.align		4
.L_1152:
        /*006c*/ 	.byte	0x04, 0x28
        /*006e*/ 	.short	(.L_1154 - .L_1153)


	//   ....[0]....
.L_1153:
        /*0070*/ 	.word	0x00005460


	//   ....[1]....
        /*0074*/ 	.word	0x00005490


	//   ....[2]....
        /*0078*/ 	.word	0x000054b0


	//   ....[3]....
        /*007c*/ 	.word	0x000054e0


	//   ....[4]....
        /*0080*/ 	.word	0x00009780


	//   ....[5]....
        /*0084*/ 	.word	0x00009790


	//   ....[6]....
        /*0088*/ 	.word	0x000097c0


	//   ....[7]....
        /*008c*/ 	.word	0x000097d0


	//   ....[8]....
        /*0090*/ 	.word	0x0000d560


	//   ....[9]....
        /*0094*/ 	.word	0x0000d580


	//   ....[10]....
        /*0098*/ 	.word	0x0000d5c0


	//   ....[11]....
        /*009c*/ 	.word	0x0000d5d0


	//   ....[12]....
        /*00a0*/ 	.word	0x0000f4d0


	//   ....[13]....
        /*00a4*/ 	.word	0x0000f510


	//   ....[14]....
        /*00a8*/ 	.word	0x0000f5b0


	//   ....[15]....
        /*00ac*/ 	.word	0x0000f5c0


	//----- nvinfo : EIATTR_EXIT_INSTR_OFFSETS
	.align		4
.L_1154:
        /*00b0*/ 	.byte	0x04, 0x1c
        /*00b2*/ 	.short	(.L_1156 - .L_1155)


	//   ....[0]....
.L_1155:
        /*00b4*/ 	.word	0x00000440


	//   ....[1]....
        /*00b8*/ 	.word	0x00000cb0


	//   ....[2]....
        /*00bc*/ 	.word	0x00000ce0


	//   ....[3]....
        /*00c0*/ 	.word	0x000105b0


	//   ....[4]....
        /*00c4*/ 	.word	0x000105e0


	//----- nvinfo : EIATTR_CRS_STACK_SIZE
	.align		4
.L_1156:
        /*00c8*/ 	.byte	0x04, 0x1e
        /*00ca*/ 	.short	(.L_1158 - .L_1157)
.L_1157:
        /*00cc*/ 	.word	0x00000000


	//----- nvinfo : EIATTR_CBANK_PARAM_SIZE
	.align		4
.L_1158:
        /*00d0*/ 	.byte	0x03, 0x19
        /*00d2*/ 	.short	0x01d0


	//----- nvinfo : EIATTR_PARAM_CBANK
	.align		4
        /*00d4*/ 	.byte	0x04, 0x0a
        /*00d6*/ 	.short	(.L_1160 - .L_1159)
	.align		4
.L_1159:
        /*00d8*/ 	.word	index@(.nv.constant0._ZN5flash24flash_fwd_splitkv_kernelI23Flash_fwd_kernel_traitsILi128ELi64ELi128ELi4ELb0ELb0EN7cutlass10bfloat16_tE19Flash_kernel_traitsILi128ELi64ELi128ELi4ES3_EELb1ELb0ELb0ELb0ELb1ELb0ELb1ELb0EEEvNS_16Flash_fwd_paramsE)
        /*00dc*/ 	.short	0x0210
        /*00de*/ 	.short	0x01d0


	//----- nvinfo : EIATTR_SW_WAR
	.align		4
.L_1160:
        /*00e0*/ 	.byte	0x04, 0x36
        /*00e2*/ 	.short	(.L_1162 - .L_1161)
.L_1161:
        /*00e4*/ 	.word	0x00000008
.L_1162:


//--------------------- .nv.info._ZN5flash24flash_fwd_splitkv_kernelI23Flash_fwd_kernel_traitsILi128ELi64ELi128ELi4ELb0ELb0EN7cutlass10bfloat16_tE19Flash_kernel_traitsILi128ELi64ELi128ELi4ES3_EELb1ELb0ELb0ELb0ELb1ELb1ELb1ELb0EEEvNS_16Flash_fwd_paramsE --------------------------
	.section	.nv.info._ZN5flash24flash_fwd_splitkv_kernelI23Flash_fwd_kernel_traitsILi128ELi64ELi128ELi4ELb0ELb0EN7cutlass10bfloat16_tE19Flash_kernel_traitsILi128ELi64ELi128ELi4ES3_EELb1ELb0ELb0ELb0ELb1ELb1ELb1ELb0EEEvNS_16Flash_fwd_paramsE,"",@"SHT_CUDA_INFO"
	.sectionflags	@""
	.align	4


	//----- nvinfo : EIATTR_CUDA_API_VERSION
	.align		4
        /*0000*/ 	.byte	0x04, 0x37
        /*0002*/ 	.short	(.L_1164 - .L_1163)
.L_1163:
        /*0004*/ 	.word	0x00000082


	//----- nvinfo : EIATTR_KPARAM_INFO
	.align		4
.L_1164:
        /*0008*/ 	.byte	0x04, 0x17
        /*000a*/ 	.short	(.L_1166 - .L_1165)
.L_1165:
        /*000c*/ 	.word	0x00000000
        /*0010*/ 	.short	0x0000
        /*0012*/ 	.short	0x0000
        /*0014*/ 	.byte	0x00, 0xf0, 0x41, 0x07


	//----- nvinfo : EIATTR_SPARSE_MMA_MASK
	.align		4
.L_1166:
        /*0018*/ 	.byte	0x03, 0x50
        /*001a*/ 	.short	0x0000


	//----- nvinfo : EIATTR_MAXREG_COUNT
	.align		4
        /*001c*/ 	.byte	0x03, 0x1b
        /*001e*/ 	.short	0x00ff


	//----- nvinfo : EIATTR_NUM_BARRIERS
	.align		4
        /*0020*/ 	.byte	0x02, 0x4c
        /*0022*/ 	.byte	0x01
	.zero		1


	//----- nvinfo : EIATTR_MERCURY_ISA_VERSION
	.align		4
        /*0024*/ 	.byte	0x03, 0x5f
        /*0026*/ 	.short	0x0101


	//----- nvinfo : EIATTR_COOP_GROUP_MASK_REGIDS
	.align		4
        /*0028*/ 	.byte	0x04, 0x29
        /*002a*/ 	.short	(.L_1168 - .L_1167)


	//   ....[0]....
.L_1167:
        /*002c*/ 	.word	0xffffffff


	//   ....[1]....
        /*0030*/ 	.word	0xffffffff


	//   ....[2]....
        /*0034*/ 	.word	0xffffffff


	//   ....[3]....
        /*0038*/ 	.word	0xffffffff


	//   ....[4]....
        /*003c*/ 	.word	0xffffffff


	//   ....[5]....
        /*0040*/ 	.word	0xffffffff


	//   ....[6]....
        /*0044*/ 	.word	0xffffffff


	//   ....[7]....
        /*0048*/ 	.word	0xffffffff


	//   ....[8]....
        /*004c*/ 	.word	0xffffffff


	//   ....[9]....
        /*0050*/ 	.word	0xffffffff


	//   ....[10]....
        /*0054*/ 	.word	0xffffffff


	//   ....[11]....
        /*0058*/ 	.word	0xffffffff


	//   ....[12]....
        /*005c*/ 	.word	0xffffffff


	//   ....[13]....
        /*0060*/ 	.word	0xffffffff


	//   ....[14]....
        /*0064*/ 	.word	0xffffffff


	//   ....[15]....
        /*0068*/ 	.word	0xffffffff


	//----- nvinfo : EIATTR_COOP_GROUP_INSTR_OFFSETS
	.align		4
.L_1168:
        /*006c*/ 	.byte	0x04, 0x28
        /*006e*/ 	.short	(.L_1170 - .L_1169)


	//   ....[0]....
.L_1169:
        /*0070*/ 	.word	0x00005c20


	//   ....[1]....
        /*0074*/ 	.word	0x00005cf0


	//   ....[2]....
        /*0078*/ 	.word	0x00005d00


	//   ....[3]....
        /*007c*/ 	.word	0x00005d30


	//   ....[4]....
        /*0080*/ 	.word	0x0000a790


	//   ....[5]....
        /*0084*/ 	.word	0x0000a7a0


	//   ....[6]....
        /*0088*/ 	.word	0x0000a7d0


	//   ....[7]....
        /*008c*/ 	.word	0x0000a7e0


	//   ....[8]....
        /*0090*/ 	.word	0x0000edd0


	//   ....[9]....
        /*0094*/ 	.word	0x0000ede0


	//   ....[10]....
        /*0098*/ 	.word	0x0000ee10


	//   ....[11]....
        /*009c*/ 	.word	0x0000ee20


	//   ....[12]....
        /*00a0*/ 	.word	0x00010cf0


	//   ....[13]....
        /*00a4*/ 	.word	0x00010d30


	//   ....[14]....
        /*00a8*/ 	.word	0x00010dd0


	//   ....[15]....
        /*00ac*/ 	.word	0x00010de0


	//----- nvinfo : EIATTR_EXIT_INSTR_OFFSETS
	.align		4
.L_1170:
        /*00b0*/ 	.byte	0x04, 0x1c
        /*00b2*/ 	.short	(.L_1172 - .L_1171)


	//   ....[0]....
.L_1171:
        /*00b4*/ 	.word	0x00000440


	//   ....[1]....
        /*00b8*/ 	.word	0x00000cb0


	//   ....[2]....
        /*00bc*/ 	.word	0x00000ce0


	//   ....[3]....
        /*00c0*/ 	.word	0x00011dd0


	//   ....[4]....
        /*00c4*/ 	.word	0x00011e00


	//----- nvinfo : EIATTR_CRS_STACK_SIZE
	.align		4
.L_1172:
        /*00c8*/ 	.byte	0x04, 0x1e
        /*00ca*/ 	.short	(.L_1174 - .L_1173)
.L_1173:
        /*00cc*/ 	.word	0x00000000


	//----- nvinfo : EIATTR_CBANK_PARAM_SIZE
	.align		4
.L_1174:
        /*00d0*/ 	.byte	0x03, 0x19
        /*00d2*/ 	.short	0x01d0


	//----- nvinfo : EIATTR_PARAM_CBANK
	.align		4
        /*00d4*/ 	.byte	0x04, 0x0a
        /*00d6*/ 	.short	(.L_1176 - .L_1175)
	.align		4
.L_1175:
        /*00d8*/ 	.word	index@(.nv.constant0._ZN5flash24flash_fwd_splitkv_kernelI23Flash_fwd_kernel_traitsILi128ELi64ELi128ELi4ELb0ELb0EN7cutlass10bfloat16_tE19Flash_kernel_traitsILi128ELi64ELi128ELi4ES3_EELb1ELb0ELb0ELb0ELb1ELb1ELb1ELb0EEEvNS_16Flash_fwd_paramsE)
        /*00dc*/ 	.short	0x0210
        /*00de*/ 	.short	0x01d0


	//----- nvinfo : EIATTR_SW_WAR
	.align		4
.L_1176:
        /*00e0*/ 	.byte	0x04, 0x36
        /*00e2*/ 	.short	(.L_1178 - .L_1177)
.L_1177:
        /*00e4*/ 	.word	0x00000008
.L_1178:


//--------------------- .nv.info._ZN5flash24flash_fwd_splitkv_kernelI23Flash_fwd_kernel_traitsILi128ELi64ELi128ELi4ELb0ELb0EN7cutlass10bfloat16_tE19Flash_kernel_traitsILi128ELi64ELi128ELi4ES3_EELb1ELb0ELb1ELb0ELb0ELb0ELb1ELb0EEEvNS_16Flash_fwd_paramsE --------------------------
	.section	.nv.info._ZN5flash24flash_fwd_splitkv_kernelI23Flash_fwd_kernel_traitsILi128ELi64ELi128ELi4ELb0ELb0EN7cutlass10bfloat16_tE19Flash_kernel_traitsILi128ELi64ELi128ELi4ES3_EELb1ELb0ELb1ELb0ELb0ELb0ELb1ELb0EEEvNS_16Flash_fwd_paramsE,"",@"SHT_CUDA_INFO"
	.sectionflags	@""
	.align	4


	//----- nvinfo : EIATTR_CUDA_API_VERSION
	.align		4
        /*0000*/ 	.byte	0x04, 0x37
        /*0002*/ 	.short	(.L_1180 - .L_1179)
.L_1179:
        /*0004*/ 	.word	0x00000082


	//----- nvinfo : EIATTR_KPARAM_INFO
	.align		4
.L_1180:
        /*0008*/ 	.byte	0x04, 0x17
        /*000a*/ 	.short	(.L_1182 - .L_1181)
.L_1181:
        /*000c*/ 	.word	0x00000000
        /*0010*/ 	.short	0x0000
        /*0012*/ 	.short	0x0000
        /*0014*/ 	.byte	0x00, 0xf0, 0x41, 0x07


	//----- nvinfo : EIATTR_SPARSE_MMA_MASK
	.align		4
.L_1182:
        /*0018*/ 	.byte	0x03, 0x50
        /*001a*/ 	.short	0x0000


	//----- nvinfo : EIATTR_MAXREG_COUNT
	.align		4
        /*001c*/ 	.byte	0x03, 0x1b
        /*001e*/ 	.short	0x00ff


	//----- nvinfo : EIATTR_NUM_BARRIERS
	.align		4
        /*0020*/ 	.byte	0x02, 0x4c
        /*0022*/ 	.byte	0x01
	.zero		1


	//----- nvinfo : EIATTR_MERCURY_ISA_VERSION
	.align		4
        /*0024*/ 	.byte	0x03, 0x5f
        /*0026*/ 	.short	0x0101


	//----- nvinfo : EIATTR_COOP_GROUP_MASK_REGIDS
	.align		4
        /*0028*/ 	.byte	0x04, 0x29
        /*002a*/ 	.short	(.L_1184 - .L_1183)


	//   ....[0]....
.L_1183:
        /*002c*/ 	.word	0xffffffff


	//   ....[1]....
        /*0030*/ 	.word	0xffffffff


	//   ....[2]....
        /*0034*/ 	.word	0xffffffff


	//   ....[3]....
        /*0038*/ 	.word	0xffffffff


	//   ....[4]....
        /*003c*/ 	.word	0xffffffff


	//   ....[5]....
        /*0040*/ 	.word	0xffffffff


	//   ....[6]....
        /*0044*/ 	.word	0xffffffff


	//   ....[7]....
        /*0048*/ 	.word	0xffffffff


	//   ....[8]....
        /*004c*/ 	.word	0xffffffff


	//   ....[9]....
        /*0050*/ 	.word	0xffffffff


	//   ....[10]....
        /*0054*/ 	.word	0xffffffff


	//   ....[11]....
        /*0058*/ 	.word	0xffffffff


	//   ....[12]....
        /*005c*/ 	.word	0xffffffff


	//   ....[13]....
        /*0060*/ 	.word	0xffffffff


	//   ....[14]....
        /*0064*/ 	.word	0xffffffff


	//   ....[15]....
        /*0068*/ 	.word	0xffffffff


	//----- nvinfo : EIATTR_COOP_GROUP_INSTR_OFFSETS
	.align		4
.L_1184:
        /*006c*/ 	.byte	0x04, 0x28
        /*006e*/ 	.short	(.L_1186 - .L_1185)


	//   ....[0]....
.L_1185:
        /*0070*/ 	.word	0x000077e0


	//   ....[1]....
        /*0074*/ 	.word	0x00007800


	//   ....[2]....
        /*0078*/ 	.word	0x000078a0


	//   ....[3]....
        /*007c*/ 	.word	0x000078b0


	//   ....[4]....
        /*0080*/ 	.word	0x0000ced0


	//   ....[5]....
        /*0084*/ 	.word	0x0000cee0


	//   ....[6]....
        /*0088*/ 	.word	0x0000cf10


	//   ....[7]....
        /*008c*/ 	.word	0x0000cf20


	//   ....[8]....
        /*0090*/ 	.word	0x00012080


	//   ....[9]....
        /*0094*/ 	.word	0x00012090


	//   ....[10]....
        /*0098*/ 	.word	0x000120c0


	//   ....[11]....
        /*009c*/ 	.word	0x000120d0


	//   ....[12]....
        /*00a0*/ 	.word	0x00013ff0


	//   ....[13]....
        /*00a4*/ 	.word	0x00014030


	//   ....[14]....
        /*00a8*/ 	.word	0x000140c0


	//   ....[15]....
        /*00ac*/ 	.word	0x000140d0


	//----- nvinfo : EIATTR_EXIT_INSTR_OFFSETS
	.align		4
.L_1186:
        /*00b0*/ 	.byte	0x04, 0x1c
        /*00b2*/ 	.short	(.L_1188 - .L_1187)


	//   ....[0]....
.L_1187:
        /*00b4*/ 	.word	0x00000440


	//   ....[1]....
        /*00b8*/ 	.word	0x00000fc0


	//   ....[2]....
        /*00bc*/ 	.word	0x00000ff0


	//   ....[3]....
        /*00c0*/ 	.word	0x000153a0


	//   ....[4]....
        /*00c4*/ 	.word	0x000153f0


	//   ....[5]....
        /*00c8*/ 	.word	0x00015410


	//----- nvinfo : EIATTR_CRS_STACK_SIZE
	.align		4
.L_1188:
        /*00cc*/ 	.byte	0x04, 0x1e
        /*00ce*/ 	.short	(.L_1190 - .L_1189)
.L_1189:
        /*00d0*/ 	.word	0x00000000


	//----- nvinfo : EIATTR_CBANK_PARAM_SIZE
	.align		4
.L_1190:
        /*00d4*/ 	.byte	0x03, 0x19
        /*00d6*/ 	.short	0x01d0


	//----- nvinfo : EIATTR_PARAM_CBANK
	.align		4
        /*00d8*/ 	.byte	0x04, 0x0a
        /*00da*/ 	.short	(.L_1192 - .L_1191)
	.align		4
.L_1191:
        /*00dc*/ 	.word	index@(.nv.constant0._ZN5flash24flash_fwd_splitkv_kernelI23Flash_fwd_kernel_traitsILi128ELi64ELi128ELi4ELb0ELb0EN7cutlass10bfloat16_tE19Flash_kernel_traitsILi128ELi64ELi128ELi4ES3_EELb1ELb0ELb1ELb0ELb0ELb0ELb1ELb0EEEvNS_16Flash_fwd_paramsE)
        /*00e0*/ 	.short	0x0210
        /*00e2*/ 	.short	0x01d0


	//----- nvinfo : EIATTR_SW_WAR
	.align		4
.L_1192:
        /*00e4*/ 	.byte	0x04, 0x36
        /*00e6*/ 	.short	(.L_1194 - .L_1193)
.L_1193:
        /*00e8*/ 	.word	0x00000008
.L_1194:


//--------------------- .nv.info._ZN5flash24flash_fwd_splitkv_kernelI23Flash_fwd_kernel_traitsILi128ELi64ELi128ELi4ELb0ELb0EN7cutlass10bfloat16_tE19Flash_kernel_traitsILi128ELi64ELi128ELi4ES3_EELb1ELb0ELb1ELb0ELb0ELb1ELb1ELb0EEEvNS_16Flash_fwd_paramsE --------------------------
	.section	.nv.info._ZN5flash24flash_fwd_splitkv_kernelI23Flash_fwd_kernel_traitsILi128ELi64ELi128ELi4ELb0ELb0EN7cutlass10bfloat16_tE19Flash_kernel_traitsILi128ELi64ELi128ELi4ES3_EELb1ELb0ELb1ELb0ELb0ELb1ELb1ELb0EEEvNS_16Flash_fwd_paramsE,"",@"SHT_CUDA_INFO"
	.sectionflags	@""
	.align	4


	//----- nvinfo : EIATTR_CUDA_API_VERSION
	.align		4
        /*0000*/ 	.byte	0x04, 0x37
        /*0002*/ 	.short	(.L_1196 - .L_1195)
.L_1195:
        /*0004*/ 	.word	0x00000082


	//----- nvinfo : EIATTR_KPARAM_INFO
	.align		4
.L_1196:
        /*0008*/ 	.byte	0x04, 0x17
        /*000a*/ 	.short	(.L_1198 - .L_1197)
.L_1197:
        /*000c*/ 	.word	0x00000000
        /*0010*/ 	.short	0x0000
        /*0012*/ 	.short	0x0000
        /*0014*/ 	.byte	0x00, 0xf0, 0x41, 0x07


	//----- nvinfo : EIATTR_SPARSE_MMA_MASK
	.align		4
.L_1198:
        /*0018*/ 	.byte	0x03, 0x50
        /*001a*/ 	.short	0x0000


	//----- nvinfo : EIATTR_MAXREG_COUNT
	.align		4
        /*001c*/ 	.byte	0x03, 0x1b
        /*001e*/ 	.short	0x00ff


	//----- nvinfo : EIATTR_NUM_BARRIERS
	.align		4
        /*0020*/ 	.byte	0x02, 0x4c
        /*0022*/ 	.byte	0x01
	.zero		1


	//----- nvinfo : EIATTR_MERCURY_ISA_VERSION
	.align		4
        /*0024*/ 	.byte	0x03, 0x5f
        /*0026*/ 	.short	0x0101


	//----- nvinfo : EIATTR_COOP_GROUP_MASK_REGIDS
	.align		4
        /*0028*/ 	.byte	0x04, 0x29
        /*002a*/ 	.short	(.L_1200 - .L_1199)


	//   ....[0]....
.L_1199:
        /*002c*/ 	.word	0xffffffff


	//   ....[1]....
        /*0030*/ 	.word	0xffffffff


	//   ....[2]....
        /*0034*/ 	.word	0xffffffff


	//   ....[3]....
        /*0038*/ 	.word	0xffffffff


	//   ....[4]....
        /*003c*/ 	.word	0xffffffff


	//   ....[5]....
        /*0040*/ 	.word	0xffffffff


	//   ....[6]....
        /*0044*/ 	.word	0xffffffff


	//   ....[7]....
        /*0048*/ 	.word	0xffffffff


	//   ....[8]....
        /*004c*/ 	.word	0xffffffff


	//   ....[9]....
        /*0050*/ 	.word	0xffffffff


	//   ....[10]....
        /*0054*/ 	.word	0xffffffff


	//   ....[11]....
        /*0058*/ 	.word	0xffffffff


	//   ....[12]....
        /*005c*/ 	.word	0xffffffff


	//   ....[13]....
        /*0060*/ 	.word	0xffffffff


	//   ....[14]....
        /*0064*/ 	.word	0xffffffff


	//   ....[15]....
        /*0068*/ 	.word	0xffffffff


	//----- nvinfo : EIATTR_COOP_GROUP_INSTR_OFFSETS
	.align		4
.L_1200:
        /*006c*/ 	.byte	0x04, 0x28
        /*006e*/ 	.short	(.L_1202 - .L_1201)


	//   ....[0]....
.L_1201:
        /*0070*/ 	.word	0x00008060


	//   ....[1]....
        /*0074*/ 	.word	0x00008080


	//   ....[2]....
        /*0078*/ 	.word	0x00008120


	//   ....[3]....
        /*007c*/ 	.word	0x00008130


	//   ....[4]....
        /*0080*/ 	.word	0x0000dee0


	//   ....[5]....
        /*0084*/ 	.word	0x0000def0


	//   ....[6]....
        /*0088*/ 	.word	0x0000df20


	//   ....[7]....
        /*008c*/ 	.word	0x0000df30


	//   ....[8]....
        /*0090*/ 	.word	0x00013920


	//   ....[9]....
        /*0094*/ 	.word	0x00013940


	//   ....[10]....
        /*0098*/ 	.word	0x00013970


	//   ....[11]....
        /*009c*/ 	.word	0x00013980


	//   ....[12]....
        /*00a0*/ 	.word	0x00015850


	//   ....[13]....
        /*00a4*/ 	.word	0x000158c0


	//   ....[14]....
        /*00a8*/ 	.word	0x00015910


	//   ....[15]....
        /*00ac*/ 	.word	0x00015940


	//----- nvinfo : EIATTR_EXIT_INSTR_OFFSETS
	.align		4
.L_1202:
        /*00b0*/ 	.byte	0x04, 0x1c
        /*00b2*/ 	.short	(.L_1204 - .L_1203)


	//   ....[0]....
.L_1203:
        /*00b4*/ 	.word	0x00000440


	//   ....[1]....
        /*00b8*/ 	.word	0x00000fc0


	//   ....[2]....
        /*00bc*/ 	.word	0x00000ff0


	//   ....[3]....
        /*00c0*/ 	.word	0x00016c00


	//   ....[4]....
        /*00c4*/ 	.word	0x00016c50


	//   ....[5]....
        /*00c8*/ 	.word	0x00016c70


	//----- nvinfo : EIATTR_CRS_STACK_SIZE
	.align		4
.L_1204:
        /*00cc*/ 	.byte	0x04, 0x1e
        /*00ce*/ 	.short	(.L_1206 - .L_1205)
.L_1205:
        /*00d0*/ 	.word	0x00000000


	//----- nvinfo : EIATTR_CBANK_PARAM_SIZE
	.align		4
.L_1206:
        /*00d4*/ 	.byte	0x03, 0x19
        /*00d6*/ 	.short	0x01d0


	//----- nvinfo : EIATTR_PARAM_CBANK
	.align		4
        /*00d8*/ 	.byte	0x04, 0x0a
        /*00da*/ 	.short	(.L_1208 - .L_1207)
	.align		4
.L_1207:
        /*00dc*/ 	.word	index@(.nv.constant0._ZN5flash24flash_fwd_splitkv_kernelI23Flash_fwd_kernel_traitsILi128ELi64ELi128ELi4ELb0ELb0EN7cutlass10bfloat16_tE19Flash_kernel_traitsILi128ELi64ELi128ELi4ES3_EELb1ELb0ELb1ELb0ELb0ELb1ELb1ELb0EEEvNS_16Flash_fwd_paramsE)
        /*00e0*/ 	.short	0x0210
        /*00e2*/ 	.short	0x01d0


	//----- nvinfo : EIATTR_SW_WAR
	.align		4
.L_1208:
        /*00e4*/ 	.byte	0x04, 0x36
        /*00e6*/ 	.short	(.L_1210 - .L_1209)
.L_1209:
        /*00e8*/ 	.word	0x00000008
.L_1210:


//--------------------- .nv.info._ZN5flash24flash_fwd_splitkv_kernelI23Flash_fwd_kernel_traitsILi128ELi64ELi128ELi4ELb0ELb0EN7cutlass10bfloat16_tE19Flash_kernel_traitsILi128ELi64ELi128ELi4ES3_EELb1ELb0ELb0ELb0ELb1ELb0ELb1ELb1EEEvNS_16Flash_fwd_paramsE --------------------------
	.section	.nv.info._ZN5flash24flash_fwd_splitkv_kernelI23Flash_fwd_kernel_traitsILi128ELi64ELi128ELi4ELb0ELb0EN7cutlass10bfloat16_tE19Flash_kernel_traitsILi128ELi64ELi128ELi4ES3_EELb1ELb0ELb0ELb0ELb1ELb0ELb1ELb1EEEvNS_16Flash_fwd_paramsE,"",@"SHT_CUDA_INFO"
	.sectionflags	@""
	.align	4


	//----- nvinfo : EIATTR_CUDA_API_VERSION
	.align		4
        /*0000*/ 	.byte	0x04, 0x37
        /*0002*/ 	.short	(.L_1212 - .L_1211)
.L_1211:
        /*0004*/ 	.word	0x00000082


	//----- nvinfo : EIATTR_KPARAM_INFO
	.align		4
.L_1212:
        /*0008*/ 	.byte	0x04, 0x17
        /*000a*/ 	.short	(.L_1214 - .L_1213)
.L_1213:
        /*000c*/ 	.word	0x00000000
        /*0010*/ 	.short	0x0000
        /*0012*/ 	.short	0x0000
        /*0014*/ 	.byte	0x00, 0xf0, 0x41, 0x07


	//----- nvinfo : EIATTR_SPARSE_MMA_MASK
	.align		4
.L_1214:
        /*0018*/ 	.byte	0x03, 0x50
        /*001a*/ 	.short	0x0000


	//----- nvinfo : EIATTR_MAXREG_COUNT
	.align		4
        /*001c*/ 	.byte	0x03, 0x1b
        /*001e*/ 	.short	0x00ff


	//----- nvinfo : EIATTR_NUM_BARRIERS
	.align		4
        /*0020*/ 	.byte	0x02, 0x4c
        /*0022*/ 	.byte	0x01
	.zero		1


	//----- nvinfo : EIATTR_MERCURY_ISA_VERSION
	.align		4
        /*0024*/ 	.byte	0x03, 0x5f
        /*0026*/ 	.short	0x0101


	//----- nvinfo : EIATTR_COOP_GROUP_MASK_REGIDS
	.align		4
        /*0028*/ 	.byte	0x04, 0x29
        /*002a*/ 	.short	(.L_1216 - .L_1215)


	//   ....[0]....
.L_1215:
        /*002c*/ 	.word	0xffffffff


	//   ....[1]....
        /*0030*/ 	.word	0xffffffff


	//   ....[2]....
        /*0034*/ 	.word	0xffffffff


	//   ....[3]....
        /*0038*/ 	.word	0xffffffff


	//   ....[4]....
        /*003c*/ 	.word	0xffffffff


	//   ....[5]....
        /*0040*/ 	.word	0xffffffff


	//   ....[6]....
        /*0044*/ 	.word	0xffffffff


	//   ....[7]....
        /*0048*/ 	.word	0xffffffff


	//   ....[8]....
        /*004c*/ 	.word	0xffffffff


	//   ....[9]....
        /*0050*/ 	.word	0xffffffff


	//   ....[10]....
        /*0054*/ 	.word	0xffffffff


	//   ....[11]....
        /*0058*/ 	.word	0xffffffff


	//   ....[12]....
        /*005c*/ 	.word	0xffffffff


	//   ....[13]....
        /*0060*/ 	.word	0xffffffff


	//   ....[14]....
        /*0064*/ 	.word	0xffffffff


	//   ....[15]....
        /*0068*/ 	.word	0xffffffff


	//   ....[16]....
        /*006c*/ 	.word	0x0500000c


	//   ....[17]....
        /*0070*/ 	.word	0x0500000c


	//   ....[18]....
        /*0074*/ 	.word	0x0500000c


	//   ....[19]....
        /*0078*/ 	.word	0x0500000c


	//----- nvinfo : EIATTR_COOP_GROUP_INSTR_OFFSETS
	.align		4
.L_1216:
        /*007c*/ 	.byte	0x04, 0x28
        /*007e*/ 	.short	(.L_1218 - .L_1217)


	//   ....[0]....
.L_1217:
        /*0080*/ 	.word	0x00015230


	//   ....[1]....
        /*0084*/ 	.word	0x00015290


	//   ....[2]....
        /*0088*/ 	.word	0x000152b0


	//   ....[3]....
        /*008c*/ 	.word	0x000152d0


	//   ....[4]....
        /*0090*/ 	.word	0x000195d0


	//   ....[5]....
        /*0094*/ 	.word	0x000195e0


	//   ....[6]....
        /*0098*/ 	.word	0x00019610


	//   ....[7]....
        /*009c*/ 	.word	0x00019620


	//   ....[8]....
        /*00a0*/ 	.word	0x0001d7d0


	//   ....[9]....
        /*00a4*/ 	.word	0x0001d7f0


	//   ....[10]....
        /*00a8*/ 	.word	0x0001d810


	//   ....[11]....
        /*00ac*/ 	.word	0x0001d840


	//   ....[12]....
        /*00b0*/ 	.word	0x0001f870


	//   ....[13]....
        /*00b4*/ 	.word	0x0001f880


	//   ....[14]....
        /*00b8*/ 	.word	0x0001f8b0


	//   ....[15]....
        /*00bc*/ 	.word	0x0001f8c0


	//   ....[16]....
        /*00c0*/ 	.word	0x00020b80


	//   ....[17]....
        /*00c4*/ 	.word	0x00020bf0


	//   ....[18]....
        /*00c8*/ 	.word	0x00020c50


	//   ....[19]....
        /*00cc*/ 	.word	0x00020cc0


	//----- nvinfo : EIATTR_EXIT_INSTR_OFFSETS
	.align		4
.L_1218:
        /*00d0*/ 	.byte	0x04, 0x1c
        /*00d2*/ 	.short	(.L_1220 - .L_1219)


	//   ....[0]....
.L_1219:
        /*00d4*/ 	.word	0x000001f0


	//----- nvinfo : EIATTR_CRS_STACK_SIZE
	.align		4
.L_1220:
        /*00d8*/ 	.byte	0x04, 0x1e
        /*00da*/ 	.short	(.L_1222 - .L_1221)
.L_1221:
        /*00dc*/ 	.word	0x00000000


	//----- nvinfo : EIATTR_CBANK_PARAM_SIZE
	.align		4
.L_1222:
        /*00e0*/ 	.byte	0x03, 0x19
        /*00e2*/ 	.short	0x01d0


	//----- nvinfo : EIATTR_PARAM_CBANK
	.align		4
        /*00e4*/ 	.byte	0x04, 0x0a
        /*00e6*/ 	.short	(.L_1224 - .L_1223)
	.align		4
.L_1223:
        /*00e8*/ 	.word	index@(.nv.constant0._ZN5flash24flash_fwd_splitkv_kernelI23Flash_fwd_kernel_traitsILi128ELi64ELi128ELi4ELb0ELb0EN7cutlass10bfloat16_tE19Flash_kernel_traitsILi128ELi64ELi128ELi4ES3_EELb1ELb0ELb0ELb0ELb1ELb0ELb1ELb1EEEvNS_16Flash_fwd_paramsE)
        /*00ec*/ 	.short	0x0210
        /*00ee*/ 	.short	0x01d0


	//----- nvinfo : EIATTR_SW_WAR
	.align		4
.L_1224:
        /*00f0*/ 	.byte	0x04, 0x36
        /*00f2*/ 	.short	(.L_1226 - .L_1225)
.L_1225:
        /*00f4*/ 	.word	0x00000008
.L_1226:


//--------------------- .nv.info._ZN5flash24flash_fwd_splitkv_kernelI23Flash_fwd_kernel_traitsILi128ELi64ELi128ELi4ELb0ELb0EN7cutlass10bfloat16_tE19Flash_kernel_traitsILi128ELi64ELi128ELi4ES3_EELb1ELb0ELb0ELb0ELb1ELb1ELb1ELb1EEEvNS_16Flash_fwd_paramsE --------------------------
	.section	.nv.info._ZN5flash24flash_fwd_splitkv_kernelI23Flash_fwd_kernel_traitsILi128ELi64ELi128ELi4ELb0ELb0EN7cutlass10bfloat16_tE19Flash_kernel_traitsILi128ELi64ELi128ELi4ES3_EELb1ELb0ELb0ELb0ELb1ELb1ELb1ELb1EEEvNS_16Flash_fwd_paramsE,"",@"SHT_CUDA_INFO"
	.sectionflags	@""
	.align	4


	//----- nvinfo : EIATTR_CUDA_API_VERSION
	.align		4
        /*0000*/ 	.byte	0x04, 0x37
        /*0002*/ 	.short	(.L_1228 - .L_1227)
.L_1227:
        /*0004*/ 	.word	0x00000082


	//----- nvinfo : EIATTR_KPARAM_INFO
	.align		4
.L_1228:
        /*0008*/ 	.byte	0x04, 0x17
        /*000a*/ 	.short	(.L_1230 - .L_1229)
.L_1229:
        /*000c*/ 	.word	0x00000000
        /*0010*/ 	.short	0x0000
        /*0012*/ 	.short	0x0000
        /*0014*/ 	.byte	0x00, 0xf0, 0x41, 0x07


	//----- nvinfo : EIATTR_SPARSE_MMA_MASK
	.align		4
.L_1230:
        /*0018*/ 	.byte	0x03, 0x50
        /*001a*/ 	.short	0x0000


	//----- nvinfo : EIATTR_MAXREG_COUNT
	.align		4
        /*001c*/ 	.byte	0x03, 0x1b
        /*001e*/ 	.short	0x00ff


	//----- nvinfo : EIATTR_NUM_BARRIERS
	.align		4
        /*0020*/ 	.byte	0x02, 0x4c
        /*0022*/ 	.byte	0x01
	.zero		1


	//----- nvinfo : EIATTR_ANNOTATIONS
	.align		4
        /*0024*/ 	.byte	0x04, 0x55
        /*0026*/ 	.short	(.L_1232 - .L_1231)


	//   ....[0]....
.L_1231:
        /*0028*/ 	.word	0x00000001
        /*002c*/ 	.byte	0x50, 0x7c, 0x01, 0x00, 0x01, 0x00, 0x00, 0x00, 0x70, 0x7c, 0x01, 0x00, 0x01, 0x00, 0x00, 0x00
        /*003c*/ 	.byte	0x10, 0xcd, 0x01, 0x00, 0x01, 0x00, 0x00, 0x00, 0x20, 0xcd, 0x01, 0x00, 0x01, 0x00, 0x00, 0x00
        /*004c*/ 	.byte	0xa0, 0xf7, 0x01, 0x00, 0x01, 0x00, 0x00, 0x00, 0xd0, 0xf7, 0x01, 0x00, 0x01, 0x00, 0x00, 0x00
        /*005c*/ 	.byte	0xf0, 0x18, 0x02, 0x00, 0x01, 0x00, 0x00, 0x00, 0x00, 0x19, 0x02, 0x00, 0x01, 0x00, 0x00, 0x00
        /*006c*/ 	.byte	0x20, 0x19, 0x02, 0x00, 0x01, 0x00, 0x00, 0x00, 0x30, 0x19, 0x02, 0x00


	//----- nvinfo : EIATTR_MERCURY_ISA_VERSION
	.align		4
.L_1232:
        /*0078*/ 	.byte	0x03, 0x5f
        /*007a*/ 	.short	0x0101


	//----- nvinfo : EIATTR_COOP_GROUP_MASK_REGIDS
	.align		4
        /*007c*/ 	.byte	0x04, 0x29
        /*007e*/ 	.short	(.L_1234 - .L_1233)


	//   ....[0]....
.L_1233:
        /*0080*/ 	.word	0xffffffff


	//   ....[1]....
        /*0084*/ 	.word	0xffffffff


	//   ....[2]....
        /*0088*/ 	.word	0xffffffff


	//   ....[3]....
        /*008c*/ 	.word	0xffffffff


	//   ....[4]....
        /*0090*/ 	.word	0xffffffff


	//   ....[5]....
        /*0094*/ 	.word	0xffffffff


	//   ....[6]....
        /*0098*/ 	.word	0xffffffff


	//   ....[7]....
        /*009c*/ 	.word	0xffffffff


	//   ....[8]....
        /*00a0*/ 	.word	0xffffffff


	//   ....[9]....
        /*00a4*/ 	.word	0xffffffff


	//   ....[10]....
        /*00a8*/ 	.word	0xffffffff


	//   ....[11]....
        /*00ac*/ 	.word	0xffffffff


	//   ....[12]....
        /*00b0*/ 	.word	0xffffffff


	//   ....[13]....
        /*00b4*/ 	.word	0xffffffff


	//   ....[14]....
        /*00b8*/ 	.word	0xffffffff


	//   ....[15]....
        /*00bc*/ 	.word	0xffffffff


	//   ....[16]....
        /*00c0*/ 	.word	0x0500000d


	//   ....[17]....
        /*00c4*/ 	.word	0x0500000d


	//   ....[18]....
        /*00c8*/ 	.word	0x0500000d


	//   ....[19]....
        /*00cc*/ 	.word	0x0500000d


	//----- nvinfo : EIATTR_COOP_GROUP_INSTR_OFFSETS
	.align		4
.L_1234:
        /*00d0*/ 	.byte	0x04, 0x28
        /*00d2*/ 	.short	(.L_1236 - .L_1235)


	//   ....[0]....
.L_1235:
        /*00d4*/ 	.word	0x00016280


	//   ....[1]....
        /*00d8*/ 	.word	0x000162a0


	//   ....[2]....
        /*00dc*/ 	.word	0x00016340


	//   ....[3]....
        /*00e0*/ 	.word	0x00016350


	//   ....[4]....
        /*00e4*/ 	.word	0x0001af00


	//   ....[5]....
        /*00e8*/ 	.word	0x0001af10


	//   ....[6]....
        /*00ec*/ 	.word	0x0001af40


	//   ....[7]....
        /*00f0*/ 	.word	0x0001af50


	//   ....[8]....
        /*00f4*/ 	.word	0x0001f9f0


	//   ....[9]....
        /*00f8*/ 	.word	0x0001fa00


	//   ....[10]....
        /*00fc*/ 	.word	0x0001fa30


	//   ....[11]....
        /*0100*/ 	.word	0x0001fa40


	//   ....[12]....
        /*0104*/ 	.word	0x00021a70


	//   ....[13]....
        /*0108*/ 	.word	0x00021a80


	//   ....[14]....
        /*010c*/ 	.word	0x00021ab0


	//   ....[15]....
        /*0110*/ 	.word	0x00021ac0


	//   ....[16]....
        /*0114*/ 	.word	0x00022da0


	//   ....[17]....
        /*0118*/ 	.word	0x00022e20


	//   ....[18]....
        /*011c*/ 	.word	0x00022e90


	//   ....[19]....
        /*0120*/ 	.word	0x00022f00


	//----- nvinfo : EIATTR_EXIT_INSTR_OFFSETS
	.align		4
.L_1236:
        /*0124*/ 	.byte	0x04, 0x1c
        /*0126*/ 	.short	(.L_1238 - .L_1237)


	//   ....[0]....
.L_1237:
        /*0128*/ 	.word	0x00000200


	//----- nvinfo : EIATTR_CRS_STACK_SIZE
	.align		4
.L_1238:
        /*012c*/ 	.byte	0x04, 0x1e
        /*012e*/ 	.short	(.L_1240 - .L_1239)
.L_1239:
        /*0130*/ 	.word	0x00000000


	//----- nvinfo : EIATTR_CBANK_PARAM_SIZE
	.align		4
.L_1240:
        /*0134*/ 	.byte	0x03, 0x19
        /*0136*/ 	.short	0x01d0


	//----- nvinfo : EIATTR_PARAM_CBANK
	.align		4
        /*0138*/ 	.byte	0x04, 0x0a
        /*013a*/ 	.short	(.L_1242 - .L_1241)
	.align		4
.L_1241:
        /*013c*/ 	.word	index@(.nv.constant0._ZN5flash24flash_fwd_splitkv_kernelI23Flash_fwd_kernel_traitsILi128ELi64ELi128ELi4ELb0ELb0EN7cutlass10bfloat16_tE19Flash_kernel_traitsILi128ELi64ELi128ELi4ES3_EELb1ELb0ELb0ELb0ELb1ELb1ELb1ELb1EEEvNS_16Flash_fwd_paramsE)
        /*0140*/ 	.short	0x0210
        /*0142*/ 	.short	0x01d0


	//----- nvinfo : EIATTR_SW_WAR
	.align		4
.L_1242:
        /*0144*/ 	.byte	0x04, 0x36
        /*0146*/ 	.short	(.L_1244 - .L_1243)
.L_1243:
        /*0148*/ 	.word	0x00000008
.L_1244:


//--------------------- .nv.info._ZN5flash24flash_fwd_splitkv_kernelI23Flash_fwd_kernel_traitsILi128ELi64ELi128ELi4ELb0ELb0EN7cutlass10bfloat16_tE19Flash_kernel_traitsILi128ELi64ELi128ELi4ES3_EELb1ELb0ELb1ELb0ELb0ELb0ELb1ELb1EEEvNS_16Flash_fwd_paramsE --------------------------
	.section	.nv.info._ZN5flash24flash_fwd_splitkv_kernelI23Flash_fwd_kernel_traitsILi128ELi64ELi128ELi4ELb0ELb0EN7cutlass10bfloat16_tE19Flash_kernel_traitsILi128ELi64ELi128ELi4ES3_EELb1ELb0ELb1ELb0ELb0ELb0ELb1ELb1EEEvNS_16Flash_fwd_paramsE,"",@"SHT_CUDA_INFO"
	.sectionflags	@""
	.align	4


	//----- nvinfo : EIATTR_CUDA_API_VERSION
	.align		4
        /*0000*/ 	.byte	0x04, 0x37
        /*0002*/ 	.short	(.L_1246 - .L_1245)
.L_1245:
        /*0004*/ 	.word	0x00000082


	//----- nvinfo : EIATTR_KPARAM_INFO
	.align		4
.L_1246:
        /*0008*/ 	.byte	0x04, 0x17
        /*000a*/ 	.short	(.L_1248 - .L_1247)
.L_1247:
        /*000c*/ 	.word	0x00000000
        /*0010*/ 	.short	0x0000
        /*0012*/ 	.short	0x0000
        /*0014*/ 	.byte	0x00, 0xf0, 0x41, 0x07


	//----- nvinfo : EIATTR_SPARSE_MMA_MASK
	.align		4
.L_1248:
        /*0018*/ 	.byte	0x03, 0x50
        /*001a*/ 	.short	0x0000


	//----- nvinfo : EIATTR_MAXREG_COUNT
	.align		4
        /*001c*/ 	.byte	0x03, 0x1b
        /*001e*/ 	.short	0x00ff


	//----- nvinfo : EIATTR_NUM_BARRIERS
	.align		4
        /*0020*/ 	.byte	0x02, 0x4c
        /*0022*/ 	.byte	0x01
	.zero		1


	//----- nvinfo : EIATTR_MERCURY_ISA_VERSION
	.align		4
        /*0024*/ 	.byte	0x03, 0x5f
        /*0026*/ 	.short	0x0101


	//----- nvinfo : EIATTR_COOP_GROUP_MASK_REGIDS
	.align		4
        /*0028*/ 	.byte	0x04, 0x29
        /*002a*/ 	.short	(.L_1250 - .L_1249)


	//   ....[0]....
.L_1249:
        /*002c*/ 	.word	0xffffffff


	//   ....[1]....
        /*0030*/ 	.word	0xffffffff


	//   ....[2]....
        /*0034*/ 	.word	0xffffffff


	//   ....[3]....
        /*0038*/ 	.word	0xffffffff


	//   ....[4]....
        /*003c*/ 	.word	0xffffffff


	//   ....[5]....
        /*0040*/ 	.word	0xffffffff


	//   ....[6]....
        /*0044*/ 	.word	0xffffffff


	//   ....[7]....
        /*0048*/ 	.word	0xffffffff


	//   ....[8]....
        /*004c*/ 	.word	0xffffffff


	//   ....[9]....
        /*0050*/ 	.word	0xffffffff


	//   ....[10]....
        /*0054*/ 	.word	0xffffffff


	//   ....[11]....
        /*0058*/ 	.word	0xffffffff


	//   ....[12]....
        /*005c*/ 	.word	0xffffffff


	//   ....[13]....
        /*0060*/ 	.word	0xffffffff


	//   ....[14]....
        /*0064*/ 	.word	0xffffffff


	//   ....[15]....
        /*0068*/ 	.word	0xffffffff


	//   ....[16]....
        /*006c*/ 	.word	0x0500000c


	//   ....[17]....
        /*0070*/ 	.word	0x0500000c


	//   ....[18]....
        /*0074*/ 	.word	0x0500000c


	//   ....[19]....
        /*0078*/ 	.word	0x0500000c


	//----- nvinfo : EIATTR_COOP_GROUP_INSTR_OFFSETS
	.align		4
.L_1250:
        /*007c*/ 	.byte	0x04, 0x28
        /*007e*/ 	.short	(.L_1252 - .L_1251)


	//   ....[0]....
.L_1251:
        /*0080*/ 	.word	0x00018570


	//   ....[1]....
        /*0084*/ 	.word	0x000185c0


	//   ....[2]....
        /*0088*/ 	.word	0x00018620


	//   ....[3]....
        /*008c*/ 	.word	0x00018640


	//   ....[4]....
        /*0090*/ 	.word	0x0001da80


	//   ....[5]....
        /*0094*/ 	.word	0x0001dad0


	//   ....[6]....
        /*0098*/ 	.word	0x0001daf0


	//   ....[7]....
        /*009c*/ 	.word	0x0001db10


	//   ....[8]....
        /*00a0*/ 	.word	0x00023160


	//   ....[9]....
        /*00a4*/ 	.word	0x00023170


	//   ....[10]....
        /*00a8*/ 	.word	0x000231a0


	//   ....[11]....
        /*00ac*/ 	.word	0x000231b0


	//   ....[12]....
        /*00b0*/ 	.word	0x000251d0


	//   ....[13]....
        /*00b4*/ 	.word	0x000251e0


	//   ....[14]....
        /*00b8*/ 	.word	0x00025210


	//   ....[15]....
        /*00bc*/ 	.word	0x00025220


	//   ....[16]....
        /*00c0*/ 	.word	0x000267c0


	//   ....[17]....
        /*00c4*/ 	.word	0x00026830


	//   ....[18]....
        /*00c8*/ 	.word	0x00026890


	//   ....[19]....
        /*00cc*/ 	.word	0x00026900


	//----- nvinfo : EIATTR_EXIT_INSTR_OFFSETS
	.align		4
.L_1252:
        /*00d0*/ 	.byte	0x04, 0x1c
        /*00d2*/ 	.short	(.L_1254 - .L_1253)


	//   ....[0]....
.L_1253:
        /*00d4*/ 	.word	0x000001f0


	//----- nvinfo : EIATTR_CRS_STACK_SIZE
	.align		4
.L_1254:
        /*00d8*/ 	.byte	0x04, 0x1e
        /*00da*/ 	.short	(.L_1256 - .L_1255)
.L_1255:
        /*00dc*/ 	.word	0x00000000


	//----- nvinfo : EIATTR_CBANK_PARAM_SIZE
	.align		4
.L_1256:
        /*00e0*/ 	.byte	0x03, 0x19
        /*00e2*/ 	.short	0x01d0


	//----- nvinfo : EIATTR_PARAM_CBANK
	.align		4
        /*00e4*/ 	.byte	0x04, 0x0a
        /*00e6*/ 	.short	(.L_1258 - .L_1257)
	.align		4
.L_1257:
        /*00e8*/ 	.word	index@(.nv.constant0._ZN5flash24flash_fwd_splitkv_kernelI23Flash_fwd_kernel_traitsILi128ELi64ELi128ELi4ELb0ELb0EN7cutlass10bfloat16_tE19Flash_kernel_traitsILi128ELi64ELi128ELi4ES3_EELb1ELb0ELb1ELb0ELb0ELb0ELb1ELb1EEEvNS_16Flash_fwd_paramsE)
        /*00ec*/ 	.short	0x0210
        /*00ee*/ 	.short	0x01d0


	//----- nvinfo : EIATTR_SW_WAR
	.align		4
.L_1258:
        /*00f0*/ 	.byte	0x04, 0x36
        /*00f2*/ 	.short	(.L_1260 - .L_1259)
.L_1259:
        /*00f4*/ 	.word	0x00000008
.L_1260:


//--------------------- .nv.info._ZN5flash24flash_fwd_splitkv_kernelI23Flash_fwd_kernel_traitsILi128ELi64ELi128ELi4ELb0ELb0EN7cutlass10bfloat16_tE19Flash_kernel_traitsILi128ELi64ELi128ELi4ES3_EELb1ELb0ELb1ELb0ELb0ELb1ELb1ELb1EEEvNS_16Flash_fwd_paramsE --------------------------
	.section	.nv.info._ZN5flash24flash_fwd_splitkv_kernelI23Flash_fwd_kernel_traitsILi128ELi64ELi128ELi4ELb0ELb0EN7cutlass10bfloat16_tE19Flash_kernel_traitsILi128ELi64ELi128ELi4ES3_EELb1ELb0ELb1ELb0ELb0ELb1ELb1ELb1EEEvNS_16Flash_fwd_paramsE,"",@"SHT_CUDA_INFO"
	.sectionflags	@""
	.align	4


	//----- nvinfo : EIATTR_CUDA_API_VERSION
	.align		4
        /*0000*/ 	.byte	0x04, 0x37
        /*0002*/ 	.short	(.L_1262 - .L_1261)
.L_1261:
        /*0004*/ 	.word	0x00000082


	//----- nvinfo : EIATTR_KPARAM_INFO
	.align		4
.L_1262:
        /*0008*/ 	.byte	0x04, 0x17
        /*000a*/ 	.short	(.L_1264 - .L_1263)
.L_1263:
        /*000c*/ 	.word	0x00000000
        /*0010*/ 	.short	0x0000
        /*0012*/ 	.short	0x0000
        /*0014*/ 	.byte	0x00, 0xf0, 0x41, 0x07


	//----- nvinfo : EIATTR_SPARSE_MMA_MASK
	.align		4
.L_1264:
        /*0018*/ 	.byte	0x03, 0x50
        /*001a*/ 	.short	0x0000


	//----- nvinfo : EIATTR_MAXREG_COUNT
	.align		4
        /*001c*/ 	.byte	0x03, 0x1b
        /*001e*/ 	.short	0x00ff


	//----- nvinfo : EIATTR_NUM_BARRIERS
	.align		4
        /*0020*/ 	.byte	0x02, 0x4c
        /*0022*/ 	.byte	0x01
	.zero		1


	//----- nvinfo : EIATTR_MERCURY_ISA_VERSION
	.align		4
        /*0024*/ 	.byte	0x03, 0x5f
        /*0026*/ 	.short	0x0101


	//----- nvinfo : EIATTR_COOP_GROUP_MASK_REGIDS
	.align		4
        /*0028*/ 	.byte	0x04, 0x29
        /*002a*/ 	.short	(.L_1266 - .L_1265)


	//   ....[0]....
.L_1265:
        /*002c*/ 	.word	0xffffffff


	//   ....[1]....
        /*0030*/ 	.word	0xffffffff


	//   ....[2]....
        /*0034*/ 	.word	0xffffffff


	//   ....[3]....
        /*0038*/ 	.word	0xffffffff


	//   ....[4]....
        /*003c*/ 	.word	0xffffffff


	//   ....[5]....
        /*0040*/ 	.word	0xffffffff


	//   ....[6]....
        /*0044*/ 	.word	0xffffffff


	//   ....[7]....
        /*0048*/ 	.word	0xffffffff


	//   ....[8]....
        /*004c*/ 	.word	0xffffffff


	//   ....[9]....
        /*0050*/ 	.word	0xffffffff


	//   ....[10]....
        /*0054*/ 	.word	0xffffffff


	//   ....[11]....
        /*0058*/ 	.word	0xffffffff


	//   ....[12]....
        /*005c*/ 	.word	0xffffffff


	//   ....[13]....
        /*0060*/ 	.word	0xffffffff


	//   ....[14]....
        /*0064*/ 	.word	0xffffffff


	//   ....[15]....
        /*0068*/ 	.word	0xffffffff


	//   ....[16]....
        /*006c*/ 	.word	0x0500000c


	//   ....[17]....
        /*0070*/ 	.word	0x0500000c


	//   ....[18]....
        /*0074*/ 	.word	0x0500000c


	//   ....[19]....
        /*0078*/ 	.word	0x0500000c


	//----- nvinfo : EIATTR_COOP_GROUP_INSTR_OFFSETS
	.align		4
.L_1266:
        /*007c*/ 	.byte	0x04, 0x28
        /*007e*/ 	.short	(.L_1268 - .L_1267)


	//   ....[0]....
.L_1267:
        /*0080*/ 	.word	0x000198f0


	//   ....[1]....
        /*0084*/ 	.word	0x00019910


	//   ....[2]....
        /*0088*/ 	.word	0x000199b0


	//   ....[3]....
        /*008c*/ 	.word	0x000199c0


	//   ....[4]....
        /*0090*/ 	.word	0x0001f690


	//   ....[5]....
        /*0094*/ 	.word	0x0001f6a0


	//   ....[6]....
        /*0098*/ 	.word	0x0001f6d0


	//   ....[7]....
        /*009c*/ 	.word	0x0001f6e0


	//   ....[8]....
        /*00a0*/ 	.word	0x000255f0


	//   ....[9]....
        /*00a4*/ 	.word	0x00025610


	//   ....[10]....
        /*00a8*/ 	.word	0x00025630


	//   ....[11]....
        /*00ac*/ 	.word	0x00025650


	//   ....[12]....
        /*00b0*/ 	.word	0x00027630


	//   ....[13]....
        /*00b4*/ 	.word	0x00027640


	//   ....[14]....
        /*00b8*/ 	.word	0x00027670


	//   ....[15]....
        /*00bc*/ 	.word	0x00027680


	//   ....[16]....
        /*00c0*/ 	.word	0x00028c60


	//   ....[17]....
        /*00c4*/ 	.word	0x00028ce0


	//   ....[18]....
        /*00c8*/ 	.word	0x00028d50


	//   ....[19]....
        /*00cc*/ 	.word	0x00028dc0


	//----- nvinfo : EIATTR_EXIT_INSTR_OFFSETS
	.align		4
.L_1268:
        /*00d0*/ 	.byte	0x04, 0x1c
        /*00d2*/ 	.short	(.L_1270 - .L_1269)


	//   ....[0]....
.L_1269:
        /*00d4*/ 	.word	0x000001f0


	//----- nvinfo : EIATTR_CRS_STACK_SIZE
	.align		4
.L_1270:
        /*00d8*/ 	.byte	0x04, 0x1e
        /*00da*/ 	.short	(.L_1272 - .L_1271)
.L_1271:
        /*00dc*/ 	.word	0x00000000


	//----- nvinfo : EIATTR_CBANK_PARAM_SIZE
	.align		4
.L_1272:
        /*00e0*/ 	.byte	0x03, 0x19
        /*00e2*/ 	.short	0x01d0


	//----- nvinfo : EIATTR_PARAM_CBANK
	.align		4
        /*00e4*/ 	.byte	0x04, 0x0a
        /*00e6*/ 	.short	(.L_1274 - .L_1273)
	.align		4
.L_1273:
        /*00e8*/ 	.word	index@(.nv.constant0._ZN5flash24flash_fwd_splitkv_kernelI23Flash_fwd_kernel_traitsILi128ELi64ELi128ELi4ELb0ELb0EN7cutlass10bfloat16_tE19Flash_kernel_traitsILi128ELi64ELi128ELi4ES3_EELb1ELb0ELb1ELb0ELb0ELb1ELb1ELb1EEEvNS_16Flash_fwd_paramsE)
        /*00ec*/ 	.short	0x0210
        /*00ee*/ 	.short	0x01d0


	//----- nvinfo : EIATTR_SW_WAR
	.align		4
.L_1274:
        /*00f0*/ 	.byte	0x04, 0x36
        /*00f2*/ 	.short	(.L_1276 - .L_1275)
.L_1275:
        /*00f4*/ 	.word	0x00000008
.L_1276:


//--------------------- .nv.info._ZN5flash32flash_fwd_splitkv_combine_kernelI23Flash_fwd_kernel_traitsILi128ELi64ELi64ELi4ELb0ELb0EN7cutlass10bfloat16_tE19Flash_kernel_traitsILi128ELi64ELi64ELi4ES3_EELi4ELi7ELb0EEEvNS_16Flash_fwd_paramsE --------------------------
	.section	.nv.info._ZN5flash32flash_fwd_splitkv_combine_kernelI23Flash_fwd_kernel_traitsILi128ELi64ELi64ELi4ELb0ELb0EN7cutlass10bfloat16_tE19Flash_kernel_traitsILi128ELi64ELi64ELi4ES3_EELi4ELi7ELb0EEEvNS_16Flash_fwd_paramsE,"",@"SHT_CUDA_INFO"
	.sectionflags	@""
	.align	4


	//----- nvinfo : EIATTR_CUDA_API_VERSION
	.align		4
        /*0000*/ 	.byte	0x04, 0x37
        /*0002*/ 	.short	(.L_1278 - .L_1277)
.L_1277:
        /*0004*/ 	.word	0x00000082


	//----- nvinfo : EIATTR_KPARAM_INFO
	.align		4
.L_1278:
        /*0008*/ 	.byte	0x04, 0x17
        /*000a*/ 	.short	(.L_1280 - .L_1279)
.L_1279:
        /*000c*/ 	.word	0x00000000
        /*0010*/ 	.short	0x0000
        /*0012*/ 	.short	0x0000
        /*0014*/ 	.byte	0x00, 0xf0, 0x41, 0x07


	//----- nvinfo : EIATTR_SPARSE_MMA_MASK
	.align		4
.L_1280:
        /*0018*/ 	.byte	0x03, 0x50
        /*001a*/ 	.short	0x0000


	//----- nvinfo : EIATTR_MAXREG_COUNT
	.align		4
        /*001c*/ 	.byte	0x03, 0x1b
        /*001e*/ 	.short	0x00ff


	//----- nvinfo : EIATTR_NUM_BARRIERS
	.align		4
        /*0020*/ 	.byte	0x02, 0x4c
        /*0022*/ 	.byte	0x01
	.zero		1


	//----- nvinfo : EIATTR_MERCURY_ISA_VERSION
	.align		4
        /*0024*/ 	.byte	0x03, 0x5f
        /*0026*/ 	.short	0x0101


	//----- nvinfo : EIATTR_COOP_GROUP_MASK_REGIDS
	.align		4
        /*0028*/ 	.byte	0x04, 0x29
        /*002a*/ 	.short	(.L_1282 - .L_1281)


	//   ....[0]....
.L_1281:
        /*002c*/ 	.word	0xffffffff


	//   ....[1]....
        /*0030*/ 	.word	0xffffffff


	//   ....[2]....
        /*0034*/ 	.word	0xffffffff


	//   ....[3]....
        /*0038*/ 	.word	0xffffffff


	//   ....[4]....
        /*003c*/ 	.word	0xffffffff


	//   ....[5]....
        /*0040*/ 	.word	0xffffffff


	//   ....[6]....
        /*0044*/ 	.word	0xffffffff


	//   ....[7]....
        /*0048*/ 	.word	0xffffffff


	//   ....[8]....
        /*004c*/ 	.word	0xffffffff


	//   ....[9]....
        /*0050*/ 	.word	0xffffffff


	//----- nvinfo : EIATTR_COOP_GROUP_INSTR_OFFSETS
	.align		4
.L_1282:
        /*0054*/ 	.byte	0x04, 0x28
        /*0056*/ 	.short	(.L_1284 - .L_1283)


	//   ....[0]....
.L_1283:
        /*0058*/ 	.word	0x00001b70


	//   ....[1]....
        /*005c*/ 	.word	0x00001b90


	//   ....[2]....
        /*0060*/ 	.word	0x00001bb0


	//   ....[3]....
        /*0064*/ 	.word	0x00001bd0


	//   ....[4]....
        /*0068*/ 	.word	0x00001bf0


	//   ....[5]....
        /*006c*/ 	.word	0x00001d60


	//   ....[6]....
        /*0070*/ 	.word	0x00001dc0


	//   ....[7]....
        /*0074*/ 	.word	0x00001e90


	//   ....[8]....
        /*0078*/ 	.word	0x00001f60


	//   ....[9]....
        /*007c*/ 	.word	0x00002080


	//----- nvinfo : EIATTR_EXIT_INSTR_OFFSETS
	.align		4
.L_1284:
        /*0080*/ 	.byte	0x04, 0x1c
        /*0082*/ 	.short	(.L_1286 - .L_1285)


	//   ....[0]....
.L_1285:
        /*0084*/ 	.word	0x000043d0


	//   ....[1]....
        /*0088*/ 	.word	0x00004400


	//   ....[2]....
        /*008c*/ 	.word	0x00004900


	//----- nvinfo : EIATTR_CRS_STACK_SIZE
	.align		4
.L_1286:
        /*0090*/ 	.byte	0x04, 0x1e
        /*0092*/ 	.short	(.L_1288 - .L_1287)
.L_1287:
        /*0094*/ 	.word	0x00000000


	//----- nvinfo : EIATTR_CBANK_PARAM_SIZE
	.align		4
.L_1288:
        /*0098*/ 	.byte	0x03, 0x19
        /*009a*/ 	.short	0x01d0


	//----- nvinfo : EIATTR_PARAM_CBANK
	.align		4
        /*009c*/ 	.byte	0x04, 0x0a
        /*009e*/ 	.short	(.L_1290 - .L_1289)
	.align		4
.L_1289:
        /*00a0*/ 	.word	index@(.nv.constant0._ZN5flash32flash_fwd_splitkv_combine_kernelI23Flash_fwd_kernel_traitsILi128ELi64ELi64ELi4ELb0ELb0EN7cutlass10bfloat16_tE19Flash_kernel_traitsILi128ELi64ELi64ELi4ES3_EELi4ELi7ELb0EEEvNS_16Flash_fwd_paramsE)
        /*00a4*/ 	.short	0x0210
        /*00a6*/ 	.short	0x01d0


	//----- nvinfo : EIATTR_SW_WAR
	.align		4
.L_1290:
        /*00a8*/ 	.byte	0x04, 0x36
        /*00aa*/ 	.short	(.L_1292 - .L_1291)
.L_1291:
        /*00ac*/ 	.word	0x00000008
.L_1292:


//--------------------- .nv.info._ZN5flash32flash_fwd_splitkv_combine_kernelI23Flash_fwd_kernel_traitsILi128ELi64ELi64ELi4ELb0ELb0EN7cutlass10bfloat16_tE19Flash_kernel_traitsILi128ELi64ELi64ELi4ES3_EELi4ELi6ELb0EEEvNS_16Flash_fwd_paramsE --------------------------
	.section	.nv.info._ZN5flash32flash_fwd_splitkv_combine_kernelI23Flash_fwd_kernel_traitsILi128ELi64ELi64ELi4ELb0ELb0EN7cutlass10bfloat16_tE19Flash_kernel_traitsILi128ELi64ELi64ELi4ES3_EELi4ELi6ELb0EEEvNS_16Flash_fwd_paramsE,"",@"SHT_CUDA_INFO"
	.sectionflags	@""
	.align	4


	//----- nvinfo : EIATTR_CUDA_API_VERSION
	.align		4
        /*0000*/ 	.byte	0x04, 0x37
        /*0002*/ 	.short	(.L_1294 - .L_1293)
.L_1293:
        /*0004*/ 	.word	0x00000082


	//----- nvinfo : EIATTR_KPARAM_INFO
	.align		4
.L_1294:
        /*0008*/ 	.byte	0x04, 0x17
        /*000a*/ 	.short	(.L_1296 - .L_1295)
.L_1295:
        /*000c*/ 	.word	0x00000000
        /*0010*/ 	.short	0x0000
        /*0012*/ 	.short	0x0000
        /*0014*/ 	.byte	0x00, 0xf0, 0x41, 0x07


	//----- nvinfo : EIATTR_SPARSE_MMA_MASK
	.align		4
.L_1296:
        /*0018*/ 	.byte	0x03, 0x50
        /*001a*/ 	.short	0x0000


	//----- nvinfo : EIATTR_MAXREG_COUNT
	.align		4
        /*001c*/ 	.byte	0x03, 0x1b
        /*001e*/ 	.short	0x00ff


	//----- nvinfo : EIATTR_NUM_BARRIERS
	.align		4
        /*0020*/ 	.byte	0x02, 0x4c
        /*0022*/ 	.byte	0x01
	.zero		1


	//----- nvinfo : EIATTR_MERCURY_ISA_VERSION
	.align		4
        /*0024*/ 	.byte	0x03, 0x5f
        /*0026*/ 	.short	0x0101


	//----- nvinfo : EIATTR_COOP_GROUP_MASK_REGIDS
	.align		4
        /*0028*/ 	.byte	0x04, 0x29
        /*002a*/ 	.short	(.L_1298 - .L_1297)


	//   ....[0]....
.L_1297:
        /*002c*/ 	.word	0xffffffff


	//   ....[1]....
        /*0030*/ 	.word	0xffffffff


	//   ....[2]....
        /*0034*/ 	.word	0xffffffff


	//   ....[3]....
        /*0038*/ 	.word	0xffffffff


	//   ....[4]....
        /*003c*/ 	.word	0xffffffff


	//   ....[5]....
        /*0040*/ 	.word	0xffffffff


	//   ....[6]....
        /*0044*/ 	.word	0xffffffff


	//   ....[7]....
        /*0048*/ 	.word	0xffffffff


	//   ....[8]....
        /*004c*/ 	.word	0xffffffff


	//   ....[9]....
        /*0050*/ 	.word	0xffffffff


	//----- nvinfo : EIATTR_COOP_GROUP_INSTR_OFFSETS
	.align		4
.L_1298:
        /*0054*/ 	.byte	0x04, 0x28
        /*0056*/ 	.short	(.L_1300 - .L_1299)


	//   ....[0]....
.L_1299:
        /*0058*/ 	.word	0x00001690


	//   ....[1]....
        /*005c*/ 	.word	0x000016b0


	//   ....[2]....
        /*0060*/ 	.word	0x000016d0


	//   ....[3]....
        /*0064*/ 	.word	0x00001700


	//   ....[4]....
        /*0068*/ 	.word	0x00001740


	//   ....[5]....
        /*006c*/ 	.word	0x00001900


	//   ....[6]....
        /*0070*/ 	.word	0x000019c0


	//   ....[7]....
        /*0074*/ 	.word	0x00001a20


	//   ....[8]....
        /*0078*/ 	.word	0x00001af0


	//   ....[9]....
        /*007c*/ 	.word	0x00001c30


	//----- nvinfo : EIATTR_EXIT_INSTR_OFFSETS
	.align		4
.L_1300:
        /*0080*/ 	.byte	0x04, 0x1c
        /*0082*/ 	.short	(.L_1302 - .L_1301)


	//   ....[0]....
.L_1301:
        /*0084*/ 	.word	0x00004040


	//   ....[1]....
        /*0088*/ 	.word	0x00004070


	//   ....[2]....
        /*008c*/ 	.word	0x00004570


	//----- nvinfo : EIATTR_CRS_STACK_SIZE
	.align		4
.L_1302:
        /*0090*/ 	.byte	0x04, 0x1e
        /*0092*/ 	.short	(.L_1304 - .L_1303)
.L_1303:
        /*0094*/ 	.word	0x00000000


	//----- nvinfo : EIATTR_CBANK_PARAM_SIZE
	.align		4
.L_1304:
        /*0098*/ 	.byte	0x03, 0x19
        /*009a*/ 	.short	0x01d0


	//----- nvinfo : EIATTR_PARAM_CBANK
	.align		4
        /*009c*/ 	.byte	0x04, 0x0a
        /*009e*/ 	.short	(.L_1306 - .L_1305)
	.align		4
.L_1305:
        /*00a0*/ 	.word	index@(.nv.constant0._ZN5flash32flash_fwd_splitkv_combine_kernelI23Flash_fwd_kernel_traitsILi128ELi64ELi64ELi4ELb0ELb0EN7cutlass10bfloat16_tE19Flash_kernel_traitsILi128ELi64ELi64ELi4ES3_EELi4ELi6ELb0EEEvNS_16Flash_fwd_paramsE)
        /*00a4*/ 	.short	0x0210
        /*00a6*/ 	.short	0x01d0


	//----- nvinfo : EIATTR_SW_WAR
	.align		4
.L_1306:
        /*00a8*/ 	.byte	0x04, 0x36
        /*00aa*/ 	.short	(.L_1308 - .L_1307)
.L_1307:
        /*00ac*/ 	.word	0x00000008
.L_1308:


//--------------------- .nv.info._ZN5flash32flash_fwd_splitkv_combine_kernelI23Flash_fwd_kernel_traitsILi128ELi64ELi64ELi4ELb0ELb0EN7cutlass10bfloat16_tE19Flash_kernel_traitsILi128ELi64ELi64ELi4ES3_EELi4ELi5ELb0EEEvNS_16Flash_fwd_paramsE --------------------------
	.section	.nv.info._ZN5flash32flash_fwd_splitkv_combine_kernelI23Flash_fwd_kernel_traitsILi128ELi64ELi64ELi4ELb0ELb0EN7cutlass10bfloat16_tE19Flash_kernel_traitsILi128ELi64ELi64ELi4ES3_EELi4ELi5ELb0EEEvNS_16Flash_fwd_paramsE,"",@"SHT_CUDA_INFO"
	.sectionflags	@""
	.align	4


	//----- nvinfo : EIATTR_CUDA_API_VERSION
	.align		4
        /*0000*/ 	.byte	0x04, 0x37
        /*0002*/ 	.short	(.L_1310 - .L_1309)
.L_1309:
        /*0004*/ 	.word	0x00000082


	//----- nvinfo : EIATTR_KPARAM_INFO
	.align		4
.L_1310:
        /*0008*/ 	.byte	0x04, 0x17
        /*000a*/ 	.short	(.L_1312 - .L_1311)
.L_1311:
        /*000c*/ 	.word	0x00000000
        /*0010*/ 	.short	0x0000
        /*0012*/ 	.short	0x0000
        /*0014*/ 	.byte	0x00, 0xf0, 0x41, 0x07


	//----- nvinfo : EIATTR_SPARSE_MMA_MASK
	.align		4
.L_1312:
        /*0018*/ 	.byte	0x03, 0x50
        /*001a*/ 	.short	0x0000


	//----- nvinfo : EIATTR_MAXREG_COUNT
	.align		4
        /*001c*/ 	.byte	0x03, 0x1b
        /*001e*/ 	.short	0x00ff


	//----- nvinfo : EIATTR_NUM_BARRIERS
	.align		4
        /*0020*/ 	.byte	0x02, 0x4c
        /*0022*/ 	.byte	0x01
	.zero		1


	//----- nvinfo : EIATTR_MERCURY_ISA_VERSION
	.align		4
        /*0024*/ 	.byte	0x03, 0x5f
        /*0026*/ 	.short	0x0101


	//----- nvinfo : EIATTR_COOP_GROUP_MASK_REGIDS
	.align		4
        /*0028*/ 	.byte	0x04, 0x29
        /*002a*/ 	.short	(.L_1314 - .L_1313)


	//   ....[0]....
.L_1313:
        /*002c*/ 	.word	0xffffffff


	//   ....[1]....
        /*0030*/ 	.word	0xffffffff


	//   ....[2]....
        /*0034*/ 	.word	0xffffffff


	//   ....[3]....
        /*0038*/ 	.word	0xffffffff


	//   ....[4]....
        /*003c*/ 	.word	0xffffffff


	//   ....[5]....
        /*0040*/ 	.word	0xffffffff


	//   ....[6]....
        /*0044*/ 	.word	0xffffffff


	//   ....[7]....
        /*0048*/ 	.word	0xffffffff


	//   ....[8]....
        /*004c*/ 	.word	0xffffffff


	//   ....[9]....
        /*0050*/ 	.word	0xffffffff


	//----- nvinfo : EIATTR_COOP_GROUP_INSTR_OFFSETS
	.align		4
.L_1314:
        /*0054*/ 	.byte	0x04, 0x28
        /*0056*/ 	.short	(.L_1316 - .L_1315)


	//   ....[0]....
.L_1315:
        /*0058*/ 	.word	0x00001830


	//   ....[1]....
        /*005c*/ 	.word	0x00001890


	//   ....[2]....
        /*0060*/ 	.word	0x000018c0


	//   ....[3]....
        /*0064*/ 	.word	0x000018e0


	//   ....[4]....
        /*0068*/ 	.word	0x00001910


	//   ....[5]....
        /*006c*/ 	.word	0x00001a40


	//   ....[6]....
        /*0070*/ 	.word	0x00001aa0


	//   ....[7]....
        /*0074*/ 	.word	0x00001b30


	//   ....[8]....
        /*0078*/ 	.word	0x00001bd0


	//   ....[9]....
        /*007c*/ 	.word	0x00001cc0


	//----- nvinfo : EIATTR_EXIT_INSTR_OFFSETS
	.align		4
.L_1316:
        /*0080*/ 	.byte	0x04, 0x1c
        /*0082*/ 	.short	(.L_1318 - .L_1317)


	//   ....[0]....
.L_1317:
        /*0084*/ 	.word	0x00004050


	//   ....[1]....
        /*0088*/ 	.word	0x00004080


	//   ....[2]....
        /*008c*/ 	.word	0x00004580


	//----- nvinfo : EIATTR_CRS_STACK_SIZE
	.align		4
.L_1318:
        /*0090*/ 	.byte	0x04, 0x1e
        /*0092*/ 	.short	(.L_1320 - .L_1319)
.L_1319:
        /*0094*/ 	.word	0x00000000


	//----- nvinfo : EIATTR_CBANK_PARAM_SIZE
	.align		4
.L_1320:
        /*0098*/ 	.byte	0x03, 0x19
        /*009a*/ 	.short	0x01d0


	//----- nvinfo : EIATTR_PARAM_CBANK
	.align		4
        /*009c*/ 	.byte	0x04, 0x0a
        /*009e*/ 	.short	(.L_1322 - .L_1321)
	.align		4
.L_1321:
        /*00a0*/ 	.word	index@(.nv.constant0._ZN5flash32flash_fwd_splitkv_combine_kernelI23Flash_fwd_kernel_traitsILi128ELi64ELi64ELi4ELb0ELb0EN7cutlass10bfloat16_tE19Flash_kernel_traitsILi128ELi64ELi64ELi4ES3_EELi4ELi5ELb0EEEvNS_16Flash_fwd_paramsE)
        /*00a4*/ 	.short	0x0210
        /*00a6*/ 	.short	0x01d0


	//----- nvinfo : EIATTR_SW_WAR
	.align		4
.L_1322:
        /*00a8*/ 	.byte	0x04, 0x36
        /*00aa*/ 	.short	(.L_1324 - .L_1323)
.L_1323:
        /*00ac*/ 	.word	0x00000008
.L_1324:


//--------------------- .nv.info._ZN5flash32flash_fwd_splitkv_combine_kernelI23Flash_fwd_kernel_traitsILi128ELi64ELi64ELi4ELb0ELb0EN7cutlass10bfloat16_tE19Flash_kernel_traitsILi128ELi64ELi64ELi4ES3_EELi4ELi4ELb0EEEvNS_16Flash_fwd_paramsE --------------------------
	.section	.nv.info._ZN5flash32flash_fwd_splitkv_combine_kernelI23Flash_fwd_kernel_traitsILi128ELi64ELi64ELi4ELb0ELb0EN7cutlass10bfloat16_tE19Flash_kernel_traitsILi128ELi64ELi64ELi4ES3_EELi4ELi4ELb0EEEvNS_16Flash_fwd_paramsE,"",@"SHT_CUDA_INFO"
	.sectionflags	@""
	.align	4


	//----- nvinfo : EIATTR_CUDA_API_VERSION
	.align		4
        /*0000*/ 	.byte	0x04, 0x37
        /*0002*/ 	.short	(.L_1326 - .L_1325)
.L_1325:
        /*0004*/ 	.word	0x00000082


	//----- nvinfo : EIATTR_KPARAM_INFO
	.align		4
.L_1326:
        /*0008*/ 	.byte	0x04, 0x17
        /*000a*/ 	.short	(.L_1328 - .L_1327)
.L_1327:
        /*000c*/ 	.word	0x00000000
        /*0010*/ 	.short	0x0000
        /*0012*/ 	.short	0x0000
        /*0014*/ 	.byte	0x00, 0xf0, 0x41, 0x07


	//----- nvinfo : EIATTR_SPARSE_MMA_MASK
	.align		4
.L_1328:
        /*0018*/ 	.byte	0x03, 0x50
        /*001a*/ 	.short	0x0000


	//----- nvinfo : EIATTR_MAXREG_COUNT
	.align		4
        /*001c*/ 	.byte	0x03, 0x1b
        /*001e*/ 	.short	0x00ff


	//----- nvinfo : EIATTR_NUM_BARRIERS
	.align		4
        /*0020*/ 	.byte	0x02, 0x4c
        /*0022*/ 	.byte	0x01
	.zero		1


	//----- nvinfo : EIATTR_MERCURY_ISA_VERSION
	.align		4
        /*0024*/ 	.byte	0x03, 0x5f
        /*0026*/ 	.short	0x0101


	//----- nvinfo : EIATTR_COOP_GROUP_MASK_REGIDS
	.align		4
        /*0028*/ 	.byte	0x04, 0x29
        /*002a*/ 	.short	(.L_1330 - .L_1329)


	//   ....[0]....
.L_1329:
        /*002c*/ 	.word	0xffffffff


	//   ....[1]....
        /*0030*/ 	.word	0xffffffff


	//   ....[2]....
        /*0034*/ 	.word	0xffffffff


	//   ....[3]....
        /*0038*/ 	.word	0xffffffff


	//   ....[4]....
        /*003c*/ 	.word	0xffffffff


	//   ....[5]....
        /*0040*/ 	.word	0xffffffff


	//   ....[6]....
        /*0044*/ 	.word	0xffffffff


	//   ....[7]....
        /*0048*/ 	.word	0xffffffff


	//----- nvinfo : EIATTR_COOP_GROUP_INSTR_OFFSETS
	.align		4
.L_1330:
        /*004c*/ 	.byte	0x04, 0x28
        /*004e*/ 	.short	(.L_1332 - .L_1331)


	//   ....[0]....
.L_1331:
        /*0050*/ 	.word	0x00001830


	//   ....[1]....
        /*0054*/ 	.word	0x000018a0


	//   ....[2]....
        /*0058*/ 	.word	0x000018e0


	//   ....[3]....
        /*005c*/ 	.word	0x00001910


	//   ....[4]....
        /*0060*/ 	.word	0x00001a40


	//   ....[5]....
        /*0064*/ 	.word	0x00001af0


	//   ....[6]....
        /*0068*/ 	.word	0x00001b90


	//   ....[7]....
        /*006c*/ 	.word	0x00001c80


	//----- nvinfo : EIATTR_EXIT_INSTR_OFFSETS
	.align		4
.L_1332:
        /*0070*/ 	.byte	0x04, 0x1c
        /*0072*/ 	.short	(.L_1334 - .L_1333)


	//   ....[0]....
.L_1333:
        /*0074*/ 	.word	0x00004050


	//   ....[1]....
        /*0078*/ 	.word	0x00004080


	//   ....[2]....
        /*007c*/ 	.word	0x00004580


	//----- nvinfo : EIATTR_CRS_STACK_SIZE
	.align		4
.L_1334:
        /*0080*/ 	.byte	0x04, 0x1e
        /*0082*/ 	.short	(.L_1336 - .L_1335)
.L_1335:
        /*0084*/ 	.word	0x00000000


	//----- nvinfo : EIATTR_CBANK_PARAM_SIZE
	.align		4
.L_1336:
        /*0088*/ 	.byte	0x03, 0x19
        /*008a*/ 	.short	0x01d0


	//----- nvinfo : EIATTR_PARAM_CBANK
	.align		4
        /*008c*/ 	.byte	0x04, 0x0a
        /*008e*/ 	.short	(.L_1338 - .L_1337)
	.align		4
.L_1337:
        /*0090*/ 	.word	index@(.nv.constant0._ZN5flash32flash_fwd_splitkv_combine_kernelI23Flash_fwd_kernel_traitsILi128ELi64ELi64ELi4ELb0ELb0EN7cutlass10bfloat16_tE19Flash_kernel_traitsILi128ELi64ELi64ELi4ES3_EELi4ELi4ELb0EEEvNS_16Flash_fwd_paramsE)
        /*0094*/ 	.short	0x0210
        /*0096*/ 	.short	0x01d0


	//----- nvinfo : EIATTR_SW_WAR
	.align		4
.L_1338:
        /*0098*/ 	.byte	0x04, 0x36
        /*009a*/ 	.short	(.L_1340 - .L_1339)
.L_1339:
        /*009c*/ 	.word	0x00000008
.L_1340:


//--------------------- .nv.info._ZN5flash32flash_fwd_splitkv_combine_kernelI23Flash_fwd_kernel_traitsILi128ELi64ELi64ELi4ELb0ELb0EN7cutlass10bfloat16_tE19Flash_kernel_traitsILi128ELi64ELi64ELi4ES3_EELi4ELi3ELb0EEEvNS_16Flash_fwd_paramsE --------------------------
	.section	.nv.info._ZN5flash32flash_fwd_splitkv_combine_kernelI23Flash_fwd_kernel_traitsILi128ELi64ELi64ELi4ELb0ELb0EN7cutlass10bfloat16_tE19Flash_kernel_traitsILi128ELi64ELi64ELi4ES3_EELi4ELi3ELb0EEEvNS_16Flash_fwd_paramsE,"",@"SHT_CUDA_INFO"
	.sectionflags	@""
	.align	4


	//----- nvinfo : EIATTR_CUDA_API_VERSION
	.align		4
        /*0000*/ 	.byte	0x04, 0x37
        /*0002*/ 	.short	(.L_1342 - .L_1341)
.L_1341:
        /*0004*/ 	.word	0x00000082


	//----- nvinfo : EIATTR_KPARAM_INFO
	.align		4
.L_1342:
        /*0008*/ 	.byte	0x04, 0x17
        /*000a*/ 	.short	(.L_1344 - .L_1343)
.L_1343:
        /*000c*/ 	.word	0x00000000
        /*0010*/ 	.short	0x0000
        /*0012*/ 	.short	0x0000
        /*0014*/ 	.byte	0x00, 0xf0, 0x41, 0x07


	//----- nvinfo : EIATTR_SPARSE_MMA_MASK
	.align		4
.L_1344:
        /*0018*/ 	.byte	0x03, 0x50
        /*001a*/ 	.short	0x0000


	//----- nvinfo : EIATTR_MAXREG_COUNT
	.align		4
        /*001c*/ 	.byte	0x03, 0x1b
        /*001e*/ 	.short	0x00ff


	//----- nvinfo : EIATTR_NUM_BARRIERS
	.align		4
        /*0020*/ 	.byte	0x02, 0x4c
        /*0022*/ 	.byte	0x01
	.zero		1


	//----- nvinfo : EIATTR_MERCURY_ISA_VERSION
	.align		4
        /*0024*/ 	.byte	0x03, 0x5f
        /*0026*/ 	.short	0x0101


	//----- nvinfo : EIATTR_COOP_GROUP_MASK_REGIDS
	.align		4
        /*0028*/ 	.byte	0x04, 0x29
        /*002a*/ 	.short	(.L_1346 - .L_1345)


	//   ....[0]....
.L_1345:
        /*002c*/ 	.word	0xffffffff


	//   ....[1]....
        /*0030*/ 	.word	0xffffffff


	//   ....[2]....
        /*0034*/ 	.word	0xffffffff


	//   ....[3]....
        /*0038*/ 	.word	0xffffffff


	//   ....[4]....
        /*003c*/ 	.word	0xffffffff


	//   ....[5]....
        /*0040*/ 	.word	0xffffffff


	//----- nvinfo : EIATTR_COOP_GROUP_INSTR_OFFSETS
	.align		4
.L_1346:
        /*0044*/ 	.byte	0x04, 0x28
        /*0046*/ 	.short	(.L_1348 - .L_1347)


	//   ....[0]....
.L_1347:
        /*0048*/ 	.word	0x00001830


	//   ....[1]....
        /*004c*/ 	.word	0x000018d0


	//   ....[2]....
        /*0050*/ 	.word	0x00001930


	//   ....[3]....
        /*0054*/ 	.word	0x00001a90


	//   ....[4]....
        /*0058*/ 	.word	0x00001b40


	//   ....[5]....
        /*005c*/ 	.word	0x00001c40


	//----- nvinfo : EIATTR_EXIT_INSTR_OFFSETS
	.align		4
.L_1348:
        /*0060*/ 	.byte	0x04, 0x1c
        /*0062*/ 	.short	(.L_1350 - .L_1349)


	//   ....[0]....
.L_1349:
        /*0064*/ 	.word	0x00004010


	//   ....[1]....
        /*0068*/ 	.word	0x00004040


	//   ....[2]....
        /*006c*/ 	.word	0x00004540


	//----- nvinfo : EIATTR_CRS_STACK_SIZE
	.align		4
.L_1350:
        /*0070*/ 	.byte	0x04, 0x1e
        /*0072*/ 	.short	(.L_1352 - .L_1351)
.L_1351:
        /*0074*/ 	.word	0x00000000


	//----- nvinfo : EIATTR_CBANK_PARAM_SIZE
	.align		4
.L_1352:
        /*0078*/ 	.byte	0x03, 0x19
        /*007a*/ 	.short	0x01d0


	//----- nvinfo : EIATTR_PARAM_CBANK
	.align		4
        /*007c*/ 	.byte	0x04, 0x0a
        /*007e*/ 	.short	(.L_1354 - .L_1353)
	.align		4
.L_1353:
        /*0080*/ 	.word	index@(.nv.constant0._ZN5flash32flash_fwd_splitkv_combine_kernelI23Flash_fwd_kernel_traitsILi128ELi64ELi64ELi4ELb0ELb0EN7cutlass10bfloat16_tE19Flash_kernel_traitsILi128ELi64ELi64ELi4ES3_EELi4ELi3ELb0EEEvNS_16Flash_fwd_paramsE)
        /*0084*/ 	.short	0x0210
        /*0086*/ 	.short	0x01d0


	//----- nvinfo : EIATTR_SW_WAR
	.align		4
.L_1354:
        /*0088*/ 	.byte	0x04, 0x36
        /*008a*/ 	.short	(.L_1356 - .L_1355)
.L_1355:
        /*008c*/ 	.word	0x00000008
.L_1356:


//--------------------- .nv.info._ZN5flash32flash_fwd_splitkv_combine_kernelI23Flash_fwd_kernel_traitsILi128ELi64ELi64ELi4ELb0ELb0EN7cutlass10bfloat16_tE19Flash_kernel_traitsILi128ELi64ELi64ELi4ES3_EELi4ELi2ELb0EEEvNS_16Flash_fwd_paramsE --------------------------
	.section	.nv.info._ZN5flash32flash_fwd_splitkv_combine_kernelI23Flash_fwd_kernel_traitsILi128ELi64ELi64ELi4ELb0ELb0EN7cutlass10bfloat16_tE19Flash_kernel_traitsILi128ELi64ELi64ELi4ES3_EELi4ELi2ELb0EEEvNS_16Flash_fwd_paramsE,"",@"SHT_CUDA_INFO"
	.sectionflags	@""
	.align	4


	//----- nvinfo : EIATTR_CUDA_API_VERSION
	.align		4
        /*0000*/ 	.byte	0x04, 0x37
        /*0002*/ 	.short	(.L_1358 - .L_1357)
.L_1357:
        /*0004*/ 	.word	0x00000082


	//----- nvinfo : EIATTR_KPARAM_INFO
	.align		4
.L_1358:
        /*0008*/ 	.byte	0x04, 0x17
        /*000a*/ 	.short	(.L_1360 - .L_1359)
.L_1359:
        /*000c*/ 	.word	0x00000000
        /*0010*/ 	.short	0x0000
        /*0012*/ 	.short	0x0000
        /*0014*/ 	.byte	0x00, 0xf0, 0x41, 0x07


	//----- nvinfo : EIATTR_SPARSE_MMA_MASK
	.align		4
.L_1360:
        /*0018*/ 	.byte	0x03, 0x50
        /*001a*/ 	.short	0x0000


	//----- nvinfo : EIATTR_MAXREG_COUNT
	.align		4
        /*001c*/ 	.byte	0x03, 0x1b
        /*001e*/ 	.short	0x00ff


	//----- nvinfo : EIATTR_NUM_BARRIERS
	.align		4
        /*0020*/ 	.byte	0x02, 0x4c
        /*0022*/ 	.byte	0x01
	.zero		1


	//----- nvinfo : EIATTR_MERCURY_ISA_VERSION
	.align		4
        /*0024*/ 	.byte	0x03, 0x5f
        /*0026*/ 	.short	0x0101


	//----- nvinfo : EIATTR_COOP_GROUP_MASK_REGIDS
	.align		4
        /*0028*/ 	.byte	0x04, 0x29
        /*002a*/ 	.short	(.L_1362 - .L_1361)


	//   ....[0]....
.L_1361:
        /*002c*/ 	.word	0xffffffff


	//   ....[1]....
        /*0030*/ 	.word	0xffffffff


	//   ....[2]....
        /*0034*/ 	.word	0xffffffff


	//   ....[3]....
        /*0038*/ 	.word	0xffffffff


	//----- nvinfo : EIATTR_COOP_GROUP_INSTR_OFFSETS
	.align		4
.L_1362:
        /*003c*/ 	.byte	0x04, 0x28
        /*003e*/ 	.short	(.L_1364 - .L_1363)


	//   ....[0]....
.L_1363:
        /*0040*/ 	.word	0x00001840


	//   ....[1]....
        /*0044*/ 	.word	0x00001910


	//   ....[2]....
        /*0048*/ 	.word	0x00001b40


	//   ....[3]....
        /*004c*/ 	.word	0x00001c90


	//----- nvinfo : EIATTR_EXIT_INSTR_OFFSETS
	.align		4
.L_1364:
        /*0050*/ 	.byte	0x04, 0x1c
        /*0052*/ 	.short	(.L_1366 - .L_1365)


	//   ....[0]....
.L_1365:
        /*0054*/ 	.word	0x00003e40


	//   ....[1]....
        /*0058*/ 	.word	0x00003e70


	//   ....[2]....
        /*005c*/ 	.word	0x00004350


	//----- nvinfo : EIATTR_CRS_STACK_SIZE
	.align		4
.L_1366:
        /*0060*/ 	.byte	0x04, 0x1e
        /*0062*/ 	.short	(.L_1368 - .L_1367)
.L_1367:
        /*0064*/ 	.word	0x00000000


	//----- nvinfo : EIATTR_CBANK_PARAM_SIZE
	.align		4
.L_1368:
        /*0068*/ 	.byte	0x03, 0x19
        /*006a*/ 	.short	0x01d0


	//----- nvinfo : EIATTR_PARAM_CBANK
	.align		4
        /*006c*/ 	.byte	0x04, 0x0a
        /*006e*/ 	.short	(.L_1370 - .L_1369)
	.align		4
.L_1369:
        /*0070*/ 	.word	index@(.nv.constant0._ZN5flash32flash_fwd_splitkv_combine_kernelI23Flash_fwd_kernel_traitsILi128ELi64ELi64ELi4ELb0ELb0EN7cutlass10bfloat16_tE19Flash_kernel_traitsILi128ELi64ELi64ELi4ES3_EELi4ELi2ELb0EEEvNS_16Flash_fwd_paramsE)
        /*0074*/ 	.short	0x0210
        /*0076*/ 	.short	0x01d0


	//----- nvinfo : EIATTR_SW_WAR
	.align		4
.L_1370:
        /*0078*/ 	.byte	0x04, 0x36
        /*007a*/ 	.short	(.L_1372 - .L_1371)
.L_1371:
        /*007c*/ 	.word	0x00000008
.L_1372:


//--------------------- .nv.info._ZN5flash32flash_fwd_splitkv_combine_kernelI23Flash_fwd_kernel_traitsILi128ELi64ELi64ELi4ELb0ELb0EN7cutlass10bfloat16_tE19Flash_kernel_traitsILi128ELi64ELi64ELi4ES3_EELi4ELi1ELb0EEEvNS_16Flash_fwd_paramsE --------------------------
	.section	.nv.info._ZN5flash32flash_fwd_splitkv_combine_kernelI23Flash_fwd_kernel_traitsILi128ELi64ELi64ELi4ELb0ELb0EN7cutlass10bfloat16_tE19Flash_kernel_traitsILi128ELi64ELi64ELi4ES3_EELi4ELi1ELb0EEEvNS_16Flash_fwd_paramsE,"",@"SHT_CUDA_INFO"
	.sectionflags	@""
	.align	4


	//----- nvinfo : EIATTR_CUDA_API_VERSION
	.align		4
        /*0000*/ 	.byte	0x04, 0x37
        /*0002*/ 	.short	(.L_1374 - .L_1373)
.L_1373:
        /*0004*/ 	.word	0x00000082


	//----- nvinfo : EIATTR_KPARAM_INFO
	.align		4
.L_1374:
        /*0008*/ 	.byte	0x04, 0x17
        /*000a*/ 	.short	(.L_1376 - .L_1375)
.L_1375:
        /*000c*/ 	.word	0x00000000
        /*0010*/ 	.short	0x0000
        /*0012*/ 	.short	0x0000
        /*0014*/ 	.byte	0x00, 0xf0, 0x41, 0x07


	//----- nvinfo : EIATTR_SPARSE_MMA_MASK
	.align		4
.L_1376:
        /*0018*/ 	.byte	0x03, 0x50
        /*001a*/ 	.short	0x0000


	//----- nvinfo : EIATTR_MAXREG_COUNT
	.align		4
        /*001c*/ 	.byte	0x03, 0x1b
        /*001e*/ 	.short	0x00ff


	//----- nvinfo : EIATTR_NUM_BARRIERS
	.align		4
        /*0020*/ 	.byte	0x02, 0x4c
        /*0022*/ 	.byte	0x01
	.zero		1


	//----- nvinfo : EIATTR_MERCURY_ISA_VERSION
	.align		4
        /*0024*/ 	.byte	0x03, 0x5f
        /*0026*/ 	.short	0x0101


	//----- nvinfo : EIATTR_COOP_GROUP_MASK_REGIDS
	.align		4
        /*0028*/ 	.byte	0x04, 0x29
        /*002a*/ 	.short	(.L_1378 - .L_1377)


	//   ....[0]....
.L_1377:
        /*002c*/ 	.word	0xffffffff


	//   ....[1]....
        /*0030*/ 	.word	0xffffffff


	//----- nvinfo : EIATTR_COOP_GROUP_INSTR_OFFSETS
	.align		4
.L_1378:
        /*0034*/ 	.byte	0x04, 0x28
        /*0036*/ 	.short	(.L_1380 - .L_1379)


	//   ....[0]....
.L_1379:
        /*0038*/ 	.word	0x00001910


	//   ....[1]....
        /*003c*/ 	.word	0x00001b60


	//----- nvinfo : EIATTR_EXIT_INSTR_OFFSETS
	.align		4
.L_1380:
        /*0040*/ 	.byte	0x04, 0x1c
        /*0042*/ 	.short	(.L_1382 - .L_1381)


	//   ....[0]....
.L_1381:
        /*0044*/ 	.word	0x00004040


	//   ....[1]....
        /*0048*/ 	.word	0x00004070


	//   ....[2]....
        /*004c*/ 	.word	0x00004550


	//----- nvinfo : EIATTR_CRS_STACK_SIZE
	.align		4
.L_1382:
        /*0050*/ 	.byte	0x04, 0x1e
        /*0052*/ 	.short	(.L_1384 - .L_1383)
.L_1383:
        /*0054*/ 	.word	0x00000000


	//----- nvinfo : EIATTR_CBANK_PARAM_SIZE
	.align		4
.L_1384:
        /*0058*/ 	.byte	0x03, 0x19
        /*005a*/ 	.short	0x01d0


	//----- nvinfo : EIATTR_PARAM_CBANK
	.align		4
        /*005c*/ 	.byte	0x04, 0x0a
        /*005e*/ 	.short	(.L_1386 - .L_1385)
	.align		4
.L_1385:
        /*0060*/ 	.word	index@(.nv.constant0._ZN5flash32flash_fwd_splitkv_combine_kernelI23Flash_fwd_kernel_traitsILi128ELi64ELi64ELi4ELb0ELb0EN7cutlass10bfloat16_tE19Flash_kernel_traitsILi128ELi64ELi64ELi4ES3_EELi4ELi1ELb0EEEvNS_16Flash_fwd_paramsE)
        /*0064*/ 	.short	0x0210
        /*0066*/ 	.short	0x01d0


	//----- nvinfo : EIATTR_SW_WAR
	.align		4
.L_1386:
        /*0068*/ 	.byte	0x04, 0x36
        /*006a*/ 	.short	(.L_1388 - .L_1387)
.L_1387:
        /*006c*/ 	.word	0x00000008
.L_1388:


//--------------------- .nv.info._ZN5flash32flash_fwd_splitkv_combine_kernelI23Flash_fwd_kernel_traitsILi128ELi64ELi64ELi4ELb0ELb0EN7cutlass10bfloat16_tE19Flash_kernel_traitsILi128ELi64ELi64ELi4ES3_EELi4ELi7ELb1EEEvNS_16Flash_fwd_paramsE --------------------------
	.section	.nv.info._ZN5flash32flash_fwd_splitkv_combine_kernelI23Flash_fwd_kernel_traitsILi128ELi64ELi64ELi4ELb0ELb0EN7cutlass10bfloat16_tE19Flash_kernel_traitsILi128ELi64ELi64ELi4ES3_EELi4ELi7ELb1EEEvNS_16Flash_fwd_paramsE,"",@"SHT_CUDA_INFO"
	.sectionflags	@""
	.align	4


	//----- nvinfo : EIATTR_CUDA_API_VERSION
	.align		4
        /*0000*/ 	.byte	0x04, 0x37
        /*0002*/ 	.short	(.L_1390 - .L_1389)
.L_1389:
        /*0004*/ 	.word	0x00000082


	//----- nvinfo : EIATTR_KPARAM_INFO
	.align		4
.L_1390:
        /*0008*/ 	.byte	0x04, 0x17
        /*000a*/ 	.short	(.L_1392 - .L_1391)
.L_1391:
        /*000c*/ 	.word	0x00000000
        /*0010*/ 	.short	0x0000
        /*0012*/ 	.short	0x0000
        /*0014*/ 	.byte	0x00, 0xf0, 0x41, 0x07


	//----- nvinfo : EIATTR_SPARSE_MMA_MASK
	.align		4
.L_1392:
        /*0018*/ 	.byte	0x03, 0x50
        /*001a*/ 	.short	0x0000


	//----- nvinfo : EIATTR_MAXREG_COUNT
	.align		4
        /*001c*/ 	.byte	0x03, 0x1b
        /*001e*/ 	.short	0x00ff


	//----- nvinfo : EIATTR_NUM_BARRIERS
	.align		4
        /*0020*/ 	.byte	0x02, 0x4c
        /*0022*/ 	.byte	0x01
	.zero		1


	//----- nvinfo : EIATTR_MERCURY_ISA_VERSION
	.align		4
        /*0024*/ 	.byte	0x03, 0x5f
        /*0026*/ 	.short	0x0101


	//----- nvinfo : EIATTR_COOP_GROUP_MASK_REGIDS
	.align		4
        /*0028*/ 	.byte	0x04, 0x29
        /*002a*/ 	.short	(.L_1394 - .L_1393)


	//   ....[0]....
.L_1393:
        /*002c*/ 	.word	0xffffffff


	//   ....[1]....
        /*0030*/ 	.word	0xffffffff


	//   ....[2]....
        /*0034*/ 	.word	0xffffffff


	//   ....[3]....
        /*0038*/ 	.word	0xffffffff


	//   ....[4]....
        /*003c*/ 	.word	0xffffffff


	//   ....[5]....
        /*0040*/ 	.word	0xffffffff


	//   ....[6]....
        /*0044*/ 	.word	0xffffffff


	//   ....[7]....
        /*0048*/ 	.word	0xffffffff


	//   ....[8]....
        /*004c*/ 	.word	0xffffffff


	//   ....[9]....
        /*0050*/ 	.word	0xffffffff


	//----- nvinfo : EIATTR_COOP_GROUP_INSTR_OFFSETS
	.align		4
.L_1394:
        /*0054*/ 	.byte	0x04, 0x28
        /*0056*/ 	.short	(.L_1396 - .L_1395)


	//   ....[0]....
.L_1395:
        /*0058*/ 	.word	0x00001b70


	//   ....[1]....
        /*005c*/ 	.word	0x00001b90


	//   ....[2]....
        /*0060*/ 	.word	0x00001bb0


	//   ....[3]....
        /*0064*/ 	.word	0x00001bd0


	//   ....[4]....
        /*0068*/ 	.word	0x00001bf0


	//   ....[5]....
        /*006c*/ 	.word	0x00001d60


	//   ....[6]....
        /*0070*/ 	.word	0x00001dc0


	//   ....[7]....
        /*0074*/ 	.word	0x00001e90


	//   ....[8]....
        /*0078*/ 	.word	0x00001f60


	//   ....[9]....
        /*007c*/ 	.word	0x00002080


	//----- nvinfo : EIATTR_EXIT_INSTR_OFFSETS
	.align		4
.L_1396:
        /*0080*/ 	.byte	0x04, 0x1c
        /*0082*/ 	.short	(.L_1398 - .L_1397)


	//   ....[0]....
.L_1397:
        /*0084*/ 	.word	0x00004790


	//   ....[1]....
        /*0088*/ 	.word	0x00004c90


	//----- nvinfo : EIATTR_CRS_STACK_SIZE
	.align		4
.L_1398:
        /*008c*/ 	.byte	0x04, 0x1e
        /*008e*/ 	.short	(.L_1400 - .L_1399)
.L_1399:
        /*0090*/ 	.word	0x00000000


	//----- nvinfo : EIATTR_CBANK_PARAM_SIZE
	.align		4
.L_1400:
        /*0094*/ 	.byte	0x03, 0x19
        /*0096*/ 	.short	0x01d0


	//----- nvinfo : EIATTR_PARAM_CBANK
	.align		4
        /*0098*/ 	.byte	0x04, 0x0a
        /*009a*/ 	.short	(.L_1402 - .L_1401)
	.align		4
.L_1401:
        /*009c*/ 	.word	index@(.nv.constant0._ZN5flash32flash_fwd_splitkv_combine_kernelI23Flash_fwd_kernel_traitsILi128ELi64ELi64ELi4ELb0ELb0EN7cutlass10bfloat16_tE19Flash_kernel_traitsILi128ELi64ELi64ELi4ES3_EELi4ELi7ELb1EEEvNS_16Flash_fwd_paramsE)
        /*00a0*/ 	.short	0x0210
        /*00a2*/ 	.short	0x01d0


	//----- nvinfo : EIATTR_SW_WAR
	.align		4
.L_1402:
        /*00a4*/ 	.byte	0x04, 0x36
        /*00a6*/ 	.short	(.L_1404 - .L_1403)
.L_1403:
        /*00a8*/ 	.word	0x00000008
.L_1404:


//--------------------- .nv.info._ZN5flash32flash_fwd_splitkv_combine_kernelI23Flash_fwd_kernel_traitsILi128ELi64ELi64ELi4ELb0ELb0EN7cutlass10bfloat16_tE19Flash_kernel_traitsILi128ELi64ELi64ELi4ES3_EELi4ELi6ELb1EEEvNS_16Flash_fwd_paramsE --------------------------
	.section	.nv.info._ZN5flash32flash_fwd_splitkv_combine_kernelI23Flash_fwd_kernel_traitsILi128ELi64ELi64ELi4ELb0ELb0EN7cutlass10bfloat16_tE19Flash_kernel_traitsILi128ELi64ELi64ELi4ES3_EELi4ELi6ELb1EEEvNS_16Flash_fwd_paramsE,"",@"SHT_CUDA_INFO"
	.sectionflags	@""
	.align	4


	//----- nvinfo : EIATTR_CUDA_API_VERSION
	.align		4
        /*0000*/ 	.byte	0x04, 0x37
        /*0002*/ 	.short	(.L_1406 - .L_1405)
.L_1405:
        /*0004*/ 	.word	0x00000082


	//----- nvinfo : EIATTR_KPARAM_INFO
	.align		4
.L_1406:
        /*0008*/ 	.byte	0x04, 0x17
        /*000a*/ 	.short	(.L_1408 - .L_1407)
.L_1407:
        /*000c*/ 	.word	0x00000000
        /*0010*/ 	.short	0x0000
        /*0012*/ 	.short	0x0000
        /*0014*/ 	.byte	0x00, 0xf0, 0x41, 0x07


	//----- nvinfo : EIATTR_SPARSE_MMA_MASK
	.align		4
.L_1408:
        /*0018*/ 	.byte	0x03, 0x50
        /*001a*/ 	.short	0x0000


	//----- nvinfo : EIATTR_MAXREG_COUNT
	.align		4
        /*001c*/ 	.byte	0x03, 0x1b
        /*001e*/ 	.short	0x00ff


	//----- nvinfo : EIATTR_NUM_BARRIERS
	.align		4
        /*0020*/ 	.byte	0x02, 0x4c
        /*0022*/ 	.byte	0x01
	.zero		1


	//----- nvinfo : EIATTR_MERCURY_ISA_VERSION
	.align		4
        /*0024*/ 	.byte	0x03, 0x5f
        /*0026*/ 	.short	0x0101


	//----- nvinfo : EIATTR_COOP_GROUP_MASK_REGIDS
	.align		4
        /*0028*/ 	.byte	0x04, 0x29
        /*002a*/ 	.short	(.L_1410 - .L_1409)


	//   ....[0]....
.L_1409:
        /*002c*/ 	.word	0xffffffff


	//   ....[1]....
        /*0030*/ 	.word	0xffffffff


	//   ....[2]....
        /*0034*/ 	.word	0xffffffff


	//   ....[3]....
        /*0038*/ 	.word	0xffffffff


	//   ....[4]....
        /*003c*/ 	.word	0xffffffff


	//   ....[5]....
        /*0040*/ 	.word	0xffffffff


	//   ....[6]....
        /*0044*/ 	.word	0xffffffff


	//   ....[7]....
        /*0048*/ 	.word	0xffffffff


	//   ....[8]....
        /*004c*/ 	.word	0xffffffff


	//   ....[9]....
        /*0050*/ 	.word	0xffffffff


	//----- nvinfo : EIATTR_COOP_GROUP_INSTR_OFFSETS
	.align		4
.L_1410:
        /*0054*/ 	.byte	0x04, 0x28
        /*0056*/ 	.short	(.L_1412 - .L_1411)


	//   ....[0]....
.L_1411:
        /*0058*/ 	.word	0x00001690


	//   ....[1]....
        /*005c*/ 	.word	0x000016b0


	//   ....[2]....
        /*0060*/ 	.word	0x000016d0


	//   ....[3]....
        /*0064*/ 	.word	0x00001700


	//   ....[4]....
        /*0068*/ 	.word	0x00001740


	//   ....[5]....
        /*006c*/ 	.word	0x00001900


	//   ....[6]....
        /*0070*/ 	.word	0x000019c0


	//   ....[7]....
        /*0074*/ 	.word	0x00001a20


	//   ....[8]....
        /*0078*/ 	.word	0x00001af0


	//   ....[9]....
        /*007c*/ 	.word	0x00001c30


	//----- nvinfo : EIATTR_EXIT_INSTR_OFFSETS
	.align		4
.L_1412:
        /*0080*/ 	.byte	0x04, 0x1c
        /*0082*/ 	.short	(.L_1414 - .L_1413)


	//   ....[0]....
.L_1413:
        /*0084*/ 	.word	0x00004400


	//   ....[1]....
        /*0088*/ 	.word	0x00004900


	//----- nvinfo : EIATTR_CRS_STACK_SIZE
	.align		4
.L_1414:
        /*008c*/ 	.byte	0x04, 0x1e
        /*008e*/ 	.short	(.L_1416 - .L_1415)
.L_1415:
        /*0090*/ 	.word	0x00000000


	//----- nvinfo : EIATTR_CBANK_PARAM_SIZE
	.align		4
.L_1416:
        /*0094*/ 	.byte	0x03, 0x19
        /*0096*/ 	.short	0x01d0


	//----- nvinfo : EIATTR_PARAM_CBANK
	.align		4
        /*0098*/ 	.byte	0x04, 0x0a
        /*009a*/ 	.short	(.L_1418 - .L_1417)
	.align		4
.L_1417:
        /*009c*/ 	.word	index@(.nv.constant0._ZN5flash32flash_fwd_splitkv_combine_kernelI23Flash_fwd_kernel_traitsILi128ELi64ELi64ELi4ELb0ELb0EN7cutlass10bfloat16_tE19Flash_kernel_traitsILi128ELi64ELi64ELi4ES3_EELi4ELi6ELb1EEEvNS_16Flash_fwd_paramsE)
        /*00a0*/ 	.short	0x0210
        /*00a2*/ 	.short	0x01d0


	//----- nvinfo : EIATTR_SW_WAR
	.align		4
.L_1418:
        /*00a4*/ 	.byte	0x04, 0x36
        /*00a6*/ 	.short	(.L_1420 - .L_1419)
.L_1419:
        /*00a8*/ 	.word	0x00000008
.L_1420:


//--------------------- .nv.info._ZN5flash32flash_fwd_splitkv_combine_kernelI23Flash_fwd_kernel_traitsILi128ELi64ELi64ELi4ELb0ELb0EN7cutlass10bfloat16_tE19Flash_kernel_traitsILi128ELi64ELi64ELi4ES3_EELi4ELi5ELb1EEEvNS_16Flash_fwd_paramsE --------------------------
	.section	.nv.info._ZN5flash32flash_fwd_splitkv_combine_kernelI23Flash_fwd_kernel_traitsILi128ELi64ELi64ELi4ELb0ELb0EN7cutlass10bfloat16_tE19Flash_kernel_traitsILi128ELi64ELi64ELi4ES3_EELi4ELi5ELb1EEEvNS_16Flash_fwd_paramsE,"",@"SHT_CUDA_INFO"
	.sectionflags	@""
	.align	4


	//----- nvinfo : EIATTR_CUDA_API_VERSION
	.align		4
        /*0000*/ 	.byte	0x04, 0x37
        /*0002*/ 	.short	(.L_1422 - .L_1421)
.L_1421:
        /*0004*/ 	.word	0x00000082


	//----- nvinfo : EIATTR_KPARAM_INFO
	.align		4
.L_1422:
        /*0008*/ 	.byte	0x04, 0x17
        /*000a*/ 	.short	(.L_1424 - .L_1423)
.L_1423:
        /*000c*/ 	.word	0x00000000
        /*0010*/ 	.short	0x0000
        /*0012*/ 	.short	0x0000
        /*0014*/ 	.byte	0x00, 0xf0, 0x41, 0x07


	//----- nvinfo : EIATTR_SPARSE_MMA_MASK
	.align		4
.L_1424:
        /*0018*/ 	.byte	0x03, 0x50
        /*001a*/ 	.short	0x0000


	//----- nvinfo : EIATTR_MAXREG_COUNT
	.align		4
        /*001c*/ 	.byte	0x03, 0x1b
        /*001e*/ 	.short	0x00ff


	//----- nvinfo : EIATTR_NUM_BARRIERS
	.align		4
        /*0020*/ 	.byte	0x02, 0x4c
        /*0022*/ 	.byte	0x01
	.zero		1


	//----- nvinfo : EIATTR_MERCURY_ISA_VERSION
	.align		4
        /*0024*/ 	.byte	0x03, 0x5f
        /*0026*/ 	.short	0x0101


	//----- nvinfo : EIATTR_COOP_GROUP_MASK_REGIDS
	.align		4
        /*0028*/ 	.byte	0x04, 0x29
        /*002a*/ 	.short	(.L_1426 - .L_1425)


	//   ....[0]....
.L_1425:
        /*002c*/ 	.word	0xffffffff


	//   ....[1]....
        /*0030*/ 	.word	0xffffffff


	//   ....[2]....
        /*0034*/ 	.word	0xffffffff


	//   ....[3]....
        /*0038*/ 	.word	0xffffffff


	//   ....[4]....
        /*003c*/ 	.word	0xffffffff


	//   ....[5]....
        /*0040*/ 	.word	0xffffffff


	//   ....[6]....
        /*0044*/ 	.word	0xffffffff


	//   ....[7]....
        /*0048*/ 	.word	0xffffffff


	//   ....[8]....
        /*004c*/ 	.word	0xffffffff


	//   ....[9]....
        /*0050*/ 	.word	0xffffffff


	//----- nvinfo : EIATTR_COOP_GROUP_INSTR_OFFSETS
	.align		4
.L_1426:
        /*0054*/ 	.byte	0x04, 0x28
        /*0056*/ 	.short	(.L_1428 - .L_1427)


	//   ....[0]....
.L_1427:
        /*0058*/ 	.word	0x00001830


	//   ....[1]....
        /*005c*/ 	.word	0x00001890


	//   ....[2]....
        /*0060*/ 	.word	0x000018c0


	//   ....[3]....
        /*0064*/ 	.word	0x000018e0


	//   ....[4]....
        /*0068*/ 	.word	0x00001910


	//   ....[5]....
        /*006c*/ 	.word	0x00001a40


	//   ....[6]....
        /*0070*/ 	.word	0x00001aa0


	//   ....[7]....
        /*0074*/ 	.word	0x00001b30


	//   ....[8]....
        /*0078*/ 	.word	0x00001bd0


	//   ....[9]....
        /*007c*/ 	.word	0x00001cc0


	//----- nvinfo : EIATTR_EXIT_INSTR_OFFSETS
	.align		4
.L_1428:
        /*0080*/ 	.byte	0x04, 0x1c
        /*0082*/ 	.short	(.L_1430 - .L_1429)


	//   ....[0]....
.L_1429:
        /*0084*/ 	.word	0x00004410


	//   ....[1]....
        /*0088*/ 	.word	0x00004910


	//----- nvinfo : EIATTR_CRS_STACK_SIZE
	.align		4
.L_1430:
        /*008c*/ 	.byte	0x04, 0x1e
        /*008e*/ 	.short	(.L_1432 - .L_1431)
.L_1431:
        /*0090*/ 	.word	0x00000000


	//----- nvinfo : EIATTR_CBANK_PARAM_SIZE
	.align		4
.L_1432:
        /*0094*/ 	.byte	0x03, 0x19
        /*0096*/ 	.short	0x01d0


	//----- nvinfo : EIATTR_PARAM_CBANK
	.align		4
        /*0098*/ 	.byte	0x04, 0x0a
        /*009a*/ 	.short	(.L_1434 - .L_1433)
	.align		4
.L_1433:
        /*009c*/ 	.word	index@(.nv.constant0._ZN5flash32flash_fwd_splitkv_combine_kernelI23Flash_fwd_kernel_traitsILi128ELi64ELi64ELi4ELb0ELb0EN7cutlass10bfloat16_tE19Flash_kernel_traitsILi128ELi64ELi64ELi4ES3_EELi4ELi5ELb1EEEvNS_16Flash_fwd_paramsE)
        /*00a0*/ 	.short	0x0210
        /*00a2*/ 	.short	0x01d0


	//----- nvinfo : EIATTR_SW_WAR
	.align		4
.L_1434:
        /*00a4*/ 	.byte	0x04, 0x36
        /*00a6*/ 	.short	(.L_1436 - .L_1435)
.L_1435:
        /*00a8*/ 	.word	0x00000008
.L_1436:


//--------------------- .nv.info._ZN5flash32flash_fwd_splitkv_combine_kernelI23Flash_fwd_kernel_traitsILi128ELi64ELi64ELi4ELb0ELb0EN7cutlass10bfloat16_tE19Flash_kernel_traitsILi128ELi64ELi64ELi4ES3_EELi4ELi4ELb1EEEvNS_16Flash_fwd_paramsE --------------------------
	.section	.nv.info._ZN5flash32flash_fwd_splitkv_combine_kernelI23Flash_fwd_kernel_traitsILi128ELi64ELi64ELi4ELb0ELb0EN7cutlass10bfloat16_tE19Flash_kernel_traitsILi128ELi64ELi64ELi4ES3_EELi4ELi4ELb1EEEvNS_16Flash_fwd_paramsE,"",@"SHT_CUDA_INFO"
	.sectionflags	@""
	.align	4


	//----- nvinfo : EIATTR_CUDA_API_VERSION
	.align		4
        /*0000*/ 	.byte	0x04, 0x37
        /*0002*/ 	.short	(.L_1438 - .L_1437)
.L_1437:
        /*0004*/ 	.word	0x00000082


	//----- nvinfo : EIATTR_KPARAM_INFO
	.align		4
.L_1438:
        /*0008*/ 	.byte	0x04, 0x17
        /*000a*/ 	.short	(.L_1440 - .L_1439)
.L_1439:
        /*000c*/ 	.word	0x00000000
        /*0010*/ 	.short	0x0000
        /*0012*/ 	.short	0x0000
        /*0014*/ 	.byte	0x00, 0xf0, 0x41, 0x07


	//----- nvinfo : EIATTR_SPARSE_MMA_MASK
	.align		4
.L_1440:
        /*0018*/ 	.byte	0x03, 0x50
        /*001a*/ 	.short	0x0000


	//----- nvinfo : EIATTR_MAXREG_COUNT
	.align		4
        /*001c*/ 	.byte	0x03, 0x1b
        /*001e*/ 	.short	0x00ff


	//----- nvinfo : EIATTR_NUM_BARRIERS
	.align		4
        /*0020*/ 	.byte	0x02, 0x4c
        /*0022*/ 	.byte	0x01
	.zero		1


	//----- nvinfo : EIATTR_MERCURY_ISA_VERSION
	.align		4
        /*0024*/ 	.byte	0x03, 0x5f
        /*0026*/ 	.short	0x0101


	//----- nvinfo : EIATTR_COOP_GROUP_MASK_REGIDS
	.align		4
        /*0028*/ 	.byte	0x04, 0x29
        /*002a*/ 	.short	(.L_1442 - .L_1441)


	//   ....[0]....
.L_1441:
        /*002c*/ 	.word	0xffffffff


	//   ....[1]....
        /*0030*/ 	.word	0xffffffff


	//   ....[2]....
        /*0034*/ 	.word	0xffffffff


	//   ....[3]....
        /*0038*/ 	.word	0xffffffff


	//   ....[4]....
        /*003c*/ 	.word	0xffffffff


	//   ....[5]....
        /*0040*/ 	.word	0xffffffff


	//   ....[6]....
        /*0044*/ 	.word	0xffffffff


	//   ....[7]....
        /*0048*/ 	.word	0xffffffff


	//----- nvinfo : EIATTR_COOP_GROUP_INSTR_OFFSETS
	.align		4
.L_1442:
        /*004c*/ 	.byte	0x04, 0x28
        /*004e*/ 	.short	(.L_1444 - .L_1443)


	//   ....[0]....
.L_1443:
        /*0050*/ 	.word	0x00001830


	//   ....[1]....
        /*0054*/ 	.word	0x000018a0


	//   ....[2]....
        /*0058*/ 	.word	0x000018e0


	//   ....[3]....
        /*005c*/ 	.word	0x00001910


	//   ....[4]....
        /*0060*/ 	.word	0x00001a40


	//   ....[5]....
        /*0064*/ 	.word	0x00001af0


	//   ....[6]....
        /*0068*/ 	.word	0x00001b90


	//   ....[7]....
        /*006c*/ 	.word	0x00001c80


	//----- nvinfo : EIATTR_EXIT_INSTR_OFFSETS
	.align		4
.L_1444:
        /*0070*/ 	.byte	0x04, 0x1c
        /*0072*/ 	.short	(.L_1446 - .L_1445)


	//   ....[0]....
.L_1445:
        /*0074*/ 	.word	0x00004400


	//   ....[1]....
        /*0078*/ 	.word	0x00004900


	//----- nvinfo : EIATTR_CRS_STACK_SIZE
	.align		4
.L_1446:
        /*007c*/ 	.byte	0x04, 0x1e
        /*007e*/ 	.short	(.L_1448 - .L_1447)
.L_1447:
        /*0080*/ 	.word	0x00000000


	//----- nvinfo : EIATTR_CBANK_PARAM_SIZE
	.align		4
.L_1448:
        /*0084*/ 	.byte	0x03, 0x19
        /*0086*/ 	.short	0x01d0


	//----- nvinfo : EIATTR_PARAM_CBANK
	.align		4
        /*0088*/ 	.byte	0x04, 0x0a
        /*008a*/ 	.short	(.L_1450 - .L_1449)
	.align		4
.L_1449:
        /*008c*/ 	.word	index@(.nv.constant0._ZN5flash32flash_fwd_splitkv_combine_kernelI23Flash_fwd_kernel_traitsILi128ELi64ELi64ELi4ELb0ELb0EN7cutlass10bfloat16_tE19Flash_kernel_traitsILi128ELi64ELi64ELi4ES3_EELi4ELi4ELb1EEEvNS_16Flash_fwd_paramsE)
        /*0090*/ 	.short	0x0210
        /*0092*/ 	.short	0x01d0


	//----- nvinfo : EIATTR_SW_WAR
	.align		4
.L_1450:
        /*0094*/ 	.byte	0x04, 0x36
        /*0096*/ 	.short	(.L_1452 - .L_1451)
.L_1451:
        /*0098*/ 	.word	0x00000008
.L_1452:


//--------------------- .nv.info._ZN5flash32flash_fwd_splitkv_combine_kernelI23Flash_fwd_kernel_traitsILi128ELi64ELi64ELi4ELb0ELb0EN7cutlass10bfloat16_tE19Flash_kernel_traitsILi128ELi64ELi64ELi4ES3_EELi4ELi3ELb1EEEvNS_16Flash_fwd_paramsE --------------------------
	.section	.nv.info._ZN5flash32flash_fwd_splitkv_combine_kernelI23Flash_fwd_kernel_traitsILi128ELi64ELi64ELi4ELb0ELb0EN7cutlass10bfloat16_tE19Flash_kernel_traitsILi128ELi64ELi64ELi4ES3_EELi4ELi3ELb1EEEvNS_16Flash_fwd_paramsE,"",@"SHT_CUDA_INFO"
	.sectionflags	@""
	.align	4


	//----- nvinfo : EIATTR_CUDA_API_VERSION
	.align		4
        /*0000*/ 	.byte	0x04, 0x37
        /*0002*/ 	.short	(.L_1454 - .L_1453)
.L_1453:
        /*0004*/ 	.word	0x00000082


	//----- nvinfo : EIATTR_KPARAM_INFO
	.align		4
.L_1454:
        /*0008*/ 	.byte	0x04, 0x17
        /*000a*/ 	.short	(.L_1456 - .L_1455)
.L_1455:
        /*000c*/ 	.word	0x00000000
        /*0010*/ 	.short	0x0000
        /*0012*/ 	.short	0x0000
        /*0014*/ 	.byte	0x00, 0xf0, 0x41, 0x07


	//----- nvinfo : EIATTR_SPARSE_MMA_MASK
	.align		4
.L_1456:
        /*0018*/ 	.byte	0x03, 0x50
        /*001a*/ 	.short	0x0000


	//----- nvinfo : EIATTR_MAXREG_COUNT
	.align		4
        /*001c*/ 	.byte	0x03, 0x1b
        /*001e*/ 	.short	0x00ff


	//----- nvinfo : EIATTR_NUM_BARRIERS
	.align		4
        /*0020*/ 	.byte	0x02, 0x4c
        /*0022*/ 	.byte	0x01
	.zero		1


	//----- nvinfo : EIATTR_MERCURY_ISA_VERSION
	.align		4
        /*0024*/ 	.byte	0x03, 0x5f
        /*0026*/ 	.short	0x0101


	//----- nvinfo : EIATTR_COOP_GROUP_MASK_REGIDS
	.align		4
        /*0028*/ 	.byte	0x04, 0x29
        /*002a*/ 	.short	(.L_1458 - .L_1457)


	//   ....[0]....
.L_1457:
        /*002c*/ 	.word	0xffffffff


	//   ....[1]....
        /*0030*/ 	.word	0xffffffff


	//   ....[2]....
        /*0034*/ 	.word	0xffffffff


	//   ....[3]....
        /*0038*/ 	.word	0xffffffff


	//   ....[4]....
        /*003c*/ 	.word	0xffffffff


	//   ....[5]....
        /*0040*/ 	.word	0xffffffff


	//----- nvinfo : EIATTR_COOP_GROUP_INSTR_OFFSETS
	.align		4
.L_1458:
        /*0044*/ 	.byte	0x04, 0x28
        /*0046*/ 	.short	(.L_1460 - .L_1459)


	//   ....[0]....
.L_1459:
        /*0048*/ 	.word	0x00001830


	//   ....[1]....
        /*004c*/ 	.word	0x000018d0


	//   ....[2]....
        /*0050*/ 	.word	0x00001930


	//   ....[3]....
        /*0054*/ 	.word	0x00001a90


	//   ....[4]....
        /*0058*/ 	.word	0x00001b40


	//   ....[5]....
        /*005c*/ 	.word	0x00001c40


	//----- nvinfo : EIATTR_EXIT_INSTR_OFFSETS
	.align		4
.L_1460:
        /*0060*/ 	.byte	0x04, 0x1c
        /*0062*/ 	.short	(.L_1462 - .L_1461)


	//   ....[0]....
.L_1461:
        /*0064*/ 	.word	0x000043c0


	//   ....[1]....
        /*0068*/ 	.word	0x000048c0


	//----- nvinfo : EIATTR_CRS_STACK_SIZE
	.align		4
.L_1462:
        /*006c*/ 	.byte	0x04, 0x1e
        /*006e*/ 	.short	(.L_1464 - .L_1463)
.L_1463:
        /*0070*/ 	.word	0x00000000


	//----- nvinfo : EIATTR_CBANK_PARAM_SIZE
	.align		4
.L_1464:
        /*0074*/ 	.byte	0x03, 0x19
        /*0076*/ 	.short	0x01d0


	//----- nvinfo : EIATTR_PARAM_CBANK
	.align		4
        /*0078*/ 	.byte	0x04, 0x0a
        /*007a*/ 	.short	(.L_1466 - .L_1465)
	.align		4
.L_1465:
        /*007c*/ 	.word	index@(.nv.constant0._ZN5flash32flash_fwd_splitkv_combine_kernelI23Flash_fwd_kernel_traitsILi128ELi64ELi64ELi4ELb0ELb0EN7cutlass10bfloat16_tE19Flash_kernel_traitsILi128ELi64ELi64ELi4ES3_EELi4ELi3ELb1EEEvNS_16Flash_fwd_paramsE)
        /*0080*/ 	.short	0x0210
        /*0082*/ 	.short	0x01d0


	//----- nvinfo : EIATTR_SW_WAR
	.align		4
.L_1466:
        /*0084*/ 	.byte	0x04, 0x36
        /*0086*/ 	.short	(.L_1468 - .L_1467)
.L_1467:
        /*0088*/ 	.word	0x00000008
.L_1468:


//--------------------- .nv.info._ZN5flash32flash_fwd_splitkv_combine_kernelI23Flash_fwd_kernel_traitsILi128ELi64ELi64ELi4ELb0ELb0EN7cutlass10bfloat16_tE19Flash_kernel_traitsILi128ELi64ELi64ELi4ES3_EELi4ELi2ELb1EEEvNS_16Flash_fwd_paramsE --------------------------
	.section	.nv.info._ZN5flash32flash_fwd_splitkv_combine_kernelI23Flash_fwd_kernel_traitsILi128ELi64ELi64ELi4ELb0ELb0EN7cutlass10bfloat16_tE19Flash_kernel_traitsILi128ELi64ELi64ELi4ES3_EELi4ELi2ELb1EEEvNS_16Flash_fwd_paramsE,"",@"SHT_CUDA_INFO"
	.sectionflags	@""
	.align	4


	//----- nvinfo : EIATTR_CUDA_API_VERSION
	.align		4
        /*0000*/ 	.byte	0x04, 0x37
        /*0002*/ 	.short	(.L_1470 - .L_1469)
.L_1469:
        /*0004*/ 	.word	0x00000082


	//----- nvinfo : EIATTR_KPARAM_INFO
	.align		4
.L_1470:
        /*0008*/ 	.byte	0x04, 0x17
        /*000a*/ 	.short	(.L_1472 - .L_1471)
.L_1471:
        /*000c*/ 	.word	0x00000000
        /*0010*/ 	.short	0x0000
        /*0012*/ 	.short	0x0000
        /*0014*/ 	.byte	0x00, 0xf0, 0x41, 0x07


	//----- nvinfo : EIATTR_SPARSE_MMA_MASK
	.align		4
.L_1472:
        /*0018*/ 	.byte	0x03, 0x50
        /*001a*/ 	.short	0x0000


	//----- nvinfo : EIATTR_MAXREG_COUNT
	.align		4
        /*001c*/ 	.byte	0x03, 0x1b
        /*001e*/ 	.short	0x00ff


	//----- nvinfo : EIATTR_NUM_BARRIERS
	.align		4
        /*0020*/ 	.byte	0x02, 0x4c
        /*0022*/ 	.byte	0x01
	.zero		1


	//----- nvinfo : EIATTR_MERCURY_ISA_VERSION
	.align		4
        /*0024*/ 	.byte	0x03, 0x5f
        /*0026*/ 	.short	0x0101


	//----- nvinfo : EIATTR_COOP_GROUP_MASK_REGIDS
	.align		4
        /*0028*/ 	.byte	0x04, 0x29
        /*002a*/ 	.short	(.L_1474 - .L_1473)


	//   ....[0]....
.L_1473:
        /*002c*/ 	.word	0xffffffff


	//   ....[1]....
        /*0030*/ 	.word	0xffffffff


	//   ....[2]....
        /*0034*/ 	.word	0xffffffff


	//   ....[3]....
        /*0038*/ 	.word	0xffffffff


	//----- nvinfo : EIATTR_COOP_GROUP_INSTR_OFFSETS
	.align		4
.L_1474:
        /*003c*/ 	.byte	0x04, 0x28
        /*003e*/ 	.short	(.L_1476 - .L_1475)


	//   ....[0]....
.L_1475:
        /*0040*/ 	.word	0x00001840


	//   ....[1]....
        /*0044*/ 	.word	0x00001910


	//   ....[2]....
        /*0048*/ 	.word	0x00001b40


	//   ....[3]....
        /*004c*/ 	.word	0x00001c90


	//----- nvinfo : EIATTR_EXIT_INSTR_OFFSETS
	.align		4
.L_1476:
        /*0050*/ 	.byte	0x04, 0x1c
        /*0052*/ 	.short	(.L_1478 - .L_1477)


	//   ....[0]....
.L_1477:
        /*0054*/ 	.word	0x00004200


	//   ....[1]....
        /*0058*/ 	.word	0x000046e0


	//----- nvinfo : EIATTR_CRS_STACK_SIZE
	.align		4
.L_1478:
        /*005c*/ 	.byte	0x04, 0x1e
        /*005e*/ 	.short	(.L_1480 - .L_1479)
.L_1479:
        /*0060*/ 	.word	0x00000000


	//----- nvinfo : EIATTR_CBANK_PARAM_SIZE
	.align		4
.L_1480:
        /*0064*/ 	.byte	0x03, 0x19
        /*0066*/ 	.short	0x01d0


	//----- nvinfo : EIATTR_PARAM_CBANK
	.align		4
        /*0068*/ 	.byte	0x04, 0x0a
        /*006a*/ 	.short	(.L_1482 - .L_1481)
	.align		4
.L_1481:
        /*006c*/ 	.word	index@(.nv.constant0._ZN5flash32flash_fwd_splitkv_combine_kernelI23Flash_fwd_kernel_traitsILi128ELi64ELi64ELi4ELb0ELb0EN7cutlass10bfloat16_tE19Flash_kernel_traitsILi128ELi64ELi64ELi4ES3_EELi4ELi2ELb1EEEvNS_16Flash_fwd_paramsE)
        /*0070*/ 	.short	0x0210
        /*0072*/ 	.short	0x01d0


	//----- nvinfo : EIATTR_SW_WAR
	.align		4
.L_1482:
        /*0074*/ 	.byte	0x04, 0x36
        /*0076*/ 	.short	(.L_1484 - .L_1483)
.L_1483:
        /*0078*/ 	.word	0x00000008
.L_1484:


//--------------------- .nv.info._ZN5flash32flash_fwd_splitkv_combine_kernelI23Flash_fwd_kernel_traitsILi128ELi64ELi64ELi4ELb0ELb0EN7cutlass10bfloat16_tE19Flash_kernel_traitsILi128ELi64ELi64ELi4ES3_EELi4ELi1ELb1EEEvNS_16Flash_fwd_paramsE --------------------------
	.section	.nv.info._ZN5flash32flash_fwd_splitkv_combine_kernelI23Flash_fwd_kernel_traitsILi128ELi64ELi64ELi4ELb0ELb0EN7cutlass10bfloat16_tE19Flash_kernel_traitsILi128ELi64ELi64ELi4ES3_EELi4ELi1ELb1EEEvNS_16Flash_fwd_paramsE,"",@"SHT_CUDA_INFO"
	.sectionflags	@""
	.align	4


	//----- nvinfo : EIATTR_CUDA_API_VERSION
	.align		4
        /*0000*/ 	.byte	0x04, 0x37
        /*0002*/ 	.short	(.L_1486 - .L_1485)
.L_1485:
        /*0004*/ 	.word	0x00000082


	//----- nvinfo : EIATTR_KPARAM_INFO
	.align		4
.L_1486:
        /*0008*/ 	.byte	0x04, 0x17
        /*000a*/ 	.short	(.L_1488 - .L_1487)
.L_1487:
        /*000c*/ 	.word	0x00000000
        /*0010*/ 	.short	0x0000
        /*0012*/ 	.short	0x0000
        /*0014*/ 	.byte	0x00, 0xf0, 0x41, 0x07


	//----- nvinfo : EIATTR_SPARSE_MMA_MASK
	.align		4
.L_1488:
        /*0018*/ 	.byte	0x03, 0x50
        /*001a*/ 	.short	0x0000


	//----- nvinfo : EIATTR_MAXREG_COUNT
	.align		4
        /*001c*/ 	.byte	0x03, 0x1b
        /*001e*/ 	.short	0x00ff


	//----- nvinfo : EIATTR_NUM_BARRIERS
	.align		4
        /*0020*/ 	.byte	0x02, 0x4c
        /*0022*/ 	.byte	0x01
	.zero		1


	//----- nvinfo : EIATTR_MERCURY_ISA_VERSION
	.align		4
        /*0024*/ 	.byte	0x03, 0x5f
        /*0026*/ 	.short	0x0101


	//----- nvinfo : EIATTR_COOP_GROUP_MASK_REGIDS
	.align		4
        /*0028*/ 	.byte	0x04, 0x29
        /*002a*/ 	.short	(.L_1490 - .L_1489)


	//   ....[0]....
.L_1489:
        /*002c*/ 	.word	0xffffffff


	//   ....[1]....
        /*0030*/ 	.word	0xffffffff


	//----- nvinfo : EIATTR_COOP_GROUP_INSTR_OFFSETS
	.align		4
.L_1490:
        /*0034*/ 	.byte	0x04, 0x28
        /*0036*/ 	.short	(.L_1492 - .L_1491)


	//   ....[0]....
.L_1491:
        /*0038*/ 	.word	0x00001910


	//   ....[1]....
        /*003c*/ 	.word	0x00001b60


	//----- nvinfo : EIATTR_EXIT_INSTR_OFFSETS
	.align		4
.L_1492:
        /*0040*/ 	.byte	0x04, 0x1c
        /*0042*/ 	.short	(.L_1494 - .L_1493)


	//   ....[0]....
.L_1493:
        /*0044*/ 	.word	0x00004440


	//   ....[1]....
        /*0048*/ 	.word	0x00004920


	//----- nvinfo : EIATTR_CRS_STACK_SIZE
	.align		4
.L_1494:
        /*004c*/ 	.byte	0x04, 0x1e
        /*004e*/ 	.short	(.L_1496 - .L_1495)
.L_1495:
        /*0050*/ 	.word	0x00000000


	//----- nvinfo : EIATTR_CBANK_PARAM_SIZE
	.align		4
.L_1496:
        /*0054*/ 	.byte	0x03, 0x19
        /*0056*/ 	.short	0x01d0


	//----- nvinfo : EIATTR_PARAM_CBANK
	.align		4
        /*0058*/ 	.byte	0x04, 0x0a
        /*005a*/ 	.short	(.L_1498 - .L_1497)
	.align		4
.L_1497:
        /*005c*/ 	.word	index@(.nv.constant0._ZN5flash32flash_fwd_splitkv_combine_kernelI23Flash_fwd_kernel_traitsILi128ELi64ELi64ELi4ELb0ELb0EN7cutlass10bfloat16_tE19Flash_kernel_traitsILi128ELi64ELi64ELi4ES3_EELi4ELi1ELb1EEEvNS_16Flash_fwd_paramsE)
        /*0060*/ 	.short	0x0210
        /*0062*/ 	.short	0x01d0


	//----- nvinfo : EIATTR_SW_WAR
	.align		4
.L_1498:
        /*0064*/ 	.byte	0x04, 0x36
        /*0066*/ 	.short	(.L_1500 - .L_1499)
.L_1499:
        /*0068*/ 	.word	0x00000008
.L_1500:


//--------------------- .nv.info._ZN5flash24flash_fwd_splitkv_kernelI23Flash_fwd_kernel_traitsILi128ELi64ELi64ELi4ELb0ELb0EN7cutlass10bfloat16_tE19Flash_kernel_traitsILi128ELi64ELi64ELi4ES3_EELb1ELb0ELb0ELb0ELb0ELb0ELb0ELb0EEEvNS_16Flash_fwd_paramsE --------------------------
	.section	.nv.info._ZN5flash24flash_fwd_splitkv_kernelI23Flash_fwd_kernel_traitsILi128ELi64ELi64ELi4ELb0ELb0EN7cutlass10bfloat16_tE19Flash_kernel_traitsILi128ELi64ELi64ELi4ES3_EELb1ELb0ELb0ELb0ELb0ELb0ELb0ELb0EEEvNS_16Flash_fwd_paramsE,"",@"SHT_CUDA_INFO"
	.sectionflags	@""
	.align	4


	//----- nvinfo : EIATTR_CUDA_API_VERSION
	.align		4
        /*0000*/ 	.byte	0x04, 0x37
        /*0002*/ 	.short	(.L_1502 - .L_1501)
.L_1501:
        /*0004*/ 	.word	0x00000082


	//----- nvinfo : EIATTR_KPARAM_INFO
	.align		4
.L_1502:
        /*0008*/ 	.byte	0x04, 0x17
        /*000a*/ 	.short	(.L_1504 - .L_1503)
.L_1503:
        /*000c*/ 	.word	0x00000000
        /*0010*/ 	.short	0x0000
        /*0012*/ 	.short	0x0000
        /*0014*/ 	.byte	0x00, 0xf0, 0x41, 0x07


	//----- nvinfo : EIATTR_SPARSE_MMA_MASK
	.align		4
.L_1504:
        /*0018*/ 	.byte	0x03, 0x50
        /*001a*/ 	.short	0x0000


	//----- nvinfo : EIATTR_MAXREG_COUNT
	.align		4
        /*001c*/ 	.byte	0x03, 0x1b
        /*001e*/ 	.short	0x00ff


	//----- nvinfo : EIATTR_NUM_BARRIERS
	.align		4
        /*0020*/ 	.byte	0x02, 0x4c
        /*0022*/ 	.byte	0x01
	.zero		1


	//----- nvinfo : EIATTR_MERCURY_ISA_VERSION
	.align		4
        /*0024*/ 	.byte	0x03, 0x5f
        /*0026*/ 	.short	0x0101


	//----- nvinfo : EIATTR_COOP_GROUP_MASK_REGIDS
	.align		4
        /*0028*/ 	.byte	0x04, 0x29
        /*002a*/ 	.short	(.L_1506 - .L_1505)


	//   ....[0]....
.L_1505:
        /*002c*/ 	.word	0xffffffff


	//   ....[1]....
        /*0030*/ 	.word	0xffffffff


	//   ....[2]....
        /*0034*/ 	.word	0xffffffff


	//   ....[3]....
        /*0038*/ 	.word	0xffffffff


	//   ....[4]....
        /*003c*/ 	.word	0xffffffff


	//   ....[5]....
        /*0040*/ 	.word	0xffffffff


	//   ....[6]....
        /*0044*/ 	.word	0xffffffff


	//   ....[7]....
        /*0048*/ 	.word	0xffffffff


	//   ....[8]....
        /*004c*/ 	.word	0xffffffff


	//   ....[9]....
        /*0050*/ 	.word	0xffffffff


	//   ....[10]....
        /*0054*/ 	.word	0xffffffff


	//   ....[11]....
        /*0058*/ 	.word	0xffffffff


	//   ....[12]....
        /*005c*/ 	.word	0xffffffff


	//   ....[13]....
        /*0060*/ 	.word	0xffffffff


	//   ....[14]....
        /*0064*/ 	.word	0xffffffff


	//   ....[15]....
        /*0068*/ 	.word	0xffffffff


	//----- nvinfo : EIATTR_COOP_GROUP_INSTR_OFFSETS
	.align		4
.L_1506:
        /*006c*/ 	.byte	0x04, 0x28
        /*006e*/ 	.short	(.L_1508 - .L_1507)


	//   ....[0]....
.L_1507:
        /*0070*/ 	.word	0x00004ec0


	//   ....[1]....
        /*0074*/ 	.word	0x00004ef0


	//   ....[2]....
        /*0078*/ 	.word	0x00004f10


	//   ....[3]....
        /*007c*/ 	.word	0x00004f30


	//   ....[4]....
        /*0080*/ 	.word	0x00007bf0


	//   ....[5]....
        /*0084*/ 	.word	0x00007c00


	//   ....[6]....
        /*0088*/ 	.word	0x00007c30


	//   ....[7]....
        /*008c*/ 	.word	0x00007c40


	//   ....[8]....
        /*0090*/ 	.word	0x0000a840


	//   ....[9]....
        /*0094*/ 	.word	0x0000a860


	//   ....[10]....
        /*0098*/ 	.word	0x0000a890


	//   ....[11]....
        /*009c*/ 	.word	0x0000a8a0


	//   ....[12]....
        /*00a0*/ 	.word	0x0000bae0


	//   ....[13]....
        /*00a4*/ 	.word	0x0000bb20


	//   ....[14]....
        /*00a8*/ 	.word	0x0000bb70


	//   ....[15]....
        /*00ac*/ 	.word	0x0000bb80


	//----- nvinfo : EIATTR_EXIT_INSTR_OFFSETS
	.align		4
.L_1508:
        /*00b0*/ 	.byte	0x04, 0x1c
        /*00b2*/ 	.short	(.L_1510 - .L_1509)


	//   ....[0]....
.L_1509:
        /*00b4*/ 	.word	0x00000310


	//   ....[1]....
        /*00b8*/ 	.word	0x00000ce0


	//   ....[2]....
        /*00bc*/ 	.word	0x00000d10


	//   ....[3]....
        /*00c0*/ 	.word	0x0000cf90


	//   ....[4]....
        /*00c4*/ 	.word	0x0000d090


	//   ....[5]....
        /*00c8*/ 	.word	0x0000d0b0


	//----- nvinfo : EIATTR_CRS_STACK_SIZE
	.align		4
.L_1510:
        /*00cc*/ 	.byte	0x04, 0x1e
        /*00ce*/ 	.short	(.L_1512 - .L_1511)
.L_1511:
        /*00d0*/ 	.word	0x00000000


	//----- nvinfo : EIATTR_CBANK_PARAM_SIZE
	.align		4
.L_1512:
        /*00d4*/ 	.byte	0x03, 0x19
        /*00d6*/ 	.short	0x01d0


	//----- nvinfo : EIATTR_PARAM_CBANK
	.align		4
        /*00d8*/ 	.byte	0x04, 0x0a
        /*00da*/ 	.short	(.L_1514 - .L_1513)
	.align		4
.L_1513:
        /*00dc*/ 	.word	index@(.nv.constant0._ZN5flash24flash_fwd_splitkv_kernelI23Flash_fwd_kernel_traitsILi128ELi64ELi64ELi4ELb0ELb0EN7cutlass10bfloat16_tE19Flash_kernel_traitsILi128ELi64ELi64ELi4ES3_EELb1ELb0ELb0ELb0ELb0ELb0ELb0ELb0EEEvNS_16Flash_fwd_paramsE)
        /*00e0*/ 	.short	0x0210
        /*00e2*/ 	.short	0x01d0


	//----- nvinfo : EIATTR_SW_WAR
	.align		4
.L_1514:
        /*00e4*/ 	.byte	0x04, 0x36
        /*00e6*/ 	.short	(.L_1516 - .L_1515)
.L_1515:
        /*00e8*/ 	.word	0x00000008
.L_1516:


//--------------------- .nv.info._ZN5flash24flash_fwd_splitkv_kernelI23Flash_fwd_kernel_traitsILi128ELi64ELi64ELi4ELb0ELb0EN7cutlass10bfloat16_tE19Flash_kernel_traitsILi128ELi64ELi64ELi4ES3_EELb1ELb0ELb0ELb0ELb0ELb1ELb0ELb0EEEvNS_16Flash_fwd_paramsE --------------------------
	.section	.nv.info._ZN5flash24flash_fwd_splitkv_kernelI23Flash_fwd_kernel_traitsILi128ELi64ELi64ELi4ELb0ELb0EN7cutlass10bfloat16_tE19Flash_kernel_traitsILi128ELi64ELi64ELi4ES3_EELb1ELb0ELb0ELb0ELb0ELb1ELb0ELb0EEEvNS_16Flash_fwd_paramsE,"",@"SHT_CUDA_INFO"
	.sectionflags	@""
	.align	4


	//----- nvinfo : EIATTR_CUDA_API_VERSION
	.align		4
        /*0000*/ 	.byte	0x04, 0x37
        /*0002*/ 	.short	(.L_1518 - .L_1517)
.L_1517:
        /*0004*/ 	.word	0x00000082


	//----- nvinfo : EIATTR_KPARAM_INFO
	.align		4
.L_1518:
        /*0008*/ 	.byte	0x04, 0x17
        /*000a*/ 	.short	(.L_1520 - .L_1519)
.L_1519:
        /*000c*/ 	.word	0x00000000
        /*0010*/ 	.short	0x0000
        /*0012*/ 	.short	0x0000
        /*0014*/ 	.byte	0x00, 0xf0, 0x41, 0x07


	//----- nvinfo : EIATTR_SPARSE_MMA_MASK
	.align		4
.L_1520:
        /*0018*/ 	.byte	0x03, 0x50
        /*001a*/ 	.short	0x0000


	//----- nvinfo : EIATTR_MAXREG_COUNT
	.align		4
        /*001c*/ 	.byte	0x03, 0x1b
        /*001e*/ 	.short	0x00ff


	//----- nvinfo : EIATTR_NUM_BARRIERS
	.align		4
        /*0020*/ 	.byte	0x02, 0x4c
        /*0022*/ 	.byte	0x01
	.zero		1


	//----- nvinfo : EIATTR_MERCURY_ISA_VERSION
	.align		4
        /*0024*/ 	.byte	0x03, 0x5f
        /*0026*/ 	.short	0x0101


	//----- nvinfo : EIATTR_COOP_GROUP_MASK_REGIDS
	.align		4
        /*0028*/ 	.byte	0x04, 0x29
        /*002a*/ 	.short	(.L_1522 - .L_1521)


	//   ....[0]....
.L_1521:
        /*002c*/ 	.word	0xffffffff


	//   ....[1]....
        /*0030*/ 	.word	0xffffffff


	//   ....[2]....
        /*0034*/ 	.word	0xffffffff


	//   ....[3]....
        /*0038*/ 	.word	0xffffffff


	//   ....[4]....
        /*003c*/ 	.word	0xffffffff


	//   ....[5]....
        /*0040*/ 	.word	0xffffffff


	//   ....[6]....
        /*0044*/ 	.word	0xffffffff


	//   ....[7]....
        /*0048*/ 	.word	0xffffffff


	//   ....[8]....
        /*004c*/ 	.word	0xffffffff


	//   ....[9]....
        /*0050*/ 	.word	0xffffffff


	//   ....[10]....
        /*0054*/ 	.word	0xffffffff


	//   ....[11]....
        /*0058*/ 	.word	0xffffffff


	//   ....[12]....
        /*005c*/ 	.word	0xffffffff


	//   ....[13]....
        /*0060*/ 	.word	0xffffffff


	//   ....[14]....
        /*0064*/ 	.word	0xffffffff


	//   ....[15]....
        /*0068*/ 	.word	0xffffffff


	//----- nvinfo : EIATTR_COOP_GROUP_INSTR_OFFSETS
	.align		4
.L_1522:
        /*006c*/ 	.byte	0x04, 0x28
        /*006e*/ 	.short	(.L_1524 - .L_1523)


	//   ....[0]....
.L_1523:
        /*0070*/ 	.word	0x00005120


	//   ....[1]....
        /*0074*/ 	.word	0x00005290


	//   ....[2]....
        /*0078*/ 	.word	0x000052e0


	//   ....[3]....
        /*007c*/ 	.word	0x00005380


	//   ....[4]....
        /*0080*/ 	.word	0x000083d0


	//   ....[5]....
        /*0084*/ 	.word	0x000083e0


	//   ....[6]....
        /*0088*/ 	.word	0x00008410


	//   ....[7]....
        /*008c*/ 	.word	0x00008420


	//   ....[8]....
        /*0090*/ 	.word	0x0000b440


	//   ....[9]....
        /*0094*/ 	.word	0x0000b460


	//   ....[10]....
        /*0098*/ 	.word	0x0000b490


	//   ....[11]....
        /*009c*/ 	.word	0x0000b4a0


	//   ....[12]....
        /*00a0*/ 	.word	0x0000c6b0


	//   ....[13]....
        /*00a4*/ 	.word	0x0000c6f0


	//   ....[14]....
        /*00a8*/ 	.word	0x0000c740


	//   ....[15]....
        /*00ac*/ 	.word	0x0000c750


	//----- nvinfo : EIATTR_EXIT_INSTR_OFFSETS
	.align		4
.L_1524:
        /*00b0*/ 	.byte	0x04, 0x1c
        /*00b2*/ 	.short	(.L_1526 - .L_1525)


	//   ....[0]....
.L_1525:
        /*00b4*/ 	.word	0x00000310


	//   ....[1]....
        /*00b8*/ 	.word	0x00000ce0


	//   ....[2]....
        /*00bc*/ 	.word	0x00000d10


	//   ....[3]....
        /*00c0*/ 	.word	0x0000db60


	//   ....[4]....
        /*00c4*/ 	.word	0x0000dc60


	//   ....[5]....
        /*00c8*/ 	.word	0x0000dc80


	//----- nvinfo : EIATTR_CRS_STACK_SIZE
	.align		4
.L_1526:
        /*00cc*/ 	.byte	0x04, 0x1e
        /*00ce*/ 	.short	(.L_1528 - .L_1527)
.L_1527:
        /*00d0*/ 	.word	0x00000000


	//----- nvinfo : EIATTR_CBANK_PARAM_SIZE
	.align		4
.L_1528:
        /*00d4*/ 	.byte	0x03, 0x19
        /*00d6*/ 	.short	0x01d0


	//----- nvinfo : EIATTR_PARAM_CBANK
	.align		4
        /*00d8*/ 	.byte	0x04, 0x0a
        /*00da*/ 	.short	(.L_1530 - .L_1529)
	.align		4
.L_1529:
        /*00dc*/ 	.word	index@(.nv.constant0._ZN5flash24flash_fwd_splitkv_kernelI23Flash_fwd_kernel_traitsILi128ELi64ELi64ELi4ELb0ELb0EN7cutlass10bfloat16_tE19Flash_kernel_traitsILi128ELi64ELi64ELi4ES3_EELb1ELb0ELb0ELb0ELb0ELb1ELb0ELb0EEEvNS_16Flash_fwd_paramsE)
        /*00e0*/ 	.short	0x0210
        /*00e2*/ 	.short	0x01d0


	//----- nvinfo : EIATTR_SW_WAR
	.align		4
.L_1530:
        /*00e4*/ 	.byte	0x04, 0x36
        /*00e6*/ 	.short	(.L_1532 - .L_1531)
.L_1531:
        /*00e8*/ 	.word	0x00000008
.L_1532:


//--------------------- .nv.info._ZN5flash24flash_fwd_splitkv_kernelI23Flash_fwd_kernel_traitsILi128ELi64ELi64ELi4ELb0ELb0EN7cutlass10bfloat16_tE19Flash_kernel_traitsILi128ELi64ELi64ELi4ES3_EELb1ELb0ELb0ELb0ELb0ELb0ELb0ELb1EEEvNS_16Flash_fwd_paramsE --------------------------
	.section	.nv.info._ZN5flash24flash_fwd_splitkv_kernelI23Flash_fwd_kernel_traitsILi128ELi64ELi64ELi4ELb0ELb0EN7cutlass10bfloat16_tE19Flash_kernel_traitsILi128ELi64ELi64ELi4ES3_EELb1ELb0ELb0ELb0ELb0ELb0ELb0ELb1EEEvNS_16Flash_fwd_paramsE,"",@"SHT_CUDA_INFO"
	.sectionflags	@""
	.align	4


	//----- nvinfo : EIATTR_CUDA_API_VERSION
	.align		4
        /*0000*/ 	.byte	0x04, 0x37
        /*0002*/ 	.short	(.L_1534 - .L_1533)
.L_1533:
        /*0004*/ 	.word	0x00000082


	//----- nvinfo : EIATTR_KPARAM_INFO
	.align		4
.L_1534:
        /*0008*/ 	.byte	0x04, 0x17
        /*000a*/ 	.short	(.L_1536 - .L_1535)
.L_1535:
        /*000c*/ 	.word	0x00000000
        /*0010*/ 	.short	0x0000
        /*0012*/ 	.short	0x0000
        /*0014*/ 	.byte	0x00, 0xf0, 0x41, 0x07


	//----- nvinfo : EIATTR_SPARSE_MMA_MASK
	.align		4
.L_1536:
        /*0018*/ 	.byte	0x03, 0x50
        /*001a*/ 	.short	0x0000


	//----- nvinfo : EIATTR_MAXREG_COUNT
	.align		4
        /*001c*/ 	.byte	0x03, 0x1b
        /*001e*/ 	.short	0x00ff


	//----- nvinfo : EIATTR_NUM_BARRIERS
	.align		4
        /*0020*/ 	.byte	0x02, 0x4c
        /*0022*/ 	.byte	0x01
	.zero		1


	//----- nvinfo : EIATTR_MERCURY_ISA_VERSION
	.align		4
        /*0024*/ 	.byte	0x03, 0x5f
        /*0026*/ 	.short	0x0101


	//----- nvinfo : EIATTR_COOP_GROUP_MASK_REGIDS
	.align		4
        /*0028*/ 	.byte	0x04, 0x29
        /*002a*/ 	.short	(.L_1538 - .L_1537)


	//   ....[0]....
.L_1537:
        /*002c*/ 	.word	0xffffffff


	//   ....[1]....
        /*0030*/ 	.word	0xffffffff


	//   ....[2]....
        /*0034*/ 	.word	0xffffffff


	//   ....[3]....
        /*0038*/ 	.word	0xffffffff


	//   ....[4]....
        /*003c*/ 	.word	0xffffffff


	//   ....[5]....
        /*0040*/ 	.word	0xffffffff


	//   ....[6]....
        /*0044*/ 	.word	0xffffffff


	//   ....[7]....
        /*0048*/ 	.word	0xffffffff


	//   ....[8]....
        /*004c*/ 	.word	0xffffffff


	//   ....[9]....
        /*0050*/ 	.word	0xffffffff


	//   ....[10]....
        /*0054*/ 	.word	0xffffffff


	//   ....[11]....
        /*0058*/ 	.word	0xffffffff


	//   ....[12]....
        /*005c*/ 	.word	0xffffffff


	//   ....[13]....
        /*0060*/ 	.word	0xffffffff


	//   ....[14]....
        /*0064*/ 	.word	0xffffffff


	//   ....[15]....
        /*0068*/ 	.word	0xffffffff


	//----- nvinfo : EIATTR_COOP_GROUP_INSTR_OFFSETS
	.align		4
.L_1538:
        /*006c*/ 	.byte	0x04, 0x28
        /*006e*/ 	.short	(.L_1540 - .L_1539)


	//   ....[0]....
.L_1539:
        /*0070*/ 	.word	0x000101c0


	//   ....[1]....
        /*0074*/ 	.word	0x000101f0


	//   ....[2]....
        /*0078*/ 	.word	0x00010250


	//   ....[3]....
        /*007c*/ 	.word	0x00010300


	//   ....[4]....
        /*0080*/ 	.word	0x00012ef0


	//   ....[5]....
        /*0084*/ 	.word	0x00012f00


	//   ....[6]....
        /*0088*/ 	.word	0x00012f30


	//   ....[7]....
        /*008c*/ 	.word	0x00012f40


	//   ....[8]....
        /*0090*/ 	.word	0x00015b70


	//   ....[9]....
        /*0094*/ 	.word	0x00015b90


	//   ....[10]....
        /*0098*/ 	.word	0x00015bd0


	//   ....[11]....
        /*009c*/ 	.word	0x00015be0


	//   ....[12]....
        /*00a0*/ 	.word	0x00016e30


	//   ....[13]....
        /*00a4*/ 	.word	0x00016e70


	//   ....[14]....
        /*00a8*/ 	.word	0x00016ec0


	//   ....[15]....
        /*00ac*/ 	.word	0x00016ed0


	//----- nvinfo : EIATTR_EXIT_INSTR_OFFSETS
	.align		4
.L_1540:
        /*00b0*/ 	.byte	0x04, 0x1c
        /*00b2*/ 	.short	(.L_1542 - .L_1541)


	//   ....[0]....
.L_1541:
        /*00b4*/ 	.word	0x00000330


	//   ....[1]....
        /*00b8*/ 	.word	0x00000d00


	//   ....[2]....
        /*00bc*/ 	.word	0x00000d30


	//   ....[3]....
        /*00c0*/ 	.word	0x00018310


	//   ....[4]....
        /*00c4*/ 	.word	0x00018410


	//   ....[5]....
        /*00c8*/ 	.word	0x00018430


	//----- nvinfo : EIATTR_CRS_STACK_SIZE
	.align		4
.L_1542:
        /*00cc*/ 	.byte	0x04, 0x1e
        /*00ce*/ 	.short	(.L_1544 - .L_1543)
.L_1543:
        /*00d0*/ 	.word	0x00000000


	//----- nvinfo : EIATTR_CBANK_PARAM_SIZE
	.align		4
.L_1544:
        /*00d4*/ 	.byte	0x03, 0x19
        /*00d6*/ 	.short	0x01d0


	//----- nvinfo : EIATTR_PARAM_CBANK
	.align		4
        /*00d8*/ 	.byte	0x04, 0x0a
        /*00da*/ 	.short	(.L_1546 - .L_1545)
	.align		4
.L_1545:
        /*00dc*/ 	.word	index@(.nv.constant0._ZN5flash24flash_fwd_splitkv_kernelI23Flash_fwd_kernel_traitsILi128ELi64ELi64ELi4ELb0ELb0EN7cutlass10bfloat16_tE19Flash_kernel_traitsILi128ELi64ELi64ELi4ES3_EELb1ELb0ELb0ELb0ELb0ELb0ELb0ELb1EEEvNS_16Flash_fwd_paramsE)
        /*00e0*/ 	.short	0x0210
        /*00e2*/ 	.short	0x01d0


	//----- nvinfo : EIATTR_SW_WAR
	.align		4
.L_1546:
        /*00e4*/ 	.byte	0x04, 0x36
        /*00e6*/ 	.short	(.L_1548 - .L_1547)
.L_1547:
        /*00e8*/ 	.word	0x00000008
.L_1548:


//--------------------- .nv.info._ZN5flash24flash_fwd_splitkv_kernelI23Flash_fwd_kernel_traitsILi128ELi64ELi64ELi4ELb0ELb0EN7cutlass10bfloat16_tE19Flash_kernel_traitsILi128ELi64ELi64ELi4ES3_EELb1ELb0ELb0ELb0ELb0ELb1ELb0ELb1EEEvNS_16Flash_fwd_paramsE --------------------------
	.section	.nv.info._ZN5flash24flash_fwd_splitkv_kernelI23Flash_fwd_kernel_traitsILi128ELi64ELi64ELi4ELb0ELb0EN7cutlass10bfloat16_tE19Flash_kernel_traitsILi128ELi64ELi64ELi4ES3_EELb1ELb0ELb0ELb0ELb0ELb1ELb0ELb1EEEvNS_16Flash_fwd_paramsE,"",@"SHT_CUDA_INFO"
	.sectionflags	@""
	.align	4


	//----- nvinfo : EIATTR_CUDA_API_VERSION
	.align		4
        /*0000*/ 	.byte	0x04, 0x37
        /*0002*/ 	.short	(.L_1550 - .L_1549)
.L_1549:
        /*0004*/ 	.word	0x00000082


	//----- nvinfo : EIATTR_KPARAM_INFO
	.align		4
.L_1550:
        /*0008*/ 	.byte	0x04, 0x17
        /*000a*/ 	.short	(.L_1552 - .L_1551)
.L_1551:
        /*000c*/ 	.word	0x00000000
        /*0010*/ 	.short	0x0000
        /*0012*/ 	.short	0x0000
        /*0014*/ 	.byte	0x00, 0xf0, 0x41, 0x07


	//----- nvinfo : EIATTR_SPARSE_MMA_MASK
	.align		4
.L_1552:
        /*0018*/ 	.byte	0x03, 0x50
        /*001a*/ 	.short	0x0000


	//----- nvinfo : EIATTR_MAXREG_COUNT
	.align		4
        /*001c*/ 	.byte	0x03, 0x1b
        /*001e*/ 	.short	0x00ff


	//----- nvinfo : EIATTR_NUM_BARRIERS
	.align		4
        /*0020*/ 	.byte	0x02, 0x4c
        /*0022*/ 	.byte	0x01
	.zero		1


	//----- nvinfo : EIATTR_MERCURY_ISA_VERSION
	.align		4
        /*0024*/ 	.byte	0x03, 0x5f
        /*0026*/ 	.short	0x0101


	//----- nvinfo : EIATTR_COOP_GROUP_MASK_REGIDS
	.align		4
        /*0028*/ 	.byte	0x04, 0x29
        /*002a*/ 	.short	(.L_1554 - .L_1553)


	//   ....[0]....
.L_1553:
        /*002c*/ 	.word	0xffffffff


	//   ....[1]....
        /*0030*/ 	.word	0xffffffff


	//   ....[2]....
        /*0034*/ 	.word	0xffffffff


	//   ....[3]....
        /*0038*/ 	.word	0xffffffff


	//   ....[4]....
        /*003c*/ 	.word	0xffffffff


	//   ....[5]....
        /*0040*/ 	.word	0xffffffff


	//   ....[6]....
        /*0044*/ 	.word	0xffffffff


	//   ....[7]....
        /*0048*/ 	.word	0xffffffff


	//   ....[8]....
        /*004c*/ 	.word	0xffffffff


	//   ....[9]....
        /*0050*/ 	.word	0xffffffff


	//   ....[10]....
        /*0054*/ 	.word	0xffffffff


	//   ....[11]....
        /*0058*/ 	.word	0xffffffff


	//   ....[12]....
        /*005c*/ 	.word	0xffffffff


	//   ....[13]....
        /*0060*/ 	.word	0xffffffff


	//   ....[14]....
        /*0064*/ 	.word	0xffffffff


	//   ....[15]....
        /*0068*/ 	.word	0xffffffff


	//----- nvinfo : EIATTR_COOP_GROUP_INSTR_OFFSETS
	.align		4
.L_1554:
        /*006c*/ 	.byte	0x04, 0x28
        /*006e*/ 	.short	(.L_1556 - .L_1555)


	//   ....[0]....
.L_1555:
        /*0070*/ 	.word	0x000105b0


	//   ....[1]....
        /*0074*/ 	.word	0x00010610


	//   ....[2]....
        /*0078*/ 	.word	0x00010640


	//   ....[3]....
        /*007c*/ 	.word	0x000106c0


	//   ....[4]....
        /*0080*/ 	.word	0x000136e0


	//   ....[5]....
        /*0084*/ 	.word	0x000136f0


	//   ....[6]....
        /*0088*/ 	.word	0x00013720


	//   ....[7]....
        /*008c*/ 	.word	0x00013730


	//   ....[8]....
        /*0090*/ 	.word	0x00016780


	//   ....[9]....
        /*0094*/ 	.word	0x000167a0


	//   ....[10]....
        /*0098*/ 	.word	0x000167d0


	//   ....[11]....
        /*009c*/ 	.word	0x000167e0


	//   ....[12]....
        /*00a0*/ 	.word	0x00017a20


	//   ....[13]....
        /*00a4*/ 	.word	0x00017a60


	//   ....[14]....
        /*00a8*/ 	.word	0x00017ab0


	//   ....[15]....
        /*00ac*/ 	.word	0x00017ac0


	//----- nvinfo : EIATTR_EXIT_INSTR_OFFSETS
	.align		4
.L_1556:
        /*00b0*/ 	.byte	0x04, 0x1c
        /*00b2*/ 	.short	(.L_1558 - .L_1557)


	//   ....[0]....
.L_1557:
        /*00b4*/ 	.word	0x00000330


	//   ....[1]....
        /*00b8*/ 	.word	0x00000d00


	//   ....[2]....
        /*00bc*/ 	.word	0x00000d30


	//   ....[3]....
        /*00c0*/ 	.word	0x00018f00


	//   ....[4]....
        /*00c4*/ 	.word	0x00019000


	//   ....[5]....
        /*00c8*/ 	.word	0x00019020


	//----- nvinfo : EIATTR_CRS_STACK_SIZE
	.align		4
.L_1558:
        /*00cc*/ 	.byte	0x04, 0x1e
        /*00ce*/ 	.short	(.L_1560 - .L_1559)
.L_1559:
        /*00d0*/ 	.word	0x00000000


	//----- nvinfo : EIATTR_CBANK_PARAM_SIZE
	.align		4
.L_1560:
        /*00d4*/ 	.byte	0x03, 0x19
        /*00d6*/ 	.short	0x01d0


	//----- nvinfo : EIATTR_PARAM_CBANK
	.align		4
        /*00d8*/ 	.byte	0x04, 0x0a
        /*00da*/ 	.short	(.L_1562 - .L_1561)
	.align		4
.L_1561:
        /*00dc*/ 	.word	index@(.nv.constant0._ZN5flash24flash_fwd_splitkv_kernelI23Flash_fwd_kernel_traitsILi128ELi64ELi64ELi4ELb0ELb0EN7cutlass10bfloat16_tE19Flash_kernel_traitsILi128ELi64ELi64ELi4ES3_EELb1ELb0ELb0ELb0ELb0ELb1ELb0ELb1EEEvNS_16Flash_fwd_paramsE)
        /*00e0*/ 	.short	0x0210
        /*00e2*/ 	.short	0x01d0


	//----- nvinfo : EIATTR_SW_WAR
	.align		4
.L_1562:
        /*00e4*/ 	.byte	0x04, 0x36
        /*00e6*/ 	.short	(.L_1564 - .L_1563)
.L_1563:
        /*00e8*/ 	.word	0x00000008
.L_1564:


//--------------------- .nv.info._ZN5flash24flash_fwd_splitkv_kernelI23Flash_fwd_kernel_traitsILi128ELi64ELi64ELi4ELb0ELb0EN7cutlass10bfloat16_tE19Flash_kernel_traitsILi128ELi64ELi64ELi4ES3_EELb1ELb0ELb0ELb0ELb0ELb0ELb1ELb0EEEvNS_16Flash_fwd_paramsE --------------------------
	.section	.nv.info._ZN5flash24flash_fwd_splitkv_kernelI23Flash_fwd_kernel_traitsILi128ELi64ELi64ELi4ELb0ELb0EN7cutlass10bfloat16_tE19Flash_kernel_traitsILi128ELi64ELi64ELi4ES3_EELb1ELb0ELb0ELb0ELb0ELb0ELb1ELb0EEEvNS_16Flash_fwd_paramsE,"",@"SHT_CUDA_INFO"
	.sectionflags	@""
	.align	4


	//----- nvinfo : EIATTR_CUDA_API_VERSION
	.align		4
        /*0000*/ 	.byte	0x04, 0x37
        /*0002*/ 	.short	(.L_1566 - .L_1565)
.L_1565:
        /*0004*/ 	.word	0x00000082


	//----- nvinfo : EIATTR_KPARAM_INFO
	.align		4
.L_1566:
        /*0008*/ 	.byte	0x04, 0x17
        /*000a*/ 	.short	(.L_1568 - .L_1567)
.L_1567:
        /*000c*/ 	.word	0x00000000
        /*0010*/ 	.short	0x0000
        /*0012*/ 	.short	0x0000
        /*0014*/ 	.byte	0x00, 0xf0, 0x41, 0x07


	//----- nvinfo : EIATTR_SPARSE_MMA_MASK
	.align		4
.L_1568:
        /*0018*/ 	.byte	0x03, 0x50
        /*001a*/ 	.short	0x0000


	//----- nvinfo : EIATTR_MAXREG_COUNT
	.align		4
        /*001c*/ 	.byte	0x03, 0x1b
        /*001e*/ 	.short	0x00ff


	//----- nvinfo : EIATTR_NUM_BARRIERS
	.align		4
        /*0020*/ 	.byte	0x02, 0x4c
        /*0022*/ 	.byte	0x01
	.zero		1


	//----- nvinfo : EIATTR_MERCURY_ISA_VERSION
	.align		4
        /*0024*/ 	.byte	0x03, 0x5f
        /*0026*/ 	.short	0x0101


	//----- nvinfo : EIATTR_COOP_GROUP_MASK_REGIDS
	.align		4
        /*0028*/ 	.byte	0x04, 0x29
        /*002a*/ 	.short	(.L_1570 - .L_1569)


	//   ....[0]....
.L_1569:
        /*002c*/ 	.word	0xffffffff


	//   ....[1]....
        /*0030*/ 	.word	0xffffffff


	//   ....[2]....
        /*0034*/ 	.word	0xffffffff


	//   ....[3]....
        /*0038*/ 	.word	0xffffffff


	//   ....[4]....
        /*003c*/ 	.word	0xffffffff


	//   ....[5]....
        /*0040*/ 	.word	0xffffffff


	//   ....[6]....
        /*0044*/ 	.word	0xffffffff


	//   ....[7]....
        /*0048*/ 	.word	0xffffffff


	//   ....[8]....
        /*004c*/ 	.word	0xffffffff


	//   ....[9]....
        /*0050*/ 	.word	0xffffffff


	//   ....[10]....
        /*0054*/ 	.word	0xffffffff


	//   ....[11]....
        /*0058*/ 	.word	0xffffffff


	//   ....[12]....
        /*005c*/ 	.word	0xffffffff


	//   ....[13]....
        /*0060*/ 	.word	0xffffffff


	//   ....[14]....
        /*0064*/ 	.word	0xffffffff


	//   ....[15]....
        /*0068*/ 	.word	0xffffffff


	//----- nvinfo : EIATTR_COOP_GROUP_INSTR_OFFSETS
	.align		4
.L_1570:
        /*006c*/ 	.byte	0x04, 0x28
        /*006e*/ 	.short	(.L_1572 - .L_1571)


	//   ....[0]....
.L_1571:
        /*0070*/ 	.word	0x00005150


	//   ....[1]....
        /*0074*/ 	.word	0x000051a0


	//   ....[2]....
        /*0078*/ 	.word	0x00005200


	//   ....[3]....
        /*007c*/ 	.word	0x00005220


	//   ....[4]....
        /*0080*/ 	.word	0x00007f30


	//   ....[5]....
        /*0084*/ 	.word	0x00007f40


	//   ....[6]....
        /*0088*/ 	.word	0x00007f70


	//   ....[7]....
        /*008c*/ 	.word	0x00007f80


	//   ....[8]....
        /*0090*/ 	.word	0x0000ab30


	//   ....[9]....
        /*0094*/ 	.word	0x0000ab50


	//   ....[10]....
        /*0098*/ 	.word	0x0000ab90


	//   ....[11]....
        /*009c*/ 	.word	0x0000aba0


	//   ....[12]....
        /*00a0*/ 	.word	0x0000bdd0


	//   ....[13]....
        /*00a4*/ 	.word	0x0000be10


	//   ....[14]....
        /*00a8*/ 	.word	0x0000beb0


	//   ....[15]....
        /*00ac*/ 	.word	0x0000bec0


	//----- nvinfo : EIATTR_EXIT_INSTR_OFFSETS
	.align		4
.L_1572:
        /*00b0*/ 	.byte	0x04, 0x1c
        /*00b2*/ 	.short	(.L_1574 - .L_1573)


	//   ....[0]....
.L_1573:
        /*00b4*/ 	.word	0x00000440


	//   ....[1]....
        /*00b8*/ 	.word	0x00000fc0


	//   ....[2]....
        /*00bc*/ 	.word	0x00000ff0


	//   ....[3]....
        /*00c0*/ 	.word	0x0000d0d0


	//   ....[4]....
        /*00c4*/ 	.word	0x0000d120


	//   ....[5]....
        /*00c8*/ 	.word	0x0000d140


	//----- nvinfo : EIATTR_CRS_STACK_SIZE
	.align		4
.L_1574:
        /*00cc*/ 	.byte	0x04, 0x1e
        /*00ce*/ 	.short	(.L_1576 - .L_1575)
.L_1575:
        /*00d0*/ 	.word	0x00000000


	//----- nvinfo : EIATTR_CBANK_PARAM_SIZE
	.align		4
.L_1576:
        /*00d4*/ 	.byte	0x03, 0x19
        /*00d6*/ 	.short	0x01d0


	//----- nvinfo : EIATTR_PARAM_CBANK
	.align		4
        /*00d8*/ 	.byte	0x04, 0x0a
        /*00da*/ 	.short	(.L_1578 - .L_1577)
	.align		4
.L_1577:
        /*00dc*/ 	.word	index@(.nv.constant0._ZN5flash24flash_fwd_splitkv_kernelI23Flash_fwd_kernel_traitsILi128ELi64ELi64ELi4ELb0ELb0EN7cutlass10bfloat16_tE19Flash_kernel_traitsILi128ELi64ELi64ELi4ES3_EELb1ELb0ELb0ELb0ELb0ELb0ELb1ELb0EEEvNS_16Flash_fwd_paramsE)
        /*00e0*/ 	.short	0x0210
        /*00e2*/ 	.short	0x01d0


	//----- nvinfo : EIATTR_SW_WAR
	.align		4
.L_1578:
        /*00e4*/ 	.byte	0x04, 0x36
        /*00e6*/ 	.short	(.L_1580 - .L_1579)
.L_1579:
        /*00e8*/ 	.word	0x00000008
.L_1580:


//--------------------- .nv.info._ZN5flash24flash_fwd_splitkv_kernelI23Flash_fwd_kernel_traitsILi128ELi64ELi64ELi4ELb0ELb0EN7cutlass10bfloat16_tE19Flash_kernel_traitsILi128ELi64ELi64ELi4ES3_EELb1ELb0ELb0ELb0ELb0ELb1ELb1ELb0EEEvNS_16Flash_fwd_paramsE --------------------------
	.section	.nv.info._ZN5flash24flash_fwd_splitkv_kernelI23Flash_fwd_kernel_traitsILi128ELi64ELi64ELi4ELb0ELb0EN7cutlass10bfloat16_tE19Flash_kernel_traitsILi128ELi64ELi64ELi4ES3_EELb1ELb0ELb0ELb0ELb0ELb1ELb1ELb0EEEvNS_16Flash_fwd_paramsE,"",@"SHT_CUDA_INFO"
	.sectionflags	@""
	.align	4


	//----- nvinfo : EIATTR_CUDA_API_VERSION
	.align		4
        /*0000*/ 	.byte	0x04, 0x37
        /*0002*/ 	.short	(.L_1582 - .L_1581)
.L_1581:
        /*0004*/ 	.word	0x00000082


	//----- nvinfo : EIATTR_KPARAM_INFO
	.align		4
.L_1582:
        /*0008*/ 	.byte	0x04, 0x17
        /*000a*/ 	.short	(.L_1584 - .L_1583)
.L_1583:
        /*000c*/ 	.word	0x00000000
        /*0010*/ 	.short	0x0000
        /*0012*/ 	.short	0x0000
        /*0014*/ 	.byte	0x00, 0xf0, 0x41, 0x07


	//----- nvinfo : EIATTR_SPARSE_MMA_MASK
	.align		4
.L_1584:
        /*0018*/ 	.byte	0x03, 0x50
        /*001a*/ 	.short	0x0000


	//----- nvinfo : EIATTR_MAXREG_COUNT
	.align		4
        /*001c*/ 	.byte	0x03, 0x1b
        /*001e*/ 	.short	0x00ff


	//----- nvinfo : EIATTR_NUM_BARRIERS
	.align		4
        /*0020*/ 	.byte	0x02, 0x4c
        /*0022*/ 	.byte	0x01
	.zero		1


	//----- nvinfo : EIATTR_MERCURY_ISA_VERSION
	.align		4
        /*0024*/ 	.byte	0x03, 0x5f
        /*0026*/ 	.short	0x0101


	//----- nvinfo : EIATTR_COOP_GROUP_MASK_REGIDS
	.align		4
        /*0028*/ 	.byte	0x04, 0x29
        /*002a*/ 	.short	(.L_1586 - .L_1585)


	//   ....[0]....
.L_1585:
        /*002c*/ 	.word	0xffffffff


	//   ....[1]....
        /*0030*/ 	.word	0xffffffff


	//   ....[2]....
        /*0034*/ 	.word	0xffffffff


	//   ....[3]....
        /*0038*/ 	.word	0xffffffff


	//   ....[4]....
        /*003c*/ 	.word	0xffffffff


	//   ....[5]....
        /*0040*/ 	.word	0xffffffff


	//   ....[6]....
        /*0044*/ 	.word	0xffffffff


	//   ....[7]....
        /*0048*/ 	.word	0xffffffff


	//   ....[8]....
        /*004c*/ 	.word	0xffffffff


	//   ....[9]....
        /*0050*/ 	.word	0xffffffff


	//   ....[10]....
        /*0054*/ 	.word	0xffffffff


	//   ....[11]....
        /*0058*/ 	.word	0xffffffff


	//   ....[12]....
        /*005c*/ 	.word	0xffffffff


	//   ....[13]....
        /*0060*/ 	.word	0xffffffff


	//   ....[14]....
        /*0064*/ 	.word	0xffffffff


	//   ....[15]....
        /*0068*/ 	.word	0xffffffff


	//----- nvinfo : EIATTR_COOP_GROUP_INSTR_OFFSETS
	.align		4
.L_1586:
        /*006c*/ 	.byte	0x04, 0x28
        /*006e*/ 	.short	(.L_1588 - .L_1587)


	//   ....[0]....
.L_1587:
        /*0070*/ 	.word	0x00005570


	//   ....[1]....
        /*0074*/ 	.word	0x00005600


	//   ....[2]....
        /*0078*/ 	.word	0x00005610


	//   ....[3]....
        /*007c*/ 	.word	0x00005650


	//   ....[4]....
        /*0080*/ 	.word	0x00008740


	//   ....[5]....
        /*0084*/ 	.word	0x00008750


	//   ....[6]....
        /*0088*/ 	.word	0x00008780


	//   ....[7]....
        /*008c*/ 	.word	0x00008790


	//   ....[8]....
        /*0090*/ 	.word	0x0000b750


	//   ....[9]....
        /*0094*/ 	.word	0x0000b770


	//   ....[10]....
        /*0098*/ 	.word	0x0000b7a0


	//   ....[11]....
        /*009c*/ 	.word	0x0000b7b0


	//   ....[12]....
        /*00a0*/ 	.word	0x0000c9d0


	//   ....[13]....
        /*00a4*/ 	.word	0x0000ca10


	//   ....[14]....
        /*00a8*/ 	.word	0x0000cab0


	//   ....[15]....
        /*00ac*/ 	.word	0x0000cac0


	//----- nvinfo : EIATTR_EXIT_INSTR_OFFSETS
	.align		4
.L_1588:
        /*00b0*/ 	.byte	0x04, 0x1c
        /*00b2*/ 	.short	(.L_1590 - .L_1589)


	//   ....[0]....
.L_1589:
        /*00b4*/ 	.word	0x00000440


	//   ....[1]....
        /*00b8*/ 	.word	0x00000fc0


	//   ....[2]....
        /*00bc*/ 	.word	0x00000ff0


	//   ....[3]....
        /*00c0*/ 	.word	0x0000dcd0


	//   ....[4]....
        /*00c4*/ 	.word	0x0000dd20


	//   ....[5]....
        /*00c8*/ 	.word	0x0000dd40


	//----- nvinfo : EIATTR_CRS_STACK_SIZE
	.align		4
.L_1590:
        /*00cc*/ 	.byte	0x04, 0x1e
        /*00ce*/ 	.short	(.L_1592 - .L_1591)
.L_1591:
        /*00d0*/ 	.word	0x00000000


	//----- nvinfo : EIATTR_CBANK_PARAM_SIZE
	.align		4
.L_1592:
        /*00d4*/ 	.byte	0x03, 0x19
        /*00d6*/ 	.short	0x01d0


	//----- nvinfo : EIATTR_PARAM_CBANK
	.align		4
        /*00d8*/ 	.byte	0x04, 0x0a
        /*00da*/ 	.short	(.L_1594 - .L_1593)
	.align		4
.L_1593:
        /*00dc*/ 	.word	index@(.nv.constant0._ZN5flash24flash_fwd_splitkv_kernelI23Flash_fwd_kernel_traitsILi128ELi64ELi64ELi4ELb0ELb0EN7cutlass10bfloat16_tE19Flash_kernel_traitsILi128ELi64ELi64ELi4ES3_EELb1ELb0ELb0ELb0ELb0ELb1ELb1ELb0EEEvNS_16Flash_fwd_paramsE)
        /*00e0*/ 	.short	0x0210
        /*00e2*/ 	.short	0x01d0


	//----- nvinfo : EIATTR_SW_WAR
	.align		4
.L_1594:
        /*00e4*/ 	.byte	0x04, 0x36
        /*00e6*/ 	.short	(.L_1596 - .L_1595)
.L_1595:
        /*00e8*/ 	.word	0x00000008
.L_1596:


//--------------------- .nv.info._ZN5flash24flash_fwd_splitkv_kernelI23Flash_fwd_kernel_traitsILi128ELi64ELi64ELi4ELb0ELb0EN7cutlass10bfloat16_tE19Flash_kernel_traitsILi128ELi64ELi64ELi4ES3_EELb1ELb0ELb0ELb0ELb0ELb0ELb1ELb1EEEvNS_16Flash_fwd_paramsE --------------------------
	.section	.nv.info._ZN5flash24flash_fwd_splitkv_kernelI23Flash_fwd_kernel_traitsILi128ELi64ELi64ELi4ELb0ELb0EN7cutlass10bfloat16_tE19Flash_kernel_traitsILi128ELi64ELi64ELi4ES3_EELb1ELb0ELb0ELb0ELb0ELb0ELb1ELb1EEEvNS_16Flash_fwd_paramsE,"",@"SHT_CUDA_INFO"
	.sectionflags	@""
	.align	4


	//----- nvinfo : EIATTR_CUDA_API_VERSION
	.align		4
        /*0000*/ 	.byte	0x04, 0x37
        /*0002*/ 	.short	(.L_1598 - .L_1597)
.L_1597:
        /*0004*/ 	.word	0x00000082


	//----- nvinfo : EIATTR_KPARAM_INFO
	.align		4
.L_1598:
        /*0008*/ 	.byte	0x04, 0x17
        /*000a*/ 	.short	(.L_1600 - .L_1599)
.L_1599:
        /*000c*/ 	.word	0x00000000
        /*0010*/ 	.short	0x0000
        /*0012*/ 	.short	0x0000
        /*0014*/ 	.byte	0x00, 0xf0, 0x41, 0x07


	//----- nvinfo : EIATTR_SPARSE_MMA_MASK
	.align		4
.L_1600:
        /*0018*/ 	.byte	0x03, 0x50
        /*001a*/ 	.short	0x0000


	//----- nvinfo : EIATTR_MAXREG_COUNT
	.align		4
        /*001c*/ 	.byte	0x03, 0x1b
        /*001e*/ 	.short	0x00ff


	//----- nvinfo : EIATTR_NUM_BARRIERS
	.align		4
        /*0020*/ 	.byte	0x02, 0x4c
        /*0022*/ 	.byte	0x01
	.zero		1


	//----- nvinfo : EIATTR_MERCURY_ISA_VERSION
	.align		4
        /*0024*/ 	.byte	0x03, 0x5f
        /*0026*/ 	.short	0x0101


	//----- nvinfo : EIATTR_COOP_GROUP_MASK_REGIDS
	.align		4
        /*0028*/ 	.byte	0x04, 0x29
        /*002a*/ 	.short	(.L_1602 - .L_1601)


	//   ....[0]....
.L_1601:
        /*002c*/ 	.word	0xffffffff


	//   ....[1]....
        /*0030*/ 	.word	0xffffffff


	//   ....[2]....
        /*0034*/ 	.word	0xffffffff


	//   ....[3]....
        /*0038*/ 	.word	0xffffffff


	//   ....[4]....
        /*003c*/ 	.word	0xffffffff


	//   ....[5]....
        /*0040*/ 	.word	0xffffffff


	//   ....[6]....
        /*0044*/ 	.word	0xffffffff


	//   ....[7]....
        /*0048*/ 	.word	0xffffffff


	//   ....[8]....
        /*004c*/ 	.word	0xffffffff


	//   ....[9]....
        /*0050*/ 	.word	0xffffffff


	//   ....[10]....
        /*0054*/ 	.word	0xffffffff


	//   ....[11]....
        /*0058*/ 	.word	0xffffffff


	//   ....[12]....
        /*005c*/ 	.word	0xffffffff


	//   ....[13]....
        /*0060*/ 	.word	0xffffffff


	//   ....[14]....
        /*0064*/ 	.word	0xffffffff


	//   ....[15]....
        /*0068*/ 	.word	0xffffffff


	//----- nvinfo : EIATTR_COOP_GROUP_INSTR_OFFSETS
	.align		4
.L_1602:
        /*006c*/ 	.byte	0x04, 0x28
        /*006e*/ 	.short	(.L_1604 - .L_1603)


	//   ....[0]....
.L_1603:
        /*0070*/ 	.word	0x00010460


	//   ....[1]....
        /*0074*/ 	.word	0x00010480


	//   ....[2]....
        /*0078*/ 	.word	0x00010520


	//   ....[3]....
        /*007c*/ 	.word	0x00010530


	//   ....[4]....
        /*0080*/ 	.word	0x000131d0


	//   ....[5]....
        /*0084*/ 	.word	0x000131e0


	//   ....[6]....
        /*0088*/ 	.word	0x00013210


	//   ....[7]....
        /*008c*/ 	.word	0x00013220


	//   ....[8]....
        /*0090*/ 	.word	0x00015e30


	//   ....[9]....
        /*0094*/ 	.word	0x00015e50


	//   ....[10]....
        /*0098*/ 	.word	0x00015e80


	//   ....[11]....
        /*009c*/ 	.word	0x00015e90


	//   ....[12]....
        /*00a0*/ 	.word	0x000170c0


	//   ....[13]....
        /*00a4*/ 	.word	0x00017100


	//   ....[14]....
        /*00a8*/ 	.word	0x000171a0


	//   ....[15]....
        /*00ac*/ 	.word	0x000171b0


	//----- nvinfo : EIATTR_EXIT_INSTR_OFFSETS
	.align		4
.L_1604:
        /*00b0*/ 	.byte	0x04, 0x1c
        /*00b2*/ 	.short	(.L_1606 - .L_1605)


	//   ....[0]....
.L_1605:
        /*00b4*/ 	.word	0x00000440


	//   ....[1]....
        /*00b8*/ 	.word	0x00000fd0


	//   ....[2]....
        /*00bc*/ 	.word	0x00001000


	//   ....[3]....
        /*00c0*/ 	.word	0x00018420


	//   ....[4]....
        /*00c4*/ 	.word	0x00018470


	//   ....[5]....
        /*00c8*/ 	.word	0x00018490


	//----- nvinfo : EIATTR_CRS_STACK_SIZE
	.align		4
.L_1606:
        /*00cc*/ 	.byte	0x04, 0x1e
        /*00ce*/ 	.short	(.L_1608 - .L_1607)
.L_1607:
        /*00d0*/ 	.word	0x00000000


	//----- nvinfo : EIATTR_CBANK_PARAM_SIZE
	.align		4
.L_1608:
        /*00d4*/ 	.byte	0x03, 0x19
        /*00d6*/ 	.short	0x01d0


	//----- nvinfo : EIATTR_PARAM_CBANK
	.align		4
        /*00d8*/ 	.byte	0x04, 0x0a
        /*00da*/ 	.short	(.L_1610 - .L_1609)
	.align		4
.L_1609:
        /*00dc*/ 	.word	index@(.nv.constant0._ZN5flash24flash_fwd_splitkv_kernelI23Flash_fwd_kernel_traitsILi128ELi64ELi64ELi4ELb0ELb0EN7cutlass10bfloat16_tE19Flash_kernel_traitsILi128ELi64ELi64ELi4ES3_EELb1ELb0ELb0ELb0ELb0ELb0ELb1ELb1EEEvNS_16Flash_fwd_paramsE)
        /*00e0*/ 	.short	0x0210
        /*00e2*/ 	.short	0x01d0


	//----- nvinfo : EIATTR_SW_WAR
	.align		4
.L_1610:
        /*00e4*/ 	.byte	0x04, 0x36
        /*00e6*/ 	.short	(.L_1612 - .L_1611)
.L_1611:
        /*00e8*/ 	.word	0x00000008
.L_1612:


//--------------------- .nv.info._ZN5flash24flash_fwd_splitkv_kernelI23Flash_fwd_kernel_traitsILi128ELi64ELi64ELi4ELb0ELb0EN7cutlass10bfloat16_tE19Flash_kernel_traitsILi128ELi64ELi64ELi4ES3_EELb1ELb0ELb0ELb0ELb0ELb1ELb1ELb1EEEvNS_16Flash_fwd_paramsE --------------------------
	.section	.nv.info._ZN5flash24flash_fwd_splitkv_kernelI23Flash_fwd_kernel_traitsILi128ELi64ELi64ELi4ELb0ELb0EN7cutlass10bfloat16_tE19Flash_kernel_traitsILi128ELi64ELi64ELi4ES3_EELb1ELb0ELb0ELb0ELb0ELb1ELb1ELb1EEEvNS_16Flash_fwd_paramsE,"",@"SHT_CUDA_INFO"
	.sectionflags	@""
	.align	4


	//----- nvinfo : EIATTR_CUDA_API_VERSION
	.align		4
        /*0000*/ 	.byte	0x04, 0x37
        /*0002*/ 	.short	(.L_1614 - .L_1613)
.L_1613:
        /*0004*/ 	.word	0x00000082


	//----- nvinfo : EIATTR_KPARAM_INFO
	.align		4
.L_1614:
        /*0008*/ 	.byte	0x04, 0x17
        /*000a*/ 	.short	(.L_1616 - .L_1615)
.L_1615:
        /*000c*/ 	.word	0x00000000
        /*0010*/ 	.short	0x0000
        /*0012*/ 	.short	0x0000
        /*0014*/ 	.byte	0x00, 0xf0, 0x41, 0x07


	//----- nvinfo : EIATTR_SPARSE_MMA_MASK
	.align		4
.L_1616:
        /*0018*/ 	.byte	0x03, 0x50
        /*001a*/ 	.short	0x0000


	//----- nvinfo : EIATTR_MAXREG_COUNT
	.align		4
        /*001c*/ 	.byte	0x03, 0x1b
        /*001e*/ 	.short	0x00ff


	//----- nvinfo : EIATTR_NUM_BARRIERS
	.align		4
        /*0020*/ 	.byte	0x02, 0x4c
        /*0022*/ 	.byte	0x01
	.zero		1


	//----- nvinfo : EIATTR_MERCURY_ISA_VERSION
	.align		4
        /*0024*/ 	.byte	0x03, 0x5f
        /*0026*/ 	.short	0x0101


	//----- nvinfo : EIATTR_COOP_GROUP_MASK_REGIDS
	.align		4
        /*0028*/ 	.byte	0x04, 0x29
        /*002a*/ 	.short	(.L_1618 - .L_1617)


	//   ....[0]....
.L_1617:
        /*002c*/ 	.word	0xffffffff


	//   ....[1]....
        /*0030*/ 	.word	0xffffffff


	//   ....[2]....
        /*0034*/ 	.word	0xffffffff


	//   ....[3]....
        /*0038*/ 	.word	0xffffffff


	//   ....[4]....
        /*003c*/ 	.word	0xffffffff


	//   ....[5]....
        /*0040*/ 	.word	0xffffffff


	//   ....[6]....
        /*0044*/ 	.word	0xffffffff


	//   ....[7]....
        /*0048*/ 	.word	0xffffffff


	//   ....[8]....
        /*004c*/ 	.word	0xffffffff


	//   ....[9]....
        /*0050*/ 	.word	0xffffffff


	//   ....[10]....
        /*0054*/ 	.word	0xffffffff


	//   ....[11]....
        /*0058*/ 	.word	0xffffffff


	//   ....[12]....
        /*005c*/ 	.word	0xffffffff


	//   ....[13]....
        /*0060*/ 	.word	0xffffffff


	//   ....[14]....
        /*0064*/ 	.word	0xffffffff


	//   ....[15]....
        /*0068*/ 	.word	0xffffffff


	//----- nvinfo : EIATTR_COOP_GROUP_INSTR_OFFSETS
	.align		4
.L_1618:
        /*006c*/ 	.byte	0x04, 0x28
        /*006e*/ 	.short	(.L_1620 - .L_1619)


	//   ....[0]....
.L_1619:
        /*0070*/ 	.word	0x00010860


	//   ....[1]....
        /*0074*/ 	.word	0x00010880


	//   ....[2]....
        /*0078*/ 	.word	0x00010920


	//   ....[3]....
        /*007c*/ 	.word	0x00010930


	//   ....[4]....
        /*0080*/ 	.word	0x000139b0


	//   ....[5]....
        /*0084*/ 	.word	0x000139c0


	//   ....[6]....
        /*0088*/ 	.word	0x000139f0


	//   ....[7]....
        /*008c*/ 	.word	0x00013a00


	//   ....[8]....
        /*0090*/ 	.word	0x00016a40


	//   ....[9]....
        /*0094*/ 	.word	0x00016a50


	//   ....[10]....
        /*0098*/ 	.word	0x00016a80


	//   ....[11]....
        /*009c*/ 	.word	0x00016a90


	//   ....[12]....
        /*00a0*/ 	.word	0x00017cb0


	//   ....[13]....
        /*00a4*/ 	.word	0x00017cf0


	//   ....[14]....
        /*00a8*/ 	.word	0x00017d90


	//   ....[15]....
        /*00ac*/ 	.word	0x00017da0


	//----- nvinfo : EIATTR_EXIT_INSTR_OFFSETS
	.align		4
.L_1620:
        /*00b0*/ 	.byte	0x04, 0x1c
        /*00b2*/ 	.short	(.L_1622 - .L_1621)


	//   ....[0]....
.L_1621:
        /*00b4*/ 	.word	0x00000440


	//   ....[1]....
        /*00b8*/ 	.word	0x00000fd0


	//   ....[2]....
        /*00bc*/ 	.word	0x00001000


	//   ....[3]....
        /*00c0*/ 	.word	0x00019010


	//   ....[4]....
        /*00c4*/ 	.word	0x00019060


	//   ....[5]....
        /*00c8*/ 	.word	0x00019080


	//----- nvinfo : EIATTR_CRS_STACK_SIZE
	.align		4
.L_1622:
        /*00cc*/ 	.byte	0x04, 0x1e
        /*00ce*/ 	.short	(.L_1624 - .L_1623)
.L_1623:
        /*00d0*/ 	.word	0x00000000


	//----- nvinfo : EIATTR_CBANK_PARAM_SIZE
	.align		4
.L_1624:
        /*00d4*/ 	.byte	0x03, 0x19
        /*00d6*/ 	.short	0x01d0


	//----- nvinfo : EIATTR_PARAM_CBANK
	.align		4
        /*00d8*/ 	.byte	0x04, 0x0a
        /*00da*/ 	.short	(.L_1626 - .L_1625)
	.align		4
.L_1625:
        /*00dc*/ 	.word	index@(.nv.constant0._ZN5flash24flash_fwd_splitkv_kernelI23Flash_fwd_kernel_traitsILi128ELi64ELi64ELi4ELb0ELb0EN7cutlass10bfloat16_tE19Flash_kernel_traitsILi128ELi64ELi64ELi4ES3_EELb1ELb0ELb0ELb0ELb0ELb1ELb1ELb1EEEvNS_16Flash_fwd_paramsE)
        /*00e0*/ 	.short	0x0210
        /*00e2*/ 	.short	0x01d0


	//----- nvinfo : EIATTR_SW_WAR
	.align		4
.L_1626:
        /*00e4*/ 	.byte	0x04, 0x36
        /*00e6*/ 	.short	(.L_1628 - .L_1627)
.L_1627:
        /*00e8*/ 	.word	0x00000008
.L_1628:


//--------------------- .nv.info._ZN5flash24flash_fwd_splitkv_kernelI23Flash_fwd_kernel_traitsILi128ELi64ELi64ELi4ELb0ELb0EN7cutlass10bfloat16_tE19Flash_kernel_traitsILi128ELi64ELi64ELi4ES3_EELb1ELb0ELb0ELb1ELb1ELb0ELb0ELb0EEEvNS_16Flash_fwd_paramsE --------------------------
	.section	.nv.info._ZN5flash24flash_fwd_splitkv_kernelI23Flash_fwd_kernel_traitsILi128ELi64ELi64ELi4ELb0ELb0EN7cutlass10bfloat16_tE19Flash_kernel_traitsILi128ELi64ELi64ELi4ES3_EELb1ELb0ELb0ELb1ELb1ELb0ELb0ELb0EEEvNS_16Flash_fwd_paramsE,"",@"SHT_CUDA_INFO"
	.sectionflags	@""
	.align	4


	//----- nvinfo : EIATTR_CUDA_API_VERSION
	.align		4
        /*0000*/ 	.byte	0x04, 0x37
        /*0002*/ 	.short	(.L_1630 - .L_1629)
.L_1629:
        /*0004*/ 	.word	0x00000082


	//----- nvinfo : EIATTR_KPARAM_INFO
	.align		4
.L_1630:
        /*0008*/ 	.byte	0x04, 0x17
        /*000a*/ 	.short	(.L_1632 - .L_1631)
.L_1631:
        /*000c*/ 	.word	0x00000000
        /*0010*/ 	.short	0x0000
        /*0012*/ 	.short	0x0000
        /*0014*/ 	.byte	0x00, 0xf0, 0x41, 0x07


	//----- nvinfo : EIATTR_SPARSE_MMA_MASK
	.align		4
.L_1632:
        /*0018*/ 	.byte	0x03, 0x50
        /*001a*/ 	.short	0x0000


	//----- nvinfo : EIATTR_MAXREG_COUNT
	.align		4
        /*001c*/ 	.byte	0x03, 0x1b
        /*001e*/ 	.short	0x00ff


	//----- nvinfo : EIATTR_NUM_BARRIERS
	.align		4
        /*0020*/ 	.byte	0x02, 0x4c
        /*0022*/ 	.byte	0x01
	.zero		1


	//----- nvinfo : EIATTR_MERCURY_ISA_VERSION
	.align		4
        /*0024*/ 	.byte	0x03, 0x5f
        /*0026*/ 	.short	0x0101


	//----- nvinfo : EIATTR_COOP_GROUP_MASK_REGIDS
	.align		4
        /*0028*/ 	.byte	0x04, 0x29
        /*002a*/ 	.short	(.L_1634 - .L_1633)


	//   ....[0]....
.L_1633:
        /*002c*/ 	.word	0xffffffff


	//   ....[1]....
        /*0030*/ 	.word	0xffffffff


	//   ....[2]....
        /*0034*/ 	.word	0xffffffff


	//   ....[3]....
        /*0038*/ 	.word	0xffffffff


	//   ....[4]....
        /*003c*/ 	.word	0xffffffff


	//   ....[5]....
        /*0040*/ 	.word	0xffffffff


	//   ....[6]....
        /*0044*/ 	.word	0xffffffff


	//   ....[7]....
        /*0048*/ 	.word	0xffffffff


	//   ....[8]....
        /*004c*/ 	.word	0xffffffff


	//   ....[9]....
        /*0050*/ 	.word	0xffffffff


	//   ....[10]....
        /*0054*/ 	.word	0xffffffff


	//   ....[11]....
        /*0058*/ 	.word	0xffffffff


	//----- nvinfo : EIATTR_COOP_GROUP_INSTR_OFFSETS
	.align		4
.L_1634:
        /*005c*/ 	.byte	0x04, 0x28
        /*005e*/ 	.short	(.L_1636 - .L_1635)


	//   ....[0]....
.L_1635:
        /*0060*/ 	.word	0x00003150


	//   ....[1]....
        /*0064*/ 	.word	0x00003170


	//   ....[2]....
        /*0068*/ 	.word	0x00003210


	//   ....[3]....
        /*006c*/ 	.word	0x00003220


	//   ....[4]....
        /*0070*/ 	.word	0x000053c0


	//   ....[5]....
        /*0074*/ 	.word	0x000053e0


	//   ....[6]....
        /*0078*/ 	.word	0x00005410


	//   ....[7]....
        /*007c*/ 	.word	0x00005420


	//   ....[8]....
        /*0080*/ 	.word	0x00006660


	//   ....[9]....
        /*0084*/ 	.word	0x000066a0


	//   ....[10]....
        /*0088*/ 	.word	0x000066f0


	//   ....[11]....
        /*008c*/ 	.word	0x00006700


	//----- nvinfo : EIATTR_EXIT_INSTR_OFFSETS
	.align		4
.L_1636:
        /*0090*/ 	.byte	0x04, 0x1c
        /*0092*/ 	.short	(.L_1638 - .L_1637)


	//   ....[0]....
.L_1637:
        /*0094*/ 	.word	0x000001a0


	//   ....[1]....
        /*0098*/ 	.word	0x000007a0


	//   ....[2]....
        /*009c*/ 	.word	0x000007d0


	//   ....[3]....
        /*00a0*/ 	.word	0x000077f0


	//----- nvinfo : EIATTR_CRS_STACK_SIZE
	.align		4
.L_1638:
        /*00a4*/ 	.byte	0x04, 0x1e
        /*00a6*/ 	.short	(.L_1640 - .L_1639)
.L_1639:
        /*00a8*/ 	.word	0x00000000


	//----- nvinfo : EIATTR_CBANK_PARAM_SIZE
	.align		4
.L_1640:
        /*00ac*/ 	.byte	0x03, 0x19
        /*00ae*/ 	.short	0x01d0


	//----- nvinfo : EIATTR_PARAM_CBANK
	.align		4
        /*00b0*/ 	.byte	0x04, 0x0a
        /*00b2*/ 	.short	(.L_1642 - .L_1641)
	.align		4
.L_1641:
        /*00b4*/ 	.word	index@(.nv.constant0._ZN5flash24flash_fwd_splitkv_kernelI23Flash_fwd_kernel_traitsILi128ELi64ELi64ELi4ELb0ELb0EN7cutlass10bfloat16_tE19Flash_kernel_traitsILi128ELi64ELi64ELi4ES3_EELb1ELb0ELb0ELb1ELb1ELb0ELb0ELb0EEEvNS_16Flash_fwd_paramsE)
        /*00b8*/ 	.short	0x0210
        /*00ba*/ 	.short	0x01d0


	//----- nvinfo : EIATTR_SW_WAR
	.align		4
.L_1642:
        /*00bc*/ 	.byte	0x04, 0x36
        /*00be*/ 	.short	(.L_1644 - .L_1643)
.L_1643:
        /*00c0*/ 	.word	0x00000008
.L_1644:


//--------------------- .nv.info._ZN5flash24flash_fwd_splitkv_kernelI23Flash_fwd_kernel_traitsILi128ELi64ELi64ELi4ELb0ELb0EN7cutlass10bfloat16_tE19Flash_kernel_traitsILi128ELi64ELi64ELi4ES3_EELb1ELb0ELb0ELb1ELb1ELb1ELb0ELb0EEEvNS_16Flash_fwd_paramsE --------------------------
	.section	.nv.info._ZN5flash24flash_fwd_splitkv_kernelI23Flash_fwd_kernel_traitsILi128ELi64ELi64ELi4ELb0ELb0EN7cutlass10bfloat16_tE19Flash_kernel_traitsILi128ELi64ELi64ELi4ES3_EELb1ELb0ELb0ELb1ELb1ELb1ELb0ELb0EEEvNS_16Flash_fwd_paramsE,"",@"SHT_CUDA_INFO"
	.sectionflags	@""
	.align	4


	//----- nvinfo : EIATTR_CUDA_API_VERSION
	.align		4
        /*0000*/ 	.byte	0x04, 0x37
        /*0002*/ 	.short	(.L_1646 - .L_1645)
.L_1645:
        /*0004*/ 	.word	0x00000082


	//----- nvinfo : EIATTR_KPARAM_INFO
	.align		4
.L_1646:
        /*0008*/ 	.byte	0x04, 0x17
        /*000a*/ 	.short	(.L_1648 - .L_1647)
.L_1647:
        /*000c*/ 	.word	0x00000000
        /*0010*/ 	.short	0x0000
        /*0012*/ 	.short	0x0000
        /*0014*/ 	.byte	0x00, 0xf0, 0x41, 0x07


	//----- nvinfo : EIATTR_SPARSE_MMA_MASK
	.align		4
.L_1648:
        /*0018*/ 	.byte	0x03, 0x50
        /*001a*/ 	.short	0x0000


	//----- nvinfo : EIATTR_MAXREG_COUNT
	.align		4
        /*001c*/ 	.byte	0x03, 0x1b
        /*001e*/ 	.short	0x00ff


	//----- nvinfo : EIATTR_NUM_BARRIERS
	.align		4
        /*0020*/ 	.byte	0x02, 0x4c
        /*0022*/ 	.byte	0x01
	.zero		1


	//----- nvinfo : EIATTR_MERCURY_ISA_VERSION
	.align		4
        /*0024*/ 	.byte	0x03, 0x5f
        /*0026*/ 	.short	0x0101


	//----- nvinfo : EIATTR_COOP_GROUP_MASK_REGIDS
	.align		4
        /*0028*/ 	.byte	0x04, 0x29
        /*002a*/ 	.short	(.L_1650 - .L_1649)


	//   ....[0]....
.L_1649:
        /*002c*/ 	.word	0xffffffff


	//   ....[1]....
        /*0030*/ 	.word	0xffffffff


	//   ....[2]....
        /*0034*/ 	.word	0xffffffff


	//   ....[3]....
        /*0038*/ 	.word	0xffffffff


	//   ....[4]....
        /*003c*/ 	.word	0xffffffff


	//   ....[5]....
        /*0040*/ 	.word	0xffffffff


	//   ....[6]....
        /*0044*/ 	.word	0xffffffff


	//   ....[7]....
        /*0048*/ 	.word	0xffffffff


	//   ....[8]....
        /*004c*/ 	.word	0xffffffff


	//   ....[9]....
        /*0050*/ 	.word	0xffffffff


	//   ....[10]....
        /*0054*/ 	.word	0xffffffff


	//   ....[11]....
        /*0058*/ 	.word	0xffffffff


	//----- nvinfo : EIATTR_COOP_GROUP_INSTR_OFFSETS
	.align		4
.L_1650:
        /*005c*/ 	.byte	0x04, 0x28
        /*005e*/ 	.short	(.L_1652 - .L_1651)


	//   ....[0]....
.L_1651:
        /*0060*/ 	.word	0x00003560


	//   ....[1]....
        /*0064*/ 	.word	0x00003580


	//   ....[2]....
        /*0068*/ 	.word	0x00003620


	//   ....[3]....
        /*006c*/ 	.word	0x00003630


	//   ....[4]....
        /*0070*/ 	.word	0x00005c00


	//   ....[5]....
        /*0074*/ 	.word	0x00005c20


	//   ....[6]....
        /*0078*/ 	.word	0x00005c50


	//   ....[7]....
        /*007c*/ 	.word	0x00005c60


	//   ....[8]....
        /*0080*/ 	.word	0x00006e70


	//   ....[9]....
        /*0084*/ 	.word	0x00006eb0


	//   ....[10]....
        /*0088*/ 	.word	0x00006f00


	//   ....[11]....
        /*008c*/ 	.word	0x00006f10


	//----- nvinfo : EIATTR_EXIT_INSTR_OFFSETS
	.align		4
.L_1652:
        /*0090*/ 	.byte	0x04, 0x1c
        /*0092*/ 	.short	(.L_1654 - .L_1653)


	//   ....[0]....
.L_1653:
        /*0094*/ 	.word	0x000001a0


	//   ....[1]....
        /*0098*/ 	.word	0x000007a0


	//   ....[2]....
        /*009c*/ 	.word	0x000007d0


	//   ....[3]....
        /*00a0*/ 	.word	0x00008000


	//----- nvinfo : EIATTR_CRS_STACK_SIZE
	.align		4
.L_1654:
        /*00a4*/ 	.byte	0x04, 0x1e
        /*00a6*/ 	.short	(.L_1656 - .L_1655)
.L_1655:
        /*00a8*/ 	.word	0x00000000


	//----- nvinfo : EIATTR_CBANK_PARAM_SIZE
	.align		4
.L_1656:
        /*00ac*/ 	.byte	0x03, 0x19
        /*00ae*/ 	.short	0x01d0


	//----- nvinfo : EIATTR_PARAM_CBANK
	.align		4
        /*00b0*/ 	.byte	0x04, 0x0a
        /*00b2*/ 	.short	(.L_1658 - .L_1657)
	.align		4
.L_1657:
        /*00b4*/ 	.word	index@(.nv.constant0._ZN5flash24flash_fwd_splitkv_kernelI23Flash_fwd_kernel_traitsILi128ELi64ELi64ELi4ELb0ELb0EN7cutlass10bfloat16_tE19Flash_kernel_traitsILi128ELi64ELi64ELi4ES3_EELb1ELb0ELb0ELb1ELb1ELb1ELb0ELb0EEEvNS_16Flash_fwd_paramsE)
        /*00b8*/ 	.short	0x0210
        /*00ba*/ 	.short	0x01d0


	//----- nvinfo : EIATTR_SW_WAR
	.align		4
.L_1658:
        /*00bc*/ 	.byte	0x04, 0x36
        /*00be*/ 	.short	(.L_1660 - .L_1659)
.L_1659:
        /*00c0*/ 	.word	0x00000008
.L_1660:


//--------------------- .nv.info._ZN5flash24flash_fwd_splitkv_kernelI23Flash_fwd_kernel_traitsILi128ELi64ELi64ELi4ELb0ELb0EN7cutlass10bfloat16_tE19Flash_kernel_traitsILi128ELi64ELi64ELi4ES3_EELb1ELb0ELb0ELb1ELb1ELb0ELb1ELb0EEEvNS_16Flash_fwd_paramsE --------------------------
	.section	.nv.info._ZN5flash24flash_fwd_splitkv_kernelI23Flash_fwd_kernel_traitsILi128ELi64ELi64ELi4ELb0ELb0EN7cutlass10bfloat16_tE19Flash_kernel_traitsILi128ELi64ELi64ELi4ES3_EELb1ELb0ELb0ELb1ELb1ELb0ELb1ELb0EEEvNS_16Flash_fwd_paramsE,"",@"SHT_CUDA_INFO"
	.sectionflags	@""
	.align	4


	//----- nvinfo : EIATTR_CUDA_API_VERSION
	.align		4
        /*0000*/ 	.byte	0x04, 0x37
        /*0002*/ 	.short	(.L_1662 - .L_1661)
.L_1661:
        /*0004*/ 	.word	0x00000082


	//----- nvinfo : EIATTR_KPARAM_INFO
	.align		4
.L_1662:
        /*0008*/ 	.byte	0x04, 0x17
        /*000a*/ 	.short	(.L_1664 - .L_1663)
.L_1663:
        /*000c*/ 	.word	0x00000000
        /*0010*/ 	.short	0x0000
        /*0012*/ 	.short	0x0000
        /*0014*/ 	.byte	0x00, 0xf0, 0x41, 0x07


	//----- nvinfo : EIATTR_SPARSE_MMA_MASK
	.align		4
.L_1664:
        /*0018*/ 	.byte	0x03, 0x50
        /*001a*/ 	.short	0x0000


	//----- nvinfo : EIATTR_MAXREG_COUNT
	.align		4
        /*001c*/ 	.byte	0x03, 0x1b
        /*001e*/ 	.short	0x00ff


	//----- nvinfo : EIATTR_NUM_BARRIERS
	.align		4
        /*0020*/ 	.byte	0x02, 0x4c
        /*0022*/ 	.byte	0x01
	.zero		1


	//----- nvinfo : EIATTR_MERCURY_ISA_VERSION
	.align		4
        /*0024*/ 	.byte	0x03, 0x5f
        /*0026*/ 	.short	0x0101


	//----- nvinfo : EIATTR_COOP_GROUP_MASK_REGIDS
	.align		4
        /*0028*/ 	.byte	0x04, 0x29
        /*002a*/ 	.short	(.L_1666 - .L_1665)


	//   ....[0]....
.L_1665:
        /*002c*/ 	.word	0xffffffff


	//   ....[1]....
        /*0030*/ 	.word	0xffffffff


	//   ....[2]....
        /*0034*/ 	.word	0xffffffff


	//   ....[3]....
        /*0038*/ 	.word	0xffffffff


	//   ....[4]....
        /*003c*/ 	.word	0xffffffff


	//   ....[5]....
        /*0040*/ 	.word	0xffffffff


	//   ....[6]....
        /*0044*/ 	.word	0xffffffff


	//   ....[7]....
        /*0048*/ 	.word	0xffffffff


	//   ....[8]....
        /*004c*/ 	.word	0xffffffff


	//   ....[9]....
        /*0050*/ 	.word	0xffffffff


	//   ....[10]....
        /*0054*/ 	.word	0xffffffff


	//   ....[11]....
        /*0058*/ 	.word	0xffffffff


	//----- nvinfo : EIATTR_COOP_GROUP_INSTR_OFFSETS
	.align		4
.L_1666:
        /*005c*/ 	.byte	0x04, 0x28
        /*005e*/ 	.short	(.L_1668 - .L_1667)


	//   ....[0]....
.L_1667:
        /*0060*/ 	.word	0x00003450


	//   ....[1]....
        /*0064*/ 	.word	0x00003470


	//   ....[2]....
        /*0068*/ 	.word	0x00003510


	//   ....[3]....
        /*006c*/ 	.word	0x00003520


	//   ....[4]....
        /*0070*/ 	.word	0x000056b0


	//   ....[5]....
        /*0074*/ 	.word	0x000056d0


	//   ....[6]....
        /*0078*/ 	.word	0x00005700


	//   ....[7]....
        /*007c*/ 	.word	0x00005710


	//   ....[8]....
        /*0080*/ 	.word	0x00006950


	//   ....[9]....
        /*0084*/ 	.word	0x00006990


	//   ....[10]....
        /*0088*/ 	.word	0x00006a30


	//   ....[11]....
        /*008c*/ 	.word	0x00006a40


	//----- nvinfo : EIATTR_EXIT_INSTR_OFFSETS
	.align		4
.L_1668:
        /*0090*/ 	.byte	0x04, 0x1c
        /*0092*/ 	.short	(.L_1670 - .L_1669)


	//   ....[0]....
.L_1669:
        /*0094*/ 	.word	0x00000290


	//   ....[1]....
        /*0098*/ 	.word	0x00000aa0


	//   ....[2]....
        /*009c*/ 	.word	0x00000ad0


	//   ....[3]....
        /*00a0*/ 	.word	0x000078d0


	//----- nvinfo : EIATTR_CRS_STACK_SIZE
	.align		4
.L_1670:
        /*00a4*/ 	.byte	0x04, 0x1e
        /*00a6*/ 	.short	(.L_1672 - .L_1671)
.L_1671:
        /*00a8*/ 	.word	0x00000000


	//----- nvinfo : EIATTR_CBANK_PARAM_SIZE
	.align		4
.L_1672:
        /*00ac*/ 	.byte	0x03, 0x19
        /*00ae*/ 	.short	0x01d0


	//----- nvinfo : EIATTR_PARAM_CBANK
	.align		4
        /*00b0*/ 	.byte	0x04, 0x0a
        /*00b2*/ 	.short	(.L_1674 - .L_1673)
	.align		4
.L_1673:
        /*00b4*/ 	.word	index@(.nv.constant0._ZN5flash24flash_fwd_splitkv_kernelI23Flash_fwd_kernel_traitsILi128ELi64ELi64ELi4ELb0ELb0EN7cutlass10bfloat16_tE19Flash_kernel_traitsILi128ELi64ELi64ELi4ES3_EELb1ELb0ELb0ELb1ELb1ELb0ELb1ELb0EEEvNS_16Flash_fwd_paramsE)
        /*00b8*/ 	.short	0x0210
        /*00ba*/ 	.short	0x01d0


	//----- nvinfo : EIATTR_SW_WAR
	.align		4
.L_1674:
        /*00bc*/ 	.byte	0x04, 0x36
        /*00be*/ 	.short	(.L_1676 - .L_1675)
.L_1675:
        /*00c0*/ 	.word	0x00000008
.L_1676:


//--------------------- .nv.info._ZN5flash24flash_fwd_splitkv_kernelI23Flash_fwd_kernel_traitsILi128ELi64ELi64ELi4ELb0ELb0EN7cutlass10bfloat16_tE19Flash_kernel_traitsILi128ELi64ELi64ELi4ES3_EELb1ELb0ELb0ELb1ELb1ELb1ELb1ELb0EEEvNS_16Flash_fwd_paramsE --------------------------
	.section	.nv.info._ZN5flash24flash_fwd_splitkv_kernelI23Flash_fwd_kernel_traitsILi128ELi64ELi64ELi4ELb0ELb0EN7cutlass10bfloat16_tE19Flash_kernel_traitsILi128ELi64ELi64ELi4ES3_EELb1ELb0ELb0ELb1ELb1ELb1ELb1ELb0EEEvNS_16Flash_fwd_paramsE,"",@"SHT_CUDA_INFO"
	.sectionflags	@""
	.align	4


	//----- nvinfo : EIATTR_CUDA_API_VERSION
	.align		4
        /*0000*/ 	.byte	0x04, 0x37
        /*0002*/ 	.short	(.L_1678 - .L_1677)
.L_1677:
        /*0004*/ 	.word	0x00000082


	//----- nvinfo : EIATTR_KPARAM_INFO
	.align		4
.L_1678:
        /*0008*/ 	.byte	0x04, 0x17
        /*000a*/ 	.short	(.L_1680 - .L_1679)
.L_1679:
        /*000c*/ 	.word	0x00000000
        /*0010*/ 	.short	0x0000
        /*0012*/ 	.short	0x0000
        /*0014*/ 	.byte	0x00, 0xf0, 0x41, 0x07


	//----- nvinfo : EIATTR_SPARSE_MMA_MASK
	.align		4
.L_1680:
        /*0018*/ 	.byte	0x03, 0x50
        /*001a*/ 	.short	0x0000


	//----- nvinfo : EIATTR_MAXREG_COUNT
	.align		4
        /*001c*/ 	.byte	0x03, 0x1b
        /*001e*/ 	.short	0x00ff


	//----- nvinfo : EIATTR_NUM_BARRIERS
	.align		4
        /*0020*/ 	.byte	0x02, 0x4c
        /*0022*/ 	.byte	0x01
	.zero		1


	//----- nvinfo : EIATTR_MERCURY_ISA_VERSION
	.align		4
        /*0024*/ 	.byte	0x03, 0x5f
        /*0026*/ 	.short	0x0101


	//----- nvinfo : EIATTR_COOP_GROUP_MASK_REGIDS
	.align		4
        /*0028*/ 	.byte	0x04, 0x29
        /*002a*/ 	.short	(.L_1682 - .L_1681)


	//   ....[0]....
.L_1681:
        /*002c*/ 	.word	0xffffffff


	//   ....[1]....
        /*0030*/ 	.word	0xffffffff


	//   ....[2]....
        /*0034*/ 	.word	0xffffffff


	//   ....[3]....
        /*0038*/ 	.word	0xffffffff


	//   ....[4]....
        /*003c*/ 	.word	0xffffffff


	//   ....[5]....
        /*0040*/ 	.word	0xffffffff


	//   ....[6]....
        /*0044*/ 	.word	0xffffffff


	//   ....[7]....
        /*0048*/ 	.word	0xffffffff


	//   ....[8]....
        /*004c*/ 	.word	0xffffffff


	//   ....[9]....
        /*0050*/ 	.word	0xffffffff


	//   ....[10]....
        /*0054*/ 	.word	0xffffffff


	//   ....[11]....
        /*0058*/ 	.word	0xffffffff


	//----- nvinfo : EIATTR_COOP_GROUP_INSTR_OFFSETS
	.align		4
.L_1682:
        /*005c*/ 	.byte	0x04, 0x28
        /*005e*/ 	.short	(.L_1684 - .L_1683)


	//   ....[0]....
.L_1683:
        /*0060*/ 	.word	0x00003860


	//   ....[1]....
        /*0064*/ 	.word	0x00003880


	//   ....[2]....
        /*0068*/ 	.word	0x00003920


	//   ....[3]....
        /*006c*/ 	.word	0x00003930


	//   ....[4]....
        /*0070*/ 	.word	0x00005ef0


	//   ....[5]....
        /*0074*/ 	.word	0x00005f00


	//   ....[6]....
        /*0078*/ 	.word	0x00005f30


	//   ....[7]....
        /*007c*/ 	.word	0x00005f40


	//   ....[8]....
        /*0080*/ 	.word	0x00007160


	//   ....[9]....
        /*0084*/ 	.word	0x000071a0


	//   ....[10]....
        /*0088*/ 	.word	0x00007240


	//   ....[11]....
        /*008c*/ 	.word	0x00007250


	//----- nvinfo : EIATTR_EXIT_INSTR_OFFSETS
	.align		4
.L_1684:
        /*0090*/ 	.byte	0x04, 0x1c
        /*0092*/ 	.short	(.L_1686 - .L_1685)


	//   ....[0]....
.L_1685:
        /*0094*/ 	.word	0x00000290


	//   ....[1]....
        /*0098*/ 	.word	0x00000aa0


	//   ....[2]....
        /*009c*/ 	.word	0x00000ad0


	//   ....[3]....
        /*00a0*/ 	.word	0x000080e0


	//----- nvinfo : EIATTR_CRS_STACK_SIZE
	.align		4
.L_1686:
        /*00a4*/ 	.byte	0x04, 0x1e
        /*00a6*/ 	.short	(.L_1688 - .L_1687)
.L_1687:
        /*00a8*/ 	.word	0x00000000


	//----- nvinfo : EIATTR_CBANK_PARAM_SIZE
	.align		4
.L_1688:
        /*00ac*/ 	.byte	0x03, 0x19
        /*00ae*/ 	.short	0x01d0


	//----- nvinfo : EIATTR_PARAM_CBANK
	.align		4
        /*00b0*/ 	.byte	0x04, 0x0a
        /*00b2*/ 	.short	(.L_1690 - .L_1689)
	.align		4
.L_1689:
        /*00b4*/ 	.word	index@(.nv.constant0._ZN5flash24flash_fwd_splitkv_kernelI23Flash_fwd_kernel_traitsILi128ELi64ELi64ELi4ELb0ELb0EN7cutlass10bfloat16_tE19Flash_kernel_traitsILi128ELi64ELi64ELi4ES3_EELb1ELb0ELb0ELb1ELb1ELb1ELb1ELb0EEEvNS_16Flash_fwd_paramsE)
        /*00b8*/ 	.short	0x0210
        /*00ba*/ 	.short	0x01d0


	//----- nvinfo : EIATTR_SW_WAR
	.align		4
.L_1690:
        /*00bc*/ 	.byte	0x04, 0x36
        /*00be*/ 	.short	(.L_1692 - .L_1691)
.L_1691:
        /*00c0*/ 	.word	0x00000008
.L_1692:


//--------------------- .nv.info._ZN5flash24flash_fwd_splitkv_kernelI23Flash_fwd_kernel_traitsILi128ELi64ELi64ELi4ELb0ELb0EN7cutlass10bfloat16_tE19Flash_kernel_traitsILi128ELi64ELi64ELi4ES3_EELb1ELb0ELb0ELb0ELb1ELb0ELb0ELb0EEEvNS_16Flash_fwd_paramsE --------------------------
	.section	.nv.info._ZN5flash24flash_fwd_splitkv_kernelI23Flash_fwd_kernel_traitsILi128ELi64ELi64ELi4ELb0ELb0EN7cutlass10bfloat16_tE19Flash_kernel_traitsILi128ELi64ELi64ELi4ES3_EELb1ELb0ELb0ELb0ELb1ELb0ELb0ELb0EEEvNS_16Flash_fwd_paramsE,"",@"SHT_CUDA_INFO"
	.sectionflags	@""
	.align	4


	//----- nvinfo : EIATTR_CUDA_API_VERSION
	.align		4
        /*0000*/ 	.byte	0x04, 0x37
        /*0002*/ 	.short	(.L_1694 - .L_1693)
.L_1693:
        /*0004*/ 	.word	0x00000082


	//----- nvinfo : EIATTR_KPARAM_INFO
	.align		4
.L_1694:
        /*0008*/ 	.byte	0x04, 0x17
        /*000a*/ 	.short	(.L_1696 - .L_1695)
.L_1695:
        /*000c*/ 	.word	0x00000000
        /*0010*/ 	.short	0x0000
        /*0012*/ 	.short	0x0000
        /*0014*/ 	.byte	0x00, 0xf0, 0x41, 0x07


	//----- nvinfo : EIATTR_SPARSE_MMA_MASK
	.align		4
.L_1696:
        /*0018*/ 	.byte	0x03, 0x50
        /*001a*/ 	.short	0x0000


	//----- nvinfo : EIATTR_MAXREG_COUNT
	.align		4
        /*001c*/ 	.byte	0x03, 0x1b
        /*001e*/ 	.short	0x00ff


	//----- nvinfo : EIATTR_NUM_BARRIERS
	.align		4
        /*0020*/ 	.byte	0x02, 0x4c
        /*0022*/ 	.byte	0x01
	.zero		1


	//----- nvinfo : EIATTR_MERCURY_ISA_VERSION
	.align		4
        /*0024*/ 	.byte	0x03, 0x5f
        /*0026*/ 	.short	0x0101


	//----- nvinfo : EIATTR_COOP_GROUP_MASK_REGIDS
	.align		4
        /*0028*/ 	.byte	0x04, 0x29
        /*002a*/ 	.short	(.L_1698 - .L_1697)


	//   ....[0]....
.L_1697:
        /*002c*/ 	.word	0xffffffff


	//   ....[1]....
        /*0030*/ 	.word	0xffffffff


	//   ....[2]....
        /*0034*/ 	.word	0xffffffff


	//   ....[3]....
        /*0038*/ 	.word	0xffffffff


	//   ....[4]....
        /*003c*/ 	.word	0xffffffff


	//   ....[5]....
        /*0040*/ 	.word	0xffffffff


	//   ....[6]....
        /*0044*/ 	.word	0xffffffff


	//   ....[7]....
        /*0048*/ 	.word	0xffffffff


	//   ....[8]....
        /*004c*/ 	.word	0xffffffff


	//   ....[9]....
        /*0050*/ 	.word	0xffffffff


	//   ....[10]....
        /*0054*/ 	.word	0xffffffff


	//   ....[11]....
        /*0058*/ 	.word	0xffffffff


	//   ....[12]....
        /*005c*/ 	.word	0xffffffff


	//   ....[13]....
        /*0060*/ 	.word	0xffffffff


	//   ....[14]....
        /*0064*/ 	.word	0xffffffff


	//   ....[15]....
        /*0068*/ 	.word	0xffffffff


	//----- nvinfo : EIATTR_COOP_GROUP_INSTR_OFFSETS
	.align		4
.L_1698:
        /*006c*/ 	.byte	0x04, 0x28
        /*006e*/ 	.short	(.L_1700 - .L_1699)


	//   ....[0]....
.L_1699:
        /*0070*/ 	.word	0x00003ee0


	//   ....[1]....
        /*0074*/ 	.word	0x00003f40


	//   ....[2]....
        /*0078*/ 	.word	0x00003f50


	//   ....[3]....
        /*007c*/ 	.word	0x00003fa0


	//   ....[4]....
        /*0080*/ 	.word	0x00006620


	//   ....[5]....
        /*0084*/ 	.word	0x00006630


	//   ....[6]....
        /*0088*/ 	.word	0x00006660


	//   ....[7]....
        /*008c*/ 	.word	0x00006670


	//   ....[8]....
        /*0090*/ 	.word	0x00008d00


	//   ....[9]....
        /*0094*/ 	.word	0x00008d20


	//   ....[10]....
        /*0098*/ 	.word	0x00008d50


	//   ....[11]....
        /*009c*/ 	.word	0x00008d60


	//   ....[12]....
        /*00a0*/ 	.word	0x00009fb0


	//   ....[13]....
        /*00a4*/ 	.word	0x00009ff0


	//   ....[14]....
        /*00a8*/ 	.word	0x0000a040


	//   ....[15]....
        /*00ac*/ 	.word	0x0000a050


	//----- nvinfo : EIATTR_EXIT_INSTR_OFFSETS
	.align		4
.L_1700:
        /*00b0*/ 	.byte	0x04, 0x1c
        /*00b2*/ 	.short	(.L_1702 - .L_1701)


	//   ....[0]....
.L_1701:
        /*00b4*/ 	.word	0x00000320


	//   ....[1]....
        /*00b8*/ 	.word	0x00000c10


	//   ....[2]....
        /*00bc*/ 	.word	0x00000c40


	//   ....[3]....
        /*00c0*/ 	.word	0x0000b3d0


	//   ....[4]....
        /*00c4*/ 	.word	0x0000b4b0


	//----- nvinfo : EIATTR_CRS_STACK_SIZE
	.align		4
.L_1702:
        /*00c8*/ 	.byte	0x04, 0x1e
        /*00ca*/ 	.short	(.L_1704 - .L_1703)
.L_1703:
        /*00cc*/ 	.word	0x00000000


	//----- nvinfo : EIATTR_CBANK_PARAM_SIZE
	.align		4
.L_1704:
        /*00d0*/ 	.byte	0x03, 0x19
        /*00d2*/ 	.short	0x01d0


	//----- nvinfo : EIATTR_PARAM_CBANK
	.align		4
        /*00d4*/ 	.byte	0x04, 0x0a
        /*00d6*/ 	.short	(.L_1706 - .L_1705)
	.align		4
.L_1705:
        /*00d8*/ 	.word	index@(.nv.constant0._ZN5flash24flash_fwd_splitkv_kernelI23Flash_fwd_kernel_traitsILi128ELi64ELi64ELi4ELb0ELb0EN7cutlass10bfloat16_tE19Flash_kernel_traitsILi128ELi64ELi64ELi4ES3_EELb1ELb0ELb0ELb0ELb1ELb0ELb0ELb0EEEvNS_16Flash_fwd_paramsE)
        /*00dc*/ 	.short	0x0210
        /*00de*/ 	.short	0x01d0


	//----- nvinfo : EIATTR_SW_WAR
	.align		4
.L_1706:
        /*00e0*/ 	.byte	0x04, 0x36
        /*00e2*/ 	.short	(.L_1708 - .L_1707)
.L_1707:
        /*00e4*/ 	.word	0x00000008
.L_1708:


//--------------------- .nv.info._ZN5flash24flash_fwd_splitkv_kernelI23Flash_fwd_kernel_traitsILi128ELi64ELi64ELi4ELb0ELb0EN7cutlass10bfloat16_tE19Flash_kernel_traitsILi128ELi64ELi64ELi4ES3_EELb1ELb0ELb0ELb0ELb1ELb1ELb0ELb0EEEvNS_16Flash_fwd_paramsE --------------------------
	.section	.nv.info._ZN5flash24flash_fwd_splitkv_kernelI23Flash_fwd_kernel_traitsILi128ELi64ELi64ELi4ELb0ELb0EN7cutlass10bfloat16_tE19Flash_kernel_traitsILi128ELi64ELi64ELi4ES3_EELb1ELb0ELb0ELb0ELb1ELb1ELb0ELb0EEEvNS_16Flash_fwd_paramsE,"",@"SHT_CUDA_INFO"
	.sectionflags	@""
	.align	4


	//----- nvinfo : EIATTR_CUDA_API_VERSION
	.align		4
        /*0000*/ 	.byte	0x04, 0x37
        /*0002*/ 	.short	(.L_1710 - .L_1709)
.L_1709:
        /*0004*/ 	.word	0x00000082


	//----- nvinfo : EIATTR_KPARAM_INFO
	.align		4
.L_1710:
        /*0008*/ 	.byte	0x04, 0x17
        /*000a*/ 	.short	(.L_1712 - .L_1711)
.L_1711:
        /*000c*/ 	.word	0x00000000
        /*0010*/ 	.short	0x0000
        /*0012*/ 	.short	0x0000
        /*0014*/ 	.byte	0x00, 0xf0, 0x41, 0x07


	//----- nvinfo : EIATTR_SPARSE_MMA_MASK
	.align		4
.L_1712:
        /*0018*/ 	.byte	0x03, 0x50
        /*001a*/ 	.short	0x0000


	//----- nvinfo : EIATTR_MAXREG_COUNT
	.align		4
        /*001c*/ 	.byte	0x03, 0x1b
        /*001e*/ 	.short	0x00ff


	//----- nvinfo : EIATTR_NUM_BARRIERS
	.align		4
        /*0020*/ 	.byte	0x02, 0x4c
        /*0022*/ 	.byte	0x01
	.zero		1


	//----- nvinfo : EIATTR_MERCURY_ISA_VERSION
	.align		4
        /*0024*/ 	.byte	0x03, 0x5f
        /*0026*/ 	.short	0x0101


	//----- nvinfo : EIATTR_COOP_GROUP_MASK_REGIDS
	.align		4
        /*0028*/ 	.byte	0x04, 0x29
        /*002a*/ 	.short	(.L_1714 - .L_1713)


	//   ....[0]....
.L_1713:
        /*002c*/ 	.word	0xffffffff


	//   ....[1]....
        /*0030*/ 	.word	0xffffffff


	//   ....[2]....
        /*0034*/ 	.word	0xffffffff


	//   ....[3]....
        /*0038*/ 	.word	0xffffffff


	//   ....[4]....
        /*003c*/ 	.word	0xffffffff


	//   ....[5]....
        /*0040*/ 	.word	0xffffffff


	//   ....[6]....
        /*0044*/ 	.word	0xffffffff


	//   ....[7]....
        /*0048*/ 	.word	0xffffffff


	//   ....[8]....
        /*004c*/ 	.word	0xffffffff


	//   ....[9]....
        /*0050*/ 	.word	0xffffffff


	//   ....[10]....
        /*0054*/ 	.word	0xffffffff


	//   ....[11]....
        /*0058*/ 	.word	0xffffffff


	//   ....[12]....
        /*005c*/ 	.word	0xffffffff


	//   ....[13]....
        /*0060*/ 	.word	0xffffffff


	//   ....[14]....
        /*0064*/ 	.word	0xffffffff


	//   ....[15]....
        /*0068*/ 	.word	0xffffffff


	//----- nvinfo : EIATTR_COOP_GROUP_INSTR_OFFSETS
	.align		4
.L_1714:
        /*006c*/ 	.byte	0x04, 0x28
        /*006e*/ 	.short	(.L_1716 - .L_1715)


	//   ....[0]....
.L_1715:
        /*0070*/ 	.word	0x000041d0


	//   ....[1]....
        /*0074*/ 	.word	0x000041f0


	//   ....[2]....
        /*0078*/ 	.word	0x00004290


	//   ....[3]....
        /*007c*/ 	.word	0x00004310


	//   ....[4]....
        /*0080*/ 	.word	0x00006d10


	//   ....[5]....
        /*0084*/ 	.word	0x00006d20


	//   ....[6]....
        /*0088*/ 	.word	0x00006d50


	//   ....[7]....
        /*008c*/ 	.word	0x00006d60


	//   ....[8]....
        /*0090*/ 	.word	0x00009820


	//   ....[9]....
        /*0094*/ 	.word	0x00009830


	//   ....[10]....
        /*0098*/ 	.word	0x00009860


	//   ....[11]....
        /*009c*/ 	.word	0x00009870


	//   ....[12]....
        /*00a0*/ 	.word	0x0000aaa0


	//   ....[13]....
        /*00a4*/ 	.word	0x0000aae0


	//   ....[14]....
        /*00a8*/ 	.word	0x0000ab30


	//   ....[15]....
        /*00ac*/ 	.word	0x0000ab40


	//----- nvinfo : EIATTR_EXIT_INSTR_OFFSETS
	.align		4
.L_1716:
        /*00b0*/ 	.byte	0x04, 0x1c
        /*00b2*/ 	.short	(.L_1718 - .L_1717)


	//   ....[0]....
.L_1717:
        /*00b4*/ 	.word	0x00000320


	//   ....[1]....
        /*00b8*/ 	.word	0x00000c10


	//   ....[2]....
        /*00bc*/ 	.word	0x00000c40


	//   ....[3]....
        /*00c0*/ 	.word	0x0000bec0


	//   ....[4]....
        /*00c4*/ 	.word	0x0000bfa0


	//----- nvinfo : EIATTR_CRS_STACK_SIZE
	.align		4
.L_1718:
        /*00c8*/ 	.byte	0x04, 0x1e
        /*00ca*/ 	.short	(.L_1720 - .L_1719)
.L_1719:
        /*00cc*/ 	.word	0x00000000


	//----- nvinfo : EIATTR_CBANK_PARAM_SIZE
	.align		4
.L_1720:
        /*00d0*/ 	.byte	0x03, 0x19
        /*00d2*/ 	.short	0x01d0


	//----- nvinfo : EIATTR_PARAM_CBANK
	.align		4
        /*00d4*/ 	.byte	0x04, 0x0a
        /*00d6*/ 	.short	(.L_1722 - .L_1721)
	.align		4
.L_1721:
        /*00d8*/ 	.word	index@(.nv.constant0._ZN5flash24flash_fwd_splitkv_kernelI23Flash_fwd_kernel_traitsILi128ELi64ELi64ELi4ELb0ELb0EN7cutlass10bfloat16_tE19Flash_kernel_traitsILi128ELi64ELi64ELi4ES3_EELb1ELb0ELb0ELb0ELb1ELb1ELb0ELb0EEEvNS_16Flash_fwd_paramsE)
        /*00dc*/ 	.short	0x0210
        /*00de*/ 	.short	0x01d0


	//----- nvinfo : EIATTR_SW_WAR
	.align		4
.L_1722:
        /*00e0*/ 	.byte	0x04, 0x36
        /*00e2*/ 	.short	(.L_1724 - .L_1723)
.L_1723:
        /*00e4*/ 	.word	0x00000008
.L_1724:


//--------------------- .nv.info._ZN5flash24flash_fwd_splitkv_kernelI23Flash_fwd_kernel_traitsILi128ELi64ELi64ELi4ELb0ELb0EN7cutlass10bfloat16_tE19Flash_kernel_traitsILi128ELi64ELi64ELi4ES3_EELb1ELb0ELb1ELb0ELb0ELb0ELb0ELb0EEEvNS_16Flash_fwd_paramsE --------------------------
	.section	.nv.info._ZN5flash24flash_fwd_splitkv_kernelI23Flash_fwd_kernel_traitsILi128ELi64ELi64ELi4ELb0ELb0EN7cutlass10bfloat16_tE19Flash_kernel_traitsILi128ELi64ELi64ELi4ES3_EELb1ELb0ELb1ELb0ELb0ELb0ELb0ELb0EEEvNS_16Flash_fwd_paramsE,"",@"SHT_CUDA_INFO"
	.sectionflags	@""
	.align	4


	//----- nvinfo : EIATTR_CUDA_API_VERSION
	.align		4
        /*0000*/ 	.byte	0x04, 0x37
        /*0002*/ 	.short	(.L_1726 - .L_1725)
.L_1725:
        /*0004*/ 	.word	0x00000082


	//----- nvinfo : EIATTR_KPARAM_INFO
	.align		4
.L_1726:
        /*0008*/ 	.byte	0x04, 0x17
        /*000a*/ 	.short	(.L_1728 - .L_1727)
.L_1727:
        /*000c*/ 	.word	0x00000000
        /*0010*/ 	.short	0x0000
        /*0012*/ 	.short	0x0000
        /*0014*/ 	.byte	0x00, 0xf0, 0x41, 0x07


	//----- nvinfo : EIATTR_SPARSE_MMA_MASK
	.align		4
.L_1728:
        /*0018*/ 	.byte	0x03, 0x50
        /*001a*/ 	.short	0x0000


	//----- nvinfo : EIATTR_MAXREG_COUNT
	.align		4
        /*001c*/ 	.byte	0x03, 0x1b
        /*001e*/ 	.short	0x00ff


	//----- nvinfo : EIATTR_NUM_BARRIERS
	.align		4
        /*0020*/ 	.byte	0x02, 0x4c
        /*0022*/ 	.byte	0x01
	.zero		1


	//----- nvinfo : EIATTR_MERCURY_ISA_VERSION
	.align		4
        /*0024*/ 	.byte	0x03, 0x5f
        /*0026*/ 	.short	0x0101


	//----- nvinfo : EIATTR_COOP_GROUP_MASK_REGIDS
	.align		4
        /*0028*/ 	.byte	0x04, 0x29
        /*002a*/ 	.short	(.L_1730 - .L_1729)


	//   ....[0]....
.L_1729:
        /*002c*/ 	.word	0xffffffff


	//   ....[1]....
        /*0030*/ 	.word	0xffffffff


	//   ....[2]....
        /*0034*/ 	.word	0xffffffff


	//   ....[3]....
        /*0038*/ 	.word	0xffffffff


	//   ....[4]....
        /*003c*/ 	.word	0xffffffff


	//   ....[5]....
        /*0040*/ 	.word	0xffffffff


	//   ....[6]....
        /*0044*/ 	.word	0xffffffff


	//   ....[7]....
        /*0048*/ 	.word	0xffffffff


	//   ....[8]....
        /*004c*/ 	.word	0xffffffff


	//   ....[9]....
        /*0050*/ 	.word	0xffffffff


	//   ....[10]....
        /*0054*/ 	.word	0xffffffff


	//   ....[11]....
        /*0058*/ 	.word	0xffffffff


	//   ....[12]....
        /*005c*/ 	.word	0xffffffff


	//   ....[13]....
        /*0060*/ 	.word	0xffffffff


	//   ....[14]....
        /*0064*/ 	.word	0xffffffff


	//   ....[15]....
        /*0068*/ 	.word	0xffffffff


	//----- nvinfo : EIATTR_COOP_GROUP_INSTR_OFFSETS
	.align		4
.L_1730:
        /*006c*/ 	.byte	0x04, 0x28
        /*006e*/ 	.short	(.L_1732 - .L_1731)


	//   ....[0]....
.L_1731:
        /*0070*/ 	.word	0x000051d0


	//   ....[1]....
        /*0074*/ 	.word	0x000051f0


	//   ....[2]....
        /*0078*/ 	.word	0x00005290


	//   ....[3]....
        /*007c*/ 	.word	0x000052a0


	//   ....[4]....
        /*0080*/ 	.word	0x00008260


	//   ....[5]....
        /*0084*/ 	.word	0x00008270


	//   ....[6]....
        /*0088*/ 	.word	0x000082a0


	//   ....[7]....
        /*008c*/ 	.word	0x000082b0


	//   ....[8]....
        /*0090*/ 	.word	0x0000b290


	//   ....[9]....
        /*0094*/ 	.word	0x0000b2a0


	//   ....[10]....
        /*0098*/ 	.word	0x0000b2e0


	//   ....[11]....
        /*009c*/ 	.word	0x0000b2f0


	//   ....[12]....
        /*00a0*/ 	.word	0x0000c510


	//   ....[13]....
        /*00a4*/ 	.word	0x0000c550


	//   ....[14]....
        /*00a8*/ 	.word	0x0000c5c0


	//   ....[15]....
        /*00ac*/ 	.word	0x0000c5d0


	//----- nvinfo : EIATTR_EXIT_INSTR_OFFSETS
	.align		4
.L_1732:
        /*00b0*/ 	.byte	0x04, 0x1c
        /*00b2*/ 	.short	(.L_1734 - .L_1733)


	//   ....[0]....
.L_1733:
        /*00b4*/ 	.word	0x00000310


	//   ....[1]....
        /*00b8*/ 	.word	0x00000ce0


	//   ....[2]....
        /*00bc*/ 	.word	0x00000d10


	//   ....[3]....
        /*00c0*/ 	.word	0x0000d9b0


	//   ....[4]....
        /*00c4*/ 	.word	0x0000dab0


	//   ....[5]....
        /*00c8*/ 	.word	0x0000dad0


	//----- nvinfo : EIATTR_CRS_STACK_SIZE
	.align		4
.L_1734:
        /*00cc*/ 	.byte	0x04, 0x1e
        /*00ce*/ 	.short	(.L_1736 - .L_1735)
.L_1735:
        /*00d0*/ 	.word	0x00000000


	//----- nvinfo : EIATTR_CBANK_PARAM_SIZE
	.align		4
.L_1736:
        /*00d4*/ 	.byte	0x03, 0x19
        /*00d6*/ 	.short	0x01d0


	//----- nvinfo : EIATTR_PARAM_CBANK
	.align		4
        /*00d8*/ 	.byte	0x04, 0x0a
        /*00da*/ 	.short	(.L_1738 - .L_1737)
	.align		4
.L_1737:
        /*00dc*/ 	.word	index@(.nv.constant0._ZN5flash24flash_fwd_splitkv_kernelI23Flash_fwd_kernel_traitsILi128ELi64ELi64ELi4ELb0ELb0EN7cutlass10bfloat16_tE19Flash_kernel_traitsILi128ELi64ELi64ELi4ES3_EELb1ELb0ELb1ELb0ELb0ELb0ELb0ELb0EEEvNS_16Flash_fwd_paramsE)
        /*00e0*/ 	.short	0x0210
        /*00e2*/ 	.short	0x01d0


	//----- nvinfo : EIATTR_SW_WAR
	.align		4
.L_1738:
        /*00e4*/ 	.byte	0x04, 0x36
        /*00e6*/ 	.short	(.L_1740 - .L_1739)
.L_1739:
        /*00e8*/ 	.word	0x00000008
.L_1740:


//--------------------- .nv.info._ZN5flash24flash_fwd_splitkv_kernelI23Flash_fwd_kernel_traitsILi128ELi64ELi64ELi4ELb0ELb0EN7cutlass10bfloat16_tE19Flash_kernel_traitsILi128ELi64ELi64ELi4ES3_EELb1ELb0ELb1ELb0ELb0ELb1ELb0ELb0EEEvNS_16Flash_fwd_paramsE --------------------------
	.section	.nv.info._ZN5flash24flash_fwd_splitkv_kernelI23Flash_fwd_kernel_traitsILi128ELi64ELi64ELi4ELb0ELb0EN7cutlass10bfloat16_tE19Flash_kernel_traitsILi128ELi64ELi64ELi4ES3_EELb1ELb0ELb1ELb0ELb0ELb1ELb0ELb0EEEvNS_16Flash_fwd_paramsE,"",@"SHT_CUDA_INFO"
	.sectionflags	@""
	.align	4


	//----- nvinfo : EIATTR_CUDA_API_VERSION
	.align		4
        /*0000*/ 	.byte	0x04, 0x37
        /*0002*/ 	.short	(.L_1742 - .L_1741)
.L_1741:
        /*0004*/ 	.word	0x00000082


	//----- nvinfo : EIATTR_KPARAM_INFO
	.align		4
.L_1742:
        /*0008*/ 	.byte	0x04, 0x17
        /*000a*/ 	.short	(.L_1744 - .L_1743)
.L_1743:
        /*000c*/ 	.word	0x00000000
        /*0010*/ 	.short	0x0000
        /*0012*/ 	.short	0x0000
        /*0014*/ 	.byte	0x00, 0xf0, 0x41, 0x07


	//----- nvinfo : EIATTR_SPARSE_MMA_MASK
	.align		4
.L_1744:
        /*0018*/ 	.byte	0x03, 0x50
        /*001a*/ 	.short	0x0000


	//----- nvinfo : EIATTR_MAXREG_COUNT
	.align		4
        /*001c*/ 	.byte	0x03, 0x1b
        /*001e*/ 	.short	0x00ff


	//----- nvinfo : EIATTR_NUM_BARRIERS
	.align		4
        /*0020*/ 	.byte	0x02, 0x4c
        /*0022*/ 	.byte	0x01
	.zero		1


	//----- nvinfo : EIATTR_MERCURY_ISA_VERSION
	.align		4
        /*0024*/ 	.byte	0x03, 0x5f
        /*0026*/ 	.short	0x0101


	//----- nvinfo : EIATTR_COOP_GROUP_MASK_REGIDS
	.align		4
        /*0028*/ 	.byte	0x04, 0x29
        /*002a*/ 	.short	(.L_1746 - .L_1745)


	//   ....[0]....
.L_1745:
        /*002c*/ 	.word	0xffffffff


	//   ....[1]....
        /*0030*/ 	.word	0xffffffff


	//   ....[2]....
        /*0034*/ 	.word	0xffffffff


	//   ....[3]....
        /*0038*/ 	.word	0xffffffff


	//   ....[4]....
        /*003c*/ 	.word	0xffffffff


	//   ....[5]....
        /*0040*/ 	.word	0xffffffff


	//   ....[6]....
        /*0044*/ 	.word	0xffffffff


	//   ....[7]....
        /*0048*/ 	.word	0xffffffff


	//   ....[8]....
        /*004c*/ 	.word	0xffffffff


	//   ....[9]....
        /*0050*/ 	.word	0xffffffff


	//   ....[10]....
        /*0054*/ 	.word	0xffffffff


	//   ....[11]....
        /*0058*/ 	.word	0xffffffff


	//   ....[12]....
        /*005c*/ 	.word	0xffffffff


	//   ....[13]....
        /*0060*/ 	.word	0xffffffff


	//   ....[14]....
        /*0064*/ 	.word	0xffffffff


	//   ....[15]....
        /*0068*/ 	.word	0xffffffff


	//----- nvinfo : EIATTR_COOP_GROUP_INSTR_OFFSETS
	.align		4
.L_1746:
        /*006c*/ 	.byte	0x04, 0x28
        /*006e*/ 	.short	(.L_1748 - .L_1747)


	//   ....[0]....
.L_1747:
        /*0070*/ 	.word	0x000055f0


	//   ....[1]....
        /*0074*/ 	.word	0x00005620


	//   ....[2]....
        /*0078*/ 	.word	0x000056a0


	//   ....[3]....
        /*007c*/ 	.word	0x000056b0


	//   ....[4]....
        /*0080*/ 	.word	0x00008a70


	//   ....[5]....
        /*0084*/ 	.word	0x00008a80


	//   ....[6]....
        /*0088*/ 	.word	0x00008ab0


	//   ....[7]....
        /*008c*/ 	.word	0x00008ac0


	//   ....[8]....
        /*0090*/ 	.word	0x0000bee0


	//   ....[9]....
        /*0094*/ 	.word	0x0000bef0


	//   ....[10]....
        /*0098*/ 	.word	0x0000bf20


	//   ....[11]....
        /*009c*/ 	.word	0x0000bf30


	//   ....[12]....
        /*00a0*/ 	.word	0x0000d160


	//   ....[13]....
        /*00a4*/ 	.word	0x0000d1a0


	//   ....[14]....
        /*00a8*/ 	.word	0x0000d210


	//   ....[15]....
        /*00ac*/ 	.word	0x0000d220


	//----- nvinfo : EIATTR_EXIT_INSTR_OFFSETS
	.align		4
.L_1748:
        /*00b0*/ 	.byte	0x04, 0x1c
        /*00b2*/ 	.short	(.L_1750 - .L_1749)


	//   ....[0]....
.L_1749:
        /*00b4*/ 	.word	0x00000310


	//   ....[1]....
        /*00b8*/ 	.word	0x00000ce0


	//   ....[2]....
        /*00bc*/ 	.word	0x00000d10


	//   ....[3]....
        /*00c0*/ 	.word	0x0000e600


	//   ....[4]....
        /*00c4*/ 	.word	0x0000e700


	//   ....[5]....
        /*00c8*/ 	.word	0x0000e720


	//----- nvinfo : EIATTR_CRS_STACK_SIZE
	.align		4
.L_1750:
        /*00cc*/ 	.byte	0x04, 0x1e
        /*00ce*/ 	.short	(.L_1752 - .L_1751)
.L_1751:
        /*00d0*/ 	.word	0x00000000


	//----- nvinfo : EIATTR_CBANK_PARAM_SIZE
	.align		4
.L_1752:
        /*00d4*/ 	.byte	0x03, 0x19
        /*00d6*/ 	.short	0x01d0


	//----- nvinfo : EIATTR_PARAM_CBANK
	.align		4
        /*00d8*/ 	.byte	0x04, 0x0a
        /*00da*/ 	.short	(.L_1754 - .L_1753)
	.align		4
.L_1753:
        /*00dc*/ 	.word	index@(.nv.constant0._ZN5flash24flash_fwd_splitkv_kernelI23Flash_fwd_kernel_traitsILi128ELi64ELi64ELi4ELb0ELb0EN7cutlass10bfloat16_tE19Flash_kernel_traitsILi128ELi64ELi64ELi4ES3_EELb1ELb0ELb1ELb0ELb0ELb1ELb0ELb0EEEvNS_16Flash_fwd_paramsE)
        /*00e0*/ 	.short	0x0210
        /*00e2*/ 	.short	0x01d0


	//----- nvinfo : EIATTR_SW_WAR
	.align		4
.L_1754:
        /*00e4*/ 	.byte	0x04, 0x36
        /*00e6*/ 	.short	(.L_1756 - .L_1755)
.L_1755:
        /*00e8*/ 	.word	0x00000008
.L_1756:


//--------------------- .nv.info._ZN5flash24flash_fwd_splitkv_kernelI23Flash_fwd_kernel_traitsILi128ELi64ELi64ELi4ELb0ELb0EN7cutlass10bfloat16_tE19Flash_kernel_traitsILi128ELi64ELi64ELi4ES3_EELb1ELb0ELb0ELb0ELb1ELb0ELb0ELb1EEEvNS_16Flash_fwd_paramsE --------------------------
	.section	.nv.info._ZN5flash24flash_fwd_splitkv_kernelI23Flash_fwd_kernel_traitsILi128ELi64ELi64ELi4ELb0ELb0EN7cutlass10bfloat16_tE19Flash_kernel_traitsILi128ELi64ELi64ELi4ES3_EELb1ELb0ELb0ELb0ELb1ELb0ELb0ELb1EEEvNS_16Flash_fwd_paramsE,"",@"SHT_CUDA_INFO"
	.sectionflags	@""
	.align	4


	//----- nvinfo : EIATTR_CUDA_API_VERSION
	.align		4
        /*0000*/ 	.byte	0x04, 0x37
        /*0002*/ 	.short	(.L_1758 - .L_1757)
.L_1757:
        /*0004*/ 	.word	0x00000082


	//----- nvinfo : EIATTR_KPARAM_INFO
	.align		4
.L_1758:
        /*0008*/ 	.byte	0x04, 0x17
        /*000a*/ 	.short	(.L_1760 - .L_1759)
.L_1759:
        /*000c*/ 	.word	0x00000000
        /*0010*/ 	.short	0x0000
        /*0012*/ 	.short	0x0000
        /*0014*/ 	.byte	0x00, 0xf0, 0x41, 0x07


	//----- nvinfo : EIATTR_SPARSE_MMA_MASK
	.align		4
.L_1760:
        /*0018*/ 	.byte	0x03, 0x50
        /*001a*/ 	.short	0x0000


	//----- nvinfo : EIATTR_MAXREG_COUNT
	.align		4
        /*001c*/ 	.byte	0x03, 0x1b
        /*001e*/ 	.short	0x00ff


	//----- nvinfo : EIATTR_NUM_BARRIERS
	.align		4
        /*0020*/ 	.byte	0x02, 0x4c
        /*0022*/ 	.byte	0x01
	.zero		1


	//----- nvinfo : EIATTR_MERCURY_ISA_VERSION
	.align		4
        /*0024*/ 	.byte	0x03, 0x5f
        /*0026*/ 	.short	0x0101


	//----- nvinfo : EIATTR_COOP_GROUP_MASK_REGIDS
	.align		4
        /*0028*/ 	.byte	0x04, 0x29
        /*002a*/ 	.short	(.L_1762 - .L_1761)


	//   ....[0]....
.L_1761:
        /*002c*/ 	.word	0xffffffff


	//   ....[1]....
        /*0030*/ 	.word	0xffffffff


	//   ....[2]....
        /*0034*/ 	.word	0xffffffff


	//   ....[3]....
        /*0038*/ 	.word	0xffffffff


	//   ....[4]....
        /*003c*/ 	.word	0xffffffff


	//   ....[5]....
        /*0040*/ 	.word	0xffffffff


	//   ....[6]....
        /*0044*/ 	.word	0xffffffff


	//   ....[7]....
        /*0048*/ 	.word	0xffffffff


	//   ....[8]....
        /*004c*/ 	.word	0xffffffff


	//   ....[9]....
        /*0050*/ 	.word	0xffffffff


	//   ....[10]....
        /*0054*/ 	.word	0xffffffff


	//   ....[11]....
        /*0058*/ 	.word	0xffffffff


	//   ....[12]....
        /*005c*/ 	.word	0xffffffff


	//   ....[13]....
        /*0060*/ 	.word	0xffffffff


	//   ....[14]....
        /*0064*/ 	.word	0xffffffff


	//   ....[15]....
        /*0068*/ 	.word	0xffffffff


	//----- nvinfo : EIATTR_COOP_GROUP_INSTR_OFFSETS
	.align		4
.L_1762:
        /*006c*/ 	.byte	0x04, 0x28
        /*006e*/ 	.short	(.L_1764 - .L_1763)


	//   ....[0]....
.L_1763:
        /*0070*/ 	.word	0x0000e540


	//   ....[1]....
        /*0074*/ 	.word	0x0000e5f0


	//   ....[2]....
        /*0078*/ 	.word	0x0000e600


	//   ....[3]....
        /*007c*/ 	.word	0x0000e650


	//   ....[4]....
        /*0080*/ 	.word	0x00010cf0


	//   ....[5]....
        /*0084*/ 	.word	0x00010d00


	//   ....[6]....
        /*0088*/ 	.word	0x00010d30


	//   ....[7]....
        /*008c*/ 	.word	0x00010d40


	//   ....[8]....
        /*0090*/ 	.word	0x00013450


	//   ....[9]....
        /*0094*/ 	.word	0x00013470


	//   ....[10]....
        /*0098*/ 	.word	0x000134a0


	//   ....[11]....
        /*009c*/ 	.word	0x000134b0


	//   ....[12]....
        /*00a0*/ 	.word	0x000146f0


	//   ....[13]....
        /*00a4*/ 	.word	0x00014730


	//   ....[14]....
        /*00a8*/ 	.word	0x00014790


	//   ....[15]....
        /*00ac*/ 	.word	0x000147a0


	//----- nvinfo : EIATTR_EXIT_INSTR_OFFSETS
	.align		4
.L_1764:
        /*00b0*/ 	.byte	0x04, 0x1c
        /*00b2*/ 	.short	(.L_1766 - .L_1765)


	//   ....[0]....
.L_1765:
        /*00b4*/ 	.word	0x00000340


	//   ....[1]....
        /*00b8*/ 	.word	0x00000c30


	//   ....[2]....
        /*00bc*/ 	.word	0x00000c60


	//   ....[3]....
        /*00c0*/ 	.word	0x00015b70


	//   ....[4]....
        /*00c4*/ 	.word	0x00015c50


	//----- nvinfo : EIATTR_CRS_STACK_SIZE
	.align		4
.L_1766:
        /*00c8*/ 	.byte	0x04, 0x1e
        /*00ca*/ 	.short	(.L_1768 - .L_1767)
.L_1767:
        /*00cc*/ 	.word	0x00000000


	//----- nvinfo : EIATTR_CBANK_PARAM_SIZE
	.align		4
.L_1768:
        /*00d0*/ 	.byte	0x03, 0x19
        /*00d2*/ 	.short	0x01d0


	//----- nvinfo : EIATTR_PARAM_CBANK
	.align		4
        /*00d4*/ 	.byte	0x04, 0x0a
        /*00d6*/ 	.short	(.L_1770 - .L_1769)
	.align		4
.L_1769:
        /*00d8*/ 	.word	index@(.nv.constant0._ZN5flash24flash_fwd_splitkv_kernelI23Flash_fwd_kernel_traitsILi128ELi64ELi64ELi4ELb0ELb0EN7cutlass10bfloat16_tE19Flash_kernel_traitsILi128ELi64ELi64ELi4ES3_EELb1ELb0ELb0ELb0ELb1ELb0ELb0ELb1EEEvNS_16Flash_fwd_paramsE)
        /*00dc*/ 	.short	0x0210
        /*00de*/ 	.short	0x01d0


	//----- nvinfo : EIATTR_SW_WAR
	.align		4
.L_1770:
        /*00e0*/ 	.byte	0x04, 0x36
        /*00e2*/ 	.short	(.L_1772 - .L_1771)
.L_1771:
        /*00e4*/ 	.word	0x00000008
.L_1772:


//--------------------- .nv.info._ZN5flash24flash_fwd_splitkv_kernelI23Flash_fwd_kernel_traitsILi128ELi64ELi64ELi4ELb0ELb0EN7cutlass10bfloat16_tE19Flash_kernel_traitsILi128ELi64ELi64ELi4ES3_EELb1ELb0ELb0ELb0ELb1ELb1ELb0ELb1EEEvNS_16Flash_fwd_paramsE --------------------------
	.section	.nv.info._ZN5flash24flash_fwd_splitkv_kernelI23Flash_fwd_kernel_traitsILi128ELi64ELi64ELi4ELb0ELb0EN7cutlass10bfloat16_tE19Flash_kernel_traitsILi128ELi64ELi64ELi4ES3_EELb1ELb0ELb0ELb0ELb1ELb1ELb0ELb1EEEvNS_16Flash_fwd_paramsE,"",@"SHT_CUDA_INFO"
	.sectionflags	@""
	.align	4


	//----- nvinfo : EIATTR_CUDA_API_VERSION
	.align		4
        /*0000*/ 	.byte	0x04, 0x37
        /*0002*/ 	.short	(.L_1774 - .L_1773)
.L_1773:
        /*0004*/ 	.word	0x00000082


	//----- nvinfo : EIATTR_KPARAM_INFO
	.align		4
.L_1774:
        /*0008*/ 	.byte	0x04, 0x17
        /*000a*/ 	.short	(.L_1776 - .L_1775)
.L_1775:
        /*000c*/ 	.word	0x00000000
        /*0010*/ 	.short	0x0000
        /*0012*/ 	.short	0x0000
        /*0014*/ 	.byte	0x00, 0xf0, 0x41, 0x07


	//----- nvinfo : EIATTR_SPARSE_MMA_MASK
	.align		4
.L_1776:
        /*0018*/ 	.byte	0x03, 0x50
        /*001a*/ 	.short	0x0000


	//----- nvinfo : EIATTR_MAXREG_COUNT
	.align		4
        /*001c*/ 	.byte	0x03, 0x1b
        /*001e*/ 	.short	0x00ff


	//----- nvinfo : EIATTR_NUM_BARRIERS
	.align		4
        /*0020*/ 	.byte	0x02, 0x4c
        /*0022*/ 	.byte	0x01
	.zero		1


	//----- nvinfo : EIATTR_MERCURY_ISA_VERSION
	.align		4
        /*0024*/ 	.byte	0x03, 0x5f
        /*0026*/ 	.short	0x0101


	//----- nvinfo : EIATTR_COOP_GROUP_MASK_REGIDS
	.align		4
        /*0028*/ 	.byte	0x04, 0x29
        /*002a*/ 	.short	(.L_1778 - .L_1777)


	//   ....[0]....
.L_1777:
        /*002c*/ 	.word	0xffffffff


	//   ....[1]....
        /*0030*/ 	.word	0xffffffff


	//   ....[2]....
        /*0034*/ 	.word	0xffffffff


	//   ....[3]....
        /*0038*/ 	.word	0xffffffff


	//   ....[4]....
        /*003c*/ 	.word	0xffffffff


	//   ....[5]....
        /*0040*/ 	.word	0xffffffff


	//   ....[6]....
        /*0044*/ 	.word	0xffffffff


	//   ....[7]....
        /*0048*/ 	.word	0xffffffff


	//   ....[8]....
        /*004c*/ 	.word	0xffffffff


	//   ....[9]....
        /*0050*/ 	.word	0xffffffff


	//   ....[10]....
        /*0054*/ 	.word	0xffffffff


	//   ....[11]....
        /*0058*/ 	.word	0xffffffff


	//   ....[12]....
        /*005c*/ 	.word	0xffffffff


	//   ....[13]....
        /*0060*/ 	.word	0xffffffff


	//   ....[14]....
        /*0064*/ 	.word	0xffffffff


	//   ....[15]....
        /*0068*/ 	.word	0xffffffff


	//----- nvinfo : EIATTR_COOP_GROUP_INSTR_OFFSETS
	.align		4
.L_1778:
        /*006c*/ 	.byte	0x04, 0x28
        /*006e*/ 	.short	(.L_1780 - .L_1779)


	//   ....[0]....
.L_1779:
        /*0070*/ 	.word	0x0000e910


	//   ....[1]....
        /*0074*/ 	.word	0x0000e9c0


	//   ....[2]....
        /*0078*/ 	.word	0x0000e9d0


	//   ....[3]....
        /*007c*/ 	.word	0x0000ea40


	//   ....[4]....
        /*0080*/ 	.word	0x00011490


	//   ....[5]....
        /*0084*/ 	.word	0x000114a0


	//   ....[6]....
        /*0088*/ 	.word	0x000114d0


	//   ....[7]....
        /*008c*/ 	.word	0x000114e0


	//   ....[8]....
        /*0090*/ 	.word	0x00014010


	//   ....[9]....
        /*0094*/ 	.word	0x00014020


	//   ....[10]....
        /*0098*/ 	.word	0x00014050


	//   ....[11]....
        /*009c*/ 	.word	0x00014060


	//   ....[12]....
        /*00a0*/ 	.word	0x00015280


	//   ....[13]....
        /*00a4*/ 	.word	0x000152c0


	//   ....[14]....
        /*00a8*/ 	.word	0x00015320


	//   ....[15]....
        /*00ac*/ 	.word	0x00015330


	//----- nvinfo : EIATTR_EXIT_INSTR_OFFSETS
	.align		4
.L_1780:
        /*00b0*/ 	.byte	0x04, 0x1c
        /*00b2*/ 	.short	(.L_1782 - .L_1781)


	//   ....[0]....
.L_1781:
        /*00b4*/ 	.word	0x00000340


	//   ....[1]....
        /*00b8*/ 	.word	0x00000c30


	//   ....[2]....
        /*00bc*/ 	.word	0x00000c60


	//   ....[3]....
        /*00c0*/ 	.word	0x00016700


	//   ....[4]....
        /*00c4*/ 	.word	0x000167e0


	//----- nvinfo : EIATTR_CRS_STACK_SIZE
	.align		4
.L_1782:
        /*00c8*/ 	.byte	0x04, 0x1e
        /*00ca*/ 	.short	(.L_1784 - .L_1783)
.L_1783:
        /*00cc*/ 	.word	0x00000000


	//----- nvinfo : EIATTR_CBANK_PARAM_SIZE
	.align		4
.L_1784:
        /*00d0*/ 	.byte	0x03, 0x19
        /*00d2*/ 	.short	0x01d0


	//----- nvinfo : EIATTR_PARAM_CBANK
	.align		4
        /*00d4*/ 	.byte	0x04, 0x0a
        /*00d6*/ 	.short	(.L_1786 - .L_1785)
	.align		4
.L_1785:
        /*00d8*/ 	.word	index@(.nv.constant0._ZN5flash24flash_fwd_splitkv_kernelI23Flash_fwd_kernel_traitsILi128ELi64ELi64ELi4ELb0ELb0EN7cutlass10bfloat16_tE19Flash_kernel_traitsILi128ELi64ELi64ELi4ES3_EELb1ELb0ELb0ELb0ELb1ELb1ELb0ELb1EEEvNS_16Flash_fwd_paramsE)
        /*00dc*/ 	.short	0x0210
        /*00de*/ 	.short	0x01d0


	//----- nvinfo : EIATTR_SW_WAR
	.align		4
.L_1786:
        /*00e0*/ 	.byte	0x04, 0x36
        /*00e2*/ 	.short	(.L_1788 - .L_1787)
.L_1787:
        /*00e4*/ 	.word	0x00000008
.L_1788:


//--------------------- .nv.info._ZN5flash24flash_fwd_splitkv_kernelI23Flash_fwd_kernel_traitsILi128ELi64ELi64ELi4ELb0ELb0EN7cutlass10bfloat16_tE19Flash_kernel_traitsILi128ELi64ELi64ELi4ES3_EELb1ELb0ELb1ELb0ELb0ELb0ELb0ELb1EEEvNS_16Flash_fwd_paramsE --------------------------
	.section	.nv.info._ZN5flash24flash_fwd_splitkv_kernelI23Flash_fwd_kernel_traitsILi128ELi64ELi64ELi4ELb0ELb0EN7cutlass10bfloat16_tE19Flash_kernel_traitsILi128ELi64ELi64ELi4ES3_EELb1ELb0ELb1ELb0ELb0ELb0ELb0ELb1EEEvNS_16Flash_fwd_paramsE,"",@"SHT_CUDA_INFO"
	.sectionflags	@""
	.align	4


	//----- nvinfo : EIATTR_CUDA_API_VERSION
	.align		4
        /*0000*/ 	.byte	0x04, 0x37
        /*0002*/ 	.short	(.L_1790 - .L_1789)
.L_1789:
        /*0004*/ 	.word	0x00000082


	//----- nvinfo : EIATTR_KPARAM_INFO
	.align		4
.L_1790:
        /*0008*/ 	.byte	0x04, 0x17
        /*000a*/ 	.short	(.L_1792 - .L_1791)
.L_1791:
        /*000c*/ 	.word	0x00000000
        /*0010*/ 	.short	0x0000
        /*0012*/ 	.short	0x0000
        /*0014*/ 	.byte	0x00, 0xf0, 0x41, 0x07


	//----- nvinfo : EIATTR_SPARSE_MMA_MASK
	.align		4
.L_1792:
        /*0018*/ 	.byte	0x03, 0x50
        /*001a*/ 	.short	0x0000


	//----- nvinfo : EIATTR_MAXREG_COUNT
	.align		4
        /*001c*/ 	.byte	0x03, 0x1b
        /*001e*/ 	.short	0x00ff


	//----- nvinfo : EIATTR_NUM_BARRIERS
	.align		4
        /*0020*/ 	.byte	0x02, 0x4c
        /*0022*/ 	.byte	0x01
	.zero		1


	//----- nvinfo : EIATTR_MERCURY_ISA_VERSION
	.align		4
        /*0024*/ 	.byte	0x03, 0x5f
        /*0026*/ 	.short	0x0101


	//----- nvinfo : EIATTR_COOP_GROUP_MASK_REGIDS
	.align		4
        /*0028*/ 	.byte	0x04, 0x29
        /*002a*/ 	.short	(.L_1794 - .L_1793)


	//   ....[0]....
.L_1793:
        /*002c*/ 	.word	0xffffffff


	//   ....[1]....
        /*0030*/ 	.word	0xffffffff


	//   ....[2]....
        /*0034*/ 	.word	0xffffffff


	//   ....[3]....
        /*0038*/ 	.word	0xffffffff


	//   ....[4]....
        /*003c*/ 	.word	0xffffffff


	//   ....[5]....
        /*0040*/ 	.word	0xffffffff


	//   ....[6]....
        /*0044*/ 	.word	0xffffffff


	//   ....[7]....
        /*0048*/ 	.word	0xffffffff


	//   ....[8]....
        /*004c*/ 	.word	0xffffffff


	//   ....[9]....
        /*0050*/ 	.word	0xffffffff


	//   ....[10]....
        /*0054*/ 	.word	0xffffffff


	//   ....[11]....
        /*0058*/ 	.word	0xffffffff


	//   ....[12]....
        /*005c*/ 	.word	0xffffffff


	//   ....[13]....
        /*0060*/ 	.word	0xffffffff


	//   ....[14]....
        /*0064*/ 	.word	0xffffffff


	//   ....[15]....
        /*0068*/ 	.word	0xffffffff


	//----- nvinfo : EIATTR_COOP_GROUP_INSTR_OFFSETS
	.align		4
.L_1794:
        /*006c*/ 	.byte	0x04, 0x28
        /*006e*/ 	.short	(.L_1796 - .L_1795)


	//   ....[0]....
.L_1795:
        /*0070*/ 	.word	0x00010500


	//   ....[1]....
        /*0074*/ 	.word	0x00010530


	//   ....[2]....
        /*0078*/ 	.word	0x000105b0


	//   ....[3]....
        /*007c*/ 	.word	0x000105e0


	//   ....[4]....
        /*0080*/ 	.word	0x00013520


	//   ....[5]....
        /*0084*/ 	.word	0x00013530


	//   ....[6]....
        /*0088*/ 	.word	0x00013560


	//   ....[7]....
        /*008c*/ 	.word	0x00013570


	//   ....[8]....
        /*0090*/ 	.word	0x000165a0


	//   ....[9]....
        /*0094*/ 	.word	0x000165b0


	//   ....[10]....
        /*0098*/ 	.word	0x000165f0


	//   ....[11]....
        /*009c*/ 	.word	0x00016600


	//   ....[12]....
        /*00a0*/ 	.word	0x00017820


	//   ....[13]....
        /*00a4*/ 	.word	0x00017860


	//   ....[14]....
        /*00a8*/ 	.word	0x000178c0


	//   ....[15]....
        /*00ac*/ 	.word	0x000178d0


	//----- nvinfo : EIATTR_EXIT_INSTR_OFFSETS
	.align		4
.L_1796:
        /*00b0*/ 	.byte	0x04, 0x1c
        /*00b2*/ 	.short	(.L_1798 - .L_1797)


	//   ....[0]....
.L_1797:
        /*00b4*/ 	.word	0x00000330


	//   ....[1]....
        /*00b8*/ 	.word	0x00000d00


	//   ....[2]....
        /*00bc*/ 	.word	0x00000d30


	//   ....[3]....
        /*00c0*/ 	.word	0x00018d00


	//   ....[4]....
        /*00c4*/ 	.word	0x00018e00


	//   ....[5]....
        /*00c8*/ 	.word	0x00018e20


	//----- nvinfo : EIATTR_CRS_STACK_SIZE
	.align		4
.L_1798:
        /*00cc*/ 	.byte	0x04, 0x1e
        /*00ce*/ 	.short	(.L_1800 - .L_1799)
.L_1799:
        /*00d0*/ 	.word	0x00000000


	//----- nvinfo : EIATTR_CBANK_PARAM_SIZE
	.align		4
.L_1800:
        /*00d4*/ 	.byte	0x03, 0x19
        /*00d6*/ 	.short	0x01d0


	//----- nvinfo : EIATTR_PARAM_CBANK
	.align		4
        /*00d8*/ 	.byte	0x04, 0x0a
        /*00da*/ 	.short	(.L_1802 - .L_1801)
	.align		4
.L_1801:
        /*00dc*/ 	.word	index@(.nv.constant0._ZN5flash24flash_fwd_splitkv_kernelI23Flash_fwd_kernel_traitsILi128ELi64ELi64ELi4ELb0ELb0EN7cutlass10bfloat16_tE19Flash_kernel_traitsILi128ELi64ELi64ELi4ES3_EELb1ELb0ELb1ELb0ELb0ELb0ELb0ELb1EEEvNS_16Flash_fwd_paramsE)
        /*00e0*/ 	.short	0x0210
        /*00e2*/ 	.short	0x01d0


	//----- nvinfo : EIATTR_SW_WAR
	.align		4
.L_1802:
        /*00e4*/ 	.byte	0x04, 0x36
        /*00e6*/ 	.short	(.L_1804 - .L_1803)
.L_1803:
        /*00e8*/ 	.word	0x00000008
.L_1804:


//--------------------- .nv.info._ZN5flash24flash_fwd_splitkv_kernelI23Flash_fwd_kernel_traitsILi128ELi64ELi64ELi4ELb0ELb0EN7cutlass10bfloat16_tE19Flash_kernel_traitsILi128ELi64ELi64ELi4ES3_EELb1ELb0ELb1ELb0ELb0ELb1ELb0ELb1EEEvNS_16Flash_fwd_paramsE --------------------------
	.section	.nv.info._ZN5flash24flash_fwd_splitkv_kernelI23Flash_fwd_kernel_traitsILi128ELi64ELi64ELi4ELb0ELb0EN7cutlass10bfloat16_tE19Flash_kernel_traitsILi128ELi64ELi64ELi4ES3_EELb1ELb0ELb1ELb0ELb0ELb1ELb0ELb1EEEvNS_16Flash_fwd_paramsE,"",@"SHT_CUDA_INFO"
	.sectionflags	@""
	.align	4


	//----- nvinfo : EIATTR_CUDA_API_VERSION
	.align		4
        /*0000*/ 	.byte	0x04, 0x37
        /*0002*/ 	.short	(.L_1806 - .L_1805)
.L_1805:
        /*0004*/ 	.word	0x00000082


	//----- nvinfo : EIATTR_KPARAM_INFO
	.align		4
.L_1806:
        /*0008*/ 	.byte	0x04, 0x17
        /*000a*/ 	.short	(.L_1808 - .L_1807)
.L_1807:
        /*000c*/ 	.word	0x00000000
        /*0010*/ 	.short	0x0000
        /*0012*/ 	.short	0x0000
        /*0014*/ 	.byte	0x00, 0xf0, 0x41, 0x07


	//----- nvinfo : EIATTR_SPARSE_MMA_MASK
	.align		4
.L_1808:
        /*0018*/ 	.byte	0x03, 0x50
        /*001a*/ 	.short	0x0000


	//----- nvinfo : EIATTR_MAXREG_COUNT
	.align		4
        /*001c*/ 	.byte	0x03, 0x1b
        /*001e*/ 	.short	0x00ff


	//----- nvinfo : EIATTR_NUM_BARRIERS
	.align		4
        /*0020*/ 	.byte	0x02, 0x4c
        /*0022*/ 	.byte	0x01
	.zero		1


	//----- nvinfo : EIATTR_MERCURY_ISA_VERSION
	.align		4
        /*0024*/ 	.byte	0x03, 0x5f
        /*0026*/ 	.short	0x0101


	//----- nvinfo : EIATTR_COOP_GROUP_MASK_REGIDS
	.align		4
        /*0028*/ 	.byte	0x04, 0x29
        /*002a*/ 	.short	(.L_1810 - .L_1809)


	//   ....[0]....
.L_1809:
        /*002c*/ 	.word	0xffffffff


	//   ....[1]....
        /*0030*/ 	.word	0xffffffff


	//   ....[2]....
        /*0034*/ 	.word	0xffffffff


	//   ....[3]....
        /*0038*/ 	.word	0xffffffff


	//   ....[4]....
        /*003c*/ 	.word	0xffffffff


	//   ....[5]....
        /*0040*/ 	.word	0xffffffff


	//   ....[6]....
        /*0044*/ 	.word	0xffffffff


	//   ....[7]....
        /*0048*/ 	.word	0xffffffff


	//   ....[8]....
        /*004c*/ 	.word	0xffffffff


	//   ....[9]....
        /*0050*/ 	.word	0xffffffff


	//   ....[10]....
        /*0054*/ 	.word	0xffffffff


	//   ....[11]....
        /*0058*/ 	.word	0xffffffff


	//   ....[12]....
        /*005c*/ 	.word	0xffffffff


	//   ....[13]....
        /*0060*/ 	.word	0xffffffff


	//   ....[14]....
        /*0064*/ 	.word	0xffffffff


	//   ....[15]....
        /*0068*/ 	.word	0xffffffff


	//----- nvinfo : EIATTR_COOP_GROUP_INSTR_OFFSETS
	.align		4
.L_1810:
        /*006c*/ 	.byte	0x04, 0x28
        /*006e*/ 	.short	(.L_1812 - .L_1811)


	//   ....[0]....
.L_1811:
        /*0070*/ 	.word	0x00010920


	//   ....[1]....
        /*0074*/ 	.word	0x00010950


	//   ....[2]....
        /*0078*/ 	.word	0x000109d0


	//   ....[3]....
        /*007c*/ 	.word	0x00010a00


	//   ....[4]....
        /*0080*/ 	.word	0x00013d40


	//   ....[5]....
        /*0084*/ 	.word	0x00013d50


	//   ....[6]....
        /*0088*/ 	.word	0x00013d80


	//   ....[7]....
        /*008c*/ 	.word	0x00013d90


	//   ....[8]....
        /*0090*/ 	.word	0x000171e0


	//   ....[9]....
        /*0094*/ 	.word	0x000171f0


	//   ....[10]....
        /*0098*/ 	.word	0x00017220


	//   ....[11]....
        /*009c*/ 	.word	0x00017230


	//   ....[12]....
        /*00a0*/ 	.word	0x00018440


	//   ....[13]....
        /*00a4*/ 	.word	0x00018480


	//   ....[14]....
        /*00a8*/ 	.word	0x000184e0


	//   ....[15]....
        /*00ac*/ 	.word	0x000184f0


	//----- nvinfo : EIATTR_EXIT_INSTR_OFFSETS
	.align		4
.L_1812:
        /*00b0*/ 	.byte	0x04, 0x1c
        /*00b2*/ 	.short	(.L_1814 - .L_1813)


	//   ....[0]....
.L_1813:
        /*00b4*/ 	.word	0x00000330


	//   ....[1]....
        /*00b8*/ 	.word	0x00000d00


	//   ....[2]....
        /*00bc*/ 	.word	0x00000d30


	//   ....[3]....
        /*00c0*/ 	.word	0x00019920


	//   ....[4]....
        /*00c4*/ 	.word	0x00019a20


	//   ....[5]....
        /*00c8*/ 	.word	0x00019a40


	//----- nvinfo : EIATTR_CRS_STACK_SIZE
	.align		4
.L_1814:
        /*00cc*/ 	.byte	0x04, 0x1e
        /*00ce*/ 	.short	(.L_1816 - .L_1815)
.L_1815:
        /*00d0*/ 	.word	0x00000000


	//----- nvinfo : EIATTR_CBANK_PARAM_SIZE
	.align		4
.L_1816:
        /*00d4*/ 	.byte	0x03, 0x19
        /*00d6*/ 	.short	0x01d0


	//----- nvinfo : EIATTR_PARAM_CBANK
	.align		4
        /*00d8*/ 	.byte	0x04, 0x0a
        /*00da*/ 	.short	(.L_1818 - .L_1817)
	.align		4
.L_1817:
        /*00dc*/ 	.word	index@(.nv.constant0._ZN5flash24flash_fwd_splitkv_kernelI23Flash_fwd_kernel_traitsILi128ELi64ELi64ELi4ELb0ELb0EN7cutlass10bfloat16_tE19Flash_kernel_traitsILi128ELi64ELi64ELi4ES3_EELb1ELb0ELb1ELb0ELb0ELb1ELb0ELb1EEEvNS_16Flash_fwd_paramsE)
        /*00e0*/ 	.short	0x0210
        /*00e2*/ 	.short	0x01d0


	//----- nvinfo : EIATTR_SW_WAR
	.align		4
.L_1818:
        /*00e4*/ 	.byte	0x04, 0x36
        /*00e6*/ 	.short	(.L_1820 - .L_1819)
.L_1819:
        /*00e8*/ 	.word	0x00000008
.L_1820:


//--------------------- .nv.info._ZN5flash24flash_fwd_splitkv_kernelI23Flash_fwd_kernel_traitsILi128ELi64ELi64ELi4ELb0ELb0EN7cutlass10bfloat16_tE19Flash_kernel_traitsILi128ELi64ELi64ELi4ES3_EELb1ELb0ELb0ELb0ELb1ELb0ELb1ELb0EEEvNS_16Flash_fwd_paramsE --------------------------
	.section	.nv.info._ZN5flash24flash_fwd_splitkv_kernelI23Flash_fwd_kernel_traitsILi128ELi64ELi64ELi4ELb0ELb0EN7cutlass10bfloat16_tE19Flash_kernel_traitsILi128ELi64ELi64ELi4ES3_EELb1ELb0ELb0ELb0ELb1ELb0ELb1ELb0EEEvNS_16Flash_fwd_paramsE,"",@"SHT_CUDA_INFO"
	.sectionflags	@""
	.align	4


	//----- nvinfo : EIATTR_CUDA_API_VERSION
	.align		4
        /*0000*/ 	.byte	0x04, 0x37
        /*0002*/ 	.short	(.L_1822 - .L_1821)
.L_1821:
        /*0004*/ 	.word	0x00000082


	//----- nvinfo : EIATTR_KPARAM_INFO
	.align		4
.L_1822:
        /*0008*/ 	.byte	0x04, 0x17
        /*000a*/ 	.short	(.L_1824 - .L_1823)
.L_1823:
        /*000c*/ 	.word	0x00000000
        /*0010*/ 	.short	0x0000
        /*0012*/ 	.short	0x0000
        /*0014*/ 	.byte	0x00, 0xf0, 0x41, 0x07


	//----- nvinfo : EIATTR_SPARSE_MMA_MASK
	.align		4
.L_1824:
        /*0018*/ 	.byte	0x03, 0x50
        /*001a*/ 	.short	0x0000


	//----- nvinfo : EIATTR_MAXREG_COUNT
	.align		4
        /*001c*/ 	.byte	0x03, 0x1b
        /*001e*/ 	.short	0x00ff


	//----- nvinfo : EIATTR_NUM_BARRIERS
	.align		4
        /*0020*/ 	.byte	0x02, 0x4c
        /*0022*/ 	.byte	0x01
	.zero		1


	//----- nvinfo : EIATTR_MERCURY_ISA_VERSION
	.align		4
        /*0024*/ 	.byte	0x03, 0x5f
        /*0026*/ 	.short	0x0101


	//----- nvinfo : EIATTR_COOP_GROUP_MASK_REGIDS
	.align		4
        /*0028*/ 	.byte	0x04, 0x29
        /*002a*/ 	.short	(.L_1826 - .L_1825)


	//   ....[0]....
.L_1825:
        /*002c*/ 	.word	0xffffffff


	//   ....[1]....
        /*0030*/ 	.word	0xffffffff


	//   ....[2]....
        /*0034*/ 	.word	0xffffffff


	//   ....[3]....
        /*0038*/ 	.word	0xffffffff


	//   ....[4]....
        /*003c*/ 	.word	0xffffffff


	//   ....[5]....
        /*0040*/ 	.word	0xffffffff


	//   ....[6]....
        /*0044*/ 	.word	0xffffffff


	//   ....[7]....
        /*0048*/ 	.word	0xffffffff


	//   ....[8]....
        /*004c*/ 	.word	0xffffffff


	//   ....[9]....
        /*0050*/ 	.word	0xffffffff


	//   ....[10]....
        /*0054*/ 	.word	0xffffffff


	//   ....[11]....
        /*0058*/ 	.word	0xffffffff


	//   ....[12]....
        /*005c*/ 	.word	0xffffffff


	//   ....[13]....
        /*0060*/ 	.word	0xffffffff


	//   ....[14]....
        /*0064*/ 	.word	0xffffffff


	//   ....[15]....
        /*0068*/ 	.word	0xffffffff


	//----- nvinfo : EIATTR_COOP_GROUP_INSTR_OFFSETS
	.align		4
.L_1826:
        /*006c*/ 	.byte	0x04, 0x28
        /*006e*/ 	.short	(.L_1828 - .L_1827)


	//   ....[0]....
.L_1827:
        /*0070*/ 	.word	0x00003df0


	//   ....[1]....
        /*0074*/ 	.word	0x00003f80


	//   ....[2]....
        /*0078*/ 	.word	0x00003fe0


	//   ....[3]....
        /*007c*/ 	.word	0x00004080


	//   ....[4]....
        /*0080*/ 	.word	0x00006660


	//   ....[5]....
        /*0084*/ 	.word	0x00006680


	//   ....[6]....
        /*0088*/ 	.word	0x000066a0


	//   ....[7]....
        /*008c*/ 	.word	0x000066c0


	//   ....[8]....
        /*0090*/ 	.word	0x00008d30


	//   ....[9]....
        /*0094*/ 	.word	0x00008d50


	//   ....[10]....
        /*0098*/ 	.word	0x00008d80


	//   ....[11]....
        /*009c*/ 	.word	0x00008d90


	//   ....[12]....
        /*00a0*/ 	.word	0x00009fc0


	//   ....[13]....
        /*00a4*/ 	.word	0x0000a000


	//   ....[14]....
        /*00a8*/ 	.word	0x0000a0c0


	//   ....[15]....
        /*00ac*/ 	.word	0x0000a0d0


	//----- nvinfo : EIATTR_EXIT_INSTR_OFFSETS
	.align		4
.L_1828:
        /*00b0*/ 	.byte	0x04, 0x1c
        /*00b2*/ 	.short	(.L_1830 - .L_1829)


	//   ....[0]....
.L_1829:
        /*00b4*/ 	.word	0x00000440


	//   ....[1]....
        /*00b8*/ 	.word	0x00000cb0


	//   ....[2]....
        /*00bc*/ 	.word	0x00000ce0


	//   ....[3]....
        /*00c0*/ 	.word	0x0000b040


	//   ....[4]....
        /*00c4*/ 	.word	0x0000b070


	//----- nvinfo : EIATTR_CRS_STACK_SIZE
	.align		4
.L_1830:
        /*00c8*/ 	.byte	0x04, 0x1e
        /*00ca*/ 	.short	(.L_1832 - .L_1831)
.L_1831:
        /*00cc*/ 	.word	0x00000000


	//----- nvinfo : EIATTR_CBANK_PARAM_SIZE
	.align		4
.L_1832:
        /*00d0*/ 	.byte	0x03, 0x19
        /*00d2*/ 	.short	0x01d0


	//----- nvinfo : EIATTR_PARAM_CBANK
	.align		4
        /*00d4*/ 	.byte	0x04, 0x0a
        /*00d6*/ 	.short	(.L_1834 - .L_1833)
	.align		4
.L_1833:
        /*00d8*/ 	.word	index@(.nv.constant0._ZN5flash24flash_fwd_splitkv_kernelI23Flash_fwd_kernel_traitsILi128ELi64ELi64ELi4ELb0ELb0EN7cutlass10bfloat16_tE19Flash_kernel_traitsILi128ELi64ELi64ELi4ES3_EELb1ELb0ELb0ELb0ELb1ELb0ELb1ELb0EEEvNS_16Flash_fwd_paramsE)
        /*00dc*/ 	.short	0x0210
        /*00de*/ 	.short	0x01d0


	//----- nvinfo : EIATTR_SW_WAR
	.align		4
.L_1834:
        /*00e0*/ 	.byte	0x04, 0x36
        /*00e2*/ 	.short	(.L_1836 - .L_1835)
.L_1835:
        /*00e4*/ 	.word	0x00000008
.L_1836:


//--------------------- .nv.info._ZN5flash24flash_fwd_splitkv_kernelI23Flash_fwd_kernel_traitsILi128ELi64ELi64ELi4ELb0ELb0EN7cutlass10bfloat16_tE19Flash_kernel_traitsILi128ELi64ELi64ELi4ES3_EELb1ELb0ELb0ELb0ELb1ELb1ELb1ELb0EEEvNS_16Flash_fwd_paramsE --------------------------
	.section	.nv.info._ZN5flash24flash_fwd_splitkv_kernelI23Flash_fwd_kernel_traitsILi128ELi64ELi64ELi4ELb0ELb0EN7cutlass10bfloat16_tE19Flash_kernel_traitsILi128ELi64ELi64ELi4ES3_EELb1ELb0ELb0ELb0ELb1ELb1ELb1ELb0EEEvNS_16Flash_fwd_paramsE,"",@"SHT_CUDA_INFO"
	.sectionflags	@""
	.align	4


	//----- nvinfo : EIATTR_CUDA_API_VERSION
	.align		4
        /*0000*/ 	.byte	0x04, 0x37
        /*0002*/ 	.short	(.L_1838 - .L_1837)
.L_1837:
        /*0004*/ 	.word	0x00000082


	//----- nvinfo : EIATTR_KPARAM_INFO
	.align		4
.L_1838:
        /*0008*/ 	.byte	0x04, 0x17
        /*000a*/ 	.short	(.L_1840 - .L_1839)
.L_1839:
        /*000c*/ 	.word	0x00000000
        /*0010*/ 	.short	0x0000
        /*0012*/ 	.short	0x0000
        /*0014*/ 	.byte	0x00, 0xf0, 0x41, 0x07


	//----- nvinfo : EIATTR_SPARSE_MMA_MASK
	.align		4
.L_1840:
        /*0018*/ 	.byte	0x03, 0x50
        /*001a*/ 	.short	0x0000


	//----- nvinfo : EIATTR_MAXREG_COUNT
	.align		4
        /*001c*/ 	.byte	0x03, 0x1b
        /*001e*/ 	.short	0x00ff


	//----- nvinfo : EIATTR_NUM_BARRIERS
	.align		4
        /*0020*/ 	.byte	0x02, 0x4c
        /*0022*/ 	.byte	0x01
	.zero		1


	//----- nvinfo : EIATTR_MERCURY_ISA_VERSION
	.align		4
        /*0024*/ 	.byte	0x03, 0x5f
        /*0026*/ 	.short	0x0101


	//----- nvinfo : EIATTR_COOP_GROUP_MASK_REGIDS
	.align		4
        /*0028*/ 	.byte	0x04, 0x29
        /*002a*/ 	.short	(.L_1842 - .L_1841)


	//   ....[0]....
.L_1841:
        /*002c*/ 	.word	0xffffffff


	//   ....[1]....
        /*0030*/ 	.word	0xffffffff


	//   ....[2]....
        /*0034*/ 	.word	0xffffffff


	//   ....[3]....
        /*0038*/ 	.word	0xffffffff


	//   ....[4]....
        /*003c*/ 	.word	0xffffffff


	//   ....[5]....
        /*0040*/ 	.word	0xffffffff


	//   ....[6]....
        /*0044*/ 	.word	0xffffffff


	//   ....[7]....
        /*0048*/ 	.word	0xffffffff


	//   ....[8]....
        /*004c*/ 	.word	0xffffffff


	//   ....[9]....
        /*0050*/ 	.word	0xffffffff


	//   ....[10]....
        /*0054*/ 	.word	0xffffffff


	//   ....[11]....
        /*0058*/ 	.word	0xffffffff


	//   ....[12]....
        /*005c*/ 	.word	0xffffffff


	//   ....[13]....
        /*0060*/ 	.word	0xffffffff


	//   ....[14]....
        /*0064*/ 	.word	0xffffffff


	//   ....[15]....
        /*0068*/ 	.word	0xffffffff


	//----- nvinfo : EIATTR_COOP_GROUP_INSTR_OFFSETS
	.align		4
.L_1842:
        /*006c*/ 	.byte	0x04, 0x28
        /*006e*/ 	.short	(.L_1844 - .L_1843)


	//   ....[0]....
.L_1843:
        /*0070*/ 	.word	0x00004200


	//   ....[1]....
        /*0074*/ 	.word	0x00004370


	//   ....[2]....
        /*0078*/ 	.word	0x000043d0


	//   ....[3]....
        /*007c*/ 	.word	0x00004470


	//   ....[4]....
        /*0080*/ 	.word	0x00006e50


	//   ....[5]....
        /*0084*/ 	.word	0x00006e60


	//   ....[6]....
        /*0088*/ 	.word	0x00006e90


	//   ....[7]....
        /*008c*/ 	.word	0x00006ea0


	//   ....[8]....
        /*0090*/ 	.word	0x00009960


	//   ....[9]....
        /*0094*/ 	.word	0x00009970


	//   ....[10]....
        /*0098*/ 	.word	0x000099a0


	//   ....[11]....
        /*009c*/ 	.word	0x000099b0


	//   ....[12]....
        /*00a0*/ 	.word	0x0000abc0


	//   ....[13]....
        /*00a4*/ 	.word	0x0000ac00


	//   ....[14]....
        /*00a8*/ 	.word	0x0000acb0


	//   ....[15]....
        /*00ac*/ 	.word	0x0000acc0


	//----- nvinfo : EIATTR_EXIT_INSTR_OFFSETS
	.align		4
.L_1844:
        /*00b0*/ 	.byte	0x04, 0x1c
        /*00b2*/ 	.short	(.L_1846 - .L_1845)


	//   ....[0]....
.L_1845:
        /*00b4*/ 	.word	0x00000440


	//   ....[1]....
        /*00b8*/ 	.word	0x00000cb0


	//   ....[2]....
        /*00bc*/ 	.word	0x00000ce0


	//   ....[3]....
        /*00c0*/ 	.word	0x0000bc40


	//   ....[4]....
        /*00c4*/ 	.word	0x0000bc70


	//----- nvinfo : EIATTR_CRS_STACK_SIZE
	.align		4
.L_1846:
        /*00c8*/ 	.byte	0x04, 0x1e
        /*00ca*/ 	.short	(.L_1848 - .L_1847)
.L_1847:
        /*00cc*/ 	.word	0x00000000


	//----- nvinfo : EIATTR_CBANK_PARAM_SIZE
	.align		4
.L_1848:
        /*00d0*/ 	.byte	0x03, 0x19
        /*00d2*/ 	.short	0x01d0


	//----- nvinfo : EIATTR_PARAM_CBANK
	.align		4
        /*00d4*/ 	.byte	0x04, 0x0a
        /*00d6*/ 	.short	(.L_1850 - .L_1849)
	.align		4
.L_1849:
        /*00d8*/ 	.word	index@(.nv.constant0._ZN5flash24flash_fwd_splitkv_kernelI23Flash_fwd_kernel_traitsILi128ELi64ELi64ELi4ELb0ELb0EN7cutlass10bfloat16_tE19Flash_kernel_traitsILi128ELi64ELi64ELi4ES3_EELb1ELb0ELb0ELb0ELb1ELb1ELb1ELb0EEEvNS_16Flash_fwd_paramsE)
        /*00dc*/ 	.short	0x0210
        /*00de*/ 	.short	0x01d0


	//----- nvinfo : EIATTR_SW_WAR
	.align		4
.L_1850:
        /*00e0*/ 	.byte	0x04, 0x36
        /*00e2*/ 	.short	(.L_1852 - .L_1851)
.L_1851:
        /*00e4*/ 	.word	0x00000008
.L_1852:


//--------------------- .nv.info._ZN5flash24flash_fwd_splitkv_kernelI23Flash_fwd_kernel_traitsILi128ELi64ELi64ELi4ELb0ELb0EN7cutlass10bfloat16_tE19Flash_kernel_traitsILi128ELi64ELi64ELi4ES3_EELb1ELb0ELb1ELb0ELb0ELb0ELb1ELb0EEEvNS_16Flash_fwd_paramsE --------------------------
	.section	.nv.info._ZN5flash24flash_fwd_splitkv_kernelI23Flash_fwd_kernel_traitsILi128ELi64ELi64ELi4ELb0ELb0EN7cutlass10bfloat16_tE19Flash_kernel_traitsILi128ELi64ELi64ELi4ES3_EELb1ELb0ELb1ELb0ELb0ELb0ELb1ELb0EEEvNS_16Flash_fwd_paramsE,"",@"SHT_CUDA_INFO"
	.sectionflags	@""
	.align	4


	//----- nvinfo : EIATTR_CUDA_API_VERSION
	.align		4
        /*0000*/ 	.byte	0x04, 0x37
        /*0002*/ 	.short	(.L_1854 - .L_1853)
.L_1853:
        /*0004*/ 	.word	0x00000082


	//----- nvinfo : EIATTR_KPARAM_INFO
	.align		4
.L_1854:
        /*0008*/ 	.byte	0x04, 0x17
        /*000a*/ 	.short	(.L_1856 - .L_1855)
.L_1855:
        /*000c*/ 	.word	0x00000000
        /*0010*/ 	.short	0x0000
        /*0012*/ 	.short	0x0000
        /*0014*/ 	.byte	0x00, 0xf0, 0x41, 0x07


	//----- nvinfo : EIATTR_SPARSE_MMA_MASK
	.align		4
.L_1856:
        /*0018*/ 	.byte	0x03, 0x50
        /*001a*/ 	.short	0x0000


	//----- nvinfo : EIATTR_MAXREG_COUNT
	.align		4
        /*001c*/ 	.byte	0x03, 0x1b
        /*001e*/ 	.short	0x00ff


	//----- nvinfo : EIATTR_NUM_BARRIERS
	.align		4
        /*0020*/ 	.byte	0x02, 0x4c
        /*0022*/ 	.byte	0x01
	.zero		1


	//----- nvinfo : EIATTR_MERCURY_ISA_VERSION
	.align		4
        /*0024*/ 	.byte	0x03, 0x5f
        /*0026*/ 	.short	0x0101


	//----- nvinfo : EIATTR_COOP_GROUP_MASK_REGIDS
	.align		4
        /*0028*/ 	.byte	0x04, 0x29
        /*002a*/ 	.short	(.L_1858 - .L_1857)


	//   ....[0]....
.L_1857:
        /*002c*/ 	.word	0xffffffff


	//   ....[1]....
        /*0030*/ 	.word	0xffffffff


	//   ....[2]....
        /*0034*/ 	.word	0xffffffff


	//   ....[3]....
        /*0038*/ 	.word	0xffffffff


	//   ....[4]....
        /*003c*/ 	.word	0xffffffff


	//   ....[5]....
        /*0040*/ 	.word	0xffffffff


	//   ....[6]....
        /*0044*/ 	.word	0xffffffff


	//   ....[7]....
        /*0048*/ 	.word	0xffffffff


	//   ....[8]....
        /*004c*/ 	.word	0xffffffff


	//   ....[9]....
        /*0050*/ 	.word	0xffffffff


	//   ....[10]....
        /*0054*/ 	.word	0xffffffff


	//   ....[11]....
        /*0058*/ 	.word	0xffffffff


	//   ....[12]....
        /*005c*/ 	.word	0xffffffff


	//   ....[13]....
        /*0060*/ 	.word	0xffffffff


	//   ....[14]....
        /*0064*/ 	.word	0xffffffff


	//   ....[15]....
        /*0068*/ 	.word	0xffffffff


	//----- nvinfo : EIATTR_COOP_GROUP_INSTR_OFFSETS
	.align		4
.L_1858:
        /*006c*/ 	.byte	0x04, 0x28
        /*006e*/ 	.short	(.L_1860 - .L_1859)


	//   ....[0]....
.L_1859:
        /*0070*/ 	.word	0x000054b0


	//   ....[1]....
        /*0074*/ 	.word	0x00005500


	//   ....[2]....
        /*0078*/ 	.word	0x00005560


	//   ....[3]....
        /*007c*/ 	.word	0x00005580


	//   ....[4]....
        /*0080*/ 	.word	0x00008520


	//   ....[5]....
        /*0084*/ 	.word	0x00008540


	//   ....[6]....
        /*0088*/ 	.word	0x00008560


	//   ....[7]....
        /*008c*/ 	.word	0x00008580


	//   ....[8]....
        /*0090*/ 	.word	0x0000b540


	//   ....[9]....
        /*0094*/ 	.word	0x0000b550


	//   ....[10]....
        /*0098*/ 	.word	0x0000b580


	//   ....[11]....
        /*009c*/ 	.word	0x0000b590


	//   ....[12]....
        /*00a0*/ 	.word	0x0000c7d0


	//   ....[13]....
        /*00a4*/ 	.word	0x0000c810


	//   ....[14]....
        /*00a8*/ 	.word	0x0000c8b0


	//   ....[15]....
        /*00ac*/ 	.word	0x0000c8c0


	//----- nvinfo : EIATTR_EXIT_INSTR_OFFSETS
	.align		4
.L_1860:
        /*00b0*/ 	.byte	0x04, 0x1c
        /*00b2*/ 	.short	(.L_1862 - .L_1861)


	//   ....[0]....
.L_1861:
        /*00b4*/ 	.word	0x00000440


	//   ....[1]....
        /*00b8*/ 	.word	0x00000fc0


	//   ....[2]....
        /*00bc*/ 	.word	0x00000ff0


	//   ....[3]....
        /*00c0*/ 	.word	0x0000dad0


	//   ....[4]....
        /*00c4*/ 	.word	0x0000db20


	//   ....[5]....
        /*00c8*/ 	.word	0x0000db40


	//----- nvinfo : EIATTR_CRS_STACK_SIZE
	.align		4
.L_1862:
        /*00cc*/ 	.byte	0x04, 0x1e
        /*00ce*/ 	.short	(.L_1864 - .L_1863)
.L_1863:
        /*00d0*/ 	.word	0x00000000


	//----- nvinfo : EIATTR_CBANK_PARAM_SIZE
	.align		4
.L_1864:
        /*00d4*/ 	.byte	0x03, 0x19
        /*00d6*/ 	.short	0x01d0


	//----- nvinfo : EIATTR_PARAM_CBANK
	.align		4
        /*00d8*/ 	.byte	0x04, 0x0a
        /*00da*/ 	.short	(.L_1866 - .L_1865)
	.align		4
.L_1865:
        /*00dc*/ 	.word	index@(.nv.constant0._ZN5flash24flash_fwd_splitkv_kernelI23Flash_fwd_kernel_traitsILi128ELi64ELi64ELi4ELb0ELb0EN7cutlass10bfloat16_tE19Flash_kernel_traitsILi128ELi64ELi64ELi4ES3_EELb1ELb0ELb1ELb0ELb0ELb0ELb1ELb0EEEvNS_16Flash_fwd_paramsE)
        /*00e0*/ 	.short	0x0210
        /*00e2*/ 	.short	0x01d0


	//----- nvinfo : EIATTR_SW_WAR
	.align		4
.L_1866:
        /*00e4*/ 	.byte	0x04, 0x36
        /*00e6*/ 	.short	(.L_1868 - .L_1867)
.L_1867:
        /*00e8*/ 	.word	0x00000008
.L_1868:


//--------------------- .nv.info._ZN5flash24flash_fwd_splitkv_kernelI23Flash_fwd_kernel_traitsILi128ELi64ELi64ELi4ELb0ELb0EN7cutlass10bfloat16_tE19Flash_kernel_traitsILi128ELi64ELi64ELi4ES3_EELb1ELb0ELb1ELb0ELb0ELb1ELb1ELb0EEEvNS_16Flash_fwd_paramsE --------------------------
	.section	.nv.info._ZN5flash24flash_fwd_splitkv_kernelI23Flash_fwd_kernel_traitsILi128ELi64ELi64ELi4ELb0ELb0EN7cutlass10bfloat16_tE19Flash_kernel_traitsILi128ELi64ELi64ELi4ES3_EELb1ELb0ELb1ELb0ELb0ELb1ELb1ELb0EEEvNS_16Flash_fwd_paramsE,"",@"SHT_CUDA_INFO"
	.sectionflags	@""
	.align	4


	//----- nvinfo : EIATTR_CUDA_API_VERSION
	.align		4
        /*0000*/ 	.byte	0x04, 0x37
        /*0002*/ 	.short	(.L_1870 - .L_1869)
.L_1869:
        /*0004*/ 	.word	0x00000082


	//----- nvinfo : EIATTR_KPARAM_INFO
	.align		4
.L_1870:
        /*0008*/ 	.byte	0x04, 0x17
        /*000a*/ 	.short	(.L_1872 - .L_1871)
.L_1871:
        /*000c*/ 	.word	0x00000000
        /*0010*/ 	.short	0x0000
        /*0012*/ 	.short	0x0000
        /*0014*/ 	.byte	0x00, 0xf0, 0x41, 0x07


	//----- nvinfo : EIATTR_SPARSE_MMA_MASK
	.align		4
.L_1872:
        /*0018*/ 	.byte	0x03, 0x50
        /*001a*/ 	.short	0x0000


	//----- nvinfo : EIATTR_MAXREG_COUNT
	.align		4
        /*001c*/ 	.byte	0x03, 0x1b
        /*001e*/ 	.short	0x00ff


	//----- nvinfo : EIATTR_NUM_BARRIERS
	.align		4
        /*0020*/ 	.byte	0x02, 0x4c
        /*0022*/ 	.byte	0x01
	.zero		1


	//----- nvinfo : EIATTR_MERCURY_ISA_VERSION
	.align		4
        /*0024*/ 	.byte	0x03, 0x5f
        /*0026*/ 	.short	0x0101


	//----- nvinfo : EIATTR_COOP_GROUP_MASK_REGIDS
	.align		4
        /*0028*/ 	.byte	0x04, 0x29
        /*002a*/ 	.short	(.L_1874 - .L_1873)


	//   ....[0]....
.L_1873:
        /*002c*/ 	.word	0xffffffff


	//   ....[1]....
        /*0030*/ 	.word	0xffffffff


	//   ....[2]....
        /*0034*/ 	.word	0xffffffff


	//   ....[3]....
        /*0038*/ 	.word	0xffffffff


	//   ....[4]....
        /*003c*/ 	.word	0xffffffff


	//   ....[5]....
        /*0040*/ 	.word	0xffffffff


	//   ....[6]....
        /*0044*/ 	.word	0xffffffff


	//   ....[7]....
        /*0048*/ 	.word	0xffffffff


	//   ....[8]....
        /*004c*/ 	.word	0xffffffff


	//   ....[9]....
        /*0050*/ 	.word	0xffffffff


	//   ....[10]....
        /*0054*/ 	.word	0xffffffff


	//   ....[11]....
        /*0058*/ 	.word	0xffffffff


	//   ....[12]....
        /*005c*/ 	.word	0xffffffff


	//   ....[13]....
        /*0060*/ 	.word	0xffffffff


	//   ....[14]....
        /*0064*/ 	.word	0xffffffff


	//   ....[15]....
        /*0068*/ 	.word	0xffffffff


	//----- nvinfo : EIATTR_COOP_GROUP_INSTR_OFFSETS
	.align		4
.L_1874:
        /*006c*/ 	.byte	0x04, 0x28
        /*006e*/ 	.short	(.L_1876 - .L_1875)


	//   ....[0]....
.L_1875:
        /*0070*/ 	.word	0x000058b0


	//   ....[1]....
        /*0074*/ 	.word	0x00005900


	//   ....[2]....
        /*0078*/ 	.word	0x00005960


	//   ....[3]....
        /*007c*/ 	.word	0x00005990


	//   ....[4]....
        /*0080*/ 	.word	0x00008d30


	//   ....[5]....
        /*0084*/ 	.word	0x00008d40


	//   ....[6]....
        /*0088*/ 	.word	0x00008d70


	//   ....[7]....
        /*008c*/ 	.word	0x00008d80


	//   ....[8]....
        /*0090*/ 	.word	0x0000c180


	//   ....[9]....
        /*0094*/ 	.word	0x0000c190


	//   ....[10]....
        /*0098*/ 	.word	0x0000c1c0


	//   ....[11]....
        /*009c*/ 	.word	0x0000c1d0


	//   ....[12]....
        /*00a0*/ 	.word	0x0000d3e0


	//   ....[13]....
        /*00a4*/ 	.word	0x0000d420


	//   ....[14]....
        /*00a8*/ 	.word	0x0000d4c0


	//   ....[15]....
        /*00ac*/ 	.word	0x0000d4d0


	//----- nvinfo : EIATTR_EXIT_INSTR_OFFSETS
	.align		4
.L_1876:
        /*00b0*/ 	.byte	0x04, 0x1c
        /*00b2*/ 	.short	(.L_1878 - .L_1877)


	//   ....[0]....
.L_1877:
        /*00b4*/ 	.word	0x00000440


	//   ....[1]....
        /*00b8*/ 	.word	0x00000fc0


	//   ....[2]....
        /*00bc*/ 	.word	0x00000ff0


	//   ....[3]....
        /*00c0*/ 	.word	0x0000e6e0


	//   ....[4]....
        /*00c4*/ 	.word	0x0000e730


	//   ....[5]....
        /*00c8*/ 	.word	0x0000e750


	//----- nvinfo : EIATTR_CRS_STACK_SIZE
	.align		4
.L_1878:
        /*00cc*/ 	.byte	0x04, 0x1e
        /*00ce*/ 	.short	(.L_1880 - .L_1879)
.L_1879:
        /*00d0*/ 	.word	0x00000000


	//----- nvinfo : EIATTR_CBANK_PARAM_SIZE
	.align		4
.L_1880:
        /*00d4*/ 	.byte	0x03, 0x19
        /*00d6*/ 	.short	0x01d0


	//----- nvinfo : EIATTR_PARAM_CBANK
	.align		4
        /*00d8*/ 	.byte	0x04, 0x0a
        /*00da*/ 	.short	(.L_1882 - .L_1881)
	.align		4
.L_1881:
        /*00dc*/ 	.word	index@(.nv.constant0._ZN5flash24flash_fwd_splitkv_kernelI23Flash_fwd_kernel_traitsILi128ELi64ELi64ELi4ELb0ELb0EN7cutlass10bfloat16_tE19Flash_kernel_traitsILi128ELi64ELi64ELi4ES3_EELb1ELb0ELb1ELb0ELb0ELb1ELb1ELb0EEEvNS_16Flash_fwd_paramsE)
        /*00e0*/ 	.short	0x0210
        /*00e2*/ 	.short	0x01d0


	//----- nvinfo : EIATTR_SW_WAR
	.align		4
.L_1882:
        /*00e4*/ 	.byte	0x04, 0x36
        /*00e6*/ 	.short	(.L_1884 - .L_1883)
.L_1883:
        /*00e8*/ 	.word	0x00000008
.L_1884:


//--------------------- .nv.info._ZN5flash24flash_fwd_splitkv_kernelI23Flash_fwd_kernel_traitsILi128ELi64ELi64ELi4ELb0ELb0EN7cutlass10bfloat16_tE19Flash_kernel_traitsILi128ELi64ELi64ELi4ES3_EELb1ELb0ELb0ELb0ELb1ELb0ELb1ELb1EEEvNS_16Flash_fwd_paramsE --------------------------
	.section	.nv.info._ZN5flash24flash_fwd_splitkv_kernelI23Flash_fwd_kernel_traitsILi128ELi64ELi64ELi4ELb0ELb0EN7cutlass10bfloat16_tE19Flash_kernel_traitsILi128ELi64ELi64ELi4ES3_EELb1ELb0ELb0ELb0ELb1ELb0ELb1ELb1EEEvNS_16Flash_fwd_paramsE,"",@"SHT_CUDA_INFO"
	.sectionflags	@""
	.align	4


	//----- nvinfo : EIATTR_CUDA_API_VERSION
	.align		4
        /*0000*/ 	.byte	0x04, 0x37
        /*0002*/ 	.short	(.L_1886 - .L_1885)
.L_1885:
        /*0004*/ 	.word	0x00000082


	//----- nvinfo : EIATTR_KPARAM_INFO
	.align		4
.L_1886:
        /*0008*/ 	.byte	0x04, 0x17
        /*000a*/ 	.short	(.L_1888 - .L_1887)
.L_1887:
        /*000c*/ 	.word	0x00000000
        /*0010*/ 	.short	0x0000
        /*0012*/ 	.short	0x0000
        /*0014*/ 	.byte	0x00, 0xf0, 0x41, 0x07


	//----- nvinfo : EIATTR_SPARSE_MMA_MASK
	.align		4
.L_1888:
        /*0018*/ 	.byte	0x03, 0x50
        /*001a*/ 	.short	0x0000


	//----- nvinfo : EIATTR_MAXREG_COUNT
	.align		4
        /*001c*/ 	.byte	0x03, 0x1b
        /*001e*/ 	.short	0x00ff


	//----- nvinfo : EIATTR_NUM_BARRIERS
	.align		4
        /*0020*/ 	.byte	0x02, 0x4c
        /*0022*/ 	.byte	0x01
	.zero		1


	//----- nvinfo : EIATTR_MERCURY_ISA_VERSION
	.align		4
        /*0024*/ 	.byte	0x03, 0x5f
        /*0026*/ 	.short	0x0101


	//----- nvinfo : EIATTR_COOP_GROUP_MASK_REGIDS
	.align		4
        /*0028*/ 	.byte	0x04, 0x29
        /*002a*/ 	.short	(.L_1890 - .L_1889)


	//   ....[0]....
.L_1889:
        /*002c*/ 	.word	0xffffffff


	//   ....[1]....
        /*0030*/ 	.word	0xffffffff


	//   ....[2]....
        /*0034*/ 	.word	0xffffffff


	//   ....[3]....
        /*0038*/ 	.word	0xffffffff


	//   ....[4]....
        /*003c*/ 	.word	0xffffffff


	//   ....[5]....
        /*0040*/ 	.word	0xffffffff


	//   ....[6]....
        /*0044*/ 	.word	0xffffffff


	//   ....[7]....
        /*0048*/ 	.word	0xffffffff


	//   ....[8]....
        /*004c*/ 	.word	0xffffffff


	//   ....[9]....
        /*0050*/ 	.word	0xffffffff


	//   ....[10]....
        /*0054*/ 	.word	0xffffffff


	//   ....[11]....
        /*0058*/ 	.word	0xffffffff


	//   ....[12]....
        /*005c*/ 	.word	0xffffffff


	//   ....[13]....
        /*0060*/ 	.word	0xffffffff


	//   ....[14]....
        /*0064*/ 	.word	0xffffffff


	//   ....[15]....
        /*0068*/ 	.word	0xffffffff


	//----- nvinfo : EIATTR_COOP_GROUP_INSTR_OFFSETS
	.align		4
.L_1890:
        /*006c*/ 	.byte	0x04, 0x28
        /*006e*/ 	.short	(.L_1892 - .L_1891)


	//   ....[0]....
.L_1891:
        /*0070*/ 	.word	0x0000e6c0


	//   ....[1]....
        /*0074*/ 	.word	0x0000e700


	//   ....[2]....
        /*0078*/ 	.word	0x0000e750


	//   ....[3]....
        /*007c*/ 	.word	0x0000e780


	//   ....[4]....
        /*0080*/ 	.word	0x00010e30


	//   ....[5]....
        /*0084*/ 	.word	0x00010e40


	//   ....[6]....
        /*0088*/ 	.word	0x00010e70


	//   ....[7]....
        /*008c*/ 	.word	0x00010e80


	//   ....[8]....
        /*0090*/ 	.word	0x00013560


	//   ....[9]....
        /*0094*/ 	.word	0x00013580


	//   ....[10]....
        /*0098*/ 	.word	0x000135b0


	//   ....[11]....
        /*009c*/ 	.word	0x000135c0


	//   ....[12]....
        /*00a0*/ 	.word	0x000147e0


	//   ....[13]....
        /*00a4*/ 	.word	0x00014820


	//   ....[14]....
        /*00a8*/ 	.word	0x000148d0


	//   ....[15]....
        /*00ac*/ 	.word	0x000148e0


	//----- nvinfo : EIATTR_EXIT_INSTR_OFFSETS
	.align		4
.L_1892:
        /*00b0*/ 	.byte	0x04, 0x1c
        /*00b2*/ 	.short	(.L_1894 - .L_1893)


	//   ....[0]....
.L_1893:
        /*00b4*/ 	.word	0x00000440


	//   ....[1]....
        /*00b8*/ 	.word	0x00000cc0


	//   ....[2]....
        /*00bc*/ 	.word	0x00000cf0


	//   ....[3]....
        /*00c0*/ 	.word	0x00015880


	//   ....[4]....
        /*00c4*/ 	.word	0x000158b0


	//----- nvinfo : EIATTR_CRS_STACK_SIZE
	.align		4
.L_1894:
        /*00c8*/ 	.byte	0x04, 0x1e
        /*00ca*/ 	.short	(.L_1896 - .L_1895)
.L_1895:
        /*00cc*/ 	.word	0x00000000


	//----- nvinfo : EIATTR_CBANK_PARAM_SIZE
	.align		4
.L_1896:
        /*00d0*/ 	.byte	0x03, 0x19
        /*00d2*/ 	.short	0x01d0


	//----- nvinfo : EIATTR_PARAM_CBANK
	.align		4
        /*00d4*/ 	.byte	0x04, 0x0a
        /*00d6*/ 	.short	(.L_1898 - .L_1897)
	.align		4
.L_1897:
        /*00d8*/ 	.word	index@(.nv.constant0._ZN5flash24flash_fwd_splitkv_kernelI23Flash_fwd_kernel_traitsILi128ELi64ELi64ELi4ELb0ELb0EN7cutlass10bfloat16_tE19Flash_kernel_traitsILi128ELi64ELi64ELi4ES3_EELb1ELb0ELb0ELb0ELb1ELb0ELb1ELb1EEEvNS_16Flash_fwd_paramsE)
        /*00dc*/ 	.short	0x0210
        /*00de*/ 	.short	0x01d0


	//----- nvinfo : EIATTR_SW_WAR
	.align		4
.L_1898:
        /*00e0*/ 	.byte	0x04, 0x36
        /*00e2*/ 	.short	(.L_1900 - .L_1899)
.L_1899:
        /*00e4*/ 	.word	0x00000008
.L_1900:


//--------------------- .nv.info._ZN5flash24flash_fwd_splitkv_kernelI23Flash_fwd_kernel_traitsILi128ELi64ELi64ELi4ELb0ELb0EN7cutlass10bfloat16_tE19Flash_kernel_traitsILi128ELi64ELi64ELi4ES3_EELb1ELb0ELb0ELb0ELb1ELb1ELb1ELb1EEEvNS_16Flash_fwd_paramsE --------------------------
	.section	.nv.info._ZN5flash24flash_fwd_splitkv_kernelI23Flash_fwd_kernel_traitsILi128ELi64ELi64ELi4ELb0ELb0EN7cutlass10bfloat16_tE19Flash_kernel_traitsILi128ELi64ELi64ELi4ES3_EELb1ELb0ELb0ELb0ELb1ELb1ELb1ELb1EEEvNS_16Flash_fwd_paramsE,"",@"SHT_CUDA_INFO"
	.sectionflags	@""
	.align	4


	//----- nvinfo : EIATTR_CUDA_API_VERSION
	.align		4
        /*0000*/ 	.byte	0x04, 0x37
        /*0002*/ 	.short	(.L_1902 - .L_1901)
.L_1901:
        /*0004*/ 	.word	0x00000082


	//----- nvinfo : EIATTR_KPARAM_INFO
	.align		4
.L_1902:
        /*0008*/ 	.byte	0x04, 0x17
        /*000a*/ 	.short	(.L_1904 - .L_1903)
.L_1903:
        /*000c*/ 	.word	0x00000000
        /*0010*/ 	.short	0x0000
        /*0012*/ 	.short	0x0000
        /*0014*/ 	.byte	0x00, 0xf0, 0x41, 0x07


	//----- nvinfo : EIATTR_SPARSE_MMA_MASK
	.align		4
.L_1904:
        /*0018*/ 	.byte	0x03, 0x50
        /*001a*/ 	.short	0x0000


	//----- nvinfo : EIATTR_MAXREG_COUNT
	.align		4
        /*001c*/ 	.byte	0x03, 0x1b
        /*001e*/ 	.short	0x00ff


	//----- nvinfo : EIATTR_NUM_BARRIERS
	.align		4
        /*0020*/ 	.byte	0x02, 0x4c
        /*0022*/ 	.byte	0x01
	.zero		1


	//----- nvinfo : EIATTR_MERCURY_ISA_VERSION
	.align		4
        /*0024*/ 	.byte	0x03, 0x5f
        /*0026*/ 	.short	0x0101


	//----- nvinfo : EIATTR_COOP_GROUP_MASK_REGIDS
	.align		4
        /*0028*/ 	.byte	0x04, 0x29
        /*002a*/ 	.short	(.L_1906 - .L_1905)


	//   ....[0]....
.L_1905:
        /*002c*/ 	.word	0xffffffff


	//   ....[1]....
        /*0030*/ 	.word	0xffffffff


	//   ....[2]....
        /*0034*/ 	.word	0xffffffff


	//   ....[3]....
        /*0038*/ 	.word	0xffffffff


	//   ....[4]....
        /*003c*/ 	.word	0xffffffff


	//   ....[5]....
        /*0040*/ 	.word	0xffffffff


	//   ....[6]....
        /*0044*/ 	.word	0xffffffff


	//   ....[7]....
        /*0048*/ 	.word	0xffffffff


	//   ....[8]....
        /*004c*/ 	.word	0xffffffff


	//   ....[9]....
        /*0050*/ 	.word	0xffffffff


	//   ....[10]....
        /*0054*/ 	.word	0xffffffff


	//   ....[11]....
        /*0058*/ 	.word	0xffffffff


	//   ....[12]....
        /*005c*/ 	.word	0xffffffff


	//   ....[13]....
        /*0060*/ 	.word	0xffffffff


	//   ....[14]....
        /*0064*/ 	.word	0xffffffff


	//   ....[15]....
        /*0068*/ 	.word	0xffffffff


	//----- nvinfo : EIATTR_COOP_GROUP_INSTR_OFFSETS
	.align		4
.L_1906:
        /*006c*/ 	.byte	0x04, 0x28
        /*006e*/ 	.short	(.L_1908 - .L_1907)


	//   ....[0]....
.L_1907:
        /*0070*/ 	.word	0x0000ea80


	//   ....[1]....
        /*0074*/ 	.word	0x0000eaa0


	//   ....[2]....
        /*0078*/ 	.word	0x0000eb40


	//   ....[3]....
        /*007c*/ 	.word	0x0000eb80


	//   ....[4]....
        /*0080*/ 	.word	0x00011620


	//   ....[5]....
        /*0084*/ 	.word	0x00011630


	//   ....[6]....
        /*0088*/ 	.word	0x00011660


	//   ....[7]....
        /*008c*/ 	.word	0x00011670


	//   ....[8]....
        /*0090*/ 	.word	0x000141a0


	//   ....[9]....
        /*0094*/ 	.word	0x000141b0


	//   ....[10]....
        /*0098*/ 	.word	0x000141e0


	//   ....[11]....
        /*009c*/ 	.word	0x000141f0


	//   ....[12]....
        /*00a0*/ 	.word	0x000153e0


	//   ....[13]....
        /*00a4*/ 	.word	0x00015420


	//   ....[14]....
        /*00a8*/ 	.word	0x000154d0


	//   ....[15]....
        /*00ac*/ 	.word	0x000154e0


	//----- nvinfo : EIATTR_EXIT_INSTR_OFFSETS
	.align		4
.L_1908:
        /*00b0*/ 	.byte	0x04, 0x1c
        /*00b2*/ 	.short	(.L_1910 - .L_1909)


	//   ....[0]....
.L_1909:
        /*00b4*/ 	.word	0x00000440


	//   ....[1]....
        /*00b8*/ 	.word	0x00000cc0


	//   ....[2]....
        /*00bc*/ 	.word	0x00000cf0


	//   ....[3]....
        /*00c0*/ 	.word	0x00016480


	//   ....[4]....
        /*00c4*/ 	.word	0x000164b0


	//----- nvinfo : EIATTR_CRS_STACK_SIZE
	.align		4
.L_1910:
        /*00c8*/ 	.byte	0x04, 0x1e
        /*00ca*/ 	.short	(.L_1912 - .L_1911)
.L_1911:
        /*00cc*/ 	.word	0x00000000


	//----- nvinfo : EIATTR_CBANK_PARAM_SIZE
	.align		4
.L_1912:
        /*00d0*/ 	.byte	0x03, 0x19
        /*00d2*/ 	.short	0x01d0


	//----- nvinfo : EIATTR_PARAM_CBANK
	.align		4
        /*00d4*/ 	.byte	0x04, 0x0a
        /*00d6*/ 	.short	(.L_1914 - .L_1913)
	.align		4
.L_1913:
        /*00d8*/ 	.word	index@(.nv.constant0._ZN5flash24flash_fwd_splitkv_kernelI23Flash_fwd_kernel_traitsILi128ELi64ELi64ELi4ELb0ELb0EN7cutlass10bfloat16_tE19Flash_kernel_traitsILi128ELi64ELi64ELi4ES3_EELb1ELb0ELb0ELb0ELb1ELb1ELb1ELb1EEEvNS_16Flash_fwd_paramsE)
        /*00dc*/ 	.short	0x0210
        /*00de*/ 	.short	0x01d0


	//----- nvinfo : EIATTR_SW_WAR
	.align		4
.L_1914:
        /*00e0*/ 	.byte	0x04, 0x36
        /*00e2*/ 	.short	(.L_1916 - .L_1915)
.L_1915:
        /*00e4*/ 	.word	0x00000008
.L_1916:


//--------------------- .nv.info._ZN5flash24flash_fwd_splitkv_kernelI23Flash_fwd_kernel_traitsILi128ELi64ELi64ELi4ELb0ELb0EN7cutlass10bfloat16_tE19Flash_kernel_traitsILi128ELi64ELi64ELi4ES3_EELb1ELb0ELb1ELb0ELb0ELb0ELb1ELb1EEEvNS_16Flash_fwd_paramsE --------------------------
	.section	.nv.info._ZN5flash24flash_fwd_splitkv_kernelI23Flash_fwd_kernel_traitsILi128ELi64ELi64ELi4ELb0ELb0EN7cutlass10bfloat16_tE19Flash_kernel_traitsILi128ELi64ELi64ELi4ES3_EELb1ELb0ELb1ELb0ELb0ELb0ELb1ELb1EEEvNS_16Flash_fwd_paramsE,"",@"SHT_CUDA_INFO"
	.sectionflags	@""
	.align	4


	//----- nvinfo : EIATTR_CUDA_API_VERSION
	.align		4
        /*0000*/ 	.byte	0x04, 0x37
        /*0002*/ 	.short	(.L_1918 - .L_1917)
.L_1917:
        /*0004*/ 	.word	0x00000082


	//----- nvinfo : EIATTR_KPARAM_INFO
	.align		4
.L_1918:
        /*0008*/ 	.byte	0x04, 0x17
        /*000a*/ 	.short	(.L_1920 - .L_1919)
.L_1919:
        /*000c*/ 	.word	0x00000000
        /*0010*/ 	.short	0x0000
        /*0012*/ 	.short	0x0000
        /*0014*/ 	.byte	0x00, 0xf0, 0x41, 0x07


	//----- nvinfo : EIATTR_SPARSE_MMA_MASK
	.align		4
.L_1920:
        /*0018*/ 	.byte	0x03, 0x50
        /*001a*/ 	.short	0x0000


	//----- nvinfo : EIATTR_MAXREG_COUNT
	.align		4
        /*001c*/ 	.byte	0x03, 0x1b
        /*001e*/ 	.short	0x00ff


	//----- nvinfo : EIATTR_NUM_BARRIERS
	.align		4
        /*0020*/ 	.byte	0x02, 0x4c
        /*0022*/ 	.byte	0x01
	.zero		1


	//----- nvinfo : EIATTR_MERCURY_ISA_VERSION
	.align		4
        /*0024*/ 	.byte	0x03, 0x5f
        /*0026*/ 	.short	0x0101


	//----- nvinfo : EIATTR_COOP_GROUP_MASK_REGIDS
	.align		4
        /*0028*/ 	.byte	0x04, 0x29
        /*002a*/ 	.short	(.L_1922 - .L_1921)


	//   ....[0]....
.L_1921:
        /*002c*/ 	.word	0xffffffff


	//   ....[1]....
        /*0030*/ 	.word	0xffffffff


	//   ....[2]....
        /*0034*/ 	.word	0xffffffff


	//   ....[3]....
        /*0038*/ 	.word	0xffffffff


	//   ....[4]....
        /*003c*/ 	.word	0xffffffff


	//   ....[5]....
        /*0040*/ 	.word	0xffffffff


	//   ....[6]....
        /*0044*/ 	.word	0xffffffff


	//   ....[7]....
        /*0048*/ 	.word	0xffffffff


	//   ....[8]....
        /*004c*/ 	.word	0xffffffff


	//   ....[9]....
        /*0050*/ 	.word	0xffffffff


	//   ....[10]....
        /*0054*/ 	.word	0xffffffff


	//   ....[11]....
        /*0058*/ 	.word	0xffffffff


	//   ....[12]....
        /*005c*/ 	.word	0xffffffff


	//   ....[13]....
        /*0060*/ 	.word	0xffffffff


	//   ....[14]....
        /*0064*/ 	.word	0xffffffff


	//   ....[15]....
        /*0068*/ 	.word	0xffffffff


	//----- nvinfo : EIATTR_COOP_GROUP_INSTR_OFFSETS
	.align		4
.L_1922:
        /*006c*/ 	.byte	0x04, 0x28
        /*006e*/ 	.short	(.L_1924 - .L_1923)


	//   ....[0]....
.L_1923:
        /*0070*/ 	.word	0x00010790


	//   ....[1]....
        /*0074*/ 	.word	0x000107b0


	//   ....[2]....
        /*0078*/ 	.word	0x00010850


	//   ....[3]....
        /*007c*/ 	.word	0x00010860


	//   ....[4]....
        /*0080*/ 	.word	0x000137c0


	//   ....[5]....
        /*0084*/ 	.word	0x000137d0


	//   ....[6]....
        /*0088*/ 	.word	0x00013800


	//   ....[7]....
        /*008c*/ 	.word	0x00013810


	//   ....[8]....
        /*0090*/ 	.word	0x00016820


	//   ....[9]....
        /*0094*/ 	.word	0x00016830


	//   ....[10]....
        /*0098*/ 	.word	0x00016860


	//   ....[11]....
        /*009c*/ 	.word	0x00016870


	//   ....[12]....
        /*00a0*/ 	.word	0x00017ab0


	//   ....[13]....
        /*00a4*/ 	.word	0x00017af0


	//   ....[14]....
        /*00a8*/ 	.word	0x00017b90


	//   ....[15]....
        /*00ac*/ 	.word	0x00017ba0


	//----- nvinfo : EIATTR_EXIT_INSTR_OFFSETS
	.align		4
.L_1924:
        /*00b0*/ 	.byte	0x04, 0x1c
        /*00b2*/ 	.short	(.L_1926 - .L_1925)


	//   ....[0]....
.L_1925:
        /*00b4*/ 	.word	0x00000440


	//   ....[1]....
        /*00b8*/ 	.word	0x00000fd0


	//   ....[2]....
        /*00bc*/ 	.word	0x00001000


	//   ....[3]....
        /*00c0*/ 	.word	0x00018e10


	//   ....[4]....
        /*00c4*/ 	.word	0x00018e60


	//   ....[5]....
        /*00c8*/ 	.word	0x00018e80


	//----- nvinfo : EIATTR_CRS_STACK_SIZE
	.align		4
.L_1926:
        /*00cc*/ 	.byte	0x04, 0x1e
        /*00ce*/ 	.short	(.L_1928 - .L_1927)
.L_1927:
        /*00d0*/ 	.word	0x00000000


	//----- nvinfo : EIATTR_CBANK_PARAM_SIZE
	.align		4
.L_1928:
        /*00d4*/ 	.byte	0x03, 0x19
        /*00d6*/ 	.short	0x01d0


	//----- nvinfo : EIATTR_PARAM_CBANK
	.align		4
        /*00d8*/ 	.byte	0x04, 0x0a
        /*00da*/ 	.short	(.L_1930 - .L_1929)
	.align		4
.L_1929:
        /*00dc*/ 	.word	index@(.nv.constant0._ZN5flash24flash_fwd_splitkv_kernelI23Flash_fwd_kernel_traitsILi128ELi64ELi64ELi4ELb0ELb0EN7cutlass10bfloat16_tE19Flash_kernel_traitsILi128ELi64ELi64ELi4ES3_EELb1ELb0ELb1ELb0ELb0ELb0ELb1ELb1EEEvNS_16Flash_fwd_paramsE)
        /*00e0*/ 	.short	0x0210
        /*00e2*/ 	.short	0x01d0


	//----- nvinfo : EIATTR_SW_WAR
	.align		4
.L_1930:
        /*00e4*/ 	.byte	0x04, 0x36
        /*00e6*/ 	.short	(.L_1932 - .L_1931)
.L_1931:
        /*00e8*/ 	.word	0x00000008
.L_1932:


//--------------------- .nv.info._ZN5flash24flash_fwd_splitkv_kernelI23Flash_fwd_kernel_traitsILi128ELi64ELi64ELi4ELb0ELb0EN7cutlass10bfloat16_tE19Flash_kernel_traitsILi128ELi64ELi64ELi4ES3_EELb1ELb0ELb1ELb0ELb0ELb1ELb1ELb1EEEvNS_16Flash_fwd_paramsE --------------------------
	.section	.nv.info._ZN5flash24flash_fwd_splitkv_kernelI23Flash_fwd_kernel_traitsILi128ELi64ELi64ELi4ELb0ELb0EN7cutlass10bfloat16_tE19Flash_kernel_traitsILi128ELi64ELi64ELi4ES3_EELb1ELb0ELb1ELb0ELb0ELb1ELb1ELb1EEEvNS_16Flash_fwd_paramsE,"",@"SHT_CUDA_INFO"
	.sectionflags	@""
	.align	4


	//----- nvinfo : EIATTR_CUDA_API_VERSION
	.align		4
        /*0000*/ 	.byte	0x04, 0x37
        /*0002*/ 	.short	(.L_1934 - .L_1933)
.L_1933:
        /*0004*/ 	.word	0x00000082


	//----- nvinfo : EIATTR_KPARAM_INFO
	.align		4
.L_1934:
        /*0008*/ 	.byte	0x04, 0x17
        /*000a*/ 	.short	(.L_1936 - .L_1935)
.L_1935:
        /*000c*/ 	.word	0x00000000
        /*0010*/ 	.short	0x0000
        /*0012*/ 	.short	0x0000
        /*0014*/ 	.byte	0x00, 0xf0, 0x41, 0x07


	//----- nvinfo : EIATTR_SPARSE_MMA_MASK
	.align		4
.L_1936:
        /*0018*/ 	.byte	0x03, 0x50
        /*001a*/ 	.short	0x0000


	//----- nvinfo : EIATTR_MAXREG_COUNT
	.align		4
        /*001c*/ 	.byte	0x03, 0x1b
        /*001e*/ 	.short	0x00ff


	//----- nvinfo : EIATTR_NUM_BARRIERS
	.align		4
        /*0020*/ 	.byte	0x02, 0x4c
        /*0022*/ 	.byte	0x01
	.zero		1


	//----- nvinfo : EIATTR_MERCURY_ISA_VERSION
	.align		4
        /*0024*/ 	.byte	0x03, 0x5f
        /*0026*/ 	.short	0x0101


	//----- nvinfo : EIATTR_COOP_GROUP_MASK_REGIDS
	.align		4
        /*0028*/ 	.byte	0x04, 0x29
        /*002a*/ 	.short	(.L_1938 - .L_1937)


	//   ....[0]....
.L_1937:
        /*002c*/ 	.word	0xffffffff


	//   ....[1]....
        /*0030*/ 	.word	0xffffffff


	//   ....[2]....
        /*0034*/ 	.word	0xffffffff


	//   ....[3]....
        /*0038*/ 	.word	0xffffffff


	//   ....[4]....
        /*003c*/ 	.word	0xffffffff


	//   ....[5]....
        /*0040*/ 	.word	0xffffffff


	//   ....[6]....
        /*0044*/ 	.word	0xffffffff


	//   ....[7]....
        /*0048*/ 	.word	0xffffffff


	//   ....[8]....
        /*004c*/ 	.word	0xffffffff


	//   ....[9]....
        /*0050*/ 	.word	0xffffffff


	//   ....[10]....
        /*0054*/ 	.word	0xffffffff


	//   ....[11]....
        /*0058*/ 	.word	0xffffffff


	//   ....[12]....
        /*005c*/ 	.word	0xffffffff


	//   ....[13]....
        /*0060*/ 	.word	0xffffffff


	//   ....[14]....
        /*0064*/ 	.word	0xffffffff


	//   ....[15]....
        /*0068*/ 	.word	0xffffffff


	//----- nvinfo : EIATTR_COOP_GROUP_INSTR_OFFSETS
	.align		4
.L_1938:
        /*006c*/ 	.byte	0x04, 0x28
        /*006e*/ 	.short	(.L_1940 - .L_1939)


	//   ....[0]....
.L_1939:
        /*0070*/ 	.word	0x00010b90


	//   ....[1]....
        /*0074*/ 	.word	0x00010bb0


	//   ....[2]....
        /*0078*/ 	.word	0x00010c50


	//   ....[3]....
        /*007c*/ 	.word	0x00010c60


	//   ....[4]....
        /*0080*/ 	.word	0x00013fa0


	//   ....[5]....
        /*0084*/ 	.word	0x00013fb0


	//   ....[6]....
        /*0088*/ 	.word	0x00013fe0


	//   ....[7]....
        /*008c*/ 	.word	0x00013ff0


	//   ....[8]....
        /*0090*/ 	.word	0x00017420


	//   ....[9]....
        /*0094*/ 	.word	0x00017430


	//   ....[10]....
        /*0098*/ 	.word	0x00017460


	//   ....[11]....
        /*009c*/ 	.word	0x00017470


	//   ....[12]....
        /*00a0*/ 	.word	0x00018690


	//   ....[13]....
        /*00a4*/ 	.word	0x000186d0


	//   ....[14]....
        /*00a8*/ 	.word	0x00018770


	//   ....[15]....
        /*00ac*/ 	.word	0x00018780


	//----- nvinfo : EIATTR_EXIT_INSTR_OFFSETS
	.align		4
.L_1940:
        /*00b0*/ 	.byte	0x04, 0x1c
        /*00b2*/ 	.short	(.L_1942 - .L_1941)


	//   ....[0]....
.L_1941:
        /*00b4*/ 	.word	0x00000440


	//   ....[1]....
        /*00b8*/ 	.word	0x00000fd0


	//   ....[2]....
        /*00bc*/ 	.word	0x00001000


	//   ....[3]....
        /*00c0*/ 	.word	0x000199f0


	//   ....[4]....
        /*00c4*/ 	.word	0x00019a40


	//   ....[5]....
        /*00c8*/ 	.word	0x00019a60


	//----- nvinfo : EIATTR_CRS_STACK_SIZE
	.align		4
.L_1942:
        /*00cc*/ 	.byte	0x04, 0x1e
        /*00ce*/ 	.short	(.L_1944 - .L_1943)
.L_1943:
        /*00d0*/ 	.word	0x00000000


	//----- nvinfo : EIATTR_CBANK_PARAM_SIZE
	.align		4
.L_1944:
        /*00d4*/ 	.byte	0x03, 0x19
        /*00d6*/ 	.short	0x01d0


	//----- nvinfo : EIATTR_PARAM_CBANK
	.align		4
        /*00d8*/ 	.byte	0x04, 0x0a
        /*00da*/ 	.short	(.L_1946 - .L_1945)
	.align		4
.L_1945:
        /*00dc*/ 	.word	index@(.nv.constant0._ZN5flash24flash_fwd_splitkv_kernelI23Flash_fwd_kernel_traitsILi128ELi64ELi64ELi4ELb0ELb0EN7cutlass10bfloat16_tE19Flash_kernel_traitsILi128ELi64ELi64ELi4ES3_EELb1ELb0ELb1ELb0ELb0ELb1ELb1ELb1EEEvNS_16Flash_fwd_paramsE)
        /*00e0*/ 	.short	0x0210
        /*00e2*/ 	.short	0x01d0


	//----- nvinfo : EIATTR_SW_WAR
	.align		4
.L_1946:
        /*00e4*/ 	.byte	0x04, 0x36
        /*00e6*/ 	.short	(.L_1948 - .L_1947)
.L_1947:
        /*00e8*/ 	.word	0x00000008
.L_1948:


//--------------------- .nv.callgraph             --------------------------
	.section	.nv.callgraph,"",@"SHT_CUDA_CALLGRAPH"
	.align	4
	.sectionentsize	8
	.align		4
        /*0000*/ 	.word	0x00000000
	.align		4
        /*0004*/ 	.word	0xffffffff
	.align		4
        /*0008*/ 	.word	0x00000000
	.align		4
        /*000c*/ 	.word	0xfffffffe
	.align		4
        /*0010*/ 	.word	0x00000000
	.align		4
        /*0014*/ 	.word	0xfffffffd
	.align		4
        /*0018*/ 	.word	0x00000000
	.align		4
        /*001c*/ 	.word	0xfffffffc


//--------------------- .nv.constant4             --------------------------
	.section	.nv.constant4,"a",@progbits
	.align	8
	.align		8
.nv.constant4:
        /*0000*/ 	.dword	_ZN79_INTERNAL_73c12ef7_43_flash_fwd_split_hdim128_bf16_causal_sm80_cu_e763cb1e_29804cuda3std3__45__cpo5beginE
	.align		8
        /*0008*/ 	.dword	_ZN79_INTERNAL_73c12ef7_43_flash_fwd_split_hdim128_bf16_causal_sm80_cu_e763cb1e_29804cuda3std3__45__cpo3endE
	.align		8
        /*0010*/ 	.dword	_ZN79_INTERNAL_73c12ef7_43_flash_fwd_split_hdim128_bf16_causal_sm80_cu_e763cb1e_29804cuda3std3__45__cpo6cbeginE
	.align		8
        /*0018*/ 	.dword	_ZN79_INTERNAL_73c12ef7_43_flash_fwd_split_hdim128_bf16_causal_sm80_cu_e763cb1e_29804cuda3std3__45__cpo4cendE
	.align		8
        /*0020*/ 	.dword	_ZN79_INTERNAL_73c12ef7_43_flash_fwd_split_hdim128_bf16_causal_sm80_cu_e763cb1e_29804cuda3std3__481_GLOBAL__N__73c12ef7_43_flash_fwd_split_hdim128_bf16_causal_sm80_cu_e763cb1e_29806ignoreE
	.align		8
        /*0028*/ 	.dword	_ZN79_INTERNAL_73c12ef7_43_flash_fwd_split_hdim128_bf16_causal_sm80_cu_e763cb1e_29804cuda3std3__419piecewise_constructE
	.align		8
        /*0030*/ 	.dword	_ZN79_INTERNAL_73c12ef7_43_flash_fwd_split_hdim128_bf16_causal_sm80_cu_e763cb1e_29804cuda3std3__48in_placeE
	.align		8
        /*0038*/ 	.dword	_ZN79_INTERNAL_73c12ef7_43_flash_fwd_split_hdim128_bf16_causal_sm80_cu_e763cb1e_29804cuda3std6ranges3__45__cpo4swapE
	.align		8
        /*0040*/ 	.dword	_ZN79_INTERNAL_73c12ef7_43_flash_fwd_split_hdim128_bf16_causal_sm80_cu_e763cb1e_29804cuda3std6ranges3__45__cpo9iter_moveE
	.align		8
        /*0048*/ 	.dword	_ZN79_INTERNAL_73c12ef7_43_flash_fwd_split_hdim128_bf16_causal_sm80_cu_e763cb1e_29804cute7productE
	.align		8
        /*0050*/ 	.dword	_ZN79_INTERNAL_73c12ef7_43_flash_fwd_split_hdim128_bf16_causal_sm80_cu_e763cb1e_29804cute1_E


//--------------------- .text._ZN5flash32flash_fwd_splitkv_combine_kernelI23Flash_fwd_kernel_traitsILi128ELi64ELi128ELi4ELb0ELb0EN7cutlass10bfloat16_tE19Flash_kernel_traitsILi128ELi64ELi128ELi4ES3_EELi4ELi7ELb0EEEvNS_16Flash_fwd_paramsE --------------------------
	.section	.text._ZN5flash32flash_fwd_splitkv_combine_kernelI23Flash_fwd_kernel_traitsILi128ELi64ELi128ELi4ELb0ELb0EN7cutlass10bfloat16_tE19Flash_kernel_traitsILi128ELi64ELi128ELi4ES3_EELi4ELi7ELb0EEEvNS_16Flash_fwd_paramsE,"ax",@progbits
	.align	128
        .global         _ZN5flash32flash_fwd_splitkv_combine_kernelI23Flash_fwd_kernel_traitsILi128ELi64ELi128ELi4ELb0ELb0EN7cutlass10bfloat16_tE19Flash_kernel_traitsILi128ELi64ELi128ELi4ES3_EELi4ELi7ELb0EEEvNS_16Flash_fwd_paramsE
        .type           _ZN5flash32flash_fwd_splitkv_combine_kernelI23Flash_fwd_kernel_traitsILi128ELi64ELi128ELi4ELb0ELb0EN7cutlass10bfloat16_tE19Flash_kernel_traitsILi128ELi64ELi128ELi4ES3_EELi4ELi7ELb0EEEvNS_16Flash_fwd_paramsE,@function
        .size           _ZN5flash32flash_fwd_splitkv_combine_kernelI23Flash_fwd_kernel_traitsILi128ELi64ELi128ELi4ELb0ELb0EN7cutlass10bfloat16_tE19Flash_kernel_traitsILi128ELi64ELi128ELi4ES3_EELi4ELi7ELb0EEEvNS_16Flash_fwd_paramsE,(.L_x_8418 - _ZN5flash32flash_fwd_splitkv_combine_kernelI23Flash_fwd_kernel_traitsILi128ELi64ELi128ELi4ELb0ELb0EN7cutlass10bfloat16_tE19Flash_kernel_traitsILi128ELi64ELi128ELi4ES3_EELi4ELi7ELb0EEEvNS_16Flash_fwd_paramsE)
        .other          _ZN5flash32flash_fwd_splitkv_combine_kernelI23Flash_fwd_kernel_traitsILi128ELi64ELi128ELi4ELb0ELb0EN7cutlass10bfloat16_tE19Flash_kernel_traitsILi128ELi64ELi128ELi4ES3_EELi4ELi7ELb0EEEvNS_16Flash_fwd_paramsE,@"STO_CUDA_ENTRY STV_DEFAULT"
_ZN5flash32flash_fwd_splitkv_combine_kernelI23Flash_fwd_kernel_traitsILi128ELi64ELi128ELi4ELb0ELb0EN7cutlass10bfloat16_tE19Flash_kernel_traitsILi128ELi64ELi128ELi4ES3_EELi4ELi7ELb0EEEvNS_16Flash_fwd_paramsE:
.text._ZN5flash32flash_fwd_splitkv_combine_kernelI23Flash_fwd_kernel_traitsILi128ELi64ELi128ELi4ELb0ELb0EN7cutlass10bfloat16_tE19Flash_kernel_traitsILi128ELi64ELi128ELi4ES3_EELi4ELi7ELb0EEEvNS_16Flash_fwd_paramsE:
[----:B------:R-:W-:Y:S08]  /*0000*/  LDC R1, c[0x0][0x28] ;  /* 0x00000a00ff017b82 */ /* 0x000ff00000000800 */
[----:B------:R-:W0:Y:S01]  /*0010*/  LDC.64 R26, c[0x0][0x2c0] ;  /* 0x0000b000ff1a7b82 */ /* 0x000e220000000a00 */
[----:B------:R-:W-:-:S07]  /*0020*/  ULDC UR5, c[0x0][0x270] ;  /* 0x00009c0000057ab9 */ /* 0x000fce0000000800 */
[----:B------:R-:W1:Y:S01]  /*0030*/  S2UR UR7, SR_CTAID.X ;  /* 0x00000000000779c3 */ /* 0x000e620000002500 */
[----:B0-----:R-:W-:Y:S01]  /*0040*/  IMAD R12, R26, UR5, RZ ;  /* 0x000000051a0c7c24 */ /* 0x001fe2000f8e02ff */
[----:B------:R-:W-:Y:S01]  /*0050*/  SHF.R.S32.HI R0, RZ, 0x1f, R27 ;  /* 0x0000001fff007819 */ /* 0x000fe2000001141b */
[----:B------:R-:W-:Y:S02]  /*0060*/  USHF.R.S32.HI UR5, URZ, 0x1f, UR5 ;  /* 0x0000001f3f057899 */ /* 0x000fe40008011405 */
[----:B------:R-:W-:Y:S01]  /*0070*/  IMAD R12, R12, R27, RZ ;  /* 0x0000001b0c0c7224 */ /* 0x000fe200078e02ff */
[----:B-1----:R-:W-:-:S04]  /*0080*/  USHF.L.U32 UR7, UR7, 0x2, URZ ;  /* 0x0000000207077899 */ /* 0x002fc8000800063f */
[----:B------:R-:W-:Y:S02]  /*0090*/  ISETP.LT.U32.AND P0, PT, R12, R27, PT ;  /* 0x0000001b0c00720c */ /* 0x000fe40003f01070 */
[----:B------:R-:W-:Y:S01]  /*00a0*/  SHF.R.S32.HI R5, RZ, 0x1f, R12 ;  /* 0x0000001fff057819 */ /* 0x000fe2000001140c */
[----:B------:R-:W-:-:S03]  /*00b0*/  USHF.R.S32.HI UR6, URZ, 0x1f, UR7 ;  /* 0x0000001f3f067899 */ /* 0x000fc60008011407 */
[----:B------:R-:W-:-:S04]  /*00c0*/  ISETP.LT.AND.EX P0, PT, R5, R0, PT, P0 ;  /* 0x000000000500720c */ /* 0x000fc80003f01300 */
[C---:B------:R-:W-:Y:S02]  /*00d0*/  SEL R0, R5.reuse, R0, P0 ;  /* 0x0000000005007207 */ /* 0x040fe40000000000 */
[----:B------:R-:W-:Y:S02]  /*00e0*/  SEL R27, R12, R27, P0 ;  /* 0x0000001b0c1b7207 */ /* 0x000fe40000000000 */
[----:B------:R-:W-:-:S04]  /*00f0*/  LOP3.LUT R2, R5, R0, RZ, 0xfc, !PT ;  /* 0x0000000005027212 */ /* 0x000fc800078efcff */
[----:B------:R-:W-:-:S13]  /*0100*/  ISETP.NE.U32.AND P1, PT, R2, RZ, PT ;  /* 0x000000ff0200720c */ /* 0x000fda0003f25070 */
[----:B------:R-:W-:Y:S05]  /*0110*/  @!P1 BRA `(.L_x_0) ;  /* 0x00000000001c9947 */ /* 0x000fea0003800000 */
[----:B------:R-:W-:Y:S01]  /*0120*/  IMAD.MOV.U32 R28, RZ, RZ, R12 ;  /* 0x000000ffff1c7224 */ /* 0x000fe200078e000c */
[----:B------:R-:W-:Y:S01]  /*0130*/  MOV R26, R27 ;  /* 0x0000001b001a7202 */ /* 0x000fe20000000f00 */
[----:B------:R-:W-:Y:S01]  /*0140*/  IMAD.MOV.U32 R19, RZ, RZ, R5 ;  /* 0x000000ffff137224 */ /* 0x000fe200078e0005 */
[----:B------:R-:W-:Y:S02]  /*0150*/  MOV R25, R0 ;  /* 0x0000000000197202 */ /* 0x000fe40000000f00 */
[----:B------:R-:W-:Y:S02]  /*0160*/  MOV R24, 0x180 ;  /* 0x0000018000187802 */ /* 0x000fe40000000f00 */
[----:B------:R-:W-:Y:S05]  /*0170*/  CALL.REL.NOINC `($__internal_0_$__cuda_sm20_div_s64) ;  /* 0x0000004400e47944 */ /* 0x000fea0003c00000 */
[----:B------:R-:W-:Y:S05]  /*0180*/  BRA `(.L_x_1) ;  /* 0x00000000004c7947 */ /* 0x000fea0003800000 */
.L_x_0:
[----:B------:R-:W0:Y:S01]  /*0190*/  I2F.U32.RP R4, R27 ;  /* 0x0000001b00047306 */ /* 0x000e220000209000 */
[----:B------:R-:W-:Y:S02]  /*01a0*/  ISETP.NE.U32.AND P0, PT, R27, RZ, PT ;  /* 0x000000ff1b00720c */ /* 0x000fe40003f05070 */
[----:B------:R-:W-:-:S05]  /*01b0*/  MOV R21, RZ ;  /* 0x000000ff00157202 */ /* 0x000fca0000000f00 */
[----:B0-----:R-:W0:Y:S02]  /*01c0*/  MUFU.RCP R3, R4 ;  /* 0x0000000400037308 */ /* 0x001e240000001000 */
[----:B0-----:R-:W-:-:S06]  /*01d0*/  VIADD R3, R3, 0xffffffe ;  /* 0x0ffffffe03037836 */ /* 0x001fcc0000000000 */
[----:B------:R-:W0:Y:S02]  /*01e0*/  F2I.FTZ.U32.TRUNC.NTZ R3, R3 ;  /* 0x0000000300037305 */ /* 0x000e24000021f000 */
[----:B0-----:R-:W-:-:S04]  /*01f0*/  IMAD.MOV R2, RZ, RZ, -R3 ;  /* 0x000000ffff027224 */ /* 0x001fc800078e0a03 */
[----:B------:R-:W-:Y:S01]  /*0200*/  IMAD R7, R2, R27, RZ ;  /* 0x0000001b02077224 */ /* 0x000fe200078e02ff */
[----:B------:R-:W-:-:S10]  /*0210*/  HFMA2.MMA R2, -RZ, RZ, 0, 0 ;  /* 0x00000000ff027435 */ /* 0x000fd400000001ff */
[----:B------:R-:W-:-:S06]  /*0220*/  IMAD.HI.U32 R7, R3, R7, R2 ;  /* 0x0000000703077227 */ /* 0x000fcc00078e0002 */
[----:B------:R-:W-:-:S04]  /*0230*/  IMAD.HI.U32 R20, R7, R12, RZ ;  /* 0x0000000c07147227 */ /* 0x000fc800078e00ff */
[----:B------:R-:W-:-:S04]  /*0240*/  IMAD.MOV R2, RZ, RZ, -R20 ;  /* 0x000000ffff027224 */ /* 0x000fc800078e0a14 */
[----:B------:R-:W-:-:S05]  /*0250*/  IMAD R2, R27, R2, R12 ;  /* 0x000000021b027224 */ /* 0x000fca00078e020c */
[----:B------:R-:W-:-:S13]  /*0260*/  ISETP.GE.U32.AND P2, PT, R2, R27, PT ;  /* 0x0000001b0200720c */ /* 0x000fda0003f46070 */
[----:B------:R-:W-:Y:S01]  /*0270*/  @P2 IADD3 R2, R2, -R27, RZ ;  /* 0x8000001b02022210 */ /* 0x000fe20007ffe0ff */
[----:B------:R-:W-:-:S03]  /*0280*/  @P2 VIADD R20, R20, 0x1 ;  /* 0x0000000114142836 */ /* 0x000fc60000000000 */
[----:B------:R-:W-:-:S13]  /*0290*/  ISETP.GE.U32.AND P1, PT, R2, R27, PT ;  /* 0x0000001b0200720c */ /* 0x000fda0003f26070 */
[----:B------:R-:W-:Y:S02]  /*02a0*/  @P1 IADD3 R20, R20, 0x1, RZ ;  /* 0x0000000114141810 */ /* 0x000fe40007ffe0ff */
[----:B------:R-:W-:-:S07]  /*02b0*/  @!P0 LOP3.LUT R20, RZ, R27, RZ, 0x33, !PT ;  /* 0x0000001bff148212 */ /* 0x000fce00078e33ff */
.L_x_1:
[----:B------:R-:W-:Y:S01]  /*02c0*/  ULDC UR4, c[0x0][0x270] ;  /* 0x00009c0000047ab9 */ /* 0x000fe20000000800 */
[----:B------:R-:W-:Y:S01]  /*02d0*/  BSSY B0, `(.L_x_2) ;  /* 0x0000022000007945 */ /* 0x000fe20003800000 */
[----:B------:R-:W-:-:S04]  /*02e0*/  ISETP.LT.U32.AND P0, PT, R20, UR4, PT ;  /* 0x0000000414007c0c */ /* 0x000fc8000bf01070 */
[----:B------:R-:W-:-:S04]  /*02f0*/  ISETP.LT.AND.EX P0, PT, R21, UR5, PT, P0 ;  /* 0x0000000515007c0c */ /* 0x000fc8000bf01300 */
[C---:B------:R-:W-:Y:S02]  /*0300*/  SEL R25, R21.reuse, UR5, P0 ;  /* 0x0000000515197c07 */ /* 0x040fe40008000000 */
[----:B------:R-:W-:Y:S02]  /*0310*/  SEL R26, R20, UR4, P0 ;  /* 0x00000004141a7c07 */ /* 0x000fe40008000000 */
[----:B------:R-:W-:-:S04]  /*0320*/  LOP3.LUT R2, R21, R25, RZ, 0xfc, !PT ;  /* 0x0000001915027212 */ /* 0x000fc800078efcff */
[----:B------:R-:W-:-:S13]  /*0330*/  ISETP.NE.U32.AND P1, PT, R2, RZ, PT ;  /* 0x000000ff0200720c */ /* 0x000fda0003f25070 */
[----:B------:R-:W-:Y:S05]  /*0340*/  @!P1 BRA `(.L_x_3) ;  /* 0x00000000001c9947 */ /* 0x000fea0003800000 */
[----:B------:R-:W-:Y:S01]  /*0350*/  IMAD.MOV.U32 R28, RZ, RZ, R20 ;  /* 0x000000ffff1c7224 */ /* 0x000fe200078e0014 */
[----:B------:R-:W-:Y:S02]  /*0360*/  MOV R19, R21 ;  /* 0x0000001500137202 */ /* 0x000fe40000000f00 */
[----:B------:R-:W-:Y:S02]  /*0370*/  MOV R24, 0x390 ;  /* 0x0000039000187802 */ /* 0x000fe40000000f00 */
[----:B------:R-:W-:Y:S05]  /*0380*/  CALL.REL.NOINC `($__internal_0_$__cuda_sm20_div_s64) ;  /* 0x0000004400607944 */ /* 0x000fea0003c00000 */
[----:B------:R-:W-:Y:S02]  /*0390*/  MOV R6, R20 ;  /* 0x0000001400067202 */ /* 0x000fe40000000f00 */
[----:B------:R-:W-:Y:S01]  /*03a0*/  MOV R7, R21 ;  /* 0x0000001500077202 */ /* 0x000fe20000000f00 */
[----:B------:R-:W-:Y:S05]  /*03b0*/  BRA `(.L_x_4) ;  /* 0x00000000004c7947 */ /* 0x000fea0003800000 */
.L_x_3:
[----:B------:R-:W0:Y:S01]  /*03c0*/  I2F.U32.RP R8, R26 ;  /* 0x0000001a00087306 */ /* 0x000e220000209000 */
[----:B------:R-:W-:-:S07]  /*03d0*/  ISETP.NE.U32.AND P0, PT, R26, RZ, PT ;  /* 0x000000ff1a00720c */ /* 0x000fce0003f05070 */
[----:B0-----:R-:W0:Y:S02]  /*03e0*/  MUFU.RCP R4, R8 ;  /* 0x0000000800047308 */ /* 0x001e240000001000 */
[----:B0-----:R-:W-:-:S06]  /*03f0*/  VIADD R4, R4, 0xffffffe ;  /* 0x0ffffffe04047836 */ /* 0x001fcc0000000000 */
[----:B------:R-:W0:Y:S02]  /*0400*/  F2I.FTZ.U32.TRUNC.NTZ R3, R4 ;  /* 0x0000000400037305 */ /* 0x000e24000021f000 */
[----:B0-----:R-:W-:-:S04]  /*0410*/  IMAD.MOV R2, RZ, RZ, -R3 ;  /* 0x000000ffff027224 */ /* 0x001fc800078e0a03 */
[----:B------:R-:W-:Y:S01]  /*0420*/  IMAD R7, R2, R26, RZ ;  /* 0x0000001a02077224 */ /* 0x000fe200078e02ff */
[----:B------:R-:W-:-:S10]  /*0430*/  HFMA2.MMA R2, -RZ, RZ, 0, 0 ;  /* 0x00000000ff027435 */ /* 0x000fd400000001ff */
[----:B------:R-:W-:-:S06]  /*0440*/  IMAD.HI.U32 R7, R3, R7, R2 ;  /* 0x0000000703077227 */ /* 0x000fcc00078e0002 */
[----:B------:R-:W-:Y:S01]  /*0450*/  IMAD.HI.U32 R6, R7, R20, RZ ;  /* 0x0000001407067227 */ /* 0x000fe200078e00ff */
[----:B------:R-:W-:-:S03]  /*0460*/  MOV R7, RZ ;  /* 0x000000ff00077202 */ /* 0x000fc60000000f00 */
[----:B------:R-:W-:-:S04]  /*0470*/  IMAD.MOV R3, RZ, RZ, -R6 ;  /* 0x000000ffff037224 */ /* 0x000fc800078e0a06 */
[----:B------:R-:W-:-:S05]  /*0480*/  IMAD R3, R26, R3, R20 ;  /* 0x000000031a037224 */ /* 0x000fca00078e0214 */
[----:B------:R-:W-:-:S13]  /*0490*/  ISETP.GE.U32.AND P2, PT, R3, R26, PT ;  /* 0x0000001a0300720c */ /* 0x000fda0003f46070 */
[----:B------:R-:W-:Y:S01]  /*04a0*/  @P2 IADD3 R3, R3, -R26, RZ ;  /* 0x8000001a03032210 */ /* 0x000fe20007ffe0ff */
[----:B------:R-:W-:-:S03]  /*04b0*/  @P2 VIADD R6, R6, 0x1 ;  /* 0x0000000106062836 */ /* 0x000fc60000000000 */
[----:B------:R-:W-:-:S13]  /*04c0*/  ISETP.GE.U32.AND P1, PT, R3, R26, PT ;  /* 0x0000001a0300720c */ /* 0x000fda0003f26070 */
[----:B------:R-:W-:Y:S02]  /*04d0*/  @P1 IADD3 R6, R6, 0x1, RZ ;  /* 0x0000000106061810 */ /* 0x000fe40007ffe0ff */
[----:B------:R-:W-:Y:S02]  /*04e0*/  @!P0 LOP3.LUT R6, RZ, R26, RZ, 0x33, !PT ;  /* 0x0000001aff068212 */ /* 0x000fe400078e33ff */
.L_x_4:
[----:B------:R-:W-:Y:S05]  /*04f0*/  BSYNC B0 ;  /* 0x0000000000007941 */ /* 0x000fea0003800000 */
.L_x_2:
[----:B------:R-:W0:Y:S01]  /*0500*/  LDC R3, c[0x0][0x2c4] ;  /* 0x0000b100ff037b82 */ /* 0x000e220000000800 */
[----:B------:R-:W-:Y:S01]  /*0510*/  BSSY B0, `(.L_x_5) ;  /* 0x000004a000007945 */ /* 0x000fe20003800000 */
[----:B0-----:R-:W-:Y:S01]  /*0520*/  IABS R9, R3 ;  /* 0x0000000300097213 */ /* 0x001fe20000000000 */
[C---:B------:R-:W-:Y:S01]  /*0530*/  VIADD R2, R3.reuse, 0xffffffff ;  /* 0xffffffff03027836 */ /* 0x040fe20000000000 */
[----:B------:R-:W-:Y:S02]  /*0540*/  ISETP.NE.AND P3, PT, R3, RZ, PT ;  /* 0x000000ff0300720c */ /* 0x000fe40003f65270 */
[----:B------:R-:W0:Y:S01]  /*0550*/  I2F.RP R13, R9 ;  /* 0x00000009000d7306 */ /* 0x000e220000209400 */
[----:B------:R-:W-:-:S05]  /*0560*/  IMAD.IADD R4, R2, 0x1, R9 ;  /* 0x0000000102047824 */ /* 0x000fca00078e0209 */
[----:B------:R-:W-:Y:S02]  /*0570*/  IABS R8, R4 ;  /* 0x0000000400087213 */ /* 0x000fe40000000000 */
[----:B0-----:R-:W0:Y:S02]  /*0580*/  MUFU.RCP R14, R13 ;  /* 0x0000000d000e7308 */ /* 0x001e240000001000 */
[----:B0-----:R-:W-:-:S06]  /*0590*/  VIADD R14, R14, 0xffffffe ;  /* 0x0ffffffe0e0e7836 */ /* 0x001fcc0000000000 */
[----:B------:R-:W0:Y:S02]  /*05a0*/  F2I.FTZ.U32.TRUNC.NTZ R15, R14 ;  /* 0x0000000e000f7305 */ /* 0x000e24000021f000 */
[----:B0-----:R-:W-:Y:S02]  /*05b0*/  IMAD.MOV R10, RZ, RZ, -R15 ;  /* 0x000000ffff0a7224 */ /* 0x001fe400078e0a0f */
[----:B------:R-:W-:Y:S02]  /*05c0*/  IMAD.MOV.U32 R14, RZ, RZ, RZ ;  /* 0x000000ffff0e7224 */ /* 0x000fe400078e00ff */
[----:B------:R-:W-:-:S04]  /*05d0*/  IMAD R10, R10, R9, RZ ;  /* 0x000000090a0a7224 */ /* 0x000fc800078e02ff */
[----:B------:R-:W-:-:S04]  /*05e0*/  IMAD.HI.U32 R11, R15, R10, R14 ;  /* 0x0000000a0f0b7227 */ /* 0x000fc800078e000e */
[----:B------:R-:W-:-:S04]  /*05f0*/  IMAD.MOV.U32 R10, RZ, RZ, R8 ;  /* 0x000000ffff0a7224 */ /* 0x000fc800078e0008 */
[----:B------:R-:W-:-:S04]  /*0600*/  IMAD.HI.U32 R11, R11, R10, RZ ;  /* 0x0000000a0b0b7227 */ /* 0x000fc800078e00ff */
[----:B------:R-:W-:-:S04]  /*0610*/  IMAD.MOV R8, RZ, RZ, -R11 ;  /* 0x000000ffff087224 */ /* 0x000fc800078e0a0b */
[----:B------:R-:W-:-:S05]  /*0620*/  IMAD R8, R9, R8, R10 ;  /* 0x0000000809087224 */ /* 0x000fca00078e020a */
[----:B------:R-:W-:-:S13]  /*0630*/  ISETP.GT.U32.AND P1, PT, R9, R8, PT ;  /* 0x000000080900720c */ /* 0x000fda0003f24070 */
[----:B------:R-:W-:Y:S02]  /*0640*/  @!P1 IMAD.IADD R8, R8, 0x1, -R9 ;  /* 0x0000000108089824 */ /* 0x000fe400078e0a09 */
[----:B------:R-:W-:Y:S01]  /*0650*/  @!P1 VIADD R11, R11, 0x1 ;  /* 0x000000010b0b9836 */ /* 0x000fe20000000000 */
[----:B------:R-:W-:Y:S02]  /*0660*/  ISETP.NE.AND P1, PT, R3, RZ, PT ;  /* 0x000000ff0300720c */ /* 0x000fe40003f25270 */
[-C--:B------:R-:W-:Y:S02]  /*0670*/  ISETP.GE.U32.AND P2, PT, R8, R9.reuse, PT ;  /* 0x000000090800720c */ /* 0x080fe40003f46070 */
[C---:B------:R-:W-:Y:S02]  /*0680*/  LOP3.LUT R8, R4.reuse, R9, RZ, 0x3c, !PT ;  /* 0x0000000904087212 */ /* 0x040fe400078e3cff */
[----:B------:R-:W-:Y:S02]  /*0690*/  LOP3.LUT R4, R4, R3, RZ, 0x3c, !PT ;  /* 0x0000000304047212 */ /* 0x000fe400078e3cff */
[----:B------:R-:W-:-:S02]  /*06a0*/  ISETP.GE.AND P0, PT, R8, RZ, PT ;  /* 0x000000ff0800720c */ /* 0x000fc40003f06270 */
[----:B------:R-:W-:-:S05]  /*06b0*/  LEA.HI.SX32 R8, R3, 0x1, 0x1 ;  /* 0x0000000103087811 */ /* 0x000fca00078f0aff */
[----:B------:R-:W-:Y:S01]  /*06c0*/  @P2 VIADD R11, R11, 0x1 ;  /* 0x000000010b0b2836 */ /* 0x000fe20000000000 */
[----:B------:R-:W-:-:S03]  /*06d0*/  ISETP.GT.AND P2, PT, R3, RZ, PT ;  /* 0x000000ff0300720c */ /* 0x000fc60003f44270 */
[----:B------:R-:W-:-:S04]  /*06e0*/  IMAD.MOV.U32 R17, RZ, RZ, R11 ;  /* 0x000000ffff117224 */ /* 0x000fc800078e000b */
[----:B------:R-:W-:Y:S01]  /*06f0*/  @!P0 IMAD.MOV R17, RZ, RZ, -R17 ;  /* 0x000000ffff118224 */ /* 0x000fe200078e0a11 */
[----:B------:R-:W-:Y:S02]  /*0700*/  @!P1 LOP3.LUT R17, RZ, R9, RZ, 0x33, !PT ;  /* 0x00000009ff119212 */ /* 0x000fe400078e33ff */
[----:B------:R-:W-:Y:S02]  /*0710*/  ISETP.GE.AND P1, PT, R4, RZ, PT ;  /* 0x000000ff0400720c */ /* 0x000fe40003f26270 */
[----:B------:R-:W-:Y:S02]  /*0720*/  ISETP.LT.U32.AND P0, PT, R26, R17, PT ;  /* 0x000000111a00720c */ /* 0x000fe40003f01070 */
[----:B------:R-:W-:Y:S02]  /*0730*/  SHF.R.S32.HI R16, RZ, 0x1f, R17 ;  /* 0x0000001fff107819 */ /* 0x000fe40000011411 */
[----:B------:R-:W-:Y:S02]  /*0740*/  SHF.R.S32.HI R9, RZ, 0x1f, R3 ;  /* 0x0000001fff097819 */ /* 0x000fe40000011403 */
[----:B------:R-:W-:-:S03]  /*0750*/  ISETP.LT.AND.EX P0, PT, R25, R16, PT, P0 ;  /* 0x000000101900720c */ /* 0x000fc60003f01300 */
[----:B------:R-:W-:Y:S01]  /*0760*/  @!P2 IMAD.MOV R8, RZ, RZ, R9 ;  /* 0x000000ffff08a224 */ /* 0x000fe200078e0209 */
[C---:B------:R-:W-:Y:S01]  /*0770*/  SEL R16, R25.reuse, R16, P0 ;  /* 0x0000001019107207 */ /* 0x040fe20000000000 */
[----:B------:R-:W-:Y:S01]  /*0780*/  @!P1 IMAD.MOV R11, RZ, RZ, -R11 ;  /* 0x000000ffff0b9224 */ /* 0x000fe200078e0a0b */
[----:B------:R-:W-:Y:S02]  /*0790*/  @!P3 LOP3.LUT R11, RZ, R3, RZ, 0x33, !PT ;  /* 0x00000003ff0bb212 */ /* 0x000fe400078e33ff */
[----:B------:R-:W-:Y:S02]  /*07a0*/  LOP3.LUT R4, R25, R16, RZ, 0xfc, !PT ;  /* 0x0000001019047212 */ /* 0x000fe400078efcff */
[----:B------:R-:W-:Y:S01]  /*07b0*/  SEL R17, R26, R17, P0 ;  /* 0x000000111a117207 */ /* 0x000fe20000000000 */
[----:B------:R-:W-:Y:S01]  /*07c0*/  IMAD R3, R11, R8, RZ ;  /* 0x000000080b037224 */ /* 0x000fe200078e02ff */
        /* <DEDUP_REMOVED lines=8> */
[----:B------:R-:W-:Y:S02]  /*0850*/  MOV R32, R20 ;  /* 0x0000001400207202 */ /* 0x000fe40000000f00 */
[----:B------:R-:W-:Y:S01]  /*0860*/  MOV R33, R21 ;  /* 0x0000001500217202 */ /* 0x000fe20000000f00 */
[----:B------:R-:W-:Y:S05]  /*0870*/  BRA `(.L_x_7) ;  /* 0x00000000004c7947 */ /* 0x000fea0003800000 */
.L_x_6:
[----:B------:R-:W0:Y:S01]  /*0880*/  I2F.U32.RP R10, R17 ;  /* 0x00000011000a7306 */ /* 0x000e220000209000 */
[----:B------:R-:W-:Y:S02]  /*0890*/  ISETP.NE.U32.AND P0, PT, R17, RZ, PT ;  /* 0x000000ff1100720c */ /* 0x000fe40003f05070 */
[----:B------:R-:W-:-:S05]  /*08a0*/  MOV R33, RZ ;  /* 0x000000ff00217202 */ /* 0x000fca0000000f00 */
[----:B0-----:R-:W0:Y:S02]  /*08b0*/  MUFU.RCP R8, R10 ;  /* 0x0000000a00087308 */ /* 0x001e240000001000 */
[----:B0-----:R-:W-:-:S06]  /*08c0*/  VIADD R8, R8, 0xffffffe ;  /* 0x0ffffffe08087836 */ /* 0x001fcc0000000000 */
[----:B------:R0:W1:Y:S02]  /*08d0*/  F2I.FTZ.U32.TRUNC.NTZ R9, R8 ;  /* 0x0000000800097305 */ /* 0x000064000021f000 */
[----:B0-----:R-:W-:Y:S01]  /*08e0*/  HFMA2.MMA R8, -RZ, RZ, 0, 0 ;  /* 0x00000000ff087435 */ /* 0x001fe200000001ff */
[----:B-1----:R-:W-:-:S04]  /*08f0*/  IMAD.MOV R4, RZ, RZ, -R9 ;  /* 0x000000ffff047224 */ /* 0x002fc800078e0a09 */
[----:B------:R-:W-:-:S05]  /*0900*/  IMAD R11, R4, R17, RZ ;  /* 0x00000011040b7224 */ /* 0x000fca00078e02ff */
        /* <DEDUP_REMOVED lines=10> */
.L_x_7:
[----:B------:R-:W-:Y:S05]  /*09b0*/  BSYNC B0 ;  /* 0x0000000000007941 */ /* 0x000fea0003800000 */
.L_x_5:
[----:B------:R-:W0:Y:S01]  /*09c0*/  LDC R8, c[0x0][0x2c4] ;  /* 0x0000b100ff087b82 */ /* 0x000e220000000800 */
[----:B------:R-:W-:Y:S01]  /*09d0*/  ULDC UR4, c[0x0][0x270] ;  /* 0x00009c0000047ab9 */ /* 0x000fe20000000800 */
[----:B------:R-:W-:Y:S01]  /*09e0*/  IABS R11, R3 ;  /* 0x00000003000b7213 */ /* 0x000fe20000000000 */
[----:B------:R-:W1:Y:S01]  /*09f0*/  S2R R35, SR_TID.X ;  /* 0x0000000000237919 */ /* 0x000e620000002100 */
[----:B------:R-:W-:Y:S02]  /*0a00*/  BSSY B0, `(.L_x_8) ;  /* 0x0000078000007945 */ /* 0x000fe40003800000 */
[----:B------:R-:W2:Y:S08]  /*0a10*/  I2F.RP R4, R11 ;  /* 0x0000000b00047306 */ /* 0x000eb00000209400 */
[----:B--2---:R-:W2:Y:S01]  /*0a20*/  MUFU.RCP R4, R4 ;  /* 0x0000000400047308 */ /* 0x004ea20000001000 */
[----:B0-----:R-:W-:Y:S01]  /*0a30*/  IMAD R9, R8, UR4, RZ ;  /* 0x0000000408097c24 */ /* 0x001fe2000f8e02ff */
[----:B------:R-:W-:Y:S01]  /*0a40*/  IABS R10, R8 ;  /* 0x00000008000a7213 */ /* 0x000fe20000000000 */
[----:B------:R-:W-:-:S03]  /*0a50*/  UIADD3 UR4, UR4, -0x1, URZ ;  /* 0xffffffff04047890 */ /* 0x000fc6000fffe03f */
[----:B------:R-:W-:Y:S02]  /*0a60*/  IABS R13, R9 ;  /* 0x00000009000d7213 */ /* 0x000fe40000000000 */
[----:B------:R-:W0:Y:S01]  /*0a70*/  I2F.RP R15, R10 ;  /* 0x0000000a000f7306 */ /* 0x000e220000209400 */
[----:B------:R-:W-:Y:S02]  /*0a80*/  ISETP.NE.AND P5, PT, R9, RZ, PT ;  /* 0x000000ff0900720c */ /* 0x000fe40003fa5270 */
[----:B------:R-:W-:Y:S01]  /*0a90*/  IMAD.IADD R22, R2, 0x1, R13 ;  /* 0x0000000102167824 */ /* 0x000fe200078e020d */
[----:B------:R-:W-:-:S04]  /*0aa0*/  IABS R2, R3 ;  /* 0x0000000300027213 */ /* 0x000fc80000000000 */
[----:B------:R-:W3:Y:S01]  /*0ab0*/  I2F.RP R20, R13 ;  /* 0x0000000d00147306 */ /* 0x000ee20000209400 */
[----:B--2---:R-:W-:Y:S02]  /*0ac0*/  VIADD R18, R4, 0xffffffe ;  /* 0x0ffffffe04127836 */ /* 0x004fe40000000000 */
[----:B------:R-:W-:-:S05]  /*0ad0*/  IMAD.MOV R2, RZ, RZ, -R2 ;  /* 0x000000ffff027224 */ /* 0x000fca00078e0a02 */
[----:B0-----:R-:W0:Y:S08]  /*0ae0*/  MUFU.RCP R24, R15 ;  /* 0x0000000f00187308 */ /* 0x001e300000001000 */
[----:B---3--:R-:W2:Y:S08]  /*0af0*/  MUFU.RCP R28, R20 ;  /* 0x00000014001c7308 */ /* 0x008eb00000001000 */
[----:B------:R-:W3:Y:S01]  /*0b00*/  F2I.FTZ.U32.TRUNC.NTZ R19, R18 ;  /* 0x0000001200137305 */ /* 0x000ee2000021f000 */
[----:B0-----:R-:W-:-:S07]  /*0b10*/  VIADD R24, R24, 0xffffffe ;  /* 0x0ffffffe18187836 */ /* 0x001fce0000000000 */
[----:B------:R-:W0:Y:S01]  /*0b20*/  F2I.FTZ.U32.TRUNC.NTZ R25, R24 ;  /* 0x0000001800197305 */ /* 0x000e22000021f000 */
[----:B--2---:R-:W-:Y:S01]  /*0b30*/  VIADD R28, R28, 0xffffffe ;  /* 0x0ffffffe1c1c7836 */ /* 0x004fe20000000000 */
[----:B------:R-:W-:Y:S01]  /*0b40*/  IABS R20, R22 ;  /* 0x0000001600147213 */ /* 0x000fe20000000000 */
[----:B---3--:R-:W-:-:S05]  /*0b50*/  IMAD.MOV R14, RZ, RZ, -R19 ;  /* 0x000000ffff0e7224 */ /* 0x008fca00078e0a13 */
[----:B------:R-:W2:Y:S01]  /*0b60*/  F2I.FTZ.U32.TRUNC.NTZ R29, R28 ;  /* 0x0000001c001d7305 */ /* 0x000ea2000021f000 */
[----:B------:R-:W-:Y:S02]  /*0b70*/  IMAD.MOV.U32 R18, RZ, RZ, RZ ;  /* 0x000000ffff127224 */ /* 0x000fe400078e00ff */
[----:B------:R-:W-:-:S04]  /*0b80*/  IMAD R14, R14, R11, RZ ;  /* 0x0000000b0e0e7224 */ /* 0x000fc800078e02ff */
[----:B------:R-:W-:Y:S01]  /*0b90*/  IMAD.HI.U32 R14, R19, R14, R18 ;  /* 0x0000000e130e7227 */ /* 0x000fe200078e0012 */
[----:B------:R-:W-:-:S03]  /*0ba0*/  IABS R19, R9 ;  /* 0x0000000900137213 */ /* 0x000fc60000000000 */
[----:B0-----:R-:W-:Y:S02]  /*0bb0*/  IMAD.MOV R15, RZ, RZ, -R25 ;  /* 0x000000ffff0f7224 */ /* 0x001fe400078e0a19 */
[----:B------:R-:W-:Y:S02]  /*0bc0*/  IMAD.MOV R19, RZ, RZ, -R19 ;  /* 0x000000ffff137224 */ /* 0x000fe400078e0a13 */
[----:B--2---:R-:W-:Y:S02]  /*0bd0*/  IMAD.MOV R4, RZ, RZ, -R29 ;  /* 0x000000ffff047224 */ /* 0x004fe400078e0a1d */
[----:B------:R-:W-:Y:S02]  /*0be0*/  IMAD.MOV.U32 R28, RZ, RZ, RZ ;  /* 0x000000ffff1c7224 */ /* 0x000fe400078e00ff */
[----:B------:R-:W-:Y:S02]  /*0bf0*/  IMAD R21, R4, R13, RZ ;  /* 0x0000000d04157224 */ /* 0x000fe400078e02ff */
[----:B------:R-:W-:-:S02]  /*0c00*/  VIADD R4, R11, UR4 ;  /* 0x000000040b047c36 */ /* 0x000fc40008000000 */
[----:B------:R-:W-:-:S03]  /*0c10*/  IMAD.HI.U32 R21, R29, R21, R28 ;  /* 0x000000151d157227 */ /* 0x000fc600078e001c */
[----:B------:R-:W-:Y:S01]  /*0c20*/  IABS R18, R4 ;  /* 0x0000000400127213 */ /* 0x000fe20000000000 */
[----:B------:R-:W-:Y:S02]  /*0c30*/  IMAD R15, R15, R10, RZ ;  /* 0x0000000a0f0f7224 */ /* 0x000fe400078e02ff */
[----:B------:R-:W-:-:S04]  /*0c40*/  IMAD.HI.U32 R21, R21, R20, RZ ;  /* 0x0000001415157227 */ /* 0x000fc800078e00ff */
[----:B------:R-:W-:Y:S02]  /*0c50*/  IMAD R26, R21, R19, R20 ;  /* 0x00000013151a7224 */ /* 0x000fe400078e0214 */
[----:B------:R-:W-:Y:S02]  /*0c60*/  IMAD.MOV.U32 R24, RZ, RZ, RZ ;  /* 0x000000ffff187224 */ /* 0x000fe400078e00ff */
[----:B------:R-:W-:Y:S01]  /*0c70*/  IMAD.HI.U32 R19, R14, R18, RZ ;  /* 0x000000120e137227 */ /* 0x000fe200078e00ff */
[----:B------:R-:W-:Y:S02]  /*0c80*/  ISETP.GT.U32.AND P4, PT, R13, R26, PT ;  /* 0x0000001a0d00720c */ /* 0x000fe40003f84070 */
[C---:B------:R-:W-:Y:S01]  /*0c90*/  LOP3.LUT R14, R22.reuse, R13, RZ, 0x3c, !PT ;  /* 0x0000000d160e7212 */ /* 0x040fe200078e3cff */
[----:B------:R-:W-:Y:S01]  /*0ca0*/  IMAD.HI.U32 R15, R25, R15, R24 ;  /* 0x0000000f190f7227 */ /* 0x000fe200078e0018 */
[----:B------:R-:W-:Y:S02]  /*0cb0*/  LOP3.LUT R22, R22, R8, RZ, 0x3c, !PT ;  /* 0x0000000816167212 */ /* 0x000fe400078e3cff */
[----:B------:R-:W-:Y:S01]  /*0cc0*/  ISETP.GE.AND P1, PT, R14, RZ, PT ;  /* 0x000000ff0e00720c */ /* 0x000fe20003f26270 */
[----:B------:R-:W-:Y:S01]  /*0cd0*/  IMAD R2, R19, R2, R18 ;  /* 0x0000000213027224 */ /* 0x000fe200078e0212 */
[----:B------:R-:W-:Y:S01]  /*0ce0*/  LEA.HI.SX32 R14, R9, 0x1, 0x1 ;  /* 0x00000001090e7811 */ /* 0x000fe200078f0aff */
[----:B------:R-:W-:-:S03]  /*0cf0*/  IMAD.HI.U32 R15, R15, R20, RZ ;  /* 0x000000140f0f7227 */ /* 0x000fc600078e00ff */
[----:B------:R-:W-:Y:S01]  /*0d00*/  ISETP.GT.U32.AND P3, PT, R11, R2, PT ;  /* 0x000000020b00720c */ /* 0x000fe20003f64070 */
[----:B------:R-:W-:Y:S01]  /*0d10*/  @!P4 IMAD.IADD R26, R26, 0x1, -R13 ;  /* 0x000000011a1ac824 */ /* 0x000fe200078e0a0d */
[----:B------:R-:W-:Y:S01]  /*0d20*/  IADD3 R23, -R15, RZ, RZ ;  /* 0x000000ff0f177210 */ /* 0x000fe20007ffe1ff */
[----:B------:R-:W-:-:S03]  /*0d30*/  @!P4 VIADD R21, R21, 0x1 ;  /* 0x000000011515c836 */ /* 0x000fc60000000000 */
[----:B------:R-:W-:Y:S01]  /*0d40*/  ISETP.GE.U32.AND P2, PT, R26, R13, PT ;  /* 0x0000000d1a00720c */ /* 0x000fe20003f46070 */
[----:B------:R-:W-:-:S05]  /*0d50*/  IMAD R23, R10, R23, R20 ;  /* 0x000000170a177224 */ /* 0x000fca00078e0214 */
[----:B------:R-:W-:Y:S01]  /*0d60*/  ISETP.GT.U32.AND P0, PT, R10, R23, PT ;  /* 0x000000170a00720c */ /* 0x000fe20003f04070 */
[----:B------:R-:W-:Y:S02]  /*0d70*/  @!P3 IMAD.IADD R2, R2, 0x1, -R11 ;  /* 0x000000010202b824 */ /* 0x000fe400078e0a0b */
[----:B------:R-:W-:Y:S01]  /*0d80*/  @!P3 VIADD R19, R19, 0x1 ;  /* 0x000000011313b836 */ /* 0x000fe20000000000 */
[----:B------:R-:W-:Y:S02]  /*0d90*/  ISETP.NE.AND P3, PT, R3, RZ, PT ;  /* 0x000000ff0300720c */ /* 0x000fe40003f65270 */
[-C--:B------:R-:W-:Y:S01]  /*0da0*/  ISETP.GE.U32.AND P6, PT, R2, R11.reuse, PT ;  /* 0x0000000b0200720c */ /* 0x080fe20003fc6070 */
[----:B------:R-:W-:Y:S01]  /*0db0*/  @P2 VIADD R21, R21, 0x1 ;  /* 0x0000000115152836 */ /* 0x000fe20000000000 */
[----:B------:R-:W-:-:S03]  /*0dc0*/  LOP3.LUT R2, R4, R11, RZ, 0x3c, !PT ;  /* 0x0000000b04027212 */ /* 0x000fc600078e3cff */
[----:B------:R-:W-:Y:S01]  /*0dd0*/  @!P1 IMAD.MOV R21, RZ, RZ, -R21 ;  /* 0x000000ffff159224 */ /* 0x000fe200078e0a15 */
[----:B------:R-:W-:Y:S01]  /*0de0*/  ISETP.GE.AND P2, PT, R2, RZ, PT ;  /* 0x000000ff0200720c */ /* 0x000fe20003f46270 */
[----:B------:R-:W-:Y:S01]  /*0df0*/  @!P0 IMAD.IADD R23, R23, 0x1, -R10 ;  /* 0x0000000117178824 */ /* 0x000fe200078e0a0a */
[----:B------:R-:W-:Y:S01]  /*0e00*/  @!P5 LOP3.LUT R21, RZ, R13, RZ, 0x33, !PT ;  /* 0x0000000dff15d212 */ /* 0x000fe200078e33ff */
[----:B------:R-:W-:Y:S01]  /*0e10*/  @!P0 VIADD R15, R15, 0x1 ;  /* 0x000000010f0f8836 */ /* 0x000fe20000000000 */
[----:B------:R-:W-:Y:S02]  /*0e20*/  ISETP.GE.AND P1, PT, R22, RZ, PT ;  /* 0x000000ff1600720c */ /* 0x000fe40003f26270 */
[----:B------:R-:W-:Y:S02]  /*0e30*/  ISETP.GE.U32.AND P4, PT, R23, R10, PT ;  /* 0x0000000a1700720c */ /* 0x000fe40003f86070 */
[----:B------:R-:W-:Y:S02]  /*0e40*/  ISETP.LT.U32.AND P0, PT, R6, R21, PT ;  /* 0x000000150600720c */ /* 0x000fe40003f01070 */
[----:B------:R-:W-:-:S02]  /*0e50*/  SHF.R.S32.HI R13, RZ, 0x1f, R21 ;  /* 0x0000001fff0d7819 */ /* 0x000fc40000011415 */
[----:B------:R-:W-:Y:S02]  /*0e60*/  @P6 IADD3 R19, R19, 0x1, RZ ;  /* 0x0000000113136810 */ /* 0x000fe40007ffe0ff */
[----:B------:R-:W-:Y:S02]  /*0e70*/  ISETP.LT.AND.EX P0, PT, R7, R13, PT, P0 ;  /* 0x0000000d0700720c */ /* 0x000fe40003f01300 */
[----:B------:R-:W-:Y:S01]  /*0e80*/  ISETP.GT.AND P5, PT, R9, RZ, PT ;  /* 0x000000ff0900720c */ /* 0x000fe20003fa4270 */
[----:B------:R-:W-:Y:S01]  /*0e90*/  @!P2 IMAD.MOV R19, RZ, RZ, -R19 ;  /* 0x000000ffff13a224 */ /* 0x000fe200078e0a13 */
[----:B------:R-:W-:Y:S01]  /*0ea0*/  @!P3 LOP3.LUT R19, RZ, R11, RZ, 0x33, !PT ;  /* 0x0000000bff13b212 */ /* 0x000fe200078e33ff */
[----:B------:R-:W-:Y:S01]  /*0eb0*/  @P4 VIADD R15, R15, 0x1 ;  /* 0x000000010f0f4836 */ /* 0x000fe20000000000 */
[C---:B------:R-:W-:Y:S02]  /*0ec0*/  SEL R11, R7.reuse, R13, P0 ;  /* 0x0000000d070b7207 */ /* 0x040fe40000000000 */
[----:B------:R-:W-:Y:S01]  /*0ed0*/  ISETP.NE.AND P2, PT, R8, RZ, PT ;  /* 0x000000ff0800720c */ /* 0x000fe20003f45270 */
[----:B------:R-:W-:Y:S01]  /*0ee0*/  @!P1 IMAD.MOV R15, RZ, RZ, -R15 ;  /* 0x000000ffff0f9224 */ /* 0x000fe200078e0a0f */
[----:B------:R-:W-:-:S02]  /*0ef0*/  LOP3.LUT R10, R7, R11, RZ, 0xfc, !PT ;  /* 0x0000000b070a7212 */ /* 0x000fc400078efcff */
[----:B------:R-:W-:Y:S02]  /*0f00*/  SHF.R.S32.HI R2, RZ, 0x1f, R9 ;  /* 0x0000001fff027819 */ /* 0x000fe40000011409 */
[----:B------:R-:W-:Y:S02]  /*0f10*/  ISETP.NE.U32.AND P1, PT, R10, RZ, PT ;  /* 0x000000ff0a00720c */ /* 0x000fe40003f25070 */
[----:B------:R-:W-:Y:S01]  /*0f20*/  ISETP.LT.U32.AND P3, PT, R32, R19, PT ;  /* 0x000000132000720c */ /* 0x000fe20003f61070 */
[----:B------:R-:W-:Y:S01]  /*0f30*/  @!P5 IMAD.MOV R14, RZ, RZ, R2 ;  /* 0x000000ffff0ed224 */ /* 0x000fe200078e0202 */
[----:B------:R-:W-:Y:S02]  /*0f40*/  SHF.R.S32.HI R9, RZ, 0x1f, R19 ;  /* 0x0000001fff097819 */ /* 0x000fe40000011413 */
[----:B------:R-:W-:Y:S02]  /*0f50*/  SEL R13, R6, R21, P0 ;  /* 0x00000015060d7207 */ /* 0x000fe40000000000 */
[----:B------:R-:W-:-:S02]  /*0f60*/  @!P2 LOP3.LUT R15, RZ, R8, RZ, 0x33, !PT ;  /* 0x00000008ff0fa212 */ /* 0x000fc400078e33ff */
[----:B------:R-:W-:-:S03]  /*0f70*/  ISETP.LT.AND.EX P3, PT, R33, R9, PT, P3 ;  /* 0x000000092100720c */ /* 0x000fc60003f61330 */
[----:B------:R-:W-:Y:S01]  /*0f80*/  IMAD R2, R15, R14, RZ ;  /* 0x0000000e0f027224 */ /* 0x000fe200078e02ff */
[----:B------:R-:W-:Y:S02]  /*0f90*/  SEL R15, R32, R19, P3 ;  /* 0x00000013200f7207 */ /* 0x000fe40001800000 */
[----:B------:R-:W-:Y:S01]  /*0fa0*/  SEL R14, R33, R9, P3 ;  /* 0x00000009210e7207 */ /* 0x000fe20001800000 */
[----:B-1----:R-:W-:Y:S06]  /*0fb0*/  @!P1 BRA `(.L_x_9) ;  /* 0x0000000000249947 */ /* 0x002fec0003800000 */
        /* <DEDUP_REMOVED lines=9> */
.L_x_9:
[----:B------:R-:W0:Y:S01]  /*1050*/  I2F.U32.RP R10, R13 ;  /* 0x0000000d000a7306 */ /* 0x000e220000209000 */
[----:B------:R-:W-:Y:S01]  /*1060*/  HFMA2.MMA R8, -RZ, RZ, 0, 0 ;  /* 0x00000000ff087435 */ /* 0x000fe200000001ff */
[----:B------:R-:W-:-:S06]  /*1070*/  ISETP.NE.U32.AND P0, PT, R13, RZ, PT ;  /* 0x000000ff0d00720c */ /* 0x000fcc0003f05070 */
[----:B0-----:R-:W0:Y:S02]  /*1080*/  MUFU.RCP R9, R10 ;  /* 0x0000000a00097308 */ /* 0x001e240000001000 */
[----:B0-----:R-:W-:-:S06]  /*1090*/  VIADD R9, R9, 0xffffffe ;  /* 0x0ffffffe09097836 */ /* 0x001fcc0000000000 */
[----:B------:R-:W0:Y:S02]  /*10a0*/  F2I.FTZ.U32.TRUNC.NTZ R9, R9 ;  /* 0x0000000900097305 */ /* 0x000e24000021f000 */
[----:B0-----:R-:W-:-:S04]  /*10b0*/  IMAD.MOV R7, RZ, RZ, -R9 ;  /* 0x000000ffff077224 */ /* 0x001fc800078e0a09 */
[----:B------:R-:W-:-:S04]  /*10c0*/  IMAD R7, R7, R13, RZ ;  /* 0x0000000d07077224 */ /* 0x000fc800078e02ff */
[----:B------:R-:W-:Y:S01]  /*10d0*/  IMAD.HI.U32 R7, R9, R7, R8 ;  /* 0x0000000709077227 */ /* 0x000fe200078e0008 */
[----:B------:R-:W-:-:S05]  /*10e0*/  MOV R9, RZ ;  /* 0x000000ff00097202 */ /* 0x000fca0000000f00 */
        /* <DEDUP_REMOVED lines=9> */
.L_x_10:
[----:B------:R-:W-:Y:S05]  /*1180*/  BSYNC B0 ;  /* 0x0000000000007941 */ /* 0x000fea0003800000 */
.L_x_8:
[----:B------:R-:W-:Y:S01]  /*1190*/  SHF.R.S32.HI R10, RZ, 0x1f, R35 ;  /* 0x0000001fff0a7819 */ /* 0x000fe20000011423 */
[----:B------:R-:W-:Y:S01]  /*11a0*/  ULDC UR5, c[0x0][0x3c4] ;  /* 0x0000f10000057ab9 */ /* 0x000fe20000000800 */
[----:B------:R-:W-:Y:S01]  /*11b0*/  IADD3 R19, P0, R12, -UR7, RZ ;  /* 0x800000070c137c10 */ /* 0x000fe2000ff1e0ff */
[----:B------:R-:W-:Y:S01]  /*11c0*/  ULDC.64 UR8, c[0x0][0x208] ;  /* 0x0000820000087ab9 */ /* 0x000fe20000000a00 */
[----:B------:R-:W-:Y:S02]  /*11d0*/  LEA.HI R25, R10, R35, RZ, 0x2 ;  /* 0x000000230a197211 */ /* 0x000fe400078f10ff */
[----:B------:R-:W-:Y:S02]  /*11e0*/  IADD3.X R7, R5, ~UR6, RZ, P0, !PT ;  /* 0x8000000605077c10 */ /* 0x000fe400087fe4ff */
[----:B------:R-:W-:Y:S02]  /*11f0*/  LOP3.LUT R24, R25, 0xfffffffc, RZ, 0xc0, !PT ;  /* 0xfffffffc19187812 */ /* 0x000fe400078ec0ff */
[----:B------:R-:W-:-:S03]  /*1200*/  SHF.R.S32.HI R25, RZ, 0x2, R25 ;  /* 0x00000002ff197819 */ /* 0x000fc60000011419 */
[----:B------:R-:W-:Y:S02]  /*1210*/  IMAD.IADD R24, R35, 0x1, -R24 ;  /* 0x0000000123187824 */ /* 0x000fe400078e0a18 */
[C---:B------:R-:W-:Y:S02]  /*1220*/  VIADD R31, R25.reuse, 0x20 ;  /* 0x00000020191f7836 */ /* 0x040fe40000000000 */
[----:B------:R-:W-:Y:S01]  /*1230*/  VIADD R37, R25, 0x40 ;  /* 0x0000004019257836 */ /* 0x000fe20000000000 */
[----:B------:R-:W-:Y:S01]  /*1240*/  ISETP.GT.U32.AND P3, PT, R19, R24, PT ;  /* 0x000000181300720c */ /* 0x000fe20003f64070 */
[----:B------:R-:W-:Y:S01]  /*1250*/  VIADD R30, R25, 0x60 ;  /* 0x00000060191e7836 */ /* 0x000fe20000000000 */
[----:B------:R-:W-:Y:S02]  /*1260*/  SHF.R.S32.HI R6, RZ, 0x1f, R24 ;  /* 0x0000001fff067819 */ /* 0x000fe40000011418 */
[----:B------:R-:W-:Y:S02]  /*1270*/  IADD3 R42, P0, R24, UR7, RZ ;  /* 0x00000007182a7c10 */ /* 0x000fe4000ff1e0ff */
[----:B------:R-:W-:-:S02]  /*1280*/  ISETP.GT.AND.EX P3, PT, R7, R6, PT, P3 ;  /* 0x000000060700720c */ /* 0x000fc40003f64330 */
[----:B------:R-:W-:Y:S02]  /*1290*/  IADD3.X R43, R6, UR6, RZ, P0, !PT ;  /* 0x00000006062b7c10 */ /* 0x000fe400087fe4ff */
[----:B------:R-:W-:Y:S02]  /*12a0*/  ISETP.GE.OR P1, PT, R25, UR5, !P3 ;  /* 0x0000000519007c0c */ /* 0x000fe4000df26670 */
[----:B------:R-:W-:Y:S02]  /*12b0*/  ISETP.GE.OR P5, PT, R31, UR5, !P3 ;  /* 0x000000051f007c0c */ /* 0x000fe4000dfa6670 */
[----:B------:R-:W-:Y:S02]  /*12c0*/  ISETP.GE.OR P4, PT, R37, UR5, !P3 ;  /* 0x0000000525007c0c */ /* 0x000fe4000df86670 */
[----:B------:R-:W-:-:S07]  /*12d0*/  ISETP.GE.OR P3, PT, R30, UR5, !P3 ;  /* 0x000000051e007c0c */ /* 0x000fce000df66670 */
[----:B------:R-:W0:Y:S01]  /*12e0*/  @!P1 LDC.64 R22, c[0x0][0x2b8] ;  /* 0x0000ae00ff169b82 */ /* 0x000e220000000a00 */
[----:B------:R-:W-:Y:S01]  /*12f0*/  @!P1 SHF.R.S32.HI R41, RZ, 0x1f, R25 ;  /* 0x0000001fff299819 */ /* 0x000fe20000011419 */
[----:B------:R-:W-:Y:S01]  /*1300*/  @!P1 IMAD.WIDE.U32 R44, R12, R25, R42 ;  /* 0x000000190c2c9225 */ /* 0x000fe200078e002a */
[----:B------:R-:W-:Y:S02]  /*1310*/  @!P5 SHF.R.S32.HI R29, RZ, 0x1f, R31 ;  /* 0x0000001fff1dd819 */ /* 0x000fe4000001141f */
[----:B------:R-:W-:Y:S01]  /*1320*/  @!P4 SHF.R.S32.HI R39, RZ, 0x1f, R37 ;  /* 0x0000001fff27c819 */ /* 0x000fe20000011425 */
[-C--:B------:R-:W-:Y:S02]  /*1330*/  @!P1 IMAD R26, R41, R12.reuse, RZ ;  /* 0x0000000c291a9224 */ /* 0x080fe400078e02ff */
[----:B------:R-:W1:Y:S01]  /*1340*/  @!P3 LDC.64 R6, c[0x0][0x2b8] ;  /* 0x0000ae00ff06bb82 */ /* 0x000e620000000a00 */
[----:B------:R-:W-:Y:S02]  /*1350*/  @!P5 IMAD R28, R29, R12, RZ ;  /* 0x0000000c1d1cd224 */ /* 0x000fe400078e02ff */
[----:B------:R-:W-:-:S02]  /*1360*/  @!P1 IMAD R29, R25, R5, R26 ;  /* 0x00000005191d9224 */ /* 0x000fc400078e021a */
[----:B------:R-:W-:-:S03]  /*1370*/  @!P5 IMAD.WIDE.U32 R40, R12, R31, R42 ;  /* 0x0000001f0c28d225 */ /* 0x000fc600078e002a */
[----:B------:R-:W2:Y:S01]  /*1380*/  @!P4 LDC.64 R18, c[0x0][0x2b8] ;  /* 0x0000ae00ff12cb82 */ /* 0x000ea20000000a00 */
[----:B------:R-:W-:Y:S01]  /*1390*/  @!P5 IMAD R28, R31, R5, R28 ;  /* 0x000000051f1cd224 */ /* 0x000fe200078e021c */
[----:B------:R-:W-:Y:S01]  /*13a0*/  @!P3 SHF.R.S32.HI R31, RZ, 0x1f, R30 ;  /* 0x0000001fff1fb819 */ /* 0x000fe2000001141e */
[----:B------:R-:W-:Y:S02]  /*13b0*/  @!P4 IMAD R26, R39, R12, RZ ;  /* 0x0000000c271ac224 */ /* 0x000fe400078e02ff */
[----:B------:R-:W-:Y:S02]  /*13c0*/  @!P4 IMAD.MOV.U32 R38, RZ, RZ, R42 ;  /* 0x000000ffff26c224 */ /* 0x000fe400078e002a */
[----:B------:R-:W-:Y:S01]  /*13d0*/  @!P4 IMAD.MOV.U32 R39, RZ, RZ, R43 ;  /* 0x000000ffff27c224 */ /* 0x000fe200078e002b */
[----:B------:R-:W3:Y:S01]  /*13e0*/  @!P5 LDC.64 R20, c[0x0][0x2b8] ;  /* 0x0000ae00ff14db82 */ /* 0x000ee20000000a00 */
[----:B------:R-:W-:Y:S01]  /*13f0*/  @!P1 IMAD.IADD R29, R45, 0x1, R29 ;  /* 0x000000012d1d9824 */ /* 0x000fe200078e021d */
[----:B0-----:R-:W-:Y:S01]  /*1400*/  @!P1 LEA R22, P0, R44, R22, 0x2 ;  /* 0x000000162c169211 */ /* 0x001fe200078010ff */
[----:B------:R-:W-:-:S03]  /*1410*/  @!P4 IMAD.WIDE.U32 R38, R12, R37, R38 ;  /* 0x000000250c26c225 */ /* 0x000fc600078e0026 */
[----:B------:R-:W-:Y:S01]  /*1420*/  @!P1 LEA.HI.X R23, R44, R23, R29, 0x2, P0 ;  /* 0x000000172c179211 */ /* 0x000fe200000f141d */
[----:B------:R-:W-:Y:S02]  /*1430*/  @!P4 IMAD R26, R37, R5, R26 ;  /* 0x00000005251ac224 */ /* 0x000fe400078e021a */
[----:B------:R-:W-:Y:S02]  /*1440*/  @!P3 IMAD R31, R31, R12, RZ ;  /* 0x0000000c1f1fb224 */ /* 0x000fe400078e02ff */
[----:B------:R-:W-:Y:S02]  /*1450*/  @!P3 IMAD.MOV.U32 R36, RZ, RZ, R42 ;  /* 0x000000ffff24b224 */ /* 0x000fe400078e002a */
[----:B------:R-:W-:Y:S02]  /*1460*/  @!P3 IMAD.MOV.U32 R37, RZ, RZ, R43 ;  /* 0x000000ffff25b224 */ /* 0x000fe400078e002b */
[----:B------:R-:W-:Y:S02]  /*1470*/  IMAD.MOV.U32 R29, RZ, RZ, -0x800000 ;  /* 0xff800000ff1d7424 */ /* 0x000fe400078e00ff */
[----:B------:R-:W-:-:S04]  /*1480*/  @!P3 IMAD.WIDE.U32 R36, R12, R30, R36 ;  /* 0x0000001e0c24b225 */ /* 0x000fc800078e0024 */
[----:B------:R-:W-:Y:S01]  /*1490*/  @!P3 IMAD R31, R30, R5, R31 ;  /* 0x000000051e1fb224 */ /* 0x000fe200078e021f */
[----:B-1----:R-:W-:Y:S01]  /*14a0*/  @!P3 LEA R6, P0, R36, R6, 0x2 ;  /* 0x000000062406b211 */ /* 0x002fe200078010ff */
[----:B------:R0:W4:Y:S01]  /*14b0*/  @!P1 LDG.E R29, desc[UR8][R22.64] ;  /* 0x00000008161d9981 */ /* 0x000122000c1e1900 */
[----:B------:R-:W-:Y:S01]  /*14c0*/  @!P4 IMAD.IADD R26, R39, 0x1, R26 ;  /* 0x00000001271ac824 */ /* 0x000fe200078e021a */
[----:B--2---:R-:W-:Y:S01]  /*14d0*/  @!P4 LEA R18, P1, R38, R18, 0x2 ;  /* 0x000000122612c211 */ /* 0x004fe200078210ff */
[----:B------:R-:W-:Y:S01]  /*14e0*/  @!P3 IMAD.IADD R31, R37, 0x1, R31 ;  /* 0x00000001251fb824 */ /* 0x000fe200078e021f */
[----:B---3--:R-:W-:Y:S01]  /*14f0*/  @!P5 LEA R20, P2, R40, R20, 0x2 ;  /* 0x000000142814d211 */ /* 0x008fe200078410ff */
[----:B------:R-:W-:Y:S01]  /*1500*/  @!P5 IMAD.IADD R28, R41, 0x1, R28 ;  /* 0x00000001291cd824 */ /* 0x000fe200078e021c */
[----:B------:R-:W-:Y:S01]  /*1510*/  @!P4 LEA.HI.X R19, R38, R19, R26, 0x2, P1 ;  /* 0x000000132613c211 */ /* 0x000fe200008f141a */
[----:B------:R-:W-:Y:S01]  /*1520*/  IMAD.MOV.U32 R26, RZ, RZ, -0x800000 ;  /* 0xff800000ff1a7424 */ /* 0x000fe200078e00ff */
[----:B------:R-:W-:-:S02]  /*1530*/  @!P3 LEA.HI.X R7, R36, R7, R31, 0x2, P0 ;  /* 0x000000072407b211 */ /* 0x000fc400000f141f */
[----:B------:R-:W-:Y:S01]  /*1540*/  @!P5 LEA.HI.X R21, R40, R21, R28, 0x2, P2 ;  /* 0x000000152815d211 */ /* 0x000fe200010f141c */
[----:B------:R-:W1:Y:S04]  /*1550*/  LDC R31, c[0x0][0x270] ;  /* 0x00009c00ff1f7b82 */ /* 0x000e680000000800 */
[----:B------:R2:W3:Y:S01]  /*1560*/  @!P5 LDG.E R26, desc[UR8][R20.64] ;  /* 0x00000008141ad981 */ /* 0x0004e2000c1e1900 */
[----:B0-----:R-:W-:Y:S02]  /*1570*/  IMAD.MOV.U32 R22, RZ, RZ, -0x800000 ;  /* 0xff800000ff167424 */ /* 0x001fe400078e00ff */
[----:B------:R-:W-:-:S04]  /*1580*/  IMAD.MOV.U32 R23, RZ, RZ, -0x800000 ;  /* 0xff800000ff177424 */ /* 0x000fc800078e00ff */
[----:B------:R0:W5:Y:S04]  /*1590*/  @!P3 LDG.E R22, desc[UR8][R6.64] ;  /* 0x000000080616b981 */ /* 0x000168000c1e1900 */
[----:B------:R0:W5:Y:S01]  /*15a0*/  @!P4 LDG.E R23, desc[UR8][R18.64] ;  /* 0x000000081217c981 */ /* 0x000162000c1e1900 */
[----:B-1----:R-:W-:-:S04]  /*15b0*/  IABS R28, R31 ;  /* 0x0000001f001c7213 */ /* 0x002fc80000000000 */
[----:B------:R-:W1:Y:S08]  /*15c0*/  I2F.U32.RP R34, R28 ;  /* 0x0000001c00227306 */ /* 0x000e700000209000 */
[----:B-1----:R-:W1:Y:S01]  /*15d0*/  MUFU.RCP R36, R34 ;  /* 0x0000002200247308 */ /* 0x002e620000001000 */
[----:B--2---:R-:W2:Y:S01]  /*15e0*/  S2R R20, SR_CgaCtaId ;  /* 0x0000000000147919 */ /* 0x004ea20000008800 */
[----:B-1----:R-:W-:-:S06]  /*15f0*/  VIADD R36, R36, 0xffffffe ;  /* 0x0ffffffe24247836 */ /* 0x002fcc0000000000 */
[----:B------:R-:W1:Y:S01]  /*1600*/  F2I.FTZ.U32.TRUNC.NTZ R37, R36 ;  /* 0x0000002400257305 */ /* 0x000e62000021f000 */
[----:B0-----:R-:W-:Y:S02]  /*1610*/  IABS R6, R4 ;  /* 0x0000000400067213 */ /* 0x001fe40000000000 */
[----:B------:R-:W-:Y:S01]  /*1620*/  IABS R18, R31 ;  /* 0x0000001f00127213 */ /* 0x000fe20000000000 */
[----:B-1----:R-:W-:Y:S02]  /*1630*/  IMAD.MOV R30, RZ, RZ, -R37 ;  /* 0x000000ffff1e7224 */ /* 0x002fe400078e0a25 */
[----:B------:R-:W-:Y:S02]  /*1640*/  IMAD.MOV.U32 R36, RZ, RZ, RZ ;  /* 0x000000ffff247224 */ /* 0x000fe400078e00ff */
[----:B------:R-:W-:-:S04]  /*1650*/  IMAD R7, R30, R28, RZ ;  /* 0x0000001c1e077224 */ /* 0x000fc800078e02ff */
[----:B------:R-:W-:-:S04]  /*1660*/  IMAD.HI.U32 R7, R37, R7, R36 ;  /* 0x0000000725077227 */ /* 0x000fc800078e0024 */
[----:B------:R-:W-:Y:S02]  /*1670*/  IMAD.MOV R18, RZ, RZ, -R18 ;  /* 0x000000ffff127224 */ /* 0x000fe400078e0a12 */
[----:B------:R-:W-:-:S04]  /*1680*/  IMAD.HI.U32 R7, R7, R6, RZ ;  /* 0x0000000607077227 */ /* 0x000fc800078e00ff */
[----:B------:R-:W-:Y:S01]  /*1690*/  IMAD R19, R7, R18, R6 ;  /* 0x0000001207137224 */ /* 0x000fe200078e0206 */
[----:B------:R-:W-:-:S04]  /*16a0*/  MOV R21, 0x400 ;  /* 0x0000040000157802 */ /* 0x000fc80000000f00 */
[----:B------:R-:W-:Y:S02]  /*16b0*/  ISETP.GT.U32.AND P3, PT, R28, R19, PT ;  /* 0x000000131c00720c */ /* 0x000fe40003f64070 */
[----:B--2---:R-:W-:Y:S02]  /*16c0*/  LEA R6, R20, R21, 0x18 ;  /* 0x0000001514067211 */ /* 0x004fe400078ec0ff */
[C---:B------:R-:W-:Y:S02]  /*16d0*/  ISETP.GT.AND P6, PT, R35.reuse, 0x7f, PT ;  /* 0x0000007f2300780c */ /* 0x040fe40003fc4270 */
[----:B------:R-:W-:Y:S01]  /*16e0*/  ISETP.GT.AND P1, PT, R35, 0x17f, PT ;  /* 0x0000017f2300780c */ /* 0x000fe20003f24270 */
[----:B------:R-:W-:Y:S01]  /*16f0*/  IMAD R25, R25, 0x14, R6 ;  /* 0x0000001419197824 */ /* 0x000fe200078e0206 */
[C---:B------:R-:W-:Y:S02]  /*1700*/  ISETP.GT.AND P2, PT, R35.reuse, 0x1ff, PT ;  /* 0x000001ff2300780c */ /* 0x040fe40003f44270 */
[----:B------:R-:W-:Y:S01]  /*1710*/  ISETP.GT.AND P0, PT, R35, 0xff, PT ;  /* 0x000000ff2300780c */ /* 0x000fe20003f04270 */
[----:B------:R-:W-:-:S02]  /*1720*/  IMAD R25, R24, 0x4, R25 ;  /* 0x0000000418197824 */ /* 0x000fc400078e0219 */
[----:B------:R-:W-:Y:S01]  /*1730*/  @!P3 IMAD.IADD R19, R19, 0x1, -R28 ;  /* 0x000000011313b824 */ /* 0x000fe200078e0a1c */
[----:B------:R-:W-:-:S04]  /*1740*/  LOP3.LUT R18, R33, R14, RZ, 0xfc, !PT ;  /* 0x0000000e21127212 */ /* 0x000fc800078efcff */
[----:B------:R-:W-:Y:S02]  /*1750*/  ISETP.GE.U32.AND P4, PT, R19, R28, PT ;  /* 0x0000001c1300720c */ /* 0x000fe40003f86070 */
[----:B------:R-:W-:Y:S01]  /*1760*/  LOP3.LUT R4, R4, R31, RZ, 0x3c, !PT ;  /* 0x0000001f04047212 */ /* 0x000fe200078e3cff */
[----:B------:R-:W-:Y:S01]  /*1770*/  @!P3 VIADD R7, R7, 0x1 ;  /* 0x000000010707b836 */ /* 0x000fe20000000000 */
[----:B------:R-:W-:Y:S09]  /*1780*/  BSSY B0, `(.L_x_11) ;  /* 0x0000029000007945 */ /* 0x000ff20003800000 */
[----:B------:R-:W-:Y:S01]  /*1790*/  @P4 VIADD R7, R7, 0x1 ;  /* 0x0000000107074836 */ /* 0x000fe20000000000 */
[----:B----4-:R0:W-:Y:S01]  /*17a0*/  @!P2 STS [R25], R29 ;  /* 0x0000001d1900a388 */ /* 0x0101e20000000800 */
[----:B------:R-:W-:-:S02]  /*17b0*/  ISETP.GE.AND P2, PT, R4, RZ, PT ;  /* 0x000000ff0400720c */ /* 0x000fc40003f46270 */
[----:B------:R-:W-:Y:S01]  /*17c0*/  IMAD.MOV.U32 R4, RZ, RZ, R7 ;  /* 0x000000ffff047224 */ /* 0x000fe200078e0007 */
[----:B---3--:R0:W-:Y:S01]  /*17d0*/  @!P1 STS [R25+0x280], R26 ;  /* 0x0002801a19009388 */ /* 0x0081e20000000800 */
[----:B------:R-:W-:-:S03]  /*17e0*/  ISETP.NE.U32.AND P1, PT, R18, RZ, PT ;  /* 0x000000ff1200720c */ /* 0x000fc60003f25070 */
[----:B-----5:R0:W-:Y:S04]  /*17f0*/  @!P6 STS [R25+0x780], R22 ;  /* 0x000780161900e388 */ /* 0x0201e80000000800 */
[----:B------:R0:W-:Y:S01]  /*1800*/  @!P0 STS [R25+0x500], R23 ;  /* 0x0005001719008388 */ /* 0x0001e20000000800 */
[----:B------:R-:W-:Y:S01]  /*1810*/  ISETP.NE.AND P0, PT, R31, RZ, PT ;  /* 0x000000ff1f00720c */ /* 0x000fe20003f05270 */
[----:B------:R-:W-:-:S12]  /*1820*/  @!P2 IMAD.MOV R4, RZ, RZ, -R4 ;  /* 0x000000ffff04a224 */ /* 0x000fd800078e0a04 */
[----:B------:R-:W-:Y:S01]  /*1830*/  @!P0 LOP3.LUT R4, RZ, R31, RZ, 0x33, !PT ;  /* 0x0000001fff048212 */ /* 0x000fe200078e33ff */
[----:B------:R-:W-:Y:S06]  /*1840*/  @!P1 BRA `(.L_x_12) ;  /* 0x0000000000249947 */ /* 0x000fec0003800000 */
[----:B------:R-:W-:Y:S01]  /*1850*/  IMAD.MOV.U32 R28, RZ, RZ, R32 ;  /* 0x000000ffff1c7224 */ /* 0x000fe200078e0020 */
[----:B0-----:R-:W-:Y:S01]  /*1860*/  MOV R26, R15 ;  /* 0x0000000f001a7202 */ /* 0x001fe20000000f00 */
[----:B------:R-:W-:Y:S01]  /*1870*/  IMAD.MOV.U32 R19, RZ, RZ, R33 ;  /* 0x000000ffff137224 */ /* 0x000fe200078e0021 */
[----:B------:R-:W-:Y:S02]  /*1880*/  MOV R25, R14 ;  /* 0x0000000e00197202 */ /* 0x000fe40000000f00 */
[----:B------:R-:W-:Y:S02]  /*1890*/  MOV R24, 0x18b0 ;  /* 0x000018b000187802 */ /* 0x000fe40000000f00 */
[----:B------:R-:W-:Y:S05]  /*18a0*/  CALL.REL.NOINC `($__internal_0_$__cuda_sm20_div_s64) ;  /* 0x0000003000187944 */ /* 0x000fea0003c00000 */
[----:B------:R-:W-:Y:S02]  /*18b0*/  MOV R40, R20 ;  /* 0x0000001400287202 */ /* 0x000fe40000000f00 */
[----:B------:R-:W-:Y:S01]  /*18c0*/  MOV R41, R21 ;  /* 0x0000001500297202 */ /* 0x000fe20000000f00 */
[----:B------:R-:W-:Y:S05]  /*18d0*/  BRA `(.L_x_13) ;  /* 0x00000000004c7947 */ /* 0x000fea0003800000 */
.L_x_12:
[----:B------:R-:W1:Y:S01]  /*18e0*/  I2F.U32.RP R20, R15 ;  /* 0x0000000f00147306 */ /* 0x000e620000209000 */
[----:B------:R-:W-:Y:S02]  /*18f0*/  ISETP.NE.U32.AND P0, PT, R15, RZ, PT ;  /* 0x000000ff0f00720c */ /* 0x000fe40003f05070 */
[----:B------:R-:W-:-:S05]  /*1900*/  MOV R41, RZ ;  /* 0x000000ff00297202 */ /* 0x000fca0000000f00 */
[----:B-1----:R-:W1:Y:S02]  /*1910*/  MUFU.RCP R18, R20 ;  /* 0x0000001400127308 */ /* 0x002e640000001000 */
[----:B-1----:R-:W-:-:S06]  /*1920*/  VIADD R18, R18, 0xffffffe ;  /* 0x0ffffffe12127836 */ /* 0x002fcc0000000000 */
[----:B------:R1:W2:Y:S02]  /*1930*/  F2I.FTZ.U32.TRUNC.NTZ R19, R18 ;  /* 0x0000001200137305 */ /* 0x0002a4000021f000 */
[----:B-1----:R-:W-:Y:S01]  /*1940*/  HFMA2.MMA R18, -RZ, RZ, 0, 0 ;  /* 0x00000000ff127435 */ /* 0x002fe200000001ff */
[----:B--2---:R-:W-:-:S04]  /*1950*/  IMAD.MOV R7, RZ, RZ, -R19 ;  /* 0x000000ffff077224 */ /* 0x004fc800078e0a13 */
        /* <DEDUP_REMOVED lines=11> */
.L_x_13:
[----:B------:R-:W-:Y:S05]  /*1a10*/  BSYNC B0 ;  /* 0x0000000000007941 */ /* 0x000fea0003800000 */
.L_x_11:
[----:B------:R-:W-:Y:S01]  /*1a20*/  BAR.SYNC.DEFER_BLOCKING 0x0 ;  /* 0x0000000000007b1d */ /* 0x000fe20000010000 */
[----:B------:R-:W-:Y:S01]  /*1a30*/  LEA.HI R7, R10, R35, RZ, 0x5 ;  /* 0x000000230a077211 */ /* 0x000fe200078f28ff */
[----:B------:R-:W-:Y:S01]  /*1a40*/  IMAD.MOV.U32 R36, RZ, RZ, -0x800000 ;  /* 0xff800000ff247424 */ /* 0x000fe200078e00ff */
[----:B------:R-:W-:Y:S01]  /*1a50*/  MOV R32, 0xff800000 ;  /* 0xff80000000207802 */ /* 0x000fe20000000f00 */
[----:B------:R-:W-:Y:S01]  /*1a60*/  IMAD.MOV.U32 R31, RZ, RZ, -0x800000 ;  /* 0xff800000ff1f7424 */ /* 0x000fe200078e00ff */
[----:B------:R-:W-:Y:S01]  /*1a70*/  LOP3.LUT R10, R7, 0xffffffe0, RZ, 0xc0, !PT ;  /* 0xffffffe0070a7812 */ /* 0x000fe200078ec0ff */
[----:B------:R-:W-:Y:S01]  /*1a80*/  IMAD.MOV.U32 R34, RZ, RZ, -0x800000 ;  /* 0xff800000ff227424 */ /* 0x000fe200078e00ff */
[----:B------:R-:W-:Y:S01]  /*1a90*/  SHF.R.S32.HI R7, RZ, 0x5, R7 ;  /* 0x00000005ff077819 */ /* 0x000fe20000011407 */
[----:B------:R-:W-:Y:S01]  /*1aa0*/  IMAD.MOV.U32 R42, RZ, RZ, RZ ;  /* 0x000000ffff2a7224 */ /* 0x000fe200078e00ff */
[----:B------:R-:W-:Y:S01]  /*1ab0*/  IABS R24, R2 ;  /* 0x0000000200187213 */ /* 0x000fe20000000000 */
[----:B------:R-:W-:Y:S01]  /*1ac0*/  IMAD.IADD R35, R35, 0x1, -R10 ;  /* 0x0000000123237824 */ /* 0x000fe200078e0a0a */
[----:B------:R-:W-:Y:S03]  /*1ad0*/  BSSY B1, `(.L_x_14) ;  /* 0x0000244000017945 */ /* 0x000fe60003800000 */
[----:B------:R-:W-:-:S04]  /*1ae0*/  IMAD R6, R35, 0x14, R6 ;  /* 0x0000001423067824 */ /* 0x000fc800078e0206 */
[----:B------:R-:W-:-:S05]  /*1af0*/  IMAD R33, R7, 0x4, R6 ;  /* 0x0000000407217824 */ /* 0x000fca00078e0206 */
[----:B------:R-:W-:Y:S04]  /*1b00*/  @!P6 LDS R36, [R33] ;  /* 0x000000002124e984 */ /* 0x000fe80000000800 */
[----:B------:R-:W1:Y:S04]  /*1b10*/  @!P6 LDS R31, [R33+0x280] ;  /* 0x00028000211fe984 */ /* 0x000e680000000800 */
[----:B------:R-:W2:Y:S04]  /*1b20*/  @!P6 LDS R32, [R33+0x500] ;  /* 0x000500002120e984 */ /* 0x000ea80000000800 */
[----:B------:R-:W3:Y:S01]  /*1b30*/  @!P6 LDS R34, [R33+0x780] ;  /* 0x000780002122e984 */ /* 0x000ee20000000800 */
[----:B-1----:R-:W-:-:S04]  /*1b40*/  FMNMX.FTZ R19, R36, R31, !PT ;  /* 0x0000001f24137209 */ /* 0x002fc80007810000 */
[----:B--2---:R-:W-:-:S04]  /*1b50*/  FMNMX.FTZ R19, R19, R32, !PT ;  /* 0x0000002013137209 */ /* 0x004fc80007810000 */
[----:B---3--:R-:W-:-:S05]  /*1b60*/  FMNMX.FTZ R19, R19, R34, !PT ;  /* 0x0000002213137209 */ /* 0x008fca0007810000 */
[----:B------:R-:W1:Y:S02]  /*1b70*/  SHFL.BFLY PT, R20, R19, 0x10, 0x1f ;  /* 0x0e001f0013147f89 */ /* 0x000e6400000e0000 */
[----:B-1----:R-:W-:-:S05]  /*1b80*/  FMNMX.FTZ R20, R19, R20, !PT ;  /* 0x0000001413147209 */ /* 0x002fca0007810000 */
[----:B------:R-:W1:Y:S02]  /*1b90*/  SHFL.BFLY PT, R21, R20, 0x8, 0x1f ;  /* 0x0d001f0014157f89 */ /* 0x000e6400000e0000 */
[----:B-1----:R-:W-:-:S05]  /*1ba0*/  FMNMX.FTZ R21, R20, R21, !PT ;  /* 0x0000001514157209 */ /* 0x002fca0007810000 */
[----:B------:R-:W1:Y:S02]  /*1bb0*/  SHFL.BFLY PT, R10, R21, 0x4, 0x1f ;  /* 0x0c801f00150a7f89 */ /* 0x000e6400000e0000 */
[----:B-1----:R-:W-:-:S05]  /*1bc0*/  FMNMX.FTZ R10, R21, R10, !PT ;  /* 0x0000000a150a7209 */ /* 0x002fca0007810000 */
[----:B0-----:R-:W0:Y:S02]  /*1bd0*/  SHFL.BFLY PT, R23, R10, 0x2, 0x1f ;  /* 0x0c401f000a177f89 */ /* 0x001e2400000e0000 */
[----:B0-----:R-:W-:-:S05]  /*1be0*/  FMNMX.FTZ R23, R10, R23, !PT ;  /* 0x000000170a177209 */ /* 0x001fca0007810000 */
[----:B------:R-:W0:Y:S02]  /*1bf0*/  SHFL.BFLY PT, R6, R23, 0x1, 0x1f ;  /* 0x0c201f0017067f89 */ /* 0x000e2400000e0000 */
[----:B0-----:R-:W-:-:S04]  /*1c00*/  FMNMX.FTZ R6, R23, R6, !PT ;  /* 0x0000000617067209 */ /* 0x001fc80007810000 */
[----:B------:R-:W-:-:S04]  /*1c10*/  FSETP.NEU.FTZ.AND P0, PT, R6, -INF , PT ;  /* 0xff8000000600780b */ /* 0x000fc80003f1d000 */
[----:B------:R-:W-:Y:S02]  /*1c20*/  FSEL R19, R6, RZ, P0 ;  /* 0x000000ff06137208 */ /* 0x000fe40000000000 */
[----:B------:R-:W-:-:S03]  /*1c30*/  ISETP.GT.AND P0, PT, R2, RZ, PT ;  /* 0x000000ff0200720c */ /* 0x000fc60003f04270 */
[C---:B------:R-:W-:Y:S01]  /*1c40*/  FADD.FTZ R18, -R19.reuse, R36 ;  /* 0x0000002413127221 */ /* 0x040fe20000010100 */
[C---:B------:R-:W-:Y:S01]  /*1c50*/  FADD.FTZ R22, -R19.reuse, R31 ;  /* 0x0000001f13167221 */ /* 0x040fe20000010100 */
[C---:B------:R-:W-:Y:S01]  /*1c60*/  FADD.FTZ R6, -R19.reuse, R32 ;  /* 0x0000002013067221 */ /* 0x040fe20000010100 */
[----:B------:R-:W-:Y:S01]  /*1c70*/  FADD.FTZ R20, -R19, R34 ;  /* 0x0000002213147221 */ /* 0x000fe20000010100 */
[----:B------:R-:W-:Y:S01]  /*1c80*/  FMUL.FTZ R18, R18, 1.4426950216293334961 ;  /* 0x3fb8aa3b12127820 */ /* 0x000fe20000410000 */
[----:B------:R-:W-:Y:S01]  /*1c90*/  FMUL.FTZ R22, R22, 1.4426950216293334961 ;  /* 0x3fb8aa3b16167820 */ /* 0x000fe20000410000 */
[----:B------:R-:W-:Y:S01]  /*1ca0*/  FMUL.FTZ R6, R6, 1.4426950216293334961 ;  /* 0x3fb8aa3b06067820 */ /* 0x000fe20000410000 */
[----:B------:R-:W-:Y:S01]  /*1cb0*/  FMUL.FTZ R20, R20, 1.4426950216293334961 ;  /* 0x3fb8aa3b14147820 */ /* 0x000fe20000410000 */
[----:B------:R0:W-:Y:S08]  /*1cc0*/  MUFU.EX2 R21, R18 ;  /* 0x0000001200157308 */ /* 0x0001f00000000800 */
[----:B------:R-:W1:Y:S08]  /*1cd0*/  MUFU.EX2 R10, R22 ;  /* 0x00000016000a7308 */ /* 0x000e700000000800 */
[----:B------:R-:W2:Y:S01]  /*1ce0*/  MUFU.EX2 R6, R6 ;  /* 0x0000000600067308 */ /* 0x000ea20000000800 */
[----:B0-----:R-:W0:Y:S07]  /*1cf0*/  LDC R18, c[0x0][0x270] ;  /* 0x00009c00ff127b82 */ /* 0x001e2e0000000800 */
[----:B------:R-:W3:Y:S01]  /*1d00*/  MUFU.EX2 R23, R20 ;  /* 0x0000001400177308 */ /* 0x000ee20000000800 */
[----:B-1----:R-:W-:-:S04]  /*1d10*/  FADD.FTZ R21, R21, R10 ;  /* 0x0000000a15157221 */ /* 0x002fc80000010000 */
[----:B--2---:R-:W-:-:S03]  /*1d20*/  FADD.FTZ R10, R21, R6 ;  /* 0x00000006150a7221 */ /* 0x004fc60000010000 */
[----:B------:R-:W1:Y:S01]  /*1d30*/  I2F.RP R21, R24 ;  /* 0x0000001800157306 */ /* 0x000e620000209400 */
[----:B---3--:R-:W-:Y:S01]  /*1d40*/  FADD.FTZ R23, R10, R23 ;  /* 0x000000170a177221 */ /* 0x008fe20000010000 */
[----:B0-----:R-:W-:-:S04]  /*1d50*/  IABS R22, R18 ;  /* 0x0000001200167213 */ /* 0x001fc80000000000 */
[----:B------:R-:W0:Y:S02]  /*1d60*/  SHFL.BFLY PT, R10, R23, 0x10, 0x1f ;  /* 0x0e001f00170a7f89 */ /* 0x000e2400000e0000 */
[----:B------:R-:W2:Y:S08]  /*1d70*/  I2F.U32.RP R20, R22 ;  /* 0x0000001600147306 */ /* 0x000eb00000209000 */
[----:B-1----:R-:W1:Y:S08]  /*1d80*/  MUFU.RCP R6, R21 ;  /* 0x0000001500067308 */ /* 0x002e700000001000 */
[----:B--2---:R-:W2:Y:S01]  /*1d90*/  MUFU.RCP R38, R20 ;  /* 0x0000001400267308 */ /* 0x004ea20000001000 */
[----:B0-----:R-:W-:Y:S01]  /*1da0*/  FADD.FTZ R10, R23, R10 ;  /* 0x0000000a170a7221 */ /* 0x001fe20000010000 */
[----:B-1----:R-:W-:-:S04]  /*1db0*/  VIADD R6, R6, 0xffffffe ;  /* 0x0ffffffe06067836 */ /* 0x002fc80000000000 */
[----:B------:R-:W0:Y:S02]  /*1dc0*/  SHFL.BFLY PT, R29, R10, 0x8, 0x1f ;  /* 0x0d001f000a1d7f89 */ /* 0x000e2400000e0000 */
[----:B------:R-:W1:Y:S01]  /*1dd0*/  F2I.FTZ.U32.TRUNC.NTZ R43, R6 ;  /* 0x00000006002b7305 */ /* 0x000e62000021f000 */
[----:B--2---:R-:W-:-:S07]  /*1de0*/  VIADD R38, R38, 0xffffffe ;  /* 0x0ffffffe26267836 */ /* 0x004fce0000000000 */
[----:B------:R-:W2:Y:S01]  /*1df0*/  F2I.FTZ.U32.TRUNC.NTZ R39, R38 ;  /* 0x0000002600277305 */ /* 0x000ea2000021f000 */
[----:B-1----:R-:W-:Y:S02]  /*1e00*/  IADD3 R23, RZ, -R43, RZ ;  /* 0x8000002bff177210 */ /* 0x002fe40007ffe0ff */
[----:B------:R-:W-:-:S03]  /*1e10*/  IABS R6, R18 ;  /* 0x0000001200067213 */ /* 0x000fc60000000000 */
[----:B------:R-:W-:Y:S02]  /*1e20*/  IMAD R28, R23, R24, RZ ;  /* 0x00000018171c7224 */ /* 0x000fe400078e02ff */
[----:B------:R-:W-:Y:S02]  /*1e30*/  VIADD R23, R24, UR4 ;  /* 0x0000000418177c36 */ /* 0x000fe40008000000 */
[----:B0-----:R-:W-:Y:S01]  /*1e40*/  FADD.FTZ R29, R10, R29 ;  /* 0x0000001d0a1d7221 */ /* 0x001fe20000010000 */
[----:B--2---:R-:W-:Y:S01]  /*1e50*/  IMAD.MOV R21, RZ, RZ, -R39 ;  /* 0x000000ffff157224 */ /* 0x004fe200078e0a27 */
[----:B------:R-:W-:Y:S01]  /*1e60*/  IABS R10, R2 ;  /* 0x00000002000a7213 */ /* 0x000fe20000000000 */
[----:B------:R-:W-:Y:S01]  /*1e70*/  IMAD.MOV.U32 R38, RZ, RZ, RZ ;  /* 0x000000ffff267224 */ /* 0x000fe200078e00ff */
[----:B------:R-:W-:Y:S01]  /*1e80*/  IABS R20, R23 ;  /* 0x0000001700147213 */ /* 0x000fe20000000000 */
[----:B------:R-:W0:Y:S01]  /*1e90*/  SHFL.BFLY PT, R26, R29, 0x4, 0x1f ;  /* 0x0c801f001d1a7f89 */ /* 0x000e2200000e0000 */
[----:B------:R-:W-:Y:S01]  /*1ea0*/  IMAD R21, R21, R22, RZ ;  /* 0x0000001615157224 */ /* 0x000fe200078e02ff */
[----:B------:R-:W-:Y:S01]  /*1eb0*/  IADD3 R10, RZ, -R10, RZ ;  /* 0x8000000aff0a7210 */ /* 0x000fe20007ffe0ff */
[----:B------:R-:W-:Y:S01]  /*1ec0*/  IMAD.HI.U32 R28, R43, R28, R42 ;  /* 0x0000001c2b1c7227 */ /* 0x000fe200078e002a */
[----:B------:R-:W-:-:S03]  /*1ed0*/  ULDC.U8 UR4, c[0x0][0x3d9] ;  /* 0x0000f64000047ab9 */ /* 0x000fc60000000000 */
[----:B------:R-:W-:-:S04]  /*1ee0*/  IMAD.HI.U32 R21, R39, R21, R38 ;  /* 0x0000001527157227 */ /* 0x000fc800078e0026 */
[----:B------:R-:W-:Y:S02]  /*1ef0*/  IMAD.MOV R6, RZ, RZ, -R6 ;  /* 0x000000ffff067224 */ /* 0x000fe400078e0a06 */
[----:B------:R-:W-:-:S04]  /*1f00*/  IMAD.HI.U32 R21, R21, R20, RZ ;  /* 0x0000001415157227 */ /* 0x000fc800078e00ff */
[----:B------:R-:W-:-:S05]  /*1f10*/  IMAD R39, R21, R6, R20 ;  /* 0x0000000615277224 */ /* 0x000fca00078e0214 */
[----:B------:R-:W-:Y:S01]  /*1f20*/  ISETP.GT.U32.AND P1, PT, R22, R39, PT ;  /* 0x000000271600720c */ /* 0x000fe20003f24070 */
[----:B0-----:R-:W-:Y:S01]  /*1f30*/  FADD.FTZ R26, R29, R26 ;  /* 0x0000001a1d1a7221 */ /* 0x001fe20000010000 */
[----:B------:R-:W-:Y:S01]  /*1f40*/  IMAD.HI.U32 R29, R28, R20, RZ ;  /* 0x000000141c1d7227 */ /* 0x000fe200078e00ff */
[----:B------:R-:W-:-:S03]  /*1f50*/  SHF.R.S32.HI R28, RZ, 0x1f, R2 ;  /* 0x0000001fff1c7819 */ /* 0x000fc60000011402 */
[----:B------:R-:W0:Y:S01]  /*1f60*/  SHFL.BFLY PT, R25, R26, 0x2, 0x1f ;  /* 0x0c401f001a197f89 */ /* 0x000e2200000e0000 */
[----:B------:R-:W-:Y:S01]  /*1f70*/  IMAD R37, R29, R10, R20 ;  /* 0x0000000a1d257224 */ /* 0x000fe200078e0214 */
[----:B------:R-:W-:Y:S01]  /*1f80*/  LOP3.LUT R20, R23, R24, RZ, 0x3c, !PT ;  /* 0x0000001817147212 */ /* 0x000fe200078e3cff */
[----:B------:R-:W1:Y:S03]  /*1f90*/  S2R R10, SR_TID.X ;  /* 0x00000000000a7919 */ /* 0x000e660000002100 */
[----:B------:R-:W-:Y:S01]  /*1fa0*/  ISETP.GT.U32.AND P4, PT, R24, R37, PT ;  /* 0x000000251800720c */ /* 0x000fe20003f84070 */
[----:B------:R-:W-:Y:S01]  /*1fb0*/  @!P1 VIADD R21, R21, 0x1 ;  /* 0x0000000115159836 */ /* 0x000fe20000000000 */
[----:B------:R-:W-:Y:S02]  /*1fc0*/  @!P1 IADD3 R39, R39, -R22, RZ ;  /* 0x8000001627279210 */ /* 0x000fe40007ffe0ff */
[----:B------:R-:W-:-:S02]  /*1fd0*/  ISETP.GE.AND P3, PT, R20, RZ, PT ;  /* 0x000000ff1400720c */ /* 0x000fc40003f66270 */
[----:B------:R-:W-:Y:S02]  /*1fe0*/  ISETP.GE.U32.AND P5, PT, R39, R22, PT ;  /* 0x000000162700720c */ /* 0x000fe40003fa6070 */
[----:B------:R-:W-:Y:S01]  /*1ff0*/  LEA.HI.SX32 R20, R2, 0x1, 0x1 ;  /* 0x0000000102147811 */ /* 0x000fe200078f0aff */
[----:B------:R-:W-:Y:S01]  /*2000*/  @!P0 IMAD.MOV R20, RZ, RZ, R28 ;  /* 0x000000ffff148224 */ /* 0x000fe200078e021c */
[----:B------:R-:W-:-:S03]  /*2010*/  ISETP.NE.AND P0, PT, R18, RZ, PT ;  /* 0x000000ff1200720c */ /* 0x000fc60003f05270 */
[----:B------:R-:W-:Y:S02]  /*2020*/  @!P4 IMAD.IADD R37, R37, 0x1, -R24 ;  /* 0x000000012525c824 */ /* 0x000fe400078e0a18 */
[----:B------:R-:W-:Y:S01]  /*2030*/  @!P4 VIADD R29, R29, 0x1 ;  /* 0x000000011d1dc836 */ /* 0x000fe20000000000 */
[----:B------:R-:W-:Y:S01]  /*2040*/  ISETP.GT.AND P4, PT, R3, RZ, PT ;  /* 0x000000ff0300720c */ /* 0x000fe20003f84270 */
[----:B0-----:R-:W-:Y:S01]  /*2050*/  FADD.FTZ R25, R26, R25 ;  /* 0x000000191a197221 */ /* 0x001fe20000010000 */
[----:B------:R-:W-:Y:S02]  /*2060*/  ISETP.GE.U32.AND P2, PT, R37, R24, PT ;  /* 0x000000182500720c */ /* 0x000fe40003f46070 */
[----:B------:R-:W-:Y:S02]  /*2070*/  @P5 IADD3 R21, R21, 0x1, RZ ;  /* 0x0000000115155810 */ /* 0x000fe40007ffe0ff */
[----:B------:R-:W0:Y:S01]  /*2080*/  SHFL.BFLY PT, R6, R25, 0x1, 0x1f ;  /* 0x0c201f0019067f89 */ /* 0x000e2200000e0000 */
[----:B------:R-:W-:-:S02]  /*2090*/  ISETP.NE.AND P5, PT, R2, RZ, PT ;  /* 0x000000ff0200720c */ /* 0x000fc40003fa5270 */
[----:B------:R-:W-:-:S06]  /*20a0*/  SHF.R.S32.HI R26, RZ, 0x1f, R3 ;  /* 0x0000001fff1a7819 */ /* 0x000fcc0000011403 */
[----:B------:R-:W-:Y:S02]  /*20b0*/  @P2 VIADD R29, R29, 0x1 ;  /* 0x000000011d1d2836 */ /* 0x000fe40000000000 */
[----:B0-----:R-:W-:Y:S01]  /*20c0*/  FADD.FTZ R22, R25, R6 ;  /* 0x0000000619167221 */ /* 0x001fe20000010000 */
[----:B------:R-:W-:Y:S01]  /*20d0*/  LOP3.LUT R6, R23, R18, RZ, 0x3c, !PT ;  /* 0x0000001217067212 */ /* 0x000fe200078e3cff */
[----:B------:R-:W-:Y:S01]  /*20e0*/  IMAD.MOV.U32 R25, RZ, RZ, R29 ;  /* 0x000000ffff197224 */ /* 0x000fe200078e001d */
[----:B------:R-:W0:Y:S01]  /*20f0*/  LDC R23, c[0x0][0x2c4] ;  /* 0x0000b100ff177b82 */ /* 0x000e220000000800 */
[----:B------:R-:W-:Y:S01]  /*2100*/  IMAD.MOV.U32 R29, RZ, RZ, 0x7f800000 ;  /* 0x7f800000ff1d7424 */ /* 0x000fe200078e00ff */
[----:B------:R-:W-:Y:S01]  /*2110*/  FSETP.NE.FTZ.AND P1, PT, R22, RZ, PT ;  /* 0x000000ff1600720b */ /* 0x000fe20003f35000 */
[----:B------:R-:W-:Y:S01]  /*2120*/  @!P3 IMAD.MOV R25, RZ, RZ, -R25 ;  /* 0x000000ffff19b224 */ /* 0x000fe200078e0a19 */
[----:B------:R-:W-:Y:S02]  /*2130*/  ISETP.GE.AND P2, PT, R6, RZ, PT ;  /* 0x000000ff0600720c */ /* 0x000fe40003f46270 */
[----:B------:R-:W-:-:S02]  /*2140*/  LEA.HI.SX32 R6, R3, 0x1, 0x1 ;  /* 0x0000000103067811 */ /* 0x000fc400078f0aff */
[----:B------:R-:W-:Y:S01]  /*2150*/  @!P4 IADD3 R6, R26, RZ, RZ ;  /* 0x000000ff1a06c210 */ /* 0x000fe20007ffe0ff */
[----:B------:R-:W-:Y:S01]  /*2160*/  IMAD.MOV.U32 R26, RZ, RZ, R21 ;  /* 0x000000ffff1a7224 */ /* 0x000fe200078e0015 */
[C---:B-1----:R-:W-:Y:S02]  /*2170*/  LOP3.LUT P4, RZ, R10.reuse, 0x1f, RZ, 0xc0, !PT ;  /* 0x0000001f0aff7812 */ /* 0x042fe4000788c0ff */
[----:B------:R-:W-:Y:S02]  /*2180*/  ISETP.NE.AND P3, PT, RZ, UR4, PT ;  /* 0x00000004ff007c0c */ /* 0x000fe4000bf65270 */
[----:B------:R-:W-:Y:S01]  /*2190*/  ISETP.GT.OR P4, PT, R10, 0x7f, P4 ;  /* 0x0000007f0a00780c */ /* 0x000fe20002784670 */
[----:B------:R-:W1:Y:S01]  /*21a0*/  @P1 MUFU.LG2 R22, R22 ;  /* 0x0000001600161308 */ /* 0x000e620000000c00 */
[----:B------:R-:W-:Y:S02]  /*21b0*/  @!P5 LOP3.LUT R25, RZ, R24, RZ, 0x33, !PT ;  /* 0x00000018ff19d212 */ /* 0x000fe400078e33ff */
[----:B------:R-:W-:-:S02]  /*21c0*/  @!P2 IADD3 R26, -R26, RZ, RZ ;  /* 0x000000ff1a1aa210 */ /* 0x000fc40007ffe1ff */
[----:B------:R-:W-:Y:S02]  /*21d0*/  ISETP.LT.U32.AND P2, PT, R8, R25, PT ;  /* 0x000000190800720c */ /* 0x000fe40003f41070 */
[----:B------:R-:W-:Y:S02]  /*21e0*/  SHF.R.S32.HI R21, RZ, 0x1f, R25 ;  /* 0x0000001fff157819 */ /* 0x000fe40000011419 */
[----:B0-----:R-:W-:Y:S02]  /*21f0*/  SEL R23, R23, 0x1, !P3 ;  /* 0x0000000117177807 */ /* 0x001fe40005800000 */
[----:B------:R-:W-:Y:S02]  /*2200*/  @!P0 LOP3.LUT R26, RZ, R18, RZ, 0x33, !PT ;  /* 0x00000012ff1a8212 */ /* 0x000fe400078e33ff */
[C---:B------:R-:W-:Y:S01]  /*2210*/  ISETP.LT.AND.EX P2, PT, R9.reuse, R21, PT, P2 ;  /* 0x000000150900720c */ /* 0x040fe20003f41320 */
[-C--:B------:R-:W-:Y:S02]  /*2220*/  IMAD R37, R4, R23.reuse, RZ ;  /* 0x0000001704257224 */ /* 0x080fe400078e02ff */
[----:B------:R-:W-:Y:S01]  /*2230*/  IMAD R23, R26, R23, RZ ;  /* 0x000000171a177224 */ /* 0x000fe200078e02ff */
[----:B------:R-:W-:Y:S01]  /*2240*/  SEL R10, R8, R25, P2 ;  /* 0x00000019080a7207 */ /* 0x000fe20001000000 */
[----:B-1----:R-:W-:Y:S01]  /*2250*/  @P1 FFMA.FTZ R29, R22, 0.69314718246459960938, R19 ;  /* 0x3f317218161d1823 */ /* 0x002fe20000010013 */
[----:B------:R-:W-:Y:S01]  /*2260*/  SEL R9, R9, R21, P2 ;  /* 0x0000001509097207 */ /* 0x000fe20001000000 */
[----:B------:R-:W-:-:S02]  /*2270*/  IMAD R6, R37, R6, RZ ;  /* 0x0000000625067224 */ /* 0x000fc400078e02ff */
[----:B------:R-:W-:Y:S01]  /*2280*/  IMAD R8, R20, R23, RZ ;  /* 0x0000001714087224 */ /* 0x000fe200078e02ff */
[----:B------:R-:W-:Y:S06]  /*2290*/  @P4 BRA `(.L_x_15) ;  /* 0x0000001c001c4947 */ /* 0x000fec0003800000 */
[----:B------:R-:W-:Y:S01]  /*22a0*/  ULDC.U8 UR4, c[0x0][0x3d8] ;  /* 0x0000f60000047ab9 */ /* 0x000fe20000000000 */
[C---:B------:R-:W-:Y:S02]  /*22b0*/  IADD3 R38, P0, R7.reuse, UR7, RZ ;  /* 0x0000000707267c10 */ /* 0x040fe4000ff1e0ff */
[----:B------:R-:W-:Y:S02]  /*22c0*/  ISETP.NE.AND P1, PT, RZ, UR4, PT ;  /* 0x00000004ff007c0c */ /* 0x000fe4000bf25270 */
[----:B------:R-:W-:-:S11]  /*22d0*/  LEA.HI.X.SX32 R39, R7, UR6, 0x1, P0 ;  /* 0x0000000607277c11 */ /* 0x000fd600080f0eff */
[----:B------:R-:W-:Y:S05]  /*22e0*/  @!P1 BRA `(.L_x_16) ;  /* 0x0000001800f89947 */ /* 0x000fea0003800000 */
[----:B------:R-:W-:Y:S02]  /*22f0*/  ISETP.GE.U32.AND P1, PT, R38, R12, PT ;  /* 0x0000000c2600720c */ /* 0x000fe40003f26070 */
[----:B------:R-:W-:Y:S02]  /*2300*/  ISETP.LT.U32.AND P0, PT, R18, 0x1, PT ;  /* 0x000000011200780c */ /* 0x000fe40003f01070 */
[----:B------:R-:W-:Y:S02]  /*2310*/  ISETP.GE.AND.EX P1, PT, R39, R5, PT, P1 ;  /* 0x000000052700720c */ /* 0x000fe40003f26310 */
[----:B------:R-:W-:-:S04]  /*2320*/  SHF.R.S32.HI R4, RZ, 0x1f, R18 ;  /* 0x0000001fff047819 */ /* 0x000fc80000011412 */
[----:B------:R-:W-:-:S04]  /*2330*/  ISETP.LT.AND.EX P0, PT, R4, RZ, PT, P0 ;  /* 0x000000ff0400720c */ /* 0x000fc80003f01300 */
[----:B------:R-:W-:Y:S02]  /*2340*/  SEL R5, R18, 0x1, P0 ;  /* 0x0000000112057807 */ /* 0x000fe40000000000 */
[----:B------:R-:W-:Y:S01]  /*2350*/  SEL R4, R4, RZ, P0 ;  /* 0x000000ff04047207 */ /* 0x000fe20000000000 */
[----:B------:R-:W-:Y:S06]  /*2360*/  @P1 BRA `(.L_x_15) ;  /* 0x0000001800e81947 */ /* 0x000fec0003800000 */
[----:B------:R-:W-:Y:S01]  /*2370*/  IADD3 R18, P1, R5, 0x1, RZ ;  /* 0x0000000105127810 */ /* 0x000fe20007f3e0ff */
[----:B------:R-:W-:Y:S03]  /*2380*/  BSSY B0, `(.L_x_17) ;  /* 0x0000035000007945 */ /* 0x000fe60003800000 */
[----:B------:R-:W-:Y:S01]  /*2390*/  ISETP.GE.U32.AND P0, PT, R18, 0x3, PT ;  /* 0x000000031200780c */ /* 0x000fe20003f06070 */
[----:B------:R-:W-:-:S05]  /*23a0*/  IMAD.X R18, RZ, RZ, R4, P1 ;  /* 0x000000ffff127224 */ /* 0x000fca00008e0604 */
[----:B------:R-:W-:-:S04]  /*23b0*/  ISETP.GE.U32.AND.EX P0, PT, R18, RZ, PT, P0 ;  /* 0x000000ff1200720c */ /* 0x000fc80003f06100 */
[----:B------:R-:W-:Y:S02]  /*23c0*/  SEL R20, R4, RZ, !P0 ;  /* 0x000000ff04147207 */ /* 0x000fe40004000000 */
[----:B------:R-:W-:-:S03]  /*23d0*/  SEL R18, R5, RZ, !P0 ;  /* 0x000000ff05127207 */ /* 0x000fc60004000000 */
[-C--:B------:R-:W-:Y:S02]  /*23e0*/  IMAD R19, R20, R27.reuse, RZ ;  /* 0x0000001b14137224 */ /* 0x080fe400078e02ff */
[----:B------:R-:W-:-:S04]  /*23f0*/  IMAD.WIDE.U32 R20, R18, R27, RZ ;  /* 0x0000001b12147225 */ /* 0x000fc800078e00ff */
[----:B------:R-:W-:Y:S02]  /*2400*/  IMAD R19, R18, R0, R19 ;  /* 0x0000000012137224 */ /* 0x000fe400078e0213 */
[----:B------:R-:W-:-:S03]  /*2410*/  IMAD.WIDE.U32 R42, R20, R5, RZ ;  /* 0x00000005142a7225 */ /* 0x000fc600078e00ff */
[----:B------:R-:W-:-:S05]  /*2420*/  IADD3 R18, R21, R19, RZ ;  /* 0x0000001315127210 */ /* 0x000fca0007ffe0ff */
[----:B------:R-:W-:-:S04]  /*2430*/  IMAD R25, R18, R5, RZ ;  /* 0x0000000512197224 */ /* 0x000fc800078e02ff */
[----:B------:R-:W-:-:S04]  /*2440*/  IMAD R25, R4, R20, R25 ;  /* 0x0000001404197224 */ /* 0x000fc800078e0219 */
[----:B------:R-:W-:-:S05]  /*2450*/  IMAD.IADD R25, R43, 0x1, R25 ;  /* 0x000000012b197824 */ /* 0x000fca00078e0219 */
[----:B------:R-:W-:-:S04]  /*2460*/  LOP3.LUT R18, R39, R25, RZ, 0xfc, !PT ;  /* 0x0000001927127212 */ /* 0x000fc800078efcff */
[----:B------:R-:W-:-:S13]  /*2470*/  ISETP.NE.U32.AND P0, PT, R18, RZ, PT ;  /* 0x000000ff1200720c */ /* 0x000fda0003f05070 */
[----:B------:R-:W-:Y:S05]  /*2480*/  @!P0 BRA `(.L_x_18) ;  /* 0x0000000000388947 */ /* 0x000fea0003800000 */
[----:B------:R-:W-:Y:S01]  /*2490*/  IMAD.MOV.U32 R28, RZ, RZ, R38 ;  /* 0x000000ffff1c7224 */ /* 0x000fe200078e0026 */
[----:B------:R-:W-:Y:S01]  /*24a0*/  MOV R19, R39 ;  /* 0x0000002700137202 */ /* 0x000fe20000000f00 */
[----:B------:R-:W-:Y:S01]  /*24b0*/  IMAD.MOV.U32 R26, RZ, RZ, R42 ;  /* 0x000000ffff1a7224 */ /* 0x000fe200078e002a */
[----:B------:R-:W-:Y:S02]  /*24c0*/  MOV R24, 0x24e0 ;  /* 0x000024e000187802 */ /* 0x000fe40000000f00 */
[----:B------:R-:W-:Y:S05]  /*24d0*/  CALL.REL.NOINC `($__internal_0_$__cuda_sm20_div_s64) ;  /* 0x00000024000c7944 */ /* 0x000fea0003c00000 */
[-C--:B------:R-:W-:Y:S02]  /*24e0*/  IADD3 R23, P0, RZ, -R20.reuse, RZ ;  /* 0x80000014ff177210 */ /* 0x080fe40007f1e0ff */
[----:B------:R-:W-:Y:S02]  /*24f0*/  MOV R48, R20 ;  /* 0x0000001400307202 */ /* 0x000fe40000000f00 */
[----:B------:R-:W-:Y:S01]  /*2500*/  IADD3.X R19, RZ, ~R21, RZ, P0, !PT ;  /* 0x80000015ff137210 */ /* 0x000fe200007fe4ff */
[----:B------:R-:W-:Y:S01]  /*2510*/  IMAD.WIDE.U32 R38, R42, R23, R38 ;  /* 0x000000172a267225 */ /* 0x000fe200078e0026 */
[----:B------:R-:W-:-:S03]  /*2520*/  MOV R49, R21 ;  /* 0x0000001500317202 */ /* 0x000fc60000000f00 */
[----:B------:R-:W-:-:S04]  /*2530*/  IMAD R18, R19, R42, RZ ;  /* 0x0000002a13127224 */ /* 0x000fc800078e02ff */
[----:B------:R-:W-:-:S05]  /*2540*/  IMAD R19, R25, R23, R18 ;  /* 0x0000001719137224 */ /* 0x000fca00078e0212 */
[----:B------:R-:W-:Y:S01]  /*2550*/  IADD3 R19, R39, R19, RZ ;  /* 0x0000001327137210 */ /* 0x000fe20007ffe0ff */
[----:B------:R-:W-:Y:S05]  /*2560*/  BRA `(.L_x_19) ;  /* 0x0000000000587947 */ /* 0x000fea0003800000 */
.L_x_18:
[----:B------:R-:W0:Y:S01]  /*2570*/  I2F.U32.RP R22, R42 ;  /* 0x0000002a00167306 */ /* 0x000e220000209000 */
[----:B------:R-:W-:Y:S01]  /*2580*/  ISETP.NE.U32.AND P0, PT, R42, RZ, PT ;  /* 0x000000ff2a00720c */ /* 0x000fe20003f05070 */
[----:B------:R-:W-:-:S06]  /*2590*/  HFMA2.MMA R49, -RZ, RZ, 0, 0 ;  /* 0x00000000ff317435 */ /* 0x000fcc00000001ff */
[----:B0-----:R-:W0:Y:S02]  /*25a0*/  MUFU.RCP R20, R22 ;  /* 0x0000001600147308 */ /* 0x001e240000001000 */
[----:B0-----:R-:W-:-:S06]  /*25b0*/  IADD3 R20, R20, 0xffffffe, RZ ;  /* 0x0ffffffe14147810 */ /* 0x001fcc0007ffe0ff */
        /* <DEDUP_REMOVED lines=11> */
[----:B------:R-:W-:Y:S02]  /*2670*/  ISETP.GE.U32.AND P1, PT, R19, R42, PT ;  /* 0x0000002a1300720c */ /* 0x000fe40003f26070 */
[----:B------:R-:W-:-:S11]  /*2680*/  MOV R19, RZ ;  /* 0x000000ff00137202 */ /* 0x000fd60000000f00 */
[----:B------:R-:W-:Y:S02]  /*2690*/  @P1 IADD3 R48, R48, 0x1, RZ ;  /* 0x0000000130301810 */ /* 0x000fe40007ffe0ff */
[----:B------:R-:W-:-:S05]  /*26a0*/  @!P0 LOP3.LUT R48, RZ, R42, RZ, 0x33, !PT ;  /* 0x0000002aff308212 */ /* 0x000fca00078e33ff */
[----:B------:R-:W-:-:S04]  /*26b0*/  IMAD.MOV R21, RZ, RZ, -R48 ;  /* 0x000000ffff157224 */ /* 0x000fc800078e0a30 */
[----:B------:R-:W-:Y:S02]  /*26c0*/  IMAD R38, R42, R21, R38 ;  /* 0x000000152a267224 */ /* 0x000fe400078e0226 */
.L_x_19:
[----:B------:R-:W-:Y:S05]  /*26d0*/  BSYNC B0 ;  /* 0x0000000000007941 */ /* 0x000fea0003800000 */
.L_x_17:
[----:B------:R-:W-:Y:S01]  /*26e0*/  LOP3.LUT R18, R19, R0, RZ, 0xfc, !PT ;  /* 0x0000000013127212 */ /* 0x000fe200078efcff */
[----:B------:R-:W-:Y:S03]  /*26f0*/  BSSY B0, `(.L_x_20) ;  /* 0x0000028000007945 */ /* 0x000fe60003800000 */
        /* <DEDUP_REMOVED lines=9> */
[-C--:B------:R-:W-:Y:S02]  /*2790*/  IADD3.X R18, RZ, ~R21.reuse, RZ, P0, !PT ;  /* 0x80000015ff127210 */ /* 0x080fe400007fe4ff */
[----:B------:R-:W-:Y:S01]  /*27a0*/  MOV R42, R20 ;  /* 0x00000014002a7202 */ /* 0x000fe20000000f00 */
[----:B------:R-:W-:Y:S01]  /*27b0*/  IMAD.WIDE.U32 R38, R27, R22, R38 ;  /* 0x000000161b267225 */ /* 0x000fe200078e0026 */
[----:B------:R-:W-:-:S03]  /*27c0*/  MOV R43, R21 ;  /* 0x00000015002b7202 */ /* 0x000fc60000000f00 */
[----:B------:R-:W-:-:S04]  /*27d0*/  IMAD R23, R18, R27, RZ ;  /* 0x0000001b12177224 */ /* 0x000fc800078e02ff */
[----:B------:R-:W-:-:S05]  /*27e0*/  IMAD R0, R0, R22, R23 ;  /* 0x0000001600007224 */ /* 0x000fca00078e0217 */
[----:B------:R-:W-:Y:S01]  /*27f0*/  IADD3 R0, R39, R0, RZ ;  /* 0x0000000027007210 */ /* 0x000fe20007ffe0ff */
[----:B------:R-:W-:Y:S05]  /*2800*/  BRA `(.L_x_22) ;  /* 0x0000000000587947 */ /* 0x000fea0003800000 */
.L_x_21:
        /* <DEDUP_REMOVED lines=22> */
.L_x_22:
[----:B------:R-:W-:Y:S05]  /*2970*/  BSYNC B0 ;  /* 0x0000000000007941 */ /* 0x000fea0003800000 */
.L_x_20:
[----:B------:R-:W0:Y:S01]  /*2980*/  LDC R27, c[0x0][0x2c0] ;  /* 0x0000b000ff1b7b82 */ /* 0x000e220000000800 */
[----:B------:R-:W-:Y:S01]  /*2990*/  LOP3.LUT R18, R43, R4, RZ, 0xfc, !PT ;  /* 0x000000042b127212 */ /* 0x000fe200078efcff */
[----:B------:R-:W-:Y:S03]  /*29a0*/  BSSY B0, `(.L_x_23) ;  /* 0x0000027000007945 */ /* 0x000fe60003800000 */
[----:B------:R-:W-:Y:S02]  /*29b0*/  ISETP.NE.U32.AND P0, PT, R18, RZ, PT ;  /* 0x000000ff1200720c */ /* 0x000fe40003f05070 */
[----:B0-----:R-:W-:-:S11]  /*29c0*/  SEL R27, R27, 0x1, P3 ;  /* 0x000000011b1b7807 */ /* 0x001fd60001800000 */
[----:B------:R-:W-:Y:S05]  /*29d0*/  @!P0 BRA `(.L_x_24) ;  /* 0x0000000000348947 */ /* 0x000fea0003800000 */
[----:B------:R-:W-:Y:S01]  /*29e0*/  IMAD.MOV.U32 R28, RZ, RZ, R42 ;  /* 0x000000ffff1c7224 */ /* 0x000fe200078e002a */
[----:B------:R-:W-:Y:S01]  /*29f0*/  MOV R26, R5 ;  /* 0x00000005001a7202 */ /* 0x000fe20000000f00 */
[----:B------:R-:W-:Y:S01]  /*2a00*/  IMAD.MOV.U32 R19, RZ, RZ, R43 ;  /* 0x000000ffff137224 */ /* 0x000fe200078e002b */
[----:B------:R-:W-:Y:S02]  /*2a10*/  MOV R25, R4 ;  /* 0x0000000400197202 */ /* 0x000fe40000000f00 */
[----:B------:R-:W-:Y:S02]  /*2a20*/  MOV R24, 0x2a40 ;  /* 0x00002a4000187802 */ /* 0x000fe40000000f00 */
[----:B------:R-:W-:Y:S05]  /*2a30*/  CALL.REL.NOINC `($__internal_0_$__cuda_sm20_div_s64) ;  /* 0x0000001c00b47944 */ /* 0x000fea0003c00000 */
[----:B------:R-:W-:-:S04]  /*2a40*/  IADD3 R19, P0, RZ, -R20, RZ ;  /* 0x80000014ff137210 */ /* 0x000fc80007f1e0ff */
[----:B------:R-:W-:Y:S01]  /*2a50*/  IADD3.X R18, RZ, ~R21, RZ, P0, !PT ;  /* 0x80000015ff127210 */ /* 0x000fe200007fe4ff */
[----:B------:R-:W-:-:S04]  /*2a60*/  IMAD.WIDE.U32 R42, R5, R19, R42 ;  /* 0x00000013052a7225 */ /* 0x000fc800078e002a */
[----:B------:R-:W-:-:S04]  /*2a70*/  IMAD R18, R18, R5, RZ ;  /* 0x0000000512127224 */ /* 0x000fc800078e02ff */
[----:B------:R-:W-:-:S05]  /*2a80*/  IMAD R4, R4, R19, R18 ;  /* 0x0000001304047224 */ /* 0x000fca00078e0212 */
[----:B------:R-:W-:Y:S01]  /*2a90*/  IADD3 R4, R43, R4, RZ ;  /* 0x000000042b047210 */ /* 0x000fe20007ffe0ff */
[----:B------:R-:W-:Y:S05]  /*2aa0*/  BRA `(.L_x_25) ;  /* 0x0000000000587947 */ /* 0x000fea0003800000 */
.L_x_24:
[----:B------:R-:W0:Y:S01]  /*2ab0*/  I2F.U32.RP R21, R5 ;  /* 0x0000000500157306 */ /* 0x000e220000209000 */
[----:B------:R-:W-:-:S07]  /*2ac0*/  ISETP.NE.U32.AND P0, PT, R5, RZ, PT ;  /* 0x000000ff0500720c */ /* 0x000fce0003f05070 */
[----:B0-----:R-:W0:Y:S02]  /*2ad0*/  MUFU.RCP R18, R21 ;  /* 0x0000001500127308 */ /* 0x001e240000001000 */
[----:B0-----:R-:W-:Y:S01]  /*2ae0*/  IADD3 R18, R18, 0xffffffe, RZ ;  /* 0x0ffffffe12127810 */ /* 0x001fe20007ffe0ff */
[----:B------:R-:W-:-:S05]  /*2af0*/  HFMA2.MMA R21, -RZ, RZ, 0, 0 ;  /* 0x00000000ff157435 */ /* 0x000fca00000001ff */
        /* <DEDUP_REMOVED lines=17> */
.L_x_25:
[----:B------:R-:W-:Y:S05]  /*2c10*/  BSYNC B0 ;  /* 0x0000000000007941 */ /* 0x000fea0003800000 */
.L_x_23:
[-C--:B------:R-:W-:Y:S01]  /*2c20*/  IMAD R5, R41, R17.reuse, RZ ;  /* 0x0000001129057224 */ /* 0x080fe200078e02ff */
[----:B------:R-:W-:Y:S01]  /*2c30*/  SHF.R.S32.HI R19, RZ, 0x1f, R27 ;  /* 0x0000001fff137819 */ /* 0x000fe2000001141b */
[C---:B------:R-:W-:Y:S01]  /*2c40*/  IMAD.WIDE.U32 R46, R40.reuse, R17, RZ ;  /* 0x00000011282e7225 */ /* 0x040fe200078e00ff */
[----:B------:R-:W-:Y:S01]  /*2c50*/  ULDC.U8 UR10, c[0x0][0x3d9] ;  /* 0x0000f640000a7ab9 */ /* 0x000fe20000000000 */
[----:B------:R-:W-:Y:S01]  /*2c60*/  ULDC.64 UR4, c[0x0][0x2c0] ;  /* 0x0000b00000047ab9 */ /* 0x000fe20000000a00 */
[----:B------:R-:W-:Y:S01]  /*2c70*/  UISETP.NE.AND UP0, UPT, UR10, URZ, UPT ;  /* 0x0000003f0a00728c */ /* 0x000fe2000bf05270 */
[----:B------:R-:W-:Y:S01]  /*2c80*/  IMAD R5, R40, R16, R5 ;  /* 0x0000001028057224 */ /* 0x000fe200078e0205 */
[----:B------:R-:W-:Y:S01]  /*2c90*/  UIMAD UR4, UR4, UR5, URZ ;  /* 0x00000005040472a4 */ /* 0x000fe2000f8e023f */
[----:B------:R-:W-:Y:S01]  /*2ca0*/  IMAD R0, R0, R27, RZ ;  /* 0x0000001b00007224 */ /* 0x000fe200078e02ff */
[----:B------:R-:W-:Y:S01]  /*2cb0*/  USEL UR5, UR5, 0x1, !UP0 ;  /* 0x0000000105057887 */ /* 0x000fe2000c000000 */
[----:B------:R-:W-:Y:S01]  /*2cc0*/  BSSY B0, `(.L_x_26) ;  /* 0x0000040000007945 */ /* 0x000fe20003800000 */
[----:B------:R-:W-:Y:S01]  /*2cd0*/  IADD3 R18, R47, R5, RZ ;  /* 0x000000052f127210 */ /* 0x000fe20007ffe0ff */
[----:B------:R-:W-:Y:S01]  /*2ce0*/  IMAD R19, R19, R38, R0 ;  /* 0x0000002613137224 */ /* 0x000fe200078e0200 */
[----:B------:R-:W-:Y:S01]  /*2cf0*/  USHF.R.S32.HI UR11, URZ, 0x1f, UR4 ;  /* 0x0000001f3f0b7899 */ /* 0x000fe20008011404 */
[----:B------:R-:W-:Y:S01]  /*2d00*/  IMAD R23, R4, UR4, RZ ;  /* 0x0000000404177c24 */ /* 0x000fe2000f8e02ff */
[----:B------:R-:W-:Y:S01]  /*2d10*/  USHF.R.S32.HI UR10, URZ, 0x1f, UR5 ;  /* 0x0000001f3f0a7899 */ /* 0x000fe20008011405 */
[----:B------:R-:W-:-:S02]  /*2d20*/  IMAD R25, R18, R15, RZ ;  /* 0x0000000f12197224 */ /* 0x000fc400078e02ff */
[----:B------:R-:W-:Y:S02]  /*2d30*/  IMAD R5, R21, UR5, RZ ;  /* 0x0000000515057c24 */ /* 0x000fe4000f8e02ff */
[----:B------:R-:W-:Y:S02]  /*2d40*/  IMAD R25, R14, R46, R25 ;  /* 0x0000002e0e197224 */ /* 0x000fe400078e0219 */
[----:B------:R-:W-:-:S04]  /*2d50*/  IMAD.WIDE.U32 R46, R46, R15, RZ ;  /* 0x0000000f2e2e7225 */ /* 0x000fc800078e00ff */
[----:B------:R-:W-:Y:S01]  /*2d60*/  IMAD R21, R42, UR11, R23 ;  /* 0x0000000b2a157c24 */ /* 0x000fe2000f8e0217 */
[----:B------:R-:W-:Y:S01]  /*2d70*/  IADD3 R25, R47, R25, RZ ;  /* 0x000000192f197210 */ /* 0x000fe20007ffe0ff */
[----:B------:R-:W-:-:S03]  /*2d80*/  IMAD.WIDE.U32 R38, R38, R27, RZ ;  /* 0x0000001b26267225 */ /* 0x000fc600078e00ff */
[----:B------:R-:W-:Y:S01]  /*2d90*/  LOP3.LUT R0, R49, R25, RZ, 0xfc, !PT ;  /* 0x0000001931007212 */ /* 0x000fe200078efcff */
[----:B------:R-:W-:-:S03]  /*2da0*/  IMAD.WIDE.U32 R42, R42, UR4, RZ ;  /* 0x000000042a2a7c25 */ /* 0x000fc6000f8e00ff */
[----:B------:R-:W-:Y:S01]  /*2db0*/  ISETP.NE.U32.AND P0, PT, R0, RZ, PT ;  /* 0x000000ff0000720c */ /* 0x000fe20003f05070 */
[C---:B------:R-:W-:Y:S01]  /*2dc0*/  IMAD R5, R20.reuse, UR10, R5 ;  /* 0x0000000a14057c24 */ /* 0x040fe2000f8e0205 */
[----:B------:R-:W-:Y:S01]  /*2dd0*/  IADD3 R0, R39, R19, RZ ;  /* 0x0000001327007210 */ /* 0x000fe20007ffe0ff */
[----:B------:R-:W-:Y:S01]  /*2de0*/  IMAD.WIDE.U32 R40, R20, UR5, RZ ;  /* 0x0000000514287c25 */ /* 0x000fe2000f8e00ff */
[----:B------:R-:W-:-:S03]  /*2df0*/  IADD3 R4, R43, R21, RZ ;  /* 0x000000152b047210 */ /* 0x000fc60007ffe0ff */
[----:B------:R-:W-:Y:S01]  /*2e00*/  IMAD R3, R3, UR4, RZ ;  /* 0x0000000403037c24 */ /* 0x000fe2000f8e02ff */
[----:B------:R-:W-:Y:S01]  /*2e10*/  IADD3 R5, R41, R5, RZ ;  /* 0x0000000529057210 */ /* 0x000fe20007ffe0ff */
[----:B------:R-:W-:-:S04]  /*2e20*/  IMAD R2, R2, UR4, RZ ;  /* 0x0000000402027c24 */ /* 0x000fc8000f8e02ff */
[----:B------:R-:W-:Y:S05]  /*2e30*/  @!P0 BRA `(.L_x_27) ;  /* 0x0000000000448947 */ /* 0x000fea0003800000 */
[----:B------:R-:W-:Y:S01]  /*2e40*/  IMAD.MOV.U32 R28, RZ, RZ, R48 ;  /* 0x000000ffff1c7224 */ /* 0x000fe200078e0030 */
[----:B------:R-:W-:Y:S01]  /*2e50*/  MOV R19, R49 ;  /* 0x0000003100137202 */ /* 0x000fe20000000f00 */
[----:B------:R-:W-:Y:S01]  /*2e60*/  IMAD.MOV.U32 R26, RZ, RZ, R46 ;  /* 0x000000ffff1a7224 */ /* 0x000fe200078e002e */
[----:B------:R-:W-:Y:S02]  /*2e70*/  MOV R24, 0x2e90 ;  /* 0x00002e9000187802 */ /* 0x000fe40000000f00 */
[----:B------:R-:W-:Y:S05]  /*2e80*/  CALL.REL.NOINC `($__internal_0_$__cuda_sm20_div_s64) ;  /* 0x0000001800a07944 */ /* 0x000fea0003c00000 */
[----:B------:R-:W-:Y:S01]  /*2e90*/  IADD3 R18, P0, RZ, -R20, RZ ;  /* 0x80000014ff127210 */ /* 0x000fe20007f1e0ff */
[----:B------:R-:W-:Y:S01]  /*2ea0*/  IMAD.MOV.U32 R23, RZ, RZ, R49 ;  /* 0x000000ffff177224 */ /* 0x000fe200078e0031 */
[----:B------:R-:W-:Y:S02]  /*2eb0*/  MOV R22, R48 ;  /* 0x0000003000167202 */ /* 0x000fe40000000f00 */
[----:B------:R-:W-:-:S05]  /*2ec0*/  IADD3.X R19, RZ, ~R21, RZ, P0, !PT ;  /* 0x80000015ff137210 */ /* 0x000fca00007fe4ff */
[-C--:B------:R-:W-:Y:S02]  /*2ed0*/  IMAD R19, R19, R46.reuse, RZ ;  /* 0x0000002e13137224 */ /* 0x080fe400078e02ff */
[----:B------:R-:W-:-:S04]  /*2ee0*/  IMAD.WIDE.U32 R46, R18, R46, R22 ;  /* 0x0000002e122e7225 */ /* 0x000fc800078e0016 */
[----:B------:R-:W-:Y:S01]  /*2ef0*/  IMAD R19, R25, R18, R19 ;  /* 0x0000001219137224 */ /* 0x000fe200078e0213 */
[----:B------:R-:W-:Y:S02]  /*2f00*/  MOV R18, R46 ;  /* 0x0000002e00127202 */ /* 0x000fe40000000f00 */
[----:B------:R-:W-:Y:S01]  /*2f10*/  MOV R46, R20 ;  /* 0x00000014002e7202 */ /* 0x000fe20000000f00 */
[----:B------:R-:W-:Y:S01]  /*2f20*/  IMAD.IADD R19, R47, 0x1, R19 ;  /* 0x000000012f137824 */ /* 0x000fe200078e0213 */
[----:B------:R-:W-:Y:S01]  /*2f30*/  MOV R47, R21 ;  /* 0x00000015002f7202 */ /* 0x000fe20000000f00 */
[----:B------:R-:W-:Y:S05]  /*2f40*/  BRA `(.L_x_28) ;  /* 0x00000000005c7947 */ /* 0x000fea0003800000 */
.L_x_27:
[----:B------:R-:W0:Y:S01]  /*2f50*/  I2F.U32.RP R22, R46 ;  /* 0x0000002e00167306 */ /* 0x000e220000209000 */
[----:B------:R-:W-:Y:S01]  /*2f60*/  IMAD.MOV.U32 R20, RZ, RZ, RZ ;  /* 0x000000ffff147224 */ /* 0x000fe200078e00ff */
[----:B------:R-:W-:Y:S01]  /*2f70*/  ISETP.NE.U32.AND P0, PT, R46, RZ, PT ;  /* 0x000000ff2e00720c */ /* 0x000fe20003f05070 */
[----:B------:R-:W-:-:S05]  /*2f80*/  IMAD.MOV.U32 R47, RZ, RZ, RZ ;  /* 0x000000ffff2f7224 */ /* 0x000fca00078e00ff */
[----:B0-----:R-:W0:Y:S02]  /*2f90*/  MUFU.RCP R21, R22 ;  /* 0x0000001600157308 */ /* 0x001e240000001000 */
[----:B0-----:R-:W-:-:S06]  /*2fa0*/  IADD3 R21, R21, 0xffffffe, RZ ;  /* 0x0ffffffe15157810 */ /* 0x001fcc0007ffe0ff */
[----:B------:R-:W0:Y:S02]  /*2fb0*/  F2I.FTZ.U32.TRUNC.NTZ R21, R21 ;  /* 0x0000001500157305 */ /* 0x000e24000021f000 */
[----:B0-----:R-:W-:-:S05]  /*2fc0*/  IADD3 R18, RZ, -R21, RZ ;  /* 0x80000015ff127210 */ /* 0x001fca0007ffe0ff */
[----:B------:R-:W-:-:S04]  /*2fd0*/  IMAD R18, R18, R46, RZ ;  /* 0x0000002e12127224 */ /* 0x000fc800078e02ff */
[----:B------:R-:W-:-:S06]  /*2fe0*/  IMAD.HI.U32 R19, R21, R18, R20 ;  /* 0x0000001215137227 */ /* 0x000fcc00078e0014 */
[----:B------:R-:W-:-:S05]  /*2ff0*/  IMAD.HI.U32 R20, R19, R48, RZ ;  /* 0x0000003013147227 */ /* 0x000fca00078e00ff */
[----:B------:R-:W-:-:S05]  /*3000*/  IADD3 R19, -R20, RZ, RZ ;  /* 0x000000ff14137210 */ /* 0x000fca0007ffe1ff */
[----:B------:R-:W-:-:S05]  /*3010*/  IMAD R19, R46, R19, R48 ;  /* 0x000000132e137224 */ /* 0x000fca00078e0230 */
[----:B------:R-:W-:-:S13]  /*3020*/  ISETP.GE.U32.AND P2, PT, R19, R46, PT ;  /* 0x0000002e1300720c */ /* 0x000fda0003f46070 */
[----:B------:R-:W-:Y:S01]  /*3030*/  @P2 IMAD.IADD R19, R19, 0x1, -R46 ;  /* 0x0000000113132824 */ /* 0x000fe200078e0a2e */
[----:B------:R-:W-:-:S04]  /*3040*/  @P2 IADD3 R20, R20, 0x1, RZ ;  /* 0x0000000114142810 */ /* 0x000fc80007ffe0ff */
[----:B------:R-:W-:Y:S01]  /*3050*/  ISETP.GE.U32.AND P1, PT, R19, R46, PT ;  /* 0x0000002e1300720c */ /* 0x000fe20003f26070 */
[----:B------:R-:W-:-:S12]  /*3060*/  IMAD.MOV.U32 R19, RZ, RZ, RZ ;  /* 0x000000ffff137224 */ /* 0x000fd800078e00ff */
[----:B------:R-:W-:Y:S01]  /*3070*/  @P1 VIADD R20, R20, 0x1 ;  /* 0x0000000114141836 */ /* 0x000fe20000000000 */
[----:B------:R-:W-:-:S04]  /*3080*/  @!P0 LOP3.LUT R20, RZ, R46, RZ, 0x33, !PT ;  /* 0x0000002eff148212 */ /* 0x000fc800078e33ff */
[----:B------:R-:W-:-:S05]  /*3090*/  IADD3 R21, -R20, RZ, RZ ;  /* 0x000000ff14157210 */ /* 0x000fca0007ffe1ff */
[----:B------:R-:W-:Y:S01]  /*30a0*/  IMAD R18, R46, R21, R48 ;  /* 0x000000152e127224 */ /* 0x000fe200078e0230 */
[----:B------:R-:W-:Y:S02]  /*30b0*/  MOV R46, R20 ;  /* 0x00000014002e7202 */ /* 0x000fe40000000f00 */
.L_x_28:
[----:B------:R-:W-:Y:S05]  /*30c0*/  BSYNC B0 ;  /* 0x0000000000007941 */ /* 0x000fea0003800000 */
.L_x_26:
        /* <DEDUP_REMOVED lines=18> */
.L_x_30:
[----:B------:R-:W0:Y:S01]  /*31f0*/  I2F.U32.RP R21, R17 ;  /* 0x0000001100157306 */ /* 0x000e220000209000 */
[----:B------:R-:W-:Y:S01]  /*3200*/  HFMA2.MMA R22, -RZ, RZ, 0, 0 ;  /* 0x00000000ff167435 */ /* 0x000fe200000001ff */
[----:B------:R-:W-:Y:S01]  /*3210*/  ISETP.NE.U32.AND P0, PT, R17, RZ, PT ;  /* 0x000000ff1100720c */ /* 0x000fe20003f05070 */
[----:B------:R-:W-:-:S05]  /*3220*/  HFMA2.MMA R49, -RZ, RZ, 0, 0 ;  /* 0x00000000ff317435 */ /* 0x000fca00000001ff */
[----:B0-----:R-:W0:Y:S02]  /*3230*/  MUFU.RCP R20, R21 ;  /* 0x0000001500147308 */ /* 0x001e240000001000 */
[----:B0-----:R-:W-:-:S06]  /*3240*/  IADD3 R20, R20, 0xffffffe, RZ ;  /* 0x0ffffffe14147810 */ /* 0x001fcc0007ffe0ff */
[----:B------:R-:W0:Y:S02]  /*3250*/  F2I.FTZ.U32.TRUNC.NTZ R23, R20 ;  /* 0x0000001400177305 */ /* 0x000e24000021f000 */
[----:B0-----:R-:W-:-:S04]  /*3260*/  IMAD.MOV R16, RZ, RZ, -R23 ;  /* 0x000000ffff107224 */ /* 0x001fc800078e0a17 */
[----:B------:R-:W-:-:S04]  /*3270*/  IMAD R16, R16, R17, RZ ;  /* 0x0000001110107224 */ /* 0x000fc800078e02ff */
        /* <DEDUP_REMOVED lines=13> */
.L_x_31:
[----:B------:R-:W-:Y:S05]  /*3350*/  BSYNC B0 ;  /* 0x0000000000007941 */ /* 0x000fea0003800000 */
.L_x_29:
[----:B------:R-:W-:Y:S01]  /*3360*/  LOP3.LUT R17, R49, R14, RZ, 0xfc, !PT ;  /* 0x0000000e31117212 */ /* 0x000fe200078efcff */
[----:B------:R-:W-:Y:S03]  /*3370*/  BSSY B0, `(.L_x_32) ;  /* 0x000002c000007945 */ /* 0x000fe60003800000 */
        /* <DEDUP_REMOVED lines=8> */
[----:B------:R-:W-:Y:S01]  /*3400*/  IADD3 R17, P0, RZ, -R20, RZ ;  /* 0x80000014ff117210 */ /* 0x000fe20007f1e0ff */
[----:B------:R-:W-:Y:S01]  /*3410*/  IMAD.MOV.U32 R25, RZ, RZ, R49 ;  /* 0x000000ffff197224 */ /* 0x000fe200078e0031 */
[----:B------:R-:W-:Y:S02]  /*3420*/  MOV R24, R48 ;  /* 0x0000003000187202 */ /* 0x000fe40000000f00 */
[----:B------:R-:W-:-:S03]  /*3430*/  IADD3.X R22, RZ, ~R21, RZ, P0, !PT ;  /* 0x80000015ff167210 */ /* 0x000fc600007fe4ff */
[----:B------:R-:W-:-:S04]  /*3440*/  IMAD.WIDE.U32 R24, R15, R17, R24 ;  /* 0x000000110f187225 */ /* 0x000fc800078e0018 */
[----:B------:R-:W-:-:S04]  /*3450*/  IMAD R22, R22, R15, RZ ;  /* 0x0000000f16167224 */ /* 0x000fc800078e02ff */
[----:B------:R-:W-:Y:S01]  /*3460*/  IMAD R14, R14, R17, R22 ;  /* 0x000000110e0e7224 */ /* 0x000fe200078e0216 */
[----:B------:R-:W-:Y:S02]  /*3470*/  MOV R22, R24 ;  /* 0x0000001800167202 */ /* 0x000fe40000000f00 */
[----:B------:R-:W-:Y:S01]  /*3480*/  MOV R24, R20 ;  /* 0x0000001400187202 */ /* 0x000fe20000000f00 */
[----:B------:R-:W-:Y:S01]  /*3490*/  IMAD.IADD R14, R25, 0x1, R14 ;  /* 0x00000001190e7824 */ /* 0x000fe200078e020e */
[----:B------:R-:W-:Y:S01]  /*34a0*/  MOV R25, R21 ;  /* 0x0000001500197202 */ /* 0x000fe20000000f00 */
[----:B------:R-:W-:Y:S05]  /*34b0*/  BRA `(.L_x_34) ;  /* 0x00000000005c7947 */ /* 0x000fea0003800000 */
.L_x_33:
        /* <DEDUP_REMOVED lines=20> */
[----:B------:R-:W-:Y:S02]  /*3600*/  IADD3 R22, -R20, RZ, RZ ;  /* 0x000000ff14167210 */ /* 0x000fe40007ffe1ff */
[----:B------:R-:W-:-:S03]  /*3610*/  MOV R24, R20 ;  /* 0x0000001400187202 */ /* 0x000fc60000000f00 */
[----:B------:R-:W-:Y:S02]  /*3620*/  IMAD R22, R15, R22, R48 ;  /* 0x000000160f167224 */ /* 0x000fe400078e0230 */
.L_x_34:
[----:B------:R-:W-:Y:S05]  /*3630*/  BSYNC B0 ;  /* 0x0000000000007941 */ /* 0x000fea0003800000 */
.L_x_32:
[----:B------:R-:W-:Y:S01]  /*3640*/  IMAD R17, R14, R3, RZ ;  /* 0x000000030e117224 */ /* 0x000fe200078e02ff */
[----:B------:R-:W-:Y:S01]  /*3650*/  LOP3.LUT R14, R47, R11, RZ, 0xfc, !PT ;  /* 0x0000000b2f0e7212 */ /* 0x000fe200078efcff */
[----:B------:R-:W-:Y:S01]  /*3660*/  ULDC UR4, c[0x0][0x2c4] ;  /* 0x0000b10000047ab9 */ /* 0x000fe20000000800 */
[----:B------:R-:W-:Y:S01]  /*3670*/  SHF.R.S32.HI R19, RZ, 0x1f, R3 ;  /* 0x0000001fff137819 */ /* 0x000fe20000011403 */
[----:B------:R-:W-:Y:S01]  /*3680*/  IMAD R51, R27, UR4, RZ ;  /* 0x000000041b337c24 */ /* 0x000fe2000f8e02ff */
[----:B------:R-:W-:Y:S01]  /*3690*/  ISETP.NE.U32.AND P0, PT, R14, RZ, PT ;  /* 0x000000ff0e00720c */ /* 0x000fe20003f05070 */
[-C--:B------:R-:W-:Y:S01]  /*36a0*/  IMAD R15, R25, R6.reuse, RZ ;  /* 0x00000006190f7224 */ /* 0x080fe200078e02ff */
[----:B------:R-:W-:Y:S01]  /*36b0*/  SHF.R.S32.HI R20, RZ, 0x1f, R6 ;  /* 0x0000001fff147819 */ /* 0x000fe20000011406 */
[----:B------:R-:W-:Y:S01]  /*36c0*/  IMAD.WIDE.U32 R48, R24, R6, RZ ;  /* 0x0000000618307225 */ /* 0x000fe200078e00ff */
[----:B------:R-:W-:Y:S01]  /*36d0*/  SHF.R.S32.HI R21, RZ, 0x1f, R51 ;  /* 0x0000001fff157819 */ /* 0x000fe20000011433 */
[----:B------:R-:W-:Y:S02]  /*36e0*/  BSSY B0, `(.L_x_35) ;  /* 0x0000034000007945 */ /* 0x000fe40003800000 */
[----:B------:R-:W-:-:S02]  /*36f0*/  IMAD R6, R16, R51, RZ ;  /* 0x0000003310067224 */ /* 0x000fc400078e02ff */
[----:B------:R-:W-:Y:S02]  /*3700*/  IMAD R19, R19, R22, R17 ;  /* 0x0000001613137224 */ /* 0x000fe400078e0211 */
[----:B------:R-:W-:-:S04]  /*3710*/  IMAD.WIDE.U32 R16, R22, R3, RZ ;  /* 0x0000000316107225 */ /* 0x000fc800078e00ff */
[----:B------:R-:W-:Y:S01]  /*3720*/  IMAD R15, R20, R24, R15 ;  /* 0x00000018140f7224 */ /* 0x000fe200078e020f */
[----:B------:R-:W-:Y:S01]  /*3730*/  IADD3 R14, R17, R19, RZ ;  /* 0x00000013110e7210 */ /* 0x000fe20007ffe0ff */
[----:B------:R-:W-:Y:S02]  /*3740*/  IMAD R3, R21, R18, R6 ;  /* 0x0000001215037224 */ /* 0x000fe400078e0206 */
[----:B------:R-:W-:Y:S01]  /*3750*/  IMAD.WIDE.U32 R50, R18, R51, RZ ;  /* 0x0000003312327225 */ /* 0x000fe200078e00ff */
[----:B------:R-:W-:-:S04]  /*3760*/  IADD3 R6, R49, R15, RZ ;  /* 0x0000000f31067210 */ /* 0x000fc80007ffe0ff */
[----:B------:R-:W-:Y:S01]  /*3770*/  IADD3 R3, R51, R3, RZ ;  /* 0x0000000333037210 */ /* 0x000fe20007ffe0ff */
[----:B------:R-:W-:Y:S06]  /*3780*/  @!P0 BRA `(.L_x_36) ;  /* 0x0000000000488947 */ /* 0x000fec0003800000 */
        /* <DEDUP_REMOVED lines=9> */
[-C--:B------:R-:W-:Y:S02]  /*3820*/  IADD3.X R18, RZ, ~R21.reuse, RZ, P0, !PT ;  /* 0x80000015ff127210 */ /* 0x080fe400007fe4ff */
[----:B------:R-:W-:Y:S01]  /*3830*/  MOV R46, R20 ;  /* 0x00000014002e7202 */ /* 0x000fe20000000f00 */
[----:B------:R-:W-:Y:S01]  /*3840*/  IMAD.WIDE.U32 R24, R13, R22, R24 ;  /* 0x000000160d187225 */ /* 0x000fe200078e0018 */
[----:B------:R-:W-:-:S03]  /*3850*/  MOV R47, R21 ;  /* 0x00000015002f7202 */ /* 0x000fc60000000f00 */
[----:B------:R-:W-:-:S04]  /*3860*/  IMAD R18, R18, R13, RZ ;  /* 0x0000000d12127224 */ /* 0x000fc800078e02ff */
[----:B------:R-:W-:Y:S01]  /*3870*/  IMAD R11, R11, R22, R18 ;  /* 0x000000160b0b7224 */ /* 0x000fe200078e0212 */
[----:B------:R-:W-:-:S03]  /*3880*/  MOV R18, R24 ;  /* 0x0000001800127202 */ /* 0x000fc60000000f00 */
[----:B------:R-:W-:Y:S01]  /*3890*/  IMAD.IADD R11, R25, 0x1, R11 ;  /* 0x00000001190b7824 */ /* 0x000fe200078e020b */
[----:B------:R-:W-:Y:S05]  /*38a0*/  BRA `(.L_x_37) ;  /* 0x00000000005c7947 */ /* 0x000fea0003800000 */
.L_x_36:
        /* <DEDUP_REMOVED lines=12> */
[----:B------:R-:W-:Y:S02]  /*3970*/  IMAD R18, R13, R11, R46 ;  /* 0x0000000b0d127224 */ /* 0x000fe400078e022e */
[----:B------:R-:W-:-:S03]  /*3980*/  IMAD.MOV.U32 R11, RZ, RZ, RZ ;  /* 0x000000ffff0b7224 */ /* 0x000fc600078e00ff */
[----:B------:R-:W-:-:S13]  /*3990*/  ISETP.GE.U32.AND P2, PT, R18, R13, PT ;  /* 0x0000000d1200720c */ /* 0x000fda0003f46070 */
[----:B------:R-:W-:Y:S01]  /*39a0*/  @P2 IMAD.IADD R18, R18, 0x1, -R13 ;  /* 0x0000000112122824 */ /* 0x000fe200078e0a0d */
[----:B------:R-:W-:-:S04]  /*39b0*/  @P2 IADD3 R15, R15, 0x1, RZ ;  /* 0x000000010f0f2810 */ /* 0x000fc80007ffe0ff */
[----:B------:R-:W-:-:S13]  /*39c0*/  ISETP.GE.U32.AND P1, PT, R18, R13, PT ;  /* 0x0000000d1200720c */ /* 0x000fda0003f26070 */
[----:B------:R-:W-:Y:S01]  /*39d0*/  @P1 VIADD R15, R15, 0x1 ;  /* 0x000000010f0f1836 */ /* 0x000fe20000000000 */
[----:B------:R-:W-:-:S04]  /*39e0*/  @!P0 LOP3.LUT R15, RZ, R13, RZ, 0x33, !PT ;  /* 0x0000000dff0f8212 */ /* 0x000fc800078e33ff */
[----:B------:R-:W-:-:S05]  /*39f0*/  IADD3 R18, -R15, RZ, RZ ;  /* 0x000000ff0f127210 */ /* 0x000fca0007ffe1ff */
[----:B------:R-:W-:Y:S01]  /*3a00*/  IMAD R18, R13, R18, R46 ;  /* 0x000000120d127224 */ /* 0x000fe200078e022e */
[----:B------:R-:W-:Y:S02]  /*3a10*/  MOV R46, R15 ;  /* 0x0000000f002e7202 */ /* 0x000fe40000000f00 */
.L_x_37:
[----:B------:R-:W-:Y:S05]  /*3a20*/  BSYNC B0 ;  /* 0x0000000000007941 */ /* 0x000fea0003800000 */
.L_x_35:
[----:B------:R-:W-:Y:S01]  /*3a30*/  ULDC UR5, c[0x0][0x270] ;  /* 0x00009c0000057ab9 */ /* 0x000fe20000000800 */
[----:B------:R-:W-:Y:S01]  /*3a40*/  ULDC UR4, c[0x0][0x2c4] ;  /* 0x0000b10000047ab9 */ /* 0x000fe20000000800 */
[----:B------:R-:W-:Y:S01]  /*3a50*/  LOP3.LUT R15, R47, R9, RZ, 0xfc, !PT ;  /* 0x000000092f0f7212 */ /* 0x000fe200078efcff */
[----:B------:R-:W-:Y:S01]  /*3a60*/  UIMAD UR4, UR5, UR4, URZ ;  /* 0x00000004050472a4 */ /* 0x000fe2000f8e023f */
[----:B------:R-:W-:Y:S02]  /*3a70*/  BSSY B0, `(.L_x_38) ;  /* 0x0000030000007945 */ /* 0x000fe40003800000 */
[----:B------:R-:W-:-:S03]  /*3a80*/  ISETP.NE.U32.AND P0, PT, R15, RZ, PT ;  /* 0x000000ff0f00720c */ /* 0x000fc60003f05070 */
[----:B------:R-:W-:-:S04]  /*3a90*/  IMAD R27, R27, UR4, RZ ;  /* 0x000000041b1b7c24 */ /* 0x000fc8000f8e02ff */
[-C--:B------:R-:W-:Y:S01]  /*3aa0*/  IMAD R11, R11, R27.reuse, RZ ;  /* 0x0000001b0b0b7224 */ /* 0x080fe200078e02ff */
[----:B------:R-:W-:Y:S01]  /*3ab0*/  SHF.R.S32.HI R13, RZ, 0x1f, R27 ;  /* 0x0000001fff0d7819 */ /* 0x000fe2000001141b */
[----:B------:R-:W-:-:S04]  /*3ac0*/  IMAD.WIDE.U32 R52, R18, R27, RZ ;  /* 0x0000001b12347225 */ /* 0x000fc800078e00ff */
[----:B------:R-:W-:-:S05]  /*3ad0*/  IMAD R11, R13, R18, R11 ;  /* 0x000000120d0b7224 */ /* 0x000fca00078e020b */
        /* <DEDUP_REMOVED lines=8> */
[----:B------:R-:W-:Y:S02]  /*3b60*/  IADD3 R15, P0, RZ, -R20, RZ ;  /* 0x80000014ff0f7210 */ /* 0x000fe40007f1e0ff */
[----:B------:R-:W-:Y:S02]  /*3b70*/  MOV R22, R46 ;  /* 0x0000002e00167202 */ /* 0x000fe40000000f00 */
[----:B------:R-:W-:Y:S02]  /*3b80*/  IADD3.X R13, RZ, ~R21, RZ, P0, !PT ;  /* 0x80000015ff0d7210 */ /* 0x000fe400007fe4ff */
[----:B------:R-:W-:-:S03]  /*3b90*/  MOV R23, R47 ;  /* 0x0000002f00177202 */ /* 0x000fc60000000f00 */
[----:B------:R-:W-:Y:S02]  /*3ba0*/  IMAD R18, R13, R10, RZ ;  /* 0x0000000a0d127224 */ /* 0x000fe400078e02ff */
[----:B------:R-:W-:-:S04]  /*3bb0*/  IMAD.WIDE.U32 R22, R10, R15, R22 ;  /* 0x0000000f0a167225 */ /* 0x000fc800078e0016 */
[----:B------:R-:W-:Y:S01]  /*3bc0*/  IMAD R9, R9, R15, R18 ;  /* 0x0000000f09097224 */ /* 0x000fe200078e0212 */
[----:B------:R-:W-:-:S04]  /*3bd0*/  MOV R10, R22 ;  /* 0x00000016000a7202 */ /* 0x000fc80000000f00 */
[----:B------:R-:W-:Y:S01]  /*3be0*/  IADD3 R9, R23, R9, RZ ;  /* 0x0000000917097210 */ /* 0x000fe20007ffe0ff */
[----:B------:R-:W-:Y:S05]  /*3bf0*/  BRA `(.L_x_40) ;  /* 0x00000000005c7947 */ /* 0x000fea0003800000 */
.L_x_39:
        /* <DEDUP_REMOVED lines=23> */
.L_x_40:
[----:B------:R-:W-:Y:S05]  /*3d70*/  BSYNC B0 ;  /* 0x0000000000007941 */ /* 0x000fea0003800000 */
.L_x_38:
[----:B------:R-:W-:Y:S01]  /*3d80*/  IADD3 R39, P1, P0, R42, R40, R38 ;  /* 0x000000282a277210 */ /* 0x000fe2000783e026 */
[----:B------:R-:W-:Y:S01]  /*3d90*/  IMAD R9, R9, R2, RZ ;  /* 0x0000000209097224 */ /* 0x000fe200078e02ff */
[----:B------:R-:W-:Y:S02]  /*3da0*/  ULDC.64 UR4, c[0x0][0x2b0] ;  /* 0x0000ac0000047ab9 */ /* 0x000fe40000000a00 */
[----:B------:R-:W-:Y:S02]  /*3db0*/  IADD3 R39, P3, P2, R48, R39, R50 ;  /* 0x0000002730277210 */ /* 0x000fe40007a7e032 */
[----:B------:R-:W-:Y:S02]  /*3dc0*/  IADD3.X R0, R4, R5, R0, P1, P0 ;  /* 0x0000000504007210 */ /* 0x000fe40000fe0400 */
[----:B------:R-:W-:Y:S02]  /*3dd0*/  IADD3 R16, P1, P0, R52, R39, R16 ;  /* 0x0000002734107210 */ /* 0x000fe4000783e010 */
[----:B------:R-:W-:Y:S01]  /*3de0*/  IADD3.X R0, R6, R0, R3, P3, P2 ;  /* 0x0000000006007210 */ /* 0x000fe20001fe4403 */
[----:B------:R-:W-:Y:S01]  /*3df0*/  IMAD R3, R21, R8, RZ ;  /* 0x0000000815037224 */ /* 0x000fe200078e02ff */
[----:B------:R-:W-:-:S02]  /*3e00*/  SHF.R.S32.HI R4, RZ, 0x1f, R8 ;  /* 0x0000001fff047819 */ /* 0x000fc40000011408 */
[----:B------:R-:W-:Y:S02]  /*3e10*/  IADD3.X R17, R11, R0, R14, P1, P0 ;  /* 0x000000000b117210 */ /* 0x000fe40000fe040e */
[----:B------:R-:W-:Y:S01]  /*3e20*/  SHF.R.S32.HI R0, RZ, 0x1f, R2 ;  /* 0x0000001fff007819 */ /* 0x000fe20000011402 */
[-C--:B------:R-:W-:Y:S02]  /*3e30*/  IMAD R3, R4, R20.reuse, R3 ;  /* 0x0000001404037224 */ /* 0x080fe400078e0203 */
[----:B------:R-:W-:-:S04]  /*3e40*/  IMAD.WIDE.U32 R16, R8, R20, R16 ;  /* 0x0000001408107225 */ /* 0x000fc800078e0010 */
[----:B------:R-:W-:Y:S02]  /*3e50*/  IMAD.IADD R17, R17, 0x1, R3 ;  /* 0x0000000111117824 */ /* 0x000fe400078e0203 */
[-C--:B------:R-:W-:Y:S02]  /*3e60*/  IMAD R0, R0, R10.reuse, R9 ;  /* 0x0000000a00007224 */ /* 0x080fe400078e0209 */
[----:B------:R-:W-:-:S04]  /*3e70*/  IMAD.WIDE.U32 R2, R2, R10, R16 ;  /* 0x0000000a02027225 */ /* 0x000fc800078e0010 */
[----:B------:R-:W-:Y:S01]  /*3e80*/  IMAD.IADD R3, R3, 0x1, R0 ;  /* 0x0000000103037824 */ /* 0x000fe200078e0200 */
[----:B------:R-:W-:-:S04]  /*3e90*/  LEA R4, P0, R2, UR4, 0x2 ;  /* 0x0000000402047c11 */ /* 0x000fc8000f8010ff */
[----:B------:R-:W-:-:S05]  /*3ea0*/  LEA.HI.X R5, R2, UR5, R3, 0x2, P0 ;  /* 0x0000000502057c11 */ /* 0x000fca00080f1403 */
[----:B------:R1:W-:Y:S01]  /*3eb0*/  STG.E desc[UR8][R4.64], R29 ;  /* 0x0000001d04007986 */ /* 0x0003e2000c101908 */
[----:B------:R-:W-:Y:S05]  /*3ec0*/  BRA `(.L_x_15) ;  /* 0x0000000000107947 */ /* 0x000fea0003800000 */
.L_x_16:
[----:B------:R-:W-:Y:S02]  /*3ed0*/  ULDC.64 UR4, c[0x0][0x2b0] ;  /* 0x0000ac0000047ab9 */ /* 0x000fe40000000a00 */
[----:B------:R-:W-:-:S04]  /*3ee0*/  LEA R2, P0, R38, UR4, 0x2 ;  /* 0x0000000426027c11 */ /* 0x000fc8000f8010ff */
[----:B------:R-:W-:-:S05]  /*3ef0*/  LEA.HI.X R3, R38, UR5, R39, 0x2, P0 ;  /* 0x0000000526037c11 */ /* 0x000fca00080f1427 */
[----:B------:R0:W-:Y:S04]  /*3f00*/  STG.E desc[UR8][R2.64], R29 ;  /* 0x0000001d02007986 */ /* 0x0001e8000c101908 */
.L_x_15:
[----:B------:R-:W-:Y:S05]  /*3f10*/  BSYNC B1 ;  /* 0x0000000000017941 */ /* 0x000fea0003800000 */
.L_x_14:
[----:B------:R-:W2:Y:S01]  /*3f20*/  LDC R0, c[0x0][0x3c4] ;  /* 0x0000f100ff007b82 */ /* 0x000ea20000000800 */
[C---:B0-----:R-:W-:Y:S01]  /*3f30*/  IADD3 R3, R35.reuse, 0x20, RZ ;  /* 0x0000002023037810 */ /* 0x041fe20007ffe0ff */
[----:B-1----:R-:W-:Y:S01]  /*3f40*/  HFMA2.MMA R5, -RZ, RZ, 0, 0 ;  /* 0x00000000ff057435 */ /* 0x002fe200000001ff */
[----:B------:R-:W-:Y:S02]  /*3f50*/  IMAD.SHL.U32 R16, R35, 0x4, RZ ;  /* 0x0000000423107824 */ /* 0x000fe400078e00ff */
[-C--:B--2---:R-:W-:Y:S02]  /*3f60*/  ISETP.GE.OR P1, PT, R3, R0.reuse, P6 ;  /* 0x000000000300720c */ /* 0x084fe40003726670 */
[C---:B------:R-:W-:Y:S02]  /*3f70*/  IADD3 R3, R35.reuse, 0x40, RZ ;  /* 0x0000004023037810 */ /* 0x040fe40007ffe0ff */
[-C--:B------:R-:W-:Y:S02]  /*3f80*/  ISETP.GE.OR P2, PT, R35, R0.reuse, P6 ;  /* 0x000000002300720c */ /* 0x080fe40003746670 */
[----:B------:R-:W-:-:S02]  /*3f90*/  ISETP.GE.OR P0, PT, R3, R0, P6 ;  /* 0x000000000300720c */ /* 0x000fc40003706670 */
[----:B------:R-:W-:-:S04]  /*3fa0*/  IADD3 R3, R35, 0x60, RZ ;  /* 0x0000006023037810 */ /* 0x000fc80007ffe0ff */
[----:B------:R-:W-:Y:S01]  /*3fb0*/  ISETP.GE.OR P6, PT, R3, R0, P6 ;  /* 0x000000000300720c */ /* 0x000fe200037c6670 */
[----:B------:R-:W-:Y:S01]  /*3fc0*/  @!P1 FADD.FTZ R31, -R29, R31 ;  /* 0x0000001f1d1f9221 */ /* 0x000fe20000010100 */
[----:B------:R-:W-:-:S03]  /*3fd0*/  CS2R R2, SRZ ;  /* 0x0000000000027805 */ /* 0x000fc6000001ff00 */
[----:B------:R-:W-:Y:S01]  /*3fe0*/  @!P2 FADD.FTZ R36, -R29, R36 ;  /* 0x000000241d24a221 */ /* 0x000fe20000010100 */
[----:B------:R-:W-:Y:S01]  /*3ff0*/  @!P1 FMUL.FTZ R31, R31, 1.4426950216293334961 ;  /* 0x3fb8aa3b1f1f9820 */ /* 0x000fe20000410000 */
[C---:B------:R-:W-:Y:S02]  /*4000*/  @!P0 FADD.FTZ R32, -R29.reuse, R32 ;  /* 0x000000201d208221 */ /* 0x040fe40000010100 */
[----:B------:R-:W-:Y:S01]  /*4010*/  @!P2 FMUL.FTZ R36, R36, 1.4426950216293334961 ;  /* 0x3fb8aa3b2424a820 */ /* 0x000fe20000410000 */
[----:B------:R-:W0:Y:S01]  /*4020*/  @!P1 MUFU.EX2 R4, R31 ;  /* 0x0000001f00049308 */ /* 0x000e220000000800 */
[----:B------:R-:W-:Y:S02]  /*4030*/  @!P0 FMUL.FTZ R32, R32, 1.4426950216293334961 ;  /* 0x3fb8aa3b20208820 */ /* 0x000fe40000410000 */
[----:B------:R-:W-:-:S04]  /*4040*/  @!P6 FADD.FTZ R29, -R29, R34 ;  /* 0x000000221d1de221 */ /* 0x000fc80000010100 */
[----:B------:R-:W-:Y:S01]  /*4050*/  @!P6 FMUL.FTZ R6, R29, 1.4426950216293334961 ;  /* 0x3fb8aa3b1d06e820 */ /* 0x000fe20000410000 */
[----:B------:R-:W1:Y:S08]  /*4060*/  @!P0 MUFU.EX2 R32, R32 ;  /* 0x0000002000208308 */ /* 0x000e700000000800 */
[----:B------:R-:W2:Y:S01]  /*4070*/  @!P2 MUFU.EX2 R36, R36 ;  /* 0x000000240024a308 */ /* 0x000ea20000000800 */
[----:B0-----:R0:W-:Y:S07]  /*4080*/  @!P1 STS [R33+0x280], R4 ;  /* 0x0002800421009388 */ /* 0x0011ee0000000800 */
[----:B------:R-:W3:Y:S01]  /*4090*/  @!P6 MUFU.EX2 R6, R6 ;  /* 0x000000060006e308 */ /* 0x000ee20000000800 */
[----:B-1----:R0:W-:Y:S01]  /*40a0*/  @!P0 STS [R33+0x500], R32 ;  /* 0x0005002021008388 */ /* 0x0021e20000000800 */
[----:B------:R-:W-:Y:S01]  /*40b0*/  ISETP.GE.AND P0, PT, R0, 0x1, PT ;  /* 0x000000010000780c */ /* 0x000fe20003f06270 */
[----:B------:R-:W-:-:S02]  /*40c0*/  IMAD.MOV.U32 R0, RZ, RZ, RZ ;  /* 0x000000ffff007224 */ /* 0x000fc400078e00ff */
[----:B--2---:R0:W-:Y:S04]  /*40d0*/  @!P2 STS [R33], R36 ;  /* 0x000000242100a388 */ /* 0x0041e80000000800 */
[----:B---3--:R0:W-:Y:S01]  /*40e0*/  @!P6 STS [R33+0x780], R6 ;  /* 0x000780062100e388 */ /* 0x0081e20000000800 */
[----:B------:R-:W-:Y:S06]  /*40f0*/  BAR.SYNC.DEFER_BLOCKING 0x0 ;  /* 0x0000000000007b1d */ /* 0x000fec0000010000 */
[----:B------:R-:W-:Y:S05]  /*4100*/  @!P0 BRA `(.L_x_41) ;  /* 0x0000000000a88947 */ /* 0x000fea0003800000 */
[----:B------:R-:W1:Y:S01]  /*4110*/  S2UR UR6, SR_CgaCtaId ;  /* 0x00000000000679c3 */ /* 0x000e620000008800 */
[----:B------:R-:W-:Y:S01]  /*4120*/  ULDC UR10, c[0x0][0x2dc] ;  /* 0x0000b700000a7ab9 */ /* 0x000fe20000000800 */
[----:B------:R-:W-:Y:S01]  /*4130*/  IMAD R15, R7, 0x80, R16 ;  /* 0x00000080070f7824 */ /* 0x000fe200078e0210 */
[----:B------:R-:W-:Y:S01]  /*4140*/  UIMAD UR4, UR7, UR10, URZ ;  /* 0x0000000a070472a4 */ /* 0x000fe2000f8e023f */
[C---:B0-----:R-:W-:Y:S01]  /*4150*/  VIADD R4, R12.reuse, -UR7 ;  /* 0x800000070c047c36 */ /* 0x041fe20008000000 */
[----:B------:R-:W-:Y:S01]  /*4160*/  CS2R R8, SRZ ;  /* 0x0000000000087805 */ /* 0x000fe2000001ff00 */
[----:B------:R-:W-:Y:S01]  /*4170*/  IMAD R18, R12, UR10, RZ ;  /* 0x0000000a0c127c24 */ /* 0x000fe2000f8e02ff */
[----:B------:R-:W-:Y:S01]  /*4180*/  USHF.R.S32.HI UR11, URZ, 0x1f, UR4 ;  /* 0x0000001f3f0b7899 */ /* 0x000fe20008011404 */
[----:B------:R-:W0:Y:S01]  /*4190*/  LDC R13, c[0x0][0x3c4] ;  /* 0x0000f100ff0d7b82 */ /* 0x000e220000000800 */
[----:B------:R-:W-:Y:S01]  /*41a0*/  IADD3 R2, P0, R15, UR4, RZ ;  /* 0x000000040f027c10 */ /* 0x000fe2000ff1e0ff */
[----:B------:R-:W-:Y:S01]  /*41b0*/  ULDC.64 UR4, c[0x0][0x288] ;  /* 0x0000a20000047ab9 */ /* 0x000fe20000000a00 */
[----:B------:R-:W-:-:S02]  /*41c0*/  ISETP.GE.AND P2, PT, R7, R4, PT ;  /* 0x000000040700720c */ /* 0x000fc40003f46270 */
[----:B------:R-:W-:Y:S02]  /*41d0*/  CS2R R10, SRZ ;  /* 0x00000000000a7805 */ /* 0x000fe4000001ff00 */
[----:B------:R-:W-:Y:S01]  /*41e0*/  LEA.HI.X.SX32 R15, R15, UR11, 0x1, P0 ;  /* 0x0000000b0f0f7c11 */ /* 0x000fe200080f0eff */
[----:B------:R-:W-:Y:S01]  /*41f0*/  IMAD.WIDE R18, R18, 0x4, RZ ;  /* 0x0000000412127825 */ /* 0x000fe200078e02ff */
[----:B------:R-:W-:Y:S01]  /*4200*/  LEA R14, P0, R2, UR4, 0x2 ;  /* 0x00000004020e7c11 */ /* 0x000fe2000f8010ff */
[----:B------:R-:W-:-:S03]  /*4210*/  UMOV UR4, 0x400 ;  /* 0x0000040000047882 */ /* 0x000fc60000000000 */
[----:B------:R-:W-:Y:S01]  /*4220*/  LEA.HI.X R15, R2, UR5, R15, 0x2, P0 ;  /* 0x00000005020f7c11 */ /* 0x000fe200080f140f */
[----:B------:R-:W-:Y:S01]  /*4230*/  IMAD.MOV.U32 R2, RZ, RZ, RZ ;  /* 0x000000ffff027224 */ /* 0x000fe200078e00ff */
[----:B------:R-:W-:Y:S01]  /*4240*/  UMOV UR5, URZ ;  /* 0x0000003f00057c82 */ /* 0x000fe20008000000 */
[----:B-1----:R-:W-:-:S06]  /*4250*/  ULEA UR4, UR6, UR4, 0x18 ;  /* 0x0000000406047291 */ /* 0x002fcc000f8ec03f */
[----:B------:R-:W-:Y:S01]  /*4260*/  LEA R6, R7, UR4, 0x2 ;  /* 0x0000000407067c11 */ /* 0x000fe2000f8e10ff */
[----:B------:R-:W-:-:S06]  /*4270*/  ULDC UR4, c[0x0][0x2d0] ;  /* 0x0000b40000047ab9 */ /* 0x000fcc0000000800 */
.L_x_44:
[----:B------:R1:W2:Y:S01]  /*4280*/  LDS R4, [R6] ;  /* 0x0000000006047984 */ /* 0x0002a20000000800 */
[----:B------:R-:W-:Y:S01]  /*4290*/  UIADD3 UR5, UR5, 0x1, URZ ;  /* 0x0000000105057890 */ /* 0x000fe2000fffe03f */
[----:B------:R-:W-:Y:S05]  /*42a0*/  BSSY B0, `(.L_x_42) ;  /* 0x0000008000007945 */ /* 0x000fea0003800000 */
[----:B0-----:R-:W-:Y:S01]  /*42b0*/  ISETP.LE.AND P1, PT, R13, UR5, PT ;  /* 0x000000050d007c0c */ /* 0x001fe2000bf23270 */
[----:B------:R-:W-:Y:S01]  /*42c0*/  @!UPT UIADD3 URZ, URZ, URZ, URZ ;  /* 0x0000003f3f3ff290 */ /* 0x000fe2000fffe03f */
[----:B------:R-:W-:Y:S11]  /*42d0*/  @P2 BRA `(.L_x_43) ;  /* 0x0000000000102947 */ /* 0x000ff60003800000 */
[----:B------:R-:W-:Y:S02]  /*42e0*/  ISETP.GE.AND P0, PT, R16, UR4, PT ;  /* 0x0000000410007c0c */ /* 0x000fe4000bf06270 */
[----:B------:R-:W-:Y:S02]  /*42f0*/  CS2R R8, SRZ ;  /* 0x0000000000087805 */ /* 0x000fe4000001ff00 */
[----:B------:R-:W-:Y:S09]  /*4300*/  CS2R R10, SRZ ;  /* 0x00000000000a7805 */ /* 0x000ff2000001ff00 */
[----:B------:R0:W5:Y:S02]  /*4310*/  @!P0 LDG.E.128 R8, desc[UR8][R14.64] ;  /* 0x000000080e088981 */ /* 0x000164000c1e1d00 */
.L_x_43:
[----:B------:R-:W-:Y:S05]  /*4320*/  BSYNC B0 ;  /* 0x0000000000007941 */ /* 0x000fea0003800000 */
.L_x_42:
[----:B0-----:R-:W-:Y:S01]  /*4330*/  IADD3 R14, P0, R18, R14, RZ ;  /* 0x0000000e120e7210 */ /* 0x001fe20007f1e0ff */
[----:B--2--5:R-:W-:Y:S01]  /*4340*/  FFMA.FTZ R3, R4, R8, R3 ;  /* 0x0000000804037223 */ /* 0x024fe20000010003 */
[----:B-1----:R-:W-:Y:S01]  /*4350*/  IADD3 R6, R6, 0x14, RZ ;  /* 0x0000001406067810 */ /* 0x002fe20007ffe0ff */
[C---:B------:R-:W-:Y:S01]  /*4360*/  FFMA.FTZ R0, R4.reuse, R9, R0 ;  /* 0x0000000904007223 */ /* 0x040fe20000010000 */
[C---:B------:R-:W-:Y:S01]  /*4370*/  FFMA.FTZ R5, R4.reuse, R10, R5 ;  /* 0x0000000a04057223 */ /* 0x040fe20000010005 */
[----:B------:R-:W-:Y:S01]  /*4380*/  IADD3.X R15, R19, R15, RZ, P0, !PT ;  /* 0x0000000f130f7210 */ /* 0x000fe200007fe4ff */
[----:B------:R-:W-:Y:S01]  /*4390*/  FFMA.FTZ R2, R4, R11, R2 ;  /* 0x0000000b04027223 */ /* 0x000fe20000010002 */
[----:B------:R-:W-:Y:S06]  /*43a0*/  @!P1 BRA `(.L_x_44) ;  /* 0xfffffffc00b49947 */ /* 0x000fec000383ffff */
.L_x_41:
[----:B------:R-:W-:-:S04]  /*43b0*/  IADD3 R7, R7, UR7, RZ ;  /* 0x0000000707077c10 */ /* 0x000fc8000fffe0ff */
[----:B------:R-:W-:-:S13]  /*43c0*/  ISETP.GE.AND P0, PT, R7, R12, PT ;  /* 0x0000000c0700720c */ /* 0x000fda0003f06270 */
[----:B------:R-:W-:Y:S05]  /*43d0*/  @P0 EXIT ;  /* 0x000000000000094d */ /* 0x000fea0003800000 */
[----:B------:R-:W-:Y:S02]  /*43e0*/  ULDC UR4, c[0x0][0x2d0] ;  /* 0x0000b40000047ab9 */ /* 0x000fe40000000800 */
[----:B------:R-:W-:-:S13]  /*43f0*/  ISETP.GE.AND P0, PT, R16, UR4, PT ;  /* 0x0000000410007c0c */ /* 0x000fda000bf06270 */
[----:B------:R-:W-:Y:S05]  /*4400*/  @P0 EXIT ;  /* 0x000000000000094d */ /* 0x000fea0003800000 */
[----:B------:R-:W1:Y:S01]  /*4410*/  LDC R9, c[0x0][0x2c4] ;  /* 0x0000b100ff097b82 */ /* 0x000e620000000800 */
[----:B------:R-:W-:Y:S01]  /*4420*/  ULDC UR4, c[0x0][0x270] ;  /* 0x00009c0000047ab9 */ /* 0x000fe20000000800 */
[----:B------:R-:W-:Y:S02]  /*4430*/  IABS R13, R7 ;  /* 0x00000007000d7213 */ /* 0x000fe40000000000 */
[----:B------:R-:W-:Y:S02]  /*4440*/  SHF.R.S32.HI R17, RZ, 0x1f, R16 ;  /* 0x0000001fff117819 */ /* 0x000fe40000011410 */
[----:B------:R-:W-:Y:S01]  /*4450*/  F2FP.BF16.F32.PACK_AB R5, R2, R5 ;  /* 0x000000050205723e */ /* 0x000fe200000010ff */
[----:B-1----:R-:W-:Y:S01]  /*4460*/  IMAD R10, R9, UR4, RZ ;  /* 0x00000004090a7c24 */ /* 0x002fe2000f8e02ff */
[----:B------:R-:W-:-:S04]  /*4470*/  ULDC.64 UR4, c[0x0][0x290] ;  /* 0x0000a40000047ab9 */ /* 0x000fc80000000a00 */
[-C--:B------:R-:W-:Y:S02]  /*4480*/  IABS R12, R10.reuse ;  /* 0x0000000a000c7213 */ /* 0x080fe40000000000 */
[----:B0-----:R-:W-:Y:S02]  /*4490*/  IABS R6, R10 ;  /* 0x0000000a00067213 */ /* 0x001fe40000000000 */
[----:B------:R-:W0:Y:S03]  /*44a0*/  I2F.RP R8, R12 ;  /* 0x0000000c00087306 */ /* 0x000e260000209400 */
[----:B------:R-:W-:-:S05]  /*44b0*/  IMAD.MOV R6, RZ, RZ, -R6 ;  /* 0x000000ffff067224 */ /* 0x000fca00078e0a06 */
[----:B0-----:R-:W0:Y:S02]  /*44c0*/  MUFU.RCP R14, R8 ;  /* 0x00000008000e7308 */ /* 0x001e240000001000 */
[----:B0-----:R-:W-:Y:S01]  /*44d0*/  VIADD R14, R14, 0xffffffe ;  /* 0x0ffffffe0e0e7836 */ /* 0x001fe20000000000 */
[----:B------:R-:W-:-:S05]  /*44e0*/  IABS R8, R9 ;  /* 0x0000000900087213 */ /* 0x000fca0000000000 */
[----:B------:R-:W0:Y:S02]  /*44f0*/  F2I.FTZ.U32.TRUNC.NTZ R15, R14 ;  /* 0x0000000e000f7305 */ /* 0x000e24000021f000 */
[----:B0-----:R-:W-:Y:S01]  /*4500*/  IMAD.MOV R11, RZ, RZ, -R15 ;  /* 0x000000ffff0b7224 */ /* 0x001fe200078e0a0f */
[----:B------:R-:W-:-:S03]  /*4510*/  MOV R14, RZ ;  /* 0x000000ff000e7202 */ /* 0x000fc60000000f00 */
[----:B------:R-:W-:-:S04]  /*4520*/  IMAD R4, R11, R12, RZ ;  /* 0x0000000c0b047224 */ /* 0x000fc800078e02ff */
[----:B------:R-:W-:-:S06]  /*4530*/  IMAD.HI.U32 R4, R15, R4, R14 ;  /* 0x000000040f047227 */ /* 0x000fcc00078e000e */
[----:B------:R-:W-:Y:S02]  /*4540*/  IMAD.HI.U32 R11, R4, R13, RZ ;  /* 0x0000000d040b7227 */ /* 0x000fe400078e00ff */
[----:B------:R-:W0:Y:S02]  /*4550*/  I2F.RP R4, R8 ;  /* 0x0000000800047306 */ /* 0x000e240000209400 */
[----:B------:R-:W-:Y:S01]  /*4560*/  IMAD R13, R11, R6, R13 ;  /* 0x000000060b0d7224 */ /* 0x000fe200078e020d */
[----:B------:R-:W-:-:S04]  /*4570*/  LOP3.LUT R6, R7, R10, RZ, 0x3c, !PT ;  /* 0x0000000a07067212 */ /* 0x000fc800078e3cff */
[----:B------:R-:W-:Y:S02]  /*4580*/  ISETP.GT.U32.AND P1, PT, R12, R13, PT ;  /* 0x0000000d0c00720c */ /* 0x000fe40003f24070 */
[----:B------:R-:W-:Y:S01]  /*4590*/  ISETP.GE.AND P0, PT, R6, RZ, PT ;  /* 0x000000ff0600720c */ /* 0x000fe20003f06270 */
[----:B0-----:R-:W0:Y:S10]  /*45a0*/  MUFU.RCP R4, R4 ;  /* 0x0000000400047308 */ /* 0x001e340000001000 */
[----:B------:R-:W-:Y:S01]  /*45b0*/  @!P1 IMAD.IADD R13, R13, 0x1, -R12 ;  /* 0x000000010d0d9824 */ /* 0x000fe200078e0a0c */
[----:B------:R-:W-:-:S02]  /*45c0*/  @!P1 IADD3 R11, R11, 0x1, RZ ;  /* 0x000000010b0b9810 */ /* 0x000fc40007ffe0ff */
[----:B------:R-:W-:Y:S02]  /*45d0*/  ISETP.NE.AND P1, PT, R10, RZ, PT ;  /* 0x000000ff0a00720c */ /* 0x000fe40003f25270 */
[----:B------:R-:W-:Y:S01]  /*45e0*/  ISETP.GE.U32.AND P2, PT, R13, R12, PT ;  /* 0x0000000c0d00720c */ /* 0x000fe20003f46070 */
[----:B0-----:R-:W-:-:S04]  /*45f0*/  VIADD R14, R4, 0xffffffe ;  /* 0x0ffffffe040e7836 */ /* 0x001fc80000000000 */
[----:B------:R-:W0:Y:S08]  /*4600*/  F2I.FTZ.U32.TRUNC.NTZ R15, R14 ;  /* 0x0000000e000f7305 */ /* 0x000e30000021f000 */
[----:B------:R-:W-:-:S05]  /*4610*/  @P2 VIADD R11, R11, 0x1 ;  /* 0x000000010b0b2836 */ /* 0x000fca0000000000 */
[----:B------:R-:W-:Y:S02]  /*4620*/  @!P0 IADD3 R11, -R11, RZ, RZ ;  /* 0x000000ff0b0b8210 */ /* 0x000fe40007ffe1ff */
[----:B------:R-:W-:-:S05]  /*4630*/  @!P1 LOP3.LUT R11, RZ, R10, RZ, 0x33, !PT ;  /* 0x0000000aff0b9212 */ /* 0x000fca00078e33ff */
[----:B------:R-:W-:Y:S02]  /*4640*/  IMAD R10, R11, R10, RZ ;  /* 0x0000000a0b0a7224 */ /* 0x000fe400078e02ff */
[----:B0-----:R-:W-:Y:S02]  /*4650*/  IMAD.MOV R13, RZ, RZ, -R15 ;  /* 0x000000ffff0d7224 */ /* 0x001fe400078e0a0f */
[----:B------:R-:W-:Y:S01]  /*4660*/  IMAD.MOV.U32 R14, RZ, RZ, RZ ;  /* 0x000000ffff0e7224 */ /* 0x000fe200078e00ff */
[----:B------:R-:W-:Y:S01]  /*4670*/  IADD3 R12, R7, -R10, RZ ;  /* 0x8000000a070c7210 */ /* 0x000fe20007ffe0ff */
[----:B------:R-:W-:Y:S02]  /*4680*/  IMAD R6, R13, R8, RZ ;  /* 0x000000080d067224 */ /* 0x000fe400078e02ff */
[----:B------:R-:W-:Y:S01]  /*4690*/  IMAD.WIDE.U32 R16, R11, UR4, R16 ;  /* 0x000000040b107c25 */ /* 0x000fe2000f8e0010 */
[----:B------:R-:W-:Y:S02]  /*46a0*/  IABS R4, R12 ;  /* 0x0000000c00047213 */ /* 0x000fe40000000000 */
[----:B------:R-:W-:Y:S01]  /*46b0*/  LOP3.LUT R12, R12, R9, RZ, 0x3c, !PT ;  /* 0x000000090c0c7212 */ /* 0x000fe200078e3cff */
[----:B------:R-:W-:-:S03]  /*46c0*/  IMAD.HI.U32 R6, R15, R6, R14 ;  /* 0x000000060f067227 */ /* 0x000fc600078e000e */
[----:B------:R-:W-:-:S03]  /*46d0*/  ISETP.GE.AND P1, PT, R12, RZ, PT ;  /* 0x000000ff0c00720c */ /* 0x000fc60003f26270 */
[----:B------:R-:W-:-:S05]  /*46e0*/  IMAD.HI.U32 R6, R6, R4, RZ ;  /* 0x0000000406067227 */ /* 0x000fca00078e00ff */
[----:B------:R-:W-:-:S05]  /*46f0*/  IADD3 R13, -R6, RZ, RZ ;  /* 0x000000ff060d7210 */ /* 0x000fca0007ffe1ff */
[----:B------:R-:W-:Y:S01]  /*4700*/  IMAD R13, R8, R13, R4 ;  /* 0x0000000d080d7224 */ /* 0x000fe200078e0204 */
[----:B------:R-:W-:-:S04]  /*4710*/  SHF.R.S32.HI R4, RZ, 0x1f, R11 ;  /* 0x0000001fff047819 */ /* 0x000fc8000001140b */
[----:B------:R-:W-:Y:S01]  /*4720*/  ISETP.GT.U32.AND P0, PT, R8, R13, PT ;  /* 0x0000000d0800720c */ /* 0x000fe20003f04070 */
[----:B------:R-:W-:-:S04]  /*4730*/  IMAD R4, R4, UR4, RZ ;  /* 0x0000000404047c24 */ /* 0x000fc8000f8e02ff */
[----:B------:R-:W-:Y:S01]  /*4740*/  IMAD R11, R11, UR5, R4 ;  /* 0x000000050b0b7c24 */ /* 0x000fe2000f8e0204 */
[----:B------:R-:W-:-:S03]  /*4750*/  ULDC.64 UR4, c[0x0][0x2a0] ;  /* 0x0000a80000047ab9 */ /* 0x000fc60000000a00 */
[----:B------:R-:W-:-:S04]  /*4760*/  IMAD.IADD R17, R17, 0x1, R11 ;  /* 0x0000000111117824 */ /* 0x000fc800078e020b */
[----:B------:R-:W-:Y:S01]  /*4770*/  @!P0 IMAD.IADD R13, R13, 0x1, -R8 ;  /* 0x000000010d0d8824 */ /* 0x000fe200078e0a08 */
[----:B------:R-:W-:Y:S02]  /*4780*/  @!P0 IADD3 R6, R6, 0x1, RZ ;  /* 0x0000000106068810 */ /* 0x000fe40007ffe0ff */
[----:B------:R-:W-:Y:S02]  /*4790*/  ISETP.NE.AND P0, PT, R9, RZ, PT ;  /* 0x000000ff0900720c */ /* 0x000fe40003f05270 */
[----:B------:R-:W-:-:S13]  /*47a0*/  ISETP.GE.U32.AND P2, PT, R13, R8, PT ;  /* 0x000000080d00720c */ /* 0x000fda0003f46070 */
[----:B------:R-:W-:-:S05]  /*47b0*/  @P2 VIADD R6, R6, 0x1 ;  /* 0x0000000106062836 */ /* 0x000fca0000000000 */
[----:B------:R-:W-:Y:S02]  /*47c0*/  @!P1 IADD3 R6, -R6, RZ, RZ ;  /* 0x000000ff06069210 */ /* 0x000fe40007ffe1ff */
[----:B------:R-:W-:-:S04]  /*47d0*/  @!P0 LOP3.LUT R6, RZ, R9, RZ, 0x33, !PT ;  /* 0x00000009ff068212 */ /* 0x000fc800078e33ff */
[----:B------:R-:W-:Y:S01]  /*47e0*/  SHF.R.S32.HI R4, RZ, 0x1f, R6 ;  /* 0x0000001fff047819 */ /* 0x000fe20000011406 */
[C---:B------:R-:W-:Y:S02]  /*47f0*/  IMAD R10, R6.reuse, R9, R10 ;  /* 0x00000009060a7224 */ /* 0x040fe400078e020a */
[----:B------:R-:W-:-:S03]  /*4800*/  IMAD.WIDE.U32 R16, R6, UR4, R16 ;  /* 0x0000000406107c25 */ /* 0x000fc6000f8e0010 */
[----:B------:R-:W-:Y:S01]  /*4810*/  IADD3 R10, R7, -R10, RZ ;  /* 0x8000000a070a7210 */ /* 0x000fe20007ffe0ff */
[----:B------:R-:W-:Y:S01]  /*4820*/  IMAD R9, R4, UR4, RZ ;  /* 0x0000000404097c24 */ /* 0x000fe2000f8e02ff */
[----:B------:R-:W-:Y:S02]  /*4830*/  F2FP.BF16.F32.PACK_AB R4, R0, R3 ;  /* 0x000000030004723e */ /* 0x000fe400000010ff */
[----:B------:R-:W-:Y:S01]  /*4840*/  SHF.R.S32.HI R7, RZ, 0x1f, R10 ;  /* 0x0000001fff077819 */ /* 0x000fe2000001140a */
[----:B------:R-:W-:Y:S01]  /*4850*/  IMAD R9, R6, UR5, R9 ;  /* 0x0000000506097c24 */ /* 0x000fe2000f8e0209 */
[----:B------:R-:W-:-:S03]  /*4860*/  ULDC.64 UR4, c[0x0][0x298] ;  /* 0x0000a60000047ab9 */ /* 0x000fc60000000a00 */
[----:B------:R-:W-:Y:S02]  /*4870*/  IMAD R7, R7, UR4, RZ ;  /* 0x0000000407077c24 */ /* 0x000fe4000f8e02ff */
[----:B------:R-:W-:Y:S02]  /*4880*/  IMAD.IADD R17, R17, 0x1, R9 ;  /* 0x0000000111117824 */ /* 0x000fe400078e0209 */
[C---:B------:R-:W-:Y:S02]  /*4890*/  IMAD R7, R10.reuse, UR5, R7 ;  /* 0x000000050a077c24 */ /* 0x040fe4000f8e0207 */
[----:B------:R-:W-:Y:S01]  /*48a0*/  IMAD.WIDE.U32 R10, R10, UR4, R16 ;  /* 0x000000040a0a7c25 */ /* 0x000fe2000f8e0010 */
[----:B------:R-:W-:-:S04]  /*48b0*/  ULDC.64 UR4, c[0x0][0x280] ;  /* 0x0000a00000047ab9 */ /* 0x000fc80000000a00 */
[----:B------:R-:W-:Y:S02]  /*48c0*/  IADD3 R7, R11, R7, RZ ;  /* 0x000000070b077210 */ /* 0x000fe40007ffe0ff */
[----:B------:R-:W-:-:S04]  /*48d0*/  LEA R6, P0, R10, UR4, 0x1 ;  /* 0x000000040a067c11 */ /* 0x000fc8000f8008ff */
[----:B------:R-:W-:-:S05]  /*48e0*/  LEA.HI.X R7, R10, UR5, R7, 0x1, P0 ;  /* 0x000000050a077c11 */ /* 0x000fca00080f0c07 */
[----:B------:R-:W-:Y:S01]  /*48f0*/  STG.E.64 desc[UR8][R6.64], R4 ;  /* 0x0000000406007986 */ /* 0x000fe2000c101b08 */
[----:B------:R-:W-:Y:S05]  /*4900*/  EXIT ;  /* 0x000000000000794d */ /* 0x000fea0003800000 */
        .weak           $__internal_0_$__cuda_sm20_div_s64
        .type           $__internal_0_$__cuda_sm20_div_s64,@function
        .size           $__internal_0_$__cuda_sm20_div_s64,(.L_x_8418 - $__internal_0_$__cuda_sm20_div_s64)
$__internal_0_$__cuda_sm20_div_s64:
[----:B------:R-:W-:Y:S02]  /*4910*/  IADD3 R45, P0, RZ, -R26, RZ ;  /* 0x8000001aff2d7210 */ /* 0x000fe40007f1e0ff */
[----:B------:R-:W-:-:S03]  /*4920*/  ISETP.GE.AND P1, PT, R25, RZ, PT ;  /* 0x000000ff1900720c */ /* 0x000fc60003f26270 */
[----:B------:R-:W-:Y:S01]  /*4930*/  IMAD.X R20, RZ, RZ, ~R25, P0 ;  /* 0x000000ffff147224 */ /* 0x000fe200000e0e19 */
[----:B------:R-:W-:-:S04]  /*4940*/  SEL R44, R45, R26, !P1 ;  /* 0x0000001a2d2c7207 */ /* 0x000fc80004800000 */
[----:B------:R-:W-:-:S04]  /*4950*/  SEL R45, R20, R25, !P1 ;  /* 0x00000019142d7207 */ /* 0x000fc80004800000 */
[----:B------:R-:W0:Y:S08]  /*4960*/  I2F.U64.RP R20, R44 ;  /* 0x0000002c00147312 */ /* 0x000e300000309000 */
[----:B0-----:R-:W0:Y:S02]  /*4970*/  MUFU.RCP R22, R20 ;  /* 0x0000001400167308 */ /* 0x001e240000001000 */
[----:B0-----:R-:W-:-:S06]  /*4980*/  VIADD R22, R22, 0x1ffffffe ;  /* 0x1ffffffe16167836 */ /* 0x001fcc0000000000 */
[----:B------:R-:W0:Y:S02]  /*4990*/  F2I.U64.TRUNC R56, R22 ;  /* 0x0000001600387311 */ /* 0x000e24000020d800 */
[----:B0-----:R-:W-:-:S04]  /*49a0*/  IMAD.WIDE.U32 R54, R56, R44, RZ ;  /* 0x0000002c38367225 */ /* 0x001fc800078e00ff */
[C---:B------:R-:W-:Y:S01]  /*49b0*/  IMAD R21, R56.reuse, R45, R55 ;  /* 0x0000002d38157224 */ /* 0x040fe200078e0237 */
[----:B------:R-:W-:Y:S01]  /*49c0*/  IADD3 R23, P0, RZ, -R54, RZ ;  /* 0x80000036ff177210 */ /* 0x000fe20007f1e0ff */
[----:B------:R-:W-:Y:S02]  /*49d0*/  IMAD.MOV.U32 R55, RZ, RZ, R56 ;  /* 0x000000ffff377224 */ /* 0x000fe400078e0038 */
[----:B------:R-:W-:Y:S02]  /*49e0*/  IMAD R21, R57, R44, R21 ;  /* 0x0000002c39157224 */ /* 0x000fe400078e0215 */
[----:B------:R-:W-:-:S04]  /*49f0*/  IMAD.HI.U32 R54, R56, R23, RZ ;  /* 0x0000001738367227 */ /* 0x000fc800078e00ff */
[----:B------:R-:W-:-:S04]  /*4a00*/  IMAD.X R21, RZ, RZ, ~R21, P0 ;  /* 0x000000ffff157224 */ /* 0x000fc800000e0e15 */
[----:B------:R-:W-:-:S04]  /*4a10*/  IMAD.WIDE.U32 R54, P2, R56, R21, R54 ;  /* 0x0000001538367225 */ /* 0x000fc80007840036 */
[C---:B------:R-:W-:Y:S02]  /*4a20*/  IMAD R20, R57.reuse, R21, RZ ;  /* 0x0000001539147224 */ /* 0x040fe400078e02ff */
[----:B------:R-:W-:-:S04]  /*4a30*/  IMAD.HI.U32 R23, P1, R57, R23, R54 ;  /* 0x0000001739177227 */ /* 0x000fc80007820036 */
[----:B------:R-:W-:Y:S01]  /*4a40*/  IMAD.HI.U32 R21, R57, R21, RZ ;  /* 0x0000001539157227 */ /* 0x000fe200078e00ff */
[----:B------:R-:W-:-:S03]  /*4a50*/  IADD3 R55, P0, R20, R23, RZ ;  /* 0x0000001714377210 */ /* 0x000fc60007f1e0ff */
[----:B------:R-:W-:Y:S02]  /*4a60*/  IMAD.X R21, R21, 0x1, R57, P2 ;  /* 0x0000000115157824 */ /* 0x000fe400010e0639 */
[----:B------:R-:W-:-:S03]  /*4a70*/  IMAD.WIDE.U32 R56, R55, R44, RZ ;  /* 0x0000002c37387225 */ /* 0x000fc600078e00ff */
[----:B------:R-:W-:Y:S01]  /*4a80*/  IADD3.X R37, RZ, RZ, R21, P0, P1 ;  /* 0x000000ffff257210 */ /* 0x000fe200007e2415 */
[----:B------:R-:W-:Y:S01]  /*4a90*/  IMAD R22, R55, R45, R57 ;  /* 0x0000002d37167224 */ /* 0x000fe200078e0239 */
[----:B------:R-:W-:Y:S02]  /*4aa0*/  IADD3 R20, P0, RZ, -R56, RZ ;  /* 0x80000038ff147210 */ /* 0x000fe40007f1e0ff */
[----:B------:R-:W-:Y:S01]  /*4ab0*/  ISETP.GE.AND P1, PT, R19, RZ, PT ;  /* 0x000000ff1300720c */ /* 0x000fe20003f26270 */
[----:B------:R-:W-:Y:S02]  /*4ac0*/  IMAD R22, R37, R44, R22 ;  /* 0x0000002c25167224 */ /* 0x000fe400078e0216 */
[----:B------:R-:W-:-:S04]  /*4ad0*/  IMAD.HI.U32 R54, R55, R20, RZ ;  /* 0x0000001437367227 */ /* 0x000fc800078e00ff */
[----:B------:R-:W-:Y:S01]  /*4ae0*/  IMAD.X R22, RZ, RZ, ~R22, P0 ;  /* 0x000000ffff167224 */ /* 0x000fe200000e0e16 */
[----:B------:R-:W-:-:S03]  /*4af0*/  IADD3 R21, P0, RZ, -R28, RZ ;  /* 0x8000001cff157210 */ /* 0x000fc60007f1e0ff */
[----:B------:R-:W-:Y:S01]  /*4b00*/  IMAD.WIDE.U32 R54, P5, R55, R22, R54 ;  /* 0x0000001637367225 */ /* 0x000fe200078a0036 */
[----:B------:R-:W-:-:S03]  /*4b10*/  SEL R21, R21, R28, !P1 ;  /* 0x0000001c15157207 */ /* 0x000fc60004800000 */
[C---:B------:R-:W-:Y:S02]  /*4b20*/  IMAD R23, R37.reuse, R22, RZ ;  /* 0x0000001625177224 */ /* 0x040fe400078e02ff */
[----:B------:R-:W-:-:S04]  /*4b30*/  IMAD.HI.U32 R20, P4, R37, R20, R54 ;  /* 0x0000001425147227 */ /* 0x000fc80007880036 */
[----:B------:R-:W-:Y:S01]  /*4b40*/  IMAD.HI.U32 R22, R37, R22, RZ ;  /* 0x0000001625167227 */ /* 0x000fe200078e00ff */
[----:B------:R-:W-:Y:S02]  /*4b50*/  IADD3 R23, P2, R23, R20, RZ ;  /* 0x0000001417177210 */ /* 0x000fe40007f5e0ff */
[----:B------:R-:W-:Y:S01]  /*4b60*/  IADD3.X R20, RZ, ~R19, RZ, P0, !PT ;  /* 0x80000013ff147210 */ /* 0x000fe200007fe4ff */
[----:B------:R-:W-:Y:S02]  /*4b70*/  IMAD.X R37, R22, 0x1, R37, P5 ;  /* 0x0000000116257824 */ /* 0x000fe400028e0625 */
[----:B------:R-:W-:Y:S01]  /*4b80*/  IMAD.HI.U32 R54, R23, R21, RZ ;  /* 0x0000001517367227 */ /* 0x000fe200078e00ff */
[----:B------:R-:W-:Y:S02]  /*4b90*/  SEL R20, R20, R19, !P1 ;  /* 0x0000001314147207 */ /* 0x000fe40004800000 */
[----:B------:R-:W-:Y:S01]  /*4ba0*/  IADD3.X R37, RZ, RZ, R37, P2, P4 ;  /* 0x000000ffff257210 */ /* 0x000fe200017e8425 */
[----:B------:R-:W-:-:S02]  /*4bb0*/  IMAD.MOV.U32 R55, RZ, RZ, RZ ;  /* 0x000000ffff377224 */ /* 0x000fc400078e00ff */
[----:B------:R-:W-:-:S04]  /*4bc0*/  IMAD.WIDE.U32 R54, R23, R20, R54 ;  /* 0x0000001417367225 */ /* 0x000fc800078e0036 */
[C---:B------:R-:W-:Y:S02]  /*4bd0*/  IMAD R30, R37.reuse, R20, RZ ;  /* 0x00000014251e7224 */ /* 0x040fe400078e02ff */
[----:B------:R-:W-:-:S04]  /*4be0*/  IMAD.HI.U32 R23, P1, R37, R21, R54 ;  /* 0x0000001525177227 */ /* 0x000fc80007820036 */
[----:B------:R-:W-:Y:S01]  /*4bf0*/  IMAD.HI.U32 R22, R37, R20, RZ ;  /* 0x0000001425167227 */ /* 0x000fe200078e00ff */
[----:B------:R-:W-:-:S03]  /*4c00*/  IADD3 R30, P0, R30, R23, RZ ;  /* 0x000000171e1e7210 */ /* 0x000fc60007f1e0ff */
[----:B------:R-:W-:Y:S02]  /*4c10*/  IMAD.X R22, RZ, RZ, R22, P1 ;  /* 0x000000ffff167224 */ /* 0x000fe400008e0616 */
[----:B------:R-:W-:-:S04]  /*4c20*/  IMAD.WIDE.U32 R54, R30, R44, RZ ;  /* 0x0000002c1e367225 */ /* 0x000fc800078e00ff */
[----:B------:R-:W-:Y:S01]  /*4c30*/  IMAD.X R28, RZ, RZ, R22, P0 ;  /* 0x000000ffff1c7224 */ /* 0x000fe200000e0616 */
[----:B------:R-:W-:Y:S01]  /*4c40*/  IADD3 R21, P0, -R54, R21, RZ ;  /* 0x0000001536157210 */ /* 0x000fe20007f1e1ff */
[----:B------:R-:W-:-:S03]  /*4c50*/  IMAD R23, R30, R45, R55 ;  /* 0x0000002d1e177224 */ /* 0x000fc600078e0237 */
[CC--:B------:R-:W-:Y:S01]  /*4c60*/  ISETP.GE.U32.AND P2, PT, R21.reuse, R44.reuse, PT ;  /* 0x0000002c1500720c */ /* 0x0c0fe20003f46070 */
[-C--:B------:R-:W-:Y:S01]  /*4c70*/  IMAD R23, R28, R44.reuse, R23 ;  /* 0x0000002c1c177224 */ /* 0x080fe200078e0217 */
[----:B------:R-:W-:-:S04]  /*4c80*/  IADD3 R22, P1, R21, -R44, RZ ;  /* 0x8000002c15167210 */ /* 0x000fc80007f3e0ff */
[----:B------:R-:W-:Y:S02]  /*4c90*/  IADD3.X R20, ~R23, R20, RZ, P0, !PT ;  /* 0x0000001417147210 */ /* 0x000fe400007fe5ff */
[----:B------:R-:W-:Y:S02]  /*4ca0*/  IADD3 R23, P0, R30, 0x1, RZ ;  /* 0x000000011e177810 */ /* 0x000fe40007f1e0ff */
[----:B------:R-:W-:-:S04]  /*4cb0*/  ISETP.GE.U32.AND.EX P2, PT, R20, R45, PT, P2 ;  /* 0x0000002d1400720c */ /* 0x000fc80003f46120 */
[----:B------:R-:W-:Y:S01]  /*4cc0*/  SEL R22, R22, R21, P2 ;  /* 0x0000001516167207 */ /* 0x000fe20001000000 */
[----:B------:R-:W-:Y:S01]  /*4cd0*/  IMAD.X R21, R20, 0x1, ~R45, P1 ;  /* 0x0000000114157824 */ /* 0x000fe200008e0e2d */
[----:B------:R-:W-:Y:S01]  /*4ce0*/  SEL R30, R23, R30, P2 ;  /* 0x0000001e171e7207 */ /* 0x000fe20001000000 */
[----:B------:R-:W-:Y:S01]  /*4cf0*/  IMAD.X R23, RZ, RZ, R28, P0 ;  /* 0x000000ffff177224 */ /* 0x000fe200000e061c */
[----:B------:R-:W-:Y:S02]  /*4d00*/  ISETP.GE.U32.AND P0, PT, R22, R44, PT ;  /* 0x0000002c1600720c */ /* 0x000fe40003f06070 */
[----:B------:R-:W-:Y:S02]  /*4d10*/  SEL R21, R21, R20, P2 ;  /* 0x0000001415157207 */ /* 0x000fe40001000000 */
[----:B------:R-:W-:Y:S02]  /*4d20*/  SEL R23, R23, R28, P2 ;  /* 0x0000001c17177207 */ /* 0x000fe40001000000 */
[----:B------:R-:W-:-:S02]  /*4d30*/  IADD3 R37, P1, R30, 0x1, RZ ;  /* 0x000000011e257810 */ /* 0x000fc40007f3e0ff */
[----:B------:R-:W-:Y:S02]  /*4d40*/  ISETP.GE.U32.AND.EX P0, PT, R21, R45, PT, P0 ;  /* 0x0000002d1500720c */ /* 0x000fe40003f06100 */
[----:B------:R-:W-:Y:S01]  /*4d50*/  LOP3.LUT R21, R25, R19, RZ, 0x3c, !PT ;  /* 0x0000001319157212 */ /* 0x000fe200078e3cff */
[----:B------:R-:W-:Y:S01]  /*4d60*/  IMAD.X R20, RZ, RZ, R23, P1 ;  /* 0x000000ffff147224 */ /* 0x000fe200008e0617 */
[----:B------:R-:W-:Y:S02]  /*4d70*/  SEL R37, R37, R30, P0 ;  /* 0x0000001e25257207 */ /* 0x000fe40000000000 */
[----:B------:R-:W-:Y:S02]  /*4d80*/  ISETP.GE.AND P2, PT, R21, RZ, PT ;  /* 0x000000ff1500720c */ /* 0x000fe40003f46270 */
[----:B------:R-:W-:Y:S02]  /*4d90*/  SEL R23, R20, R23, P0 ;  /* 0x0000001714177207 */ /* 0x000fe40000000000 */
[----:B------:R-:W-:-:S02]  /*4da0*/  IADD3 R20, P1, RZ, -R37, RZ ;  /* 0x80000025ff147210 */ /* 0x000fc40007f3e0ff */
[----:B------:R-:W-:Y:S02]  /*4db0*/  ISETP.NE.U32.AND P0, PT, R26, RZ, PT ;  /* 0x000000ff1a00720c */ /* 0x000fe40003f05070 */
[-C--:B------:R-:W-:Y:S02]  /*4dc0*/  IADD3.X R22, RZ, ~R23.reuse, RZ, P1, !PT ;  /* 0x80000017ff167210 */ /* 0x080fe40000ffe4ff */
[----:B------:R-:W-:Y:S02]  /*4dd0*/  ISETP.NE.AND.EX P0, PT, R25, RZ, PT, P0 ;  /* 0x000000ff1900720c */ /* 0x000fe40003f05300 */
[----:B------:R-:W-:Y:S01]  /*4de0*/  SEL R22, R22, R23, !P2 ;  /* 0x0000001716167207 */ /* 0x000fe20005000000 */
[----:B------:R-:W-:Y:S01]  /*4df0*/  IMAD.MOV.U32 R23, RZ, RZ, 0x0 ;  /* 0x00000000ff177424 */ /* 0x000fe200078e00ff */
[----:B------:R-:W-:Y:S02]  /*4e00*/  SEL R20, R20, R37, !P2 ;  /* 0x0000002514147207 */ /* 0x000fe40005000000 */
[----:B------:R-:W-:Y:S01]  /*4e10*/  SEL R21, R22, 0xffffffff, P0 ;  /* 0xffffffff16157807 */ /* 0x000fe20000000000 */
[----:B------:R-:W-:Y:S01]  /*4e20*/  IMAD.MOV.U32 R22, RZ, RZ, R24 ;  /* 0x000000ffff167224 */ /* 0x000fe200078e0018 */
[----:B------:R-:W-:-:S03]  /*4e30*/  SEL R20, R20, 0xffffffff, P0 ;  /* 0xffffffff14147807 */ /* 0x000fc60000000000 */
[----:B------:R-:W-:Y:S05]  /*4e40*/  RET.REL.NODEC R22 `(_ZN5flash32flash_fwd_splitkv_combine_kernelI23Flash_fwd_kernel_traitsILi128ELi64ELi128ELi4ELb0ELb0EN7cutlass10bfloat16_tE19Flash_kernel_traitsILi128ELi64ELi128ELi4ES3_EELi4ELi7ELb0EEEvNS_16Flash_fwd_paramsE) ;  /* 0xffffffb0166c7950 */ /* 0x000fea0003c3ffff */
.L_x_45:
[----:B------:R-:W-:-:S00]  /*4e50*/  BRA `(.L_x_45) ;  /* 0xfffffffc00fc7947 */ /* 0x000fc0000383ffff */
[----:B------:R-:W-:-:S00]  /*4e60*/  NOP ;  /* 0x0000000000007918 */ /* 0x000fc00000000000 */
        /* <DEDUP_REMOVED lines=9> */
.L_x_8418:


//--------------------- .text._ZN5flash32flash_fwd_splitkv_combine_kernelI23Flash_fwd_kernel_traitsILi128ELi64ELi128ELi4ELb0ELb0EN7cutlass10bfloat16_tE19Flash_kernel_traitsILi128ELi64ELi128ELi4ES3_EELi4ELi6ELb0EEEvNS_16Flash_fwd_paramsE --------------------------
	.section	.text._ZN5flash32flash_fwd_splitkv_combine_kernelI23Flash_fwd_kernel_traitsILi128ELi64ELi128ELi4ELb0ELb0EN7cutlass10bfloat16_tE19Flash_kernel_traitsILi128ELi64ELi128ELi4ES3_EELi4ELi6ELb0EEEvNS_16Flash_fwd_paramsE,"ax",@progbits
	.align	128
        .global         _ZN5flash32flash_fwd_splitkv_combine_kernelI23Flash_fwd_kernel_traitsILi128ELi64ELi128ELi4ELb0ELb0EN7cutlass10bfloat16_tE19Flash_kernel_traitsILi128ELi64ELi128ELi4ES3_EELi4ELi6ELb0EEEvNS_16Flash_fwd_paramsE
        .type           _ZN5flash32flash_fwd_splitkv_combine_kernelI23Flash_fwd_kernel_traitsILi128ELi64ELi128ELi4ELb0ELb0EN7cutlass10bfloat16_tE19Flash_kernel_traitsILi128ELi64ELi128ELi4ES3_EELi4ELi6ELb0EEEvNS_16Flash_fwd_paramsE,@function
        .size           _ZN5flash32flash_fwd_splitkv_combine_kernelI23Flash_fwd_kernel_traitsILi128ELi64ELi128ELi4ELb0ELb0EN7cutlass10bfloat16_tE19Flash_kernel_traitsILi128ELi64ELi128ELi4ES3_EELi4ELi6ELb0EEEvNS_16Flash_fwd_paramsE,(.L_x_8419 - _ZN5flash32flash_fwd_splitkv_combine_kernelI23Flash_fwd_kernel_traitsILi128ELi64ELi128ELi4ELb0ELb0EN7cutlass10bfloat16_tE19Flash_kernel_traitsILi128ELi64ELi128ELi4ES3_EELi4ELi6ELb0EEEvNS_16Flash_fwd_paramsE)
        .other          _ZN5flash32flash_fwd_splitkv_combine_kernelI23Flash_fwd_kernel_traitsILi128ELi64ELi128ELi4ELb0ELb0EN7cutlass10bfloat16_tE19Flash_kernel_traitsILi128ELi64ELi128ELi4ES3_EELi4ELi6ELb0EEEvNS_16Flash_fwd_paramsE,@"STO_CUDA_ENTRY STV_DEFAULT"
_ZN5flash32flash_fwd_splitkv_combine_kernelI23Flash_fwd_kernel_traitsILi128ELi64ELi128ELi4ELb0ELb0EN7cutlass10bfloat16_tE19Flash_kernel_traitsILi128ELi64ELi128ELi4ES3_EELi4ELi6ELb0EEEvNS_16Flash_fwd_paramsE:
.text._ZN5flash32flash_fwd_splitkv_combine_kernelI23Flash_fwd_kernel_traitsILi128ELi64ELi128ELi4ELb0ELb0EN7cutlass10bfloat16_tE19Flash_kernel_traitsILi128ELi64ELi128ELi4ES3_EELi4ELi6ELb0EEEvNS_16Flash_fwd_paramsE:
        /* <DEDUP_REMOVED lines=23> */
[----:B------:R-:W-:Y:S05]  /*0170*/  CALL.REL.NOINC `($__internal_1_$__cuda_sm20_div_s64) ;  /* 0x0000004400007944 */ /* 0x000fea0003c00000 */
[----:B------:R-:W-:Y:S05]  /*0180*/  BRA `(.L_x_47) ;  /* 0x00000000004c7947 */ /* 0x000fea0003800000 */
.L_x_46:
        /* <DEDUP_REMOVED lines=19> */
.L_x_47:
        /* <DEDUP_REMOVED lines=12> */
[----:B------:R-:W-:Y:S05]  /*0380*/  CALL.REL.NOINC `($__internal_1_$__cuda_sm20_div_s64) ;  /* 0x00000040007c7944 */ /* 0x000fea0003c00000 */
[----:B------:R-:W-:Y:S02]  /*0390*/  MOV R8, R22 ;  /* 0x0000001600087202 */ /* 0x000fe40000000f00 */
[----:B------:R-:W-:Y:S01]  /*03a0*/  MOV R9, R23 ;  /* 0x0000001700097202 */ /* 0x000fe20000000f00 */
[----:B------:R-:W-:Y:S05]  /*03b0*/  BRA `(.L_x_50) ;  /* 0x00000000004c7947 */ /* 0x000fea0003800000 */
.L_x_49:
        /* <DEDUP_REMOVED lines=19> */
.L_x_50:
[----:B------:R-:W-:Y:S05]  /*04f0*/  BSYNC B0 ;  /* 0x0000000000007941 */ /* 0x000fea0003800000 */
.L_x_48:
[----:B------:R-:W0:Y:S01]  /*0500*/  LDC R4, c[0x0][0x2c4] ;  /* 0x0000b100ff047b82 */ /* 0x000e220000000800 */
[----:B------:R-:W-:Y:S01]  /*0510*/  IMAD.MOV.U32 R14, RZ, RZ, RZ ;  /* 0x000000ffff0e7224 */ /* 0x000fe200078e00ff */
[----:B------:R-:W-:Y:S01]  /*0520*/  BSSY B0, `(.L_x_51) ;  /* 0x000003b000007945 */ /* 0x000fe20003800000 */
[----:B0-----:R-:W-:Y:S01]  /*0530*/  IABS R11, R4 ;  /* 0x00000004000b7213 */ /* 0x001fe20000000000 */
[----:B------:R-:W-:-:S03]  /*0540*/  VIADD R6, R4, 0xffffffff ;  /* 0xffffffff04067836 */ /* 0x000fc60000000000 */
[----:B------:R-:W0:Y:S01]  /*0550*/  I2F.RP R13, R11 ;  /* 0x0000000b000d7306 */ /* 0x000e220000209400 */
[----:B------:R-:W-:-:S05]  /*0560*/  IMAD.IADD R2, R6, 0x1, R11 ;  /* 0x0000000106027824 */ /* 0x000fca00078e020b */
[----:B------:R-:W-:Y:S02]  /*0570*/  IABS R3, R2 ;  /* 0x0000000200037213 */ /* 0x000fe40000000000 */
[----:B0-----:R-:W0:Y:S02]  /*0580*/  MUFU.RCP R15, R13 ;  /* 0x0000000d000f7308 */ /* 0x001e240000001000 */
[----:B0-----:R-:W-:-:S06]  /*0590*/  VIADD R15, R15, 0xffffffe ;  /* 0x0ffffffe0f0f7836 */ /* 0x001fcc0000000000 */
[----:B------:R-:W0:Y:S02]  /*05a0*/  F2I.FTZ.U32.TRUNC.NTZ R15, R15 ;  /* 0x0000000f000f7305 */ /* 0x000e24000021f000 */
[----:B0-----:R-:W-:-:S04]  /*05b0*/  IMAD.MOV R10, RZ, RZ, -R15 ;  /* 0x000000ffff0a7224 */ /* 0x001fc800078e0a0f */
[----:B------:R-:W-:-:S04]  /*05c0*/  IMAD R7, R10, R11, RZ ;  /* 0x0000000b0a077224 */ /* 0x000fc800078e02ff */
[----:B------:R-:W-:-:S06]  /*05d0*/  IMAD.HI.U32 R14, R15, R7, R14 ;  /* 0x000000070f0e7227 */ /* 0x000fcc00078e000e */
[----:B------:R-:W-:-:S04]  /*05e0*/  IMAD.HI.U32 R7, R14, R3, RZ ;  /* 0x000000030e077227 */ /* 0x000fc800078e00ff */
[----:B------:R-:W-:-:S04]  /*05f0*/  IMAD.MOV R10, RZ, RZ, -R7 ;  /* 0x000000ffff0a7224 */ /* 0x000fc800078e0a07 */
[----:B------:R-:W-:Y:S01]  /*0600*/  IMAD R10, R11, R10, R3 ;  /* 0x0000000a0b0a7224 */ /* 0x000fe200078e0203 */
[----:B------:R-:W-:-:S04]  /*0610*/  LOP3.LUT R3, R2, R11, RZ, 0x3c, !PT ;  /* 0x0000000b02037212 */ /* 0x000fc800078e3cff */
[----:B------:R-:W-:Y:S02]  /*0620*/  ISETP.GT.U32.AND P1, PT, R11, R10, PT ;  /* 0x0000000a0b00720c */ /* 0x000fe40003f24070 */
[----:B------:R-:W-:-:S11]  /*0630*/  ISETP.GE.AND P0, PT, R3, RZ, PT ;  /* 0x000000ff0300720c */ /* 0x000fd60003f06270 */
[----:B------:R-:W-:Y:S02]  /*0640*/  @!P1 IMAD.IADD R10, R10, 0x1, -R11 ;  /* 0x000000010a0a9824 */ /* 0x000fe400078e0a0b */
[----:B------:R-:W-:Y:S01]  /*0650*/  @!P1 VIADD R7, R7, 0x1 ;  /* 0x0000000107079836 */ /* 0x000fe20000000000 */
[----:B------:R-:W-:Y:S02]  /*0660*/  ISETP.NE.AND P1, PT, R4, RZ, PT ;  /* 0x000000ff0400720c */ /* 0x000fe40003f25270 */
[----:B------:R-:W-:-:S13]  /*0670*/  ISETP.GE.U32.AND P2, PT, R10, R11, PT ;  /* 0x0000000b0a00720c */ /* 0x000fda0003f46070 */
[----:B------:R-:W-:-:S04]  /*0680*/  @P2 VIADD R7, R7, 0x1 ;  /* 0x0000000107072836 */ /* 0x000fc80000000000 */
[----:B------:R-:W-:Y:S01]  /*0690*/  @!P0 IMAD.MOV R7, RZ, RZ, -R7 ;  /* 0x000000ffff078224 */ /* 0x000fe200078e0a07 */
[----:B------:R-:W-:-:S04]  /*06a0*/  @!P1 LOP3.LUT R7, RZ, R11, RZ, 0x33, !PT ;  /* 0x0000000bff079212 */ /* 0x000fc800078e33ff */
[----:B------:R-:W-:Y:S02]  /*06b0*/  ISETP.LT.U32.AND P0, PT, R28, R7, PT ;  /* 0x000000071c00720c */ /* 0x000fe40003f01070 */
[----:B------:R-:W-:-:S04]  /*06c0*/  SHF.R.S32.HI R16, RZ, 0x1f, R7 ;  /* 0x0000001fff107819 */ /* 0x000fc80000011407 */
        /* <DEDUP_REMOVED lines=13> */
.L_x_52:
        /* <DEDUP_REMOVED lines=19> */
.L_x_53:
[----:B------:R-:W-:Y:S05]  /*08d0*/  BSYNC B0 ;  /* 0x0000000000007941 */ /* 0x000fea0003800000 */
.L_x_51:
[----:B------:R-:W0:Y:S01]  /*08e0*/  LDC R7, c[0x0][0x2c4] ;  /* 0x0000b100ff077b82 */ /* 0x000e220000000800 */
[----:B------:R-:W-:Y:S01]  /*08f0*/  ULDC UR5, c[0x0][0x270] ;  /* 0x00009c0000057ab9 */ /* 0x000fe20000000800 */
[----:B------:R-:W-:Y:S01]  /*0900*/  BSSY B0, `(.L_x_54) ;  /* 0x000005d000007945 */ /* 0x000fe20003800000 */
[----:B------:R-:W-:Y:S01]  /*0910*/  UIADD3 UR4, UR5, -0x1, URZ ;  /* 0xffffffff05047890 */ /* 0x000fe2000fffe03f */
[----:B0-----:R-:W-:Y:S02]  /*0920*/  IABS R10, R7 ;  /* 0x00000007000a7213 */ /* 0x001fe40000000000 */
[----:B------:R-:W-:Y:S02]  /*0930*/  ISETP.GT.AND P3, PT, R7, RZ, PT ;  /* 0x000000ff0700720c */ /* 0x000fe40003f64270 */
[----:B------:R-:W0:Y:S08]  /*0940*/  I2F.RP R13, R10 ;  /* 0x0000000a000d7306 */ /* 0x000e300000209400 */
[----:B0-----:R-:W0:Y:S02]  /*0950*/  MUFU.RCP R14, R13 ;  /* 0x0000000d000e7308 */ /* 0x001e240000001000 */
[----:B0-----:R-:W-:-:S06]  /*0960*/  VIADD R14, R14, 0xffffffe ;  /* 0x0ffffffe0e0e7836 */ /* 0x001fcc0000000000 */
[----:B------:R-:W0:Y:S02]  /*0970*/  F2I.FTZ.U32.TRUNC.NTZ R15, R14 ;  /* 0x0000000e000f7305 */ /* 0x000e24000021f000 */
[--C-:B0-----:R-:W-:Y:S02]  /*0980*/  IMAD.MOV R3, RZ, RZ, -R15.reuse ;  /* 0x000000ffff037224 */ /* 0x101fe400078e0a0f */
[----:B------:R-:W-:Y:S02]  /*0990*/  IMAD.MOV.U32 R14, RZ, RZ, RZ ;  /* 0x000000ffff0e7224 */ /* 0x000fe400078e00ff */
[----:B------:R-:W-:Y:S01]  /*09a0*/  IMAD R4, R3, R10, RZ ;  /* 0x0000000a03047224 */ /* 0x000fe200078e02ff */
[----:B------:R-:W-:Y:S02]  /*09b0*/  IABS R3, R2 ;  /* 0x0000000200037213 */ /* 0x000fe40000000000 */
[----:B------:R-:W-:Y:S01]  /*09c0*/  LOP3.LUT R2, R2, R7, RZ, 0x3c, !PT ;  /* 0x0000000702027212 */ /* 0x000fe200078e3cff */
[----:B------:R-:W-:-:S03]  /*09d0*/  IMAD.HI.U32 R4, R15, R4, R14 ;  /* 0x000000040f047227 */ /* 0x000fc600078e000e */
[----:B------:R-:W-:Y:S01]  /*09e0*/  ISETP.GE.AND P1, PT, R2, RZ, PT ;  /* 0x000000ff0200720c */ /* 0x000fe20003f26270 */
[----:B------:R-:W-:Y:S01]  /*09f0*/  IMAD.MOV.U32 R11, RZ, RZ, R3 ;  /* 0x000000ffff0b7224 */ /* 0x000fe200078e0003 */
[----:B------:R-:W-:-:S03]  /*0a00*/  SHF.R.S32.HI R2, RZ, 0x1f, R7 ;  /* 0x0000001fff027819 */ /* 0x000fc60000011407 */
[----:B------:R-:W-:-:S04]  /*0a10*/  IMAD.HI.U32 R4, R4, R11, RZ ;  /* 0x0000000b04047227 */ /* 0x000fc800078e00ff */
[----:B------:R-:W-:-:S04]  /*0a20*/  IMAD.MOV R3, RZ, RZ, -R4 ;  /* 0x000000ffff037224 */ /* 0x000fc800078e0a04 */
[----:B------:R-:W-:-:S05]  /*0a30*/  IMAD R3, R10, R3, R11 ;  /* 0x000000030a037224 */ /* 0x000fca00078e020b */
[----:B------:R-:W-:-:S13]  /*0a40*/  ISETP.GT.U32.AND P2, PT, R10, R3, PT ;  /* 0x000000030a00720c */ /* 0x000fda0003f44070 */
[----:B------:R-:W-:Y:S02]  /*0a50*/  @!P2 IMAD.IADD R3, R3, 0x1, -R10 ;  /* 0x000000010303a824 */ /* 0x000fe400078e0a0a */
[----:B------:R-:W-:Y:S01]  /*0a60*/  @!P2 VIADD R4, R4, 0x1 ;  /* 0x000000010404a836 */ /* 0x000fe20000000000 */
[----:B------:R-:W-:Y:S02]  /*0a70*/  ISETP.NE.AND P2, PT, R7, RZ, PT ;  /* 0x000000ff0700720c */ /* 0x000fe40003f45270 */
[----:B------:R-:W-:Y:S02]  /*0a80*/  ISETP.GE.U32.AND P0, PT, R3, R10, PT ;  /* 0x0000000a0300720c */ /* 0x000fe40003f06070 */
[----:B------:R-:W-:Y:S02]  /*0a90*/  LEA.HI.SX32 R3, R7, 0x1, 0x1 ;  /* 0x0000000107037811 */ /* 0x000fe400078f0aff */
[----:B------:R-:W-:-:S09]  /*0aa0*/  @!P3 IADD3 R3, R2, RZ, RZ ;  /* 0x000000ff0203b210 */ /* 0x000fd20007ffe0ff */
[----:B------:R-:W-:-:S04]  /*0ab0*/  @P0 VIADD R4, R4, 0x1 ;  /* 0x0000000104040836 */ /* 0x000fc80000000000 */
[----:B------:R-:W-:Y:S01]  /*0ac0*/  @!P1 IMAD.MOV R4, RZ, RZ, -R4 ;  /* 0x000000ffff049224 */ /* 0x000fe200078e0a04 */
[----:B------:R-:W-:-:S05]  /*0ad0*/  @!P2 LOP3.LUT R4, RZ, R7, RZ, 0x33, !PT ;  /* 0x00000007ff04a212 */ /* 0x000fca00078e33ff */
[----:B------:R-:W-:-:S05]  /*0ae0*/  IMAD R3, R3, R4, RZ ;  /* 0x0000000403037224 */ /* 0x000fca00078e02ff */
[-C--:B------:R-:W-:Y:S02]  /*0af0*/  IABS R13, R3.reuse ;  /* 0x00000003000d7213 */ /* 0x080fe40000000000 */
[----:B------:R-:W-:Y:S02]  /*0b00*/  IABS R2, R3 ;  /* 0x0000000300027213 */ /* 0x000fe40000000000 */
[----:B------:R-:W0:Y:S01]  /*0b10*/  I2F.RP R18, R13 ;  /* 0x0000000d00127306 */ /* 0x000e220000209400 */
[----:B------:R-:W-:Y:S02]  /*0b20*/  VIADD R4, R13, UR4 ;  /* 0x000000040d047c36 */ /* 0x000fe40008000000 */
[----:B------:R-:W-:-:S05]  /*0b30*/  IMAD.MOV R2, RZ, RZ, -R2 ;  /* 0x000000ffff027224 */ /* 0x000fca00078e0a02 */
[----:B0-----:R-:W0:Y:S02]  /*0b40*/  MUFU.RCP R14, R18 ;  /* 0x00000012000e7308 */ /* 0x001e240000001000 */
[----:B0-----:R-:W-:-:S06]  /*0b50*/  VIADD R14, R14, 0xffffffe ;  /* 0x0ffffffe0e0e7836 */ /* 0x001fcc0000000000 */
[----:B------:R-:W0:Y:S02]  /*0b60*/  F2I.FTZ.U32.TRUNC.NTZ R15, R14 ;  /* 0x0000000e000f7305 */ /* 0x000e24000021f000 */
[----:B0-----:R-:W-:Y:S02]  /*0b70*/  IMAD.MOV R10, RZ, RZ, -R15 ;  /* 0x000000ffff0a7224 */ /* 0x001fe400078e0a0f */
[----:B------:R-:W-:Y:S02]  /*0b80*/  IMAD.MOV.U32 R14, RZ, RZ, RZ ;  /* 0x000000ffff0e7224 */ /* 0x000fe400078e00ff */
[----:B------:R-:W-:Y:S01]  /*0b90*/  IMAD R11, R10, R13, RZ ;  /* 0x0000000d0a0b7224 */ /* 0x000fe200078e02ff */
[----:B------:R-:W-:-:S03]  /*0ba0*/  IABS R10, R4 ;  /* 0x00000004000a7213 */ /* 0x000fc60000000000 */
[----:B------:R-:W-:-:S06]  /*0bb0*/  IMAD.HI.U32 R11, R15, R11, R14 ;  /* 0x0000000b0f0b7227 */ /* 0x000fcc00078e000e */
[----:B------:R-:W-:-:S04]  /*0bc0*/  IMAD.HI.U32 R15, R11, R10, RZ ;  /* 0x0000000a0b0f7227 */ /* 0x000fc800078e00ff */
[----:B------:R-:W-:-:S05]  /*0bd0*/  IMAD R2, R15, R2, R10 ;  /* 0x000000020f027224 */ /* 0x000fca00078e020a */
[----:B------:R-:W-:-:S13]  /*0be0*/  ISETP.GT.U32.AND P1, PT, R13, R2, PT ;  /* 0x000000020d00720c */ /* 0x000fda0003f24070 */
[-C--:B------:R-:W-:Y:S01]  /*0bf0*/  @!P1 IADD3 R2, R2, -R13.reuse, RZ ;  /* 0x8000000d02029210 */ /* 0x080fe20007ffe0ff */
[----:B------:R-:W-:Y:S01]  /*0c00*/  @!P1 VIADD R15, R15, 0x1 ;  /* 0x000000010f0f9836 */ /* 0x000fe20000000000 */
[----:B------:R-:W-:Y:S02]  /*0c10*/  ISETP.NE.AND P1, PT, R3, RZ, PT ;  /* 0x000000ff0300720c */ /* 0x000fe40003f25270 */
[-C--:B------:R-:W-:Y:S02]  /*0c20*/  ISETP.GE.U32.AND P2, PT, R2, R13.reuse, PT ;  /* 0x0000000d0200720c */ /* 0x080fe40003f46070 */
[----:B------:R-:W-:-:S04]  /*0c30*/  LOP3.LUT R2, R4, R13, RZ, 0x3c, !PT ;  /* 0x0000000d04027212 */ /* 0x000fc800078e3cff */
[----:B------:R-:W-:-:S07]  /*0c40*/  ISETP.GE.AND P0, PT, R2, RZ, PT ;  /* 0x000000ff0200720c */ /* 0x000fce0003f06270 */
[----:B------:R-:W-:-:S06]  /*0c50*/  @P2 VIADD R15, R15, 0x1 ;  /* 0x000000010f0f2836 */ /* 0x000fcc0000000000 */
        /* <DEDUP_REMOVED lines=8> */
[----:B------:R-:W-:Y:S01]  /*0ce0*/  ISETP.NE.U32.AND P1, PT, R2, RZ, PT ;  /* 0x000000ff0200720c */ /* 0x000fe20003f25070 */
[----:B------:R-:W-:-:S12]  /*0cf0*/  IMAD R2, R7, UR5, RZ ;  /* 0x0000000507027c24 */ /* 0x000fd8000f8e02ff */
[----:B------:R-:W-:Y:S05]  /*0d00*/  @!P1 BRA `(.L_x_55) ;  /* 0x0000000000249947 */ /* 0x000fea0003800000 */
[----:B------:R-:W-:Y:S01]  /*0d10*/  IMAD.MOV.U32 R24, RZ, RZ, R22 ;  /* 0x000000ffff187224 */ /* 0x000fe200078e0016 */
[----:B------:R-:W-:Y:S01]  /*0d20*/  MOV R28, R15 ;  /* 0x0000000f001c7202 */ /* 0x000fe20000000f00 */
[----:B------:R-:W-:Y:S01]  /*0d30*/  IMAD.MOV.U32 R19, RZ, RZ, R23 ;  /* 0x000000ffff137224 */ /* 0x000fe200078e0017 */
[----:B------:R-:W-:Y:S02]  /*0d40*/  MOV R25, R14 ;  /* 0x0000000e00197202 */ /* 0x000fe40000000f00 */
[----:B------:R-:W-:Y:S02]  /*0d50*/  MOV R26, 0xd70 ;  /* 0x00000d70001a7802 */ /* 0x000fe40000000f00 */
[----:B------:R-:W-:Y:S05]  /*0d60*/  CALL.REL.NOINC `($__internal_1_$__cuda_sm20_div_s64) ;  /* 0x0000003800047944 */ /* 0x000fea0003c00000 */
[----:B------:R-:W-:Y:S02]  /*0d70*/  MOV R38, R22 ;  /* 0x0000001600267202 */ /* 0x000fe40000000f00 */
[----:B------:R-:W-:Y:S01]  /*0d80*/  MOV R39, R23 ;  /* 0x0000001700277202 */ /* 0x000fe20000000f00 */
[----:B------:R-:W-:Y:S05]  /*0d90*/  BRA `(.L_x_56) ;  /* 0x00000000004c7947 */ /* 0x000fea0003800000 */
.L_x_55:
        /* <DEDUP_REMOVED lines=19> */
.L_x_56:
[----:B------:R-:W-:Y:S05]  /*0ed0*/  BSYNC B0 ;  /* 0x0000000000007941 */ /* 0x000fea0003800000 */
.L_x_54:
[-C--:B------:R-:W-:Y:S01]  /*0ee0*/  IABS R7, R2.reuse ;  /* 0x0000000200077213 */ /* 0x080fe20000000000 */
[----:B------:R-:W-:Y:S01]  /*0ef0*/  BSSY B0, `(.L_x_57) ;  /* 0x000003b000007945 */ /* 0x000fe20003800000 */
[----:B------:R-:W-:Y:S02]  /*0f00*/  IABS R10, R2 ;  /* 0x00000002000a7213 */ /* 0x000fe40000000000 */
[----:B------:R-:W0:Y:S01]  /*0f10*/  I2F.RP R20, R7 ;  /* 0x0000000700147306 */ /* 0x000e220000209400 */
[----:B------:R-:W-:Y:S02]  /*0f20*/  IMAD.IADD R6, R6, 0x1, R7 ;  /* 0x0000000106067824 */ /* 0x000fe400078e0207 */
[----:B------:R-:W-:-:S03]  /*0f30*/  IMAD.MOV R10, RZ, RZ, -R10 ;  /* 0x000000ffff0a7224 */ /* 0x000fc600078e0a0a */
[----:B------:R-:W-:Y:S02]  /*0f40*/  IABS R11, R6 ;  /* 0x00000006000b7213 */ /* 0x000fe40000000000 */
[----:B0-----:R-:W0:Y:S02]  /*0f50*/  MUFU.RCP R19, R20 ;  /* 0x0000001400137308 */ /* 0x001e240000001000 */
[----:B0-----:R-:W-:-:S06]  /*0f60*/  VIADD R19, R19, 0xffffffe ;  /* 0x0ffffffe13137836 */ /* 0x001fcc0000000000 */
[----:B------:R-:W0:Y:S02]  /*0f70*/  F2I.FTZ.U32.TRUNC.NTZ R19, R19 ;  /* 0x0000001300137305 */ /* 0x000e24000021f000 */
[----:B0-----:R-:W-:-:S04]  /*0f80*/  IMAD.MOV R18, RZ, RZ, -R19 ;  /* 0x000000ffff127224 */ /* 0x001fc800078e0a13 */
[----:B------:R-:W-:Y:S02]  /*0f90*/  IMAD R13, R18, R7, RZ ;  /* 0x00000007120d7224 */ /* 0x000fe400078e02ff */
[----:B------:R-:W-:-:S04]  /*0fa0*/  IMAD.MOV.U32 R18, RZ, RZ, RZ ;  /* 0x000000ffff127224 */ /* 0x000fc800078e00ff */
[----:B------:R-:W-:-:S06]  /*0fb0*/  IMAD.HI.U32 R13, R19, R13, R18 ;  /* 0x0000000d130d7227 */ /* 0x000fcc00078e0012 */
[----:B------:R-:W-:-:S04]  /*0fc0*/  IMAD.HI.U32 R13, R13, R11, RZ ;  /* 0x0000000b0d0d7227 */ /* 0x000fc800078e00ff */
[----:B------:R-:W-:-:S05]  /*0fd0*/  IMAD R10, R13, R10, R11 ;  /* 0x0000000a0d0a7224 */ /* 0x000fca00078e020b */
[----:B------:R-:W-:-:S13]  /*0fe0*/  ISETP.GT.U32.AND P1, PT, R7, R10, PT ;  /* 0x0000000a0700720c */ /* 0x000fda0003f24070 */
[----:B------:R-:W-:Y:S02]  /*0ff0*/  @!P1 IMAD.IADD R10, R10, 0x1, -R7 ;  /* 0x000000010a0a9824 */ /* 0x000fe400078e0a07 */
        /* <DEDUP_REMOVED lines=23> */
.L_x_58:
        /* <DEDUP_REMOVED lines=19> */
.L_x_59:
[----:B------:R-:W-:Y:S05]  /*12a0*/  BSYNC B0 ;  /* 0x0000000000007941 */ /* 0x000fea0003800000 */
.L_x_57:
[----:B------:R-:W0:Y:S01]  /*12b0*/  S2R R10, SR_TID.X ;  /* 0x00000000000a7919 */ /* 0x000e220000002100 */
[----:B------:R-:W-:Y:S01]  /*12c0*/  IADD3 R9, P0, R12, -UR7, RZ ;  /* 0x800000070c097c10 */ /* 0x000fe2000ff1e0ff */
[----:B------:R-:W-:Y:S01]  /*12d0*/  ULDC UR5, c[0x0][0x3c4] ;  /* 0x0000f10000057ab9 */ /* 0x000fe20000000800 */
[----:B------:R-:W-:Y:S02]  /*12e0*/  ULDC.64 UR8, c[0x0][0x208] ;  /* 0x0000820000087ab9 */ /* 0x000fe40000000a00 */
[----:B------:R-:W-:Y:S02]  /*12f0*/  IADD3.X R8, R5, ~UR6, RZ, P0, !PT ;  /* 0x8000000605087c10 */ /* 0x000fe400087fe4ff */
[----:B0-----:R-:W-:-:S04]  /*1300*/  SHF.R.S32.HI R29, RZ, 0x1f, R10 ;  /* 0x0000001fff1d7819 */ /* 0x001fc8000001140a */
[----:B------:R-:W-:-:S04]  /*1310*/  LEA.HI R7, R29, R10, RZ, 0x2 ;  /* 0x0000000a1d077211 */ /* 0x000fc800078f10ff */
[----:B------:R-:W-:Y:S02]  /*1320*/  LOP3.LUT R19, R7, 0xfffffffc, RZ, 0xc0, !PT ;  /* 0xfffffffc07137812 */ /* 0x000fe400078ec0ff */
[----:B------:R-:W-:-:S03]  /*1330*/  SHF.R.S32.HI R7, RZ, 0x2, R7 ;  /* 0x00000002ff077819 */ /* 0x000fc60000011407 */
[----:B------:R-:W-:Y:S02]  /*1340*/  IMAD.IADD R20, R10, 0x1, -R19 ;  /* 0x000000010a147824 */ /* 0x000fe400078e0a13 */
[----:B------:R-:W-:-:S03]  /*1350*/  VIADD R25, R7, 0x20 ;  /* 0x0000002007197836 */ /* 0x000fc60000000000 */
[----:B------:R-:W-:Y:S02]  /*1360*/  ISETP.GT.U32.AND P2, PT, R9, R20, PT ;  /* 0x000000140900720c */ /* 0x000fe40003f44070 */
[----:B------:R-:W-:Y:S02]  /*1370*/  SHF.R.S32.HI R21, RZ, 0x1f, R20 ;  /* 0x0000001fff157819 */ /* 0x000fe40000011414 */
[----:B------:R-:W-:Y:S02]  /*1380*/  IADD3 R30, P0, R20, UR7, RZ ;  /* 0x00000007141e7c10 */ /* 0x000fe4000ff1e0ff */
[----:B------:R-:W-:Y:S02]  /*1390*/  ISETP.GT.AND.EX P2, PT, R8, R21, PT, P2 ;  /* 0x000000150800720c */ /* 0x000fe40003f44320 */
[----:B------:R-:W-:Y:S02]  /*13a0*/  IADD3.X R31, R21, UR6, RZ, P0, !PT ;  /* 0x00000006151f7c10 */ /* 0x000fe400087fe4ff */
[----:B------:R-:W-:-:S02]  /*13b0*/  ISETP.GE.OR P3, PT, R7, UR5, !P2 ;  /* 0x0000000507007c0c */ /* 0x000fc4000d766670 */
[----:B------:R-:W-:-:S11]  /*13c0*/  ISETP.GE.OR P2, PT, R25, UR5, !P2 ;  /* 0x0000000519007c0c */ /* 0x000fd6000d746670 */
[----:B------:R-:W0:Y:S01]  /*13d0*/  @!P3 LDC.64 R18, c[0x0][0x2b8] ;  /* 0x0000ae00ff12bb82 */ /* 0x000e220000000a00 */
[----:B------:R-:W-:Y:S02]  /*13e0*/  @!P3 SHF.R.S32.HI R33, RZ, 0x1f, R7 ;  /* 0x0000001fff21b819 */ /* 0x000fe40000011407 */
[----:B------:R-:W-:-:S03]  /*13f0*/  @!P2 SHF.R.S32.HI R21, RZ, 0x1f, R25 ;  /* 0x0000001fff15a819 */ /* 0x000fc60000011419 */
[-C--:B------:R-:W-:Y:S02]  /*1400*/  @!P3 IMAD R26, R33, R12.reuse, RZ ;  /* 0x0000000c211ab224 */ /* 0x080fe400078e02ff */
[----:B------:R-:W1:Y:S01]  /*1410*/  @!P2 LDC.64 R8, c[0x0][0x2b8] ;  /* 0x0000ae00ff08ab82 */ /* 0x000e620000000a00 */
[----:B------:R-:W-:Y:S02]  /*1420*/  @!P2 IMAD R24, R21, R12, RZ ;  /* 0x0000000c1518a224 */ /* 0x000fe400078e02ff */
[----:B------:R-:W-:-:S04]  /*1430*/  @!P3 IMAD.WIDE.U32 R32, R12, R7, R30 ;  /* 0x000000070c20b225 */ /* 0x000fc800078e001e */
[----:B------:R-:W-:Y:S02]  /*1440*/  @!P3 IMAD R21, R7, R5, R26 ;  /* 0x000000050715b224 */ /* 0x000fe400078e021a */
[----:B------:R-:W-:-:S04]  /*1450*/  @!P2 IMAD.WIDE.U32 R30, R12, R25, R30 ;  /* 0x000000190c1ea225 */ /* 0x000fc800078e001e */
[----:B------:R-:W-:Y:S02]  /*1460*/  @!P2 IMAD R24, R25, R5, R24 ;  /* 0x000000051918a224 */ /* 0x000fe400078e0218 */
[----:B------:R-:W-:Y:S01]  /*1470*/  @!P3 IMAD.IADD R21, R33, 0x1, R21 ;  /* 0x000000012115b824 */ /* 0x000fe200078e0215 */
[----:B0-----:R-:W-:Y:S01]  /*1480*/  @!P3 LEA R18, P1, R32, R18, 0x2 ;  /* 0x000000122012b211 */ /* 0x001fe200078210ff */
[----:B------:R-:W-:-:S03]  /*1490*/  @!P2 IMAD.IADD R24, R31, 0x1, R24 ;  /* 0x000000011f18a824 */ /* 0x000fc600078e0218 */
[----:B------:R-:W-:Y:S01]  /*14a0*/  @!P3 LEA.HI.X R19, R32, R19, R21, 0x2, P1 ;  /* 0x000000132013b211 */ /* 0x000fe200008f1415 */
[----:B------:R-:W-:Y:S01]  /*14b0*/  IMAD.MOV.U32 R21, RZ, RZ, -0x800000 ;  /* 0xff800000ff157424 */ /* 0x000fe200078e00ff */
[----:B-1----:R-:W-:Y:S01]  /*14c0*/  @!P2 LEA R36, P0, R30, R8, 0x2 ;  /* 0x000000081e24a211 */ /* 0x002fe200078010ff */
[----:B------:R-:W-:-:S04]  /*14d0*/  IMAD.MOV.U32 R8, RZ, RZ, -0x800000 ;  /* 0xff800000ff087424 */ /* 0x000fc800078e00ff */
[----:B------:R0:W2:Y:S01]  /*14e0*/  @!P3 LDG.E R21, desc[UR8][R18.64] ;  /* 0x000000081215b981 */ /* 0x0000a2000c1e1900 */
[----:B------:R-:W-:-:S05]  /*14f0*/  @!P2 LEA.HI.X R37, R30, R9, R24, 0x2, P0 ;  /* 0x000000091e25a211 */ /* 0x000fca00000f1418 */
[----:B------:R-:W3:Y:S01]  /*1500*/  @!P2 LDG.E R8, desc[UR8][R36.64] ;  /* 0x000000082408a981 */ /* 0x000ee2000c1e1900 */
[----:B------:R-:W1:Y:S01]  /*1510*/  S2R R34, SR_CgaCtaId ;  /* 0x0000000000227919 */ /* 0x000e620000008800 */
[----:B------:R-:W-:Y:S02]  /*1520*/  MOV R9, 0x400 ;  /* 0x0000040000097802 */ /* 0x000fe40000000f00 */
[C---:B------:R-:W-:Y:S02]  /*1530*/  ISETP.GT.AND P0, PT, R10.reuse, 0xff, PT ;  /* 0x000000ff0a00780c */ /* 0x040fe40003f04270 */
[----:B------:R-:W-:Y:S02]  /*1540*/  ISETP.GT.AND P3, PT, R10, 0x7f, PT ;  /* 0x0000007f0a00780c */ /* 0x000fe40003f64270 */
[----:B------:R-:W-:-:S04]  /*1550*/  LEA.HI R29, R29, R10, RZ, 0x5 ;  /* 0x0000000a1d1d7211 */ /* 0x000fc800078f28ff */
[----:B------:R-:W-:Y:S02]  /*1560*/  LOP3.LUT R35, R29, 0xffffffe0, RZ, 0xc0, !PT ;  /* 0xffffffe01d237812 */ /* 0x000fe400078ec0ff */
[----:B-1----:R-:W-:-:S05]  /*1570*/  LEA R34, R34, R9, 0x18 ;  /* 0x0000000922227211 */ /* 0x002fca00078ec0ff */
[----:B------:R-:W-:-:S04]  /*1580*/  IMAD R9, R7, 0x14, R34 ;  /* 0x0000001407097824 */ /* 0x000fc800078e0222 */
[----:B------:R-:W-:Y:S02]  /*1590*/  IMAD R24, R20, 0x4, R9 ;  /* 0x0000000414187824 */ /* 0x000fe400078e0209 */
[----:B------:R-:W-:Y:S01]  /*15a0*/  IMAD.IADD R35, R10, 0x1, -R35 ;  /* 0x000000010a237824 */ /* 0x000fe200078e0a23 */
[----:B------:R-:W-:Y:S01]  /*15b0*/  SHF.R.S32.HI R7, RZ, 0x5, R29 ;  /* 0x00000005ff077819 */ /* 0x000fe2000001141d */
[----:B------:R-:W-:Y:S01]  /*15c0*/  IMAD.MOV.U32 R33, RZ, RZ, -0x800000 ;  /* 0xff800000ff217424 */ /* 0x000fe200078e00ff */
[----:B------:R-:W0:Y:S01]  /*15d0*/  LDC R9, c[0x0][0x2c4] ;  /* 0x0000b100ff097b82 */ /* 0x000e220000000800 */
[----:B------:R-:W-:Y:S02]  /*15e0*/  IMAD R34, R35, 0x14, R34 ;  /* 0x0000001423227824 */ /* 0x000fe400078e0222 */
[----:B------:R-:W-:Y:S02]  /*15f0*/  IMAD.MOV.U32 R32, RZ, RZ, -0x800000 ;  /* 0xff800000ff207424 */ /* 0x000fe400078e00ff */
[----:B------:R-:W-:Y:S01]  /*1600*/  IMAD R34, R7, 0x4, R34 ;  /* 0x0000000407227824 */ /* 0x000fe200078e0222 */
[----:B0-----:R-:W-:-:S04]  /*1610*/  IABS R18, R9 ;  /* 0x0000000900127213 */ /* 0x001fc80000000000 */
[----:B------:R-:W0:Y:S01]  /*1620*/  I2F.RP R28, R18 ;  /* 0x00000012001c7306 */ /* 0x000e220000209400 */
[----:B--2---:R-:W-:Y:S04]  /*1630*/  @!P0 STS [R24], R21 ;  /* 0x0000001518008388 */ /* 0x004fe80000000800 */
[----:B---3--:R-:W-:Y:S01]  /*1640*/  @!P3 STS [R24+0x280], R8 ;  /* 0x000280081800b388 */ /* 0x008fe20000000800 */
[----:B------:R-:W-:Y:S06]  /*1650*/  BAR.SYNC.DEFER_BLOCKING 0x0 ;  /* 0x0000000000007b1d */ /* 0x000fec0000010000 */
[----:B------:R-:W-:Y:S04]  /*1660*/  @!P3 LDS R33, [R34] ;  /* 0x000000002221b984 */ /* 0x000fe80000000800 */
[----:B------:R-:W1:Y:S02]  /*1670*/  @!P3 LDS R32, [R34+0x280] ;  /* 0x000280002220b984 */ /* 0x000e640000000800 */
[----:B-1----:R-:W-:-:S05]  /*1680*/  FMNMX.FTZ R25, R33, R32, !PT ;  /* 0x0000002021197209 */ /* 0x002fca0007810000 */
[----:B------:R-:W1:Y:S02]  /*1690*/  SHFL.BFLY PT, R20, R25, 0x10, 0x1f ;  /* 0x0e001f0019147f89 */ /* 0x000e6400000e0000 */
[----:B-1----:R-:W-:-:S05]  /*16a0*/  FMNMX.FTZ R20, R25, R20, !PT ;  /* 0x0000001419147209 */ /* 0x002fca0007810000 */
[----:B------:R-:W1:Y:S02]  /*16b0*/  SHFL.BFLY PT, R19, R20, 0x8, 0x1f ;  /* 0x0d001f0014137f89 */ /* 0x000e6400000e0000 */
[----:B-1----:R-:W-:-:S05]  /*16c0*/  FMNMX.FTZ R19, R20, R19, !PT ;  /* 0x0000001314137209 */ /* 0x002fca0007810000 */
[----:B------:R-:W1:Y:S01]  /*16d0*/  SHFL.BFLY PT, R26, R19, 0x4, 0x1f ;  /* 0x0c801f00131a7f89 */ /* 0x000e6200000e0000 */
[----:B0-----:R-:W0:Y:S01]  /*16e0*/  MUFU.RCP R24, R28 ;  /* 0x0000001c00187308 */ /* 0x001e220000001000 */
[----:B-1----:R-:W-:-:S05]  /*16f0*/  FMNMX.FTZ R26, R19, R26, !PT ;  /* 0x0000001a131a7209 */ /* 0x002fca0007810000 */
[----:B------:R-:W1:Y:S01]  /*1700*/  SHFL.BFLY PT, R21, R26, 0x2, 0x1f ;  /* 0x0c401f001a157f89 */ /* 0x000e6200000e0000 */
[----:B0-----:R-:W-:-:S04]  /*1710*/  VIADD R24, R24, 0xffffffe ;  /* 0x0ffffffe18187836 */ /* 0x001fc80000000000 */
[----:B------:R-:W0:Y:S01]  /*1720*/  F2I.FTZ.U32.TRUNC.NTZ R25, R24 ;  /* 0x0000001800197305 */ /* 0x000e22000021f000 */
[----:B-1----:R-:W-:-:S05]  /*1730*/  FMNMX.FTZ R21, R26, R21, !PT ;  /* 0x000000151a157209 */ /* 0x002fca0007810000 */
[----:B------:R-:W1:Y:S01]  /*1740*/  SHFL.BFLY PT, R20, R21, 0x1, 0x1f ;  /* 0x0c201f0015147f89 */ /* 0x000e6200000e0000 */
[----:B0-----:R-:W-:Y:S02]  /*1750*/  IMAD.MOV R8, RZ, RZ, -R25 ;  /* 0x000000ffff087224 */ /* 0x001fe400078e0a19 */
[----:B------:R-:W-:Y:S02]  /*1760*/  IMAD.MOV.U32 R24, RZ, RZ, RZ ;  /* 0x000000ffff187224 */ /* 0x000fe400078e00ff */
[----:B------:R-:W-:Y:S01]  /*1770*/  IMAD R19, R8, R18, RZ ;  /* 0x0000001208137224 */ /* 0x000fe200078e02ff */
[----:B------:R-:W-:-:S03]  /*1780*/  IABS R8, R6 ;  /* 0x0000000600087213 */ /* 0x000fc60000000000 */
[----:B------:R-:W-:-:S06]  /*1790*/  IMAD.HI.U32 R19, R25, R19, R24 ;  /* 0x0000001319137227 */ /* 0x000fcc00078e0018 */
[----:B------:R-:W-:-:S04]  /*17a0*/  IMAD.HI.U32 R19, R19, R8, RZ ;  /* 0x0000000813137227 */ /* 0x000fc800078e00ff */
[----:B------:R-:W-:Y:S01]  /*17b0*/  IMAD.MOV R25, RZ, RZ, -R19 ;  /* 0x000000ffff197224 */ /* 0x000fe200078e0a13 */
[----:B-1----:R-:W-:-:S03]  /*17c0*/  FMNMX.FTZ R20, R21, R20, !PT ;  /* 0x0000001415147209 */ /* 0x002fc60007810000 */
[----:B------:R-:W-:Y:S01]  /*17d0*/  IMAD R25, R18, R25, R8 ;  /* 0x0000001912197224 */ /* 0x000fe200078e0208 */
[----:B------:R-:W-:-:S04]  /*17e0*/  FSETP.NEU.FTZ.AND P0, PT, R20, -INF , PT ;  /* 0xff8000001400780b */ /* 0x000fc80003f1d000 */
[----:B------:R-:W-:-:S05]  /*17f0*/  FSEL R8, R20, RZ, P0 ;  /* 0x000000ff14087208 */ /* 0x000fca0000000000 */
[C---:B------:R-:W-:Y:S01]  /*1800*/  FADD.FTZ R21, -R8.reuse, R33 ;  /* 0x0000002108157221 */ /* 0x040fe20000010100 */
[----:B------:R-:W-:Y:S01]  /*1810*/  FADD.FTZ R20, -R8, R32 ;  /* 0x0000002008147221 */ /* 0x000fe20000010100 */
[----:B------:R-:W-:Y:S02]  /*1820*/  ISETP.GT.U32.AND P0, PT, R18, R25, PT ;  /* 0x000000191200720c */ /* 0x000fe40003f04070 */
[----:B------:R-:W-:Y:S01]  /*1830*/  FMUL.FTZ R21, R21, 1.4426950216293334961 ;  /* 0x3fb8aa3b15157820 */ /* 0x000fe20000410000 */
[----:B------:R-:W-:-:S05]  /*1840*/  FMUL.FTZ R20, R20, 1.4426950216293334961 ;  /* 0x3fb8aa3b14147820 */ /* 0x000fca0000410000 */
[----:B------:R-:W-:Y:S08]  /*1850*/  MUFU.EX2 R21, R21 ;  /* 0x0000001500157308 */ /* 0x000ff00000000800 */
[----:B------:R-:W0:Y:S01]  /*1860*/  MUFU.EX2 R20, R20 ;  /* 0x0000001400147308 */ /* 0x000e220000000800 */
[----:B------:R-:W-:Y:S01]  /*1870*/  @!P0 IMAD.IADD R25, R25, 0x1, -R18 ;  /* 0x0000000119198824 */ /* 0x000fe200078e0a12 */
[----:B------:R-:W-:-:S04]  /*1880*/  LOP3.LUT R6, R6, R9, RZ, 0x3c, !PT ;  /* 0x0000000906067212 */ /* 0x000fc800078e3cff */
[----:B------:R-:W-:Y:S02]  /*1890*/  ISETP.GE.U32.AND P2, PT, R25, R18, PT ;  /* 0x000000121900720c */ /* 0x000fe40003f46070 */
[----:B------:R-:W-:Y:S01]  /*18a0*/  ISETP.GE.AND P1, PT, R6, RZ, PT ;  /* 0x000000ff0600720c */ /* 0x000fe20003f26270 */
[----:B------:R-:W-:Y:S01]  /*18b0*/  @!P0 VIADD R19, R19, 0x1 ;  /* 0x0000000113138836 */ /* 0x000fe20000000000 */
[----:B------:R-:W-:Y:S01]  /*18c0*/  ISETP.NE.AND P0, PT, R9, RZ, PT ;  /* 0x000000ff0900720c */ /* 0x000fe20003f05270 */
[----:B0-----:R-:W-:Y:S01]  /*18d0*/  FADD.FTZ R6, R21, R20 ;  /* 0x0000001415067221 */ /* 0x001fe20000010000 */
[----:B------:R-:W-:-:S07]  /*18e0*/  ISETP.GT.AND P4, PT, R2, RZ, PT ;  /* 0x000000ff0200720c */ /* 0x000fce0003f84270 */
[----:B------:R-:W-:Y:S01]  /*18f0*/  @P2 VIADD R19, R19, 0x1 ;  /* 0x0000000113132836 */ /* 0x000fe20000000000 */
[----:B------:R-:W0:Y:S03]  /*1900*/  SHFL.BFLY PT, R21, R6, 0x10, 0x1f ;  /* 0x0e001f0006157f89 */ /* 0x000e2600000e0000 */
[----:B------:R-:W-:Y:S01]  /*1910*/  IMAD.MOV.U32 R18, RZ, RZ, R19 ;  /* 0x000000ffff127224 */ /* 0x000fe200078e0013 */
[----:B------:R-:W-:Y:S01]  /*1920*/  SHF.R.S32.HI R20, RZ, 0x1f, R2 ;  /* 0x0000001fff147819 */ /* 0x000fe20000011402 */
[----:B------:R-:W1:Y:S01]  /*1930*/  LDC R19, c[0x0][0x270] ;  /* 0x00009c00ff137b82 */ /* 0x000e620000000800 */
[----:B------:R-:W-:Y:S01]  /*1940*/  LEA.HI.SX32 R25, R2, 0x1, 0x1 ;  /* 0x0000000102197811 */ /* 0x000fe200078f0aff */
[----:B------:R-:W-:Y:S01]  /*1950*/  @!P1 IMAD.MOV R18, RZ, RZ, -R18 ;  /* 0x000000ffff129224 */ /* 0x000fe200078e0a12 */
[----:B------:R-:W-:Y:S01]  /*1960*/  @!P0 LOP3.LUT R18, RZ, R9, RZ, 0x33, !PT ;  /* 0x00000009ff128212 */ /* 0x000fe200078e33ff */
[----:B------:R-:W-:-:S04]  /*1970*/  @!P4 IMAD.MOV R25, RZ, RZ, R20 ;  /* 0x000000ffff19c224 */ /* 0x000fc800078e0214 */
[----:B------:R-:W-:-:S05]  /*1980*/  IMAD R2, R25, R18, RZ ;  /* 0x0000001219027224 */ /* 0x000fca00078e02ff */
[----:B------:R-:W-:Y:S01]  /*1990*/  IABS R29, R2 ;  /* 0x00000002001d7213 */ /* 0x000fe20000000000 */
[----:B0-----:R-:W-:-:S03]  /*19a0*/  FADD.FTZ R21, R6, R21 ;  /* 0x0000001506157221 */ /* 0x001fc60000010000 */
[----:B------:R-:W0:Y:S02]  /*19b0*/  I2F.RP R25, R29 ;  /* 0x0000001d00197306 */ /* 0x000e240000209400 */
[----:B------:R-:W2:Y:S01]  /*19c0*/  SHFL.BFLY PT, R6, R21, 0x8, 0x1f ;  /* 0x0d001f0015067f89 */ /* 0x000ea200000e0000 */
[----:B-1----:R-:W-:-:S05]  /*19d0*/  IABS R24, R19 ;  /* 0x0000001300187213 */ /* 0x002fca0000000000 */
[----:B------:R-:W1:Y:S08]  /*19e0*/  I2F.U32.RP R20, R24 ;  /* 0x0000001800147306 */ /* 0x000e700000209000 */
[----:B0-----:R-:W0:Y:S08]  /*19f0*/  MUFU.RCP R42, R25 ;  /* 0x00000019002a7308 */ /* 0x001e300000001000 */
[----:B-1----:R-:W1:Y:S01]  /*1a00*/  MUFU.RCP R40, R20 ;  /* 0x0000001400287308 */ /* 0x002e620000001000 */
[----:B--2---:R-:W-:-:S05]  /*1a10*/  FADD.FTZ R6, R21, R6 ;  /* 0x0000000615067221 */ /* 0x004fca0000010000 */
[----:B------:R-:W2:Y:S01]  /*1a20*/  SHFL.BFLY PT, R31, R6, 0x4, 0x1f ;  /* 0x0c801f00061f7f89 */ /* 0x000ea200000e0000 */
[----:B0-----:R-:W-:-:S04]  /*1a30*/  VIADD R42, R42, 0xffffffe ;  /* 0x0ffffffe2a2a7836 */ /* 0x001fc80000000000 */
[----:B------:R-:W0:Y:S01]  /*1a40*/  F2I.FTZ.U32.TRUNC.NTZ R43, R42 ;  /* 0x0000002a002b7305 */ /* 0x000e22000021f000 */
[----:B-1----:R-:W-:-:S07]  /*1a50*/  VIADD R40, R40, 0xffffffe ;  /* 0x0ffffffe28287836 */ /* 0x002fce0000000000 */
[----:B------:R-:W1:Y:S01]  /*1a60*/  F2I.FTZ.U32.TRUNC.NTZ R41, R40 ;  /* 0x0000002800297305 */ /* 0x000e62000021f000 */
[----:B------:R-:W-:Y:S02]  /*1a70*/  VIADD R20, R29, UR4 ;  /* 0x000000041d147c36 */ /* 0x000fe40008000000 */
[----:B0-----:R-:W-:Y:S02]  /*1a80*/  IMAD.MOV R18, RZ, RZ, -R43 ;  /* 0x000000ffff127224 */ /* 0x001fe400078e0a2b */
[----:B------:R-:W-:Y:S02]  /*1a90*/  IMAD.MOV.U32 R42, RZ, RZ, RZ ;  /* 0x000000ffff2a7224 */ /* 0x000fe400078e00ff */
[----:B------:R-:W-:Y:S02]  /*1aa0*/  IMAD R37, R18, R29, RZ ;  /* 0x0000001d12257224 */ /* 0x000fe400078e02ff */
[----:B--2---:R-:W-:Y:S01]  /*1ab0*/  FADD.FTZ R31, R6, R31 ;  /* 0x0000001f061f7221 */ /* 0x004fe20000010000 */
[----:B------:R-:W-:Y:S01]  /*1ac0*/  IABS R25, R2 ;  /* 0x0000000200197213 */ /* 0x000fe20000000000 */
[----:B------:R-:W-:Y:S01]  /*1ad0*/  IMAD.HI.U32 R37, R43, R37, R42 ;  /* 0x000000252b257227 */ /* 0x000fe200078e002a */
[----:B------:R-:W-:-:S02]  /*1ae0*/  IABS R26, R20 ;  /* 0x00000014001a7213 */ /* 0x000fc40000000000 */
[----:B------:R-:W0:Y:S01]  /*1af0*/  SHFL.BFLY PT, R28, R31, 0x2, 0x1f ;  /* 0x0c401f001f1c7f89 */ /* 0x000e2200000e0000 */
[----:B-1----:R-:W-:Y:S02]  /*1b00*/  IMAD.MOV R21, RZ, RZ, -R41 ;  /* 0x000000ffff157224 */ /* 0x002fe400078e0a29 */
[----:B------:R-:W-:Y:S02]  /*1b10*/  IMAD.MOV R25, RZ, RZ, -R25 ;  /* 0x000000ffff197224 */ /* 0x000fe400078e0a19 */
[----:B------:R-:W-:Y:S02]  /*1b20*/  IMAD R21, R21, R24, RZ ;  /* 0x0000001815157224 */ /* 0x000fe400078e02ff */
[----:B------:R-:W-:-:S04]  /*1b30*/  IMAD.HI.U32 R30, R37, R26, RZ ;  /* 0x0000001a251e7227 */ /* 0x000fc800078e00ff */
[----:B------:R-:W-:Y:S01]  /*1b40*/  IMAD.MOV.U32 R40, RZ, RZ, RZ ;  /* 0x000000ffff287224 */ /* 0x000fe200078e00ff */
[----:B------:R-:W-:Y:S01]  /*1b50*/  IABS R18, R19 ;  /* 0x0000001300127213 */ /* 0x000fe20000000000 */
[----:B------:R-:W-:Y:S01]  /*1b60*/  IMAD R36, R30, R25, R26 ;  /* 0x000000191e247224 */ /* 0x000fe200078e021a */
[----:B------:R-:W-:Y:S01]  /*1b70*/  IABS R6, R4 ;  /* 0x0000000400067213 */ /* 0x000fe20000000000 */
[----:B------:R-:W-:-:S03]  /*1b80*/  IMAD.HI.U32 R21, R41, R21, R40 ;  /* 0x0000001529157227 */ /* 0x000fc600078e0028 */
[----:B------:R-:W-:Y:S01]  /*1b90*/  ISETP.GT.U32.AND P4, PT, R29, R36, PT ;  /* 0x000000241d00720c */ /* 0x000fe20003f84070 */
[----:B------:R-:W-:Y:S02]  /*1ba0*/  IMAD.MOV R25, RZ, RZ, -R18 ;  /* 0x000000ffff197224 */ /* 0x000fe400078e0a12 */
[----:B------:R-:W-:-:S04]  /*1bb0*/  IMAD.HI.U32 R18, R21, R6, RZ ;  /* 0x0000000615127227 */ /* 0x000fc800078e00ff */
[----:B------:R-:W-:-:S04]  /*1bc0*/  IMAD.HI.U32 R21, R21, R26, RZ ;  /* 0x0000001a15157227 */ /* 0x000fc800078e00ff */
[-C--:B------:R-:W-:Y:S02]  /*1bd0*/  IMAD R37, R18, R25.reuse, R6 ;  /* 0x0000001912257224 */ /* 0x080fe400078e0206 */
[----:B------:R-:W-:Y:S02]  /*1be0*/  IMAD R25, R21, R25, R26 ;  /* 0x0000001915197224 */ /* 0x000fe400078e021a */
[----:B0-----:R-:W-:Y:S01]  /*1bf0*/  FADD.FTZ R31, R31, R28 ;  /* 0x0000001c1f1f7221 */ /* 0x001fe20000010000 */
[----:B------:R-:W-:Y:S01]  /*1c00*/  @!P4 IMAD.IADD R36, R36, 0x1, -R29 ;  /* 0x000000012424c824 */ /* 0x000fe200078e0a1d */
[C---:B------:R-:W-:Y:S02]  /*1c10*/  ISETP.GT.U32.AND P1, PT, R24.reuse, R37, PT ;  /* 0x000000251800720c */ /* 0x040fe40003f24070 */
[----:B------:R-:W-:Y:S01]  /*1c20*/  ISETP.GT.U32.AND P5, PT, R24, R25, PT ;  /* 0x000000191800720c */ /* 0x000fe20003fa4070 */
[----:B------:R-:W0:Y:S01]  /*1c30*/  SHFL.BFLY PT, R6, R31, 0x1, 0x1f ;  /* 0x0c201f001f067f89 */ /* 0x000e2200000e0000 */
[----:B------:R-:W-:Y:S01]  /*1c40*/  ISETP.GE.U32.AND P0, PT, R36, R29, PT ;  /* 0x0000001d2400720c */ /* 0x000fe20003f06070 */
[----:B------:R-:W-:Y:S01]  /*1c50*/  @!P4 VIADD R30, R30, 0x1 ;  /* 0x000000011e1ec836 */ /* 0x000fe20000000000 */
[----:B------:R-:W-:-:S07]  /*1c60*/  LOP3.LUT R4, R4, R19, RZ, 0x3c, !PT ;  /* 0x0000001304047212 */ /* 0x000fce00078e3cff */
[--C-:B------:R-:W-:Y:S02]  /*1c70*/  @!P1 IMAD.IADD R37, R37, 0x1, -R24.reuse ;  /* 0x0000000125259824 */ /* 0x100fe400078e0a18 */
[----:B------:R-:W-:Y:S02]  /*1c80*/  @!P5 IMAD.IADD R25, R25, 0x1, -R24 ;  /* 0x000000011919d824 */ /* 0x000fe400078e0a18 */
[----:B------:R-:W-:Y:S01]  /*1c90*/  @P0 VIADD R30, R30, 0x1 ;  /* 0x000000011e1e0836 */ /* 0x000fe20000000000 */
[-C--:B------:R-:W-:Y:S02]  /*1ca0*/  ISETP.GE.U32.AND P4, PT, R37, R24.reuse, PT ;  /* 0x000000182500720c */ /* 0x080fe40003f86070 */
[----:B------:R-:W-:Y:S02]  /*1cb0*/  ISETP.GE.U32.AND P6, PT, R25, R24, PT ;  /* 0x000000181900720c */ /* 0x000fe40003fc6070 */
[----:B------:R-:W-:Y:S02]  /*1cc0*/  ISETP.GE.AND P0, PT, R4, RZ, PT ;  /* 0x000000ff0400720c */ /* 0x000fe40003f06270 */
[----:B------:R-:W-:Y:S01]  /*1cd0*/  LOP3.LUT R4, R20, R19, RZ, 0x3c, !PT ;  /* 0x0000001314047212 */ /* 0x000fe200078e3cff */
[----:B------:R-:W-:Y:S01]  /*1ce0*/  @!P5 VIADD R21, R21, 0x1 ;  /* 0x000000011515d836 */ /* 0x000fe20000000000 */
[----:B------:R-:W-:Y:S01]  /*1cf0*/  ISETP.GT.AND P5, PT, R3, RZ, PT ;  /* 0x000000ff0300720c */ /* 0x000fe20003fa4270 */
[----:B------:R-:W-:Y:S01]  /*1d00*/  @!P1 VIADD R18, R18, 0x1 ;  /* 0x0000000112129836 */ /* 0x000fe20000000000 */
[----:B------:R-:W-:-:S02]  /*1d10*/  LOP3.LUT R26, R20, R29, RZ, 0x3c, !PT ;  /* 0x0000001d141a7212 */ /* 0x000fc400078e3cff */
[----:B------:R-:W-:Y:S01]  /*1d20*/  ISETP.GE.AND P1, PT, R4, RZ, PT ;  /* 0x000000ff0400720c */ /* 0x000fe20003f26270 */
[----:B------:R-:W1:Y:S01]  /*1d30*/  LDC.U8 R20, c[0x0][0x3d9] ;  /* 0x0000f640ff147b82 */ /* 0x000e620000000000 */
[----:B0-----:R-:W-:Y:S01]  /*1d40*/  FADD.FTZ R6, R31, R6 ;  /* 0x000000061f067221 */ /* 0x001fe20000010000 */
[----:B------:R-:W-:Y:S01]  /*1d50*/  @P6 VIADD R21, R21, 0x1 ;  /* 0x0000000115156836 */ /* 0x000fe20000000000 */
[----:B------:R-:W-:Y:S01]  /*1d60*/  ISETP.GE.AND P2, PT, R26, RZ, PT ;  /* 0x000000ff1a00720c */ /* 0x000fe20003f46270 */
[----:B------:R-:W-:Y:S01]  /*1d70*/  @P4 VIADD R18, R18, 0x1 ;  /* 0x0000000112124836 */ /* 0x000fe20000000000 */
[----:B------:R-:W-:Y:S02]  /*1d80*/  SHF.R.S32.HI R24, RZ, 0x1f, R3 ;  /* 0x0000001fff187819 */ /* 0x000fe40000011403 */
[----:B------:R-:W-:Y:S01]  /*1d90*/  FSETP.NE.FTZ.AND P4, PT, R6, RZ, PT ;  /* 0x000000ff0600720b */ /* 0x000fe20003f95000 */
[----:B------:R-:W-:Y:S01]  /*1da0*/  IMAD.MOV.U32 R31, RZ, RZ, R21 ;  /* 0x000000ffff1f7224 */ /* 0x000fe200078e0015 */
[----:B------:R-:W-:Y:S01]  /*1db0*/  LEA.HI.SX32 R4, R3, 0x1, 0x1 ;  /* 0x0000000103047811 */ /* 0x000fe200078f0aff */
[----:B------:R-:W-:Y:S01]  /*1dc0*/  @!P5 IMAD.MOV R4, RZ, RZ, R24 ;  /* 0x000000ffff04d224 */ /* 0x000fe200078e0218 */
[----:B------:R-:W-:Y:S01]  /*1dd0*/  ISETP.NE.AND P6, PT, R2, RZ, PT ;  /* 0x000000ff0200720c */ /* 0x000fe20003fc5270 */
[----:B------:R-:W-:Y:S01]  /*1de0*/  @!P0 IMAD.MOV R18, RZ, RZ, -R18 ;  /* 0x000000ffff128224 */ /* 0x000fe200078e0a12 */
[----:B------:R-:W-:Y:S01]  /*1df0*/  ISETP.NE.AND P5, PT, R19, RZ, PT ;  /* 0x000000ff1300720c */ /* 0x000fe20003fa5270 */
[----:B------:R-:W-:Y:S01]  /*1e00*/  @!P1 IMAD.MOV R31, RZ, RZ, -R31 ;  /* 0x000000ffff1f9224 */ /* 0x000fe200078e0a1f */
[----:B------:R-:W-:Y:S01]  /*1e10*/  LOP3.LUT R26, RZ, R19, RZ, 0x33, !PT ;  /* 0x00000013ff1a7212 */ /* 0x000fe200078e33ff */
[----:B------:R-:W-:-:S03]  /*1e20*/  IMAD.MOV.U32 R25, RZ, RZ, R30 ;  /* 0x000000ffff197224 */ /* 0x000fc600078e001e */
[C---:B------:R-:W-:Y:S02]  /*1e30*/  SEL R24, R26.reuse, R18, !P5 ;  /* 0x000000121a187207 */ /* 0x040fe40006800000 */
[----:B------:R-:W-:Y:S01]  /*1e40*/  SEL R26, R26, R31, !P5 ;  /* 0x0000001f1a1a7207 */ /* 0x000fe20006800000 */
[----:B------:R-:W-:Y:S01]  /*1e50*/  @!P2 IMAD.MOV R25, RZ, RZ, -R25 ;  /* 0x000000ffff19a224 */ /* 0x000fe200078e0a19 */
[----:B------:R-:W-:Y:S01]  /*1e60*/  LOP3.LUT P5, RZ, R10, 0x1f, RZ, 0xc0, !PT ;  /* 0x0000001f0aff7812 */ /* 0x000fe200078ac0ff */
[----:B------:R-:W0:Y:S01]  /*1e70*/  @P4 MUFU.LG2 R21, R6 ;  /* 0x0000000600154308 */ /* 0x000e220000000c00 */
[----:B------:R-:W-:Y:S02]  /*1e80*/  ISETP.GT.AND P2, PT, R2, RZ, PT ;  /* 0x000000ff0200720c */ /* 0x000fe40003f44270 */
[----:B------:R-:W-:Y:S02]  /*1e90*/  ISETP.GT.OR P5, PT, R10, 0x7f, P5 ;  /* 0x0000007f0a00780c */ /* 0x000fe40002fa4670 */
[----:B-1----:R-:W-:-:S02]  /*1ea0*/  ISETP.NE.AND P0, PT, R20, RZ, PT ;  /* 0x000000ff1400720c */ /* 0x002fc40003f05270 */
[----:B------:R-:W-:Y:S02]  /*1eb0*/  @!P6 LOP3.LUT R25, RZ, R29, RZ, 0x33, !PT ;  /* 0x0000001dff19e212 */ /* 0x000fe400078e33ff */
[----:B------:R-:W-:Y:S02]  /*1ec0*/  SHF.R.S32.HI R20, RZ, 0x1f, R2 ;  /* 0x0000001fff147819 */ /* 0x000fe40000011402 */
[----:B------:R-:W-:Y:S02]  /*1ed0*/  SEL R9, R9, 0x1, !P0 ;  /* 0x0000000109097807 */ /* 0x000fe40004000000 */
[----:B------:R-:W-:Y:S02]  /*1ee0*/  ISETP.LT.U32.AND P1, PT, R22, R25, PT ;  /* 0x000000191600720c */ /* 0x000fe40003f21070 */
[----:B------:R-:W-:Y:S01]  /*1ef0*/  SHF.R.S32.HI R29, RZ, 0x1f, R25 ;  /* 0x0000001fff1d7819 */ /* 0x000fe20000011419 */
[----:B------:R-:W-:Y:S01]  /*1f00*/  IMAD R31, R24, R9, RZ ;  /* 0x00000009181f7224 */ /* 0x000fe200078e02ff */
[----:B------:R-:W-:Y:S01]  /*1f10*/  LEA.HI.SX32 R18, R2, 0x1, 0x1 ;  /* 0x0000000102127811 */ /* 0x000fe200078f0aff */
[----:B------:R-:W-:Y:S01]  /*1f20*/  @!P2 IMAD.MOV R18, RZ, RZ, R20 ;  /* 0x000000ffff12a224 */ /* 0x000fe200078e0214 */
[----:B------:R-:W-:Y:S01]  /*1f30*/  ISETP.LT.AND.EX P1, PT, R23, R29, PT, P1 ;  /* 0x0000001d1700720c */ /* 0x000fe20003f21310 */
[----:B------:R-:W-:Y:S01]  /*1f40*/  IMAD R37, R26, R9, RZ ;  /* 0x000000091a257224 */ /* 0x000fe200078e02ff */
[----:B------:R-:W-:Y:S01]  /*1f50*/  BSSY B1, `(.L_x_60) ;  /* 0x00001cf000017945 */ /* 0x000fe20003800000 */
[----:B------:R-:W-:-:S02]  /*1f60*/  IMAD.MOV.U32 R30, RZ, RZ, 0x7f800000 ;  /* 0x7f800000ff1e7424 */ /* 0x000fc400078e00ff */
[----:B0-----:R-:W-:Y:S01]  /*1f70*/  @P4 FFMA.FTZ R30, R21, 0.69314718246459960938, R8 ;  /* 0x3f317218151e4823 */ /* 0x001fe20000010008 */
[----:B------:R-:W-:Y:S01]  /*1f80*/  SEL R10, R22, R25, P1 ;  /* 0x00000019160a7207 */ /* 0x000fe20000800000 */
[----:B------:R-:W-:Y:S01]  /*1f90*/  IMAD R8, R4, R31, RZ ;  /* 0x0000001f04087224 */ /* 0x000fe200078e02ff */
[----:B------:R-:W-:Y:S01]  /*1fa0*/  SEL R9, R23, R29, P1 ;  /* 0x0000001d17097207 */ /* 0x000fe20000800000 */
        /* <DEDUP_REMOVED lines=37> */
[----:B------:R-:W-:Y:S05]  /*2200*/  CALL.REL.NOINC `($__internal_1_$__cuda_sm20_div_s64) ;  /* 0x0000002000dc7944 */ /* 0x000fea0003c00000 */
        /* <DEDUP_REMOVED lines=9> */
.L_x_64:
        /* <DEDUP_REMOVED lines=22> */
.L_x_65:
[----:B------:R-:W-:Y:S05]  /*2400*/  BSYNC B0 ;  /* 0x0000000000007941 */ /* 0x000fea0003800000 */
.L_x_63:
        /* <DEDUP_REMOVED lines=19> */
.L_x_67:
        /* <DEDUP_REMOVED lines=22> */
.L_x_68:
[----:B------:R-:W-:Y:S05]  /*26a0*/  BSYNC B0 ;  /* 0x0000000000007941 */ /* 0x000fea0003800000 */
.L_x_66:
        /* <DEDUP_REMOVED lines=11> */
[----:B------:R-:W-:Y:S05]  /*2760*/  CALL.REL.NOINC `($__internal_1_$__cuda_sm20_div_s64) ;  /* 0x0000001c00847944 */ /* 0x000fea0003c00000 */
[----:B------:R-:W-:-:S04]  /*2770*/  IADD3 R19, P0, RZ, -R22, RZ ;  /* 0x80000016ff137210 */ /* 0x000fc80007f1e0ff */
[----:B------:R-:W-:Y:S01]  /*2780*/  IADD3.X R18, RZ, ~R23, RZ, P0, !PT ;  /* 0x80000017ff127210 */ /* 0x000fe200007fe4ff */
[----:B------:R-:W-:-:S04]  /*2790*/  IMAD.WIDE.U32 R42, R5, R19, R42 ;  /* 0x00000013052a7225 */ /* 0x000fc800078e002a */
[----:B------:R-:W-:-:S04]  /*27a0*/  IMAD R18, R18, R5, RZ ;  /* 0x0000000512127224 */ /* 0x000fc800078e02ff */
[----:B------:R-:W-:-:S05]  /*27b0*/  IMAD R4, R4, R19, R18 ;  /* 0x0000001304047224 */ /* 0x000fca00078e0212 */
[----:B------:R-:W-:Y:S01]  /*27c0*/  IADD3 R4, R43, R4, RZ ;  /* 0x000000042b047210 */ /* 0x000fe20007ffe0ff */
[----:B------:R-:W-:Y:S05]  /*27d0*/  BRA `(.L_x_71) ;  /* 0x0000000000587947 */ /* 0x000fea0003800000 */
.L_x_70:
        /* <DEDUP_REMOVED lines=22> */
.L_x_71:
[----:B------:R-:W-:Y:S05]  /*2940*/  BSYNC B0 ;  /* 0x0000000000007941 */ /* 0x000fea0003800000 */
.L_x_69:
        /* <DEDUP_REMOVED lines=38> */
[----:B------:R-:W-:Y:S05]  /*2bb0*/  CALL.REL.NOINC `($__internal_1_$__cuda_sm20_div_s64) ;  /* 0x0000001800707944 */ /* 0x000fea0003c00000 */
        /* <DEDUP_REMOVED lines=12> */
.L_x_73:
        /* <DEDUP_REMOVED lines=23> */
.L_x_74:
[----:B------:R-:W-:Y:S05]  /*2df0*/  BSYNC B0 ;  /* 0x0000000000007941 */ /* 0x000fea0003800000 */
.L_x_72:
        /* <DEDUP_REMOVED lines=18> */
.L_x_76:
        /* <DEDUP_REMOVED lines=22> */
.L_x_77:
[----:B------:R-:W-:Y:S05]  /*3080*/  BSYNC B0 ;  /* 0x0000000000007941 */ /* 0x000fea0003800000 */
.L_x_75:
        /* <DEDUP_REMOVED lines=22> */
.L_x_79:
        /* <DEDUP_REMOVED lines=23> */
.L_x_80:
[----:B------:R-:W-:Y:S05]  /*3360*/  BSYNC B0 ;  /* 0x0000000000007941 */ /* 0x000fea0003800000 */
.L_x_78:
        /* <DEDUP_REMOVED lines=39> */
.L_x_82:
        /* <DEDUP_REMOVED lines=23> */
.L_x_83:
[----:B------:R-:W-:Y:S05]  /*3750*/  BSYNC B0 ;  /* 0x0000000000007941 */ /* 0x000fea0003800000 */
.L_x_81:
        /* <DEDUP_REMOVED lines=29> */
.L_x_85:
        /* <DEDUP_REMOVED lines=23> */
.L_x_86:
[----:B------:R-:W-:Y:S05]  /*3aa0*/  BSYNC B0 ;  /* 0x0000000000007941 */ /* 0x000fea0003800000 */
.L_x_84:
        /* <DEDUP_REMOVED lines=21> */
.L_x_62:
[----:B------:R-:W-:Y:S02]  /*3c00*/  ULDC.64 UR4, c[0x0][0x2b0] ;  /* 0x0000ac0000047ab9 */ /* 0x000fe40000000a00 */
[----:B------:R-:W-:-:S04]  /*3c10*/  LEA R2, P0, R36, UR4, 0x2 ;  /* 0x0000000424027c11 */ /* 0x000fc8000f8010ff */
[----:B------:R-:W-:-:S05]  /*3c20*/  LEA.HI.X R3, R36, UR5, R37, 0x2, P0 ;  /* 0x0000000524037c11 */ /* 0x000fca00080f1425 */
[----:B------:R0:W-:Y:S04]  /*3c30*/  STG.E desc[UR8][R2.64], R30 ;  /* 0x0000001e02007986 */ /* 0x0001e8000c101908 */
.L_x_61:
[----:B------:R-:W-:Y:S05]  /*3c40*/  BSYNC B1 ;  /* 0x0000000000017941 */ /* 0x000fea0003800000 */
.L_x_60:
[----:B------:R-:W2:Y:S01]  /*3c50*/  LDC R0, c[0x0][0x3c4] ;  /* 0x0000f100ff007b82 */ /* 0x000ea20000000800 */
[C---:B0-----:R-:W-:Y:S01]  /*3c60*/  VIADD R3, R35.reuse, 0x20 ;  /* 0x0000002023037836 */ /* 0x041fe20000000000 */
[----:B-1----:R-:W-:Y:S01]  /*3c70*/  HFMA2.MMA R5, -RZ, RZ, 0, 0 ;  /* 0x00000000ff057435 */ /* 0x002fe200000001ff */
[C---:B------:R-:W-:Y:S01]  /*3c80*/  IMAD.SHL.U32 R16, R35.reuse, 0x4, RZ ;  /* 0x0000000423107824 */ /* 0x040fe200078e00ff */
[-C--:B--2---:R-:W-:Y:S02]  /*3c90*/  ISETP.GE.OR P0, PT, R35, R0.reuse, P3 ;  /* 0x000000002300720c */ /* 0x084fe40001f06670 */
[----:B------:R-:W-:-:S11]  /*3ca0*/  ISETP.GE.OR P3, PT, R3, R0, P3 ;  /* 0x000000000300720c */ /* 0x000fd60001f66670 */
[C---:B------:R-:W-:Y:S02]  /*3cb0*/  @!P0 FADD.FTZ R3, -R30.reuse, R33 ;  /* 0x000000211e038221 */ /* 0x040fe40000010100 */
[----:B------:R-:W-:Y:S02]  /*3cc0*/  @!P3 FADD.FTZ R30, -R30, R32 ;  /* 0x000000201e1eb221 */ /* 0x000fe40000010100 */
[----:B------:R-:W-:Y:S02]  /*3cd0*/  @!P0 FMUL.FTZ R3, R3, 1.4426950216293334961 ;  /* 0x3fb8aa3b03038820 */ /* 0x000fe40000410000 */
[----:B------:R-:W-:Y:S02]  /*3ce0*/  @!P3 FMUL.FTZ R11, R30, 1.4426950216293334961 ;  /* 0x3fb8aa3b1e0bb820 */ /* 0x000fe40000410000 */
[----:B------:R-:W0:Y:S08]  /*3cf0*/  @!P0 MUFU.EX2 R9, R3 ;  /* 0x0000000300098308 */ /* 0x000e300000000800 */
[----:B------:R-:W1:Y:S01]  /*3d00*/  @!P3 MUFU.EX2 R11, R11 ;  /* 0x0000000b000bb308 */ /* 0x000e620000000800 */
[----:B0-----:R0:W-:Y:S01]  /*3d10*/  @!P0 STS [R34], R9 ;  /* 0x0000000922008388 */ /* 0x0011e20000000800 */
[----:B------:R-:W-:-:S02]  /*3d20*/  ISETP.GE.AND P0, PT, R0, 0x1, PT ;  /* 0x000000010000780c */ /* 0x000fc40003f06270 */
[----:B------:R-:W-:Y:S02]  /*3d30*/  CS2R R2, SRZ ;  /* 0x0000000000027805 */ /* 0x000fe4000001ff00 */
[----:B------:R-:W-:Y:S01]  /*3d40*/  MOV R0, RZ ;  /* 0x000000ff00007202 */ /* 0x000fe20000000f00 */
[----:B-1----:R0:W-:Y:S01]  /*3d50*/  @!P3 STS [R34+0x280], R11 ;  /* 0x0002800b2200b388 */ /* 0x0021e20000000800 */
[----:B------:R-:W-:Y:S07]  /*3d60*/  BAR.SYNC.DEFER_BLOCKING 0x0 ;  /* 0x0000000000007b1d */ /* 0x000fee0000010000 */
[----:B------:R-:W-:Y:S05]  /*3d70*/  @!P0 BRA `(.L_x_87) ;  /* 0x0000000000a88947 */ /* 0x000fea0003800000 */
[----:B------:R-:W1:Y:S01]  /*3d80*/  S2UR UR6, SR_CgaCtaId ;  /* 0x00000000000679c3 */ /* 0x000e620000008800 */
[----:B------:R-:W-:Y:S01]  /*3d90*/  ULDC UR10, c[0x0][0x2dc] ;  /* 0x0000b700000a7ab9 */ /* 0x000fe20000000800 */
[----:B------:R-:W-:Y:S01]  /*3da0*/  IMAD R15, R7, 0x80, R16 ;  /* 0x00000080070f7824 */ /* 0x000fe200078e0210 */
[----:B------:R-:W-:Y:S01]  /*3db0*/  UIMAD UR4, UR7, UR10, URZ ;  /* 0x0000000a070472a4 */ /* 0x000fe2000f8e023f */
[C---:B------:R-:W-:Y:S01]  /*3dc0*/  VIADD R4, R12.reuse, -UR7 ;  /* 0x800000070c047c36 */ /* 0x040fe20008000000 */
[----:B0-----:R-:W-:Y:S01]  /*3dd0*/  CS2R R8, SRZ ;  /* 0x0000000000087805 */ /* 0x001fe2000001ff00 */
        /* <DEDUP_REMOVED lines=17> */
.L_x_90:
        /* <DEDUP_REMOVED lines=10> */
.L_x_89:
[----:B------:R-:W-:Y:S05]  /*3f90*/  BSYNC B0 ;  /* 0x0000000000007941 */ /* 0x000fea0003800000 */
.L_x_88:
        /* <DEDUP_REMOVED lines=8> */
.L_x_87:
[----:B------:R-:W-:-:S04]  /*4020*/  IADD3 R7, R7, UR7, RZ ;  /* 0x0000000707077c10 */ /* 0x000fc8000fffe0ff */
[----:B------:R-:W-:-:S13]  /*4030*/  ISETP.GE.AND P0, PT, R7, R12, PT ;  /* 0x0000000c0700720c */ /* 0x000fda0003f06270 */
[----:B------:R-:W-:Y:S05]  /*4040*/  @P0 EXIT ;  /* 0x000000000000094d */ /* 0x000fea0003800000 */
[----:B------:R-:W-:Y:S02]  /*4050*/  ULDC UR4, c[0x0][0x2d0] ;  /* 0x0000b40000047ab9 */ /* 0x000fe40000000800 */
[----:B------:R-:W-:-:S13]  /*4060*/  ISETP.GE.AND P0, PT, R16, UR4, PT ;  /* 0x0000000410007c0c */ /* 0x000fda000bf06270 */
[----:B------:R-:W-:Y:S05]  /*4070*/  @P0 EXIT ;  /* 0x000000000000094d */ /* 0x000fea0003800000 */
[----:B0-----:R-:W0:Y:S01]  /*4080*/  LDC R9, c[0x0][0x2c4] ;  /* 0x0000b100ff097b82 */ /* 0x001e220000000800 */
[----:B------:R-:W-:Y:S01]  /*4090*/  ULDC UR4, c[0x0][0x270] ;  /* 0x00009c0000047ab9 */ /* 0x000fe20000000800 */
[----:B------:R-:W-:Y:S02]  /*40a0*/  IABS R13, R7 ;  /* 0x00000007000d7213 */ /* 0x000fe40000000000 */
[----:B------:R-:W-:Y:S02]  /*40b0*/  SHF.R.S32.HI R17, RZ, 0x1f, R16 ;  /* 0x0000001fff117819 */ /* 0x000fe40000011410 */
[----:B------:R-:W-:Y:S01]  /*40c0*/  F2FP.BF16.F32.PACK_AB R5, R2, R5 ;  /* 0x000000050205723e */ /* 0x000fe200000010ff */
[----:B0-----:R-:W-:Y:S01]  /*40d0*/  IMAD R10, R9, UR4, RZ ;  /* 0x00000004090a7c24 */ /* 0x001fe2000f8e02ff */
[----:B------:R-:W-:-:S04]  /*40e0*/  ULDC.64 UR4, c[0x0][0x290] ;  /* 0x0000a40000047ab9 */ /* 0x000fc80000000a00 */
[-C--:B------:R-:W-:Y:S02]  /*40f0*/  IABS R12, R10.reuse ;  /* 0x0000000a000c7213 */ /* 0x080fe40000000000 */
[----:B------:R-:W-:Y:S02]  /*4100*/  IABS R6, R10 ;  /* 0x0000000a00067213 */ /* 0x000fe40000000000 */
[----:B------:R-:W0:Y:S03]  /*4110*/  I2F.RP R8, R12 ;  /* 0x0000000c00087306 */ /* 0x000e260000209400 */
[----:B------:R-:W-:-:S05]  /*4120*/  IMAD.MOV R6, RZ, RZ, -R6 ;  /* 0x000000ffff067224 */ /* 0x000fca00078e0a06 */
[----:B0-----:R-:W0:Y:S02]  /*4130*/  MUFU.RCP R14, R8 ;  /* 0x00000008000e7308 */ /* 0x001e240000001000 */
[----:B0-----:R-:W-:Y:S01]  /*4140*/  VIADD R14, R14, 0xffffffe ;  /* 0x0ffffffe0e0e7836 */ /* 0x001fe20000000000 */
[----:B------:R-:W-:-:S05]  /*4150*/  IABS R8, R9 ;  /* 0x0000000900087213 */ /* 0x000fca0000000000 */
[----:B------:R0:W1:Y:S02]  /*4160*/  F2I.FTZ.U32.TRUNC.NTZ R15, R14 ;  /* 0x0000000e000f7305 */ /* 0x000064000021f000 */
[----:B0-----:R-:W-:Y:S01]  /*4170*/  HFMA2.MMA R14, -RZ, RZ, 0, 0 ;  /* 0x00000000ff0e7435 */ /* 0x001fe200000001ff */
[----:B-1----:R-:W-:-:S04]  /*4180*/  IMAD.MOV R11, RZ, RZ, -R15 ;  /* 0x000000ffff0b7224 */ /* 0x002fc800078e0a0f */
[----:B------:R-:W-:-:S05]  /*4190*/  IMAD R4, R11, R12, RZ ;  /* 0x0000000c0b047224 */ /* 0x000fca00078e02ff */
        /* <DEDUP_REMOVED lines=62> */
        .weak           $__internal_1_$__cuda_sm20_div_s64
        .type           $__internal_1_$__cuda_sm20_div_s64,@function
        .size           $__internal_1_$__cuda_sm20_div_s64,(.L_x_8419 - $__internal_1_$__cuda_sm20_div_s64)
$__internal_1_$__cuda_sm20_div_s64:
        /* <DEDUP_REMOVED lines=32> */
[----:B------:R-:W-:Y:S02]  /*4780*/  SEL R21, R21, R24, !P2 ;  /* 0x0000001815157207 */ /* 0x000fe40005000000 */
[----:B------:R-:W-:Y:S01]  /*4790*/  IADD3.X R24, RZ, ~R19, RZ, P1, !PT ;  /* 0x80000013ff187210 */ /* 0x000fe20000ffe4ff */
[----:B------:R-:W-:-:S04]  /*47a0*/  IMAD.HI.U32 R29, P5, R23, R22, R40 ;  /* 0x00000016171d7227 */ /* 0x000fc800078a0028 */
[CC--:B------:R-:W-:Y:S02]  /*47b0*/  IMAD R22, R23.reuse, R20.reuse, RZ ;  /* 0x0000001417167224 */ /* 0x0c0fe400078e02ff */
[----:B------:R-:W-:-:S03]  /*47c0*/  IMAD.HI.U32 R20, R23, R20, RZ ;  /* 0x0000001417147227 */ /* 0x000fc600078e00ff */
[----:B------:R-:W-:Y:S01]  /*47d0*/  IADD3 R22, P4, R22, R29, RZ ;  /* 0x0000001d16167210 */ /* 0x000fe20007f9e0ff */
[----:B------:R-:W-:Y:S01]  /*47e0*/  IMAD.X R23, R20, 0x1, R23, P6 ;  /* 0x0000000114177824 */ /* 0x000fe200030e0617 */
[----:B------:R-:W-:Y:S01]  /*47f0*/  SEL R20, R24, R19, !P2 ;  /* 0x0000001318147207 */ /* 0x000fe20005000000 */
[----:B------:R-:W-:Y:S02]  /*4800*/  IMAD.MOV.U32 R41, RZ, RZ, RZ ;  /* 0x000000ffff297224 */ /* 0x000fe400078e00ff */
[----:B------:R-:W-:Y:S01]  /*4810*/  IMAD.HI.U32 R40, R22, R21, RZ ;  /* 0x0000001516287227 */ /* 0x000fe200078e00ff */
[----:B------:R-:W-:-:S03]  /*4820*/  IADD3.X R23, RZ, RZ, R23, P4, P5 ;  /* 0x000000ffff177210 */ /* 0x000fc600027ea417 */
        /* <DEDUP_REMOVED lines=10> */
[-C--:B------:R-:W-:Y:S01]  /*48d0*/  ISETP.GE.U32.AND P4, PT, R21, R44.reuse, PT ;  /* 0x0000002c1500720c */ /* 0x080fe20003f86070 */
[-C--:B------:R-:W-:Y:S01]  /*48e0*/  IMAD R23, R29, R44.reuse, R22 ;  /* 0x0000002c1d177224 */ /* 0x080fe200078e0216 */
[----:B------:R-:W-:-:S04]  /*48f0*/  IADD3 R22, P2, R21, -R44, RZ ;  /* 0x8000002c15167210 */ /* 0x000fc80007f5e0ff */
[----:B------:R-:W-:Y:S02]  /*4900*/  IADD3.X R20, ~R23, R20, RZ, P1, !PT ;  /* 0x0000001417147210 */ /* 0x000fe40000ffe5ff */
[----:B------:R-:W-:Y:S02]  /*4910*/  IADD3 R24, P1, R31, 0x1, RZ ;  /* 0x000000011f187810 */ /* 0x000fe40007f3e0ff */
[C---:B------:R-:W-:Y:S01]  /*4920*/  ISETP.GE.U32.AND.EX P4, PT, R20.reuse, R45, PT, P4 ;  /* 0x0000002d1400720c */ /* 0x040fe20003f86140 */
[----:B------:R-:W-:Y:S02]  /*4930*/  IMAD.X R23, R20, 0x1, ~R45, P2 ;  /* 0x0000000114177824 */ /* 0x000fe400010e0e2d */
[----:B------:R-:W-:Y:S01]  /*4940*/  IMAD.X R40, RZ, RZ, R29, P1 ;  /* 0x000000ffff287224 */ /* 0x000fe200008e061d */
[----:B------:R-:W-:Y:S02]  /*4950*/  SEL R22, R22, R21, P4 ;  /* 0x0000001516167207 */ /* 0x000fe40002000000 */
[----:B------:R-:W-:-:S02]  /*4960*/  SEL R24, R24, R31, P4 ;  /* 0x0000001f18187207 */ /* 0x000fc40002000000 */
[----:B------:R-:W-:Y:S02]  /*4970*/  SEL R23, R23, R20, P4 ;  /* 0x0000001417177207 */ /* 0x000fe40002000000 */
[----:B------:R-:W-:Y:S02]  /*4980*/  ISETP.GE.U32.AND P1, PT, R22, R44, PT ;  /* 0x0000002c1600720c */ /* 0x000fe40003f26070 */
[----:B------:R-:W-:Y:S02]  /*4990*/  SEL R40, R40, R29, P4 ;  /* 0x0000001d28287207 */ /* 0x000fe40002000000 */
[----:B------:R-:W-:Y:S02]  /*49a0*/  IADD3 R21, P2, R24, 0x1, RZ ;  /* 0x0000000118157810 */ /* 0x000fe40007f5e0ff */
[----:B------:R-:W-:Y:S02]  /*49b0*/  ISETP.GE.U32.AND.EX P1, PT, R23, R45, PT, P1 ;  /* 0x0000002d1700720c */ /* 0x000fe40003f26110 */
[----:B------:R-:W-:Y:S01]  /*49c0*/  LOP3.LUT R20, R25, R19, RZ, 0x3c, !PT ;  /* 0x0000001319147212 */ /* 0x000fe200078e3cff */
[----:B------:R-:W-:Y:S01]  /*49d0*/  IMAD.X R23, RZ, RZ, R40, P2 ;  /* 0x000000ffff177224 */ /* 0x000fe200010e0628 */
[----:B------:R-:W-:-:S02]  /*49e0*/  SEL R21, R21, R24, P1 ;  /* 0x0000001815157207 */ /* 0x000fc40000800000 */
[----:B------:R-:W-:Y:S02]  /*49f0*/  ISETP.GE.AND P4, PT, R20, RZ, PT ;  /* 0x000000ff1400720c */ /* 0x000fe40003f86270 */
[----:B------:R-:W-:Y:S02]  /*4a00*/  SEL R23, R23, R40, P1 ;  /* 0x0000002817177207 */ /* 0x000fe40000800000 */
[----:B------:R-:W-:Y:S02]  /*4a10*/  IADD3 R22, P2, RZ, -R21, RZ ;  /* 0x80000015ff167210 */ /* 0x000fe40007f5e0ff */
[----:B------:R-:W-:Y:S02]  /*4a20*/  ISETP.NE.U32.AND P1, PT, R28, RZ, PT ;  /* 0x000000ff1c00720c */ /* 0x000fe40003f25070 */
[----:B------:R-:W-:Y:S02]  /*4a30*/  IADD3.X R20, RZ, ~R23, RZ, P2, !PT ;  /* 0x80000017ff147210 */ /* 0x000fe400017fe4ff */
[----:B------:R-:W-:-:S02]  /*4a40*/  ISETP.NE.AND.EX P1, PT, R25, RZ, PT, P1 ;  /* 0x000000ff1900720c */ /* 0x000fc40003f25310 */
[----:B------:R-:W-:Y:S02]  /*4a50*/  SEL R20, R20, R23, !P4 ;  /* 0x0000001714147207 */ /* 0x000fe40006000000 */
[----:B------:R-:W-:Y:S01]  /*4a60*/  SEL R22, R22, R21, !P4 ;  /* 0x0000001516167207 */ /* 0x000fe20006000000 */
[----:B------:R-:W-:Y:S01]  /*4a70*/  IMAD.MOV.U32 R21, RZ, RZ, 0x0 ;  /* 0x00000000ff157424 */ /* 0x000fe200078e00ff */
[----:B------:R-:W-:Y:S01]  /*4a80*/  SEL R23, R20, 0xffffffff, P1 ;  /* 0xffffffff14177807 */ /* 0x000fe20000800000 */
[----:B------:R-:W-:Y:S01]  /*4a90*/  IMAD.MOV.U32 R20, RZ, RZ, R26 ;  /* 0x000000ffff147224 */ /* 0x000fe200078e001a */
[----:B------:R-:W-:-:S03]  /*4aa0*/  SEL R22, R22, 0xffffffff, P1 ;  /* 0xffffffff16167807 */ /* 0x000fc60000800000 */
[----:B------:R-:W-:Y:S05]  /*4ab0*/  RET.REL.NODEC R20 `(_ZN5flash32flash_fwd_splitkv_combine_kernelI23Flash_fwd_kernel_traitsILi128ELi64ELi128ELi4ELb0ELb0EN7cutlass10bfloat16_tE19Flash_kernel_traitsILi128ELi64ELi128ELi4ES3_EELi4ELi6ELb0EEEvNS_16Flash_fwd_paramsE) ;  /* 0xffffffb414507950 */ /* 0x000fea0003c3ffff */
.L_x_91:
        /* <DEDUP_REMOVED lines=12> */
.L_x_8419:


//--------------------- .text._ZN5flash32flash_fwd_splitkv_combine_kernelI23Flash_fwd_kernel_traitsILi128ELi64ELi128ELi4ELb0ELb0EN7cutlass10bfloat16_tE19Flash_kernel_traitsILi128ELi64ELi128ELi4ES3_EELi4ELi5ELb0EEEvNS_16Flash_fwd_paramsE --------------------------
	.section	.text._ZN5flash32flash_fwd_splitkv_combine_kernelI23Flash_fwd_kernel_traitsILi128ELi64ELi128ELi4ELb0ELb0EN7cutlass10bfloat16_tE19Flash_kernel_traitsILi128ELi64ELi128ELi4ES3_EELi4ELi5ELb0EEEvNS_16Flash_fwd_paramsE,"ax",@progbits
	.align	128
        .global         _ZN5flash32flash_fwd_splitkv_combine_kernelI23Flash_fwd_kernel_traitsILi128ELi64ELi128ELi4ELb0ELb0EN7cutlass10bfloat16_tE19Flash_kernel_traitsILi128ELi64ELi128ELi4ES3_EELi4ELi5ELb0EEEvNS_16Flash_fwd_paramsE
        .type           _ZN5flash32flash_fwd_splitkv_combine_kernelI23Flash_fwd_kernel_traitsILi128ELi64ELi128ELi4ELb0ELb0EN7cutlass10bfloat16_tE19Flash_kernel_traitsILi128ELi64ELi128ELi4ES3_EELi4ELi5ELb0EEEvNS_16Flash_fwd_paramsE,@function
        .size           _ZN5flash32flash_fwd_splitkv_combine_kernelI23Flash_fwd_kernel_traitsILi128ELi64ELi128ELi4ELb0ELb0EN7cutlass10bfloat16_tE19Flash_kernel_traitsILi128ELi64ELi128ELi4ES3_EELi4ELi5ELb0EEEvNS_16Flash_fwd_paramsE,(.L_x_8420 - _ZN5flash32flash_fwd_splitkv_combine_kernelI23Flash_fwd_kernel_traitsILi128ELi64ELi128ELi4ELb0ELb0EN7cutlass10bfloat16_tE19Flash_kernel_traitsILi128ELi64ELi128ELi4ES3_EELi4ELi5ELb0EEEvNS_16Flash_fwd_paramsE)
        .other          _ZN5flash32flash_fwd_splitkv_combine_kernelI23Flash_fwd_kernel_traitsILi128ELi64ELi128ELi4ELb0ELb0EN7cutlass10bfloat16_tE19Flash_kernel_traitsILi128ELi64ELi128ELi4ES3_EELi4ELi5ELb0EEEvNS_16Flash_fwd_paramsE,@"STO_CUDA_ENTRY STV_DEFAULT"
_ZN5flash32flash_fwd_splitkv_combine_kernelI23Flash_fwd_kernel_traitsILi128ELi64ELi128ELi4ELb0ELb0EN7cutlass10bfloat16_tE19Flash_kernel_traitsILi128ELi64ELi128ELi4ES3_EELi4ELi5ELb0EEEvNS_16Flash_fwd_paramsE:
.text._ZN5flash32flash_fwd_splitkv_combine_kernelI23Flash_fwd_kernel_traitsILi128ELi64ELi128ELi4ELb0ELb0EN7cutlass10bfloat16_tE19Flash_kernel_traitsILi128ELi64ELi128ELi4ES3_EELi4ELi5ELb0EEEvNS_16Flash_fwd_paramsE:
        /* <DEDUP_REMOVED lines=23> */
[----:B------:R-:W-:Y:S05]  /*0170*/  CALL.REL.NOINC `($__internal_2_$__cuda_sm20_div_s64) ;  /* 0x0000004400047944 */ /* 0x000fea0003c00000 */
[----:B------:R-:W-:Y:S05]  /*0180*/  BRA `(.L_x_93) ;  /* 0x00000000004c7947 */ /* 0x000fea0003800000 */
.L_x_92:
        /* <DEDUP_REMOVED lines=19> */
.L_x_93:
        /* <DEDUP_REMOVED lines=10> */
[----:B------:R-:W-:Y:S01]  /*0360*/  MOV R17, R21 ;  /* 0x0000001500117202 */ /* 0x000fe20000000f00 */
[----:B------:R-:W-:Y:S01]  /*0370*/  IMAD.MOV.U32 R24, RZ, RZ, R3 ;  /* 0x000000ffff187224 */ /* 0x000fe200078e0003 */
[----:B------:R-:W-:Y:S02]  /*0380*/  MOV R22, 0x3a0 ;  /* 0x000003a000167802 */ /* 0x000fe40000000f00 */
[----:B------:R-:W-:Y:S05]  /*0390*/  CALL.REL.NOINC `($__internal_2_$__cuda_sm20_div_s64) ;  /* 0x00000040007c7944 */ /* 0x000fea0003c00000 */
[----:B------:R-:W-:Y:S02]  /*03a0*/  MOV R8, R20 ;  /* 0x0000001400087202 */ /* 0x000fe40000000f00 */
[----:B------:R-:W-:Y:S01]  /*03b0*/  MOV R9, R21 ;  /* 0x0000001500097202 */ /* 0x000fe20000000f00 */
[----:B------:R-:W-:Y:S05]  /*03c0*/  BRA `(.L_x_96) ;  /* 0x00000000004c7947 */ /* 0x000fea0003800000 */
.L_x_95:
[----:B------:R-:W0:Y:S01]  /*03d0*/  I2F.U32.RP R4, R3 ;  /* 0x0000000300047306 */ /* 0x000e220000209000 */
[----:B------:R-:W-:-:S07]  /*03e0*/  ISETP.NE.U32.AND P0, PT, R3, RZ, PT ;  /* 0x000000ff0300720c */ /* 0x000fce0003f05070 */
[----:B0-----:R-:W0:Y:S02]  /*03f0*/  MUFU.RCP R6, R4 ;  /* 0x0000000400067308 */ /* 0x001e240000001000 */
[----:B0-----:R-:W-:-:S06]  /*0400*/  VIADD R6, R6, 0xffffffe ;  /* 0x0ffffffe06067836 */ /* 0x001fcc0000000000 */
[----:B------:R0:W1:Y:S02]  /*0410*/  F2I.FTZ.U32.TRUNC.NTZ R7, R6 ;  /* 0x0000000600077305 */ /* 0x000064000021f000 */
[----:B0-----:R-:W-:Y:S01]  /*0420*/  HFMA2.MMA R6, -RZ, RZ, 0, 0 ;  /* 0x00000000ff067435 */ /* 0x001fe200000001ff */
[----:B-1----:R-:W-:-:S04]  /*0430*/  IMAD.MOV R2, RZ, RZ, -R7 ;  /* 0x000000ffff027224 */ /* 0x002fc800078e0a07 */
[----:B------:R-:W-:-:S05]  /*0440*/  IMAD R9, R2, R3, RZ ;  /* 0x0000000302097224 */ /* 0x000fca00078e02ff */
        /* <DEDUP_REMOVED lines=11> */
.L_x_96:
[----:B------:R-:W-:Y:S05]  /*0500*/  BSYNC B0 ;  /* 0x0000000000007941 */ /* 0x000fea0003800000 */
.L_x_94:
[----:B------:R-:W0:Y:S01]  /*0510*/  LDC R7, c[0x0][0x2c4] ;  /* 0x0000b100ff077b82 */ /* 0x000e220000000800 */
        /* <DEDUP_REMOVED lines=30> */
[----:B------:R-:W-:Y:S02]  /*0700*/  SEL R15, R23, R4, P0 ;  /* 0x00000004170f7207 */ /* 0x000fe40000000000 */
        /* <DEDUP_REMOVED lines=11> */
.L_x_98:
[----:B------:R-:W0:Y:S01]  /*07c0*/  I2F.U32.RP R13, R16 ;  /* 0x00000010000d7306 */ /* 0x000e220000209000 */
[----:B------:R-:W-:Y:S01]  /*07d0*/  HFMA2.MMA R10, -RZ, RZ, 0, 0 ;  /* 0x00000000ff0a7435 */ /* 0x000fe200000001ff */
[----:B------:R-:W-:Y:S02]  /*07e0*/  ISETP.NE.U32.AND P0, PT, R16, RZ, PT ;  /* 0x000000ff1000720c */ /* 0x000fe40003f05070 */
[----:B------:R-:W-:-:S04]  /*07f0*/  MOV R21, RZ ;  /* 0x000000ff00157202 */ /* 0x000fc80000000f00 */
        /* <DEDUP_REMOVED lines=15> */
.L_x_99:
[----:B------:R-:W-:Y:S05]  /*08f0*/  BSYNC B0 ;  /* 0x0000000000007941 */ /* 0x000fea0003800000 */
.L_x_97:
[----:B------:R-:W0:Y:S01]  /*0900*/  LDC R3, c[0x0][0x2c4] ;  /* 0x0000b100ff037b82 */ /* 0x000e220000000800 */
[----:B------:R-:W-:Y:S01]  /*0910*/  IMAD.MOV.U32 R18, RZ, RZ, RZ ;  /* 0x000000ffff127224 */ /* 0x000fe200078e00ff */
        /* <DEDUP_REMOVED lines=9> */
[----:B0-----:R-:W-:-:S04]  /*09b0*/  IMAD.MOV R4, RZ, RZ, -R19 ;  /* 0x000000ffff047224 */ /* 0x001fc800078e0a13 */
        /* <DEDUP_REMOVED lines=11> */
[----:B------:R-:W-:Y:S01]  /*0a70*/  @!P2 IMAD.IADD R7, R7, 0x1, -R10 ;  /* 0x000000010707a824 */ /* 0x000fe200078e0a0a */
[----:B------:R-:W-:Y:S02]  /*0a80*/  @!P2 IADD3 R4, R4, 0x1, RZ ;  /* 0x000000010404a810 */ /* 0x000fe40007ffe0ff */
[----:B------:R-:W-:Y:S02]  /*0a90*/  ISETP.NE.AND P2, PT, R3, RZ, PT ;  /* 0x000000ff0300720c */ /* 0x000fe40003f45270 */
[----:B------:R-:W-:Y:S02]  /*0aa0*/  ISETP.GE.U32.AND P0, PT, R7, R10, PT ;  /* 0x0000000a0700720c */ /* 0x000fe40003f06070 */
[----:B------:R-:W-:Y:S01]  /*0ab0*/  LEA.HI.SX32 R7, R3, 0x1, 0x1 ;  /* 0x0000000103077811 */ /* 0x000fe200078f0aff */
[----:B------:R-:W-:-:S10]  /*0ac0*/  @!P3 IMAD.MOV R7, RZ, RZ, R2 ;  /* 0x000000ffff07b224 */ /* 0x000fd400078e0202 */
[----:B------:R-:W-:-:S04]  /*0ad0*/  @P0 VIADD R4, R4, 0x1 ;  /* 0x0000000104040836 */ /* 0x000fc80000000000 */
[----:B------:R-:W-:Y:S01]  /*0ae0*/  @!P1 IMAD.MOV R4, RZ, RZ, -R4 ;  /* 0x000000ffff049224 */ /* 0x000fe200078e0a04 */
[----:B------:R-:W-:Y:S01]  /*0af0*/  @!P2 LOP3.LUT R4, RZ, R3, RZ, 0x33, !PT ;  /* 0x00000003ff04a212 */ /* 0x000fe200078e33ff */
[----:B------:R-:W-:-:S04]  /*0b00*/  IMAD R3, R3, UR5, RZ ;  /* 0x0000000503037c24 */ /* 0x000fc8000f8e02ff */
        /* <DEDUP_REMOVED lines=9> */
[----:B0-----:R-:W-:Y:S01]  /*0ba0*/  IADD3 R10, RZ, -R19, RZ ;  /* 0x80000013ff0a7210 */ /* 0x001fe20007ffe0ff */
[----:B------:R-:W-:-:S04]  /*0bb0*/  IMAD.MOV.U32 R18, RZ, RZ, RZ ;  /* 0x000000ffff127224 */ /* 0x000fc800078e00ff */
[----:B------:R-:W-:Y:S01]  /*0bc0*/  IMAD R11, R10, R13, RZ ;  /* 0x0000000d0a0b7224 */ /* 0x000fe200078e02ff */
[----:B------:R-:W-:-:S03]  /*0bd0*/  IABS R10, R4 ;  /* 0x00000004000a7213 */ /* 0x000fc60000000000 */
[----:B------:R-:W-:-:S06]  /*0be0*/  IMAD.HI.U32 R11, R19, R11, R18 ;  /* 0x0000000b130b7227 */ /* 0x000fcc00078e0012 */
[----:B------:R-:W-:-:S04]  /*0bf0*/  IMAD.HI.U32 R11, R11, R10, RZ ;  /* 0x0000000a0b0b7227 */ /* 0x000fc800078e00ff */
[----:B------:R-:W-:Y:S01]  /*0c00*/  IMAD R10, R11, R7, R10 ;  /* 0x000000070b0a7224 */ /* 0x000fe200078e020a */
[----:B------:R-:W-:-:S04]  /*0c10*/  LOP3.LUT R7, R4, R13, RZ, 0x3c, !PT ;  /* 0x0000000d04077212 */ /* 0x000fc800078e3cff */
[----:B------:R-:W-:Y:S02]  /*0c20*/  ISETP.GT.U32.AND P1, PT, R13, R10, PT ;  /* 0x0000000a0d00720c */ /* 0x000fe40003f24070 */
[----:B------:R-:W-:-:S11]  /*0c30*/  ISETP.GE.AND P0, PT, R7, RZ, PT ;  /* 0x000000ff0700720c */ /* 0x000fd60003f06270 */
[----:B------:R-:W-:Y:S01]  /*0c40*/  @!P1 IMAD.IADD R10, R10, 0x1, -R13 ;  /* 0x000000010a0a9824 */ /* 0x000fe200078e0a0d */
[----:B------:R-:W-:Y:S02]  /*0c50*/  @!P1 IADD3 R11, R11, 0x1, RZ ;  /* 0x000000010b0b9810 */ /* 0x000fe40007ffe0ff */
[----:B------:R-:W-:Y:S02]  /*0c60*/  ISETP.NE.AND P1, PT, R2, RZ, PT ;  /* 0x000000ff0200720c */ /* 0x000fe40003f25270 */
[----:B------:R-:W-:-:S13]  /*0c70*/  ISETP.GE.U32.AND P2, PT, R10, R13, PT ;  /* 0x0000000d0a00720c */ /* 0x000fda0003f46070 */
[----:B------:R-:W-:-:S04]  /*0c80*/  @P2 VIADD R11, R11, 0x1 ;  /* 0x000000010b0b2836 */ /* 0x000fc80000000000 */
[----:B------:R-:W-:-:S04]  /*0c90*/  IMAD.MOV.U32 R7, RZ, RZ, R11 ;  /* 0x000000ffff077224 */ /* 0x000fc800078e000b */
        /* <DEDUP_REMOVED lines=16> */
[----:B------:R-:W-:Y:S02]  /*0da0*/  MOV R32, R20 ;  /* 0x0000001400207202 */ /* 0x000fe40000000f00 */
[----:B------:R-:W-:Y:S01]  /*0db0*/  MOV R33, R21 ;  /* 0x0000001500217202 */ /* 0x000fe20000000f00 */
[----:B------:R-:W-:Y:S05]  /*0dc0*/  BRA `(.L_x_102) ;  /* 0x00000000004c7947 */ /* 0x000fea0003800000 */
.L_x_101:
        /* <DEDUP_REMOVED lines=19> */
.L_x_102:
[----:B------:R-:W-:Y:S05]  /*0f00*/  BSYNC B0 ;  /* 0x0000000000007941 */ /* 0x000fea0003800000 */
.L_x_100:
        /* <DEDUP_REMOVED lines=43> */
.L_x_104:
        /* <DEDUP_REMOVED lines=19> */
.L_x_105:
[----:B------:R-:W-:Y:S05]  /*12f0*/  BSYNC B0 ;  /* 0x0000000000007941 */ /* 0x000fea0003800000 */
.L_x_103:
[----:B------:R-:W0:Y:S01]  /*1300*/  LDC R9, c[0x0][0x2c4] ;  /* 0x0000b100ff097b82 */ /* 0x000e220000000800 */
[----:B------:R-:W1:Y:S01]  /*1310*/  S2R R18, SR_TID.X ;  /* 0x0000000000127919 */ /* 0x000e620000002100 */
[----:B------:R-:W-:Y:S01]  /*1320*/  ISETP.GT.AND P4, PT, R3, RZ, PT ;  /* 0x000000ff0300720c */ /* 0x000fe20003f84270 */
[----:B------:R-:W-:Y:S01]  /*1330*/  ULDC UR5, c[0x0][0x3c4] ;  /* 0x0000f10000057ab9 */ /* 0x000fe20000000800 */
[----:B------:R-:W-:Y:S01]  /*1340*/  ULDC.64 UR8, c[0x0][0x208] ;  /* 0x0000820000087ab9 */ /* 0x000fe20000000a00 */
[----:B------:R-:W-:Y:S01]  /*1350*/  BSSY B0, `(.L_x_106) ;  /* 0x000003e000007945 */ /* 0x000fe20003800000 */
[----:B------:R-:W-:Y:S01]  /*1360*/  IMAD.MOV.U32 R29, RZ, RZ, -0x800000 ;  /* 0xff800000ff1d7424 */ /* 0x000fe200078e00ff */
[----:B0-----:R-:W-:-:S04]  /*1370*/  IABS R8, R9 ;  /* 0x0000000900087213 */ /* 0x001fc80000000000 */
[----:B------:R-:W0:Y:S01]  /*1380*/  I2F.RP R17, R8 ;  /* 0x0000000800117306 */ /* 0x000e220000209400 */
[----:B-1----:R-:W-:-:S07]  /*1390*/  ISETP.GT.AND P1, PT, R18, 0x7f, PT ;  /* 0x0000007f1200780c */ /* 0x002fce0003f24270 */
        /* <DEDUP_REMOVED lines=9> */
[----:B------:R-:W-:Y:S02]  /*1430*/  ISETP.GE.AND P2, PT, R6, RZ, PT ;  /* 0x000000ff0600720c */ /* 0x000fe40003f46270 */
[----:B------:R-:W-:Y:S01]  /*1440*/  SHF.R.S32.HI R6, RZ, 0x1f, R3 ;  /* 0x0000001fff067819 */ /* 0x000fe20000011403 */
[----:B------:R-:W-:Y:S01]  /*1450*/  IMAD.HI.U32 R17, R20, R7, RZ ;  /* 0x0000000714117227 */ /* 0x000fe200078e00ff */
[----:B------:R-:W-:-:S03]  /*1460*/  LEA.HI.SX32 R20, R3, 0x1, 0x1 ;  /* 0x0000000103147811 */ /* 0x000fc600078f0aff */
[----:B------:R-:W-:Y:S02]  /*1470*/  IMAD.MOV R19, RZ, RZ, -R17 ;  /* 0x000000ffff137224 */ /* 0x000fe400078e0a11 */
[----:B------:R-:W-:Y:S01]  /*1480*/  @!P4 IMAD.MOV R20, RZ, RZ, R6 ;  /* 0x000000ffff14c224 */ /* 0x000fe200078e0206 */
[----:B------:R-:W-:Y:S01]  /*1490*/  @!P1 MOV R6, 0x400 ;  /* 0x0000040000069802 */ /* 0x000fe20000000f00 */
[C---:B------:R-:W-:Y:S02]  /*14a0*/  IMAD R19, R8.reuse, R19, R7 ;  /* 0x0000001308137224 */ /* 0x040fe400078e0207 */
[----:B------:R-:W0:Y:S03]  /*14b0*/  @!P1 S2R R7, SR_CgaCtaId ;  /* 0x0000000000079919 */ /* 0x000e260000008800 */
[----:B------:R-:W-:-:S13]  /*14c0*/  ISETP.GT.U32.AND P0, PT, R8, R19, PT ;  /* 0x000000130800720c */ /* 0x000fda0003f04070 */
[----:B------:R-:W-:Y:S02]  /*14d0*/  @!P0 IMAD.IADD R19, R19, 0x1, -R8 ;  /* 0x0000000113138824 */ /* 0x000fe400078e0a08 */
[----:B------:R-:W-:Y:S01]  /*14e0*/  @!P0 VIADD R17, R17, 0x1 ;  /* 0x0000000111118836 */ /* 0x000fe20000000000 */
[----:B------:R-:W-:Y:S02]  /*14f0*/  ISETP.NE.AND P0, PT, R9, RZ, PT ;  /* 0x000000ff0900720c */ /* 0x000fe40003f05270 */
[----:B------:R-:W-:Y:S02]  /*1500*/  ISETP.GE.U32.AND P3, PT, R19, R8, PT ;  /* 0x000000081300720c */ /* 0x000fe40003f66070 */
[----:B------:R-:W-:-:S04]  /*1510*/  SHF.R.S32.HI R19, RZ, 0x1f, R18 ;  /* 0x0000001fff137819 */ /* 0x000fc80000011412 */
[----:B------:R-:W-:-:S04]  /*1520*/  LEA.HI R8, R19, R18, RZ, 0x2 ;  /* 0x0000001213087211 */ /* 0x000fc800078f10ff */
[----:B------:R-:W-:Y:S02]  /*1530*/  SHF.R.S32.HI R21, RZ, 0x2, R8 ;  /* 0x00000002ff157819 */ /* 0x000fe40000011408 */
[----:B0-----:R-:W-:Y:S01]  /*1540*/  @!P1 LEA R6, R7, R6, 0x18 ;  /* 0x0000000607069211 */ /* 0x001fe200078ec0ff */
[----:B------:R-:W-:Y:S01]  /*1550*/  @P3 VIADD R17, R17, 0x1 ;  /* 0x0000000111113836 */ /* 0x000fe20000000000 */
[----:B------:R-:W-:-:S03]  /*1560*/  LOP3.LUT R7, R8, 0xfffffffc, RZ, 0xc0, !PT ;  /* 0xfffffffc08077812 */ /* 0x000fc600078ec0ff */
[----:B------:R-:W-:Y:S01]  /*1570*/  @!P2 IMAD.MOV R17, RZ, RZ, -R17 ;  /* 0x000000ffff11a224 */ /* 0x000fe200078e0a11 */
[----:B------:R-:W-:Y:S01]  /*1580*/  @!P0 LOP3.LUT R17, RZ, R9, RZ, 0x33, !PT ;  /* 0x00000009ff118212 */ /* 0x000fe200078e33ff */
[----:B------:R-:W-:Y:S01]  /*1590*/  IMAD.IADD R8, R18, 0x1, -R7 ;  /* 0x0000000112087824 */ /* 0x000fe200078e0a07 */
[----:B------:R-:W-:-:S03]  /*15a0*/  ISETP.GE.AND P0, PT, R21, UR5, PT ;  /* 0x0000000515007c0c */ /* 0x000fc6000bf06270 */
[----:B------:R-:W-:Y:S02]  /*15b0*/  IMAD R3, R20, R17, RZ ;  /* 0x0000001114037224 */ /* 0x000fe400078e02ff */
[----:B------:R-:W-:Y:S02]  /*15c0*/  @!P1 IMAD R17, R21, 0x14, R6 ;  /* 0x0000001415119824 */ /* 0x000fe400078e0206 */
[----:B------:R-:W-:Y:S01]  /*15d0*/  IMAD.MOV.U32 R20, RZ, RZ, -0x800000 ;  /* 0xff800000ff147424 */ /* 0x000fe200078e00ff */
[----:B------:R-:W-:Y:S01]  /*15e0*/  IABS R31, R3 ;  /* 0x00000003001f7213 */ /* 0x000fe20000000000 */
[----:B------:R-:W-:-:S04]  /*15f0*/  @!P1 IMAD R17, R8, 0x4, R17 ;  /* 0x0000000408119824 */ /* 0x000fc800078e0211 */
[----:B------:R-:W-:Y:S01]  /*1600*/  VIADD R24, R31, UR4 ;  /* 0x000000041f187c36 */ /* 0x000fe20008000000 */
[----:B------:R-:W-:Y:S06]  /*1610*/  @P0 BRA `(.L_x_107) ;  /* 0x0000000000440947 */ /* 0x000fec0003800000 */
[----:B------:R-:W-:Y:S02]  /*1620*/  IADD3 R27, P2, R12, -UR7, RZ ;  /* 0x800000070c1b7c10 */ /* 0x000fe4000ff5e0ff */
[----:B------:R-:W-:Y:S02]  /*1630*/  SHF.R.S32.HI R7, RZ, 0x1f, R8 ;  /* 0x0000001fff077819 */ /* 0x000fe40000011408 */
[----:B------:R-:W-:Y:S02]  /*1640*/  ISETP.GT.U32.AND P0, PT, R27, R8, PT ;  /* 0x000000081b00720c */ /* 0x000fe40003f04070 */
[----:B------:R-:W-:-:S04]  /*1650*/  IADD3.X R6, R5, ~UR6, RZ, P2, !PT ;  /* 0x8000000605067c10 */ /* 0x000fc800097fe4ff */
[----:B------:R-:W-:-:S13]  /*1660*/  ISETP.GT.AND.EX P0, PT, R6, R7, PT, P0 ;  /* 0x000000070600720c */ /* 0x000fda0003f04300 */
[----:B------:R-:W-:Y:S05]  /*1670*/  @!P0 BRA `(.L_x_107) ;  /* 0x00000000002c8947 */ /* 0x000fea0003800000 */
[----:B------:R-:W-:Y:S01]  /*1680*/  IADD3 R34, P0, R8, UR7, RZ ;  /* 0x0000000708227c10 */ /* 0x000fe2000ff1e0ff */
[----:B------:R-:W-:Y:S01]  /*1690*/  IMAD R27, R5, R21, RZ ;  /* 0x00000015051b7224 */ /* 0x000fe200078e02ff */
[----:B------:R-:W-:Y:S01]  /*16a0*/  SHF.R.S32.HI R6, RZ, 0x1f, R21 ;  /* 0x0000001fff067819 */ /* 0x000fe20000011415 */
[----:B------:R-:W-:Y:S01]  /*16b0*/  ULDC.64 UR4, c[0x0][0x2b8] ;  /* 0x0000ae0000047ab9 */ /* 0x000fe20000000a00 */
[----:B------:R-:W-:-:S03]  /*16c0*/  IADD3.X R35, R7, UR6, RZ, P0, !PT ;  /* 0x0000000607237c10 */ /* 0x000fc600087fe4ff */
[C---:B------:R-:W-:Y:S02]  /*16d0*/  IMAD R6, R12.reuse, R6, R27 ;  /* 0x000000060c067224 */ /* 0x040fe400078e021b */
[----:B------:R-:W-:-:S04]  /*16e0*/  IMAD.WIDE.U32 R34, R12, R21, R34 ;  /* 0x000000150c227225 */ /* 0x000fc800078e0022 */
[----:B------:R-:W-:Y:S01]  /*16f0*/  IMAD.IADD R6, R35, 0x1, R6 ;  /* 0x0000000123067824 */ /* 0x000fe200078e0206 */
[----:B------:R-:W-:-:S04]  /*1700*/  LEA R20, P0, R34, UR4, 0x2 ;  /* 0x0000000422147c11 */ /* 0x000fc8000f8010ff */
[----:B------:R-:W-:-:S05]  /*1710*/  LEA.HI.X R21, R34, UR5, R6, 0x2, P0 ;  /* 0x0000000522157c11 */ /* 0x000fca00080f1406 */
[----:B------:R0:W5:Y:S04]  /*1720*/  LDG.E R20, desc[UR8][R20.64] ;  /* 0x0000000814147981 */ /* 0x000168000c1e1900 */
.L_x_107:
[----:B------:R-:W-:Y:S05]  /*1730*/  BSYNC B0 ;  /* 0x0000000000007941 */ /* 0x000fea0003800000 */
.L_x_106:
[----:B-----5:R1:W-:Y:S01]  /*1740*/  @!P1 STS [R17], R20 ;  /* 0x0000001411009388 */ /* 0x0203e20000000800 */
[----:B------:R-:W-:Y:S01]  /*1750*/  BSSY B0, `(.L_x_108) ;  /* 0x000000d000007945 */ /* 0x000fe20003800000 */
[----:B------:R-:W-:Y:S06]  /*1760*/  BAR.SYNC.DEFER_BLOCKING 0x0 ;  /* 0x0000000000007b1d */ /* 0x000fec0000010000 */
[----:B------:R-:W-:Y:S05]  /*1770*/  @P1 BRA `(.L_x_109) ;  /* 0x0000000000281947 */ /* 0x000fea0003800000 */
[----:B------:R-:W2:Y:S01]  /*1780*/  S2R R6, SR_CgaCtaId ;  /* 0x0000000000067919 */ /* 0x000ea20000008800 */
[----:B------:R-:W-:Y:S02]  /*1790*/  LEA.HI R8, R19, R18, RZ, 0x5 ;  /* 0x0000001213087211 */ /* 0x000fe400078f28ff */
[----:B------:R-:W-:Y:S02]  /*17a0*/  MOV R7, 0x400 ;  /* 0x0000040000077802 */ /* 0x000fe40000000f00 */
[----:B-1----:R-:W-:-:S05]  /*17b0*/  LOP3.LUT R17, R8, 0xffffffe0, RZ, 0xc0, !PT ;  /* 0xffffffe008117812 */ /* 0x002fca00078ec0ff */
[----:B------:R-:W-:Y:S01]  /*17c0*/  IMAD.IADD R17, R18, 0x1, -R17 ;  /* 0x0000000112117824 */ /* 0x000fe200078e0a11 */
[----:B--2---:R-:W-:Y:S02]  /*17d0*/  LEA R6, R6, R7, 0x18 ;  /* 0x0000000706067211 */ /* 0x004fe400078ec0ff */
[----:B------:R-:W-:-:S03]  /*17e0*/  SHF.R.S32.HI R7, RZ, 0x5, R8 ;  /* 0x00000005ff077819 */ /* 0x000fc60000011408 */
[----:B------:R-:W-:-:S04]  /*17f0*/  IMAD R6, R17, 0x14, R6 ;  /* 0x0000001411067824 */ /* 0x000fc800078e0206 */
[----:B------:R-:W-:-:S05]  /*1800*/  IMAD R6, R7, 0x4, R6 ;  /* 0x0000000407067824 */ /* 0x000fca00078e0206 */
[----:B------:R2:W3:Y:S02]  /*1810*/  LDS R29, [R6] ;  /* 0x00000000061d7984 */ /* 0x0004e40000000800 */
.L_x_109:
[----:B------:R-:W-:Y:S05]  /*1820*/  BSYNC B0 ;  /* 0x0000000000007941 */ /* 0x000fea0003800000 */
.L_x_108:
[----:B---3--:R-:W3:Y:S01]  /*1830*/  SHFL.BFLY PT, R26, R29, 0x10, 0x1f ;  /* 0x0e001f001d1a7f89 */ /* 0x008ee200000e0000 */
[----:B-1----:R-:W1:Y:S01]  /*1840*/  LDC R17, c[0x0][0x270] ;  /* 0x00009c00ff117b82 */ /* 0x002e620000000800 */
[----:B------:R-:W-:Y:S01]  /*1850*/  ISETP.GT.AND P5, PT, R3, RZ, PT ;  /* 0x000000ff0300720c */ /* 0x000fe20003fa4270 */
[----:B------:R-:W-:Y:S01]  /*1860*/  BSSY B1, `(.L_x_110) ;  /* 0x0000235000017945 */ /* 0x000fe20003800000 */
[----:B---3--:R-:W-:Y:S02]  /*1870*/  FMNMX.FTZ R26, R26, R29, !PT ;  /* 0x0000001d1a1a7209 */ /* 0x008fe40007810000 */
[----:B-1----:R-:W-:-:S03]  /*1880*/  IABS R36, R17 ;  /* 0x0000001100247213 */ /* 0x002fc60000000000 */
[----:B------:R-:W1:Y:S02]  /*1890*/  SHFL.BFLY PT, R7, R26, 0x8, 0x1f ;  /* 0x0d001f001a077f89 */ /* 0x000e6400000e0000 */
[----:B------:R-:W-:Y:S01]  /*18a0*/  IMAD.MOV R36, RZ, RZ, -R36 ;  /* 0x000000ffff247224 */ /* 0x000fe200078e0a24 */
[----:B-1----:R-:W-:-:S05]  /*18b0*/  FMNMX.FTZ R7, R26, R7, !PT ;  /* 0x000000071a077209 */ /* 0x002fca0007810000 */
[----:B------:R-:W1:Y:S02]  /*18c0*/  SHFL.BFLY PT, R8, R7, 0x4, 0x1f ;  /* 0x0c801f0007087f89 */ /* 0x000e6400000e0000 */
[----:B-1----:R-:W-:-:S05]  /*18d0*/  FMNMX.FTZ R8, R7, R8, !PT ;  /* 0x0000000807087209 */ /* 0x002fca0007810000 */
[----:B------:R-:W1:Y:S02]  /*18e0*/  SHFL.BFLY PT, R27, R8, 0x2, 0x1f ;  /* 0x0c401f00081b7f89 */ /* 0x000e6400000e0000 */
[----:B-1----:R-:W-:Y:S02]  /*18f0*/  FMNMX.FTZ R27, R8, R27, !PT ;  /* 0x0000001b081b7209 */ /* 0x002fe40007810000 */
[----:B------:R-:W1:Y:S03]  /*1900*/  I2F.RP R8, R31 ;  /* 0x0000001f00087306 */ /* 0x000e660000209400 */
[----:B--2---:R-:W2:Y:S05]  /*1910*/  SHFL.BFLY PT, R6, R27, 0x1, 0x1f ;  /* 0x0c201f001b067f89 */ /* 0x004eaa00000e0000 */
[----:B-1----:R-:W1:Y:S01]  /*1920*/  MUFU.RCP R8, R8 ;  /* 0x0000000800087308 */ /* 0x002e620000001000 */
[----:B--2---:R-:W-:-:S02]  /*1930*/  FMNMX.FTZ R6, R27, R6, !PT ;  /* 0x000000061b067209 */ /* 0x004fc40007810000 */
[----:B------:R-:W-:Y:S02]  /*1940*/  IABS R27, R17 ;  /* 0x00000011001b7213 */ /* 0x000fe40000000000 */
[----:B------:R-:W-:Y:S01]  /*1950*/  FSETP.NEU.FTZ.AND P0, PT, R6, -INF , PT ;  /* 0xff8000000600780b */ /* 0x000fe20003f1d000 */
[----:B-1----:R-:W-:Y:S02]  /*1960*/  VIADD R34, R8, 0xffffffe ;  /* 0x0ffffffe08227836 */ /* 0x002fe40000000000 */
[----:B------:R-:W1:Y:S01]  /*1970*/  I2F.U32.RP R26, R27 ;  /* 0x0000001b001a7306 */ /* 0x000e620000209000 */
[----:B------:R-:W-:Y:S02]  /*1980*/  FSEL R20, R6, RZ, P0 ;  /* 0x000000ff06147208 */ /* 0x000fe40000000000 */
[----:B------:R-:W-:-:S03]  /*1990*/  ISETP.GT.AND P0, PT, R2, RZ, PT ;  /* 0x000000ff0200720c */ /* 0x000fc60003f04270 */
[----:B0-----:R-:W-:Y:S02]  /*19a0*/  FADD.FTZ R21, -R20, R29 ;  /* 0x0000001d14157221 */ /* 0x001fe40000010100 */
[----:B------:R0:W-:Y:S02]  /*19b0*/  F2I.FTZ.U32.TRUNC.NTZ R35, R34 ;  /* 0x0000002200237305 */ /* 0x0001e4000021f000 */
[----:B------:R-:W-:-:S06]  /*19c0*/  FMUL.FTZ R21, R21, 1.4426950216293334961 ;  /* 0x3fb8aa3b15157820 */ /* 0x000fcc0000410000 */
[----:B-1----:R-:W1:Y:S01]  /*19d0*/  MUFU.RCP R6, R26 ;  /* 0x0000001a00067308 */ /* 0x002e620000001000 */
[----:B0-----:R-:W-:-:S07]  /*19e0*/  IMAD.MOV.U32 R34, RZ, RZ, RZ ;  /* 0x000000ffff227224 */ /* 0x001fce00078e00ff */
[----:B------:R-:W0:Y:S01]  /*19f0*/  MUFU.EX2 R21, R21 ;  /* 0x0000001500157308 */ /* 0x000e220000000800 */
[----:B-1----:R-:W-:Y:S01]  /*1a00*/  VIADD R38, R6, 0xffffffe ;  /* 0x0ffffffe06267836 */ /* 0x002fe20000000000 */
[----:B------:R-:W-:Y:S01]  /*1a10*/  IABS R26, R24 ;  /* 0x00000018001a7213 */ /* 0x000fe20000000000 */
[----:B------:R-:W-:-:S05]  /*1a20*/  IMAD.MOV R6, RZ, RZ, -R35 ;  /* 0x000000ffff067224 */ /* 0x000fca00078e0a23 */
[----:B------:R-:W1:Y:S01]  /*1a30*/  F2I.FTZ.U32.TRUNC.NTZ R39, R38 ;  /* 0x0000002600277305 */ /* 0x000e62000021f000 */
[----:B0-----:R-:W0:Y:S01]  /*1a40*/  SHFL.BFLY PT, R30, R21, 0x10, 0x1f ;  /* 0x0e001f00151e7f89 */ /* 0x001e2200000e0000 */
[----:B-1----:R-:W-:Y:S02]  /*1a50*/  IMAD.MOV R8, RZ, RZ, -R39 ;  /* 0x000000ffff087224 */ /* 0x002fe400078e0a27 */
[----:B------:R-:W-:Y:S02]  /*1a60*/  IMAD.MOV.U32 R38, RZ, RZ, RZ ;  /* 0x000000ffff267224 */ /* 0x000fe400078e00ff */
[----:B0-----:R-:W-:Y:S01]  /*1a70*/  FADD.FTZ R30, R21, R30 ;  /* 0x0000001e151e7221 */ /* 0x001fe20000010000 */
[----:B------:R-:W-:Y:S01]  /*1a80*/  IMAD R21, R6, R31, RZ ;  /* 0x0000001f06157224 */ /* 0x000fe200078e02ff */
[----:B------:R-:W-:-:S03]  /*1a90*/  IABS R6, R3 ;  /* 0x0000000300067213 */ /* 0x000fc60000000000 */
[----:B------:R-:W0:Y:S01]  /*1aa0*/  SHFL.BFLY PT, R7, R30, 0x8, 0x1f ;  /* 0x0d001f001e077f89 */ /* 0x000e2200000e0000 */
[----:B------:R-:W-:-:S04]  /*1ab0*/  IMAD.HI.U32 R21, R35, R21, R34 ;  /* 0x0000001523157227 */ /* 0x000fc800078e0022 */
[----:B------:R-:W-:Y:S02]  /*1ac0*/  IMAD.MOV R6, RZ, RZ, -R6 ;  /* 0x000000ffff067224 */ /* 0x000fe400078e0a06 */
[----:B------:R-:W-:-:S04]  /*1ad0*/  IMAD.HI.U32 R21, R21, R26, RZ ;  /* 0x0000001a15157227 */ /* 0x000fc800078e00ff */
[----:B------:R-:W-:Y:S02]  /*1ae0*/  IMAD R6, R21, R6, R26 ;  /* 0x0000000615067224 */ /* 0x000fe400078e021a */
[----:B------:R-:W-:-:S03]  /*1af0*/  IMAD R35, R8, R27, RZ ;  /* 0x0000001b08237224 */ /* 0x000fc600078e02ff */
[----:B------:R-:W-:Y:S01]  /*1b00*/  ISETP.GT.U32.AND P1, PT, R31, R6, PT ;  /* 0x000000061f00720c */ /* 0x000fe20003f24070 */
[----:B------:R-:W-:-:S04]  /*1b10*/  IMAD.HI.U32 R35, R39, R35, R38 ;  /* 0x0000002327237227 */ /* 0x000fc800078e0026 */
[----:B0-----:R-:W-:-:S05]  /*1b20*/  FADD.FTZ R7, R30, R7 ;  /* 0x000000071e077221 */ /* 0x001fca0000010000 */
[----:B------:R-:W0:Y:S03]  /*1b30*/  SHFL.BFLY PT, R28, R7, 0x4, 0x1f ;  /* 0x0c801f00071c7f89 */ /* 0x000e2600000e0000 */
[----:B------:R-:W-:Y:S02]  /*1b40*/  @!P1 IMAD.IADD R6, R6, 0x1, -R31 ;  /* 0x0000000106069824 */ /* 0x000fe400078e0a1f */
[----:B------:R-:W-:Y:S01]  /*1b50*/  @!P1 VIADD R21, R21, 0x1 ;  /* 0x0000000115159836 */ /* 0x000fe20000000000 */
[----:B------:R-:W-:Y:S02]  /*1b60*/  ISETP.NE.AND P1, PT, R3, RZ, PT ;  /* 0x000000ff0300720c */ /* 0x000fe40003f25270 */
[----:B------:R-:W-:Y:S02]  /*1b70*/  ISETP.GE.U32.AND P4, PT, R6, R31, PT ;  /* 0x0000001f0600720c */ /* 0x000fe40003f86070 */
[----:B------:R-:W-:-:S11]  /*1b80*/  SHF.R.S32.HI R6, RZ, 0x1f, R2 ;  /* 0x0000001fff067819 */ /* 0x000fd60000011402 */
[----:B------:R-:W-:Y:S02]  /*1b90*/  @P4 VIADD R21, R21, 0x1 ;  /* 0x0000000115154836 */ /* 0x000fe40000000000 */
[----:B0-----:R-:W-:Y:S01]  /*1ba0*/  FADD.FTZ R28, R7, R28 ;  /* 0x0000001c071c7221 */ /* 0x001fe20000010000 */
[----:B------:R-:W-:Y:S02]  /*1bb0*/  IABS R7, R4 ;  /* 0x0000000400077213 */ /* 0x000fe40000000000 */
[----:B------:R-:W-:Y:S02]  /*1bc0*/  LOP3.LUT R4, R4, R17, RZ, 0x3c, !PT ;  /* 0x0000001104047212 */ /* 0x000fe400078e3cff */
[----:B------:R-:W0:Y:S01]  /*1bd0*/  SHFL.BFLY PT, R37, R28, 0x2, 0x1f ;  /* 0x0c401f001c257f89 */ /* 0x000e2200000e0000 */
[----:B------:R-:W-:-:S04]  /*1be0*/  IMAD.HI.U32 R34, R35, R7, RZ ;  /* 0x0000000723227227 */ /* 0x000fc800078e00ff */
[----:B------:R-:W-:-:S04]  /*1bf0*/  IMAD.HI.U32 R35, R35, R26, RZ ;  /* 0x0000001a23237227 */ /* 0x000fc800078e00ff */
[-C--:B------:R-:W-:Y:S01]  /*1c00*/  IMAD R30, R34, R36.reuse, R7 ;  /* 0x00000024221e7224 */ /* 0x080fe200078e0207 */
[----:B------:R-:W-:Y:S01]  /*1c10*/  LEA.HI.SX32 R7, R2, 0x1, 0x1 ;  /* 0x0000000102077811 */ /* 0x000fe200078f0aff */
[----:B------:R-:W-:Y:S02]  /*1c20*/  IMAD R36, R35, R36, R26 ;  /* 0x0000002423247224 */ /* 0x000fe400078e021a */
[----:B------:R-:W-:Y:S01]  /*1c30*/  @!P0 IMAD.MOV R7, RZ, RZ, R6 ;  /* 0x000000ffff078224 */ /* 0x000fe200078e0206 */
[C---:B------:R-:W-:Y:S01]  /*1c40*/  ISETP.GT.U32.AND P3, PT, R27.reuse, R30, PT ;  /* 0x0000001e1b00720c */ /* 0x040fe20003f64070 */
[----:B------:R-:W1:Y:S01]  /*1c50*/  LDC.U8 R26, c[0x0][0x3d9] ;  /* 0x0000f640ff1a7b82 */ /* 0x000e620000000000 */
[----:B------:R-:W-:Y:S02]  /*1c60*/  ISETP.GT.U32.AND P2, PT, R27, R36, PT ;  /* 0x000000241b00720c */ /* 0x000fe40003f44070 */
[----:B------:R-:W-:Y:S01]  /*1c70*/  LEA.HI.SX32 R6, R3, 0x1, 0x1 ;  /* 0x0000000103067811 */ /* 0x000fe200078f0aff */
[----:B0-----:R-:W-:Y:S01]  /*1c80*/  FADD.FTZ R37, R28, R37 ;  /* 0x000000251c257221 */ /* 0x001fe20000010000 */
[----:B------:R-:W-:-:S07]  /*1c90*/  LOP3.LUT R28, R24, R31, RZ, 0x3c, !PT ;  /* 0x0000001f181c7212 */ /* 0x000fce00078e3cff */
[--C-:B------:R-:W-:Y:S01]  /*1ca0*/  @!P3 IMAD.IADD R30, R30, 0x1, -R27.reuse ;  /* 0x000000011e1eb824 */ /* 0x100fe200078e0a1b */
[----:B------:R-:W-:Y:S01]  /*1cb0*/  LOP3.LUT R24, R24, R17, RZ, 0x3c, !PT ;  /* 0x0000001118187212 */ /* 0x000fe200078e3cff */
[----:B------:R-:W0:Y:S01]  /*1cc0*/  SHFL.BFLY PT, R8, R37, 0x1, 0x1f ;  /* 0x0c201f0025087f89 */ /* 0x000e2200000e0000 */
[----:B------:R-:W-:Y:S01]  /*1cd0*/  ISETP.GE.AND P0, PT, R28, RZ, PT ;  /* 0x000000ff1c00720c */ /* 0x000fe20003f06270 */
[----:B------:R-:W-:Y:S01]  /*1ce0*/  @!P2 IMAD.IADD R36, R36, 0x1, -R27 ;  /* 0x000000012424a824 */ /* 0x000fe200078e0a1b */
[----:B------:R-:W-:Y:S01]  /*1cf0*/  SHF.R.S32.HI R28, RZ, 0x1f, R3 ;  /* 0x0000001fff1c7819 */ /* 0x000fe20000011403 */
[----:B------:R-:W-:Y:S01]  /*1d00*/  @!P3 VIADD R34, R34, 0x1 ;  /* 0x000000012222b836 */ /* 0x000fe20000000000 */
[-C--:B------:R-:W-:Y:S01]  /*1d10*/  ISETP.GE.U32.AND P4, PT, R30, R27.reuse, PT ;  /* 0x0000001b1e00720c */ /* 0x080fe20003f86070 */
[----:B------:R-:W-:Y:S01]  /*1d20*/  @!P2 VIADD R35, R35, 0x1 ;  /* 0x000000012323a836 */ /* 0x000fe20000000000 */
[----:B------:R-:W-:Y:S01]  /*1d30*/  ISETP.GE.AND P3, PT, R24, RZ, PT ;  /* 0x000000ff1800720c */ /* 0x000fe20003f66270 */
[----:B------:R-:W-:Y:S01]  /*1d40*/  @!P5 IMAD.MOV R6, RZ, RZ, R28 ;  /* 0x000000ffff06d224 */ /* 0x000fe200078e021c */
[----:B------:R-:W-:Y:S01]  /*1d50*/  ISETP.GE.U32.AND P5, PT, R36, R27, PT ;  /* 0x0000001b2400720c */ /* 0x000fe20003fa6070 */
[----:B------:R-:W-:Y:S01]  /*1d60*/  IMAD.MOV.U32 R28, RZ, RZ, 0x7f800000 ;  /* 0x7f800000ff1c7424 */ /* 0x000fe200078e00ff */
[----:B-1----:R-:W-:-:S03]  /*1d70*/  ISETP.NE.AND P2, PT, R26, RZ, PT ;  /* 0x000000ff1a00720c */ /* 0x002fc60003f45270 */
[----:B------:R-:W-:Y:S01]  /*1d80*/  @!P0 IMAD.MOV R21, RZ, RZ, -R21 ;  /* 0x000000ffff158224 */ /* 0x000fe200078e0a15 */
[----:B------:R-:W-:Y:S02]  /*1d90*/  @!P1 LOP3.LUT R21, RZ, R31, RZ, 0x33, !PT ;  /* 0x0000001fff159212 */ /* 0x000fe400078e33ff */
[----:B------:R-:W-:Y:S01]  /*1da0*/  ISETP.GE.AND P1, PT, R4, RZ, PT ;  /* 0x000000ff0400720c */ /* 0x000fe20003f26270 */
[----:B------:R-:W-:Y:S01]  /*1db0*/  @P4 VIADD R34, R34, 0x1 ;  /* 0x0000000122224836 */ /* 0x000fe20000000000 */
[C---:B------:R-:W-:Y:S02]  /*1dc0*/  LOP3.LUT P4, RZ, R18.reuse, 0x1f, RZ, 0xc0, !PT ;  /* 0x0000001f12ff7812 */ /* 0x040fe4000788c0ff */
[----:B------:R-:W-:Y:S01]  /*1dd0*/  LOP3.LUT R31, RZ, R17, RZ, 0x33, !PT ;  /* 0x00000011ff1f7212 */ /* 0x000fe200078e33ff */
[----:B------:R-:W-:Y:S01]  /*1de0*/  @P5 VIADD R35, R35, 0x1 ;  /* 0x0000000123235836 */ /* 0x000fe20000000000 */
[----:B------:R-:W-:Y:S01]  /*1df0*/  ISETP.GT.OR P4, PT, R18, 0x7f, P4 ;  /* 0x0000007f1200780c */ /* 0x000fe20002784670 */
[----:B0-----:R-:W-:Y:S01]  /*1e00*/  FADD.FTZ R8, R37, R8 ;  /* 0x0000000825087221 */ /* 0x001fe20000010000 */
[----:B------:R-:W-:Y:S01]  /*1e10*/  ISETP.NE.AND P5, PT, R17, RZ, PT ;  /* 0x000000ff1100720c */ /* 0x000fe20003fa5270 */
[----:B------:R-:W-:Y:S01]  /*1e20*/  IMAD.MOV.U32 R4, RZ, RZ, R35 ;  /* 0x000000ffff047224 */ /* 0x000fe200078e0023 */
[----:B------:R-:W-:-:S02]  /*1e30*/  SEL R9, R9, 0x1, !P2 ;  /* 0x0000000109097807 */ /* 0x000fc40005000000 */
[----:B------:R-:W-:Y:S01]  /*1e40*/  FSETP.NE.FTZ.AND P0, PT, R8, RZ, PT ;  /* 0x000000ff0800720b */ /* 0x000fe20003f15000 */
[----:B------:R-:W-:Y:S01]  /*1e50*/  @!P1 IMAD.MOV R34, RZ, RZ, -R34 ;  /* 0x000000ffff229224 */ /* 0x000fe200078e0a22 */
[----:B------:R-:W-:Y:S01]  /*1e60*/  ISETP.LT.U32.AND P1, PT, R22, R21, PT ;  /* 0x000000151600720c */ /* 0x000fe20003f21070 */
[----:B------:R-:W-:Y:S01]  /*1e70*/  @!P3 IMAD.MOV R4, RZ, RZ, -R4 ;  /* 0x000000ffff04b224 */ /* 0x000fe200078e0a04 */
[----:B------:R-:W-:Y:S02]  /*1e80*/  SHF.R.S32.HI R35, RZ, 0x1f, R21 ;  /* 0x0000001fff237819 */ /* 0x000fe40000011415 */
[C---:B------:R-:W-:Y:S02]  /*1e90*/  SEL R34, R31.reuse, R34, !P5 ;  /* 0x000000221f227207 */ /* 0x040fe40006800000 */
[----:B------:R-:W-:Y:S02]  /*1ea0*/  SEL R24, R31, R4, !P5 ;  /* 0x000000041f187207 */ /* 0x000fe40006800000 */
[----:B------:R-:W-:Y:S01]  /*1eb0*/  ISETP.LT.AND.EX P1, PT, R23, R35, PT, P1 ;  /* 0x000000231700720c */ /* 0x000fe20003f21310 */
[----:B------:R-:W-:-:S02]  /*1ec0*/  IMAD R4, R34, R9, RZ ;  /* 0x0000000922047224 */ /* 0x000fc400078e02ff */
[----:B------:R0:W1:Y:S01]  /*1ed0*/  @P0 MUFU.LG2 R27, R8 ;  /* 0x00000008001b0308 */ /* 0x0000620000000c00 */
[----:B------:R-:W-:Y:S01]  /*1ee0*/  IMAD R31, R24, R9, RZ ;  /* 0x00000009181f7224 */ /* 0x000fe200078e02ff */
[----:B------:R-:W-:Y:S01]  /*1ef0*/  SEL R9, R22, R21, P1 ;  /* 0x0000001516097207 */ /* 0x000fe20000800000 */
[----:B------:R-:W-:Y:S02]  /*1f00*/  IMAD R7, R7, R4, RZ ;  /* 0x0000000407077224 */ /* 0x000fe400078e02ff */
[----:B------:R-:W-:Y:S01]  /*1f10*/  IMAD R6, R31, R6, RZ ;  /* 0x000000061f067224 */ /* 0x000fe200078e02ff */
[----:B0-----:R-:W-:Y:S01]  /*1f20*/  SEL R8, R23, R35, P1 ;  /* 0x0000002317087207 */ /* 0x001fe20000800000 */
[----:B-1----:R-:W-:Y:S01]  /*1f30*/  @P0 FFMA.FTZ R28, R27, 0.69314718246459960938, R20 ;  /* 0x3f3172181b1c0823 */ /* 0x002fe20000010014 */
[----:B------:R-:W-:Y:S06]  /*1f40*/  @P4 BRA `(.L_x_111) ;  /* 0x0000001c00184947 */ /* 0x000fec0003800000 */
[----:B------:R-:W-:Y:S01]  /*1f50*/  ULDC.U8 UR4, c[0x0][0x3d8] ;  /* 0x0000f60000047ab9 */ /* 0x000fe20000000000 */
[----:B------:R-:W-:Y:S02]  /*1f60*/  LEA.HI R4, R19, R18, RZ, 0x5 ;  /* 0x0000001213047211 */ /* 0x000fe400078f28ff */
[----:B------:R-:W-:Y:S02]  /*1f70*/  ISETP.NE.AND P1, PT, RZ, UR4, PT ;  /* 0x00000004ff007c0c */ /* 0x000fe4000bf25270 */
[----:B------:R-:W-:-:S04]  /*1f80*/  SHF.R.S32.HI R4, RZ, 0x5, R4 ;  /* 0x00000005ff047819 */ /* 0x000fc80000011404 */
[----:B------:R-:W-:-:S04]  /*1f90*/  IADD3 R30, P0, R4, UR7, RZ ;  /* 0x00000007041e7c10 */ /* 0x000fc8000ff1e0ff */
[----:B------:R-:W-:-:S03]  /*1fa0*/  LEA.HI.X.SX32 R31, R4, UR6, 0x1, P0 ;  /* 0x00000006041f7c11 */ /* 0x000fc600080f0eff */
[----:B------:R-:W-:Y:S06]  /*1fb0*/  @!P1 BRA `(.L_x_112) ;  /* 0x0000001800ec9947 */ /* 0x000fec0003800000 */
        /* <DEDUP_REMOVED lines=31> */
[-C--:B------:R-:W-:Y:S02]  /*21b0*/  IADD3 R19, P0, RZ, -R20.reuse, RZ ;  /* 0x80000014ff137210 */ /* 0x080fe40007f1e0ff */
[----:B------:R-:W-:Y:S02]  /*21c0*/  MOV R42, R20 ;  /* 0x00000014002a7202 */ /* 0x000fe40000000f00 */
[----:B------:R-:W-:Y:S01]  /*21d0*/  IADD3.X R17, RZ, ~R21, RZ, P0, !PT ;  /* 0x80000015ff117210 */ /* 0x000fe200007fe4ff */
[----:B------:R-:W-:Y:S01]  /*21e0*/  IMAD.WIDE.U32 R30, R36, R19, R30 ;  /* 0x00000013241e7225 */ /* 0x000fe200078e001e */
[----:B------:R-:W-:-:S03]  /*21f0*/  MOV R43, R21 ;  /* 0x00000015002b7202 */ /* 0x000fc60000000f00 */
[----:B------:R-:W-:-:S04]  /*2200*/  IMAD R18, R17, R36, RZ ;  /* 0x0000002411127224 */ /* 0x000fc800078e02ff */
[----:B------:R-:W-:Y:S01]  /*2210*/  IMAD R17, R23, R19, R18 ;  /* 0x0000001317117224 */ /* 0x000fe200078e0212 */
[----:B------:R-:W-:-:S04]  /*2220*/  MOV R18, R30 ;  /* 0x0000001e00127202 */ /* 0x000fc80000000f00 */
[----:B------:R-:W-:Y:S01]  /*2230*/  IADD3 R17, R31, R17, RZ ;  /* 0x000000111f117210 */ /* 0x000fe20007ffe0ff */
[----:B------:R-:W-:Y:S05]  /*2240*/  BRA `(.L_x_115) ;  /* 0x0000000000587947 */ /* 0x000fea0003800000 */
.L_x_114:
        /* <DEDUP_REMOVED lines=22> */
.L_x_115:
[----:B------:R-:W-:Y:S05]  /*23b0*/  BSYNC B0 ;  /* 0x0000000000007941 */ /* 0x000fea0003800000 */
.L_x_113:
[----:B------:R-:W-:Y:S01]  /*23c0*/  LOP3.LUT R19, R17, R0, RZ, 0xfc, !PT ;  /* 0x0000000011137212 */ /* 0x000fe200078efcff */
[----:B------:R-:W-:Y:S03]  /*23d0*/  BSSY B0, `(.L_x_116) ;  /* 0x0000028000007945 */ /* 0x000fe60003800000 */
[----:B------:R-:W-:-:S13]  /*23e0*/  ISETP.NE.U32.AND P0, PT, R19, RZ, PT ;  /* 0x000000ff1300720c */ /* 0x000fda0003f05070 */
[----:B------:R-:W-:Y:S05]  /*23f0*/  @!P0 BRA `(.L_x_117) ;  /* 0x00000000003c8947 */ /* 0x000fea0003800000 */
[----:B------:R-:W-:Y:S01]  /*2400*/  IMAD.MOV.U32 R24, RZ, RZ, R25 ;  /* 0x000000ffff187224 */ /* 0x000fe200078e0019 */
[----:B------:R-:W-:Y:S02]  /*2410*/  MOV R23, R0 ;  /* 0x0000000000177202 */ /* 0x000fe40000000f00 */
[----:B------:R-:W-:Y:S02]  /*2420*/  MOV R22, 0x2440 ;  /* 0x0000244000167802 */ /* 0x000fe40000000f00 */
[----:B------:R-:W-:Y:S05]  /*2430*/  CALL.REL.NOINC `($__internal_2_$__cuda_sm20_div_s64) ;  /* 0x0000002000547944 */ /* 0x000fea0003c00000 */
[----:B------:R-:W-:Y:S01]  /*2440*/  IADD3 R19, P0, RZ, -R20, RZ ;  /* 0x80000014ff137210 */ /* 0x000fe20007f1e0ff */
[----:B------:R-:W-:Y:S01]  /*2450*/  IMAD.MOV.U32 R37, RZ, RZ, R21 ;  /* 0x000000ffff257224 */ /* 0x000fe200078e0015 */
[----:B------:R-:W-:Y:S02]  /*2460*/  MOV R30, R18 ;  /* 0x00000012001e7202 */ /* 0x000fe40000000f00 */
[----:B------:R-:W-:Y:S02]  /*2470*/  IADD3.X R22, RZ, ~R21, RZ, P0, !PT ;  /* 0x80000015ff167210 */ /* 0x000fe400007fe4ff */
[----:B------:R-:W-:Y:S02]  /*2480*/  MOV R31, R17 ;  /* 0x00000011001f7202 */ /* 0x000fe40000000f00 */
[----:B------:R-:W-:Y:S01]  /*2490*/  MOV R36, R20 ;  /* 0x0000001400247202 */ /* 0x000fe20000000f00 */
[----:B------:R-:W-:Y:S02]  /*24a0*/  IMAD R22, R22, R25, RZ ;  /* 0x0000001916167224 */ /* 0x000fe400078e02ff */
[----:B------:R-:W-:-:S04]  /*24b0*/  IMAD.WIDE.U32 R30, R25, R19, R30 ;  /* 0x00000013191e7225 */ /* 0x000fc800078e001e */
[----:B------:R-:W-:-:S04]  /*24c0*/  IMAD R0, R0, R19, R22 ;  /* 0x0000001300007224 */ /* 0x000fc800078e0216 */
[----:B------:R-:W-:Y:S01]  /*24d0*/  IMAD.IADD R0, R31, 0x1, R0 ;  /* 0x000000011f007824 */ /* 0x000fe200078e0200 */
[----:B------:R-:W-:Y:S05]  /*24e0*/  BRA `(.L_x_118) ;  /* 0x0000000000587947 */ /* 0x000fea0003800000 */
.L_x_117:
        /* <DEDUP_REMOVED lines=22> */
.L_x_118:
[----:B------:R-:W-:Y:S05]  /*2650*/  BSYNC B0 ;  /* 0x0000000000007941 */ /* 0x000fea0003800000 */
.L_x_116:
        /* <DEDUP_REMOVED lines=11> */
[----:B------:R-:W-:Y:S05]  /*2710*/  CALL.REL.NOINC `($__internal_2_$__cuda_sm20_div_s64) ;  /* 0x0000001c009c7944 */ /* 0x000fea0003c00000 */
[----:B------:R-:W-:-:S04]  /*2720*/  IADD3 R17, P0, RZ, -R20, RZ ;  /* 0x80000014ff117210 */ /* 0x000fc80007f1e0ff */
[----:B------:R-:W-:Y:S01]  /*2730*/  IADD3.X R18, RZ, ~R21, RZ, P0, !PT ;  /* 0x80000015ff127210 */ /* 0x000fe200007fe4ff */
[----:B------:R-:W-:-:S04]  /*2740*/  IMAD.WIDE.U32 R36, R5, R17, R36 ;  /* 0x0000001105247225 */ /* 0x000fc800078e0024 */
[----:B------:R-:W-:-:S04]  /*2750*/  IMAD R18, R18, R5, RZ ;  /* 0x0000000512127224 */ /* 0x000fc800078e02ff */
[----:B------:R-:W-:-:S05]  /*2760*/  IMAD R4, R4, R17, R18 ;  /* 0x0000001104047224 */ /* 0x000fca00078e0212 */
[----:B------:R-:W-:Y:S01]  /*2770*/  IADD3 R4, R37, R4, RZ ;  /* 0x0000000425047210 */ /* 0x000fe20007ffe0ff */
[----:B------:R-:W-:Y:S05]  /*2780*/  BRA `(.L_x_121) ;  /* 0x0000000000587947 */ /* 0x000fea0003800000 */
.L_x_120:
        /* <DEDUP_REMOVED lines=22> */
.L_x_121:
[----:B------:R-:W-:Y:S05]  /*28f0*/  BSYNC B0 ;  /* 0x0000000000007941 */ /* 0x000fea0003800000 */
.L_x_119:
        /* <DEDUP_REMOVED lines=38> */
[----:B------:R-:W-:Y:S05]  /*2b60*/  CALL.REL.NOINC `($__internal_2_$__cuda_sm20_div_s64) ;  /* 0x0000001800887944 */ /* 0x000fea0003c00000 */
        /* <DEDUP_REMOVED lines=12> */
.L_x_123:
[----:B------:R-:W0:Y:S01]  /*2c30*/  I2F.U32.RP R20, R40 ;  /* 0x0000002800147306 */ /* 0x000e220000209000 */
[----:B------:R-:W-:Y:S01]  /*2c40*/  ISETP.NE.U32.AND P0, PT, R40, RZ, PT ;  /* 0x000000ff2800720c */ /* 0x000fe20003f05070 */
[----:B------:R-:W-:-:S06]  /*2c50*/  IMAD.MOV.U32 R41, RZ, RZ, RZ ;  /* 0x000000ffff297224 */ /* 0x000fcc00078e00ff */
[----:B0-----:R-:W0:Y:S02]  /*2c60*/  MUFU.RCP R18, R20 ;  /* 0x0000001400127308 */ /* 0x001e240000001000 */
[----:B0-----:R-:W-:-:S06]  /*2c70*/  IADD3 R18, R18, 0xffffffe, RZ ;  /* 0x0ffffffe12127810 */ /* 0x001fcc0007ffe0ff */
[----:B------:R-:W0:Y:S02]  /*2c80*/  F2I.FTZ.U32.TRUNC.NTZ R19, R18 ;  /* 0x0000001200137305 */ /* 0x000e24000021f000 */
[----:B0-----:R-:W-:Y:S01]  /*2c90*/  IADD3 R17, RZ, -R19, RZ ;  /* 0x80000013ff117210 */ /* 0x001fe20007ffe0ff */
[----:B------:R-:W-:-:S04]  /*2ca0*/  IMAD.MOV.U32 R18, RZ, RZ, RZ ;  /* 0x000000ffff127224 */ /* 0x000fc800078e00ff */
        /* <DEDUP_REMOVED lines=15> */
.L_x_124:
[----:B------:R-:W-:Y:S05]  /*2da0*/  BSYNC B0 ;  /* 0x0000000000007941 */ /* 0x000fea0003800000 */
.L_x_122:
        /* <DEDUP_REMOVED lines=19> */
.L_x_126:
        /* <DEDUP_REMOVED lines=22> */
.L_x_127:
[----:B------:R-:W-:Y:S05]  /*3040*/  BSYNC B0 ;  /* 0x0000000000007941 */ /* 0x000fea0003800000 */
.L_x_125:
        /* <DEDUP_REMOVED lines=20> */
.L_x_129:
[----:B------:R-:W0:Y:S01]  /*3190*/  I2F.U32.RP R19, R14 ;  /* 0x0000000e00137306 */ /* 0x000e220000209000 */
[----:B------:R-:W-:Y:S01]  /*31a0*/  IMAD.MOV.U32 R20, RZ, RZ, RZ ;  /* 0x000000ffff147224 */ /* 0x000fe200078e00ff */
[----:B------:R-:W-:-:S06]  /*31b0*/  ISETP.NE.U32.AND P0, PT, R14, RZ, PT ;  /* 0x000000ff0e00720c */ /* 0x000fcc0003f05070 */
[----:B0-----:R-:W0:Y:S02]  /*31c0*/  MUFU.RCP R17, R19 ;  /* 0x0000001300117308 */ /* 0x001e240000001000 */
[----:B0-----:R-:W-:-:S06]  /*31d0*/  IADD3 R17, R17, 0xffffffe, RZ ;  /* 0x0ffffffe11117810 */ /* 0x001fcc0007ffe0ff */
[----:B------:R-:W0:Y:S02]  /*31e0*/  F2I.FTZ.U32.TRUNC.NTZ R21, R17 ;  /* 0x0000001100157305 */ /* 0x000e24000021f000 */
[----:B0-----:R-:W-:-:S05]  /*31f0*/  IADD3 R13, RZ, -R21, RZ ;  /* 0x80000015ff0d7210 */ /* 0x001fca0007ffe0ff */
[----:B------:R-:W-:-:S04]  /*3200*/  IMAD R13, R13, R14, RZ ;  /* 0x0000000e0d0d7224 */ /* 0x000fc800078e02ff */
[----:B------:R-:W-:-:S04]  /*3210*/  IMAD.HI.U32 R13, R21, R13, R20 ;  /* 0x0000000d150d7227 */ /* 0x000fc800078e0014 */
[----:B------:R-:W-:Y:S02]  /*3220*/  IMAD.MOV.U32 R21, RZ, RZ, RZ ;  /* 0x000000ffff157224 */ /* 0x000fe400078e00ff */
        /* <DEDUP_REMOVED lines=13> */
.L_x_130:
[----:B------:R-:W-:Y:S05]  /*3300*/  BSYNC B0 ;  /* 0x0000000000007941 */ /* 0x000fea0003800000 */
.L_x_128:
[----:B------:R-:W-:Y:S01]  /*3310*/  LOP3.LUT R19, R41, R10, RZ, 0xfc, !PT ;  /* 0x0000000a29137212 */ /* 0x000fe200078efcff */
[----:B------:R-:W-:Y:S01]  /*3320*/  ULDC UR4, c[0x0][0x2c4] ;  /* 0x0000b10000047ab9 */ /* 0x000fe20000000800 */
[----:B------:R-:W-:Y:S01]  /*3330*/  SHF.R.S32.HI R18, RZ, 0x1f, R7 ;  /* 0x0000001fff127819 */ /* 0x000fe20000011407 */
[-C--:B------:R-:W-:Y:S01]  /*3340*/  IMAD R17, R21, R7.reuse, RZ ;  /* 0x0000000715117224 */ /* 0x080fe200078e02ff */
[----:B------:R-:W-:Y:S01]  /*3350*/  ISETP.NE.U32.AND P0, PT, R19, RZ, PT ;  /* 0x000000ff1300720c */ /* 0x000fe20003f05070 */
[----:B------:R-:W-:Y:S01]  /*3360*/  IMAD R44, R25, UR4, RZ ;  /* 0x00000004192c7c24 */ /* 0x000fe2000f8e02ff */
[----:B------:R-:W-:Y:S01]  /*3370*/  SHF.R.S32.HI R21, RZ, 0x1f, R2 ;  /* 0x0000001fff157819 */ /* 0x000fe20000011402 */
[----:B------:R-:W-:Y:S01]  /*3380*/  IMAD.WIDE.U32 R42, R20, R7, RZ ;  /* 0x00000007142a7225 */ /* 0x000fe200078e00ff */
[----:B------:R-:W-:Y:S03]  /*3390*/  BSSY B0, `(.L_x_131) ;  /* 0x0000036000007945 */ /* 0x000fe60003800000 */
[----:B------:R-:W-:Y:S01]  /*33a0*/  IMAD R7, R18, R20, R17 ;  /* 0x0000001412077224 */ /* 0x000fe200078e0211 */
[----:B------:R-:W-:Y:S01]  /*33b0*/  SHF.R.S32.HI R17, RZ, 0x1f, R44 ;  /* 0x0000001fff117819 */ /* 0x000fe2000001142c */
[----:B------:R-:W-:-:S02]  /*33c0*/  IMAD R13, R13, R2, RZ ;  /* 0x000000020d0d7224 */ /* 0x000fc400078e02ff */
[----:B------:R-:W-:Y:S01]  /*33d0*/  IMAD R18, R15, R44, RZ ;  /* 0x0000002c0f127224 */ /* 0x000fe200078e02ff */
[----:B------:R-:W-:Y:S01]  /*33e0*/  IADD3 R7, R43, R7, RZ ;  /* 0x000000072b077210 */ /* 0x000fe20007ffe0ff */
[----:B------:R-:W-:Y:S02]  /*33f0*/  IMAD R13, R21, R14, R13 ;  /* 0x0000000e150d7224 */ /* 0x000fe400078e020d */
[----:B------:R-:W-:-:S04]  /*3400*/  IMAD.WIDE.U32 R14, R14, R2, RZ ;  /* 0x000000020e0e7225 */ /* 0x000fc800078e00ff */
[----:B------:R-:W-:Y:S01]  /*3410*/  IMAD R17, R17, R16, R18 ;  /* 0x0000001011117224 */ /* 0x000fe200078e0212 */
[----:B------:R-:W-:Y:S01]  /*3420*/  IADD3 R13, R15, R13, RZ ;  /* 0x0000000d0f0d7210 */ /* 0x000fe20007ffe0ff */
[----:B------:R-:W-:-:S05]  /*3430*/  IMAD.WIDE.U32 R44, R16, R44, RZ ;  /* 0x0000002c102c7225 */ /* 0x000fca00078e00ff */
[----:B------:R-:W-:Y:S01]  /*3440*/  IADD3 R2, R45, R17, RZ ;  /* 0x000000112d027210 */ /* 0x000fe20007ffe0ff */
[----:B------:R-:W-:Y:S06]  /*3450*/  @!P0 BRA `(.L_x_132) ;  /* 0x0000000000488947 */ /* 0x000fec0003800000 */
[----:B------:R-:W-:Y:S01]  /*3460*/  IMAD.MOV.U32 R18, RZ, RZ, R40 ;  /* 0x000000ffff127224 */ /* 0x000fe200078e0028 */
[----:B------:R-:W-:Y:S01]  /*3470*/  MOV R24, R11 ;  /* 0x0000000b00187202 */ /* 0x000fe20000000f00 */
        /* <DEDUP_REMOVED lines=16> */
.L_x_132:
        /* <DEDUP_REMOVED lines=23> */
.L_x_133:
[----:B------:R-:W-:Y:S05]  /*36f0*/  BSYNC B0 ;  /* 0x0000000000007941 */ /* 0x000fea0003800000 */
.L_x_131:
        /* <DEDUP_REMOVED lines=26> */
.L_x_135:
        /* <DEDUP_REMOVED lines=23> */
.L_x_136:
[----:B------:R-:W-:Y:S05]  /*3a10*/  BSYNC B0 ;  /* 0x0000000000007941 */ /* 0x000fea0003800000 */
.L_x_134:
[----:B------:R-:W-:Y:S01]  /*3a20*/  IADD3 R31, P1, P0, R36, R32, R30 ;  /* 0x00000020241f7210 */ /* 0x000fe2000783e01e */
[----:B------:R-:W-:-:S03]  /*3a30*/  ULDC.64 UR4, c[0x0][0x2b0] ;  /* 0x0000ac0000047ab9 */ /* 0x000fc60000000a00 */
[----:B------:R-:W-:Y:S02]  /*3a40*/  IADD3 R31, P3, P2, R42, R31, R44 ;  /* 0x0000001f2a1f7210 */ /* 0x000fe40007a7e02c */
[----:B------:R-:W-:Y:S01]  /*3a50*/  IADD3.X R0, R4, R5, R0, P1, P0 ;  /* 0x0000000504007210 */ /* 0x000fe20000fe0400 */
[----:B------:R-:W-:Y:S01]  /*3a60*/  IMAD R5, R21, R6, RZ ;  /* 0x0000000615057224 */ /* 0x000fe200078e02ff */
[----:B------:R-:W-:Y:S02]  /*3a70*/  IADD3 R14, P1, P0, R46, R31, R14 ;  /* 0x0000001f2e0e7210 */ /* 0x000fe4000783e00e */
[----:B------:R-:W-:Y:S02]  /*3a80*/  IADD3.X R0, R7, R0, R2, P3, P2 ;  /* 0x0000000007007210 */ /* 0x000fe40001fe4402 */
[----:B------:R-:W-:Y:S02]  /*3a90*/  SHF.R.S32.HI R2, RZ, 0x1f, R6 ;  /* 0x0000001fff027819 */ /* 0x000fe40000011406 */
[----:B------:R-:W-:-:S02]  /*3aa0*/  IADD3.X R15, R10, R0, R13, P1, P0 ;  /* 0x000000000a0f7210 */ /* 0x000fc40000fe040d */
[----:B------:R-:W-:Y:S01]  /*3ab0*/  SHF.R.S32.HI R0, RZ, 0x1f, R3 ;  /* 0x0000001fff007819 */ /* 0x000fe20000011403 */
[-C--:B------:R-:W-:Y:S02]  /*3ac0*/  IMAD R2, R2, R20.reuse, R5 ;  /* 0x0000001402027224 */ /* 0x080fe400078e0205 */
[----:B------:R-:W-:-:S04]  /*3ad0*/  IMAD.WIDE.U32 R14, R6, R20, R14 ;  /* 0x00000014060e7225 */ /* 0x000fc800078e000e */
[----:B------:R-:W-:Y:S02]  /*3ae0*/  IMAD R5, R8, R3, RZ ;  /* 0x0000000308057224 */ /* 0x000fe400078e02ff */
        /* <DEDUP_REMOVED lines=8> */
.L_x_112:
[----:B------:R-:W-:Y:S02]  /*3b70*/  ULDC.64 UR4, c[0x0][0x2b0] ;  /* 0x0000ac0000047ab9 */ /* 0x000fe40000000a00 */
[----:B------:R-:W-:-:S04]  /*3b80*/  LEA R2, P0, R30, UR4, 0x2 ;  /* 0x000000041e027c11 */ /* 0x000fc8000f8010ff */
[----:B------:R-:W-:-:S05]  /*3b90*/  LEA.HI.X R3, R30, UR5, R31, 0x2, P0 ;  /* 0x000000051e037c11 */ /* 0x000fca00080f141f */
[----:B------:R0:W-:Y:S04]  /*3ba0*/  STG.E desc[UR8][R2.64], R28 ;  /* 0x0000001c02007986 */ /* 0x0001e8000c101908 */
.L_x_111:
[----:B------:R-:W-:Y:S05]  /*3bb0*/  BSYNC B1 ;  /* 0x0000000000017941 */ /* 0x000fea0003800000 */
.L_x_110:
[----:B------:R-:W2:Y:S01]  /*3bc0*/  S2R R0, SR_TID.X ;  /* 0x0000000000007919 */ /* 0x000ea20000002100 */
[----:B01----:R-:W0:Y:S01]  /*3bd0*/  LDC R3, c[0x0][0x3c4] ;  /* 0x0000f100ff037b82 */ /* 0x003e220000000800 */
[----:B------:R-:W-:Y:S01]  /*3be0*/  BSSY B0, `(.L_x_137) ;  /* 0x0000012000007945 */ /* 0x000fe20003800000 */
[----:B--2---:R-:W-:-:S04]  /*3bf0*/  SHF.R.S32.HI R13, RZ, 0x1f, R0 ;  /* 0x0000001fff0d7819 */ /* 0x004fc80000011400 */
[----:B------:R-:W-:-:S04]  /*3c00*/  LEA.HI R13, R13, R0, RZ, 0x5 ;  /* 0x000000000d0d7211 */ /* 0x000fc800078f28ff */
[----:B------:R-:W-:-:S05]  /*3c10*/  LOP3.LUT R5, R13, 0xffffffe0, RZ, 0xc0, !PT ;  /* 0xffffffe00d057812 */ /* 0x000fca00078ec0ff */
[----:B------:R-:W-:-:S05]  /*3c20*/  IMAD.IADD R16, R0, 0x1, -R5 ;  /* 0x0000000100107824 */ /* 0x000fca00078e0a05 */
[----:B0-----:R-:W-:-:S04]  /*3c30*/  ISETP.GE.AND P0, PT, R16, R3, PT ;  /* 0x000000031000720c */ /* 0x001fc80003f06270 */
[----:B------:R-:W-:-:S13]  /*3c40*/  ISETP.LT.AND P0, PT, R0, 0x80, !P0 ;  /* 0x000000800000780c */ /* 0x000fda0004701270 */
[----:B------:R-:W-:Y:S05]  /*3c50*/  @!P0 BRA `(.L_x_138) ;  /* 0x0000000000288947 */ /* 0x000fea0003800000 */
[----:B------:R-:W0:Y:S01]  /*3c60*/  S2R R0, SR_CgaCtaId ;  /* 0x0000000000007919 */ /* 0x000e220000008800 */
[----:B------:R-:W-:Y:S01]  /*3c70*/  FADD.FTZ R2, -R28, R29 ;  /* 0x0000001d1c027221 */ /* 0x000fe20000010100 */
[----:B------:R-:W-:-:S03]  /*3c80*/  MOV R5, 0x400 ;  /* 0x0000040000057802 */ /* 0x000fc60000000f00 */
[----:B------:R-:W-:-:S06]  /*3c90*/  FMUL.FTZ R2, R2, 1.4426950216293334961 ;  /* 0x3fb8aa3b02027820 */ /* 0x000fcc0000410000 */
[----:B------:R-:W1:Y:S01]  /*3ca0*/  MUFU.EX2 R2, R2 ;  /* 0x0000000200027308 */ /* 0x000e620000000800 */
[----:B0-----:R-:W-:-:S05]  /*3cb0*/  LEA R5, R0, R5, 0x18 ;  /* 0x0000000500057211 */ /* 0x001fca00078ec0ff */
[----:B------:R-:W-:Y:S01]  /*3cc0*/  IMAD R0, R16, 0x14, R5 ;  /* 0x0000001410007824 */ /* 0x000fe200078e0205 */
[----:B------:R-:W-:-:S04]  /*3cd0*/  SHF.R.S32.HI R5, RZ, 0x5, R13 ;  /* 0x00000005ff057819 */ /* 0x000fc8000001140d */
[----:B------:R-:W-:-:S05]  /*3ce0*/  LEA R5, R5, R0, 0x2 ;  /* 0x0000000005057211 */ /* 0x000fca00078e10ff */
[----:B-1----:R0:W-:Y:S02]  /*3cf0*/  STS [R5], R2 ;  /* 0x0000000205007388 */ /* 0x0021e40000000800 */
.L_x_138:
[----:B------:R-:W-:Y:S05]  /*3d00*/  BSYNC B0 ;  /* 0x0000000000007941 */ /* 0x000fea0003800000 */
.L_x_137:
[----:B------:R-:W-:Y:S01]  /*3d10*/  BAR.SYNC.DEFER_BLOCKING 0x0 ;  /* 0x0000000000007b1d */ /* 0x000fe20000010000 */
[----:B------:R-:W-:Y:S02]  /*3d20*/  ISETP.GE.AND P0, PT, R3, 0x1, PT ;  /* 0x000000010300780c */ /* 0x000fe40003f06270 */
[----:B0-----:R-:W-:Y:S01]  /*3d30*/  CS2R R2, SRZ ;  /* 0x0000000000027805 */ /* 0x001fe2000001ff00 */
[----:B------:R-:W-:Y:S01]  /*3d40*/  IMAD.MOV.U32 R5, RZ, RZ, RZ ;  /* 0x000000ffff057224 */ /* 0x000fe200078e00ff */
[----:B------:R-:W-:Y:S01]  /*3d50*/  SHF.R.S32.HI R13, RZ, 0x5, R13 ;  /* 0x00000005ff0d7819 */ /* 0x000fe2000001140d */
[----:B------:R-:W-:Y:S02]  /*3d60*/  IMAD.MOV.U32 R0, RZ, RZ, RZ ;  /* 0x000000ffff007224 */ /* 0x000fe400078e00ff */
[----:B------:R-:W-:-:S06]  /*3d70*/  IMAD.SHL.U32 R16, R16, 0x4, RZ ;  /* 0x0000000410107824 */ /* 0x000fcc00078e00ff */
[----:B------:R-:W-:Y:S05]  /*3d80*/  @!P0 BRA `(.L_x_139) ;  /* 0x0000000000a88947 */ /* 0x000fea0003800000 */
[----:B------:R-:W0:Y:S01]  /*3d90*/  S2UR UR6, SR_CgaCtaId ;  /* 0x00000000000679c3 */ /* 0x000e220000008800 */
[----:B------:R-:W-:Y:S01]  /*3da0*/  ULDC UR10, c[0x0][0x2dc] ;  /* 0x0000b700000a7ab9 */ /* 0x000fe20000000800 */
[----:B------:R-:W-:Y:S01]  /*3db0*/  IMAD R15, R13, 0x80, R16 ;  /* 0x000000800d0f7824 */ /* 0x000fe200078e0210 */
[----:B------:R-:W-:Y:S01]  /*3dc0*/  UIMAD UR4, UR7, UR10, URZ ;  /* 0x0000000a070472a4 */ /* 0x000fe2000f8e023f */
[C---:B------:R-:W-:Y:S01]  /*3dd0*/  VIADD R4, R12.reuse, -UR7 ;  /* 0x800000070c047c36 */ /* 0x040fe20008000000 */
[----:B------:R-:W-:Y:S01]  /*3de0*/  CS2R R8, SRZ ;  /* 0x0000000000087805 */ /* 0x000fe2000001ff00 */
[----:B------:R-:W-:Y:S01]  /*3df0*/  IMAD R18, R12, UR10, RZ ;  /* 0x0000000a0c127c24 */ /* 0x000fe2000f8e02ff */
[----:B------:R-:W-:Y:S01]  /*3e00*/  USHF.R.S32.HI UR11, URZ, 0x1f, UR4 ;  /* 0x0000001f3f0b7899 */ /* 0x000fe20008011404 */
[----:B------:R-:W1:Y:S01]  /*3e10*/  LDC R7, c[0x0][0x3c4] ;  /* 0x0000f100ff077b82 */ /* 0x000e620000000800 */
        /* <DEDUP_REMOVED lines=11> */
[----:B0-----:R-:W-:-:S06]  /*3ed0*/  ULEA UR4, UR6, UR4, 0x18 ;  /* 0x0000000406047291 */ /* 0x001fcc000f8ec03f */
[----:B------:R-:W-:Y:S01]  /*3ee0*/  LEA R6, R13, UR4, 0x2 ;  /* 0x000000040d067c11 */ /* 0x000fe2000f8e10ff */
[----:B------:R-:W-:-:S06]  /*3ef0*/  ULDC UR4, c[0x0][0x2d0] ;  /* 0x0000b40000047ab9 */ /* 0x000fcc0000000800 */
.L_x_142:
[----:B------:R0:W2:Y:S01]  /*3f00*/  LDS R4, [R6] ;  /* 0x0000000006047984 */ /* 0x0000a20000000800 */
[----:B------:R-:W-:Y:S01]  /*3f10*/  UIADD3 UR5, UR5, 0x1, URZ ;  /* 0x0000000105057890 */ /* 0x000fe2000fffe03f */
[----:B------:R-:W-:Y:S05]  /*3f20*/  BSSY B0, `(.L_x_140) ;  /* 0x0000008000007945 */ /* 0x000fea0003800000 */
[----:B-1----:R-:W-:Y:S01]  /*3f30*/  ISETP.LE.AND P1, PT, R7, UR5, PT ;  /* 0x0000000507007c0c */ /* 0x002fe2000bf23270 */
[----:B------:R-:W-:Y:S01]  /*3f40*/  @!UPT UIADD3 URZ, URZ, URZ, URZ ;  /* 0x0000003f3f3ff290 */ /* 0x000fe2000fffe03f */
[----:B------:R-:W-:Y:S11]  /*3f50*/  @P2 BRA `(.L_x_141) ;  /* 0x0000000000102947 */ /* 0x000ff60003800000 */
[----:B------:R-:W-:Y:S02]  /*3f60*/  ISETP.GE.AND P0, PT, R16, UR4, PT ;  /* 0x0000000410007c0c */ /* 0x000fe4000bf06270 */
[----:B------:R-:W-:Y:S02]  /*3f70*/  CS2R R8, SRZ ;  /* 0x0000000000087805 */ /* 0x000fe4000001ff00 */
[----:B------:R-:W-:Y:S09]  /*3f80*/  CS2R R10, SRZ ;  /* 0x00000000000a7805 */ /* 0x000ff2000001ff00 */
[----:B------:R1:W5:Y:S02]  /*3f90*/  @!P0 LDG.E.128 R8, desc[UR8][R14.64] ;  /* 0x000000080e088981 */ /* 0x000364000c1e1d00 */
.L_x_141:
[----:B------:R-:W-:Y:S05]  /*3fa0*/  BSYNC B0 ;  /* 0x0000000000007941 */ /* 0x000fea0003800000 */
.L_x_140:
[----:B-1----:R-:W-:Y:S01]  /*3fb0*/  IADD3 R14, P0, R18, R14, RZ ;  /* 0x0000000e120e7210 */ /* 0x002fe20007f1e0ff */
[----:B--2--5:R-:W-:Y:S01]  /*3fc0*/  FFMA.FTZ R3, R4, R8, R3 ;  /* 0x0000000804037223 */ /* 0x024fe20000010003 */
[----:B0-----:R-:W-:Y:S01]  /*3fd0*/  IADD3 R6, R6, 0x14, RZ ;  /* 0x0000001406067810 */ /* 0x001fe20007ffe0ff */
[C---:B------:R-:W-:Y:S01]  /*3fe0*/  FFMA.FTZ R0, R4.reuse, R9, R0 ;  /* 0x0000000904007223 */ /* 0x040fe20000010000 */
[C---:B------:R-:W-:Y:S01]  /*3ff0*/  FFMA.FTZ R5, R4.reuse, R10, R5 ;  /* 0x0000000a04057223 */ /* 0x040fe20000010005 */
[----:B------:R-:W-:Y:S01]  /*4000*/  IADD3.X R15, R19, R15, RZ, P0, !PT ;  /* 0x0000000f130f7210 */ /* 0x000fe200007fe4ff */
[----:B------:R-:W-:Y:S01]  /*4010*/  FFMA.FTZ R2, R4, R11, R2 ;  /* 0x0000000b04027223 */ /* 0x000fe20000010002 */
[----:B------:R-:W-:Y:S06]  /*4020*/  @!P1 BRA `(.L_x_142) ;  /* 0xfffffffc00b49947 */ /* 0x000fec000383ffff */
.L_x_139:
[----:B------:R-:W-:-:S04]  /*4030*/  IADD3 R13, R13, UR7, RZ ;  /* 0x000000070d0d7c10 */ /* 0x000fc8000fffe0ff */
[----:B------:R-:W-:-:S13]  /*4040*/  ISETP.GE.AND P0, PT, R13, R12, PT ;  /* 0x0000000c0d00720c */ /* 0x000fda0003f06270 */
[----:B------:R-:W-:Y:S05]  /*4050*/  @P0 EXIT ;  /* 0x000000000000094d */ /* 0x000fea0003800000 */
[----:B------:R-:W-:Y:S02]  /*4060*/  ULDC UR4, c[0x0][0x2d0] ;  /* 0x0000b40000047ab9 */ /* 0x000fe40000000800 */
[----:B------:R-:W-:-:S13]  /*4070*/  ISETP.GE.AND P0, PT, R16, UR4, PT ;  /* 0x0000000410007c0c */ /* 0x000fda000bf06270 */
[----:B------:R-:W-:Y:S05]  /*4080*/  @P0 EXIT ;  /* 0x000000000000094d */ /* 0x000fea0003800000 */
[----:B------:R-:W0:Y:S01]  /*4090*/  LDC R8, c[0x0][0x2c4] ;  /* 0x0000b100ff087b82 */ /* 0x000e220000000800 */
        /* <DEDUP_REMOVED lines=11> */
[----:B0-----:R-:W-:-:S06]  /*4150*/  VIADD R14, R14, 0xffffffe ;  /* 0x0ffffffe0e0e7836 */ /* 0x001fcc0000000000 */
[----:B------:R-:W0:Y:S02]  /*4160*/  F2I.FTZ.U32.TRUNC.NTZ R7, R14 ;  /* 0x0000000e00077305 */ /* 0x000e24000021f000 */
[----:B0-----:R-:W-:-:S04]  /*4170*/  IMAD.MOV R6, RZ, RZ, -R7 ;  /* 0x000000ffff067224 */ /* 0x001fc800078e0a07 */
[----:B------:R-:W-:Y:S01]  /*4180*/  IMAD R11, R6, R9, RZ ;  /* 0x00000009060b7224 */ /* 0x000fe200078e02ff */
[----:B------:R-:W-:-:S10]  /*4190*/  HFMA2.MMA R6, -RZ, RZ, 0, 0 ;  /* 0x00000000ff067435 */ /* 0x000fd400000001ff */
[----:B------:R-:W-:Y:S01]  /*41a0*/  IMAD.HI.U32 R11, R7, R11, R6 ;  /* 0x0000000b070b7227 */ /* 0x000fe200078e0006 */
[----:B------:R-:W-:-:S04]  /*41b0*/  IABS R7, R8 ;  /* 0x0000000800077213 */ /* 0x000fc80000000000 */
[----:B------:R-:W0:Y:S01]  /*41c0*/  I2F.RP R6, R7 ;  /* 0x0000000700067306 */ /* 0x000e220000209400 */
[----:B------:R-:W-:-:S04]  /*41d0*/  IMAD.HI.U32 R11, R11, R12, RZ ;  /* 0x0000000c0b0b7227 */ /* 0x000fc800078e00ff */
[----:B------:R-:W-:-:S05]  /*41e0*/  IMAD R10, R11, R10, R12 ;  /* 0x0000000a0b0a7224 */ /* 0x000fca00078e020c */
[----:B------:R-:W-:Y:S01]  /*41f0*/  ISETP.GT.U32.AND P1, PT, R9, R10, PT ;  /* 0x0000000a0900720c */ /* 0x000fe20003f24070 */
[----:B0-----:R-:W0:-:S12]  /*4200*/  MUFU.RCP R6, R6 ;  /* 0x0000000600067308 */ /* 0x001e180000001000 */
[----:B------:R-:W-:Y:S01]  /*4210*/  @!P1 IMAD.IADD R10, R10, 0x1, -R9 ;  /* 0x000000010a0a9824 */ /* 0x000fe200078e0a09 */
[----:B------:R-:W-:Y:S02]  /*4220*/  @!P1 IADD3 R11, R11, 0x1, RZ ;  /* 0x000000010b0b9810 */ /* 0x000fe40007ffe0ff */
[----:B------:R-:W-:Y:S02]  /*4230*/  ISETP.NE.AND P1, PT, R4, RZ, PT ;  /* 0x000000ff0400720c */ /* 0x000fe40003f25270 */
[----:B------:R-:W-:Y:S02]  /*4240*/  ISETP.GE.U32.AND P2, PT, R10, R9, PT ;  /* 0x000000090a00720c */ /* 0x000fe40003f46070 */
[----:B------:R-:W-:Y:S01]  /*4250*/  LOP3.LUT R9, R13, R4, RZ, 0x3c, !PT ;  /* 0x000000040d097212 */ /* 0x000fe200078e3cff */
[----:B0-----:R-:W-:-:S03]  /*4260*/  VIADD R18, R6, 0xffffffe ;  /* 0x0ffffffe06127836 */ /* 0x001fc60000000000 */
[----:B------:R-:W-:Y:S01]  /*4270*/  ISETP.GE.AND P0, PT, R9, RZ, PT ;  /* 0x000000ff0900720c */ /* 0x000fe20003f06270 */
[----:B------:R-:W0:Y:S06]  /*4280*/  F2I.FTZ.U32.TRUNC.NTZ R19, R18 ;  /* 0x0000001200137305 */ /* 0x000e2c000021f000 */
[----:B------:R-:W-:-:S06]  /*4290*/  @P2 VIADD R11, R11, 0x1 ;  /* 0x000000010b0b2836 */ /* 0x000fcc0000000000 */
[----:B------:R-:W-:Y:S02]  /*42a0*/  @!P0 IADD3 R11, -R11, RZ, RZ ;  /* 0x000000ff0b0b8210 */ /* 0x000fe40007ffe1ff */
[-C--:B------:R-:W-:Y:S01]  /*42b0*/  @!P1 LOP3.LUT R11, RZ, R4.reuse, RZ, 0x33, !PT ;  /* 0x00000004ff0b9212 */ /* 0x080fe200078e33ff */
[----:B0-----:R-:W-:Y:S02]  /*42c0*/  IMAD.MOV R6, RZ, RZ, -R19 ;  /* 0x000000ffff067224 */ /* 0x001fe400078e0a13 */
[----:B------:R-:W-:Y:S02]  /*42d0*/  IMAD.MOV.U32 R18, RZ, RZ, RZ ;  /* 0x000000ffff127224 */ /* 0x000fe400078e00ff */
[C---:B------:R-:W-:Y:S02]  /*42e0*/  IMAD R9, R11.reuse, R4, RZ ;  /* 0x000000040b097224 */ /* 0x040fe400078e02ff */
[----:B------:R-:W-:Y:S02]  /*42f0*/  IMAD R6, R6, R7, RZ ;  /* 0x0000000706067224 */ /* 0x000fe400078e02ff */
[----:B------:R-:W-:Y:S01]  /*4300*/  IMAD.WIDE.U32 R16, R11, UR4, R16 ;  /* 0x000000040b107c25 */ /* 0x000fe2000f8e0010 */
[----:B------:R-:W-:-:S03]  /*4310*/  IADD3 R15, R13, -R9, RZ ;  /* 0x800000090d0f7210 */ /* 0x000fc60007ffe0ff */
[----:B------:R-:W-:Y:S01]  /*4320*/  IMAD.HI.U32 R6, R19, R6, R18 ;  /* 0x0000000613067227 */ /* 0x000fe200078e0012 */
[----:B------:R-:W-:Y:S02]  /*4330*/  IABS R4, R15 ;  /* 0x0000000f00047213 */ /* 0x000fe40000000000 */
[----:B------:R-:W-:-:S03]  /*4340*/  LOP3.LUT R15, R15, R8, RZ, 0x3c, !PT ;  /* 0x000000080f0f7212 */ /* 0x000fc600078e3cff */
[----:B------:R-:W-:Y:S01]  /*4350*/  IMAD.HI.U32 R10, R6, R4, RZ ;  /* 0x00000004060a7227 */ /* 0x000fe200078e00ff */
[----:B------:R-:W-:-:S04]  /*4360*/  ISETP.GE.AND P1, PT, R15, RZ, PT ;  /* 0x000000ff0f00720c */ /* 0x000fc80003f26270 */
[----:B------:R-:W-:-:S05]  /*4370*/  IADD3 R6, -R10, RZ, RZ ;  /* 0x000000ff0a067210 */ /* 0x000fca0007ffe1ff */
[----:B------:R-:W-:-:S05]  /*4380*/  IMAD R4, R7, R6, R4 ;  /* 0x0000000607047224 */ /* 0x000fca00078e0204 */
[----:B------:R-:W-:-:S13]  /*4390*/  ISETP.GT.U32.AND P0, PT, R7, R4, PT ;  /* 0x000000040700720c */ /* 0x000fda0003f04070 */
[----:B------:R-:W-:Y:S01]  /*43a0*/  @!P0 IMAD.IADD R4, R4, 0x1, -R7 ;  /* 0x0000000104048824 */ /* 0x000fe200078e0a07 */
[----:B------:R-:W-:Y:S02]  /*43b0*/  @!P0 IADD3 R10, R10, 0x1, RZ ;  /* 0x000000010a0a8810 */ /* 0x000fe40007ffe0ff */
[----:B------:R-:W-:Y:S02]  /*43c0*/  ISETP.NE.AND P0, PT, R8, RZ, PT ;  /* 0x000000ff0800720c */ /* 0x000fe40003f05270 */
[----:B------:R-:W-:Y:S02]  /*43d0*/  ISETP.GE.U32.AND P2, PT, R4, R7, PT ;  /* 0x000000070400720c */ /* 0x000fe40003f46070 */
[----:B------:R-:W-:-:S05]  /*43e0*/  SHF.R.S32.HI R4, RZ, 0x1f, R11 ;  /* 0x0000001fff047819 */ /* 0x000fca000001140b */
[----:B------:R-:W-:-:S04]  /*43f0*/  IMAD R4, R4, UR4, RZ ;  /* 0x0000000404047c24 */ /* 0x000fc8000f8e02ff */
[----:B------:R-:W-:Y:S01]  /*4400*/  IMAD R11, R11, UR5, R4 ;  /* 0x000000050b0b7c24 */ /* 0x000fe2000f8e0204 */
[----:B------:R-:W-:Y:S01]  /*4410*/  ULDC.64 UR4, c[0x0][0x2a0] ;  /* 0x0000a80000047ab9 */ /* 0x000fe20000000a00 */
[----:B------:R-:W-:Y:S02]  /*4420*/  @P2 VIADD R10, R10, 0x1 ;  /* 0x000000010a0a2836 */ /* 0x000fe40000000000 */
[----:B------:R-:W-:-:S03]  /*4430*/  IMAD.IADD R17, R17, 0x1, R11 ;  /* 0x0000000111117824 */ /* 0x000fc600078e020b */
[----:B------:R-:W-:Y:S02]  /*4440*/  @!P1 IADD3 R10, -R10, RZ, RZ ;  /* 0x000000ff0a0a9210 */ /* 0x000fe40007ffe1ff */
[----:B------:R-:W-:-:S04]  /*4450*/  @!P0 LOP3.LUT R10, RZ, R8, RZ, 0x33, !PT ;  /* 0x00000008ff0a8212 */ /* 0x000fc800078e33ff */
[----:B------:R-:W-:Y:S01]  /*4460*/  SHF.R.S32.HI R4, RZ, 0x1f, R10 ;  /* 0x0000001fff047819 */ /* 0x000fe2000001140a */
[C---:B------:R-:W-:Y:S02]  /*4470*/  IMAD R8, R10.reuse, R8, R9 ;  /* 0x000000080a087224 */ /* 0x040fe400078e0209 */
[----:B------:R-:W-:-:S03]  /*4480*/  IMAD.WIDE.U32 R16, R10, UR4, R16 ;  /* 0x000000040a107c25 */ /* 0x000fc6000f8e0010 */
[----:B------:R-:W-:Y:S01]  /*4490*/  IADD3 R8, R13, -R8, RZ ;  /* 0x800000080d087210 */ /* 0x000fe20007ffe0ff */
[----:B------:R-:W-:Y:S01]  /*44a0*/  IMAD R7, R4, UR4, RZ ;  /* 0x0000000404077c24 */ /* 0x000fe2000f8e02ff */
[----:B------:R-:W-:-:S03]  /*44b0*/  F2FP.BF16.F32.PACK_AB R4, R0, R3 ;  /* 0x000000030004723e */ /* 0x000fc600000010ff */
[----:B------:R-:W-:Y:S01]  /*44c0*/  IMAD R9, R10, UR5, R7 ;  /* 0x000000050a097c24 */ /* 0x000fe2000f8e0207 */
[----:B------:R-:W-:Y:S01]  /*44d0*/  SHF.R.S32.HI R7, RZ, 0x1f, R8 ;  /* 0x0000001fff077819 */ /* 0x000fe20000011408 */
[----:B------:R-:W-:Y:S02]  /*44e0*/  ULDC.64 UR4, c[0x0][0x298] ;  /* 0x0000a60000047ab9 */ /* 0x000fe40000000a00 */
[----:B------:R-:W-:Y:S02]  /*44f0*/  IMAD.IADD R17, R17, 0x1, R9 ;  /* 0x0000000111117824 */ /* 0x000fe400078e0209 */
[----:B------:R-:W-:-:S04]  /*4500*/  IMAD R7, R7, UR4, RZ ;  /* 0x0000000407077c24 */ /* 0x000fc8000f8e02ff */
        /* <DEDUP_REMOVED lines=8> */
        .weak           $__internal_2_$__cuda_sm20_div_s64
        .type           $__internal_2_$__cuda_sm20_div_s64,@function
        .size           $__internal_2_$__cuda_sm20_div_s64,(.L_x_8420 - $__internal_2_$__cuda_sm20_div_s64)
$__internal_2_$__cuda_sm20_div_s64:
        /* <DEDUP_REMOVED lines=29> */
[----:B------:R-:W-:-:S04]  /*4760*/  IMAD.X R26, RZ, RZ, ~R26, P0 ;  /* 0x000000ffff1a7224 */ /* 0x000fc800000e0e1a */
[----:B------:R-:W-:-:S04]  /*4770*/  IMAD.WIDE.U32 R34, P5, R35, R26, R34 ;  /* 0x0000001a23227225 */ /* 0x000fc800078a0022 */
[C---:B------:R-:W-:Y:S02]  /*4780*/  IMAD R21, R27.reuse, R26, RZ ;  /* 0x0000001a1b157224 */ /* 0x040fe400078e02ff */
[----:B------:R-:W-:-:S04]  /*4790*/  IMAD.HI.U32 R20, P4, R27, R20, R34 ;  /* 0x000000141b147227 */ /* 0x000fc80007880022 */
[----:B------:R-:W-:Y:S01]  /*47a0*/  IMAD.HI.U32 R19, R27, R26, RZ ;  /* 0x0000001a1b137227 */ /* 0x000fe200078e00ff */
[----:B------:R-:W-:Y:S02]  /*47b0*/  IADD3 R21, P3, R21, R20, RZ ;  /* 0x0000001415157210 */ /* 0x000fe40007f7e0ff */
[-C--:B------:R-:W-:Y:S01]  /*47c0*/  IADD3 R20, P0, RZ, -R18.reuse, RZ ;  /* 0x80000012ff147210 */ /* 0x080fe20007f1e0ff */
[----:B------:R-:W-:Y:S02]  /*47d0*/  IMAD.X R27, R19, 0x1, R27, P5 ;  /* 0x00000001131b7824 */ /* 0x000fe400028e061b */
[----:B------:R-:W-:Y:S01]  /*47e0*/  IMAD.MOV.U32 R35, RZ, RZ, RZ ;  /* 0x000000ffff237224 */ /* 0x000fe200078e00ff */
[----:B------:R-:W-:Y:S02]  /*47f0*/  SEL R20, R20, R18, !P1 ;  /* 0x0000001214147207 */ /* 0x000fe40004800000 */
[----:B------:R-:W-:-:S03]  /*4800*/  IADD3.X R26, RZ, ~R17, RZ, P0, !PT ;  /* 0x80000011ff1a7210 */ /* 0x000fc600007fe4ff */
[----:B------:R-:W-:Y:S01]  /*4810*/  IMAD.HI.U32 R34, R21, R20, RZ ;  /* 0x0000001415227227 */ /* 0x000fe200078e00ff */
[----:B------:R-:W-:Y:S02]  /*4820*/  SEL R19, R26, R17, !P1 ;  /* 0x000000111a137207 */ /* 0x000fe40004800000 */
        /* <DEDUP_REMOVED lines=8> */
[----:B------:R-:W-:Y:S01]  /*48b0*/  IMAD R21, R27, R39, R35 ;  /* 0x000000271b157224 */ /* 0x000fe200078e0223 */
[----:B------:R-:W-:Y:S01]  /*48c0*/  IADD3 R20, P0, -R34, R20, RZ ;  /* 0x0000001422147210 */ /* 0x000fe20007f1e1ff */
[----:B------:R-:W-:-:S03]  /*48d0*/  IMAD.X R26, RZ, RZ, R26, P1 ;  /* 0x000000ffff1a7224 */ /* 0x000fc600008e061a */
[-C--:B------:R-:W-:Y:S01]  /*48e0*/  ISETP.GE.U32.AND P4, PT, R20, R38.reuse, PT ;  /* 0x000000261400720c */ /* 0x080fe20003f86070 */
[-C--:B------:R-:W-:Y:S01]  /*48f0*/  IMAD R34, R26, R38.reuse, R21 ;  /* 0x000000261a227224 */ /* 0x080fe200078e0215 */
[----:B------:R-:W-:-:S04]  /*4900*/  IADD3 R21, P3, R20, -R38, RZ ;  /* 0x8000002614157210 */ /* 0x000fc80007f7e0ff */
[----:B------:R-:W-:Y:S02]  /*4910*/  IADD3.X R19, ~R34, R19, RZ, P0, !PT ;  /* 0x0000001322137210 */ /* 0x000fe400007fe5ff */
[----:B------:R-:W-:Y:S02]  /*4920*/  IADD3 R34, P1, R27, 0x1, RZ ;  /* 0x000000011b227810 */ /* 0x000fe40007f3e0ff */
[----:B------:R-:W-:-:S04]  /*4930*/  ISETP.GE.U32.AND.EX P4, PT, R19, R39, PT, P4 ;  /* 0x000000271300720c */ /* 0x000fc80003f86140 */
[----:B------:R-:W-:Y:S01]  /*4940*/  SEL R21, R21, R20, P4 ;  /* 0x0000001415157207 */ /* 0x000fe20002000000 */
[----:B------:R-:W-:Y:S01]  /*4950*/  IMAD.X R20, R19, 0x1, ~R39, P3 ;  /* 0x0000000113147824 */ /* 0x000fe200018e0e27 */
[----:B------:R-:W-:Y:S02]  /*4960*/  SEL R34, R34, R27, P4 ;  /* 0x0000001b22227207 */ /* 0x000fe40002000000 */
[----:B------:R-:W-:Y:S01]  /*4970*/  ISETP.GE.U32.AND P0, PT, R21, R38, PT ;  /* 0x000000261500720c */ /* 0x000fe20003f06070 */
[----:B------:R-:W-:Y:S01]  /*4980*/  IMAD.X R21, RZ, RZ, R26, P1 ;  /* 0x000000ffff157224 */ /* 0x000fe200008e061a */
[----:B------:R-:W-:Y:S02]  /*4990*/  SEL R19, R20, R19, P4 ;  /* 0x0000001314137207 */ /* 0x000fe40002000000 */
[----:B------:R-:W-:Y:S02]  /*49a0*/  IADD3 R27, P1, R34, 0x1, RZ ;  /* 0x00000001221b7810 */ /* 0x000fe40007f3e0ff */
[----:B------:R-:W-:Y:S01]  /*49b0*/  SEL R21, R21, R26, P4 ;  /* 0x0000001a15157207 */ /* 0x000fe20002000000 */
[----:B------:R-:W-:Y:S01]  /*49c0*/  IMAD.MOV.U32 R26, RZ, RZ, R22 ;  /* 0x000000ffff1a7224 */ /* 0x000fe200078e0016 */
[----:B------:R-:W-:-:S02]  /*49d0*/  ISETP.GE.U32.AND.EX P0, PT, R19, R39, PT, P0 ;  /* 0x000000271300720c */ /* 0x000fc40003f06100 */
[----:B------:R-:W-:Y:S01]  /*49e0*/  LOP3.LUT R19, R23, R17, RZ, 0x3c, !PT ;  /* 0x0000001117137212 */ /* 0x000fe200078e3cff */
[----:B------:R-:W-:Y:S01]  /*49f0*/  IMAD.X R20, RZ, RZ, R21, P1 ;  /* 0x000000ffff147224 */ /* 0x000fe200008e0615 */
[----:B------:R-:W-:Y:S02]  /*4a00*/  SEL R27, R27, R34, P0 ;  /* 0x000000221b1b7207 */ /* 0x000fe40000000000 */
[----:B------:R-:W-:Y:S02]  /*4a10*/  ISETP.GE.AND P3, PT, R19, RZ, PT ;  /* 0x000000ff1300720c */ /* 0x000fe40003f66270 */
[----:B------:R-:W-:Y:S02]  /*4a20*/  SEL R21, R20, R21, P0 ;  /* 0x0000001514157207 */ /* 0x000fe40000000000 */
[----:B------:R-:W-:Y:S02]  /*4a30*/  IADD3 R20, P1, RZ, -R27, RZ ;  /* 0x8000001bff147210 */ /* 0x000fe40007f3e0ff */
[----:B------:R-:W-:-:S02]  /*4a40*/  ISETP.NE.U32.AND P0, PT, R24, RZ, PT ;  /* 0x000000ff1800720c */ /* 0x000fc40003f05070 */
[----:B------:R-:W-:Y:S02]  /*4a50*/  IADD3.X R24, RZ, ~R21, RZ, P1, !PT ;  /* 0x80000015ff187210 */ /* 0x000fe40000ffe4ff */
[----:B------:R-:W-:Y:S01]  /*4a60*/  SEL R20, R20, R27, !P3 ;  /* 0x0000001b14147207 */ /* 0x000fe20005800000 */
[----:B------:R-:W-:Y:S01]  /*4a70*/  IMAD.MOV.U32 R27, RZ, RZ, 0x0 ;  /* 0x00000000ff1b7424 */ /* 0x000fe200078e00ff */
[----:B------:R-:W-:Y:S02]  /*4a80*/  ISETP.NE.AND.EX P0, PT, R23, RZ, PT, P0 ;  /* 0x000000ff1700720c */ /* 0x000fe40003f05300 */
[----:B------:R-:W-:Y:S02]  /*4a90*/  SEL R24, R24, R21, !P3 ;  /* 0x0000001518187207 */ /* 0x000fe40005800000 */
[----:B------:R-:W-:Y:S02]  /*4aa0*/  SEL R20, R20, 0xffffffff, P0 ;  /* 0xffffffff14147807 */ /* 0x000fe40000000000 */
[----:B------:R-:W-:Y:S01]  /*4ab0*/  SEL R21, R24, 0xffffffff, P0 ;  /* 0xffffffff18157807 */ /* 0x000fe20000000000 */
[----:B------:R-:W-:Y:S06]  /*4ac0*/  RET.REL.NODEC R26 `(_ZN5flash32flash_fwd_splitkv_combine_kernelI23Flash_fwd_kernel_traitsILi128ELi64ELi128ELi4ELb0ELb0EN7cutlass10bfloat16_tE19Flash_kernel_traitsILi128ELi64ELi128ELi4ES3_EELi4ELi5ELb0EEEvNS_16Flash_fwd_paramsE) ;  /* 0xffffffb41a4c7950 */ /* 0x000fec0003c3ffff */
.L_x_143:
        /* <DEDUP_REMOVED lines=11> */
.L_x_8420:


//--------------------- .text._ZN5flash32flash_fwd_splitkv_combine_kernelI23Flash_fwd_kernel_traitsILi128ELi64ELi128ELi4ELb0ELb0EN7cutlass10bfloat16_tE19Flash_kernel_traitsILi128ELi64ELi128ELi4ES3_EELi4ELi4ELb0EEEvNS_16Flash_fwd_paramsE --------------------------
	.section	.text._ZN5flash32flash_fwd_splitkv_combine_kernelI23Flash_fwd_kernel_traitsILi128ELi64ELi128ELi4ELb0ELb0EN7cutlass10bfloat16_tE19Flash_kernel_traitsILi128ELi64ELi128ELi4ES3_EELi4ELi4ELb0EEEvNS_16Flash_fwd_paramsE,"ax",@progbits
	.align	128
        .global         _ZN5flash32flash_fwd_splitkv_combine_kernelI23Flash_fwd_kernel_traitsILi128ELi64ELi128ELi4ELb0ELb0EN7cutlass10bfloat16_tE19Flash_kernel_traitsILi128ELi64ELi128ELi4ES3_EELi4ELi4ELb0EEEvNS_16Flash_fwd_paramsE
        .type           _ZN5flash32flash_fwd_splitkv_combine_kernelI23Flash_fwd_kernel_traitsILi128ELi64ELi128ELi4ELb0ELb0EN7cutlass10bfloat16_tE19Flash_kernel_traitsILi128ELi64ELi128ELi4ES3_EELi4ELi4ELb0EEEvNS_16Flash_fwd_paramsE,@function
        .size           _ZN5flash32flash_fwd_splitkv_combine_kernelI23Flash_fwd_kernel_traitsILi128ELi64ELi128ELi4ELb0ELb0EN7cutlass10bfloat16_tE19Flash_kernel_traitsILi128ELi64ELi128ELi4ES3_EELi4ELi4ELb0EEEvNS_16Flash_fwd_paramsE,(.L_x_8421 - _ZN5flash32flash_fwd_splitkv_combine_kernelI23Flash_fwd_kernel_traitsILi128ELi64ELi128ELi4ELb0ELb0EN7cutlass10bfloat16_tE19Flash_kernel_traitsILi128ELi64ELi128ELi4ES3_EELi4ELi4ELb0EEEvNS_16Flash_fwd_paramsE)
        .other          _ZN5flash32flash_fwd_splitkv_combine_kernelI23Flash_fwd_kernel_traitsILi128ELi64ELi128ELi4ELb0ELb0EN7cutlass10bfloat16_tE19Flash_kernel_traitsILi128ELi64ELi128ELi4ES3_EELi4ELi4ELb0EEEvNS_16Flash_fwd_paramsE,@"STO_CUDA_ENTRY STV_DEFAULT"
_ZN5flash32flash_fwd_splitkv_combine_kernelI23Flash_fwd_kernel_traitsILi128ELi64ELi128ELi4ELb0ELb0EN7cutlass10bfloat16_tE19Flash_kernel_traitsILi128ELi64ELi128ELi4ES3_EELi4ELi4ELb0EEEvNS_16Flash_fwd_paramsE:
.text._ZN5flash32flash_fwd_splitkv_combine_kernelI23Flash_fwd_kernel_traitsILi128ELi64ELi128ELi4ELb0ELb0EN7cutlass10bfloat16_tE19Flash_kernel_traitsILi128ELi64ELi128ELi4ES3_EELi4ELi4ELb0EEEvNS_16Flash_fwd_paramsE:
        /* <DEDUP_REMOVED lines=23> */
[----:B------:R-:W-:Y:S05]  /*0170*/  CALL.REL.NOINC `($__internal_3_$__cuda_sm20_div_s64) ;  /* 0x0000004400047944 */ /* 0x000fea0003c00000 */
[----:B------:R-:W-:Y:S05]  /*0180*/  BRA `(.L_x_145) ;  /* 0x00000000004c7947 */ /* 0x000fea0003800000 */
.L_x_144:
        /* <DEDUP_REMOVED lines=19> */
.L_x_145:
        /* <DEDUP_REMOVED lines=13> */
[----:B------:R-:W-:Y:S05]  /*0390*/  CALL.REL.NOINC `($__internal_3_$__cuda_sm20_div_s64) ;  /* 0x00000040007c7944 */ /* 0x000fea0003c00000 */
[----:B------:R-:W-:Y:S02]  /*03a0*/  MOV R8, R20 ;  /* 0x0000001400087202 */ /* 0x000fe40000000f00 */
[----:B------:R-:W-:Y:S01]  /*03b0*/  MOV R9, R21 ;  /* 0x0000001500097202 */ /* 0x000fe20000000f00 */
[----:B------:R-:W-:Y:S05]  /*03c0*/  BRA `(.L_x_148) ;  /* 0x00000000004c7947 */ /* 0x000fea0003800000 */
.L_x_147:
        /* <DEDUP_REMOVED lines=19> */
.L_x_148:
[----:B------:R-:W-:Y:S05]  /*0500*/  BSYNC B0 ;  /* 0x0000000000007941 */ /* 0x000fea0003800000 */
.L_x_146:
        /* <DEDUP_REMOVED lines=43> */
.L_x_150:
        /* <DEDUP_REMOVED lines=19> */
.L_x_151:
[----:B------:R-:W-:Y:S05]  /*08f0*/  BSYNC B0 ;  /* 0x0000000000007941 */ /* 0x000fea0003800000 */
.L_x_149:
        /* <DEDUP_REMOVED lines=74> */
[----:B------:R-:W-:Y:S02]  /*0da0*/  MOV R32, R20 ;  /* 0x0000001400207202 */ /* 0x000fe40000000f00 */
[----:B------:R-:W-:Y:S01]  /*0db0*/  MOV R33, R21 ;  /* 0x0000001500217202 */ /* 0x000fe20000000f00 */
[----:B------:R-:W-:Y:S05]  /*0dc0*/  BRA `(.L_x_154) ;  /* 0x00000000004c7947 */ /* 0x000fea0003800000 */
.L_x_153:
        /* <DEDUP_REMOVED lines=19> */
.L_x_154:
[----:B------:R-:W-:Y:S05]  /*0f00*/  BSYNC B0 ;  /* 0x0000000000007941 */ /* 0x000fea0003800000 */
.L_x_152:
        /* <DEDUP_REMOVED lines=43> */
.L_x_156:
        /* <DEDUP_REMOVED lines=19> */
.L_x_157:
[----:B------:R-:W-:Y:S05]  /*12f0*/  BSYNC B0 ;  /* 0x0000000000007941 */ /* 0x000fea0003800000 */
.L_x_155:
        /* <DEDUP_REMOVED lines=67> */
.L_x_159:
[----:B------:R-:W-:Y:S05]  /*1730*/  BSYNC B0 ;  /* 0x0000000000007941 */ /* 0x000fea0003800000 */
.L_x_158:
        /* <DEDUP_REMOVED lines=14> */
.L_x_161:
[----:B------:R-:W-:Y:S05]  /*1820*/  BSYNC B0 ;  /* 0x0000000000007941 */ /* 0x000fea0003800000 */
.L_x_160:
[----:B--23--:R-:W2:Y:S01]  /*1830*/  SHFL.BFLY PT, R6, R29, 0x8, 0x1f ;  /* 0x0d001f001d067f89 */ /* 0x00cea200000e0000 */
[----:B-1----:R-:W1:Y:S01]  /*1840*/  LDC R17, c[0x0][0x270] ;  /* 0x00009c00ff117b82 */ /* 0x002e620000000800 */
[----:B------:R-:W-:Y:S01]  /*1850*/  ISETP.GT.AND P5, PT, R3, RZ, PT ;  /* 0x000000ff0300720c */ /* 0x000fe20003fa4270 */
[----:B------:R-:W-:Y:S01]  /*1860*/  BSSY B1, `(.L_x_162) ;  /* 0x0000231000017945 */ /* 0x000fe20003800000 */
[----:B--2---:R-:W-:Y:S02]  /*1870*/  FMNMX.FTZ R7, R6, R29, !PT ;  /* 0x0000001d06077209 */ /* 0x004fe40007810000 */
[-C--:B-1----:R-:W-:Y:S02]  /*1880*/  IABS R27, R17.reuse ;  /* 0x00000011001b7213 */ /* 0x082fe40000000000 */
[----:B------:R-:W-:Y:S01]  /*1890*/  IABS R36, R17 ;  /* 0x0000001100247213 */ /* 0x000fe20000000000 */
[----:B------:R-:W1:Y:S01]  /*18a0*/  SHFL.BFLY PT, R8, R7, 0x4, 0x1f ;  /* 0x0c801f0007087f89 */ /* 0x000e6200000e0000 */
[----:B------:R-:W-:Y:S03]  /*18b0*/  I2F.U32.RP R26, R27 ;  /* 0x0000001b001a7306 */ /* 0x000fe60000209000 */
[----:B------:R-:W-:Y:S01]  /*18c0*/  IMAD.MOV R36, RZ, RZ, -R36 ;  /* 0x000000ffff247224 */ /* 0x000fe200078e0a24 */
[----:B-1----:R-:W-:-:S05]  /*18d0*/  FMNMX.FTZ R8, R7, R8, !PT ;  /* 0x0000000807087209 */ /* 0x002fca0007810000 */
[----:B0-----:R-:W0:Y:S02]  /*18e0*/  SHFL.BFLY PT, R21, R8, 0x2, 0x1f ;  /* 0x0c401f0008157f89 */ /* 0x001e2400000e0000 */
[----:B0-----:R-:W-:Y:S02]  /*18f0*/  FMNMX.FTZ R21, R8, R21, !PT ;  /* 0x0000001508157209 */ /* 0x001fe40007810000 */
[----:B------:R-:W0:Y:S03]  /*1900*/  I2F.RP R8, R31 ;  /* 0x0000001f00087306 */ /* 0x000e260000209400 */
[----:B------:R-:W1:Y:S05]  /*1910*/  SHFL.BFLY PT, R6, R21, 0x1, 0x1f ;  /* 0x0c201f0015067f89 */ /* 0x000e6a00000e0000 */
[----:B0-----:R-:W0:Y:S01]  /*1920*/  MUFU.RCP R8, R8 ;  /* 0x0000000800087308 */ /* 0x001e220000001000 */
[----:B-1----:R-:W-:-:S04]  /*1930*/  FMNMX.FTZ R6, R21, R6, !PT ;  /* 0x0000000615067209 */ /* 0x002fc80007810000 */
[----:B------:R-:W-:Y:S01]  /*1940*/  FSETP.NEU.FTZ.AND P0, PT, R6, -INF , PT ;  /* 0xff8000000600780b */ /* 0x000fe20003f1d000 */
[----:B0-----:R-:W-:-:S03]  /*1950*/  VIADD R34, R8, 0xffffffe ;  /* 0x0ffffffe08227836 */ /* 0x001fc60000000000 */
[----:B------:R-:W-:Y:S01]  /*1960*/  FSEL R20, R6, RZ, P0 ;  /* 0x000000ff06147208 */ /* 0x000fe20000000000 */
[----:B------:R0:W-:Y:S01]  /*1970*/  F2I.FTZ.U32.TRUNC.NTZ R35, R34 ;  /* 0x0000002200237305 */ /* 0x0001e2000021f000 */
[----:B------:R-:W-:-:S03]  /*1980*/  ISETP.GT.AND P0, PT, R2, RZ, PT ;  /* 0x000000ff0200720c */ /* 0x000fc60003f04270 */
[----:B------:R-:W-:-:S04]  /*1990*/  FADD.FTZ R30, -R20, R29 ;  /* 0x0000001d141e7221 */ /* 0x000fc80000010100 */
[----:B------:R-:W-:Y:S01]  /*19a0*/  FMUL.FTZ R30, R30, 1.4426950216293334961 ;  /* 0x3fb8aa3b1e1e7820 */ /* 0x000fe20000410000 */
[----:B------:R-:W1:Y:S01]  /*19b0*/  MUFU.RCP R6, R26 ;  /* 0x0000001a00067308 */ /* 0x000e620000001000 */
[----:B0-----:R-:W-:-:S07]  /*19c0*/  IMAD.MOV.U32 R34, RZ, RZ, RZ ;  /* 0x000000ffff227224 */ /* 0x001fce00078e00ff */
[----:B------:R-:W0:Y:S01]  /*19d0*/  MUFU.EX2 R30, R30 ;  /* 0x0000001e001e7308 */ /* 0x000e220000000800 */
[----:B-1----:R-:W-:Y:S01]  /*19e0*/  VIADD R38, R6, 0xffffffe ;  /* 0x0ffffffe06267836 */ /* 0x002fe20000000000 */
[----:B------:R-:W-:Y:S01]  /*19f0*/  IABS R26, R24 ;  /* 0x00000018001a7213 */ /* 0x000fe20000000000 */
[----:B------:R-:W-:-:S05]  /*1a00*/  IMAD.MOV R6, RZ, RZ, -R35 ;  /* 0x000000ffff067224 */ /* 0x000fca00078e0a23 */
[----:B------:R-:W1:Y:S01]  /*1a10*/  F2I.FTZ.U32.TRUNC.NTZ R39, R38 ;  /* 0x0000002600277305 */ /* 0x000e62000021f000 */
[----:B------:R-:W-:Y:S01]  /*1a20*/  IMAD R21, R6, R31, RZ ;  /* 0x0000001f06157224 */ /* 0x000fe200078e02ff */
[----:B------:R-:W-:Y:S01]  /*1a30*/  IABS R6, R3 ;  /* 0x0000000300067213 */ /* 0x000fe20000000000 */
[----:B0-----:R-:W0:Y:S02]  /*1a40*/  SHFL.BFLY PT, R7, R30, 0x8, 0x1f ;  /* 0x0d001f001e077f89 */ /* 0x001e2400000e0000 */
[----:B------:R-:W-:-:S04]  /*1a50*/  IMAD.HI.U32 R21, R35, R21, R34 ;  /* 0x0000001523157227 */ /* 0x000fc800078e0022 */
[----:B------:R-:W-:Y:S02]  /*1a60*/  IMAD.MOV R6, RZ, RZ, -R6 ;  /* 0x000000ffff067224 */ /* 0x000fe400078e0a06 */
[----:B------:R-:W-:-:S04]  /*1a70*/  IMAD.HI.U32 R21, R21, R26, RZ ;  /* 0x0000001a15157227 */ /* 0x000fc800078e00ff */
[----:B-1----:R-:W-:Y:S02]  /*1a80*/  IMAD.MOV R8, RZ, RZ, -R39 ;  /* 0x000000ffff087224 */ /* 0x002fe400078e0a27 */
[----:B------:R-:W-:Y:S02]  /*1a90*/  IMAD R6, R21, R6, R26 ;  /* 0x0000000615067224 */ /* 0x000fe400078e021a */
[----:B------:R-:W-:Y:S02]  /*1aa0*/  IMAD R35, R8, R27, RZ ;  /* 0x0000001b08237224 */ /* 0x000fe400078e02ff */
[----:B------:R-:W-:Y:S01]  /*1ab0*/  IMAD.MOV.U32 R38, RZ, RZ, RZ ;  /* 0x000000ffff267224 */ /* 0x000fe200078e00ff */
[----:B------:R-:W-:-:S03]  /*1ac0*/  ISETP.GT.U32.AND P1, PT, R31, R6, PT ;  /* 0x000000061f00720c */ /* 0x000fc60003f24070 */
[----:B------:R-:W-:-:S04]  /*1ad0*/  IMAD.HI.U32 R35, R39, R35, R38 ;  /* 0x0000002327237227 */ /* 0x000fc800078e0026 */
[----:B0-----:R-:W-:-:S05]  /*1ae0*/  FADD.FTZ R7, R30, R7 ;  /* 0x000000071e077221 */ /* 0x001fca0000010000 */
[----:B------:R-:W0:Y:S01]  /*1af0*/  SHFL.BFLY PT, R28, R7, 0x4, 0x1f ;  /* 0x0c801f00071c7f89 */ /* 0x000e2200000e0000 */
        /* <DEDUP_REMOVED lines=113> */
.L_x_166:
        /* <DEDUP_REMOVED lines=22> */
.L_x_167:
[----:B------:R-:W-:Y:S05]  /*2370*/  BSYNC B0 ;  /* 0x0000000000007941 */ /* 0x000fea0003800000 */
.L_x_165:
[----:B------:R-:W-:Y:S01]  /*2380*/  LOP3.LUT R19, R17, R0, RZ, 0xfc, !PT ;  /* 0x0000000011137212 */ /* 0x000fe200078efcff */
[----:B------:R-:W-:Y:S03]  /*2390*/  BSSY B0, `(.L_x_168) ;  /* 0x0000028000007945 */ /* 0x000fe60003800000 */
[----:B------:R-:W-:-:S13]  /*23a0*/  ISETP.NE.U32.AND P0, PT, R19, RZ, PT ;  /* 0x000000ff1300720c */ /* 0x000fda0003f05070 */
[----:B------:R-:W-:Y:S05]  /*23b0*/  @!P0 BRA `(.L_x_169) ;  /* 0x00000000003c8947 */ /* 0x000fea0003800000 */
[----:B------:R-:W-:Y:S01]  /*23c0*/  IMAD.MOV.U32 R24, RZ, RZ, R25 ;  /* 0x000000ffff187224 */ /* 0x000fe200078e0019 */
[----:B------:R-:W-:Y:S02]  /*23d0*/  MOV R23, R0 ;  /* 0x0000000000177202 */ /* 0x000fe40000000f00 */
[----:B------:R-:W-:Y:S02]  /*23e0*/  MOV R22, 0x2400 ;  /* 0x0000240000167802 */ /* 0x000fe40000000f00 */
[----:B------:R-:W-:Y:S05]  /*23f0*/  CALL.REL.NOINC `($__internal_3_$__cuda_sm20_div_s64) ;  /* 0x0000002000647944 */ /* 0x000fea0003c00000 */
        /* <DEDUP_REMOVED lines=11> */
.L_x_169:
        /* <DEDUP_REMOVED lines=22> */
.L_x_170:
[----:B------:R-:W-:Y:S05]  /*2610*/  BSYNC B0 ;  /* 0x0000000000007941 */ /* 0x000fea0003800000 */
.L_x_168:
        /* <DEDUP_REMOVED lines=11> */
[----:B------:R-:W-:Y:S05]  /*26d0*/  CALL.REL.NOINC `($__internal_3_$__cuda_sm20_div_s64) ;  /* 0x0000001c00ac7944 */ /* 0x000fea0003c00000 */
[----:B------:R-:W-:-:S04]  /*26e0*/  IADD3 R17, P0, RZ, -R20, RZ ;  /* 0x80000014ff117210 */ /* 0x000fc80007f1e0ff */
[----:B------:R-:W-:Y:S01]  /*26f0*/  IADD3.X R18, RZ, ~R21, RZ, P0, !PT ;  /* 0x80000015ff127210 */ /* 0x000fe200007fe4ff */
[----:B------:R-:W-:-:S04]  /*2700*/  IMAD.WIDE.U32 R36, R5, R17, R36 ;  /* 0x0000001105247225 */ /* 0x000fc800078e0024 */
[----:B------:R-:W-:-:S04]  /*2710*/  IMAD R18, R18, R5, RZ ;  /* 0x0000000512127224 */ /* 0x000fc800078e02ff */
[----:B------:R-:W-:-:S05]  /*2720*/  IMAD R4, R4, R17, R18 ;  /* 0x0000001104047224 */ /* 0x000fca00078e0212 */
[----:B------:R-:W-:Y:S01]  /*2730*/  IADD3 R4, R37, R4, RZ ;  /* 0x0000000425047210 */ /* 0x000fe20007ffe0ff */
[----:B------:R-:W-:Y:S05]  /*2740*/  BRA `(.L_x_173) ;  /* 0x0000000000587947 */ /* 0x000fea0003800000 */
.L_x_172:
        /* <DEDUP_REMOVED lines=22> */
.L_x_173:
[----:B------:R-:W-:Y:S05]  /*28b0*/  BSYNC B0 ;  /* 0x0000000000007941 */ /* 0x000fea0003800000 */
.L_x_171:
        /* <DEDUP_REMOVED lines=38> */
[----:B------:R-:W-:Y:S05]  /*2b20*/  CALL.REL.NOINC `($__internal_3_$__cuda_sm20_div_s64) ;  /* 0x0000001800987944 */ /* 0x000fea0003c00000 */
        /* <DEDUP_REMOVED lines=12> */
.L_x_175:
        /* <DEDUP_REMOVED lines=23> */
.L_x_176:
[----:B------:R-:W-:Y:S05]  /*2d60*/  BSYNC B0 ;  /* 0x0000000000007941 */ /* 0x000fea0003800000 */
.L_x_174:
        /* <DEDUP_REMOVED lines=19> */
.L_x_178:
        /* <DEDUP_REMOVED lines=22> */
.L_x_179:
[----:B------:R-:W-:Y:S05]  /*3000*/  BSYNC B0 ;  /* 0x0000000000007941 */ /* 0x000fea0003800000 */
.L_x_177:
        /* <DEDUP_REMOVED lines=20> */
.L_x_181:
        /* <DEDUP_REMOVED lines=23> */
.L_x_182:
[----:B------:R-:W-:Y:S05]  /*32c0*/  BSYNC B0 ;  /* 0x0000000000007941 */ /* 0x000fea0003800000 */
.L_x_180:
        /* <DEDUP_REMOVED lines=39> */
.L_x_184:
        /* <DEDUP_REMOVED lines=23> */
.L_x_185:
[----:B------:R-:W-:Y:S05]  /*36b0*/  BSYNC B0 ;  /* 0x0000000000007941 */ /* 0x000fea0003800000 */
.L_x_183:
        /* <DEDUP_REMOVED lines=26> */
.L_x_187:
        /* <DEDUP_REMOVED lines=23> */
.L_x_188:
[----:B------:R-:W-:Y:S05]  /*39d0*/  BSYNC B0 ;  /* 0x0000000000007941 */ /* 0x000fea0003800000 */
.L_x_186:
        /* <DEDUP_REMOVED lines=21> */
.L_x_164:
[----:B------:R-:W-:Y:S02]  /*3b30*/  ULDC.64 UR4, c[0x0][0x2b0] ;  /* 0x0000ac0000047ab9 */ /* 0x000fe40000000a00 */
[----:B------:R-:W-:-:S04]  /*3b40*/  LEA R2, P0, R30, UR4, 0x2 ;  /* 0x000000041e027c11 */ /* 0x000fc8000f8010ff */
[----:B------:R-:W-:-:S05]  /*3b50*/  LEA.HI.X R3, R30, UR5, R31, 0x2, P0 ;  /* 0x000000051e037c11 */ /* 0x000fca00080f141f */
[----:B------:R0:W-:Y:S04]  /*3b60*/  STG.E desc[UR8][R2.64], R28 ;  /* 0x0000001c02007986 */ /* 0x0001e8000c101908 */
.L_x_163:
[----:B------:R-:W-:Y:S05]  /*3b70*/  BSYNC B1 ;  /* 0x0000000000017941 */ /* 0x000fea0003800000 */
.L_x_162:
        /* <DEDUP_REMOVED lines=8> */
[----:B------:R-:W-:-:S13]  /*3c00*/  ISETP.GT.OR P0, PT, R6, 0x3f, P0 ;  /* 0x0000003f0600780c */ /* 0x000fda0000704670 */
[----:B------:R-:W-:Y:S05]  /*3c10*/  @P0 BRA `(.L_x_190) ;  /* 0x0000000000280947 */ /* 0x000fea0003800000 */
        /* <DEDUP_REMOVED lines=10> */
.L_x_190:
[----:B------:R-:W-:Y:S05]  /*3cc0*/  BSYNC B0 ;  /* 0x0000000000007941 */ /* 0x000fea0003800000 */
.L_x_189:
[----:B------:R-:W-:Y:S01]  /*3cd0*/  BAR.SYNC.DEFER_BLOCKING 0x0 ;  /* 0x0000000000007b1d */ /* 0x000fe20000010000 */
[----:B------:R-:W-:Y:S01]  /*3ce0*/  ISETP.GE.AND P0, PT, R2, 0x1, PT ;  /* 0x000000010200780c */ /* 0x000fe20003f06270 */
[----:B------:R-:W-:Y:S01]  /*3cf0*/  IMAD.MOV.U32 R0, RZ, RZ, RZ ;  /* 0x000000ffff007224 */ /* 0x000fe200078e00ff */
[----:B------:R-:W-:Y:S01]  /*3d00*/  LEA.HI R16, R5, R6, RZ, 0x5 ;  /* 0x0000000605107211 */ /* 0x000fe200078f28ff */
[----:B------:R-:W-:-:S03]  /*3d10*/  IMAD.MOV.U32 R5, RZ, RZ, RZ ;  /* 0x000000ffff057224 */ /* 0x000fc600078e00ff */
[----:B0-----:R-:W-:Y:S02]  /*3d20*/  LOP3.LUT R3, R16, 0x3fffffe0, RZ, 0xc0, !PT ;  /* 0x3fffffe010037812 */ /* 0x001fe400078ec0ff */
[----:B------:R-:W-:-:S03]  /*3d30*/  SHF.R.S32.HI R16, RZ, 0x5, R16 ;  /* 0x00000005ff107819 */ /* 0x000fc60000011410 */
[----:B------:R-:W-:Y:S01]  /*3d40*/  IMAD.IADD R6, R6, 0x1, -R3 ;  /* 0x0000000106067824 */ /* 0x000fe200078e0a03 */
[----:B------:R-:W-:-:S03]  /*3d50*/  CS2R R2, SRZ ;  /* 0x0000000000027805 */ /* 0x000fc6000001ff00 */
[----:B------:R-:W-:Y:S01]  /*3d60*/  IMAD.SHL.U32 R18, R6, 0x4, RZ ;  /* 0x0000000406127824 */ /* 0x000fe200078e00ff */
[----:B------:R-:W-:Y:S06]  /*3d70*/  @!P0 BRA `(.L_x_191) ;  /* 0x0000000000ac8947 */ /* 0x000fec0003800000 */
        /* <DEDUP_REMOVED lines=23> */
.L_x_194:
        /* <DEDUP_REMOVED lines=9> */
[----:B------:R-:W-:Y:S05]  /*3f80*/  @!P0 IMAD.MOV.U32 R15, RZ, RZ, R13 ;  /* 0x000000ffff0f8224 */ /* 0x000fea00078e000d */
[----:B------:R1:W5:Y:S02]  /*3f90*/  @!P0 LDG.E.128 R8, desc[UR8][R14.64] ;  /* 0x000000080e088981 */ /* 0x000364000c1e1d00 */
.L_x_193:
[----:B------:R-:W-:Y:S05]  /*3fa0*/  BSYNC B0 ;  /* 0x0000000000007941 */ /* 0x000fea0003800000 */
.L_x_192:
        /* <DEDUP_REMOVED lines=8> */
.L_x_191:
        /* <DEDUP_REMOVED lines=86> */
        .weak           $__internal_3_$__cuda_sm20_div_s64
        .type           $__internal_3_$__cuda_sm20_div_s64,@function
        .size           $__internal_3_$__cuda_sm20_div_s64,(.L_x_8421 - $__internal_3_$__cuda_sm20_div_s64)
$__internal_3_$__cuda_sm20_div_s64:
        /* <DEDUP_REMOVED lines=83> */
[----:B------:R-:W-:Y:S06]  /*4ac0*/  RET.REL.NODEC R26 `(_ZN5flash32flash_fwd_splitkv_combine_kernelI23Flash_fwd_kernel_traitsILi128ELi64ELi128ELi4ELb0ELb0EN7cutlass10bfloat16_tE19Flash_kernel_traitsILi128ELi64ELi128ELi4ES3_EELi4ELi4ELb0EEEvNS_16Flash_fwd_paramsE) ;  /* 0xffffffb41a4c7950 */ /* 0x000fec0003c3ffff */
.L_x_195:
        /* <DEDUP_REMOVED lines=11> */
.L_x_8421:


//--------------------- .text._ZN5flash32flash_fwd_splitkv_combine_kernelI23Flash_fwd_kernel_traitsILi128ELi64ELi128ELi4ELb0ELb0EN7cutlass10bfloat16_tE19Flash_kernel_traitsILi128ELi64ELi128ELi4ES3_EELi4ELi3ELb0EEEvNS_16Flash_fwd_paramsE --------------------------
	.section	.text._ZN5flash32flash_fwd_splitkv_combine_kernelI23Flash_fwd_kernel_traitsILi128ELi64ELi128ELi4ELb0ELb0EN7cutlass10bfloat16_tE19Flash_kernel_traitsILi128ELi64ELi128ELi4ES3_EELi4ELi3ELb0EEEvNS_16Flash_fwd_paramsE,"ax",@progbits
	.align	128
        .global         _ZN5flash32flash_fwd_splitkv_combine_kernelI23Flash_fwd_kernel_traitsILi128ELi64ELi128ELi4ELb0ELb0EN7cutlass10bfloat16_tE19Flash_kernel_traitsILi128ELi64ELi128ELi4ES3_EELi4ELi3ELb0EEEvNS_16Flash_fwd_paramsE
        .type           _ZN5flash32flash_fwd_splitkv_combine_kernelI23Flash_fwd_kernel_traitsILi128ELi64ELi128ELi4ELb0ELb0EN7cutlass10bfloat16_tE19Flash_kernel_traitsILi128ELi64ELi128ELi4ES3_EELi4ELi3ELb0EEEvNS_16Flash_fwd_paramsE,@function
        .size           _ZN5flash32flash_fwd_splitkv_combine_kernelI23Flash_fwd_kernel_traitsILi128ELi64ELi128ELi4ELb0ELb0EN7cutlass10bfloat16_tE19Flash_kernel_traitsILi128ELi64ELi128ELi4ES3_EELi4ELi3ELb0EEEvNS_16Flash_fwd_paramsE,(.L_x_8422 - _ZN5flash32flash_fwd_splitkv_combine_kernelI23Flash_fwd_kernel_traitsILi128ELi64ELi128ELi4ELb0ELb0EN7cutlass10bfloat16_tE19Flash_kernel_traitsILi128ELi64ELi128ELi4ES3_EELi4ELi3ELb0EEEvNS_16Flash_fwd_paramsE)
        .other          _ZN5flash32flash_fwd_splitkv_combine_kernelI23Flash_fwd_kernel_traitsILi128ELi64ELi128ELi4ELb0ELb0EN7cutlass10bfloat16_tE19Flash_kernel_traitsILi128ELi64ELi128ELi4ES3_EELi4ELi3ELb0EEEvNS_16Flash_fwd_paramsE,@"STO_CUDA_ENTRY STV_DEFAULT"
_ZN5flash32flash_fwd_splitkv_combine_kernelI23Flash_fwd_kernel_traitsILi128ELi64ELi128ELi4ELb0ELb0EN7cutlass10bfloat16_tE19Flash_kernel_traitsILi128ELi64ELi128ELi4ES3_EELi4ELi3ELb0EEEvNS_16Flash_fwd_paramsE:
.text._ZN5flash32flash_fwd_splitkv_combine_kernelI23Flash_fwd_kernel_traitsILi128ELi64ELi128ELi4ELb0ELb0EN7cutlass10bfloat16_tE19Flash_kernel_traitsILi128ELi64ELi128ELi4ES3_EELi4ELi3ELb0EEEvNS_16Flash_fwd_paramsE:
        /* <DEDUP_REMOVED lines=23> */
[----:B------:R-:W-:Y:S05]  /*0170*/  CALL.REL.NOINC `($__internal_4_$__cuda_sm20_div_s64) ;  /* 0x0000004000f47944 */ /* 0x000fea0003c00000 */
[----:B------:R-:W-:Y:S05]  /*0180*/  BRA `(.L_x_197) ;  /* 0x00000000004c7947 */ /* 0x000fea0003800000 */
.L_x_196:
        /* <DEDUP_REMOVED lines=19> */
.L_x_197:
        /* <DEDUP_REMOVED lines=13> */
[----:B------:R-:W-:Y:S05]  /*0390*/  CALL.REL.NOINC `($__internal_4_$__cuda_sm20_div_s64) ;  /* 0x00000040006c7944 */ /* 0x000fea0003c00000 */
[----:B------:R-:W-:Y:S02]  /*03a0*/  MOV R8, R20 ;  /* 0x0000001400087202 */ /* 0x000fe40000000f00 */
[----:B------:R-:W-:Y:S01]  /*03b0*/  MOV R9, R21 ;  /* 0x0000001500097202 */ /* 0x000fe20000000f00 */
[----:B------:R-:W-:Y:S05]  /*03c0*/  BRA `(.L_x_200) ;  /* 0x00000000004c7947 */ /* 0x000fea0003800000 */
.L_x_199:
        /* <DEDUP_REMOVED lines=19> */
.L_x_200:
[----:B------:R-:W-:Y:S05]  /*0500*/  BSYNC B0 ;  /* 0x0000000000007941 */ /* 0x000fea0003800000 */
.L_x_198:
        /* <DEDUP_REMOVED lines=43> */
.L_x_202:
        /* <DEDUP_REMOVED lines=19> */
.L_x_203:
[----:B------:R-:W-:Y:S05]  /*08f0*/  BSYNC B0 ;  /* 0x0000000000007941 */ /* 0x000fea0003800000 */
.L_x_201:
        /* <DEDUP_REMOVED lines=74> */
[----:B------:R-:W-:Y:S02]  /*0da0*/  MOV R32, R20 ;  /* 0x0000001400207202 */ /* 0x000fe40000000f00 */
[----:B------:R-:W-:Y:S01]  /*0db0*/  MOV R33, R21 ;  /* 0x0000001500217202 */ /* 0x000fe20000000f00 */
[----:B------:R-:W-:Y:S05]  /*0dc0*/  BRA `(.L_x_206) ;  /* 0x00000000004c7947 */ /* 0x000fea0003800000 */
.L_x_205:
        /* <DEDUP_REMOVED lines=19> */
.L_x_206:
[----:B------:R-:W-:Y:S05]  /*0f00*/  BSYNC B0 ;  /* 0x0000000000007941 */ /* 0x000fea0003800000 */
.L_x_204:
        /* <DEDUP_REMOVED lines=43> */
.L_x_208:
        /* <DEDUP_REMOVED lines=19> */
.L_x_209:
[----:B------:R-:W-:Y:S05]  /*12f0*/  BSYNC B0 ;  /* 0x0000000000007941 */ /* 0x000fea0003800000 */
.L_x_207:
        /* <DEDUP_REMOVED lines=67> */
.L_x_211:
[----:B------:R-:W-:Y:S05]  /*1730*/  BSYNC B0 ;  /* 0x0000000000007941 */ /* 0x000fea0003800000 */
.L_x_210:
        /* <DEDUP_REMOVED lines=14> */
.L_x_213:
[----:B------:R-:W-:Y:S05]  /*1820*/  BSYNC B0 ;  /* 0x0000000000007941 */ /* 0x000fea0003800000 */
.L_x_212:
[----:B--23--:R-:W2:Y:S01]  /*1830*/  SHFL.BFLY PT, R6, R29, 0x4, 0x1f ;  /* 0x0c801f001d067f89 */ /* 0x00cea200000e0000 */
[----:B-1----:R-:W1:Y:S01]  /*1840*/  LDC R17, c[0x0][0x270] ;  /* 0x00009c00ff117b82 */ /* 0x002e620000000800 */
[----:B0-----:R-:W0:Y:S01]  /*1850*/  I2F.RP R21, R31 ;  /* 0x0000001f00157306 */ /* 0x001e220000209400 */
[----:B------:R-:W-:Y:S01]  /*1860*/  IMAD.MOV.U32 R34, RZ, RZ, RZ ;  /* 0x000000ffff227224 */ /* 0x000fe200078e00ff */
[----:B------:R-:W-:Y:S01]  /*1870*/  ISETP.GT.AND P5, PT, R3, RZ, PT ;  /* 0x000000ff0300720c */ /* 0x000fe20003fa4270 */
[----:B------:R-:W-:Y:S05]  /*1880*/  BSSY B1, `(.L_x_214) ;  /* 0x000022b000017945 */ /* 0x000fea0003800000 */
[----:B0-----:R-:W0:Y:S01]  /*1890*/  MUFU.RCP R8, R21 ;  /* 0x0000001500087308 */ /* 0x001e220000001000 */
[----:B--2---:R-:W-:-:S02]  /*18a0*/  FMNMX.FTZ R6, R6, R29, !PT ;  /* 0x0000001d06067209 */ /* 0x004fc40007810000 */
[-C--:B-1----:R-:W-:Y:S02]  /*18b0*/  IABS R27, R17.reuse ;  /* 0x00000011001b7213 */ /* 0x082fe40000000000 */
[----:B------:R-:W-:Y:S01]  /*18c0*/  IABS R36, R17 ;  /* 0x0000001100247213 */ /* 0x000fe20000000000 */
[----:B------:R-:W1:Y:S02]  /*18d0*/  SHFL.BFLY PT, R35, R6, 0x2, 0x1f ;  /* 0x0c401f0006237f89 */ /* 0x000e6400000e0000 */
[----:B------:R-:W2:Y:S02]  /*18e0*/  I2F.U32.RP R26, R27 ;  /* 0x0000001b001a7306 */ /* 0x000ea40000209000 */
[----:B------:R-:W-:Y:S02]  /*18f0*/  IMAD.MOV R36, RZ, RZ, -R36 ;  /* 0x000000ffff247224 */ /* 0x000fe400078e0a24 */
[----:B0-----:R-:W-:Y:S01]  /*1900*/  VIADD R8, R8, 0xffffffe ;  /* 0x0ffffffe08087836 */ /* 0x001fe20000000000 */
[----:B-1----:R-:W-:-:S03]  /*1910*/  FMNMX.FTZ R35, R6, R35, !PT ;  /* 0x0000002306237209 */ /* 0x002fc60007810000 */
[----:B--2---:R-:W0:Y:S02]  /*1920*/  MUFU.RCP R6, R26 ;  /* 0x0000001a00067308 */ /* 0x004e240000001000 */
[----:B------:R-:W1:Y:S01]  /*1930*/  SHFL.BFLY PT, R20, R35, 0x1, 0x1f ;  /* 0x0c201f0023147f89 */ /* 0x000e6200000e0000 */
[----:B0-----:R-:W-:Y:S01]  /*1940*/  VIADD R38, R6, 0xffffffe ;  /* 0x0ffffffe06267836 */ /* 0x001fe20000000000 */
[----:B------:R-:W-:-:S04]  /*1950*/  IABS R26, R24 ;  /* 0x00000018001a7213 */ /* 0x000fc80000000000 */
[----:B------:R0:W-:Y:S01]  /*1960*/  F2I.FTZ.U32.TRUNC.NTZ R39, R38 ;  /* 0x0000002600277305 */ /* 0x0001e2000021f000 */
[----:B-1----:R-:W-:-:S07]  /*1970*/  FMNMX.FTZ R20, R35, R20, !PT ;  /* 0x0000001423147209 */ /* 0x002fce0007810000 */
[----:B------:R-:W1:Y:S01]  /*1980*/  F2I.FTZ.U32.TRUNC.NTZ R35, R8 ;  /* 0x0000000800237305 */ /* 0x000e62000021f000 */
[----:B------:R-:W-:-:S04]  /*1990*/  FSETP.NEU.FTZ.AND P0, PT, R20, -INF , PT ;  /* 0xff8000001400780b */ /* 0x000fc80003f1d000 */
[----:B------:R-:W-:Y:S01]  /*19a0*/  FSEL R20, R20, RZ, P0 ;  /* 0x000000ff14147208 */ /* 0x000fe20000000000 */
[----:B0-----:R-:W-:Y:S01]  /*19b0*/  IMAD.MOV.U32 R38, RZ, RZ, RZ ;  /* 0x000000ffff267224 */ /* 0x001fe200078e00ff */
[----:B------:R-:W-:-:S03]  /*19c0*/  ISETP.GT.AND P0, PT, R2, RZ, PT ;  /* 0x000000ff0200720c */ /* 0x000fc60003f04270 */
[----:B------:R-:W-:-:S04]  /*19d0*/  FADD.FTZ R7, -R20, R29 ;  /* 0x0000001d14077221 */ /* 0x000fc80000010100 */
[----:B------:R-:W-:Y:S01]  /*19e0*/  FMUL.FTZ R7, R7, 1.4426950216293334961 ;  /* 0x3fb8aa3b07077820 */ /* 0x000fe20000410000 */
[----:B-1----:R-:W-:Y:S02]  /*19f0*/  IMAD.MOV R6, RZ, RZ, -R35 ;  /* 0x000000ffff067224 */ /* 0x002fe400078e0a23 */
[----:B------:R-:W-:Y:S02]  /*1a00*/  IMAD.MOV R8, RZ, RZ, -R39 ;  /* 0x000000ffff087224 */ /* 0x000fe400078e0a27 */
[----:B------:R-:W-:Y:S01]  /*1a10*/  IMAD R21, R6, R31, RZ ;  /* 0x0000001f06157224 */ /* 0x000fe200078e02ff */
[----:B------:R-:W0:Y:S01]  /*1a20*/  MUFU.EX2 R7, R7 ;  /* 0x0000000700077308 */ /* 0x000e220000000800 */
[----:B------:R-:W-:Y:S02]  /*1a30*/  IABS R6, R3 ;  /* 0x0000000300067213 */ /* 0x000fe40000000000 */
[----:B------:R-:W-:-:S04]  /*1a40*/  IMAD.HI.U32 R21, R35, R21, R34 ;  /* 0x0000001523157227 */ /* 0x000fc800078e0022 */
[----:B------:R-:W-:Y:S02]  /*1a50*/  IMAD.MOV R6, RZ, RZ, -R6 ;  /* 0x000000ffff067224 */ /* 0x000fe400078e0a06 */
[----:B------:R-:W-:-:S04]  /*1a60*/  IMAD.HI.U32 R21, R21, R26, RZ ;  /* 0x0000001a15157227 */ /* 0x000fc800078e00ff */
[----:B------:R-:W-:Y:S02]  /*1a70*/  IMAD R6, R21, R6, R26 ;  /* 0x0000000615067224 */ /* 0x000fe400078e021a */
[----:B------:R-:W-:Y:S01]  /*1a80*/  IMAD R35, R8, R27, RZ ;  /* 0x0000001b08237224 */ /* 0x000fe200078e02ff */
[----:B0-----:R-:W0:Y:S02]  /*1a90*/  SHFL.BFLY PT, R28, R7, 0x4, 0x1f ;  /* 0x0c801f00071c7f89 */ /* 0x001e2400000e0000 */
[----:B------:R-:W-:Y:S01]  /*1aa0*/  ISETP.GT.U32.AND P1, PT, R31, R6, PT ;  /* 0x000000061f00720c */ /* 0x000fe20003f24070 */
[----:B------:R-:W-:-:S12]  /*1ab0*/  IMAD.HI.U32 R35, R39, R35, R38 ;  /* 0x0000002327237227 */ /* 0x000fd800078e0026 */
[----:B------:R-:W-:Y:S02]  /*1ac0*/  @!P1 IMAD.IADD R6, R6, 0x1, -R31 ;  /* 0x0000000106069824 */ /* 0x000fe400078e0a1f */
[----:B------:R-:W-:Y:S01]  /*1ad0*/  @!P1 VIADD R21, R21, 0x1 ;  /* 0x0000000115159836 */ /* 0x000fe20000000000 */
[----:B------:R-:W-:Y:S02]  /*1ae0*/  ISETP.NE.AND P1, PT, R3, RZ, PT ;  /* 0x000000ff0300720c */ /* 0x000fe40003f25270 */
[----:B------:R-:W-:Y:S02]  /*1af0*/  ISETP.GE.U32.AND P4, PT, R6, R31, PT ;  /* 0x0000001f0600720c */ /* 0x000fe40003f86070 */
[----:B------:R-:W-:Y:S01]  /*1b00*/  SHF.R.S32.HI R6, RZ, 0x1f, R2 ;  /* 0x0000001fff067819 */ /* 0x000fe20000011402 */
[----:B0-----:R-:W-:Y:S01]  /*1b10*/  FADD.FTZ R28, R7, R28 ;  /* 0x0000001c071c7221 */ /* 0x001fe20000010000 */
[----:B------:R-:W-:Y:S02]  /*1b20*/  IABS R7, R4 ;  /* 0x0000000400077213 */ /* 0x000fe40000000000 */
[----:B------:R-:W-:-:S02]  /*1b30*/  LOP3.LUT R4, R4, R17, RZ, 0x3c, !PT ;  /* 0x0000001104047212 */ /* 0x000fc400078e3cff */
        /* <DEDUP_REMOVED lines=9> */
[----:B------:R-:W-:Y:S01]  /*1bd0*/  ISETP.GT.U32.AND P2, PT, R27, R36, PT ;  /* 0x000000241b00720c */ /* 0x000fe20003f44070 */
[----:B------:R-:W-:Y:S01]  /*1be0*/  @P4 VIADD R21, R21, 0x1 ;  /* 0x0000000115154836 */ /* 0x000fe20000000000 */
        /* <DEDUP_REMOVED lines=94> */
.L_x_218:
        /* <DEDUP_REMOVED lines=22> */
.L_x_219:
[----:B------:R-:W-:Y:S05]  /*2330*/  BSYNC B0 ;  /* 0x0000000000007941 */ /* 0x000fea0003800000 */
.L_x_217:
[----:B------:R-:W-:Y:S01]  /*2340*/  LOP3.LUT R19, R17, R0, RZ, 0xfc, !PT ;  /* 0x0000000011137212 */ /* 0x000fe200078efcff */
[----:B------:R-:W-:Y:S03]  /*2350*/  BSSY B0, `(.L_x_220) ;  /* 0x0000028000007945 */ /* 0x000fe60003800000 */
[----:B------:R-:W-:-:S13]  /*2360*/  ISETP.NE.U32.AND P0, PT, R19, RZ, PT ;  /* 0x000000ff1300720c */ /* 0x000fda0003f05070 */
[----:B------:R-:W-:Y:S05]  /*2370*/  @!P0 BRA `(.L_x_221) ;  /* 0x00000000003c8947 */ /* 0x000fea0003800000 */
[----:B------:R-:W-:Y:S01]  /*2380*/  IMAD.MOV.U32 R24, RZ, RZ, R25 ;  /* 0x000000ffff187224 */ /* 0x000fe200078e0019 */
[----:B------:R-:W-:Y:S02]  /*2390*/  MOV R23, R0 ;  /* 0x0000000000177202 */ /* 0x000fe40000000f00 */
[----:B------:R-:W-:Y:S02]  /*23a0*/  MOV R22, 0x23c0 ;  /* 0x000023c000167802 */ /* 0x000fe40000000f00 */
[----:B------:R-:W-:Y:S05]  /*23b0*/  CALL.REL.NOINC `($__internal_4_$__cuda_sm20_div_s64) ;  /* 0x0000002000647944 */ /* 0x000fea0003c00000 */
        /* <DEDUP_REMOVED lines=11> */
.L_x_221:
        /* <DEDUP_REMOVED lines=22> */
.L_x_222:
[----:B------:R-:W-:Y:S05]  /*25d0*/  BSYNC B0 ;  /* 0x0000000000007941 */ /* 0x000fea0003800000 */
.L_x_220:
        /* <DEDUP_REMOVED lines=11> */
[----:B------:R-:W-:Y:S05]  /*2690*/  CALL.REL.NOINC `($__internal_4_$__cuda_sm20_div_s64) ;  /* 0x0000001c00ac7944 */ /* 0x000fea0003c00000 */
[----:B------:R-:W-:-:S04]  /*26a0*/  IADD3 R17, P0, RZ, -R20, RZ ;  /* 0x80000014ff117210 */ /* 0x000fc80007f1e0ff */
[----:B------:R-:W-:Y:S01]  /*26b0*/  IADD3.X R18, RZ, ~R21, RZ, P0, !PT ;  /* 0x80000015ff127210 */ /* 0x000fe200007fe4ff */
[----:B------:R-:W-:-:S04]  /*26c0*/  IMAD.WIDE.U32 R36, R5, R17, R36 ;  /* 0x0000001105247225 */ /* 0x000fc800078e0024 */
[----:B------:R-:W-:-:S04]  /*26d0*/  IMAD R18, R18, R5, RZ ;  /* 0x0000000512127224 */ /* 0x000fc800078e02ff */
[----:B------:R-:W-:-:S05]  /*26e0*/  IMAD R4, R4, R17, R18 ;  /* 0x0000001104047224 */ /* 0x000fca00078e0212 */
[----:B------:R-:W-:Y:S01]  /*26f0*/  IADD3 R4, R37, R4, RZ ;  /* 0x0000000425047210 */ /* 0x000fe20007ffe0ff */
[----:B------:R-:W-:Y:S05]  /*2700*/  BRA `(.L_x_225) ;  /* 0x0000000000587947 */ /* 0x000fea0003800000 */
.L_x_224:
        /* <DEDUP_REMOVED lines=22> */
.L_x_225:
[----:B------:R-:W-:Y:S05]  /*2870*/  BSYNC B0 ;  /* 0x0000000000007941 */ /* 0x000fea0003800000 */
.L_x_223:
        /* <DEDUP_REMOVED lines=38> */
[----:B------:R-:W-:Y:S05]  /*2ae0*/  CALL.REL.NOINC `($__internal_4_$__cuda_sm20_div_s64) ;  /* 0x0000001800987944 */ /* 0x000fea0003c00000 */
        /* <DEDUP_REMOVED lines=12> */
.L_x_227:
        /* <DEDUP_REMOVED lines=23> */
.L_x_228:
[----:B------:R-:W-:Y:S05]  /*2d20*/  BSYNC B0 ;  /* 0x0000000000007941 */ /* 0x000fea0003800000 */
.L_x_226:
        /* <DEDUP_REMOVED lines=19> */
.L_x_230:
        /* <DEDUP_REMOVED lines=22> */
.L_x_231:
[----:B------:R-:W-:Y:S05]  /*2fc0*/  BSYNC B0 ;  /* 0x0000000000007941 */ /* 0x000fea0003800000 */
.L_x_229:
        /* <DEDUP_REMOVED lines=20> */
.L_x_233:
        /* <DEDUP_REMOVED lines=23> */
.L_x_234:
[----:B------:R-:W-:Y:S05]  /*3280*/  BSYNC B0 ;  /* 0x0000000000007941 */ /* 0x000fea0003800000 */
.L_x_232:
        /* <DEDUP_REMOVED lines=39> */
.L_x_236:
        /* <DEDUP_REMOVED lines=23> */
.L_x_237:
[----:B------:R-:W-:Y:S05]  /*3670*/  BSYNC B0 ;  /* 0x0000000000007941 */ /* 0x000fea0003800000 */
.L_x_235:
        /* <DEDUP_REMOVED lines=26> */
.L_x_239:
        /* <DEDUP_REMOVED lines=23> */
.L_x_240:
[----:B------:R-:W-:Y:S05]  /*3990*/  BSYNC B0 ;  /* 0x0000000000007941 */ /* 0x000fea0003800000 */
.L_x_238:
        /* <DEDUP_REMOVED lines=21> */
.L_x_216:
[----:B------:R-:W-:Y:S02]  /*3af0*/  ULDC.64 UR4, c[0x0][0x2b0] ;  /* 0x0000ac0000047ab9 */ /* 0x000fe40000000a00 */
[----:B------:R-:W-:-:S04]  /*3b00*/  LEA R2, P0, R30, UR4, 0x2 ;  /* 0x000000041e027c11 */ /* 0x000fc8000f8010ff */
[----:B------:R-:W-:-:S05]  /*3b10*/  LEA.HI.X R3, R30, UR5, R31, 0x2, P0 ;  /* 0x000000051e037c11 */ /* 0x000fca00080f141f */
[----:B------:R0:W-:Y:S04]  /*3b20*/  STG.E desc[UR8][R2.64], R28 ;  /* 0x0000001c02007986 */ /* 0x0001e8000c101908 */
.L_x_215:
[----:B------:R-:W-:Y:S05]  /*3b30*/  BSYNC B1 ;  /* 0x0000000000017941 */ /* 0x000fea0003800000 */
.L_x_214:
        /* <DEDUP_REMOVED lines=20> */
.L_x_242:
[----:B------:R-:W-:Y:S05]  /*3c80*/  BSYNC B0 ;  /* 0x0000000000007941 */ /* 0x000fea0003800000 */
.L_x_241:
        /* <DEDUP_REMOVED lines=34> */
.L_x_246:
        /* <DEDUP_REMOVED lines=11> */
.L_x_245:
[----:B------:R-:W-:Y:S05]  /*3f60*/  BSYNC B0 ;  /* 0x0000000000007941 */ /* 0x000fea0003800000 */
.L_x_244:
        /* <DEDUP_REMOVED lines=8> */
.L_x_243:
        /* <DEDUP_REMOVED lines=86> */
        .weak           $__internal_4_$__cuda_sm20_div_s64
        .type           $__internal_4_$__cuda_sm20_div_s64,@function
        .size           $__internal_4_$__cuda_sm20_div_s64,(.L_x_8422 - $__internal_4_$__cuda_sm20_div_s64)
$__internal_4_$__cuda_sm20_div_s64:
        /* <DEDUP_REMOVED lines=83> */
[----:B------:R-:W-:Y:S06]  /*4a80*/  RET.REL.NODEC R26 `(_ZN5flash32flash_fwd_splitkv_combine_kernelI23Flash_fwd_kernel_traitsILi128ELi64ELi128ELi4ELb0ELb0EN7cutlass10bfloat16_tE19Flash_kernel_traitsILi128ELi64ELi128ELi4ES3_EELi4ELi3ELb0EEEvNS_16Flash_fwd_paramsE) ;  /* 0xffffffb41a5c7950 */ /* 0x000fec0003c3ffff */
.L_x_247:
        /* <DEDUP_REMOVED lines=15> */
.L_x_8422:


//--------------------- .text._ZN5flash32flash_fwd_splitkv_combine_kernelI23Flash_fwd_kernel_traitsILi128ELi64ELi128ELi4ELb0ELb0EN7cutlass10bfloat16_tE19Flash_kernel_traitsILi128ELi64ELi128ELi4ES3_EELi4ELi2ELb0EEEvNS_16Flash_fwd_paramsE --------------------------
	.section	.text._ZN5flash32flash_fwd_splitkv_combine_kernelI23Flash_fwd_kernel_traitsILi128ELi64ELi128ELi4ELb0ELb0EN7cutlass10bfloat16_tE19Flash_kernel_traitsILi128ELi64ELi128ELi4ES3_EELi4ELi2ELb0EEEvNS_16Flash_fwd_paramsE,"ax",@progbits
	.align	128
        .global         _ZN5flash32flash_fwd_splitkv_combine_kernelI23Flash_fwd_kernel_traitsILi128ELi64ELi128ELi4ELb0ELb0EN7cutlass10bfloat16_tE19Flash_kernel_traitsILi128ELi64ELi128ELi4ES3_EELi4ELi2ELb0EEEvNS_16Flash_fwd_paramsE
        .type           _ZN5flash32flash_fwd_splitkv_combine_kernelI23Flash_fwd_kernel_traitsILi128ELi64ELi128ELi4ELb0ELb0EN7cutlass10bfloat16_tE19Flash_kernel_traitsILi128ELi64ELi128ELi4ES3_EELi4ELi2ELb0EEEvNS_16Flash_fwd_paramsE,@function
        .size           _ZN5flash32flash_fwd_splitkv_combine_kernelI23Flash_fwd_kernel_traitsILi128ELi64ELi128ELi4ELb0ELb0EN7cutlass10bfloat16_tE19Flash_kernel_traitsILi128ELi64ELi128ELi4ES3_EELi4ELi2ELb0EEEvNS_16Flash_fwd_paramsE,(.L_x_8423 - _ZN5flash32flash_fwd_splitkv_combine_kernelI23Flash_fwd_kernel_traitsILi128ELi64ELi128ELi4ELb0ELb0EN7cutlass10bfloat16_tE19Flash_kernel_traitsILi128ELi64ELi128ELi4ES3_EELi4ELi2ELb0EEEvNS_16Flash_fwd_paramsE)
        .other          _ZN5flash32flash_fwd_splitkv_combine_kernelI23Flash_fwd_kernel_traitsILi128ELi64ELi128ELi4ELb0ELb0EN7cutlass10bfloat16_tE19Flash_kernel_traitsILi128ELi64ELi128ELi4ES3_EELi4ELi2ELb0EEEvNS_16Flash_fwd_paramsE,@"STO_CUDA_ENTRY STV_DEFAULT"
_ZN5flash32flash_fwd_splitkv_combine_kernelI23Flash_fwd_kernel_traitsILi128ELi64ELi128ELi4ELb0ELb0EN7cutlass10bfloat16_tE19Flash_kernel_traitsILi128ELi64ELi128ELi4ES3_EELi4ELi2ELb0EEEvNS_16Flash_fwd_paramsE:
.text._ZN5flash32flash_fwd_splitkv_combine_kernelI23Flash_fwd_kernel_traitsILi128ELi64ELi128ELi4ELb0ELb0EN7cutlass10bfloat16_tE19Flash_kernel_traitsILi128ELi64ELi128ELi4ES3_EELi4ELi2ELb0EEEvNS_16Flash_fwd_paramsE:
        /* <DEDUP_REMOVED lines=23> */
[----:B------:R-:W-:Y:S05]  /*0170*/  CALL.REL.NOINC `($__internal_5_$__cuda_sm20_div_s64) ;  /* 0x0000004000787944 */ /* 0x000fea0003c00000 */
[----:B------:R-:W-:Y:S02]  /*0180*/  MOV R22, R0 ;  /* 0x0000000000167202 */ /* 0x000fe40000000f00 */
[----:B------:R-:W-:Y:S01]  /*0190*/  MOV R23, R25 ;  /* 0x0000001900177202 */ /* 0x000fe20000000f00 */
[----:B------:R-:W-:Y:S06]  /*01a0*/  BRA `(.L_x_249) ;  /* 0x00000000004c7947 */ /* 0x000fec0003800000 */
.L_x_248:
        /* <DEDUP_REMOVED lines=19> */
.L_x_249:
        /* <DEDUP_REMOVED lines=9> */
[----:B------:R-:W-:Y:S02]  /*0370*/  MOV R46, R22 ;  /* 0x00000016002e7202 */ /* 0x000fe40000000f00 */
[----:B------:R-:W-:Y:S02]  /*0380*/  MOV R22, 0x3a0 ;  /* 0x000003a000167802 */ /* 0x000fe40000000f00 */
[----:B------:R-:W-:Y:S05]  /*0390*/  CALL.REL.NOINC `($__internal_5_$__cuda_sm20_div_s64) ;  /* 0x0000003c00f07944 */ /* 0x000fea0003c00000 */
[----:B------:R-:W-:Y:S02]  /*03a0*/  MOV R8, R0 ;  /* 0x0000000000087202 */ /* 0x000fe40000000f00 */
[----:B------:R-:W-:Y:S01]  /*03b0*/  MOV R9, R25 ;  /* 0x0000001900097202 */ /* 0x000fe20000000f00 */
[----:B------:R-:W-:Y:S05]  /*03c0*/  BRA `(.L_x_252) ;  /* 0x00000000004c7947 */ /* 0x000fea0003800000 */
.L_x_251:
        /* <DEDUP_REMOVED lines=19> */
.L_x_252:
[----:B------:R-:W-:Y:S05]  /*0500*/  BSYNC B0 ;  /* 0x0000000000007941 */ /* 0x000fea0003800000 */
.L_x_250:
        /* <DEDUP_REMOVED lines=43> */
[----:B------:R-:W-:Y:S05]  /*07c0*/  BRA `(.L_x_255) ;  /* 0x00000000004c7947 */ /* 0x000fea0003800000 */
.L_x_254:
        /* <DEDUP_REMOVED lines=19> */
.L_x_255:
[----:B------:R-:W-:Y:S05]  /*0900*/  BSYNC B0 ;  /* 0x0000000000007941 */ /* 0x000fea0003800000 */
.L_x_253:
        /* <DEDUP_REMOVED lines=37> */
[----:B------:R-:W-:-:S03]  /*0b60*/  IMAD.MOV R5, RZ, RZ, -R5 ;  /* 0x000000ffff057224 */ /* 0x000fc600078e0a05 */
        /* <DEDUP_REMOVED lines=9> */
[----:B------:R-:W-:Y:S01]  /*0c00*/  IMAD R10, R17, R5, R7 ;  /* 0x00000005110a7224 */ /* 0x000fe200078e0207 */
[----:B------:R-:W-:Y:S01]  /*0c10*/  LOP3.LUT R5, R4, R11, RZ, 0x3c, !PT ;  /* 0x0000000b04057212 */ /* 0x000fe200078e3cff */
[----:B------:R-:W-:-:S03]  /*0c20*/  IMAD R7, R0, UR4, RZ ;  /* 0x0000000400077c24 */ /* 0x000fc6000f8e02ff */
[----:B------:R-:W-:Y:S02]  /*0c30*/  ISETP.GT.U32.AND P1, PT, R11, R10, PT ;  /* 0x0000000a0b00720c */ /* 0x000fe40003f24070 */
[----:B------:R-:W-:-:S11]  /*0c40*/  ISETP.GE.AND P0, PT, R5, RZ, PT ;  /* 0x000000ff0500720c */ /* 0x000fd60003f06270 */
[-C--:B------:R-:W-:Y:S01]  /*0c50*/  @!P1 IADD3 R10, R10, -R11.reuse, RZ ;  /* 0x8000000b0a0a9210 */ /* 0x080fe20007ffe0ff */
        /* <DEDUP_REMOVED lines=17> */
[----:B------:R-:W-:Y:S02]  /*0d70*/  MOV R22, 0xd90 ;  /* 0x00000d9000167802 */ /* 0x000fe40000000f00 */
[----:B------:R-:W-:Y:S05]  /*0d80*/  CALL.REL.NOINC `($__internal_5_$__cuda_sm20_div_s64) ;  /* 0x0000003400747944 */ /* 0x000fea0003c00000 */
[----:B------:R-:W-:Y:S02]  /*0d90*/  MOV R38, R0 ;  /* 0x0000000000267202 */ /* 0x000fe40000000f00 */
[----:B------:R-:W-:Y:S01]  /*0da0*/  MOV R39, R25 ;  /* 0x0000001900277202 */ /* 0x000fe20000000f00 */
[----:B------:R-:W-:Y:S05]  /*0db0*/  BRA `(.L_x_258) ;  /* 0x00000000004c7947 */ /* 0x000fea0003800000 */
.L_x_257:
        /* <DEDUP_REMOVED lines=19> */
.L_x_258:
[----:B------:R-:W-:Y:S05]  /*0ef0*/  BSYNC B0 ;  /* 0x0000000000007941 */ /* 0x000fea0003800000 */
.L_x_256:
[-C--:B------:R-:W-:Y:S01]  /*0f00*/  IABS R5, R7.reuse ;  /* 0x0000000700057213 */ /* 0x080fe20000000000 */
[----:B------:R-:W-:Y:S01]  /*0f10*/  BSSY B0, `(.L_x_259) ;  /* 0x000003c000007945 */ /* 0x000fe20003800000 */
[----:B------:R-:W-:Y:S02]  /*0f20*/  IABS R0, R7 ;  /* 0x0000000700007213 */ /* 0x000fe40000000000 */
[----:B------:R-:W0:Y:S01]  /*0f30*/  I2F.RP R13, R5 ;  /* 0x00000005000d7306 */ /* 0x000e220000209400 */
[----:B------:R-:W-:Y:S02]  /*0f40*/  IMAD.IADD R6, R6, 0x1, R5 ;  /* 0x0000000106067824 */ /* 0x000fe400078e0205 */
        /* <DEDUP_REMOVED lines=35> */
[----:B------:R-:W-:Y:S01]  /*1180*/  MOV R24, R0 ;  /* 0x0000000000187202 */ /* 0x000fe20000000f00 */
[----:B------:R-:W-:Y:S05]  /*1190*/  BRA `(.L_x_261) ;  /* 0x00000000004c7947 */ /* 0x000fea0003800000 */
.L_x_260:
        /* <DEDUP_REMOVED lines=19> */
.L_x_261:
[----:B------:R-:W-:Y:S05]  /*12d0*/  BSYNC B0 ;  /* 0x0000000000007941 */ /* 0x000fea0003800000 */
.L_x_259:
[----:B------:R-:W0:Y:S01]  /*12e0*/  LDC R11, c[0x0][0x2c4] ;  /* 0x0000b100ff0b7b82 */ /* 0x000e220000000800 */
[----:B------:R-:W-:Y:S01]  /*12f0*/  ISETP.GT.AND P3, PT, R7, RZ, PT ;  /* 0x000000ff0700720c */ /* 0x000fe20003f64270 */
[----:B------:R-:W-:Y:S01]  /*1300*/  ULDC UR4, c[0x0][0x3c4] ;  /* 0x0000f10000047ab9 */ /* 0x000fe20000000800 */
[----:B------:R-:W-:Y:S01]  /*1310*/  ULDC.64 UR8, c[0x0][0x208] ;  /* 0x0000820000087ab9 */ /* 0x000fe20000000a00 */
[----:B------:R-:W-:Y:S01]  /*1320*/  BSSY B0, `(.L_x_262) ;  /* 0x0000041000007945 */ /* 0x000fe20003800000 */
[----:B------:R-:W-:Y:S02]  /*1330*/  IMAD.MOV.U32 R23, RZ, RZ, -0x800000 ;  /* 0xff800000ff177424 */ /* 0x000fe400078e00ff */
[----:B------:R-:W-:Y:S01]  /*1340*/  IMAD.MOV.U32 R29, RZ, RZ, -0x800000 ;  /* 0xff800000ff1d7424 */ /* 0x000fe200078e00ff */
[----:B0-----:R-:W-:-:S04]  /*1350*/  IABS R0, R11 ;  /* 0x0000000b00007213 */ /* 0x001fc80000000000 */
[----:B------:R-:W0:Y:S08]  /*1360*/  I2F.RP R10, R0 ;  /* 0x00000000000a7306 */ /* 0x000e300000209400 */
[----:B0-----:R-:W0:Y:S02]  /*1370*/  MUFU.RCP R20, R10 ;  /* 0x0000000a00147308 */ /* 0x001e240000001000 */
[----:B0-----:R-:W-:Y:S01]  /*1380*/  VIADD R20, R20, 0xffffffe ;  /* 0x0ffffffe14147836 */ /* 0x001fe20000000000 */
[----:B------:R-:W-:-:S05]  /*1390*/  MOV R10, 0x400 ;  /* 0x00000400000a7802 */ /* 0x000fca0000000f00 */
        /* <DEDUP_REMOVED lines=8> */
[----:B------:R-:W-:Y:S01]  /*1420*/  LEA.HI.SX32 R6, R7, 0x1, 0x1 ;  /* 0x0000000107067811 */ /* 0x000fe200078f0aff */
[----:B------:R-:W-:Y:S02]  /*1430*/  IMAD.HI.U32 R9, R8, R5, RZ ;  /* 0x0000000508097227 */ /* 0x000fe400078e00ff */
[----:B------:R-:W0:Y:S02]  /*1440*/  S2R R8, SR_TID.X ;  /* 0x0000000000087919 */ /* 0x000e240000002100 */
[----:B------:R-:W-:-:S04]  /*1450*/  IMAD.MOV R13, RZ, RZ, -R9 ;  /* 0x000000ffff0d7224 */ /* 0x000fc800078e0a09 */
[C---:B------:R-:W-:Y:S02]  /*1460*/  IMAD R13, R0.reuse, R13, R5 ;  /* 0x0000000d000d7224 */ /* 0x040fe400078e0205 */
[----:B------:R-:W1:Y:S03]  /*1470*/  S2R R5, SR_CgaCtaId ;  /* 0x0000000000057919 */ /* 0x000e660000008800 */
[----:B------:R-:W-:-:S13]  /*1480*/  ISETP.GT.U32.AND P0, PT, R0, R13, PT ;  /* 0x0000000d0000720c */ /* 0x000fda0003f04070 */
[----:B------:R-:W-:Y:S02]  /*1490*/  @!P0 IMAD.IADD R13, R13, 0x1, -R0 ;  /* 0x000000010d0d8824 */ /* 0x000fe400078e0a00 */
[----:B------:R-:W-:Y:S01]  /*14a0*/  @!P0 VIADD R9, R9, 0x1 ;  /* 0x0000000109098836 */ /* 0x000fe20000000000 */
[----:B------:R-:W-:Y:S02]  /*14b0*/  ISETP.NE.AND P0, PT, R11, RZ, PT ;  /* 0x000000ff0b00720c */ /* 0x000fe40003f05270 */
[----:B------:R-:W-:Y:S02]  /*14c0*/  ISETP.GE.U32.AND P2, PT, R13, R0, PT ;  /* 0x000000000d00720c */ /* 0x000fe40003f46070 */
[----:B------:R-:W-:Y:S02]  /*14d0*/  SHF.R.S32.HI R0, RZ, 0x1f, R7 ;  /* 0x0000001fff007819 */ /* 0x000fe40000011407 */
[----:B0-----:R-:W-:Y:S02]  /*14e0*/  SHF.R.S32.HI R13, RZ, 0x1f, R8 ;  /* 0x0000001fff0d7819 */ /* 0x001fe40000011408 */
[----:B------:R-:W-:-:S02]  /*14f0*/  @!P3 IADD3 R6, R0, RZ, RZ ;  /* 0x000000ff0006b210 */ /* 0x000fc40007ffe0ff */
[----:B------:R-:W-:Y:S02]  /*1500*/  LEA.HI R0, R13, R8, RZ, 0x2 ;  /* 0x000000080d007211 */ /* 0x000fe400078f10ff */
[----:B------:R-:W-:Y:S02]  /*1510*/  ISETP.GT.AND P3, PT, R8, 0xf, PT ;  /* 0x0000000f0800780c */ /* 0x000fe40003f64270 */
[----:B------:R-:W-:Y:S01]  /*1520*/  LOP3.LUT R31, R0, 0xfffffffc, RZ, 0xc0, !PT ;  /* 0xfffffffc001f7812 */ /* 0x000fe200078ec0ff */
[----:B------:R-:W-:Y:S01]  /*1530*/  @P2 VIADD R9, R9, 0x1 ;  /* 0x0000000109092836 */ /* 0x000fe20000000000 */
[----:B------:R-:W-:Y:S02]  /*1540*/  SHF.R.S32.HI R0, RZ, 0x2, R0 ;  /* 0x00000002ff007819 */ /* 0x000fe40000011400 */
[----:B-1----:R-:W-:Y:S01]  /*1550*/  LEA R5, R5, R10, 0x18 ;  /* 0x0000000a05057211 */ /* 0x002fe200078ec0ff */
[----:B------:R-:W-:Y:S01]  /*1560*/  @!P1 IMAD.MOV R9, RZ, RZ, -R9 ;  /* 0x000000ffff099224 */ /* 0x000fe200078e0a09 */
[----:B------:R-:W-:Y:S01]  /*1570*/  @!P0 LOP3.LUT R9, RZ, R11, RZ, 0x33, !PT ;  /* 0x0000000bff098212 */ /* 0x000fe200078e33ff */
[----:B------:R-:W-:Y:S01]  /*1580*/  IMAD.IADD R31, R8, 0x1, -R31 ;  /* 0x00000001081f7824 */ /* 0x000fe200078e0a1f */
[----:B------:R-:W-:-:S03]  /*1590*/  ISETP.GE.AND P0, PT, R0, UR4, PT ;  /* 0x0000000400007c0c */ /* 0x000fc6000bf06270 */
[----:B------:R-:W-:Y:S02]  /*15a0*/  IMAD R9, R6, R9, RZ ;  /* 0x0000000906097224 */ /* 0x000fe400078e02ff */
[C-C-:B------:R-:W-:Y:S02]  /*15b0*/  @!P3 IMAD R22, R0.reuse, 0x14, R5.reuse ;  /* 0x000000140016b824 */ /* 0x140fe400078e0205 */
[C---:B------:R-:W-:Y:S01]  /*15c0*/  IMAD R5, R31.reuse, 0x14, R5 ;  /* 0x000000141f057824 */ /* 0x040fe200078e0205 */
[----:B------:R-:W-:Y:S02]  /*15d0*/  IABS R27, R9 ;  /* 0x00000009001b7213 */ /* 0x000fe40000000000 */
[----:B------:R-:W-:Y:S01]  /*15e0*/  @!P3 LEA R22, R31, R22, 0x2 ;  /* 0x000000161f16b211 */ /* 0x000fe200078e10ff */
[----:B------:R-:W-:Y:S02]  /*15f0*/  IMAD R30, R0, 0x4, R5 ;  /* 0x00000004001e7824 */ /* 0x000fe400078e0205 */
        /* <DEDUP_REMOVED lines=19> */
.L_x_263:
[----:B------:R-:W-:Y:S05]  /*1730*/  BSYNC B0 ;  /* 0x0000000000007941 */ /* 0x000fea0003800000 */
.L_x_262:
[----:B-----5:R1:W-:Y:S01]  /*1740*/  @!P3 STS [R22], R23 ;  /* 0x000000171600b388 */ /* 0x0203e20000000800 */
[----:B------:R-:W2:Y:S01]  /*1750*/  LDC R5, c[0x0][0x270] ;  /* 0x00009c00ff057b82 */ /* 0x000ea20000000800 */
[----:B------:R-:W1:Y:S01]  /*1760*/  I2F.RP R10, R27 ;  /* 0x0000001b000a7306 */ /* 0x000e620000209400 */
[----:B------:R-:W-:Y:S06]  /*1770*/  BSSY B1, `(.L_x_264) ;  /* 0x000022d000017945 */ /* 0x000fec0003800000 */
[----:B------:R-:W-:Y:S01]  /*1780*/  BAR.SYNC.DEFER_BLOCKING 0x0 ;  /* 0x0000000000007b1d */ /* 0x000fe20000010000 */
[----:B--2---:R-:W-:-:S05]  /*1790*/  IABS R21, R5 ;  /* 0x0000000500157213 */ /* 0x004fca0000000000 */
[----:B-1----:R-:W1:Y:S01]  /*17a0*/  MUFU.RCP R22, R10 ;  /* 0x0000000a00167308 */ /* 0x002e620000001000 */
[----:B------:R-:W2:Y:S07]  /*17b0*/  @!P3 LDS R29, [R30] ;  /* 0x000000001e1db984 */ /* 0x000eae0000000800 */
[----:B------:R-:W3:Y:S01]  /*17c0*/  I2F.U32.RP R26, R21 ;  /* 0x00000015001a7306 */ /* 0x000ee20000209000 */
[----:B-1----:R-:W-:Y:S01]  /*17d0*/  VIADD R22, R22, 0xffffffe ;  /* 0x0ffffffe16167836 */ /* 0x002fe20000000000 */
[----:B------:R-:W-:-:S06]  /*17e0*/  IABS R10, R4 ;  /* 0x00000004000a7213 */ /* 0x000fcc0000000000 */
[----:B------:R-:W0:Y:S08]  /*17f0*/  F2I.FTZ.U32.TRUNC.NTZ R23, R22 ;  /* 0x0000001600177305 */ /* 0x000e30000021f000 */
[----:B---3--:R-:W1:Y:S01]  /*1800*/  MUFU.RCP R42, R26 ;  /* 0x0000001a002a7308 */ /* 0x008e620000001000 */
[----:B0-----:R-:W-:Y:S02]  /*1810*/  IMAD.MOV R34, RZ, RZ, -R23 ;  /* 0x000000ffff227224 */ /* 0x001fe400078e0a17 */
[----:B------:R-:W-:-:S02]  /*1820*/  IMAD.MOV.U32 R22, RZ, RZ, RZ ;  /* 0x000000ffff167224 */ /* 0x000fc400078e00ff */
[----:B------:R-:W-:Y:S01]  /*1830*/  IMAD R34, R34, R27, RZ ;  /* 0x0000001b22227224 */ /* 0x000fe200078e02ff */
[----:B--2---:R-:W0:Y:S03]  /*1840*/  SHFL.BFLY PT, R6, R29, 0x2, 0x1f ;  /* 0x0c401f001d067f89 */ /* 0x004e2600000e0000 */
[----:B------:R-:W-:Y:S01]  /*1850*/  IMAD.HI.U32 R34, R23, R34, R22 ;  /* 0x0000002217227227 */ /* 0x000fe200078e0016 */
[----:B------:R-:W-:Y:S02]  /*1860*/  IABS R22, R9 ;  /* 0x0000000900167213 */ /* 0x000fe40000000000 */
[----:B------:R-:W-:Y:S01]  /*1870*/  IABS R23, R20 ;  /* 0x0000001400177213 */ /* 0x000fe20000000000 */
[----:B-1----:R-:W-:Y:S02]  /*1880*/  VIADD R42, R42, 0xffffffe ;  /* 0x0ffffffe2a2a7836 */ /* 0x002fe40000000000 */
[----:B------:R-:W-:-:S02]  /*1890*/  IMAD.MOV R22, RZ, RZ, -R22 ;  /* 0x000000ffff167224 */ /* 0x000fc400078e0a16 */
[----:B------:R-:W1:Y:S01]  /*18a0*/  F2I.FTZ.U32.TRUNC.NTZ R43, R42 ;  /* 0x0000002a002b7305 */ /* 0x000e62000021f000 */
[----:B------:R-:W-:-:S04]  /*18b0*/  IMAD.HI.U32 R34, R34, R23, RZ ;  /* 0x0000001722227227 */ /* 0x000fc800078e00ff */
[----:B------:R-:W-:-:S05]  /*18c0*/  IMAD R22, R34, R22, R23 ;  /* 0x0000001622167224 */ /* 0x000fca00078e0217 */
[----:B------:R-:W-:Y:S02]  /*18d0*/  ISETP.GT.U32.AND P2, PT, R27, R22, PT ;  /* 0x000000161b00720c */ /* 0x000fe40003f44070 */
[----:B0-----:R-:W-:Y:S01]  /*18e0*/  FMNMX.FTZ R13, R6, R29, !PT ;  /* 0x0000001d060d7209 */ /* 0x001fe20007810000 */
[----:B-1----:R-:W-:Y:S02]  /*18f0*/  IMAD.MOV R32, RZ, RZ, -R43 ;  /* 0x000000ffff207224 */ /* 0x002fe400078e0a2b */
[----:B------:R-:W-:Y:S02]  /*1900*/  IMAD.MOV.U32 R42, RZ, RZ, RZ ;  /* 0x000000ffff2a7224 */ /* 0x000fe400078e00ff */
[----:B------:R-:W0:Y:S01]  /*1910*/  SHFL.BFLY PT, R6, R13, 0x1, 0x1f ;  /* 0x0c201f000d067f89 */ /* 0x000e2200000e0000 */
[----:B------:R-:W-:-:S05]  /*1920*/  IMAD R32, R32, R21, RZ ;  /* 0x0000001520207224 */ /* 0x000fca00078e02ff */
[----:B------:R-:W-:Y:S02]  /*1930*/  @!P2 IMAD.IADD R22, R22, 0x1, -R27 ;  /* 0x000000011616a824 */ /* 0x000fe400078e0a1b */
[----:B------:R-:W-:-:S03]  /*1940*/  IMAD.HI.U32 R32, R43, R32, R42 ;  /* 0x000000202b207227 */ /* 0x000fc600078e002a */
[-C--:B------:R-:W-:Y:S01]  /*1950*/  ISETP.GE.U32.AND P6, PT, R22, R27.reuse, PT ;  /* 0x0000001b1600720c */ /* 0x080fe20003fc6070 */
[----:B------:R-:W-:Y:S01]  /*1960*/  @!P2 VIADD R34, R34, 0x1 ;  /* 0x000000012222a836 */ /* 0x000fe20000000000 */
[----:B------:R-:W-:Y:S01]  /*1970*/  LOP3.LUT R22, R20, R27, RZ, 0x3c, !PT ;  /* 0x0000001b14167212 */ /* 0x000fe200078e3cff */
[----:B------:R-:W-:Y:S01]  /*1980*/  IMAD.HI.U32 R28, R32, R10, RZ ;  /* 0x0000000a201c7227 */ /* 0x000fe200078e00ff */
[----:B------:R-:W-:Y:S02]  /*1990*/  LOP3.LUT R20, R20, R5, RZ, 0x3c, !PT ;  /* 0x0000000514147212 */ /* 0x000fe400078e3cff */
[----:B------:R-:W-:Y:S01]  /*19a0*/  ISETP.GE.AND P2, PT, R22, RZ, PT ;  /* 0x000000ff1600720c */ /* 0x000fe20003f46270 */
[----:B------:R-:W-:-:S06]  /*19b0*/  IMAD.HI.U32 R32, R32, R23, RZ ;  /* 0x0000001720207227 */ /* 0x000fcc00078e00ff */
[----:B------:R-:W-:Y:S01]  /*19c0*/  @P6 VIADD R34, R34, 0x1 ;  /* 0x0000000122226836 */ /* 0x000fe20000000000 */
[----:B------:R-:W-:Y:S02]  /*19d0*/  ISETP.NE.AND P6, PT, R9, RZ, PT ;  /* 0x000000ff0900720c */ /* 0x000fe40003fc5270 */
[----:B0-----:R-:W-:Y:S02]  /*19e0*/  FMNMX.FTZ R6, R13, R6, !PT ;  /* 0x000000060d067209 */ /* 0x001fe40007810000 */
[----:B------:R-:W-:Y:S01]  /*19f0*/  IABS R13, R5 ;  /* 0x00000005000d7213 */ /* 0x000fe20000000000 */
[----:B------:R-:W-:Y:S01]  /*1a00*/  @!P2 IMAD.MOV R34, RZ, RZ, -R34 ;  /* 0x000000ffff22a224 */ /* 0x000fe200078e0a22 */
[----:B------:R-:W-:-:S03]  /*1a10*/  FSETP.NEU.FTZ.AND P0, PT, R6, -INF , PT ;  /* 0xff8000000600780b */ /* 0x000fc60003f1d000 */
[----:B------:R-:W-:Y:S01]  /*1a20*/  IMAD.MOV R13, RZ, RZ, -R13 ;  /* 0x000000ffff0d7224 */ /* 0x000fe200078e0a0d */
[----:B------:R-:W-:-:S03]  /*1a30*/  FSEL R6, R6, RZ, P0 ;  /* 0x000000ff06067208 */ /* 0x000fc60000000000 */
[----:B------:R-:W-:Y:S01]  /*1a40*/  IMAD R10, R28, R13, R10 ;  /* 0x0000000d1c0a7224 */ /* 0x000fe200078e020a */
[----:B------:R-:W-:Y:S01]  /*1a50*/  @!P6 LOP3.LUT R34, RZ, R27, RZ, 0x33, !PT ;  /* 0x0000001bff22e212 */ /* 0x000fe200078e33ff */
[----:B------:R-:W-:Y:S01]  /*1a60*/  FADD.FTZ R33, -R6, R29 ;  /* 0x0000001d06217221 */ /* 0x000fe20000010100 */
[----:B------:R-:W-:Y:S01]  /*1a70*/  IMAD R36, R32, R13, R23 ;  /* 0x0000000d20247224 */ /* 0x000fe200078e0217 */
[----:B------:R-:W-:Y:S02]  /*1a80*/  ISETP.GT.AND P6, PT, R9, RZ, PT ;  /* 0x000000ff0900720c */ /* 0x000fe40003fc4270 */
[----:B------:R-:W-:Y:S01]  /*1a90*/  FMUL.FTZ R33, R33, 1.4426950216293334961 ;  /* 0x3fb8aa3b21217820 */ /* 0x000fe20000410000 */
[C---:B------:R-:W-:Y:S02]  /*1aa0*/  ISETP.GT.U32.AND P1, PT, R21.reuse, R10, PT ;  /* 0x0000000a1500720c */ /* 0x040fe40003f24070 */
[----:B------:R-:W-:Y:S02]  /*1ab0*/  ISETP.GT.U32.AND P0, PT, R21, R36, PT ;  /* 0x000000241500720c */ /* 0x000fe40003f04070 */
[----:B------:R-:W-:Y:S01]  /*1ac0*/  SHF.R.S32.HI R23, RZ, 0x1f, R3 ;  /* 0x0000001fff177819 */ /* 0x000fe20000011403 */
[----:B------:R-:W0:Y:S08]  /*1ad0*/  MUFU.EX2 R33, R33 ;  /* 0x0000002100217308 */ /* 0x000e300000000800 */
[----:B------:R-:W-:-:S02]  /*1ae0*/  @!P1 IMAD.IADD R10, R10, 0x1, -R21 ;  /* 0x000000010a0a9824 */ /* 0x000fc400078e0a15 */
[----:B------:R-:W-:Y:S02]  /*1af0*/  @!P0 IMAD.IADD R36, R36, 0x1, -R21 ;  /* 0x0000000124248824 */ /* 0x000fe400078e0a15 */
[----:B------:R-:W-:Y:S01]  /*1b00*/  @!P0 VIADD R32, R32, 0x1 ;  /* 0x0000000120208836 */ /* 0x000fe20000000000 */
[-C--:B------:R-:W-:Y:S01]  /*1b10*/  ISETP.GE.U32.AND P4, PT, R10, R21.reuse, PT ;  /* 0x000000150a00720c */ /* 0x080fe20003f86070 */
[----:B------:R-:W-:Y:S01]  /*1b20*/  @!P1 VIADD R28, R28, 0x1 ;  /* 0x000000011c1c9836 */ /* 0x000fe20000000000 */
[----:B------:R-:W-:Y:S01]  /*1b30*/  ISETP.GE.U32.AND P5, PT, R36, R21, PT ;  /* 0x000000152400720c */ /* 0x000fe20003fa6070 */
[----:B0-----:R-:W0:Y:S01]  /*1b40*/  SHFL.BFLY PT, R26, R33, 0x2, 0x1f ;  /* 0x0c401f00211a7f89 */ /* 0x001e2200000e0000 */
[----:B------:R-:W-:Y:S02]  /*1b50*/  LOP3.LUT R10, R4, R5, RZ, 0x3c, !PT ;  /* 0x00000005040a7212 */ /* 0x000fe400078e3cff */
[----:B------:R-:W1:Y:S01]  /*1b60*/  LDC.U8 R4, c[0x0][0x3d9] ;  /* 0x0000f640ff047b82 */ /* 0x000e620000000000 */
[----:B------:R-:W-:-:S02]  /*1b70*/  ISETP.GE.AND P1, PT, R20, RZ, PT ;  /* 0x000000ff1400720c */ /* 0x000fc40003f26270 */
[----:B------:R-:W-:Y:S02]  /*1b80*/  ISETP.GE.AND P0, PT, R10, RZ, PT ;  /* 0x000000ff0a00720c */ /* 0x000fe40003f06270 */
[----:B------:R-:W-:Y:S02]  /*1b90*/  LOP3.LUT R21, RZ, R5, RZ, 0x33, !PT ;  /* 0x00000005ff157212 */ /* 0x000fe400078e33ff */
[----:B------:R-:W-:Y:S01]  /*1ba0*/  @P4 VIADD R28, R28, 0x1 ;  /* 0x000000011c1c4836 */ /* 0x000fe20000000000 */
[----:B------:R-:W-:Y:S01]  /*1bb0*/  ISETP.NE.AND P4, PT, R5, RZ, PT ;  /* 0x000000ff0500720c */ /* 0x000fe20003f85270 */
[----:B------:R-:W-:Y:S01]  /*1bc0*/  @P5 VIADD R32, R32, 0x1 ;  /* 0x0000000120205836 */ /* 0x000fe20000000000 */
[C---:B------:R-:W-:Y:S02]  /*1bd0*/  LOP3.LUT P5, RZ, R8.reuse, 0x3, RZ, 0xc0, !PT ;  /* 0x0000000308ff7812 */ /* 0x040fe400078ac0ff */
[C---:B------:R-:W-:Y:S02]  /*1be0*/  LEA.HI.SX32 R10, R3.reuse, 0x1, 0x1 ;  /* 0x00000001030a7811 */ /* 0x040fe400078f0aff */
[----:B------:R-:W-:Y:S01]  /*1bf0*/  ISETP.GT.OR P5, PT, R8, 0xf, P5 ;  /* 0x0000000f0800780c */ /* 0x000fe20002fa4670 */
[----:B------:R-:W-:Y:S01]  /*1c00*/  @!P1 IMAD.MOV R32, RZ, RZ, -R32 ;  /* 0x000000ffff209224 */ /* 0x000fe200078e0a20 */
[----:B------:R-:W-:Y:S01]  /*1c10*/  ISETP.LT.U32.AND P1, PT, R24, R34, PT ;  /* 0x000000221800720c */ /* 0x000fe20003f21070 */
[----:B------:R-:W-:Y:S01]  /*1c20*/  @!P0 IMAD.MOV R28, RZ, RZ, -R28 ;  /* 0x000000ffff1c8224 */ /* 0x000fe200078e0a1c */
[----:B------:R-:W-:-:S02]  /*1c30*/  ISETP.GT.AND P0, PT, R3, RZ, PT ;  /* 0x000000ff0300720c */ /* 0x000fc40003f04270 */
[----:B------:R-:W-:Y:S01]  /*1c40*/  SEL R20, R21, R32, !P4 ;  /* 0x0000002015147207 */ /* 0x000fe20006000000 */
[----:B0-----:R-:W-:Y:S01]  /*1c50*/  FADD.FTZ R26, R33, R26 ;  /* 0x0000001a211a7221 */ /* 0x001fe20000010000 */
[----:B------:R-:W-:Y:S01]  /*1c60*/  SEL R22, R21, R28, !P4 ;  /* 0x0000001c15167207 */ /* 0x000fe20006000000 */
[----:B------:R-:W-:Y:S01]  /*1c70*/  IMAD.MOV.U32 R28, RZ, RZ, 0x7f800000 ;  /* 0x7f800000ff1c7424 */ /* 0x000fe200078e00ff */
[----:B-1----:R-:W-:Y:S02]  /*1c80*/  ISETP.NE.AND P4, PT, R4, RZ, PT ;  /* 0x000000ff0400720c */ /* 0x002fe40003f85270 */
[----:B------:R-:W0:Y:S01]  /*1c90*/  SHFL.BFLY PT, R13, R26, 0x1, 0x1f ;  /* 0x0c201f001a0d7f89 */ /* 0x000e2200000e0000 */
[----:B------:R-:W-:Y:S02]  /*1ca0*/  LEA.HI.SX32 R4, R9, 0x1, 0x1 ;  /* 0x0000000109047811 */ /* 0x000fe400078f0aff */
[----:B------:R-:W-:Y:S02]  /*1cb0*/  SEL R27, R11, 0x1, !P4 ;  /* 0x000000010b1b7807 */ /* 0x000fe40006000000 */
[----:B------:R-:W-:Y:S01]  /*1cc0*/  @!P0 IMAD.MOV R10, RZ, RZ, R23 ;  /* 0x000000ffff0a8224 */ /* 0x000fe200078e0217 */
[----:B------:R-:W-:-:S02]  /*1cd0*/  SHF.R.S32.HI R11, RZ, 0x1f, R34 ;  /* 0x0000001fff0b7819 */ /* 0x000fc40000011422 */
[----:B------:R-:W-:Y:S02]  /*1ce0*/  IMAD R23, R22, R27, RZ ;  /* 0x0000001b16177224 */ /* 0x000fe400078e02ff */
[C---:B------:R-:W-:Y:S01]  /*1cf0*/  ISETP.LT.AND.EX P1, PT, R25.reuse, R11, PT, P1 ;  /* 0x0000000b1900720c */ /* 0x040fe20003f21310 */
[----:B------:R-:W-:Y:S02]  /*1d00*/  IMAD R27, R20, R27, RZ ;  /* 0x0000001b141b7224 */ /* 0x000fe400078e02ff */
[----:B------:R-:W-:Y:S01]  /*1d10*/  IMAD R10, R10, R23, RZ ;  /* 0x000000170a0a7224 */ /* 0x000fe200078e02ff */
[----:B------:R-:W-:Y:S01]  /*1d20*/  SEL R11, R25, R11, P1 ;  /* 0x0000000b190b7207 */ /* 0x000fe20000800000 */
[----:B0-----:R-:W-:Y:S01]  /*1d30*/  FADD.FTZ R13, R26, R13 ;  /* 0x0000000d1a0d7221 */ /* 0x001fe20000010000 */
[----:B------:R-:W-:-:S04]  /*1d40*/  SHF.R.S32.HI R26, RZ, 0x1f, R9 ;  /* 0x0000001fff1a7819 */ /* 0x000fc80000011409 */
[----:B------:R-:W-:Y:S01]  /*1d50*/  FSETP.NE.FTZ.AND P2, PT, R13, RZ, PT ;  /* 0x000000ff0d00720b */ /* 0x000fe20003f55000 */
[----:B------:R-:W-:-:S04]  /*1d60*/  @!P6 IMAD.MOV R4, RZ, RZ, R26 ;  /* 0x000000ffff04e224 */ /* 0x000fc800078e021a */
[----:B------:R-:W-:-:S08]  /*1d70*/  IMAD R8, R27, R4, RZ ;  /* 0x000000041b087224 */ /* 0x000fd000078e02ff */
[----:B------:R0:W1:Y:S02]  /*1d80*/  @P2 MUFU.LG2 R21, R13 ;  /* 0x0000000d00152308 */ /* 0x0000640000000c00 */
[----:B0-----:R-:W-:Y:S01]  /*1d90*/  SEL R13, R24, R34, P1 ;  /* 0x00000022180d7207 */ /* 0x001fe20000800000 */
[----:B-1----:R-:W-:Y:S01]  /*1da0*/  @P2 FFMA.FTZ R28, R21, 0.69314718246459960938, R6 ;  /* 0x3f317218151c2823 */ /* 0x002fe20000010006 */
        /* <DEDUP_REMOVED lines=46> */
.L_x_268:
[----:B------:R-:W0:Y:S01]  /*2090*/  I2F.U32.RP R22, R40 ;  /* 0x0000002800167306 */ /* 0x000e220000209000 */
[----:B------:R-:W-:Y:S01]  /*20a0*/  ISETP.NE.U32.AND P0, PT, R40, RZ, PT ;  /* 0x000000ff2800720c */ /* 0x000fe20003f05070 */
[----:B------:R-:W-:Y:S01]  /*20b0*/  HFMA2.MMA R45, -RZ, RZ, 0, 0 ;  /* 0x00000000ff2d7435 */ /* 0x000fe200000001ff */
[----:B------:R-:W-:-:S05]  /*20c0*/  MOV R23, RZ ;  /* 0x000000ff00177202 */ /* 0x000fca0000000f00 */
        /* <DEDUP_REMOVED lines=15> */
[----:B------:R-:W-:-:S05]  /*21c0*/  @!P0 LOP3.LUT R44, RZ, R40, RZ, 0x33, !PT ;  /* 0x00000028ff2c8212 */ /* 0x000fca00078e33ff */
[----:B------:R-:W-:-:S04]  /*21d0*/  IMAD.MOV R5, RZ, RZ, -R44 ;  /* 0x000000ffff057224 */ /* 0x000fc800078e0a2c */
[----:B------:R-:W-:Y:S02]  /*21e0*/  IMAD R46, R40, R5, R32 ;  /* 0x00000005282e7224 */ /* 0x000fe400078e0220 */
.L_x_269:
[----:B------:R-:W-:Y:S05]  /*21f0*/  BSYNC B0 ;  /* 0x0000000000007941 */ /* 0x000fea0003800000 */
.L_x_267:
[----:B------:R-:W-:Y:S01]  /*2200*/  LOP3.LUT R0, R23, R2, RZ, 0xfc, !PT ;  /* 0x0000000217007212 */ /* 0x000fe200078efcff */
[----:B------:R-:W-:Y:S03]  /*2210*/  BSSY B0, `(.L_x_270) ;  /* 0x0000027000007945 */ /* 0x000fe60003800000 */
[----:B------:R-:W-:-:S13]  /*2220*/  ISETP.NE.U32.AND P0, PT, R0, RZ, PT ;  /* 0x000000ff0000720c */ /* 0x000fda0003f05070 */
[----:B------:R-:W-:Y:S05]  /*2230*/  @!P0 BRA `(.L_x_271) ;  /* 0x0000000000388947 */ /* 0x000fea0003800000 */
[----:B------:R-:W-:Y:S01]  /*2240*/  IMAD.MOV.U32 R24, RZ, RZ, R37 ;  /* 0x000000ffff187224 */ /* 0x000fe200078e0025 */
[----:B------:R-:W-:Y:S02]  /*2250*/  MOV R5, R2 ;  /* 0x0000000200057202 */ /* 0x000fe40000000f00 */
[----:B------:R-:W-:Y:S02]  /*2260*/  MOV R22, 0x2280 ;  /* 0x0000228000167802 */ /* 0x000fe40000000f00 */
[----:B------:R-:W-:Y:S05]  /*2270*/  CALL.REL.NOINC `($__internal_5_$__cuda_sm20_div_s64) ;  /* 0x0000002000387944 */ /* 0x000fea0003c00000 */
[-C--:B------:R-:W-:Y:S02]  /*2280*/  IADD3 R5, P0, RZ, -R0.reuse, RZ ;  /* 0x80000000ff057210 */ /* 0x080fe40007f1e0ff */
[----:B------:R-:W-:Y:S02]  /*2290*/  MOV R47, R23 ;  /* 0x00000017002f7202 */ /* 0x000fe40000000f00 */
[----:B------:R-:W-:Y:S02]  /*22a0*/  IADD3.X R20, RZ, ~R25, RZ, P0, !PT ;  /* 0x80000019ff147210 */ /* 0x000fe400007fe4ff */
[----:B------:R-:W-:Y:S01]  /*22b0*/  MOV R36, R0 ;  /* 0x0000000000247202 */ /* 0x000fe20000000f00 */
[----:B------:R-:W-:-:S04]  /*22c0*/  IMAD.WIDE.U32 R32, R37, R5, R46 ;  /* 0x0000000525207225 */ /* 0x000fc800078e002e */
[----:B------:R-:W-:Y:S01]  /*22d0*/  IMAD R20, R20, R37, RZ ;  /* 0x0000002514147224 */ /* 0x000fe200078e02ff */
[----:B------:R-:W-:-:S03]  /*22e0*/  MOV R37, R25 ;  /* 0x0000001900257202 */ /* 0x000fc60000000f00 */
[----:B------:R-:W-:-:S05]  /*22f0*/  IMAD R20, R2, R5, R20 ;  /* 0x0000000502147224 */ /* 0x000fca00078e0214 */
[----:B------:R-:W-:Y:S01]  /*2300*/  IADD3 R33, R33, R20, RZ ;  /* 0x0000001421217210 */ /* 0x000fe20007ffe0ff */
[----:B------:R-:W-:Y:S05]  /*2310*/  BRA `(.L_x_272) ;  /* 0x0000000000587947 */ /* 0x000fea0003800000 */
.L_x_271:
[----:B------:R-:W0:Y:S01]  /*2320*/  I2F.U32.RP R2, R37 ;  /* 0x0000002500027306 */ /* 0x000e220000209000 */
[----:B------:R-:W-:Y:S02]  /*2330*/  ISETP.NE.U32.AND P0, PT, R37, RZ, PT ;  /* 0x000000ff2500720c */ /* 0x000fe40003f05070 */
        /* <DEDUP_REMOVED lines=18> */
[----:B------:R-:W-:Y:S01]  /*2460*/  IMAD R32, R37, R32, R46 ;  /* 0x0000002025207224 */ /* 0x000fe200078e022e */
[----:B------:R-:W-:-:S11]  /*2470*/  HFMA2.MMA R37, -RZ, RZ, 0, 0 ;  /* 0x00000000ff257435 */ /* 0x000fd600000001ff */
.L_x_272:
[----:B------:R-:W-:Y:S05]  /*2480*/  BSYNC B0 ;  /* 0x0000000000007941 */ /* 0x000fea0003800000 */
.L_x_270:
[----:B------:R-:W0:Y:S01]  /*2490*/  LDC.64 R26, c[0x0][0x2c0] ;  /* 0x0000b000ff1a7b82 */ /* 0x000e220000000a00 */
[----:B------:R-:W-:Y:S01]  /*24a0*/  LOP3.LUT R0, R37, R4, RZ, 0xfc, !PT ;  /* 0x0000000425007212 */ /* 0x000fe200078efcff */
[----:B------:R-:W-:Y:S03]  /*24b0*/  BSSY B0, `(.L_x_273) ;  /* 0x000002d000007945 */ /* 0x000fe60003800000 */
[----:B------:R-:W-:Y:S01]  /*24c0*/  ISETP.NE.U32.AND P0, PT, R0, RZ, PT ;  /* 0x000000ff0000720c */ /* 0x000fe20003f05070 */
[C---:B0-----:R-:W-:Y:S01]  /*24d0*/  IMAD R2, R26.reuse, R27, RZ ;  /* 0x0000001b1a027224 */ /* 0x041fe200078e02ff */
[----:B------:R-:W-:-:S11]  /*24e0*/  SEL R26, R26, 0x1, P4 ;  /* 0x000000011a1a7807 */ /* 0x000fd60002000000 */
[----:B------:R-:W-:Y:S05]  /*24f0*/  @!P0 BRA `(.L_x_274) ;  /* 0x0000000000488947 */ /* 0x000fea0003800000 */
[----:B------:R-:W-:Y:S01]  /*2500*/  IMAD.MOV.U32 R46, RZ, RZ, R36 ;  /* 0x000000ffff2e7224 */ /* 0x000fe200078e0024 */
[----:B------:R-:W-:Y:S01]  /*2510*/  MOV R24, R6 ;  /* 0x0000000600187202 */ /* 0x000fe20000000f00 */
[----:B------:R-:W-:Y:S01]  /*2520*/  IMAD.MOV.U32 R23, RZ, RZ, R37 ;  /* 0x000000ffff177224 */ /* 0x000fe200078e0025 */
[----:B------:R-:W-:Y:S02]  /*2530*/  MOV R5, R4 ;  /* 0x0000000400057202 */ /* 0x000fe40000000f00 */
[----:B------:R-:W-:Y:S02]  /*2540*/  MOV R22, 0x2560 ;  /* 0x0000256000167802 */ /* 0x000fe40000000f00 */
[----:B------:R-:W-:Y:S05]  /*2550*/  CALL.REL.NOINC `($__internal_5_$__cuda_sm20_div_s64) ;  /* 0x0000001c00807944 */ /* 0x000fea0003c00000 */
[----:B------:R-:W-:Y:S01]  /*2560*/  IADD3 R21, P0, RZ, -R0, RZ ;  /* 0x80000000ff157210 */ /* 0x000fe20007f1e0ff */
[----:B------:R-:W-:Y:S01]  /*2570*/  IMAD.MOV.U32 R23, RZ, RZ, R37 ;  /* 0x000000ffff177224 */ /* 0x000fe200078e0025 */
[----:B------:R-:W-:Y:S02]  /*2580*/  MOV R22, R36 ;  /* 0x0000002400167202 */ /* 0x000fe40000000f00 */
[----:B------:R-:W-:-:S03]  /*2590*/  IADD3.X R5, RZ, ~R25, RZ, P0, !PT ;  /* 0x80000019ff057210 */ /* 0x000fc600007fe4ff */
[----:B------:R-:W-:-:S04]  /*25a0*/  IMAD.WIDE.U32 R22, R6, R21, R22 ;  /* 0x0000001506167225 */ /* 0x000fc800078e0016 */
[----:B------:R-:W-:Y:S01]  /*25b0*/  IMAD R5, R5, R6, RZ ;  /* 0x0000000605057224 */ /* 0x000fe200078e02ff */
[----:B------:R-:W-:Y:S02]  /*25c0*/  MOV R6, R22 ;  /* 0x0000001600067202 */ /* 0x000fe40000000f00 */
[----:B------:R-:W-:Y:S01]  /*25d0*/  MOV R22, R0 ;  /* 0x0000000000167202 */ /* 0x000fe20000000f00 */
[----:B------:R-:W-:-:S04]  /*25e0*/  IMAD R5, R4, R21, R5 ;  /* 0x0000001504057224 */ /* 0x000fc800078e0205 */
[----:B------:R-:W-:Y:S01]  /*25f0*/  IMAD.IADD R5, R23, 0x1, R5 ;  /* 0x0000000117057824 */ /* 0x000fe200078e0205 */
[----:B------:R-:W-:Y:S01]  /*2600*/  MOV R23, R25 ;  /* 0x0000001900177202 */ /* 0x000fe20000000f00 */
[----:B------:R-:W-:Y:S05]  /*2610*/  BRA `(.L_x_275) ;  /* 0x0000000000587947 */ /* 0x000fea0003800000 */
.L_x_274:
        /* <DEDUP_REMOVED lines=22> */
.L_x_275:
[----:B------:R-:W-:Y:S05]  /*2780*/  BSYNC B0 ;  /* 0x0000000000007941 */ /* 0x000fea0003800000 */
.L_x_273:
[-C--:B------:R-:W-:Y:S01]  /*2790*/  IMAD R21, R39, R19.reuse, RZ ;  /* 0x0000001327157224 */ /* 0x080fe200078e02ff */
[----:B------:R-:W-:Y:S01]  /*27a0*/  ULDC.U8 UR5, c[0x0][0x3d9] ;  /* 0x0000f64000057ab9 */ /* 0x000fe20000000000 */
[C---:B------:R-:W-:Y:S01]  /*27b0*/  IMAD.WIDE.U32 R36, R38.reuse, R19, RZ ;  /* 0x0000001326247225 */ /* 0x040fe200078e00ff */
[----:B------:R-:W-:Y:S01]  /*27c0*/  UISETP.NE.AND UP0, UPT, UR5, URZ, UPT ;  /* 0x0000003f0500728c */ /* 0x000fe2000bf05270 */
[----:B------:R-:W-:Y:S01]  /*27d0*/  BSSY B0, `(.L_x_276) ;  /* 0x0000044000007945 */ /* 0x000fe20003800000 */
[----:B------:R-:W-:Y:S01]  /*27e0*/  ULDC UR4, c[0x0][0x2c4] ;  /* 0x0000b10000047ab9 */ /* 0x000fe20000000800 */
[----:B------:R-:W-:Y:S01]  /*27f0*/  IMAD R21, R38, R18, R21 ;  /* 0x0000001226157224 */ /* 0x000fe200078e0215 */
[----:B------:R-:W-:Y:S01]  /*2800*/  USEL UR4, UR4, 0x1, !UP0 ;  /* 0x0000000104047887 */ /* 0x000fe2000c000000 */
[----:B------:R-:W-:Y:S02]  /*2810*/  IMAD R25, R5, R2, RZ ;  /* 0x0000000205197224 */ /* 0x000fe400078e02ff */
[----:B------:R-:W-:Y:S01]  /*2820*/  IMAD R33, R33, R26, RZ ;  /* 0x0000001a21217224 */ /* 0x000fe200078e02ff */
[----:B------:R-:W-:Y:S01]  /*2830*/  IADD3 R0, R37, R21, RZ ;  /* 0x0000001525007210 */ /* 0x000fe20007ffe0ff */
[----:B------:R-:W-:Y:S01]  /*2840*/  USHF.R.S32.HI UR5, URZ, 0x1f, UR4 ;  /* 0x0000001f3f057899 */ /* 0x000fe20008011404 */
[----:B------:R-:W-:Y:S01]  /*2850*/  SHF.R.S32.HI R21, RZ, 0x1f, R26 ;  /* 0x0000001fff157819 */ /* 0x000fe2000001141a */
[----:B------:R-:W-:-:S02]  /*2860*/  IMAD R23, R23, UR4, RZ ;  /* 0x0000000417177c24 */ /* 0x000fc4000f8e02ff */
[-C--:B------:R-:W-:Y:S01]  /*2870*/  IMAD R27, R0, R17.reuse, RZ ;  /* 0x00000011001b7224 */ /* 0x080fe200078e02ff */
[----:B------:R-:W-:Y:S01]  /*2880*/  SHF.R.S32.HI R0, RZ, 0x1f, R2 ;  /* 0x0000001fff007819 */ /* 0x000fe20000011402 */
[----:B------:R-:W-:Y:S02]  /*2890*/  IMAD R21, R21, R32, R33 ;  /* 0x0000002015157224 */ /* 0x000fe400078e0221 */
[----:B------:R-:W-:Y:S02]  /*28a0*/  IMAD R27, R16, R36, R27 ;  /* 0x00000024101b7224 */ /* 0x000fe400078e021b */
[----:B------:R-:W-:-:S04]  /*28b0*/  IMAD.WIDE.U32 R36, R36, R17, RZ ;  /* 0x0000001124247225 */ /* 0x000fc800078e00ff */
[----:B------:R-:W-:Y:S01]  /*28c0*/  IMAD R25, R0, R6, R25 ;  /* 0x0000000600197224 */ /* 0x000fe200078e0219 */
[----:B------:R-:W-:Y:S01]  /*28d0*/  IADD3 R5, R37, R27, RZ ;  /* 0x0000001b25057210 */ /* 0x000fe20007ffe0ff */
[----:B------:R-:W-:-:S03]  /*28e0*/  IMAD.WIDE.U32 R40, R6, R2, RZ ;  /* 0x0000000206287225 */ /* 0x000fc600078e00ff */
[----:B------:R-:W-:Y:S01]  /*28f0*/  LOP3.LUT R0, R45, R5, RZ, 0xfc, !PT ;  /* 0x000000052d007212 */ /* 0x000fe200078efcff */
[----:B------:R-:W-:Y:S01]  /*2900*/  IMAD.WIDE.U32 R32, R32, R26, RZ ;  /* 0x0000001a20207225 */ /* 0x000fe200078e00ff */
[----:B------:R-:W-:Y:S02]  /*2910*/  IADD3 R6, R41, R25, RZ ;  /* 0x0000001929067210 */ /* 0x000fe40007ffe0ff */
[----:B------:R-:W-:Y:S01]  /*2920*/  ISETP.NE.U32.AND P0, PT, R0, RZ, PT ;  /* 0x000000ff0000720c */ /* 0x000fe20003f05070 */
[C---:B------:R-:W-:Y:S02]  /*2930*/  IMAD R23, R22.reuse, UR5, R23 ;  /* 0x0000000516177c24 */ /* 0x040fe4000f8e0217 */
[----:B------:R-:W-:-:S04]  /*2940*/  IMAD.WIDE.U32 R38, R22, UR4, RZ ;  /* 0x0000000416267c25 */ /* 0x000fc8000f8e00ff */
[-C--:B------:R-:W-:Y:S01]  /*2950*/  IMAD R4, R9, R2.reuse, RZ ;  /* 0x0000000209047224 */ /* 0x080fe200078e02ff */
[----:B------:R-:W-:Y:S01]  /*2960*/  IADD3 R9, R39, R23, RZ ;  /* 0x0000001727097210 */ /* 0x000fe20007ffe0ff */
[----:B------:R-:W-:Y:S01]  /*2970*/  IMAD R3, R3, R2, RZ ;  /* 0x0000000203037224 */ /* 0x000fe200078e02ff */
[----:B------:R-:W-:-:S03]  /*2980*/  IADD3 R2, R33, R21, RZ ;  /* 0x0000001521027210 */ /* 0x000fc60007ffe0ff */
[----:B------:R-:W-:Y:S05]  /*2990*/  @!P0 BRA `(.L_x_277) ;  /* 0x0000000000408947 */ /* 0x000fea0003800000 */
[----:B------:R-:W-:Y:S01]  /*29a0*/  IMAD.MOV.U32 R46, RZ, RZ, R44 ;  /* 0x000000ffff2e7224 */ /* 0x000fe200078e002c */
[----:B------:R-:W-:Y:S01]  /*29b0*/  MOV R23, R45 ;  /* 0x0000002d00177202 */ /* 0x000fe20000000f00 */
[----:B------:R-:W-:Y:S01]  /*29c0*/  IMAD.MOV.U32 R24, RZ, RZ, R36 ;  /* 0x000000ffff187224 */ /* 0x000fe200078e0024 */
[----:B------:R-:W-:Y:S02]  /*29d0*/  MOV R22, 0x29f0 ;  /* 0x000029f000167802 */ /* 0x000fe40000000f00 */
[----:B------:R-:W-:Y:S05]  /*29e0*/  CALL.REL.NOINC `($__internal_5_$__cuda_sm20_div_s64) ;  /* 0x00000018005c7944 */ /* 0x000fea0003c00000 */
[----:B------:R-:W-:Y:S02]  /*29f0*/  IADD3 R20, P0, RZ, -R0, RZ ;  /* 0x80000000ff147210 */ /* 0x000fe40007f1e0ff */
[----:B------:R-:W-:Y:S02]  /*2a00*/  MOV R22, R44 ;  /* 0x0000002c00167202 */ /* 0x000fe40000000f00 */
[----:B------:R-:W-:Y:S02]  /*2a10*/  IADD3.X R21, RZ, ~R25, RZ, P0, !PT ;  /* 0x80000019ff157210 */ /* 0x000fe400007fe4ff */
[----:B------:R-:W-:Y:S01]  /*2a20*/  MOV R23, R45 ;  /* 0x0000002d00177202 */ /* 0x000fe20000000f00 */
[----:B------:R-:W-:Y:S01]  /*2a30*/  IMAD.MOV.U32 R45, RZ, RZ, R25 ;  /* 0x000000ffff2d7224 */ /* 0x000fe200078e0019 */
[----:B------:R-:W-:Y:S01]  /*2a40*/  MOV R44, R0 ;  /* 0x00000000002c7202 */ /* 0x000fe20000000f00 */
[-C--:B------:R-:W-:Y:S02]  /*2a50*/  IMAD R21, R21, R36.reuse, RZ ;  /* 0x0000002415157224 */ /* 0x080fe400078e02ff */
[----:B------:R-:W-:-:S04]  /*2a60*/  IMAD.WIDE.U32 R36, R20, R36, R22 ;  /* 0x0000002414247225 */ /* 0x000fc800078e0016 */
[----:B------:R-:W-:-:S04]  /*2a70*/  IMAD R21, R5, R20, R21 ;  /* 0x0000001405157224 */ /* 0x000fc800078e0215 */
[----:B------:R-:W-:Y:S01]  /*2a80*/  IMAD.IADD R23, R37, 0x1, R21 ;  /* 0x0000000125177824 */ /* 0x000fe200078e0215 */
[----:B------:R-:W-:Y:S05]  /*2a90*/  BRA `(.L_x_278) ;  /* 0x00000000005c7947 */ /* 0x000fea0003800000 */
.L_x_277:
        /* <DEDUP_REMOVED lines=23> */
.L_x_278:
[----:B------:R-:W-:Y:S05]  /*2c10*/  BSYNC B0 ;  /* 0x0000000000007941 */ /* 0x000fea0003800000 */
.L_x_276:
        /* <DEDUP_REMOVED lines=11> */
[----:B------:R-:W-:Y:S02]  /*2cd0*/  IADD3.X R20, RZ, ~R25, RZ, P0, !PT ;  /* 0x80000019ff147210 */ /* 0x000fe400007fe4ff */
[----:B------:R-:W-:Y:S01]  /*2ce0*/  MOV R48, R0 ;  /* 0x0000000000307202 */ /* 0x000fe20000000f00 */
[----:B------:R-:W-:Y:S01]  /*2cf0*/  IMAD.WIDE.U32 R36, R19, R5, R36 ;  /* 0x0000000513247225 */ /* 0x000fe200078e0024 */
[----:B------:R-:W-:-:S03]  /*2d00*/  MOV R49, R25 ;  /* 0x0000001900317202 */ /* 0x000fc60000000f00 */
[----:B------:R-:W-:-:S04]  /*2d10*/  IMAD R20, R20, R19, RZ ;  /* 0x0000001314147224 */ /* 0x000fc800078e02ff */
[----:B------:R-:W-:-:S05]  /*2d20*/  IMAD R18, R18, R5, R20 ;  /* 0x0000000512127224 */ /* 0x000fca00078e0214 */
[----:B------:R-:W-:Y:S01]  /*2d30*/  IADD3 R18, R37, R18, RZ ;  /* 0x0000001225127210 */ /* 0x000fe20007ffe0ff */
[----:B------:R-:W-:Y:S05]  /*2d40*/  BRA `(.L_x_281) ;  /* 0x0000000000587947 */ /* 0x000fea0003800000 */
.L_x_280:
[----:B------:R-:W0:Y:S01]  /*2d50*/  I2F.U32.RP R20, R19 ;  /* 0x0000001300147306 */ /* 0x000e220000209000 */
[----:B------:R-:W-:Y:S01]  /*2d60*/  HFMA2.MMA R22, -RZ, RZ, 0, 0 ;  /* 0x00000000ff167435 */ /* 0x000fe200000001ff */
[----:B------:R-:W-:Y:S01]  /*2d70*/  ISETP.NE.U32.AND P0, PT, R19, RZ, PT ;  /* 0x000000ff1300720c */ /* 0x000fe20003f05070 */
[----:B------:R-:W-:-:S05]  /*2d80*/  HFMA2.MMA R49, -RZ, RZ, 0, 0 ;  /* 0x00000000ff317435 */ /* 0x000fca00000001ff */
[----:B0-----:R-:W0:Y:S02]  /*2d90*/  MUFU.RCP R18, R20 ;  /* 0x0000001400127308 */ /* 0x001e240000001000 */
[----:B0-----:R-:W-:-:S06]  /*2da0*/  IADD3 R18, R18, 0xffffffe, RZ ;  /* 0x0ffffffe12127810 */ /* 0x001fcc0007ffe0ff */
[----:B------:R-:W0:Y:S02]  /*2db0*/  F2I.FTZ.U32.TRUNC.NTZ R23, R18 ;  /* 0x0000001200177305 */ /* 0x000e24000021f000 */
[----:B0-----:R-:W-:Y:S01]  /*2dc0*/  IMAD.MOV R0, RZ, RZ, -R23 ;  /* 0x000000ffff007224 */ /* 0x001fe200078e0a17 */
[----:B------:R-:W-:-:S03]  /*2dd0*/  MOV R18, RZ ;  /* 0x000000ff00127202 */ /* 0x000fc60000000f00 */
        /* <DEDUP_REMOVED lines=13> */
.L_x_281:
[----:B------:R-:W-:Y:S05]  /*2eb0*/  BSYNC B0 ;  /* 0x0000000000007941 */ /* 0x000fea0003800000 */
.L_x_279:
        /* <DEDUP_REMOVED lines=13> */
[----:B------:R-:W-:Y:S02]  /*2f90*/  IADD3.X R20, RZ, ~R25, RZ, P0, !PT ;  /* 0x80000019ff147210 */ /* 0x000fe400007fe4ff */
[----:B------:R-:W-:-:S03]  /*2fa0*/  MOV R23, R49 ;  /* 0x0000003100177202 */ /* 0x000fc60000000f00 */
[----:B------:R-:W-:Y:S02]  /*2fb0*/  IMAD R20, R20, R17, RZ ;  /* 0x0000001114147224 */ /* 0x000fe400078e02ff */
[----:B------:R-:W-:-:S04]  /*2fc0*/  IMAD.WIDE.U32 R22, R17, R5, R22 ;  /* 0x0000000511167225 */ /* 0x000fc800078e0016 */
[----:B------:R-:W-:Y:S02]  /*2fd0*/  IMAD R16, R16, R5, R20 ;  /* 0x0000000510107224 */ /* 0x000fe400078e0214 */
[----:B------:R-:W-:-:S03]  /*2fe0*/  IMAD.MOV.U32 R20, RZ, RZ, R22 ;  /* 0x000000ffff147224 */ /* 0x000fc600078e0016 */
[----:B------:R-:W-:Y:S01]  /*2ff0*/  IADD3 R16, R23, R16, RZ ;  /* 0x0000001017107210 */ /* 0x000fe20007ffe0ff */
[----:B------:R-:W-:Y:S05]  /*3000*/  BRA `(.L_x_284) ;  /* 0x00000000005c7947 */ /* 0x000fea0003800000 */
.L_x_283:
        /* <DEDUP_REMOVED lines=23> */
.L_x_284:
[----:B------:R-:W-:Y:S05]  /*3180*/  BSYNC B0 ;  /* 0x0000000000007941 */ /* 0x000fea0003800000 */
.L_x_282:
[----:B------:R-:W-:Y:S01]  /*3190*/  SHF.R.S32.HI R0, RZ, 0x1f, R10 ;  /* 0x0000001fff007819 */ /* 0x000fe2000001140a */
[-C--:B------:R-:W-:Y:S01]  /*31a0*/  IMAD R5, R25, R10.reuse, RZ ;  /* 0x0000000a19057224 */ /* 0x080fe200078e02ff */
[----:B------:R-:W-:Y:S01]  /*31b0*/  ULDC UR4, c[0x0][0x2c4] ;  /* 0x0000b10000047ab9 */ /* 0x000fe20000000800 */
[----:B------:R-:W-:Y:S01]  /*31c0*/  IMAD.WIDE.U32 R48, R24, R10, RZ ;  /* 0x0000000a18307225 */ /* 0x000fe200078e00ff */
[----:B------:R-:W-:Y:S01]  /*31d0*/  LOP3.LUT R10, R45, R14, RZ, 0xfc, !PT ;  /* 0x0000000e2d0a7212 */ /* 0x000fe200078efcff */
[----:B------:R-:W-:Y:S01]  /*31e0*/  BSSY B0, `(.L_x_285) ;  /* 0x0000039000007945 */ /* 0x000fe20003800000 */
[----:B------:R-:W-:Y:S01]  /*31f0*/  SHF.R.S32.HI R17, RZ, 0x1f, R3 ;  /* 0x0000001fff117819 */ /* 0x000fe20000011403 */
[----:B------:R-:W-:Y:S01]  /*3200*/  IMAD R37, R26, UR4, RZ ;  /* 0x000000041a257c24 */ /* 0x000fe2000f8e02ff */
[----:B------:R-:W-:Y:S01]  /*3210*/  ISETP.NE.U32.AND P0, PT, R10, RZ, PT ;  /* 0x000000ff0a00720c */ /* 0x000fe20003f05070 */
[----:B------:R-:W-:Y:S02]  /*3220*/  IMAD R5, R0, R24, R5 ;  /* 0x0000001800057224 */ /* 0x000fe400078e0205 */
[----:B------:R-:W-:Y:S01]  /*3230*/  IMAD R0, R18, R37, RZ ;  /* 0x0000002512007224 */ /* 0x000fe200078e02ff */
[----:B------:R-:W-:Y:S01]  /*3240*/  SHF.R.S32.HI R21, RZ, 0x1f, R37 ;  /* 0x0000001fff157819 */ /* 0x000fe20000011425 */
[----:B------:R-:W-:Y:S01]  /*3250*/  IMAD R16, R16, R3, RZ ;  /* 0x0000000310107224 */ /* 0x000fe200078e02ff */
[----:B------:R-:W-:Y:S01]  /*3260*/  IADD3 R10, R49, R5, RZ ;  /* 0x00000005310a7210 */ /* 0x000fe20007ffe0ff */
[----:B------:R-:W-:-:S04]  /*3270*/  IMAD.WIDE.U32 R18, R20, R3, RZ ;  /* 0x0000000314127225 */ /* 0x000fc800078e00ff */
[----:B------:R-:W-:Y:S02]  /*3280*/  IMAD R3, R21, R36, R0 ;  /* 0x0000002415037224 */ /* 0x000fe400078e0200 */
[----:B------:R-:W-:Y:S02]  /*3290*/  IMAD R17, R17, R20, R16 ;  /* 0x0000001411117224 */ /* 0x000fe400078e0210 */
[----:B------:R-:W-:-:S03]  /*32a0*/  IMAD.WIDE.U32 R36, R36, R37, RZ ;  /* 0x0000002524247225 */ /* 0x000fc600078e00ff */
[----:B------:R-:W-:Y:S02]  /*32b0*/  IADD3 R16, R19, R17, RZ ;  /* 0x0000001113107210 */ /* 0x000fe40007ffe0ff */
[----:B------:R-:W-:Y:S01]  /*32c0*/  IADD3 R3, R37, R3, RZ ;  /* 0x0000000325037210 */ /* 0x000fe20007ffe0ff */
[----:B------:R-:W-:Y:S06]  /*32d0*/  @!P0 BRA `(.L_x_286) ;  /* 0x0000000000488947 */ /* 0x000fec0003800000 */
        /* <DEDUP_REMOVED lines=18> */
.L_x_286:
        /* <DEDUP_REMOVED lines=23> */
.L_x_287:
[----:B------:R-:W-:Y:S05]  /*3570*/  BSYNC B0 ;  /* 0x0000000000007941 */ /* 0x000fea0003800000 */
.L_x_285:
[----:B------:R-:W-:Y:S01]  /*3580*/  LOP3.LUT R0, R45, R11, RZ, 0xfc, !PT ;  /* 0x0000000b2d007212 */ /* 0x000fe200078efcff */
[----:B------:R-:W-:Y:S01]  /*3590*/  IMAD R26, R7, R26, RZ ;  /* 0x0000001a071a7224 */ /* 0x000fe200078e02ff */
[----:B------:R-:W-:Y:S02]  /*35a0*/  BSSY B0, `(.L_x_288) ;  /* 0x0000030000007945 */ /* 0x000fe40003800000 */
[----:B------:R-:W-:Y:S01]  /*35b0*/  ISETP.NE.U32.AND P0, PT, R0, RZ, PT ;  /* 0x000000ff0000720c */ /* 0x000fe20003f05070 */
        /* <DEDUP_REMOVED lines=23> */
.L_x_289:
        /* <DEDUP_REMOVED lines=10> */
[----:B------:R-:W-:-:S04]  /*37d0*/  IMAD.HI.U32 R14, R5, R44, RZ ;  /* 0x0000002c050e7227 */ /* 0x000fc800078e00ff */
[----:B------:R-:W-:Y:S01]  /*37e0*/  IMAD.MOV.U32 R5, RZ, RZ, RZ ;  /* 0x000000ffff057224 */ /* 0x000fe200078e00ff */
        /* <DEDUP_REMOVED lines=8> */
[----:B------:R-:W-:Y:S02]  /*3870*/  IADD3 R0, -R14, RZ, RZ ;  /* 0x000000ff0e007210 */ /* 0x000fe40007ffe1ff */
[----:B------:R-:W-:-:S03]  /*3880*/  MOV R24, R14 ;  /* 0x0000000e00187202 */ /* 0x000fc60000000f00 */
[----:B------:R-:W-:Y:S02]  /*3890*/  IMAD R13, R13, R0, R44 ;  /* 0x000000000d0d7224 */ /* 0x000fe400078e022c */
.L_x_290:
[----:B------:R-:W-:Y:S05]  /*38a0*/  BSYNC B0 ;  /* 0x0000000000007941 */ /* 0x000fea0003800000 */
.L_x_288:
[----:B------:R-:W-:Y:S01]  /*38b0*/  IADD3 R33, P1, P0, R40, R38, R32 ;  /* 0x0000002628217210 */ /* 0x000fe2000783e020 */
[----:B------:R-:W-:Y:S01]  /*38c0*/  ULDC.64 UR4, c[0x0][0x2b0] ;  /* 0x0000ac0000047ab9 */ /* 0x000fe20000000a00 */
[----:B------:R-:W-:Y:S02]  /*38d0*/  SHF.R.S32.HI R0, RZ, 0x1f, R8 ;  /* 0x0000001fff007819 */ /* 0x000fe40000011408 */
[----:B------:R-:W-:Y:S02]  /*38e0*/  IADD3 R33, P4, P2, R48, R33, R36 ;  /* 0x0000002130217210 */ /* 0x000fe40007a9e024 */
[----:B------:R-:W-:Y:S02]  /*38f0*/  IADD3.X R2, R6, R9, R2, P1, P0 ;  /* 0x0000000906027210 */ /* 0x000fe40000fe0402 */
[----:B------:R-:W-:Y:S02]  /*3900*/  IADD3 R18, P1, P0, R50, R33, R18 ;  /* 0x0000002132127210 */ /* 0x000fe4000783e012 */
[----:B------:R-:W-:Y:S01]  /*3910*/  IADD3.X R2, R10, R2, R3, P4, P2 ;  /* 0x000000020a027210 */ /* 0x000fe200027e4403 */
[----:B------:R-:W-:-:S03]  /*3920*/  IMAD R3, R25, R8, RZ ;  /* 0x0000000819037224 */ /* 0x000fc600078e02ff */
[----:B------:R-:W-:Y:S01]  /*3930*/  IADD3.X R19, R15, R2, R16, P1, P0 ;  /* 0x000000020f137210 */ /* 0x000fe20000fe0410 */
[----:B------:R-:W-:Y:S01]  /*3940*/  IMAD R0, R0, R24, R3 ;  /* 0x0000001800007224 */ /* 0x000fe200078e0203 */
[----:B------:R-:W-:Y:S01]  /*3950*/  SHF.R.S32.HI R3, RZ, 0x1f, R4 ;  /* 0x0000001fff037819 */ /* 0x000fe20000011404 */
[----:B------:R-:W-:Y:S02]  /*3960*/  IMAD R2, R5, R4, RZ ;  /* 0x0000000405027224 */ /* 0x000fe400078e02ff */
        /* <DEDUP_REMOVED lines=9> */
.L_x_266:
[----:B------:R-:W-:Y:S02]  /*3a00*/  ULDC.64 UR4, c[0x0][0x2b0] ;  /* 0x0000ac0000047ab9 */ /* 0x000fe40000000a00 */
[----:B------:R-:W-:-:S04]  /*3a10*/  LEA R2, P0, R32, UR4, 0x2 ;  /* 0x0000000420027c11 */ /* 0x000fc8000f8010ff */
[----:B------:R-:W-:-:S05]  /*3a20*/  LEA.HI.X R3, R32, UR5, R33, 0x2, P0 ;  /* 0x0000000520037c11 */ /* 0x000fca00080f1421 */
[----:B------:R1:W-:Y:S04]  /*3a30*/  STG.E desc[UR8][R2.64], R28 ;  /* 0x0000001c02007986 */ /* 0x0003e8000c101908 */
.L_x_265:
[----:B------:R-:W-:Y:S05]  /*3a40*/  BSYNC B1 ;  /* 0x0000000000017941 */ /* 0x000fea0003800000 */
.L_x_264:
[----:B------:R-:W2:Y:S01]  /*3a50*/  LDC R0, c[0x0][0x3c4] ;  /* 0x0000f100ff007b82 */ /* 0x000ea20000000800 */
[----:B------:R-:W0:Y:S01]  /*3a60*/  S2R R18, SR_TID.X ;  /* 0x0000000000127919 */ /* 0x000e220000002100 */
[----:B------:R-:W-:Y:S01]  /*3a70*/  IMAD.MOV.U32 R5, RZ, RZ, RZ ;  /* 0x000000ffff057224 */ /* 0x000fe200078e00ff */
[----:B--2---:R-:W-:Y:S02]  /*3a80*/  ISETP.GE.OR P3, PT, R31, R0, P3 ;  /* 0x000000001f00720c */ /* 0x004fe40001f66670 */
[----:B------:R-:W-:Y:S01]  /*3a90*/  ISETP.GE.AND P0, PT, R0, 0x1, PT ;  /* 0x000000010000780c */ /* 0x000fe20003f06270 */
[----:B------:R-:W-:Y:S01]  /*3aa0*/  IMAD.MOV.U32 R0, RZ, RZ, RZ ;  /* 0x000000ffff007224 */ /* 0x000fe200078e00ff */
[----:B01----:R-:W-:-:S09]  /*3ab0*/  SHF.R.S32.HI R3, RZ, 0x1f, R18 ;  /* 0x0000001fff037819 */ /* 0x003fd20000011412 */
[----:B------:R-:W-:Y:S01]  /*3ac0*/  @!P3 FADD.FTZ R9, -R28, R29 ;  /* 0x0000001d1c09b221 */ /* 0x000fe20000010100 */
[----:B------:R-:W-:-:S03]  /*3ad0*/  LEA.HI R16, R3, R18, RZ, 0x5 ;  /* 0x0000001203107211 */ /* 0x000fc600078f28ff */
[----:B------:R-:W-:Y:S01]  /*3ae0*/  @!P3 FMUL.FTZ R9, R9, 1.4426950216293334961 ;  /* 0x3fb8aa3b0909b820 */ /* 0x000fe20000410000 */
[----:B------:R-:W-:Y:S02]  /*3af0*/  LOP3.LUT R3, R16, 0x3fffffe0, RZ, 0xc0, !PT ;  /* 0x3fffffe010037812 */ /* 0x000fe400078ec0ff */
[----:B------:R-:W-:-:S03]  /*3b00*/  SHF.R.S32.HI R16, RZ, 0x5, R16 ;  /* 0x00000005ff107819 */ /* 0x000fc60000011410 */
[----:B------:R-:W0:Y:S01]  /*3b10*/  @!P3 MUFU.EX2 R9, R9 ;  /* 0x000000090009b308 */ /* 0x000e220000000800 */
[----:B------:R-:W-:Y:S01]  /*3b20*/  IMAD.IADD R18, R18, 0x1, -R3 ;  /* 0x0000000112127824 */ /* 0x000fe200078e0a03 */
[----:B------:R-:W-:-:S03]  /*3b30*/  CS2R R2, SRZ ;  /* 0x0000000000027805 */ /* 0x000fc6000001ff00 */
[----:B------:R-:W-:Y:S01]  /*3b40*/  IMAD.SHL.U32 R18, R18, 0x4, RZ ;  /* 0x0000000412127824 */ /* 0x000fe200078e00ff */
[----:B0-----:R0:W-:Y:S01]  /*3b50*/  @!P3 STS [R30], R9 ;  /* 0x000000091e00b388 */ /* 0x0011e20000000800 */
        /* <DEDUP_REMOVED lines=25> */
.L_x_294:
        /* <DEDUP_REMOVED lines=10> */
.L_x_293:
[----:B------:R-:W-:Y:S05]  /*3d90*/  BSYNC B0 ;  /* 0x0000000000007941 */ /* 0x000fea0003800000 */
.L_x_292:
        /* <DEDUP_REMOVED lines=8> */
.L_x_291:
[----:B------:R-:W-:-:S04]  /*3e20*/  IADD3 R16, R16, UR7, RZ ;  /* 0x0000000710107c10 */ /* 0x000fc8000fffe0ff */
[----:B------:R-:W-:-:S13]  /*3e30*/  ISETP.GE.AND P0, PT, R16, R12, PT ;  /* 0x0000000c1000720c */ /* 0x000fda0003f06270 */
[----:B------:R-:W-:Y:S05]  /*3e40*/  @P0 EXIT ;  /* 0x000000000000094d */ /* 0x000fea0003800000 */
[----:B------:R-:W-:Y:S02]  /*3e50*/  ULDC UR4, c[0x0][0x2d0] ;  /* 0x0000b40000047ab9 */ /* 0x000fe40000000800 */
[----:B------:R-:W-:-:S13]  /*3e60*/  ISETP.GE.AND P0, PT, R18, UR4, PT ;  /* 0x0000000412007c0c */ /* 0x000fda000bf06270 */
[----:B------:R-:W-:Y:S05]  /*3e70*/  @P0 EXIT ;  /* 0x000000000000094d */ /* 0x000fea0003800000 */
[-C--:B------:R-:W-:Y:S01]  /*3e80*/  IABS R10, R7.reuse ;  /* 0x00000007000a7213 */ /* 0x080fe20000000000 */
[----:B------:R-:W1:Y:S01]  /*3e90*/  LDC R6, c[0x0][0x2c4] ;  /* 0x0000b100ff067b82 */ /* 0x000e620000000800 */
[----:B------:R-:W-:Y:S01]  /*3ea0*/  IABS R12, R16 ;  /* 0x00000010000c7213 */ /* 0x000fe20000000000 */
[----:B------:R-:W-:Y:S01]  /*3eb0*/  ULDC.64 UR4, c[0x0][0x290] ;  /* 0x0000a40000047ab9 */ /* 0x000fe20000000a00 */
[----:B------:R-:W2:Y:S01]  /*3ec0*/  I2F.RP R8, R10 ;  /* 0x0000000a00087306 */ /* 0x000ea20000209400 */
[----:B------:R-:W-:Y:S02]  /*3ed0*/  IABS R11, R7 ;  /* 0x00000007000b7213 */ /* 0x000fe40000000000 */
[----:B------:R-:W-:Y:S02]  /*3ee0*/  SHF.R.S32.HI R19, RZ, 0x1f, R18 ;  /* 0x0000001fff137819 */ /* 0x000fe40000011412 */
[----:B------:R-:W-:Y:S01]  /*3ef0*/  F2FP.BF16.F32.PACK_AB R5, R2, R5 ;  /* 0x000000050205723e */ /* 0x000fe200000010ff */
[----:B------:R-:W-:-:S02]  /*3f00*/  IMAD.MOV R11, RZ, RZ, -R11 ;  /* 0x000000ffff0b7224 */ /* 0x000fc400078e0a0b */
[----:B--2---:R-:W2:Y:S02]  /*3f10*/  MUFU.RCP R14, R8 ;  /* 0x00000008000e7308 */ /* 0x004ea40000001000 */
[----:B--2---:R-:W-:-:S06]  /*3f20*/  VIADD R14, R14, 0xffffffe ;  /* 0x0ffffffe0e0e7836 */ /* 0x004fcc0000000000 */
[----:B------:R2:W3:Y:S02]  /*3f30*/  F2I.FTZ.U32.TRUNC.NTZ R15, R14 ;  /* 0x0000000e000f7305 */ /* 0x0004e4000021f000 */
[----:B--2---:R-:W-:Y:S01]  /*3f40*/  HFMA2.MMA R14, -RZ, RZ, 0, 0 ;  /* 0x00000000ff0e7435 */ /* 0x004fe200000001ff */
[----:B---3--:R-:W-:-:S04]  /*3f50*/  IMAD.MOV R4, RZ, RZ, -R15 ;  /* 0x000000ffff047224 */ /* 0x008fc800078e0a0f */
[----:B0-----:R-:W-:Y:S01]  /*3f60*/  IMAD R9, R4, R10, RZ ;  /* 0x0000000a04097224 */ /* 0x001fe200078e02ff */
[----:B-1----:R-:W-:-:S04]  /*3f70*/  IABS R4, R6 ;  /* 0x0000000600047213 */ /* 0x002fc80000000000 */
[----:B------:R-:W-:-:S06]  /*3f80*/  IMAD.HI.U32 R9, R15, R9, R14 ;  /* 0x000000090f097227 */ /* 0x000fcc00078e000e */
[----:B------:R-:W-:Y:S02]  /*3f90*/  IMAD.HI.U32 R8, R9, R12, RZ ;  /* 0x0000000c09087227 */ /* 0x000fe400078e00ff */
[----:B------:R-:W0:Y:S02]  /*3fa0*/  I2F.RP R9, R4 ;  /* 0x0000000400097306 */ /* 0x000e240000209400 */
[----:B------:R-:W-:-:S05]  /*3fb0*/  IMAD R11, R8, R11, R12 ;  /* 0x0000000b080b7224 */ /* 0x000fca00078e020c */
[----:B------:R-:W-:Y:S01]  /*3fc0*/  ISETP.GT.U32.AND P1, PT, R10, R11, PT ;  /* 0x0000000b0a00720c */ /* 0x000fe20003f24070 */
[----:B0-----:R-:W0:-:S12]  /*3fd0*/  MUFU.RCP R9, R9 ;  /* 0x0000000900097308 */ /* 0x001e180000001000 */
[----:B------:R-:W-:Y:S01]  /*3fe0*/  @!P1 IMAD.IADD R11, R11, 0x1, -R10 ;  /* 0x000000010b0b9824 */ /* 0x000fe200078e0a0a */
[----:B------:R-:W-:Y:S02]  /*3ff0*/  @!P1 IADD3 R8, R8, 0x1, RZ ;  /* 0x0000000108089810 */ /* 0x000fe40007ffe0ff */
[----:B------:R-:W-:Y:S02]  /*4000*/  ISETP.NE.AND P1, PT, R7, RZ, PT ;  /* 0x000000ff0700720c */ /* 0x000fe40003f25270 */
[----:B------:R-:W-:Y:S02]  /*4010*/  ISETP.GE.U32.AND P2, PT, R11, R10, PT ;  /* 0x0000000a0b00720c */ /* 0x000fe40003f46070 */
[----:B------:R-:W-:-:S04]  /*4020*/  LOP3.LUT R10, R16, R7, RZ, 0x3c, !PT ;  /* 0x00000007100a7212 */ /* 0x000fc800078e3cff */
[----:B------:R-:W-:Y:S01]  /*4030*/  ISETP.GE.AND P0, PT, R10, RZ, PT ;  /* 0x000000ff0a00720c */ /* 0x000fe20003f06270 */
[----:B0-----:R-:W-:-:S04]  /*4040*/  VIADD R14, R9, 0xffffffe ;  /* 0x0ffffffe090e7836 */ /* 0x001fc80000000000 */
[----:B------:R-:W0:Y:S02]  /*4050*/  F2I.FTZ.U32.TRUNC.NTZ R15, R14 ;  /* 0x0000000e000f7305 */ /* 0x000e24000021f000 */
[----:B------:R-:W-:-:S06]  /*4060*/  @P2 VIADD R8, R8, 0x1 ;  /* 0x0000000108082836 */ /* 0x000fcc0000000000 */
[----:B------:R-:W-:Y:S02]  /*4070*/  @!P0 IADD3 R8, -R8, RZ, RZ ;  /* 0x000000ff08088210 */ /* 0x000fe40007ffe1ff */
[----:B------:R-:W-:Y:S01]  /*4080*/  @!P1 LOP3.LUT R8, RZ, R7, RZ, 0x33, !PT ;  /* 0x00000007ff089212 */ /* 0x000fe200078e33ff */
[----:B0-----:R-:W-:-:S04]  /*4090*/  IMAD.MOV R9, RZ, RZ, -R15 ;  /* 0x000000ffff097224 */ /* 0x001fc800078e0a0f */
[----:B------:R-:W-:Y:S02]  /*40a0*/  IMAD R11, R8, R7, RZ ;  /* 0x00000007080b7224 */ /* 0x000fe400078e02ff */
[----:B------:R-:W-:Y:S02]  /*40b0*/  IMAD R9, R9, R4, RZ ;  /* 0x0000000409097224 */ /* 0x000fe400078e02ff */
[----:B------:R-:W-:Y:S01]  /*40c0*/  IMAD.MOV.U32 R14, RZ, RZ, RZ ;  /* 0x000000ffff0e7224 */ /* 0x000fe200078e00ff */
[----:B------:R-:W-:Y:S01]  /*40d0*/  IADD3 R13, R16, -R11, RZ ;  /* 0x8000000b100d7210 */ /* 0x000fe20007ffe0ff */
[----:B------:R-:W-:-:S03]  /*40e0*/  IMAD.WIDE.U32 R18, R8, UR4, R18 ;  /* 0x0000000408127c25 */ /* 0x000fc6000f8e0012 */
[----:B------:R-:W-:Y:S01]  /*40f0*/  IABS R7, R13 ;  /* 0x0000000d00077213 */ /* 0x000fe20000000000 */
[----:B------:R-:W-:Y:S01]  /*4100*/  IMAD.HI.U32 R9, R15, R9, R14 ;  /* 0x000000090f097227 */ /* 0x000fe200078e000e */
[----:B------:R-:W-:-:S04]  /*4110*/  LOP3.LUT R13, R13, R6, RZ, 0x3c, !PT ;  /* 0x000000060d0d7212 */ /* 0x000fc800078e3cff */
[----:B------:R-:W-:Y:S01]  /*4120*/  ISETP.GE.AND P1, PT, R13, RZ, PT ;  /* 0x000000ff0d00720c */ /* 0x000fe20003f26270 */
[----:B------:R-:W-:-:S05]  /*4130*/  IMAD.HI.U32 R10, R9, R7, RZ ;  /* 0x00000007090a7227 */ /* 0x000fca00078e00ff */
        /* <DEDUP_REMOVED lines=19> */
[----:B------:R-:W-:-:S03]  /*4270*/  IMAD R7, R4, UR4, RZ ;  /* 0x0000000404077c24 */ /* 0x000fc6000f8e02ff */
[----:B------:R-:W-:Y:S01]  /*4280*/  SHF.R.S32.HI R4, RZ, 0x1f, R11 ;  /* 0x0000001fff047819 */ /* 0x000fe2000001140b */
[----:B------:R-:W-:Y:S01]  /*4290*/  IMAD R7, R10, UR5, R7 ;  /* 0x000000050a077c24 */ /* 0x000fe2000f8e0207 */
[----:B------:R-:W-:-:S03]  /*42a0*/  ULDC.64 UR4, c[0x0][0x298] ;  /* 0x0000a60000047ab9 */ /* 0x000fc60000000a00 */
[----:B------:R-:W-:Y:S02]  /*42b0*/  IMAD.IADD R19, R19, 0x1, R7 ;  /* 0x0000000113137824 */ /* 0x000fe400078e0207 */
[----:B------:R-:W-:Y:S02]  /*42c0*/  IMAD R4, R4, UR4, RZ ;  /* 0x0000000404047c24 */ /* 0x000fe4000f8e02ff */
[----:B------:R-:W-:-:S04]  /*42d0*/  IMAD.WIDE.U32 R18, R11, UR4, R18 ;  /* 0x000000040b127c25 */ /* 0x000fc8000f8e0012 */
[----:B------:R-:W-:Y:S01]  /*42e0*/  IMAD R4, R11, UR5, R4 ;  /* 0x000000050b047c24 */ /* 0x000fe2000f8e0204 */
[----:B------:R-:W-:Y:S02]  /*42f0*/  ULDC.64 UR4, c[0x0][0x280] ;  /* 0x0000a00000047ab9 */ /* 0x000fe40000000a00 */
[----:B------:R-:W-:Y:S02]  /*4300*/  LEA R6, P0, R18, UR4, 0x1 ;  /* 0x0000000412067c11 */ /* 0x000fe4000f8008ff */
[----:B------:R-:W-:Y:S02]  /*4310*/  IADD3 R7, R19, R4, RZ ;  /* 0x0000000413077210 */ /* 0x000fe40007ffe0ff */
[----:B------:R-:W-:Y:S02]  /*4320*/  F2FP.BF16.F32.PACK_AB R4, R0, R3 ;  /* 0x000000030004723e */ /* 0x000fe400000010ff */
[----:B------:R-:W-:-:S05]  /*4330*/  LEA.HI.X R7, R18, UR5, R7, 0x1, P0 ;  /* 0x0000000512077c11 */ /* 0x000fca00080f0c07 */
[----:B------:R-:W-:Y:S01]  /*4340*/  STG.E.64 desc[UR8][R6.64], R4 ;  /* 0x0000000406007986 */ /* 0x000fe2000c101b08 */
[----:B------:R-:W-:Y:S05]  /*4350*/  EXIT ;  /* 0x000000000000794d */ /* 0x000fea0003800000 */
        .weak           $__internal_5_$__cuda_sm20_div_s64
        .type           $__internal_5_$__cuda_sm20_div_s64,@function
        .size           $__internal_5_$__cuda_sm20_div_s64,(.L_x_8423 - $__internal_5_$__cuda_sm20_div_s64)
$__internal_5_$__cuda_sm20_div_s64:
        /* <DEDUP_REMOVED lines=17> */
[----:B------:R-:W-:-:S04]  /*4470*/  IMAD.HI.U32 R20, R35, R0, RZ ;  /* 0x0000000023147227 */ /* 0x000fc800078e00ff */
[----:B------:R-:W-:-:S04]  /*4480*/  IMAD.HI.U32 R21, P1, R35, R21, R52 ;  /* 0x0000001523157227 */ /* 0x000fc80007820034 */
[----:B------:R-:W-:Y:S02]  /*4490*/  IMAD R0, R35, R0, RZ ;  /* 0x0000000023007224 */ /* 0x000fe400078e02ff */
[----:B------:R-:W-:-:S03]  /*44a0*/  IMAD.X R20, R20, 0x1, R35, P0 ;  /* 0x0000000114147824 */ /* 0x000fc600000e0623 */
[----:B------:R-:W-:-:S04]  /*44b0*/  IADD3 R35, P0, R0, R21, RZ ;  /* 0x0000001500237210 */ /* 0x000fc80007f1e0ff */
[----:B------:R-:W-:Y:S01]  /*44c0*/  IADD3.X R21, RZ, RZ, R20, P0, P1 ;  /* 0x000000ffff157210 */ /* 0x000fe200007e2414 */
[----:B------:R-:W-:Y:S01]  /*44d0*/  IMAD.WIDE.U32 R52, R35, R42, RZ ;  /* 0x0000002a23347225 */ /* 0x000fe200078e00ff */
[----:B------:R-:W-:-:S03]  /*44e0*/  ISETP.GE.AND P1, PT, R23, RZ, PT ;  /* 0x000000ff1700720c */ /* 0x000fc60003f26270 */
[----:B------:R-:W-:Y:S01]  /*44f0*/  IMAD R0, R35, R43, R53 ;  /* 0x0000002b23007224 */ /* 0x000fe200078e0235 */
[----:B------:R-:W-:Y:S01]  /*4500*/  IADD3 R20, P0, RZ, -R52, RZ ;  /* 0x80000034ff147210 */ /* 0x000fe20007f1e0ff */
[----:B------:R-:W-:Y:S02]  /*4510*/  IMAD.MOV.U32 R53, RZ, RZ, RZ ;  /* 0x000000ffff357224 */ /* 0x000fe400078e00ff */
[----:B------:R-:W-:Y:S02]  /*4520*/  IMAD R0, R21, R42, R0 ;  /* 0x0000002a15007224 */ /* 0x000fe400078e0200 */
[----:B------:R-:W-:-:S04]  /*4530*/  IMAD.HI.U32 R34, R35, R20, RZ ;  /* 0x0000001423227227 */ /* 0x000fc800078e00ff */
[----:B------:R-:W-:-:S04]  /*4540*/  IMAD.X R0, RZ, RZ, ~R0, P0 ;  /* 0x000000ffff007224 */ /* 0x000fc800000e0e00 */
[----:B------:R-:W-:-:S04]  /*4550*/  IMAD.WIDE.U32 R34, P0, R35, R0, R34 ;  /* 0x0000000023227225 */ /* 0x000fc80007800022 */
[----:B------:R-:W-:-:S04]  /*4560*/  IMAD.HI.U32 R20, P5, R21, R20, R34 ;  /* 0x0000001415147227 */ /* 0x000fc800078a0022 */
[----:B------:R-:W-:-:S05]  /*4570*/  IMAD.HI.U32 R34, R21, R0, RZ ;  /* 0x0000000015227227 */ /* 0x000fca00078e00ff */
[----:B------:R-:W-:Y:S01]  /*4580*/  IADD3.X R35, R34, R21, RZ, P0, !PT ;  /* 0x0000001522237210 */ /* 0x000fe200007fe4ff */
[----:B------:R-:W-:Y:S01]  /*4590*/  IMAD R21, R21, R0, RZ ;  /* 0x0000000015157224 */ /* 0x000fe200078e02ff */
[----:B------:R-:W-:-:S04]  /*45a0*/  IADD3 R25, P0, RZ, -R46, RZ ;  /* 0x8000002eff197210 */ /* 0x000fc80007f1e0ff */
[----:B------:R-:W-:Y:S01]  /*45b0*/  IADD3 R21, P2, R21, R20, RZ ;  /* 0x0000001415157210 */ /* 0x000fe20007f5e0ff */
[----:B------:R-:W-:Y:S01]  /*45c0*/  IMAD.X R20, RZ, RZ, ~R23, P0 ;  /* 0x000000ffff147224 */ /* 0x000fe200000e0e17 */
[----:B------:R-:W-:Y:S02]  /*45d0*/  SEL R0, R25, R46, !P1 ;  /* 0x0000002e19007207 */ /* 0x000fe40004800000 */
[----:B------:R-:W-:Y:S02]  /*45e0*/  IADD3.X R35, RZ, RZ, R35, P2, P5 ;  /* 0x000000ffff237210 */ /* 0x000fe400017ea423 */
[----:B------:R-:W-:Y:S01]  /*45f0*/  SEL R20, R20, R23, !P1 ;  /* 0x0000001714147207 */ /* 0x000fe20004800000 */
[----:B------:R-:W-:-:S04]  /*4600*/  IMAD.HI.U32 R52, R21, R0, RZ ;  /* 0x0000000015347227 */ /* 0x000fc800078e00ff */
[-C--:B------:R-:W-:Y:S02]  /*4610*/  IMAD R27, R35, R20.reuse, RZ ;  /* 0x00000014231b7224 */ /* 0x080fe400078e02ff */
[----:B------:R-:W-:-:S04]  /*4620*/  IMAD.WIDE.U32 R52, R21, R20, R52 ;  /* 0x0000001415347225 */ /* 0x000fc800078e0034 */
[----:B------:R-:W-:-:S05]  /*4630*/  IMAD.HI.U32 R34, P2, R35, R0, R52 ;  /* 0x0000000023227227 */ /* 0x000fca0007840034 */
[----:B------:R-:W-:-:S05]  /*4640*/  IADD3 R27, P1, R27, R34, RZ ;  /* 0x000000221b1b7210 */ /* 0x000fca0007f3e0ff */
[----:B------:R-:W-:-:S04]  /*4650*/  IMAD.WIDE.U32 R52, R27, R42, RZ ;  /* 0x0000002a1b347225 */ /* 0x000fc800078e00ff */
[----:B------:R-:W-:Y:S01]  /*4660*/  IMAD R25, R27, R43, R53 ;  /* 0x0000002b1b197224 */ /* 0x000fe200078e0235 */
[----:B------:R-:W-:Y:S01]  /*4670*/  IADD3 R21, P0, -R52, R0, RZ ;  /* 0x0000000034157210 */ /* 0x000fe20007f1e1ff */
[----:B------:R-:W-:-:S04]  /*4680*/  IMAD.HI.U32 R0, R35, R20, RZ ;  /* 0x0000001423007227 */ /* 0x000fc800078e00ff */
[----:B------:R-:W-:Y:S01]  /*4690*/  IMAD.X R0, RZ, RZ, R0, P2 ;  /* 0x000000ffff007224 */ /* 0x000fe200010e0600 */
[----:B------:R-:W-:-:S03]  /*46a0*/  ISETP.GE.U32.AND P2, PT, R21, R42, PT ;  /* 0x0000002a1500720c */ /* 0x000fc60003f46070 */
[----:B------:R-:W-:-:S04]  /*46b0*/  IMAD.X R0, RZ, RZ, R0, P1 ;  /* 0x000000ffff007224 */ /* 0x000fc800008e0600 */
[----:B------:R-:W-:-:S05]  /*46c0*/  IMAD R25, R0, R42, R25 ;  /* 0x0000002a00197224 */ /* 0x000fca00078e0219 */
[----:B------:R-:W-:Y:S02]  /*46d0*/  IADD3.X R25, ~R25, R20, RZ, P0, !PT ;  /* 0x0000001419197210 */ /* 0x000fe400007fe5ff */
[----:B------:R-:W-:Y:S02]  /*46e0*/  IADD3 R20, P0, R21, -R42, RZ ;  /* 0x8000002a15147210 */ /* 0x000fe40007f1e0ff */
[----:B------:R-:W-:-:S04]  /*46f0*/  ISETP.GE.U32.AND.EX P2, PT, R25, R43, PT, P2 ;  /* 0x0000002b1900720c */ /* 0x000fc80003f46120 */
[----:B------:R-:W-:Y:S01]  /*4700*/  SEL R21, R20, R21, P2 ;  /* 0x0000001514157207 */ /* 0x000fe20001000000 */
[----:B------:R-:W-:-:S03]  /*4710*/  IMAD.X R20, R25, 0x1, ~R43, P0 ;  /* 0x0000000119147824 */ /* 0x000fc600000e0e2b */
[----:B------:R-:W-:Y:S02]  /*4720*/  ISETP.GE.U32.AND P1, PT, R21, R42, PT ;  /* 0x0000002a1500720c */ /* 0x000fe40003f26070 */
[----:B------:R-:W-:Y:S02]  /*4730*/  SEL R25, R20, R25, P2 ;  /* 0x0000001914197207 */ /* 0x000fe40001000000 */
[----:B------:R-:W-:Y:S02]  /*4740*/  IADD3 R20, P0, R27, 0x1, RZ ;  /* 0x000000011b147810 */ /* 0x000fe40007f1e0ff */
[----:B------:R-:W-:Y:S02]  /*4750*/  ISETP.GE.U32.AND.EX P1, PT, R25, R43, PT, P1 ;  /* 0x0000002b1900720c */ /* 0x000fe40003f26110 */
[----:B------:R-:W-:Y:S01]  /*4760*/  SEL R27, R20, R27, P2 ;  /* 0x0000001b141b7207 */ /* 0x000fe20001000000 */
[----:B------:R-:W-:Y:S01]  /*4770*/  IMAD.X R21, RZ, RZ, R0, P0 ;  /* 0x000000ffff157224 */ /* 0x000fe200000e0600 */
[----:B------:R-:W-:-:S02]  /*4780*/  LOP3.LUT R25, R5, R23, RZ, 0x3c, !PT ;  /* 0x0000001705197212 */ /* 0x000fc400078e3cff */
[----:B------:R-:W-:Y:S02]  /*4790*/  IADD3 R20, P0, R27, 0x1, RZ ;  /* 0x000000011b147810 */ /* 0x000fe40007f1e0ff */
[----:B------:R-:W-:Y:S02]  /*47a0*/  SEL R21, R21, R0, P2 ;  /* 0x0000000015157207 */ /* 0x000fe40001000000 */
[----:B------:R-:W-:Y:S02]  /*47b0*/  SEL R20, R20, R27, P1 ;  /* 0x0000001b14147207 */ /* 0x000fe40000800000 */
[----:B------:R-:W-:Y:S01]  /*47c0*/  ISETP.GE.AND P2, PT, R25, RZ, PT ;  /* 0x000000ff1900720c */ /* 0x000fe20003f46270 */
[----:B------:R-:W-:Y:S01]  /*47d0*/  IMAD.X R0, RZ, RZ, R21, P0 ;  /* 0x000000ffff007224 */ /* 0x000fe200000e0615 */
[----:B------:R-:W-:-:S04]  /*47e0*/  ISETP.NE.U32.AND P0, PT, R24, RZ, PT ;  /* 0x000000ff1800720c */ /* 0x000fc80003f05070 */
[----:B------:R-:W-:Y:S02]  /*47f0*/  SEL R0, R0, R21, P1 ;  /* 0x0000001500007207 */ /* 0x000fe40000800000 */
[----:B------:R-:W-:Y:S02]  /*4800*/  IADD3 R21, P1, RZ, -R20, RZ ;  /* 0x80000014ff157210 */ /* 0x000fe40007f3e0ff */
[----:B------:R-:W-:Y:S02]  /*4810*/  ISETP.NE.AND.EX P0, PT, R5, RZ, PT, P0 ;  /* 0x000000ff0500720c */ /* 0x000fe40003f05300 */
[----:B------:R-:W-:Y:S02]  /*4820*/  IADD3.X R25, RZ, ~R0, RZ, P1, !PT ;  /* 0x80000000ff197210 */ /* 0x000fe40000ffe4ff */
[----:B------:R-:W-:Y:S01]  /*4830*/  SEL R21, R21, R20, !P2 ;  /* 0x0000001415157207 */ /* 0x000fe20005000000 */
[----:B------:R-:W-:Y:S01]  /*4840*/  IMAD.MOV.U32 R20, RZ, RZ, R22 ;  /* 0x000000ffff147224 */ /* 0x000fe200078e0016 */
[----:B------:R-:W-:-:S02]  /*4850*/  SEL R25, R25, R0, !P2 ;  /* 0x0000000019197207 */ /* 0x000fc40005000000 */
[----:B------:R-:W-:Y:S01]  /*4860*/  SEL R0, R21, 0xffffffff, P0 ;  /* 0xffffffff15007807 */ /* 0x000fe20000000000 */
[----:B------:R-:W-:Y:S01]  /*4870*/  IMAD.MOV.U32 R21, RZ, RZ, 0x0 ;  /* 0x00000000ff157424 */ /* 0x000fe200078e00ff */
[----:B------:R-:W-:-:S03]  /*4880*/  SEL R25, R25, 0xffffffff, P0 ;  /* 0xffffffff19197807 */ /* 0x000fc60000000000 */
[----:B------:R-:W-:Y:S05]  /*4890*/  RET.REL.NODEC R20 `(_ZN5flash32flash_fwd_splitkv_combine_kernelI23Flash_fwd_kernel_traitsILi128ELi64ELi128ELi4ELb0ELb0EN7cutlass10bfloat16_tE19Flash_kernel_traitsILi128ELi64ELi128ELi4ES3_EELi4ELi2ELb0EEEvNS_16Flash_fwd_paramsE) ;  /* 0xffffffb414d87950 */ /* 0x000fea0003c3ffff */
.L_x_295:
        /* <DEDUP_REMOVED lines=14> */
.L_x_8423:


//--------------------- .text._ZN5flash32flash_fwd_splitkv_combine_kernelI23Flash_fwd_kernel_traitsILi128ELi64ELi128ELi4ELb0ELb0EN7cutlass10bfloat16_tE19Flash_kernel_traitsILi128ELi64ELi128ELi4ES3_EELi4ELi1ELb0EEEvNS_16Flash_fwd_paramsE --------------------------
	.section	.text._ZN5flash32flash_fwd_splitkv_combine_kernelI23Flash_fwd_kernel_traitsILi128ELi64ELi128ELi4ELb0ELb0EN7cutlass10bfloat16_tE19Flash_kernel_traitsILi128ELi64ELi128ELi4ES3_EELi4ELi1ELb0EEEvNS_16Flash_fwd_paramsE,"ax",@progbits
	.align	128
        .global         _ZN5flash32flash_fwd_splitkv_combine_kernelI23Flash_fwd_kernel_traitsILi128ELi64ELi128ELi4ELb0ELb0EN7cutlass10bfloat16_tE19Flash_kernel_traitsILi128ELi64ELi128ELi4ES3_EELi4ELi1ELb0EEEvNS_16Flash_fwd_paramsE
        .type           _ZN5flash32flash_fwd_splitkv_combine_kernelI23Flash_fwd_kernel_traitsILi128ELi64ELi128ELi4ELb0ELb0EN7cutlass10bfloat16_tE19Flash_kernel_traitsILi128ELi64ELi128ELi4ES3_EELi4ELi1ELb0EEEvNS_16Flash_fwd_paramsE,@function
        .size           _ZN5flash32flash_fwd_splitkv_combine_kernelI23Flash_fwd_kernel_traitsILi128ELi64ELi128ELi4ELb0ELb0EN7cutlass10bfloat16_tE19Flash_kernel_traitsILi128ELi64ELi128ELi4ES3_EELi4ELi1ELb0EEEvNS_16Flash_fwd_paramsE,(.L_x_8424 - _ZN5flash32flash_fwd_splitkv_combine_kernelI23Flash_fwd_kernel_traitsILi128ELi64ELi128ELi4ELb0ELb0EN7cutlass10bfloat16_tE19Flash_kernel_traitsILi128ELi64ELi128ELi4ES3_EELi4ELi1ELb0EEEvNS_16Flash_fwd_paramsE)
        .other          _ZN5flash32flash_fwd_splitkv_combine_kernelI23Flash_fwd_kernel_traitsILi128ELi64ELi128ELi4ELb0ELb0EN7cutlass10bfloat16_tE19Flash_kernel_traitsILi128ELi64ELi128ELi4ES3_EELi4ELi1ELb0EEEvNS_16Flash_fwd_paramsE,@"STO_CUDA_ENTRY STV_DEFAULT"
_ZN5flash32flash_fwd_splitkv_combine_kernelI23Flash_fwd_kernel_traitsILi128ELi64ELi128ELi4ELb0ELb0EN7cutlass10bfloat16_tE19Flash_kernel_traitsILi128ELi64ELi128ELi4ES3_EELi4ELi1ELb0EEEvNS_16Flash_fwd_paramsE:
.text._ZN5flash32flash_fwd_splitkv_combine_kernelI23Flash_fwd_kernel_traitsILi128ELi64ELi128ELi4ELb0ELb0EN7cutlass10bfloat16_tE19Flash_kernel_traitsILi128ELi64ELi128ELi4ES3_EELi4ELi1ELb0EEEvNS_16Flash_fwd_paramsE:
[----:B------:R-:W-:Y:S08]  /*0000*/  LDC R1, c[0x0][0x28] ;  /* 0x00000a00ff017b82 */ /* 0x000ff00000000800 */
[----:B------:R-:W0:Y:S01]  /*0010*/  LDC.64 R2, c[0x0][0x2c0] ;  /* 0x0000b000ff027b82 */ /* 0x000e220000000a00 */
[----:B------:R-:W-:-:S07]  /*0020*/  ULDC UR5, c[0x0][0x270] ;  /* 0x00009c0000057ab9 */ /* 0x000fce0000000800 */
[----:B------:R-:W1:Y:S01]  /*0030*/  S2UR UR7, SR_CTAID.X ;  /* 0x00000000000779c3 */ /* 0x000e620000002500 */
[----:B0-----:R-:W-:Y:S01]  /*0040*/  IMAD R2, R2, UR5, RZ ;  /* 0x0000000502027c24 */ /* 0x001fe2000f8e02ff */
[----:B------:R-:W-:-:S03]  /*0050*/  USHF.R.S32.HI UR5, URZ, 0x1f, UR5 ;  /* 0x0000001f3f057899 */ /* 0x000fc60008011405 */
[----:B------:R-:W-:Y:S01]  /*0060*/  IMAD R12, R2, R3, RZ ;  /* 0x00000003020c7224 */ /* 0x000fe200078e02ff */
[----:B------:R-:W-:Y:S01]  /*0070*/  SHF.R.S32.HI R2, RZ, 0x1f, R3 ;  /* 0x0000001fff027819 */ /* 0x000fe20000011403 */
[----:B-1----:R-:W-:-:S03]  /*0080*/  USHF.L.U32 UR7, UR7, 0x2, URZ ;  /* 0x0000000207077899 */ /* 0x002fc6000800063f */
[----:B------:R-:W-:Y:S02]  /*0090*/  ISETP.LT.U32.AND P0, PT, R12, R3, PT ;  /* 0x000000030c00720c */ /* 0x000fe40003f01070 */
[----:B------:R-:W-:Y:S01]  /*00a0*/  SHF.R.S32.HI R6, RZ, 0x1f, R12 ;  /* 0x0000001fff067819 */ /* 0x000fe2000001140c */
[----:B------:R-:W-:-:S03]  /*00b0*/  USHF.R.S32.HI UR6, URZ, 0x1f, UR7 ;  /* 0x0000001f3f067899 */ /* 0x000fc60008011407 */
        /* <DEDUP_REMOVED lines=11> */
[----:B------:R-:W-:Y:S05]  /*0170*/  CALL.REL.NOINC `($__internal_6_$__cuda_sm20_div_s64) ;  /* 0x0000004000f87944 */ /* 0x000fea0003c00000 */
[----:B------:R-:W-:Y:S02]  /*0180*/  MOV R8, R0 ;  /* 0x0000000000087202 */ /* 0x000fe40000000f00 */
[----:B------:R-:W-:Y:S01]  /*0190*/  MOV R9, R23 ;  /* 0x0000001700097202 */ /* 0x000fe20000000f00 */
[----:B------:R-:W-:Y:S06]  /*01a0*/  BRA `(.L_x_297) ;  /* 0x00000000004c7947 */ /* 0x000fec0003800000 */
.L_x_296:
        /* <DEDUP_REMOVED lines=19> */
.L_x_297:
        /* <DEDUP_REMOVED lines=13> */
[----:B------:R-:W-:Y:S05]  /*03b0*/  CALL.REL.NOINC `($__internal_6_$__cuda_sm20_div_s64) ;  /* 0x0000004000687944 */ /* 0x000fea0003c00000 */
[----:B------:R-:W-:Y:S02]  /*03c0*/  MOV R10, R0 ;  /* 0x00000000000a7202 */ /* 0x000fe40000000f00 */
[----:B------:R-:W-:Y:S01]  /*03d0*/  MOV R11, R23 ;  /* 0x00000017000b7202 */ /* 0x000fe20000000f00 */
[----:B------:R-:W-:Y:S05]  /*03e0*/  BRA `(.L_x_300) ;  /* 0x00000000004c7947 */ /* 0x000fea0003800000 */
.L_x_299:
        /* <DEDUP_REMOVED lines=19> */
.L_x_300:
[----:B------:R-:W-:Y:S05]  /*0520*/  BSYNC B0 ;  /* 0x0000000000007941 */ /* 0x000fea0003800000 */
.L_x_298:
        /* <DEDUP_REMOVED lines=44> */
[----:B------:R-:W-:Y:S05]  /*07f0*/  BRA `(.L_x_303) ;  /* 0x00000000004c7947 */ /* 0x000fea0003800000 */
.L_x_302:
        /* <DEDUP_REMOVED lines=19> */
.L_x_303:
[----:B------:R-:W-:Y:S05]  /*0930*/  BSYNC B0 ;  /* 0x0000000000007941 */ /* 0x000fea0003800000 */
.L_x_301:
        /* <DEDUP_REMOVED lines=17> */
[----:B------:R-:W-:-:S04]  /*0a50*/  IMAD.MOV.U32 R9, RZ, RZ, R0 ;  /* 0x000000ffff097224 */ /* 0x000fc800078e0000 */
[----:B------:R-:W-:-:S04]  /*0a60*/  IMAD.HI.U32 R5, R5, R9, RZ ;  /* 0x0000000905057227 */ /* 0x000fc800078e00ff */
[----:B------:R-:W-:-:S04]  /*0a70*/  IMAD.MOV R0, RZ, RZ, -R5 ;  /* 0x000000ffff007224 */ /* 0x000fc800078e0a05 */
[----:B------:R-:W-:-:S05]  /*0a80*/  IMAD R0, R8, R0, R9 ;  /* 0x0000000008007224 */ /* 0x000fca00078e0209 */
[----:B------:R-:W-:-:S13]  /*0a90*/  ISETP.GT.U32.AND P2, PT, R8, R0, PT ;  /* 0x000000000800720c */ /* 0x000fda0003f44070 */
[----:B------:R-:W-:Y:S02]  /*0aa0*/  @!P2 IMAD.IADD R0, R0, 0x1, -R8 ;  /* 0x000000010000a824 */ /* 0x000fe400078e0a08 */
[----:B------:R-:W-:Y:S01]  /*0ab0*/  @!P2 VIADD R5, R5, 0x1 ;  /* 0x000000010505a836 */ /* 0x000fe20000000000 */
[C---:B------:R-:W-:Y:S02]  /*0ac0*/  ISETP.NE.AND P2, PT, R7.reuse, RZ, PT ;  /* 0x000000ff0700720c */ /* 0x040fe40003f45270 */
[----:B------:R-:W-:Y:S02]  /*0ad0*/  ISETP.GE.U32.AND P0, PT, R0, R8, PT ;  /* 0x000000080000720c */ /* 0x000fe40003f06070 */
[----:B------:R-:W-:-:S11]  /*0ae0*/  LEA.HI.SX32 R0, R7, 0x1, 0x1 ;  /* 0x0000000107007811 */ /* 0x000fd600078f0aff */
[----:B------:R-:W-:-:S05]  /*0af0*/  @P0 IADD3 R5, R5, 0x1, RZ ;  /* 0x0000000105050810 */ /* 0x000fca0007ffe0ff */
[----:B------:R-:W-:Y:S01]  /*0b00*/  IMAD.MOV.U32 R3, RZ, RZ, R5 ;  /* 0x000000ffff037224 */ /* 0x000fe200078e0005 */
[----:B------:R-:W-:-:S03]  /*0b10*/  SHF.R.S32.HI R5, RZ, 0x1f, R7 ;  /* 0x0000001fff057819 */ /* 0x000fc60000011407 */
[----:B------:R-:W-:Y:S01]  /*0b20*/  @!P1 IMAD.MOV R3, RZ, RZ, -R3 ;  /* 0x000000ffff039224 */ /* 0x000fe200078e0a03 */
[----:B------:R-:W-:Y:S01]  /*0b30*/  @!P2 LOP3.LUT R3, RZ, R7, RZ, 0x33, !PT ;  /* 0x00000007ff03a212 */ /* 0x000fe200078e33ff */
[----:B------:R-:W-:Y:S02]  /*0b40*/  @!P3 IMAD.MOV R0, RZ, RZ, R5 ;  /* 0x000000ffff00b224 */ /* 0x000fe400078e0205 */
[----:B------:R-:W-:Y:S02]  /*0b50*/  IMAD R7, R7, UR5, RZ ;  /* 0x0000000507077c24 */ /* 0x000fe4000f8e02ff */
        /* <DEDUP_REMOVED lines=10> */
[----:B0-----:R-:W-:Y:S01]  /*0c00*/  IADD3 R9, RZ, -R17, RZ ;  /* 0x80000011ff097210 */ /* 0x001fe20007ffe0ff */
[----:B------:R-:W-:-:S04]  /*0c10*/  IMAD.MOV.U32 R16, RZ, RZ, RZ ;  /* 0x000000ffff107224 */ /* 0x000fc800078e00ff */
[----:B------:R-:W-:-:S04]  /*0c20*/  IMAD R9, R9, R13, RZ ;  /* 0x0000000d09097224 */ /* 0x000fc800078e02ff */
[----:B------:R-:W-:-:S06]  /*0c30*/  IMAD.HI.U32 R9, R17, R9, R16 ;  /* 0x0000000911097227 */ /* 0x000fcc00078e0010 */
[----:B------:R-:W-:-:S04]  /*0c40*/  IMAD.HI.U32 R9, R9, R5, RZ ;  /* 0x0000000509097227 */ /* 0x000fc800078e00ff */
[----:B------:R-:W-:-:S05]  /*0c50*/  IMAD R0, R9, R0, R5 ;  /* 0x0000000009007224 */ /* 0x000fca00078e0205 */
[----:B------:R-:W-:-:S13]  /*0c60*/  ISETP.GT.U32.AND P1, PT, R13, R0, PT ;  /* 0x000000000d00720c */ /* 0x000fda0003f24070 */
[----:B------:R-:W-:Y:S01]  /*0c70*/  @!P1 IMAD.IADD R0, R0, 0x1, -R13 ;  /* 0x0000000100009824 */ /* 0x000fe200078e0a0d */
[----:B------:R-:W-:Y:S02]  /*0c80*/  @!P1 IADD3 R9, R9, 0x1, RZ ;  /* 0x0000000109099810 */ /* 0x000fe40007ffe0ff */
[----:B------:R-:W-:Y:S02]  /*0c90*/  ISETP.NE.AND P1, PT, R3, RZ, PT ;  /* 0x000000ff0300720c */ /* 0x000fe40003f25270 */
[-C--:B------:R-:W-:Y:S02]  /*0ca0*/  ISETP.GE.U32.AND P2, PT, R0, R13.reuse, PT ;  /* 0x0000000d0000720c */ /* 0x080fe40003f46070 */
[----:B------:R-:W-:-:S04]  /*0cb0*/  LOP3.LUT R0, R8, R13, RZ, 0x3c, !PT ;  /* 0x0000000d08007212 */ /* 0x000fc800078e3cff */
[----:B------:R-:W-:-:S07]  /*0cc0*/  ISETP.GE.AND P0, PT, R0, RZ, PT ;  /* 0x000000ff0000720c */ /* 0x000fce0003f06270 */
        /* <DEDUP_REMOVED lines=21> */
.L_x_305:
        /* <DEDUP_REMOVED lines=19> */
.L_x_306:
[----:B------:R-:W-:Y:S05]  /*0f50*/  BSYNC B0 ;  /* 0x0000000000007941 */ /* 0x000fea0003800000 */
.L_x_304:
        /* <DEDUP_REMOVED lines=43> */
.L_x_308:
[----:B------:R-:W0:Y:S01]  /*1210*/  I2F.U32.RP R20, R15 ;  /* 0x0000000f00147306 */ /* 0x000e220000209000 */
[----:B------:R-:W-:-:S07]  /*1220*/  ISETP.NE.U32.AND P0, PT, R15, RZ, PT ;  /* 0x000000ff0f00720c */ /* 0x000fce0003f05070 */
        /* <DEDUP_REMOVED lines=16> */
[----:B------:R-:W-:Y:S01]  /*1330*/  MOV R10, R11 ;  /* 0x0000000b000a7202 */ /* 0x000fe20000000f00 */
[----:B------:R-:W-:Y:S02]  /*1340*/  IMAD.MOV.U32 R11, RZ, RZ, RZ ;  /* 0x000000ffff0b7224 */ /* 0x000fe400078e00ff */
.L_x_309:
[----:B------:R-:W-:Y:S05]  /*1350*/  BSYNC B0 ;  /* 0x0000000000007941 */ /* 0x000fea0003800000 */
.L_x_307:
[----:B------:R-:W0:Y:S01]  /*1360*/  LDC R36, c[0x0][0x2c4] ;  /* 0x0000b100ff247b82 */ /* 0x000e220000000800 */
[----:B------:R-:W1:Y:S01]  /*1370*/  S2R R26, SR_TID.X ;  /* 0x00000000001a7919 */ /* 0x000e620000002100 */
[----:B------:R-:W-:Y:S01]  /*1380*/  ISETP.GT.AND P2, PT, R7, RZ, PT ;  /* 0x000000ff0700720c */ /* 0x000fe20003f44270 */
[----:B------:R-:W-:Y:S01]  /*1390*/  ULDC UR5, c[0x0][0x3c4] ;  /* 0x0000f10000057ab9 */ /* 0x000fe20000000800 */
[----:B------:R-:W-:Y:S01]  /*13a0*/  ULDC.64 UR8, c[0x0][0x208] ;  /* 0x0000820000087ab9 */ /* 0x000fe20000000a00 */
[----:B------:R-:W-:Y:S01]  /*13b0*/  BSSY B0, `(.L_x_310) ;  /* 0x0000043000007945 */ /* 0x000fe20003800000 */
[----:B------:R-:W-:Y:S02]  /*13c0*/  IMAD.MOV.U32 R25, RZ, RZ, -0x800000 ;  /* 0xff800000ff197424 */ /* 0x000fe400078e00ff */
[----:B------:R-:W2:Y:S01]  /*13d0*/  LDC R33, c[0x0][0x270] ;  /* 0x00009c00ff217b82 */ /* 0x000ea20000000800 */
[----:B0-----:R-:W-:-:S04]  /*13e0*/  IABS R0, R36 ;  /* 0x0000002400007213 */ /* 0x001fc80000000000 */
[----:B------:R-:W0:Y:S01]  /*13f0*/  I2F.RP R20, R0 ;  /* 0x0000000000147306 */ /* 0x000e220000209400 */
[----:B--2---:R-:W-:Y:S02]  /*1400*/  IABS R22, R33 ;  /* 0x0000002100167213 */ /* 0x004fe40000000000 */
[----:B-1----:R-:W-:-:S05]  /*1410*/  SHF.R.S32.HI R31, RZ, 0x1f, R26 ;  /* 0x0000001fff1f7819 */ /* 0x002fca000001141a */
        /* <DEDUP_REMOVED lines=8> */
[----:B------:R-:W-:Y:S01]  /*14a0*/  IMAD.HI.U32 R9, R21, R9, R20 ;  /* 0x0000000915097227 */ /* 0x000fe200078e0014 */
[----:B------:R-:W-:-:S02]  /*14b0*/  LEA.HI R20, R31, R26, RZ, 0x2 ;  /* 0x0000001a1f147211 */ /* 0x000fc400078f10ff */
[----:B------:R-:W-:Y:S02]  /*14c0*/  ISETP.GE.AND P1, PT, R4, RZ, PT ;  /* 0x000000ff0400720c */ /* 0x000fe40003f26270 */
[----:B------:R-:W-:Y:S01]  /*14d0*/  SHF.R.S32.HI R27, RZ, 0x2, R20 ;  /* 0x00000002ff1b7819 */ /* 0x000fe20000011414 */
[----:B------:R-:W-:Y:S01]  /*14e0*/  IMAD.HI.U32 R9, R9, R5, RZ ;  /* 0x0000000509097227 */ /* 0x000fe200078e00ff */
[----:B------:R-:W-:-:S03]  /*14f0*/  LOP3.LUT R20, R20, 0xfffffffc, RZ, 0xc0, !PT ;  /* 0xfffffffc14147812 */ /* 0x000fc600078ec0ff */
[----:B------:R-:W-:Y:S02]  /*1500*/  IMAD.MOV R13, RZ, RZ, -R9 ;  /* 0x000000ffff0d7224 */ /* 0x000fe400078e0a09 */
[----:B------:R-:W-:Y:S02]  /*1510*/  IMAD.IADD R20, R26, 0x1, -R20 ;  /* 0x000000011a147824 */ /* 0x000fe400078e0a14 */
[----:B------:R-:W-:-:S05]  /*1520*/  IMAD R5, R0, R13, R5 ;  /* 0x0000000d00057224 */ /* 0x000fca00078e0205 */
[----:B------:R-:W-:-:S13]  /*1530*/  ISETP.GT.U32.AND P0, PT, R0, R5, PT ;  /* 0x000000050000720c */ /* 0x000fda0003f04070 */
[----:B------:R-:W-:Y:S02]  /*1540*/  @!P0 IMAD.IADD R5, R5, 0x1, -R0 ;  /* 0x0000000105058824 */ /* 0x000fe400078e0a00 */
[----:B------:R-:W-:Y:S01]  /*1550*/  @!P0 VIADD R9, R9, 0x1 ;  /* 0x0000000109098836 */ /* 0x000fe20000000000 */
[----:B------:R-:W-:Y:S02]  /*1560*/  ISETP.NE.AND P0, PT, R36, RZ, PT ;  /* 0x000000ff2400720c */ /* 0x000fe40003f05270 */
[----:B------:R-:W-:Y:S02]  /*1570*/  ISETP.GE.U32.AND P3, PT, R5, R0, PT ;  /* 0x000000000500720c */ /* 0x000fe40003f66070 */
[----:B------:R-:W-:Y:S02]  /*1580*/  SHF.R.S32.HI R5, RZ, 0x1f, R7 ;  /* 0x0000001fff057819 */ /* 0x000fe40000011407 */
[----:B------:R-:W-:-:S03]  /*1590*/  LEA.HI.SX32 R0, R7, 0x1, 0x1 ;  /* 0x0000000107007811 */ /* 0x000fc600078f0aff */
[----:B------:R-:W-:-:S06]  /*15a0*/  @!P2 IMAD.MOV R0, RZ, RZ, R5 ;  /* 0x000000ffff00a224 */ /* 0x000fcc00078e0205 */
[----:B------:R-:W-:Y:S01]  /*15b0*/  @P3 VIADD R9, R9, 0x1 ;  /* 0x0000000109093836 */ /* 0x000fe20000000000 */
[----:B------:R-:W-:-:S03]  /*15c0*/  ISETP.GT.AND P3, PT, R26, 0x7, PT ;  /* 0x000000071a00780c */ /* 0x000fc60003f64270 */
[----:B------:R-:W-:-:S04]  /*15d0*/  IMAD.MOV.U32 R4, RZ, RZ, R9 ;  /* 0x000000ffff047224 */ /* 0x000fc800078e0009 */
[----:B------:R-:W-:Y:S01]  /*15e0*/  @!P1 IMAD.MOV R4, RZ, RZ, -R4 ;  /* 0x000000ffff049224 */ /* 0x000fe200078e0a04 */
[----:B------:R-:W-:Y:S02]  /*15f0*/  @!P0 LOP3.LUT R4, RZ, R36, RZ, 0x33, !PT ;  /* 0x00000024ff048212 */ /* 0x000fe400078e33ff */
[----:B------:R-:W-:-:S03]  /*1600*/  ISETP.GE.AND P0, PT, R27, UR5, PT ;  /* 0x000000051b007c0c */ /* 0x000fc6000bf06270 */
[----:B------:R-:W0:Y:S01]  /*1610*/  @!P3 S2R R23, SR_CgaCtaId ;  /* 0x000000000017b919 */ /* 0x000e220000008800 */
[----:B------:R-:W-:Y:S01]  /*1620*/  IMAD R4, R0, R4, RZ ;  /* 0x0000000400047224 */ /* 0x000fe200078e02ff */
[----:B------:R-:W-:-:S04]  /*1630*/  @!P3 MOV R0, 0x400 ;  /* 0x000004000000b802 */ /* 0x000fc80000000f00 */
[----:B------:R-:W-:-:S04]  /*1640*/  IABS R24, R4 ;  /* 0x0000000400187213 */ /* 0x000fc80000000000 */
[----:B------:R-:W1:Y:S01]  /*1650*/  I2F.RP R5, R24 ;  /* 0x0000001800057306 */ /* 0x000e620000209400 */
[----:B------:R-:W-:-:S07]  /*1660*/  VIADD R21, R24, UR4 ;  /* 0x0000000418157c36 */ /* 0x000fce0008000000 */
[----:B-1----:R-:W1:Y:S01]  /*1670*/  MUFU.RCP R5, R5 ;  /* 0x0000000500057308 */ /* 0x002e620000001000 */
[----:B0-----:R-:W-:-:S07]  /*1680*/  @!P3 LEA R23, R23, R0, 0x18 ;  /* 0x000000001717b211 */ /* 0x001fce00078ec0ff */
[----:B------:R0:W2:Y:S01]  /*1690*/  I2F.U32.RP R0, R22 ;  /* 0x0000001600007306 */ /* 0x0000a20000209000 */
[----:B------:R-:W-:-:S04]  /*16a0*/  @!P3 IMAD R23, R27, 0x14, R23 ;  /* 0x000000141b17b824 */ /* 0x000fc800078e0217 */
[----:B------:R-:W-:Y:S01]  /*16b0*/  @!P3 IMAD R23, R20, 0x4, R23 ;  /* 0x000000041417b824 */ /* 0x000fe200078e0217 */
[----:B-1----:R-:W-:Y:S06]  /*16c0*/  @P0 BRA `(.L_x_311) ;  /* 0x0000000000440947 */ /* 0x002fec0003800000 */
        /* <DEDUP_REMOVED lines=17> */
.L_x_311:
[----:B------:R-:W-:Y:S05]  /*17e0*/  BSYNC B0 ;  /* 0x0000000000007941 */ /* 0x000fea0003800000 */
.L_x_310:
[----:B-----5:R3:W-:Y:S01]  /*17f0*/  @!P3 STS [R23], R25 ;  /* 0x000000191700b388 */ /* 0x0207e20000000800 */
[----:B------:R-:W-:Y:S01]  /*1800*/  BSSY B0, `(.L_x_312) ;  /* 0x000000f000007945 */ /* 0x000fe20003800000 */
[----:B------:R-:W-:Y:S01]  /*1810*/  MOV R30, 0xff800000 ;  /* 0xff800000001e7802 */ /* 0x000fe20000000f00 */
[----:B------:R-:W-:Y:S06]  /*1820*/  BAR.SYNC.DEFER_BLOCKING 0x0 ;  /* 0x0000000000007b1d */ /* 0x000fec0000010000 */
[----:B------:R-:W-:Y:S05]  /*1830*/  @P3 BRA `(.L_x_313) ;  /* 0x00000000002c3947 */ /* 0x000fea0003800000 */
[----:B------:R-:W4:Y:S01]  /*1840*/  S2R R9, SR_CgaCtaId ;  /* 0x0000000000097919 */ /* 0x000f220000008800 */
[----:B---3--:R-:W-:Y:S02]  /*1850*/  LEA.HI R23, R26, R26, RZ, 0x1 ;  /* 0x0000001a1a177211 */ /* 0x008fe400078f08ff */
[----:B------:R-:W-:Y:S02]  /*1860*/  MOV R13, 0x400 ;  /* 0x00000400000d7802 */ /* 0x000fe40000000f00 */
[C---:B------:R-:W-:Y:S01]  /*1870*/  LOP3.LUT R20, R23.reuse, 0xfffffffe, RZ, 0xc0, !PT ;  /* 0xfffffffe17147812 */ /* 0x040fe200078ec0ff */
[----:B------:R-:W-:-:S04]  /*1880*/  IMAD.SHL.U32 R23, R23, 0x2, RZ ;  /* 0x0000000217177824 */ /* 0x000fc800078e00ff */
[----:B------:R-:W-:Y:S01]  /*1890*/  IMAD.IADD R20, R26, 0x1, -R20 ;  /* 0x000000011a147824 */ /* 0x000fe200078e0a14 */
[----:B------:R-:W-:Y:S02]  /*18a0*/  LOP3.LUT R23, R23, 0xfffffffc, RZ, 0xc0, !PT ;  /* 0xfffffffc17177812 */ /* 0x000fe400078ec0ff */
[----:B----4-:R-:W-:-:S05]  /*18b0*/  LEA R9, R9, R13, 0x18 ;  /* 0x0000000d09097211 */ /* 0x010fca00078ec0ff */
[----:B------:R-:W-:-:S04]  /*18c0*/  IMAD R9, R20, 0x14, R9 ;  /* 0x0000001414097824 */ /* 0x000fc800078e0209 */
[----:B------:R-:W-:-:S05]  /*18d0*/  IMAD.IADD R9, R9, 0x1, R23 ;  /* 0x0000000109097824 */ /* 0x000fca00078e0217 */
[----:B------:R4:W3:Y:S02]  /*18e0*/  LDS R30, [R9] ;  /* 0x00000000091e7984 */ /* 0x0008e40000000800 */
.L_x_313:
[----:B------:R-:W-:Y:S05]  /*18f0*/  BSYNC B0 ;  /* 0x0000000000007941 */ /* 0x000fea0003800000 */
.L_x_312:
[----:B--2---:R-:W2:Y:S01]  /*1900*/  MUFU.RCP R0, R0 ;  /* 0x0000000000007308 */ /* 0x004ea20000001000 */
[----:B---34-:R-:W3:Y:S01]  /*1910*/  SHFL.BFLY PT, R9, R30, 0x1, 0x1f ;  /* 0x0c201f001e097f89 */ /* 0x018ee200000e0000 */
[----:B------:R-:W-:Y:S01]  /*1920*/  VIADD R5, R5, 0xffffffe ;  /* 0x0ffffffe05057836 */ /* 0x000fe20000000000 */
[----:B------:R-:W-:Y:S01]  /*1930*/  IABS R20, R4 ;  /* 0x0000000400147213 */ /* 0x000fe20000000000 */
[----:B-1----:R-:W-:Y:S01]  /*1940*/  IMAD.MOV.U32 R38, RZ, RZ, RZ ;  /* 0x000000ffff267224 */ /* 0x002fe200078e00ff */
[----:B------:R-:W-:Y:S01]  /*1950*/  IABS R23, R21 ;  /* 0x0000001500177213 */ /* 0x000fe20000000000 */
[----:B------:R-:W-:Y:S01]  /*1960*/  IMAD.MOV.U32 R28, RZ, RZ, RZ ;  /* 0x000000ffff1c7224 */ /* 0x000fe200078e00ff */
[----:B------:R-:W-:Y:S01]  /*1970*/  BSSY B1, `(.L_x_314) ;  /* 0x0000220000017945 */ /* 0x000fe20003800000 */
[----:B------:R-:W1:Y:S01]  /*1980*/  F2I.FTZ.U32.TRUNC.NTZ R39, R5 ;  /* 0x0000000500277305 */ /* 0x000e62000021f000 */
[----:B------:R-:W-:Y:S02]  /*1990*/  IMAD.MOV R20, RZ, RZ, -R20 ;  /* 0x000000ffff147224 */ /* 0x000fe400078e0a14 */
[----:B--2---:R-:W-:-:S05]  /*19a0*/  VIADD R0, R0, 0xffffffe ;  /* 0x0ffffffe00007836 */ /* 0x004fca0000000000 */
[----:B------:R2:W4:Y:S01]  /*19b0*/  F2I.FTZ.U32.TRUNC.NTZ R29, R0 ;  /* 0x00000000001d7305 */ /* 0x000522000021f000 */
[--C-:B-1----:R-:W-:Y:S01]  /*19c0*/  IMAD.MOV R27, RZ, RZ, -R39.reuse ;  /* 0x000000ffff1b7224 */ /* 0x102fe200078e0a27 */
[----:B------:R-:W-:Y:S02]  /*19d0*/  IABS R5, R8 ;  /* 0x0000000800057213 */ /* 0x000fe40000000000 */
[----:B---3--:R-:W-:Y:S01]  /*19e0*/  FMNMX.FTZ R9, R9, R30, !PT ;  /* 0x0000001e09097209 */ /* 0x008fe20007810000 */
[----:B------:R-:W-:Y:S01]  /*19f0*/  IMAD R27, R27, R24, RZ ;  /* 0x000000181b1b7224 */ /* 0x000fe200078e02ff */
[----:B------:R-:W-:Y:S02]  /*1a00*/  LOP3.LUT R8, R8, R33, RZ, 0x3c, !PT ;  /* 0x0000002108087212 */ /* 0x000fe400078e3cff */
[----:B------:R-:W-:Y:S01]  /*1a10*/  FSETP.NEU.FTZ.AND P0, PT, R9, -INF , PT ;  /* 0xff8000000900780b */ /* 0x000fe20003f1d000 */
[----:B------:R-:W-:-:S03]  /*1a20*/  IMAD.HI.U32 R27, R39, R27, R38 ;  /* 0x0000001b271b7227 */ /* 0x000fc600078e0026 */
[----:B--2---:R-:W-:Y:S01]  /*1a30*/  FSEL R0, R9, RZ, P0 ;  /* 0x000000ff09007208 */ /* 0x004fe20000000000 */
[----:B----4-:R-:W-:Y:S01]  /*1a40*/  IMAD.MOV R13, RZ, RZ, -R29 ;  /* 0x000000ffff0d7224 */ /* 0x010fe200078e0a1d */
[----:B------:R-:W-:Y:S01]  /*1a50*/  IABS R9, R33 ;  /* 0x0000002100097213 */ /* 0x000fe20000000000 */
[----:B------:R-:W-:-:S04]  /*1a60*/  IMAD.HI.U32 R27, R27, R23, RZ ;  /* 0x000000171b1b7227 */ /* 0x000fc800078e00ff */
[----:B------:R-:W-:Y:S01]  /*1a70*/  FADD.FTZ R25, -R0, R30 ;  /* 0x0000001e00197221 */ /* 0x000fe20000010100 */
[----:B------:R-:W-:-:S03]  /*1a80*/  IMAD R13, R13, R22, RZ ;  /* 0x000000160d0d7224 */ /* 0x000fc600078e02ff */
[----:B------:R-:W-:Y:S01]  /*1a90*/  FMUL.FTZ R25, R25, 1.4426950216293334961 ;  /* 0x3fb8aa3b19197820 */ /* 0x000fe20000410000 */
[----:B------:R-:W-:Y:S02]  /*1aa0*/  IMAD.MOV R9, RZ, RZ, -R9 ;  /* 0x000000ffff097224 */ /* 0x000fe400078e0a09 */
[----:B------:R-:W-:-:S03]  /*1ab0*/  IMAD.HI.U32 R13, R29, R13, R28 ;  /* 0x0000000d1d0d7227 */ /* 0x000fc600078e001c */
[----:B------:R-:W1:Y:S01]  /*1ac0*/  MUFU.EX2 R25, R25 ;  /* 0x0000001900197308 */ /* 0x000e620000000800 */
[----:B------:R-:W-:Y:S02]  /*1ad0*/  IMAD R29, R27, R20, R23 ;  /* 0x000000141b1d7224 */ /* 0x000fe400078e0217 */
[----:B------:R-:W-:-:S03]  /*1ae0*/  IMAD.HI.U32 R28, R13, R5, RZ ;  /* 0x000000050d1c7227 */ /* 0x000fc600078e00ff */
[----:B------:R-:W-:Y:S01]  /*1af0*/  ISETP.GT.U32.AND P4, PT, R24, R29, PT ;  /* 0x0000001d1800720c */ /* 0x000fe20003f84070 */
[----:B------:R-:W-:Y:S02]  /*1b00*/  IMAD R5, R28, R9, R5 ;  /* 0x000000091c057224 */ /* 0x000fe400078e0205 */
[----:B------:R-:W-:-:S03]  /*1b10*/  IMAD.HI.U32 R13, R13, R23, RZ ;  /* 0x000000170d0d7227 */ /* 0x000fc600078e00ff */
[C---:B------:R-:W-:Y:S01]  /*1b20*/  ISETP.GT.U32.AND P1, PT, R22.reuse, R5, PT ;  /* 0x000000051600720c */ /* 0x040fe20003f24070 */
[----:B------:R-:W-:Y:S01]  /*1b30*/  IMAD R9, R13, R9, R23 ;  /* 0x000000090d097224 */ /* 0x000fe200078e0217 */
[C---:B------:R-:W-:Y:S02]  /*1b40*/  LOP3.LUT R23, R21.reuse, R24, RZ, 0x3c, !PT ;  /* 0x0000001815177212 */ /* 0x040fe400078e3cff */
[----:B------:R-:W-:Y:S01]  /*1b50*/  LOP3.LUT R21, R21, R33, RZ, 0x3c, !PT ;  /* 0x0000002115157212 */ /* 0x000fe200078e3cff */
[----:B-1----:R-:W1:Y:S01]  /*1b60*/  SHFL.BFLY PT, R20, R25, 0x1, 0x1f ;  /* 0x0c201f0019147f89 */ /* 0x002e6200000e0000 */
[----:B------:R-:W-:Y:S01]  /*1b70*/  ISETP.GT.U32.AND P0, PT, R22, R9, PT ;  /* 0x000000091600720c */ /* 0x000fe20003f04070 */
[----:B------:R-:W-:Y:S01]  /*1b80*/  @!P4 IMAD.IADD R29, R29, 0x1, -R24 ;  /* 0x000000011d1dc824 */ /* 0x000fe200078e0a18 */
[----:B------:R-:W-:Y:S01]  /*1b90*/  ISETP.GE.AND P2, PT, R23, RZ, PT ;  /* 0x000000ff1700720c */ /* 0x000fe20003f46270 */
[----:B------:R-:W-:Y:S01]  /*1ba0*/  @!P4 VIADD R27, R27, 0x1 ;  /* 0x000000011b1bc836 */ /* 0x000fe20000000000 */
[----:B------:R-:W-:-:S02]  /*1bb0*/  SHF.R.S32.HI R23, RZ, 0x1f, R4 ;  /* 0x0000001fff177819 */ /* 0x000fc40000011404 */
[----:B------:R-:W-:Y:S01]  /*1bc0*/  ISETP.GE.U32.AND P5, PT, R29, R24, PT ;  /* 0x000000181d00720c */ /* 0x000fe20003fa6070 */
[--C-:B------:R-:W-:Y:S02]  /*1bd0*/  @!P1 IMAD.IADD R5, R5, 0x1, -R22.reuse ;  /* 0x0000000105059824 */ /* 0x100fe400078e0a16 */
[----:B------:R-:W-:Y:S01]  /*1be0*/  @!P1 VIADD R28, R28, 0x1 ;  /* 0x000000011c1c9836 */ /* 0x000fe20000000000 */
[----:B------:R-:W-:Y:S01]  /*1bf0*/  ISETP.GE.AND P1, PT, R21, RZ, PT ;  /* 0x000000ff1500720c */ /* 0x000fe20003f26270 */
[----:B------:R-:W-:Y:S01]  /*1c00*/  IMAD.MOV.U32 R29, RZ, RZ, 0x7f800000 ;  /* 0x7f800000ff1d7424 */ /* 0x000fe200078e00ff */
[----:B------:R-:W-:Y:S01]  /*1c10*/  ISETP.GE.U32.AND P4, PT, R5, R22, PT ;  /* 0x000000160500720c */ /* 0x000fe20003f86070 */
[----:B------:R-:W-:Y:S01]  /*1c20*/  @!P0 IMAD.IADD R9, R9, 0x1, -R22 ;  /* 0x0000000109098824 */ /* 0x000fe200078e0a16 */
[----:B------:R-:W-:Y:S01]  /*1c30*/  LEA.HI.SX32 R5, R3, 0x1, 0x1 ;  /* 0x0000000103057811 */ /* 0x000fe200078f0aff */
[----:B------:R-:W-:Y:S01]  /*1c40*/  @!P0 VIADD R13, R13, 0x1 ;  /* 0x000000010d0d8836 */ /* 0x000fe20000000000 */
[----:B------:R-:W-:-:S02]  /*1c50*/  ISETP.GE.AND P0, PT, R8, RZ, PT ;  /* 0x000000ff0800720c */ /* 0x000fc40003f06270 */
[----:B------:R-:W-:Y:S02]  /*1c60*/  ISETP.GE.U32.AND P6, PT, R9, R22, PT ;  /* 0x000000160900720c */ /* 0x000fe40003fc6070 */
[----:B------:R-:W-:Y:S01]  /*1c70*/  @P5 IADD3 R27, R27, 0x1, RZ ;  /* 0x000000011b1b5810 */ /* 0x000fe20007ffe0ff */
[----:B------:R-:W2:Y:S01]  /*1c80*/  LDC.U8 R9, c[0x0][0x3d9] ;  /* 0x0000f640ff097b82 */ /* 0x000ea20000000000 */
[----:B------:R-:W-:Y:S01]  /*1c90*/  ISETP.GT.AND P5, PT, R3, RZ, PT ;  /* 0x000000ff0300720c */ /* 0x000fe20003fa4270 */
[----:B-1----:R-:W-:Y:S01]  /*1ca0*/  FADD.FTZ R20, R25, R20 ;  /* 0x0000001419147221 */ /* 0x002fe20000010000 */
[----:B------:R-:W-:Y:S01]  /*1cb0*/  SHF.R.S32.HI R8, RZ, 0x1f, R3 ;  /* 0x0000001fff087819 */ /* 0x000fe20000011403 */
[----:B------:R-:W-:Y:S01]  /*1cc0*/  @P4 VIADD R28, R28, 0x1 ;  /* 0x000000011c1c4836 */ /* 0x000fe20000000000 */
[----:B------:R-:W-:Y:S02]  /*1cd0*/  @!P2 IADD3 R27, -R27, RZ, RZ ;  /* 0x000000ff1b1ba210 */ /* 0x000fe40007ffe1ff */
[----:B------:R-:W-:Y:S01]  /*1ce0*/  FSETP.NE.FTZ.AND P4, PT, R20, RZ, PT ;  /* 0x000000ff1400720b */ /* 0x000fe20003f95000 */
[----:B0-----:R-:W-:Y:S01]  /*1cf0*/  IMAD.MOV.U32 R22, RZ, RZ, R28 ;  /* 0x000000ffff167224 */ /* 0x001fe200078e001c */
[----:B------:R-:W-:Y:S01]  /*1d00*/  ISETP.NE.AND P2, PT, R33, RZ, PT ;  /* 0x000000ff2100720c */ /* 0x000fe20003f45270 */
[----:B------:R-:W-:Y:S01]  /*1d10*/  @P6 VIADD R13, R13, 0x1 ;  /* 0x000000010d0d6836 */ /* 0x000fe20000000000 */
[C---:B------:R-:W-:Y:S01]  /*1d20*/  ISETP.NE.AND P6, PT, R4.reuse, RZ, PT ;  /* 0x000000ff0400720c */ /* 0x040fe20003fc5270 */
[----:B------:R-:W-:Y:S01]  /*1d30*/  @!P0 IMAD.MOV R22, RZ, RZ, -R22 ;  /* 0x000000ffff168224 */ /* 0x000fe200078e0a16 */
[----:B------:R-:W-:Y:S01]  /*1d40*/  ISETP.GT.AND P0, PT, R4, RZ, PT ;  /* 0x000000ff0400720c */ /* 0x000fe20003f04270 */
[----:B------:R-:W-:Y:S01]  /*1d50*/  @!P5 IMAD.MOV R5, RZ, RZ, R8 ;  /* 0x000000ffff05d224 */ /* 0x000fe200078e0208 */
[----:B------:R-:W-:Y:S01]  /*1d60*/  LOP3.LUT R8, RZ, R33, RZ, 0x33, !PT ;  /* 0x00000021ff087212 */ /* 0x000fe200078e33ff */
[----:B------:R-:W-:-:S03]  /*1d70*/  @!P1 IMAD.MOV R13, RZ, RZ, -R13 ;  /* 0x000000ffff0d9224 */ /* 0x000fc600078e0a0d */
[C---:B------:R-:W-:Y:S01]  /*1d80*/  SEL R22, R8.reuse, R22, !P2 ;  /* 0x0000001608167207 */ /* 0x040fe20005000000 */
[----:B------:R-:W0:Y:S01]  /*1d90*/  @P4 MUFU.LG2 R20, R20 ;  /* 0x0000001400144308 */ /* 0x000e220000000c00 */
[----:B------:R-:W-:Y:S02]  /*1da0*/  SEL R8, R8, R13, !P2 ;  /* 0x0000000d08087207 */ /* 0x000fe40005000000 */
[----:B------:R-:W-:Y:S02]  /*1db0*/  LOP3.LUT R13, R26, 0x1, RZ, 0xc0, !PT ;  /* 0x000000011a0d7812 */ /* 0x000fe400078ec0ff */
[----:B------:R-:W-:Y:S02]  /*1dc0*/  @!P6 LOP3.LUT R27, RZ, R24, RZ, 0x33, !PT ;  /* 0x00000018ff1be212 */ /* 0x000fe400078e33ff */
[----:B------:R-:W-:Y:S02]  /*1dd0*/  ISETP.EQ.U32.OR P5, PT, R13, 0x1, P3 ;  /* 0x000000010d00780c */ /* 0x000fe40001fa2470 */
[----:B--2---:R-:W-:-:S02]  /*1de0*/  ISETP.NE.AND P1, PT, R9, RZ, PT ;  /* 0x000000ff0900720c */ /* 0x004fc40003f25270 */
[----:B------:R-:W-:Y:S02]  /*1df0*/  ISETP.LT.U32.AND P2, PT, R10, R27, PT ;  /* 0x0000001b0a00720c */ /* 0x000fe40003f41070 */
[----:B------:R-:W-:Y:S02]  /*1e00*/  SHF.R.S32.HI R21, RZ, 0x1f, R27 ;  /* 0x0000001fff157819 */ /* 0x000fe4000001141b */
[----:B------:R-:W-:Y:S02]  /*1e10*/  SEL R36, R36, 0x1, !P1 ;  /* 0x0000000124247807 */ /* 0x000fe40004800000 */
[----:B------:R-:W-:Y:S01]  /*1e20*/  LEA.HI.SX32 R9, R4, 0x1, 0x1 ;  /* 0x0000000104097811 */ /* 0x000fe200078f0aff */
[----:B------:R-:W-:Y:S01]  /*1e30*/  @!P0 IMAD.MOV R9, RZ, RZ, R23 ;  /* 0x000000ffff098224 */ /* 0x000fe200078e0217 */
[----:B------:R-:W-:Y:S01]  /*1e40*/  ISETP.LT.AND.EX P2, PT, R11, R21, PT, P2 ;  /* 0x000000150b00720c */ /* 0x000fe20003f41320 */
[-C--:B------:R-:W-:Y:S02]  /*1e50*/  IMAD R22, R22, R36.reuse, RZ ;  /* 0x0000002416167224 */ /* 0x080fe400078e02ff */
[----:B0-----:R-:W-:Y:S01]  /*1e60*/  @P4 FFMA.FTZ R29, R20, 0.69314718246459960938, R0 ;  /* 0x3f317218141d4823 */ /* 0x001fe20000010000 */
[----:B------:R-:W-:Y:S01]  /*1e70*/  IMAD R8, R8, R36, RZ ;  /* 0x0000002408087224 */ /* 0x000fe200078e02ff */
[----:B------:R-:W-:Y:S01]  /*1e80*/  SEL R13, R10, R27, P2 ;  /* 0x0000001b0a0d7207 */ /* 0x000fe20001000000 */
[----:B------:R-:W-:Y:S01]  /*1e90*/  IMAD R10, R5, R22, RZ ;  /* 0x00000016050a7224 */ /* 0x000fe200078e02ff */
[----:B------:R-:W-:Y:S01]  /*1ea0*/  SEL R11, R11, R21, P2 ;  /* 0x000000150b0b7207 */ /* 0x000fe20001000000 */
[----:B------:R-:W-:Y:S01]  /*1eb0*/  IMAD R9, R8, R9, RZ ;  /* 0x0000000908097224 */ /* 0x000fe200078e02ff */
        /* <DEDUP_REMOVED lines=39> */
[----:B------:R-:W-:Y:S02]  /*2130*/  IADD3 R20, P0, RZ, -R0, RZ ;  /* 0x80000000ff147210 */ /* 0x000fe40007f1e0ff */
[-C--:B------:R-:W-:Y:S02]  /*2140*/  MOV R43, R23.reuse ;  /* 0x00000017002b7202 */ /* 0x080fe40000000f00 */
[----:B------:R-:W-:Y:S01]  /*2150*/  IADD3.X R6, RZ, ~R23, RZ, P0, !PT ;  /* 0x80000017ff067210 */ /* 0x000fe200007fe4ff */
[----:B------:R-:W-:-:S04]  /*2160*/  IMAD.WIDE.U32 R38, R42, R20, R38 ;  /* 0x000000142a267225 */ /* 0x000fc800078e0026 */
[----:B------:R-:W-:Y:S01]  /*2170*/  IMAD R6, R6, R42, RZ ;  /* 0x0000002a06067224 */ /* 0x000fe200078e02ff */
[----:B------:R-:W-:Y:S02]  /*2180*/  MOV R25, R38 ;  /* 0x0000002600197202 */ /* 0x000fe40000000f00 */
[----:B------:R-:W-:Y:S01]  /*2190*/  MOV R42, R0 ;  /* 0x00000000002a7202 */ /* 0x000fe20000000f00 */
[----:B------:R-:W-:-:S05]  /*21a0*/  IMAD R6, R5, R20, R6 ;  /* 0x0000001405067224 */ /* 0x000fca00078e0206 */
[----:B------:R-:W-:Y:S01]  /*21b0*/  IADD3 R6, R39, R6, RZ ;  /* 0x0000000627067210 */ /* 0x000fe20007ffe0ff */
[----:B------:R-:W-:Y:S05]  /*21c0*/  BRA `(.L_x_319) ;  /* 0x00000000005c7947 */ /* 0x000fea0003800000 */
.L_x_318:
        /* <DEDUP_REMOVED lines=21> */
[----:B------:R-:W-:Y:S01]  /*2320*/  MOV R42, R43 ;  /* 0x0000002b002a7202 */ /* 0x000fe20000000f00 */
[----:B------:R-:W-:Y:S02]  /*2330*/  IMAD.MOV.U32 R43, RZ, RZ, RZ ;  /* 0x000000ffff2b7224 */ /* 0x000fe400078e00ff */
.L_x_319:
[----:B------:R-:W-:Y:S05]  /*2340*/  BSYNC B0 ;  /* 0x0000000000007941 */ /* 0x000fea0003800000 */
.L_x_317:
        /* <DEDUP_REMOVED lines=10> */
[-C--:B------:R-:W-:Y:S02]  /*23f0*/  IADD3 R20, P0, RZ, -R0.reuse, RZ ;  /* 0x80000000ff147210 */ /* 0x080fe40007f1e0ff */
[----:B------:R-:W-:Y:S01]  /*2400*/  MOV R24, R25 ;  /* 0x0000001900187202 */ /* 0x000fe20000000f00 */
[----:B------:R-:W-:Y:S01]  /*2410*/  IMAD.MOV.U32 R25, RZ, RZ, R6 ;  /* 0x000000ffff197224 */ /* 0x000fe200078e0006 */
[-C--:B------:R-:W-:Y:S02]  /*2420*/  IADD3.X R5, RZ, ~R23.reuse, RZ, P0, !PT ;  /* 0x80000017ff057210 */ /* 0x080fe400007fe4ff */
[----:B------:R-:W-:Y:S01]  /*2430*/  MOV R38, R0 ;  /* 0x0000000000267202 */ /* 0x000fe20000000f00 */
[----:B------:R-:W-:Y:S01]  /*2440*/  IMAD.WIDE.U32 R24, R32, R20, R24 ;  /* 0x0000001420187225 */ /* 0x000fe200078e0018 */
[----:B------:R-:W-:-:S03]  /*2450*/  MOV R39, R23 ;  /* 0x0000001700277202 */ /* 0x000fc60000000f00 */
[----:B------:R-:W-:Y:S01]  /*2460*/  IMAD R5, R5, R32, RZ ;  /* 0x0000002005057224 */ /* 0x000fe200078e02ff */
[----:B------:R-:W-:-:S03]  /*2470*/  MOV R32, R24 ;  /* 0x0000001800207202 */ /* 0x000fc60000000f00 */
[----:B------:R-:W-:-:S04]  /*2480*/  IMAD R5, R2, R20, R5 ;  /* 0x0000001402057224 */ /* 0x000fc800078e0205 */
[----:B------:R-:W-:Y:S01]  /*2490*/  IMAD.IADD R6, R25, 0x1, R5 ;  /* 0x0000000119067824 */ /* 0x000fe200078e0205 */
[----:B------:R-:W-:Y:S05]  /*24a0*/  BRA `(.L_x_322) ;  /* 0x0000000000587947 */ /* 0x000fea0003800000 */
.L_x_321:
        /* <DEDUP_REMOVED lines=22> */
.L_x_322:
[----:B------:R-:W-:Y:S05]  /*2610*/  BSYNC B0 ;  /* 0x0000000000007941 */ /* 0x000fea0003800000 */
.L_x_320:
        /* <DEDUP_REMOVED lines=14> */
[----:B------:R-:W-:Y:S02]  /*2700*/  MOV R40, R0 ;  /* 0x0000000000287202 */ /* 0x000fe40000000f00 */
[-C--:B------:R-:W-:Y:S01]  /*2710*/  IADD3.X R5, RZ, ~R23.reuse, RZ, P0, !PT ;  /* 0x80000017ff057210 */ /* 0x080fe200007fe4ff */
[----:B------:R-:W-:Y:S01]  /*2720*/  IMAD.WIDE.U32 R38, R33, R20, R38 ;  /* 0x0000001421267225 */ /* 0x000fe200078e0026 */
[----:B------:R-:W-:-:S03]  /*2730*/  MOV R41, R23 ;  /* 0x0000001700297202 */ /* 0x000fc60000000f00 */
[----:B------:R-:W-:-:S04]  /*2740*/  IMAD R5, R5, R33, RZ ;  /* 0x0000002105057224 */ /* 0x000fc800078e02ff */
[----:B------:R-:W-:-:S05]  /*2750*/  IMAD R5, R8, R20, R5 ;  /* 0x0000001408057224 */ /* 0x000fca00078e0205 */
[----:B------:R-:W-:Y:S01]  /*2760*/  IADD3 R8, R39, R5, RZ ;  /* 0x0000000527087210 */ /* 0x000fe20007ffe0ff */
[----:B------:R-:W-:Y:S05]  /*2770*/  BRA `(.L_x_325) ;  /* 0x0000000000587947 */ /* 0x000fea0003800000 */
.L_x_324:
        /* <DEDUP_REMOVED lines=22> */
.L_x_325:
[----:B------:R-:W-:Y:S05]  /*28e0*/  BSYNC B0 ;  /* 0x0000000000007941 */ /* 0x000fea0003800000 */
.L_x_323:
[-C--:B------:R-:W-:Y:S01]  /*28f0*/  IMAD R0, R35, R19.reuse, RZ ;  /* 0x0000001323007224 */ /* 0x080fe200078e02ff */
[----:B------:R-:W-:Y:S01]  /*2900*/  SHF.R.S32.HI R22, RZ, 0x1f, R2 ;  /* 0x0000001fff167819 */ /* 0x000fe20000011402 */
[C---:B------:R-:W-:Y:S01]  /*2910*/  IMAD.WIDE.U32 R20, R34.reuse, R19, RZ ;  /* 0x0000001322147225 */ /* 0x040fe200078e00ff */
[----:B------:R-:W-:Y:S01]  /*2920*/  SHF.R.S32.HI R23, RZ, 0x1f, R36 ;  /* 0x0000001fff177819 */ /* 0x000fe20000011424 */
[----:B------:R-:W-:Y:S02]  /*2930*/  BSSY B0, `(.L_x_326) ;  /* 0x0000040000007945 */ /* 0x000fe40003800000 */
[----:B------:R-:W-:Y:S02]  /*2940*/  IMAD R0, R34, R18, R0 ;  /* 0x0000001222007224 */ /* 0x000fe400078e0200 */
[----:B------:R-:W-:-:S03]  /*2950*/  IMAD.WIDE.U32 R34, R20, R17, RZ ;  /* 0x0000001114227225 */ /* 0x000fc600078e00ff */
[----:B------:R-:W-:Y:S01]  /*2960*/  IADD3 R0, R21, R0, RZ ;  /* 0x0000000015007210 */ /* 0x000fe20007ffe0ff */
[-C--:B------:R-:W-:Y:S01]  /*2970*/  IMAD R8, R8, R2.reuse, RZ ;  /* 0x0000000208087224 */ /* 0x080fe200078e02ff */
[----:B------:R-:W-:Y:S01]  /*2980*/  SHF.R.S32.HI R21, RZ, 0x1f, R25 ;  /* 0x0000001fff157819 */ /* 0x000fe20000011419 */
[----:B------:R-:W-:Y:S02]  /*2990*/  IMAD R4, R4, R2, RZ ;  /* 0x0000000204047224 */ /* 0x000fe400078e02ff */
[----:B------:R-:W-:Y:S02]  /*29a0*/  IMAD R5, R0, R17, RZ ;  /* 0x0000001100057224 */ /* 0x000fe400078e02ff */
[----:B------:R-:W-:Y:S02]  /*29b0*/  IMAD R0, R6, R25, RZ ;  /* 0x0000001906007224 */ /* 0x000fe400078e02ff */
[----:B------:R-:W-:Y:S02]  /*29c0*/  IMAD R5, R16, R20, R5 ;  /* 0x0000001410057224 */ /* 0x000fe400078e0205 */
[----:B------:R-:W-:-:S02]  /*29d0*/  IMAD R6, R41, R36, RZ ;  /* 0x0000002429067224 */ /* 0x000fc400078e02ff */
[----:B------:R-:W-:Y:S01]  /*29e0*/  IMAD R8, R22, R38, R8 ;  /* 0x0000002616087224 */ /* 0x000fe200078e0208 */
[----:B------:R-:W-:Y:S01]  /*29f0*/  IADD3 R5, R35, R5, RZ ;  /* 0x0000000523057210 */ /* 0x000fe20007ffe0ff */
[----:B------:R-:W-:Y:S02]  /*2a00*/  IMAD R0, R21, R32, R0 ;  /* 0x0000002015007224 */ /* 0x000fe400078e0200 */
[----:B------:R-:W-:Y:S01]  /*2a10*/  IMAD.WIDE.U32 R36, R40, R36, RZ ;  /* 0x0000002428247225 */ /* 0x000fe200078e00ff */
[----:B------:R-:W-:-:S03]  /*2a20*/  LOP3.LUT R20, R43, R5, RZ, 0xfc, !PT ;  /* 0x000000052b147212 */ /* 0x000fc600078efcff */
[----:B------:R-:W-:Y:S01]  /*2a30*/  IMAD R6, R23, R40, R6 ;  /* 0x0000002817067224 */ /* 0x000fe200078e0206 */
[----:B------:R-:W-:Y:S01]  /*2a40*/  ISETP.NE.U32.AND P0, PT, R20, RZ, PT ;  /* 0x000000ff1400720c */ /* 0x000fe20003f05070 */
[----:B------:R-:W-:-:S03]  /*2a50*/  IMAD.WIDE.U32 R38, R38, R2, RZ ;  /* 0x0000000226267225 */ /* 0x000fc600078e00ff */
[----:B------:R-:W-:Y:S01]  /*2a60*/  IADD3 R6, R37, R6, RZ ;  /* 0x0000000625067210 */ /* 0x000fe20007ffe0ff */
[----:B------:R-:W-:Y:S01]  /*2a70*/  IMAD.WIDE.U32 R32, R32, R25, RZ ;  /* 0x0000001920207225 */ /* 0x000fe200078e00ff */
[----:B------:R-:W-:-:S03]  /*2a80*/  IADD3 R8, R39, R8, RZ ;  /* 0x0000000827087210 */ /* 0x000fc60007ffe0ff */
[----:B------:R-:W-:Y:S01]  /*2a90*/  IMAD R3, R3, R2, RZ ;  /* 0x0000000203037224 */ /* 0x000fe200078e02ff */
[----:B------:R-:W-:-:S03]  /*2aa0*/  IADD3 R2, R33, R0, RZ ;  /* 0x0000000021027210 */ /* 0x000fc60007ffe0ff */
[----:B------:R-:W-:Y:S05]  /*2ab0*/  @!P0 BRA `(.L_x_327) ;  /* 0x0000000000408947 */ /* 0x000fea0003800000 */
[----:B------:R-:W-:Y:S01]  /*2ac0*/  IMAD.MOV.U32 R28, RZ, RZ, R42 ;  /* 0x000000ffff1c7224 */ /* 0x000fe200078e002a */
[----:B------:R-:W-:Y:S01]  /*2ad0*/  MOV R24, R43 ;  /* 0x0000002b00187202 */ /* 0x000fe20000000f00 */
[----:B------:R-:W-:Y:S01]  /*2ae0*/  IMAD.MOV.U32 R23, RZ, RZ, R34 ;  /* 0x000000ffff177224 */ /* 0x000fe200078e0022 */
[----:B------:R-:W-:Y:S02]  /*2af0*/  MOV R22, 0x2b10 ;  /* 0x00002b1000167802 */ /* 0x000fe40000000f00 */
[----:B------:R-:W-:Y:S05]  /*2b00*/  CALL.REL.NOINC `($__internal_6_$__cuda_sm20_div_s64) ;  /* 0x0000001800947944 */ /* 0x000fea0003c00000 */
        /* <DEDUP_REMOVED lines=11> */
.L_x_327:
        /* <DEDUP_REMOVED lines=23> */
.L_x_328:
[----:B------:R-:W-:Y:S05]  /*2d30*/  BSYNC B0 ;  /* 0x0000000000007941 */ /* 0x000fea0003800000 */
.L_x_326:
        /* <DEDUP_REMOVED lines=11> */
[----:B------:R-:W-:Y:S01]  /*2df0*/  IADD3.X R5, RZ, ~R23, RZ, P0, !PT ;  /* 0x80000017ff057210 */ /* 0x000fe200007fe4ff */
[----:B------:R-:W-:-:S04]  /*2e00*/  IMAD.WIDE.U32 R34, R19, R20, R34 ;  /* 0x0000001413227225 */ /* 0x000fc800078e0022 */
[----:B------:R-:W-:Y:S01]  /*2e10*/  IMAD R5, R5, R19, RZ ;  /* 0x0000001305057224 */ /* 0x000fe200078e02ff */
[----:B------:R-:W-:Y:S02]  /*2e20*/  MOV R19, R34 ;  /* 0x0000002200137202 */ /* 0x000fe40000000f00 */
[----:B------:R-:W-:Y:S01]  /*2e30*/  MOV R34, R0 ;  /* 0x0000000000227202 */ /* 0x000fe20000000f00 */
[----:B------:R-:W-:-:S04]  /*2e40*/  IMAD R5, R18, R20, R5 ;  /* 0x0000001412057224 */ /* 0x000fc800078e0205 */
[----:B------:R-:W-:Y:S02]  /*2e50*/  IMAD.IADD R18, R35, 0x1, R5 ;  /* 0x0000000123127824 */ /* 0x000fe400078e0205 */
[----:B------:R-:W-:Y:S01]  /*2e60*/  IMAD.MOV.U32 R35, RZ, RZ, R23 ;  /* 0x000000ffff237224 */ /* 0x000fe200078e0017 */
[----:B------:R-:W-:Y:S05]  /*2e70*/  BRA `(.L_x_331) ;  /* 0x00000000005c7947 */ /* 0x000fea0003800000 */
.L_x_330:
        /* <DEDUP_REMOVED lines=23> */
.L_x_331:
[----:B------:R-:W-:Y:S05]  /*2ff0*/  BSYNC B0 ;  /* 0x0000000000007941 */ /* 0x000fea0003800000 */
.L_x_329:
        /* <DEDUP_REMOVED lines=12> */
[----:B------:R-:W-:Y:S01]  /*30c0*/  IADD3.X R5, RZ, ~R23, RZ, P0, !PT ;  /* 0x80000017ff057210 */ /* 0x000fe200007fe4ff */
[----:B------:R-:W-:-:S04]  /*30d0*/  IMAD.WIDE.U32 R34, R17, R20, R34 ;  /* 0x0000001411227225 */ /* 0x000fc800078e0022 */
[----:B------:R-:W-:Y:S01]  /*30e0*/  IMAD R5, R5, R17, RZ ;  /* 0x0000001105057224 */ /* 0x000fe200078e02ff */
[----:B------:R-:W-:-:S03]  /*30f0*/  MOV R17, R34 ;  /* 0x0000002200117202 */ /* 0x000fc60000000f00 */
[----:B------:R-:W-:-:S05]  /*3100*/  IMAD R5, R16, R20, R5 ;  /* 0x0000001410057224 */ /* 0x000fca00078e0205 */
[----:B------:R-:W-:Y:S01]  /*3110*/  IADD3 R5, R35, R5, RZ ;  /* 0x0000000523057210 */ /* 0x000fe20007ffe0ff */
[----:B------:R-:W-:Y:S05]  /*3120*/  BRA `(.L_x_334) ;  /* 0x00000000005c7947 */ /* 0x000fea0003800000 */
.L_x_333:
        /* <DEDUP_REMOVED lines=23> */
.L_x_334:
[----:B------:R-:W-:Y:S05]  /*32a0*/  BSYNC B0 ;  /* 0x0000000000007941 */ /* 0x000fea0003800000 */
.L_x_332:
[----:B------:R-:W-:Y:S01]  /*32b0*/  SHF.R.S32.HI R20, RZ, 0x1f, R10 ;  /* 0x0000001fff147819 */ /* 0x000fe2000001140a */
[-C--:B------:R-:W-:Y:S01]  /*32c0*/  IMAD R16, R23, R10.reuse, RZ ;  /* 0x0000000a17107224 */ /* 0x080fe200078e02ff */
[----:B------:R-:W-:Y:S01]  /*32d0*/  ULDC UR4, c[0x0][0x2c4] ;  /* 0x0000b10000047ab9 */ /* 0x000fe20000000800 */
[----:B------:R-:W-:Y:S01]  /*32e0*/  IMAD.WIDE.U32 R34, R22, R10, RZ ;  /* 0x0000000a16227225 */ /* 0x000fe200078e00ff */
[----:B------:R-:W-:Y:S03]  /*32f0*/  BSSY B0, `(.L_x_335) ;  /* 0x000003a000007945 */ /* 0x000fe60003800000 */
[----:B------:R-:W-:Y:S01]  /*3300*/  IMAD R10, R20, R22, R16 ;  /* 0x00000016140a7224 */ /* 0x000fe200078e0210 */
[----:B------:R-:W-:Y:S01]  /*3310*/  LOP3.LUT R20, R43, R14, RZ, 0xfc, !PT ;  /* 0x0000000e2b147212 */ /* 0x000fe200078efcff */
[----:B------:R-:W-:Y:S01]  /*3320*/  IMAD R0, R25, UR4, RZ ;  /* 0x0000000419007c24 */ /* 0x000fe2000f8e02ff */
[----:B------:R-:W-:Y:S01]  /*3330*/  SHF.R.S32.HI R16, RZ, 0x1f, R3 ;  /* 0x0000001fff107819 */ /* 0x000fe20000011403 */
[-C--:B------:R-:W-:Y:S01]  /*3340*/  IMAD R21, R5, R3.reuse, RZ ;  /* 0x0000000305157224 */ /* 0x080fe200078e02ff */
[----:B------:R-:W-:Y:S01]  /*3350*/  ISETP.NE.U32.AND P0, PT, R20, RZ, PT ;  /* 0x000000ff1400720c */ /* 0x000fe20003f05070 */
[----:B------:R-:W-:Y:S01]  /*3360*/  IMAD R18, R18, R0, RZ ;  /* 0x0000000012127224 */ /* 0x000fe200078e02ff */
[----:B------:R-:W-:Y:S01]  /*3370*/  SHF.R.S32.HI R5, RZ, 0x1f, R0 ;  /* 0x0000001fff057819 */ /* 0x000fe20000011400 */
[----:B------:R-:W-:Y:S01]  /*3380*/  IMAD.WIDE.U32 R44, R17, R3, RZ ;  /* 0x00000003112c7225 */ /* 0x000fe200078e00ff */
[----:B------:R-:W-:-:S03]  /*3390*/  IADD3 R10, R35, R10, RZ ;  /* 0x0000000a230a7210 */ /* 0x000fc60007ffe0ff */
        /* <DEDUP_REMOVED lines=11> */
[----:B------:R-:W-:Y:S05]  /*3450*/  CALL.REL.NOINC `($__internal_6_$__cuda_sm20_div_s64) ;  /* 0x0000001000407944 */ /* 0x000fea0003c00000 */
[----:B------:R-:W-:Y:S01]  /*3460*/  IADD3 R17, P0, RZ, -R0, RZ ;  /* 0x80000000ff117210 */ /* 0x000fe20007f1e0ff */
[----:B------:R-:W-:Y:S01]  /*3470*/  IMAD.MOV.U32 R21, RZ, RZ, R43 ;  /* 0x000000ffff157224 */ /* 0x000fe200078e002b */
[----:B------:R-:W-:Y:S02]  /*3480*/  MOV R20, R42 ;  /* 0x0000002a00147202 */ /* 0x000fe40000000f00 */
[----:B------:R-:W-:Y:S02]  /*3490*/  IADD3.X R5, RZ, ~R23, RZ, P0, !PT ;  /* 0x80000017ff057210 */ /* 0x000fe400007fe4ff */
        /* <DEDUP_REMOVED lines=8> */
.L_x_336:
        /* <DEDUP_REMOVED lines=23> */
.L_x_337:
[----:B------:R-:W-:Y:S05]  /*3690*/  BSYNC B0 ;  /* 0x0000000000007941 */ /* 0x000fea0003800000 */
.L_x_335:
        /* <DEDUP_REMOVED lines=28> */
.L_x_339:
        /* <DEDUP_REMOVED lines=23> */
.L_x_340:
[----:B------:R-:W-:Y:S05]  /*39d0*/  BSYNC B0 ;  /* 0x0000000000007941 */ /* 0x000fea0003800000 */
.L_x_338:
[----:B------:R-:W-:Y:S01]  /*39e0*/  IADD3 R32, P1, P0, R38, R36, R32 ;  /* 0x0000002426207210 */ /* 0x000fe2000783e020 */
[----:B------:R-:W-:Y:S01]  /*39f0*/  IMAD R0, R21, R9, RZ ;  /* 0x0000000915007224 */ /* 0x000fe200078e02ff */
[----:B------:R-:W-:Y:S01]  /*3a00*/  ULDC.64 UR4, c[0x0][0x2b0] ;  /* 0x0000ac0000047ab9 */ /* 0x000fe20000000a00 */
[----:B------:R-:W-:Y:S01]  /*3a10*/  IMAD R5, R5, R4, RZ ;  /* 0x0000000405057224 */ /* 0x000fe200078e02ff */
[----:B------:R-:W-:Y:S02]  /*3a20*/  IADD3 R32, P4, P2, R34, R32, R18 ;  /* 0x0000002022207210 */ /* 0x000fe40007a9e012 */
[----:B------:R-:W-:Y:S02]  /*3a30*/  IADD3.X R2, R8, R6, R2, P1, P0 ;  /* 0x0000000608027210 */ /* 0x000fe40000fe0402 */
[----:B------:R-:W-:Y:S02]  /*3a40*/  IADD3 R32, P1, P0, R46, R32, R44 ;  /* 0x000000202e207210 */ /* 0x000fe4000783e02c */
[----:B------:R-:W-:-:S02]  /*3a50*/  IADD3.X R2, R10, R2, R3, P4, P2 ;  /* 0x000000020a027210 */ /* 0x000fc400027e4403 */
[----:B------:R-:W-:Y:S02]  /*3a60*/  SHF.R.S32.HI R3, RZ, 0x1f, R9 ;  /* 0x0000001fff037819 */ /* 0x000fe40000011409 */
        /* <DEDUP_REMOVED lines=12> */
.L_x_316:
[----:B------:R-:W-:Y:S02]  /*3b30*/  ULDC.64 UR4, c[0x0][0x2b0] ;  /* 0x0000ac0000047ab9 */ /* 0x000fe40000000a00 */
[----:B------:R-:W-:-:S04]  /*3b40*/  LEA R2, P0, R38, UR4, 0x2 ;  /* 0x0000000426027c11 */ /* 0x000fc8000f8010ff */
[----:B------:R-:W-:-:S05]  /*3b50*/  LEA.HI.X R3, R38, UR5, R39, 0x2, P0 ;  /* 0x0000000526037c11 */ /* 0x000fca00080f1427 */
[----:B------:R0:W-:Y:S04]  /*3b60*/  STG.E desc[UR8][R2.64], R29 ;  /* 0x0000001d02007986 */ /* 0x0001e8000c101908 */
.L_x_315:
[----:B------:R-:W-:Y:S05]  /*3b70*/  BSYNC B1 ;  /* 0x0000000000017941 */ /* 0x000fea0003800000 */
.L_x_314:
[----:B0-----:R-:W0:Y:S01]  /*3b80*/  LDC R2, c[0x0][0x3c4] ;  /* 0x0000f100ff027b82 */ /* 0x001e220000000800 */
[----:B------:R-:W-:Y:S01]  /*3b90*/  LEA.HI R4, R26, R26, RZ, 0x1 ;  /* 0x0000001a1a047211 */ /* 0x000fe200078f08ff */
[----:B------:R-:W-:Y:S03]  /*3ba0*/  BSSY B0, `(.L_x_341) ;  /* 0x0000010000007945 */ /* 0x000fe60003800000 */
[----:B------:R-:W-:-:S05]  /*3bb0*/  LOP3.LUT R3, R4, 0xfffffffe, RZ, 0xc0, !PT ;  /* 0xfffffffe04037812 */ /* 0x000fca00078ec0ff */
[----:B------:R-:W-:-:S05]  /*3bc0*/  IMAD.IADD R3, R26, 0x1, -R3 ;  /* 0x000000011a037824 */ /* 0x000fca00078e0a03 */
[----:B0-----:R-:W-:-:S13]  /*3bd0*/  ISETP.GE.OR P3, PT, R3, R2, P3 ;  /* 0x000000020300720c */ /* 0x001fda0001f66670 */
[----:B------:R-:W-:Y:S05]  /*3be0*/  @P3 BRA `(.L_x_342) ;  /* 0x00000000002c3947 */ /* 0x000fea0003800000 */
[----:B------:R-:W0:Y:S01]  /*3bf0*/  S2R R0, SR_CgaCtaId ;  /* 0x0000000000007919 */ /* 0x000e220000008800 */
[----:B------:R-:W-:Y:S01]  /*3c00*/  FADD.FTZ R6, -R29, R30 ;  /* 0x0000001e1d067221 */ /* 0x000fe20000010100 */
[----:B------:R-:W-:Y:S02]  /*3c10*/  MOV R5, 0x400 ;  /* 0x0000040000057802 */ /* 0x000fe40000000f00 */
[----:B------:R-:W-:Y:S01]  /*3c20*/  SHF.L.U32 R4, R4, 0x1, RZ ;  /* 0x0000000104047819 */ /* 0x000fe200000006ff */
[----:B------:R-:W-:-:S03]  /*3c30*/  FMUL.FTZ R6, R6, 1.4426950216293334961 ;  /* 0x3fb8aa3b06067820 */ /* 0x000fc60000410000 */
[----:B------:R-:W-:-:S03]  /*3c40*/  LOP3.LUT R4, R4, 0xfffffffc, RZ, 0xc0, !PT ;  /* 0xfffffffc04047812 */ /* 0x000fc600078ec0ff */
[----:B------:R-:W2:Y:S01]  /*3c50*/  MUFU.EX2 R6, R6 ;  /* 0x0000000600067308 */ /* 0x000ea20000000800 */
[----:B0-----:R-:W-:-:S05]  /*3c60*/  LEA R0, R0, R5, 0x18 ;  /* 0x0000000500007211 */ /* 0x001fca00078ec0ff */
[----:B------:R-:W-:-:S05]  /*3c70*/  IMAD R0, R3, 0x14, R0 ;  /* 0x0000001403007824 */ /* 0x000fca00078e0200 */
[----:B------:R-:W-:-:S05]  /*3c80*/  IADD3 R0, R0, R4, RZ ;  /* 0x0000000400007210 */ /* 0x000fca0007ffe0ff */
[----:B--2---:R0:W-:Y:S02]  /*3c90*/  STS [R0], R6 ;  /* 0x0000000600007388 */ /* 0x0041e40000000800 */
.L_x_342:
[----:B------:R-:W-:Y:S05]  /*3ca0*/  BSYNC B0 ;  /* 0x0000000000007941 */ /* 0x000fea0003800000 */
.L_x_341:
[----:B------:R-:W-:Y:S01]  /*3cb0*/  BAR.SYNC.DEFER_BLOCKING 0x0 ;  /* 0x0000000000007b1d */ /* 0x000fe20000010000 */
[----:B------:R-:W-:Y:S01]  /*3cc0*/  ISETP.GE.AND P0, PT, R2, 0x1, PT ;  /* 0x000000010200780c */ /* 0x000fe20003f06270 */
[----:B------:R-:W-:Y:S01]  /*3cd0*/  IMAD.MOV.U32 R4, RZ, RZ, RZ ;  /* 0x000000ffff047224 */ /* 0x000fe200078e00ff */
[----:B------:R-:W-:Y:S02]  /*3ce0*/  LEA.HI R16, R31, R26, RZ, 0x5 ;  /* 0x0000001a1f107211 */ /* 0x000fe400078f28ff */
[----:B------:R-:W-:Y:S01]  /*3cf0*/  CS2R R2, SRZ ;  /* 0x0000000000027805 */ /* 0x000fe2000001ff00 */
[----:B0-----:R-:W-:Y:S01]  /*3d00*/  IMAD.MOV.U32 R0, RZ, RZ, RZ ;  /* 0x000000ffff007224 */ /* 0x001fe200078e00ff */
[----:B------:R-:W-:Y:S02]  /*3d10*/  LOP3.LUT R18, R16, 0x3fffffe0, RZ, 0xc0, !PT ;  /* 0x3fffffe010127812 */ /* 0x000fe400078ec0ff */
[----:B------:R-:W-:-:S03]  /*3d20*/  SHF.R.S32.HI R16, RZ, 0x5, R16 ;  /* 0x00000005ff107819 */ /* 0x000fc60000011410 */
[----:B------:R-:W-:-:S04]  /*3d30*/  IMAD.IADD R18, R26, 0x1, -R18 ;  /* 0x000000011a127824 */ /* 0x000fc800078e0a12 */
[----:B------:R-:W-:Y:S01]  /*3d40*/  IMAD.SHL.U32 R18, R18, 0x4, RZ ;  /* 0x0000000412127824 */ /* 0x000fe200078e00ff */
[----:B------:R-:W-:Y:S06]  /*3d50*/  @!P0 BRA `(.L_x_343) ;  /* 0x0000000000b08947 */ /* 0x000fec0003800000 */
[----:B------:R-:W0:Y:S01]  /*3d60*/  S2UR UR6, SR_CgaCtaId ;  /* 0x00000000000679c3 */ /* 0x000e220000008800 */
[----:B------:R-:W-:Y:S01]  /*3d70*/  ULDC UR10, c[0x0][0x2dc] ;  /* 0x0000b700000a7ab9 */ /* 0x000fe20000000800 */
[----:B------:R-:W-:Y:S01]  /*3d80*/  IMAD R14, R16, 0x80, R18 ;  /* 0x00000080100e7824 */ /* 0x000fe200078e0212 */
[----:B------:R-:W-:Y:S01]  /*3d90*/  UIMAD UR4, UR7, UR10, URZ ;  /* 0x0000000a070472a4 */ /* 0x000fe2000f8e023f */
[C---:B------:R-:W-:Y:S01]  /*3da0*/  VIADD R5, R12.reuse, -UR7 ;  /* 0x800000070c057c36 */ /* 0x040fe20008000000 */
[----:B-1----:R-:W-:Y:S01]  /*3db0*/  CS2R R8, SRZ ;  /* 0x0000000000087805 */ /* 0x002fe2000001ff00 */
        /* <DEDUP_REMOVED lines=17> */
.L_x_346:
        /* <DEDUP_REMOVED lines=9> */
[----:B------:R-:W-:Y:S02]  /*3f60*/  @!P0 IMAD.MOV.U32 R20, RZ, RZ, R15 ;  /* 0x000000ffff148224 */ /* 0x000fe400078e000f */
[----:B------:R-:W-:Y:S05]  /*3f70*/  @!P0 IMAD.MOV.U32 R21, RZ, RZ, R14 ;  /* 0x000000ffff158224 */ /* 0x000fea00078e000e */
[----:B------:R1:W5:Y:S02]  /*3f80*/  @!P0 LDG.E.128 R8, desc[UR8][R20.64] ;  /* 0x0000000814088981 */ /* 0x000364000c1e1d00 */
.L_x_345:
[----:B------:R-:W-:Y:S05]  /*3f90*/  BSYNC B0 ;  /* 0x0000000000007941 */ /* 0x000fea0003800000 */
.L_x_344:
[----:B------:R-:W-:Y:S01]  /*3fa0*/  IADD3 R15, P0, R22, R15, RZ ;  /* 0x0000000f160f7210 */ /* 0x000fe20007f1e0ff */
[C---:B--2--5:R-:W-:Y:S01]  /*3fb0*/  FFMA.FTZ R0, R5.reuse, R8, R0 ;  /* 0x0000000805007223 */ /* 0x064fe20000010000 */
[----:B0-----:R-:W-:Y:S01]  /*3fc0*/  IADD3 R6, R6, 0x14, RZ ;  /* 0x0000001406067810 */ /* 0x001fe20007ffe0ff */
[C---:B------:R-:W-:Y:S01]  /*3fd0*/  FFMA.FTZ R2, R5.reuse, R9, R2 ;  /* 0x0000000905027223 */ /* 0x040fe20000010002 */
[----:B------:R-:W-:Y:S01]  /*3fe0*/  FFMA.FTZ R3, R5, R10, R3 ;  /* 0x0000000a05037223 */ /* 0x000fe20000010003 */
[----:B------:R-:W-:Y:S01]  /*3ff0*/  IADD3.X R14, R23, R14, RZ, P0, !PT ;  /* 0x0000000e170e7210 */ /* 0x000fe200007fe4ff */
[----:B------:R-:W-:Y:S01]  /*4000*/  FFMA.FTZ R4, R5, R11, R4 ;  /* 0x0000000b05047223 */ /* 0x000fe20000010004 */
[----:B------:R-:W-:Y:S06]  /*4010*/  @!P1 BRA `(.L_x_346) ;  /* 0xfffffffc00ac9947 */ /* 0x000fec000383ffff */
.L_x_343:
[----:B------:R-:W-:-:S04]  /*4020*/  IADD3 R16, R16, UR7, RZ ;  /* 0x0000000710107c10 */ /* 0x000fc8000fffe0ff */
[----:B------:R-:W-:-:S13]  /*4030*/  ISETP.GE.AND P0, PT, R16, R12, PT ;  /* 0x0000000c1000720c */ /* 0x000fda0003f06270 */
[----:B------:R-:W-:Y:S05]  /*4040*/  @P0 EXIT ;  /* 0x000000000000094d */ /* 0x000fea0003800000 */
[----:B------:R-:W-:Y:S02]  /*4050*/  ULDC UR4, c[0x0][0x2d0] ;  /* 0x0000b40000047ab9 */ /* 0x000fe40000000800 */
[----:B------:R-:W-:-:S13]  /*4060*/  ISETP.GE.AND P0, PT, R18, UR4, PT ;  /* 0x0000000412007c0c */ /* 0x000fda000bf06270 */
[----:B------:R-:W-:Y:S05]  /*4070*/  @P0 EXIT ;  /* 0x000000000000094d */ /* 0x000fea0003800000 */
[-C--:B------:R-:W-:Y:S01]  /*4080*/  IABS R11, R7.reuse ;  /* 0x00000007000b7213 */ /* 0x080fe20000000000 */
[----:B------:R-:W0:Y:S01]  /*4090*/  LDC R6, c[0x0][0x2c4] ;  /* 0x0000b100ff067b82 */ /* 0x000e220000000800 */
[----:B------:R-:W-:Y:S01]  /*40a0*/  IABS R12, R16 ;  /* 0x00000010000c7213 */ /* 0x000fe20000000000 */
[----:B------:R-:W-:Y:S01]  /*40b0*/  ULDC.64 UR4, c[0x0][0x290] ;  /* 0x0000a40000047ab9 */ /* 0x000fe20000000a00 */
[----:B------:R-:W2:Y:S01]  /*40c0*/  I2F.RP R14, R11 ;  /* 0x0000000b000e7306 */ /* 0x000ea20000209400 */
[----:B------:R-:W-:Y:S02]  /*40d0*/  IABS R10, R7 ;  /* 0x00000007000a7213 */ /* 0x000fe40000000000 */
[----:B------:R-:W-:Y:S02]  /*40e0*/  SHF.R.S32.HI R19, RZ, 0x1f, R18 ;  /* 0x0000001fff137819 */ /* 0x000fe40000011412 */
[----:B------:R-:W-:Y:S01]  /*40f0*/  F2FP.BF16.F32.PACK_AB R2, R2, R0 ;  /* 0x000000000202723e */ /* 0x000fe200000010ff */
[----:B------:R-:W-:Y:S01]  /*4100*/  IMAD.MOV R10, RZ, RZ, -R10 ;  /* 0x000000ffff0a7224 */ /* 0x000fe200078e0a0a */
[----:B------:R-:W-:Y:S01]  /*4110*/  F2FP.BF16.F32.PACK_AB R3, R4, R3 ;  /* 0x000000030403723e */ /* 0x000fe200000010ff */
[----:B--2---:R-:W2:Y:S02]  /*4120*/  MUFU.RCP R14, R14 ;  /* 0x0000000e000e7308 */ /* 0x004ea40000001000 */
[----:B--2---:R-:W-:-:S06]  /*4130*/  VIADD R14, R14, 0xffffffe ;  /* 0x0ffffffe0e0e7836 */ /* 0x004fcc0000000000 */
[----:B------:R2:W3:Y:S02]  /*4140*/  F2I.FTZ.U32.TRUNC.NTZ R15, R14 ;  /* 0x0000000e000f7305 */ /* 0x0004e4000021f000 */
[----:B--2---:R-:W-:Y:S01]  /*4150*/  HFMA2.MMA R14, -RZ, RZ, 0, 0 ;  /* 0x00000000ff0e7435 */ /* 0x004fe200000001ff */
[----:B---3--:R-:W-:-:S04]  /*4160*/  IMAD.MOV R5, RZ, RZ, -R15 ;  /* 0x000000ffff057224 */ /* 0x008fc800078e0a0f */
[----:B-1----:R-:W-:Y:S01]  /*4170*/  IMAD R8, R5, R11, RZ ;  /* 0x0000000b05087224 */ /* 0x002fe200078e02ff */
[----:B0-----:R-:W-:-:S04]  /*4180*/  IABS R5, R6 ;  /* 0x0000000600057213 */ /* 0x001fc80000000000 */
[----:B------:R-:W-:Y:S01]  /*4190*/  IMAD.HI.U32 R8, R15, R8, R14 ;  /* 0x000000080f087227 */ /* 0x000fe200078e000e */
[----:B------:R-:W0:Y:S05]  /*41a0*/  I2F.RP R9, R5 ;  /* 0x0000000500097306 */ /* 0x000e2a0000209400 */
[----:B------:R-:W-:-:S04]  /*41b0*/  IMAD.HI.U32 R8, R8, R12, RZ ;  /* 0x0000000c08087227 */ /* 0x000fc800078e00ff */
[----:B------:R-:W-:Y:S02]  /*41c0*/  IMAD R10, R8, R10, R12 ;  /* 0x0000000a080a7224 */ /* 0x000fe400078e020c */
[----:B------:R-:W-:-:S03]  /*41d0*/  IMAD.MOV.U32 R12, RZ, RZ, RZ ;  /* 0x000000ffff0c7224 */ /* 0x000fc600078e00ff */
[----:B------:R-:W-:Y:S01]  /*41e0*/  ISETP.GT.U32.AND P1, PT, R11, R10, PT ;  /* 0x0000000a0b00720c */ /* 0x000fe20003f24070 */
[----:B0-----:R-:W0:-:S12]  /*41f0*/  MUFU.RCP R9, R9 ;  /* 0x0000000900097308 */ /* 0x001e180000001000 */
[----:B------:R-:W-:Y:S01]  /*4200*/  @!P1 IMAD.IADD R10, R10, 0x1, -R11 ;  /* 0x000000010a0a9824 */ /* 0x000fe200078e0a0b */
[----:B------:R-:W-:Y:S02]  /*4210*/  @!P1 IADD3 R8, R8, 0x1, RZ ;  /* 0x0000000108089810 */ /* 0x000fe40007ffe0ff */
[----:B------:R-:W-:Y:S02]  /*4220*/  ISETP.NE.AND P1, PT, R7, RZ, PT ;  /* 0x000000ff0700720c */ /* 0x000fe40003f25270 */
[----:B------:R-:W-:Y:S01]  /*4230*/  ISETP.GE.U32.AND P2, PT, R10, R11, PT ;  /* 0x0000000b0a00720c */ /* 0x000fe20003f46070 */
[----:B0-----:R-:W-:Y:S01]  /*4240*/  VIADD R9, R9, 0xffffffe ;  /* 0x0ffffffe09097836 */ /* 0x001fe20000000000 */
[----:B------:R-:W-:-:S03]  /*4250*/  LOP3.LUT R10, R16, R7, RZ, 0x3c, !PT ;  /* 0x00000007100a7212 */ /* 0x000fc600078e3cff */
[----:B------:R-:W0:Y:S01]  /*4260*/  F2I.FTZ.U32.TRUNC.NTZ R13, R9 ;  /* 0x00000009000d7305 */ /* 0x000e22000021f000 */
[----:B------:R-:W-:-:S07]  /*4270*/  ISETP.GE.AND P0, PT, R10, RZ, PT ;  /* 0x000000ff0a00720c */ /* 0x000fce0003f06270 */
[----:B------:R-:W-:-:S06]  /*4280*/  @P2 VIADD R8, R8, 0x1 ;  /* 0x0000000108082836 */ /* 0x000fcc0000000000 */
[----:B------:R-:W-:Y:S01]  /*4290*/  @!P0 IADD3 R8, -R8, RZ, RZ ;  /* 0x000000ff08088210 */ /* 0x000fe20007ffe1ff */
[----:B0-----:R-:W-:Y:S01]  /*42a0*/  IMAD.MOV R9, RZ, RZ, -R13 ;  /* 0x000000ffff097224 */ /* 0x001fe200078e0a0d */
[----:B------:R-:W-:-:S03]  /*42b0*/  @!P1 LOP3.LUT R8, RZ, R7, RZ, 0x33, !PT ;  /* 0x00000007ff089212 */ /* 0x000fc600078e33ff */
[----:B------:R-:W-:Y:S02]  /*42c0*/  IMAD R9, R9, R5, RZ ;  /* 0x0000000509097224 */ /* 0x000fe400078e02ff */
[----:B------:R-:W-:Y:S02]  /*42d0*/  IMAD R10, R8, R7, RZ ;  /* 0x00000007080a7224 */ /* 0x000fe400078e02ff */
[----:B------:R-:W-:-:S03]  /*42e0*/  IMAD.HI.U32 R9, R13, R9, R12 ;  /* 0x000000090d097227 */ /* 0x000fc600078e000c */
[----:B------:R-:W-:Y:S01]  /*42f0*/  IADD3 R11, R16, -R10, RZ ;  /* 0x8000000a100b7210 */ /* 0x000fe20007ffe0ff */
[----:B------:R-:W-:-:S03]  /*4300*/  IMAD.WIDE.U32 R18, R8, UR4, R18 ;  /* 0x0000000408127c25 */ /* 0x000fc6000f8e0012 */
        /* <DEDUP_REMOVED lines=23> */
[----:B------:R-:W-:-:S04]  /*4480*/  IMAD R5, R5, UR4, RZ ;  /* 0x0000000405057c24 */ /* 0x000fc8000f8e02ff */
[----:B------:R-:W-:Y:S01]  /*4490*/  IMAD R12, R12, UR5, R5 ;  /* 0x000000050c0c7c24 */ /* 0x000fe2000f8e0205 */
[----:B------:R-:W-:Y:S01]  /*44a0*/  SHF.R.S32.HI R5, RZ, 0x1f, R6 ;  /* 0x0000001fff057819 */ /* 0x000fe20000011406 */
[----:B------:R-:W-:Y:S02]  /*44b0*/  ULDC.64 UR4, c[0x0][0x298] ;  /* 0x0000a60000047ab9 */ /* 0x000fe40000000a00 */
[----:B------:R-:W-:Y:S02]  /*44c0*/  IMAD.IADD R19, R19, 0x1, R12 ;  /* 0x0000000113137824 */ /* 0x000fe400078e020c */
[----:B------:R-:W-:Y:S02]  /*44d0*/  IMAD R5, R5, UR4, RZ ;  /* 0x0000000405057c24 */ /* 0x000fe4000f8e02ff */
[----:B------:R-:W-:-:S04]  /*44e0*/  IMAD.WIDE.U32 R18, R6, UR4, R18 ;  /* 0x0000000406127c25 */ /* 0x000fc8000f8e0012 */
[----:B------:R-:W-:Y:S01]  /*44f0*/  IMAD R5, R6, UR5, R5 ;  /* 0x0000000506057c24 */ /* 0x000fe2000f8e0205 */
[----:B------:R-:W-:Y:S02]  /*4500*/  ULDC.64 UR4, c[0x0][0x280] ;  /* 0x0000a00000047ab9 */ /* 0x000fe40000000a00 */
[----:B------:R-:W-:Y:S02]  /*4510*/  LEA R6, P0, R18, UR4, 0x1 ;  /* 0x0000000412067c11 */ /* 0x000fe4000f8008ff */
[----:B------:R-:W-:-:S04]  /*4520*/  IADD3 R5, R19, R5, RZ ;  /* 0x0000000513057210 */ /* 0x000fc80007ffe0ff */
[----:B------:R-:W-:-:S05]  /*4530*/  LEA.HI.X R7, R18, UR5, R5, 0x1, P0 ;  /* 0x0000000512077c11 */ /* 0x000fca00080f0c05 */
[----:B------:R-:W-:Y:S01]  /*4540*/  STG.E.64 desc[UR8][R6.64], R2 ;  /* 0x0000000206007986 */ /* 0x000fe2000c101b08 */
[----:B------:R-:W-:Y:S05]  /*4550*/  EXIT ;  /* 0x000000000000794d */ /* 0x000fea0003800000 */
        .weak           $__internal_6_$__cuda_sm20_div_s64
        .type           $__internal_6_$__cuda_sm20_div_s64,@function
        .size           $__internal_6_$__cuda_sm20_div_s64,(.L_x_8424 - $__internal_6_$__cuda_sm20_div_s64)
$__internal_6_$__cuda_sm20_div_s64:
        /* <DEDUP_REMOVED lines=26> */
[----:B------:R-:W-:-:S03]  /*4700*/  IADD3 R21, P0, RZ, -R50, RZ ;  /* 0x80000032ff157210 */ /* 0x000fc60007f1e0ff */
[----:B------:R-:W-:Y:S02]  /*4710*/  IMAD R20, R27, R40, R20 ;  /* 0x000000281b147224 */ /* 0x000fe400078e0214 */
[----:B------:R-:W-:-:S04]  /*4720*/  IMAD.HI.U32 R48, R49, R21, RZ ;  /* 0x0000001531307227 */ /* 0x000fc800078e00ff */
[----:B------:R-:W-:-:S04]  /*4730*/  IMAD.X R20, RZ, RZ, ~R20, P0 ;  /* 0x000000ffff147224 */ /* 0x000fc800000e0e14 */
[----:B------:R-:W-:-:S04]  /*4740*/  IMAD.WIDE.U32 R48, P0, R49, R20, R48 ;  /* 0x0000001431307225 */ /* 0x000fc80007800030 */
[----:B------:R-:W-:-:S04]  /*4750*/  IMAD.HI.U32 R0, R27, R20, RZ ;  /* 0x000000141b007227 */ /* 0x000fc800078e00ff */
[----:B------:R-:W-:Y:S01]  /*4760*/  IMAD.HI.U32 R21, P5, R27, R21, R48 ;  /* 0x000000151b157227 */ /* 0x000fe200078a0030 */
[----:B------:R-:W-:-:S03]  /*4770*/  IADD3.X R0, R0, R27, RZ, P0, !PT ;  /* 0x0000001b00007210 */ /* 0x000fc600007fe4ff */
[----:B------:R-:W-:Y:S02]  /*4780*/  IMAD R27, R27, R20, RZ ;  /* 0x000000141b1b7224 */ /* 0x000fe400078e02ff */
[----:B------:R-:W-:-:S03]  /*4790*/  IMAD.MOV.U32 R49, RZ, RZ, RZ ;  /* 0x000000ffff317224 */ /* 0x000fc600078e00ff */
[----:B------:R-:W-:Y:S02]  /*47a0*/  IADD3 R27, P4, R27, R21, RZ ;  /* 0x000000151b1b7210 */ /* 0x000fe40007f9e0ff */
[-C--:B------:R-:W-:Y:S02]  /*47b0*/  IADD3 R21, P0, RZ, -R28.reuse, RZ ;  /* 0x8000001cff157210 */ /* 0x080fe40007f1e0ff */
[----:B------:R-:W-:Y:S02]  /*47c0*/  IADD3.X R0, RZ, RZ, R0, P4, P5 ;  /* 0x000000ffff007210 */ /* 0x000fe400027ea400 */
[----:B------:R-:W-:Y:S01]  /*47d0*/  SEL R21, R21, R28, !P2 ;  /* 0x0000001c15157207 */ /* 0x000fe20005000000 */
[----:B------:R-:W-:-:S04]  /*47e0*/  IMAD.X R20, RZ, RZ, ~R24, P0 ;  /* 0x000000ffff147224 */ /* 0x000fc800000e0e18 */
[----:B------:R-:W-:Y:S01]  /*47f0*/  IMAD.HI.U32 R48, R27, R21, RZ ;  /* 0x000000151b307227 */ /* 0x000fe200078e00ff */
[----:B------:R-:W-:-:S05]  /*4800*/  SEL R20, R20, R24, !P2 ;  /* 0x0000001814147207 */ /* 0x000fca0005000000 */
        /* <DEDUP_REMOVED lines=31> */
[-C--:B------:R-:W-:Y:S02]  /*4a00*/  IADD3 R0, P2, RZ, -R21.reuse, RZ ;  /* 0x80000015ff007210 */ /* 0x080fe40007f5e0ff */
[----:B------:R-:W-:Y:S02]  /*4a10*/  ISETP.NE.AND.EX P0, PT, R5, RZ, PT, P0 ;  /* 0x000000ff0500720c */ /* 0x000fe40003f05300 */
[-C--:B------:R-:W-:Y:S02]  /*4a20*/  IADD3.X R23, RZ, ~R20.reuse, RZ, P2, !PT ;  /* 0x80000014ff177210 */ /* 0x080fe400017fe4ff */
[----:B------:R-:W-:Y:S01]  /*4a30*/  SEL R0, R0, R21, !P4 ;  /* 0x0000001500007207 */ /* 0x000fe20006000000 */
[----:B------:R-:W-:Y:S01]  /*4a40*/  IMAD.MOV.U32 R21, RZ, RZ, 0x0 ;  /* 0x00000000ff157424 */ /* 0x000fe200078e00ff */
[----:B------:R-:W-:Y:S01]  /*4a50*/  SEL R23, R23, R20, !P4 ;  /* 0x0000001417177207 */ /* 0x000fe20006000000 */
[----:B------:R-:W-:Y:S01]  /*4a60*/  IMAD.MOV.U32 R20, RZ, RZ, R22 ;  /* 0x000000ffff147224 */ /* 0x000fe200078e0016 */
[----:B------:R-:W-:-:S02]  /*4a70*/  SEL R0, R0, 0xffffffff, P0 ;  /* 0xffffffff00007807 */ /* 0x000fc40000000000 */
[----:B------:R-:W-:Y:S01]  /*4a80*/  SEL R23, R23, 0xffffffff, P0 ;  /* 0xffffffff17177807 */ /* 0x000fe20000000000 */
[----:B------:R-:W-:Y:S06]  /*4a90*/  RET.REL.NODEC R20 `(_ZN5flash32flash_fwd_splitkv_combine_kernelI23Flash_fwd_kernel_traitsILi128ELi64ELi128ELi4ELb0ELb0EN7cutlass10bfloat16_tE19Flash_kernel_traitsILi128ELi64ELi128ELi4ES3_EELi4ELi1ELb0EEEvNS_16Flash_fwd_paramsE) ;  /* 0xffffffb414587950 */ /* 0x000fec0003c3ffff */
.L_x_347:
        /* <DEDUP_REMOVED lines=14> */
.L_x_8424:


//--------------------- .text._ZN5flash32flash_fwd_splitkv_combine_kernelI23Flash_fwd_kernel_traitsILi128ELi64ELi128ELi4ELb0ELb0EN7cutlass10bfloat16_tE19Flash_kernel_traitsILi128ELi64ELi128ELi4ES3_EELi4ELi7ELb1EEEvNS_16Flash_fwd_paramsE --------------------------
	.section	.text._ZN5flash32flash_fwd_splitkv_combine_kernelI23Flash_fwd_kernel_traitsILi128ELi64ELi128ELi4ELb0ELb0EN7cutlass10bfloat16_tE19Flash_kernel_traitsILi128ELi64ELi128ELi4ES3_EELi4ELi7ELb1EEEvNS_16Flash_fwd_paramsE,"ax",@progbits
	.align	128
        .global         _ZN5flash32flash_fwd_splitkv_combine_kernelI23Flash_fwd_kernel_traitsILi128ELi64ELi128ELi4ELb0ELb0EN7cutlass10bfloat16_tE19Flash_kernel_traitsILi128ELi64ELi128ELi4ES3_EELi4ELi7ELb1EEEvNS_16Flash_fwd_paramsE
        .type           _ZN5flash32flash_fwd_splitkv_combine_kernelI23Flash_fwd_kernel_traitsILi128ELi64ELi128ELi4ELb0ELb0EN7cutlass10bfloat16_tE19Flash_kernel_traitsILi128ELi64ELi128ELi4ES3_EELi4ELi7ELb1EEEvNS_16Flash_fwd_paramsE,@function
        .size           _ZN5flash32flash_fwd_splitkv_combine_kernelI23Flash_fwd_kernel_traitsILi128ELi64ELi128ELi4ELb0ELb0EN7cutlass10bfloat16_tE19Flash_kernel_traitsILi128ELi64ELi128ELi4ES3_EELi4ELi7ELb1EEEvNS_16Flash_fwd_paramsE,(.L_x_8425 - _ZN5flash32flash_fwd_splitkv_combine_kernelI23Flash_fwd_kernel_traitsILi128ELi64ELi128ELi4ELb0ELb0EN7cutlass10bfloat16_tE19Flash_kernel_traitsILi128ELi64ELi128ELi4ES3_EELi4ELi7ELb1EEEvNS_16Flash_fwd_paramsE)
        .other          _ZN5flash32flash_fwd_splitkv_combine_kernelI23Flash_fwd_kernel_traitsILi128ELi64ELi128ELi4ELb0ELb0EN7cutlass10bfloat16_tE19Flash_kernel_traitsILi128ELi64ELi128ELi4ES3_EELi4ELi7ELb1EEEvNS_16Flash_fwd_paramsE,@"STO_CUDA_ENTRY STV_DEFAULT"
_ZN5flash32flash_fwd_splitkv_combine_kernelI23Flash_fwd_kernel_traitsILi128ELi64ELi128ELi4ELb0ELb0EN7cutlass10bfloat16_tE19Flash_kernel_traitsILi128ELi64ELi128ELi4ES3_EELi4ELi7ELb1EEEvNS_16Flash_fwd_paramsE:
.text._ZN5flash32flash_fwd_splitkv_combine_kernelI23Flash_fwd_kernel_traitsILi128ELi64ELi128ELi4ELb0ELb0EN7cutlass10bfloat16_tE19Flash_kernel_traitsILi128ELi64ELi128ELi4ES3_EELi4ELi7ELb1EEEvNS_16Flash_fwd_paramsE:
        /* <DEDUP_REMOVED lines=23> */
[----:B------:R-:W-:Y:S05]  /*0170*/  CALL.REL.NOINC `($__internal_7_$__cuda_sm20_div_s64) ;  /* 0x0000004800c87944 */ /* 0x000fea0003c00000 */
[----:B------:R-:W-:Y:S05]  /*0180*/  BRA `(.L_x_349) ;  /* 0x00000000004c7947 */ /* 0x000fea0003800000 */
.L_x_348:
        /* <DEDUP_REMOVED lines=19> */
.L_x_349:
        /* <DEDUP_REMOVED lines=12> */
[----:B------:R-:W-:Y:S05]  /*0380*/  CALL.REL.NOINC `($__internal_7_$__cuda_sm20_div_s64) ;  /* 0x0000004800447944 */ /* 0x000fea0003c00000 */
[----:B------:R-:W-:Y:S02]  /*0390*/  MOV R6, R20 ;  /* 0x0000001400067202 */ /* 0x000fe40000000f00 */
[----:B------:R-:W-:Y:S01]  /*03a0*/  MOV R7, R21 ;  /* 0x0000001500077202 */ /* 0x000fe20000000f00 */
[----:B------:R-:W-:Y:S05]  /*03b0*/  BRA `(.L_x_352) ;  /* 0x00000000004c7947 */ /* 0x000fea0003800000 */
.L_x_351:
        /* <DEDUP_REMOVED lines=19> */
.L_x_352:
[----:B------:R-:W-:Y:S05]  /*04f0*/  BSYNC B0 ;  /* 0x0000000000007941 */ /* 0x000fea0003800000 */
.L_x_350:
        /* <DEDUP_REMOVED lines=53> */
[----:B------:R-:W-:Y:S02]  /*0850*/  MOV R32, R20 ;  /* 0x0000001400207202 */ /* 0x000fe40000000f00 */
[----:B------:R-:W-:Y:S01]  /*0860*/  MOV R33, R21 ;  /* 0x0000001500217202 */ /* 0x000fe20000000f00 */
[----:B------:R-:W-:Y:S05]  /*0870*/  BRA `(.L_x_355) ;  /* 0x00000000004c7947 */ /* 0x000fea0003800000 */
.L_x_354:
        /* <DEDUP_REMOVED lines=19> */
.L_x_355:
[----:B------:R-:W-:Y:S05]  /*09b0*/  BSYNC B0 ;  /* 0x0000000000007941 */ /* 0x000fea0003800000 */
.L_x_353:
        /* <DEDUP_REMOVED lines=105> */
.L_x_357:
        /* <DEDUP_REMOVED lines=19> */
.L_x_358:
[----:B------:R-:W-:Y:S05]  /*1180*/  BSYNC B0 ;  /* 0x0000000000007941 */ /* 0x000fea0003800000 */
.L_x_356:
        /* <DEDUP_REMOVED lines=113> */
[----:B------:R-:W-:Y:S05]  /*18a0*/  CALL.REL.NOINC `($__internal_7_$__cuda_sm20_div_s64) ;  /* 0x0000003000fc7944 */ /* 0x000fea0003c00000 */
[----:B------:R-:W-:Y:S02]  /*18b0*/  MOV R40, R20 ;  /* 0x0000001400287202 */ /* 0x000fe40000000f00 */
[----:B------:R-:W-:Y:S01]  /*18c0*/  MOV R41, R21 ;  /* 0x0000001500297202 */ /* 0x000fe20000000f00 */
[----:B------:R-:W-:Y:S05]  /*18d0*/  BRA `(.L_x_361) ;  /* 0x00000000004c7947 */ /* 0x000fea0003800000 */
.L_x_360:
        /* <DEDUP_REMOVED lines=19> */
.L_x_361:
[----:B------:R-:W-:Y:S05]  /*1a10*/  BSYNC B0 ;  /* 0x0000000000007941 */ /* 0x000fea0003800000 */
.L_x_359:
        /* <DEDUP_REMOVED lines=171> */
[----:B------:R-:W-:Y:S05]  /*24d0*/  CALL.REL.NOINC `($__internal_7_$__cuda_sm20_div_s64) ;  /* 0x0000002400f07944 */ /* 0x000fea0003c00000 */
        /* <DEDUP_REMOVED lines=9> */
.L_x_366:
        /* <DEDUP_REMOVED lines=22> */
.L_x_367:
[----:B------:R-:W-:Y:S05]  /*26d0*/  BSYNC B0 ;  /* 0x0000000000007941 */ /* 0x000fea0003800000 */
.L_x_365:
        /* <DEDUP_REMOVED lines=19> */
.L_x_369:
        /* <DEDUP_REMOVED lines=22> */
.L_x_370:
[----:B------:R-:W-:Y:S05]  /*2970*/  BSYNC B0 ;  /* 0x0000000000007941 */ /* 0x000fea0003800000 */
.L_x_368:
        /* <DEDUP_REMOVED lines=11> */
[----:B------:R-:W-:Y:S05]  /*2a30*/  CALL.REL.NOINC `($__internal_7_$__cuda_sm20_div_s64) ;  /* 0x0000002000987944 */ /* 0x000fea0003c00000 */
[----:B------:R-:W-:-:S04]  /*2a40*/  IADD3 R19, P0, RZ, -R20, RZ ;  /* 0x80000014ff137210 */ /* 0x000fc80007f1e0ff */
[----:B------:R-:W-:Y:S01]  /*2a50*/  IADD3.X R18, RZ, ~R21, RZ, P0, !PT ;  /* 0x80000015ff127210 */ /* 0x000fe200007fe4ff */
[----:B------:R-:W-:-:S04]  /*2a60*/  IMAD.WIDE.U32 R42, R5, R19, R42 ;  /* 0x00000013052a7225 */ /* 0x000fc800078e002a */
[----:B------:R-:W-:-:S04]  /*2a70*/  IMAD R18, R18, R5, RZ ;  /* 0x0000000512127224 */ /* 0x000fc800078e02ff */
[----:B------:R-:W-:-:S05]  /*2a80*/  IMAD R4, R4, R19, R18 ;  /* 0x0000001304047224 */ /* 0x000fca00078e0212 */
[----:B------:R-:W-:Y:S01]  /*2a90*/  IADD3 R4, R43, R4, RZ ;  /* 0x000000042b047210 */ /* 0x000fe20007ffe0ff */
[----:B------:R-:W-:Y:S05]  /*2aa0*/  BRA `(.L_x_373) ;  /* 0x0000000000587947 */ /* 0x000fea0003800000 */
.L_x_372:
        /* <DEDUP_REMOVED lines=22> */
.L_x_373:
[----:B------:R-:W-:Y:S05]  /*2c10*/  BSYNC B0 ;  /* 0x0000000000007941 */ /* 0x000fea0003800000 */
.L_x_371:
        /* <DEDUP_REMOVED lines=38> */
[----:B------:R-:W-:Y:S05]  /*2e80*/  CALL.REL.NOINC `($__internal_7_$__cuda_sm20_div_s64) ;  /* 0x0000001c00847944 */ /* 0x000fea0003c00000 */
        /* <DEDUP_REMOVED lines=12> */
.L_x_375:
        /* <DEDUP_REMOVED lines=23> */
.L_x_376:
[----:B------:R-:W-:Y:S05]  /*30c0*/  BSYNC B0 ;  /* 0x0000000000007941 */ /* 0x000fea0003800000 */
.L_x_374:
        /* <DEDUP_REMOVED lines=18> */
.L_x_378:
        /* <DEDUP_REMOVED lines=22> */
.L_x_379:
[----:B------:R-:W-:Y:S05]  /*3350*/  BSYNC B0 ;  /* 0x0000000000007941 */ /* 0x000fea0003800000 */
.L_x_377:
        /* <DEDUP_REMOVED lines=22> */
.L_x_381:
        /* <DEDUP_REMOVED lines=23> */
.L_x_382:
[----:B------:R-:W-:Y:S05]  /*3630*/  BSYNC B0 ;  /* 0x0000000000007941 */ /* 0x000fea0003800000 */
.L_x_380:
        /* <DEDUP_REMOVED lines=39> */
.L_x_384:
        /* <DEDUP_REMOVED lines=23> */
.L_x_385:
[----:B------:R-:W-:Y:S05]  /*3a20*/  BSYNC B0 ;  /* 0x0000000000007941 */ /* 0x000fea0003800000 */
.L_x_383:
        /* <DEDUP_REMOVED lines=29> */
.L_x_387:
        /* <DEDUP_REMOVED lines=23> */
.L_x_388:
[----:B------:R-:W-:Y:S05]  /*3d70*/  BSYNC B0 ;  /* 0x0000000000007941 */ /* 0x000fea0003800000 */
.L_x_386:
        /* <DEDUP_REMOVED lines=21> */
.L_x_364:
[----:B------:R-:W-:Y:S02]  /*3ed0*/  ULDC.64 UR4, c[0x0][0x2b0] ;  /* 0x0000ac0000047ab9 */ /* 0x000fe40000000a00 */
[----:B------:R-:W-:-:S04]  /*3ee0*/  LEA R2, P0, R38, UR4, 0x2 ;  /* 0x0000000426027c11 */ /* 0x000fc8000f8010ff */
[----:B------:R-:W-:-:S05]  /*3ef0*/  LEA.HI.X R3, R38, UR5, R39, 0x2, P0 ;  /* 0x0000000526037c11 */ /* 0x000fca00080f1427 */
[----:B------:R0:W-:Y:S04]  /*3f00*/  STG.E desc[UR8][R2.64], R29 ;  /* 0x0000001d02007986 */ /* 0x0001e8000c101908 */
.L_x_363:
[----:B------:R-:W-:Y:S05]  /*3f10*/  BSYNC B1 ;  /* 0x0000000000017941 */ /* 0x000fea0003800000 */
.L_x_362:
[----:B------:R-:W2:Y:S01]  /*3f20*/  LDC R14, c[0x0][0x3c4] ;  /* 0x0000f100ff0e7b82 */ /* 0x000ea20000000800 */
[C---:B0-----:R-:W-:Y:S01]  /*3f30*/  IADD3 R3, R35.reuse, 0x20, RZ ;  /* 0x0000002023037810 */ /* 0x041fe20007ffe0ff */
[----:B------:R-:W-:Y:S01]  /*3f40*/  HFMA2.MMA R0, -RZ, RZ, 0, 0 ;  /* 0x00000000ff007435 */ /* 0x000fe200000001ff */
[----:B------:R-:W-:Y:S02]  /*3f50*/  IMAD.SHL.U32 R18, R35, 0x4, RZ ;  /* 0x0000000423127824 */ /* 0x000fe400078e00ff */
[----:B-1----:R-:W-:Y:S01]  /*3f60*/  IMAD.MOV.U32 R5, RZ, RZ, RZ ;  /* 0x000000ffff057224 */ /* 0x002fe200078e00ff */
[-C--:B--2---:R-:W-:Y:S02]  /*3f70*/  ISETP.GE.OR P1, PT, R3, R14.reuse, P6 ;  /* 0x0000000e0300720c */ /* 0x084fe40003726670 */
[C---:B------:R-:W-:Y:S02]  /*3f80*/  IADD3 R3, R35.reuse, 0x40, RZ ;  /* 0x0000004023037810 */ /* 0x040fe40007ffe0ff */
[----:B------:R-:W-:-:S02]  /*3f90*/  ISETP.GE.OR P2, PT, R35, R14, P6 ;  /* 0x0000000e2300720c */ /* 0x000fc40003746670 */
[----:B------:R-:W-:Y:S02]  /*3fa0*/  ISETP.GE.OR P0, PT, R3, R14, P6 ;  /* 0x0000000e0300720c */ /* 0x000fe40003706670 */
        /* <DEDUP_REMOVED lines=17> */
[----:B------:R-:W-:-:S03]  /*40c0*/  ISETP.GE.AND P0, PT, R14, 0x1, PT ;  /* 0x000000010e00780c */ /* 0x000fc60003f06270 */
[----:B--2---:R0:W-:Y:S04]  /*40d0*/  @!P2 STS [R33], R36 ;  /* 0x000000242100a388 */ /* 0x0041e80000000800 */
[----:B---3--:R0:W-:Y:S01]  /*40e0*/  @!P6 STS [R33+0x780], R6 ;  /* 0x000780062100e388 */ /* 0x0081e20000000800 */
[----:B------:R-:W-:Y:S06]  /*40f0*/  BAR.SYNC.DEFER_BLOCKING 0x0 ;  /* 0x0000000000007b1d */ /* 0x000fec0000010000 */
[----:B------:R-:W-:Y:S05]  /*4100*/  @!P0 BRA `(.L_x_389) ;  /* 0x0000000400988947 */ /* 0x000fea0003800000 */
[----:B------:R-:W-:Y:S01]  /*4110*/  ULDC UR10, c[0x0][0x2dc] ;  /* 0x0000b700000a7ab9 */ /* 0x000fe20000000800 */
[----:B------:R-:W1:Y:S01]  /*4120*/  S2UR UR6, SR_CgaCtaId ;  /* 0x00000000000679c3 */ /* 0x000e620000008800 */
[----:B------:R-:W-:Y:S01]  /*4130*/  UIMAD UR4, UR7, UR10, URZ ;  /* 0x0000000a070472a4 */ /* 0x000fe2000f8e023f */
[----:B------:R-:W-:Y:S01]  /*4140*/  IMAD R25, R7, 0x80, R18 ;  /* 0x0000008007197824 */ /* 0x000fe200078e0212 */
[----:B------:R-:W-:Y:S01]  /*4150*/  PLOP3.LUT P4, PT, PT, PT, PT, 0x80, 0x0 ;  /* 0x000000000000781c */ /* 0x000fe20003f8f070 */
[C---:B------:R-:W-:Y:S01]  /*4160*/  IMAD R20, R12.reuse, UR10, RZ ;  /* 0x0000000a0c147c24 */ /* 0x040fe2000f8e02ff */
[----:B------:R-:W-:Y:S01]  /*4170*/  USHF.R.S32.HI UR11, URZ, 0x1f, UR4 ;  /* 0x0000001f3f0b7899 */ /* 0x000fe20008011404 */
[----:B------:R-:W-:Y:S01]  /*4180*/  VIADD R16, R12, -UR7 ;  /* 0x800000070c107c36 */ /* 0x000fe20008000000 */
[----:B------:R-:W-:Y:S01]  /*4190*/  IADD3 R0, P0, R25, UR4, RZ ;  /* 0x0000000419007c10 */ /* 0x000fe2000ff1e0ff */
[----:B------:R-:W-:Y:S01]  /*41a0*/  ULDC.64 UR4, c[0x0][0x288] ;  /* 0x0000a20000047ab9 */ /* 0x000fe20000000a00 */
[----:B------:R-:W2:Y:S01]  /*41b0*/  LDC R13, c[0x0][0x3c4] ;  /* 0x0000f100ff0d7b82 */ /* 0x000ea20000000800 */
[----:B------:R-:W-:-:S02]  /*41c0*/  CS2R R8, SRZ ;  /* 0x0000000000087805 */ /* 0x000fc4000001ff00 */
[----:B------:R-:W-:Y:S02]  /*41d0*/  LEA.HI.X.SX32 R25, R25, UR11, 0x1, P0 ;  /* 0x0000000b19197c11 */ /* 0x000fe400080f0eff */
[----:B------:R-:W-:Y:S02]  /*41e0*/  CS2R R10, SRZ ;  /* 0x00000000000a7805 */ /* 0x000fe4000001ff00 */
[----:B------:R-:W-:Y:S01]  /*41f0*/  LEA R24, P0, R0, UR4, 0x2 ;  /* 0x0000000400187c11 */ /* 0x000fe2000f8010ff */
[----:B------:R-:W-:Y:S01]  /*4200*/  UMOV UR4, 0x400 ;  /* 0x0000040000047882 */ /* 0x000fe20000000000 */
[----:B------:R-:W-:Y:S02]  /*4210*/  IMAD.WIDE R20, R20, 0x4, RZ ;  /* 0x0000000414147825 */ /* 0x000fe400078e02ff */
[----:B------:R-:W-:Y:S01]  /*4220*/  LEA.HI.X R25, R0, UR5, R25, 0x2, P0 ;  /* 0x0000000500197c11 */ /* 0x000fe200080f1419 */
[----:B------:R-:W-:Y:S01]  /*4230*/  UMOV UR5, URZ ;  /* 0x0000003f00057c82 */ /* 0x000fe20008000000 */
[----:B------:R-:W-:Y:S01]  /*4240*/  ISETP.GT.AND P0, PT, R14, 0x3, PT ;  /* 0x000000030e00780c */ /* 0x000fe20003f04270 */
[----:B------:R-:W-:Y:S01]  /*4250*/  IMAD.MOV.U32 R0, RZ, RZ, RZ ;  /* 0x000000ffff007224 */ /* 0x000fe200078e00ff */
[----:B-1----:R-:W-:-:S06]  /*4260*/  ULEA UR4, UR6, UR4, 0x18 ;  /* 0x0000000406047291 */ /* 0x002fcc000f8ec03f */
[----:B0-----:R-:W-:-:S05]  /*4270*/  LEA R6, R7, UR4, 0x2 ;  /* 0x0000000407067c11 */ /* 0x001fca000f8e10ff */
[----:B------:R-:W-:Y:S05]  /*4280*/  @!P0 BRA `(.L_x_390) ;  /* 0x0000000000a48947 */ /* 0x000fea0003800000 */
[----:B------:R-:W-:Y:S01]  /*4290*/  PLOP3.LUT P4, PT, PT, PT, PT, 0x8, 0x0 ;  /* 0x000000000000781c */ /* 0x000fe20003f8e170 */
[----:B------:R-:W-:Y:S01]  /*42a0*/  VIADD R14, R14, 0xfffffffd ;  /* 0xfffffffd0e0e7836 */ /* 0x000fe20000000000 */
[CC--:B------:R-:W-:Y:S02]  /*42b0*/  ISETP.GE.AND P3, PT, R7.reuse, R16.reuse, PT ;  /* 0x000000100700720c */ /* 0x0c0fe40003f66270 */
[----:B------:R-:W-:-:S13]  /*42c0*/  ISETP.GE.AND P0, PT, R7, R16, PT ;  /* 0x000000100700720c */ /* 0x000fda0003f06270 */
.L_x_391:
[----:B------:R0:W3:Y:S01]  /*42d0*/  @!P3 LDG.E.128 R8, desc[UR8][R24.64] ;  /* 0x000000081808b981 */ /* 0x0000e2000c1e1d00 */
[----:B------:R-:W-:Y:S01]  /*42e0*/  PLOP3.LUT P3, PT, P0, PT, PT, 0x80, 0x0 ;  /* 0x000000000000781c */ /* 0x000fe2000076f070 */
[----:B------:R-:W-:Y:S01]  /*42f0*/  UIADD3 UR5, UR5, 0x4, URZ ;  /* 0x0000000405057890 */ /* 0x000fe2000fffe03f */
[----:B------:R-:W-:Y:S01]  /*4300*/  IADD3 R26, P1, R20, R24, RZ ;  /* 0x00000018141a7210 */ /* 0x000fe20007f3e0ff */
[----:B------:R-:W3:Y:S03]  /*4310*/  LDS R4, [R6] ;  /* 0x0000000006047984 */ /* 0x000ee60000000800 */
[C---:B------:R-:W-:Y:S02]  /*4320*/  IADD3.X R27, R21.reuse, R25, RZ, P1, !PT ;  /* 0x00000019151b7210 */ /* 0x040fe40000ffe4ff */
[----:B------:R-:W-:Y:S02]  /*4330*/  ISETP.LE.AND P2, PT, R14, UR5, PT ;  /* 0x000000050e007c0c */ /* 0x000fe4000bf43270 */
[C---:B0-----:R-:W-:Y:S04]  /*4340*/  IADD3 R24, P1, R20.reuse, R26, RZ ;  /* 0x0000001a14187210 */ /* 0x041fe80007f3e0ff */
[C---:B------:R-:W-:Y:S02]  /*4350*/  IADD3.X R25, R21.reuse, R27, RZ, P1, !PT ;  /* 0x0000001b15197210 */ /* 0x040fe40000ffe4ff */
[----:B------:R-:W-:Y:S04]  /*4360*/  IADD3 R22, P1, R20, R24, RZ ;  /* 0x0000001814167210 */ /* 0x000fe80007f3e0ff */
[C---:B------:R-:W-:Y:S01]  /*4370*/  IADD3.X R23, R21.reuse, R25, RZ, P1, !PT ;  /* 0x0000001915177210 */ /* 0x040fe20000ffe4ff */
[C---:B---3--:R-:W-:Y:S01]  /*4380*/  FFMA.FTZ R5, R4.reuse, R8, R5 ;  /* 0x0000000804057223 */ /* 0x048fe20000010005 */
[C---:B------:R-:W-:Y:S01]  /*4390*/  FFMA.FTZ R2, R4.reuse, R9, R2 ;  /* 0x0000000904027223 */ /* 0x040fe20000010002 */
[C---:B------:R-:W-:Y:S01]  /*43a0*/  FFMA.FTZ R3, R4.reuse, R10, R3 ;  /* 0x0000000a04037223 */ /* 0x040fe20000010003 */
[----:B------:R-:W-:Y:S02]  /*43b0*/  FFMA.FTZ R0, R4, R11, R0 ;  /* 0x0000000b04007223 */ /* 0x000fe40000010000 */
[----:B------:R-:W3:Y:S04]  /*43c0*/  @!P3 LDG.E.128 R8, desc[UR8][R26.64] ;  /* 0x000000081a08b981 */ /* 0x000ee8000c1e1d00 */
[----:B------:R-:W3:Y:S02]  /*43d0*/  LDS R4, [R6+0x14] ;  /* 0x0000140006047984 */ /* 0x000ee40000000800 */
[C---:B---3--:R-:W-:Y:S01]  /*43e0*/  FFMA.FTZ R5, R4.reuse, R8, R5 ;  /* 0x0000000804057223 */ /* 0x048fe20000010005 */
[C---:B------:R-:W-:Y:S01]  /*43f0*/  FFMA.FTZ R2, R4.reuse, R9, R2 ;  /* 0x0000000904027223 */ /* 0x040fe20000010002 */
[C---:B------:R-:W-:Y:S01]  /*4400*/  FFMA.FTZ R3, R4.reuse, R10, R3 ;  /* 0x0000000a04037223 */ /* 0x040fe20000010003 */
[----:B------:R-:W-:Y:S02]  /*4410*/  FFMA.FTZ R0, R4, R11, R0 ;  /* 0x0000000b04007223 */ /* 0x000fe40000010000 */
[----:B------:R0:W3:Y:S04]  /*4420*/  @!P3 LDG.E.128 R8, desc[UR8][R24.64] ;  /* 0x000000081808b981 */ /* 0x0000e8000c1e1d00 */
[----:B------:R-:W3:Y:S01]  /*4430*/  LDS R4, [R6+0x28] ;  /* 0x0000280006047984 */ /* 0x000ee20000000800 */
[----:B0-----:R-:W-:Y:S04]  /*4440*/  IADD3 R24, P1, R20, R22, RZ ;  /* 0x0000001614187210 */ /* 0x001fe80007f3e0ff */
[----:B------:R-:W-:Y:S01]  /*4450*/  IADD3.X R25, R21, R23, RZ, P1, !PT ;  /* 0x0000001715197210 */ /* 0x000fe20000ffe4ff */
[C---:B---3--:R-:W-:Y:S01]  /*4460*/  FFMA.FTZ R5, R4.reuse, R8, R5 ;  /* 0x0000000804057223 */ /* 0x048fe20000010005 */
[C---:B------:R-:W-:Y:S01]  /*4470*/  FFMA.FTZ R2, R4.reuse, R9, R2 ;  /* 0x0000000904027223 */ /* 0x040fe20000010002 */
[C---:B------:R-:W-:Y:S01]  /*4480*/  FFMA.FTZ R3, R4.reuse, R10, R3 ;  /* 0x0000000a04037223 */ /* 0x040fe20000010003 */
[----:B------:R-:W-:Y:S02]  /*4490*/  FFMA.FTZ R0, R4, R11, R0 ;  /* 0x0000000b04007223 */ /* 0x000fe40000010000 */
[----:B------:R-:W3:Y:S04]  /*44a0*/  @!P3 LDG.E.128 R8, desc[UR8][R22.64] ;  /* 0x000000081608b981 */ /* 0x000ee8000c1e1d00 */
[----:B------:R0:W3:Y:S02]  /*44b0*/  LDS R4, [R6+0x3c] ;  /* 0x00003c0006047984 */ /* 0x0000e40000000800 */
[----:B0-----:R-:W-:Y:S01]  /*44c0*/  IADD3 R6, R6, 0x50, RZ ;  /* 0x0000005006067810 */ /* 0x001fe20007ffe0ff */
[C---:B---3--:R-:W-:Y:S01]  /*44d0*/  FFMA.FTZ R5, R4.reuse, R8, R5 ;  /* 0x0000000804057223 */ /* 0x048fe20000010005 */
[C---:B------:R-:W-:Y:S01]  /*44e0*/  FFMA.FTZ R2, R4.reuse, R9, R2 ;  /* 0x0000000904027223 */ /* 0x040fe20000010002 */
[C---:B------:R-:W-:Y:S01]  /*44f0*/  FFMA.FTZ R3, R4.reuse, R10, R3 ;  /* 0x0000000a04037223 */ /* 0x040fe20000010003 */
[----:B------:R-:W-:Y:S01]  /*4500*/  FFMA.FTZ R0, R4, R11, R0 ;  /* 0x0000000b04007223 */ /* 0x000fe20000010000 */
[----:B------:R-:W-:Y:S09]  /*4510*/  @!P2 BRA `(.L_x_391) ;  /* 0xfffffffc006ca947 */ /* 0x000ff2000383ffff */
.L_x_390:
[----:B--2---:R-:W-:-:S04]  /*4520*/  IADD3 R4, R13, -UR5, RZ ;  /* 0x800000050d047c10 */ /* 0x004fc8000fffe0ff */
[----:B------:R-:W-:-:S13]  /*4530*/  ISETP.GT.AND P0, PT, R4, 0x1, PT ;  /* 0x000000010400780c */ /* 0x000fda0003f04270 */
[----:B------:R-:W-:Y:S05]  /*4540*/  @!P0 BRA `(.L_x_392) ;  /* 0x0000000000588947 */ /* 0x000fea0003800000 */
[----:B------:R-:W-:Y:S01]  /*4550*/  ISETP.GE.AND P0, PT, R7, R16, PT ;  /* 0x000000100700720c */ /* 0x000fe20003f06270 */
[----:B------:R-:W0:-:S12]  /*4560*/  LDS R4, [R6] ;  /* 0x0000000006047984 */ /* 0x000e180000000800 */
[----:B------:R-:W0:Y:S01]  /*4570*/  @!P0 LDG.E.128 R8, desc[UR8][R24.64] ;  /* 0x0000000818088981 */ /* 0x000e22000c1e1d00 */
[----:B------:R-:W-:-:S04]  /*4580*/  IADD3 R14, P1, R20, R24, RZ ;  /* 0x00000018140e7210 */ /* 0x000fc80007f3e0ff */
[----:B------:R-:W-:Y:S01]  /*4590*/  IADD3.X R15, R21, R25, RZ, P1, !PT ;  /* 0x00000019150f7210 */ /* 0x000fe20000ffe4ff */
[-C--:B0-----:R-:W-:Y:S01]  /*45a0*/  FFMA.FTZ R5, R8, R4.reuse, R5 ;  /* 0x0000000408057223 */ /* 0x081fe20000010005 */
[-C--:B------:R-:W-:Y:S01]  /*45b0*/  FFMA.FTZ R2, R9, R4.reuse, R2 ;  /* 0x0000000409027223 */ /* 0x080fe20000010002 */
[-C--:B------:R-:W-:Y:S01]  /*45c0*/  FFMA.FTZ R3, R10, R4.reuse, R3 ;  /* 0x000000040a037223 */ /* 0x080fe20000010003 */
[----:B------:R-:W-:Y:S02]  /*45d0*/  FFMA.FTZ R0, R11, R4, R0 ;  /* 0x000000040b007223 */ /* 0x000fe40000010000 */
[----:B------:R-:W2:Y:S01]  /*45e0*/  @!P0 LDG.E.128 R8, desc[UR8][R14.64] ;  /* 0x000000080e088981 */ /* 0x000ea2000c1e1d00 */
[----:B------:R-:W-:Y:S01]  /*45f0*/  IADD3 R24, P0, R20, R14, RZ ;  /* 0x0000000e14187210 */ /* 0x000fe20007f1e0ff */
[----:B------:R-:W-:Y:S01]  /*4600*/  UIADD3 UR5, UR5, 0x1, URZ ;  /* 0x0000000105057890 */ /* 0x000fe2000fffe03f */
[----:B------:R-:W-:Y:S01]  /*4610*/  IADD3 R17, R6, 0x14, RZ ;  /* 0x0000001406117810 */ /* 0x000fe20007ffe0ff */
[----:B------:R0:W2:Y:S01]  /*4620*/  LDS R4, [R6+0x14] ;  /* 0x0000140006047984 */ /* 0x0000a20000000800 */
[----:B------:R-:W-:Y:S01]  /*4630*/  IADD3.X R25, R21, R15, RZ, P0, !PT ;  /* 0x0000000f15197210 */ /* 0x000fe200007fe4ff */
[----:B------:R-:W-:Y:S01]  /*4640*/  UIADD3 UR5, UR5, 0x1, URZ ;  /* 0x0000000105057890 */ /* 0x000fe2000fffe03f */
[----:B------:R-:W-:-:S02]  /*4650*/  PLOP3.LUT P4, PT, PT, PT, PT, 0x8, 0x0 ;  /* 0x000000000000781c */ /* 0x000fc40003f8e170 */
[----:B0-----:R-:W-:Y:S01]  /*4660*/  IADD3 R6, R17, 0x14, RZ ;  /* 0x0000001411067810 */ /* 0x001fe20007ffe0ff */
[-C--:B--2---:R-:W-:Y:S01]  /*4670*/  FFMA.FTZ R5, R8, R4.reuse, R5 ;  /* 0x0000000408057223 */ /* 0x084fe20000010005 */
[-C--:B------:R-:W-:Y:S01]  /*4680*/  FFMA.FTZ R2, R9, R4.reuse, R2 ;  /* 0x0000000409027223 */ /* 0x080fe20000010002 */
[-C--:B------:R-:W-:Y:S01]  /*4690*/  FFMA.FTZ R3, R10, R4.reuse, R3 ;  /* 0x000000040a037223 */ /* 0x080fe20000010003 */
[----:B------:R-:W-:-:S07]  /*46a0*/  FFMA.FTZ R0, R11, R4, R0 ;  /* 0x000000040b007223 */ /* 0x000fce0000010000 */
.L_x_392:
[----:B------:R-:W-:-:S13]  /*46b0*/  ISETP.GT.OR P4, PT, R13, UR5, P4 ;  /* 0x000000050d007c0c */ /* 0x000fda000a784670 */
[----:B------:R-:W-:Y:S05]  /*46c0*/  @!P4 BRA `(.L_x_389) ;  /* 0x000000000028c947 */ /* 0x000fea0003800000 */
[----:B------:R-:W0:Y:S01]  /*46d0*/  LDS R6, [R6] ;  /* 0x0000000006067984 */ /* 0x000e220000000800 */
[----:B------:R-:W-:Y:S01]  /*46e0*/  ISETP.GE.AND P0, PT, R7, R16, PT ;  /* 0x000000100700720c */ /* 0x000fe20003f06270 */
[----:B------:R-:W-:-:S12]  /*46f0*/  BSSY B0, `(.L_x_393) ;  /* 0x0000003000007945 */ /* 0x000fd80003800000 */
[----:B------:R-:W-:Y:S05]  /*4700*/  @P0 BRA `(.L_x_394) ;  /* 0x0000000000040947 */ /* 0x000fea0003800000 */
[----:B------:R1:W5:Y:S02]  /*4710*/  LDG.E.128 R8, desc[UR8][R24.64] ;  /* 0x0000000818087981 */ /* 0x000364000c1e1d00 */
.L_x_394:
[----:B------:R-:W-:Y:S05]  /*4720*/  BSYNC B0 ;  /* 0x0000000000007941 */ /* 0x000fea0003800000 */
.L_x_393:
[C---:B0----5:R-:W-:Y:S01]  /*4730*/  FFMA.FTZ R5, R6.reuse, R8, R5 ;  /* 0x0000000806057223 */ /* 0x061fe20000010005 */
[C---:B------:R-:W-:Y:S01]  /*4740*/  FFMA.FTZ R2, R6.reuse, R9, R2 ;  /* 0x0000000906027223 */ /* 0x040fe20000010002 */
[C---:B------:R-:W-:Y:S01]  /*4750*/  FFMA.FTZ R3, R6.reuse, R10, R3 ;  /* 0x0000000a06037223 */ /* 0x040fe20000010003 */
[----:B------:R-:W-:Y:S01]  /*4760*/  FFMA.FTZ R0, R6, R11, R0 ;  /* 0x0000000b06007223 */ /* 0x000fe20000010000 */
.L_x_389:
[----:B------:R-:W-:-:S04]  /*4770*/  IADD3 R7, R7, UR7, RZ ;  /* 0x0000000707077c10 */ /* 0x000fc8000fffe0ff */
[----:B------:R-:W-:-:S13]  /*4780*/  ISETP.GE.AND P0, PT, R7, R12, PT ;  /* 0x0000000c0700720c */ /* 0x000fda0003f06270 */
[----:B------:R-:W-:Y:S05]  /*4790*/  @P0 EXIT ;  /* 0x000000000000094d */ /* 0x000fea0003800000 */
[----:B------:R-:W2:Y:S01]  /*47a0*/  LDC R9, c[0x0][0x2c4] ;  /* 0x0000b100ff097b82 */ /* 0x000ea20000000800 */
[----:B------:R-:W-:Y:S01]  /*47b0*/  ULDC UR4, c[0x0][0x270] ;  /* 0x00009c0000047ab9 */ /* 0x000fe20000000800 */
[----:B------:R-:W-:Y:S02]  /*47c0*/  IABS R13, R7 ;  /* 0x00000007000d7213 */ /* 0x000fe40000000000 */
[----:B------:R-:W-:Y:S02]  /*47d0*/  SHF.R.S32.HI R19, RZ, 0x1f, R18 ;  /* 0x0000001fff137819 */ /* 0x000fe40000011412 */
[----:B------:R-:W-:Y:S02]  /*47e0*/  F2FP.BF16.F32.PACK_AB R2, R2, R5 ;  /* 0x000000050202723e */ /* 0x000fe400000010ff */
[----:B------:R-:W-:Y:S01]  /*47f0*/  F2FP.BF16.F32.PACK_AB R3, R0, R3 ;  /* 0x000000030003723e */ /* 0x000fe200000010ff */
[----:B--2---:R-:W-:Y:S01]  /*4800*/  IMAD R10, R9, UR4, RZ ;  /* 0x00000004090a7c24 */ /* 0x004fe2000f8e02ff */
        /* <DEDUP_REMOVED lines=8> */
[----:B------:R0:W2:Y:S02]  /*4890*/  F2I.FTZ.U32.TRUNC.NTZ R15, R14 ;  /* 0x0000000e000f7305 */ /* 0x0000a4000021f000 */
[----:B0-----:R-:W-:Y:S01]  /*48a0*/  HFMA2.MMA R14, -RZ, RZ, 0, 0 ;  /* 0x00000000ff0e7435 */ /* 0x001fe200000001ff */
[----:B--2---:R-:W-:-:S04]  /*48b0*/  IMAD.MOV R11, RZ, RZ, -R15 ;  /* 0x000000ffff0b7224 */ /* 0x004fc800078e0a0f */
        /* <DEDUP_REMOVED lines=62> */
        .weak           $__internal_7_$__cuda_sm20_div_s64
        .type           $__internal_7_$__cuda_sm20_div_s64,@function
        .size           $__internal_7_$__cuda_sm20_div_s64,(.L_x_8425 - $__internal_7_$__cuda_sm20_div_s64)
$__internal_7_$__cuda_sm20_div_s64:
        /* <DEDUP_REMOVED lines=83> */
[----:B------:R-:W-:Y:S05]  /*51d0*/  RET.REL.NODEC R22 `(_ZN5flash32flash_fwd_splitkv_combine_kernelI23Flash_fwd_kernel_traitsILi128ELi64ELi128ELi4ELb0ELb0EN7cutlass10bfloat16_tE19Flash_kernel_traitsILi128ELi64ELi128ELi4ES3_EELi4ELi7ELb1EEEvNS_16Flash_fwd_paramsE) ;  /* 0xffffffac16887950 */ /* 0x000fea0003c3ffff */
.L_x_395:
        /* <DEDUP_REMOVED lines=10> */
.L_x_8425:


//--------------------- .text._ZN5flash32flash_fwd_splitkv_combine_kernelI23Flash_fwd_kernel_traitsILi128ELi64ELi128ELi4ELb0ELb0EN7cutlass10bfloat16_tE19Flash_kernel_traitsILi128ELi64ELi128ELi4ES3_EELi4ELi6ELb1EEEvNS_16Flash_fwd_paramsE --------------------------
	.section	.text._ZN5flash32flash_fwd_splitkv_combine_kernelI23Flash_fwd_kernel_traitsILi128ELi64ELi128ELi4ELb0ELb0EN7cutlass10bfloat16_tE19Flash_kernel_traitsILi128ELi64ELi128ELi4ES3_EELi4ELi6ELb1EEEvNS_16Flash_fwd_paramsE,"ax",@progbits
	.align	128
        .global         _ZN5flash32flash_fwd_splitkv_combine_kernelI23Flash_fwd_kernel_traitsILi128ELi64ELi128ELi4ELb0ELb0EN7cutlass10bfloat16_tE19Flash_kernel_traitsILi128ELi64ELi128ELi4ES3_EELi4ELi6ELb1EEEvNS_16Flash_fwd_paramsE
        .type           _ZN5flash32flash_fwd_splitkv_combine_kernelI23Flash_fwd_kernel_traitsILi128ELi64ELi128ELi4ELb0ELb0EN7cutlass10bfloat16_tE19Flash_kernel_traitsILi128ELi64ELi128ELi4ES3_EELi4ELi6ELb1EEEvNS_16Flash_fwd_paramsE,@function
        .size           _ZN5flash32flash_fwd_splitkv_combine_kernelI23Flash_fwd_kernel_traitsILi128ELi64ELi128ELi4ELb0ELb0EN7cutlass10bfloat16_tE19Flash_kernel_traitsILi128ELi64ELi128ELi4ES3_EELi4ELi6ELb1EEEvNS_16Flash_fwd_paramsE,(.L_x_8426 - _ZN5flash32flash_fwd_splitkv_combine_kernelI23Flash_fwd_kernel_traitsILi128ELi64ELi128ELi4ELb0ELb0EN7cutlass10bfloat16_tE19Flash_kernel_traitsILi128ELi64ELi128ELi4ES3_EELi4ELi6ELb1EEEvNS_16Flash_fwd_paramsE)
        .other          _ZN5flash32flash_fwd_splitkv_combine_kernelI23Flash_fwd_kernel_traitsILi128ELi64ELi128ELi4ELb0ELb0EN7cutlass10bfloat16_tE19Flash_kernel_traitsILi128ELi64ELi128ELi4ES3_EELi4ELi6ELb1EEEvNS_16Flash_fwd_paramsE,@"STO_CUDA_ENTRY STV_DEFAULT"
_ZN5flash32flash_fwd_splitkv_combine_kernelI23Flash_fwd_kernel_traitsILi128ELi64ELi128ELi4ELb0ELb0EN7cutlass10bfloat16_tE19Flash_kernel_traitsILi128ELi64ELi128ELi4ES3_EELi4ELi6ELb1EEEvNS_16Flash_fwd_paramsE:
.text._ZN5flash32flash_fwd_splitkv_combine_kernelI23Flash_fwd_kernel_traitsILi128ELi64ELi128ELi4ELb0ELb0EN7cutlass10bfloat16_tE19Flash_kernel_traitsILi128ELi64ELi128ELi4ES3_EELi4ELi6ELb1EEEvNS_16Flash_fwd_paramsE:
        /* <DEDUP_REMOVED lines=23> */
[----:B------:R-:W-:Y:S05]  /*0170*/  CALL.REL.NOINC `($__internal_8_$__cuda_sm20_div_s64) ;  /* 0x0000004400e47944 */ /* 0x000fea0003c00000 */
[----:B------:R-:W-:Y:S05]  /*0180*/  BRA `(.L_x_397) ;  /* 0x00000000004c7947 */ /* 0x000fea0003800000 */
.L_x_396:
        /* <DEDUP_REMOVED lines=19> */
.L_x_397:
        /* <DEDUP_REMOVED lines=12> */
[----:B------:R-:W-:Y:S05]  /*0380*/  CALL.REL.NOINC `($__internal_8_$__cuda_sm20_div_s64) ;  /* 0x0000004400607944 */ /* 0x000fea0003c00000 */
[----:B------:R-:W-:Y:S02]  /*0390*/  MOV R8, R22 ;  /* 0x0000001600087202 */ /* 0x000fe40000000f00 */
[----:B------:R-:W-:Y:S01]  /*03a0*/  MOV R9, R23 ;  /* 0x0000001700097202 */ /* 0x000fe20000000f00 */
[----:B------:R-:W-:Y:S05]  /*03b0*/  BRA `(.L_x_400) ;  /* 0x00000000004c7947 */ /* 0x000fea0003800000 */
.L_x_399:
        /* <DEDUP_REMOVED lines=19> */
.L_x_400:
[----:B------:R-:W-:Y:S05]  /*04f0*/  BSYNC B0 ;  /* 0x0000000000007941 */ /* 0x000fea0003800000 */
.L_x_398:
        /* <DEDUP_REMOVED lines=42> */
.L_x_402:
        /* <DEDUP_REMOVED lines=19> */
.L_x_403:
[----:B------:R-:W-:Y:S05]  /*08d0*/  BSYNC B0 ;  /* 0x0000000000007941 */ /* 0x000fea0003800000 */
.L_x_401:
        /* <DEDUP_REMOVED lines=72> */
[----:B------:R-:W-:Y:S05]  /*0d60*/  CALL.REL.NOINC `($__internal_8_$__cuda_sm20_div_s64) ;  /* 0x0000003800e87944 */ /* 0x000fea0003c00000 */
[----:B------:R-:W-:Y:S02]  /*0d70*/  MOV R38, R22 ;  /* 0x0000001600267202 */ /* 0x000fe40000000f00 */
[----:B------:R-:W-:Y:S01]  /*0d80*/  MOV R39, R23 ;  /* 0x0000001700277202 */ /* 0x000fe20000000f00 */
[----:B------:R-:W-:Y:S05]  /*0d90*/  BRA `(.L_x_406) ;  /* 0x00000000004c7947 */ /* 0x000fea0003800000 */
.L_x_405:
        /* <DEDUP_REMOVED lines=19> */
.L_x_406:
[----:B------:R-:W-:Y:S05]  /*0ed0*/  BSYNC B0 ;  /* 0x0000000000007941 */ /* 0x000fea0003800000 */
.L_x_404:
        /* <DEDUP_REMOVED lines=41> */
.L_x_408:
        /* <DEDUP_REMOVED lines=19> */
.L_x_409:
[----:B------:R-:W-:Y:S05]  /*12a0*/  BSYNC B0 ;  /* 0x0000000000007941 */ /* 0x000fea0003800000 */
.L_x_407:
        /* <DEDUP_REMOVED lines=245> */
[----:B------:R-:W-:Y:S05]  /*2200*/  CALL.REL.NOINC `($__internal_8_$__cuda_sm20_div_s64) ;  /* 0x0000002400c07944 */ /* 0x000fea0003c00000 */
        /* <DEDUP_REMOVED lines=9> */
.L_x_414:
        /* <DEDUP_REMOVED lines=22> */
.L_x_415:
[----:B------:R-:W-:Y:S05]  /*2400*/  BSYNC B0 ;  /* 0x0000000000007941 */ /* 0x000fea0003800000 */
.L_x_413:
        /* <DEDUP_REMOVED lines=19> */
.L_x_417:
        /* <DEDUP_REMOVED lines=22> */
.L_x_418:
[----:B------:R-:W-:Y:S05]  /*26a0*/  BSYNC B0 ;  /* 0x0000000000007941 */ /* 0x000fea0003800000 */
.L_x_416:
        /* <DEDUP_REMOVED lines=11> */
[----:B------:R-:W-:Y:S05]  /*2760*/  CALL.REL.NOINC `($__internal_8_$__cuda_sm20_div_s64) ;  /* 0x0000002000687944 */ /* 0x000fea0003c00000 */
[----:B------:R-:W-:-:S04]  /*2770*/  IADD3 R19, P0, RZ, -R22, RZ ;  /* 0x80000016ff137210 */ /* 0x000fc80007f1e0ff */
[----:B------:R-:W-:Y:S01]  /*2780*/  IADD3.X R18, RZ, ~R23, RZ, P0, !PT ;  /* 0x80000017ff127210 */ /* 0x000fe200007fe4ff */
[----:B------:R-:W-:-:S04]  /*2790*/  IMAD.WIDE.U32 R42, R5, R19, R42 ;  /* 0x00000013052a7225 */ /* 0x000fc800078e002a */
[----:B------:R-:W-:-:S04]  /*27a0*/  IMAD R18, R18, R5, RZ ;  /* 0x0000000512127224 */ /* 0x000fc800078e02ff */
[----:B------:R-:W-:-:S05]  /*27b0*/  IMAD R4, R4, R19, R18 ;  /* 0x0000001304047224 */ /* 0x000fca00078e0212 */
[----:B------:R-:W-:Y:S01]  /*27c0*/  IADD3 R4, R43, R4, RZ ;  /* 0x000000042b047210 */ /* 0x000fe20007ffe0ff */
[----:B------:R-:W-:Y:S05]  /*27d0*/  BRA `(.L_x_421) ;  /* 0x0000000000587947 */ /* 0x000fea0003800000 */
.L_x_420:
        /* <DEDUP_REMOVED lines=22> */
.L_x_421:
[----:B------:R-:W-:Y:S05]  /*2940*/  BSYNC B0 ;  /* 0x0000000000007941 */ /* 0x000fea0003800000 */
.L_x_419:
        /* <DEDUP_REMOVED lines=38> */
[----:B------:R-:W-:Y:S05]  /*2bb0*/  CALL.REL.NOINC `($__internal_8_$__cuda_sm20_div_s64) ;  /* 0x0000001c00547944 */ /* 0x000fea0003c00000 */
        /* <DEDUP_REMOVED lines=12> */
.L_x_423:
        /* <DEDUP_REMOVED lines=23> */
.L_x_424:
[----:B------:R-:W-:Y:S05]  /*2df0*/  BSYNC B0 ;  /* 0x0000000000007941 */ /* 0x000fea0003800000 */
.L_x_422:
        /* <DEDUP_REMOVED lines=18> */
.L_x_426:
        /* <DEDUP_REMOVED lines=22> */
.L_x_427:
[----:B------:R-:W-:Y:S05]  /*3080*/  BSYNC B0 ;  /* 0x0000000000007941 */ /* 0x000fea0003800000 */
.L_x_425:
        /* <DEDUP_REMOVED lines=22> */
.L_x_429:
        /* <DEDUP_REMOVED lines=23> */
.L_x_430:
[----:B------:R-:W-:Y:S05]  /*3360*/  BSYNC B0 ;  /* 0x0000000000007941 */ /* 0x000fea0003800000 */
.L_x_428:
        /* <DEDUP_REMOVED lines=39> */
.L_x_432:
        /* <DEDUP_REMOVED lines=23> */
.L_x_433:
[----:B------:R-:W-:Y:S05]  /*3750*/  BSYNC B0 ;  /* 0x0000000000007941 */ /* 0x000fea0003800000 */
.L_x_431:
        /* <DEDUP_REMOVED lines=29> */
.L_x_435:
        /* <DEDUP_REMOVED lines=23> */
.L_x_436:
[----:B------:R-:W-:Y:S05]  /*3aa0*/  BSYNC B0 ;  /* 0x0000000000007941 */ /* 0x000fea0003800000 */
.L_x_434:
        /* <DEDUP_REMOVED lines=21> */
.L_x_412:
[----:B------:R-:W-:Y:S02]  /*3c00*/  ULDC.64 UR4, c[0x0][0x2b0] ;  /* 0x0000ac0000047ab9 */ /* 0x000fe40000000a00 */
[----:B------:R-:W-:-:S04]  /*3c10*/  LEA R2, P0, R36, UR4, 0x2 ;  /* 0x0000000424027c11 */ /* 0x000fc8000f8010ff */
[----:B------:R-:W-:-:S05]  /*3c20*/  LEA.HI.X R3, R36, UR5, R37, 0x2, P0 ;  /* 0x0000000524037c11 */ /* 0x000fca00080f1425 */
[----:B------:R0:W-:Y:S04]  /*3c30*/  STG.E desc[UR8][R2.64], R30 ;  /* 0x0000001e02007986 */ /* 0x0001e8000c101908 */
.L_x_411:
[----:B------:R-:W-:Y:S05]  /*3c40*/  BSYNC B1 ;  /* 0x0000000000017941 */ /* 0x000fea0003800000 */
.L_x_410:
[----:B------:R-:W2:Y:S01]  /*3c50*/  LDC R14, c[0x0][0x3c4] ;  /* 0x0000f100ff0e7b82 */ /* 0x000ea20000000800 */
[C---:B0-----:R-:W-:Y:S01]  /*3c60*/  VIADD R3, R35.reuse, 0x20 ;  /* 0x0000002023037836 */ /* 0x041fe20000000000 */
[----:B------:R-:W-:Y:S01]  /*3c70*/  HFMA2.MMA R0, -RZ, RZ, 0, 0 ;  /* 0x00000000ff007435 */ /* 0x000fe200000001ff */
[C---:B------:R-:W-:Y:S01]  /*3c80*/  IMAD.SHL.U32 R18, R35.reuse, 0x4, RZ ;  /* 0x0000000423127824 */ /* 0x040fe200078e00ff */
[----:B-1----:R-:W-:Y:S02]  /*3c90*/  MOV R5, RZ ;  /* 0x000000ff00057202 */ /* 0x002fe40000000f00 */
[-C--:B--2---:R-:W-:Y:S02]  /*3ca0*/  ISETP.GE.OR P0, PT, R35, R14.reuse, P3 ;  /* 0x0000000e2300720c */ /* 0x084fe40001f06670 */
[----:B------:R-:W-:Y:S02]  /*3cb0*/  ISETP.GE.OR P3, PT, R3, R14, P3 ;  /* 0x0000000e0300720c */ /* 0x000fe40001f66670 */
[----:B------:R-:W-:-:S09]  /*3cc0*/  CS2R R2, SRZ ;  /* 0x0000000000027805 */ /* 0x000fd2000001ff00 */
[C---:B------:R-:W-:Y:S02]  /*3cd0*/  @!P0 FADD.FTZ R4, -R30.reuse, R33 ;  /* 0x000000211e048221 */ /* 0x040fe40000010100 */
[----:B------:R-:W-:Y:S02]  /*3ce0*/  @!P3 FADD.FTZ R30, -R30, R32 ;  /* 0x000000201e1eb221 */ /* 0x000fe40000010100 */
[----:B------:R-:W-:Y:S02]  /*3cf0*/  @!P0 FMUL.FTZ R4, R4, 1.4426950216293334961 ;  /* 0x3fb8aa3b04048820 */ /* 0x000fe40000410000 */
[----:B------:R-:W-:Y:S02]  /*3d00*/  @!P3 FMUL.FTZ R11, R30, 1.4426950216293334961 ;  /* 0x3fb8aa3b1e0bb820 */ /* 0x000fe40000410000 */
[----:B------:R-:W0:Y:S08]  /*3d10*/  @!P0 MUFU.EX2 R9, R4 ;  /* 0x0000000400098308 */ /* 0x000e300000000800 */
[----:B------:R-:W1:Y:S01]  /*3d20*/  @!P3 MUFU.EX2 R11, R11 ;  /* 0x0000000b000bb308 */ /* 0x000e620000000800 */
[----:B0-----:R0:W-:Y:S01]  /*3d30*/  @!P0 STS [R34], R9 ;  /* 0x0000000922008388 */ /* 0x0011e20000000800 */
[----:B------:R-:W-:-:S03]  /*3d40*/  ISETP.GE.AND P0, PT, R14, 0x1, PT ;  /* 0x000000010e00780c */ /* 0x000fc60003f06270 */
[----:B-1----:R0:W-:Y:S01]  /*3d50*/  @!P3 STS [R34+0x280], R11 ;  /* 0x0002800b2200b388 */ /* 0x0021e20000000800 */
[----:B------:R-:W-:Y:S09]  /*3d60*/  BAR.SYNC.DEFER_BLOCKING 0x0 ;  /* 0x0000000000007b1d */ /* 0x000ff20000010000 */
        /* <DEDUP_REMOVED lines=12> */
[----:B0-----:R-:W-:-:S02]  /*3e30*/  CS2R R8, SRZ ;  /* 0x0000000000087805 */ /* 0x001fc4000001ff00 */
        /* <DEDUP_REMOVED lines=10> */
[----:B------:R-:W-:-:S05]  /*3ee0*/  LEA R6, R7, UR4, 0x2 ;  /* 0x0000000407067c11 */ /* 0x000fca000f8e10ff */
[----:B------:R-:W-:Y:S05]  /*3ef0*/  @!P0 BRA `(.L_x_438) ;  /* 0x0000000000a48947 */ /* 0x000fea0003800000 */
[----:B------:R-:W-:Y:S01]  /*3f00*/  PLOP3.LUT P4, PT, PT, PT, PT, 0x8, 0x0 ;  /* 0x000000000000781c */ /* 0x000fe20003f8e170 */
[----:B------:R-:W-:Y:S01]  /*3f10*/  VIADD R14, R14, 0xfffffffd ;  /* 0xfffffffd0e0e7836 */ /* 0x000fe20000000000 */
[CC--:B------:R-:W-:Y:S02]  /*3f20*/  ISETP.GE.AND P3, PT, R7.reuse, R16.reuse, PT ;  /* 0x000000100700720c */ /* 0x0c0fe40003f66270 */
[----:B------:R-:W-:-:S13]  /*3f30*/  ISETP.GE.AND P0, PT, R7, R16, PT ;  /* 0x000000100700720c */ /* 0x000fda0003f06270 */
.L_x_439:
        /* <DEDUP_REMOVED lines=37> */
.L_x_438:
        /* <DEDUP_REMOVED lines=25> */
.L_x_440:
[----:B------:R-:W-:-:S13]  /*4320*/  ISETP.GT.OR P4, PT, R13, UR5, P4 ;  /* 0x000000050d007c0c */ /* 0x000fda000a784670 */
[----:B------:R-:W-:Y:S05]  /*4330*/  @!P4 BRA `(.L_x_437) ;  /* 0x000000000028c947 */ /* 0x000fea0003800000 */
[----:B------:R-:W0:Y:S01]  /*4340*/  LDS R6, [R6] ;  /* 0x0000000006067984 */ /* 0x000e220000000800 */
[----:B------:R-:W-:Y:S01]  /*4350*/  ISETP.GE.AND P0, PT, R7, R16, PT ;  /* 0x000000100700720c */ /* 0x000fe20003f06270 */
[----:B------:R-:W-:-:S12]  /*4360*/  BSSY B0, `(.L_x_441) ;  /* 0x0000003000007945 */ /* 0x000fd80003800000 */
[----:B------:R-:W-:Y:S05]  /*4370*/  @P0 BRA `(.L_x_442) ;  /* 0x0000000000040947 */ /* 0x000fea0003800000 */
[----:B------:R1:W5:Y:S02]  /*4380*/  LDG.E.128 R8, desc[UR8][R24.64] ;  /* 0x0000000818087981 */ /* 0x000364000c1e1d00 */
.L_x_442:
[----:B------:R-:W-:Y:S05]  /*4390*/  BSYNC B0 ;  /* 0x0000000000007941 */ /* 0x000fea0003800000 */
.L_x_441:
[C---:B0----5:R-:W-:Y:S01]  /*43a0*/  FFMA.FTZ R5, R6.reuse, R8, R5 ;  /* 0x0000000806057223 */ /* 0x061fe20000010005 */
[C---:B------:R-:W-:Y:S01]  /*43b0*/  FFMA.FTZ R2, R6.reuse, R9, R2 ;  /* 0x0000000906027223 */ /* 0x040fe20000010002 */
[C---:B------:R-:W-:Y:S01]  /*43c0*/  FFMA.FTZ R3, R6.reuse, R10, R3 ;  /* 0x0000000a06037223 */ /* 0x040fe20000010003 */
[----:B------:R-:W-:Y:S01]  /*43d0*/  FFMA.FTZ R0, R6, R11, R0 ;  /* 0x0000000b06007223 */ /* 0x000fe20000010000 */
.L_x_437:
[----:B------:R-:W-:-:S04]  /*43e0*/  IADD3 R7, R7, UR7, RZ ;  /* 0x0000000707077c10 */ /* 0x000fc8000fffe0ff */
[----:B------:R-:W-:-:S13]  /*43f0*/  ISETP.GE.AND P0, PT, R7, R12, PT ;  /* 0x0000000c0700720c */ /* 0x000fda0003f06270 */
[----:B------:R-:W-:Y:S05]  /*4400*/  @P0 EXIT ;  /* 0x000000000000094d */ /* 0x000fea0003800000 */
[----:B0-----:R-:W0:Y:S01]  /*4410*/  LDC R9, c[0x0][0x2c4] ;  /* 0x0000b100ff097b82 */ /* 0x001e220000000800 */
[----:B------:R-:W-:Y:S01]  /*4420*/  ULDC UR4, c[0x0][0x270] ;  /* 0x00009c0000047ab9 */ /* 0x000fe20000000800 */
[----:B------:R-:W-:Y:S02]  /*4430*/  IABS R13, R7 ;  /* 0x00000007000d7213 */ /* 0x000fe40000000000 */
[----:B------:R-:W-:Y:S02]  /*4440*/  SHF.R.S32.HI R19, RZ, 0x1f, R18 ;  /* 0x0000001fff137819 */ /* 0x000fe40000011412 */
[----:B------:R-:W-:Y:S02]  /*4450*/  F2FP.BF16.F32.PACK_AB R2, R2, R5 ;  /* 0x000000050202723e */ /* 0x000fe400000010ff */
        /* <DEDUP_REMOVED lines=75> */
        .weak           $__internal_8_$__cuda_sm20_div_s64
        .type           $__internal_8_$__cuda_sm20_div_s64,@function
        .size           $__internal_8_$__cuda_sm20_div_s64,(.L_x_8426 - $__internal_8_$__cuda_sm20_div_s64)
$__internal_8_$__cuda_sm20_div_s64:
        /* <DEDUP_REMOVED lines=83> */
[----:B------:R-:W-:Y:S05]  /*4e40*/  RET.REL.NODEC R20 `(_ZN5flash32flash_fwd_splitkv_combine_kernelI23Flash_fwd_kernel_traitsILi128ELi64ELi128ELi4ELb0ELb0EN7cutlass10bfloat16_tE19Flash_kernel_traitsILi128ELi64ELi128ELi4ES3_EELi4ELi6ELb1EEEvNS_16Flash_fwd_paramsE) ;  /* 0xffffffb0146c7950 */ /* 0x000fea0003c3ffff */
.L_x_443:
        /* <DEDUP_REMOVED lines=11> */
.L_x_8426:


//--------------------- .text._ZN5flash32flash_fwd_splitkv_combine_kernelI23Flash_fwd_kernel_traitsILi128ELi64ELi128ELi4ELb0ELb0EN7cutlass10bfloat16_tE19Flash_kernel_traitsILi128ELi64ELi128ELi4ES3_EELi4ELi5ELb1EEEvNS_16Flash_fwd_paramsE --------------------------
	.section	.text._ZN5flash32flash_fwd_splitkv_combine_kernelI23Flash_fwd_kernel_traitsILi128ELi64ELi128ELi4ELb0ELb0EN7cutlass10bfloat16_tE19Flash_kernel_traitsILi128ELi64ELi128ELi4ES3_EELi4ELi5ELb1EEEvNS_16Flash_fwd_paramsE,"ax",@progbits
	.align	128
        .global         _ZN5flash32flash_fwd_splitkv_combine_kernelI23Flash_fwd_kernel_traitsILi128ELi64ELi128ELi4ELb0ELb0EN7cutlass10bfloat16_tE19Flash_kernel_traitsILi128ELi64ELi128ELi4ES3_EELi4ELi5ELb1EEEvNS_16Flash_fwd_paramsE
        .type           _ZN5flash32flash_fwd_splitkv_combine_kernelI23Flash_fwd_kernel_traitsILi128ELi64ELi128ELi4ELb0ELb0EN7cutlass10bfloat16_tE19Flash_kernel_traitsILi128ELi64ELi128ELi4ES3_EELi4ELi5ELb1EEEvNS_16Flash_fwd_paramsE,@function
        .size           _ZN5flash32flash_fwd_splitkv_combine_kernelI23Flash_fwd_kernel_traitsILi128ELi64ELi128ELi4ELb0ELb0EN7cutlass10bfloat16_tE19Flash_kernel_traitsILi128ELi64ELi128ELi4ES3_EELi4ELi5ELb1EEEvNS_16Flash_fwd_paramsE,(.L_x_8427 - _ZN5flash32flash_fwd_splitkv_combine_kernelI23Flash_fwd_kernel_traitsILi128ELi64ELi128ELi4ELb0ELb0EN7cutlass10bfloat16_tE19Flash_kernel_traitsILi128ELi64ELi128ELi4ES3_EELi4ELi5ELb1EEEvNS_16Flash_fwd_paramsE)
        .other          _ZN5flash32flash_fwd_splitkv_combine_kernelI23Flash_fwd_kernel_traitsILi128ELi64ELi128ELi4ELb0ELb0EN7cutlass10bfloat16_tE19Flash_kernel_traitsILi128ELi64ELi128ELi4ES3_EELi4ELi5ELb1EEEvNS_16Flash_fwd_paramsE,@"STO_CUDA_ENTRY STV_DEFAULT"
_ZN5flash32flash_fwd_splitkv_combine_kernelI23Flash_fwd_kernel_traitsILi128ELi64ELi128ELi4ELb0ELb0EN7cutlass10bfloat16_tE19Flash_kernel_traitsILi128ELi64ELi128ELi4ES3_EELi4ELi5ELb1EEEvNS_16Flash_fwd_paramsE:
.text._ZN5flash32flash_fwd_splitkv_combine_kernelI23Flash_fwd_kernel_traitsILi128ELi64ELi128ELi4ELb0ELb0EN7cutlass10bfloat16_tE19Flash_kernel_traitsILi128ELi64ELi128ELi4ES3_EELi4ELi5ELb1EEEvNS_16Flash_fwd_paramsE:
        /* <DEDUP_REMOVED lines=23> */
[----:B------:R-:W-:Y:S05]  /*0170*/  CALL.REL.NOINC `($__internal_9_$__cuda_sm20_div_s64) ;  /* 0x0000004400e87944 */ /* 0x000fea0003c00000 */
[----:B------:R-:W-:Y:S05]  /*0180*/  BRA `(.L_x_445) ;  /* 0x00000000004c7947 */ /* 0x000fea0003800000 */
.L_x_444:
        /* <DEDUP_REMOVED lines=19> */
.L_x_445:
        /* <DEDUP_REMOVED lines=13> */
[----:B------:R-:W-:Y:S05]  /*0390*/  CALL.REL.NOINC `($__internal_9_$__cuda_sm20_div_s64) ;  /* 0x0000004400607944 */ /* 0x000fea0003c00000 */
[----:B------:R-:W-:Y:S02]  /*03a0*/  MOV R8, R20 ;  /* 0x0000001400087202 */ /* 0x000fe40000000f00 */
[----:B------:R-:W-:Y:S01]  /*03b0*/  MOV R9, R21 ;  /* 0x0000001500097202 */ /* 0x000fe20000000f00 */
[----:B------:R-:W-:Y:S05]  /*03c0*/  BRA `(.L_x_448) ;  /* 0x00000000004c7947 */ /* 0x000fea0003800000 */
.L_x_447:
        /* <DEDUP_REMOVED lines=19> */
.L_x_448:
[----:B------:R-:W-:Y:S05]  /*0500*/  BSYNC B0 ;  /* 0x0000000000007941 */ /* 0x000fea0003800000 */
.L_x_446:
        /* <DEDUP_REMOVED lines=43> */
.L_x_450:
        /* <DEDUP_REMOVED lines=19> */
.L_x_451:
[----:B------:R-:W-:Y:S05]  /*08f0*/  BSYNC B0 ;  /* 0x0000000000007941 */ /* 0x000fea0003800000 */
.L_x_449:
        /* <DEDUP_REMOVED lines=74> */
[----:B------:R-:W-:Y:S02]  /*0da0*/  MOV R32, R20 ;  /* 0x0000001400207202 */ /* 0x000fe40000000f00 */
[----:B------:R-:W-:Y:S01]  /*0db0*/  MOV R33, R21 ;  /* 0x0000001500217202 */ /* 0x000fe20000000f00 */
[----:B------:R-:W-:Y:S05]  /*0dc0*/  BRA `(.L_x_454) ;  /* 0x00000000004c7947 */ /* 0x000fea0003800000 */
.L_x_453:
        /* <DEDUP_REMOVED lines=19> */
.L_x_454:
[----:B------:R-:W-:Y:S05]  /*0f00*/  BSYNC B0 ;  /* 0x0000000000007941 */ /* 0x000fea0003800000 */
.L_x_452:
        /* <DEDUP_REMOVED lines=43> */
.L_x_456:
        /* <DEDUP_REMOVED lines=19> */
.L_x_457:
[----:B------:R-:W-:Y:S05]  /*12f0*/  BSYNC B0 ;  /* 0x0000000000007941 */ /* 0x000fea0003800000 */
.L_x_455:
        /* <DEDUP_REMOVED lines=67> */
.L_x_459:
[----:B------:R-:W-:Y:S05]  /*1730*/  BSYNC B0 ;  /* 0x0000000000007941 */ /* 0x000fea0003800000 */
.L_x_458:
        /* <DEDUP_REMOVED lines=14> */
.L_x_461:
[----:B------:R-:W-:Y:S05]  /*1820*/  BSYNC B0 ;  /* 0x0000000000007941 */ /* 0x000fea0003800000 */
.L_x_460:
        /* <DEDUP_REMOVED lines=162> */
.L_x_466:
        /* <DEDUP_REMOVED lines=22> */
.L_x_467:
[----:B------:R-:W-:Y:S05]  /*23b0*/  BSYNC B0 ;  /* 0x0000000000007941 */ /* 0x000fea0003800000 */
.L_x_465:
[----:B------:R-:W-:Y:S01]  /*23c0*/  LOP3.LUT R19, R17, R0, RZ, 0xfc, !PT ;  /* 0x0000000011137212 */ /* 0x000fe200078efcff */
[----:B------:R-:W-:Y:S03]  /*23d0*/  BSSY B0, `(.L_x_468) ;  /* 0x0000028000007945 */ /* 0x000fe60003800000 */
[----:B------:R-:W-:-:S13]  /*23e0*/  ISETP.NE.U32.AND P0, PT, R19, RZ, PT ;  /* 0x000000ff1300720c */ /* 0x000fda0003f05070 */
[----:B------:R-:W-:Y:S05]  /*23f0*/  @!P0 BRA `(.L_x_469) ;  /* 0x00000000003c8947 */ /* 0x000fea0003800000 */
[----:B------:R-:W-:Y:S01]  /*2400*/  IMAD.MOV.U32 R24, RZ, RZ, R25 ;  /* 0x000000ffff187224 */ /* 0x000fe200078e0019 */
[----:B------:R-:W-:Y:S02]  /*2410*/  MOV R23, R0 ;  /* 0x0000000000177202 */ /* 0x000fe40000000f00 */
[----:B------:R-:W-:Y:S02]  /*2420*/  MOV R22, 0x2440 ;  /* 0x0000244000167802 */ /* 0x000fe40000000f00 */
[----:B------:R-:W-:Y:S05]  /*2430*/  CALL.REL.NOINC `($__internal_9_$__cuda_sm20_div_s64) ;  /* 0x0000002400387944 */ /* 0x000fea0003c00000 */
        /* <DEDUP_REMOVED lines=11> */
.L_x_469:
        /* <DEDUP_REMOVED lines=22> */
.L_x_470:
[----:B------:R-:W-:Y:S05]  /*2650*/  BSYNC B0 ;  /* 0x0000000000007941 */ /* 0x000fea0003800000 */
.L_x_468:
        /* <DEDUP_REMOVED lines=11> */
[----:B------:R-:W-:Y:S05]  /*2710*/  CALL.REL.NOINC `($__internal_9_$__cuda_sm20_div_s64) ;  /* 0x0000002000807944 */ /* 0x000fea0003c00000 */
[----:B------:R-:W-:-:S04]  /*2720*/  IADD3 R17, P0, RZ, -R20, RZ ;  /* 0x80000014ff117210 */ /* 0x000fc80007f1e0ff */
[----:B------:R-:W-:Y:S01]  /*2730*/  IADD3.X R18, RZ, ~R21, RZ, P0, !PT ;  /* 0x80000015ff127210 */ /* 0x000fe200007fe4ff */
[----:B------:R-:W-:-:S04]  /*2740*/  IMAD.WIDE.U32 R36, R5, R17, R36 ;  /* 0x0000001105247225 */ /* 0x000fc800078e0024 */
[----:B------:R-:W-:-:S04]  /*2750*/  IMAD R18, R18, R5, RZ ;  /* 0x0000000512127224 */ /* 0x000fc800078e02ff */
[----:B------:R-:W-:-:S05]  /*2760*/  IMAD R4, R4, R17, R18 ;  /* 0x0000001104047224 */ /* 0x000fca00078e0212 */
[----:B------:R-:W-:Y:S01]  /*2770*/  IADD3 R4, R37, R4, RZ ;  /* 0x0000000425047210 */ /* 0x000fe20007ffe0ff */
[----:B------:R-:W-:Y:S05]  /*2780*/  BRA `(.L_x_473) ;  /* 0x0000000000587947 */ /* 0x000fea0003800000 */
.L_x_472:
        /* <DEDUP_REMOVED lines=22> */
.L_x_473:
[----:B------:R-:W-:Y:S05]  /*28f0*/  BSYNC B0 ;  /* 0x0000000000007941 */ /* 0x000fea0003800000 */
.L_x_471:
        /* <DEDUP_REMOVED lines=38> */
[----:B------:R-:W-:Y:S05]  /*2b60*/  CALL.REL.NOINC `($__internal_9_$__cuda_sm20_div_s64) ;  /* 0x0000001c006c7944 */ /* 0x000fea0003c00000 */
        /* <DEDUP_REMOVED lines=12> */
.L_x_475:
        /* <DEDUP_REMOVED lines=23> */
.L_x_476:
[----:B------:R-:W-:Y:S05]  /*2da0*/  BSYNC B0 ;  /* 0x0000000000007941 */ /* 0x000fea0003800000 */
.L_x_474:
        /* <DEDUP_REMOVED lines=19> */
.L_x_478:
        /* <DEDUP_REMOVED lines=22> */
.L_x_479:
[----:B------:R-:W-:Y:S05]  /*3040*/  BSYNC B0 ;  /* 0x0000000000007941 */ /* 0x000fea0003800000 */
.L_x_477:
        /* <DEDUP_REMOVED lines=20> */
.L_x_481:
        /* <DEDUP_REMOVED lines=23> */
.L_x_482:
[----:B------:R-:W-:Y:S05]  /*3300*/  BSYNC B0 ;  /* 0x0000000000007941 */ /* 0x000fea0003800000 */
.L_x_480:
        /* <DEDUP_REMOVED lines=39> */
.L_x_484:
        /* <DEDUP_REMOVED lines=23> */
.L_x_485:
[----:B------:R-:W-:Y:S05]  /*36f0*/  BSYNC B0 ;  /* 0x0000000000007941 */ /* 0x000fea0003800000 */
.L_x_483:
        /* <DEDUP_REMOVED lines=26> */
.L_x_487:
        /* <DEDUP_REMOVED lines=23> */
.L_x_488:
[----:B------:R-:W-:Y:S05]  /*3a10*/  BSYNC B0 ;  /* 0x0000000000007941 */ /* 0x000fea0003800000 */
.L_x_486:
        /* <DEDUP_REMOVED lines=21> */
.L_x_464:
[----:B------:R-:W-:Y:S02]  /*3b70*/  ULDC.64 UR4, c[0x0][0x2b0] ;  /* 0x0000ac0000047ab9 */ /* 0x000fe40000000a00 */
[----:B------:R-:W-:-:S04]  /*3b80*/  LEA R2, P0, R30, UR4, 0x2 ;  /* 0x000000041e027c11 */ /* 0x000fc8000f8010ff */
[----:B------:R-:W-:-:S05]  /*3b90*/  LEA.HI.X R3, R30, UR5, R31, 0x2, P0 ;  /* 0x000000051e037c11 */ /* 0x000fca00080f141f */
[----:B------:R0:W-:Y:S04]  /*3ba0*/  STG.E desc[UR8][R2.64], R28 ;  /* 0x0000001c02007986 */ /* 0x0001e8000c101908 */
.L_x_463:
[----:B------:R-:W-:Y:S05]  /*3bb0*/  BSYNC B1 ;  /* 0x0000000000017941 */ /* 0x000fea0003800000 */
.L_x_462:
[----:B------:R-:W2:Y:S01]  /*3bc0*/  S2R R0, SR_TID.X ;  /* 0x0000000000007919 */ /* 0x000ea20000002100 */
[----:B------:R-:W3:Y:S01]  /*3bd0*/  LDC R14, c[0x0][0x3c4] ;  /* 0x0000f100ff0e7b82 */ /* 0x000ee20000000800 */
[----:B------:R-:W-:Y:S01]  /*3be0*/  BSSY B0, `(.L_x_489) ;  /* 0x0000012000007945 */ /* 0x000fe20003800000 */
[----:B--2---:R-:W-:-:S04]  /*3bf0*/  SHF.R.S32.HI R13, RZ, 0x1f, R0 ;  /* 0x0000001fff0d7819 */ /* 0x004fc80000011400 */
[----:B------:R-:W-:-:S04]  /*3c00*/  LEA.HI R13, R13, R0, RZ, 0x5 ;  /* 0x000000000d0d7211 */ /* 0x000fc800078f28ff */
[----:B------:R-:W-:-:S05]  /*3c10*/  LOP3.LUT R19, R13, 0xffffffe0, RZ, 0xc0, !PT ;  /* 0xffffffe00d137812 */ /* 0x000fca00078ec0ff */
[----:B------:R-:W-:-:S05]  /*3c20*/  IMAD.IADD R19, R0, 0x1, -R19 ;  /* 0x0000000100137824 */ /* 0x000fca00078e0a13 */
[----:B---3--:R-:W-:-:S04]  /*3c30*/  ISETP.GE.AND P0, PT, R19, R14, PT ;  /* 0x0000000e1300720c */ /* 0x008fc80003f06270 */
[----:B------:R-:W-:-:S13]  /*3c40*/  ISETP.LT.AND P0, PT, R0, 0x80, !P0 ;  /* 0x000000800000780c */ /* 0x000fda0004701270 */
[----:B------:R-:W-:Y:S05]  /*3c50*/  @!P0 BRA `(.L_x_490) ;  /* 0x0000000000288947 */ /* 0x000fea0003800000 */
[----:B------:R-:W2:Y:S01]  /*3c60*/  S2R R0, SR_CgaCtaId ;  /* 0x0000000000007919 */ /* 0x000ea20000008800 */
[----:B01----:R-:W-:Y:S01]  /*3c70*/  FADD.FTZ R2, -R28, R29 ;  /* 0x0000001d1c027221 */ /* 0x003fe20000010100 */
[----:B------:R-:W-:-:S03]  /*3c80*/  MOV R3, 0x400 ;  /* 0x0000040000037802 */ /* 0x000fc60000000f00 */
[----:B------:R-:W-:-:S06]  /*3c90*/  FMUL.FTZ R2, R2, 1.4426950216293334961 ;  /* 0x3fb8aa3b02027820 */ /* 0x000fcc0000410000 */
[----:B------:R-:W0:Y:S01]  /*3ca0*/  MUFU.EX2 R2, R2 ;  /* 0x0000000200027308 */ /* 0x000e220000000800 */
[----:B--2---:R-:W-:Y:S02]  /*3cb0*/  LEA R0, R0, R3, 0x18 ;  /* 0x0000000300007211 */ /* 0x004fe400078ec0ff */
[----:B------:R-:W-:-:S03]  /*3cc0*/  SHF.R.S32.HI R3, RZ, 0x5, R13 ;  /* 0x00000005ff037819 */ /* 0x000fc6000001140d */
[----:B------:R-:W-:-:S05]  /*3cd0*/  IMAD R0, R19, 0x14, R0 ;  /* 0x0000001413007824 */ /* 0x000fca00078e0200 */
[----:B------:R-:W-:-:S05]  /*3ce0*/  LEA R3, R3, R0, 0x2 ;  /* 0x0000000003037211 */ /* 0x000fca00078e10ff */
[----:B0-----:R2:W-:Y:S02]  /*3cf0*/  STS [R3], R2 ;  /* 0x0000000203007388 */ /* 0x0015e40000000800 */
.L_x_490:
[----:B------:R-:W-:Y:S05]  /*3d00*/  BSYNC B0 ;  /* 0x0000000000007941 */ /* 0x000fea0003800000 */
.L_x_489:
[----:B------:R-:W-:Y:S01]  /*3d10*/  BAR.SYNC.DEFER_BLOCKING 0x0 ;  /* 0x0000000000007b1d */ /* 0x000fe20000010000 */
[----:B------:R-:W-:Y:S01]  /*3d20*/  ISETP.GE.AND P0, PT, R14, 0x1, PT ;  /* 0x000000010e00780c */ /* 0x000fe20003f06270 */
[----:B------:R-:W-:Y:S01]  /*3d30*/  IMAD.MOV.U32 R0, RZ, RZ, RZ ;  /* 0x000000ffff007224 */ /* 0x000fe200078e00ff */
[----:B012---:R-:W-:Y:S01]  /*3d40*/  CS2R R2, SRZ ;  /* 0x0000000000027805 */ /* 0x007fe2000001ff00 */
[----:B------:R-:W-:Y:S01]  /*3d50*/  IMAD.MOV.U32 R5, RZ, RZ, RZ ;  /* 0x000000ffff057224 */ /* 0x000fe200078e00ff */
[----:B------:R-:W-:Y:S01]  /*3d60*/  SHF.R.S32.HI R13, RZ, 0x5, R13 ;  /* 0x00000005ff0d7819 */ /* 0x000fe2000001140d */
[----:B------:R-:W-:-:S08]  /*3d70*/  IMAD.SHL.U32 R18, R19, 0x4, RZ ;  /* 0x0000000413127824 */ /* 0x000fd000078e00ff */
[----:B------:R-:W-:Y:S05]  /*3d80*/  @!P0 BRA `(.L_x_491) ;  /* 0x0000000400988947 */ /* 0x000fea0003800000 */
[----:B------:R-:W-:Y:S01]  /*3d90*/  ULDC UR10, c[0x0][0x2dc] ;  /* 0x0000b700000a7ab9 */ /* 0x000fe20000000800 */
[----:B------:R-:W0:Y:S01]  /*3da0*/  S2UR UR6, SR_CgaCtaId ;  /* 0x00000000000679c3 */ /* 0x000e220000008800 */
        /* <DEDUP_REMOVED lines=8> */
[----:B------:R-:W1:Y:S01]  /*3e30*/  LDC R7, c[0x0][0x3c4] ;  /* 0x0000f100ff077b82 */ /* 0x000e620000000800 */
        /* <DEDUP_REMOVED lines=10> */
[----:B0-----:R-:W-:-:S06]  /*3ee0*/  ULEA UR4, UR6, UR4, 0x18 ;  /* 0x0000000406047291 */ /* 0x001fcc000f8ec03f */
[----:B------:R-:W-:-:S05]  /*3ef0*/  LEA R6, R13, UR4, 0x2 ;  /* 0x000000040d067c11 */ /* 0x000fca000f8e10ff */
[----:B------:R-:W-:Y:S05]  /*3f00*/  @!P0 BRA `(.L_x_492) ;  /* 0x0000000000a48947 */ /* 0x000fea0003800000 */
[----:B------:R-:W-:Y:S01]  /*3f10*/  PLOP3.LUT P4, PT, PT, PT, PT, 0x8, 0x0 ;  /* 0x000000000000781c */ /* 0x000fe20003f8e170 */
[----:B------:R-:W-:Y:S01]  /*3f20*/  VIADD R14, R14, 0xfffffffd ;  /* 0xfffffffd0e0e7836 */ /* 0x000fe20000000000 */
[CC--:B------:R-:W-:Y:S02]  /*3f30*/  ISETP.GE.AND P3, PT, R13.reuse, R16.reuse, PT ;  /* 0x000000100d00720c */ /* 0x0c0fe40003f66270 */
[----:B------:R-:W-:-:S13]  /*3f40*/  ISETP.GE.AND P0, PT, R13, R16, PT ;  /* 0x000000100d00720c */ /* 0x000fda0003f06270 */
.L_x_493:
[----:B------:R0:W2:Y:S01]  /*3f50*/  @!P3 LDG.E.128 R8, desc[UR8][R24.64] ;  /* 0x000000081808b981 */ /* 0x0000a2000c1e1d00 */
[----:B------:R-:W-:Y:S01]  /*3f60*/  PLOP3.LUT P3, PT, P0, PT, PT, 0x80, 0x0 ;  /* 0x000000000000781c */ /* 0x000fe2000076f070 */
[----:B------:R-:W-:Y:S01]  /*3f70*/  UIADD3 UR5, UR5, 0x4, URZ ;  /* 0x0000000405057890 */ /* 0x000fe2000fffe03f */
[----:B------:R-:W-:Y:S01]  /*3f80*/  IADD3 R26, P1, R20, R24, RZ ;  /* 0x00000018141a7210 */ /* 0x000fe20007f3e0ff */
[----:B------:R-:W2:Y:S03]  /*3f90*/  LDS R4, [R6] ;  /* 0x0000000006047984 */ /* 0x000ea60000000800 */
[C---:B------:R-:W-:Y:S02]  /*3fa0*/  IADD3.X R27, R21.reuse, R25, RZ, P1, !PT ;  /* 0x00000019151b7210 */ /* 0x040fe40000ffe4ff */
[----:B------:R-:W-:Y:S02]  /*3fb0*/  ISETP.LE.AND P2, PT, R14, UR5, PT ;  /* 0x000000050e007c0c */ /* 0x000fe4000bf43270 */
[C---:B0-----:R-:W-:Y:S04]  /*3fc0*/  IADD3 R24, P1, R20.reuse, R26, RZ ;  /* 0x0000001a14187210 */ /* 0x041fe80007f3e0ff */
[C---:B------:R-:W-:Y:S02]  /*3fd0*/  IADD3.X R25, R21.reuse, R27, RZ, P1, !PT ;  /* 0x0000001b15197210 */ /* 0x040fe40000ffe4ff */
[----:B------:R-:W-:Y:S04]  /*3fe0*/  IADD3 R22, P1, R20, R24, RZ ;  /* 0x0000001814167210 */ /* 0x000fe80007f3e0ff */
[C---:B------:R-:W-:Y:S01]  /*3ff0*/  IADD3.X R23, R21.reuse, R25, RZ, P1, !PT ;  /* 0x0000001915177210 */ /* 0x040fe20000ffe4ff */
[C---:B--2---:R-:W-:Y:S01]  /*4000*/  FFMA.FTZ R5, R4.reuse, R8, R5 ;  /* 0x0000000804057223 */ /* 0x044fe20000010005 */
[C---:B------:R-:W-:Y:S01]  /*4010*/  FFMA.FTZ R2, R4.reuse, R9, R2 ;  /* 0x0000000904027223 */ /* 0x040fe20000010002 */
[C---:B------:R-:W-:Y:S01]  /*4020*/  FFMA.FTZ R3, R4.reuse, R10, R3 ;  /* 0x0000000a04037223 */ /* 0x040fe20000010003 */
[----:B------:R-:W-:Y:S02]  /*4030*/  FFMA.FTZ R0, R4, R11, R0 ;  /* 0x0000000b04007223 */ /* 0x000fe40000010000 */
[----:B------:R-:W2:Y:S04]  /*4040*/  @!P3 LDG.E.128 R8, desc[UR8][R26.64] ;  /* 0x000000081a08b981 */ /* 0x000ea8000c1e1d00 */
[----:B------:R-:W2:Y:S02]  /*4050*/  LDS R4, [R6+0x14] ;  /* 0x0000140006047984 */ /* 0x000ea40000000800 */
[C---:B--2---:R-:W-:Y:S01]  /*4060*/  FFMA.FTZ R5, R4.reuse, R8, R5 ;  /* 0x0000000804057223 */ /* 0x044fe20000010005 */
[C---:B------:R-:W-:Y:S01]  /*4070*/  FFMA.FTZ R2, R4.reuse, R9, R2 ;  /* 0x0000000904027223 */ /* 0x040fe20000010002 */
[C---:B------:R-:W-:Y:S01]  /*4080*/  FFMA.FTZ R3, R4.reuse, R10, R3 ;  /* 0x0000000a04037223 */ /* 0x040fe20000010003 */
[----:B------:R-:W-:Y:S02]  /*4090*/  FFMA.FTZ R0, R4, R11, R0 ;  /* 0x0000000b04007223 */ /* 0x000fe40000010000 */
[----:B------:R0:W2:Y:S04]  /*40a0*/  @!P3 LDG.E.128 R8, desc[UR8][R24.64] ;  /* 0x000000081808b981 */ /* 0x0000a8000c1e1d00 */
[----:B------:R-:W2:Y:S01]  /*40b0*/  LDS R4, [R6+0x28] ;  /* 0x0000280006047984 */ /* 0x000ea20000000800 */
[----:B0-----:R-:W-:Y:S04]  /*40c0*/  IADD3 R24, P1, R20, R22, RZ ;  /* 0x0000001614187210 */ /* 0x001fe80007f3e0ff */
[----:B------:R-:W-:Y:S01]  /*40d0*/  IADD3.X R25, R21, R23, RZ, P1, !PT ;  /* 0x0000001715197210 */ /* 0x000fe20000ffe4ff */
[C---:B--2---:R-:W-:Y:S01]  /*40e0*/  FFMA.FTZ R5, R4.reuse, R8, R5 ;  /* 0x0000000804057223 */ /* 0x044fe20000010005 */
[C---:B------:R-:W-:Y:S01]  /*40f0*/  FFMA.FTZ R2, R4.reuse, R9, R2 ;  /* 0x0000000904027223 */ /* 0x040fe20000010002 */
[C---:B------:R-:W-:Y:S01]  /*4100*/  FFMA.FTZ R3, R4.reuse, R10, R3 ;  /* 0x0000000a04037223 */ /* 0x040fe20000010003 */
[----:B------:R-:W-:Y:S02]  /*4110*/  FFMA.FTZ R0, R4, R11, R0 ;  /* 0x0000000b04007223 */ /* 0x000fe40000010000 */
[----:B------:R-:W2:Y:S04]  /*4120*/  @!P3 LDG.E.128 R8, desc[UR8][R22.64] ;  /* 0x000000081608b981 */ /* 0x000ea8000c1e1d00 */
[----:B------:R0:W2:Y:S02]  /*4130*/  LDS R4, [R6+0x3c] ;  /* 0x00003c0006047984 */ /* 0x0000a40000000800 */
[----:B0-----:R-:W-:Y:S01]  /*4140*/  IADD3 R6, R6, 0x50, RZ ;  /* 0x0000005006067810 */ /* 0x001fe20007ffe0ff */
[C---:B--2---:R-:W-:Y:S01]  /*4150*/  FFMA.FTZ R5, R4.reuse, R8, R5 ;  /* 0x0000000804057223 */ /* 0x044fe20000010005 */
[C---:B------:R-:W-:Y:S01]  /*4160*/  FFMA.FTZ R2, R4.reuse, R9, R2 ;  /* 0x0000000904027223 */ /* 0x040fe20000010002 */
[C---:B------:R-:W-:Y:S01]  /*4170*/  FFMA.FTZ R3, R4.reuse, R10, R3 ;  /* 0x0000000a04037223 */ /* 0x040fe20000010003 */
[----:B------:R-:W-:Y:S01]  /*4180*/  FFMA.FTZ R0, R4, R11, R0 ;  /* 0x0000000b04007223 */ /* 0x000fe20000010000 */
[----:B------:R-:W-:Y:S09]  /*4190*/  @!P2 BRA `(.L_x_493) ;  /* 0xfffffffc006ca947 */ /* 0x000ff2000383ffff */
.L_x_492:
[----:B-1----:R-:W-:-:S04]  /*41a0*/  IADD3 R4, R7, -UR5, RZ ;  /* 0x8000000507047c10 */ /* 0x002fc8000fffe0ff */
        /* <DEDUP_REMOVED lines=24> */
.L_x_494:
[----:B------:R-:W-:-:S13]  /*4330*/  ISETP.GT.OR P4, PT, R7, UR5, P4 ;  /* 0x0000000507007c0c */ /* 0x000fda000a784670 */
[----:B------:R-:W-:Y:S05]  /*4340*/  @!P4 BRA `(.L_x_491) ;  /* 0x000000000028c947 */ /* 0x000fea0003800000 */
[----:B------:R-:W0:Y:S01]  /*4350*/  LDS R6, [R6] ;  /* 0x0000000006067984 */ /* 0x000e220000000800 */
[----:B------:R-:W-:Y:S01]  /*4360*/  ISETP.GE.AND P0, PT, R13, R16, PT ;  /* 0x000000100d00720c */ /* 0x000fe20003f06270 */
[----:B------:R-:W-:-:S12]  /*4370*/  BSSY B0, `(.L_x_495) ;  /* 0x0000003000007945 */ /* 0x000fd80003800000 */
[----:B------:R-:W-:Y:S05]  /*4380*/  @P0 BRA `(.L_x_496) ;  /* 0x0000000000040947 */ /* 0x000fea0003800000 */
[----:B------:R1:W5:Y:S02]  /*4390*/  LDG.E.128 R8, desc[UR8][R24.64] ;  /* 0x0000000818087981 */ /* 0x000364000c1e1d00 */
.L_x_496:
[----:B------:R-:W-:Y:S05]  /*43a0*/  BSYNC B0 ;  /* 0x0000000000007941 */ /* 0x000fea0003800000 */
.L_x_495:
[C---:B0----5:R-:W-:Y:S01]  /*43b0*/  FFMA.FTZ R5, R6.reuse, R8, R5 ;  /* 0x0000000806057223 */ /* 0x061fe20000010005 */
[C---:B------:R-:W-:Y:S01]  /*43c0*/  FFMA.FTZ R2, R6.reuse, R9, R2 ;  /* 0x0000000906027223 */ /* 0x040fe20000010002 */
[C---:B------:R-:W-:Y:S01]  /*43d0*/  FFMA.FTZ R3, R6.reuse, R10, R3 ;  /* 0x0000000a06037223 */ /* 0x040fe20000010003 */
[----:B------:R-:W-:Y:S01]  /*43e0*/  FFMA.FTZ R0, R6, R11, R0 ;  /* 0x0000000b06007223 */ /* 0x000fe20000010000 */
.L_x_491:
[----:B------:R-:W-:-:S04]  /*43f0*/  IADD3 R13, R13, UR7, RZ ;  /* 0x000000070d0d7c10 */ /* 0x000fc8000fffe0ff */
[----:B------:R-:W-:-:S13]  /*4400*/  ISETP.GE.AND P0, PT, R13, R12, PT ;  /* 0x0000000c0d00720c */ /* 0x000fda0003f06270 */
[----:B------:R-:W-:Y:S05]  /*4410*/  @P0 EXIT ;  /* 0x000000000000094d */ /* 0x000fea0003800000 */
[----:B------:R-:W0:Y:S01]  /*4420*/  LDC R8, c[0x0][0x2c4] ;  /* 0x0000b100ff087b82 */ /* 0x000e220000000800 */
        /* <DEDUP_REMOVED lines=79> */
        .weak           $__internal_9_$__cuda_sm20_div_s64
        .type           $__internal_9_$__cuda_sm20_div_s64,@function
        .size           $__internal_9_$__cuda_sm20_div_s64,(.L_x_8427 - $__internal_9_$__cuda_sm20_div_s64)
$__internal_9_$__cuda_sm20_div_s64:
        /* <DEDUP_REMOVED lines=83> */
[----:B------:R-:W-:Y:S06]  /*4e50*/  RET.REL.NODEC R26 `(_ZN5flash32flash_fwd_splitkv_combine_kernelI23Flash_fwd_kernel_traitsILi128ELi64ELi128ELi4ELb0ELb0EN7cutlass10bfloat16_tE19Flash_kernel_traitsILi128ELi64ELi128ELi4ES3_EELi4ELi5ELb1EEEvNS_16Flash_fwd_paramsE) ;  /* 0xffffffb01a687950 */ /* 0x000fec0003c3ffff */
.L_x_497:
        /* <DEDUP_REMOVED lines=10> */
.L_x_8427:


//--------------------- .text._ZN5flash32flash_fwd_splitkv_combine_kernelI23Flash_fwd_kernel_traitsILi128ELi64ELi128ELi4ELb0ELb0EN7cutlass10bfloat16_tE19Flash_kernel_traitsILi128ELi64ELi128ELi4ES3_EELi4ELi4ELb1EEEvNS_16Flash_fwd_paramsE --------------------------
	.section	.text._ZN5flash32flash_fwd_splitkv_combine_kernelI23Flash_fwd_kernel_traitsILi128ELi64ELi128ELi4ELb0ELb0EN7cutlass10bfloat16_tE19Flash_kernel_traitsILi128ELi64ELi128ELi4ES3_EELi4ELi4ELb1EEEvNS_16Flash_fwd_paramsE,"ax",@progbits
	.align	128
        .global         _ZN5flash32flash_fwd_splitkv_combine_kernelI23Flash_fwd_kernel_traitsILi128ELi64ELi128ELi4ELb0ELb0EN7cutlass10bfloat16_tE19Flash_kernel_traitsILi128ELi64ELi128ELi4ES3_EELi4ELi4ELb1EEEvNS_16Flash_fwd_paramsE
        .type           _ZN5flash32flash_fwd_splitkv_combine_kernelI23Flash_fwd_kernel_traitsILi128ELi64ELi128ELi4ELb0ELb0EN7cutlass10bfloat16_tE19Flash_kernel_traitsILi128ELi64ELi128ELi4ES3_EELi4ELi4ELb1EEEvNS_16Flash_fwd_paramsE,@function
        .size           _ZN5flash32flash_fwd_splitkv_combine_kernelI23Flash_fwd_kernel_traitsILi128ELi64ELi128ELi4ELb0ELb0EN7cutlass10bfloat16_tE19Flash_kernel_traitsILi128ELi64ELi128ELi4ES3_EELi4ELi4ELb1EEEvNS_16Flash_fwd_paramsE,(.L_x_8428 - _ZN5flash32flash_fwd_splitkv_combine_kernelI23Flash_fwd_kernel_traitsILi128ELi64ELi128ELi4ELb0ELb0EN7cutlass10bfloat16_tE19Flash_kernel_traitsILi128ELi64ELi128ELi4ES3_EELi4ELi4ELb1EEEvNS_16Flash_fwd_paramsE)
        .other          _ZN5flash32flash_fwd_splitkv_combine_kernelI23Flash_fwd_kernel_traitsILi128ELi64ELi128ELi4ELb0ELb0EN7cutlass10bfloat16_tE19Flash_kernel_traitsILi128ELi64ELi128ELi4ES3_EELi4ELi4ELb1EEEvNS_16Flash_fwd_paramsE,@"STO_CUDA_ENTRY STV_DEFAULT"
_ZN5flash32flash_fwd_splitkv_combine_kernelI23Flash_fwd_kernel_traitsILi128ELi64ELi128ELi4ELb0ELb0EN7cutlass10bfloat16_tE19Flash_kernel_traitsILi128ELi64ELi128ELi4ES3_EELi4ELi4ELb1EEEvNS_16Flash_fwd_paramsE:
.text._ZN5flash32flash_fwd_splitkv_combine_kernelI23Flash_fwd_kernel_traitsILi128ELi64ELi128ELi4ELb0ELb0EN7cutlass10bfloat16_tE19Flash_kernel_traitsILi128ELi64ELi128ELi4ES3_EELi4ELi4ELb1EEEvNS_16Flash_fwd_paramsE:
        /* <DEDUP_REMOVED lines=23> */
[----:B------:R-:W-:Y:S05]  /*0170*/  CALL.REL.NOINC `($__internal_10_$__cuda_sm20_div_s64) ;  /* 0x0000004400e47944 */ /* 0x000fea0003c00000 */
[----:B------:R-:W-:Y:S05]  /*0180*/  BRA `(.L_x_499) ;  /* 0x00000000004c7947 */ /* 0x000fea0003800000 */
.L_x_498:
        /* <DEDUP_REMOVED lines=19> */
.L_x_499:
        /* <DEDUP_REMOVED lines=13> */
[----:B------:R-:W-:Y:S05]  /*0390*/  CALL.REL.NOINC `($__internal_10_$__cuda_sm20_div_s64) ;  /* 0x00000044005c7944 */ /* 0x000fea0003c00000 */
[----:B------:R-:W-:Y:S02]  /*03a0*/  MOV R8, R20 ;  /* 0x0000001400087202 */ /* 0x000fe40000000f00 */
[----:B------:R-:W-:Y:S01]  /*03b0*/  MOV R9, R21 ;  /* 0x0000001500097202 */ /* 0x000fe20000000f00 */
[----:B------:R-:W-:Y:S05]  /*03c0*/  BRA `(.L_x_502) ;  /* 0x00000000004c7947 */ /* 0x000fea0003800000 */
.L_x_501:
        /* <DEDUP_REMOVED lines=19> */
.L_x_502:
[----:B------:R-:W-:Y:S05]  /*0500*/  BSYNC B0 ;  /* 0x0000000000007941 */ /* 0x000fea0003800000 */
.L_x_500:
        /* <DEDUP_REMOVED lines=43> */
.L_x_504:
        /* <DEDUP_REMOVED lines=19> */
.L_x_505:
[----:B------:R-:W-:Y:S05]  /*08f0*/  BSYNC B0 ;  /* 0x0000000000007941 */ /* 0x000fea0003800000 */
.L_x_503:
        /* <DEDUP_REMOVED lines=74> */
[----:B------:R-:W-:Y:S02]  /*0da0*/  MOV R32, R20 ;  /* 0x0000001400207202 */ /* 0x000fe40000000f00 */
[----:B------:R-:W-:Y:S01]  /*0db0*/  MOV R33, R21 ;  /* 0x0000001500217202 */ /* 0x000fe20000000f00 */
[----:B------:R-:W-:Y:S05]  /*0dc0*/  BRA `(.L_x_508) ;  /* 0x00000000004c7947 */ /* 0x000fea0003800000 */
.L_x_507:
        /* <DEDUP_REMOVED lines=19> */
.L_x_508:
[----:B------:R-:W-:Y:S05]  /*0f00*/  BSYNC B0 ;  /* 0x0000000000007941 */ /* 0x000fea0003800000 */
.L_x_506:
        /* <DEDUP_REMOVED lines=43> */
.L_x_510:
        /* <DEDUP_REMOVED lines=19> */
.L_x_511:
[----:B------:R-:W-:Y:S05]  /*12f0*/  BSYNC B0 ;  /* 0x0000000000007941 */ /* 0x000fea0003800000 */
.L_x_509:
        /* <DEDUP_REMOVED lines=67> */
.L_x_513:
[----:B------:R-:W-:Y:S05]  /*1730*/  BSYNC B0 ;  /* 0x0000000000007941 */ /* 0x000fea0003800000 */
.L_x_512:
        /* <DEDUP_REMOVED lines=14> */
.L_x_515:
[----:B------:R-:W-:Y:S05]  /*1820*/  BSYNC B0 ;  /* 0x0000000000007941 */ /* 0x000fea0003800000 */
.L_x_514:
        /* <DEDUP_REMOVED lines=158> */
.L_x_520:
        /* <DEDUP_REMOVED lines=22> */
.L_x_521:
[----:B------:R-:W-:Y:S05]  /*2370*/  BSYNC B0 ;  /* 0x0000000000007941 */ /* 0x000fea0003800000 */
.L_x_519:
[----:B------:R-:W-:Y:S01]  /*2380*/  LOP3.LUT R19, R17, R0, RZ, 0xfc, !PT ;  /* 0x0000000011137212 */ /* 0x000fe200078efcff */
[----:B------:R-:W-:Y:S03]  /*2390*/  BSSY B0, `(.L_x_522) ;  /* 0x0000028000007945 */ /* 0x000fe60003800000 */
[----:B------:R-:W-:-:S13]  /*23a0*/  ISETP.NE.U32.AND P0, PT, R19, RZ, PT ;  /* 0x000000ff1300720c */ /* 0x000fda0003f05070 */
[----:B------:R-:W-:Y:S05]  /*23b0*/  @!P0 BRA `(.L_x_523) ;  /* 0x00000000003c8947 */ /* 0x000fea0003800000 */
[----:B------:R-:W-:Y:S01]  /*23c0*/  IMAD.MOV.U32 R24, RZ, RZ, R25 ;  /* 0x000000ffff187224 */ /* 0x000fe200078e0019 */
[----:B------:R-:W-:Y:S02]  /*23d0*/  MOV R23, R0 ;  /* 0x0000000000177202 */ /* 0x000fe40000000f00 */
[----:B------:R-:W-:Y:S02]  /*23e0*/  MOV R22, 0x2400 ;  /* 0x0000240000167802 */ /* 0x000fe40000000f00 */
[----:B------:R-:W-:Y:S05]  /*23f0*/  CALL.REL.NOINC `($__internal_10_$__cuda_sm20_div_s64) ;  /* 0x0000002400447944 */ /* 0x000fea0003c00000 */
        /* <DEDUP_REMOVED lines=11> */
.L_x_523:
        /* <DEDUP_REMOVED lines=22> */
.L_x_524:
[----:B------:R-:W-:Y:S05]  /*2610*/  BSYNC B0 ;  /* 0x0000000000007941 */ /* 0x000fea0003800000 */
.L_x_522:
        /* <DEDUP_REMOVED lines=11> */
[----:B------:R-:W-:Y:S05]  /*26d0*/  CALL.REL.NOINC `($__internal_10_$__cuda_sm20_div_s64) ;  /* 0x00000020008c7944 */ /* 0x000fea0003c00000 */
[----:B------:R-:W-:-:S04]  /*26e0*/  IADD3 R17, P0, RZ, -R20, RZ ;  /* 0x80000014ff117210 */ /* 0x000fc80007f1e0ff */
[----:B------:R-:W-:Y:S01]  /*26f0*/  IADD3.X R18, RZ, ~R21, RZ, P0, !PT ;  /* 0x80000015ff127210 */ /* 0x000fe200007fe4ff */
[----:B------:R-:W-:-:S04]  /*2700*/  IMAD.WIDE.U32 R36, R5, R17, R36 ;  /* 0x0000001105247225 */ /* 0x000fc800078e0024 */
[----:B------:R-:W-:-:S04]  /*2710*/  IMAD R18, R18, R5, RZ ;  /* 0x0000000512127224 */ /* 0x000fc800078e02ff */
[----:B------:R-:W-:-:S05]  /*2720*/  IMAD R4, R4, R17, R18 ;  /* 0x0000001104047224 */ /* 0x000fca00078e0212 */
[----:B------:R-:W-:Y:S01]  /*2730*/  IADD3 R4, R37, R4, RZ ;  /* 0x0000000425047210 */ /* 0x000fe20007ffe0ff */
[----:B------:R-:W-:Y:S05]  /*2740*/  BRA `(.L_x_527) ;  /* 0x0000000000587947 */ /* 0x000fea0003800000 */
.L_x_526:
        /* <DEDUP_REMOVED lines=22> */
.L_x_527:
[----:B------:R-:W-:Y:S05]  /*28b0*/  BSYNC B0 ;  /* 0x0000000000007941 */ /* 0x000fea0003800000 */
.L_x_525:
        /* <DEDUP_REMOVED lines=38> */
[----:B------:R-:W-:Y:S05]  /*2b20*/  CALL.REL.NOINC `($__internal_10_$__cuda_sm20_div_s64) ;  /* 0x0000001c00787944 */ /* 0x000fea0003c00000 */
        /* <DEDUP_REMOVED lines=12> */
.L_x_529:
        /* <DEDUP_REMOVED lines=23> */
.L_x_530:
[----:B------:R-:W-:Y:S05]  /*2d60*/  BSYNC B0 ;  /* 0x0000000000007941 */ /* 0x000fea0003800000 */
.L_x_528:
        /* <DEDUP_REMOVED lines=19> */
.L_x_532:
        /* <DEDUP_REMOVED lines=22> */
.L_x_533:
[----:B------:R-:W-:Y:S05]  /*3000*/  BSYNC B0 ;  /* 0x0000000000007941 */ /* 0x000fea0003800000 */
.L_x_531:
        /* <DEDUP_REMOVED lines=20> */
.L_x_535:
        /* <DEDUP_REMOVED lines=23> */
.L_x_536:
[----:B------:R-:W-:Y:S05]  /*32c0*/  BSYNC B0 ;  /* 0x0000000000007941 */ /* 0x000fea0003800000 */
.L_x_534:
        /* <DEDUP_REMOVED lines=39> */
.L_x_538:
        /* <DEDUP_REMOVED lines=23> */
.L_x_539:
[----:B------:R-:W-:Y:S05]  /*36b0*/  BSYNC B0 ;  /* 0x0000000000007941 */ /* 0x000fea0003800000 */
.L_x_537:
        /* <DEDUP_REMOVED lines=26> */
.L_x_541:
        /* <DEDUP_REMOVED lines=23> */
.L_x_542:
[----:B------:R-:W-:Y:S05]  /*39d0*/  BSYNC B0 ;  /* 0x0000000000007941 */ /* 0x000fea0003800000 */
.L_x_540:
        /* <DEDUP_REMOVED lines=21> */
.L_x_518:
[----:B------:R-:W-:Y:S02]  /*3b30*/  ULDC.64 UR4, c[0x0][0x2b0] ;  /* 0x0000ac0000047ab9 */ /* 0x000fe40000000a00 */
[----:B------:R-:W-:-:S04]  /*3b40*/  LEA R2, P0, R30, UR4, 0x2 ;  /* 0x000000041e027c11 */ /* 0x000fc8000f8010ff */
[----:B------:R-:W-:-:S05]  /*3b50*/  LEA.HI.X R3, R30, UR5, R31, 0x2, P0 ;  /* 0x000000051e037c11 */ /* 0x000fca00080f141f */
[----:B------:R0:W-:Y:S04]  /*3b60*/  STG.E desc[UR8][R2.64], R28 ;  /* 0x0000001c02007986 */ /* 0x0001e8000c101908 */
.L_x_517:
[----:B------:R-:W-:Y:S05]  /*3b70*/  BSYNC B1 ;  /* 0x0000000000017941 */ /* 0x000fea0003800000 */
.L_x_516:
[----:B------:R-:W2:Y:S01]  /*3b80*/  S2R R5, SR_TID.X ;  /* 0x0000000000057919 */ /* 0x000ea20000002100 */
[----:B------:R-:W3:Y:S01]  /*3b90*/  LDC R13, c[0x0][0x3c4] ;  /* 0x0000f100ff0d7b82 */ /* 0x000ee20000000800 */
[----:B------:R-:W-:Y:S01]  /*3ba0*/  BSSY B0, `(.L_x_543) ;  /* 0x0000012000007945 */ /* 0x000fe20003800000 */
[----:B--2---:R-:W-:-:S04]  /*3bb0*/  SHF.R.S32.HI R4, RZ, 0x1f, R5 ;  /* 0x0000001fff047819 */ /* 0x004fc80000011405 */
[----:B01----:R-:W-:-:S04]  /*3bc0*/  LEA.HI R3, R4, R5, RZ, 0x4 ;  /* 0x0000000504037211 */ /* 0x003fc800078f20ff */
[----:B------:R-:W-:-:S05]  /*3bd0*/  LOP3.LUT R2, R3, 0xfffffff0, RZ, 0xc0, !PT ;  /* 0xfffffff003027812 */ /* 0x000fca00078ec0ff */
[----:B------:R-:W-:-:S05]  /*3be0*/  IMAD.IADD R2, R5, 0x1, -R2 ;  /* 0x0000000105027824 */ /* 0x000fca00078e0a02 */
[----:B---3--:R-:W-:-:S04]  /*3bf0*/  ISETP.GE.AND P0, PT, R2, R13, PT ;  /* 0x0000000d0200720c */ /* 0x008fc80003f06270 */
[----:B------:R-:W-:-:S13]  /*3c00*/  ISETP.GT.OR P0, PT, R5, 0x3f, P0 ;  /* 0x0000003f0500780c */ /* 0x000fda0000704670 */
[----:B------:R-:W-:Y:S05]  /*3c10*/  @P0 BRA `(.L_x_544) ;  /* 0x0000000000280947 */ /* 0x000fea0003800000 */
[----:B------:R-:W0:Y:S01]  /*3c20*/  S2R R0, SR_CgaCtaId ;  /* 0x0000000000007919 */ /* 0x000e220000008800 */
[----:B------:R-:W-:Y:S01]  /*3c30*/  FADD.FTZ R6, -R28, R29 ;  /* 0x0000001d1c067221 */ /* 0x000fe20000010100 */
[----:B------:R-:W-:-:S03]  /*3c40*/  MOV R7, 0x400 ;  /* 0x0000040000077802 */ /* 0x000fc60000000f00 */
[----:B------:R-:W-:-:S06]  /*3c50*/  FMUL.FTZ R6, R6, 1.4426950216293334961 ;  /* 0x3fb8aa3b06067820 */ /* 0x000fcc0000410000 */
[----:B------:R-:W1:Y:S01]  /*3c60*/  MUFU.EX2 R6, R6 ;  /* 0x0000000600067308 */ /* 0x000e620000000800 */
[----:B0-----:R-:W-:Y:S02]  /*3c70*/  LEA R7, R0, R7, 0x18 ;  /* 0x0000000700077211 */ /* 0x001fe400078ec0ff */
[----:B------:R-:W-:-:S03]  /*3c80*/  SHF.R.S32.HI R0, RZ, 0x4, R3 ;  /* 0x00000004ff007819 */ /* 0x000fc60000011403 */
[----:B------:R-:W-:-:S05]  /*3c90*/  IMAD R7, R2, 0x14, R7 ;  /* 0x0000001402077824 */ /* 0x000fca00078e0207 */
[----:B------:R-:W-:-:S05]  /*3ca0*/  LEA R7, R0, R7, 0x2 ;  /* 0x0000000700077211 */ /* 0x000fca00078e10ff */
[----:B-1----:R0:W-:Y:S02]  /*3cb0*/  STS [R7], R6 ;  /* 0x0000000607007388 */ /* 0x0021e40000000800 */
.L_x_544:
[----:B------:R-:W-:Y:S05]  /*3cc0*/  BSYNC B0 ;  /* 0x0000000000007941 */ /* 0x000fea0003800000 */
.L_x_543:
[----:B------:R-:W-:Y:S01]  /*3cd0*/  BAR.SYNC.DEFER_BLOCKING 0x0 ;  /* 0x0000000000007b1d */ /* 0x000fe20000010000 */
[----:B------:R-:W-:Y:S01]  /*3ce0*/  ISETP.GE.AND P0, PT, R13, 0x1, PT ;  /* 0x000000010d00780c */ /* 0x000fe20003f06270 */
[----:B------:R-:W-:Y:S01]  /*3cf0*/  IMAD.MOV.U32 R0, RZ, RZ, RZ ;  /* 0x000000ffff007224 */ /* 0x000fe200078e00ff */
[----:B------:R-:W-:Y:S02]  /*3d00*/  LEA.HI R4, R4, R5, RZ, 0x5 ;  /* 0x0000000504047211 */ /* 0x000fe400078f28ff */
[----:B------:R-:W-:Y:S02]  /*3d10*/  CS2R R2, SRZ ;  /* 0x0000000000027805 */ /* 0x000fe4000001ff00 */
[----:B------:R-:W-:Y:S02]  /*3d20*/  LOP3.LUT R16, R4, 0x3fffffe0, RZ, 0xc0, !PT ;  /* 0x3fffffe004107812 */ /* 0x000fe400078ec0ff */
[----:B------:R-:W-:-:S03]  /*3d30*/  SHF.R.S32.HI R15, RZ, 0x5, R4 ;  /* 0x00000005ff0f7819 */ /* 0x000fc60000011404 */
[----:B------:R-:W-:Y:S02]  /*3d40*/  IMAD.IADD R16, R5, 0x1, -R16 ;  /* 0x0000000105107824 */ /* 0x000fe400078e0a10 */
[----:B------:R-:W-:Y:S02]  /*3d50*/  IMAD.MOV.U32 R5, RZ, RZ, RZ ;  /* 0x000000ffff057224 */ /* 0x000fe400078e00ff */
[----:B------:R-:W-:Y:S01]  /*3d60*/  IMAD.SHL.U32 R16, R16, 0x4, RZ ;  /* 0x0000000410107824 */ /* 0x000fe200078e00ff */
[----:B------:R-:W-:Y:S06]  /*3d70*/  @!P0 BRA `(.L_x_545) ;  /* 0x0000000400988947 */ /* 0x000fec0003800000 */
        /* <DEDUP_REMOVED lines=10> */
[----:B0-----:R-:W0:Y:S01]  /*3e20*/  LDC R7, c[0x0][0x3c4] ;  /* 0x0000f100ff077b82 */ /* 0x001e220000000800 */
        /* <DEDUP_REMOVED lines=17> */
.L_x_547:
[----:B------:R1:W2:Y:S01]  /*3f40*/  @!P3 LDG.E.128 R8, desc[UR8][R22.64] ;  /* 0x000000081608b981 */ /* 0x0002a2000c1e1d00 */
[----:B------:R-:W-:Y:S01]  /*3f50*/  PLOP3.LUT P3, PT, P0, PT, PT, 0x80, 0x0 ;  /* 0x000000000000781c */ /* 0x000fe2000076f070 */
[----:B------:R-:W-:Y:S01]  /*3f60*/  UIADD3 UR5, UR5, 0x4, URZ ;  /* 0x0000000405057890 */ /* 0x000fe2000fffe03f */
[C---:B------:R-:W-:Y:S01]  /*3f70*/  IADD3 R24, P1, R18.reuse, R22, RZ ;  /* 0x0000001612187210 */ /* 0x040fe20007f3e0ff */
[----:B------:R-:W2:Y:S03]  /*3f80*/  LDS R4, [R6] ;  /* 0x0000000006047984 */ /* 0x000ea60000000800 */
[----:B------:R-:W-:Y:S02]  /*3f90*/  IADD3.X R25, R19, R23, RZ, P1, !PT ;  /* 0x0000001713197210 */ /* 0x000fe40000ffe4ff */
[----:B------:R-:W-:Y:S02]  /*3fa0*/  ISETP.LE.AND P2, PT, R13, UR5, PT ;  /* 0x000000050d007c0c */ /* 0x000fe4000bf43270 */
[C---:B-1----:R-:W-:Y:S04]  /*3fb0*/  IADD3 R22, P1, R18.reuse, R24, RZ ;  /* 0x0000001812167210 */ /* 0x042fe80007f3e0ff */
        /* <DEDUP_REMOVED lines=15> */
[----:B-1----:R-:W-:Y:S04]  /*40b0*/  IADD3 R22, P1, R18, R20, RZ ;  /* 0x0000001412167210 */ /* 0x002fe80007f3e0ff */
[----:B------:R-:W-:Y:S01]  /*40c0*/  IADD3.X R23, R19, R21, RZ, P1, !PT ;  /* 0x0000001513177210 */ /* 0x000fe20000ffe4ff */
[C---:B--2---:R-:W-:Y:S01]  /*40d0*/  FFMA.FTZ R5, R4.reuse, R8, R5 ;  /* 0x0000000804057223 */ /* 0x044fe20000010005 */
[C---:B------:R-:W-:Y:S01]  /*40e0*/  FFMA.FTZ R2, R4.reuse, R9, R2 ;  /* 0x0000000904027223 */ /* 0x040fe20000010002 */
[C---:B------:R-:W-:Y:S01]  /*40f0*/  FFMA.FTZ R3, R4.reuse, R10, R3 ;  /* 0x0000000a04037223 */ /* 0x040fe20000010003 */
[----:B------:R-:W-:Y:S02]  /*4100*/  FFMA.FTZ R0, R4, R11, R0 ;  /* 0x0000000b04007223 */ /* 0x000fe40000010000 */
[----:B------:R-:W2:Y:S04]  /*4110*/  @!P3 LDG.E.128 R8, desc[UR8][R20.64] ;  /* 0x000000081408b981 */ /* 0x000ea8000c1e1d00 */
[----:B------:R1:W2:Y:S02]  /*4120*/  LDS R4, [R6+0x3c] ;  /* 0x00003c0006047984 */ /* 0x0002a40000000800 */
[----:B-1----:R-:W-:Y:S01]  /*4130*/  IADD3 R6, R6, 0x50, RZ ;  /* 0x0000005006067810 */ /* 0x002fe20007ffe0ff */
[C---:B--2---:R-:W-:Y:S01]  /*4140*/  FFMA.FTZ R5, R4.reuse, R8, R5 ;  /* 0x0000000804057223 */ /* 0x044fe20000010005 */
[C---:B------:R-:W-:Y:S01]  /*4150*/  FFMA.FTZ R2, R4.reuse, R9, R2 ;  /* 0x0000000904027223 */ /* 0x040fe20000010002 */
[C---:B------:R-:W-:Y:S01]  /*4160*/  FFMA.FTZ R3, R4.reuse, R10, R3 ;  /* 0x0000000a04037223 */ /* 0x040fe20000010003 */
[----:B------:R-:W-:Y:S01]  /*4170*/  FFMA.FTZ R0, R4, R11, R0 ;  /* 0x0000000b04007223 */ /* 0x000fe20000010000 */
[----:B------:R-:W-:Y:S09]  /*4180*/  @!P2 BRA `(.L_x_547) ;  /* 0xfffffffc006ca947 */ /* 0x000ff2000383ffff */
.L_x_546:
[----:B0-----:R-:W-:-:S04]  /*4190*/  IADD3 R4, R7, -UR5, RZ ;  /* 0x8000000507047c10 */ /* 0x001fc8000fffe0ff */
        /* <DEDUP_REMOVED lines=24> */
.L_x_548:
[----:B------:R-:W-:-:S13]  /*4320*/  ISETP.GT.OR P4, PT, R7, UR5, P4 ;  /* 0x0000000507007c0c */ /* 0x000fda000a784670 */
[----:B------:R-:W-:Y:S05]  /*4330*/  @!P4 BRA `(.L_x_545) ;  /* 0x000000000028c947 */ /* 0x000fea0003800000 */
[----:B------:R-:W0:Y:S01]  /*4340*/  LDS R6, [R6] ;  /* 0x0000000006067984 */ /* 0x000e220000000800 */
[----:B------:R-:W-:Y:S01]  /*4350*/  ISETP.GE.AND P0, PT, R15, R14, PT ;  /* 0x0000000e0f00720c */ /* 0x000fe20003f06270 */
[----:B------:R-:W-:-:S12]  /*4360*/  BSSY B0, `(.L_x_549) ;  /* 0x0000003000007945 */ /* 0x000fd80003800000 */
[----:B------:R-:W-:Y:S05]  /*4370*/  @P0 BRA `(.L_x_550) ;  /* 0x0000000000040947 */ /* 0x000fea0003800000 */
[----:B------:R1:W5:Y:S02]  /*4380*/  LDG.E.128 R8, desc[UR8][R22.64] ;  /* 0x0000000816087981 */ /* 0x000364000c1e1d00 */
.L_x_550:
[----:B------:R-:W-:Y:S05]  /*4390*/  BSYNC B0 ;  /* 0x0000000000007941 */ /* 0x000fea0003800000 */
.L_x_549:
[C---:B0----5:R-:W-:Y:S01]  /*43a0*/  FFMA.FTZ R5, R6.reuse, R8, R5 ;  /* 0x0000000806057223 */ /* 0x061fe20000010005 */
[C---:B------:R-:W-:Y:S01]  /*43b0*/  FFMA.FTZ R2, R6.reuse, R9, R2 ;  /* 0x0000000906027223 */ /* 0x040fe20000010002 */
[C---:B------:R-:W-:Y:S01]  /*43c0*/  FFMA.FTZ R3, R6.reuse, R10, R3 ;  /* 0x0000000a06037223 */ /* 0x040fe20000010003 */
[----:B------:R-:W-:Y:S01]  /*43d0*/  FFMA.FTZ R0, R6, R11, R0 ;  /* 0x0000000b06007223 */ /* 0x000fe20000010000 */
.L_x_545:
        /* <DEDUP_REMOVED lines=12> */
[----:B------:R-:W-:Y:S02]  /*44a0*/  IABS R10, R4 ;  /* 0x00000004000a7213 */ /* 0x000fe40000000000 */
[----:B------:R-:W2:Y:S03]  /*44b0*/  I2F.RP R14, R9 ;  /* 0x00000009000e7306 */ /* 0x000ea60000209400 */
[----:B------:R-:W-:-:S05]  /*44c0*/  IMAD.MOV R10, RZ, RZ, -R10 ;  /* 0x000000ffff0a7224 */ /* 0x000fca00078e0a0a */
[----:B--2---:R-:W2:Y:S02]  /*44d0*/  MUFU.RCP R13, R14 ;  /* 0x0000000e000d7308 */ /* 0x004ea40000001000 */
[----:B--2---:R-:W-:-:S06]  /*44e0*/  VIADD R13, R13, 0xffffffe ;  /* 0x0ffffffe0d0d7836 */ /* 0x004fcc0000000000 */
[----:B0-----:R-:W0:Y:S02]  /*44f0*/  F2I.FTZ.U32.TRUNC.NTZ R7, R13 ;  /* 0x0000000d00077305 */ /* 0x001e24000021f000 */
        /* <DEDUP_REMOVED lines=65> */
        .weak           $__internal_10_$__cuda_sm20_div_s64
        .type           $__internal_10_$__cuda_sm20_div_s64,@function
        .size           $__internal_10_$__cuda_sm20_div_s64,(.L_x_8428 - $__internal_10_$__cuda_sm20_div_s64)
$__internal_10_$__cuda_sm20_div_s64:
        /* <DEDUP_REMOVED lines=83> */
[----:B------:R-:W-:Y:S06]  /*4e40*/  RET.REL.NODEC R26 `(_ZN5flash32flash_fwd_splitkv_combine_kernelI23Flash_fwd_kernel_traitsILi128ELi64ELi128ELi4ELb0ELb0EN7cutlass10bfloat16_tE19Flash_kernel_traitsILi128ELi64ELi128ELi4ES3_EELi4ELi4ELb1EEEvNS_16Flash_fwd_paramsE) ;  /* 0xffffffb01a6c7950 */ /* 0x000fec0003c3ffff */
.L_x_551:
        /* <DEDUP_REMOVED lines=11> */
.L_x_8428:


//--------------------- .text._ZN5flash32flash_fwd_splitkv_combine_kernelI23Flash_fwd_kernel_traitsILi128ELi64ELi128ELi4ELb0ELb0EN7cutlass10bfloat16_tE19Flash_kernel_traitsILi128ELi64ELi128ELi4ES3_EELi4ELi3ELb1EEEvNS_16Flash_fwd_paramsE --------------------------
	.section	.text._ZN5flash32flash_fwd_splitkv_combine_kernelI23Flash_fwd_kernel_traitsILi128ELi64ELi128ELi4ELb0ELb0EN7cutlass10bfloat16_tE19Flash_kernel_traitsILi128ELi64ELi128ELi4ES3_EELi4ELi3ELb1EEEvNS_16Flash_fwd_paramsE,"ax",@progbits
	.align	128
        .global         _ZN5flash32flash_fwd_splitkv_combine_kernelI23Flash_fwd_kernel_traitsILi128ELi64ELi128ELi4ELb0ELb0EN7cutlass10bfloat16_tE19Flash_kernel_traitsILi128ELi64ELi128ELi4ES3_EELi4ELi3ELb1EEEvNS_16Flash_fwd_paramsE
        .type           _ZN5flash32flash_fwd_splitkv_combine_kernelI23Flash_fwd_kernel_traitsILi128ELi64ELi128ELi4ELb0ELb0EN7cutlass10bfloat16_tE19Flash_kernel_traitsILi128ELi64ELi128ELi4ES3_EELi4ELi3ELb1EEEvNS_16Flash_fwd_paramsE,@function
        .size           _ZN5flash32flash_fwd_splitkv_combine_kernelI23Flash_fwd_kernel_traitsILi128ELi64ELi128ELi4ELb0ELb0EN7cutlass10bfloat16_tE19Flash_kernel_traitsILi128ELi64ELi128ELi4ES3_EELi4ELi3ELb1EEEvNS_16Flash_fwd_paramsE,(.L_x_8429 - _ZN5flash32flash_fwd_splitkv_combine_kernelI23Flash_fwd_kernel_traitsILi128ELi64ELi128ELi4ELb0ELb0EN7cutlass10bfloat16_tE19Flash_kernel_traitsILi128ELi64ELi128ELi4ES3_EELi4ELi3ELb1EEEvNS_16Flash_fwd_paramsE)
        .other          _ZN5flash32flash_fwd_splitkv_combine_kernelI23Flash_fwd_kernel_traitsILi128ELi64ELi128ELi4ELb0ELb0EN7cutlass10bfloat16_tE19Flash_kernel_traitsILi128ELi64ELi128ELi4ES3_EELi4ELi3ELb1EEEvNS_16Flash_fwd_paramsE,@"STO_CUDA_ENTRY STV_DEFAULT"
_ZN5flash32flash_fwd_splitkv_combine_kernelI23Flash_fwd_kernel_traitsILi128ELi64ELi128ELi4ELb0ELb0EN7cutlass10bfloat16_tE19Flash_kernel_traitsILi128ELi64ELi128ELi4ES3_EELi4ELi3ELb1EEEvNS_16Flash_fwd_paramsE:
.text._ZN5flash32flash_fwd_splitkv_combine_kernelI23Flash_fwd_kernel_traitsILi128ELi64ELi128ELi4ELb0ELb0EN7cutlass10bfloat16_tE19Flash_kernel_traitsILi128ELi64ELi128ELi4ES3_EELi4ELi3ELb1EEEvNS_16Flash_fwd_paramsE:
        /* <DEDUP_REMOVED lines=23> */
[----:B------:R-:W-:Y:S05]  /*0170*/  CALL.REL.NOINC `($__internal_11_$__cuda_sm20_div_s64) ;  /* 0x0000004400d47944 */ /* 0x000fea0003c00000 */
[----:B------:R-:W-:Y:S05]  /*0180*/  BRA `(.L_x_553) ;  /* 0x00000000004c7947 */ /* 0x000fea0003800000 */
.L_x_552:
        /* <DEDUP_REMOVED lines=19> */
.L_x_553:
        /* <DEDUP_REMOVED lines=13> */
[----:B------:R-:W-:Y:S05]  /*0390*/  CALL.REL.NOINC `($__internal_11_$__cuda_sm20_div_s64) ;  /* 0x00000044004c7944 */ /* 0x000fea0003c00000 */
[----:B------:R-:W-:Y:S02]  /*03a0*/  MOV R8, R20 ;  /* 0x0000001400087202 */ /* 0x000fe40000000f00 */
[----:B------:R-:W-:Y:S01]  /*03b0*/  MOV R9, R21 ;  /* 0x0000001500097202 */ /* 0x000fe20000000f00 */
[----:B------:R-:W-:Y:S05]  /*03c0*/  BRA `(.L_x_556) ;  /* 0x00000000004c7947 */ /* 0x000fea0003800000 */
.L_x_555:
        /* <DEDUP_REMOVED lines=19> */
.L_x_556:
[----:B------:R-:W-:Y:S05]  /*0500*/  BSYNC B0 ;  /* 0x0000000000007941 */ /* 0x000fea0003800000 */
.L_x_554:
        /* <DEDUP_REMOVED lines=43> */
.L_x_558:
        /* <DEDUP_REMOVED lines=19> */
.L_x_559:
[----:B------:R-:W-:Y:S05]  /*08f0*/  BSYNC B0 ;  /* 0x0000000000007941 */ /* 0x000fea0003800000 */
.L_x_557:
        /* <DEDUP_REMOVED lines=74> */
[----:B------:R-:W-:Y:S02]  /*0da0*/  MOV R32, R20 ;  /* 0x0000001400207202 */ /* 0x000fe40000000f00 */
[----:B------:R-:W-:Y:S01]  /*0db0*/  MOV R33, R21 ;  /* 0x0000001500217202 */ /* 0x000fe20000000f00 */
[----:B------:R-:W-:Y:S05]  /*0dc0*/  BRA `(.L_x_562) ;  /* 0x00000000004c7947 */ /* 0x000fea0003800000 */
.L_x_561:
        /* <DEDUP_REMOVED lines=19> */
.L_x_562:
[----:B------:R-:W-:Y:S05]  /*0f00*/  BSYNC B0 ;  /* 0x0000000000007941 */ /* 0x000fea0003800000 */
.L_x_560:
        /* <DEDUP_REMOVED lines=43> */
.L_x_564:
        /* <DEDUP_REMOVED lines=19> */
.L_x_565:
[----:B------:R-:W-:Y:S05]  /*12f0*/  BSYNC B0 ;  /* 0x0000000000007941 */ /* 0x000fea0003800000 */
.L_x_563:
        /* <DEDUP_REMOVED lines=67> */
.L_x_567:
[----:B------:R-:W-:Y:S05]  /*1730*/  BSYNC B0 ;  /* 0x0000000000007941 */ /* 0x000fea0003800000 */
.L_x_566:
        /* <DEDUP_REMOVED lines=14> */
.L_x_569:
[----:B------:R-:W-:Y:S05]  /*1820*/  BSYNC B0 ;  /* 0x0000000000007941 */ /* 0x000fea0003800000 */
.L_x_568:
        /* <DEDUP_REMOVED lines=154> */
.L_x_574:
        /* <DEDUP_REMOVED lines=22> */
.L_x_575:
[----:B------:R-:W-:Y:S05]  /*2330*/  BSYNC B0 ;  /* 0x0000000000007941 */ /* 0x000fea0003800000 */
.L_x_573:
[----:B------:R-:W-:Y:S01]  /*2340*/  LOP3.LUT R19, R17, R0, RZ, 0xfc, !PT ;  /* 0x0000000011137212 */ /* 0x000fe200078efcff */
[----:B------:R-:W-:Y:S03]  /*2350*/  BSSY B0, `(.L_x_576) ;  /* 0x0000028000007945 */ /* 0x000fe60003800000 */
[----:B------:R-:W-:-:S13]  /*2360*/  ISETP.NE.U32.AND P0, PT, R19, RZ, PT ;  /* 0x000000ff1300720c */ /* 0x000fda0003f05070 */
[----:B------:R-:W-:Y:S05]  /*2370*/  @!P0 BRA `(.L_x_577) ;  /* 0x00000000003c8947 */ /* 0x000fea0003800000 */
[----:B------:R-:W-:Y:S01]  /*2380*/  IMAD.MOV.U32 R24, RZ, RZ, R25 ;  /* 0x000000ffff187224 */ /* 0x000fe200078e0019 */
[----:B------:R-:W-:Y:S02]  /*2390*/  MOV R23, R0 ;  /* 0x0000000000177202 */ /* 0x000fe40000000f00 */
[----:B------:R-:W-:Y:S02]  /*23a0*/  MOV R22, 0x23c0 ;  /* 0x000023c000167802 */ /* 0x000fe40000000f00 */
[----:B------:R-:W-:Y:S05]  /*23b0*/  CALL.REL.NOINC `($__internal_11_$__cuda_sm20_div_s64) ;  /* 0x0000002400447944 */ /* 0x000fea0003c00000 */
        /* <DEDUP_REMOVED lines=11> */
.L_x_577:
        /* <DEDUP_REMOVED lines=22> */
.L_x_578:
[----:B------:R-:W-:Y:S05]  /*25d0*/  BSYNC B0 ;  /* 0x0000000000007941 */ /* 0x000fea0003800000 */
.L_x_576:
        /* <DEDUP_REMOVED lines=11> */
[----:B------:R-:W-:Y:S05]  /*2690*/  CALL.REL.NOINC `($__internal_11_$__cuda_sm20_div_s64) ;  /* 0x00000020008c7944 */ /* 0x000fea0003c00000 */
[----:B------:R-:W-:-:S04]  /*26a0*/  IADD3 R17, P0, RZ, -R20, RZ ;  /* 0x80000014ff117210 */ /* 0x000fc80007f1e0ff */
[----:B------:R-:W-:Y:S01]  /*26b0*/  IADD3.X R18, RZ, ~R21, RZ, P0, !PT ;  /* 0x80000015ff127210 */ /* 0x000fe200007fe4ff */
[----:B------:R-:W-:-:S04]  /*26c0*/  IMAD.WIDE.U32 R36, R5, R17, R36 ;  /* 0x0000001105247225 */ /* 0x000fc800078e0024 */
[----:B------:R-:W-:-:S04]  /*26d0*/  IMAD R18, R18, R5, RZ ;  /* 0x0000000512127224 */ /* 0x000fc800078e02ff */
[----:B------:R-:W-:-:S05]  /*26e0*/  IMAD R4, R4, R17, R18 ;  /* 0x0000001104047224 */ /* 0x000fca00078e0212 */
[----:B------:R-:W-:Y:S01]  /*26f0*/  IADD3 R4, R37, R4, RZ ;  /* 0x0000000425047210 */ /* 0x000fe20007ffe0ff */
[----:B------:R-:W-:Y:S05]  /*2700*/  BRA `(.L_x_581) ;  /* 0x0000000000587947 */ /* 0x000fea0003800000 */
.L_x_580:
        /* <DEDUP_REMOVED lines=22> */
.L_x_581:
[----:B------:R-:W-:Y:S05]  /*2870*/  BSYNC B0 ;  /* 0x0000000000007941 */ /* 0x000fea0003800000 */
.L_x_579:
        /* <DEDUP_REMOVED lines=38> */
[----:B------:R-:W-:Y:S05]  /*2ae0*/  CALL.REL.NOINC `($__internal_11_$__cuda_sm20_div_s64) ;  /* 0x0000001c00787944 */ /* 0x000fea0003c00000 */
        /* <DEDUP_REMOVED lines=12> */
.L_x_583:
        /* <DEDUP_REMOVED lines=23> */
.L_x_584:
[----:B------:R-:W-:Y:S05]  /*2d20*/  BSYNC B0 ;  /* 0x0000000000007941 */ /* 0x000fea0003800000 */
.L_x_582:
        /* <DEDUP_REMOVED lines=19> */
.L_x_586:
        /* <DEDUP_REMOVED lines=22> */
.L_x_587:
[----:B------:R-:W-:Y:S05]  /*2fc0*/  BSYNC B0 ;  /* 0x0000000000007941 */ /* 0x000fea0003800000 */
.L_x_585:
        /* <DEDUP_REMOVED lines=20> */
.L_x_589:
        /* <DEDUP_REMOVED lines=23> */
.L_x_590:
[----:B------:R-:W-:Y:S05]  /*3280*/  BSYNC B0 ;  /* 0x0000000000007941 */ /* 0x000fea0003800000 */
.L_x_588:
        /* <DEDUP_REMOVED lines=39> */
.L_x_592:
        /* <DEDUP_REMOVED lines=23> */
.L_x_593:
[----:B------:R-:W-:Y:S05]  /*3670*/  BSYNC B0 ;  /* 0x0000000000007941 */ /* 0x000fea0003800000 */
.L_x_591:
        /* <DEDUP_REMOVED lines=26> */
.L_x_595:
        /* <DEDUP_REMOVED lines=23> */
.L_x_596:
[----:B------:R-:W-:Y:S05]  /*3990*/  BSYNC B0 ;  /* 0x0000000000007941 */ /* 0x000fea0003800000 */
.L_x_594:
        /* <DEDUP_REMOVED lines=21> */
.L_x_572:
[----:B------:R-:W-:Y:S02]  /*3af0*/  ULDC.64 UR4, c[0x0][0x2b0] ;  /* 0x0000ac0000047ab9 */ /* 0x000fe40000000a00 */
[----:B------:R-:W-:-:S04]  /*3b00*/  LEA R2, P0, R30, UR4, 0x2 ;  /* 0x000000041e027c11 */ /* 0x000fc8000f8010ff */
[----:B------:R-:W-:-:S05]  /*3b10*/  LEA.HI.X R3, R30, UR5, R31, 0x2, P0 ;  /* 0x000000051e037c11 */ /* 0x000fca00080f141f */
[----:B------:R0:W-:Y:S04]  /*3b20*/  STG.E desc[UR8][R2.64], R28 ;  /* 0x0000001c02007986 */ /* 0x0001e8000c101908 */
.L_x_571:
[----:B------:R-:W-:Y:S05]  /*3b30*/  BSYNC B1 ;  /* 0x0000000000017941 */ /* 0x000fea0003800000 */
.L_x_570:
        /* <DEDUP_REMOVED lines=20> */
.L_x_598:
[----:B------:R-:W-:Y:S05]  /*3c80*/  BSYNC B0 ;  /* 0x0000000000007941 */ /* 0x000fea0003800000 */
.L_x_597:
        /* <DEDUP_REMOVED lines=39> */
.L_x_601:
        /* <DEDUP_REMOVED lines=37> */
.L_x_600:
        /* <DEDUP_REMOVED lines=25> */
.L_x_602:
[----:B------:R-:W-:-:S13]  /*42e0*/  ISETP.GT.OR P4, PT, R7, UR5, P4 ;  /* 0x0000000507007c0c */ /* 0x000fda000a784670 */
[----:B------:R-:W-:Y:S05]  /*42f0*/  @!P4 BRA `(.L_x_599) ;  /* 0x000000000028c947 */ /* 0x000fea0003800000 */
[----:B------:R-:W0:Y:S01]  /*4300*/  LDS R6, [R6] ;  /* 0x0000000006067984 */ /* 0x000e220000000800 */
[----:B------:R-:W-:Y:S01]  /*4310*/  ISETP.GE.AND P0, PT, R15, R14, PT ;  /* 0x0000000e0f00720c */ /* 0x000fe20003f06270 */
[----:B------:R-:W-:-:S12]  /*4320*/  BSSY B0, `(.L_x_603) ;  /* 0x0000003000007945 */ /* 0x000fd80003800000 */
[----:B------:R-:W-:Y:S05]  /*4330*/  @P0 BRA `(.L_x_604) ;  /* 0x0000000000040947 */ /* 0x000fea0003800000 */
[----:B------:R1:W5:Y:S02]  /*4340*/  LDG.E.128 R8, desc[UR8][R22.64] ;  /* 0x0000000816087981 */ /* 0x000364000c1e1d00 */
.L_x_604:
[----:B------:R-:W-:Y:S05]  /*4350*/  BSYNC B0 ;  /* 0x0000000000007941 */ /* 0x000fea0003800000 */
.L_x_603:
[C---:B0----5:R-:W-:Y:S01]  /*4360*/  FFMA.FTZ R5, R6.reuse, R8, R5 ;  /* 0x0000000806057223 */ /* 0x061fe20000010005 */
[C---:B------:R-:W-:Y:S01]  /*4370*/  FFMA.FTZ R2, R6.reuse, R9, R2 ;  /* 0x0000000906027223 */ /* 0x040fe20000010002 */
[C---:B------:R-:W-:Y:S01]  /*4380*/  FFMA.FTZ R3, R6.reuse, R10, R3 ;  /* 0x0000000a06037223 */ /* 0x040fe20000010003 */
[----:B------:R-:W-:Y:S01]  /*4390*/  FFMA.FTZ R0, R6, R11, R0 ;  /* 0x0000000b06007223 */ /* 0x000fe20000010000 */
.L_x_599:
        /* <DEDUP_REMOVED lines=83> */
        .weak           $__internal_11_$__cuda_sm20_div_s64
        .type           $__internal_11_$__cuda_sm20_div_s64,@function
        .size           $__internal_11_$__cuda_sm20_div_s64,(.L_x_8429 - $__internal_11_$__cuda_sm20_div_s64)
$__internal_11_$__cuda_sm20_div_s64:
        /* <DEDUP_REMOVED lines=83> */
[----:B------:R-:W-:Y:S06]  /*4e00*/  RET.REL.NODEC R26 `(_ZN5flash32flash_fwd_splitkv_combine_kernelI23Flash_fwd_kernel_traitsILi128ELi64ELi128ELi4ELb0ELb0EN7cutlass10bfloat16_tE19Flash_kernel_traitsILi128ELi64ELi128ELi4ES3_EELi4ELi3ELb1EEEvNS_16Flash_fwd_paramsE) ;  /* 0xffffffb01a7c7950 */ /* 0x000fec0003c3ffff */
.L_x_605:
        /* <DEDUP_REMOVED lines=15> */
.L_x_8429:


//--------------------- .text._ZN5flash32flash_fwd_splitkv_combine_kernelI23Flash_fwd_kernel_traitsILi128ELi64ELi128ELi4ELb0ELb0EN7cutlass10bfloat16_tE19Flash_kernel_traitsILi128ELi64ELi128ELi4ES3_EELi4ELi2ELb1EEEvNS_16Flash_fwd_paramsE --------------------------
	.section	.text._ZN5flash32flash_fwd_splitkv_combine_kernelI23Flash_fwd_kernel_traitsILi128ELi64ELi128ELi4ELb0ELb0EN7cutlass10bfloat16_tE19Flash_kernel_traitsILi128ELi64ELi128ELi4ES3_EELi4ELi2ELb1EEEvNS_16Flash_fwd_paramsE,"ax",@progbits
	.align	128
        .global         _ZN5flash32flash_fwd_splitkv_combine_kernelI23Flash_fwd_kernel_traitsILi128ELi64ELi128ELi4ELb0ELb0EN7cutlass10bfloat16_tE19Flash_kernel_traitsILi128ELi64ELi128ELi4ES3_EELi4ELi2ELb1EEEvNS_16Flash_fwd_paramsE
        .type           _ZN5flash32flash_fwd_splitkv_combine_kernelI23Flash_fwd_kernel_traitsILi128ELi64ELi128ELi4ELb0ELb0EN7cutlass10bfloat16_tE19Flash_kernel_traitsILi128ELi64ELi128ELi4ES3_EELi4ELi2ELb1EEEvNS_16Flash_fwd_paramsE,@function
        .size           _ZN5flash32flash_fwd_splitkv_combine_kernelI23Flash_fwd_kernel_traitsILi128ELi64ELi128ELi4ELb0ELb0EN7cutlass10bfloat16_tE19Flash_kernel_traitsILi128ELi64ELi128ELi4ES3_EELi4ELi2ELb1EEEvNS_16Flash_fwd_paramsE,(.L_x_8430 - _ZN5flash32flash_fwd_splitkv_combine_kernelI23Flash_fwd_kernel_traitsILi128ELi64ELi128ELi4ELb0ELb0EN7cutlass10bfloat16_tE19Flash_kernel_traitsILi128ELi64ELi128ELi4ES3_EELi4ELi2ELb1EEEvNS_16Flash_fwd_paramsE)
        .other          _ZN5flash32flash_fwd_splitkv_combine_kernelI23Flash_fwd_kernel_traitsILi128ELi64ELi128ELi4ELb0ELb0EN7cutlass10bfloat16_tE19Flash_kernel_traitsILi128ELi64ELi128ELi4ES3_EELi4ELi2ELb1EEEvNS_16Flash_fwd_paramsE,@"STO_CUDA_ENTRY STV_DEFAULT"
_ZN5flash32flash_fwd_splitkv_combine_kernelI23Flash_fwd_kernel_traitsILi128ELi64ELi128ELi4ELb0ELb0EN7cutlass10bfloat16_tE19Flash_kernel_traitsILi128ELi64ELi128ELi4ES3_EELi4ELi2ELb1EEEvNS_16Flash_fwd_paramsE:
.text._ZN5flash32flash_fwd_splitkv_combine_kernelI23Flash_fwd_kernel_traitsILi128ELi64ELi128ELi4ELb0ELb0EN7cutlass10bfloat16_tE19Flash_kernel_traitsILi128ELi64ELi128ELi4ES3_EELi4ELi2ELb1EEEvNS_16Flash_fwd_paramsE:
        /* <DEDUP_REMOVED lines=23> */
[----:B------:R-:W-:Y:S05]  /*0170*/  CALL.REL.NOINC `($__internal_12_$__cuda_sm20_div_s64) ;  /* 0x00000044005c7944 */ /* 0x000fea0003c00000 */
[----:B------:R-:W-:Y:S02]  /*0180*/  MOV R22, R0 ;  /* 0x0000000000167202 */ /* 0x000fe40000000f00 */
[----:B------:R-:W-:Y:S01]  /*0190*/  MOV R23, R25 ;  /* 0x0000001900177202 */ /* 0x000fe20000000f00 */
[----:B------:R-:W-:Y:S06]  /*01a0*/  BRA `(.L_x_607) ;  /* 0x00000000004c7947 */ /* 0x000fec0003800000 */
.L_x_606:
        /* <DEDUP_REMOVED lines=19> */
.L_x_607:
        /* <DEDUP_REMOVED lines=11> */
[----:B------:R-:W-:Y:S05]  /*0390*/  CALL.REL.NOINC `($__internal_12_$__cuda_sm20_div_s64) ;  /* 0x0000004000d47944 */ /* 0x000fea0003c00000 */
[----:B------:R-:W-:Y:S02]  /*03a0*/  MOV R8, R0 ;  /* 0x0000000000087202 */ /* 0x000fe40000000f00 */
[----:B------:R-:W-:Y:S01]  /*03b0*/  MOV R9, R25 ;  /* 0x0000001900097202 */ /* 0x000fe20000000f00 */
[----:B------:R-:W-:Y:S05]  /*03c0*/  BRA `(.L_x_610) ;  /* 0x00000000004c7947 */ /* 0x000fea0003800000 */
.L_x_609:
        /* <DEDUP_REMOVED lines=19> */
.L_x_610:
[----:B------:R-:W-:Y:S05]  /*0500*/  BSYNC B0 ;  /* 0x0000000000007941 */ /* 0x000fea0003800000 */
.L_x_608:
        /* <DEDUP_REMOVED lines=43> */
[----:B------:R-:W-:Y:S05]  /*07c0*/  BRA `(.L_x_613) ;  /* 0x00000000004c7947 */ /* 0x000fea0003800000 */
.L_x_612:
        /* <DEDUP_REMOVED lines=19> */
.L_x_613:
[----:B------:R-:W-:Y:S05]  /*0900*/  BSYNC B0 ;  /* 0x0000000000007941 */ /* 0x000fea0003800000 */
.L_x_611:
        /* <DEDUP_REMOVED lines=71> */
[----:B------:R-:W-:Y:S05]  /*0d80*/  CALL.REL.NOINC `($__internal_12_$__cuda_sm20_div_s64) ;  /* 0x0000003800587944 */ /* 0x000fea0003c00000 */
[----:B------:R-:W-:Y:S02]  /*0d90*/  MOV R38, R0 ;  /* 0x0000000000267202 */ /* 0x000fe40000000f00 */
[----:B------:R-:W-:Y:S01]  /*0da0*/  MOV R39, R25 ;  /* 0x0000001900277202 */ /* 0x000fe20000000f00 */
[----:B------:R-:W-:Y:S05]  /*0db0*/  BRA `(.L_x_616) ;  /* 0x00000000004c7947 */ /* 0x000fea0003800000 */
.L_x_615:
        /* <DEDUP_REMOVED lines=19> */
.L_x_616:
[----:B------:R-:W-:Y:S05]  /*0ef0*/  BSYNC B0 ;  /* 0x0000000000007941 */ /* 0x000fea0003800000 */
.L_x_614:
        /* <DEDUP_REMOVED lines=40> */
[----:B------:R-:W-:Y:S01]  /*1180*/  MOV R24, R0 ;  /* 0x0000000000187202 */ /* 0x000fe20000000f00 */
[----:B------:R-:W-:Y:S05]  /*1190*/  BRA `(.L_x_619) ;  /* 0x00000000004c7947 */ /* 0x000fea0003800000 */
.L_x_618:
        /* <DEDUP_REMOVED lines=19> */
.L_x_619:
[----:B------:R-:W-:Y:S05]  /*12d0*/  BSYNC B0 ;  /* 0x0000000000007941 */ /* 0x000fea0003800000 */
.L_x_617:
        /* <DEDUP_REMOVED lines=69> */
.L_x_621:
[----:B------:R-:W-:Y:S05]  /*1730*/  BSYNC B0 ;  /* 0x0000000000007941 */ /* 0x000fea0003800000 */
.L_x_620:
        /* <DEDUP_REMOVED lines=149> */
.L_x_626:
        /* <DEDUP_REMOVED lines=22> */
.L_x_627:
[----:B------:R-:W-:Y:S05]  /*21f0*/  BSYNC B0 ;  /* 0x0000000000007941 */ /* 0x000fea0003800000 */
.L_x_625:
[----:B------:R-:W-:Y:S01]  /*2200*/  LOP3.LUT R0, R23, R2, RZ, 0xfc, !PT ;  /* 0x0000000217007212 */ /* 0x000fe200078efcff */
[----:B------:R-:W-:Y:S03]  /*2210*/  BSSY B0, `(.L_x_628) ;  /* 0x0000027000007945 */ /* 0x000fe60003800000 */
[----:B------:R-:W-:-:S13]  /*2220*/  ISETP.NE.U32.AND P0, PT, R0, RZ, PT ;  /* 0x000000ff0000720c */ /* 0x000fda0003f05070 */
[----:B------:R-:W-:Y:S05]  /*2230*/  @!P0 BRA `(.L_x_629) ;  /* 0x0000000000388947 */ /* 0x000fea0003800000 */
[----:B------:R-:W-:Y:S01]  /*2240*/  IMAD.MOV.U32 R24, RZ, RZ, R37 ;  /* 0x000000ffff187224 */ /* 0x000fe200078e0025 */
[----:B------:R-:W-:Y:S02]  /*2250*/  MOV R5, R2 ;  /* 0x0000000200057202 */ /* 0x000fe40000000f00 */
[----:B------:R-:W-:Y:S02]  /*2260*/  MOV R22, 0x2280 ;  /* 0x0000228000167802 */ /* 0x000fe40000000f00 */
[----:B------:R-:W-:Y:S05]  /*2270*/  CALL.REL.NOINC `($__internal_12_$__cuda_sm20_div_s64) ;  /* 0x00000024001c7944 */ /* 0x000fea0003c00000 */
        /* <DEDUP_REMOVED lines=10> */
.L_x_629:
        /* <DEDUP_REMOVED lines=22> */
.L_x_630:
[----:B------:R-:W-:Y:S05]  /*2480*/  BSYNC B0 ;  /* 0x0000000000007941 */ /* 0x000fea0003800000 */
.L_x_628:
        /* <DEDUP_REMOVED lines=12> */
[----:B------:R-:W-:Y:S05]  /*2550*/  CALL.REL.NOINC `($__internal_12_$__cuda_sm20_div_s64) ;  /* 0x0000002000647944 */ /* 0x000fea0003c00000 */
        /* <DEDUP_REMOVED lines=12> */
.L_x_632:
        /* <DEDUP_REMOVED lines=22> */
.L_x_633:
[----:B------:R-:W-:Y:S05]  /*2780*/  BSYNC B0 ;  /* 0x0000000000007941 */ /* 0x000fea0003800000 */
.L_x_631:
        /* <DEDUP_REMOVED lines=37> */
[----:B------:R-:W-:Y:S05]  /*29e0*/  CALL.REL.NOINC `($__internal_12_$__cuda_sm20_div_s64) ;  /* 0x0000001c00407944 */ /* 0x000fea0003c00000 */
        /* <DEDUP_REMOVED lines=11> */
.L_x_635:
        /* <DEDUP_REMOVED lines=23> */
.L_x_636:
[----:B------:R-:W-:Y:S05]  /*2c10*/  BSYNC B0 ;  /* 0x0000000000007941 */ /* 0x000fea0003800000 */
.L_x_634:
        /* <DEDUP_REMOVED lines=19> */
.L_x_638:
        /* <DEDUP_REMOVED lines=22> */
.L_x_639:
[----:B------:R-:W-:Y:S05]  /*2eb0*/  BSYNC B0 ;  /* 0x0000000000007941 */ /* 0x000fea0003800000 */
.L_x_637:
        /* <DEDUP_REMOVED lines=21> */
.L_x_641:
        /* <DEDUP_REMOVED lines=23> */
.L_x_642:
[----:B------:R-:W-:Y:S05]  /*3180*/  BSYNC B0 ;  /* 0x0000000000007941 */ /* 0x000fea0003800000 */
.L_x_640:
        /* <DEDUP_REMOVED lines=39> */
.L_x_644:
        /* <DEDUP_REMOVED lines=23> */
.L_x_645:
[----:B------:R-:W-:Y:S05]  /*3570*/  BSYNC B0 ;  /* 0x0000000000007941 */ /* 0x000fea0003800000 */
.L_x_643:
        /* <DEDUP_REMOVED lines=27> */
.L_x_647:
        /* <DEDUP_REMOVED lines=23> */
.L_x_648:
[----:B------:R-:W-:Y:S05]  /*38a0*/  BSYNC B0 ;  /* 0x0000000000007941 */ /* 0x000fea0003800000 */
.L_x_646:
        /* <DEDUP_REMOVED lines=21> */
.L_x_624:
[----:B------:R-:W-:Y:S02]  /*3a00*/  ULDC.64 UR4, c[0x0][0x2b0] ;  /* 0x0000ac0000047ab9 */ /* 0x000fe40000000a00 */
[----:B------:R-:W-:-:S04]  /*3a10*/  LEA R2, P0, R32, UR4, 0x2 ;  /* 0x0000000420027c11 */ /* 0x000fc8000f8010ff */
[----:B------:R-:W-:-:S05]  /*3a20*/  LEA.HI.X R3, R32, UR5, R33, 0x2, P0 ;  /* 0x0000000520037c11 */ /* 0x000fca00080f1421 */
[----:B------:R1:W-:Y:S04]  /*3a30*/  STG.E desc[UR8][R2.64], R28 ;  /* 0x0000001c02007986 */ /* 0x0003e8000c101908 */
.L_x_623:
[----:B------:R-:W-:Y:S05]  /*3a40*/  BSYNC B1 ;  /* 0x0000000000017941 */ /* 0x000fea0003800000 */
.L_x_622:
[----:B------:R-:W2:Y:S01]  /*3a50*/  LDC R14, c[0x0][0x3c4] ;  /* 0x0000f100ff0e7b82 */ /* 0x000ea20000000800 */
[----:B------:R-:W0:Y:S01]  /*3a60*/  S2R R18, SR_TID.X ;  /* 0x0000000000127919 */ /* 0x000e220000002100 */
[----:B------:R-:W-:Y:S02]  /*3a70*/  IMAD.MOV.U32 R0, RZ, RZ, RZ ;  /* 0x000000ffff007224 */ /* 0x000fe400078e00ff */
[----:B------:R-:W-:Y:S01]  /*3a80*/  IMAD.MOV.U32 R5, RZ, RZ, RZ ;  /* 0x000000ffff057224 */ /* 0x000fe200078e00ff */
[----:B--2---:R-:W-:Y:S02]  /*3a90*/  ISETP.GE.OR P3, PT, R31, R14, P3 ;  /* 0x0000000e1f00720c */ /* 0x004fe40001f66670 */
[----:B------:R-:W-:Y:S02]  /*3aa0*/  ISETP.GE.AND P0, PT, R14, 0x1, PT ;  /* 0x000000010e00780c */ /* 0x000fe40003f06270 */
        /* <DEDUP_REMOVED lines=41> */
.L_x_651:
        /* <DEDUP_REMOVED lines=37> */
.L_x_650:
        /* <DEDUP_REMOVED lines=25> */
.L_x_652:
[----:B------:R-:W-:-:S13]  /*4120*/  ISETP.GT.OR P4, PT, R13, UR5, P4 ;  /* 0x000000050d007c0c */ /* 0x000fda000a784670 */
[----:B------:R-:W-:Y:S05]  /*4130*/  @!P4 BRA `(.L_x_649) ;  /* 0x000000000028c947 */ /* 0x000fea0003800000 */
[----:B------:R-:W0:Y:S01]  /*4140*/  LDS R6, [R6] ;  /* 0x0000000006067984 */ /* 0x000e220000000800 */
[----:B------:R-:W-:Y:S01]  /*4150*/  ISETP.GE.AND P0, PT, R16, R15, PT ;  /* 0x0000000f1000720c */ /* 0x000fe20003f06270 */
[----:B------:R-:W-:-:S12]  /*4160*/  BSSY B0, `(.L_x_653) ;  /* 0x0000003000007945 */ /* 0x000fd80003800000 */
[----:B------:R-:W-:Y:S05]  /*4170*/  @P0 BRA `(.L_x_654) ;  /* 0x0000000000040947 */ /* 0x000fea0003800000 */
[----:B------:R1:W5:Y:S02]  /*4180*/  LDG.E.128 R8, desc[UR8][R24.64] ;  /* 0x0000000818087981 */ /* 0x000364000c1e1d00 */
.L_x_654:
[----:B------:R-:W-:Y:S05]  /*4190*/  BSYNC B0 ;  /* 0x0000000000007941 */ /* 0x000fea0003800000 */
.L_x_653:
[C---:B0----5:R-:W-:Y:S01]  /*41a0*/  FFMA.FTZ R5, R6.reuse, R8, R5 ;  /* 0x0000000806057223 */ /* 0x061fe20000010005 */
[C---:B------:R-:W-:Y:S01]  /*41b0*/  FFMA.FTZ R2, R6.reuse, R9, R2 ;  /* 0x0000000906027223 */ /* 0x040fe20000010002 */
[C---:B------:R-:W-:Y:S01]  /*41c0*/  FFMA.FTZ R3, R6.reuse, R10, R3 ;  /* 0x0000000a06037223 */ /* 0x040fe20000010003 */
[----:B------:R-:W-:Y:S01]  /*41d0*/  FFMA.FTZ R0, R6, R11, R0 ;  /* 0x0000000b06007223 */ /* 0x000fe20000010000 */
.L_x_649:
[----:B------:R-:W-:-:S04]  /*41e0*/  IADD3 R16, R16, UR7, RZ ;  /* 0x0000000710107c10 */ /* 0x000fc8000fffe0ff */
[----:B------:R-:W-:-:S13]  /*41f0*/  ISETP.GE.AND P0, PT, R16, R12, PT ;  /* 0x0000000c1000720c */ /* 0x000fda0003f06270 */
[----:B------:R-:W-:Y:S05]  /*4200*/  @P0 EXIT ;  /* 0x000000000000094d */ /* 0x000fea0003800000 */
[-C--:B------:R-:W-:Y:S01]  /*4210*/  IABS R10, R7.reuse ;  /* 0x00000007000a7213 */ /* 0x080fe20000000000 */
[----:B------:R-:W2:Y:S01]  /*4220*/  LDC R6, c[0x0][0x2c4] ;  /* 0x0000b100ff067b82 */ /* 0x000ea20000000800 */
[----:B------:R-:W-:Y:S01]  /*4230*/  IABS R12, R16 ;  /* 0x00000010000c7213 */ /* 0x000fe20000000000 */
[----:B------:R-:W-:Y:S01]  /*4240*/  ULDC.64 UR4, c[0x0][0x290] ;  /* 0x0000a40000047ab9 */ /* 0x000fe20000000a00 */
[----:B------:R-:W3:Y:S01]  /*4250*/  I2F.RP R8, R10 ;  /* 0x0000000a00087306 */ /* 0x000ee20000209400 */
[----:B------:R-:W-:Y:S02]  /*4260*/  IABS R11, R7 ;  /* 0x00000007000b7213 */ /* 0x000fe40000000000 */
[----:B------:R-:W-:Y:S02]  /*4270*/  SHF.R.S32.HI R19, RZ, 0x1f, R18 ;  /* 0x0000001fff137819 */ /* 0x000fe40000011412 */
[----:B------:R-:W-:Y:S01]  /*4280*/  F2FP.BF16.F32.PACK_AB R2, R2, R5 ;  /* 0x000000050202723e */ /* 0x000fe200000010ff */
[----:B------:R-:W-:Y:S01]  /*4290*/  IMAD.MOV R11, RZ, RZ, -R11 ;  /* 0x000000ffff0b7224 */ /* 0x000fe200078e0a0b */
[----:B------:R-:W-:Y:S01]  /*42a0*/  F2FP.BF16.F32.PACK_AB R3, R0, R3 ;  /* 0x000000030003723e */ /* 0x000fe200000010ff */
[----:B---3--:R-:W3:Y:S02]  /*42b0*/  MUFU.RCP R14, R8 ;  /* 0x00000008000e7308 */ /* 0x008ee40000001000 */
[----:B---3--:R-:W-:-:S06]  /*42c0*/  VIADD R14, R14, 0xffffffe ;  /* 0x0ffffffe0e0e7836 */ /* 0x008fcc0000000000 */
[----:B------:R3:W4:Y:S02]  /*42d0*/  F2I.FTZ.U32.TRUNC.NTZ R15, R14 ;  /* 0x0000000e000f7305 */ /* 0x000724000021f000 */
[----:B---3--:R-:W-:Y:S01]  /*42e0*/  HFMA2.MMA R14, -RZ, RZ, 0, 0 ;  /* 0x00000000ff0e7435 */ /* 0x008fe200000001ff */
[----:B----4-:R-:W-:-:S04]  /*42f0*/  IMAD.MOV R4, RZ, RZ, -R15 ;  /* 0x000000ffff047224 */ /* 0x010fc800078e0a0f */
[----:B0-----:R-:W-:Y:S01]  /*4300*/  IMAD R9, R4, R10, RZ ;  /* 0x0000000a04097224 */ /* 0x001fe200078e02ff */
[----:B--2---:R-:W-:-:S04]  /*4310*/  IABS R4, R6 ;  /* 0x0000000600047213 */ /* 0x004fc80000000000 */
        /* <DEDUP_REMOVED lines=55> */
[----:B------:R-:W-:-:S04]  /*4690*/  ULDC.64 UR4, c[0x0][0x280] ;  /* 0x0000a00000047ab9 */ /* 0x000fc80000000a00 */
[----:B------:R-:W-:Y:S02]  /*46a0*/  IADD3 R6, R19, R4, RZ ;  /* 0x0000000413067210 */ /* 0x000fe40007ffe0ff */
[----:B------:R-:W-:-:S04]  /*46b0*/  LEA R4, P0, R18, UR4, 0x1 ;  /* 0x0000000412047c11 */ /* 0x000fc8000f8008ff */
[----:B------:R-:W-:-:S05]  /*46c0*/  LEA.HI.X R5, R18, UR5, R6, 0x1, P0 ;  /* 0x0000000512057c11 */ /* 0x000fca00080f0c06 */
[----:B------:R-:W-:Y:S01]  /*46d0*/  STG.E.64 desc[UR8][R4.64], R2 ;  /* 0x0000000204007986 */ /* 0x000fe2000c101b08 */
[----:B------:R-:W-:Y:S05]  /*46e0*/  EXIT ;  /* 0x000000000000794d */ /* 0x000fea0003800000 */
        .weak           $__internal_12_$__cuda_sm20_div_s64
        .type           $__internal_12_$__cuda_sm20_div_s64,@function
        .size           $__internal_12_$__cuda_sm20_div_s64,(.L_x_8430 - $__internal_12_$__cuda_sm20_div_s64)
$__internal_12_$__cuda_sm20_div_s64:
        /* <DEDUP_REMOVED lines=83> */
[----:B------:R-:W-:Y:S05]  /*4c20*/  RET.REL.NODEC R20 `(_ZN5flash32flash_fwd_splitkv_combine_kernelI23Flash_fwd_kernel_traitsILi128ELi64ELi128ELi4ELb0ELb0EN7cutlass10bfloat16_tE19Flash_kernel_traitsILi128ELi64ELi128ELi4ES3_EELi4ELi2ELb1EEEvNS_16Flash_fwd_paramsE) ;  /* 0xffffffb014f47950 */ /* 0x000fea0003c3ffff */
.L_x_655:
        /* <DEDUP_REMOVED lines=13> */
.L_x_8430:


//--------------------- .text._ZN5flash32flash_fwd_splitkv_combine_kernelI23Flash_fwd_kernel_traitsILi128ELi64ELi128ELi4ELb0ELb0EN7cutlass10bfloat16_tE19Flash_kernel_traitsILi128ELi64ELi128ELi4ES3_EELi4ELi1ELb1EEEvNS_16Flash_fwd_paramsE --------------------------
	.section	.text._ZN5flash32flash_fwd_splitkv_combine_kernelI23Flash_fwd_kernel_traitsILi128ELi64ELi128ELi4ELb0ELb0EN7cutlass10bfloat16_tE19Flash_kernel_traitsILi128ELi64ELi128ELi4ES3_EELi4ELi1ELb1EEEvNS_16Flash_fwd_paramsE,"ax",@progbits
	.align	128
        .global         _ZN5flash32flash_fwd_splitkv_combine_kernelI23Flash_fwd_kernel_traitsILi128ELi64ELi128ELi4ELb0ELb0EN7cutlass10bfloat16_tE19Flash_kernel_traitsILi128ELi64ELi128ELi4ES3_EELi4ELi1ELb1EEEvNS_16Flash_fwd_paramsE
        .type           _ZN5flash32flash_fwd_splitkv_combine_kernelI23Flash_fwd_kernel_traitsILi128ELi64ELi128ELi4ELb0ELb0EN7cutlass10bfloat16_tE19Flash_kernel_traitsILi128ELi64ELi128ELi4ES3_EELi4ELi1ELb1EEEvNS_16Flash_fwd_paramsE,@function
        .size           _ZN5flash32flash_fwd_splitkv_combine_kernelI23Flash_fwd_kernel_traitsILi128ELi64ELi128ELi4ELb0ELb0EN7cutlass10bfloat16_tE19Flash_kernel_traitsILi128ELi64ELi128ELi4ES3_EELi4ELi1ELb1EEEvNS_16Flash_fwd_paramsE,(.L_x_8431 - _ZN5flash32flash_fwd_splitkv_combine_kernelI23Flash_fwd_kernel_traitsILi128ELi64ELi128ELi4ELb0ELb0EN7cutlass10bfloat16_tE19Flash_kernel_traitsILi128ELi64ELi128ELi4ES3_EELi4ELi1ELb1EEEvNS_16Flash_fwd_paramsE)
        .other          _ZN5flash32flash_fwd_splitkv_combine_kernelI23Flash_fwd_kernel_traitsILi128ELi64ELi128ELi4ELb0ELb0EN7cutlass10bfloat16_tE19Flash_kernel_traitsILi128ELi64ELi128ELi4ES3_EELi4ELi1ELb1EEEvNS_16Flash_fwd_paramsE,@"STO_CUDA_ENTRY STV_DEFAULT"
_ZN5flash32flash_fwd_splitkv_combine_kernelI23Flash_fwd_kernel_traitsILi128ELi64ELi128ELi4ELb0ELb0EN7cutlass10bfloat16_tE19Flash_kernel_traitsILi128ELi64ELi128ELi4ES3_EELi4ELi1ELb1EEEvNS_16Flash_fwd_paramsE:
.text._ZN5flash32flash_fwd_splitkv_combine_kernelI23Flash_fwd_kernel_traitsILi128ELi64ELi128ELi4ELb0ELb0EN7cutlass10bfloat16_tE19Flash_kernel_traitsILi128ELi64ELi128ELi4ES3_EELi4ELi1ELb1EEEvNS_16Flash_fwd_paramsE:
        /* <DEDUP_REMOVED lines=23> */
[----:B------:R-:W-:Y:S05]  /*0170*/  CALL.REL.NOINC `($__internal_13_$__cuda_sm20_div_s64) ;  /* 0x0000004400ec7944 */ /* 0x000fea0003c00000 */
[----:B------:R-:W-:Y:S02]  /*0180*/  MOV R8, R0 ;  /* 0x0000000000087202 */ /* 0x000fe40000000f00 */
[----:B------:R-:W-:Y:S01]  /*0190*/  MOV R9, R23 ;  /* 0x0000001700097202 */ /* 0x000fe20000000f00 */
[----:B------:R-:W-:Y:S06]  /*01a0*/  BRA `(.L_x_657) ;  /* 0x00000000004c7947 */ /* 0x000fec0003800000 */
.L_x_656:
        /* <DEDUP_REMOVED lines=19> */
.L_x_657:
        /* <DEDUP_REMOVED lines=13> */
[----:B------:R-:W-:Y:S05]  /*03b0*/  CALL.REL.NOINC `($__internal_13_$__cuda_sm20_div_s64) ;  /* 0x00000044005c7944 */ /* 0x000fea0003c00000 */
[----:B------:R-:W-:Y:S02]  /*03c0*/  MOV R10, R0 ;  /* 0x00000000000a7202 */ /* 0x000fe40000000f00 */
[----:B------:R-:W-:Y:S01]  /*03d0*/  MOV R11, R23 ;  /* 0x00000017000b7202 */ /* 0x000fe20000000f00 */
[----:B------:R-:W-:Y:S05]  /*03e0*/  BRA `(.L_x_660) ;  /* 0x00000000004c7947 */ /* 0x000fea0003800000 */
.L_x_659:
        /* <DEDUP_REMOVED lines=19> */
.L_x_660:
[----:B------:R-:W-:Y:S05]  /*0520*/  BSYNC B0 ;  /* 0x0000000000007941 */ /* 0x000fea0003800000 */
.L_x_658:
        /* <DEDUP_REMOVED lines=44> */
[----:B------:R-:W-:Y:S05]  /*07f0*/  BRA `(.L_x_663) ;  /* 0x00000000004c7947 */ /* 0x000fea0003800000 */
.L_x_662:
        /* <DEDUP_REMOVED lines=19> */
.L_x_663:
[----:B------:R-:W-:Y:S05]  /*0930*/  BSYNC B0 ;  /* 0x0000000000007941 */ /* 0x000fea0003800000 */
.L_x_661:
        /* <DEDUP_REMOVED lines=78> */
.L_x_665:
        /* <DEDUP_REMOVED lines=19> */
.L_x_666:
[----:B------:R-:W-:Y:S05]  /*0f50*/  BSYNC B0 ;  /* 0x0000000000007941 */ /* 0x000fea0003800000 */
.L_x_664:
        /* <DEDUP_REMOVED lines=43> */
.L_x_668:
        /* <DEDUP_REMOVED lines=20> */
.L_x_669:
[----:B------:R-:W-:Y:S05]  /*1350*/  BSYNC B0 ;  /* 0x0000000000007941 */ /* 0x000fea0003800000 */
.L_x_667:
        /* <DEDUP_REMOVED lines=72> */
.L_x_671:
[----:B------:R-:W-:Y:S05]  /*17e0*/  BSYNC B0 ;  /* 0x0000000000007941 */ /* 0x000fea0003800000 */
.L_x_670:
        /* <DEDUP_REMOVED lines=16> */
.L_x_673:
[----:B------:R-:W-:Y:S05]  /*18f0*/  BSYNC B0 ;  /* 0x0000000000007941 */ /* 0x000fea0003800000 */
.L_x_672:
        /* <DEDUP_REMOVED lines=141> */
.L_x_678:
        /* <DEDUP_REMOVED lines=23> */
.L_x_679:
[----:B------:R-:W-:Y:S05]  /*2340*/  BSYNC B0 ;  /* 0x0000000000007941 */ /* 0x000fea0003800000 */
.L_x_677:
        /* <DEDUP_REMOVED lines=22> */
.L_x_681:
        /* <DEDUP_REMOVED lines=22> */
.L_x_682:
[----:B------:R-:W-:Y:S05]  /*2610*/  BSYNC B0 ;  /* 0x0000000000007941 */ /* 0x000fea0003800000 */
.L_x_680:
        /* <DEDUP_REMOVED lines=22> */
.L_x_684:
        /* <DEDUP_REMOVED lines=22> */
.L_x_685:
[----:B------:R-:W-:Y:S05]  /*28e0*/  BSYNC B0 ;  /* 0x0000000000007941 */ /* 0x000fea0003800000 */
.L_x_683:
        /* <DEDUP_REMOVED lines=33> */
[----:B------:R-:W-:Y:S05]  /*2b00*/  CALL.REL.NOINC `($__internal_13_$__cuda_sm20_div_s64) ;  /* 0x0000001c00887944 */ /* 0x000fea0003c00000 */
        /* <DEDUP_REMOVED lines=11> */
.L_x_687:
        /* <DEDUP_REMOVED lines=23> */
.L_x_688:
[----:B------:R-:W-:Y:S05]  /*2d30*/  BSYNC B0 ;  /* 0x0000000000007941 */ /* 0x000fea0003800000 */
.L_x_686:
        /* <DEDUP_REMOVED lines=20> */
.L_x_690:
        /* <DEDUP_REMOVED lines=23> */
.L_x_691:
[----:B------:R-:W-:Y:S05]  /*2ff0*/  BSYNC B0 ;  /* 0x0000000000007941 */ /* 0x000fea0003800000 */
.L_x_689:
        /* <DEDUP_REMOVED lines=19> */
.L_x_693:
        /* <DEDUP_REMOVED lines=23> */
.L_x_694:
[----:B------:R-:W-:Y:S05]  /*32a0*/  BSYNC B0 ;  /* 0x0000000000007941 */ /* 0x000fea0003800000 */
.L_x_692:
        /* <DEDUP_REMOVED lines=26> */
[----:B------:R-:W-:Y:S05]  /*3450*/  CALL.REL.NOINC `($__internal_13_$__cuda_sm20_div_s64) ;  /* 0x0000001400347944 */ /* 0x000fea0003c00000 */
        /* <DEDUP_REMOVED lines=12> */
.L_x_696:
        /* <DEDUP_REMOVED lines=23> */
.L_x_697:
[----:B------:R-:W-:Y:S05]  /*3690*/  BSYNC B0 ;  /* 0x0000000000007941 */ /* 0x000fea0003800000 */
.L_x_695:
        /* <DEDUP_REMOVED lines=28> */
.L_x_699:
        /* <DEDUP_REMOVED lines=23> */
.L_x_700:
[----:B------:R-:W-:Y:S05]  /*39d0*/  BSYNC B0 ;  /* 0x0000000000007941 */ /* 0x000fea0003800000 */
.L_x_698:
        /* <DEDUP_REMOVED lines=21> */
.L_x_676:
[----:B------:R-:W-:Y:S02]  /*3b30*/  ULDC.64 UR4, c[0x0][0x2b0] ;  /* 0x0000ac0000047ab9 */ /* 0x000fe40000000a00 */
[----:B------:R-:W-:-:S04]  /*3b40*/  LEA R2, P0, R38, UR4, 0x2 ;  /* 0x0000000426027c11 */ /* 0x000fc8000f8010ff */
[----:B------:R-:W-:-:S05]  /*3b50*/  LEA.HI.X R3, R38, UR5, R39, 0x2, P0 ;  /* 0x0000000526037c11 */ /* 0x000fca00080f1427 */
[----:B------:R0:W-:Y:S04]  /*3b60*/  STG.E desc[UR8][R2.64], R29 ;  /* 0x0000001d02007986 */ /* 0x0001e8000c101908 */
.L_x_675:
[----:B------:R-:W-:Y:S05]  /*3b70*/  BSYNC B1 ;  /* 0x0000000000017941 */ /* 0x000fea0003800000 */
.L_x_674:
[----:B------:R-:W2:Y:S01]  /*3b80*/  LDC R14, c[0x0][0x3c4] ;  /* 0x0000f100ff0e7b82 */ /* 0x000ea20000000800 */
[----:B0-----:R-:W-:Y:S01]  /*3b90*/  LEA.HI R3, R26, R26, RZ, 0x1 ;  /* 0x0000001a1a037211 */ /* 0x001fe200078f08ff */
[----:B------:R-:W-:Y:S03]  /*3ba0*/  BSSY B0, `(.L_x_701) ;  /* 0x0000010000007945 */ /* 0x000fe60003800000 */
[----:B------:R-:W-:-:S05]  /*3bb0*/  LOP3.LUT R2, R3, 0xfffffffe, RZ, 0xc0, !PT ;  /* 0xfffffffe03027812 */ /* 0x000fca00078ec0ff */
[----:B------:R-:W-:-:S05]  /*3bc0*/  IMAD.IADD R2, R26, 0x1, -R2 ;  /* 0x000000011a027824 */ /* 0x000fca00078e0a02 */
[----:B--2---:R-:W-:-:S13]  /*3bd0*/  ISETP.GE.OR P3, PT, R2, R14, P3 ;  /* 0x0000000e0200720c */ /* 0x004fda0001f66670 */
        /* <DEDUP_REMOVED lines=12> */
.L_x_702:
[----:B------:R-:W-:Y:S05]  /*3ca0*/  BSYNC B0 ;  /* 0x0000000000007941 */ /* 0x000fea0003800000 */
.L_x_701:
[----:B------:R-:W-:Y:S01]  /*3cb0*/  BAR.SYNC.DEFER_BLOCKING 0x0 ;  /* 0x0000000000007b1d */ /* 0x000fe20000010000 */
[----:B------:R-:W-:Y:S01]  /*3cc0*/  ISETP.GE.AND P0, PT, R14, 0x1, PT ;  /* 0x000000010e00780c */ /* 0x000fe20003f06270 */
[----:B0-----:R-:W-:Y:S01]  /*3cd0*/  IMAD.MOV.U32 R0, RZ, RZ, RZ ;  /* 0x000000ffff007224 */ /* 0x001fe200078e00ff */
[----:B------:R-:W-:Y:S02]  /*3ce0*/  LEA.HI R16, R31, R26, RZ, 0x5 ;  /* 0x0000001a1f107211 */ /* 0x000fe400078f28ff */
[----:B------:R-:W-:Y:S01]  /*3cf0*/  CS2R R2, SRZ ;  /* 0x0000000000027805 */ /* 0x000fe2000001ff00 */
[----:B------:R-:W-:Y:S01]  /*3d00*/  IMAD.MOV.U32 R4, RZ, RZ, RZ ;  /* 0x000000ffff047224 */ /* 0x000fe200078e00ff */
[----:B------:R-:W-:Y:S02]  /*3d10*/  LOP3.LUT R18, R16, 0x3fffffe0, RZ, 0xc0, !PT ;  /* 0x3fffffe010127812 */ /* 0x000fe400078ec0ff */
[----:B------:R-:W-:-:S03]  /*3d20*/  SHF.R.S32.HI R16, RZ, 0x5, R16 ;  /* 0x00000005ff107819 */ /* 0x000fc60000011410 */
[----:B------:R-:W-:-:S04]  /*3d30*/  IMAD.IADD R18, R26, 0x1, -R18 ;  /* 0x000000011a127824 */ /* 0x000fc800078e0a12 */
[----:B------:R-:W-:Y:S01]  /*3d40*/  IMAD.SHL.U32 R18, R18, 0x4, RZ ;  /* 0x0000000412127824 */ /* 0x000fe200078e00ff */
[----:B------:R-:W-:Y:S06]  /*3d50*/  @!P0 BRA `(.L_x_703) ;  /* 0x0000000400b08947 */ /* 0x000fec0003800000 */
        /* <DEDUP_REMOVED lines=11> */
[----:B-1----:R-:W-:-:S02]  /*3e10*/  CS2R R8, SRZ ;  /* 0x0000000000087805 */ /* 0x002fc4000001ff00 */
        /* <DEDUP_REMOVED lines=16> */
.L_x_705:
[----:B------:R-:W0:Y:S01]  /*3f20*/  LDS R5, [R6] ;  /* 0x0000000006057984 */ /* 0x000e220000000800 */
[-C--:B------:R-:W-:Y:S01]  /*3f30*/  @!P3 MOV R24, R17.reuse ;  /* 0x000000110018b202 */ /* 0x080fe20000000f00 */
[----:B------:R-:W-:Y:S01]  /*3f40*/  UIADD3 UR5, UR5, 0x4, URZ ;  /* 0x0000000405057890 */ /* 0x000fe2000fffe03f */
[-C--:B------:R-:W-:Y:S05]  /*3f50*/  @!P3 MOV R25, R22.reuse ;  /* 0x000000160019b202 */ /* 0x080fea0000000f00 */
[----:B------:R1:W0:Y:S01]  /*3f60*/  @!P3 LDG.E.128 R8, desc[UR8][R24.64] ;  /* 0x000000081808b981 */ /* 0x000222000c1e1d00 */
[----:B------:R-:W-:Y:S02]  /*3f70*/  PLOP3.LUT P3, PT, P0, PT, PT, 0x80, 0x0 ;  /* 0x000000000000781c */ /* 0x000fe4000076f070 */
[----:B------:R-:W-:Y:S02]  /*3f80*/  ISETP.LE.AND P2, PT, R14, UR5, PT ;  /* 0x000000050e007c0c */ /* 0x000fe4000bf43270 */
[C---:B-1----:R-:W-:Y:S04]  /*3f90*/  IADD3 R24, P1, R20.reuse, R17, RZ ;  /* 0x0000001114187210 */ /* 0x042fe80007f3e0ff */
[C---:B------:R-:W-:Y:S02]  /*3fa0*/  IADD3.X R25, R21.reuse, R22, RZ, P1, !PT ;  /* 0x0000001615197210 */ /* 0x040fe40000ffe4ff */
[C---:B------:R-:W-:Y:S04]  /*3fb0*/  IADD3 R22, P1, R20.reuse, R24, RZ ;  /* 0x0000001814167210 */ /* 0x040fe80007f3e0ff */
[----:B------:R-:W-:Y:S01]  /*3fc0*/  IADD3.X R23, R21, R25, RZ, P1, !PT ;  /* 0x0000001915177210 */ /* 0x000fe20000ffe4ff */
[C---:B0-----:R-:W-:Y:S01]  /*3fd0*/  FFMA.FTZ R4, R5.reuse, R8, R4 ;  /* 0x0000000805047223 */ /* 0x041fe20000010004 */
[C---:B------:R-:W-:Y:S01]  /*3fe0*/  FFMA.FTZ R3, R5.reuse, R9, R3 ;  /* 0x0000000905037223 */ /* 0x040fe20000010003 */
[C---:B------:R-:W-:Y:S01]  /*3ff0*/  FFMA.FTZ R2, R5.reuse, R10, R2 ;  /* 0x0000000a05027223 */ /* 0x040fe20000010002 */
[----:B------:R-:W-:Y:S02]  /*4000*/  FFMA.FTZ R0, R5, R11, R0 ;  /* 0x0000000b05007223 */ /* 0x000fe40000010000 */
[----:B------:R-:W0:Y:S04]  /*4010*/  LDS R5, [R6+0x14] ;  /* 0x0000140006057984 */ /* 0x000e280000000800 */
[----:B------:R-:W0:Y:S02]  /*4020*/  @!P3 LDG.E.128 R8, desc[UR8][R24.64] ;  /* 0x000000081808b981 */ /* 0x000e24000c1e1d00 */
[C---:B0-----:R-:W-:Y:S01]  /*4030*/  FFMA.FTZ R4, R5.reuse, R8, R4 ;  /* 0x0000000805047223 */ /* 0x041fe20000010004 */
[C---:B------:R-:W-:Y:S01]  /*4040*/  FFMA.FTZ R3, R5.reuse, R9, R3 ;  /* 0x0000000905037223 */ /* 0x040fe20000010003 */
[C---:B------:R-:W-:Y:S01]  /*4050*/  FFMA.FTZ R2, R5.reuse, R10, R2 ;  /* 0x0000000a05027223 */ /* 0x040fe20000010002 */
[----:B------:R-:W-:Y:S02]  /*4060*/  FFMA.FTZ R0, R5, R11, R0 ;  /* 0x0000000b05007223 */ /* 0x000fe40000010000 */
[----:B------:R-:W0:Y:S04]  /*4070*/  LDS R5, [R6+0x28] ;  /* 0x0000280006057984 */ /* 0x000e280000000800 */
[----:B------:R1:W0:Y:S02]  /*4080*/  @!P3 LDG.E.128 R8, desc[UR8][R22.64] ;  /* 0x000000081608b981 */ /* 0x000224000c1e1d00 */
[C---:B-1----:R-:W-:Y:S04]  /*4090*/  IADD3 R22, P1, R20.reuse, R22, RZ ;  /* 0x0000001614167210 */ /* 0x042fe80007f3e0ff */
[----:B------:R-:W-:Y:S02]  /*40a0*/  IADD3.X R23, R21, R23, RZ, P1, !PT ;  /* 0x0000001715177210 */ /* 0x000fe40000ffe4ff */
[----:B------:R-:W-:Y:S01]  /*40b0*/  IADD3 R17, P1, R20, R22, RZ ;  /* 0x0000001614117210 */ /* 0x000fe20007f3e0ff */
[C---:B0-----:R-:W-:Y:S01]  /*40c0*/  FFMA.FTZ R4, R5.reuse, R8, R4 ;  /* 0x0000000805047223 */ /* 0x041fe20000010004 */
[C---:B------:R-:W-:Y:S01]  /*40d0*/  FFMA.FTZ R3, R5.reuse, R9, R3 ;  /* 0x0000000905037223 */ /* 0x040fe20000010003 */
[C---:B------:R-:W-:Y:S01]  /*40e0*/  FFMA.FTZ R2, R5.reuse, R10, R2 ;  /* 0x0000000a05027223 */ /* 0x040fe20000010002 */
[----:B------:R-:W-:Y:S02]  /*40f0*/  FFMA.FTZ R0, R5, R11, R0 ;  /* 0x0000000b05007223 */ /* 0x000fe40000010000 */
[----:B------:R0:W1:Y:S04]  /*4100*/  LDS R5, [R6+0x3c] ;  /* 0x00003c0006057984 */ /* 0x0000680000000800 */
[----:B------:R3:W1:Y:S01]  /*4110*/  @!P3 LDG.E.128 R8, desc[UR8][R22.64] ;  /* 0x000000081608b981 */ /* 0x000662000c1e1d00 */
[----:B0-----:R-:W-:Y:S02]  /*4120*/  IADD3 R6, R6, 0x50, RZ ;  /* 0x0000005006067810 */ /* 0x001fe40007ffe0ff */
[----:B---3--:R-:W-:Y:S01]  /*4130*/  IADD3.X R22, R21, R23, RZ, P1, !PT ;  /* 0x0000001715167210 */ /* 0x008fe20000ffe4ff */
[C---:B-1----:R-:W-:Y:S01]  /*4140*/  FFMA.FTZ R4, R5.reuse, R8, R4 ;  /* 0x0000000805047223 */ /* 0x042fe20000010004 */
[C---:B------:R-:W-:Y:S01]  /*4150*/  FFMA.FTZ R3, R5.reuse, R9, R3 ;  /* 0x0000000905037223 */ /* 0x040fe20000010003 */
[C---:B------:R-:W-:Y:S01]  /*4160*/  FFMA.FTZ R2, R5.reuse, R10, R2 ;  /* 0x0000000a05027223 */ /* 0x040fe20000010002 */
[----:B------:R-:W-:Y:S01]  /*4170*/  FFMA.FTZ R0, R5, R11, R0 ;  /* 0x0000000b05007223 */ /* 0x000fe20000010000 */
[----:B------:R-:W-:Y:S09]  /*4180*/  @!P2 BRA `(.L_x_705) ;  /* 0xfffffffc0064a947 */ /* 0x000ff2000383ffff */
.L_x_704:
[----:B--2---:R-:W-:-:S04]  /*4190*/  IADD3 R5, R13, -UR5, RZ ;  /* 0x800000050d057c10 */ /* 0x004fc8000fffe0ff */
[----:B------:R-:W-:-:S13]  /*41a0*/  ISETP.GT.AND P0, PT, R5, 0x1, PT ;  /* 0x000000010500780c */ /* 0x000fda0003f04270 */
[----:B------:R-:W-:Y:S05]  /*41b0*/  @!P0 BRA `(.L_x_706) ;  /* 0x0000000000608947 */ /* 0x000fea0003800000 */
[----:B------:R-:W-:Y:S01]  /*41c0*/  ISETP.GE.AND P0, PT, R16, R15, PT ;  /* 0x0000000f1000720c */ /* 0x000fe20003f06270 */
[----:B------:R-:W0:-:S12]  /*41d0*/  LDS R5, [R6] ;  /* 0x0000000006057984 */ /* 0x000e180000000800 */
[----:B------:R-:W-:Y:S02]  /*41e0*/  @!P0 MOV R24, R17 ;  /* 0x0000001100188202 */ /* 0x000fe40000000f00 */
[----:B------:R-:W-:-:S05]  /*41f0*/  @!P0 MOV R25, R22 ;  /* 0x0000001600198202 */ /* 0x000fca0000000f00 */
[----:B------:R1:W0:Y:S02]  /*4200*/  @!P0 LDG.E.128 R8, desc[UR8][R24.64] ;  /* 0x0000000818088981 */ /* 0x000224000c1e1d00 */
[----:B-1----:R-:W-:-:S04]  /*4210*/  IADD3 R24, P1, R20, R17, RZ ;  /* 0x0000001114187210 */ /* 0x002fc80007f3e0ff */
        /* <DEDUP_REMOVED lines=8> */
[----:B------:R-:W-:Y:S01]  /*42a0*/  PLOP3.LUT P4, PT, PT, PT, PT, 0x8, 0x0 ;  /* 0x000000000000781c */ /* 0x000fe20003f8e170 */
[----:B------:R0:W2:Y:S01]  /*42b0*/  LDS R5, [R6+0x14] ;  /* 0x0000140006057984 */ /* 0x0000a20000000800 */
[----:B------:R-:W-:Y:S01]  /*42c0*/  IADD3.X R22, R21, R25, RZ, P0, !PT ;  /* 0x0000001915167210 */ /* 0x000fe200007fe4ff */
[----:B------:R-:W-:Y:S01]  /*42d0*/  UIADD3 UR5, UR5, 0x1, URZ ;  /* 0x0000000105057890 */ /* 0x000fe2000fffe03f */
[----:B0-----:R-:W-:-:S04]  /*42e0*/  IADD3 R6, R6, 0x14, RZ ;  /* 0x0000001406067810 */ /* 0x001fc80007ffe0ff */
[----:B------:R-:W-:Y:S01]  /*42f0*/  IADD3 R6, R6, 0x14, RZ ;  /* 0x0000001406067810 */ /* 0x000fe20007ffe0ff */
[-C--:B--2---:R-:W-:Y:S01]  /*4300*/  FFMA.FTZ R4, R8, R5.reuse, R4 ;  /* 0x0000000508047223 */ /* 0x084fe20000010004 */
[-C--:B------:R-:W-:Y:S01]  /*4310*/  FFMA.FTZ R3, R9, R5.reuse, R3 ;  /* 0x0000000509037223 */ /* 0x080fe20000010003 */
[-C--:B------:R-:W-:Y:S01]  /*4320*/  FFMA.FTZ R2, R10, R5.reuse, R2 ;  /* 0x000000050a027223 */ /* 0x080fe20000010002 */
[----:B------:R-:W-:-:S07]  /*4330*/  FFMA.FTZ R0, R11, R5, R0 ;  /* 0x000000050b007223 */ /* 0x000fce0000010000 */
.L_x_706:
[----:B------:R-:W-:Y:S01]  /*4340*/  ISETP.GT.OR P4, PT, R13, UR5, P4 ;  /* 0x000000050d007c0c */ /* 0x000fe2000a784670 */
[----:B------:R-:W-:Y:S01]  /*4350*/  IMAD.MOV.U32 R23, RZ, RZ, R22 ;  /* 0x000000ffff177224 */ /* 0x000fe200078e0016 */
[----:B------:R-:W-:-:S11]  /*4360*/  MOV R22, R17 ;  /* 0x0000001100167202 */ /* 0x000fd60000000f00 */
[----:B------:R-:W-:Y:S05]  /*4370*/  @!P4 BRA `(.L_x_703) ;  /* 0x000000000028c947 */ /* 0x000fea0003800000 */
[----:B------:R-:W0:Y:S01]  /*4380*/  LDS R6, [R6] ;  /* 0x0000000006067984 */ /* 0x000e220000000800 */
[----:B------:R-:W-:Y:S01]  /*4390*/  ISETP.GE.AND P0, PT, R16, R15, PT ;  /* 0x0000000f1000720c */ /* 0x000fe20003f06270 */
[----:B------:R-:W-:-:S12]  /*43a0*/  BSSY B0, `(.L_x_707) ;  /* 0x0000003000007945 */ /* 0x000fd80003800000 */
[----:B------:R-:W-:Y:S05]  /*43b0*/  @P0 BRA `(.L_x_708) ;  /* 0x0000000000040947 */ /* 0x000fea0003800000 */
[----:B------:R1:W5:Y:S02]  /*43c0*/  LDG.E.128 R8, desc[UR8][R22.64] ;  /* 0x0000000816087981 */ /* 0x000364000c1e1d00 */
.L_x_708:
[----:B------:R-:W-:Y:S05]  /*43d0*/  BSYNC B0 ;  /* 0x0000000000007941 */ /* 0x000fea0003800000 */
.L_x_707:
[C---:B0----5:R-:W-:Y:S01]  /*43e0*/  FFMA.FTZ R4, R6.reuse, R8, R4 ;  /* 0x0000000806047223 */ /* 0x061fe20000010004 */
[C---:B------:R-:W-:Y:S01]  /*43f0*/  FFMA.FTZ R3, R6.reuse, R9, R3 ;  /* 0x0000000906037223 */ /* 0x040fe20000010003 */
[C---:B------:R-:W-:Y:S01]  /*4400*/  FFMA.FTZ R2, R6.reuse, R10, R2 ;  /* 0x0000000a06027223 */ /* 0x040fe20000010002 */
[----:B------:R-:W-:Y:S01]  /*4410*/  FFMA.FTZ R0, R6, R11, R0 ;  /* 0x0000000b06007223 */ /* 0x000fe20000010000 */
.L_x_703:
[----:B------:R-:W-:-:S04]  /*4420*/  IADD3 R16, R16, UR7, RZ ;  /* 0x0000000710107c10 */ /* 0x000fc8000fffe0ff */
[----:B------:R-:W-:-:S13]  /*4430*/  ISETP.GE.AND P0, PT, R16, R12, PT ;  /* 0x0000000c1000720c */ /* 0x000fda0003f06270 */
        /* <DEDUP_REMOVED lines=75> */
[----:B------:R-:W-:Y:S02]  /*48f0*/  LEA.HI.X R7, R18, UR5, R5, 0x1, P0 ;  /* 0x0000000512077c11 */ /* 0x000fe400080f0c05 */
[----:B------:R-:W-:-:S05]  /*4900*/  F2FP.BF16.F32.PACK_AB R5, R0, R2 ;  /* 0x000000020005723e */ /* 0x000fca00000010ff */
[----:B------:R-:W-:Y:S01]  /*4910*/  STG.E.64 desc[UR8][R6.64], R4 ;  /* 0x0000000406007986 */ /* 0x000fe2000c101b08 */
[----:B------:R-:W-:Y:S05]  /*4920*/  EXIT ;  /* 0x000000000000794d */ /* 0x000fea0003800000 */
        .weak           $__internal_13_$__cuda_sm20_div_s64
        .type           $__internal_13_$__cuda_sm20_div_s64,@function
        .size           $__internal_13_$__cuda_sm20_div_s64,(.L_x_8431 - $__internal_13_$__cuda_sm20_div_s64)
$__internal_13_$__cuda_sm20_div_s64:
        /* <DEDUP_REMOVED lines=83> */
[----:B------:R-:W-:Y:S06]  /*4e60*/  RET.REL.NODEC R20 `(_ZN5flash32flash_fwd_splitkv_combine_kernelI23Flash_fwd_kernel_traitsILi128ELi64ELi128ELi4ELb0ELb0EN7cutlass10bfloat16_tE19Flash_kernel_traitsILi128ELi64ELi128ELi4ES3_EELi4ELi1ELb1EEEvNS_16Flash_fwd_paramsE) ;  /* 0xffffffb014647950 */ /* 0x000fec0003c3ffff */
.L_x_709:
        /* <DEDUP_REMOVED lines=9> */
.L_x_8431:


//--------------------- .text._ZN5flash24flash_fwd_splitkv_kernelI23Flash_fwd_kernel_traitsILi128ELi64ELi128ELi4ELb0ELb0EN7cutlass10bfloat16_tE19Flash_kernel_traitsILi128ELi64ELi128ELi4ES3_EELb1ELb0ELb0ELb0ELb0ELb0ELb0ELb0EEEvNS_16Flash_fwd_paramsE --------------------------
	.section	.text._ZN5flash24flash_fwd_splitkv_kernelI23Flash_fwd_kernel_traitsILi128ELi64ELi128ELi4ELb0ELb0EN7cutlass10bfloat16_tE19Flash_kernel_traitsILi128ELi64ELi128ELi4ES3_EELb1ELb0ELb0ELb0ELb0ELb0ELb0ELb0EEEvNS_16Flash_fwd_paramsE,"ax",@progbits
	.align	128
        .global         _ZN5flash24flash_fwd_splitkv_kernelI23Flash_fwd_kernel_traitsILi128ELi64ELi128ELi4ELb0ELb0EN7cutlass10bfloat16_tE19Flash_kernel_traitsILi128ELi64ELi128ELi4ES3_EELb1ELb0ELb0ELb0ELb0ELb0ELb0ELb0EEEvNS_16Flash_fwd_paramsE
        .type           _ZN5flash24flash_fwd_splitkv_kernelI23Flash_fwd_kernel_traitsILi128ELi64ELi128ELi4ELb0ELb0EN7cutlass10bfloat16_tE19Flash_kernel_traitsILi128ELi64ELi128ELi4ES3_EELb1ELb0ELb0ELb0ELb0ELb0ELb0ELb0EEEvNS_16Flash_fwd_paramsE,@function
        .size           _ZN5flash24flash_fwd_splitkv_kernelI23Flash_fwd_kernel_traitsILi128ELi64ELi128ELi4ELb0ELb0EN7cutlass10bfloat16_tE19Flash_kernel_traitsILi128ELi64ELi128ELi4ES3_EELb1ELb0ELb0ELb0ELb0ELb0ELb0ELb0EEEvNS_16Flash_fwd_paramsE,(.L_x_8472 - _ZN5flash24flash_fwd_splitkv_kernelI23Flash_fwd_kernel_traitsILi128ELi64ELi128ELi4ELb0ELb0EN7cutlass10bfloat16_tE19Flash_kernel_traitsILi128ELi64ELi128ELi4ES3_EELb1ELb0ELb0ELb0ELb0ELb0ELb0ELb0EEEvNS_16Flash_fwd_paramsE)
        .other          _ZN5flash24flash_fwd_splitkv_kernelI23Flash_fwd_kernel_traitsILi128ELi64ELi128ELi4ELb0ELb0EN7cutlass10bfloat16_tE19Flash_kernel_traitsILi128ELi64ELi128ELi4ES3_EELb1ELb0ELb0ELb0ELb0ELb0ELb0ELb0EEEvNS_16Flash_fwd_paramsE,@"STO_CUDA_ENTRY STV_DEFAULT"
_ZN5flash24flash_fwd_splitkv_kernelI23Flash_fwd_kernel_traitsILi128ELi64ELi128ELi4ELb0ELb0EN7cutlass10bfloat16_tE19Flash_kernel_traitsILi128ELi64ELi128ELi4ES3_EELb1ELb0ELb0ELb0ELb0ELb0ELb0ELb0EEEvNS_16Flash_fwd_paramsE:
.text._ZN5flash24flash_fwd_splitkv_kernelI23Flash_fwd_kernel_traitsILi128ELi64ELi128ELi4ELb0ELb0EN7cutlass10bfloat16_tE19Flash_kernel_traitsILi128ELi64ELi128ELi4ES3_EELb1ELb0ELb0ELb0ELb0ELb0ELb0ELb0EEEvNS_16Flash_fwd_paramsE:
[----:B------:R-:W-:Y:S08]  /*0000*/  LDC R1, c[0x0][0x28] ;  /* 0x00000a00ff017b82 */ /* 0x000ff00000000800 */
[----:B------:R-:W1:Y:S01]  /*0010*/  LDC.64 R4, c[0x0][0x2f0] ;  /* 0x0000bc00ff047b82 */ /* 0x000e620000000a00 */
[----:B------:R-:W2:Y:S01]  /*0020*/  S2R R11, SR_CTAID.Y ;  /* 0x00000000000b7919 */ /* 0x000ea20000002600 */
[----:B------:R-:W-:Y:S01]  /*0030*/  IMAD.MOV.U32 R218, RZ, RZ, -0x1 ;  /* 0xffffffffffda7424 */ /* 0x000fe200078e00ff */
[----:B------:R-:W-:-:S05]  /*0040*/  ULDC.64 UR12, c[0x0][0x208] ;  /* 0x00008200000c7ab9 */ /* 0x000fca0000000a00 */
[----:B------:R-:W3:Y:S08]  /*0050*/  LDC.64 R2, c[0x0][0x300] ;  /* 0x0000c000ff027b82 */ /* 0x000ef00000000a00 */
[----:B------:R-:W2:Y:S01]  /*0060*/  LDC.64 R6, c[0x0][0x2f0] ;  /* 0x0000bc00ff067b82 */ /* 0x000ea20000000a00 */
[----:B-1----:R-:W-:-:S07]  /*0070*/  ISETP.NE.U32.AND P2, PT, R4, RZ, PT ;  /* 0x000000ff0400720c */ /* 0x002fce0003f45070 */
[----:B------:R-:W1:Y:S01]  /*0080*/  LDC.U8 R0, c[0x0][0x3c2] ;  /* 0x0000f080ff007b82 */ /* 0x000e620000000000 */
[----:B------:R-:W-:Y:S02]  /*0090*/  ISETP.NE.AND.EX P2, PT, R5, RZ, PT, P2 ;  /* 0x000000ff0500720c */ /* 0x000fe40003f45320 */
[----:B---3--:R-:W-:-:S04]  /*00a0*/  ISETP.NE.U32.AND P1, PT, R2, RZ, PT ;  /* 0x000000ff0200720c */ /* 0x008fc80003f25070 */
[----:B------:R-:W-:Y:S01]  /*00b0*/  ISETP.NE.AND.EX P1, PT, R3, RZ, PT, P1 ;  /* 0x000000ff0300720c */ /* 0x000fe20003f25310 */
[----:B------:R-:W-:Y:S01]  /*00c0*/  IMAD.MOV.U32 R10, RZ, RZ, RZ ;  /* 0x000000ffff0a7224 */ /* 0x000fe200078e00ff */
[----:B------:R-:W3:Y:S01]  /*00d0*/  LDC.64 R2, c[0x0][0x2f8] ;  /* 0x0000be00ff027b82 */ /* 0x000ee20000000a00 */
[----:B--2---:R-:W-:-:S05]  /*00e0*/  IMAD.WIDE R8, R11, 0x4, R6 ;  /* 0x000000040b087825 */ /* 0x004fca00078e0206 */
[----:B------:R-:W2:Y:S02]  /*00f0*/  @P2 LDG.E R218, desc[UR12][R8.64] ;  /* 0x0000000c08da2981 */ /* 0x000ea4000c1e1900 */
[----:B------:R-:W4:Y:S02]  /*0100*/  LDC.64 R6, c[0x0][0x2f8] ;  /* 0x0000be00ff067b82 */ /* 0x000f240000000a00 */
[----:B------:R-:W2:Y:S06]  /*0110*/  @P2 LDG.E R221, desc[UR12][R8.64+0x4] ;  /* 0x0000040c08dd2981 */ /* 0x000eac000c1e1900 */
[----:B------:R-:W1:Y:S02]  /*0120*/  @P1 LDC.64 R4, c[0x0][0x300] ;  /* 0x0000c000ff041b82 */ /* 0x000e640000000a00 */
[----:B-1----:R-:W-:-:S05]  /*0130*/  @P1 IMAD.WIDE R4, R11, 0x4, R4 ;  /* 0x000000040b041825 */ /* 0x002fca00078e0204 */
[----:B------:R1:W5:Y:S01]  /*0140*/  @P1 LDG.E R10, desc[UR12][R4.64] ;  /* 0x0000000c040a1981 */ /* 0x000362000c1e1900 */
[----:B------:R-:W-:Y:S02]  /*0150*/  ISETP.NE.AND P3, PT, R0, RZ, PT ;  /* 0x000000ff0000720c */ /* 0x000fe40003f65270 */
[----:B---3--:R-:W-:-:S04]  /*0160*/  ISETP.EQ.U32.AND P0, PT, R2, RZ, PT ;  /* 0x000000ff0200720c */ /* 0x008fc80003f02070 */
[----:B------:R-:W-:Y:S01]  /*0170*/  ISETP.EQ.OR.EX P0, PT, R3, RZ, !P3, P0 ;  /* 0x000000ff0300720c */ /* 0x000fe20005f02700 */
[----:B------:R-:W-:Y:S02]  /*0180*/  IMAD.MOV.U32 R13, RZ, RZ, -0x1 ;  /* 0xffffffffff0d7424 */ /* 0x000fe400078e00ff */
[----:B----4-:R-:W-:Y:S01]  /*0190*/  IMAD.WIDE R6, R11, 0x4, R6 ;  /* 0x000000040b067825 */ /* 0x010fe200078e0206 */
[----:B------:R-:W3:Y:S01]  /*01a0*/  S2R R31, SR_CTAID.X ;  /* 0x00000000001f7919 */ /* 0x000ee20000002500 */
[----:B------:R-:W4:Y:S08]  /*01b0*/  S2R R20, SR_CTAID.Z ;  /* 0x0000000000147919 */ /* 0x000f300000002700 */
[----:B------:R1:W5:Y:S01]  /*01c0*/  @!P0 LDG.E R13, desc[UR12][R6.64] ;  /* 0x0000000c060d8981 */ /* 0x000362000c1e1900 */
[----:B------:R-:W-:-:S04]  /*01d0*/  ISETP.NE.U32.AND P0, PT, R2, RZ, PT ;  /* 0x000000ff0200720c */ /* 0x000fc80003f05070 */
[----:B------:R-:W-:Y:S01]  /*01e0*/  ISETP.NE.AND.EX P0, PT, R3, RZ, PT, P0 ;  /* 0x000000ff0300720c */ /* 0x000fe20003f05300 */
[----:B--2---:R-:W-:-:S06]  /*01f0*/  @P2 IMAD.IADD R221, R221, 0x1, -R218 ;  /* 0x00000001dddd2824 */ /* 0x004fcc00078e0ada */
[----:B------:R-:W2:Y:S06]  /*0200*/  @!P2 LDC R221, c[0x0][0x2c4] ;  /* 0x0000b100ffddab82 */ /* 0x000eac0000000800 */
[----:B-1-34-:R-:W-:Y:S05]  /*0210*/  @!P0 BRA `(.L_x_710) ;  /* 0x0000000000108947 */ /* 0x01afea0003800000 */
[----:B------:R-:W3:Y:S02]  /*0220*/  @P3 LDG.E R0, desc[UR12][R6.64+0x4] ;  /* 0x0000040c06003981 */ /* 0x000ee4000c1e1900 */
[----:B---3-5:R-:W-:-:S06]  /*0230*/  @P3 IADD3 R5, R0, -R13, RZ ;  /* 0x8000000d00053210 */ /* 0x028fcc0007ffe0ff */
[----:B------:R3:W5:Y:S01]  /*0240*/  @!P3 LDG.E R5, desc[UR12][R6.64] ;  /* 0x0000000c0605b981 */ /* 0x000762000c1e1900 */
[----:B------:R-:W-:Y:S05]  /*0250*/  BRA `(.L_x_711) ;  /* 0x0000000000047947 */ /* 0x000fea0003800000 */
.L_x_710:
[----:B------:R-:W1:Y:S02]  /*0260*/  LDC R5, c[0x0][0x2c8] ;  /* 0x0000b200ff057b82 */ /* 0x000e640000000800 */
.L_x_711:
[----:B------:R-:W4:Y:S02]  /*0270*/  LDC.64 R2, c[0x0][0x308] ;  /* 0x0000c200ff027b82 */ /* 0x000f240000000a00 */
[----:B----4-:R-:W-:-:S04]  /*0280*/  ISETP.NE.U32.AND P1, PT, R2, RZ, PT ;  /* 0x000000ff0200720c */ /* 0x010fc80003f25070 */
[----:B------:R-:W-:-:S13]  /*0290*/  ISETP.NE.AND.EX P1, PT, R3, RZ, PT, P1 ;  /* 0x000000ff0300720c */ /* 0x000fda0003f25310 */
[----:B------:R-:W3:Y:S01]  /*02a0*/  @P1 LDC.64 R2, c[0x0][0x308] ;  /* 0x0000c200ff021b82 */ /* 0x000ee20000000a00 */
[----:B------:R-:W-:-:S07]  /*02b0*/  IMAD.SHL.U32 R134, R31, 0x40, RZ ;  /* 0x000000401f867824 */ /* 0x000fce00078e00ff */
[----:B------:R-:W4:Y:S01]  /*02c0*/  @!P1 LDC R0, c[0x0][0x2cc] ;  /* 0x0000b300ff009b82 */ /* 0x000f220000000800 */
[----:B---3--:R-:W-:-:S07]  /*02d0*/  @P1 IMAD.WIDE R6, R11, 0x4, R2 ;  /* 0x000000040b061825 */ /* 0x008fce00078e0202 */
[----:B------:R-:W3:Y:S01]  /*02e0*/  @!P1 LDC.64 R2, c[0x0][0x318] ;  /* 0x0000c600ff029b82 */ /* 0x000ee20000000a00 */
[----:B------:R1:W5:Y:S01]  /*02f0*/  @P1 LDG.E R7, desc[UR12][R6.64] ;  /* 0x0000000c06071981 */ /* 0x000362000c1e1900 */
[----:B--2---:R-:W-:-:S13]  /*0300*/  ISETP.GT.AND P0, PT, R221, R134, PT ;  /* 0x00000086dd00720c */ /* 0x004fda0003f04270 */
[----:B----4-:R-:W-:Y:S05]  /*0310*/  @!P0 EXIT ;  /* 0x000000000000894d */ /* 0x010fea0003800000 */
[----:B------:R-:W2:Y:S01]  /*0320*/  LDC R131, c[0x0][0x398] ;  /* 0x0000e600ff837b82 */ /* 0x000ea20000000800 */
[----:B---3--:R-:W-:Y:S01]  /*0330*/  @!P1 ISETP.NE.U32.AND P0, PT, R2, RZ, PT ;  /* 0x000000ff0200920c */ /* 0x008fe20003f05070 */
[----:B-1---5:R-:W-:Y:S01]  /*0340*/  @P1 IMAD.IADD R6, R7, 0x1, -R10 ;  /* 0x0000000107061824 */ /* 0x022fe200078e0a0a */
[----:B------:R-:W-:Y:S01]  /*0350*/  ULDC UR5, c[0x0][0x2c8] ;  /* 0x0000b20000057ab9 */ /* 0x000fe20000000800 */
[----:B------:R-:W1:Y:S01]  /*0360*/  S2R R128, SR_TID.X ;  /* 0x0000000000807919 */ /* 0x000e620000002100 */
[----:B------:R-:W-:Y:S01]  /*0370*/  @!P1 ISETP.NE.AND.EX P0, PT, R3, RZ, PT, P0 ;  /* 0x000000ff0300920c */ /* 0x000fe20003f05300 */
[----:B------:R-:W-:Y:S01]  /*0380*/  UIADD3 UR5, UR5, 0x7f, URZ ;  /* 0x0000007f05057890 */ /* 0x000fe2000fffe03f */
[----:B------:R-:W-:Y:S02]  /*0390*/  IADD3 R3, -R221, 0xbf, R134 ;  /* 0x000000bfdd037810 */ /* 0x000fe40007ffe186 */
[----:B------:R-:W-:Y:S01]  /*03a0*/  @!P1 SEL R0, R0, RZ, P0 ;  /* 0x000000ff00009207 */ /* 0x000fe20000000000 */
[----:B------:R-:W-:-:S03]  /*03b0*/  USHF.R.S32.HI UR4, URZ, 0x1f, UR5 ;  /* 0x0000001f3f047899 */ /* 0x000fc60008011405 */
[----:B------:R-:W-:Y:S01]  /*03c0*/  @!P1 IADD3 R6, R0, R5, -R10 ;  /* 0x0000000500069210 */ /* 0x000fe20007ffe80a */
[----:B------:R-:W-:-:S04]  /*03d0*/  ULEA.HI UR4, UR4, UR5, URZ, 0x7 ;  /* 0x0000000504047291 */ /* 0x000fc8000f8f383f */
[----:B------:R-:W-:Y:S01]  /*03e0*/  VIADD R5, R6, 0x7f ;  /* 0x0000007f06057836 */ /* 0x000fe20000000000 */
[----:B------:R-:W-:-:S04]  /*03f0*/  USHF.R.S32.HI UR4, URZ, 0x7, UR4 ;  /* 0x000000073f047899 */ /* 0x000fc80008011404 */
[----:B------:R-:W-:Y:S02]  /*0400*/  SHF.R.S32.HI R2, RZ, 0x1f, R5 ;  /* 0x0000001fff027819 */ /* 0x000fe40000011405 */
[----:B--2---:R-:W-:Y:S02]  /*0410*/  IADD3 R3, R3, R131, R6 ;  /* 0x0000008303037210 */ /* 0x004fe40007ffe006 */
[----:B------:R-:W-:Y:S02]  /*0420*/  LEA.HI R2, R2, R5, RZ, 0x7 ;  /* 0x0000000502027211 */ /* 0x000fe400078f38ff */
[----:B------:R-:W-:Y:S02]  /*0430*/  SHF.R.S32.HI R0, RZ, 0x1f, R3 ;  /* 0x0000001fff007819 */ /* 0x000fe40000011403 */
[----:B------:R-:W-:Y:S02]  /*0440*/  SHF.R.S32.HI R2, RZ, 0x7, R2 ;  /* 0x00000007ff027819 */ /* 0x000fe40000011402 */
[----:B------:R-:W-:-:S04]  /*0450*/  LEA.HI R0, R0, R3, RZ, 0x7 ;  /* 0x0000000300007211 */ /* 0x000fc800078f38ff */
[----:B------:R-:W-:-:S04]  /*0460*/  SHF.R.S32.HI R3, RZ, 0x7, R0 ;  /* 0x00000007ff037819 */ /* 0x000fc80000011400 */
[----:B------:R-:W-:-:S04]  /*0470*/  VIMNMX3 R196, R2, UR4, R3, PT ;  /* 0x0000000402c47c0f */ /* 0x000fc8000b800103 */
[----:B------:R-:W-:-:S13]  /*0480*/  ISETP.GT.AND P0, PT, R196, RZ, PT ;  /* 0x000000ffc400720c */ /* 0x000fda0003f04270 */
[----:B-1----:R-:W-:Y:S05]  /*0490*/  @P0 BRA `(.L_x_712) ;  /* 0x0000000800200947 */ /* 0x002fea0003800000 */
[----:B------:R-:W-:Y:S01]  /*04a0*/  ISETP.NE.AND P0, PT, R218, -0x1, PT ;  /* 0xffffffffda00780c */ /* 0x000fe20003f05270 */
[----:B------:R-:W1:Y:S01]  /*04b0*/  LDC.64 R4, c[0x0][0x298] ;  /* 0x0000a600ff047b82 */ /* 0x000e620000000a00 */
[----:B------:R-:W-:Y:S01]  /*04c0*/  SHF.R.S32.HI R7, RZ, 0x1f, R128 ;  /* 0x0000001fff077819 */ /* 0x000fe20000011480 */
[----:B------:R-:W-:Y:S01]  /*04d0*/  ULDC.64 UR4, c[0x0][0x2a0] ;  /* 0x0000a80000047ab9 */ /* 0x000fe20000000a00 */
[----:B------:R-:W-:Y:S01]  /*04e0*/  IADD3 R221, -R134, R221, RZ ;  /* 0x000000dd86dd7210 */ /* 0x000fe20007ffe1ff */
[----:B------:R-:W-:Y:S01]  /*04f0*/  ULDC UR6, c[0x0][0x270] ;  /* 0x00009c0000067ab9 */ /* 0x000fe20000000800 */
[----:B------:R-:W-:Y:S01]  /*0500*/  LEA.HI R0, R7, R128, RZ, 0x3 ;  /* 0x0000008007007211 */ /* 0x000fe200078f18ff */
[----:B------:R-:W-:Y:S03]  /*0510*/  BSSY B0, `(.L_x_713) ;  /* 0x0000034000007945 */ /* 0x000fe60003800000 */
[----:B------:R-:W-:-:S02]  /*0520*/  LOP3.LUT R7, R0, 0xfffffff8, RZ, 0xc0, !PT ;  /* 0xfffffff800077812 */ /* 0x000fc400078ec0ff */
[----:B------:R-:W-:Y:S01]  /*0530*/  SHF.R.S32.HI R0, RZ, 0x3, R0 ;  /* 0x00000003ff007819 */ /* 0x000fe20000011400 */
[----:B------:R-:W2:Y:S01]  /*0540*/  @!P0 LDC.64 R2, c[0x0][0x290] ;  /* 0x0000a400ff028b82 */ /* 0x000ea20000000a00 */
[----:B------:R-:W-:Y:S01]  /*0550*/  @!P0 SHF.R.S32.HI R9, RZ, 0x1f, R11 ;  /* 0x0000001fff098819 */ /* 0x000fe2000001140b */
[----:B------:R-:W-:Y:S01]  /*0560*/  IMAD.IADD R128, R128, 0x1, -R7 ;  /* 0x0000000180807824 */ /* 0x000fe200078e0a07 */
[----:B------:R-:W-:Y:S01]  /*0570*/  SHF.R.S32.HI R7, RZ, 0x1f, R134 ;  /* 0x0000001fff077819 */ /* 0x000fe20000011486 */
[C---:B------:R-:W-:Y:S01]  /*0580*/  VIADD R10, R0.reuse, 0x10 ;  /* 0x00000010000a7836 */ /* 0x040fe20000000000 */
[-C--:B------:R-:W-:Y:S02]  /*0590*/  ISETP.GE.AND P2, PT, R0, R221.reuse, PT ;  /* 0x000000dd0000720c */ /* 0x080fe40003f46270 */
[----:B------:R-:W-:Y:S02]  /*05a0*/  ISETP.NE.AND P6, PT, R128, RZ, PT ;  /* 0x000000ff8000720c */ /* 0x000fe40003fc5270 */
[----:B------:R-:W-:-:S02]  /*05b0*/  ISETP.GE.AND P1, PT, R10, R221, PT ;  /* 0x000000dd0a00720c */ /* 0x000fc40003f26270 */
[----:B------:R-:W-:Y:S01]  /*05c0*/  ISETP.GE.OR P4, PT, R10, R221, P6 ;  /* 0x000000dd0a00720c */ /* 0x000fe20003786670 */
[-C--:B--2---:R-:W-:Y:S02]  /*05d0*/  @!P0 IMAD R6, R9, R2.reuse, RZ ;  /* 0x0000000209068224 */ /* 0x084fe400078e02ff */
[----:B------:R-:W-:-:S04]  /*05e0*/  @!P0 IMAD.WIDE.U32 R12, R11, R2, RZ ;  /* 0x000000020b0c8225 */ /* 0x000fc800078e00ff */
[----:B------:R-:W-:Y:S02]  /*05f0*/  IMAD.SHL.U32 R2, R128, 0x8, RZ ;  /* 0x0000000880027824 */ /* 0x000fe400078e00ff */
[----:B-1----:R-:W-:Y:S01]  /*0600*/  @P0 IMAD.WIDE.U32 R8, R218, R4, RZ ;  /* 0x00000004da080225 */ /* 0x002fe200078e00ff */
[----:B------:R-:W-:-:S03]  /*0610*/  @!P0 MOV R8, R12 ;  /* 0x0000000c00088202 */ /* 0x000fc60000000f00 */
[----:B------:R-:W-:Y:S01]  /*0620*/  @!P0 IMAD R6, R11, R3, R6 ;  /* 0x000000030b068224 */ /* 0x000fe200078e0206 */
[----:B------:R-:W-:Y:S01]  /*0630*/  SHF.R.S32.HI R3, RZ, 0x1f, R2 ;  /* 0x0000001fff037819 */ /* 0x000fe20000011402 */
[----:B------:R-:W-:Y:S02]  /*0640*/  @P0 IMAD R218, R218, R5, R9 ;  /* 0x00000005dada0224 */ /* 0x000fe400078e0209 */
[----:B------:R-:W-:Y:S02]  /*0650*/  @!P0 IMAD.IADD R218, R13, 0x1, R6 ;  /* 0x000000010dda8824 */ /* 0x000fe400078e0206 */
[-C--:B------:R-:W-:Y:S01]  /*0660*/  IMAD R6, R7, R4.reuse, RZ ;  /* 0x0000000407067224 */ /* 0x080fe200078e02ff */
[----:B------:R-:W-:Y:S01]  /*0670*/  SHF.R.S32.HI R7, RZ, 0x1f, R20 ;  /* 0x0000001fff077819 */ /* 0x000fe20000011414 */
[----:B------:R-:W-:-:S04]  /*0680*/  IMAD.WIDE.U32 R12, R134, R4, R2 ;  /* 0x00000004860c7225 */ /* 0x000fc800078e0002 */
[----:B------:R-:W-:Y:S01]  /*0690*/  IMAD R9, R134, R5, R6 ;  /* 0x0000000586097224 */ /* 0x000fe200078e0206 */
[----:B------:R-:W-:Y:S01]  /*06a0*/  IADD3 R8, P0, R8, R12, RZ ;  /* 0x0000000c08087210 */ /* 0x000fe20007f1e0ff */
[----:B------:R-:W-:Y:S01]  /*06b0*/  IMAD R7, R7, UR4, RZ ;  /* 0x0000000407077c24 */ /* 0x000fe2000f8e02ff */
[----:B------:R-:W-:Y:S01]  /*06c0*/  IADD3 R6, R0, 0x20, RZ ;  /* 0x0000002000067810 */ /* 0x000fe20007ffe0ff */
[----:B------:R-:W-:Y:S01]  /*06d0*/  IMAD R11, R11, UR6, R20 ;  /* 0x000000060b0b7c24 */ /* 0x000fe2000f8e0214 */
[----:B------:R-:W-:Y:S01]  /*06e0*/  IADD3.X R9, R218, R13, R9, P0, !PT ;  /* 0x0000000dda097210 */ /* 0x000fe200007fe409 */
[----:B------:R-:W-:Y:S01]  /*06f0*/  IMAD R15, R20, UR5, R7 ;  /* 0x00000005140f7c24 */ /* 0x000fe2000f8e0207 */
[----:B------:R-:W-:Y:S01]  /*0700*/  ISETP.GE.AND P0, PT, R6, R221, PT ;  /* 0x000000dd0600720c */ /* 0x000fe20003f06270 */
[----:B------:R-:W-:Y:S01]  /*0710*/  IMAD.WIDE.U32 R20, R20, UR4, R8 ;  /* 0x0000000414147c25 */ /* 0x000fe2000f8e0008 */
[----:B------:R-:W-:Y:S01]  /*0720*/  ULDC UR4, c[0x0][0x2c4] ;  /* 0x0000b10000047ab9 */ /* 0x000fe20000000800 */
[----:B------:R-:W-:-:S02]  /*0730*/  SHF.R.S32.HI R9, RZ, 0x1f, R0 ;  /* 0x0000001fff097819 */ /* 0x000fc40000011400 */
[----:B------:R-:W-:Y:S01]  /*0740*/  IMAD R134, R11, UR4, R134 ;  /* 0x000000040b867c24 */ /* 0x000fe2000f8e0286 */
[----:B------:R-:W-:Y:S01]  /*0750*/  IADD3 R15, R21, R15, RZ ;  /* 0x0000000f150f7210 */ /* 0x000fe20007ffe0ff */
[----:B------:R-:W-:Y:S01]  /*0760*/  VIADD R11, R2, 0x40 ;  /* 0x00000040020b7836 */ /* 0x000fe20000000000 */
[----:B------:R-:W-:Y:S06]  /*0770*/  @P2 BRA `(.L_x_714) ;  /* 0x0000000000342947 */ /* 0x000fec0003800000 */
[-C--:B------:R-:W-:Y:S01]  /*0780*/  IMAD R7, R9, R4.reuse, RZ ;  /* 0x0000000409077224 */ /* 0x080fe200078e02ff */
[----:B------:R-:W-:Y:S01]  /*0790*/  ULDC UR6, c[0x0][0x2d0] ;  /* 0x0000b40000067ab9 */ /* 0x000fe20000000800 */
[----:B------:R-:W-:Y:S01]  /*07a0*/  IMAD.MOV.U32 R14, RZ, RZ, R20 ;  /* 0x000000ffff0e7224 */ /* 0x000fe200078e0014 */
[----:B------:R-:W-:Y:S01]  /*07b0*/  ISETP.GE.AND P5, PT, R2, UR6, PT ;  /* 0x0000000602007c0c */ /* 0x000fe2000bfa6270 */
[C---:B------:R-:W-:Y:S01]  /*07c0*/  IMAD R7, R0.reuse, R5, R7 ;  /* 0x0000000500077224 */ /* 0x040fe200078e0207 */
[----:B------:R-:W-:Y:S01]  /*07d0*/  ISETP.GE.AND P3, PT, R11, UR6, PT ;  /* 0x000000060b007c0c */ /* 0x000fe2000bf66270 */
[----:B------:R-:W-:Y:S01]  /*07e0*/  IMAD.WIDE.U32 R12, R0, R4, R14 ;  /* 0x00000004000c7225 */ /* 0x000fe200078e000e */
[----:B------:R-:W-:-:S04]  /*07f0*/  ULDC.64 UR4, c[0x0][0x280] ;  /* 0x0000a00000047ab9 */ /* 0x000fc80000000a00 */
[----:B------:R-:W-:Y:S02]  /*0800*/  IADD3 R7, R13, R7, RZ ;  /* 0x000000070d077210 */ /* 0x000fe40007ffe0ff */
[----:B------:R-:W-:-:S04]  /*0810*/  LEA R16, P2, R12, UR4, 0x1 ;  /* 0x000000040c107c11 */ /* 0x000fc8000f8408ff */
[----:B------:R-:W-:-:S05]  /*0820*/  LEA.HI.X R17, R12, UR5, R7, 0x1, P2 ;  /* 0x000000050c117c11 */ /* 0x000fca00090f0c07 */
[----:B------:R1:W-:Y:S04]  /*0830*/  @!P5 STG.E.128 desc[UR12][R16.64], RZ ;  /* 0x000000ff1000d986 */ /* 0x0003e8000c101d0c */
[----:B------:R1:W-:Y:S02]  /*0840*/  @!P3 STG.E.128 desc[UR12][R16.64+0x80], RZ ;  /* 0x000080ff1000b986 */ /* 0x0003e4000c101d0c */
.L_x_714:
[----:B------:R-:W-:Y:S05]  /*0850*/  BSYNC B0 ;  /* 0x0000000000007941 */ /* 0x000fea0003800000 */
.L_x_713:
[----:B------:R-:W-:Y:S01]  /*0860*/  BSSY B0, `(.L_x_715) ;  /* 0x0000013000007945 */ /* 0x000fe20003800000 */
[----:B------:R-:W-:-:S03]  /*0870*/  ISETP.GE.OR P3, PT, R6, R221, P6 ;  /* 0x000000dd0600720c */ /* 0x000fc60003766670 */
[----:B------:R-:W-:Y:S10]  /*0880*/  @P1 BRA `(.L_x_716) ;  /* 0x0000000000401947 */ /* 0x000ff40003800000 */
[----:B------:R-:W-:Y:S01]  /*0890*/  IADD3 R7, P1, R0, 0x10, RZ ;  /* 0x0000001000077810 */ /* 0x000fe20007f3e0ff */
[----:B------:R-:W-:Y:S01]  /*08a0*/  IMAD.MOV.U32 R12, RZ, RZ, R20 ;  /* 0x000000ffff0c7224 */ /* 0x000fe200078e0014 */
[----:B------:R-:W-:Y:S01]  /*08b0*/  ULDC UR6, c[0x0][0x2d0] ;  /* 0x0000b40000067ab9 */ /* 0x000fe20000000800 */
[----:B------:R-:W-:Y:S01]  /*08c0*/  ULDC.64 UR4, c[0x0][0x280] ;  /* 0x0000a00000047ab9 */ /* 0x000fe20000000a00 */
[----:B------:R-:W-:Y:S01]  /*08d0*/  ISETP.GE.AND P2, PT, R2, UR6, PT ;  /* 0x0000000602007c0c */ /* 0x000fe2000bf46270 */
[----:B------:R-:W-:Y:S01]  /*08e0*/  IMAD.X R13, RZ, RZ, R9, P1 ;  /* 0x000000ffff0d7224 */ /* 0x000fe200008e0609 */
[----:B------:R-:W-:-:S03]  /*08f0*/  ISETP.GE.AND P1, PT, R11, UR6, PT ;  /* 0x000000060b007c0c */ /* 0x000fc6000bf26270 */
[----:B------:R-:W-:Y:S01]  /*0900*/  IMAD R6, R13, R4, RZ ;  /* 0x000000040d067224 */ /* 0x000fe200078e02ff */
[----:B------:R-:W-:-:S03]  /*0910*/  MOV R13, R15 ;  /* 0x0000000f000d7202 */ /* 0x000fc60000000f00 */
[C---:B------:R-:W-:Y:S02]  /*0920*/  IMAD R6, R7.reuse, R5, R6 ;  /* 0x0000000507067224 */ /* 0x040fe400078e0206 */
[----:B------:R-:W-:-:S04]  /*0930*/  IMAD.WIDE.U32 R12, R7, R4, R12 ;  /* 0x00000004070c7225 */ /* 0x000fc800078e000c */
[----:B------:R-:W-:Y:S01]  /*0940*/  IMAD.IADD R6, R13, 0x1, R6 ;  /* 0x000000010d067824 */ /* 0x000fe200078e0206 */
[----:B-1----:R-:W-:-:S04]  /*0950*/  LEA R16, P5, R12, UR4, 0x1 ;  /* 0x000000040c107c11 */ /* 0x002fc8000f8a08ff */
[----:B------:R-:W-:-:S05]  /*0960*/  LEA.HI.X R17, R12, UR5, R6, 0x1, P5 ;  /* 0x000000050c117c11 */ /* 0x000fca000a8f0c06 */
[----:B------:R2:W-:Y:S04]  /*0970*/  @!P2 STG.E.128 desc[UR12][R16.64], RZ ;  /* 0x000000ff1000a986 */ /* 0x0005e8000c101d0c */
[----:B------:R2:W-:Y:S02]  /*0980*/  @!P1 STG.E.128 desc[UR12][R16.64+0x80], RZ ;  /* 0x000080ff10009986 */ /* 0x0005e4000c101d0c */
.L_x_716:
[----:B------:R-:W-:Y:S05]  /*0990*/  BSYNC B0 ;  /* 0x0000000000007941 */ /* 0x000fea0003800000 */
.L_x_715:
[----:B------:R-:W-:Y:S01]  /*09a0*/  BSSY B0, `(.L_x_717) ;  /* 0x0000014000007945 */ /* 0x000fe20003800000 */
[----:B------:R-:W-:Y:S02]  /*09b0*/  IADD3 R8, P2, R134, R0, RZ ;  /* 0x0000000086087210 */ /* 0x000fe40007f5e0ff */
[----:B------:R-:W-:Y:S01]  /*09c0*/  IADD3 R10, R0, 0x30, RZ ;  /* 0x00000030000a7810 */ /* 0x000fe20007ffe0ff */
[----:B------:R-:W-:Y:S05]  /*09d0*/  @P0 BRA `(.L_x_718) ;  /* 0x0000000000400947 */ /* 0x000fea0003800000 */
        /* <DEDUP_REMOVED lines=12> */
[----:B-12---:R-:W-:-:S04]  /*0aa0*/  LEA R16, P5, R12, UR4, 0x1 ;  /* 0x000000040c107c11 */ /* 0x006fc8000f8a08ff */
[----:B------:R-:W-:-:S05]  /*0ab0*/  LEA.HI.X R17, R12, UR5, R7, 0x1, P5 ;  /* 0x000000050c117c11 */ /* 0x000fca000a8f0c07 */
[----:B------:R3:W-:Y:S04]  /*0ac0*/  @!P1 STG.E.128 desc[UR12][R16.64], RZ ;  /* 0x000000ff10009986 */ /* 0x0007e8000c101d0c */
[----:B------:R3:W-:Y:S02]  /*0ad0*/  @!P0 STG.E.128 desc[UR12][R16.64+0x80], RZ ;  /* 0x000080ff10008986 */ /* 0x0007e4000c101d0c */
.L_x_718:
[----:B------:R-:W-:Y:S05]  /*0ae0*/  BSYNC B0 ;  /* 0x0000000000007941 */ /* 0x000fea0003800000 */
.L_x_717:
[-C--:B------:R-:W-:Y:S01]  /*0af0*/  ISETP.GE.AND P0, PT, R10, R221.reuse, PT ;  /* 0x000000dd0a00720c */ /* 0x080fe20003f06270 */
[----:B------:R-:W-:Y:S01]  /*0b00*/  BSSY B0, `(.L_x_719) ;  /* 0x0000012000007945 */ /* 0x000fe20003800000 */
[----:B------:R-:W-:-:S11]  /*0b10*/  ISETP.GE.OR P5, PT, R0, R221, P6 ;  /* 0x000000dd0000720c */ /* 0x000fd600037a6670 */
[----:B------:R-:W-:Y:S05]  /*0b20*/  @P0 BRA `(.L_x_720) ;  /* 0x00000000003c0947 */ /* 0x000fea0003800000 */
[----:B------:R-:W-:Y:S01]  /*0b30*/  IADD3 R3, P0, R0, 0x30, RZ ;  /* 0x0000003000037810 */ /* 0x000fe20007f1e0ff */
[----:B------:R-:W-:Y:S01]  /*0b40*/  ULDC.64 UR4, c[0x0][0x280] ;  /* 0x0000a00000047ab9 */ /* 0x000fe20000000a00 */
[----:B------:R-:W-:-:S03]  /*0b50*/  MOV R14, R20 ;  /* 0x00000014000e7202 */ /* 0x000fc60000000f00 */
[----:B------:R-:W-:Y:S02]  /*0b60*/  IMAD.X R7, RZ, RZ, R9, P0 ;  /* 0x000000ffff077224 */ /* 0x000fe400000e0609 */
[----:B------:R-:W-:-:S04]  /*0b70*/  IMAD.WIDE.U32 R14, R3, R4, R14 ;  /* 0x00000004030e7225 */ /* 0x000fc800078e000e */
[----:B------:R-:W-:Y:S01]  /*0b80*/  IMAD R0, R7, R4, RZ ;  /* 0x0000000407007224 */ /* 0x000fe200078e02ff */
[----:B------:R-:W-:Y:S01]  /*0b90*/  LEA R4, P0, R14, UR4, 0x1 ;  /* 0x000000040e047c11 */ /* 0x000fe2000f8008ff */
[----:B------:R-:W-:Y:S02]  /*0ba0*/  ULDC UR4, c[0x0][0x2d0] ;  /* 0x0000b40000047ab9 */ /* 0x000fe40000000800 */
[----:B------:R-:W-:Y:S01]  /*0bb0*/  IMAD R3, R3, R5, R0 ;  /* 0x0000000503037224 */ /* 0x000fe200078e0200 */
[----:B------:R-:W-:-:S03]  /*0bc0*/  ISETP.GE.AND P1, PT, R2, UR4, PT ;  /* 0x0000000402007c0c */ /* 0x000fc6000bf26270 */
[----:B------:R-:W-:-:S05]  /*0bd0*/  IMAD.IADD R3, R15, 0x1, R3 ;  /* 0x000000010f037824 */ /* 0x000fca00078e0203 */
[----:B------:R-:W-:Y:S02]  /*0be0*/  LEA.HI.X R5, R14, UR5, R3, 0x1, P0 ;  /* 0x000000050e057c11 */ /* 0x000fe400080f0c03 */
[----:B------:R-:W-:-:S03]  /*0bf0*/  ISETP.GE.AND P0, PT, R11, UR4, PT ;  /* 0x000000040b007c0c */ /* 0x000fc6000bf06270 */
[----:B------:R4:W-:Y:S10]  /*0c00*/  @!P1 STG.E.128 desc[UR12][R4.64], RZ ;  /* 0x000000ff04009986 */ /* 0x0009f4000c101d0c */
[----:B------:R4:W-:Y:S02]  /*0c10*/  @!P0 STG.E.128 desc[UR12][R4.64+0x80], RZ ;  /* 0x000080ff04008986 */ /* 0x0009e4000c101d0c */
.L_x_720:
[----:B------:R-:W-:Y:S05]  /*0c20*/  BSYNC B0 ;  /* 0x0000000000007941 */ /* 0x000fea0003800000 */
.L_x_719:
[----:B------:R-:W-:Y:S01]  /*0c30*/  ULDC.64 UR4, c[0x0][0x2b0] ;  /* 0x0000ac0000047ab9 */ /* 0x000fe20000000a00 */
[----:B------:R-:W-:Y:S01]  /*0c40*/  ISETP.GE.OR P6, PT, R10, R221, P6 ;  /* 0x000000dd0a00720c */ /* 0x000fe200037c6670 */
[----:B------:R-:W-:Y:S01]  /*0c50*/  @!P4 IMAD.MOV.U32 R7, RZ, RZ, 0x7f800000 ;  /* 0x7f800000ff07c424 */ /* 0x000fe200078e00ff */
[----:B------:R-:W-:Y:S01]  /*0c60*/  LEA.HI.X.SX32 R9, R134, R9, 0x1, P2 ;  /* 0x0000000986097211 */ /* 0x000fe200010f0eff */
[----:B----4-:R-:W-:Y:S01]  /*0c70*/  @!P3 IMAD.MOV.U32 R5, RZ, RZ, 0x7f800000 ;  /* 0x7f800000ff05b424 */ /* 0x010fe200078e00ff */
[----:B------:R-:W-:-:S04]  /*0c80*/  LEA R2, P0, R8, UR4, 0x2 ;  /* 0x0000000408027c11 */ /* 0x000fc8000f8010ff */
[----:B------:R-:W-:Y:S01]  /*0c90*/  LEA.HI.X R3, R8, UR5, R9, 0x2, P0 ;  /* 0x0000000508037c11 */ /* 0x000fe200080f1409 */
[----:B------:R-:W-:-:S04]  /*0ca0*/  @!P5 IMAD.MOV.U32 R9, RZ, RZ, 0x7f800000 ;  /* 0x7f800000ff09d424 */ /* 0x000fc800078e00ff */
[----:B------:R4:W-:Y:S04]  /*0cb0*/  @!P4 STG.E desc[UR12][R2.64+0x40], R7 ;  /* 0x000040070200c986 */ /* 0x0009e8000c10190c */
[----:B------:R4:W-:Y:S04]  /*0cc0*/  @!P5 STG.E desc[UR12][R2.64], R9 ;  /* 0x000000090200d986 */ /* 0x0009e8000c10190c */
[----:B------:R4:W-:Y:S01]  /*0cd0*/  @!P3 STG.E desc[UR12][R2.64+0x80], R5 ;  /* 0x000080050200b986 */ /* 0x0009e2000c10190c */
[----:B------:R-:W-:Y:S05]  /*0ce0*/  @P6 EXIT ;  /* 0x000000000000694d */ /* 0x000fea0003800000 */
[----:B----4-:R-:W-:-:S05]  /*0cf0*/  MOV R5, 0x7f800000 ;  /* 0x7f80000000057802 */ /* 0x010fca0000000f00 */
[----:B------:R-:W-:Y:S01]  /*0d00*/  STG.E desc[UR12][R2.64+0xc0], R5 ;  /* 0x0000c00502007986 */ /* 0x000fe2000c10190c */
[----:B------:R-:W-:Y:S05]  /*0d10*/  EXIT ;  /* 0x000000000000794d */ /* 0x000fea0003800000 */
.L_x_712:
[----:B------:R-:W1:Y:S01]  /*0d20*/  LDC.64 R2, c[0x0][0x368] ;  /* 0x0000da00ff027b82 */ /* 0x000e620000000a00 */
[----:B------:R-:W-:-:S07]  /*0d30*/  IMAD.MOV.U32 R0, RZ, RZ, R11 ;  /* 0x000000ffff007224 */ /* 0x000fce00078e000b */
[----:B------:R-:W2:Y:S01]  /*0d40*/  LDC.64 R4, c[0x0][0x370] ;  /* 0x0000dc00ff047b82 */ /* 0x000ea20000000a00 */
[----:B-1----:R-:W-:-:S04]  /*0d50*/  ISETP.NE.U32.AND P0, PT, R2, RZ, PT ;  /* 0x000000ff0200720c */ /* 0x002fc80003f05070 */
[----:B------:R-:W-:-:S13]  /*0d60*/  ISETP.NE.AND.EX P0, PT, R3, RZ, PT, P0 ;  /* 0x000000ff0300720c */ /* 0x000fda0003f05300 */
[----:B------:R-:W1:Y:S01]  /*0d70*/  @P0 LDC.64 R2, c[0x0][0x368] ;  /* 0x0000da00ff020b82 */ /* 0x000e620000000a00 */
[----:B--2---:R-:W-:-:S04]  /*0d80*/  ISETP.NE.U32.AND P1, PT, R4, RZ, PT ;  /* 0x000000ff0400720c */ /* 0x004fc80003f25070 */
[----:B------:R-:W-:Y:S02]  /*0d90*/  ISETP.NE.AND.EX P1, PT, R5, RZ, PT, P1 ;  /* 0x000000ff0500720c */ /* 0x000fe40003f25310 */
[----:B------:R-:W-:Y:S01]  /*0da0*/  CS2R R226, SRZ ;  /* 0x0000000000e27805 */ /* 0x000fe2000001ff00 */
[----:B-1----:R-:W-:-:S05]  /*0db0*/  @P0 IMAD.WIDE R2, R11, 0x4, R2 ;  /* 0x000000040b020825 */ /* 0x002fca00078e0202 */
[----:B------:R1:W5:Y:S01]  /*0dc0*/  @P0 LDG.E R0, desc[UR12][R2.64] ;  /* 0x0000000c02000981 */ /* 0x000362000c1e1900 */
[----:B------:R-:W-:-:S04]  /*0dd0*/  PLOP3.LUT P0, PT, PT, PT, PT, 0x8, 0x0 ;  /* 0x000000000000781c */ /* 0x000fc80003f0e170 */
[----:B------:R-:W-:Y:S09]  /*0de0*/  @!P1 BRA `(.L_x_721) ;  /* 0x00000000002c9947 */ /* 0x000ff20003800000 */
[----:B-1----:R-:W1:Y:S01]  /*0df0*/  LDC.64 R2, c[0x0][0x378] ;  /* 0x0000de00ff027b82 */ /* 0x002e620000000a00 */
[----:B------:R-:W-:-:S05]  /*0e00*/  SHF.R.S32.HI R7, RZ, 0x1f, R11 ;  /* 0x0000001fff077819 */ /* 0x000fca000001140b */
[-C--:B-1----:R-:W-:Y:S02]  /*0e10*/  IMAD R8, R7, R2.reuse, RZ ;  /* 0x0000000207087224 */ /* 0x082fe400078e02ff */
[----:B------:R-:W-:-:S04]  /*0e20*/  IMAD.WIDE.U32 R14, R11, R2, RZ ;  /* 0x000000020b0e7225 */ /* 0x000fc800078e00ff */
[----:B------:R-:W-:Y:S01]  /*0e30*/  IMAD R3, R11, R3, R8 ;  /* 0x000000030b037224 */ /* 0x000fe200078e0208 */
[----:B------:R-:W-:-:S03]  /*0e40*/  LEA R226, P1, R14, R4, 0x2 ;  /* 0x000000040ee27211 */ /* 0x000fc600078210ff */
[----:B------:R-:W-:Y:S01]  /*0e50*/  IMAD.IADD R3, R15, 0x1, R3 ;  /* 0x000000010f037824 */ /* 0x000fe200078e0203 */
[----:B------:R-:W-:-:S04]  /*0e60*/  ISETP.NE.U32.AND P0, PT, R226, RZ, PT ;  /* 0x000000ffe200720c */ /* 0x000fc80003f05070 */
[----:B------:R-:W-:-:S05]  /*0e70*/  SHF.L.U64.HI R14, R14, 0x2, R3 ;  /* 0x000000020e0e7819 */ /* 0x000fca0000010203 */
[----:B------:R-:W-:-:S05]  /*0e80*/  IMAD.X R227, R14, 0x1, R5, P1 ;  /* 0x000000010ee37824 */ /* 0x000fca00008e0605 */
[----:B------:R-:W-:-:S13]  /*0e90*/  ISETP.NE.AND.EX P0, PT, R227, RZ, PT, P0 ;  /* 0x000000ffe300720c */ /* 0x000fda0003f05300 */
.L_x_721:
[----:B------:R-:W-:Y:S05]  /*0ea0*/  @!P0 BRA `(.L_x_722) ;  /* 0x00000004003c8947 */ /* 0x000fea0003800000 */
[----:B------:R-:W1:Y:S01]  /*0eb0*/  LDC R12, c[0x0][0x380] ;  /* 0x0000e000ff0c7b82 */ /* 0x000e620000000800 */
[----:B------:R-:W-:Y:S01]  /*0ec0*/  LEA R19, R196, 0xffffff80, 0x7 ;  /* 0xffffff80c4137811 */ /* 0x000fe200078e38ff */
[----:B------:R-:W-:-:S03]  /*0ed0*/  ULDC.64 UR4, c[0x0][0x260] ;  /* 0x0000980000047ab9 */ /* 0x000fc60000000a00 */
[----:B-----5:R-:W-:-:S03]  /*0ee0*/  IABS R0, R19 ;  /* 0x0000001300007213 */ /* 0x020fc60000000000 */
[----:B------:R-:W2:Y:S01]  /*0ef0*/  LDC.64 R192, c[0x0][0x248] ;  /* 0x00009200ffc07b82 */ /* 0x000ea20000000a00 */
[----:B-1----:R-:W-:-:S04]  /*0f00*/  IABS R3, R12 ;  /* 0x0000000c00037213 */ /* 0x002fc80000000000 */
[----:B------:R-:W1:Y:S08]  /*0f10*/  I2F.RP R7, R3 ;  /* 0x0000000300077306 */ /* 0x000e700000209400 */
[----:B-1----:R-:W1:Y:S02]  /*0f20*/  MUFU.RCP R4, R7 ;  /* 0x0000000700047308 */ /* 0x002e640000001000 */
[----:B-1----:R-:W-:Y:S01]  /*0f30*/  IADD3 R4, R4, 0xffffffe, RZ ;  /* 0x0ffffffe04047810 */ /* 0x002fe20007ffe0ff */
[----:B------:R-:W1:Y:S05]  /*0f40*/  LDC R7, c[0x0][0x278] ;  /* 0x00009e00ff077b82 */ /* 0x000e6a0000000800 */
[----:B------:R-:W3:Y:S02]  /*0f50*/  F2I.FTZ.U32.TRUNC.NTZ R5, R4 ;  /* 0x0000000400057305 */ /* 0x000ee4000021f000 */
[----:B---3--:R-:W-:Y:S01]  /*0f60*/  IMAD.MOV R2, RZ, RZ, -R5 ;  /* 0x000000ffff027224 */ /* 0x008fe200078e0a05 */
[----:B------:R-:W-:-:S03]  /*0f70*/  MOV R4, RZ ;  /* 0x000000ff00047202 */ /* 0x000fc60000000f00 */
[----:B------:R-:W-:-:S04]  /*0f80*/  IMAD R2, R2, R3, RZ ;  /* 0x0000000302027224 */ /* 0x000fc800078e02ff */
[----:B------:R-:W-:-:S04]  /*0f90*/  IMAD.HI.U32 R5, R5, R2, R4 ;  /* 0x0000000205057227 */ /* 0x000fc800078e0004 */
[----:B------:R-:W-:-:S04]  /*0fa0*/  IMAD.MOV.U32 R2, RZ, RZ, R0 ;  /* 0x000000ffff027224 */ /* 0x000fc800078e0000 */
        /* <DEDUP_REMOVED lines=8> */
[----:B------:R-:W-:-:S04]  /*1030*/  LOP3.LUT R0, R19, R12, RZ, 0x3c, !PT ;  /* 0x0000000c13007212 */ /* 0x000fc800078e3cff */
[----:B------:R-:W-:-:S07]  /*1040*/  ISETP.GE.AND P1, PT, R0, RZ, PT ;  /* 0x000000ff0000720c */ /* 0x000fce0003f26270 */
[----:B------:R-:W-:-:S06]  /*1050*/  @P3 VIADD R13, R13, 0x1 ;  /* 0x000000010d0d3836 */ /* 0x000fcc0000000000 */
[----:B------:R-:W-:Y:S02]  /*1060*/  @!P1 IADD3 R13, -R13, RZ, RZ ;  /* 0x000000ff0d0d9210 */ /* 0x000fe40007ffe1ff */
[----:B------:R-:W-:-:S05]  /*1070*/  @!P2 LOP3.LUT R13, RZ, R12, RZ, 0x33, !PT ;  /* 0x0000000cff0da212 */ /* 0x000fca00078e33ff */
[----:B------:R-:W-:-:S05]  /*1080*/  IMAD.WIDE R14, R13, 0x4, R226 ;  /* 0x000000040d0e7825 */ /* 0x000fca00078e02e2 */
[----:B------:R-:W3:Y:S01]  /*1090*/  LDG.E R0, desc[UR12][R14.64] ;  /* 0x0000000c0e007981 */ /* 0x000ee2000c1e1900 */
[----:B-1----:R-:W-:Y:S02]  /*10a0*/  IABS R2, R7 ;  /* 0x0000000700027213 */ /* 0x002fe40000000000 */
[----:B------:R-:W-:Y:S02]  /*10b0*/  IADD3 R10, -R13, RZ, RZ ;  /* 0x000000ff0d0a7210 */ /* 0x000fe40007ffe1ff */
[----:B------:R-:W1:Y:S03]  /*10c0*/  I2F.RP R5, R2 ;  /* 0x0000000200057306 */ /* 0x000e660000209400 */
[----:B------:R-:W-:-:S05]  /*10d0*/  IMAD R19, R12, R10, R19 ;  /* 0x0000000a0c137224 */ /* 0x000fca00078e0213 */
[----:B------:R-:W-:Y:S01]  /*10e0*/  SHF.R.S32.HI R17, RZ, 0x1f, R19 ;  /* 0x0000001fff117819 */ /* 0x000fe20000011413 */
[----:B-1----:R-:W1:Y:S02]  /*10f0*/  MUFU.RCP R8, R5 ;  /* 0x0000000500087308 */ /* 0x002e640000001000 */
[----:B-1----:R-:W-:-:S06]  /*1100*/  VIADD R8, R8, 0xffffffe ;  /* 0x0ffffffe08087836 */ /* 0x002fcc0000000000 */
[----:B------:R-:W1:Y:S02]  /*1110*/  F2I.FTZ.U32.TRUNC.NTZ R9, R8 ;  /* 0x0000000800097305 */ /* 0x000e64000021f000 */
[----:B-1----:R-:W-:Y:S01]  /*1120*/  IADD3 R3, RZ, -R9, RZ ;  /* 0x80000009ff037210 */ /* 0x002fe20007ffe0ff */
[----:B------:R-:W-:-:S04]  /*1130*/  IMAD.MOV.U32 R8, RZ, RZ, RZ ;  /* 0x000000ffff087224 */ /* 0x000fc800078e00ff */
[----:B------:R-:W-:Y:S01]  /*1140*/  IMAD R4, R3, R2, RZ ;  /* 0x0000000203047224 */ /* 0x000fe200078e02ff */
[----:B------:R-:W-:-:S03]  /*1150*/  IABS R3, R20 ;  /* 0x0000001400037213 */ /* 0x000fc60000000000 */
[----:B------:R-:W-:Y:S01]  /*1160*/  IMAD.HI.U32 R9, R9, R4, R8 ;  /* 0x0000000409097227 */ /* 0x000fe200078e0008 */
[----:B------:R-:W-:-:S05]  /*1170*/  MOV R4, R3 ;  /* 0x0000000300047202 */ /* 0x000fca0000000f00 */
[----:B------:R-:W-:-:S04]  /*1180*/  IMAD.HI.U32 R24, R9, R4, RZ ;  /* 0x0000000409187227 */ /* 0x000fc800078e00ff */
[----:B------:R-:W-:-:S04]  /*1190*/  IMAD.MOV R3, RZ, RZ, -R24 ;  /* 0x000000ffff037224 */ /* 0x000fc800078e0a18 */
[C---:B------:R-:W-:Y:S02]  /*11a0*/  IMAD R3, R2.reuse, R3, R4 ;  /* 0x0000000302037224 */ /* 0x040fe400078e0204 */
[----:B------:R-:W1:Y:S03]  /*11b0*/  LDC.64 R4, c[0x0][0x230] ;  /* 0x00008c00ff047b82 */ /* 0x000e660000000a00 */
[----:B------:R-:W-:-:S13]  /*11c0*/  ISETP.GT.U32.AND P2, PT, R2, R3, PT ;  /* 0x000000030200720c */ /* 0x000fda0003f44070 */
[-C--:B------:R-:W-:Y:S01]  /*11d0*/  @!P2 IADD3 R3, R3, -R2.reuse, RZ ;  /* 0x800000020303a210 */ /* 0x080fe20007ffe0ff */
[----:B------:R-:W-:Y:S01]  /*11e0*/  @!P2 VIADD R24, R24, 0x1 ;  /* 0x000000011818a836 */ /* 0x000fe20000000000 */
[----:B------:R-:W-:Y:S02]  /*11f0*/  ISETP.NE.AND P2, PT, R7, RZ, PT ;  /* 0x000000ff0700720c */ /* 0x000fe40003f45270 */
[----:B------:R-:W-:Y:S02]  /*1200*/  ISETP.GE.U32.AND P3, PT, R3, R2, PT ;  /* 0x000000020300720c */ /* 0x000fe40003f66070 */
[----:B------:R-:W-:-:S04]  /*1210*/  LOP3.LUT R2, R20, R7, RZ, 0x3c, !PT ;  /* 0x0000000714027212 */ /* 0x000fc800078e3cff */
[----:B------:R-:W-:Y:S02]  /*1220*/  ISETP.GE.AND P1, PT, R2, RZ, PT ;  /* 0x000000ff0200720c */ /* 0x000fe40003f26270 */
[----:B------:R-:W4:Y:S05]  /*1230*/  LDC.64 R2, c[0x0][0x238] ;  /* 0x00008e00ff027b82 */ /* 0x000f2a0000000a00 */
[----:B------:R-:W-:-:S06]  /*1240*/  @P3 VIADD R24, R24, 0x1 ;  /* 0x0000000118183836 */ /* 0x000fcc0000000000 */
[----:B------:R-:W-:Y:S02]  /*1250*/  @!P1 IADD3 R24, -R24, RZ, RZ ;  /* 0x000000ff18189210 */ /* 0x000fe40007ffe1ff */
[----:B------:R-:W-:-:S04]  /*1260*/  @!P2 LOP3.LUT R24, RZ, R7, RZ, 0x33, !PT ;  /* 0x00000007ff18a212 */ /* 0x000fc800078e33ff */
[----:B------:R-:W-:Y:S02]  /*1270*/  SHF.R.S32.HI R7, RZ, 0x1f, R24 ;  /* 0x0000001fff077819 */ /* 0x000fe40000011418 */
[----:B---3--:R-:W-:Y:S01]  /*1280*/  SHF.R.S32.HI R9, RZ, 0x1f, R0 ;  /* 0x0000001fff097819 */ /* 0x008fe20000011400 */
[----:B-1----:R-:W-:-:S04]  /*1290*/  IMAD.WIDE.U32 R12, R0, R4, RZ ;  /* 0x00000004000c7225 */ /* 0x002fc800078e00ff */
[----:B------:R-:W-:Y:S02]  /*12a0*/  IMAD R8, R9, R4, RZ ;  /* 0x0000000409087224 */ /* 0x000fe400078e02ff */
[----:B--2---:R-:W-:Y:S02]  /*12b0*/  IMAD R4, R17, R192, RZ ;  /* 0x000000c011047224 */ /* 0x004fe400078e02ff */
[----:B------:R-:W-:Y:S02]  /*12c0*/  IMAD R5, R0, R5, R8 ;  /* 0x0000000500057224 */ /* 0x000fe400078e0208 */
[----:B------:R-:W-:Y:S02]  /*12d0*/  IMAD R4, R19, R193, R4 ;  /* 0x000000c113047224 */ /* 0x000fe400078e0204 */
[----:B----4-:R-:W-:Y:S01]  /*12e0*/  IMAD R9, R9, R2, RZ ;  /* 0x0000000209097224 */ /* 0x010fe200078e02ff */
[----:B------:R-:W-:Y:S01]  /*12f0*/  IADD3 R13, R13, R5, RZ ;  /* 0x000000050d0d7210 */ /* 0x000fe20007ffe0ff */
[----:B------:R-:W-:-:S02]  /*1300*/  IMAD R5, R7, UR4, RZ ;  /* 0x0000000407057c24 */ /* 0x000fc4000f8e02ff */
[----:B------:R-:W-:Y:S02]  /*1310*/  IMAD R9, R0, R3, R9 ;  /* 0x0000000300097224 */ /* 0x000fe400078e0209 */
[----:B------:R-:W-:-:S04]  /*1320*/  IMAD.WIDE.U32 R12, R19, R192, R12 ;  /* 0x000000c0130c7225 */ /* 0x000fc800078e000c */
[----:B------:R-:W-:Y:S02]  /*1330*/  IMAD.IADD R13, R13, 0x1, R4 ;  /* 0x000000010d0d7824 */ /* 0x000fe400078e0204 */
[----:B------:R-:W-:-:S04]  /*1340*/  IMAD.WIDE.U32 R14, R0, R2, RZ ;  /* 0x00000002000e7225 */ /* 0x000fc800078e00ff */
[C---:B------:R-:W-:Y:S01]  /*1350*/  IMAD R5, R24.reuse, UR5, R5 ;  /* 0x0000000518057c24 */ /* 0x040fe2000f8e0205 */
[----:B------:R-:W-:Y:S01]  /*1360*/  IADD3 R9, R15, R9, RZ ;  /* 0x000000090f097210 */ /* 0x000fe20007ffe0ff */
[----:B------:R-:W-:-:S05]  /*1370*/  IMAD.WIDE.U32 R28, R24, UR4, R12 ;  /* 0x00000004181c7c25 */ /* 0x000fca000f8e000c */
[----:B------:R-:W-:Y:S01]  /*1380*/  IADD3 R8, R29, R5, RZ ;  /* 0x000000051d087210 */ /* 0x000fe20007ffe0ff */
[----:B------:R-:W-:Y:S06]  /*1390*/  BRA `(.L_x_723) ;  /* 0x0000000400347947 */ /* 0x000fec0003800000 */
.L_x_722:
[----:B------:R-:W1:Y:S01]  /*13a0*/  LDC R7, c[0x0][0x278] ;  /* 0x00009e00ff077b82 */ /* 0x000e620000000800 */
[----:B------:R-:W-:Y:S02]  /*13b0*/  ISETP.NE.AND P4, PT, R13, -0x1, PT ;  /* 0xffffffff0d00780c */ /* 0x000fe40003f85270 */
[----:B------:R-:W-:-:S04]  /*13c0*/  LEA R19, R196, 0xffffff80, 0x7 ;  /* 0xffffff80c4137811 */ /* 0x000fc800078e38ff */
[----:B------:R-:W-:-:S07]  /*13d0*/  SHF.R.S32.HI R17, RZ, 0x1f, R19 ;  /* 0x0000001fff117819 */ /* 0x000fce0000011413 */
[----:B------:R-:W2:Y:S01]  /*13e0*/  @P4 LDC.64 R192, c[0x0][0x248] ;  /* 0x00009200ffc04b82 */ /* 0x000ea20000000a00 */
[----:B------:R-:W-:Y:S01]  /*13f0*/  @P4 IMAD.IADD R14, R10, 0x1, R13 ;  /* 0x000000010a0e4824 */ /* 0x000fe200078e020d */
[----:B-1----:R-:W-:-:S04]  /*1400*/  IABS R3, R7 ;  /* 0x0000000700037213 */ /* 0x002fc80000000000 */
[----:B------:R-:W1:Y:S08]  /*1410*/  I2F.RP R5, R3 ;  /* 0x0000000300057306 */ /* 0x000e700000209400 */
[----:B-1----:R-:W1:Y:S02]  /*1420*/  MUFU.RCP R8, R5 ;  /* 0x0000000500087308 */ /* 0x002e640000001000 */
[----:B-1----:R-:W-:-:S02]  /*1430*/  VIADD R8, R8, 0xffffffe ;  /* 0x0ffffffe08087836 */ /* 0x002fc40000000000 */
[----:B--2---:R-:W-:-:S04]  /*1440*/  @P4 IMAD R5, R14, R193, RZ ;  /* 0x000000c10e054224 */ /* 0x004fc800078e02ff */
[----:B------:R-:W1:Y:S01]  /*1450*/  F2I.FTZ.U32.TRUNC.NTZ R9, R8 ;  /* 0x0000000800097305 */ /* 0x000e62000021f000 */
[----:B------:R-:W-:-:S05]  /*1460*/  @P4 IMAD.WIDE.U32 R14, R14, R192, RZ ;  /* 0x000000c00e0e4225 */ /* 0x000fca00078e00ff */
[----:B------:R-:W-:Y:S02]  /*1470*/  @P4 IADD3 R5, R15, R5, RZ ;  /* 0x000000050f054210 */ /* 0x000fe40007ffe0ff */
[----:B------:R-:W-:Y:S01]  /*1480*/  @P4 MOV R12, R14 ;  /* 0x0000000e000c4202 */ /* 0x000fe20000000f00 */
[----:B-1----:R-:W-:Y:S01]  /*1490*/  IMAD.MOV R2, RZ, RZ, -R9 ;  /* 0x000000ffff027224 */ /* 0x002fe200078e0a09 */
[----:B------:R-:W-:-:S03]  /*14a0*/  MOV R8, RZ ;  /* 0x000000ff00087202 */ /* 0x000fc60000000f00 */
[----:B------:R-:W-:Y:S01]  /*14b0*/  IMAD R4, R2, R3, RZ ;  /* 0x0000000302047224 */ /* 0x000fe200078e02ff */
[----:B------:R-:W-:-:S03]  /*14c0*/  IABS R2, R20 ;  /* 0x0000001400027213 */ /* 0x000fc60000000000 */
[----:B------:R-:W-:-:S04]  /*14d0*/  IMAD.HI.U32 R9, R9, R4, R8 ;  /* 0x0000000409097227 */ /* 0x000fc800078e0008 */
[----:B------:R-:W-:-:S04]  /*14e0*/  IMAD.MOV.U32 R4, RZ, RZ, R2 ;  /* 0x000000ffff047224 */ /* 0x000fc800078e0002 */
[----:B------:R-:W-:Y:S02]  /*14f0*/  IMAD.HI.U32 R24, R9, R4, RZ ;  /* 0x0000000409187227 */ /* 0x000fe400078e00ff */
[----:B------:R-:W1:Y:S02]  /*1500*/  @P4 LDC.64 R8, c[0x0][0x250] ;  /* 0x00009400ff084b82 */ /* 0x000e640000000a00 */
[----:B------:R-:W-:-:S04]  /*1510*/  IMAD.MOV R2, RZ, RZ, -R24 ;  /* 0x000000ffff027224 */ /* 0x000fc800078e0a18 */
[----:B------:R-:W-:Y:S01]  /*1520*/  IMAD R2, R3, R2, R4 ;  /* 0x0000000203027224 */ /* 0x000fe200078e0204 */
[----:B------:R-:W-:-:S04]  /*1530*/  LOP3.LUT R4, R20, R7, RZ, 0x3c, !PT ;  /* 0x0000000714047212 */ /* 0x000fc800078e3cff */
[----:B------:R-:W-:Y:S02]  /*1540*/  ISETP.GT.U32.AND P1, PT, R3, R2, PT ;  /* 0x000000020300720c */ /* 0x000fe40003f24070 */
[----:B------:R-:W-:-:S11]  /*1550*/  ISETP.GE.AND P2, PT, R4, RZ, PT ;  /* 0x000000ff0400720c */ /* 0x000fd60003f46270 */
[-C--:B------:R-:W-:Y:S02]  /*1560*/  @!P1 IADD3 R2, R2, -R3.reuse, RZ ;  /* 0x8000000302029210 */ /* 0x080fe40007ffe0ff */
[----:B------:R-:W-:Y:S02]  /*1570*/  @!P1 IADD3 R24, R24, 0x1, RZ ;  /* 0x0000000118189810 */ /* 0x000fe40007ffe0ff */
[----:B------:R-:W-:Y:S02]  /*1580*/  ISETP.GE.U32.AND P3, PT, R2, R3, PT ;  /* 0x000000030200720c */ /* 0x000fe40003f66070 */
[----:B------:R-:W2:Y:S01]  /*1590*/  LDC.64 R2, c[0x0][0x260] ;  /* 0x00009800ff027b82 */ /* 0x000ea20000000a00 */
[----:B------:R-:W-:-:S10]  /*15a0*/  ISETP.NE.AND P1, PT, R7, RZ, PT ;  /* 0x000000ff0700720c */ /* 0x000fd40003f25270 */
[----:B------:R-:W-:-:S04]  /*15b0*/  @P3 VIADD R24, R24, 0x1 ;  /* 0x0000000118183836 */ /* 0x000fc80000000000 */
[----:B------:R-:W-:Y:S01]  /*15c0*/  @!P2 IMAD.MOV R24, RZ, RZ, -R24 ;  /* 0x000000ffff18a224 */ /* 0x000fe200078e0a18 */
[----:B------:R-:W-:Y:S06]  /*15d0*/  @P4 BRA `(.L_x_724) ;  /* 0x0000000000344947 */ /* 0x000fec0003800000 */
[----:B------:R-:W3:Y:S01]  /*15e0*/  LDC.64 R192, c[0x0][0x248] ;  /* 0x00009200ffc07b82 */ /* 0x000ee20000000a00 */
[----:B------:R-:W-:-:S07]  /*15f0*/  SHF.R.S32.HI R15, RZ, 0x1f, R10 ;  /* 0x0000001fff0f7819 */ /* 0x000fce000001140a */
[----:B------:R-:W4:Y:S01]  /*1600*/  LDC.64 R4, c[0x0][0x230] ;  /* 0x00008c00ff047b82 */ /* 0x000f220000000a00 */
[-C--:B---3--:R-:W-:Y:S01]  /*1610*/  IMAD R14, R15, R192.reuse, RZ ;  /* 0x000000c00f0e7224 */ /* 0x088fe200078e02ff */
[----:B-----5:R-:W-:Y:S01]  /*1620*/  SHF.R.S32.HI R15, RZ, 0x1f, R0 ;  /* 0x0000001fff0f7819 */ /* 0x020fe20000011400 */
[----:B------:R-:W-:-:S04]  /*1630*/  IMAD.WIDE.U32 R22, R10, R192, RZ ;  /* 0x000000c00a167225 */ /* 0x000fc800078e00ff */
[----:B------:R-:W-:Y:S02]  /*1640*/  IMAD R14, R10, R193, R14 ;  /* 0x000000c10a0e7224 */ /* 0x000fe400078e020e */
[----:B----4-:R-:W-:-:S03]  /*1650*/  IMAD R12, R15, R4, RZ ;  /* 0x000000040f0c7224 */ /* 0x010fc600078e02ff */
[----:B------:R-:W-:Y:S01]  /*1660*/  IADD3 R23, R23, R14, RZ ;  /* 0x0000000e17177210 */ /* 0x000fe20007ffe0ff */
[C---:B------:R-:W-:Y:S02]  /*1670*/  IMAD R5, R0.reuse, R5, R12 ;  /* 0x0000000500057224 */ /* 0x040fe400078e020c */
[----:B------:R-:W-:-:S05]  /*1680*/  IMAD.WIDE.U32 R22, R0, R4, R22 ;  /* 0x0000000400167225 */ /* 0x000fca00078e0016 */
[----:B------:R-:W-:Y:S02]  /*1690*/  IADD3 R5, R23, R5, RZ ;  /* 0x0000000517057210 */ /* 0x000fe40007ffe0ff */
[----:B------:R-:W-:-:S07]  /*16a0*/  MOV R12, R22 ;  /* 0x00000016000c7202 */ /* 0x000fce0000000f00 */
.L_x_724:
[----:B------:R-:W-:Y:S01]  /*16b0*/  MOV R22, R12 ;  /* 0x0000000c00167202 */ /* 0x000fe20000000f00 */
[----:B------:R-:W-:Y:S01]  /*16c0*/  IMAD R4, R17, R192, RZ ;  /* 0x000000c011047224 */ /* 0x000fe200078e02ff */
[----:B------:R-:W-:Y:S02]  /*16d0*/  MOV R23, R5 ;  /* 0x0000000500177202 */ /* 0x000fe40000000f00 */
[----:B------:R-:W-:Y:S01]  /*16e0*/  @!P1 LOP3.LUT R24, RZ, R7, RZ, 0x33, !PT ;  /* 0x00000007ff189212 */ /* 0x000fe200078e33ff */
[----:B------:R-:W-:Y:S01]  /*16f0*/  IMAD R5, R193, R19, R4 ;  /* 0x00000013c1057224 */ /* 0x000fe200078e0204 */
[----:B------:R-:W-:Y:S01]  /*1700*/  @P4 IADD3 R13, R10, R13, RZ ;  /* 0x0000000d0a0d4210 */ /* 0x000fe20007ffe0ff */
[----:B------:R-:W-:Y:S01]  /*1710*/  IMAD.WIDE.U32 R22, R192, R19, R22 ;  /* 0x00000013c0167225 */ /* 0x000fe200078e0016 */
[----:B------:R-:W-:-:S03]  /*1720*/  SHF.R.S32.HI R7, RZ, 0x1f, R24 ;  /* 0x0000001fff077819 */ /* 0x000fc60000011418 */
[----:B-1----:R-:W-:Y:S01]  /*1730*/  @P4 IMAD.WIDE.U32 R14, R13, R8, RZ ;  /* 0x000000080d0e4225 */ /* 0x002fe200078e00ff */
[----:B------:R-:W-:-:S03]  /*1740*/  IADD3 R23, R23, R5, RZ ;  /* 0x0000000517177210 */ /* 0x000fc60007ffe0ff */
[-C--:B--2---:R-:W-:Y:S02]  /*1750*/  IMAD R4, R7, R2.reuse, RZ ;  /* 0x0000000207047224 */ /* 0x084fe400078e02ff */
[----:B------:R-:W-:-:S04]  /*1760*/  IMAD.WIDE.U32 R28, R24, R2, R22 ;  /* 0x00000002181c7225 */ /* 0x000fc800078e0016 */
[----:B------:R-:W-:Y:S02]  /*1770*/  IMAD R3, R24, R3, R4 ;  /* 0x0000000318037224 */ /* 0x000fe400078e0204 */
[----:B------:R-:W-:-:S03]  /*1780*/  @P4 IMAD R9, R13, R9, R15 ;  /* 0x000000090d094224 */ /* 0x000fc600078e020f */
[----:B------:R-:W-:Y:S01]  /*1790*/  IADD3 R8, R29, R3, RZ ;  /* 0x000000031d087210 */ /* 0x000fe20007ffe0ff */
[----:B------:R-:W-:Y:S06]  /*17a0*/  @P4 BRA `(.L_x_723) ;  /* 0x0000000000304947 */ /* 0x000fec0003800000 */
[----:B------:R-:W1:Y:S01]  /*17b0*/  LDC.64 R4, c[0x0][0x250] ;  /* 0x00009400ff047b82 */ /* 0x000e620000000a00 */
[----:B------:R-:W-:-:S07]  /*17c0*/  SHF.R.S32.HI R9, RZ, 0x1f, R10 ;  /* 0x0000001fff097819 */ /* 0x000fce000001140a */
[----:B------:R-:W2:Y:S01]  /*17d0*/  LDC.64 R2, c[0x0][0x238] ;  /* 0x00008e00ff027b82 */ /* 0x000ea20000000a00 */
[----:B-1----:R-:W-:Y:S01]  /*17e0*/  IMAD R12, R9, R4, RZ ;  /* 0x00000004090c7224 */ /* 0x002fe200078e02ff */
[----:B-----5:R-:W-:-:S03]  /*17f0*/  SHF.R.S32.HI R9, RZ, 0x1f, R0 ;  /* 0x0000001fff097819 */ /* 0x020fc60000011400 */
[C---:B------:R-:W-:Y:S02]  /*1800*/  IMAD R5, R10.reuse, R5, R12 ;  /* 0x000000050a057224 */ /* 0x040fe400078e020c */
[----:B------:R-:W-:-:S04]  /*1810*/  IMAD.WIDE.U32 R12, R10, R4, RZ ;  /* 0x000000040a0c7225 */ /* 0x000fc800078e00ff */
[----:B--2---:R-:W-:Y:S01]  /*1820*/  IMAD R9, R9, R2, RZ ;  /* 0x0000000209097224 */ /* 0x004fe200078e02ff */
[----:B------:R-:W-:-:S03]  /*1830*/  IADD3 R13, R13, R5, RZ ;  /* 0x000000050d0d7210 */ /* 0x000fc60007ffe0ff */
[C---:B------:R-:W-:Y:S02]  /*1840*/  IMAD R9, R0.reuse, R3, R9 ;  /* 0x0000000300097224 */ /* 0x040fe400078e0209 */
[----:B------:R-:W-:-:S05]  /*1850*/  IMAD.WIDE.U32 R14, R0, R2, R12 ;  /* 0x00000002000e7225 */ /* 0x000fca00078e000c */
[----:B------:R-:W-:-:S07]  /*1860*/  IADD3 R9, R15, R9, RZ ;  /* 0x000000090f097210 */ /* 0x000fce0007ffe0ff */
.L_x_723:
[----:B------:R-:W-:Y:S01]  /*1870*/  ISETP.NE.AND P1, PT, R218, -0x1, PT ;  /* 0xffffffffda00780c */ /* 0x000fe20003f25270 */
[----:B------:R-:W1:Y:S01]  /*1880*/  S2UR UR8, SR_CgaCtaId ;  /* 0x00000000000879c3 */ /* 0x000e620000008800 */
[----:B------:R-:W-:Y:S01]  /*1890*/  SHF.R.S32.HI R13, RZ, 0x1f, R128 ;  /* 0x0000001fff0d7819 */ /* 0x000fe20000011480 */
[----:B------:R-:W-:Y:S01]  /*18a0*/  IMAD.IADD R212, R221, 0x1, -R134 ;  /* 0x00000001ddd47824 */ /* 0x000fe200078e0a86 */
[----:B------:R-:W-:Y:S01]  /*18b0*/  ULDC.64 UR4, c[0x0][0x258] ;  /* 0x0000960000047ab9 */ /* 0x000fe20000000a00 */
[----:B------:R-:W-:Y:S01]  /*18c0*/  ULDC.64 UR6, c[0x0][0x268] ;  /* 0x00009a0000067ab9 */ /* 0x000fe20000000a00 */
[CC--:B------:R-:W-:Y:S01]  /*18d0*/  LEA.HI R15, R13.reuse, R128.reuse, RZ, 0x3 ;  /* 0x000000800d0f7211 */ /* 0x0c0fe200078f18ff */
[----:B------:R-:W-:Y:S01]  /*18e0*/  BSSY B0, `(.L_x_725) ;  /* 0x000005f000007945 */ /* 0x000fe20003800000 */
[----:B------:R-:W-:Y:S01]  /*18f0*/  LEA.HI R12, R13, R128, RZ, 0x4 ;  /* 0x000000800d0c7211 */ /* 0x000fe200078f20ff */
[----:B------:R-:W2:Y:S01]  /*1900*/  LDC.64 R194, c[0x0][0x250] ;  /* 0x00009400ffc27b82 */ /* 0x000ea20000000a00 */
[----:B------:R-:W-:-:S02]  /*1910*/  SHF.R.S32.HI R224, RZ, 0x3, R15 ;  /* 0x00000003ffe07819 */ /* 0x000fc4000001140f */
[----:B------:R-:W-:Y:S02]  /*1920*/  LOP3.LUT R15, R15, 0xfffffff8, RZ, 0xc0, !PT ;  /* 0xfffffff80f0f7812 */ /* 0x000fe400078ec0ff */
[----:B------:R-:W-:Y:S01]  /*1930*/  @!P1 SHF.R.S32.HI R23, RZ, 0x1f, R11 ;  /* 0x0000001fff179819 */ /* 0x000fe2000001140b */
[C---:B------:R-:W-:Y:S01]  /*1940*/  IMAD.SHL.U32 R25, R224.reuse, 0x40, RZ ;  /* 0x00000040e0197824 */ /* 0x040fe200078e00ff */
[----:B------:R-:W-:Y:S01]  /*1950*/  ISETP.GE.AND P6, PT, R224, R212, PT ;  /* 0x000000d4e000720c */ /* 0x000fe20003fc6270 */
[----:B------:R-:W3:Y:S01]  /*1960*/  @P1 LDC.64 R4, c[0x0][0x240] ;  /* 0x00009000ff041b82 */ /* 0x000ee20000000a00 */
[----:B-----5:R-:W-:Y:S01]  /*1970*/  IMAD.IADD R0, R128, 0x1, -R15 ;  /* 0x0000000180007824 */ /* 0x020fe200078e0a0f */
[----:B------:R-:W-:Y:S01]  /*1980*/  LOP3.LUT R15, R12, 0xfffffff0, RZ, 0xc0, !PT ;  /* 0xfffffff00c0f7812 */ /* 0x000fe200078ec0ff */
[----:B------:R-:W-:Y:S01]  /*1990*/  VIADD R18, R224, 0x10 ;  /* 0x00000010e0127836 */ /* 0x000fe20000000000 */
[----:B------:R-:W-:Y:S01]  /*19a0*/  LOP3.LUT R25, R25, 0x1c0, RZ, 0xc0, !PT ;  /* 0x000001c019197812 */ /* 0x000fe200078ec0ff */
[----:B------:R-:W-:Y:S01]  /*19b0*/  IMAD.SHL.U32 R222, R0, 0x8, RZ ;  /* 0x0000000800de7824 */ /* 0x000fe200078e00ff */
[----:B------:R-:W-:Y:S01]  /*19c0*/  IADD3 R219, R196, -0x1, RZ ;  /* 0xffffffffc4db7810 */ /* 0x000fe20007ffe0ff */
[----:B------:R-:W-:Y:S01]  /*19d0*/  IMAD.IADD R15, R128, 0x1, -R15 ;  /* 0x00000001800f7824 */ /* 0x000fe200078e0a0f */
[----:B------:R-:W4:Y:S01]  /*19e0*/  @!P1 LDC.64 R2, c[0x0][0x228] ;  /* 0x00008a00ff029b82 */ /* 0x000f220000000a00 */
[----:B------:R-:W-:Y:S01]  /*19f0*/  SHF.R.U32.HI R220, RZ, 0x3, R25 ;  /* 0x00000003ffdc7819 */ /* 0x000fe20000011619 */
[----:B------:R-:W-:Y:S01]  /*1a00*/  VIADD R16, R224, 0x20 ;  /* 0x00000020e0107836 */ /* 0x000fe20000000000 */
[C---:B------:R-:W-:Y:S01]  /*1a10*/  IADD3 R28, P3, R222.reuse, R28, RZ ;  /* 0x0000001cde1c7210 */ /* 0x040fe20007f7e0ff */
[----:B------:R-:W-:Y:S01]  /*1a20*/  IMAD.SHL.U32 R37, R219, 0x80, RZ ;  /* 0x00000080db257824 */ /* 0x000fe200078e00ff */
[----:B------:R-:W-:Y:S01]  /*1a30*/  LOP3.LUT R21, R25, 0x38, R222, 0xf8, !PT ;  /* 0x0000003819157812 */ /* 0x000fe200078ef8de */
[----:B------:R-:W-:Y:S01]  /*1a40*/  VIADD R213, R222, 0x40 ;  /* 0x00000040ded57836 */ /* 0x000fe20000000000 */
[----:B------:R-:W-:-:S02]  /*1a50*/  ISETP.GE.AND P5, PT, R18, R212, PT ;  /* 0x000000d41200720c */ /* 0x000fc40003fa6270 */
[----:B------:R-:W-:Y:S02]  /*1a60*/  LOP3.LUT R220, R21, R220, RZ, 0x3c, !PT ;  /* 0x000000dc15dc7212 */ /* 0x000fe400078e3cff */
[----:B------:R-:W-:Y:S02]  /*1a70*/  ISETP.GE.AND P4, PT, R16, R212, PT ;  /* 0x000000d41000720c */ /* 0x000fe40003f86270 */
[----:B------:R-:W-:Y:S01]  /*1a80*/  SHF.R.S32.HI R225, RZ, 0x1f, R224 ;  /* 0x0000001fffe17819 */ /* 0x000fe200000114e0 */
[----:B---3--:R-:W-:Y:S01]  /*1a90*/  @P1 IMAD.WIDE.U32 R26, R218, R4, RZ ;  /* 0x00000004da1a1225 */ /* 0x008fe200078e00ff */
[----:B------:R-:W-:-:S03]  /*1aa0*/  LEA.HI R4, R13, R128, RZ, 0x6 ;  /* 0x000000800d047211 */ /* 0x000fc600078f30ff */
[----:B------:R-:W-:Y:S02]  /*1ab0*/  @P1 IMAD R5, R218, R5, R27 ;  /* 0x00000005da051224 */ /* 0x000fe400078e021b */
[----:B------:R-:W-:-:S04]  /*1ac0*/  IMAD.WIDE R30, R31, 0x40, R224 ;  /* 0x000000401f1e7825 */ /* 0x000fc800078e02e0 */
[-C--:B----4-:R-:W-:Y:S02]  /*1ad0*/  @!P1 IMAD R10, R23, R2.reuse, RZ ;  /* 0x00000002170a9224 */ /* 0x090fe400078e02ff */
[----:B------:R-:W-:-:S04]  /*1ae0*/  @!P1 IMAD.WIDE.U32 R22, R11, R2, RZ ;  /* 0x000000020b169225 */ /* 0x000fc800078e00ff */
[----:B------:R-:W-:Y:S01]  /*1af0*/  @!P1 IMAD R3, R11, R3, R10 ;  /* 0x000000030b039224 */ /* 0x000fe200078e020a */
[----:B------:R-:W-:Y:S01]  /*1b00*/  SHF.R.S32.HI R10, RZ, 0x1f, R15 ;  /* 0x0000001fff0a7819 */ /* 0x000fe2000001140f */
[----:B------:R-:W-:Y:S02]  /*1b10*/  IMAD.SHL.U32 R11, R4, 0x8, RZ ;  /* 0x00000008040b7824 */ /* 0x000fe400078e00ff */
[----:B------:R-:W-:Y:S01]  /*1b20*/  @P1 IMAD.MOV.U32 R4, RZ, RZ, R26 ;  /* 0x000000ffff041224 */ /* 0x000fe200078e001a */
[----:B------:R-:W-:Y:S01]  /*1b30*/  @!P1 IADD3 R5, R23, R3, RZ ;  /* 0x0000000317059210 */ /* 0x000fe20007ffe0ff */
[----:B------:R-:W-:Y:S01]  /*1b40*/  @!P1 IMAD.MOV.U32 R4, RZ, RZ, R22 ;  /* 0x000000ffff049224 */ /* 0x000fe200078e0016 */
[C---:B------:R-:W-:Y:S02]  /*1b50*/  IADD3 R22, P2, R222.reuse, R14, RZ ;  /* 0x0000000ede167210 */ /* 0x040fe40007f5e0ff */
[----:B------:R-:W-:Y:S02]  /*1b60*/  SHF.R.S32.HI R14, RZ, 0x1f, R222 ;  /* 0x0000001fff0e7819 */ /* 0x000fe400000114de */
[----:B------:R-:W-:-:S02]  /*1b70*/  IADD3 R4, P1, R222, R4, RZ ;  /* 0x00000004de047210 */ /* 0x000fc40007f3e0ff */
[----:B------:R-:W-:Y:S01]  /*1b80*/  LEA.HI R10, R10, R15, RZ, 0x3 ;  /* 0x0000000f0a0a7211 */ /* 0x000fe200078f18ff */
[C---:B------:R-:W-:Y:S01]  /*1b90*/  IMAD.X R23, R14.reuse, 0x1, R9, P2 ;  /* 0x000000010e177824 */ /* 0x040fe200010e0609 */
[----:B------:R-:W-:Y:S01]  /*1ba0*/  SHF.R.S32.HI R3, RZ, 0x1f, R20 ;  /* 0x0000001fff037819 */ /* 0x000fe20000011414 */
[----:B------:R-:W-:Y:S01]  /*1bb0*/  IMAD.X R29, R14, 0x1, R8, P3 ;  /* 0x000000010e1d7824 */ /* 0x000fe200018e0608 */
[----:B------:R-:W-:Y:S01]  /*1bc0*/  LOP3.LUT R2, R10, 0xfffffff8, RZ, 0xc0, !PT ;  /* 0xfffffff80a027812 */ /* 0x000fe200078ec0ff */
[----:B------:R-:W-:Y:S01]  /*1bd0*/  IMAD.X R5, R14, 0x1, R5, P1 ;  /* 0x000000010e057824 */ /* 0x000fe200008e0605 */
[----:B------:R-:W-:Y:S01]  /*1be0*/  LOP3.LUT R220, R220, 0xfffffe00, R11, 0xf8, !PT ;  /* 0xfffffe00dcdc7812 */ /* 0x000fe200078ef80b */
[----:B------:R-:W-:Y:S02]  /*1bf0*/  IMAD R3, R3, UR4, RZ ;  /* 0x0000000403037c24 */ /* 0x000fe4000f8e02ff */
[----:B------:R-:W-:Y:S02]  /*1c00*/  VIADD R14, R224, 0x30 ;  /* 0x00000030e00e7836 */ /* 0x000fe40000000000 */
[----:B------:R-:W-:-:S02]  /*1c10*/  IMAD.IADD R2, R15, 0x1, -R2 ;  /* 0x000000010f027824 */ /* 0x000fc400078e0a02 */
[----:B------:R-:W-:Y:S01]  /*1c20*/  IMAD R27, R20, UR5, R3 ;  /* 0x00000005141b7c24 */ /* 0x000fe2000f8e0203 */
[----:B------:R-:W-:Y:S01]  /*1c30*/  ISETP.GE.AND P3, PT, R14, R212, PT ;  /* 0x000000d40e00720c */ /* 0x000fe20003f66270 */
[----:B------:R-:W-:Y:S01]  /*1c40*/  IMAD.WIDE.U32 R20, R20, UR4, R4 ;  /* 0x0000000414147c25 */ /* 0x000fe2000f8e0004 */
[----:B------:R-:W-:Y:S01]  /*1c50*/  UMOV UR4, 0x400 ;  /* 0x0000040000047882 */ /* 0x000fe20000000000 */
[----:B------:R-:W-:Y:S01]  /*1c60*/  MOV R5, 0x20 ;  /* 0x0000002000057802 */ /* 0x000fe20000000f00 */
[----:B-1----:R-:W-:Y:S01]  /*1c70*/  ULEA UR4, UR8, UR4, 0x18 ;  /* 0x0000000408047291 */ /* 0x002fe2000f8ec03f */
[----:B------:R-:W-:Y:S01]  /*1c80*/  IMAD R15, R7, UR6, RZ ;  /* 0x00000006070f7c24 */ /* 0x000fe2000f8e02ff */
[----:B------:R-:W-:Y:S01]  /*1c90*/  R2P PR, R2, 0x6 ;  /* 0x0000000602007804 */ /* 0x000fe20000000000 */
[----:B------:R-:W-:Y:S02]  /*1ca0*/  IMAD.MOV.U32 R7, RZ, RZ, 0x10 ;  /* 0x00000010ff077424 */ /* 0x000fe400078e00ff */
[----:B------:R-:W-:Y:S01]  /*1cb0*/  IMAD R15, R24, UR7, R15 ;  /* 0x00000007180f7c24 */ /* 0x000fe2000f8e020f */
[----:B------:R-:W-:Y:S01]  /*1cc0*/  LEA R220, R220, UR4, 0x1 ;  /* 0x00000004dcdc7c11 */ /* 0x000fe2000f8e08ff */
[----:B------:R-:W-:Y:S01]  /*1cd0*/  IMAD.WIDE.U32 R24, R24, UR6, R22 ;  /* 0x0000000618187c25 */ /* 0x000fe2000f8e0016 */
[----:B------:R-:W-:-:S02]  /*1ce0*/  SEL R4, R7, 0xfffffff0, !P1 ;  /* 0xfffffff007047807 */ /* 0x000fc40004800000 */
[----:B------:R-:W-:Y:S01]  /*1cf0*/  SEL R3, R5, 0xffffffe0, !P2 ;  /* 0xffffffe005037807 */ /* 0x000fe20005000000 */
[----:B------:R-:W-:Y:S02]  /*1d00*/  IMAD.IADD R11, R6, 0x1, -R37 ;  /* 0x00000001060b7824 */ /* 0x000fe400078e0a25 */
[----:B------:R-:W-:Y:S01]  /*1d10*/  IMAD.IADD R27, R21, 0x1, R27 ;  /* 0x00000001151b7824 */ /* 0x000fe200078e021b */
[----:B--2---:R-:W-:Y:S06]  /*1d20*/  @P6 BRA `(.L_x_726) ;  /* 0x0000000000686947 */ /* 0x004fec0003800000 */
[----:B------:R-:W-:Y:S01]  /*1d30*/  ULDC UR5, c[0x0][0x2d0] ;  /* 0x0000b40000057ab9 */ /* 0x000fe20000000800 */
[----:B------:R-:W-:Y:S01]  /*1d40*/  ULDC.64 UR6, c[0x0][0x240] ;  /* 0x0000900000067ab9 */ /* 0x000fe20000000a00 */
[----:B------:R-:W-:Y:S01]  /*1d50*/  ISETP.GE.AND P6, PT, R222, UR5, PT ;  /* 0x00000005de007c0c */ /* 0x000fe2000bfc6270 */
[----:B------:R-:W-:Y:S01]  /*1d60*/  IMAD R23, R31, UR6, RZ ;  /* 0x000000061f177c24 */ /* 0x000fe2000f8e02ff */
[----:B------:R-:W-:Y:S01]  /*1d70*/  ISETP.GE.AND P2, PT, R213, UR5, PT ;  /* 0x00000005d5007c0c */ /* 0x000fe2000bf46270 */
[----:B------:R-:W-:Y:S02]  /*1d80*/  IMAD.MOV.U32 R26, RZ, RZ, R20 ;  /* 0x000000ffff1a7224 */ /* 0x000fe400078e0014 */
[C---:B------:R-:W-:Y:S02]  /*1d90*/  IMAD R22, R30.reuse, UR7, R23 ;  /* 0x000000071e167c24 */ /* 0x040fe4000f8e0217 */
[----:B------:R-:W-:-:S05]  /*1da0*/  IMAD.WIDE.U32 R32, R30, UR6, R26 ;  /* 0x000000061e207c25 */ /* 0x000fca000f8e001a */
[----:B------:R-:W-:Y:S01]  /*1db0*/  IADD3 R22, R33, R22, RZ ;  /* 0x0000001621167210 */ /* 0x000fe20007ffe0ff */
[----:B------:R-:W1:Y:S01]  /*1dc0*/  @!P6 LDC.64 R8, c[0x0][0x210] ;  /* 0x00008400ff08eb82 */ /* 0x000e620000000a00 */
[----:B------:R2:W-:Y:S01]  /*1dd0*/  @P6 STS.128 [R220], RZ ;  /* 0x000000ffdc006388 */ /* 0x0005e20000000c00 */
[----:B-1----:R-:W-:-:S04]  /*1de0*/  @!P6 LEA R8, P1, R32, R8, 0x1 ;  /* 0x000000082008e211 */ /* 0x002fc800078208ff */
[----:B------:R-:W-:-:S05]  /*1df0*/  @!P6 LEA.HI.X R9, R32, R9, R22, 0x1, P1 ;  /* 0x000000092009e211 */ /* 0x000fca00008f0c16 */
[----:B------:R-:W-:Y:S01]  /*1e00*/  @!PT LDS RZ, [RZ] ;  /* 0x00000000fffff984 */ /* 0x000fe20000000800 */
[----:B------:R-:W-:Y:S01]  /*1e10*/  @!PT LDS RZ, [RZ] ;  /* 0x00000000fffff984 */ /* 0x000fe20000000800 */
[----:B------:R-:W-:Y:S01]  /*1e20*/  @!PT LDS RZ, [RZ] ;  /* 0x00000000fffff984 */ /* 0x000fe20000000800 */
[----:B------:R2:W-:Y:S04]  /*1e30*/  @!P6 LDGSTS.E.BYPASS.LTC128B.128 [R220], desc[UR12][R8.64] ;  /* 0x0000000008dcefae */ /* 0x0005e8000b901d4c */
[----:B------:R2:W-:Y:S01]  /*1e40*/  @P2 STS.128 [R220+0x2000], RZ ;  /* 0x002000ffdc002388 */ /* 0x0005e20000000c00 */
[----:B------:R-:W-:Y:S05]  /*1e50*/  @P2 BRA `(.L_x_726) ;  /* 0x00000000001c2947 */ /* 0x000fea0003800000 */
[----:B------:R-:W-:Y:S02]  /*1e60*/  ULDC.64 UR6, c[0x0][0x210] ;  /* 0x0000840000067ab9 */ /* 0x000fe40000000a00 */
[----:B--2---:R-:W-:-:S04]  /*1e70*/  LEA R8, P1, R32, UR6, 0x1 ;  /* 0x0000000620087c11 */ /* 0x004fc8000f8208ff */
[----:B------:R-:W-:-:S05]  /*1e80*/  LEA.HI.X R9, R32, UR7, R22, 0x1, P1 ;  /* 0x0000000720097c11 */ /* 0x000fca00088f0c16 */
[----:B------:R-:W-:Y:S01]  /*1e90*/  @!PT LDS RZ, [RZ] ;  /* 0x00000000fffff984 */ /* 0x000fe20000000800 */
[----:B------:R-:W-:Y:S01]  /*1ea0*/  @!PT LDS RZ, [RZ] ;  /* 0x00000000fffff984 */ /* 0x000fe20000000800 */
[----:B------:R-:W-:Y:S01]  /*1eb0*/  @!PT LDS RZ, [RZ] ;  /* 0x00000000fffff984 */ /* 0x000fe20000000800 */
[----:B------:R1:W-:Y:S04]  /*1ec0*/  LDGSTS.E.BYPASS.LTC128B.128 [R220+0x2000], desc[UR12][R8.64+0x80] ;  /* 0x0200008008dc7fae */ /* 0x0003e8000b901d4c */
.L_x_726:
[----:B------:R-:W-:Y:S05]  /*1ed0*/  BSYNC B0 ;  /* 0x0000000000007941 */ /* 0x000fea0003800000 */
.L_x_725:
[----:B------:R-:W-:Y:S04]  /*1ee0*/  BSSY B0, `(.L_x_727) ;  /* 0x000001f000007945 */ /* 0x000fe80003800000 */
[----:B------:R-:W-:Y:S05]  /*1ef0*/  @P5 BRA `(.L_x_728) ;  /* 0x0000000000745947 */ /* 0x000fea0003800000 */
[----:B------:R-:W-:Y:S01]  /*1f00*/  ULDC UR5, c[0x0][0x2d0] ;  /* 0x0000b40000057ab9 */ /* 0x000fe20000000800 */
[----:B------:R-:W-:Y:S01]  /*1f10*/  IADD3 R23, P1, R30, 0x10, RZ ;  /* 0x000000101e177810 */ /* 0x000fe20007f3e0ff */
[----:B------:R-:W-:Y:S01]  /*1f20*/  ULDC.64 UR6, c[0x0][0x240] ;  /* 0x0000900000067ab9 */ /* 0x000fe20000000a00 */
[----:B------:R-:W-:Y:S01]  /*1f30*/  ISETP.GE.AND P2, PT, R222, UR5, PT ;  /* 0x00000005de007c0c */ /* 0x000fe2000bf46270 */
[----:B------:R-:W-:Y:S01]  /*1f40*/  IMAD.MOV.U32 R32, RZ, RZ, R20 ;  /* 0x000000ffff207224 */ /* 0x000fe200078e0014 */
[----:B------:R-:W-:Y:S01]  /*1f50*/  MOV R33, R27 ;  /* 0x0000001b00217202 */ /* 0x000fe20000000f00 */
[----:B------:R-:W-:Y:S01]  /*1f60*/  IMAD.X R22, RZ, RZ, R31, P1 ;  /* 0x000000ffff167224 */ /* 0x000fe200008e061f */
[----:B------:R-:W-:-:S03]  /*1f70*/  ISETP.GE.AND P1, PT, R213, UR5, PT ;  /* 0x00000005d5007c0c */ /* 0x000fc6000bf26270 */
[----:B------:R-:W-:Y:S02]  /*1f80*/  IMAD R22, R22, UR6, RZ ;  /* 0x0000000616167c24 */ /* 0x000fe4000f8e02ff */
[----:B------:R-:W-:-:S04]  /*1f90*/  IMAD.WIDE.U32 R32, R23, UR6, R32 ;  /* 0x0000000617207c25 */ /* 0x000fc8000f8e0020 */
[----:B-12---:R-:W1:Y:S01]  /*1fa0*/  @!P2 LDC.64 R8, c[0x0][0x210] ;  /* 0x00008400ff08ab82 */ /* 0x006e620000000a00 */
[----:B------:R-:W-:Y:S01]  /*1fb0*/  IMAD R22, R23, UR7, R22 ;  /* 0x0000000717167c24 */ /* 0x000fe2000f8e0216 */
[----:B------:R3:W-:Y:S03]  /*1fc0*/  @P2 STS.128 [R220+0x800], RZ ;  /* 0x000800ffdc002388 */ /* 0x0007e60000000c00 */
[----:B------:R-:W-:Y:S01]  /*1fd0*/  IMAD.IADD R22, R33, 0x1, R22 ;  /* 0x0000000121167824 */ /* 0x000fe200078e0216 */
[----:B-1----:R-:W-:-:S04]  /*1fe0*/  @!P2 LEA R8, P5, R32, R8, 0x1 ;  /* 0x000000082008a211 */ /* 0x002fc800078a08ff */
[----:B------:R-:W-:-:S05]  /*1ff0*/  @!P2 LEA.HI.X R9, R32, R9, R22, 0x1, P5 ;  /* 0x000000092009a211 */ /* 0x000fca00028f0c16 */
[----:B------:R-:W-:Y:S01]  /*2000*/  @!PT LDS RZ, [RZ] ;  /* 0x00000000fffff984 */ /* 0x000fe20000000800 */
[----:B------:R-:W-:Y:S01]  /*2010*/  @!PT LDS RZ, [RZ] ;  /* 0x00000000fffff984 */ /* 0x000fe20000000800 */
[----:B------:R-:W-:Y:S01]  /*2020*/  @!PT LDS RZ, [RZ] ;  /* 0x00000000fffff984 */ /* 0x000fe20000000800 */
[----:B------:R3:W-:Y:S04]  /*2030*/  @!P2 LDGSTS.E.BYPASS.LTC128B.128 [R220+0x800], desc[UR12][R8.64] ;  /* 0x0080000008dcafae */ /* 0x0007e8000b901d4c */
[----:B------:R3:W-:Y:S01]  /*2040*/  @P1 STS.128 [R220+0x2800], RZ ;  /* 0x002800ffdc001388 */ /* 0x0007e20000000c00 */
[----:B------:R-:W-:Y:S05]  /*2050*/  @P1 BRA `(.L_x_728) ;  /* 0x00000000001c1947 */ /* 0x000fea0003800000 */
[----:B------:R-:W-:Y:S02]  /*2060*/  ULDC.64 UR6, c[0x0][0x210] ;  /* 0x0000840000067ab9 */ /* 0x000fe40000000a00 */
[----:B---3--:R-:W-:-:S04]  /*2070*/  LEA R8, P1, R32, UR6, 0x1 ;  /* 0x0000000620087c11 */ /* 0x008fc8000f8208ff */
[----:B------:R-:W-:-:S05]  /*2080*/  LEA.HI.X R9, R32, UR7, R22, 0x1, P1 ;  /* 0x0000000720097c11 */ /* 0x000fca00088f0c16 */
[----:B------:R-:W-:Y:S01]  /*2090*/  @!PT LDS RZ, [RZ] ;  /* 0x00000000fffff984 */ /* 0x000fe20000000800 */
[----:B------:R-:W-:Y:S01]  /*20a0*/  @!PT LDS RZ, [RZ] ;  /* 0x00000000fffff984 */ /* 0x000fe20000000800 */
[----:B------:R-:W-:Y:S01]  /*20b0*/  @!PT LDS RZ, [RZ] ;  /* 0x00000000fffff984 */ /* 0x000fe20000000800 */
[----:B------:R4:W-:Y:S04]  /*20c0*/  LDGSTS.E.BYPASS.LTC128B.128 [R220+0x2800], desc[UR12][R8.64+0x80] ;  /* 0x0280008008dc7fae */ /* 0x0009e8000b901d4c */
.L_x_728:
[----:B------:R-:W-:Y:S05]  /*20d0*/  BSYNC B0 ;  /* 0x0000000000007941 */ /* 0x000fea0003800000 */
.L_x_727:
        /* <DEDUP_REMOVED lines=12> */
[----:B-1234-:R-:W1:Y:S01]  /*21a0*/  @!P2 LDC.64 R8, c[0x0][0x210] ;  /* 0x00008400ff08ab82 */ /* 0x01ee620000000a00 */
        /* <DEDUP_REMOVED lines=18> */
.L_x_730:
[----:B------:R-:W-:Y:S05]  /*22d0*/  BSYNC B0 ;  /* 0x0000000000007941 */ /* 0x000fea0003800000 */
.L_x_729:
[----:B------:R-:W-:Y:S04]  /*22e0*/  BSSY B0, `(.L_x_731) ;  /* 0x000001e000007945 */ /* 0x000fe80003800000 */
[----:B------:R-:W-:Y:S05]  /*22f0*/  @P3 BRA `(.L_x_732) ;  /* 0x0000000000703947 */ /* 0x000fea0003800000 */
[----:B------:R-:W-:Y:S01]  /*2300*/  ULDC UR5, c[0x0][0x2d0] ;  /* 0x0000b40000057ab9 */ /* 0x000fe20000000800 */
[----:B------:R-:W-:Y:S01]  /*2310*/  IADD3 R21, P1, R30, 0x30, RZ ;  /* 0x000000301e157810 */ /* 0x000fe20007f3e0ff */
[----:B------:R-:W-:Y:S01]  /*2320*/  ULDC.64 UR6, c[0x0][0x240] ;  /* 0x0000900000067ab9 */ /* 0x000fe20000000a00 */
[----:B------:R-:W-:Y:S02]  /*2330*/  ISETP.GE.AND P2, PT, R222, UR5, PT ;  /* 0x00000005de007c0c */ /* 0x000fe4000bf46270 */
        /* <DEDUP_REMOVED lines=24> */
.L_x_732:
[----:B------:R-:W-:Y:S05]  /*24c0*/  BSYNC B0 ;  /* 0x0000000000007941 */ /* 0x000fea0003800000 */
.L_x_731:
[CC--:B------:R-:W-:Y:S01]  /*24d0*/  ISETP.GE.AND P3, PT, R224.reuse, R11.reuse, PT ;  /* 0x0000000be000720c */ /* 0x0c0fe20003f66270 */
[-C--:B------:R-:W-:Y:S01]  /*24e0*/  IMAD R197, R225, R192.reuse, RZ ;  /* 0x000000c0e1c57224 */ /* 0x080fe200078e02ff */
[----:B------:R-:W-:Y:S01]  /*24f0*/  BSSY B0, `(.L_x_733) ;  /* 0x000001f000007945 */ /* 0x000fe20003800000 */
[----:B------:R-:W-:Y:S01]  /*2500*/  IMAD.WIDE.U32 R198, R224, R192, R28 ;  /* 0x000000c0e0c67225 */ /* 0x000fe200078e001c */
[-C--:B------:R-:W-:Y:S02]  /*2510*/  ISETP.GE.AND P6, PT, R18, R11.reuse, PT ;  /* 0x0000000b1200720c */ /* 0x080fe40003fc6270 */
[----:B------:R-:W-:Y:S01]  /*2520*/  ISETP.GE.AND P2, PT, R16, R11, PT ;  /* 0x0000000b1000720c */ /* 0x000fe20003f46270 */
[----:B------:R-:W-:Y:S01]  /*2530*/  IMAD R197, R224, R193, R197 ;  /* 0x000000c1e0c57224 */ /* 0x000fe200078e02c5 */
[----:B------:R-:W-:Y:S01]  /*2540*/  ISETP.GE.AND P1, PT, R14, R11, PT ;  /* 0x0000000b0e00720c */ /* 0x000fe20003f26270 */
[C---:B------:R-:W-:Y:S01]  /*2550*/  IMAD.SHL.U32 R215, R192.reuse, 0x10, RZ ;  /* 0x00000010c0d77824 */ /* 0x040fe200078e00ff */
[----:B------:R-:W-:Y:S01]  /*2560*/  SHF.L.U64.HI R214, R192, 0x4, R193 ;  /* 0x00000004c0d67819 */ /* 0x000fe200000102c1 */
[----:B------:R-:W-:Y:S01]  /*2570*/  IMAD.IADD R197, R199, 0x1, R197 ;  /* 0x00000001c7c57824 */ /* 0x000fe200078e02c5 */
[----:B------:R-:W-:Y:S01]  /*2580*/  IADD3 R28, R224, 0x40, RZ ;  /* 0x00000040e01c7810 */ /* 0x000fe20007ffe0ff */
[----:B------:R-:W-:Y:S08]  /*2590*/  @P3 BRA `(.L_x_734) ;  /* 0x0000000000503947 */ /* 0x000ff00003800000 */
[----:B------:R-:W-:Y:S02]  /*25a0*/  ULDC UR5, c[0x0][0x2d0] ;  /* 0x0000b40000057ab9 */ /* 0x000fe40000000800 */
[----:B------:R-:W-:Y:S02]  /*25b0*/  ISETP.GE.AND P4, PT, R222, UR5, PT ;  /* 0x00000005de007c0c */ /* 0x000fe4000bf86270 */
[----:B------:R-:W-:-:S11]  /*25c0*/  ISETP.GE.AND P3, PT, R213, UR5, PT ;  /* 0x00000005d5007c0c */ /* 0x000fd6000bf66270 */
[----:B-1234-:R-:W1:Y:S01]  /*25d0*/  @!P4 LDC.64 R8, c[0x0][0x218] ;  /* 0x00008600ff08cb82 */ /* 0x01ee620000000a00 */
[----:B------:R2:W-:Y:S01]  /*25e0*/  @P4 STS.128 [R220+0x4000], RZ ;  /* 0x004000ffdc004388 */ /* 0x0005e20000000c00 */
        /* <DEDUP_REMOVED lines=15> */
.L_x_734:
[----:B------:R-:W-:Y:S05]  /*26e0*/  BSYNC B0 ;  /* 0x0000000000007941 */ /* 0x000fea0003800000 */
.L_x_733:
[----:B------:R-:W-:Y:S04]  /*26f0*/  BSSY B0, `(.L_x_735) ;  /* 0x0000018000007945 */ /* 0x000fe80003800000 */
[----:B------:R-:W-:Y:S05]  /*2700*/  @P6 BRA `(.L_x_736) ;  /* 0x0000000000586947 */ /* 0x000fea0003800000 */
[----:B------:R-:W-:Y:S01]  /*2710*/  ULDC UR5, c[0x0][0x2d0] ;  /* 0x0000b40000057ab9 */ /* 0x000fe20000000800 */
[----:B------:R-:W-:Y:S02]  /*2720*/  IADD3 R21, P5, R215, R198, RZ ;  /* 0x000000c6d7157210 */ /* 0x000fe40007fbe0ff */
[----:B------:R-:W-:Y:S02]  /*2730*/  ISETP.GE.AND P4, PT, R222, UR5, PT ;  /* 0x00000005de007c0c */ /* 0x000fe4000bf86270 */
[----:B------:R-:W-:Y:S01]  /*2740*/  ISETP.GE.AND P3, PT, R213, UR5, PT ;  /* 0x00000005d5007c0c */ /* 0x000fe2000bf66270 */
[----:B------:R-:W-:-:S10]  /*2750*/  IMAD.X R20, R214, 0x1, R197, P5 ;  /* 0x00000001d6147824 */ /* 0x000fd400028e06c5 */
        /* <DEDUP_REMOVED lines=17> */
.L_x_736:
[----:B------:R-:W-:Y:S05]  /*2870*/  BSYNC B0 ;  /* 0x0000000000007941 */ /* 0x000fea0003800000 */
.L_x_735:
[----:B------:R-:W-:Y:S01]  /*2880*/  BSSY B0, `(.L_x_737) ;  /* 0x000001b000007945 */ /* 0x000fe20003800000 */
[----:B------:R-:W-:Y:S01]  /*2890*/  ISETP.GE.AND P6, PT, R28, R11, PT ;  /* 0x0000000b1c00720c */ /* 0x000fe20003fc6270 */
[C---:B------:R-:W-:Y:S01]  /*28a0*/  VIADD R26, R224.reuse, 0x50 ;  /* 0x00000050e01a7836 */ /* 0x040fe20000000000 */
[----:B------:R-:W-:Y:S01]  /*28b0*/  IADD3 R20, R224, 0x60, RZ ;  /* 0x00000060e0147810 */ /* 0x000fe20007ffe0ff */
[----:B------:R-:W-:Y:S05]  /*28c0*/  @P2 BRA `(.L_x_738) ;  /* 0x0000000000582947 */ /* 0x000fea0003800000 */
[----:B------:R-:W-:Y:S01]  /*28d0*/  ULDC UR5, c[0x0][0x2d0] ;  /* 0x0000b40000057ab9 */ /* 0x000fe20000000800 */
[----:B------:R-:W-:Y:S02]  /*28e0*/  LEA R21, P4, R192, R198, 0x5 ;  /* 0x000000c6c0157211 */ /* 0x000fe400078828ff */
[----:B------:R-:W-:Y:S02]  /*28f0*/  ISETP.GE.AND P3, PT, R222, UR5, PT ;  /* 0x00000005de007c0c */ /* 0x000fe4000bf66270 */
[----:B------:R-:W-:Y:S02]  /*2900*/  ISETP.GE.AND P2, PT, R213, UR5, PT ;  /* 0x00000005d5007c0c */ /* 0x000fe4000bf46270 */
[----:B------:R-:W-:-:S09]  /*2910*/  LEA.HI.X R22, R192, R197, R193, 0x5, P4 ;  /* 0x000000c5c0167211 */ /* 0x000fd200020f2cc1 */
        /* <DEDUP_REMOVED lines=17> */
.L_x_738:
[----:B------:R-:W-:Y:S05]  /*2a30*/  BSYNC B0 ;  /* 0x0000000000007941 */ /* 0x000fea0003800000 */
.L_x_737:
[----:B------:R-:W-:Y:S01]  /*2a40*/  BSSY B0, `(.L_x_739) ;  /* 0x000001d000007945 */ /* 0x000fe20003800000 */
[-C--:B------:R-:W-:Y:S01]  /*2a50*/  ISETP.GE.AND P5, PT, R26, R11.reuse, PT ;  /* 0x0000000b1a00720c */ /* 0x080fe20003fa6270 */
[----:B------:R-:W-:Y:S01]  /*2a60*/  VIADD R22, R224, 0x70 ;  /* 0x00000070e0167836 */ /* 0x000fe20000000000 */
[----:B------:R-:W-:Y:S01]  /*2a70*/  ISETP.GE.AND P4, PT, R20, R11, PT ;  /* 0x0000000b1400720c */ /* 0x000fe20003f86270 */
[----:B------:R-:W-:-:S12]  /*2a80*/  @P1 BRA `(.L_x_740) ;  /* 0x0000000000601947 */ /* 0x000fd80003800000 */
[----:B------:R-:W-:Y:S01]  /*2a90*/  ULDC UR5, c[0x0][0x2d0] ;  /* 0x0000b40000057ab9 */ /* 0x000fe20000000800 */
[----:B------:R-:W-:Y:S01]  /*2aa0*/  IMAD.MOV.U32 R199, RZ, RZ, R197 ;  /* 0x000000ffffc77224 */ /* 0x000fe200078e00c5 */
[----:B------:R-:W-:Y:S01]  /*2ab0*/  ISETP.GE.AND P2, PT, R222, UR5, PT ;  /* 0x00000005de007c0c */ /* 0x000fe2000bf46270 */
[----:B------:R-:W-:Y:S01]  /*2ac0*/  IMAD R30, R193, 0x30, RZ ;  /* 0x00000030c11e7824 */ /* 0x000fe200078e02ff */
[----:B------:R-:W-:Y:S01]  /*2ad0*/  ISETP.GE.AND P1, PT, R213, UR5, PT ;  /* 0x00000005d5007c0c */ /* 0x000fe2000bf26270 */
[----:B------:R-:W-:-:S04]  /*2ae0*/  IMAD.WIDE.U32 R32, R192, 0x30, R198 ;  /* 0x00000030c0207825 */ /* 0x000fc800078e00c6 */
[----:B------:R-:W-:-:S06]  /*2af0*/  IMAD.IADD R30, R33, 0x1, R30 ;  /* 0x00000001211e7824 */ /* 0x000fcc00078e021e */
        /* <DEDUP_REMOVED lines=17> */
.L_x_740:
[----:B------:R-:W-:Y:S05]  /*2c10*/  BSYNC B0 ;  /* 0x0000000000007941 */ /* 0x000fea0003800000 */
.L_x_739:
[----:B------:R-:W-:Y:S04]  /*2c20*/  BSSY B0, `(.L_x_741) ;  /* 0x0000018000007945 */ /* 0x000fe80003800000 */
        /* <DEDUP_REMOVED lines=23> */
.L_x_742:
[----:B------:R-:W-:Y:S05]  /*2da0*/  BSYNC B0 ;  /* 0x0000000000007941 */ /* 0x000fea0003800000 */
.L_x_741:
[----:B------:R-:W-:Y:S01]  /*2db0*/  IADD3 R19, P2, R224, R19, RZ ;  /* 0x00000013e0137210 */ /* 0x000fe20007f5e0ff */
[----:B------:R-:W-:Y:S01]  /*2dc0*/  BSSY B0, `(.L_x_743) ;  /* 0x000001c000007945 */ /* 0x000fe20003800000 */
[----:B------:R-:W-:-:S03]  /*2dd0*/  ISETP.GE.AND P1, PT, R22, R11, PT ;  /* 0x0000000b1600720c */ /* 0x000fc60003f26270 */
[----:B------:R-:W-:Y:S01]  /*2de0*/  IMAD.X R17, R225, 0x1, R17, P2 ;  /* 0x00000001e1117824 */ /* 0x000fe200010e0611 */
[----:B------:R-:W-:Y:S09]  /*2df0*/  @P5 BRA `(.L_x_744) ;  /* 0x0000000000605947 */ /* 0x000ff20003800000 */
        /* <DEDUP_REMOVED lines=24> */
.L_x_744:
[----:B------:R-:W-:Y:S05]  /*2f80*/  BSYNC B0 ;  /* 0x0000000000007941 */ /* 0x000fea0003800000 */
.L_x_743:
[----:B------:R-:W-:Y:S04]  /*2f90*/  BSSY B0, `(.L_x_745) ;  /* 0x000001a000007945 */ /* 0x000fe80003800000 */
[----:B------:R-:W-:Y:S05]  /*2fa0*/  @P4 BRA `(.L_x_746) ;  /* 0x0000000000604947 */ /* 0x000fea0003800000 */
        /* <DEDUP_REMOVED lines=24> */
.L_x_746:
[----:B------:R-:W-:Y:S05]  /*3130*/  BSYNC B0 ;  /* 0x0000000000007941 */ /* 0x000fea0003800000 */
.L_x_745:
        /* <DEDUP_REMOVED lines=26> */
.L_x_748:
[----:B------:R-:W-:Y:S05]  /*32e0*/  BSYNC B0 ;  /* 0x0000000000007941 */ /* 0x000fea0003800000 */
.L_x_747:
[----:B------:R-:W0:Y:S01]  /*32f0*/  LDGDEPBAR ;  /* 0x00000000000079af */ /* 0x000e220000000000 */
[----:B------:R-:W-:Y:S01]  /*3300*/  ISETP.GE.AND P5, PT, R224, R11, PT ;  /* 0x0000000be000720c */ /* 0x000fe20003fa6270 */
[----:B------:R-:W-:Y:S01]  /*3310*/  IMAD.IADD R25, R25, 0x1, R15 ;  /* 0x0000000119197824 */ /* 0x000fe200078e020f */
[----:B-1234-:R-:W-:Y:S01]  /*3320*/  SHF.R.S32.HI R9, RZ, 0x4, R12 ;  /* 0x00000004ff097819 */ /* 0x01efe2000001140c */
[-C--:B------:R-:W-:Y:S01]  /*3330*/  IMAD R8, R17, R194.reuse, RZ ;  /* 0x000000c211087224 */ /* 0x080fe200078e02ff */
[----:B------:R-:W-:Y:S01]  /*3340*/  ULDC.64 UR6, c[0x0][0x220] ;  /* 0x0000880000067ab9 */ /* 0x000fe20000000a00 */
[C---:B------:R-:W-:Y:S01]  /*3350*/  IMAD.WIDE.U32 R38, R19.reuse, R194, R24 ;  /* 0x000000c213267225 */ /* 0x040fe200078e0018 */
[----:B------:R-:W-:Y:S01]  /*3360*/  LEA.HI R210, R12, R9, RZ, 0x1 ;  /* 0x000000090cd27211 */ /* 0x000fe200078f08ff */
[----:B------:R-:W-:Y:S01]  /*3370*/  BSSY B0, `(.L_x_749) ;  /* 0x0000020000007945 */ /* 0x000fe20003800000 */
[----:B------:R-:W-:Y:S01]  /*3380*/  ISETP.GE.AND P6, PT, R18, R11, PT ;  /* 0x0000000b1200720c */ /* 0x000fe20003fc6270 */
[----:B------:R-:W-:Y:S01]  /*3390*/  IMAD R15, R19, R195, R8 ;  /* 0x000000c3130f7224 */ /* 0x000fe200078e0208 */
[----:B------:R-:W-:Y:S01]  /*33a0*/  LEA R188, P4, R38, UR6, 0x1 ;  /* 0x0000000626bc7c11 */ /* 0x000fe2000f8808ff */
[----:B------:R-:W-:Y:S01]  /*33b0*/  IMAD.SHL.U32 R217, R194, 0x10, RZ ;  /* 0x00000010c2d97824 */ /* 0x000fe200078e00ff */
[-C--:B------:R-:W-:Y:S01]  /*33c0*/  ISETP.GE.AND P2, PT, R16, R11.reuse, PT ;  /* 0x0000000b1000720c */ /* 0x080fe20003f46270 */
[----:B------:R-:W-:Y:S01]  /*33d0*/  IMAD.IADD R36, R39, 0x1, R15 ;  /* 0x0000000127247824 */ /* 0x000fe200078e020f */
[----:B------:R-:W-:-:S02]  /*33e0*/  ISETP.GE.AND P1, PT, R14, R11, PT ;  /* 0x0000000b0e00720c */ /* 0x000fc40003f26270 */
[----:B------:R-:W-:Y:S02]  /*33f0*/  ISETP.GE.AND P3, PT, R28, R11, PT ;  /* 0x0000000b1c00720c */ /* 0x000fe40003f66270 */
[----:B------:R-:W-:Y:S02]  /*3400*/  LEA.HI R132, R13, R128, RZ, 0x5 ;  /* 0x000000800d847211 */ /* 0x000fe400078f28ff */
[----:B------:R-:W-:Y:S02]  /*3410*/  SHF.L.U64.HI R216, R194, 0x4, R195 ;  /* 0x00000004c2d87819 */ /* 0x000fe400000102c3 */
[----:B------:R-:W-:Y:S01]  /*3420*/  LOP3.LUT R210, R210, 0xfffffffe, RZ, 0xc0, !PT ;  /* 0xfffffffed2d27812 */ /* 0x000fe200078ec0ff */
[----:B------:R-:W-:-:S04]  /*3430*/  DEPBAR.LE SB0, 0x0 ;  /* 0x000080000000791a */ /* 0x000fc80000000000 */
[----:B------:R-:W-:Y:S01]  /*3440*/  BAR.SYNC.DEFER_BLOCKING 0x0 ;  /* 0x0000000000007b1d */ /* 0x000fe20000010000 */
[----:B------:R-:W-:-:S05]  /*3450*/  LEA.HI.X R189, R38, UR7, R36, 0x1, P4 ;  /* 0x0000000726bd7c11 */ /* 0x000fca000a0f0c24 */
[----:B------:R1:W-:Y:S04]  /*3460*/  @P5 STS.128 [R220+0xc000], RZ ;  /* 0x00c000ffdc005388 */ /* 0x0003e80000000c00 */
[----:B------:R1:W-:Y:S01]  /*3470*/  @P5 STS.128 [R220+0x10000], RZ ;  /* 0x010000ffdc005388 */ /* 0x0003e20000000c00 */
[----:B------:R-:W-:Y:S05]  /*3480*/  @P5 BRA `(.L_x_750) ;  /* 0x0000000000385947 */ /* 0x000fea0003800000 */
[----:B------:R-:W-:Y:S02]  /*3490*/  ULDC UR5, c[0x0][0x2d0] ;  /* 0x0000b40000057ab9 */ /* 0x000fe40000000800 */
[----:B------:R-:W-:Y:S02]  /*34a0*/  ISETP.GE.AND P5, PT, R222, UR5, PT ;  /* 0x00000005de007c0c */ /* 0x000fe4000bfa6270 */
[----:B------:R-:W-:-:S11]  /*34b0*/  ISETP.GE.AND P4, PT, R213, UR5, PT ;  /* 0x00000005d5007c0c */ /* 0x000fd6000bf86270 */
[----:B------:R2:W-:Y:S04]  /*34c0*/  @P5 STS.128 [R220+0xc000], RZ ;  /* 0x00c000ffdc005388 */ /* 0x0005e80000000c00 */
[----:B------:R-:W-:Y:S01]  /*34d0*/  @!PT LDS RZ, [RZ] ;  /* 0x00000000fffff984 */ /* 0x000fe20000000800 */
[----:B------:R-:W-:Y:S01]  /*34e0*/  @!PT LDS RZ, [RZ] ;  /* 0x00000000fffff984 */ /* 0x000fe20000000800 */
[----:B------:R-:W-:Y:S01]  /*34f0*/  @!PT LDS RZ, [RZ] ;  /* 0x00000000fffff984 */ /* 0x000fe20000000800 */
[----:B------:R2:W-:Y:S04]  /*3500*/  @!P5 LDGSTS.E.BYPASS.LTC128B.128 [R220+0xc000], desc[UR12][R188.64] ;  /* 0x0c000000bcdcdfae */ /* 0x0005e8000b901d4c */
[----:B------:R2:W-:Y:S01]  /*3510*/  @P4 STS.128 [R220+0x10000], RZ ;  /* 0x010000ffdc004388 */ /* 0x0005e20000000c00 */
[----:B------:R-:W-:Y:S05]  /*3520*/  @P4 BRA `(.L_x_750) ;  /* 0x0000000000104947 */ /* 0x000fea0003800000 */
[----:B------:R-:W-:Y:S01]  /*3530*/  @!PT LDS RZ, [RZ] ;  /* 0x00000000fffff984 */ /* 0x000fe20000000800 */
[----:B------:R-:W-:Y:S01]  /*3540*/  @!PT LDS RZ, [RZ] ;  /* 0x00000000fffff984 */ /* 0x000fe20000000800 */
[----:B------:R-:W-:Y:S01]  /*3550*/  @!PT LDS RZ, [RZ] ;  /* 0x00000000fffff984 */ /* 0x000fe20000000800 */
[----:B------:R3:W-:Y:S02]  /*3560*/  LDGSTS.E.BYPASS.LTC128B.128 [R220+0x10000], desc[UR12][R188.64+0x80] ;  /* 0x10000080bcdc7fae */ /* 0x0007e4000b901d4c */
.L_x_750:
[----:B------:R-:W-:Y:S05]  /*3570*/  BSYNC B0 ;  /* 0x0000000000007941 */ /* 0x000fea0003800000 */
.L_x_749:
[----:B------:R4:W-:Y:S01]  /*3580*/  @P6 STS.128 [R220+0xc800], RZ ;  /* 0x00c800ffdc006388 */ /* 0x0009e20000000c00 */
[----:B------:R-:W-:Y:S03]  /*3590*/  BSSY B0, `(.L_x_751) ;  /* 0x0000015000007945 */ /* 0x000fe60003800000 */
[----:B------:R4:W-:Y:S01]  /*35a0*/  @P6 STS.128 [R220+0x10800], RZ ;  /* 0x010800ffdc006388 */ /* 0x0009e20000000c00 */
[----:B------:R-:W-:Y:S05]  /*35b0*/  @P6 BRA `(.L_x_752) ;  /* 0x0000000000486947 */ /* 0x000fea0003800000 */
[----:B------:R-:W-:Y:S02]  /*35c0*/  ULDC UR5, c[0x0][0x2d0] ;  /* 0x0000b40000057ab9 */ /* 0x000fe40000000800 */
[----:B------:R-:W-:Y:S02]  /*35d0*/  ISETP.GE.AND P5, PT, R222, UR5, PT ;  /* 0x00000005de007c0c */ /* 0x000fe4000bfa6270 */
[----:B------:R-:W-:-:S11]  /*35e0*/  ISETP.GE.AND P4, PT, R213, UR5, PT ;  /* 0x00000005d5007c0c */ /* 0x000fd6000bf86270 */
[C---:B------:R-:W-:Y:S01]  /*35f0*/  @!P5 LEA R12, P6, R217.reuse, R188, 0x1 ;  /* 0x000000bcd90cd211 */ /* 0x040fe200078c08ff */
[----:B------:R1:W-:Y:S03]  /*3600*/  @P5 STS.128 [R220+0xc800], RZ ;  /* 0x00c800ffdc005388 */ /* 0x0003e60000000c00 */
[----:B------:R-:W-:-:S05]  /*3610*/  @!P5 LEA.HI.X R13, R217, R189, R216, 0x1, P6 ;  /* 0x000000bdd90dd211 */ /* 0x000fca00030f0cd8 */
[----:B------:R-:W-:Y:S01]  /*3620*/  @!PT LDS RZ, [RZ] ;  /* 0x00000000fffff984 */ /* 0x000fe20000000800 */
[----:B------:R-:W-:Y:S01]  /*3630*/  @!PT LDS RZ, [RZ] ;  /* 0x00000000fffff984 */ /* 0x000fe20000000800 */
[----:B------:R-:W-:Y:S01]  /*3640*/  @!PT LDS RZ, [RZ] ;  /* 0x00000000fffff984 */ /* 0x000fe20000000800 */
[----:B------:R1:W-:Y:S04]  /*3650*/  @!P5 LDGSTS.E.BYPASS.LTC128B.128 [R220+0xc800], desc[UR12][R12.64] ;  /* 0x0c8000000cdcdfae */ /* 0x0003e8000b901d4c */
[----:B------:R1:W-:Y:S01]  /*3660*/  @P4 STS.128 [R220+0x10800], RZ ;  /* 0x010800ffdc004388 */ /* 0x0003e20000000c00 */
[----:B------:R-:W-:Y:S05]  /*3670*/  @P4 BRA `(.L_x_752) ;  /* 0x0000000000184947 */ /* 0x000fea0003800000 */
[----:B-1----:R-:W-:-:S04]  /*3680*/  LEA R12, P4, R217, R188, 0x1 ;  /* 0x000000bcd90c7211 */ /* 0x002fc800078808ff */
[----:B------:R-:W-:-:S05]  /*3690*/  LEA.HI.X R13, R217, R189, R216, 0x1, P4 ;  /* 0x000000bdd90d7211 */ /* 0x000fca00020f0cd8 */
[----:B------:R-:W-:Y:S01]  /*36a0*/  @!PT LDS RZ, [RZ] ;  /* 0x00000000fffff984 */ /* 0x000fe20000000800 */
[----:B------:R-:W-:Y:S01]  /*36b0*/  @!PT LDS RZ, [RZ] ;  /* 0x00000000fffff984 */ /* 0x000fe20000000800 */
[----:B------:R-:W-:Y:S01]  /*36c0*/  @!PT LDS RZ, [RZ] ;  /* 0x00000000fffff984 */ /* 0x000fe20000000800 */
[----:B------:R1:W-:Y:S04]  /*36d0*/  LDGSTS.E.BYPASS.LTC128B.128 [R220+0x10800], desc[UR12][R12.64+0x80] ;  /* 0x108000800cdc7fae */ /* 0x0003e8000b901d4c */
.L_x_752:
[----:B------:R-:W-:Y:S05]  /*36e0*/  BSYNC B0 ;  /* 0x0000000000007941 */ /* 0x000fea0003800000 */
.L_x_751:
[----:B------:R2:W-:Y:S01]  /*36f0*/  @P2 STS.128 [R220+0xd000], RZ ;  /* 0x00d000ffdc002388 */ /* 0x0005e20000000c00 */
[----:B------:R-:W-:Y:S01]  /*3700*/  IMAD.IADD R210, R9, 0x1, -R210 ;  /* 0x0000000109d27824 */ /* 0x000fe200078e0ad2 */
[----:B------:R-:W-:Y:S01]  /*3710*/  SHF.R.S32.HI R130, RZ, 0x5, R132 ;  /* 0x00000005ff827819 */ /* 0x000fe20000011484 */
[----:B-1----:R-:W-:Y:S01]  /*3720*/  IMAD.SHL.U32 R13, R0, 0x40, RZ ;  /* 0x00000040000d7824 */ /* 0x002fe200078e00ff */
[----:B------:R2:W-:Y:S01]  /*3730*/  @P2 STS.128 [R220+0x11000], RZ ;  /* 0x011000ffdc002388 */ /* 0x0005e20000000c00 */
[----:B------:R-:W-:Y:S01]  /*3740*/  IMAD.SHL.U32 R2, R2, 0x40, RZ ;  /* 0x0000004002027824 */ /* 0x000fe200078e00ff */
[----:B------:R-:W-:Y:S01]  /*3750*/  BSSY B0, `(.L_x_753) ;  /* 0x0000024000007945 */ /* 0x000fe20003800000 */
[----:B------:R-:W-:Y:S01]  /*3760*/  IMAD.SHL.U32 R8, R224, 0x8, RZ ;  /* 0x00000008e0087824 */ /* 0x000fe200078e00ff */
[----:B------:R-:W-:Y:S01]  /*3770*/  LOP3.LUT R13, R13, 0x1c0, RZ, 0xc0, !PT ;  /* 0x000001c00d0d7812 */ /* 0x000fe200078ec0ff */
[----:B------:R-:W-:Y:S01]  /*3780*/  IMAD.SHL.U32 R9, R210, 0x8, RZ ;  /* 0x00000008d2097824 */ /* 0x000fe200078e00ff */
[----:B------:R-:W-:Y:S01]  /*3790*/  LOP3.LUT R2, R2, 0x1c0, RZ, 0xc0, !PT ;  /* 0x000001c002027812 */ /* 0x000fe200078ec0ff */
[----:B------:R-:W-:Y:S01]  /*37a0*/  IMAD.SHL.U32 R129, R10, 0x40, RZ ;  /* 0x000000400a817824 */ /* 0x000fe200078e00ff */
[----:B------:R-:W-:-:S02]  /*37b0*/  LOP3.LUT R8, R13, 0x8, R8, 0xf8, !PT ;  /* 0x000000080d087812 */ /* 0x000fc400078ef808 */
[----:B------:R-:W-:Y:S02]  /*37c0*/  LOP3.LUT R9, R2, 0x8, R9, 0xf8, !PT ;  /* 0x0000000802097812 */ /* 0x000fe400078ef809 */
[----:B------:R-:W-:Y:S02]  /*37d0*/  LOP3.LUT R129, R129, 0xfffffe00, RZ, 0xc0, !PT ;  /* 0xfffffe0081817812 */ /* 0x000fe400078ec0ff */
[----:B------:R-:W-:Y:S02]  /*37e0*/  SHF.R.U32.HI R13, RZ, 0x3, R13 ;  /* 0x00000003ff0d7819 */ /* 0x000fe4000001160d */
[----:B------:R-:W-:Y:S01]  /*37f0*/  SHF.R.U32.HI R2, RZ, 0x3, R2 ;  /* 0x00000003ff027819 */ /* 0x000fe20000011602 */
[----:B------:R-:W-:Y:S01]  /*3800*/  IMAD R211, R130, 0x400, R129 ;  /* 0x0000040082d37824 */ /* 0x000fe200078e0281 */
[----:B------:R-:W-:Y:S02]  /*3810*/  ISETP.GE.AND P6, PT, R26, R11, PT ;  /* 0x0000000b1a00720c */ /* 0x000fe40003fc6270 */
[----:B------:R-:W-:-:S02]  /*3820*/  LOP3.LUT R13, R8, R13, RZ, 0x3c, !PT ;  /* 0x0000000d080d7212 */ /* 0x000fc400078e3cff */
[----:B------:R-:W-:Y:S01]  /*3830*/  LOP3.LUT R2, R9, R2, RZ, 0x3c, !PT ;  /* 0x0000000209027212 */ /* 0x000fe200078e3cff */
[----:B--2---:R-:W-:Y:S08]  /*3840*/  @P2 BRA `(.L_x_754) ;  /* 0x0000000000502947 */ /* 0x004ff00003800000 */
[----:B------:R-:W-:Y:S01]  /*3850*/  ULDC UR5, c[0x0][0x2d0] ;  /* 0x0000b40000057ab9 */ /* 0x000fe20000000800 */
[----:B------:R-:W-:Y:S01]  /*3860*/  IMAD.SHL.U32 R9, R194, 0x20, RZ ;  /* 0x00000020c2097824 */ /* 0x000fe200078e00ff */
[----:B------:R-:W-:Y:S02]  /*3870*/  ISETP.GE.AND P4, PT, R222, UR5, PT ;  /* 0x00000005de007c0c */ /* 0x000fe4000bf86270 */
[----:B------:R-:W-:Y:S02]  /*3880*/  ISETP.GE.AND P2, PT, R213, UR5, PT ;  /* 0x00000005d5007c0c */ /* 0x000fe4000bf46270 */
[----:B------:R-:W-:-:S09]  /*3890*/  SHF.L.U64.HI R8, R194, 0x5, R195 ;  /* 0x00000005c2087819 */ /* 0x000fd200000102c3 */
        /* <DEDUP_REMOVED lines=15> */
.L_x_754:
[----:B------:R-:W-:Y:S05]  /*3990*/  BSYNC B0 ;  /* 0x0000000000007941 */ /* 0x000fea0003800000 */
.L_x_753:
[----:B------:R1:W-:Y:S01]  /*39a0*/  @P1 STS.128 [R220+0xd800], RZ ;  /* 0x00d800ffdc001388 */ /* 0x0003e20000000c00 */
[----:B------:R-:W-:Y:S01]  /*39b0*/  IMAD R210, R210, 0x200, R13 ;  /* 0x00000200d2d27824 */ /* 0x000fe200078e020d */
[----:B------:R-:W-:Y:S01]  /*39c0*/  BSSY B0, `(.L_x_755) ;  /* 0x000001c000007945 */ /* 0x000fe20003800000 */
[----:B------:R-:W-:Y:S01]  /*39d0*/  IMAD.IADD R211, R2, 0x1, R211 ;  /* 0x0000000102d37824 */ /* 0x000fe200078e02d3 */
[----:B------:R1:W-:Y:S01]  /*39e0*/  @P1 STS.128 [R220+0x11800], RZ ;  /* 0x011800ffdc001388 */ /* 0x0003e20000000c00 */
[-C--:B------:R-:W-:Y:S02]  /*39f0*/  ISETP.GE.AND P5, PT, R20, R11.reuse, PT ;  /* 0x0000000b1400720c */ /* 0x080fe40003fa6270 */
[----:B------:R-:W-:Y:S02]  /*3a00*/  ISETP.GE.AND P4, PT, R22, R11, PT ;  /* 0x0000000b1600720c */ /* 0x000fe40003f86270 */
[----:B------:R-:W-:Y:S02]  /*3a10*/  LEA R210, R210, UR4, 0x1 ;  /* 0x00000004d2d27c11 */ /* 0x000fe4000f8e08ff */
[----:B------:R-:W-:Y:S01]  /*3a20*/  LEA R211, R211, UR4, 0x1 ;  /* 0x00000004d3d37c11 */ /* 0x000fe2000f8e08ff */
[----:B------:R-:W-:Y:S08]  /*3a30*/  @P1 BRA `(.L_x_756) ;  /* 0x0000000000501947 */ /* 0x000ff00003800000 */
[----:B------:R-:W-:Y:S02]  /*3a40*/  ULDC UR5, c[0x0][0x2d0] ;  /* 0x0000b40000057ab9 */ /* 0x000fe40000000800 */
[----:B------:R-:W-:Y:S02]  /*3a50*/  ISETP.GE.AND P2, PT, R222, UR5, PT ;  /* 0x00000005de007c0c */ /* 0x000fe4000bf46270 */
[----:B------:R-:W-:-:S11]  /*3a60*/  ISETP.GE.AND P1, PT, R213, UR5, PT ;  /* 0x00000005d5007c0c */ /* 0x000fd6000bf26270 */
[----:B------:R-:W-:Y:S01]  /*3a70*/  @!P2 IMAD R8, R195, 0x60, RZ ;  /* 0x00000060c308a824 */ /* 0x000fe200078e02ff */
[----:B------:R1:W-:Y:S01]  /*3a80*/  @P2 STS.128 [R220+0xd800], RZ ;  /* 0x00d800ffdc002388 */ /* 0x0003e20000000c00 */
[----:B------:R-:W-:-:S05]  /*3a90*/  @!P2 IMAD.WIDE.U32 R10, R194, 0x60, R188 ;  /* 0x00000060c20aa825 */ /* 0x000fca00078e00bc */
[----:B------:R-:W-:-:S05]  /*3aa0*/  @!P2 IADD3 R11, R11, R8, RZ ;  /* 0x000000080b0ba210 */ /* 0x000fca0007ffe0ff */
[----:B------:R-:W-:Y:S01]  /*3ab0*/  @!PT LDS RZ, [RZ] ;  /* 0x00000000fffff984 */ /* 0x000fe20000000800 */
[----:B------:R-:W-:Y:S01]  /*3ac0*/  @!PT LDS RZ, [RZ] ;  /* 0x00000000fffff984 */ /* 0x000fe20000000800 */
[----:B------:R-:W-:Y:S01]  /*3ad0*/  @!PT LDS RZ, [RZ] ;  /* 0x00000000fffff984 */ /* 0x000fe20000000800 */
[----:B------:R1:W-:Y:S04]  /*3ae0*/  @!P2 LDGSTS.E.BYPASS.LTC128B.128 [R220+0xd800], desc[UR12][R10.64] ;  /* 0x0d8000000adcafae */ /* 0x0003e8000b901d4c */
[----:B------:R1:W-:Y:S01]  /*3af0*/  @P1 STS.128 [R220+0x11800], RZ ;  /* 0x011800ffdc001388 */ /* 0x0003e20000000c00 */
[----:B------:R-:W-:Y:S05]  /*3b00*/  @P1 BRA `(.L_x_756) ;  /* 0x00000000001c1947 */ /* 0x000fea0003800000 */
[----:B------:R-:W-:Y:S02]  /*3b10*/  IMAD R8, R195, 0x60, RZ ;  /* 0x00000060c3087824 */ /* 0x000fe400078e02ff */
[----:B-1----:R-:W-:-:S05]  /*3b20*/  IMAD.WIDE.U32 R10, R194, 0x60, R188 ;  /* 0x00000060c20a7825 */ /* 0x002fca00078e00bc */
[----:B------:R-:W-:-:S05]  /*3b30*/  IADD3 R11, R11, R8, RZ ;  /* 0x000000080b0b7210 */ /* 0x000fca0007ffe0ff */
[----:B------:R-:W-:Y:S01]  /*3b40*/  @!PT LDS RZ, [RZ] ;  /* 0x00000000fffff984 */ /* 0x000fe20000000800 */
[----:B------:R-:W-:Y:S01]  /*3b50*/  @!PT LDS RZ, [RZ] ;  /* 0x00000000fffff984 */ /* 0x000fe20000000800 */
[----:B------:R-:W-:Y:S01]  /*3b60*/  @!PT LDS RZ, [RZ] ;  /* 0x00000000fffff984 */ /* 0x000fe20000000800 */
[----:B------:R1:W-:Y:S02]  /*3b70*/  LDGSTS.E.BYPASS.LTC128B.128 [R220+0x11800], desc[UR12][R10.64+0x80] ;  /* 0x118000800adc7fae */ /* 0x0003e4000b901d4c */
.L_x_756:
[----:B------:R-:W-:Y:S05]  /*3b80*/  BSYNC B0 ;  /* 0x0000000000007941 */ /* 0x000fea0003800000 */
.L_x_755:
[----:B------:R1:W-:Y:S01]  /*3b90*/  @P3 STS.128 [R220+0xe000], RZ ;  /* 0x00e000ffdc003388 */ /* 0x0003e20000000c00 */
[----:B------:R-:W-:Y:S03]  /*3ba0*/  BSSY B0, `(.L_x_757) ;  /* 0x0000017000007945 */ /* 0x000fe60003800000 */
[----:B------:R1:W-:Y:S01]  /*3bb0*/  @P3 STS.128 [R220+0x12000], RZ ;  /* 0x012000ffdc003388 */ /* 0x0003e20000000c00 */
[----:B------:R-:W-:Y:S05]  /*3bc0*/  @P3 BRA `(.L_x_758) ;  /* 0x0000000000503947 */ /* 0x000fea0003800000 */
[----:B------:R-:W-:Y:S01]  /*3bd0*/  ULDC UR5, c[0x0][0x2d0] ;  /* 0x0000b40000057ab9 */ /* 0x000fe20000000800 */
[----:B------:R-:W-:Y:S01]  /*3be0*/  IMAD.SHL.U32 R9, R194, 0x40, RZ ;  /* 0x00000040c2097824 */ /* 0x000fe200078e00ff */
[----:B------:R-:W-:Y:S02]  /*3bf0*/  ISETP.GE.AND P2, PT, R222, UR5, PT ;  /* 0x00000005de007c0c */ /* 0x000fe4000bf46270 */
[----:B------:R-:W-:Y:S02]  /*3c00*/  ISETP.GE.AND P1, PT, R213, UR5, PT ;  /* 0x00000005d5007c0c */ /* 0x000fe4000bf26270 */
[----:B------:R-:W-:-:S09]  /*3c10*/  SHF.L.U64.HI R8, R194, 0x6, R195 ;  /* 0x00000006c2087819 */ /* 0x000fd200000102c3 */
[C---:B-1----:R-:W-:Y:S01]  /*3c20*/  @!P2 LEA R10, P3, R9.reuse, R188, 0x1 ;  /* 0x000000bc090aa211 */ /* 0x042fe200078608ff */
        /* <DEDUP_REMOVED lines=14> */
.L_x_758:
[----:B------:R-:W-:Y:S05]  /*3d10*/  BSYNC B0 ;  /* 0x0000000000007941 */ /* 0x000fea0003800000 */
.L_x_757:
[----:B------:R1:W-:Y:S01]  /*3d20*/  @P6 STS.128 [R220+0xe800], RZ ;  /* 0x00e800ffdc006388 */ /* 0x0003e20000000c00 */
[----:B------:R-:W-:Y:S03]  /*3d30*/  BSSY B0, `(.L_x_759) ;  /* 0x0000017000007945 */ /* 0x000fe60003800000 */
[----:B------:R1:W-:Y:S01]  /*3d40*/  @P6 STS.128 [R220+0x12800], RZ ;  /* 0x012800ffdc006388 */ /* 0x0003e20000000c00 */
[----:B------:R-:W-:Y:S05]  /*3d50*/  @P6 BRA `(.L_x_760) ;  /* 0x0000000000506947 */ /* 0x000fea0003800000 */
[----:B------:R-:W-:Y:S02]  /*3d60*/  ULDC UR5, c[0x0][0x2d0] ;  /* 0x0000b40000057ab9 */ /* 0x000fe40000000800 */
[----:B------:R-:W-:Y:S02]  /*3d70*/  ISETP.GE.AND P2, PT, R222, UR5, PT ;  /* 0x00000005de007c0c */ /* 0x000fe4000bf46270 */
[----:B------:R-:W-:-:S11]  /*3d80*/  ISETP.GE.AND P1, PT, R213, UR5, PT ;  /* 0x00000005d5007c0c */ /* 0x000fd6000bf26270 */
[----:B------:R-:W-:Y:S01]  /*3d90*/  @!P2 IMAD R8, R195, 0xa0, RZ ;  /* 0x000000a0c308a824 */ /* 0x000fe200078e02ff */
[----:B------:R2:W-:Y:S01]  /*3da0*/  @P2 STS.128 [R220+0xe800], RZ ;  /* 0x00e800ffdc002388 */ /* 0x0005e20000000c00 */
[----:B-1----:R-:W-:-:S05]  /*3db0*/  @!P2 IMAD.WIDE.U32 R10, R194, 0xa0, R188 ;  /* 0x000000a0c20aa825 */ /* 0x002fca00078e00bc */
        /* <DEDUP_REMOVED lines=8> */
[----:B--2---:R-:W-:-:S05]  /*3e40*/  IMAD.WIDE.U32 R10, R194, 0xa0, R188 ;  /* 0x000000a0c20a7825 */ /* 0x004fca00078e00bc */
[----:B------:R-:W-:-:S05]  /*3e50*/  IADD3 R11, R11, R8, RZ ;  /* 0x000000080b0b7210 */ /* 0x000fca0007ffe0ff */
[----:B------:R-:W-:Y:S01]  /*3e60*/  @!PT LDS RZ, [RZ] ;  /* 0x00000000fffff984 */ /* 0x000fe20000000800 */
[----:B------:R-:W-:Y:S01]  /*3e70*/  @!PT LDS RZ, [RZ] ;  /* 0x00000000fffff984 */ /* 0x000fe20000000800 */
[----:B------:R-:W-:Y:S01]  /*3e80*/  @!PT LDS RZ, [RZ] ;  /* 0x00000000fffff984 */ /* 0x000fe20000000800 */
[----:B------:R1:W-:Y:S02]  /*3e90*/  LDGSTS.E.BYPASS.LTC128B.128 [R220+0x12800], desc[UR12][R10.64+0x80] ;  /* 0x128000800adc7fae */ /* 0x0003e4000b901d4c */
.L_x_760:
[----:B------:R-:W-:Y:S05]  /*3ea0*/  BSYNC B0 ;  /* 0x0000000000007941 */ /* 0x000fea0003800000 */
.L_x_759:
        /* <DEDUP_REMOVED lines=9> */
[----:B-12---:R-:W-:-:S05]  /*3f40*/  @!P2 IMAD.WIDE.U32 R10, R194, 0xc0, R188 ;  /* 0x000000c0c20aa825 */ /* 0x006fca00078e00bc */
        /* <DEDUP_REMOVED lines=8> */
[----:B---3--:R-:W-:-:S05]  /*3fd0*/  IMAD.WIDE.U32 R10, R194, 0xc0, R188 ;  /* 0x000000c0c20a7825 */ /* 0x008fca00078e00bc */
[----:B------:R-:W-:-:S05]  /*3fe0*/  IADD3 R11, R11, R8, RZ ;  /* 0x000000080b0b7210 */ /* 0x000fca0007ffe0ff */
[----:B------:R-:W-:Y:S01]  /*3ff0*/  @!PT LDS RZ, [RZ] ;  /* 0x00000000fffff984 */ /* 0x000fe20000000800 */
[----:B------:R-:W-:Y:S01]  /*4000*/  @!PT LDS RZ, [RZ] ;  /* 0x00000000fffff984 */ /* 0x000fe20000000800 */
[----:B------:R-:W-:Y:S01]  /*4010*/  @!PT LDS RZ, [RZ] ;  /* 0x00000000fffff984 */ /* 0x000fe20000000800 */
[----:B------:R1:W-:Y:S02]  /*4020*/  LDGSTS.E.BYPASS.LTC128B.128 [R220+0x13000], desc[UR12][R10.64+0x80] ;  /* 0x130000800adc7fae */ /* 0x0003e4000b901d4c */
.L_x_762:
[----:B------:R-:W-:Y:S05]  /*4030*/  BSYNC B0 ;  /* 0x0000000000007941 */ /* 0x000fea0003800000 */
.L_x_761:
        /* <DEDUP_REMOVED lines=9> */
[----:B-123--:R-:W-:-:S05]  /*40d0*/  @!P2 IMAD.WIDE.U32 R10, R194, 0xe0, R188 ;  /* 0x000000e0c20aa825 */ /* 0x00efca00078e00bc */
        /* <DEDUP_REMOVED lines=8> */
[----:B----4-:R-:W-:-:S05]  /*4160*/  IMAD.WIDE.U32 R10, R194, 0xe0, R188 ;  /* 0x000000e0c20a7825 */ /* 0x010fca00078e00bc */
[----:B------:R-:W-:-:S05]  /*4170*/  IADD3 R11, R11, R8, RZ ;  /* 0x000000080b0b7210 */ /* 0x000fca0007ffe0ff */
[----:B------:R-:W-:Y:S01]  /*4180*/  @!PT LDS RZ, [RZ] ;  /* 0x00000000fffff984 */ /* 0x000fe20000000800 */
[----:B------:R-:W-:Y:S01]  /*4190*/  @!PT LDS RZ, [RZ] ;  /* 0x00000000fffff984 */ /* 0x000fe20000000800 */
[----:B------:R-:W-:Y:S01]  /*41a0*/  @!PT LDS RZ, [RZ] ;  /* 0x00000000fffff984 */ /* 0x000fe20000000800 */
[----:B------:R1:W-:Y:S02]  /*41b0*/  LDGSTS.E.BYPASS.LTC128B.128 [R220+0x13800], desc[UR12][R10.64+0x80] ;  /* 0x138000800adc7fae */ /* 0x0003e4000b901d4c */
.L_x_764:
[----:B------:R-:W-:Y:S05]  /*41c0*/  BSYNC B0 ;  /* 0x0000000000007941 */ /* 0x000fea0003800000 */
.L_x_763:
[----:B------:R-:W-:Y:S01]  /*41d0*/  LDSM.16.M88.4 R96, [R211] ;  /* 0x00000000d360783b */ /* 0x000fe20000000200 */
[----:B------:R-:W-:Y:S01]  /*41e0*/  LOP3.LUT P1, RZ, R0, 0x2, RZ, 0xc0, !PT ;  /* 0x0000000200ff7812 */ /* 0x000fe2000782c0ff */
[--C-:B------:R-:W-:Y:S02]  /*41f0*/  IMAD R209, R4, 0x2, R211.reuse ;  /* 0x0000000204d17824 */ /* 0x100fe400078e02d3 */
[----:B------:R-:W5:Y:S01]  /*4200*/  LDSM.16.M88.4 R52, [R210+0x4000] ;  /* 0x00400000d234783b */ /* 0x000f620000000200 */
[----:B------:R-:W-:Y:S01]  /*4210*/  SEL R7, R7, 0xfffffff0, !P1 ;  /* 0xfffffff007077807 */ /* 0x000fe20004800000 */
[----:B------:R-:W-:Y:S01]  /*4220*/  IMAD R207, R3, 0x2, R211 ;  /* 0x0000000203cf7824 */ /* 0x000fe200078e02d3 */
[----:B------:R-:W-:Y:S01]  /*4230*/  LOP3.LUT P1, RZ, R0, 0x4, RZ, 0xc0, !PT ;  /* 0x0000000400ff7812 */ /* 0x000fe2000782c0ff */
[----:B------:R-:W5:Y:S01]  /*4240*/  LDSM.16.M88.4 R16, [R210+0x6000] ;  /* 0x00600000d210783b */ /* 0x000f620000000200 */
[----:B------:R-:W-:Y:S02]  /*4250*/  VIADD R0, R210, 0x4000 ;  /* 0x00004000d2007836 */ /* 0x000fe40000000000 */
[----:B------:R-:W-:Y:S01]  /*4260*/  IMAD R124, R7, 0x2, R210 ;  /* 0x00000002077c7824 */ /* 0x000fe200078e02d2 */
[----:B------:R-:W5:Y:S01]  /*4270*/  LDSM.16.M88.4 R44, [R210+0x4800] ;  /* 0x00480000d22c783b */ /* 0x000f620000000200 */
[----:B------:R-:W-:Y:S01]  /*4280*/  SEL R5, R5, 0xffffffe0, !P1 ;  /* 0xffffffe005057807 */ /* 0x000fe20004800000 */
[----:B------:R-:W-:Y:S01]  /*4290*/  IMAD R208, R7, 0x2, R0 ;  /* 0x0000000207d07824 */ /* 0x000fe200078e0200 */
[----:B------:R-:W-:Y:S01]  /*42a0*/  ISETP.GE.AND P1, PT, R196, 0x2, PT ;  /* 0x00000002c400780c */ /* 0x000fe20003f26270 */
[----:B------:R-:W5:Y:S01]  /*42b0*/  LDSM.16.M88.4 R32, [R210+0x5000] ;  /* 0x00500000d220783b */ /* 0x000f620000000200 */
[----:B------:R-:W-:-:S02]  /*42c0*/  IMAD R206, R3, 0x2, R209 ;  /* 0x0000000203ce7824 */ /* 0x000fc400078e02d1 */
[C---:B------:R-:W-:Y:S01]  /*42d0*/  IMAD R203, R5.reuse, 0x2, R210 ;  /* 0x0000000205cb7824 */ /* 0x040fe200078e02d2 */
[----:B------:R-:W5:Y:S01]  /*42e0*/  LDSM.16.M88.4 R24, [R210+0x5800] ;  /* 0x00580000d218783b */ /* 0x000f620000000200 */
[----:B------:R-:W-:Y:S01]  /*42f0*/  IMAD R205, R5, 0x2, R208 ;  /* 0x0000000205cd7824 */ /* 0x000fe200078e02d0 */
[----:B------:R-:W-:Y:S01]  /*4300*/  LOP3.LUT R5, R132, 0xffffffe0, RZ, 0xc0, !PT ;  /* 0xffffffe084057812 */ /* 0x000fe200078ec0ff */
[C---:B------:R-:W-:Y:S01]  /*4310*/  IMAD.SHL.U32 R232, R128.reuse, 0x2, RZ ;  /* 0x0000000280e87824 */ /* 0x040fe200078e00ff */
[----:B-1234-:R-:W1:Y:S03]  /*4320*/  LDSM.16.M88.4 R8, [R210+0x6800] ;  /* 0x00680000d208783b */ /* 0x01ee660000000200 */
[----:B------:R-:W-:Y:S01]  /*4330*/  IMAD.IADD R5, R128, 0x1, -R5 ;  /* 0x0000000180057824 */ /* 0x000fe200078e0a05 */
[----:B------:R-:W2:Y:S01]  /*4340*/  LDSM.16.M88.4 R104, [R210+0x7000] ;  /* 0x00700000d268783b */ /* 0x000ea20000000200 */
[----:B------:R-:W-:-:S03]  /*4350*/  LOP3.LUT R232, R232, 0x6, RZ, 0xc0, !PT ;  /* 0x00000006e8e87812 */ /* 0x000fc600078ec0ff */
[----:B------:R-:W3:Y:S01]  /*4360*/  LDSM.16.M88.4 R64, [R210+0x7800] ;  /* 0x00780000d240783b */ /* 0x000ee20000000200 */
[----:B------:R-:W-:-:S03]  /*4370*/  SHF.R.S32.HI R0, RZ, 0x1f, R5 ;  /* 0x0000001fff007819 */ /* 0x000fc60000011405 */
[----:B------:R-:W-:Y:S01]  /*4380*/  LDSM.16.M88.4 R60, [R209] ;  /* 0x00000000d13c783b */ /* 0x000fe20000000200 */
[----:B------:R-:W-:Y:S01]  /*4390*/  LEA.HI R229, R0, R5, RZ, 0x2 ;  /* 0x0000000500e57211 */ /* 0x000fe200078f10ff */
[----:B------:R-:W-:Y:S01]  /*43a0*/  IMAD R0, R130, 0x10, R134 ;  /* 0x0000001082007824 */ /* 0x000fe200078e0286 */
[----:B------:R-:W-:Y:S01]  /*43b0*/  SHF.R.S32.HI R5, RZ, 0x1f, R130 ;  /* 0x0000001fff057819 */ /* 0x000fe20000011482 */
[----:B------:R-:W4:Y:S01]  /*43c0*/  LDSM.16.M88.4 R80, [R124+0x4000] ;  /* 0x004000007c50783b */ /* 0x000f220000000200 */
[----:B------:R-:W-:Y:S02]  /*43d0*/  SHF.R.S32.HI R229, RZ, 0x2, R229 ;  /* 0x00000002ffe57819 */ /* 0x000fe400000114e5 */
[----:B------:R-:W-:Y:S01]  /*43e0*/  LEA.HI R5, R5, R130, RZ, 0x2 ;  /* 0x0000008205057211 */ /* 0x000fe200078f10ff */
[----:B------:R-:W4:Y:S01]  /*43f0*/  LDSM.16.M88.4 R76, [R124+0x6000] ;  /* 0x006000007c4c783b */ /* 0x000f220000000200 */
[----:B-----5:R-:W-:Y:S01]  /*4400*/  HMMA.16816.F32.BF16 R56, R96, R52, RZ ;  /* 0x000000346038723c */ /* 0x020fe200000418ff */
[----:B------:R-:W-:-:S02]  /*4410*/  IADD3 R0, R0, 0x1, R229 ;  /* 0x0000000100007810 */ /* 0x000fc40007ffe0e5 */
[----:B------:R-:W5:Y:S01]  /*4420*/  LDSM.16.M88.4 R116, [R124+0x4800] ;  /* 0x004800007c74783b */ /* 0x000f620000000200 */
[----:B------:R-:W-:Y:S02]  /*4430*/  LOP3.LUT R5, R5, 0xfffffffc, RZ, 0xc0, !PT ;  /* 0xfffffffc05057812 */ /* 0x000fe400078ec0ff */
[C---:B------:R-:W-:Y:S01]  /*4440*/  HMMA.16816.F32.BF16 R20, R96.reuse, R16, RZ ;  /* 0x000000106014723c */ /* 0x040fe200000418ff */
[----:B------:R-:W5:Y:S01]  /*4450*/  LDSM.16.M88.4 R112, [R124+0x5000] ;  /* 0x005000007c70783b */ /* 0x000f620000000200 */
[----:B------:R-:W-:Y:S01]  /*4460*/  IADD3 R0, R6, R0, -R221 ;  /* 0x0000000006007210 */ /* 0x000fe20007ffe8dd */
[----:B------:R-:W-:Y:S01]  /*4470*/  IMAD.IADD R228, R130, 0x1, -R5 ;  /* 0x0000000182e47824 */ /* 0x000fe200078e0a05 */
[----:B------:R-:W-:Y:S01]  /*4480*/  LOP3.LUT R5, R2, R129, RZ, 0xfc, !PT ;  /* 0x0000008102057212 */ /* 0x000fe200078efcff */
[----:B------:R-:W5:Y:S01]  /*4490*/  LDSM.16.M88.4 R88, [R124+0x5800] ;  /* 0x005800007c58783b */ /* 0x000f620000000200 */
[----:B------:R-:W-:Y:S01]  /*44a0*/  HMMA.16816.F32.BF16 R52, R96, R54, RZ ;  /* 0x000000366034723c */ /* 0x000fe200000418ff */
[----:B------:R-:W-:-:S02]  /*44b0*/  IMAD.IADD R131, R0, 0x1, R131 ;  /* 0x0000000100837824 */ /* 0x000fc400078e0283 */
[----:B------:R-:W5:Y:S03]  /*44c0*/  LDSM.16.M88.4 R72, [R124+0x6800] ;  /* 0x006800007c48783b */ /* 0x000f660000000200 */
[C---:B------:R-:W-:Y:S01]  /*44d0*/  HMMA.16816.F32.BF16 R16, R96.reuse, R18, RZ ;  /* 0x000000126010723c */ /* 0x040fe200000418ff */
[----:B------:R-:W5:Y:S01]  /*44e0*/  LDSM.16.M88.4 R84, [R124+0x7000] ;  /* 0x007000007c54783b */ /* 0x000f620000000200 */
[C---:B------:R-:W-:Y:S02]  /*44f0*/  VIMNMX R230, R131.reuse, R6, PT ;  /* 0x0000000683e67248 */ /* 0x040fe40003fe0100 */
[----:B------:R-:W-:Y:S01]  /*4500*/  VIADDMNMX R199, R131, 0x8, R6, PT ;  /* 0x0000000883c77846 */ /* 0x000fe20003800106 */
[----:B------:R-:W5:Y:S01]  /*4510*/  LDSM.16.M88.4 R68, [R124+0x7800] ;  /* 0x007800007c44783b */ /* 0x000f620000000200 */
[C---:B------:R-:W-:Y:S03]  /*4520*/  HMMA.16816.F32.BF16 R48, R96.reuse, R44, RZ ;  /* 0x0000002c6030723c */ /* 0x040fe600000418ff */
[----:B------:R-:W-:Y:S03]  /*4530*/  LDSM.16.M88.4 R92, [R207] ;  /* 0x00000000cf5c783b */ /* 0x000fe60000000200 */
[C---:B------:R-:W-:Y:S01]  /*4540*/  HMMA.16816.F32.BF16 R40, R96.reuse, R32, RZ ;  /* 0x000000206028723c */ /* 0x040fe200000418ff */
[----:B------:R-:W-:Y:S04]  /*4550*/  LDSM.16.M88.4 R120, [R207+0x2000] ;  /* 0x00200000cf78783b */ /* 0x000fe80000000200 */
[----:B------:R-:W0:Y:S01]  /*4560*/  LDGDEPBAR ;  /* 0x00000000000079af */ /* 0x000e220000000000 */
[C---:B------:R-:W-:Y:S06]  /*4570*/  HMMA.16816.F32.BF16 R44, R96.reuse, R46, RZ ;  /* 0x0000002e602c723c */ /* 0x040fec00000418ff */
[C---:B------:R-:W-:Y:S06]  /*4580*/  HMMA.16816.F32.BF16 R32, R96.reuse, R34, RZ ;  /* 0x000000226020723c */ /* 0x040fec00000418ff */
[C---:B------:R-:W-:Y:S06]  /*4590*/  HMMA.16816.F32.BF16 R28, R96.reuse, R24, RZ ;  /* 0x00000018601c723c */ /* 0x040fec00000418ff */
[C---:B-1----:R-:W-:Y:S06]  /*45a0*/  HMMA.16816.F32.BF16 R12, R96.reuse, R8, RZ ;  /* 0x00000008600c723c */ /* 0x042fec00000418ff */
[C---:B--2---:R-:W-:Y:S06]  /*45b0*/  HMMA.16816.F32.BF16 R108, R96.reuse, R104, RZ ;  /* 0x00000068606c723c */ /* 0x044fec00000418ff */
[C---:B------:R-:W-:Y:S06]  /*45c0*/  HMMA.16816.F32.BF16 R24, R96.reuse, R26, RZ ;  /* 0x0000001a6018723c */ /* 0x040fec00000418ff */
[C---:B------:R-:W-:Y:S06]  /*45d0*/  HMMA.16816.F32.BF16 R8, R96.reuse, R10, RZ ;  /* 0x0000000a6008723c */ /* 0x040fec00000418ff */
[C---:B------:R-:W-:Y:S06]  /*45e0*/  HMMA.16816.F32.BF16 R104, R96.reuse, R106, RZ ;  /* 0x0000006a6068723c */ /* 0x040fec00000418ff */
[C---:B---3--:R-:W-:Y:S06]  /*45f0*/  HMMA.16816.F32.BF16 R100, R96.reuse, R64, RZ ;  /* 0x000000406064723c */ /* 0x048fec00000418ff */
[----:B------:R-:W-:Y:S01]  /*4600*/  HMMA.16816.F32.BF16 R96, R96, R66, RZ ;  /* 0x000000426060723c */ /* 0x000fe200000418ff */
[----:B------:R-:W1:Y:S05]  /*4610*/  LDSM.16.M88.4 R64, [R203+0x4000] ;  /* 0x00400000cb40783b */ /* 0x000e6a0000000200 */
[C---:B----4-:R-:W-:Y:S06]  /*4620*/  HMMA.16816.F32.BF16 R56, R60.reuse, R80, R56 ;  /* 0x000000503c38723c */ /* 0x050fec0000041838 */
[C---:B------:R-:W-:Y:S01]  /*4630*/  HMMA.16816.F32.BF16 R52, R60.reuse, R82, R52 ;  /* 0x000000523c34723c */ /* 0x040fe20000041834 */
[----:B------:R-:W2:Y:S05]  /*4640*/  LDSM.16.M88.4 R80, [R203+0x4800] ;  /* 0x00480000cb50783b */ /* 0x000eaa0000000200 */
[C---:B------:R-:W-:Y:S06]  /*4650*/  HMMA.16816.F32.BF16 R20, R60.reuse, R76, R20 ;  /* 0x0000004c3c14723c */ /* 0x040fec0000041814 */
[C---:B------:R-:W-:Y:S01]  /*4660*/  HMMA.16816.F32.BF16 R16, R60.reuse, R78, R16 ;  /* 0x0000004e3c10723c */ /* 0x040fe20000041810 */
[----:B------:R-:W3:Y:S05]  /*4670*/  LDSM.16.M88.4 R76, [R203+0x5000] ;  /* 0x00500000cb4c783b */ /* 0x000eea0000000200 */
[C---:B-----5:R-:W-:Y:S06]  /*4680*/  HMMA.16816.F32.BF16 R48, R60.reuse, R116, R48 ;  /* 0x000000743c30723c */ /* 0x060fec0000041830 */
[C---:B------:R-:W-:Y:S01]  /*4690*/  HMMA.16816.F32.BF16 R44, R60.reuse, R118, R44 ;  /* 0x000000763c2c723c */ /* 0x040fe2000004182c */
[----:B------:R-:W-:Y:S05]  /*46a0*/  LDSM.16.M88.4 R116, [R203+0xb000] ;  /* 0x00b00000cb74783b */ /* 0x000fea0000000200 */
[C---:B------:R-:W-:Y:S06]  /*46b0*/  HMMA.16816.F32.BF16 R40, R60.reuse, R112, R40 ;  /* 0x000000703c28723c */ /* 0x040fec0000041828 */
[C---:B------:R-:W-:Y:S01]  /*46c0*/  HMMA.16816.F32.BF16 R32, R60.reuse, R114, R32 ;  /* 0x000000723c20723c */ /* 0x040fe20000041820 */
[----:B------:R-:W-:Y:S05]  /*46d0*/  LDSM.16.M88.4 R112, [R203+0x7800] ;  /* 0x00780000cb70783b */ /* 0x000fea0000000200 */
[C---:B------:R-:W-:Y:S06]  /*46e0*/  HMMA.16816.F32.BF16 R28, R60.reuse, R88, R28 ;  /* 0x000000583c1c723c */ /* 0x040fec000004181c */
[C---:B------:R-:W-:Y:S01]  /*46f0*/  HMMA.16816.F32.BF16 R24, R60.reuse, R90, R24 ;  /* 0x0000005a3c18723c */ /* 0x040fe20000041818 */
[----:B------:R-:W-:Y:S05]  /*4700*/  LDSM.16.M88.4 R88, [R205+0x2000] ;  /* 0x00200000cd58783b */ /* 0x000fea0000000200 */
[C---:B------:R-:W-:Y:S06]  /*4710*/  HMMA.16816.F32.BF16 R12, R60.reuse, R72, R12 ;  /* 0x000000483c0c723c */ /* 0x040fec000004180c */
[C---:B------:R-:W-:Y:S01]  /*4720*/  HMMA.16816.F32.BF16 R8, R60.reuse, R74, R8 ;  /* 0x0000004a3c08723c */ /* 0x040fe20000041808 */
[----:B------:R-:W4:Y:S05]  /*4730*/  LDSM.16.M88.4 R72, [R203+0x5800] ;  /* 0x00580000cb48783b */ /* 0x000f2a0000000200 */
[C---:B------:R-:W-:Y:S06]  /*4740*/  HMMA.16816.F32.BF16 R108, R60.reuse, R84, R108 ;  /* 0x000000543c6c723c */ /* 0x040fec000004186c */
[C---:B------:R-:W-:Y:S01]  /*4750*/  HMMA.16816.F32.BF16 R104, R60.reuse, R86, R104 ;  /* 0x000000563c68723c */ /* 0x040fe20000041868 */
[----:B------:R-:W-:Y:S05]  /*4760*/  LDSM.16.M88.4 R84, [R206] ;  /* 0x00000000ce54783b */ /* 0x000fea0000000200 */
[C---:B------:R-:W-:Y:S06]  /*4770*/  HMMA.16816.F32.BF16 R100, R60.reuse, R68, R100 ;  /* 0x000000443c64723c */ /* 0x040fec0000041864 */
[----:B------:R-:W-:Y:S01]  /*4780*/  HMMA.16816.F32.BF16 R96, R60, R70, R96 ;  /* 0x000000463c60723c */ /* 0x000fe20000041860 */
[----:B------:R-:W5:Y:S04]  /*4790*/  LDSM.16.M88.4 R60, [R203+0x6000] ;  /* 0x00600000cb3c783b */ /* 0x000f680000000200 */
[----:B------:R-:W5:Y:S01]  /*47a0*/  LDSM.16.M88.4 R68, [R203+0x6800] ;  /* 0x00680000cb44783b */ /* 0x000f620000000200 */
[C---:B-1----:R-:W-:Y:S06]  /*47b0*/  HMMA.16816.F32.BF16 R56, R92.reuse, R64, R56 ;  /* 0x000000405c38723c */ /* 0x042fec0000041838 */
[C---:B------:R-:W-:Y:S01]  /*47c0*/  HMMA.16816.F32.BF16 R52, R92.reuse, R66, R52 ;  /* 0x000000425c34723c */ /* 0x040fe20000041834 */
[----:B------:R-:W1:Y:S05]  /*47d0*/  LDSM.16.M88.4 R64, [R203+0x7000] ;  /* 0x00700000cb40783b */ /* 0x000e6a0000000200 */
[C---:B--2---:R-:W-:Y:S06]  /*47e0*/  HMMA.16816.F32.BF16 R48, R92.reuse, R80, R48 ;  /* 0x000000505c30723c */ /* 0x044fec0000041830 */
[C---:B------:R-:W-:Y:S01]  /*47f0*/  HMMA.16816.F32.BF16 R44, R92.reuse, R82, R44 ;  /* 0x000000525c2c723c */ /* 0x040fe2000004182c */
[----:B------:R-:W2:Y:S05]  /*4800*/  LDSM.16.M88.4 R80, [R205] ;  /* 0x00000000cd50783b */ /* 0x000eaa0000000200 */
[C---:B---3--:R-:W-:Y:S06]  /*4810*/  HMMA.16816.F32.BF16 R40, R92.reuse, R76, R40 ;  /* 0x0000004c5c28723c */ /* 0x048fec0000041828 */
[C---:B------:R-:W-:Y:S01]  /*4820*/  HMMA.16816.F32.BF16 R32, R92.reuse, R78, R32 ;  /* 0x0000004e5c20723c */ /* 0x040fe20000041820 */
[----:B------:R-:W3:Y:S05]  /*4830*/  LDSM.16.M88.4 R76, [R205+0x800] ;  /* 0x00080000cd4c783b */ /* 0x000eea0000000200 */
[C---:B----4-:R-:W-:Y:S06]  /*4840*/  HMMA.16816.F32.BF16 R28, R92.reuse, R72, R28 ;  /* 0x000000485c1c723c */ /* 0x050fec000004181c */
[C---:B------:R-:W-:Y:S01]  /*4850*/  HMMA.16816.F32.BF16 R24, R92.reuse, R74, R24 ;  /* 0x0000004a5c18723c */ /* 0x040fe20000041818 */
[----:B------:R-:W4:Y:S05]  /*4860*/  LDSM.16.M88.4 R72, [R205+0x1000] ;  /* 0x00100000cd48783b */ /* 0x000f2a0000000200 */
[C---:B-----5:R-:W-:Y:S06]  /*4870*/  HMMA.16816.F32.BF16 R20, R92.reuse, R60, R20 ;  /* 0x0000003c5c14723c */ /* 0x060fec0000041814 */
[C---:B------:R-:W-:Y:S01]  /*4880*/  HMMA.16816.F32.BF16 R16, R92.reuse, R62, R16 ;  /* 0x0000003e5c10723c */ /* 0x040fe20000041810 */
[----:B------:R-:W5:Y:S05]  /*4890*/  LDSM.16.M88.4 R60, [R205+0x1800] ;  /* 0x00180000cd3c783b */ /* 0x000f6a0000000200 */
[C---:B------:R-:W-:Y:S06]  /*48a0*/  HMMA.16816.F32.BF16 R12, R92.reuse, R68, R12 ;  /* 0x000000445c0c723c */ /* 0x040fec000004180c */
[C---:B------:R-:W-:Y:S01]  /*48b0*/  HMMA.16816.F32.BF16 R8, R92.reuse, R70, R8 ;  /* 0x000000465c08723c */ /* 0x040fe20000041808 */
[----:B------:R-:W5:Y:S05]  /*48c0*/  LDSM.16.M88.4 R68, [R205+0x2800] ;  /* 0x00280000cd44783b */ /* 0x000f6a0000000200 */
[C---:B-1----:R-:W-:Y:S06]  /*48d0*/  HMMA.16816.F32.BF16 R108, R92.reuse, R64, R108 ;  /* 0x000000405c6c723c */ /* 0x042fec000004186c */
[C---:B------:R-:W-:Y:S01]  /*48e0*/  HMMA.16816.F32.BF16 R104, R92.reuse, R66, R104 ;  /* 0x000000425c68723c */ /* 0x040fe20000041868 */
[----:B------:R-:W1:Y:S05]  /*48f0*/  LDSM.16.M88.4 R64, [R205+0x3000] ;  /* 0x00300000cd40783b */ /* 0x000e6a0000000200 */
[C---:B------:R-:W-:Y:S06]  /*4900*/  HMMA.16816.F32.BF16 R100, R92.reuse, R112, R100 ;  /* 0x000000705c64723c */ /* 0x040fec0000041864 */
[----:B------:R-:W-:Y:S01]  /*4910*/  HMMA.16816.F32.BF16 R96, R92, R114, R96 ;  /* 0x000000725c60723c */ /* 0x000fe20000041860 */
[----:B------:R-:W1:Y:S04]  /*4920*/  LDSM.16.M88.4 R92, [R205+0x3800] ;  /* 0x00380000cd5c783b */ /* 0x000e680000000200 */
[----:B------:R-:W-:Y:S01]  /*4930*/  LDSM.16.M88.4 R112, [R124+0x9000] ;  /* 0x009000007c70783b */ /* 0x000fe20000000200 */
[C---:B--2---:R-:W-:Y:S06]  /*4940*/  HMMA.16816.F32.BF16 R56, R84.reuse, R80, R56 ;  /* 0x000000505438723c */ /* 0x044fec0000041838 */
[C---:B------:R-:W-:Y:S01]  /*4950*/  HMMA.16816.F32.BF16 R52, R84.reuse, R82, R52 ;  /* 0x000000525434723c */ /* 0x040fe20000041834 */
[----:B------:R-:W-:Y:S05]  /*4960*/  LDSM.16.M88.4 R80, [R210+0x8000] ;  /* 0x00800000d250783b */ /* 0x000fea0000000200 */
[C---:B---3--:R-:W-:Y:S06]  /*4970*/  HMMA.16816.F32.BF16 R48, R84.reuse, R76, R48 ;  /* 0x0000004c5430723c */ /* 0x048fec0000041830 */
[C---:B------:R-:W-:Y:S01]  /*4980*/  HMMA.16816.F32.BF16 R44, R84.reuse, R78, R44 ;  /* 0x0000004e542c723c */ /* 0x040fe2000004182c */
[----:B------:R-:W2:Y:S05]  /*4990*/  LDSM.16.M88.4 R76, [R211+0x2000] ;  /* 0x00200000d34c783b */ /* 0x000eaa0000000200 */
[C---:B----4-:R-:W-:Y:S06]  /*49a0*/  HMMA.16816.F32.BF16 R40, R84.reuse, R72, R40 ;  /* 0x000000485428723c */ /* 0x050fec0000041828 */
[C---:B------:R-:W-:Y:S01]  /*49b0*/  HMMA.16816.F32.BF16 R32, R84.reuse, R74, R32 ;  /* 0x0000004a5420723c */ /* 0x040fe20000041820 */
[----:B------:R-:W3:Y:S05]  /*49c0*/  LDSM.16.M88.4 R72, [R210+0x8800] ;  /* 0x00880000d248783b */ /* 0x000eea0000000200 */
[C---:B-----5:R-:W-:Y:S06]  /*49d0*/  HMMA.16816.F32.BF16 R28, R84.reuse, R60, R28 ;  /* 0x0000003c541c723c */ /* 0x060fec000004181c */
[C---:B------:R-:W-:Y:S01]  /*49e0*/  HMMA.16816.F32.BF16 R24, R84.reuse, R62, R24 ;  /* 0x0000003e5418723c */ /* 0x040fe20000041818 */
[----:B------:R-:W4:Y:S05]  /*49f0*/  LDSM.16.M88.4 R60, [R210+0x9000] ;  /* 0x00900000d23c783b */ /* 0x000f2a0000000200 */
[C---:B------:R-:W-:Y:S06]  /*4a00*/  HMMA.16816.F32.BF16 R20, R84.reuse, R88, R20 ;  /* 0x000000585414723c */ /* 0x040fec0000041814 */
[C---:B------:R-:W-:Y:S01]  /*4a10*/  HMMA.16816.F32.BF16 R16, R84.reuse, R90, R16 ;  /* 0x0000005a5410723c */ /* 0x040fe20000041810 */
[----:B------:R-:W-:Y:S05]  /*4a20*/  LDSM.16.M88.4 R88, [R210+0xa000] ;  /* 0x00a00000d258783b */ /* 0x000fea0000000200 */
        /* <DEDUP_REMOVED lines=12> */
[----:B------:R-:W2:Y:S05]  /*4af0*/  LDSM.16.M88.4 R80, [R210+0xb800] ;  /* 0x00b80000d250783b */ /* 0x000eaa0000000200 */
[C---:B---3--:R-:W-:Y:S06]  /*4b00*/  HMMA.16816.F32.BF16 R48, R76.reuse, R72, R48 ;  /* 0x000000484c30723c */ /* 0x048fec0000041830 */
[C---:B------:R-:W-:Y:S01]  /*4b10*/  HMMA.16816.F32.BF16 R44, R76.reuse, R74, R44 ;  /* 0x0000004a4c2c723c */ /* 0x040fe2000004182c */
[----:B------:R-:W-:Y:S05]  /*4b20*/  LDSM.16.M88.4 R72, [R124+0x8000] ;  /* 0x008000007c48783b */ /* 0x000fea0000000200 */
        /* <DEDUP_REMOVED lines=9> */
[C---:B-1----:R-:W-:Y:S06]  /*4bc0*/  HMMA.16816.F32.BF16 R12, R76.reuse, R64, R12 ;  /* 0x000000404c0c723c */ /* 0x042fec000004180c */
[C---:B------:R-:W-:Y:S01]  /*4bd0*/  HMMA.16816.F32.BF16 R8, R76.reuse, R66, R8 ;  /* 0x000000424c08723c */ /* 0x040fe20000041808 */
[----:B------:R-:W1:Y:S05]  /*4be0*/  LDSM.16.M88.4 R64, [R124+0x9800] ;  /* 0x009800007c40783b */ /* 0x000e6a0000000200 */
[C---:B------:R-:W-:Y:S06]  /*4bf0*/  HMMA.16816.F32.BF16 R108, R76.reuse, R84, R108 ;  /* 0x000000544c6c723c */ /* 0x040fec000004186c */
[C---:B------:R-:W-:Y:S01]  /*4c00*/  HMMA.16816.F32.BF16 R104, R76.reuse, R86, R104 ;  /* 0x000000564c68723c */ /* 0x040fe20000041868 */
[----:B------:R-:W5:Y:S05]  /*4c10*/  LDSM.16.M88.4 R84, [R124+0xb000] ;  /* 0x00b000007c54783b */ /* 0x000f6a0000000200 */
[C---:B--2---:R-:W-:Y:S06]  /*4c20*/  HMMA.16816.F32.BF16 R100, R76.reuse, R80, R100 ;  /* 0x000000504c64723c */ /* 0x044fec0000041864 */
[----:B------:R-:W-:Y:S01]  /*4c30*/  HMMA.16816.F32.BF16 R96, R76, R82, R96 ;  /* 0x000000524c60723c */ /* 0x000fe20000041860 */
[----:B------:R-:W2:Y:S04]  /*4c40*/  LDSM.16.M88.4 R80, [R124+0xb800] ;  /* 0x00b800007c50783b */ /* 0x000ea80000000200 */
[----:B------:R-:W2:Y:S01]  /*4c50*/  LDSM.16.M88.4 R76, [R203+0x8000] ;  /* 0x00800000cb4c783b */ /* 0x000ea20000000200 */
[C---:B---3--:R-:W-:Y:S03]  /*4c60*/  HMMA.16816.F32.BF16 R56, R60.reuse, R72, R56 ;  /* 0x000000483c38723c */ /* 0x048fe60000041838 */
[----:B------:R-:W-:Y:S03]  /*4c70*/  LDSM.16.M88.4 R124, [R203+0xa800] ;  /* 0x00a80000cb7c783b */ /* 0x000fe60000000200 */
[C---:B------:R-:W-:Y:S01]  /*4c80*/  HMMA.16816.F32.BF16 R52, R60.reuse, R74, R52 ;  /* 0x0000004a3c34723c */ /* 0x040fe20000041834 */
[----:B------:R-:W3:Y:S05]  /*4c90*/  LDSM.16.M88.4 R72, [R203+0x8800] ;  /* 0x00880000cb48783b */ /* 0x000eea0000000200 */
[C---:B----4-:R-:W-:Y:S06]  /*4ca0*/  HMMA.16816.F32.BF16 R48, R60.reuse, R68, R48 ;  /* 0x000000443c30723c */ /* 0x050fec0000041830 */
        /* <DEDUP_REMOVED lines=10> */
[----:B------:R-:W-:Y:S05]  /*4d50*/  LDSM.16.M88.4 R92, [R206+0x2000] ;  /* 0x00200000ce5c783b */ /* 0x000fea0000000200 */
[C---:B------:R-:W-:Y:S06]  /*4d60*/  HMMA.16816.F32.BF16 R12, R60.reuse, R88, R12 ;  /* 0x000000583c0c723c */ /* 0x040fec000004180c */
[C---:B------:R-:W-:Y:S01]  /*4d70*/  HMMA.16816.F32.BF16 R8, R60.reuse, R90, R8 ;  /* 0x0000005a3c08723c */ /* 0x040fe20000041808 */
[----:B------:R-:W-:Y:S05]  /*4d80*/  LDSM.16.M88.4 R88, [R205+0x4000] ;  /* 0x00400000cd58783b */ /* 0x000fea0000000200 */
[C---:B-----5:R-:W-:Y:S06]  /*4d90*/  HMMA.16816.F32.BF16 R108, R60.reuse, R84, R108 ;  /* 0x000000543c6c723c */ /* 0x060fec000004186c */
[C---:B------:R-:W-:Y:S01]  /*4da0*/  HMMA.16816.F32.BF16 R104, R60.reuse, R86, R104 ;  /* 0x000000563c68723c */ /* 0x040fe20000041868 */
[----:B------:R-:W-:Y:S05]  /*4db0*/  LDSM.16.M88.4 R84, [R205+0x4800] ;  /* 0x00480000cd54783b */ /* 0x000fea0000000200 */
[C---:B--2---:R-:W-:Y:S06]  /*4dc0*/  HMMA.16816.F32.BF16 R100, R60.reuse, R80, R100 ;  /* 0x000000503c64723c */ /* 0x044fec0000041864 */
[----:B------:R-:W-:Y:S01]  /*4dd0*/  HMMA.16816.F32.BF16 R96, R60, R82, R96 ;  /* 0x000000523c60723c */ /* 0x000fe20000041860 */
[----:B------:R-:W2:Y:S04]  /*4de0*/  LDSM.16.M88.4 R60, [R203+0xa000] ;  /* 0x00a00000cb3c783b */ /* 0x000ea80000000200 */
[----:B------:R-:W5:Y:S01]  /*4df0*/  LDSM.16.M88.4 R80, [R205+0x5000] ;  /* 0x00500000cd50783b */ /* 0x000f620000000200 */
[C---:B------:R-:W-:Y:S06]  /*4e00*/  HMMA.16816.F32.BF16 R56, R120.reuse, R76, R56 ;  /* 0x0000004c7838723c */ /* 0x040fec0000041838 */
[C---:B------:R-:W-:Y:S01]  /*4e10*/  HMMA.16816.F32.BF16 R52, R120.reuse, R78, R52 ;  /* 0x0000004e7834723c */ /* 0x040fe20000041834 */
[----:B------:R-:W5:Y:S05]  /*4e20*/  LDSM.16.M88.4 R76, [R205+0x5800] ;  /* 0x00580000cd4c783b */ /* 0x000f6a0000000200 */
[C---:B---3--:R-:W-:Y:S06]  /*4e30*/  HMMA.16816.F32.BF16 R48, R120.reuse, R72, R48 ;  /* 0x000000487830723c */ /* 0x048fec0000041830 */
[C---:B------:R-:W-:Y:S01]  /*4e40*/  HMMA.16816.F32.BF16 R44, R120.reuse, R74, R44 ;  /* 0x0000004a782c723c */ /* 0x040fe2000004182c */
[----:B------:R-:W3:Y:S05]  /*4e50*/  LDSM.16.M88.4 R72, [R205+0x6000] ;  /* 0x00600000cd48783b */ /* 0x000eea0000000200 */
[C---:B----4-:R-:W-:Y:S06]  /*4e60*/  HMMA.16816.F32.BF16 R40, R120.reuse, R68, R40 ;  /* 0x000000447828723c */ /* 0x050fec0000041828 */
[C---:B------:R-:W-:Y:S01]  /*4e70*/  HMMA.16816.F32.BF16 R32, R120.reuse, R70, R32 ;  /* 0x000000467820723c */ /* 0x040fe20000041820 */
[----:B------:R-:W4:Y:S05]  /*4e80*/  LDSM.16.M88.4 R68, [R205+0x6800] ;  /* 0x00680000cd44783b */ /* 0x000f2a0000000200 */
[C---:B-1----:R-:W-:Y:S06]  /*4e90*/  HMMA.16816.F32.BF16 R28, R120.reuse, R64, R28 ;  /* 0x00000040781c723c */ /* 0x042fec000004181c */
[C---:B------:R-:W-:Y:S01]  /*4ea0*/  HMMA.16816.F32.BF16 R24, R120.reuse, R66, R24 ;  /* 0x000000427818723c */ /* 0x040fe20000041818 */
[----:B------:R-:W1:Y:S05]  /*4eb0*/  LDSM.16.M88.4 R64, [R205+0x7000] ;  /* 0x00700000cd40783b */ /* 0x000e6a0000000200 */
[C---:B--2---:R-:W-:Y:S06]  /*4ec0*/  HMMA.16816.F32.BF16 R20, R120.reuse, R60, R20 ;  /* 0x0000003c7814723c */ /* 0x044fec0000041814 */
[----:B------:R-:W-:Y:S01]  /*4ed0*/  HMMA.16816.F32.BF16 R16, R120, R62, R16 ;  /* 0x0000003e7810723c */ /* 0x000fe20000041810 */
[----:B------:R-:W2:Y:S01]  /*4ee0*/  LDSM.16.M88.4 R60, [R205+0x7800] ;  /* 0x00780000cd3c783b */ /* 0x000ea20000000200 */
[----:B------:R-:W-:-:S04]  /*4ef0*/  DEPBAR.LE SB0, 0x0 ;  /* 0x000080000000791a */ /* 0x000fc80000000000 */
[C---:B------:R-:W-:Y:S06]  /*4f00*/  HMMA.16816.F32.BF16 R12, R120.reuse, R124, R12 ;  /* 0x0000007c780c723c */ /* 0x040fec000004180c */
[C---:B------:R-:W-:Y:S06]  /*4f10*/  HMMA.16816.F32.BF16 R8, R120.reuse, R126, R8 ;  /* 0x0000007e7808723c */ /* 0x040fec0000041808 */
[C---:B------:R-:W-:Y:S06]  /*4f20*/  HMMA.16816.F32.BF16 R108, R120.reuse, R116, R108 ;  /* 0x00000074786c723c */ /* 0x040fec000004186c */
[C---:B------:R-:W-:Y:S06]  /*4f30*/  HMMA.16816.F32.BF16 R104, R120.reuse, R118, R104 ;  /* 0x000000767868723c */ /* 0x040fec0000041868 */
[C---:B------:R-:W-:Y:S06]  /*4f40*/  HMMA.16816.F32.BF16 R100, R120.reuse, R112, R100 ;  /* 0x000000707864723c */ /* 0x040fec0000041864 */
[----:B------:R-:W-:Y:S06]  /*4f50*/  HMMA.16816.F32.BF16 R96, R120, R114, R96 ;  /* 0x000000727860723c */ /* 0x000fec0000041860 */
[C---:B------:R-:W-:Y:S06]  /*4f60*/  HMMA.16816.F32.BF16 R56, R92.reuse, R88, R56 ;  /* 0x000000585c38723c */ /* 0x040fec0000041838 */
[C---:B------:R-:W-:Y:S06]  /*4f70*/  HMMA.16816.F32.BF16 R52, R92.reuse, R90, R52 ;  /* 0x0000005a5c34723c */ /* 0x040fec0000041834 */
[C---:B------:R-:W-:Y:S06]  /*4f80*/  HMMA.16816.F32.BF16 R48, R92.reuse, R84, R48 ;  /* 0x000000545c30723c */ /* 0x040fec0000041830 */
[C---:B------:R-:W-:Y:S06]  /*4f90*/  HMMA.16816.F32.BF16 R44, R92.reuse, R86, R44 ;  /* 0x000000565c2c723c */ /* 0x040fec000004182c */
[C---:B-----5:R-:W-:Y:S06]  /*4fa0*/  HMMA.16816.F32.BF16 R40, R92.reuse, R80, R40 ;  /* 0x000000505c28723c */ /* 0x060fec0000041828 */
[C---:B------:R-:W-:Y:S06]  /*4fb0*/  HMMA.16816.F32.BF16 R32, R92.reuse, R82, R32 ;  /* 0x000000525c20723c */ /* 0x040fec0000041820 */
[C---:B------:R-:W-:Y:S06]  /*4fc0*/  HMMA.16816.F32.BF16 R28, R92.reuse, R76, R28 ;  /* 0x0000004c5c1c723c */ /* 0x040fec000004181c */
[C---:B------:R-:W-:Y:S06]  /*4fd0*/  HMMA.16816.F32.BF16 R24, R92.reuse, R78, R24 ;  /* 0x0000004e5c18723c */ /* 0x040fec0000041818 */
[C---:B---3--:R-:W-:Y:S06]  /*4fe0*/  HMMA.16816.F32.BF16 R20, R92.reuse, R72, R20 ;  /* 0x000000485c14723c */ /* 0x048fec0000041814 */
[C---:B------:R-:W-:Y:S06]  /*4ff0*/  HMMA.16816.F32.BF16 R16, R92.reuse, R74, R16 ;  /* 0x0000004a5c10723c */ /* 0x040fec0000041810 */
[C---:B----4-:R-:W-:Y:S06]  /*5000*/  HMMA.16816.F32.BF16 R12, R92.reuse, R68, R12 ;  /* 0x000000445c0c723c */ /* 0x050fec000004180c */
[C---:B------:R-:W-:Y:S06]  /*5010*/  HMMA.16816.F32.BF16 R8, R92.reuse, R70, R8 ;  /* 0x000000465c08723c */ /* 0x040fec0000041808 */
[C---:B-1----:R-:W-:Y:S06]  /*5020*/  HMMA.16816.F32.BF16 R108, R92.reuse, R64, R108 ;  /* 0x000000405c6c723c */ /* 0x042fec000004186c */
[C---:B------:R-:W-:Y:S06]  /*5030*/  HMMA.16816.F32.BF16 R104, R92.reuse, R66, R104 ;  /* 0x000000425c68723c */ /* 0x040fec0000041868 */
[C---:B--2---:R-:W-:Y:S06]  /*5040*/  HMMA.16816.F32.BF16 R100, R92.reuse, R60, R100 ;  /* 0x0000003c5c64723c */ /* 0x044fec0000041864 */
[----:B------:R-:W-:Y:S01]  /*5050*/  HMMA.16816.F32.BF16 R96, R92, R62, R96 ;  /* 0x0000003e5c60723c */ /* 0x000fe20000041860 */
[----:B------:R-:W-:Y:S06]  /*5060*/  BAR.SYNC.DEFER_BLOCKING 0x0 ;  /* 0x0000000000007b1d */ /* 0x000fec0000010000 */
[----:B------:R-:W-:-:S02]  /*5070*/  NOP ;  /* 0x0000000000007918 */ /* 0x000fc40000000000 */
[----:B------:R-:W-:-:S15]  /*5080*/  @!P1 BRA `(.L_x_765) ;  /* 0x0000000c00d49947 */ /* 0x000fde0003800000 */
[----:B------:R-:W-:Y:S05]  /*5090*/  @!P0 BRA `(.L_x_766) ;  /* 0x0000000000ec8947 */ /* 0x000fea0003800000 */
[----:B------:R-:W1:Y:S01]  /*50a0*/  LDC R2, c[0x0][0x380] ;  /* 0x0000e000ff027b82 */ /* 0x000e620000000800 */
[----:B------:R-:W-:Y:S01]  /*50b0*/  VIADD R63, R37, 0xffffff80 ;  /* 0xffffff80253f7836 */ /* 0x000fe20000000000 */
[----:B------:R-:W-:Y:S01]  /*50c0*/  IABS R60, R37 ;  /* 0x00000025003c7213 */ /* 0x000fe20000000000 */
[----:B------:R-:W-:-:S03]  /*50d0*/  ULDC.64 UR8, c[0x0][0x230] ;  /* 0x00008c0000087ab9 */ /* 0x000fc60000000a00 */
[----:B------:R-:W-:Y:S02]  /*50e0*/  IABS R6, R63 ;  /* 0x0000003f00067213 */ /* 0x000fe40000000000 */
[-C--:B-1----:R-:W-:Y:S02]  /*50f0*/  IABS R0, R2.reuse ;  /* 0x0000000200007213 */ /* 0x082fe40000000000 */
[----:B------:R-:W-:Y:S02]  /*5100*/  LOP3.LUT R63, R63, R2, RZ, 0x3c, !PT ;  /* 0x000000023f3f7212 */ /* 0x000fe400078e3cff */
[----:B------:R-:W1:Y:S08]  /*5110*/  I2F.RP R61, R0 ;  /* 0x00000000003d7306 */ /* 0x000e700000209400 */
[----:B-1----:R-:W1:Y:S02]  /*5120*/  MUFU.RCP R64, R61 ;  /* 0x0000003d00407308 */ /* 0x002e640000001000 */
[----:B-1----:R-:W-:-:S06]  /*5130*/  VIADD R64, R64, 0xffffffe ;  /* 0x0ffffffe40407836 */ /* 0x002fcc0000000000 */
[----:B------:R-:W1:Y:S02]  /*5140*/  F2I.FTZ.U32.TRUNC.NTZ R65, R64 ;  /* 0x0000004000417305 */ /* 0x000e64000021f000 */
[----:B-1----:R-:W-:Y:S02]  /*5150*/  IADD3 R7, RZ, -R65, RZ ;  /* 0x80000041ff077210 */ /* 0x002fe40007ffe0ff */
[----:B------:R-:W-:-:S03]  /*5160*/  MOV R64, RZ ;  /* 0x000000ff00407202 */ /* 0x000fc60000000f00 */
[----:B------:R-:W-:-:S04]  /*5170*/  IMAD R7, R7, R0, RZ ;  /* 0x0000000007077224 */ /* 0x000fc800078e02ff */
[----:B------:R-:W-:-:S06]  /*5180*/  IMAD.HI.U32 R7, R65, R7, R64 ;  /* 0x0000000741077227 */ /* 0x000fcc00078e0040 */
[----:B------:R-:W-:-:S04]  /*5190*/  IMAD.HI.U32 R62, R7, R6, RZ ;  /* 0x00000006073e7227 */ /* 0x000fc800078e00ff */
[----:B------:R-:W-:Y:S01]  /*51a0*/  IMAD.HI.U32 R64, R7, R60, RZ ;  /* 0x0000003c07407227 */ /* 0x000fe200078e00ff */
[----:B------:R-:W-:-:S03]  /*51b0*/  IADD3 R7, -R62, RZ, RZ ;  /* 0x000000ff3e077210 */ /* 0x000fc60007ffe1ff */
[----:B------:R-:W-:Y:S02]  /*51c0*/  IMAD.MOV R61, RZ, RZ, -R64 ;  /* 0x000000ffff3d7224 */ /* 0x000fe400078e0a40 */
[C---:B------:R-:W-:Y:S01]  /*51d0*/  IMAD R7, R0.reuse, R7, R6 ;  /* 0x0000000700077224 */ /* 0x040fe200078e0206 */
[----:B------:R-:W-:Y:S01]  /*51e0*/  LOP3.LUT R6, RZ, R2, RZ, 0x33, !PT ;  /* 0x00000002ff067212 */ /* 0x000fe200078e33ff */
[----:B------:R-:W-:-:S03]  /*51f0*/  IMAD R61, R0, R61, R60 ;  /* 0x0000003d003d7224 */ /* 0x000fc600078e023c */
[C---:B------:R-:W-:Y:S02]  /*5200*/  ISETP.GT.U32.AND P3, PT, R0.reuse, R7, PT ;  /* 0x000000070000720c */ /* 0x040fe40003f64070 */
[----:B------:R-:W-:-:S11]  /*5210*/  ISETP.GT.U32.AND P2, PT, R0, R61, PT ;  /* 0x0000003d0000720c */ /* 0x000fd60003f44070 */
[-C--:B------:R-:W-:Y:S02]  /*5220*/  @!P3 IADD3 R7, R7, -R0.reuse, RZ ;  /* 0x800000000707b210 */ /* 0x080fe40007ffe0ff */
[----:B------:R-:W-:Y:S01]  /*5230*/  @!P2 IMAD.IADD R61, R61, 0x1, -R0 ;  /* 0x000000013d3da824 */ /* 0x000fe200078e0a00 */
[----:B------:R-:W-:Y:S01]  /*5240*/  @!P3 IADD3 R62, R62, 0x1, RZ ;  /* 0x000000013e3eb810 */ /* 0x000fe20007ffe0ff */
[----:B------:R-:W-:Y:S01]  /*5250*/  @!P2 VIADD R64, R64, 0x1 ;  /* 0x000000014040a836 */ /* 0x000fe20000000000 */
[-C--:B------:R-:W-:Y:S02]  /*5260*/  ISETP.GE.U32.AND P5, PT, R7, R0.reuse, PT ;  /* 0x000000000700720c */ /* 0x080fe40003fa6070 */
[----:B------:R-:W-:Y:S02]  /*5270*/  ISETP.GE.U32.AND P6, PT, R61, R0, PT ;  /* 0x000000003d00720c */ /* 0x000fe40003fc6070 */
[----:B------:R-:W-:Y:S02]  /*5280*/  LOP3.LUT R0, R37, R2, RZ, 0x3c, !PT ;  /* 0x0000000225007212 */ /* 0x000fe400078e3cff */
[----:B------:R-:W-:-:S02]  /*5290*/  ISETP.GE.AND P2, PT, R63, RZ, PT ;  /* 0x000000ff3f00720c */ /* 0x000fc40003f46270 */
[----:B------:R-:W-:Y:S02]  /*52a0*/  ISETP.GE.AND P4, PT, R0, RZ, PT ;  /* 0x000000ff0000720c */ /* 0x000fe40003f86270 */
[----:B------:R-:W-:-:S03]  /*52b0*/  ISETP.NE.AND P3, PT, R2, RZ, PT ;  /* 0x000000ff0200720c */ /* 0x000fc60003f65270 */
[----:B------:R-:W-:Y:S02]  /*52c0*/  @P5 IADD3 R62, R62, 0x1, RZ ;  /* 0x000000013e3e5810 */ /* 0x000fe40007ffe0ff */
[----:B------:R-:W-:-:S04]  /*52d0*/  @P6 VIADD R64, R64, 0x1 ;  /* 0x0000000140406836 */ /* 0x000fc80000000000 */
[----:B------:R-:W-:Y:S02]  /*52e0*/  @!P2 IADD3 R62, -R62, RZ, RZ ;  /* 0x000000ff3e3ea210 */ /* 0x000fe40007ffe1ff */
[----:B------:R-:W-:-:S05]  /*52f0*/  @!P4 IMAD.MOV R64, RZ, RZ, -R64 ;  /* 0x000000ffff40c224 */ /* 0x000fca00078e0a40 */
[C---:B------:R-:W-:Y:S02]  /*5300*/  SEL R7, R6.reuse, R64, !P3 ;  /* 0x0000004006077207 */ /* 0x040fe40005800000 */
[----:B------:R-:W-:-:S03]  /*5310*/  SEL R6, R6, R62, !P3 ;  /* 0x0000003e06067207 */ /* 0x000fc60005800000 */
[----:B------:R-:W-:-:S04]  /*5320*/  IMAD.WIDE R60, R7, 0x4, R226 ;  /* 0x00000004073c7825 */ /* 0x000fc800078e02e2 */
[----:B------:R-:W-:Y:S02]  /*5330*/  IMAD.WIDE R64, R6, 0x4, R226 ;  /* 0x0000000406407825 */ /* 0x000fe400078e02e2 */
[----:B------:R-:W2:Y:S04]  /*5340*/  LDG.E R61, desc[UR12][R60.64] ;  /* 0x0000000c3c3d7981 */ /* 0x000ea8000c1e1900 */
[----:B------:R-:W2:Y:S01]  /*5350*/  LDG.E R0, desc[UR12][R64.64] ;  /* 0x0000000c40007981 */ /* 0x000ea2000c1e1900 */
[----:B------:R-:W-:-:S04]  /*5360*/  IMAD.IADD R7, R7, 0x1, -R6 ;  /* 0x0000000107077824 */ /* 0x000fc800078e0a06 */
[----:B------:R-:W-:-:S04]  /*5370*/  IMAD R2, R7, R2, -0x80 ;  /* 0xffffff8007027424 */ /* 0x000fc800078e0202 */
[----:B------:R-:W-:Y:S01]  /*5380*/  IMAD.WIDE.U32 R62, R2, R192, RZ ;  /* 0x000000c0023e7225 */ /* 0x000fe200078e00ff */
[----:B------:R-:W-:-:S05]  /*5390*/  SHF.R.S32.HI R7, RZ, 0x1f, R2 ;  /* 0x0000001fff077819 */ /* 0x000fca0000011402 */
[----:B------:R-:W-:-:S04]  /*53a0*/  IMAD R7, R7, R192, RZ ;  /* 0x000000c007077224 */ /* 0x000fc800078e02ff */
[----:B------:R-:W-:-:S04]  /*53b0*/  IMAD R7, R2, R193, R7 ;  /* 0x000000c102077224 */ /* 0x000fc800078e0207 */
[----:B------:R-:W-:Y:S01]  /*53c0*/  IMAD.IADD R63, R63, 0x1, R7 ;  /* 0x000000013f3f7824 */ /* 0x000fe200078e0207 */
[----:B--2---:R-:W-:-:S04]  /*53d0*/  IADD3 R0, -R61, R0, RZ ;  /* 0x000000003d007210 */ /* 0x004fc80007ffe1ff */
[----:B------:R-:W-:Y:S01]  /*53e0*/  SHF.R.S32.HI R6, RZ, 0x1f, R0 ;  /* 0x0000001fff067819 */ /* 0x000fe20000011400 */
[----:B------:R-:W-:-:S04]  /*53f0*/  IMAD.WIDE.U32 R62, R0, UR8, R62 ;  /* 0x00000008003e7c25 */ /* 0x000fc8000f8e003e */
[----:B------:R-:W-:Y:S02]  /*5400*/  IMAD R61, R6, UR8, RZ ;  /* 0x00000008063d7c24 */ /* 0x000fe4000f8e02ff */
[----:B------:R-:W-:Y:S02]  /*5410*/  IMAD.MOV.U32 R67, RZ, RZ, R62 ;  /* 0x000000ffff437224 */ /* 0x000fe400078e003e */
[----:B------:R-:W-:-:S05]  /*5420*/  IMAD R61, R0, UR9, R61 ;  /* 0x00000009003d7c24 */ /* 0x000fca000f8e023d */
[----:B------:R-:W-:Y:S01]  /*5430*/  IADD3 R0, R63, R61, RZ ;  /* 0x0000003d3f007210 */ /* 0x000fe20007ffe0ff */
[----:B------:R-:W-:Y:S06]  /*5440*/  BRA `(.L_x_767) ;  /* 0x0000000000087947 */ /* 0x000fec0003800000 */
.L_x_766:
[----:B------:R-:W-:-:S04]  /*5450*/  LEA R67, -R192, RZ, 0x7 ;  /* 0x000000ffc0437211 */ /* 0x000fc800078e39ff */
[----:B------:R-:W-:-:S07]  /*5460*/  SHF.R.S32.HI R0, RZ, 0x1f, R67 ;  /* 0x0000001fff007819 */ /* 0x000fce0000011443 */
.L_x_767:
[----:B------:R-:W-:Y:S01]  /*5470*/  ULDC UR5, c[0x0][0x2d0] ;  /* 0x0000b40000057ab9 */ /* 0x000fe20000000800 */
[----:B------:R-:W-:Y:S01]  /*5480*/  BSSY B0, `(.L_x_768) ;  /* 0x00000b2000007945 */ /* 0x000fe20003800000 */
[----:B------:R-:W-:Y:S02]  /*5490*/  ISETP.GE.AND P4, PT, R222, UR5, PT ;  /* 0x00000005de007c0c */ /* 0x000fe4000bf86270 */
[----:B------:R-:W-:-:S11]  /*54a0*/  ISETP.GE.AND P3, PT, R213, UR5, PT ;  /* 0x00000005d5007c0c */ /* 0x000fd6000bf66270 */
[----:B------:R-:W1:Y:S01]  /*54b0*/  @!P4 LDC.64 R62, c[0x0][0x218] ;  /* 0x00008600ff3ecb82 */ /* 0x000e620000000a00 */
[----:B------:R-:W-:Y:S01]  /*54c0*/  @!P4 IADD3 R71, P2, R67, R198, RZ ;  /* 0x000000c64347c210 */ /* 0x000fe20007f5e0ff */
[----:B------:R2:W-:Y:S04]  /*54d0*/  @P4 STS.128 [R220+0x4000], RZ ;  /* 0x004000ffdc004388 */ /* 0x0005e80000000c00 */
[----:B------:R-:W-:Y:S01]  /*54e0*/  @!P4 IMAD.X R2, R0, 0x1, R197, P2 ;  /* 0x000000010002c824 */ /* 0x000fe200010e06c5 */
[----:B------:R-:W-:Y:S01]  /*54f0*/  IADD3 R69, P2, R215, R67, RZ ;  /* 0x00000043d7457210 */ /* 0x000fe20007f5e0ff */
[----:B------:R-:W3:Y:S08]  /*5500*/  @!P3 LDC.64 R60, c[0x0][0x218] ;  /* 0x00008600ff3cbb82 */ /* 0x000ef00000000a00 */
[----:B------:R-:W4:Y:S01]  /*5510*/  @!P4 LDC.64 R6, c[0x0][0x218] ;  /* 0x00008600ff06cb82 */ /* 0x000f220000000a00 */
[----:B-1----:R-:W-:-:S07]  /*5520*/  @!P4 LEA R74, P5, R71, R62, 0x1 ;  /* 0x0000003e474ac211 */ /* 0x002fce00078a08ff */
[----:B------:R-:W1:Y:S01]  /*5530*/  @!P3 LDC.64 R64, c[0x0][0x218] ;  /* 0x00008600ff40bb82 */ /* 0x000e620000000a00 */
[----:B------:R-:W-:Y:S01]  /*5540*/  @!P4 LEA.HI.X R75, R71, R63, R2, 0x1, P5 ;  /* 0x0000003f474bc211 */ /* 0x000fe200028f0c02 */
[----:B------:R-:W-:Y:S01]  /*5550*/  IMAD.X R2, R214, 0x1, R0, P2 ;  /* 0x00000001d6027824 */ /* 0x000fe200010e0600 */
[-C--:B------:R-:W-:Y:S02]  /*5560*/  @!P3 IADD3 R71, P2, R67, R198.reuse, RZ ;  /* 0x000000c64347b210 */ /* 0x080fe40007f5e0ff */
[----:B------:R-:W-:-:S03]  /*5570*/  @!P4 IADD3 R73, P5, R69, R198, RZ ;  /* 0x000000c64549c210 */ /* 0x000fc60007fbe0ff */
[----:B------:R-:W5:Y:S01]  /*5580*/  @!P4 LDC.64 R62, c[0x0][0x218] ;  /* 0x00008600ff3ecb82 */ /* 0x000f620000000a00 */
[----:B------:R-:W-:Y:S01]  /*5590*/  @!PT LDS RZ, [RZ] ;  /* 0x00000000fffff984 */ /* 0x000fe20000000800 */
[----:B------:R-:W-:Y:S01]  /*55a0*/  @!PT LDS RZ, [RZ] ;  /* 0x00000000fffff984 */ /* 0x000fe20000000800 */
[----:B------:R-:W-:Y:S01]  /*55b0*/  @!PT LDS RZ, [RZ] ;  /* 0x00000000fffff984 */ /* 0x000fe20000000800 */
[----:B------:R2:W-:Y:S01]  /*55c0*/  @!P4 LDGSTS.E.BYPASS.LTC128B.128 [R220+0x4000], desc[UR12][R74.64] ;  /* 0x040000004adccfae */ /* 0x0005e2000b901d4c */
[--C-:B------:R-:W-:Y:S01]  /*55d0*/  @!P3 IMAD.X R66, R0, 0x1, R197.reuse, P2 ;  /* 0x000000010042b824 */ /* 0x100fe200010e06c5 */
[----:B---3--:R-:W-:Y:S01]  /*55e0*/  @!P3 LEA R80, P2, R71, R60, 0x1 ;  /* 0x0000003c4750b211 */ /* 0x008fe200078408ff */
[----:B------:R-:W-:Y:S01]  /*55f0*/  @!P4 IMAD.X R68, R2, 0x1, R197, P5 ;  /* 0x000000010244c824 */ /* 0x000fe200028e06c5 */
[----:B------:R3:W-:Y:S01]  /*5600*/  @P3 STS.128 [R220+0x8000], RZ ;  /* 0x008000ffdc003388 */ /* 0x0007e20000000c00 */
[----:B----4-:R-:W-:Y:S02]  /*5610*/  @!P4 LEA R70, P5, R73, R6, 0x1 ;  /* 0x000000064946c211 */ /* 0x010fe400078a08ff */
[----:B------:R-:W-:Y:S02]  /*5620*/  @!P3 LEA.HI.X R81, R71, R61, R66, 0x1, P2 ;  /* 0x0000003d4751b211 */ /* 0x000fe400010f0c42 */
[----:B------:R-:W-:Y:S01]  /*5630*/  @!P4 LEA.HI.X R71, R73, R7, R68, 0x1, P5 ;  /* 0x000000074947c211 */ /* 0x000fe200028f0c44 */
[----:B------:R-:W4:Y:S01]  /*5640*/  @!P3 LDC.64 R60, c[0x0][0x218] ;  /* 0x00008600ff3cbb82 */ /* 0x000f220000000a00 */
[----:B------:R-:W-:Y:S01]  /*5650*/  @!P3 IADD3 R73, P5, R69, R198, RZ ;  /* 0x000000c64549b210 */ /* 0x000fe20007fbe0ff */
[----:B------:R-:W-:Y:S01]  /*5660*/  @!PT LDS RZ, [RZ] ;  /* 0x00000000fffff984 */ /* 0x000fe20000000800 */
[----:B------:R-:W-:Y:S01]  /*5670*/  @!PT LDS RZ, [RZ] ;  /* 0x00000000fffff984 */ /* 0x000fe20000000800 */
[----:B------:R-:W-:Y:S01]  /*5680*/  @!PT LDS RZ, [RZ] ;  /* 0x00000000fffff984 */ /* 0x000fe20000000800 */
[----:B------:R-:W-:Y:S01]  /*5690*/  @!P3 LDGSTS.E.BYPASS.LTC128B.128 [R220+0x8000], desc[UR12][R80.64+0x80] ;  /* 0x0800008050dcbfae */ /* 0x000fe2000b901d4c */
[----:B------:R-:W-:-:S03]  /*56a0*/  IADD3 R69, P2, R215, R69, RZ ;  /* 0x00000045d7457210 */ /* 0x000fc60007f5e0ff */
[----:B------:R-:W-:Y:S01]  /*56b0*/  @!P3 IMAD.X R68, R2, 0x1, R197, P5 ;  /* 0x000000010244b824 */ /* 0x000fe200028e06c5 */
[----:B-1----:R-:W-:Y:S01]  /*56c0*/  @!P3 LEA R76, P5, R73, R64, 0x1 ;  /* 0x00000040494cb211 */ /* 0x002fe200078a08ff */
[----:B------:R-:W1:Y:S01]  /*56d0*/  @!P4 LDC.64 R6, c[0x0][0x218] ;  /* 0x00008600ff06cb82 */ /* 0x000e620000000a00 */
[----:B------:R-:W-:Y:S01]  /*56e0*/  IMAD.X R2, R214, 0x1, R2, P2 ;  /* 0x00000001d6027824 */ /* 0x000fe200010e0602 */
[----:B------:R-:W-:Y:S01]  /*56f0*/  @!P4 IADD3 R66, P2, R69, R198, RZ ;  /* 0x000000c64542c210 */ /* 0x000fe20007f5e0ff */
[----:B------:R3:W-:Y:S01]  /*5700*/  @P4 STS.128 [R220+0x4800], RZ ;  /* 0x004800ffdc004388 */ /* 0x0007e20000000c00 */
[----:B------:R-:W-:-:S03]  /*5710*/  @!P3 LEA.HI.X R77, R73, R65, R68, 0x1, P5 ;  /* 0x00000041494db211 */ /* 0x000fc600028f0c44 */
[--C-:B------:R-:W-:Y:S01]  /*5720*/  @!P4 IMAD.X R68, R2, 0x1, R197.reuse, P2 ;  /* 0x000000010244c824 */ /* 0x100fe200010e06c5 */
[C---:B-----5:R-:W-:Y:S01]  /*5730*/  @!P4 LEA R78, P2, R66.reuse, R62, 0x1 ;  /* 0x0000003e424ec211 */ /* 0x060fe200078408ff */
[----:B------:R-:W5:Y:S01]  /*5740*/  @!P3 LDC.64 R64, c[0x0][0x218] ;  /* 0x00008600ff40bb82 */ /* 0x000f620000000a00 */
[----:B--2---:R-:W-:Y:S01]  /*5750*/  IADD3 R75, P5, R215, R69, RZ ;  /* 0x00000045d74b7210 */ /* 0x004fe20007fbe0ff */
[----:B------:R-:W-:Y:S01]  /*5760*/  @!PT LDS RZ, [RZ] ;  /* 0x00000000fffff984 */ /* 0x000fe20000000800 */
[----:B------:R-:W-:Y:S01]  /*5770*/  @!PT LDS RZ, [RZ] ;  /* 0x00000000fffff984 */ /* 0x000fe20000000800 */
[----:B------:R-:W-:Y:S01]  /*5780*/  @!PT LDS RZ, [RZ] ;  /* 0x00000000fffff984 */ /* 0x000fe20000000800 */
[----:B------:R2:W-:Y:S01]  /*5790*/  @!P4 LDGSTS.E.BYPASS.LTC128B.128 [R220+0x4800], desc[UR12][R70.64] ;  /* 0x0480000046dccfae */ /* 0x0005e2000b901d4c */
[----:B------:R-:W-:Y:S02]  /*57a0*/  @!P4 LEA.HI.X R79, R66, R63, R68, 0x1, P2 ;  /* 0x0000003f424fc211 */ /* 0x000fe400010f0c44 */
[-C--:B------:R-:W-:Y:S01]  /*57b0*/  @!P3 IADD3 R69, P2, R69, R198.reuse, RZ ;  /* 0x000000c64545b210 */ /* 0x080fe20007f5e0ff */
[----:B------:R-:W-:Y:S01]  /*57c0*/  IMAD.X R66, R214, 0x1, R2, P5 ;  /* 0x00000001d6427824 */ /* 0x000fe200028e0602 */
[----:B------:R-:W-:Y:S01]  /*57d0*/  @!P4 IADD3 R68, P5, R75, R198, RZ ;  /* 0x000000c64b44c210 */ /* 0x000fe20007fbe0ff */
[----:B------:R-:W3:Y:S01]  /*57e0*/  @!P4 LDC.64 R62, c[0x0][0x218] ;  /* 0x00008600ff3ecb82 */ /* 0x000ee20000000a00 */
[----:B------:R1:W-:Y:S01]  /*57f0*/  @P3 STS.128 [R220+0x8800], RZ ;  /* 0x008800ffdc003388 */ /* 0x0003e20000000c00 */
[--C-:B------:R-:W-:Y:S01]  /*5800*/  @!P3 IMAD.X R2, R2, 0x1, R197.reuse, P2 ;  /* 0x000000010202b824 */ /* 0x100fe200010e06c5 */
[----:B----4-:R-:W-:Y:S01]  /*5810*/  @!P3 LEA R82, P2, R69, R60, 0x1 ;  /* 0x0000003c4552b211 */ /* 0x010fe200078408ff */
[----:B------:R-:W-:Y:S01]  /*5820*/  @!P4 IMAD.X R60, R66, 0x1, R197, P5 ;  /* 0x00000001423cc824 */ /* 0x000fe200028e06c5 */
[----:B------:R-:W-:Y:S01]  /*5830*/  @!PT LDS RZ, [RZ] ;  /* 0x00000000fffff984 */ /* 0x000fe20000000800 */
[----:B------:R-:W-:Y:S01]  /*5840*/  @!PT LDS RZ, [RZ] ;  /* 0x00000000fffff984 */ /* 0x000fe20000000800 */
[----:B------:R-:W-:Y:S01]  /*5850*/  @!PT LDS RZ, [RZ] ;  /* 0x00000000fffff984 */ /* 0x000fe20000000800 */
[----:B------:R3:W-:Y:S01]  /*5860*/  @!P3 LDGSTS.E.BYPASS.LTC128B.128 [R220+0x8800], desc[UR12][R76.64+0x80] ;  /* 0x088000804cdcbfae */ /* 0x0007e2000b901d4c */
[----:B-1----:R-:W-:-:S02]  /*5870*/  @!P4 LEA R72, P5, R68, R6, 0x1 ;  /* 0x000000064448c211 */ /* 0x002fc400078a08ff */
[----:B------:R-:W-:Y:S01]  /*5880*/  @!P3 LEA.HI.X R83, R69, R61, R2, 0x1, P2 ;  /* 0x0000003d4553b211 */ /* 0x000fe200010f0c02 */
[----:B------:R1:W-:Y:S01]  /*5890*/  @P4 STS.128 [R220+0x5000], RZ ;  /* 0x005000ffdc004388 */ /* 0x0003e20000000c00 */
[----:B------:R-:W-:Y:S02]  /*58a0*/  @!P4 LEA.HI.X R73, R68, R7, R60, 0x1, P5 ;  /* 0x000000074449c211 */ /* 0x000fe400028f0c3c */
[----:B------:R-:W-:Y:S01]  /*58b0*/  @!P3 IADD3 R69, P5, R75, R198, RZ ;  /* 0x000000c64b45b210 */ /* 0x000fe20007fbe0ff */
[----:B------:R-:W4:Y:S01]  /*58c0*/  @!P3 LDC.64 R60, c[0x0][0x218] ;  /* 0x00008600ff3cbb82 */ /* 0x000f220000000a00 */
[----:B------:R-:W-:Y:S01]  /*58d0*/  IADD3 R75, P2, R215, R75, RZ ;  /* 0x0000004bd74b7210 */ /* 0x000fe20007f5e0ff */
[----:B------:R-:W-:Y:S01]  /*58e0*/  @!PT LDS RZ, [RZ] ;  /* 0x00000000fffff984 */ /* 0x000fe20000000800 */
[----:B------:R-:W-:Y:S01]  /*58f0*/  @!PT LDS RZ, [RZ] ;  /* 0x00000000fffff984 */ /* 0x000fe20000000800 */
[----:B------:R-:W-:Y:S01]  /*5900*/  @!PT LDS RZ, [RZ] ;  /* 0x00000000fffff984 */ /* 0x000fe20000000800 */
[----:B------:R4:W-:Y:S04]  /*5910*/  @!P4 LDGSTS.E.BYPASS.LTC128B.128 [R220+0x5000], desc[UR12][R78.64] ;  /* 0x050000004edccfae */ /* 0x0009e8000b901d4c */
[----:B------:R1:W-:Y:S01]  /*5920*/  @P3 STS.128 [R220+0x9000], RZ ;  /* 0x009000ffdc003388 */ /* 0x0003e20000000c00 */
[----:B--2---:R-:W-:Y:S01]  /*5930*/  @!P3 IMAD.X R70, R66, 0x1, R197, P5 ;  /* 0x000000014246b824 */ /* 0x004fe200028e06c5 */
[----:B------:R-:W2:Y:S01]  /*5940*/  @!P4 LDC.64 R6, c[0x0][0x218] ;  /* 0x00008600ff06cb82 */ /* 0x000ea20000000a00 */
[----:B------:R-:W-:Y:S01]  /*5950*/  IMAD.X R66, R214, 0x1, R66, P2 ;  /* 0x00000001d6427824 */ /* 0x000fe200010e0642 */
[----:B-----5:R-:W-:Y:S01]  /*5960*/  @!P3 LEA R68, P5, R69, R64, 0x1 ;  /* 0x000000404544b211 */ /* 0x020fe200078a08ff */
[----:B------:R-:W-:Y:S01]  /*5970*/  @!PT LDS RZ, [RZ] ;  /* 0x00000000fffff984 */ /* 0x000fe20000000800 */
[----:B------:R-:W-:Y:S01]  /*5980*/  @!PT LDS RZ, [RZ] ;  /* 0x00000000fffff984 */ /* 0x000fe20000000800 */
[----:B------:R-:W-:Y:S01]  /*5990*/  @!PT LDS RZ, [RZ] ;  /* 0x00000000fffff984 */ /* 0x000fe20000000800 */
[----:B------:R5:W-:Y:S01]  /*59a0*/  @!P3 LDGSTS.E.BYPASS.LTC128B.128 [R220+0x9000], desc[UR12][R82.64+0x80] ;  /* 0x0900008052dcbfae */ /* 0x000be2000b901d4c */
[----:B------:R-:W-:-:S02]  /*59b0*/  @!P4 IADD3 R2, P2, R75, R198, RZ ;  /* 0x000000c64b02c210 */ /* 0x000fc40007f5e0ff */
[----:B------:R-:W-:Y:S01]  /*59c0*/  @!P3 LEA.HI.X R69, R69, R65, R70, 0x1, P5 ;  /* 0x000000414545b211 */ /* 0x000fe200028f0c46 */
[----:B------:R1:W-:Y:S01]  /*59d0*/  @P4 STS.128 [R220+0x5800], RZ ;  /* 0x005800ffdc004388 */ /* 0x0003e20000000c00 */
[----:B------:R-:W-:Y:S01]  /*59e0*/  IADD3 R71, P5, R215, R75, RZ ;  /* 0x0000004bd7477210 */ /* 0x000fe20007fbe0ff */
[--C-:B------:R-:W-:Y:S01]  /*59f0*/  @!P4 IMAD.X R70, R66, 0x1, R197.reuse, P2 ;  /* 0x000000014246c824 */ /* 0x100fe200010e06c5 */
[C---:B---3--:R-:W-:Y:S01]  /*5a00*/  @!P4 LEA R76, P2, R2.reuse, R62, 0x1 ;  /* 0x0000003e024cc211 */ /* 0x048fe200078408ff */
[----:B------:R-:W5:Y:S01]  /*5a10*/  @!P3 LDC.64 R64, c[0x0][0x218] ;  /* 0x00008600ff40bb82 */ /* 0x000f620000000a00 */
[----:B------:R-:W-:Y:S01]  /*5a20*/  @!PT LDS RZ, [RZ] ;  /* 0x00000000fffff984 */ /* 0x000fe20000000800 */
[----:B------:R-:W-:Y:S01]  /*5a30*/  @!PT LDS RZ, [RZ] ;  /* 0x00000000fffff984 */ /* 0x000fe20000000800 */
[----:B------:R-:W-:Y:S01]  /*5a40*/  @!PT LDS RZ, [RZ] ;  /* 0x00000000fffff984 */ /* 0x000fe20000000800 */
[----:B------:R3:W-:Y:S02]  /*5a50*/  @!P4 LDGSTS.E.BYPASS.LTC128B.128 [R220+0x5800], desc[UR12][R72.64] ;  /* 0x0580000048dccfae */ /* 0x0007e4000b901d4c */
[----:B------:R-:W-:Y:S01]  /*5a60*/  @!P4 LEA.HI.X R77, R2, R63, R70, 0x1, P2 ;  /* 0x0000003f024dc211 */ /* 0x000fe200010f0c46 */
[----:B------:R-:W-:Y:S01]  /*5a70*/  IMAD.X R2, R214, 0x1, R66, P5 ;  /* 0x00000001d6027824 */ /* 0x000fe200028e0642 */
[-C--:B------:R-:W-:Y:S01]  /*5a80*/  @!P3 IADD3 R70, P2, R75, R198.reuse, RZ ;  /* 0x000000c64b46b210 */ /* 0x080fe20007f5e0ff */
[----:B------:R1:W-:Y:S01]  /*5a90*/  @P3 STS.128 [R220+0x9800], RZ ;  /* 0x009800ffdc003388 */ /* 0x0003e20000000c00 */
[----:B------:R-:W-:Y:S01]  /*5aa0*/  @!P4 IADD3 R74, P5, R71, R198, RZ ;  /* 0x000000c6474ac210 */ /* 0x000fe20007fbe0ff */
[----:B------:R-:W3:Y:S02]  /*5ab0*/  @!P4 LDC.64 R62, c[0x0][0x218] ;  /* 0x00008600ff3ecb82 */ /* 0x000ee40000000a00 */
[--C-:B------:R-:W-:Y:S01]  /*5ac0*/  @!P3 IMAD.X R66, R66, 0x1, R197.reuse, P2 ;  /* 0x000000014242b824 */ /* 0x100fe200010e06c5 */
[----:B----4-:R-:W-:Y:S01]  /*5ad0*/  @!P3 LEA R78, P2, R70, R60, 0x1 ;  /* 0x0000003c464eb211 */ /* 0x010fe200078408ff */
[----:B------:R-:W-:Y:S01]  /*5ae0*/  @!P4 IMAD.X R60, R2, 0x1, R197, P5 ;  /* 0x00000001023cc824 */ /* 0x000fe200028e06c5 */
[----:B--2---:R-:W-:Y:S01]  /*5af0*/  @!P4 LEA R80, P5, R74, R6, 0x1 ;  /* 0x000000064a50c211 */ /* 0x004fe200078a08ff */
[----:B------:R-:W-:Y:S01]  /*5b00*/  @!PT LDS RZ, [RZ] ;  /* 0x00000000fffff984 */ /* 0x000fe20000000800 */
[----:B------:R-:W-:Y:S01]  /*5b10*/  @!PT LDS RZ, [RZ] ;  /* 0x00000000fffff984 */ /* 0x000fe20000000800 */
[----:B------:R-:W-:Y:S01]  /*5b20*/  @!PT LDS RZ, [RZ] ;  /* 0x00000000fffff984 */ /* 0x000fe20000000800 */
[----:B------:R2:W-:Y:S01]  /*5b30*/  @!P3 LDGSTS.E.BYPASS.LTC128B.128 [R220+0x9800], desc[UR12][R68.64+0x80] ;  /* 0x0980008044dcbfae */ /* 0x0005e2000b901d4c */
[----:B------:R-:W-:-:S02]  /*5b40*/  @!P3 LEA.HI.X R79, R70, R61, R66, 0x1, P2 ;  /* 0x0000003d464fb211 */ /* 0x000fc400010f0c42 */
[----:B------:R-:W-:Y:S01]  /*5b50*/  @!P4 LEA.HI.X R81, R74, R7, R60, 0x1, P5 ;  /* 0x000000074a51c211 */ /* 0x000fe200028f0c3c */
[----:B------:R1:W-:Y:S01]  /*5b60*/  @P4 STS.128 [R220+0x6000], RZ ;  /* 0x006000ffdc004388 */ /* 0x0003e20000000c00 */
[----:B------:R-:W2:Y:S01]  /*5b70*/  @!P3 LDC.64 R60, c[0x0][0x218] ;  /* 0x00008600ff3cbb82 */ /* 0x000ea20000000a00 */
[-C--:B------:R-:W-:Y:S02]  /*5b80*/  @!P3 IADD3 R66, P2, R71, R198.reuse, RZ ;  /* 0x000000c64742b210 */ /* 0x080fe40007f5e0ff */
[----:B------:R-:W-:Y:S01]  /*5b90*/  IADD3 R71, P5, R215, R71, RZ ;  /* 0x00000047d7477210 */ /* 0x000fe20007fbe0ff */
[----:B------:R-:W-:Y:S01]  /*5ba0*/  @!PT LDS RZ, [RZ] ;  /* 0x00000000fffff984 */ /* 0x000fe20000000800 */
[----:B------:R-:W-:Y:S01]  /*5bb0*/  @!PT LDS RZ, [RZ] ;  /* 0x00000000fffff984 */ /* 0x000fe20000000800 */
[----:B------:R-:W-:Y:S01]  /*5bc0*/  @!PT LDS RZ, [RZ] ;  /* 0x00000000fffff984 */ /* 0x000fe20000000800 */
[----:B------:R1:W-:Y:S02]  /*5bd0*/  @!P4 LDGSTS.E.BYPASS.LTC128B.128 [R220+0x6000], desc[UR12][R76.64] ;  /* 0x060000004cdccfae */ /* 0x0003e4000b901d4c */
[--C-:B------:R-:W-:Y:S01]  /*5be0*/  @!P3 IMAD.X R70, R2, 0x1, R197.reuse, P2 ;  /* 0x000000010246b824 */ /* 0x100fe200010e06c5 */
[----:B------:R-:W-:Y:S01]  /*5bf0*/  @!P4 IADD3 R74, P2, R71, R198, RZ ;  /* 0x000000c6474ac210 */ /* 0x000fe20007f5e0ff */
[----:B------:R-:W4:Y:S01]  /*5c00*/  @!P4 LDC.64 R6, c[0x0][0x218] ;  /* 0x00008600ff06cb82 */ /* 0x000f220000000a00 */
[----:B------:R-:W-:Y:S01]  /*5c10*/  IMAD.X R2, R214, 0x1, R2, P5 ;  /* 0x00000001d6027824 */ /* 0x000fe200028e0602 */
[----:B-----5:R-:W-:Y:S01]  /*5c20*/  @!P3 LEA R82, P5, R66, R64, 0x1 ;  /* 0x000000404252b211 */ /* 0x020fe200078a08ff */
[----:B------:R1:W-:Y:S02]  /*5c30*/  @P3 STS.128 [R220+0xa000], RZ ;  /* 0x00a000ffdc003388 */ /* 0x0003e40000000c00 */
[----:B------:R-:W-:Y:S01]  /*5c40*/  @!P4 IMAD.X R64, R2, 0x1, R197, P2 ;  /* 0x000000010240c824 */ /* 0x000fe200010e06c5 */
[----:B------:R-:W-:Y:S01]  /*5c50*/  @!P3 LEA.HI.X R83, R66, R65, R70, 0x1, P5 ;  /* 0x000000414253b211 */ /* 0x000fe200028f0c46 */
[----:B------:R-:W-:Y:S01]  /*5c60*/  @!PT LDS RZ, [RZ] ;  /* 0x00000000fffff984 */ /* 0x000fe20000000800 */
[----:B------:R-:W-:Y:S01]  /*5c70*/  @!PT LDS RZ, [RZ] ;  /* 0x00000000fffff984 */ /* 0x000fe20000000800 */
[----:B------:R-:W-:Y:S01]  /*5c80*/  @!PT LDS RZ, [RZ] ;  /* 0x00000000fffff984 */ /* 0x000fe20000000800 */
[----:B------:R1:W-:Y:S01]  /*5c90*/  @!P3 LDGSTS.E.BYPASS.LTC128B.128 [R220+0xa000], desc[UR12][R78.64+0x80] ;  /* 0x0a0000804edcbfae */ /* 0x0003e2000b901d4c */
[----:B---3--:R-:W-:-:S02]  /*5ca0*/  @!P4 LEA R72, P2, R74, R62, 0x1 ;  /* 0x0000003e4a48c211 */ /* 0x008fc400078408ff */
[----:B------:R-:W-:Y:S01]  /*5cb0*/  IADD3 R65, P5, R215, R71, RZ ;  /* 0x00000047d7417210 */ /* 0x000fe20007fbe0ff */
[----:B------:R1:W-:Y:S01]  /*5cc0*/  @P4 STS.128 [R220+0x6800], RZ ;  /* 0x006800ffdc004388 */ /* 0x0003e20000000c00 */
[----:B------:R-:W-:Y:S02]  /*5cd0*/  @!P4 LEA.HI.X R73, R74, R63, R64, 0x1, P2 ;  /* 0x0000003f4a49c211 */ /* 0x000fe400010f0c40 */
[-C--:B------:R-:W-:Y:S01]  /*5ce0*/  @!P3 IADD3 R71, P2, R71, R198.reuse, RZ ;  /* 0x000000c64747b210 */ /* 0x080fe20007f5e0ff */
[----:B------:R-:W-:Y:S01]  /*5cf0*/  IMAD.X R62, R214, 0x1, R2, P5 ;  /* 0x00000001d63e7824 */ /* 0x000fe200028e0602 */
[----:B------:R-:W-:Y:S01]  /*5d00*/  @!P4 IADD3 R63, P5, R65, R198, RZ ;  /* 0x000000c6413fc210 */ /* 0x000fe20007fbe0ff */
[----:B------:R-:W-:Y:S01]  /*5d10*/  @!PT LDS RZ, [RZ] ;  /* 0x00000000fffff984 */ /* 0x000fe20000000800 */
[----:B------:R-:W-:Y:S01]  /*5d20*/  @!PT LDS RZ, [RZ] ;  /* 0x00000000fffff984 */ /* 0x000fe20000000800 */
[----:B------:R-:W-:Y:S01]  /*5d30*/  @!PT LDS RZ, [RZ] ;  /* 0x00000000fffff984 */ /* 0x000fe20000000800 */
[----:B------:R1:W-:Y:S02]  /*5d40*/  @!P4 LDGSTS.E.BYPASS.LTC128B.128 [R220+0x6800], desc[UR12][R80.64] ;  /* 0x0680000050dccfae */ /* 0x0003e4000b901d4c */
[--C-:B------:R-:W-:Y:S01]  /*5d50*/  @!P3 IMAD.X R2, R2, 0x1, R197.reuse, P2 ;  /* 0x000000010202b824 */ /* 0x100fe200010e06c5 */
[----:B--2---:R-:W-:Y:S01]  /*5d60*/  @!P3 LEA R68, P2, R71, R60, 0x1 ;  /* 0x0000003c4744b211 */ /* 0x004fe200078408ff */
[----:B------:R-:W-:Y:S01]  /*5d70*/  @!P4 IMAD.X R60, R62, 0x1, R197, P5 ;  /* 0x000000013e3cc824 */ /* 0x000fe200028e06c5 */
[----:B------:R1:W-:Y:S01]  /*5d80*/  @P3 STS.128 [R220+0xa800], RZ ;  /* 0x00a800ffdc003388 */ /* 0x0003e20000000c00 */
[----:B----4-:R-:W-:-:S02]  /*5d90*/  @!P4 LEA R6, P5, R63, R6, 0x1 ;  /* 0x000000063f06c211 */ /* 0x010fc400078a08ff */
[----:B------:R-:W-:Y:S01]  /*5da0*/  @!P3 LEA.HI.X R69, R71, R61, R2, 0x1, P2 ;  /* 0x0000003d4745b211 */ /* 0x000fe200010f0c02 */
[----:B------:R-:W-:Y:S01]  /*5db0*/  @!PT LDS RZ, [RZ] ;  /* 0x00000000fffff984 */ /* 0x000fe20000000800 */
[----:B------:R-:W-:Y:S01]  /*5dc0*/  @!PT LDS RZ, [RZ] ;  /* 0x00000000fffff984 */ /* 0x000fe20000000800 */
[----:B------:R-:W-:Y:S01]  /*5dd0*/  @!PT LDS RZ, [RZ] ;  /* 0x00000000fffff984 */ /* 0x000fe20000000800 */
[----:B------:R1:W-:Y:S01]  /*5de0*/  @!P3 LDGSTS.E.BYPASS.LTC128B.128 [R220+0xa800], desc[UR12][R82.64+0x80] ;  /* 0x0a80008052dcbfae */ /* 0x0003e2000b901d4c */
[----:B------:R-:W-:-:S03]  /*5df0*/  @!P4 LEA.HI.X R7, R63, R7, R60, 0x1, P5 ;  /* 0x000000073f07c211 */ /* 0x000fc600028f0c3c */
[----:B------:R1:W-:Y:S04]  /*5e00*/  @P4 STS.128 [R220+0x7000], RZ ;  /* 0x007000ffdc004388 */ /* 0x0003e80000000c00 */
[----:B------:R-:W-:Y:S01]  /*5e10*/  @!PT LDS RZ, [RZ] ;  /* 0x00000000fffff984 */ /* 0x000fe20000000800 */
[----:B------:R-:W-:Y:S01]  /*5e20*/  @!PT LDS RZ, [RZ] ;  /* 0x00000000fffff984 */ /* 0x000fe20000000800 */
[----:B------:R-:W-:Y:S01]  /*5e30*/  @!PT LDS RZ, [RZ] ;  /* 0x00000000fffff984 */ /* 0x000fe20000000800 */
[----:B------:R1:W-:Y:S04]  /*5e40*/  @!P4 LDGSTS.E.BYPASS.LTC128B.128 [R220+0x7000], desc[UR12][R72.64] ;  /* 0x0700000048dccfae */ /* 0x0003e8000b901d4c */
        /* <DEDUP_REMOVED lines=10> */
[----:B------:R1:W-:Y:S01]  /*5ef0*/  @P3 STS.128 [R220+0xb800], RZ ;  /* 0x00b800ffdc003388 */ /* 0x0003e20000000c00 */
[----:B------:R-:W-:Y:S05]  /*5f00*/  @P3 BRA `(.L_x_769) ;  /* 0x0000000000243947 */ /* 0x000fea0003800000 */
[----:B------:R-:W-:Y:S01]  /*5f10*/  IADD3 R65, P2, R65, R198, RZ ;  /* 0x000000c641417210 */ /* 0x000fe20007f5e0ff */
[----:B------:R-:W-:-:S04]  /*5f20*/  ULDC.64 UR8, c[0x0][0x218] ;  /* 0x0000860000087ab9 */ /* 0x000fc80000000a00 */
[----:B------:R-:W-:Y:S01]  /*5f30*/  IMAD.X R62, R62, 0x1, R197, P2 ;  /* 0x000000013e3e7824 */ /* 0x000fe200010e06c5 */
[----:B-1----:R-:W-:-:S04]  /*5f40*/  LEA R6, P2, R65, UR8, 0x1 ;  /* 0x0000000841067c11 */ /* 0x002fc8000f8408ff */
[----:B------:R-:W-:-:S05]  /*5f50*/  LEA.HI.X R7, R65, UR9, R62, 0x1, P2 ;  /* 0x0000000941077c11 */ /* 0x000fca00090f0c3e */
[----:B------:R-:W-:Y:S01]  /*5f60*/  @!PT LDS RZ, [RZ] ;  /* 0x00000000fffff984 */ /* 0x000fe20000000800 */
[----:B------:R-:W-:Y:S01]  /*5f70*/  @!PT LDS RZ, [RZ] ;  /* 0x00000000fffff984 */ /* 0x000fe20000000800 */
[----:B------:R-:W-:Y:S01]  /*5f80*/  @!PT LDS RZ, [RZ] ;  /* 0x00000000fffff984 */ /* 0x000fe20000000800 */
[----:B------:R2:W-:Y:S04]  /*5f90*/  LDGSTS.E.BYPASS.LTC128B.128 [R220+0xb800], desc[UR12][R6.64+0x80] ;  /* 0x0b80008006dc7fae */ /* 0x0005e8000b901d4c */
.L_x_769:
[----:B------:R-:W-:Y:S05]  /*5fa0*/  BSYNC B0 ;  /* 0x0000000000007941 */ /* 0x000fea0003800000 */
.L_x_768:
[----:B------:R-:W0:Y:S01]  /*5fb0*/  LDGDEPBAR ;  /* 0x00000000000079af */ /* 0x000e220000000000 */
[----:B------:R-:W-:-:S04]  /*5fc0*/  IADD3 R198, P2, R67, R198, RZ ;  /* 0x000000c643c67210 */ /* 0x000fc80007f5e0ff */
[----:B------:R-:W-:-:S09]  /*5fd0*/  IADD3.X R197, R0, R197, RZ, P2, !PT ;  /* 0x000000c500c57210 */ /* 0x000fd200017fe4ff */
.L_x_765:
[----:B------:R-:W-:Y:S01]  /*5fe0*/  IMAD.IADD R37, R37, 0x1, R232 ;  /* 0x0000000125257824 */ /* 0x000fe200078e02e8 */
[----:B------:R-:W-:Y:S01]  /*5ff0*/  LEA R204, R5, UR4, 0x1 ;  /* 0x0000000405cc7c11 */ /* 0x000fe2000f8e08ff */
[----:B------:R-:W-:Y:S01]  /*6000*/  ULDC UR10, c[0x0][0x2ec] ;  /* 0x0000bb00000a7ab9 */ /* 0x000fe20000000800 */
[----:B------:R-:W-:Y:S01]  /*6010*/  ULDC.64 UR8, c[0x0][0x218] ;  /* 0x0000860000087ab9 */ /* 0x000fe20000000a00 */
[C---:B------:R-:W-:Y:S02]  /*6020*/  VIADD R0, R37.reuse, 0x1 ;  /* 0x0000000125007836 */ /* 0x040fe40000000000 */
[----:B------:R-:W-:Y:S01]  /*6030*/  VIADD R2, R37, 0x8 ;  /* 0x0000000825027836 */ /* 0x000fe20000000000 */
[----:B-1----:R-:W-:Y:S01]  /*6040*/  LDSM.16.MT88.4 R68, [R204+0xc000] ;  /* 0x00c00000cc44783b */ /* 0x002fe20000004200 */
[--C-:B------:R-:W-:Y:S01]  /*6050*/  IMAD R202, R4, 0x2, R204.reuse ;  /* 0x0000000204ca7824 */ /* 0x100fe200078e02cc */
[CC--:B------:R-:W-:Y:S01]  /*6060*/  ISETP.GE.AND P6, PT, R0.reuse, R230.reuse, PT ;  /* 0x000000e60000720c */ /* 0x0c0fe20003fc6270 */
[----:B------:R-:W-:Y:S01]  /*6070*/  IMAD R201, R3, 0x2, R204 ;  /* 0x0000000203c97824 */ /* 0x000fe200078e02cc */
[-C--:B------:R-:W-:Y:S01]  /*6080*/  ISETP.GE.AND P3, PT, R0, R199.reuse, PT ;  /* 0x000000c70000720c */ /* 0x080fe20003f66270 */
[C---:B------:R-:W-:Y:S01]  /*6090*/  VIADD R0, R37.reuse, 0x9 ;  /* 0x0000000925007836 */ /* 0x040fe20000000000 */
[CC--:B------:R-:W-:Y:S01]  /*60a0*/  ISETP.GE.AND P4, PT, R2.reuse, R230.reuse, PT ;  /* 0x000000e60200720c */ /* 0x0c0fe20003f86270 */
[----:B------:R-:W-:Y:S01]  /*60b0*/  LDSM.16.MT88.4 R76, [R202+0xc000] ;  /* 0x00c00000ca4c783b */ /* 0x000fe20000004200 */
[-C--:B------:R-:W-:Y:S01]  /*60c0*/  ISETP.GE.AND P2, PT, R2, R199.reuse, PT ;  /* 0x000000c70200720c */ /* 0x080fe20003f46270 */
[----:B------:R-:W-:Y:S01]  /*60d0*/  VIADD R2, R37, 0x10 ;  /* 0x0000001025027836 */ /* 0x000fe20000000000 */
[----:B------:R-:W-:Y:S01]  /*60e0*/  ISETP.GE.AND P5, PT, R0, R230, PT ;  /* 0x000000e60000720c */ /* 0x000fe20003fa6270 */
[----:B------:R-:W-:Y:S01]  /*60f0*/  LDSM.16.MT88.4 R124, [R202+0x10000] ;  /* 0x01000000ca7c783b */ /* 0x000fe20000004200 */
[----:B------:R-:W-:Y:S01]  /*6100*/  FSEL R60, R52, -INF , !P4 ;  /* 0xff800000343c7808 */ /* 0x000fe20006000000 */
[----:B------:R-:W-:Y:S01]  /*6110*/  IMAD R200, R3, 0x2, R202 ;  /* 0x0000000203c87824 */ /* 0x000fe200078e02ca */
[----:B------:R-:W-:Y:S01]  /*6120*/  ISETP.GE.AND P4, PT, R0, R199, PT ;  /* 0x000000c70000720c */ /* 0x000fe20003f86270 */
[----:B------:R-:W-:Y:S01]  /*6130*/  VIADD R0, R37, 0x11 ;  /* 0x0000001125007836 */ /* 0x000fe20000000000 */
[----:B------:R-:W-:Y:S01]  /*6140*/  FSEL R62, R54, -INF , !P2 ;  /* 0xff800000363e7808 */ /* 0x000fe20005000000 */
[----:B------:R-:W-:Y:S01]  /*6150*/  LDSM.16.MT88.4 R120, [R201+0x10000] ;  /* 0x01000000c978783b */ /* 0x000fe20000004200 */
[----:B------:R-:W-:-:S02]  /*6160*/  FSEL R64, R53, -INF , !P5 ;  /* 0xff80000035407808 */ /* 0x000fc40006800000 */
[CC--:B------:R-:W-:Y:S01]  /*6170*/  ISETP.GE.AND P2, PT, R2.reuse, R230.reuse, PT ;  /* 0x000000e60200720c */ /* 0x0c0fe20003f46270 */
[----:B------:R-:W-:Y:S01]  /*6180*/  LDSM.16.MT88.4 R92, [R200+0xc000] ;  /* 0x00c00000c85c783b */ /* 0x000fe20000004200 */
[-C--:B------:R-:W-:Y:S01]  /*6190*/  ISETP.GE.AND P5, PT, R2, R199.reuse, PT ;  /* 0x000000c70200720c */ /* 0x080fe20003fa6270 */
[----:B------:R-:W-:Y:S01]  /*61a0*/  VIADD R2, R37, 0x18 ;  /* 0x0000001825027836 */ /* 0x000fe20000000000 */
[----:B------:R-:W-:Y:S02]  /*61b0*/  FSEL R84, R55, -INF , !P4 ;  /* 0xff80000037547808 */ /* 0x000fe40006000000 */
[----:B------:R-:W-:Y:S02]  /*61c0*/  FSEL R88, R48, -INF , !P2 ;  /* 0xff80000030587808 */ /* 0x000fe40005000000 */
[C---:B------:R-:W-:Y:S02]  /*61d0*/  ISETP.GE.AND P4, PT, R0.reuse, R230, PT ;  /* 0x000000e60000720c */ /* 0x040fe40003f86270 */
[----:B------:R-:W-:Y:S01]  /*61e0*/  ISETP.GE.AND P2, PT, R0, R199, PT ;  /* 0x000000c70000720c */ /* 0x000fe20003f46270 */
[----:B------:R-:W-:Y:S01]  /*61f0*/  VIADD R0, R37, 0x19 ;  /* 0x0000001925007836 */ /* 0x000fe20000000000 */
[----:B------:R-:W-:-:S02]  /*6200*/  FSEL R82, R50, -INF , !P5 ;  /* 0xff80000032527808 */ /* 0x000fc40006800000 */
[CC--:B------:R-:W-:Y:S02]  /*6210*/  ISETP.GE.AND P5, PT, R2.reuse, R230.reuse, PT ;  /* 0x000000e60200720c */ /* 0x0c0fe40003fa6270 */
[----:B------:R-:W-:Y:S02]  /*6220*/  FSEL R74, R49, -INF , !P4 ;  /* 0xff800000314a7808 */ /* 0x000fe40006000000 */
[----:B------:R-:W-:Y:S01]  /*6230*/  ISETP.GE.AND P4, PT, R2, R199, PT ;  /* 0x000000c70200720c */ /* 0x000fe20003f86270 */
[----:B------:R-:W-:Y:S01]  /*6240*/  VIADD R2, R37, 0x20 ;  /* 0x0000002025027836 */ /* 0x000fe20000000000 */
[----:B------:R-:W-:Y:S02]  /*6250*/  FSEL R80, R51, -INF , !P2 ;  /* 0xff80000033507808 */ /* 0x000fe40005000000 */
[----:B------:R-:W-:Y:S02]  /*6260*/  FSEL R54, R44, -INF , !P5 ;  /* 0xff8000002c367808 */ /* 0x000fe40006800000 */
[----:B------:R-:W-:-:S02]  /*6270*/  ISETP.GE.AND P2, PT, R0, R230, PT ;  /* 0x000000e60000720c */ /* 0x000fc40003f46270 */
[-C--:B------:R-:W-:Y:S01]  /*6280*/  ISETP.GE.AND P5, PT, R0, R199.reuse, PT ;  /* 0x000000c70000720c */ /* 0x080fe20003fa6270 */
[----:B------:R-:W-:Y:S01]  /*6290*/  VIADD R0, R37, 0x21 ;  /* 0x0000002125007836 */ /* 0x000fe20000000000 */
[----:B------:R-:W-:Y:S02]  /*62a0*/  FSEL R52, R46, -INF , !P4 ;  /* 0xff8000002e347808 */ /* 0x000fe40006000000 */
[----:B------:R-:W-:Y:S02]  /*62b0*/  FSEL R72, R45, -INF , !P2 ;  /* 0xff8000002d487808 */ /* 0x000fe40005000000 */
[C---:B------:R-:W-:Y:S02]  /*62c0*/  ISETP.GE.AND P4, PT, R2.reuse, R230, PT ;  /* 0x000000e60200720c */ /* 0x040fe40003f86270 */
[----:B------:R-:W-:Y:S01]  /*62d0*/  ISETP.GE.AND P2, PT, R2, R199, PT ;  /* 0x000000c70200720c */ /* 0x000fe20003f46270 */
[----:B------:R-:W-:Y:S01]  /*62e0*/  VIADD R2, R37, 0x28 ;  /* 0x0000002825027836 */ /* 0x000fe20000000000 */
[----:B--2---:R-:W-:-:S02]  /*62f0*/  FSEL R6, R47, -INF , !P5 ;  /* 0xff8000002f067808 */ /* 0x004fc40006800000 */
[-C--:B------:R-:W-:Y:S02]  /*6300*/  ISETP.GE.AND P5, PT, R0, R230.reuse, PT ;  /* 0x000000e60000720c */ /* 0x080fe40003fa6270 */
        /* <DEDUP_REMOVED lines=29> */
[-C--:B------:R-:W-:Y:S01]  /*64e0*/  ISETP.GE.AND P5, PT, R0, R230.reuse, PT ;  /* 0x000000e60000720c */ /* 0x080fe20003fa6270 */
[----:B------:R-:W-:Y:S01]  /*64f0*/  LDSM.16.MT88.4 R28, [R200+0x10000] ;  /* 0x01000000c81c783b */ /* 0x000fe20000004200 */
[----:B------:R-:W-:Y:S02]  /*6500*/  FSEL R240, R26, -INF , !P2 ;  /* 0xff8000001af07808 */ /* 0x000fe40005000000 */
[----:B------:R-:W-:Y:S02]  /*6510*/  FSEL R244, R25, -INF , !P5 ;  /* 0xff80000019f47808 */ /* 0x000fe40006800000 */
[C---:B------:R-:W-:Y:S02]  /*6520*/  ISETP.GE.AND P2, PT, R2.reuse, R230, PT ;  /* 0x000000e60200720c */ /* 0x040fe40003f46270 */
[----:B------:R-:W-:Y:S01]  /*6530*/  ISETP.GE.AND P5, PT, R2, R199, PT ;  /* 0x000000c70200720c */ /* 0x000fe20003fa6270 */
[----:B------:R-:W-:Y:S01]  /*6540*/  VIADD R2, R37, 0x41 ;  /* 0x0000004125027836 */ /* 0x000fe20000000000 */
[----:B------:R-:W-:-:S02]  /*6550*/  FSEL R40, R24, -INF , !P4 ;  /* 0xff80000018287808 */ /* 0x000fc40006000000 */
[-C--:B------:R-:W-:Y:S01]  /*6560*/  ISETP.GE.AND P4, PT, R0, R199.reuse, PT ;  /* 0x000000c70000720c */ /* 0x080fe20003f86270 */
[----:B------:R-:W-:Y:S01]  /*6570*/  VIADD R0, R37, 0x48 ;  /* 0x0000004825007836 */ /* 0x000fe20000000000 */
[----:B------:R-:W-:Y:S02]  /*6580*/  FSEL R24, R57, -INF , !P6 ;  /* 0xff80000039187808 */ /* 0x000fe40007000000 */
[----:B------:R-:W-:Y:S02]  /*6590*/  FSEL R238, R20, -INF , !P2 ;  /* 0xff80000014ee7808 */ /* 0x000fe40005000000 */
[----:B------:R-:W-:Y:S02]  /*65a0*/  FSEL R152, R27, -INF , !P4 ;  /* 0xff8000001b987808 */ /* 0x000fe40006000000 */
[----:B------:R-:W-:Y:S02]  /*65b0*/  ISETP.GE.AND P6, PT, R37, R230, PT ;  /* 0x000000e62500720c */ /* 0x000fe40003fc6270 */
[----:B------:R-:W-:-:S02]  /*65c0*/  ISETP.GE.AND P2, PT, R2, R199, PT ;  /* 0x000000c70200720c */ /* 0x000fc40003f46270 */
[-C--:B------:R-:W-:Y:S01]  /*65d0*/  ISETP.GE.AND P4, PT, R2, R230.reuse, PT ;  /* 0x000000e60200720c */ /* 0x080fe20003f86270 */
[----:B------:R-:W-:Y:S01]  /*65e0*/  VIADD R2, R37, 0x50 ;  /* 0x0000005025027836 */ /* 0x000fe20000000000 */
[----:B------:R-:W-:Y:S02]  /*65f0*/  FSEL R56, R56, -INF , !P6 ;  /* 0xff80000038387808 */ /* 0x000fe40007000000 */
[----:B------:R-:W-:Y:S02]  /*6600*/  FSEL R172, R23, -INF , !P2 ;  /* 0xff80000017ac7808 */ /* 0x000fe40005000000 */
[----:B------:R-:W-:Y:S02]  /*6610*/  FSEL R168, R21, -INF , !P4 ;  /* 0xff80000015a87808 */ /* 0x000fe40006000000 */
[----:B------:R-:W-:Y:S02]  /*6620*/  ISETP.GE.AND P2, PT, R37, R199, PT ;  /* 0x000000c72500720c */ /* 0x000fe40003f46270 */
[----:B------:R-:W-:-:S02]  /*6630*/  ISETP.GE.AND P6, PT, R0, R230, PT ;  /* 0x000000e60000720c */ /* 0x000fc40003fc6270 */
[----:B------:R-:W-:Y:S01]  /*6640*/  ISETP.GE.AND P4, PT, R0, R199, PT ;  /* 0x000000c70000720c */ /* 0x000fe20003f86270 */
[----:B------:R-:W-:Y:S01]  /*6650*/  VIADD R0, R37, 0x49 ;  /* 0x0000004925007836 */ /* 0x000fe20000000000 */
[----:B------:R-:W-:Y:S02]  /*6660*/  FMNMX.FTZ R7, R56, R24, !PT ;  /* 0x0000001838077209 */ /* 0x000fe40007810000 */
[----:B------:R-:W-:Y:S02]  /*6670*/  FSEL R20, R59, -INF , !P3 ;  /* 0xff8000003b147808 */ /* 0x000fe40005800000 */
[----:B------:R-:W-:Y:S02]  /*6680*/  FSEL R58, R58, -INF , !P2 ;  /* 0xff8000003a3a7808 */ /* 0x000fe40005000000 */
[----:B------:R-:W-:Y:S02]  /*6690*/  FMNMX.FTZ R7, R60, R7, !PT ;  /* 0x000000073c077209 */ /* 0x000fe40007810000 */
[----:B------:R-:W-:-:S02]  /*66a0*/  ISETP.GE.AND P3, PT, R0, R230, PT ;  /* 0x000000e60000720c */ /* 0x000fc40003f66270 */
[----:B------:R-:W-:Y:S02]  /*66b0*/  FMNMX.FTZ R21, R58, R20, !PT ;  /* 0x000000143a157209 */ /* 0x000fe40007810000 */
[----:B------:R-:W-:Y:S02]  /*66c0*/  FMNMX.FTZ R7, R64, R7, !PT ;  /* 0x0000000740077209 */ /* 0x000fe40007810000 */
[----:B------:R-:W-:Y:S02]  /*66d0*/  FSEL R170, R17, -INF , !P3 ;  /* 0xff80000011aa7808 */ /* 0x000fe40005800000 */
[----:B------:R-:W-:Y:S02]  /*66e0*/  FMNMX.FTZ R17, R62, R21, !PT ;  /* 0x000000153e117209 */ /* 0x000fe40007810000 */
[----:B------:R-:W-:Y:S02]  /*66f0*/  FMNMX.FTZ R7, R88, R7, !PT ;  /* 0x0000000758077209 */ /* 0x000fe40007810000 */
[----:B------:R-:W-:-:S02]  /*6700*/  FMNMX.FTZ R17, R84, R17, !PT ;  /* 0x0000001154117209 */ /* 0x000fc40007810000 */
[----:B------:R-:W-:Y:S02]  /*6710*/  FMNMX.FTZ R7, R74, R7, !PT ;  /* 0x000000074a077209 */ /* 0x000fe40007810000 */
[----:B------:R-:W-:Y:S02]  /*6720*/  FSEL R234, R22, -INF , !P5 ;  /* 0xff80000016ea7808 */ /* 0x000fe40006800000 */
[----:B------:R-:W-:Y:S02]  /*6730*/  FMNMX.FTZ R17, R82, R17, !PT ;  /* 0x0000001152117209 */ /* 0x000fe40007810000 */
[----:B------:R-:W-:Y:S01]  /*6740*/  ISETP.GE.AND P5, PT, R0, R199, PT ;  /* 0x000000c70000720c */ /* 0x000fe20003fa6270 */
[----:B------:R-:W-:Y:S01]  /*6750*/  VIADD R0, R37, 0x51 ;  /* 0x0000005125007836 */ /* 0x000fe20000000000 */
[----:B------:R-:W-:Y:S02]  /*6760*/  FMNMX.FTZ R7, R54, R7, !PT ;  /* 0x0000000736077209 */ /* 0x000fe40007810000 */
[----:B------:R-:W-:-:S02]  /*6770*/  FMNMX.FTZ R17, R80, R17, !PT ;  /* 0x0000001150117209 */ /* 0x000fc40007810000 */
[----:B------:R-:W-:Y:S02]  /*6780*/  FSEL R236, R16, -INF , !P6 ;  /* 0xff80000010ec7808 */ /* 0x000fe40007000000 */
[-C--:B------:R-:W-:Y:S02]  /*6790*/  ISETP.GE.AND P6, PT, R0, R230.reuse, PT ;  /* 0x000000e60000720c */ /* 0x080fe40003fc6270 */
[----:B------:R-:W-:Y:S02]  /*67a0*/  FMNMX.FTZ R7, R72, R7, !PT ;  /* 0x0000000748077209 */ /* 0x000fe40007810000 */
[----:B------:R-:W-:Y:S02]  /*67b0*/  FMNMX.FTZ R17, R52, R17, !PT ;  /* 0x0000001134117209 */ /* 0x000fe40007810000 */
[----:B------:R-:W-:Y:S02]  /*67c0*/  FSEL R190, R18, -INF , !P4 ;  /* 0xff80000012be7808 */ /* 0x000fe40006000000 */
[----:B------:R-:W-:-:S02]  /*67d0*/  ISETP.GE.AND P2, PT, R2, R230, PT ;  /* 0x000000e60200720c */ /* 0x000fc40003f46270 */
[----:B------:R-:W-:Y:S02]  /*67e0*/  ISETP.GE.AND P4, PT, R2, R199, PT ;  /* 0x000000c70200720c */ /* 0x000fe40003f86270 */
[----:B------:R-:W-:Y:S02]  /*67f0*/  FMNMX.FTZ R2, R50, R7, !PT ;  /* 0x0000000732027209 */ /* 0x000fe40007810000 */
[----:B------:R-:W-:Y:S02]  /*6800*/  FSEL R34, R13, -INF , !P6 ;  /* 0xff8000000d227808 */ /* 0x000fe40007000000 */
[----:B------:R-:W-:Y:S02]  /*6810*/  FMNMX.FTZ R13, R6, R17, !PT ;  /* 0x00000011060d7209 */ /* 0x000fe40007810000 */
[----:B------:R-:W-:Y:S01]  /*6820*/  ISETP.GE.AND P3, PT, R0, R199, PT ;  /* 0x000000c70000720c */ /* 0x000fe20003f66270 */
[----:B------:R-:W-:Y:S01]  /*6830*/  VIADD R0, R37, 0x58 ;  /* 0x0000005825007836 */ /* 0x000fe20000000000 */
[----:B------:R-:W-:Y:S01]  /*6840*/  FMNMX.FTZ R7, R41, R2, !PT ;  /* 0x0000000229077209 */ /* 0x000fe20007810000 */
[----:B------:R-:W-:Y:S01]  /*6850*/  VIADD R2, R37, 0x71 ;  /* 0x0000007125027836 */ /* 0x000fe20000000000 */
[----:B------:R-:W-:-:S02]  /*6860*/  FMNMX.FTZ R13, R48, R13, !PT ;  /* 0x0000000d300d7209 */ /* 0x000fc40007810000 */
[----:B------:R-:W-:Y:S02]  /*6870*/  FMNMX.FTZ R7, R46, R7, !PT ;  /* 0x000000072e077209 */ /* 0x000fe40007810000 */
[----:B------:R-:W-:Y:S02]  /*6880*/  FSEL R174, R19, -INF , !P5 ;  /* 0xff80000013ae7808 */ /* 0x000fe40006800000 */
[----:B------:R-:W-:Y:S01]  /*6890*/  FSEL R184, R12, -INF , !P2 ;  /* 0xff8000000cb87808 */ /* 0x000fe20005000000 */
[----:B------:R-:W-:Y:S01]  /*68a0*/  LDSM.16.MT88.4 R16, [R201+0xc800] ;  /* 0x00c80000c910783b */ /* 0x000fe20000004200 */
[----:B------:R-:W-:Y:S02]  /*68b0*/  FMNMX.FTZ R13, R250, R13, !PT ;  /* 0x0000000dfa0d7209 */ /* 0x000fe40007810000 */
[C---:B------:R-:W-:Y:S02]  /*68c0*/  ISETP.GE.AND P5, PT, R0.reuse, R230, PT ;  /* 0x000000e60000720c */ /* 0x040fe40003fa6270 */
[----:B------:R-:W-:Y:S01]  /*68d0*/  ISETP.GE.AND P2, PT, R0, R199, PT ;  /* 0x000000c70000720c */ /* 0x000fe20003f46270 */
[----:B------:R-:W-:Y:S01]  /*68e0*/  VIADD R0, R37, 0x59 ;  /* 0x0000005925007836 */ /* 0x000fe20000000000 */
[----:B------:R-:W-:-:S02]  /*68f0*/  FMNMX.FTZ R7, R252, R7, !PT ;  /* 0x00000007fc077209 */ /* 0x000fc40007810000 */
[----:B------:R-:W-:Y:S02]  /*6900*/  FMNMX.FTZ R13, R44, R13, !PT ;  /* 0x0000000d2c0d7209 */ /* 0x000fe40007810000 */
[----:B------:R-:W-:Y:S02]  /*6910*/  FSEL R182, R14, -INF , !P4 ;  /* 0xff8000000eb67808 */ /* 0x000fe40006000000 */
[----:B------:R-:W-:Y:S02]  /*6920*/  ISETP.GE.AND P4, PT, R0, R230, PT ;  /* 0x000000e60000720c */ /* 0x000fe40003f86270 */
[----:B------:R-:W-:Y:S02]  /*6930*/  FMNMX.FTZ R7, R42, R7, !PT ;  /* 0x000000072a077209 */ /* 0x000fe40007810000 */
[----:B------:R-:W-:Y:S02]  /*6940*/  FMNMX.FTZ R13, R248, R13, !PT ;  /* 0x0000000df80d7209 */ /* 0x000fe40007810000 */
[----:B------:R-:W-:-:S02]  /*6950*/  FMNMX.FTZ R7, R246, R7, !PT ;  /* 0x00000007f6077209 */ /* 0x000fc40007810000 */
[----:B------:R-:W-:Y:S02]  /*6960*/  FSEL R186, R9, -INF , !P4 ;  /* 0xff80000009ba7808 */ /* 0x000fe40006000000 */
[----:B------:R-:W-:Y:S02]  /*6970*/  FMNMX.FTZ R9, R242, R13, !PT ;  /* 0x0000000df2097209 */ /* 0x000fe40007810000 */
[----:B------:R-:W-:Y:S02]  /*6980*/  FMNMX.FTZ R7, R40, R7, !PT ;  /* 0x0000000728077209 */ /* 0x000fe40007810000 */
[----:B------:R-:W-:Y:S02]  /*6990*/  FMNMX.FTZ R9, R150, R9, !PT ;  /* 0x0000000996097209 */ /* 0x000fe40007810000 */
[----:B------:R-:W-:Y:S02]  /*69a0*/  FMNMX.FTZ R7, R244, R7, !PT ;  /* 0x00000007f4077209 */ /* 0x000fe40007810000 */
[----:B------:R-:W-:-:S02]  /*69b0*/  FMNMX.FTZ R9, R240, R9, !PT ;  /* 0x00000009f0097209 */ /* 0x000fc40007810000 */
[----:B------:R-:W-:Y:S02]  /*69c0*/  FMNMX.FTZ R7, R238, R7, !PT ;  /* 0x00000007ee077209 */ /* 0x000fe40007810000 */
[----:B------:R-:W-:Y:S02]  /*69d0*/  FMNMX.FTZ R9, R152, R9, !PT ;  /* 0x0000000998097209 */ /* 0x000fe40007810000 */
[----:B------:R-:W-:Y:S01]  /*69e0*/  ISETP.GE.AND P6, PT, R0, R199, PT ;  /* 0x000000c70000720c */ /* 0x000fe20003fc6270 */
[----:B------:R-:W-:Y:S01]  /*69f0*/  VIADD R0, R37, 0x60 ;  /* 0x0000006025007836 */ /* 0x000fe20000000000 */
[----:B------:R-:W-:Y:S02]  /*6a00*/  FMNMX.FTZ R7, R168, R7, !PT ;  /* 0x00000007a8077209 */ /* 0x000fe40007810000 */
[----:B------:R-:W-:Y:S02]  /*6a10*/  FMNMX.FTZ R9, R234, R9, !PT ;  /* 0x00000009ea097209 */ /* 0x000fe40007810000 */
[----:B------:R-:W-:-:S02]  /*6a20*/  FSEL R176, R11, -INF , !P6 ;  /* 0xff8000000bb07808 */ /* 0x000fc40007000000 */
[----:B------:R-:W-:Y:S01]  /*6a30*/  FMNMX.FTZ R11, R236, R7, !PT ;  /* 0x00000007ec0b7209 */ /* 0x000fe20007810000 */
[----:B------:R-:W-:Y:S01]  /*6a40*/  VIADD R7, R37, 0x70 ;  /* 0x0000007025077836 */ /* 0x000fe20000000000 */
[----:B------:R-:W-:Y:S02]  /*6a50*/  FMNMX.FTZ R9, R172, R9, !PT ;  /* 0x00000009ac097209 */ /* 0x000fe40007810000 */
[----:B------:R-:W-:Y:S02]  /*6a60*/  FMNMX.FTZ R11, R170, R11, !PT ;  /* 0x0000000baa0b7209 */ /* 0x000fe40007810000 */
[----:B------:R-:W-:Y:S02]  /*6a70*/  FMNMX.FTZ R9, R190, R9, !PT ;  /* 0x00000009be097209 */ /* 0x000fe40007810000 */
[----:B------:R-:W-:Y:S02]  /*6a80*/  FMNMX.FTZ R11, R184, R11, !PT ;  /* 0x0000000bb80b7209 */ /* 0x000fe40007810000 */
[----:B------:R-:W-:-:S02]  /*6a90*/  FSEL R180, R15, -INF , !P3 ;  /* 0xff8000000fb47808 */ /* 0x000fc40005800000 */
[----:B------:R-:W-:Y:S02]  /*6aa0*/  FSEL R32, R8, -INF , !P5 ;  /* 0xff80000008207808 */ /* 0x000fe40006800000 */
[----:B------:R-:W-:Y:S02]  /*6ab0*/  FMNMX.FTZ R9, R174, R9, !PT ;  /* 0x00000009ae097209 */ /* 0x000fe40007810000 */
[C---:B------:R-:W-:Y:S02]  /*6ac0*/  ISETP.GE.AND P3, PT, R0.reuse, R230, PT ;  /* 0x000000e60000720c */ /* 0x040fe40003f66270 */
[----:B------:R-:W-:Y:S01]  /*6ad0*/  ISETP.GE.AND P5, PT, R0, R199, PT ;  /* 0x000000c70000720c */ /* 0x000fe20003fa6270 */
[----:B------:R-:W-:Y:S01]  /*6ae0*/  VIADD R0, R37, 0x61 ;  /* 0x0000006125007836 */ /* 0x000fe20000000000 */
[----:B------:R-:W-:Y:S02]  /*6af0*/  FMNMX.FTZ R11, R34, R11, !PT ;  /* 0x0000000b220b7209 */ /* 0x000fe40007810000 */
[----:B------:R-:W-:-:S02]  /*6b00*/  FMNMX.FTZ R9, R182, R9, !PT ;  /* 0x00000009b6097209 */ /* 0x000fc40007810000 */
[----:B------:R-:W-:Y:S02]  /*6b10*/  FSEL R178, R10, -INF , !P2 ;  /* 0xff8000000ab27808 */ /* 0x000fe40005000000 */
[C---:B------:R-:W-:Y:S02]  /*6b20*/  ISETP.GE.AND P2, PT, R0.reuse, R230, PT ;  /* 0x000000e60000720c */ /* 0x040fe40003f46270 */
[----:B------:R-:W-:Y:S01]  /*6b30*/  ISETP.GE.AND P4, PT, R0, R199, PT ;  /* 0x000000c70000720c */ /* 0x000fe20003f86270 */
[----:B------:R-:W-:Y:S01]  /*6b40*/  VIADD R0, R37, 0x68 ;  /* 0x0000006825007836 */ /* 0x000fe20000000000 */
[----:B------:R-:W-:Y:S02]  /*6b50*/  FMNMX.FTZ R11, R32, R11, !PT ;  /* 0x0000000b200b7209 */ /* 0x000fe40007810000 */
[----:B------:R-:W-:Y:S02]  /*6b60*/  FMNMX.FTZ R9, R180, R9, !PT ;  /* 0x00000009b4097209 */ /* 0x000fe40007810000 */
[----:B------:R-:W-:-:S02]  /*6b70*/  FSEL R166, R108, -INF , !P3 ;  /* 0xff8000006ca67808 */ /* 0x000fc40005800000 */
[----:B------:R-:W-:Y:S02]  /*6b80*/  FMNMX.FTZ R11, R186, R11, !PT ;  /* 0x0000000bba0b7209 */ /* 0x000fe40007810000 */
[----:B------:R-:W-:Y:S02]  /*6b90*/  FMNMX.FTZ R9, R178, R9, !PT ;  /* 0x00000009b2097209 */ /* 0x000fe40007810000 */
[C---:B------:R-:W-:Y:S02]  /*6ba0*/  ISETP.GE.AND P6, PT, R0.reuse, R230, PT ;  /* 0x000000e60000720c */ /* 0x040fe40003fc6270 */
[----:B------:R-:W-:Y:S01]  /*6bb0*/  ISETP.GE.AND P3, PT, R0, R199, PT ;  /* 0x000000c70000720c */ /* 0x000fe20003f66270 */
[----:B------:R-:W-:Y:S01]  /*6bc0*/  VIADD R0, R37, 0x69 ;  /* 0x0000006925007836 */ /* 0x000fe20000000000 */
[----:B------:R-:W-:Y:S02]  /*6bd0*/  FSEL R164, R109, -INF , !P2 ;  /* 0xff8000006da47808 */ /* 0x000fe40005000000 */
[----:B------:R-:W-:-:S02]  /*6be0*/  FMNMX.FTZ R11, R166, R11, !PT ;  /* 0x0000000ba60b7209 */ /* 0x000fc40007810000 */
[----:B------:R-:W-:Y:S02]  /*6bf0*/  FSEL R158, R110, -INF , !P5 ;  /* 0xff8000006e9e7808 */ /* 0x000fe40006800000 */
[----:B------:R-:W-:Y:S02]  /*6c00*/  FMNMX.FTZ R9, R176, R9, !PT ;  /* 0x00000009b0097209 */ /* 0x000fe40007810000 */
[----:B------:R-:W-:Y:S02]  /*6c10*/  ISETP.GE.AND P5, PT, R0, R230, PT ;  /* 0x000000e60000720c */ /* 0x000fe40003fa6270 */
[----:B------:R-:W-:Y:S02]  /*6c20*/  FSEL R162, R104, -INF , !P6 ;  /* 0xff80000068a27808 */ /* 0x000fe40007000000 */
[----:B------:R-:W-:Y:S02]  /*6c30*/  FMNMX.FTZ R11, R164, R11, !PT ;  /* 0x0000000ba40b7209 */ /* 0x000fe40007810000 */
[----:B------:R-:W-:-:S02]  /*6c40*/  FSEL R156, R111, -INF , !P4 ;  /* 0xff8000006f9c7808 */ /* 0x000fc40006000000 */
[----:B------:R-:W-:Y:S02]  /*6c50*/  FMNMX.FTZ R9, R158, R9, !PT ;  /* 0x000000099e097209 */ /* 0x000fe40007810000 */
[----:B------:R-:W-:Y:S02]  /*6c60*/  ISETP.GE.AND P4, PT, R7, R230, PT ;  /* 0x000000e60700720c */ /* 0x000fe40003f86270 */
[----:B------:R-:W-:Y:S02]  /*6c70*/  FSEL R160, R105, -INF , !P5 ;  /* 0xff80000069a07808 */ /* 0x000fe40006800000 */
[----:B------:R-:W-:Y:S02]  /*6c80*/  FMNMX.FTZ R11, R162, R11, !PT ;  /* 0x0000000ba20b7209 */ /* 0x000fe40007810000 */
[----:B------:R-:W-:Y:S01]  /*6c90*/  ISETP.GE.AND P2, PT, R0, R199, PT ;  /* 0x000000c70000720c */ /* 0x000fe20003f46270 */
[C---:B------:R-:W-:Y:S01]  /*6ca0*/  VIADD R0, R37.reuse, 0x78 ;  /* 0x0000007825007836 */ /* 0x040fe20000000000 */
[----:B------:R-:W-:Y:S01]  /*6cb0*/  FSEL R154, R106, -INF , !P3 ;  /* 0xff8000006a9a7808 */ /* 0x000fe20005800000 */
[----:B------:R-:W-:Y:S01]  /*6cc0*/  VIADD R37, R37, 0x79 ;  /* 0x0000007925257836 */ /* 0x000fe20000000000 */
[----:B------:R-:W-:-:S02]  /*6cd0*/  FMNMX.FTZ R9, R156, R9, !PT ;  /* 0x000000099c097209 */ /* 0x000fc40007810000 */
[----:B------:R-:W-:Y:S02]  /*6ce0*/  ISETP.GE.AND P5, PT, R2, R230, PT ;  /* 0x000000e60200720c */ /* 0x000fe40003fa6270 */
[----:B------:R-:W-:Y:S02]  /*6cf0*/  FSEL R146, R100, -INF , !P4 ;  /* 0xff80000064927808 */ /* 0x000fe40006000000 */
[----:B------:R-:W-:Y:S02]  /*6d00*/  FMNMX.FTZ R11, R160, R11, !PT ;  /* 0x0000000ba00b7209 */ /* 0x000fe40007810000 */
[----:B------:R-:W-:Y:S02]  /*6d10*/  ISETP.GE.AND P3, PT, R7, R199, PT ;  /* 0x000000c70700720c */ /* 0x000fe40003f66270 */
[----:B------:R-:W-:Y:S02]  /*6d20*/  FSEL R148, R107, -INF , !P2 ;  /* 0xff8000006b947808 */ /* 0x000fe40005000000 */
        /* <DEDUP_REMOVED lines=12> */
[----:B------:R-:W-:Y:S01]  /*6df0*/  FMNMX.FTZ R9, R138, R9, !PT ;  /* 0x000000098a097209 */ /* 0x000fe20007810000 */
[----:B------:R-:W-:Y:S01]  /*6e00*/  LDSM.16.MT88.4 R100, [R204+0x10000] ;  /* 0x01000000cc64783b */ /* 0x000fe20000004200 */
[----:B------:R-:W-:-:S02]  /*6e10*/  FSEL R140, R97, -INF , !P5 ;  /* 0xff800000618c7808 */ /* 0x000fc40006800000 */
[----:B------:R-:W-:Y:S02]  /*6e20*/  FMNMX.FTZ R11, R142, R11, !PT ;  /* 0x0000000b8e0b7209 */ /* 0x000fe40007810000 */
[----:B------:R-:W-:Y:S02]  /*6e30*/  ISETP.GE.AND P2, PT, R37, R199, PT ;  /* 0x000000c72500720c */ /* 0x000fe40003f46270 */
[----:B------:R-:W-:Y:S02]  /*6e40*/  FSEL R134, R98, -INF , !P3 ;  /* 0xff80000062867808 */ /* 0x000fe40005800000 */
[----:B------:R-:W-:Y:S02]  /*6e50*/  FMNMX.FTZ R9, R136, R9, !PT ;  /* 0x0000000988097209 */ /* 0x000fe40007810000 */
[----:B------:R-:W-:Y:S02]  /*6e60*/  FMNMX.FTZ R7, R140, R11, !PT ;  /* 0x0000000b8c077209 */ /* 0x000fe40007810000 */
[----:B------:R-:W-:-:S02]  /*6e70*/  FSEL R132, R99, -INF , !P2 ;  /* 0xff80000063847808 */ /* 0x000fc40005000000 */
[----:B------:R-:W-:Y:S01]  /*6e80*/  FMNMX.FTZ R9, R134, R9, !PT ;  /* 0x0000000986097209 */ /* 0x000fe20007810000 */
[----:B------:R-:W1:Y:S03]  /*6e90*/  SHFL.BFLY PT, R2, R7, 0x2, 0x1f ;  /* 0x0c401f0007027f89 */ /* 0x000e6600000e0000 */
[----:B------:R-:W-:-:S05]  /*6ea0*/  FMNMX.FTZ R11, R132, R9, !PT ;  /* 0x00000009840b7209 */ /* 0x000fca0007810000 */
[----:B------:R-:W2:Y:S01]  /*6eb0*/  SHFL.BFLY PT, R0, R11, 0x2, 0x1f ;  /* 0x0c401f000b007f89 */ /* 0x000ea200000e0000 */
[----:B-1----:R-:W-:-:S05]  /*6ec0*/  FMNMX.FTZ R9, R7, R2, !PT ;  /* 0x0000000207097209 */ /* 0x002fca0007810000 */
[----:B------:R-:W1:Y:S01]  /*6ed0*/  SHFL.BFLY PT, R2, R9, 0x1, 0x1f ;  /* 0x0c201f0009027f89 */ /* 0x000e6200000e0000 */
[----:B--2---:R-:W-:-:S05]  /*6ee0*/  FMNMX.FTZ R7, R11, R0, !PT ;  /* 0x000000000b077209 */ /* 0x004fca0007810000 */
[----:B------:R-:W2:Y:S01]  /*6ef0*/  SHFL.BFLY PT, R0, R7, 0x1, 0x1f ;  /* 0x0c201f0007007f89 */ /* 0x000ea200000e0000 */
[----:B-1----:R-:W-:-:S03]  /*6f00*/  FMNMX.FTZ R2, R9, R2, !PT ;  /* 0x0000000209027209 */ /* 0x002fc60007810000 */
[----:B------:R-:W-:Y:S01]  /*6f10*/  LDSM.16.MT88.4 R8, [R202+0xc800] ;  /* 0x00c80000ca08783b */ /* 0x000fe20000004200 */
[C---:B------:R-:W-:Y:S01]  /*6f20*/  FSETP.NEU.FTZ.AND P2, PT, R2.reuse, -INF , PT ;  /* 0xff8000000200780b */ /* 0x040fe20003f5d000 */
[----:B------:R-:W-:Y:S01]  /*6f30*/  FMUL.FTZ R133, R2, UR10 ;  /* 0x0000000a02857c20 */ /* 0x000fe20008410000 */
[----:B--2---:R-:W-:-:S04]  /*6f40*/  FMNMX.FTZ R0, R7, R0, !PT ;  /* 0x0000000007007209 */ /* 0x004fc80007810000 */
[----:B------:R-:W-:Y:S02]  /*6f50*/  FSEL R133, R133, RZ, P2 ;  /* 0x000000ff85857208 */ /* 0x000fe40001000000 */
[C---:B------:R-:W-:Y:S01]  /*6f60*/  FSETP.NEU.FTZ.AND P2, PT, R0.reuse, -INF , PT ;  /* 0xff8000000000780b */ /* 0x040fe20003f5d000 */
[----:B------:R-:W-:Y:S02]  /*6f70*/  FMUL.FTZ R65, R0, UR10 ;  /* 0x0000000a00417c20 */ /* 0x000fe40008410000 */
[--C-:B------:R-:W-:Y:S01]  /*6f80*/  FFMA.FTZ R59, R64, UR10, -R133.reuse ;  /* 0x0000000a403b7c23 */ /* 0x100fe20008010885 */
[--C-:B------:R-:W-:Y:S01]  /*6f90*/  FFMA.FTZ R66, R56, UR10, -R133.reuse ;  /* 0x0000000a38427c23 */ /* 0x100fe20008010885 */
[--C-:B------:R-:W-:Y:S01]  /*6fa0*/  FFMA.FTZ R63, R24, UR10, -R133.reuse ;  /* 0x0000000a183f7c23 */ /* 0x100fe20008010885 */
[----:B------:R-:W-:Y:S01]  /*6fb0*/  FSEL R65, R65, RZ, P2 ;  /* 0x000000ff41417208 */ /* 0x000fe20001000000 */
[--C-:B------:R-:W-:Y:S01]  /*6fc0*/  FFMA.FTZ R60, R60, UR10, -R133.reuse ;  /* 0x0000000a3c3c7c23 */ /* 0x100fe20008010885 */
[----:B------:R-:W-:Y:S01]  /*6fd0*/  LDSM.16.MT88.4 R24, [R204+0xc800] ;  /* 0x00c80000cc18783b */ /* 0x000fe20000004200 */
[----:B------:R-:W-:Y:S01]  /*6fe0*/  MUFU.EX2 R59, R59 ;  /* 0x0000003b003b7308 */ /* 0x000fe20000000800 */
[----:B------:R-:W-:Y:S01]  /*6ff0*/  FFMA.FTZ R56, R88, UR10, -R133 ;  /* 0x0000000a58387c23 */ /* 0x000fe20008010885 */
[--C-:B------:R-:W-:Y:S01]  /*7000*/  FFMA.FTZ R61, R58, UR10, -R65.reuse ;  /* 0x0000000a3a3d7c23 */ /* 0x100fe20008010841 */
[--C-:B------:R-:W-:Y:S01]  /*7010*/  FFMA.FTZ R64, R20, UR10, -R65.reuse ;  /* 0x0000000a14407c23 */ /* 0x100fe20008010841 */
[--C-:B------:R-:W-:Y:S01]  /*7020*/  FFMA.FTZ R62, R62, UR10, -R65.reuse ;  /* 0x0000000a3e3e7c23 */ /* 0x100fe20008010841 */
[----:B------:R-:W-:Y:S01]  /*7030*/  FFMA.FTZ R57, R84, UR10, -R65 ;  /* 0x0000000a54397c23 */ /* 0x000fe20008010841 */
[--C-:B------:R-:W-:Y:S01]  /*7040*/  FFMA.FTZ R55, R74, UR10, -R133.reuse ;  /* 0x0000000a4a377c23 */ /* 0x100fe20008010885 */
[----:B------:R-:W1:Y:S01]  /*7050*/  LDSM.16.MT88.4 R84, [R201+0xc000] ;  /* 0x00c00000c954783b */ /* 0x000e620000004200 */
[----:B------:R-:W-:Y:S01]  /*7060*/  MUFU.EX2 R66, R66 ;  /* 0x0000004200427308 */ /* 0x000fe20000000800 */
[--C-:B------:R-:W-:Y:S01]  /*7070*/  FFMA.FTZ R54, R54, UR10, -R133.reuse ;  /* 0x0000000a36367c23 */ /* 0x100fe20008010885 */
[----:B------:R-:W-:Y:S01]  /*7080*/  FFMA.FTZ R51, R72, UR10, -R133 ;  /* 0x0000000a48337c23 */ /* 0x000fe20008010885 */
[--C-:B------:R-:W-:Y:S01]  /*7090*/  FFMA.FTZ R58, R82, UR10, -R65.reuse ;  /* 0x0000000a523a7c23 */ /* 0x100fe20008010841 */
[--C-:B------:R-:W-:Y:S01]  /*70a0*/  FFMA.FTZ R53, R80, UR10, -R65.reuse ;  /* 0x0000000a50357c23 */ /* 0x100fe20008010841 */
[--C-:B------:R-:W-:Y:S01]  /*70b0*/  FFMA.FTZ R52, R52, UR10, -R65.reuse ;  /* 0x0000000a34347c23 */ /* 0x100fe20008010841 */
[----:B------:R-:W-:Y:S01]  /*70c0*/  FFMA.FTZ R49, R6, UR10, -R65 ;  /* 0x0000000a06317c23 */ /* 0x000fe20008010841 */
[----:B------:R-:W-:Y:S01]  /*70d0*/  LDSM.16.MT88.4 R20, [R200+0xc800] ;  /* 0x00c80000c814783b */ /* 0x000fe20000004200 */
[----:B------:R-:W2:Y:S01]  /*70e0*/  MUFU.EX2 R63, R63 ;  /* 0x0000003f003f7308 */ /* 0x000ea20000000800 */
[--C-:B------:R-:W-:Y:S01]  /*70f0*/  FFMA.FTZ R47, R41, UR10, -R133.reuse ;  /* 0x0000000a292f7c23 */ /* 0x100fe20008010885 */
[--C-:B------:R-:W-:Y:S01]  /*7100*/  FFMA.FTZ R50, R50, UR10, -R133.reuse ;  /* 0x0000000a32327c23 */ /* 0x100fe20008010885 */
[----:B------:R-:W3:Y:S01]  /*7110*/  LDSM.16.MT88.4 R4, [R204+0x10800] ;  /* 0x01080000cc04783b */ /* 0x000ee20000004200 */
[--C-:B------:R-:W-:Y:S01]  /*7120*/  FFMA.FTZ R46, R46, UR10, -R133.reuse ;  /* 0x0000000a2e2e7c23 */ /* 0x100fe20008010885 */
[----:B------:R-:W-:Y:S01]  /*7130*/  FFMA.FTZ R43, R252, UR10, -R133 ;  /* 0x0000000afc2b7c23 */ /* 0x000fe20008010885 */
[--C-:B------:R-:W-:Y:S01]  /*7140*/  FFMA.FTZ R48, R48, UR10, -R65.reuse ;  /* 0x0000000a30307c23 */ /* 0x100fe20008010841 */
[--C-:B------:R-:W-:Y:S01]  /*7150*/  FFMA.FTZ R45, R250, UR10, -R65.reuse ;  /* 0x0000000afa2d7c23 */ /* 0x100fe20008010841 */
[----:B------:R-:W4:Y:S01]  /*7160*/  MUFU.EX2 R60, R60 ;  /* 0x0000003c003c7308 */ /* 0x000f220000000800 */
[--C-:B------:R-:W-:Y:S01]  /*7170*/  FFMA.FTZ R44, R44, UR10, -R65.reuse ;  /* 0x0000000a2c2c7c23 */ /* 0x100fe20008010841 */
[----:B------:R-:W-:Y:S01]  /*7180*/  FFMA.FTZ R41, R248, UR10, -R65 ;  /* 0x0000000af8297c23 */ /* 0x000fe20008010841 */
[--C-:B------:R-:W-:Y:S01]  /*7190*/  FFMA.FTZ R42, R42, UR10, -R133.reuse ;  /* 0x0000000a2a2a7c23 */ /* 0x100fe20008010885 */
[--C-:B------:R-:W-:Y:S01]  /*71a0*/  FFMA.FTZ R37, R246, UR10, -R133.reuse ;  /* 0x0000000af6257c23 */ /* 0x100fe20008010885 */
[--C-:B------:R-:W-:Y:S01]  /*71b0*/  FFMA.FTZ R40, R40, UR10, -R133.reuse ;  /* 0x0000000a28287c23 */ /* 0x100fe20008010885 */
[----:B------:R-:W-:Y:S01]  /*71c0*/  FFMA.FTZ R3, R244, UR10, -R133 ;  /* 0x0000000af4037c23 */ /* 0x000fe20008010885 */
[--C-:B------:R-:W-:Y:S01]  /*71d0*/  FFMA.FTZ R67, R242, UR10, -R65.reuse ;  /* 0x0000000af2437c23 */ /* 0x100fe20008010841 */
[----:B------:R-:W-:Y:S01]  /*71e0*/  MUFU.EX2 R61, R61 ;  /* 0x0000003d003d7308 */ /* 0x000fe20000000800 */
[----:B--2---:R-:W-:Y:S01]  /*71f0*/  F2FP.BF16.F32.PACK_AB R116, R63, R66 ;  /* 0x000000423f74723e */ /* 0x004fe200000010ff */
[--C-:B------:R-:W-:Y:S01]  /*7200*/  FFMA.FTZ R150, R150, UR10, -R65.reuse ;  /* 0x0000000a96967c23 */ /* 0x100fe20008010841 */
[--C-:B------:R-:W-:Y:S01]  /*7210*/  FFMA.FTZ R135, R240, UR10, -R65.reuse ;  /* 0x0000000af0877c23 */ /* 0x100fe20008010841 */
[----:B------:R-:W-:Y:S01]  /*7220*/  FFMA.FTZ R152, R152, UR10, -R65 ;  /* 0x0000000a98987c23 */ /* 0x000fe20008010841 */
[--C-:B------:R-:W-:Y:S01]  /*7230*/  FFMA.FTZ R137, R238, UR10, -R133.reuse ;  /* 0x0000000aee897c23 */ /* 0x100fe20008010885 */
[--C-:B------:R-:W-:Y:S01]  /*7240*/  FFMA.FTZ R168, R168, UR10, -R133.reuse ;  /* 0x0000000aa8a87c23 */ /* 0x100fe20008010885 */
[--C-:B------:R-:W-:Y:S01]  /*7250*/  FFMA.FTZ R139, R236, UR10, -R133.reuse ;  /* 0x0000000aec8b7c23 */ /* 0x100fe20008010885 */
[----:B------:R-:W2:Y:S01]  /*7260*/  MUFU.EX2 R64, R64 ;  /* 0x0000004000407308 */ /* 0x000ea20000000800 */
[----:B----4-:R-:W-:Y:S01]  /*7270*/  F2FP.BF16.F32.PACK_AB R118, R59, R60 ;  /* 0x0000003c3b76723e */ /* 0x010fe200000010ff */
[----:B------:R-:W-:Y:S01]  /*7280*/  FFMA.FTZ R170, R170, UR10, -R133 ;  /* 0x0000000aaaaa7c23 */ /* 0x000fe20008010885 */
[--C-:B------:R-:W-:Y:S01]  /*7290*/  FFMA.FTZ R141, R234, UR10, -R65.reuse ;  /* 0x0000000aea8d7c23 */ /* 0x100fe20008010841 */
[--C-:B------:R-:W-:Y:S01]  /*72a0*/  FFMA.FTZ R172, R172, UR10, -R65.reuse ;  /* 0x0000000aacac7c23 */ /* 0x100fe20008010841 */
[--C-:B------:R-:W-:Y:S01]  /*72b0*/  FFMA.FTZ R143, R190, UR10, -R65.reuse ;  /* 0x0000000abe8f7c23 */ /* 0x100fe20008010841 */
[----:B------:R-:W-:Y:S01]  /*72c0*/  FFMA.FTZ R174, R174, UR10, -R65 ;  /* 0x0000000aaeae7c23 */ /* 0x000fe20008010841 */
[--C-:B------:R-:W-:Y:S01]  /*72d0*/  FFMA.FTZ R145, R184, UR10, -R133.reuse ;  /* 0x0000000ab8917c23 */ /* 0x100fe20008010885 */
[----:B------:R-:W-:Y:S01]  /*72e0*/  MUFU.EX2 R62, R62 ;  /* 0x0000003e003e7308 */ /* 0x000fe20000000800 */
[--C-:B------:R-:W-:Y:S01]  /*72f0*/  FFMA.FTZ R184, R34, UR10, -R133.reuse ;  /* 0x0000000a22b87c23 */ /* 0x100fe20008010885 */
[--C-:B------:R-:W-:Y:S01]  /*7300*/  FFMA.FTZ R147, R32, UR10, -R133.reuse ;  /* 0x0000000a20937c23 */ /* 0x100fe20008010885 */
[----:B------:R-:W-:Y:S01]  /*7310*/  FFMA.FTZ R186, R186, UR10, -R133 ;  /* 0x0000000ababa7c23 */ /* 0x000fe20008010885 */
[----:B------:R-:W-:Y:S01]  /*7320*/  LDSM.16.MT88.4 R32, [R204+0x12000] ;  /* 0x01200000cc20783b */ /* 0x000fe20000004200 */
[--C-:B------:R-:W-:Y:S01]  /*7330*/  FFMA.FTZ R149, R182, UR10, -R65.reuse ;  /* 0x0000000ab6957c23 */ /* 0x100fe20008010841 */
[--C-:B------:R-:W-:Y:S01]  /*7340*/  FFMA.FTZ R180, R180, UR10, -R65.reuse ;  /* 0x0000000ab4b47c23 */ /* 0x100fe20008010841 */
[--C-:B------:R-:W-:Y:S01]  /*7350*/  FFMA.FTZ R151, R178, UR10, -R65.reuse ;  /* 0x0000000ab2977c23 */ /* 0x100fe20008010841 */
[----:B------:R-:W4:Y:S01]  /*7360*/  MUFU.EX2 R57, R57 ;  /* 0x0000003900397308 */ /* 0x000f220000000800 */
[----:B--2---:R-:W-:Y:S01]  /*7370*/  F2FP.BF16.F32.PACK_AB R117, R64, R61 ;  /* 0x0000003d4075723e */ /* 0x004fe200000010ff */
        /* <DEDUP_REMOVED lines=10> */
[----:B------:R-:W-:Y:S01]  /*7420*/  FADD.FTZ R63, R66, R63 ;  /* 0x0000003f423f7221 */ /* 0x000fe20000010000 */
[----:B------:R-:W-:Y:S01]  /*7430*/  FADD.FTZ R61, R61, R64 ;  /* 0x000000403d3d7221 */ /* 0x000fe20000010000 */
[----:B------:R-:W-:Y:S01]  /*7440*/  FFMA.FTZ R237, R140, UR10, -R133 ;  /* 0x0000000a8ced7c23 */ /* 0x000fe20008010885 */
[----:B------:R-:W-:Y:S01]  /*7450*/  FFMA.FTZ R236, R132, UR10, -R65 ;  /* 0x0000000a84ec7c23 */ /* 0x000fe20008010841 */
[----:B------:R-:W2:Y:S01]  /*7460*/  MUFU.EX2 R55, R55 ;  /* 0x0000003700377308 */ /* 0x000ea20000000800 */
[----:B----4-:R-:W-:Y:S01]  /*7470*/  F2FP.BF16.F32.PACK_AB R119, R57, R62 ;  /* 0x0000003e3977723e */ /* 0x010fe200000010ff */
[----:B------:R-:W-:Y:S01]  /*7480*/  FADD.FTZ R60, R60, R63 ;  /* 0x0000003f3c3c7221 */ /* 0x000fe20000010000 */
[----:B------:R-:W-:Y:S01]  /*7490*/  FADD.FTZ R62, R62, R61 ;  /* 0x0000003d3e3e7221 */ /* 0x000fe20000010000 */
[----:B------:R-:W-:-:S02]  /*74a0*/  LEA R234, P2, R198, UR8, 0x1 ;  /* 0x00000008c6ea7c11 */ /* 0x000fc4000f8408ff */
[----:B------:R-:W-:Y:S01]  /*74b0*/  FADD.FTZ R59, R59, R60 ;  /* 0x0000003c3b3b7221 */ /* 0x000fe20000010000 */
[----:B------:R-:W-:Y:S01]  /*74c0*/  FADD.FTZ R57, R57, R62 ;  /* 0x0000003e39397221 */ /* 0x000fe20000010000 */
[----:B------:R-:W-:Y:S01]  /*74d0*/  HMMA.16816.F32.BF16 R72, R116, R76, RZ ;  /* 0x0000004c7448723c */ /* 0x000fe200000418ff */
[----:B------:R-:W-:Y:S01]  /*74e0*/  MUFU.EX2 R54, R54 ;  /* 0x0000003600367308 */ /* 0x000fe20000000800 */
[----:B------:R-:W-:-:S04]  /*74f0*/  LEA.HI.X R235, R198, UR9, R197, 0x1, P2 ;  /* 0x00000009c6eb7c11 */ /* 0x000fc800090f0cc5 */
[C---:B------:R-:W-:Y:S03]  /*7500*/  HMMA.16816.F32.BF16 R76, R116.reuse, R78, RZ ;  /* 0x0000004e744c723c */ /* 0x040fe600000418ff */
[----:B------:R-:W4:Y:S01]  /*7510*/  MUFU.EX2 R51, R51 ;  /* 0x0000003300337308 */ /* 0x000f220000000800 */
[C---:B--2---:R-:W-:Y:S01]  /*7520*/  F2FP.BF16.F32.PACK_AB R12, R55.reuse, R56 ;  /* 0x00000038370c723e */ /* 0x044fe200000010ff */
[----:B------:R-:W-:Y:S01]  /*7530*/  FADD.FTZ R56, R56, R59 ;  /* 0x0000003b38387221 */ /* 0x000fe20000010000 */
[C---:B------:R-:W-:Y:S03]  /*7540*/  HMMA.16816.F32.BF16 R128, R116.reuse, R68, RZ ;  /* 0x000000447480723c */ /* 0x040fe600000418ff */
[----:B------:R-:W-:Y:S02]  /*7550*/  FADD.FTZ R55, R55, R56 ;  /* 0x0000003837377221 */ /* 0x000fe40000010000 */
[----:B------:R-:W-:Y:S01]  /*7560*/  MUFU.EX2 R58, R58 ;  /* 0x0000003a003a7308 */ /* 0x000fe20000000800 */
[C---:B------:R-:W-:Y:S06]  /*7570*/  HMMA.16816.F32.BF16 R68, R116.reuse, R70, RZ ;  /* 0x000000467444723c */ /* 0x040fec00000418ff */
[----:B-1----:R-:W-:Y:S01]  /*7580*/  HMMA.16816.F32.BF16 R80, R116, R84, RZ ;  /* 0x000000547450723c */ /* 0x002fe200000418ff */
[----:B------:R-:W1:Y:S01]  /*7590*/  MUFU.EX2 R53, R53 ;  /* 0x0000003500357308 */ /* 0x000e620000000800 */
[----:B----4-:R-:W-:Y:S01]  /*75a0*/  F2FP.BF16.F32.PACK_AB R14, R51, R54 ;  /* 0x00000036330e723e */ /* 0x010fe200000010ff */
[----:B------:R-:W-:-:S03]  /*75b0*/  FADD.FTZ R54, R54, R55 ;  /* 0x0000003736367221 */ /* 0x000fc60000010000 */
[C---:B------:R-:W-:Y:S01]  /*75c0*/  HMMA.16816.F32.BF16 R96, R116.reuse, R100, RZ ;  /* 0x000000647460723c */ /* 0x040fe200000418ff */
[----:B------:R-:W-:Y:S02]  /*75d0*/  FADD.FTZ R51, R51, R54 ;  /* 0x0000003633337221 */ /* 0x000fe40000010000 */
[----:B------:R-:W-:Y:S03]  /*75e0*/  MUFU.EX2 R52, R52 ;  /* 0x0000003400347308 */ /* 0x000fe60000000800 */
[C---:B------:R-:W-:Y:S05]  /*75f0*/  HMMA.16816.F32.BF16 R84, R116.reuse, R86, RZ ;  /* 0x000000567454723c */ /* 0x040fea00000418ff */
[----:B------:R-:W2:Y:S01]  /*7600*/  MUFU.EX2 R49, R49 ;  /* 0x0000003100317308 */ /* 0x000ea20000000800 */
[----:B------:R-:W-:Y:S01]  /*7610*/  HMMA.16816.F32.BF16 R100, R116, R102, RZ ;  /* 0x000000667464723c */ /* 0x000fe200000418ff */
[----:B-1----:R-:W-:Y:S01]  /*7620*/  F2FP.BF16.F32.PACK_AB R13, R53, R58 ;  /* 0x0000003a350d723e */ /* 0x002fe200000010ff */
[----:B------:R-:W-:-:S04]  /*7630*/  FADD.FTZ R58, R58, R57 ;  /* 0x000000393a3a7221 */ /* 0x000fc80000010000 */
[----:B------:R-:W-:Y:S01]  /*7640*/  HMMA.16816.F32.BF16 R104, R116, R124, RZ ;  /* 0x0000007c7468723c */ /* 0x000fe200000418ff */
[----:B------:R-:W-:Y:S01]  /*7650*/  MUFU.EX2 R50, R50 ;  /* 0x0000003200327308 */ /* 0x000fe20000000800 */
[----:B------:R-:W-:-:S04]  /*7660*/  FADD.FTZ R53, R53, R58 ;  /* 0x0000003a35357221 */ /* 0x000fc80000010000 */
[C---:B------:R-:W-:Y:S03]  /*7670*/  HMMA.16816.F32.BF16 R124, R116.reuse, R126, RZ ;  /* 0x0000007e747c723c */ /* 0x040fe600000418ff */
[----:B------:R-:W1:Y:S01]  /*7680*/  MUFU.EX2 R47, R47 ;  /* 0x0000002f002f7308 */ /* 0x000e620000000800 */
[C---:B--2---:R-:W-:Y:S01]  /*7690*/  F2FP.BF16.F32.PACK_AB R15, R49.reuse, R52 ;  /* 0x00000034310f723e */ /* 0x044fe200000010ff */
[----:B------:R-:W-:Y:S01]  /*76a0*/  FADD.FTZ R52, R52, R53 ;  /* 0x0000003534347221 */ /* 0x000fe20000010000 */
[----:B------:R-:W-:Y:S03]  /*76b0*/  HMMA.16816.F32.BF16 R88, R116, R92, RZ ;  /* 0x0000005c7458723c */ /* 0x000fe600000418ff */
[----:B------:R-:W-:Y:S02]  /*76c0*/  FADD.FTZ R49, R49, R52 ;  /* 0x0000003431317221 */ /* 0x000fe40000010000 */
[----:B------:R-:W-:Y:S01]  /*76d0*/  MUFU.EX2 R46, R46 ;  /* 0x0000002e002e7308 */ /* 0x000fe20000000800 */
[C---:B------:R-:W-:Y:S06]  /*76e0*/  HMMA.16816.F32.BF16 R72, R12.reuse, R8, R72 ;  /* 0x000000080c48723c */ /* 0x040fec0000041848 */
[C---:B------:R-:W-:Y:S01]  /*76f0*/  HMMA.16816.F32.BF16 R76, R12.reuse, R10, R76 ;  /* 0x0000000a0c4c723c */ /* 0x040fe2000004184c */
[----:B------:R-:W2:Y:S01]  /*7700*/  LDSM.16.MT88.4 R8, [R202+0x10800] ;  /* 0x01080000ca08783b */ /* 0x000ea20000004200 */
[----:B------:R-:W-:Y:S04]  /*7710*/  MUFU.EX2 R43, R43 ;  /* 0x0000002b002b7308 */ /* 0x000fe80000000800 */
[C---:B------:R-:W-:Y:S04]  /*7720*/  HMMA.16816.F32.BF16 R128, R12.reuse, R24, R128 ;  /* 0x000000180c80723c */ /* 0x040fe80000041880 */
[----:B------:R-:W-:Y:S02]  /*7730*/  MUFU.EX2 R48, R48 ;  /* 0x0000003000307308 */ /* 0x000fe40000000800 */
[C---:B------:R-:W-:Y:S01]  /*7740*/  HMMA.16816.F32.BF16 R68, R12.reuse, R26, R68 ;  /* 0x0000001a0c44723c */ /* 0x040fe20000041844 */
[----:B------:R-:W4:Y:S05]  /*7750*/  LDSM.16.MT88.4 R24, [R200+0x10800] ;  /* 0x01080000c818783b */ /* 0x000f2a0000004200 */
[C---:B------:R-:W-:Y:S01]  /*7760*/  HMMA.16816.F32.BF16 R80, R12.reuse, R16, R80 ;  /* 0x000000100c50723c */ /* 0x040fe20000041850 */
[----:B------:R-:W5:Y:S05]  /*7770*/  MUFU.EX2 R45, R45 ;  /* 0x0000002d002d7308 */ /* 0x000f6a0000000800 */
[C---:B------:R-:W-:Y:S01]  /*7780*/  HMMA.16816.F32.BF16 R84, R12.reuse, R18, R84 ;  /* 0x000000120c54723c */ /* 0x040fe20000041854 */
[----:B------:R-:W5:Y:S02]  /*7790*/  LDSM.16.MT88.4 R16, [R201+0x10800] ;  /* 0x01080000c910783b */ /* 0x000f640000004200 */
[----:B------:R-:W-:Y:S03]  /*77a0*/  MUFU.EX2 R44, R44 ;  /* 0x0000002c002c7308 */ /* 0x000fe60000000800 */
[C---:B---3--:R-:W-:Y:S05]  /*77b0*/  HMMA.16816.F32.BF16 R96, R12.reuse, R4, R96 ;  /* 0x000000040c60723c */ /* 0x048fea0000041860 */
[----:B------:R-:W3:Y:S01]  /*77c0*/  MUFU.EX2 R41, R41 ;  /* 0x0000002900297308 */ /* 0x000ee20000000800 */
[----:B------:R-:W-:Y:S01]  /*77d0*/  HMMA.16816.F32.BF16 R100, R12, R6, R100 ;  /* 0x000000060c64723c */ /* 0x000fe20000041864 */
[----:B------:R-:W3:Y:S05]  /*77e0*/  LDSM.16.MT88.4 R4, [R202+0xd000] ;  /* 0x00d00000ca04783b */ /* 0x000eea0000004200 */
[C---:B------:R-:W-:Y:S01]  /*77f0*/  HMMA.16816.F32.BF16 R108, R116.reuse, R120, RZ ;  /* 0x00000078746c723c */ /* 0x040fe200000418ff */
[----:B------:R-:W-:Y:S05]  /*7800*/  MUFU.EX2 R42, R42 ;  /* 0x0000002a002a7308 */ /* 0x000fea0000000800 */
[C---:B------:R-:W-:Y:S03]  /*7810*/  HMMA.16816.F32.BF16 R92, R116.reuse, R94, RZ ;  /* 0x0000005e745c723c */ /* 0x040fe600000418ff */
[----:B------:R-:W3:Y:S03]  /*7820*/  MUFU.EX2 R37, R37 ;  /* 0x0000002500257308 */ /* 0x000ee60000000800 */
[C---:B------:R-:W-:Y:S05]  /*7830*/  HMMA.16816.F32.BF16 R120, R116.reuse, R122, RZ ;  /* 0x0000007a7478723c */ /* 0x040fea00000418ff */
[----:B------:R-:W-:Y:S01]  /*7840*/  MUFU.EX2 R40, R40 ;  /* 0x0000002800287308 */ /* 0x000fe20000000800 */
[C---:B------:R-:W-:Y:S06]  /*7850*/  HMMA.16816.F32.BF16 R112, R116.reuse, R28, RZ ;  /* 0x0000001c7470723c */ /* 0x040fec00000418ff */
[----:B------:R-:W-:Y:S01]  /*7860*/  HMMA.16816.F32.BF16 R116, R116, R30, RZ ;  /* 0x0000001e7474723c */ /* 0x000fe200000418ff */
[----:B------:R-:W-:Y:S01]  /*7870*/  LDSM.16.MT88.4 R28, [R200+0x11000] ;  /* 0x01100000c81c783b */ /* 0x000fe20000004200 */
[----:B------:R-:W-:Y:S04]  /*7880*/  MUFU.EX2 R3, R3 ;  /* 0x0000000300037308 */ /* 0x000fe80000000800 */
[C---:B--2---:R-:W-:Y:S04]  /*7890*/  HMMA.16816.F32.BF16 R104, R12.reuse, R8, R104 ;  /* 0x000000080c68723c */ /* 0x044fe80000041868 */
[----:B------:R-:W-:Y:S02]  /*78a0*/  MUFU.EX2 R67, R67 ;  /* 0x0000004300437308 */ /* 0x000fe40000000800 */
[C---:B------:R-:W-:Y:S01]  /*78b0*/  HMMA.16816.F32.BF16 R124, R12.reuse, R10, R124 ;  /* 0x0000000a0c7c723c */ /* 0x040fe2000004187c */
[----:B------:R-:W2:Y:S05]  /*78c0*/  LDSM.16.MT88.4 R8, [R201+0xd000] ;  /* 0x00d00000c908783b */ /* 0x000eaa0000004200 */
[C---:B------:R-:W-:Y:S01]  /*78d0*/  HMMA.16816.F32.BF16 R88, R12.reuse, R20, R88 ;  /* 0x000000140c58723c */ /* 0x040fe20000041858 */
[----:B------:R-:W2:Y:S05]  /*78e0*/  MUFU.EX2 R150, R150 ;  /* 0x0000009600967308 */ /* 0x000eaa0000000800 */
[C---:B------:R-:W-:Y:S01]  /*78f0*/  HMMA.16816.F32.BF16 R92, R12.reuse, R22, R92 ;  /* 0x000000160c5c723c */ /* 0x040fe2000004185c */
[----:B------:R-:W2:Y:S02]  /*7900*/  LDSM.16.MT88.4 R20, [R204+0xd000] ;  /* 0x00d00000cc14783b */ /* 0x000ea40000004200 */
[----:B------:R-:W-:Y:S03]  /*7910*/  MUFU.EX2 R135, R135 ;  /* 0x0000008700877308 */ /* 0x000fe60000000800 */
[C---:B----4-:R-:W-:Y:S05]  /*7920*/  HMMA.16816.F32.BF16 R112, R12.reuse, R24, R112 ;  /* 0x000000180c70723c */ /* 0x050fea0000041870 */
[----:B------:R-:W4:Y:S01]  /*7930*/  MUFU.EX2 R152, R152 ;  /* 0x0000009800987308 */ /* 0x000f220000000800 */
[----:B------:R-:W-:Y:S01]  /*7940*/  HMMA.16816.F32.BF16 R116, R12, R26, R116 ;  /* 0x0000001a0c74723c */ /* 0x000fe20000041874 */
[----:B-1----:R-:W-:Y:S01]  /*7950*/  F2FP.BF16.F32.PACK_AB R24, R47, R50 ;  /* 0x000000322f18723e */ /* 0x002fe200000010ff */
[----:B------:R-:W-:Y:S01]  /*7960*/  FADD.FTZ R50, R50, R51 ;  /* 0x0000003332327221 */ /* 0x000fe20000010000 */
[----:B-----5:R-:W-:Y:S01]  /*7970*/  F2FP.BF16.F32.PACK_AB R25, R45, R48 ;  /* 0x000000302d19723e */ /* 0x020fe200000010ff */
[----:B------:R-:W-:-:S02]  /*7980*/  FADD.FTZ R48, R48, R49 ;  /* 0x0000003130307221 */ /* 0x000fc40000010000 */
[C---:B------:R-:W-:Y:S01]  /*7990*/  HMMA.16816.F32.BF16 R108, R12.reuse, R16, R108 ;  /* 0x000000100c6c723c */ /* 0x040fe2000004186c */
[----:B------:R-:W-:Y:S01]  /*79a0*/  F2FP.BF16.F32.PACK_AB R26, R43, R46 ;  /* 0x0000002e2b1a723e */ /* 0x000fe200000010ff */
[----:B------:R-:W-:Y:S01]  /*79b0*/  MUFU.EX2 R137, R137 ;  /* 0x0000008900897308 */ /* 0x000fe20000000800 */
[----:B---3--:R-:W-:Y:S01]  /*79c0*/  F2FP.BF16.F32.PACK_AB R27, R41, R44 ;  /* 0x0000002c291b723e */ /* 0x008fe200000010ff */
[----:B------:R-:W-:Y:S01]  /*79d0*/  FADD.FTZ R47, R47, R50 ;  /* 0x000000322f2f7221 */ /* 0x000fe20000010000 */
[----:B------:R-:W-:Y:S01]  /*79e0*/  FADD.FTZ R45, R45, R48 ;  /* 0x000000302d2d7221 */ /* 0x000fe20000010000 */
[----:B------:R-:W-:Y:S01]  /*79f0*/  HMMA.16816.F32.BF16 R120, R12, R18, R120 ;  /* 0x000000120c78723c */ /* 0x000fe20000041878 */
[----:B------:R-:W1:Y:S01]  /*7a00*/  LDSM.16.MT88.4 R12, [R204+0x11000] ;  /* 0x01100000cc0c783b */ /* 0x000e620000004200 */
[----:B------:R-:W-:Y:S01]  /*7a10*/  FADD.FTZ R46, R46, R47 ;  /* 0x0000002f2e2e7221 */ /* 0x000fe20000010000 */
[----:B------:R-:W-:Y:S01]  /*7a20*/  FADD.FTZ R44, R44, R45 ;  /* 0x0000002d2c2c7221 */ /* 0x000fe20000010000 */
[----:B------:R-:W3:Y:S01]  /*7a30*/  MUFU.EX2 R168, R168 ;  /* 0x000000a800a87308 */ /* 0x000ee20000000800 */
[----:B------:R-:W-:Y:S01]  /*7a40*/  LDSM.16.MT88.4 R16, [R200+0xd000] ;  /* 0x00d00000c810783b */ /* 0x000fe20000004200 */
[----:B------:R-:W-:Y:S01]  /*7a50*/  HMMA.16816.F32.BF16 R72, R24, R4, R72 ;  /* 0x000000041848723c */ /* 0x000fe20000041848 */
[----:B------:R-:W-:Y:S01]  /*7a60*/  FADD.FTZ R43, R43, R46 ;  /* 0x0000002e2b2b7221 */ /* 0x000fe20000010000 */
[----:B------:R-:W-:-:S04]  /*7a70*/  FADD.FTZ R44, R41, R44 ;  /* 0x0000002c292c7221 */ /* 0x000fc80000010000 */
[C---:B------:R-:W-:Y:S01]  /*7a80*/  HMMA.16816.F32.BF16 R76, R24.reuse, R6, R76 ;  /* 0x00000006184c723c */ /* 0x040fe2000004184c */
[----:B------:R-:W5:Y:S01]  /*7a90*/  LDSM.16.MT88.4 R4, [R202+0x11000] ;  /* 0x01100000ca04783b */ /* 0x000f620000004200 */
[----:B------:R-:W-:Y:S04]  /*7aa0*/  MUFU.EX2 R139, R139 ;  /* 0x0000008b008b7308 */ /* 0x000fe80000000800 */
[C---:B--2---:R-:W-:Y:S04]  /*7ab0*/  HMMA.16816.F32.BF16 R80, R24.reuse, R8, R80 ;  /* 0x000000081850723c */ /* 0x044fe80000041850 */
[----:B------:R-:W-:Y:S02]  /*7ac0*/  MUFU.EX2 R170, R170 ;  /* 0x000000aa00aa7308 */ /* 0x000fe40000000800 */
[C---:B------:R-:W-:Y:S01]  /*7ad0*/  HMMA.16816.F32.BF16 R84, R24.reuse, R10, R84 ;  /* 0x0000000a1854723c */ /* 0x040fe20000041854 */
[----:B------:R-:W2:Y:S05]  /*7ae0*/  LDSM.16.MT88.4 R8, [R201+0x11000] ;  /* 0x01100000c908783b */ /* 0x000eaa0000004200 */
[C---:B------:R-:W-:Y:S01]  /*7af0*/  HMMA.16816.F32.BF16 R128, R24.reuse, R20, R128 ;  /* 0x000000141880723c */ /* 0x040fe20000041880 */
[----:B------:R-:W-:Y:S05]  /*7b00*/  MUFU.EX2 R141, R141 ;  /* 0x0000008d008d7308 */ /* 0x000fea0000000800 */
[C---:B------:R-:W-:Y:S01]  /*7b10*/  HMMA.16816.F32.BF16 R68, R24.reuse, R22, R68 ;  /* 0x000000161844723c */ /* 0x040fe20000041844 */
[----:B------:R-:W3:Y:S02]  /*7b20*/  LDSM.16.MT88.4 R20, [R204+0xd800] ;  /* 0x00d80000cc14783b */ /* 0x000ee40000004200 */
[----:B------:R-:W3:Y:S03]  /*7b30*/  MUFU.EX2 R172, R172 ;  /* 0x000000ac00ac7308 */ /* 0x000ee60000000800 */
[C---:B-1----:R-:W-:Y:S05]  /*7b40*/  HMMA.16816.F32.BF16 R96, R24.reuse, R12, R96 ;  /* 0x0000000c1860723c */ /* 0x042fea0000041860 */
[----:B------:R-:W-:Y:S01]  /*7b50*/  MUFU.EX2 R143, R143 ;  /* 0x0000008f008f7308 */ /* 0x000fe20000000800 */
[C---:B------:R-:W-:Y:S01]  /*7b60*/  HMMA.16816.F32.BF16 R100, R24.reuse, R14, R100 ;  /* 0x0000000e1864723c */ /* 0x040fe20000041864 */
[----:B------:R-:W1:Y:S05]  /*7b70*/  LDSM.16.MT88.4 R12, [R202+0xd800] ;  /* 0x00d80000ca0c783b */ /* 0x000e6a0000004200 */
[C---:B-----5:R-:W-:Y:S01]  /*7b80*/  HMMA.16816.F32.BF16 R104, R24.reuse, R4, R104 ;  /* 0x000000041868723c */ /* 0x060fe20000041868 */
[----:B------:R-:W5:Y:S05]  /*7b90*/  MUFU.EX2 R174, R174 ;  /* 0x000000ae00ae7308 */ /* 0x000f6a0000000800 */
[C---:B------:R-:W-:Y:S01]  /*7ba0*/  HMMA.16816.F32.BF16 R124, R24.reuse, R6, R124 ;  /* 0x00000006187c723c */ /* 0x040fe2000004187c */
[----:B------:R-:W5:Y:S02]  /*7bb0*/  LDSM.16.MT88.4 R4, [R201+0xd800] ;  /* 0x00d80000c904783b */ /* 0x000f640000004200 */
[----:B------:R-:W-:Y:S03]  /*7bc0*/  MUFU.EX2 R145, R145 ;  /* 0x0000009100917308 */ /* 0x000fe60000000800 */
[C---:B--2---:R-:W-:Y:S05]  /*7bd0*/  HMMA.16816.F32.BF16 R108, R24.reuse, R8, R108 ;  /* 0x00000008186c723c */ /* 0x044fea000004186c */
[----:B------:R-:W2:Y:S01]  /*7be0*/  MUFU.EX2 R184, R184 ;  /* 0x000000b800b87308 */ /* 0x000ea20000000800 */
[----:B------:R-:W-:Y:S01]  /*7bf0*/  HMMA.16816.F32.BF16 R120, R24, R10, R120 ;  /* 0x0000000a1878723c */ /* 0x000fe20000041878 */
[----:B------:R-:W-:Y:S01]  /*7c00*/  F2FP.BF16.F32.PACK_AB R8, R37, R42 ;  /* 0x0000002a2508723e */ /* 0x000fe200000010ff */
[----:B------:R-:W-:Y:S01]  /*7c10*/  FADD.FTZ R42, R42, R43 ;  /* 0x0000002b2a2a7221 */ /* 0x000fe20000010000 */
[----:B------:R-:W-:Y:S01]  /*7c20*/  F2FP.BF16.F32.PACK_AB R9, R150, R67 ;  /* 0x000000439609723e */ /* 0x000fe200000010ff */
[----:B------:R-:W-:-:S02]  /*7c30*/  FADD.FTZ R67, R67, R44 ;  /* 0x0000002c43437221 */ /* 0x000fc40000010000 */
[C---:B------:R-:W-:Y:S01]  /*7c40*/  HMMA.16816.F32.BF16 R88, R24.reuse, R16, R88 ;  /* 0x000000101858723c */ /* 0x040fe20000041858 */
[----:B------:R-:W-:Y:S01]  /*7c50*/  F2FP.BF16.F32.PACK_AB R10, R3, R40 ;  /* 0x00000028030a723e */ /* 0x000fe200000010ff */
[----:B------:R-:W-:Y:S01]  /*7c60*/  MUFU.EX2 R147, R147 ;  /* 0x0000009300937308 */ /* 0x000fe20000000800 */
[----:B----4-:R-:W-:Y:S01]  /*7c70*/  F2FP.BF16.F32.PACK_AB R11, R152, R135 ;  /* 0x00000087980b723e */ /* 0x010fe200000010ff */
[----:B------:R-:W-:Y:S01]  /*7c80*/  FADD.FTZ R37, R37, R42 ;  /* 0x0000002a25257221 */ /* 0x000fe20000010000 */
[----:B------:R-:W-:Y:S01]  /*7c90*/  FADD.FTZ R150, R150, R67 ;  /* 0x0000004396967221 */ /* 0x000fe20000010000 */
[----:B------:R-:W-:Y:S01]  /*7ca0*/  HMMA.16816.F32.BF16 R92, R24, R18, R92 ;  /* 0x00000012185c723c */ /* 0x000fe2000004185c */
[----:B------:R-:W4:Y:S02]  /*7cb0*/  LDSM.16.MT88.4 R16, [R200+0xd800] ;  /* 0x00d80000c810783b */ /* 0x000f240000004200 */
[----:B------:R-:W-:Y:S01]  /*7cc0*/  FADD.FTZ R135, R135, R150 ;  /* 0x0000009687877221 */ /* 0x000fe20000010000 */
[----:B------:R-:W-:Y:S02]  /*7cd0*/  MUFU.EX2 R186, R186 ;  /* 0x000000ba00ba7308 */ /* 0x000fe40000000800 */
[----:B---3--:R-:W-:Y:S01]  /*7ce0*/  HMMA.16816.F32.BF16 R128, R8, R20, R128 ;  /* 0x000000140880723c */ /* 0x008fe20000041880 */
[----:B------:R-:W-:-:S05]  /*7cf0*/  FADD.FTZ R152, R152, R135 ;  /* 0x0000008798987221 */ /* 0x000fca0000010000 */
[----:B------:R-:W-:Y:S01]  /*7d00*/  HMMA.16816.F32.BF16 R68, R8, R22, R68 ;  /* 0x000000160844723c */ /* 0x000fe20000041844 */
[----:B------:R-:W3:Y:S01]  /*7d10*/  LDSM.16.MT88.4 R20, [R202+0x11800] ;  /* 0x01180000ca14783b */ /* 0x000ee20000004200 */
[----:B------:R-:W-:Y:S04]  /*7d20*/  MUFU.EX2 R149, R149 ;  /* 0x0000009500957308 */ /* 0x000fe80000000800 */
[C---:B------:R-:W-:Y:S04]  /*7d30*/  HMMA.16816.F32.BF16 R112, R24.reuse, R28, R112 ;  /* 0x0000001c1870723c */ /* 0x040fe80000041870 */
[----:B------:R-:W2:Y:S02]  /*7d40*/  MUFU.EX2 R180, R180 ;  /* 0x000000b400b47308 */ /* 0x000ea40000000800 */
[----:B------:R-:W-:Y:S01]  /*7d50*/  HMMA.16816.F32.BF16 R116, R24, R30, R116 ;  /* 0x0000001e1874723c */ /* 0x000fe20000041874 */
[----:B------:R-:W2:Y:S04]  /*7d60*/  LDSM.16.MT88.4 R28, [R204+0x11800] ;  /* 0x01180000cc1c783b */ /* 0x000ea80000004200 */
[----:B------:R-:W-:Y:S01]  /*7d70*/  LDSM.16.MT88.4 R24, [R200+0x11800] ;  /* 0x01180000c818783b */ /* 0x000fe20000004200 */
[C---:B-1----:R-:W-:Y:S01]  /*7d80*/  HMMA.16816.F32.BF16 R72, R8.reuse, R12, R72 ;  /* 0x0000000c0848723c */ /* 0x042fe20000041848 */
[----:B------:R-:W-:Y:S05]  /*7d90*/  MUFU.EX2 R151, R151 ;  /* 0x0000009700977308 */ /* 0x000fea0000000800 */
[C---:B------:R-:W-:Y:S01]  /*7da0*/  HMMA.16816.F32.BF16 R76, R8.reuse, R14, R76 ;  /* 0x0000000e084c723c */ /* 0x040fe2000004184c */
[----:B------:R-:W1:Y:S02]  /*7db0*/  LDSM.16.MT88.4 R12, [R201+0x11800] ;  /* 0x01180000c90c783b */ /* 0x000e640000004200 */
[----:B------:R-:W1:Y:S03]  /*7dc0*/  MUFU.EX2 R176, R176 ;  /* 0x000000b000b07308 */ /* 0x000e660000000800 */
[C---:B-----5:R-:W-:Y:S05]  /*7dd0*/  HMMA.16816.F32.BF16 R80, R8.reuse, R4, R80 ;  /* 0x000000040850723c */ /* 0x060fea0000041850 */
[----:B------:R-:W-:Y:S01]  /*7de0*/  MUFU.EX2 R153, R153 ;  /* 0x0000009900997308 */ /* 0x000fe20000000800 */
[C---:B------:R-:W-:Y:S01]  /*7df0*/  HMMA.16816.F32.BF16 R84, R8.reuse, R6, R84 ;  /* 0x000000060854723c */ /* 0x040fe20000041854 */
[----:B------:R-:W5:Y:S05]  /*7e00*/  LDSM.16.MT88.4 R4, [R204+0xe000] ;  /* 0x00e00000cc04783b */ /* 0x000f6a0000004200 */
[C---:B----4-:R-:W-:Y:S01]  /*7e10*/  HMMA.16816.F32.BF16 R88, R8.reuse, R16, R88 ;  /* 0x000000100858723c */ /* 0x050fe20000041858 */
[----:B------:R-:W4:Y:S05]  /*7e20*/  MUFU.EX2 R164, R164 ;  /* 0x000000a400a47308 */ /* 0x000f2a0000000800 */
[C---:B------:R-:W-:Y:S01]  /*7e30*/  HMMA.16816.F32.BF16 R92, R8.reuse, R18, R92 ;  /* 0x00000012085c723c */ /* 0x040fe2000004185c */
[----:B------:R-:W4:Y:S02]  /*7e40*/  LDSM.16.MT88.4 R16, [R202+0xe000] ;  /* 0x00e00000ca10783b */ /* 0x000f240000004200 */
[----:B------:R-:W-:Y:S03]  /*7e50*/  MUFU.EX2 R155, R155 ;  /* 0x0000009b009b7308 */ /* 0x000fe60000000800 */
[C---:B---3--:R-:W-:Y:S05]  /*7e60*/  HMMA.16816.F32.BF16 R104, R8.reuse, R20, R104 ;  /* 0x000000140868723c */ /* 0x048fea0000041868 */
[----:B------:R-:W-:Y:S01]  /*7e70*/  MUFU.EX2 R160, R160 ;  /* 0x000000a000a07308 */ /* 0x000fe20000000800 */
[----:B------:R-:W-:Y:S01]  /*7e80*/  HMMA.16816.F32.BF16 R124, R8, R22, R124 ;  /* 0x00000016087c723c */ /* 0x000fe2000004187c */
[----:B------:R-:W-:-:S02]  /*7e90*/  F2FP.BF16.F32.PACK_AB R20, R168, R137 ;  /* 0x00000089a814723e */ /* 0x000fc400000010ff */
[----:B------:R-:W-:Y:S01]  /*7ea0*/  F2FP.BF16.F32.PACK_AB R21, R172, R141 ;  /* 0x0000008dac15723e */ /* 0x000fe200000010ff */
[----:B------:R-:W-:Y:S02]  /*7eb0*/  FADD.FTZ R141, R141, R152 ;  /* 0x000000988d8d7221 */ /* 0x000fe40000010000 */
[C---:B--2---:R-:W-:Y:S01]  /*7ec0*/  HMMA.16816.F32.BF16 R96, R8.reuse, R28, R96 ;  /* 0x0000001c0860723c */ /* 0x044fe20000041860 */
[----:B------:R-:W-:Y:S01]  /*7ed0*/  F2FP.BF16.F32.PACK_AB R22, R170, R139 ;  /* 0x0000008baa16723e */ /* 0x000fe200000010ff */
[----:B------:R-:W-:Y:S01]  /*7ee0*/  MUFU.EX2 R157, R157 ;  /* 0x0000009d009d7308 */ /* 0x000fe20000000800 */
[----:B------:R-:W-:Y:S01]  /*7ef0*/  F2FP.BF16.F32.PACK_AB R23, R174, R143 ;  /* 0x0000008fae17723e */ /* 0x000fe200000010ff */
[----:B------:R-:W-:Y:S02]  /*7f00*/  FADD.FTZ R172, R172, R141 ;  /* 0x0000008dacac7221 */ /* 0x000fe40000010000 */
[----:B------:R-:W-:Y:S01]  /*7f10*/  HMMA.16816.F32.BF16 R100, R8, R30, R100 ;  /* 0x0000001e0864723c */ /* 0x000fe20000041864 */
[----:B------:R-:W-:Y:S01]  /*7f20*/  LDSM.16.MT88.4 R28, [R202+0x12000] ;  /* 0x01200000ca1c783b */ /* 0x000fe20000004200 */
[----:B------:R-:W-:-:S02]  /*7f30*/  FADD.FTZ R143, R143, R172 ;  /* 0x000000ac8f8f7221 */ /* 0x000fc40000010000 */
[----:B------:R-:W2:Y:S02]  /*7f40*/  MUFU.EX2 R156, R156 ;  /* 0x0000009c009c7308 */ /* 0x000ea40000000800 */
[----:B-1----:R-:W-:Y:S01]  /*7f50*/  HMMA.16816.F32.BF16 R108, R8, R12, R108 ;  /* 0x0000000c086c723c */ /* 0x002fe2000004186c */
[----:B------:R-:W-:-:S05]  /*7f60*/  FADD.FTZ R174, R174, R143 ;  /* 0x0000008faeae7221 */ /* 0x000fca0000010000 */
[C---:B------:R-:W-:Y:S01]  /*7f70*/  HMMA.16816.F32.BF16 R120, R8.reuse, R14, R120 ;  /* 0x0000000e0878723c */ /* 0x040fe20000041878 */
[----:B------:R-:W1:Y:S01]  /*7f80*/  LDSM.16.MT88.4 R12, [R201+0xe000] ;  /* 0x00e00000c90c783b */ /* 0x000e620000004200 */
[----:B------:R-:W-:Y:S04]  /*7f90*/  MUFU.EX2 R154, R154 ;  /* 0x0000009a009a7308 */ /* 0x000fe80000000800 */
[C---:B------:R-:W-:Y:S04]  /*7fa0*/  HMMA.16816.F32.BF16 R112, R8.reuse, R24, R112 ;  /* 0x000000180870723c */ /* 0x040fe80000041870 */
[----:B------:R-:W3:Y:S02]  /*7fb0*/  MUFU.EX2 R159, R159 ;  /* 0x0000009f009f7308 */ /* 0x000ee40000000800 */
[----:B------:R-:W-:Y:S01]  /*7fc0*/  HMMA.16816.F32.BF16 R116, R8, R26, R116 ;  /* 0x0000001a0874723c */ /* 0x000fe20000041874 */
[----:B------:R-:W2:Y:S04]  /*7fd0*/  LDSM.16.MT88.4 R8, [R200+0xe000] ;  /* 0x00e00000c808783b */ /* 0x000ea80000004200 */
[----:B------:R-:W-:Y:S01]  /*7fe0*/  LDSM.16.MT88.4 R24, [R200+0x12000] ;  /* 0x01200000c818783b */ /* 0x000fe20000004200 */
[C---:B-----5:R-:W-:Y:S01]  /*7ff0*/  HMMA.16816.F32.BF16 R128, R20.reuse, R4, R128 ;  /* 0x000000041480723c */ /* 0x060fe20000041880 */
[----:B------:R-:W-:Y:S05]  /*8000*/  MUFU.EX2 R237, R237 ;  /* 0x000000ed00ed7308 */ /* 0x000fea0000000800 */
[C---:B------:R-:W-:Y:S01]  /*8010*/  HMMA.16816.F32.BF16 R68, R20.reuse, R6, R68 ;  /* 0x000000061444723c */ /* 0x040fe20000041844 */
[----:B------:R-:W5:Y:S02]  /*8020*/  LDSM.16.MT88.4 R4, [R201+0x12000] ;  /* 0x01200000c904783b */ /* 0x000f640000004200 */
[----:B------:R-:W-:Y:S03]  /*8030*/  MUFU.EX2 R236, R236 ;  /* 0x000000ec00ec7308 */ /* 0x000fe60000000800 */
[C---:B----4-:R-:W-:Y:S06]  /*8040*/  HMMA.16816.F32.BF16 R72, R20.reuse, R16, R72 ;  /* 0x000000101448723c */ /* 0x050fec0000041848 */
[C---:B------:R-:W-:Y:S01]  /*8050*/  HMMA.16816.F32.BF16 R76, R20.reuse, R18, R76 ;  /* 0x00000012144c723c */ /* 0x040fe2000004184c */
[----:B------:R-:W4:Y:S05]  /*8060*/  LDSM.16.MT88.4 R16, [R204+0xe800] ;  /* 0x00e80000cc10783b */ /* 0x000f2a0000004200 */
[C---:B-1----:R-:W-:Y:S06]  /*8070*/  HMMA.16816.F32.BF16 R80, R20.reuse, R12, R80 ;  /* 0x0000000c1450723c */ /* 0x042fec0000041850 */
[C---:B------:R-:W-:Y:S01]  /*8080*/  HMMA.16816.F32.BF16 R84, R20.reuse, R14, R84 ;  /* 0x0000000e1454723c */ /* 0x040fe20000041854 */
[----:B------:R-:W1:Y:S05]  /*8090*/  LDSM.16.MT88.4 R12, [R202+0xe800] ;  /* 0x00e80000ca0c783b */ /* 0x000e6a0000004200 */
[C---:B--2---:R-:W-:Y:S06]  /*80a0*/  HMMA.16816.F32.BF16 R88, R20.reuse, R8, R88 ;  /* 0x000000081458723c */ /* 0x044fec0000041858 */
[C---:B------:R-:W-:Y:S01]  /*80b0*/  HMMA.16816.F32.BF16 R92, R20.reuse, R10, R92 ;  /* 0x0000000a145c723c */ /* 0x040fe2000004185c */
[----:B------:R-:W2:Y:S05]  /*80c0*/  LDSM.16.MT88.4 R8, [R201+0xe800] ;  /* 0x00e80000c908783b */ /* 0x000eaa0000004200 */
[C---:B-----5:R-:W-:Y:S06]  /*80d0*/  HMMA.16816.F32.BF16 R108, R20.reuse, R4, R108 ;  /* 0x00000004146c723c */ /* 0x060fec000004186c */
[C---:B------:R-:W-:Y:S01]  /*80e0*/  HMMA.16816.F32.BF16 R120, R20.reuse, R6, R120 ;  /* 0x000000061478723c */ /* 0x040fe20000041878 */
[----:B------:R-:W5:Y:S05]  /*80f0*/  LDSM.16.MT88.4 R4, [R200+0xe800] ;  /* 0x00e80000c804783b */ /* 0x000f6a0000004200 */
[C---:B------:R-:W-:Y:S06]  /*8100*/  HMMA.16816.F32.BF16 R104, R20.reuse, R28, R104 ;  /* 0x0000001c1468723c */ /* 0x040fec0000041868 */
[----:B------:R-:W-:Y:S01]  /*8110*/  HMMA.16816.F32.BF16 R124, R20, R30, R124 ;  /* 0x0000001e147c723c */ /* 0x000fe2000004187c */
[----:B------:R-:W-:-:S02]  /*8120*/  F2FP.BF16.F32.PACK_AB R28, R184, R145 ;  /* 0x00000091b81c723e */ /* 0x000fc400000010ff */
[----:B------:R-:W-:Y:S01]  /*8130*/  F2FP.BF16.F32.PACK_AB R29, R180, R149 ;  /* 0x00000095b41d723e */ /* 0x000fe200000010ff */
[----:B------:R-:W-:Y:S02]  /*8140*/  FADD.FTZ R149, R149, R174 ;  /* 0x000000ae95957221 */ /* 0x000fe40000010000 */
[----:B------:R-:W-:Y:S01]  /*8150*/  HMMA.16816.F32.BF16 R96, R20, R32, R96 ;  /* 0x000000201460723c */ /* 0x000fe20000041860 */
[----:B------:R-:W-:Y:S01]  /*8160*/  F2FP.BF16.F32.PACK_AB R30, R186, R147 ;  /* 0x00000093ba1e723e */ /* 0x000fe200000010ff */
[----:B------:R-:W-:Y:S01]  /*8170*/  FADD.FTZ R180, R180, R149 ;  /* 0x00000095b4b47221 */ /* 0x000fe20000010000 */
[----:B------:R-:W-:-:S03]  /*8180*/  F2FP.BF16.F32.PACK_AB R31, R176, R151 ;  /* 0x00000097b01f723e */ /* 0x000fc600000010ff */
[----:B------:R-:W-:Y:S01]  /*8190*/  HMMA.16816.F32.BF16 R100, R20, R34, R100 ;  /* 0x000000221464723c */ /* 0x000fe20000041864 */
[----:B------:R-:W-:Y:S01]  /*81a0*/  LDSM.16.MT88.4 R32, [R200+0x12800] ;  /* 0x01280000c820783b */ /* 0x000fe20000004200 */
[----:B------:R-:W-:-:S04]  /*81b0*/  FADD.FTZ R151, R151, R180 ;  /* 0x000000b497977221 */ /* 0x000fc80000010000 */
[----:B----4-:R-:W-:Y:S01]  /*81c0*/  HMMA.16816.F32.BF16 R128, R28, R16, R128 ;  /* 0x000000101c80723c */ /* 0x010fe20000041880 */
[----:B------:R-:W-:-:S05]  /*81d0*/  FADD.FTZ R176, R176, R151 ;  /* 0x00000097b0b07221 */ /* 0x000fca0000010000 */
[----:B------:R-:W-:Y:S01]  /*81e0*/  HMMA.16816.F32.BF16 R68, R28, R18, R68 ;  /* 0x000000121c44723c */ /* 0x000fe20000041844 */
[----:B------:R-:W4:Y:S05]  /*81f0*/  LDSM.16.MT88.4 R16, [R202+0x12800] ;  /* 0x01280000ca10783b */ /* 0x000f2a0000004200 */
[C---:B------:R-:W-:Y:S06]  /*8200*/  HMMA.16816.F32.BF16 R112, R20.reuse, R24, R112 ;  /* 0x000000181470723c */ /* 0x040fec0000041870 */
[----:B------:R-:W-:Y:S01]  /*8210*/  HMMA.16816.F32.BF16 R116, R20, R26, R116 ;  /* 0x0000001a1474723c */ /* 0x000fe20000041874 */
[----:B------:R-:W3:Y:S04]  /*8220*/  LDSM.16.MT88.4 R20, [R204+0x12800] ;  /* 0x01280000cc14783b */ /* 0x000ee80000004200 */
[----:B------:R-:W-:Y:S01]  /*8230*/  LDSM.16.MT88.4 R24, [R204+0xf000] ;  /* 0x00f00000cc18783b */ /* 0x000fe20000004200 */
        /* <DEDUP_REMOVED lines=9> */
[C---:B----4-:R-:W-:Y:S06]  /*82d0*/  HMMA.16816.F32.BF16 R104, R28.reuse, R16, R104 ;  /* 0x000000101c68723c */ /* 0x050fec0000041868 */
[----:B------:R-:W-:Y:S01]  /*82e0*/  HMMA.16816.F32.BF16 R124, R28, R18, R124 ;  /* 0x000000121c7c723c */ /* 0x000fe2000004187c */
[----:B------:R-:W-:-:S02]  /*82f0*/  F2FP.BF16.F32.PACK_AB R16, R164, R153 ;  /* 0x00000099a410723e */ /* 0x000fc400000010ff */
[----:B------:R-:W-:-:S03]  /*8300*/  F2FP.BF16.F32.PACK_AB R17, R156, R157 ;  /* 0x0000009d9c11723e */ /* 0x000fc600000010ff */
[----:B---3--:R-:W-:Y:S01]  /*8310*/  HMMA.16816.F32.BF16 R96, R28, R20, R96 ;  /* 0x000000141c60723c */ /* 0x008fe20000041860 */
[----:B------:R-:W-:Y:S02]  /*8320*/  F2FP.BF16.F32.PACK_AB R18, R160, R155 ;  /* 0x0000009ba012723e */ /* 0x000fe400000010ff */
[----:B------:R-:W-:-:S03]  /*8330*/  F2FP.BF16.F32.PACK_AB R19, R159, R154 ;  /* 0x0000009a9f13723e */ /* 0x000fc600000010ff */
[C---:B------:R-:W-:Y:S01]  /*8340*/  HMMA.16816.F32.BF16 R100, R28.reuse, R22, R100 ;  /* 0x000000161c64723c */ /* 0x040fe20000041864 */
[----:B------:R-:W3:Y:S05]  /*8350*/  LDSM.16.MT88.4 R20, [R200+0xf000] ;  /* 0x00f00000c814783b */ /* 0x000eea0000004200 */
[C---:B-1----:R-:W-:Y:S06]  /*8360*/  HMMA.16816.F32.BF16 R108, R28.reuse, R12, R108 ;  /* 0x0000000c1c6c723c */ /* 0x042fec000004186c */
[----:B------:R-:W-:Y:S01]  /*8370*/  HMMA.16816.F32.BF16 R120, R28, R14, R120 ;  /* 0x0000000e1c78723c */ /* 0x000fe20000041878 */
[----:B------:R-:W1:Y:S05]  /*8380*/  LDSM.16.MT88.4 R12, [R204+0x13000] ;  /* 0x01300000cc0c783b */ /* 0x000e6a0000004200 */
[C---:B------:R-:W-:Y:S06]  /*8390*/  HMMA.16816.F32.BF16 R128, R16.reuse, R24, R128 ;  /* 0x000000181080723c */ /* 0x040fec0000041880 */
[C---:B------:R-:W-:Y:S01]  /*83a0*/  HMMA.16816.F32.BF16 R68, R16.reuse, R26, R68 ;  /* 0x0000001a1044723c */ /* 0x040fe20000041844 */
[----:B------:R-:W-:Y:S05]  /*83b0*/  LDSM.16.MT88.4 R24, [R200+0x13000] ;  /* 0x01300000c818783b */ /* 0x000fea0000004200 */
[C---:B--2---:R-:W-:Y:S06]  /*83c0*/  HMMA.16816.F32.BF16 R72, R16.reuse, R8, R72 ;  /* 0x000000081048723c */ /* 0x044fec0000041848 */
[C---:B------:R-:W-:Y:S01]  /*83d0*/  HMMA.16816.F32.BF16 R76, R16.reuse, R10, R76 ;  /* 0x0000000a104c723c */ /* 0x040fe2000004184c */
[----:B------:R-:W2:Y:S05]  /*83e0*/  LDSM.16.MT88.4 R8, [R202+0x13000] ;  /* 0x01300000ca08783b */ /* 0x000eaa0000004200 */
[C---:B-----5:R-:W-:Y:S06]  /*83f0*/  HMMA.16816.F32.BF16 R80, R16.reuse, R4, R80 ;  /* 0x000000041050723c */ /* 0x060fec0000041850 */
[----:B------:R-:W-:Y:S01]  /*8400*/  HMMA.16816.F32.BF16 R84, R16, R6, R84 ;  /* 0x000000061054723c */ /* 0x000fe20000041854 */
[----:B------:R-:W4:Y:S05]  /*8410*/  LDSM.16.MT88.4 R4, [R201+0x13000] ;  /* 0x01300000c904783b */ /* 0x000f2a0000004200 */
[C---:B------:R-:W-:Y:S06]  /*8420*/  HMMA.16816.F32.BF16 R112, R28.reuse, R32, R112 ;  /* 0x000000201c70723c */ /* 0x040fec0000041870 */
[----:B------:R-:W-:Y:S01]  /*8430*/  HMMA.16816.F32.BF16 R116, R28, R34, R116 ;  /* 0x000000221c74723c */ /* 0x000fe20000041874 */
[--C-:B------:R-:W-:Y:S01]  /*8440*/  FFMA.FTZ R32, R136, UR10, -R65.reuse ;  /* 0x0000000a88207c23 */ /* 0x100fe20008010841 */
[----:B------:R-:W-:-:S04]  /*8450*/  FFMA.FTZ R33, R134, UR10, -R65 ;  /* 0x0000000a86217c23 */ /* 0x000fc80008010841 */
[C---:B---3--:R-:W-:Y:S01]  /*8460*/  HMMA.16816.F32.BF16 R88, R16.reuse, R20, R88 ;  /* 0x000000141058723c */ /* 0x048fe20000041858 */
[--C-:B------:R-:W-:Y:S01]  /*8470*/  FFMA.FTZ R28, R146, UR10, -R133.reuse ;  /* 0x0000000a921c7c23 */ /* 0x100fe20008010885 */
[--C-:B------:R-:W-:Y:S01]  /*8480*/  FFMA.FTZ R29, R144, UR10, -R133.reuse ;  /* 0x0000000a901d7c23 */ /* 0x100fe20008010885 */
[----:B------:R-:W-:Y:S01]  /*8490*/  FFMA.FTZ R30, R142, UR10, -R133 ;  /* 0x0000000a8e1e7c23 */ /* 0x000fe20008010885 */
[----:B------:R-:W-:Y:S01]  /*84a0*/  FFMA.FTZ R31, R138, UR10, -R65 ;  /* 0x0000000a8a1f7c23 */ /* 0x000fe20008010841 */
[----:B------:R-:W-:Y:S01]  /*84b0*/  MUFU.EX2 R32, R32 ;  /* 0x0000002000207308 */ /* 0x000fe20000000800 */
[C---:B------:R-:W-:Y:S01]  /*84c0*/  HMMA.16816.F32.BF16 R92, R16.reuse, R22, R92 ;  /* 0x00000016105c723c */ /* 0x040fe2000004185c */
[----:B------:R-:W-:Y:S05]  /*84d0*/  LDSM.16.MT88.4 R20, [R201+0xf800] ;  /* 0x00f80000c914783b */ /* 0x000fea0000004200 */
[C---:B-1----:R-:W-:Y:S01]  /*84e0*/  HMMA.16816.F32.BF16 R96, R16.reuse, R12, R96 ;  /* 0x0000000c1060723c */ /* 0x042fe20000041860 */
[----:B------:R-:W-:Y:S05]  /*84f0*/  MUFU.EX2 R28, R28 ;  /* 0x0000001c001c7308 */ /* 0x000fea0000000800 */
[C---:B------:R-:W-:Y:S01]  /*8500*/  HMMA.16816.F32.BF16 R100, R16.reuse, R14, R100 ;  /* 0x0000000e1064723c */ /* 0x040fe20000041864 */
[----:B------:R-:W1:Y:S02]  /*8510*/  LDSM.16.MT88.4 R12, [R204+0xf800] ;  /* 0x00f80000cc0c783b */ /* 0x000e640000004200 */
[----:B------:R-:W3:Y:S03]  /*8520*/  MUFU.EX2 R29, R29 ;  /* 0x0000001d001d7308 */ /* 0x000ee60000000800 */
[C---:B--2---:R-:W-:Y:S05]  /*8530*/  HMMA.16816.F32.BF16 R104, R16.reuse, R8, R104 ;  /* 0x000000081068723c */ /* 0x044fea0000041868 */
[----:B------:R-:W2:Y:S01]  /*8540*/  MUFU.EX2 R30, R30 ;  /* 0x0000001e001e7308 */ /* 0x000ea20000000800 */
[C---:B------:R-:W-:Y:S01]  /*8550*/  HMMA.16816.F32.BF16 R124, R16.reuse, R10, R124 ;  /* 0x0000000a107c723c */ /* 0x040fe2000004187c */
[----:B------:R-:W5:Y:S05]  /*8560*/  LDSM.16.MT88.4 R8, [R202+0xf800] ;  /* 0x00f80000ca08783b */ /* 0x000f6a0000004200 */
[C---:B----4-:R-:W-:Y:S01]  /*8570*/  HMMA.16816.F32.BF16 R108, R16.reuse, R4, R108 ;  /* 0x00000004106c723c */ /* 0x050fe2000004186c */
[----:B------:R-:W4:Y:S05]  /*8580*/  MUFU.EX2 R31, R31 ;  /* 0x0000001f001f7308 */ /* 0x000f2a0000000800 */
[----:B------:R-:W-:Y:S01]  /*8590*/  HMMA.16816.F32.BF16 R120, R16, R6, R120 ;  /* 0x000000061078723c */ /* 0x000fe20000041878 */
[----:B---3--:R-:W-:-:S02]  /*85a0*/  F2FP.BF16.F32.PACK_AB R4, R29, R28 ;  /* 0x0000001c1d04723e */ /* 0x008fc400000010ff */
[----:B------:R-:W3:Y:S03]  /*85b0*/  MUFU.EX2 R33, R33 ;  /* 0x0000002100217308 */ /* 0x000ee60000000800 */
[----:B------:R-:W-:Y:S01]  /*85c0*/  HMMA.16816.F32.BF16 R112, R16, R24, R112 ;  /* 0x000000181070723c */ /* 0x000fe20000041870 */
[----:B--2---:R-:W-:-:S05]  /*85d0*/  F2FP.BF16.F32.PACK_AB R6, R237, R30 ;  /* 0x0000001eed06723e */ /* 0x004fca00000010ff */
[----:B------:R-:W-:Y:S01]  /*85e0*/  HMMA.16816.F32.BF16 R116, R16, R26, R116 ;  /* 0x0000001a1074723c */ /* 0x000fe20000041874 */
[----:B------:R-:W2:Y:S01]  /*85f0*/  LDSM.16.MT88.4 R16, [R200+0xf800] ;  /* 0x00f80000c810783b */ /* 0x000ea20000004200 */
[----:B------:R-:W-:Y:S01]  /*8600*/  FADD.FTZ R24, R40, R37 ;  /* 0x0000002528187221 */ /* 0x000fe20000010000 */
[----:B----4-:R-:W-:-:S03]  /*8610*/  F2FP.BF16.F32.PACK_AB R5, R32, R31 ;  /* 0x0000001f2005723e */ /* 0x010fc600000010ff */
[----:B------:R-:W-:Y:S01]  /*8620*/  FADD.FTZ R24, R3, R24 ;  /* 0x0000001803187221 */ /* 0x000fe20000010000 */
[----:B------:R-:W-:Y:S01]  /*8630*/  FADD.FTZ R3, R157, R176 ;  /* 0x000000b09d037221 */ /* 0x000fe20000010000 */
[----:B---3--:R-:W-:Y:S02]  /*8640*/  F2FP.BF16.F32.PACK_AB R7, R236, R33 ;  /* 0x00000021ec07723e */ /* 0x008fe400000010ff */
[----:B------:R-:W-:Y:S01]  /*8650*/  FADD.FTZ R137, R137, R24 ;  /* 0x0000001889897221 */ /* 0x000fe20000010000 */
[----:B------:R-:W-:-:S03]  /*8660*/  FADD.FTZ R3, R156, R3 ;  /* 0x000000039c037221 */ /* 0x000fc60000010000 */
[----:B------:R-:W-:Y:S01]  /*8670*/  FADD.FTZ R168, R168, R137 ;  /* 0x00000089a8a87221 */ /* 0x000fe20000010000 */
[C---:B-1----:R-:W-:Y:S01]  /*8680*/  HMMA.16816.F32.BF16 R128, R4.reuse, R12, R128 ;  /* 0x0000000c0480723c */ /* 0x042fe20000041880 */
[----:B------:R-:W-:Y:S02]  /*8690*/  FADD.FTZ R154, R154, R3 ;  /* 0x000000039a9a7221 */ /* 0x000fe40000010000 */
[----:B------:R-:W-:Y:S02]  /*86a0*/  FADD.FTZ R139, R139, R168 ;  /* 0x000000a88b8b7221 */ /* 0x000fe40000010000 */
[----:B------:R-:W-:Y:S01]  /*86b0*/  FADD.FTZ R154, R159, R154 ;  /* 0x0000009a9f9a7221 */ /* 0x000fe20000010000 */
[----:B------:R-:W-:Y:S01]  /*86c0*/  HMMA.16816.F32.BF16 R68, R4, R14, R68 ;  /* 0x0000000e0444723c */ /* 0x000fe20000041844 */
[----:B------:R-:W-:Y:S01]  /*86d0*/  FADD.FTZ R170, R170, R139 ;  /* 0x0000008baaaa7221 */ /* 0x000fe20000010000 */
[----:B------:R-:W1:Y:S01]  /*86e0*/  LDSM.16.MT88.4 R12, [R204+0x13800] ;  /* 0x01380000cc0c783b */ /* 0x000e620000004200 */
[----:B------:R-:W-:-:S02]  /*86f0*/  FADD.FTZ R31, R31, R154 ;  /* 0x0000009a1f1f7221 */ /* 0x000fc40000010000 */
[----:B------:R-:W-:Y:S01]  /*8700*/  FADD.FTZ R145, R145, R170 ;  /* 0x000000aa91917221 */ /* 0x000fe20000010000 */
[C---:B-----5:R-:W-:Y:S01]  /*8710*/  HMMA.16816.F32.BF16 R72, R4.reuse, R8, R72 ;  /* 0x000000080448723c */ /* 0x060fe20000041848 */
[----:B------:R-:W-:Y:S02]  /*8720*/  FADD.FTZ R32, R32, R31 ;  /* 0x0000001f20207221 */ /* 0x000fe40000010000 */
[----:B------:R-:W-:Y:S02]  /*8730*/  FADD.FTZ R184, R184, R145 ;  /* 0x00000091b8b87221 */ /* 0x000fe40000010000 */
[----:B------:R-:W-:Y:S01]  /*8740*/  FADD.FTZ R33, R33, R32 ;  /* 0x0000002021217221 */ /* 0x000fe20000010000 */
[----:B------:R-:W-:Y:S01]  /*8750*/  HMMA.16816.F32.BF16 R76, R4, R10, R76 ;  /* 0x0000000a044c723c */ /* 0x000fe2000004184c */
[----:B------:R-:W3:Y:S01]  /*8760*/  LDSM.16.MT88.4 R8, [R202+0x13800] ;  /* 0x01380000ca08783b */ /* 0x000ee20000004200 */
[----:B------:R-:W-:Y:S01]  /*8770*/  FADD.FTZ R147, R147, R184 ;  /* 0x000000b893937221 */ /* 0x000fe20000010000 */
[----:B------:R-:W-:-:S03]  /*8780*/  FADD.FTZ R236, R236, R33 ;  /* 0x00000021ecec7221 */ /* 0x000fc60000010000 */
[----:B------:R-:W-:Y:S01]  /*8790*/  HMMA.16816.F32.BF16 R80, R4, R20, R80 ;  /* 0x000000140450723c */ /* 0x000fe20000041850 */
[----:B------:R-:W-:-:S04]  /*87a0*/  FADD.FTZ R186, R186, R147 ;  /* 0x00000093baba7221 */ /* 0x000fc80000010000 */
[----:B------:R-:W-:Y:S01]  /*87b0*/  FADD.FTZ R153, R153, R186 ;  /* 0x000000ba99997221 */ /* 0x000fe20000010000 */
[----:B------:R-:W-:Y:S01]  /*87c0*/  HMMA.16816.F32.BF16 R84, R4, R22, R84 ;  /* 0x000000160454723c */ /* 0x000fe20000041854 */
[----:B------:R-:W4:Y:S02]  /*87d0*/  LDSM.16.MT88.4 R20, [R201+0x13800] ;  /* 0x01380000c914783b */ /* 0x000f240000004200 */
[----:B------:R-:W-:-:S03]  /*87e0*/  FADD.FTZ R164, R164, R153 ;  /* 0x00000099a4a47221 */ /* 0x000fc60000010000 */
[----:B--2---:R-:W-:Y:S01]  /*87f0*/  HMMA.16816.F32.BF16 R88, R4, R16, R88 ;  /* 0x000000100458723c */ /* 0x004fe20000041858 */
[----:B------:R-:W-:-:S04]  /*8800*/  FADD.FTZ R155, R155, R164 ;  /* 0x000000a49b9b7221 */ /* 0x000fc80000010000 */
[----:B------:R-:W-:Y:S01]  /*8810*/  FADD.FTZ R3, R160, R155 ;  /* 0x0000009ba0037221 */ /* 0x000fe20000010000 */
[----:B------:R-:W-:Y:S01]  /*8820*/  HMMA.16816.F32.BF16 R92, R4, R18, R92 ;  /* 0x00000012045c723c */ /* 0x000fe2000004185c */
[----:B------:R-:W2:Y:S02]  /*8830*/  LDSM.16.MT88.4 R16, [R200+0x13800] ;  /* 0x01380000c810783b */ /* 0x000ea40000004200 */
[----:B------:R-:W-:-:S03]  /*8840*/  FADD.FTZ R28, R28, R3 ;  /* 0x000000031c1c7221 */ /* 0x000fc60000010000 */
[----:B-1----:R-:W-:Y:S01]  /*8850*/  HMMA.16816.F32.BF16 R96, R4, R12, R96 ;  /* 0x0000000c0460723c */ /* 0x002fe20000041860 */
[----:B------:R-:W-:-:S04]  /*8860*/  FADD.FTZ R29, R29, R28 ;  /* 0x0000001c1d1d7221 */ /* 0x000fc80000010000 */
[----:B------:R-:W-:Y:S01]  /*8870*/  FADD.FTZ R30, R30, R29 ;  /* 0x0000001d1e1e7221 */ /* 0x000fe20000010000 */
[----:B------:R-:W-:Y:S03]  /*8880*/  HMMA.16816.F32.BF16 R100, R4, R14, R100 ;  /* 0x0000000e0464723c */ /* 0x000fe60000041864 */
[----:B------:R-:W-:-:S03]  /*8890*/  FADD.FTZ R237, R237, R30 ;  /* 0x0000001eeded7221 */ /* 0x000fc60000010000 */
[C---:B---3--:R-:W-:Y:S06]  /*88a0*/  HMMA.16816.F32.BF16 R104, R4.reuse, R8, R104 ;  /* 0x000000080468723c */ /* 0x048fec0000041868 */
[C---:B------:R-:W-:Y:S06]  /*88b0*/  HMMA.16816.F32.BF16 R124, R4.reuse, R10, R124 ;  /* 0x0000000a047c723c */ /* 0x040fec000004187c */
[C---:B----4-:R-:W-:Y:S06]  /*88c0*/  HMMA.16816.F32.BF16 R108, R4.reuse, R20, R108 ;  /* 0x00000014046c723c */ /* 0x050fec000004186c */
[C---:B------:R-:W-:Y:S06]  /*88d0*/  HMMA.16816.F32.BF16 R120, R4.reuse, R22, R120 ;  /* 0x000000160478723c */ /* 0x040fec0000041878 */
[C---:B--2---:R-:W-:Y:S06]  /*88e0*/  HMMA.16816.F32.BF16 R112, R4.reuse, R16, R112 ;  /* 0x000000100470723c */ /* 0x044fec0000041870 */
[----:B------:R-:W-:Y:S01]  /*88f0*/  HMMA.16816.F32.BF16 R116, R4, R18, R116 ;  /* 0x000000120474723c */ /* 0x000fe20000041874 */
[----:B------:R-:W-:-:S08]  /*8900*/  NOP ;  /* 0x0000000000007918 */ /* 0x000fd00000000000 */
[----:B------:R-:W-:-:S15]  /*8910*/  @!P1 BRA `(.L_x_770) ;  /* 0x0000005400309947 */ /* 0x000fde0003800000 */
[----:B------:R-:W-:-:S04]  /*8920*/  DEPBAR.LE SB0, 0x0 ;  /* 0x000080000000791a */ /* 0x000fc80000000000 */
[----:B------:R-:W-:Y:S01]  /*8930*/  IADD3 R219, R196, -0x2, RZ ;  /* 0xfffffffec4db7810 */ /* 0x000fe20007ffe0ff */
[----:B------:R-:W-:Y:S06]  /*8940*/  BAR.SYNC.DEFER_BLOCKING 0x0 ;  /* 0x0000000000007b1d */ /* 0x000fec0000010000 */
[----:B------:R-:W-:Y:S05]  /*8950*/  @!P0 BRA `(.L_x_771) ;  /* 0x0000000000ec8947 */ /* 0x000fea0003800000 */
[----:B------:R-:W1:Y:S01]  /*8960*/  LDC R4, c[0x0][0x380] ;  /* 0x0000e000ff047b82 */ /* 0x000e620000000800 */
[----:B------:R-:W-:Y:S01]  /*8970*/  IMAD.SHL.U32 R5, R219, 0x80, RZ ;  /* 0x00000080db057824 */ /* 0x000fe200078e00ff */
[----:B------:R-:W-:-:S04]  /*8980*/  ULDC.64 UR4, c[0x0][0x238] ;  /* 0x00008e0000047ab9 */ /* 0x000fc80000000a00 */
[C---:B------:R-:W-:Y:S02]  /*8990*/  IADD3 R13, R5.reuse, 0x80, RZ ;  /* 0x00000080050d7810 */ /* 0x040fe40007ffe0ff */
[----:B------:R-:W-:Y:S02]  /*89a0*/  IABS R7, R5 ;  /* 0x0000000500077213 */ /* 0x000fe40000000000 */
[----:B------:R-:W-:Y:S02]  /*89b0*/  IABS R9, R13 ;  /* 0x0000000d00097213 */ /* 0x000fe40000000000 */
[-C--:B-1----:R-:W-:Y:S02]  /*89c0*/  IABS R3, R4.reuse ;  /* 0x0000000400037213 */ /* 0x082fe40000000000 */
[-C--:B------:R-:W-:Y:S02]  /*89d0*/  LOP3.LUT R5, R5, R4.reuse, RZ, 0x3c, !PT ;  /* 0x0000000405057212 */ /* 0x080fe400078e3cff */
[----:B------:R-:W1:Y:S01]  /*89e0*/  I2F.RP R6, R3 ;  /* 0x0000000300067306 */ /* 0x000e620000209400 */
[----:B------:R-:W-:-:S02]  /*89f0*/  LOP3.LUT R13, R13, R4, RZ, 0x3c, !PT ;  /* 0x000000040d0d7212 */ /* 0x000fc400078e3cff */
[----:B------:R-:W-:Y:S02]  /*8a00*/  ISETP.GE.AND P1, PT, R5, RZ, PT ;  /* 0x000000ff0500720c */ /* 0x000fe40003f26270 */
[----:B------:R-:W-:-:S03]  /*8a10*/  ISETP.GE.AND P3, PT, R13, RZ, PT ;  /* 0x000000ff0d00720c */ /* 0x000fc60003f66270 */
[----:B-1----:R-:W1:Y:S02]  /*8a20*/  MUFU.RCP R14, R6 ;  /* 0x00000006000e7308 */ /* 0x002e640000001000 */
[----:B-1----:R-:W-:-:S06]  /*8a30*/  VIADD R14, R14, 0xffffffe ;  /* 0x0ffffffe0e0e7836 */ /* 0x002fcc0000000000 */
[----:B------:R-:W1:Y:S02]  /*8a40*/  F2I.FTZ.U32.TRUNC.NTZ R15, R14 ;  /* 0x0000000e000f7305 */ /* 0x000e64000021f000 */
[----:B-1----:R-:W-:Y:S01]  /*8a50*/  IADD3 R10, RZ, -R15, RZ ;  /* 0x8000000fff0a7210 */ /* 0x002fe20007ffe0ff */
[----:B------:R-:W-:-:S04]  /*8a60*/  IMAD.MOV.U32 R14, RZ, RZ, RZ ;  /* 0x000000ffff0e7224 */ /* 0x000fc800078e00ff */
[----:B------:R-:W-:-:S04]  /*8a70*/  IMAD R10, R10, R3, RZ ;  /* 0x000000030a0a7224 */ /* 0x000fc800078e02ff */
[----:B------:R-:W-:-:S06]  /*8a80*/  IMAD.HI.U32 R10, R15, R10, R14 ;  /* 0x0000000a0f0a7227 */ /* 0x000fcc00078e000e */
[----:B------:R-:W-:-:S04]  /*8a90*/  IMAD.HI.U32 R11, R10, R9, RZ ;  /* 0x000000090a0b7227 */ /* 0x000fc800078e00ff */
[----:B------:R-:W-:Y:S01]  /*8aa0*/  IMAD.HI.U32 R10, R10, R7, RZ ;  /* 0x000000070a0a7227 */ /* 0x000fe200078e00ff */
[----:B------:R-:W-:-:S03]  /*8ab0*/  IADD3 R8, -R11, RZ, RZ ;  /* 0x000000ff0b087210 */ /* 0x000fc60007ffe1ff */
[----:B------:R-:W-:Y:S02]  /*8ac0*/  IMAD.MOV R6, RZ, RZ, -R10 ;  /* 0x000000ffff067224 */ /* 0x000fe400078e0a0a */
[C---:B------:R-:W-:Y:S02]  /*8ad0*/  IMAD R8, R3.reuse, R8, R9 ;  /* 0x0000000803087224 */ /* 0x040fe400078e0209 */
[C---:B------:R-:W-:Y:S01]  /*8ae0*/  IMAD R6, R3.reuse, R6, R7 ;  /* 0x0000000603067224 */ /* 0x040fe200078e0207 */
[----:B------:R-:W-:Y:S02]  /*8af0*/  LOP3.LUT R7, RZ, R4, RZ, 0x33, !PT ;  /* 0x00000004ff077212 */ /* 0x000fe400078e33ff */
        /* <DEDUP_REMOVED lines=8> */
[----:B------:R-:W-:-:S09]  /*8b80*/  ISETP.NE.AND P2, PT, R4, RZ, PT ;  /* 0x000000ff0400720c */ /* 0x000fd20003f45270 */
[----:B------:R-:W-:Y:S02]  /*8b90*/  @P6 IADD3 R11, R11, 0x1, RZ ;  /* 0x000000010b0b6810 */ /* 0x000fe40007ffe0ff */
[----:B------:R-:W-:Y:S02]  /*8ba0*/  @P5 VIADD R10, R10, 0x1 ;  /* 0x000000010a0a5836 */ /* 0x000fe40000000000 */
[----:B------:R-:W-:Y:S02]  /*8bb0*/  @!P3 IADD3 R11, -R11, RZ, RZ ;  /* 0x000000ff0b0bb210 */ /* 0x000fe40007ffe1ff */
[----:B------:R-:W-:Y:S02]  /*8bc0*/  @!P1 IMAD.MOV R10, RZ, RZ, -R10 ;  /* 0x000000ffff0a9224 */ /* 0x000fe400078e0a0a */
[----:B------:R-:W-:-:S03]  /*8bd0*/  SEL R3, R7, R11, !P2 ;  /* 0x0000000b07037207 */ /* 0x000fc60005000000 */
[----:B------:R-:W-:Y:S02]  /*8be0*/  SEL R7, R7, R10, !P2 ;  /* 0x0000000a07077207 */ /* 0x000fe40005000000 */
[----:B------:R-:W-:-:S04]  /*8bf0*/  IMAD.WIDE R12, R3, 0x4, R226 ;  /* 0x00000004030c7825 */ /* 0x000fc800078e02e2 */
[----:B------:R-:W-:Y:S01]  /*8c00*/  IMAD.WIDE R10, R7, 0x4, R226 ;  /* 0x00000004070a7825 */ /* 0x000fe200078e02e2 */
[----:B------:R-:W2:Y:S04]  /*8c10*/  LDG.E R6, desc[UR12][R12.64] ;  /* 0x0000000c0c067981 */ /* 0x000ea8000c1e1900 */
[----:B------:R-:W2:Y:S01]  /*8c20*/  LDG.E R5, desc[UR12][R10.64] ;  /* 0x0000000c0a057981 */ /* 0x000ea2000c1e1900 */
[----:B------:R-:W-:-:S05]  /*8c30*/  IADD3 R3, R3, -R7, RZ ;  /* 0x8000000703037210 */ /* 0x000fca0007ffe0ff */
[----:B------:R-:W-:-:S04]  /*8c40*/  IMAD R4, R3, R4, -0x80 ;  /* 0xffffff8003047424 */ /* 0x000fc800078e0204 */
[----:B------:R-:W-:Y:S01]  /*8c50*/  IMAD.WIDE.U32 R8, R4, R194, RZ ;  /* 0x000000c204087225 */ /* 0x000fe200078e00ff */
[----:B------:R-:W-:-:S05]  /*8c60*/  SHF.R.S32.HI R3, RZ, 0x1f, R4 ;  /* 0x0000001fff037819 */ /* 0x000fca0000011404 */
[----:B------:R-:W-:-:S04]  /*8c70*/  IMAD R3, R3, R194, RZ ;  /* 0x000000c203037224 */ /* 0x000fc800078e02ff */
[----:B------:R-:W-:-:S05]  /*8c80*/  IMAD R3, R4, R195, R3 ;  /* 0x000000c304037224 */ /* 0x000fca00078e0203 */
[----:B------:R-:W-:Y:S01]  /*8c90*/  IADD3 R9, R9, R3, RZ ;  /* 0x0000000309097210 */ /* 0x000fe20007ffe0ff */
[----:B--2---:R-:W-:-:S05]  /*8ca0*/  IMAD.IADD R5, R5, 0x1, -R6 ;  /* 0x0000000105057824 */ /* 0x004fca00078e0a06 */
[----:B------:R-:W-:-:S05]  /*8cb0*/  SHF.R.S32.HI R6, RZ, 0x1f, R5 ;  /* 0x0000001fff067819 */ /* 0x000fca0000011405 */
[----:B------:R-:W-:-:S04]  /*8cc0*/  IMAD R6, R6, UR4, RZ ;  /* 0x0000000406067c24 */ /* 0x000fc8000f8e02ff */
[C---:B------:R-:W-:Y:S02]  /*8cd0*/  IMAD R6, R5.reuse, UR5, R6 ;  /* 0x0000000505067c24 */ /* 0x040fe4000f8e0206 */
[----:B------:R-:W-:-:S04]  /*8ce0*/  IMAD.WIDE.U32 R4, R5, UR4, R8 ;  /* 0x0000000405047c25 */ /* 0x000fc8000f8e0008 */
[----:B------:R-:W-:Y:S01]  /*8cf0*/  IMAD.IADD R5, R5, 0x1, R6 ;  /* 0x0000000105057824 */ /* 0x000fe200078e0206 */
[----:B------:R-:W-:Y:S06]  /*8d00*/  BRA `(.L_x_772) ;  /* 0x0000000000087947 */ /* 0x000fec0003800000 */
.L_x_771:
[----:B------:R-:W-:-:S04]  /*8d10*/  LEA R4, -R194, RZ, 0x7 ;  /* 0x000000ffc2047211 */ /* 0x000fc800078e39ff */
[----:B------:R-:W-:-:S07]  /*8d20*/  SHF.R.S32.HI R5, RZ, 0x1f, R4 ;  /* 0x0000001fff057819 */ /* 0x000fce0000011404 */
.L_x_772:
[----:B------:R-:W-:Y:S01]  /*8d30*/  ULDC UR4, c[0x0][0x2d0] ;  /* 0x0000b40000047ab9 */ /* 0x000fe20000000800 */
[----:B------:R-:W-:Y:S01]  /*8d40*/  LEA R238, P3, R4, R188, 0x1 ;  /* 0x000000bc04ee7211 */ /* 0x000fe200078608ff */
[----:B------:R-:W-:Y:S01]  /*8d50*/  IMAD R232, R219, 0x80, R232 ;  /* 0x00000080dbe87824 */ /* 0x000fe200078e02e8 */
[----:B------:R-:W-:Y:S02]  /*8d60*/  ISETP.GE.AND P1, PT, R213, UR4, PT ;  /* 0x00000004d5007c0c */ /* 0x000fe4000bf26270 */
[----:B------:R-:W-:Y:S02]  /*8d70*/  ISETP.GE.AND P2, PT, R222, UR4, PT ;  /* 0x00000004de007c0c */ /* 0x000fe4000bf46270 */
[----:B------:R-:W-:-:S09]  /*8d80*/  LEA.HI.X R239, R4, R189, R5, 0x1, P3 ;  /* 0x000000bd04ef7211 */ /* 0x000fd200018f0c05 */
[----:B------:R-:W-:Y:S02]  /*8d90*/  @!P1 IADD3 R6, P4, R4, R38, RZ ;  /* 0x0000002604069210 */ /* 0x000fe40007f9e0ff */
[----:B------:R-:W-:Y:S01]  /*8da0*/  IADD3 R4, P3, R217, R4, RZ ;  /* 0x00000004d9047210 */ /* 0x000fe20007f7e0ff */
[----:B------:R-:W-:Y:S02]  /*8db0*/  @P2 STS.128 [R220+0xc000], RZ ;  /* 0x00c000ffdc002388 */ /* 0x000fe40000000c00 */
[----:B------:R-:W-:Y:S01]  /*8dc0*/  @!P1 IMAD.X R3, R5, 0x1, R36, P4 ;  /* 0x0000000105039824 */ /* 0x000fe200020e0624 */
[----:B------:R-:W-:Y:S01]  /*8dd0*/  @!P1 LEA R24, P4, R6, UR6, 0x1 ;  /* 0x0000000606189c11 */ /* 0x000fe2000f8808ff */
[----:B------:R-:W-:Y:S01]  /*8de0*/  IMAD.X R5, R216, 0x1, R5, P3 ;  /* 0x00000001d8057824 */ /* 0x000fe200018e0605 */
[----:B------:R-:W-:Y:S01]  /*8df0*/  @!P1 IADD3 R8, P3, R4, R38, RZ ;  /* 0x0000002604089210 */ /* 0x000fe20007f7e0ff */
[----:B------:R-:W-:Y:S01]  /*8e00*/  @!PT LDS RZ, [RZ] ;  /* 0x00000000fffff984 */ /* 0x000fe20000000800 */
[----:B------:R-:W-:Y:S01]  /*8e10*/  @!PT LDS RZ, [RZ] ;  /* 0x00000000fffff984 */ /* 0x000fe20000000800 */
[----:B------:R-:W-:Y:S01]  /*8e20*/  @!PT LDS RZ, [RZ] ;  /* 0x00000000fffff984 */ /* 0x000fe20000000800 */
[----:B------:R-:W-:Y:S01]  /*8e30*/  @!P2 LDGSTS.E.BYPASS.LTC128B.128 [R220+0xc000], desc[UR12][R238.64] ;  /* 0x0c000000eedcafae */ /* 0x000fe2000b901d4c */
[----:B------:R-:W-:-:S02]  /*8e40*/  @!P1 LEA.HI.X R25, R6, UR7, R3, 0x1, P4 ;  /* 0x0000000706199c11 */ /* 0x000fc4000a0f0c03 */
[----:B------:R-:W-:Y:S01]  /*8e50*/  @!P2 LEA R22, P5, R4, R188, 0x1 ;  /* 0x000000bc0416a211 */ /* 0x000fe200078a08ff */
[----:B------:R-:W-:Y:S01]  /*8e60*/  @!P1 IMAD.X R3, R5, 0x1, R36, P3 ;  /* 0x0000000105039824 */ /* 0x000fe200018e0624 */
[----:B------:R-:W-:Y:S01]  /*8e70*/  IADD3 R6, P4, R217, R4, RZ ;  /* 0x00000004d9067210 */ /* 0x000fe20007f9e0ff */
[----:B------:R-:W-:Y:S01]  /*8e80*/  @P1 STS.128 [R220+0x10000], RZ ;  /* 0x010000ffdc001388 */ /* 0x000fe20000000c00 */
[----:B------:R-:W-:Y:S02]  /*8e90*/  @!P1 LEA R20, P3, R8, UR6, 0x1 ;  /* 0x0000000608149c11 */ /* 0x000fe4000f8608ff */
[--C-:B------:R-:W-:Y:S01]  /*8ea0*/  @!P2 LEA.HI.X R23, R4, R189, R5.reuse, 0x1, P5 ;  /* 0x000000bd0417a211 */ /* 0x100fe200028f0c05 */
[----:B------:R-:W-:Y:S01]  /*8eb0*/  IMAD.X R5, R216, 0x1, R5, P4 ;  /* 0x00000001d8057824 */ /* 0x000fe200020e0605 */
[----:B------:R-:W-:Y:S01]  /*8ec0*/  @!P1 IADD3 R4, P4, R6, R38, RZ ;  /* 0x0000002606049210 */ /* 0x000fe20007f9e0ff */
[----:B------:R-:W-:Y:S01]  /*8ed0*/  @!PT LDS RZ, [RZ] ;  /* 0x00000000fffff984 */ /* 0x000fe20000000800 */
[----:B------:R-:W-:Y:S01]  /*8ee0*/  @!PT LDS RZ, [RZ] ;  /* 0x00000000fffff984 */ /* 0x000fe20000000800 */
[----:B------:R-:W-:Y:S01]  /*8ef0*/  @!PT LDS RZ, [RZ] ;  /* 0x00000000fffff984 */ /* 0x000fe20000000800 */
[----:B------:R1:W-:Y:S01]  /*8f00*/  @!P1 LDGSTS.E.BYPASS.LTC128B.128 [R220+0x10000], desc[UR12][R24.64+0x80] ;  /* 0x1000008018dc9fae */ /* 0x0003e2000b901d4c */
[----:B------:R-:W-:-:S02]  /*8f10*/  @!P1 LEA.HI.X R21, R8, UR7, R3, 0x1, P3 ;  /* 0x0000000708159c11 */ /* 0x000fc400098f0c03 */
[C---:B------:R-:W-:Y:S01]  /*8f20*/  @!P2 LEA R18, P5, R6.reuse, R188, 0x1 ;  /* 0x000000bc0612a211 */ /* 0x040fe200078a08ff */
[----:B------:R-:W-:Y:S01]  /*8f30*/  @!P1 IMAD.X R3, R5, 0x1, R36, P4 ;  /* 0x0000000105039824 */ /* 0x000fe200020e0624 */
[----:B------:R-:W-:Y:S01]  /*8f40*/  IADD3 R8, P3, R217, R6, RZ ;  /* 0x00000006d9087210 */ /* 0x000fe20007f7e0ff */
[----:B------:R-:W-:Y:S01]  /*8f50*/  @P2 STS.128 [R220+0xc800], RZ ;  /* 0x00c800ffdc002388 */ /* 0x000fe20000000c00 */
[--C-:B------:R-:W-:Y:S02]  /*8f60*/  @!P2 LEA.HI.X R19, R6, R189, R5.reuse, 0x1, P5 ;  /* 0x000000bd0613a211 */ /* 0x100fe400028f0c05 */
        /* <DEDUP_REMOVED lines=19> */
[----:B------:R-:W-:Y:S01]  /*90a0*/  @!P1 LDGSTS.E.BYPASS.LTC128B.128 [R220+0x10800], desc[UR12][R20.64+0x80] ;  /* 0x1080008014dc9fae */ /* 0x000fe2000b901d4c */
        /* <DEDUP_REMOVED lines=21> */
[----:B------:R-:W-:Y:S01]  /*9200*/  @!P1 LEA.HI.X R27, R4, UR7, R7, 0x1, P4 ;  /* 0x00000007041b9c11 */ /* 0x000fe2000a0f0c07 */
[----:B------:R-:W-:Y:S01]  /*9210*/  @!PT LDS RZ, [RZ] ;  /* 0x00000000fffff984 */ /* 0x000fe20000000800 */
[----:B------:R-:W-:Y:S01]  /*9220*/  @!PT LDS RZ, [RZ] ;  /* 0x00000000fffff984 */ /* 0x000fe20000000800 */
[----:B------:R-:W-:Y:S01]  /*9230*/  @!PT LDS RZ, [RZ] ;  /* 0x00000000fffff984 */ /* 0x000fe20000000800 */
[----:B------:R-:W-:Y:S01]  /*9240*/  @!P1 LDGSTS.E.BYPASS.LTC128B.128 [R220+0x11000], desc[UR12][R16.64+0x80] ;  /* 0x1100008010dc9fae */ /* 0x000fe2000b901d4c */
[----:B------:R-:W-:-:S02]  /*9250*/  IADD3 R3, P4, R217, R6, RZ ;  /* 0x00000006d9037210 */ /* 0x000fc40007f9e0ff */
[C---:B------:R-:W-:Y:S01]  /*9260*/  @!P2 LEA R30, P6, R6.reuse, R188, 0x1 ;  /* 0x000000bc061ea211 */ /* 0x040fe200078c08ff */
[----:B------:R-:W-:Y:S01]  /*9270*/  @P2 STS.128 [R220+0xd800], RZ ;  /* 0x00d800ffdc002388 */ /* 0x000fe20000000c00 */
[CC--:B------:R-:W-:Y:S02]  /*9280*/  @!P1 IADD3 R4, P5, R6.reuse, R38.reuse, RZ ;  /* 0x0000002606049210 */ /* 0x0c0fe40007fbe0ff */
[--C-:B------:R-:W-:Y:S01]  /*9290*/  @!P2 LEA.HI.X R31, R6, R189, R5.reuse, 0x1, P6 ;  /* 0x000000bd061fa211 */ /* 0x100fe200030f0c05 */
[----:B------:R-:W-:Y:S01]  /*92a0*/  @!PT LDS RZ, [RZ] ;  /* 0x00000000fffff984 */ /* 0x000fe20000000800 */
[----:B------:R-:W-:Y:S01]  /*92b0*/  @!PT LDS RZ, [RZ] ;  /* 0x00000000fffff984 */ /* 0x000fe20000000800 */
[----:B------:R-:W-:Y:S01]  /*92c0*/  @!PT LDS RZ, [RZ] ;  /* 0x00000000fffff984 */ /* 0x000fe20000000800 */
[----:B------:R-:W-:Y:S01]  /*92d0*/  @!P2 LDGSTS.E.BYPASS.LTC128B.128 [R220+0xd800], desc[UR12][R14.64] ;  /* 0x0d8000000edcafae */ /* 0x000fe2000b901d4c */
[C---:B------:R-:W-:Y:S01]  /*92e0*/  @!P1 IADD3 R38, P3, R3.reuse, R38, RZ ;  /* 0x0000002603269210 */ /* 0x040fe20007f7e0ff */
[----:B------:R-:W-:Y:S01]  /*92f0*/  IMAD.X R6, R216, 0x1, R5, P4 ;  /* 0x00000001d8067824 */ /* 0x000fe200020e0605 */
[----:B-1----:R-:W-:Y:S01]  /*9300*/  @!P2 LEA R24, P4, R3, R188, 0x1 ;  /* 0x000000bc0318a211 */ /* 0x002fe200078808ff */
[----:B------:R-:W-:Y:S01]  /*9310*/  @P1 STS.128 [R220+0x11800], RZ ;  /* 0x011800ffdc001388 */ /* 0x000fe20000000c00 */
[--C-:B------:R-:W-:Y:S01]  /*9320*/  @!P1 IMAD.X R5, R5, 0x1, R36.reuse, P5 ;  /* 0x0000000105059824 */ /* 0x100fe200028e0624 */
[----:B------:R-:W-:Y:S01]  /*9330*/  @!P1 LEA R32, P5, R4, UR6, 0x1 ;  /* 0x0000000604209c11 */ /* 0x000fe2000f8a08ff */
[----:B------:R-:W-:Y:S01]  /*9340*/  @!P1 IMAD.X R7, R6, 0x1, R36, P3 ;  /* 0x0000000106079824 */ /* 0x000fe200018e0624 */
[----:B------:R-:W-:Y:S01]  /*9350*/  @!PT LDS RZ, [RZ] ;  /* 0x00000000fffff984 */ /* 0x000fe20000000800 */
[----:B------:R-:W-:Y:S01]  /*9360*/  @!PT LDS RZ, [RZ] ;  /* 0x00000000fffff984 */ /* 0x000fe20000000800 */
[----:B------:R-:W-:Y:S01]  /*9370*/  @!PT LDS RZ, [RZ] ;  /* 0x00000000fffff984 */ /* 0x000fe20000000800 */
[----:B------:R1:W-:Y:S01]  /*9380*/  @!P1 LDGSTS.E.BYPASS.LTC128B.128 [R220+0x11800], desc[UR12][R12.64+0x80] ;  /* 0x118000800cdc9fae */ /* 0x0003e2000b901d4c */
[----:B------:R-:W-:-:S02]  /*9390*/  @!P1 LEA R36, P3, R38, UR6, 0x1 ;  /* 0x0000000626249c11 */ /* 0x000fc4000f8608ff */
[----:B------:R-:W-:Y:S01]  /*93a0*/  @!P1 LEA.HI.X R33, R4, UR7, R5, 0x1, P5 ;  /* 0x0000000704219c11 */ /* 0x000fe2000a8f0c05 */
[----:B------:R-:W-:Y:S01]  /*93b0*/  @P2 STS.128 [R220+0xe000], RZ ;  /* 0x00e000ffdc002388 */ /* 0x000fe20000000c00 */
[----:B------:R-:W-:Y:S02]  /*93c0*/  @!P2 LEA.HI.X R25, R3, R189, R6, 0x1, P4 ;  /* 0x000000bd0319a211 */ /* 0x000fe400020f0c06 */
[----:B------:R-:W-:Y:S01]  /*93d0*/  @!P1 LEA.HI.X R37, R38, UR7, R7, 0x1, P3 ;  /* 0x0000000726259c11 */ /* 0x000fe200098f0c07 */
[----:B------:R-:W-:Y:S01]  /*93e0*/  @!PT LDS RZ, [RZ] ;  /* 0x00000000fffff984 */ /* 0x000fe20000000800 */
[----:B------:R-:W-:Y:S01]  /*93f0*/  @!PT LDS RZ, [RZ] ;  /* 0x00000000fffff984 */ /* 0x000fe20000000800 */
[----:B------:R-:W-:Y:S01]  /*9400*/  @!PT LDS RZ, [RZ] ;  /* 0x00000000fffff984 */ /* 0x000fe20000000800 */
[----:B------:R-:W-:Y:S01]  /*9410*/  @!P2 LDGSTS.E.BYPASS.LTC128B.128 [R220+0xe000], desc[UR12][R10.64] ;  /* 0x0e0000000adcafae */ /* 0x000fe2000b901d4c */
[----:B------:R-:W-:Y:S02]  /*9420*/  ISETP.GE.AND P4, PT, R232, R230, PT ;  /* 0x000000e6e800720c */ /* 0x000fe40003f86270 */
[----:B------:R-:W-:Y:S01]  /*9430*/  ISETP.GE.AND P3, PT, R196, 0x3, PT ;  /* 0x00000003c400780c */ /* 0x000fe20003f66270 */
[----:B------:R-:W-:Y:S04]  /*9440*/  @P1 STS.128 [R220+0x12000], RZ ;  /* 0x012000ffdc001388 */ /* 0x000fe80000000c00 */
[----:B------:R-:W-:Y:S01]  /*9450*/  @!PT LDS RZ, [RZ] ;  /* 0x00000000fffff984 */ /* 0x000fe20000000800 */
[----:B------:R-:W-:Y:S01]  /*9460*/  @!PT LDS RZ, [RZ] ;  /* 0x00000000fffff984 */ /* 0x000fe20000000800 */
[----:B------:R-:W-:Y:S01]  /*9470*/  @!PT LDS RZ, [RZ] ;  /* 0x00000000fffff984 */ /* 0x000fe20000000800 */
[----:B------:R-:W-:Y:S04]  /*9480*/  @!P1 LDGSTS.E.BYPASS.LTC128B.128 [R220+0x12000], desc[UR12][R8.64+0x80] ;  /* 0x1200008008dc9fae */ /* 0x000fe8000b901d4c */
        /* <DEDUP_REMOVED lines=19> */
[----:B------:R2:W-:Y:S04]  /*95c0*/  @!P1 LDGSTS.E.BYPASS.LTC128B.128 [R220+0x13000], desc[UR12][R32.64+0x80] ;  /* 0x1300008020dc9fae */ /* 0x0005e8000b901d4c */
        /* <DEDUP_REMOVED lines=10> */
[----:B------:R-:W-:Y:S04]  /*9670*/  LDSM.16.M88.4 R64, [R211] ;  /* 0x00000000d340783b */ /* 0x000fe80000000200 */
[----:B-1----:R-:W1:Y:S04]  /*9680*/  LDSM.16.M88.4 R12, [R210+0x4800] ;  /* 0x00480000d20c783b */ /* 0x002e680000000200 */
[----:B------:R-:W4:Y:S04]  /*9690*/  LDSM.16.M88.4 R4, [R210+0x5000] ;  /* 0x00500000d204783b */ /* 0x000f280000000200 */
[----:B------:R-:W5:Y:S04]  /*96a0*/  LDSM.16.M88.4 R20, [R210+0x4000] ;  /* 0x00400000d214783b */ /* 0x000f680000000200 */
[----:B------:R-:W5:Y:S04]  /*96b0*/  LDSM.16.M88.4 R160, [R210+0x5800] ;  /* 0x00580000d2a0783b */ /* 0x000f680000000200 */
[----:B--2---:R-:W-:Y:S04]  /*96c0*/  LDSM.16.M88.4 R32, [R209] ;  /* 0x00000000d120783b */ /* 0x004fe80000000200 */
[----:B------:R-:W2:Y:S04]  /*96d0*/  LDSM.16.M88.4 R44, [R208+0x800] ;  /* 0x00080000d02c783b */ /* 0x000ea80000000200 */
[----:B------:R-:W2:Y:S04]  /*96e0*/  LDSM.16.M88.4 R28, [R208+0x1000] ;  /* 0x00100000d01c783b */ /* 0x000ea80000000200 */
[----:B------:R-:W2:Y:S04]  /*96f0*/  LDSM.16.M88.4 R152, [R210+0x6000] ;  /* 0x00600000d298783b */ /* 0x000ea80000000200 */
[----:B------:R-:W2:Y:S04]  /*9700*/  LDSM.16.M88.4 R144, [R210+0x6800] ;  /* 0x00680000d290783b */ /* 0x000ea80000000200 */
[----:B------:R-:W2:Y:S04]  /*9710*/  LDSM.16.M88.4 R136, [R210+0x7000] ;  /* 0x00700000d288783b */ /* 0x000ea80000000200 */
[----:B------:R-:W2:Y:S01]  /*9720*/  LDSM.16.M88.4 R60, [R210+0x7800] ;  /* 0x00780000d23c783b */ /* 0x000ea20000000200 */
[C---:B-1----:R-:W-:Y:S03]  /*9730*/  HMMA.16816.F32.BF16 R16, R64.reuse, R12, RZ ;  /* 0x0000000c4010723c */ /* 0x042fe600000418ff */
[----:B------:R-:W1:Y:S03]  /*9740*/  LDSM.16.M88.4 R52, [R208] ;  /* 0x00000000d034783b */ /* 0x000e660000000200 */
[C---:B----4-:R-:W-:Y:S01]  /*9750*/  HMMA.16816.F32.BF16 R8, R64.reuse, R4, RZ ;  /* 0x000000044008723c */ /* 0x050fe200000418ff */
[----:B------:R-:W4:Y:S04]  /*9760*/  LDSM.16.M88.4 R48, [R208+0x1800] ;  /* 0x00180000d030783b */ /* 0x000f280000000200 */
[----:B------:R-:W4:Y:S01]  /*9770*/  LDSM.16.M88.4 R56, [R208+0x2000] ;  /* 0x00200000d038783b */ /* 0x000f220000000200 */
[C---:B------:R-:W-:Y:S03]  /*9780*/  HMMA.16816.F32.BF16 R12, R64.reuse, R14, RZ ;  /* 0x0000000e400c723c */ /* 0x040fe600000418ff */
[----:B------:R-:W4:Y:S03]  /*9790*/  LDSM.16.M88.4 R40, [R208+0x2800] ;  /* 0x00280000d028783b */ /* 0x000f260000000200 */
[C---:B------:R-:W-:Y:S01]  /*97a0*/  HMMA.16816.F32.BF16 R4, R64.reuse, R6, RZ ;  /* 0x000000064004723c */ /* 0x040fe200000418ff */
[----:B---3--:R-:W3:Y:S04]  /*97b0*/  LDSM.16.M88.4 R36, [R208+0x3000] ;  /* 0x00300000d024783b */ /* 0x008ee80000000200 */
[----:B------:R-:W3:Y:S01]  /*97c0*/  LDSM.16.M88.4 R180, [R208+0x3800] ;  /* 0x00380000d0b4783b */ /* 0x000ee20000000200 */
[C---:B-----5:R-:W-:Y:S03]  /*97d0*/  HMMA.16816.F32.BF16 R24, R64.reuse, R20, RZ ;  /* 0x000000144018723c */ /* 0x060fe600000418ff */
[----:B------:R-:W-:Y:S03]  /*97e0*/  LDSM.16.M88.4 R176, [R203+0x4000] ;  /* 0x00400000cbb0783b */ /* 0x000fe60000000200 */
[C---:B------:R-:W-:Y:S01]  /*97f0*/  HMMA.16816.F32.BF16 R164, R64.reuse, R160, RZ ;  /* 0x000000a040a4723c */ /* 0x040fe200000418ff */
[----:B------:R-:W-:Y:S04]  /*9800*/  LDSM.16.M88.4 R172, [R203+0x4800] ;  /* 0x00480000cbac783b */ /* 0x000fe80000000200 */
[----:B------:R-:W-:Y:S01]  /*9810*/  LDSM.16.M88.4 R168, [R203+0x6800] ;  /* 0x00680000cba8783b */ /* 0x000fe20000000200 */
[C---:B------:R-:W-:Y:S03]  /*9820*/  HMMA.16816.F32.BF16 R20, R64.reuse, R22, RZ ;  /* 0x000000164014723c */ /* 0x040fe600000418ff */
[----:B------:R-:W-:Y:S03]  /*9830*/  LDSM.16.M88.4 R188, [R207+0x2000] ;  /* 0x00200000cfbc783b */ /* 0x000fe60000000200 */
[----:B------:R-:W-:Y:S01]  /*9840*/  HMMA.16816.F32.BF16 R160, R64, R162, RZ ;  /* 0x000000a240a0723c */ /* 0x000fe200000418ff */
[----:B------:R-:W-:Y:S04]  /*9850*/  LDSM.16.M88.4 R184, [R203+0x9800] ;  /* 0x00980000cbb8783b */ /* 0x000fe80000000200 */
[----:B------:R-:W0:Y:S01]  /*9860*/  LDGDEPBAR ;  /* 0x00000000000079af */ /* 0x000e220000000000 */
[C---:B--2---:R-:W-:Y:S06]  /*9870*/  HMMA.16816.F32.BF16 R16, R32.reuse, R44, R16 ;  /* 0x0000002c2010723c */ /* 0x044fec0000041810 */
[C---:B------:R-:W-:Y:S01]  /*9880*/  HMMA.16816.F32.BF16 R12, R32.reuse, R46, R12 ;  /* 0x0000002e200c723c */ /* 0x040fe2000004180c */
[----:B------:R-:W-:Y:S05]  /*9890*/  LDSM.16.M88.4 R44, [R207] ;  /* 0x00000000cf2c783b */ /* 0x000fea0000000200 */
[C---:B------:R-:W-:Y:S06]  /*98a0*/  HMMA.16816.F32.BF16 R8, R32.reuse, R28, R8 ;  /* 0x0000001c2008723c */ /* 0x040fec0000041808 */
[----:B------:R-:W-:Y:S01]  /*98b0*/  HMMA.16816.F32.BF16 R4, R32, R30, R4 ;  /* 0x0000001e2004723c */ /* 0x000fe20000041804 */
[----:B------:R-:W2:Y:S05]  /*98c0*/  LDSM.16.M88.4 R28, [R203+0x5800] ;  /* 0x00580000cb1c783b */ /* 0x000eaa0000000200 */
[C---:B------:R-:W-:Y:S06]  /*98d0*/  HMMA.16816.F32.BF16 R156, R64.reuse, R152, RZ ;  /* 0x00000098409c723c */ /* 0x040fec00000418ff */
[C---:B------:R-:W-:Y:S06]  /*98e0*/  HMMA.16816.F32.BF16 R152, R64.reuse, R154, RZ ;  /* 0x0000009a4098723c */ /* 0x040fec00000418ff */
[C---:B------:R-:W-:Y:S06]  /*98f0*/  HMMA.16816.F32.BF16 R148, R64.reuse, R144, RZ ;  /* 0x000000904094723c */ /* 0x040fec00000418ff */
[C---:B------:R-:W-:Y:S06]  /*9900*/  HMMA.16816.F32.BF16 R140, R64.reuse, R136, RZ ;  /* 0x00000088408c723c */ /* 0x040fec00000418ff */
[C---:B------:R-:W-:Y:S06]  /*9910*/  HMMA.16816.F32.BF16 R144, R64.reuse, R146, RZ ;  /* 0x000000924090723c */ /* 0x040fec00000418ff */
[C---:B------:R-:W-:Y:S06]  /*9920*/  HMMA.16816.F32.BF16 R136, R64.reuse, R138, RZ ;  /* 0x0000008a4088723c */ /* 0x040fec00000418ff */
[C---:B------:R-:W-:Y:S06]  /*9930*/  HMMA.16816.F32.BF16 R132, R64.reuse, R60, RZ ;  /* 0x0000003c4084723c */ /* 0x040fec00000418ff */
[----:B------:R-:W-:Y:S01]  /*9940*/  HMMA.16816.F32.BF16 R64, R64, R62, RZ ;  /* 0x0000003e4040723c */ /* 0x000fe200000418ff */
[----:B------:R-:W-:Y:S05]  /*9950*/  LDSM.16.M88.4 R60, [R203+0x7000] ;  /* 0x00700000cb3c783b */ /* 0x000fea0000000200 */
[C---:B-1----:R-:W-:Y:S06]  /*9960*/  HMMA.16816.F32.BF16 R24, R32.reuse, R52, R24 ;  /* 0x000000342018723c */ /* 0x042fec0000041818 */
[C---:B------:R-:W-:Y:S01]  /*9970*/  HMMA.16816.F32.BF16 R20, R32.reuse, R54, R20 ;  /* 0x000000362014723c */ /* 0x040fe20000041814 */
[----:B------:R-:W1:Y:S05]  /*9980*/  LDSM.16.M88.4 R52, [R203+0x5000] ;  /* 0x00500000cb34783b */ /* 0x000e6a0000000200 */
[C---:B----4-:R-:W-:Y:S06]  /*9990*/  HMMA.16816.F32.BF16 R164, R32.reuse, R48, R164 ;  /* 0x0000003020a4723c */ /* 0x050fec00000418a4 */
[C---:B------:R-:W-:Y:S01]  /*99a0*/  HMMA.16816.F32.BF16 R160, R32.reuse, R50, R160 ;  /* 0x0000003220a0723c */ /* 0x040fe200000418a0 */
[----:B------:R-:W4:Y:S05]  /*99b0*/  LDSM.16.M88.4 R48, [R203+0x6000] ;  /* 0x00600000cb30783b */ /* 0x000f2a0000000200 */
[C---:B------:R-:W-:Y:S06]  /*99c0*/  HMMA.16816.F32.BF16 R156, R32.reuse, R56, R156 ;  /* 0x00000038209c723c */ /* 0x040fec000004189c */
[C---:B------:R-:W-:Y:S01]  /*99d0*/  HMMA.16816.F32.BF16 R152, R32.reuse, R58, R152 ;  /* 0x0000003a2098723c */ /* 0x040fe20000041898 */
[----:B------:R-:W5:Y:S05]  /*99e0*/  LDSM.16.M88.4 R56, [R203+0x7800] ;  /* 0x00780000cb38783b */ /* 0x000f6a0000000200 */
[C---:B------:R-:W-:Y:S06]  /*99f0*/  HMMA.16816.F32.BF16 R148, R32.reuse, R40, R148 ;  /* 0x000000282094723c */ /* 0x040fec0000041894 */
[C---:B------:R-:W-:Y:S01]  /*9a00*/  HMMA.16816.F32.BF16 R144, R32.reuse, R42, R144 ;  /* 0x0000002a2090723c */ /* 0x040fe20000041890 */
[----:B------:R-:W-:Y:S05]  /*9a10*/  LDSM.16.M88.4 R40, [R206] ;  /* 0x00000000ce28783b */ /* 0x000fea0000000200 */
[C---:B---3--:R-:W-:Y:S06]  /*9a20*/  HMMA.16816.F32.BF16 R140, R32.reuse, R36, R140 ;  /* 0x00000024208c723c */ /* 0x048fec000004188c */
[C---:B------:R-:W-:Y:S01]  /*9a30*/  HMMA.16816.F32.BF16 R136, R32.reuse, R38, R136 ;  /* 0x000000262088723c */ /* 0x040fe20000041888 */
[----:B------:R-:W3:Y:S05]  /*9a40*/  LDSM.16.M88.4 R36, [R205] ;  /* 0x00000000cd24783b */ /* 0x000eea0000000200 */
[C---:B------:R-:W-:Y:S06]  /*9a50*/  HMMA.16816.F32.BF16 R132, R32.reuse, R180, R132 ;  /* 0x000000b42084723c */ /* 0x040fec0000041884 */
[----:B------:R-:W-:Y:S01]  /*9a60*/  HMMA.16816.F32.BF16 R64, R32, R182, R64 ;  /* 0x000000b62040723c */ /* 0x000fe20000041840 */
[----:B------:R-:W3:Y:S04]  /*9a70*/  LDSM.16.M88.4 R32, [R205+0x800] ;  /* 0x00080000cd20783b */ /* 0x000ee80000000200 */
[----:B------:R-:W-:Y:S01]  /*9a80*/  LDSM.16.M88.4 R180, [R210+0xa800] ;  /* 0x00a80000d2b4783b */ /* 0x000fe20000000200 */
[C---:B--2---:R-:W-:Y:S06]  /*9a90*/  HMMA.16816.F32.BF16 R164, R44.reuse, R28, R164 ;  /* 0x0000001c2ca4723c */ /* 0x044fec00000418a4 */
[C---:B------:R-:W-:Y:S01]  /*9aa0*/  HMMA.16816.F32.BF16 R160, R44.reuse, R30, R160 ;  /* 0x0000001e2ca0723c */ /* 0x040fe200000418a0 */
[----:B------:R-:W2:Y:S05]  /*9ab0*/  LDSM.16.M88.4 R28, [R205+0x1800] ;  /* 0x00180000cd1c783b */ /* 0x000eaa0000000200 */
[C---:B------:R-:W-:Y:S06]  /*9ac0*/  HMMA.16816.F32.BF16 R24, R44.reuse, R176, R24 ;  /* 0x000000b02c18723c */ /* 0x040fec0000041818 */
[C---:B------:R-:W-:Y:S01]  /*9ad0*/  HMMA.16816.F32.BF16 R20, R44.reuse, R178, R20 ;  /* 0x000000b22c14723c */ /* 0x040fe20000041814 */
[----:B------:R-:W-:Y:S05]  /*9ae0*/  LDSM.16.M88.4 R176, [R210+0xb000] ;  /* 0x00b00000d2b0783b */ /* 0x000fea0000000200 */
[C---:B------:R-:W-:Y:S06]  /*9af0*/  HMMA.16816.F32.BF16 R16, R44.reuse, R172, R16 ;  /* 0x000000ac2c10723c */ /* 0x040fec0000041810 */
[C---:B------:R-:W-:Y:S01]  /*9b00*/  HMMA.16816.F32.BF16 R12, R44.reuse, R174, R12 ;  /* 0x000000ae2c0c723c */ /* 0x040fe2000004180c */
        /* <DEDUP_REMOVED lines=9> */
[----:B------:R-:W-:Y:S05]  /*9ba0*/  LDSM.16.M88.4 R168, [R208+0x5000] ;  /* 0x00500000d0a8783b */ /* 0x000fea0000000200 */
[C---:B------:R-:W-:Y:S06]  /*9bb0*/  HMMA.16816.F32.BF16 R140, R44.reuse, R60, R140 ;  /* 0x0000003c2c8c723c */ /* 0x040fec000004188c */
[C---:B------:R-:W-:Y:S01]  /*9bc0*/  HMMA.16816.F32.BF16 R136, R44.reuse, R62, R136 ;  /* 0x0000003e2c88723c */ /* 0x040fe20000041888 */
[----:B------:R-:W-:Y:S05]  /*9bd0*/  LDSM.16.M88.4 R60, [R205+0x3000] ;  /* 0x00300000cd3c783b */ /* 0x000fea0000000200 */
[C---:B-----5:R-:W-:Y:S06]  /*9be0*/  HMMA.16816.F32.BF16 R132, R44.reuse, R56, R132 ;  /* 0x000000382c84723c */ /* 0x060fec0000041884 */
[----:B------:R-:W-:Y:S01]  /*9bf0*/  HMMA.16816.F32.BF16 R64, R44, R58, R64 ;  /* 0x0000003a2c40723c */ /* 0x000fe20000041840 */
[----:B------:R-:W5:Y:S04]  /*9c00*/  LDSM.16.M88.4 R44, [R205+0x2800] ;  /* 0x00280000cd2c783b */ /* 0x000f680000000200 */
[----:B------:R-:W5:Y:S01]  /*9c10*/  LDSM.16.M88.4 R56, [R205+0x3800] ;  /* 0x00380000cd38783b */ /* 0x000f620000000200 */
[C---:B---3--:R-:W-:Y:S06]  /*9c20*/  HMMA.16816.F32.BF16 R24, R40.reuse, R36, R24 ;  /* 0x000000242818723c */ /* 0x048fec0000041818 */
[C---:B------:R-:W-:Y:S01]  /*9c30*/  HMMA.16816.F32.BF16 R20, R40.reuse, R38, R20 ;  /* 0x000000262814723c */ /* 0x040fe20000041814 */
[----:B------:R-:W-:Y:S05]  /*9c40*/  LDSM.16.M88.4 R36, [R211+0x2000] ;  /* 0x00200000d324783b */ /* 0x000fea0000000200 */
[C---:B------:R-:W-:Y:S06]  /*9c50*/  HMMA.16816.F32.BF16 R16, R40.reuse, R32, R16 ;  /* 0x000000202810723c */ /* 0x040fec0000041810 */
[C---:B------:R-:W-:Y:S01]  /*9c60*/  HMMA.16816.F32.BF16 R12, R40.reuse, R34, R12 ;  /* 0x00000022280c723c */ /* 0x040fe2000004180c */
[----:B------:R-:W3:Y:S05]  /*9c70*/  LDSM.16.M88.4 R32, [R210+0x8000] ;  /* 0x00800000d220783b */ /* 0x000eea0000000200 */
[C---:B--2---:R-:W-:Y:S06]  /*9c80*/  HMMA.16816.F32.BF16 R164, R40.reuse, R28, R164 ;  /* 0x0000001c28a4723c */ /* 0x044fec00000418a4 */
[C---:B------:R-:W-:Y:S01]  /*9c90*/  HMMA.16816.F32.BF16 R160, R40.reuse, R30, R160 ;  /* 0x0000001e28a0723c */ /* 0x040fe200000418a0 */
[----:B------:R-:W2:Y:S05]  /*9ca0*/  LDSM.16.M88.4 R28, [R210+0x9000] ;  /* 0x00900000d21c783b */ /* 0x000eaa0000000200 */
[C---:B-1----:R-:W-:Y:S06]  /*9cb0*/  HMMA.16816.F32.BF16 R8, R40.reuse, R52, R8 ;  /* 0x000000342808723c */ /* 0x042fec0000041808 */
[C---:B------:R-:W-:Y:S01]  /*9cc0*/  HMMA.16816.F32.BF16 R4, R40.reuse, R54, R4 ;  /* 0x000000362804723c */ /* 0x040fe20000041804 */
[----:B------:R-:W1:Y:S05]  /*9cd0*/  LDSM.16.M88.4 R52, [R210+0x8800] ;  /* 0x00880000d234783b */ /* 0x000e6a0000000200 */
        /* <DEDUP_REMOVED lines=8> */
[----:B------:R-:W-:Y:S05]  /*9d60*/  LDSM.16.M88.4 R60, [R208+0x5800] ;  /* 0x00580000d03c783b */ /* 0x000fea0000000200 */
[C---:B------:R-:W-:Y:S06]  /*9d70*/  HMMA.16816.F32.BF16 R132, R40.reuse, R56, R132 ;  /* 0x000000382884723c */ /* 0x040fec0000041884 */
[----:B------:R-:W-:Y:S01]  /*9d80*/  HMMA.16816.F32.BF16 R64, R40, R58, R64 ;  /* 0x0000003a2840723c */ /* 0x000fe20000041840 */
[----:B------:R-:W-:Y:S04]  /*9d90*/  LDSM.16.M88.4 R40, [R209+0x2000] ;  /* 0x00200000d128783b */ /* 0x000fe80000000200 */
[----:B------:R-:W-:Y:S01]  /*9da0*/  LDSM.16.M88.4 R56, [R208+0x6000] ;  /* 0x00600000d038783b */ /* 0x000fe20000000200 */
[C---:B---3--:R-:W-:Y:S06]  /*9db0*/  HMMA.16816.F32.BF16 R24, R36.reuse, R32, R24 ;  /* 0x000000202418723c */ /* 0x048fec0000041818 */
        /* <DEDUP_REMOVED lines=12> */
[----:B------:R-:W-:Y:S01]  /*9e80*/  HMMA.16816.F32.BF16 R152, R36, R46, R152 ;  /* 0x0000002e2498723c */ /* 0x000fe20000041898 */
[----:B------:R-:W5:Y:S05]  /*9e90*/  LDSM.16.M88.4 R44, [R208+0x7800] ;  /* 0x00780000d02c783b */ /* 0x000f6a0000000200 */
[C---:B---3--:R-:W-:Y:S06]  /*9ea0*/  HMMA.16816.F32.BF16 R24, R40.reuse, R32, R24 ;  /* 0x000000202818723c */ /* 0x048fec0000041818 */
[C---:B------:R-:W-:Y:S01]  /*9eb0*/  HMMA.16816.F32.BF16 R20, R40.reuse, R34, R20 ;  /* 0x000000222814723c */ /* 0x040fe20000041814 */
[----:B------:R-:W3:Y:S05]  /*9ec0*/  LDSM.16.M88.4 R32, [R203+0x8800] ;  /* 0x00880000cb20783b */ /* 0x000eea0000000200 */
[C---:B--2---:R-:W-:Y:S06]  /*9ed0*/  HMMA.16816.F32.BF16 R16, R40.reuse, R28, R16 ;  /* 0x0000001c2810723c */ /* 0x044fec0000041810 */
[----:B------:R-:W-:Y:S01]  /*9ee0*/  HMMA.16816.F32.BF16 R12, R40, R30, R12 ;  /* 0x0000001e280c723c */ /* 0x000fe2000004180c */
[----:B------:R-:W2:Y:S05]  /*9ef0*/  LDSM.16.M88.4 R28, [R203+0x9000] ;  /* 0x00900000cb1c783b */ /* 0x000eaa0000000200 */
[C---:B------:R-:W-:Y:S06]  /*9f00*/  HMMA.16816.F32.BF16 R148, R36.reuse, R180, R148 ;  /* 0x000000b42494723c */ /* 0x040fec0000041894 */
[C---:B------:R-:W-:Y:S01]  /*9f10*/  HMMA.16816.F32.BF16 R144, R36.reuse, R182, R144 ;  /* 0x000000b62490723c */ /* 0x040fe20000041890 */
[----:B------:R-:W-:Y:S05]  /*9f20*/  LDSM.16.M88.4 R180, [R203+0xa000] ;  /* 0x00a00000cbb4783b */ /* 0x000fea0000000200 */
[C---:B------:R-:W-:Y:S06]  /*9f30*/  HMMA.16816.F32.BF16 R140, R36.reuse, R176, R140 ;  /* 0x000000b0248c723c */ /* 0x040fec000004188c */
[C---:B------:R-:W-:Y:S01]  /*9f40*/  HMMA.16816.F32.BF16 R136, R36.reuse, R178, R136 ;  /* 0x000000b22488723c */ /* 0x040fe20000041888 */
[----:B------:R-:W-:Y:S05]  /*9f50*/  LDSM.16.M88.4 R176, [R203+0xa800] ;  /* 0x00a80000cbb0783b */ /* 0x000fea0000000200 */
[C---:B------:R-:W-:Y:S06]  /*9f60*/  HMMA.16816.F32.BF16 R132, R36.reuse, R172, R132 ;  /* 0x000000ac2484723c */ /* 0x040fec0000041884 */
[----:B------:R-:W-:Y:S01]  /*9f70*/  HMMA.16816.F32.BF16 R64, R36, R174, R64 ;  /* 0x000000ae2440723c */ /* 0x000fe20000041840 */
[----:B------:R-:W2:Y:S04]  /*9f80*/  LDSM.16.M88.4 R36, [R203+0x8000] ;  /* 0x00800000cb24783b */ /* 0x000ea80000000200 */
[----:B------:R-:W2:Y:S01]  /*9f90*/  LDSM.16.M88.4 R172, [R203+0xb000] ;  /* 0x00b00000cbac783b */ /* 0x000ea20000000200 */
[C---:B------:R-:W-:Y:S06]  /*9fa0*/  HMMA.16816.F32.BF16 R8, R40.reuse, R168, R8 ;  /* 0x000000a82808723c */ /* 0x040fec0000041808 */
[C---:B------:R-:W-:Y:S01]  /*9fb0*/  HMMA.16816.F32.BF16 R4, R40.reuse, R170, R4 ;  /* 0x000000aa2804723c */ /* 0x040fe20000041804 */
[----:B------:R-:W2:Y:S05]  /*9fc0*/  LDSM.16.M88.4 R168, [R203+0xb800] ;  /* 0x00b80000cba8783b */ /* 0x000eaa0000000200 */
[C---:B------:R-:W-:Y:S06]  /*9fd0*/  HMMA.16816.F32.BF16 R164, R40.reuse, R60, R164 ;  /* 0x0000003c28a4723c */ /* 0x040fec00000418a4 */
[C---:B------:R-:W-:Y:S01]  /*9fe0*/  HMMA.16816.F32.BF16 R160, R40.reuse, R62, R160 ;  /* 0x0000003e28a0723c */ /* 0x040fe200000418a0 */
[----:B------:R-:W-:Y:S05]  /*9ff0*/  LDSM.16.M88.4 R60, [R206+0x2000] ;  /* 0x00200000ce3c783b */ /* 0x000fea0000000200 */
[C---:B------:R-:W-:Y:S06]  /*a000*/  HMMA.16816.F32.BF16 R156, R40.reuse, R56, R156 ;  /* 0x00000038289c723c */ /* 0x040fec000004189c */
        /* <DEDUP_REMOVED lines=8> */
[----:B-----5:R-:W-:Y:S06]  /*a090*/  HMMA.16816.F32.BF16 R132, R40, R44, R132 ;  /* 0x0000002c2884723c */ /* 0x020fec0000041884 */
[C---:B---3--:R-:W-:Y:S06]  /*a0a0*/  HMMA.16816.F32.BF16 R16, R188.reuse, R32, R16 ;  /* 0x00000020bc10723c */ /* 0x048fec0000041810 */
[----:B------:R-:W-:Y:S01]  /*a0b0*/  HMMA.16816.F32.BF16 R12, R188, R34, R12 ;  /* 0x00000022bc0c723c */ /* 0x000fe2000004180c */
[----:B------:R-:W3:Y:S05]  /*a0c0*/  LDSM.16.M88.4 R32, [R205+0x7000] ;  /* 0x00700000cd20783b */ /* 0x000eea0000000200 */
[----:B------:R-:W-:Y:S01]  /*a0d0*/  HMMA.16816.F32.BF16 R64, R40, R46, R64 ;  /* 0x0000002e2840723c */ /* 0x000fe20000041840 */
[----:B------:R-:W-:Y:S04]  /*a0e0*/  LDSM.16.M88.4 R44, [R205+0x5800] ;  /* 0x00580000cd2c783b */ /* 0x000fe80000000200 */
[----:B------:R-:W-:Y:S01]  /*a0f0*/  LDSM.16.M88.4 R40, [R205+0x6000] ;  /* 0x00600000cd28783b */ /* 0x000fe20000000200 */
[C---:B--2---:R-:W-:Y:S06]  /*a100*/  HMMA.16816.F32.BF16 R8, R188.reuse, R28, R8 ;  /* 0x0000001cbc08723c */ /* 0x044fec0000041808 */
[C---:B------:R-:W-:Y:S01]  /*a110*/  HMMA.16816.F32.BF16 R4, R188.reuse, R30, R4 ;  /* 0x0000001ebc04723c */ /* 0x040fe20000041804 */
[----:B------:R-:W2:Y:S05]  /*a120*/  LDSM.16.M88.4 R28, [R205+0x7800] ;  /* 0x00780000cd1c783b */ /* 0x000eaa0000000200 */
[C---:B------:R-:W-:Y:S06]  /*a130*/  HMMA.16816.F32.BF16 R24, R188.reuse, R36, R24 ;  /* 0x00000024bc18723c */ /* 0x040fec0000041818 */
[----:B------:R-:W-:Y:S01]  /*a140*/  HMMA.16816.F32.BF16 R20, R188, R38, R20 ;  /* 0x00000026bc14723c */ /* 0x000fe20000041814 */
[----:B------:R-:W5:Y:S01]  /*a150*/  LDSM.16.M88.4 R36, [R205+0x6800] ;  /* 0x00680000cd24783b */ /* 0x000f620000000200 */
[----:B------:R-:W-:-:S04]  /*a160*/  DEPBAR.LE SB0, 0x0 ;  /* 0x000080000000791a */ /* 0x000fc80000000000 */
[C---:B------:R-:W-:Y:S06]  /*a170*/  HMMA.16816.F32.BF16 R140, R188.reuse, R172, R140 ;  /* 0x000000acbc8c723c */ /* 0x040fec000004188c */
[----:B------:R-:W-:Y:S01]  /*a180*/  HMMA.16816.F32.BF16 R136, R188, R174, R136 ;  /* 0x000000aebc88723c */ /* 0x000fe20000041888 */
[C---:B------:R-:W-:Y:S02]  /*a190*/  VIADD R173, R232.reuse, 0x9 ;  /* 0x00000009e8ad7836 */ /* 0x040fe40000000000 */
[----:B------:R-:W-:-:S03]  /*a1a0*/  VIADD R172, R232, 0x10 ;  /* 0x00000010e8ac7836 */ /* 0x000fc60000000000 */
[----:B------:R-:W-:Y:S01]  /*a1b0*/  HMMA.16816.F32.BF16 R132, R188, R168, R132 ;  /* 0x000000a8bc84723c */ /* 0x000fe20000041884 */
[----:B------:R-:W-:-:S05]  /*a1c0*/  VIADD R175, R232, 0x8 ;  /* 0x00000008e8af7836 */ /* 0x000fca0000000000 */
[----:B------:R-:W-:Y:S01]  /*a1d0*/  HMMA.16816.F32.BF16 R164, R188, R184, R164 ;  /* 0x000000b8bca4723c */ /* 0x000fe200000418a4 */
[----:B------:R-:W-:-:S05]  /*a1e0*/  ISETP.GE.AND P5, PT, R175, R230, PT ;  /* 0x000000e6af00720c */ /* 0x000fca0003fa6270 */
[C---:B------:R-:W-:Y:S06]  /*a1f0*/  HMMA.16816.F32.BF16 R160, R188.reuse, R186, R160 ;  /* 0x000000babca0723c */ /* 0x040fec00000418a0 */
[----:B------:R-:W-:Y:S06]  /*a200*/  HMMA.16816.F32.BF16 R64, R188, R170, R64 ;  /* 0x000000aabc40723c */ /* 0x000fec0000041840 */
[----:B------:R-:W-:Y:S06]  /*a210*/  HMMA.16816.F32.BF16 R24, R60, R56, R24 ;  /* 0x000000383c18723c */ /* 0x000fec0000041818 */
[----:B------:R-:W-:Y:S01]  /*a220*/  HMMA.16816.F32.BF16 R156, R188, R180, R156 ;  /* 0x000000b4bc9c723c */ /* 0x000fe2000004189c */
[----:B------:R-:W-:-:S02]  /*a230*/  VIADD R57, R232, 0x38 ;  /* 0x00000038e8397836 */ /* 0x000fc40000000000 */
[----:B------:R-:W-:-:S03]  /*a240*/  VIADD R56, R232, 0x39 ;  /* 0x00000039e8387836 */ /* 0x000fc60000000000 */
[C---:B------:R-:W-:Y:S06]  /*a250*/  HMMA.16816.F32.BF16 R152, R188.reuse, R182, R152 ;  /* 0x000000b6bc98723c */ /* 0x040fec0000041898 */
[C---:B------:R-:W-:Y:S06]  /*a260*/  HMMA.16816.F32.BF16 R148, R188.reuse, R176, R148 ;  /* 0x000000b0bc94723c */ /* 0x040fec0000041894 */
[----:B------:R-:W-:Y:S06]  /*a270*/  HMMA.16816.F32.BF16 R144, R188, R178, R144 ;  /* 0x000000b2bc90723c */ /* 0x000fec0000041890 */
[----:B------:R-:W-:Y:S01]  /*a280*/  HMMA.16816.F32.BF16 R20, R60, R58, R20 ;  /* 0x0000003a3c14723c */ /* 0x000fe20000041814 */
[----:B------:R-:W-:-:S02]  /*a290*/  IMAD.MOV.U32 R188, RZ, RZ, R238 ;  /* 0x000000ffffbc7224 */ /* 0x000fc400078e00ee */
[----:B------:R-:W-:-:S03]  /*a2a0*/  IMAD.MOV.U32 R189, RZ, RZ, R239 ;  /* 0x000000ffffbd7224 */ /* 0x000fc600078e00ef */
[----:B-1----:R-:W-:Y:S01]  /*a2b0*/  HMMA.16816.F32.BF16 R16, R60, R52, R16 ;  /* 0x000000343c10723c */ /* 0x002fe20000041810 */
[C---:B------:R-:W-:Y:S02]  /*a2c0*/  VIADD R59, R232.reuse, 0x30 ;  /* 0x00000030e83b7836 */ /* 0x040fe40000000000 */
[----:B------:R-:W-:-:S03]  /*a2d0*/  VIADD R58, R232, 0x31 ;  /* 0x00000031e83a7836 */ /* 0x000fc60000000000 */
[----:B------:R-:W-:Y:S01]  /*a2e0*/  HMMA.16816.F32.BF16 R12, R60, R54, R12 ;  /* 0x000000363c0c723c */ /* 0x000fe2000004180c */
[----:B------:R-:W-:-:S05]  /*a2f0*/  VIADD R52, R232, 0x18 ;  /* 0x00000018e8347836 */ /* 0x000fca0000000000 */
[----:B----4-:R-:W-:Y:S01]  /*a300*/  HMMA.16816.F32.BF16 R8, R60, R48, R8 ;  /* 0x000000303c08723c */ /* 0x010fe20000041808 */
[C---:B------:R-:W-:Y:S02]  /*a310*/  VIADD R55, R232.reuse, 0x20 ;  /* 0x00000020e8377836 */ /* 0x040fe40000000000 */
[----:B------:R-:W-:-:S03]  /*a320*/  VIADD R54, R232, 0x40 ;  /* 0x00000040e8367836 */ /* 0x000fc60000000000 */
[----:B---3--:R-:W-:Y:S01]  /*a330*/  HMMA.16816.F32.BF16 R140, R60, R32, R140 ;  /* 0x000000203c8c723c */ /* 0x008fe2000004188c */
[C---:B------:R-:W-:Y:S02]  /*a340*/  VIADD R49, R232.reuse, 0x49 ;  /* 0x00000049e8317836 */ /* 0x040fe40000000000 */
[----:B------:R-:W-:-:S03]  /*a350*/  VIADD R48, R232, 0x50 ;  /* 0x00000050e8307836 */ /* 0x000fc60000000000 */
[C---:B------:R-:W-:Y:S06]  /*a360*/  HMMA.16816.F32.BF16 R136, R60.reuse, R34, R136 ;  /* 0x000000223c88723c */ /* 0x040fec0000041888 */
[C---:B--2---:R-:W-:Y:S06]  /*a370*/  HMMA.16816.F32.BF16 R32, R60.reuse, R28, R132 ;  /* 0x0000001c3c20723c */ /* 0x044fec0000041884 */
[----:B------:R-:W-:Y:S01]  /*a380*/  HMMA.16816.F32.BF16 R4, R60, R50, R4 ;  /* 0x000000323c04723c */ /* 0x000fe20000041804 */
[----:B------:R-:W-:-:S02]  /*a390*/  VIADD R132, R232, 0x1 ;  /* 0x00000001e8847836 */ /* 0x000fc40000000000 */
[C---:B------:R-:W-:Y:S02]  /*a3a0*/  VIADD R135, R232.reuse, 0x11 ;  /* 0x00000011e8877836 */ /* 0x040fe40000000000 */
[----:B------:R-:W-:Y:S01]  /*a3b0*/  VIADD R28, R232, 0x79 ;  /* 0x00000079e81c7836 */ /* 0x000fe20000000000 */
[C---:B------:R-:W-:Y:S01]  /*a3c0*/  HMMA.16816.F32.BF16 R164, R60.reuse, R44, R164 ;  /* 0x0000002c3ca4723c */ /* 0x040fe200000418a4 */
[-C--:B------:R-:W-:Y:S01]  /*a3d0*/  ISETP.GE.AND P6, PT, R132, R230.reuse, PT ;  /* 0x000000e68400720c */ /* 0x080fe20003fc6270 */
[C---:B------:R-:W-:Y:S02]  /*a3e0*/  VIADD R51, R232.reuse, 0x41 ;  /* 0x00000041e8337836 */ /* 0x040fe40000000000 */
[----:B------:R-:W-:Y:S01]  /*a3f0*/  VIADD R50, R232, 0x48 ;  /* 0x00000048e8327836 */ /* 0x000fe20000000000 */
[----:B------:R-:W-:Y:S01]  /*a400*/  FSEL R29, R25, -INF , !P6 ;  /* 0xff800000191d7808 */ /* 0x000fe20007000000 */
[C---:B------:R-:W-:Y:S01]  /*a410*/  HMMA.16816.F32.BF16 R160, R60.reuse, R46, R160 ;  /* 0x0000002e3ca0723c */ /* 0x040fe200000418a0 */
[-C--:B------:R-:W-:Y:S01]  /*a420*/  ISETP.GE.AND P6, PT, R172, R230.reuse, PT ;  /* 0x000000e6ac00720c */ /* 0x080fe20003fc6270 */
[----:B------:R-:W-:Y:S01]  /*a430*/  VIADD R44, R232, 0x58 ;  /* 0x00000058e82c7836 */ /* 0x000fe20000000000 */
[----:B------:R-:W-:Y:S01]  /*a440*/  FSEL R25, R20, -INF , !P5 ;  /* 0xff80000014197808 */ /* 0x000fe20006800000 */
[----:B------:R-:W-:Y:S01]  /*a450*/  BAR.SYNC.DEFER_BLOCKING 0x0 ;  /* 0x0000000000007b1d */ /* 0x000fe20000010000 */
[----:B------:R-:W-:Y:S01]  /*a460*/  ISETP.GE.AND P5, PT, R135, R230, PT ;  /* 0x000000e68700720c */ /* 0x000fe20003fa6270 */
[----:B------:R-:W-:Y:S01]  /*a470*/  HMMA.16816.F32.BF16 R64, R60, R30, R64 ;  /* 0x0000001e3c40723c */ /* 0x000fe20000041840 */
[----:B------:R-:W-:-:S02]  /*a480*/  VIADD R46, R232, 0x51 ;  /* 0x00000051e82e7836 */ /* 0x000fc40000000000 */
[----:B------:R-:W-:Y:S02]  /*a490*/  FSEL R47, R17, -INF , !P5 ;  /* 0xff800000112f7808 */ /* 0x000fe40006800000 */
[-C--:B------:R-:W-:Y:S01]  /*a4a0*/  ISETP.GE.AND P5, PT, R55, R230.reuse, PT ;  /* 0x000000e63700720c */ /* 0x080fe20003fa6270 */
[C---:B------:R-:W-:Y:S01]  /*a4b0*/  HMMA.16816.F32.BF16 R156, R60.reuse, R40, R156 ;  /* 0x000000283c9c723c */ /* 0x040fe2000004189c */
[----:B------:R-:W-:Y:S01]  /*a4c0*/  FSEL R31, R24, -INF , !P4 ;  /* 0xff800000181f7808 */ /* 0x000fe20006000000 */
[----:B------:R-:W-:Y:S01]  /*a4d0*/  VIADD R30, R232, 0x78 ;  /* 0x00000078e81e7836 */ /* 0x000fe20000000000 */
[-C--:B------:R-:W-:Y:S02]  /*a4e0*/  ISETP.GE.AND P4, PT, R173, R230.reuse, PT ;  /* 0x000000e6ad00720c */ /* 0x080fe40003f86270 */
[----:B------:R-:W-:Y:S01]  /*a4f0*/  FSEL R180, R8, -INF , !P5 ;  /* 0xff80000008b47808 */ /* 0x000fe20006800000 */
[----:B------:R-:W-:Y:S01]  /*a500*/  HMMA.16816.F32.BF16 R152, R60, R42, R152 ;  /* 0x0000002a3c98723c */ /* 0x000fe20000041898 */
[----:B------:R-:W-:Y:S01]  /*a510*/  FSEL R21, R21, -INF , !P4 ;  /* 0xff80000015157808 */ /* 0x000fe20006000000 */
[----:B------:R-:W-:Y:S01]  /*a520*/  VIADD R41, R232, 0x61 ;  /* 0x00000061e8297836 */ /* 0x000fe20000000000 */
[----:B------:R-:W-:Y:S01]  /*a530*/  ISETP.GE.AND P4, PT, R52, R230, PT ;  /* 0x000000e63400720c */ /* 0x000fe20003f86270 */
[----:B------:R-:W-:-:S02]  /*a540*/  VIADD R40, R232, 0x68 ;  /* 0x00000068e8287836 */ /* 0x000fc40000000000 */
[C---:B-----5:R-:W-:Y:S01]  /*a550*/  HMMA.16816.F32.BF16 R148, R60.reuse, R36, R148 ;  /* 0x000000243c94723c */ /* 0x060fe20000041894 */
[----:B------:R-:W-:Y:S01]  /*a560*/  FSEL R45, R12, -INF , !P4 ;  /* 0xff8000000c2d7808 */ /* 0x000fe20006000000 */
[C---:B------:R-:W-:Y:S02]  /*a570*/  VIADD R43, R232.reuse, 0x59 ;  /* 0x00000059e82b7836 */ /* 0x040fe40000000000 */
[----:B------:R-:W-:Y:S02]  /*a580*/  VIADD R42, R232, 0x60 ;  /* 0x00000060e82a7836 */ /* 0x000fe40000000000 */
[----:B------:R-:W-:Y:S01]  /*a590*/  HMMA.16816.F32.BF16 R144, R60, R38, R144 ;  /* 0x000000263c90723c */ /* 0x000fe20000041890 */
[----:B------:R-:W-:Y:S01]  /*a5a0*/  FSEL R37, R16, -INF , !P6 ;  /* 0xff80000010257808 */ /* 0x000fe20007000000 */
[----:B------:R-:W-:-:S05]  /*a5b0*/  VIADD R36, R232, 0x71 ;  /* 0x00000071e8247836 */ /* 0x000fca0000000000 */
[C---:B------:R-:W-:Y:S02]  /*a5c0*/  VIADD R63, R232.reuse, 0x19 ;  /* 0x00000019e83f7836 */ /* 0x040fe40000000000 */
[C---:B------:R-:W-:Y:S02]  /*a5d0*/  VIADD R61, R232.reuse, 0x21 ;  /* 0x00000021e83d7836 */ /* 0x040fe40000000000 */
[C---:B------:R-:W-:Y:S01]  /*a5e0*/  VIADD R62, R232.reuse, 0x28 ;  /* 0x00000028e83e7836 */ /* 0x040fe20000000000 */
[-C--:B------:R-:W-:Y:S01]  /*a5f0*/  ISETP.GE.AND P6, PT, R63, R230.reuse, PT ;  /* 0x000000e63f00720c */ /* 0x080fe20003fc6270 */
[C---:B------:R-:W-:Y:S01]  /*a600*/  VIADD R60, R232.reuse, 0x29 ;  /* 0x00000029e83c7836 */ /* 0x040fe20000000000 */
[-C--:B------:R-:W-:Y:S01]  /*a610*/  ISETP.GE.AND P4, PT, R61, R230.reuse, PT ;  /* 0x000000e63d00720c */ /* 0x080fe20003f86270 */
[C---:B------:R-:W-:Y:S01]  /*a620*/  VIADD R39, R232.reuse, 0x69 ;  /* 0x00000069e8277836 */ /* 0x040fe20000000000 */
[----:B------:R-:W-:Y:S01]  /*a630*/  FSEL R53, R13, -INF , !P6 ;  /* 0xff8000000d357808 */ /* 0x000fe20007000000 */
[----:B------:R-:W-:Y:S01]  /*a640*/  VIADD R38, R232, 0x70 ;  /* 0x00000070e8267836 */ /* 0x000fe20000000000 */
[----:B------:R-:W-:-:S02]  /*a650*/  ISETP.GE.AND P6, PT, R62, R230, PT ;  /* 0x000000e63e00720c */ /* 0x000fc40003fc6270 */
[-C--:B------:R-:W-:Y:S02]  /*a660*/  ISETP.GE.AND P5, PT, R60, R230.reuse, PT ;  /* 0x000000e63c00720c */ /* 0x080fe40003fa6270 */
[----:B------:R-:W-:Y:S02]  /*a670*/  FSEL R176, R9, -INF , !P4 ;  /* 0xff80000009b07808 */ /* 0x000fe40006000000 */
[-C--:B------:R-:W-:Y:S02]  /*a680*/  ISETP.GE.AND P4, PT, R59, R230.reuse, PT ;  /* 0x000000e63b00720c */ /* 0x080fe40003f86270 */
[----:B------:R-:W-:Y:S02]  /*a690*/  FSEL R174, R4, -INF , !P6 ;  /* 0xff80000004ae7808 */ /* 0x000fe40007000000 */
[----:B------:R-:W-:Y:S02]  /*a6a0*/  ISETP.GE.AND P6, PT, R58, R230, PT ;  /* 0x000000e63a00720c */ /* 0x000fe40003fc6270 */
[----:B------:R-:W-:-:S02]  /*a6b0*/  FSEL R170, R5, -INF , !P5 ;  /* 0xff80000005aa7808 */ /* 0x000fc40006800000 */
        /* <DEDUP_REMOVED lines=56> */
[----:B------:R-:W-:Y:S02]  /*aa40*/  ISETP.GE.AND P4, PT, R62, R199, PT ;  /* 0x000000c73e00720c */ /* 0x000fe40003f86270 */
[----:B------:R-:W-:Y:S02]  /*aa50*/  FSEL R182, R10, -INF , !P6 ;  /* 0xff8000000ab67808 */ /* 0x000fe40007000000 */
[----:B------:R-:W-:Y:S02]  /*aa60*/  FSEL R178, R11, -INF , !P5 ;  /* 0xff8000000bb27808 */ /* 0x000fe40006800000 */
[----:B------:R-:W-:-:S02]  /*aa70*/  FSEL R172, R6, -INF , !P4 ;  /* 0xff80000006ac7808 */ /* 0x000fc40006000000 */
[-C--:B------:R-:W-:Y:S02]  /*aa80*/  ISETP.GE.AND P6, PT, R60, R199.reuse, PT ;  /* 0x000000c73c00720c */ /* 0x080fe40003fc6270 */
[-C--:B------:R-:W-:Y:S02]  /*aa90*/  ISETP.GE.AND P5, PT, R59, R199.reuse, PT ;  /* 0x000000c73b00720c */ /* 0x080fe40003fa6270 */
        /* <DEDUP_REMOVED lines=39> */
[----:B------:R-:W-:Y:S01]  /*ad10*/  FSEL R136, R67, -INF , !P4 ;  /* 0xff80000043887808 */ /* 0x000fe20006000000 */
[----:B------:R-:W-:Y:S06]  /*ad20*/  @!P3 BRA `(.L_x_773) ;  /* 0x0000000c004cb947 */ /* 0x000fec0003800000 */
[----:B------:R-:W-:Y:S05]  /*ad30*/  @!P0 BRA `(.L_x_774) ;  /* 0x0000000000f08947 */ /* 0x000fea0003800000 */
[----:B------:R-:W1:Y:S01]  /*ad40*/  LDC R6, c[0x0][0x380] ;  /* 0x0000e000ff067b82 */ /* 0x000e620000000800 */
[----:B------:R-:W-:-:S04]  /*ad50*/  SHF.L.U32 R7, R219, 0x7, RZ ;  /* 0x00000007db077819 */ /* 0x000fc800000006ff */
[----:B------:R-:W-:Y:S01]  /*ad60*/  IABS R11, R7 ;  /* 0x00000007000b7213 */ /* 0x000fe20000000000 */
[C---:B------:R-:W-:Y:S01]  /*ad70*/  VIADD R15, R7.reuse, 0xffffff80 ;  /* 0xffffff80070f7836 */ /* 0x040fe20000000000 */
[-C--:B-1----:R-:W-:Y:S02]  /*ad80*/  IABS R5, R6.reuse ;  /* 0x0000000600057213 */ /* 0x082fe40000000000 */
[----:B------:R-:W-:Y:S02]  /*ad90*/  LOP3.LUT R7, R7, R6, RZ, 0x3c, !PT ;  /* 0x0000000607077212 */ /* 0x000fe400078e3cff */
[----:B------:R-:W1:Y:S08]  /*ada0*/  I2F.RP R8, R5 ;  /* 0x0000000500087306 */ /* 0x000e700000209400 */
[----:B-1----:R-:W1:Y:S02]  /*adb0*/  MUFU.RCP R16, R8 ;  /* 0x0000000800107308 */ /* 0x002e640000001000 */
[----:B-1----:R-:W-:Y:S01]  /*adc0*/  VIADD R16, R16, 0xffffffe ;  /* 0x0ffffffe10107836 */ /* 0x002fe20000000000 */
[----:B------:R-:W-:-:S02]  /*add0*/  IABS R8, R15 ;  /* 0x0000000f00087213 */ /* 0x000fc40000000000 */
[----:B------:R-:W-:-:S03]  /*ade0*/  LOP3.LUT R15, R15, R6, RZ, 0x3c, !PT ;  /* 0x000000060f0f7212 */ /* 0x000fc600078e3cff */
[----:B------:R-:W1:Y:S02]  /*adf0*/  F2I.FTZ.U32.TRUNC.NTZ R17, R16 ;  /* 0x0000001000117305 */ /* 0x000e64000021f000 */
[----:B-1----:R-:W-:Y:S01]  /*ae00*/  IMAD.MOV R4, RZ, RZ, -R17 ;  /* 0x000000ffff047224 */ /* 0x002fe200078e0a11 */
[----:B------:R-:W-:-:S03]  /*ae10*/  MOV R16, RZ ;  /* 0x000000ff00107202 */ /* 0x000fc60000000f00 */
[----:B------:R-:W-:-:S04]  /*ae20*/  IMAD R4, R4, R5, RZ ;  /* 0x0000000504047224 */ /* 0x000fc800078e02ff */
[----:B------:R-:W-:-:S06]  /*ae30*/  IMAD.HI.U32 R4, R17, R4, R16 ;  /* 0x0000000411047227 */ /* 0x000fcc00078e0010 */
[----:B------:R-:W-:-:S04]  /*ae40*/  IMAD.HI.U32 R12, R4, R11, RZ ;  /* 0x0000000b040c7227 */ /* 0x000fc800078e00ff */
[----:B------:R-:W-:Y:S02]  /*ae50*/  IMAD.MOV R10, RZ, RZ, -R12 ;  /* 0x000000ffff0a7224 */ /* 0x000fe400078e0a0c */
[----:B------:R-:W-:-:S04]  /*ae60*/  IMAD.HI.U32 R4, R4, R8, RZ ;  /* 0x0000000804047227 */ /* 0x000fc800078e00ff */
[----:B------:R-:W-:Y:S01]  /*ae70*/  IMAD R14, R5, R10, R11 ;  /* 0x0000000a050e7224 */ /* 0x000fe200078e020b */
[----:B------:R-:W-:-:S04]  /*ae80*/  IADD3 R10, -R4, RZ, RZ ;  /* 0x000000ff040a7210 */ /* 0x000fc80007ffe1ff */
[C---:B------:R-:W-:Y:S01]  /*ae90*/  ISETP.GT.U32.AND P5, PT, R5.reuse, R14, PT ;  /* 0x0000000e0500720c */ /* 0x040fe20003fa4070 */
[----:B------:R-:W-:-:S05]  /*aea0*/  IMAD R8, R5, R10, R8 ;  /* 0x0000000a05087224 */ /* 0x000fca00078e0208 */
[----:B------:R-:W-:-:S07]  /*aeb0*/  ISETP.GT.U32.AND P4, PT, R5, R8, PT ;  /* 0x000000080500720c */ /* 0x000fce0003f84070 */
[----:B------:R-:W-:Y:S02]  /*aec0*/  @!P5 IMAD.IADD R14, R14, 0x1, -R5 ;  /* 0x000000010e0ed824 */ /* 0x000fe400078e0a05 */
[----:B------:R-:W-:Y:S01]  /*aed0*/  @!P5 VIADD R12, R12, 0x1 ;  /* 0x000000010c0cd836 */ /* 0x000fe20000000000 */
[----:B------:R-:W-:Y:S02]  /*aee0*/  ISETP.GE.AND P5, PT, R7, RZ, PT ;  /* 0x000000ff0700720c */ /* 0x000fe40003fa6270 */
[-C--:B------:R-:W-:Y:S01]  /*aef0*/  ISETP.GE.U32.AND P3, PT, R14, R5.reuse, PT ;  /* 0x000000050e00720c */ /* 0x080fe20003f66070 */
[----:B------:R-:W-:Y:S01]  /*af00*/  @!P4 VIADD R4, R4, 0x1 ;  /* 0x000000010404c836 */ /* 0x000fe20000000000 */
[-C--:B------:R-:W-:Y:S02]  /*af10*/  @!P4 IADD3 R8, R8, -R5.reuse, RZ ;  /* 0x800000050808c210 */ /* 0x080fe40007ffe0ff */
[----:B------:R-:W-:Y:S02]  /*af20*/  ISETP.NE.AND P4, PT, R6, RZ, PT ;  /* 0x000000ff0600720c */ /* 0x000fe40003f85270 */
[----:B------:R-:W-:-:S07]  /*af30*/  ISETP.GE.U32.AND P6, PT, R8, R5, PT ;  /* 0x000000050800720c */ /* 0x000fce0003fc6070 */
[----:B------:R-:W-:Y:S02]  /*af40*/  @P3 IADD3 R12, R12, 0x1, RZ ;  /* 0x000000010c0c3810 */ /* 0x000fe40007ffe0ff */
[----:B------:R-:W-:Y:S02]  /*af50*/  ISETP.GE.AND P3, PT, R15, RZ, PT ;  /* 0x000000ff0f00720c */ /* 0x000fe40003f66270 */
[----:B------:R-:W-:Y:S02]  /*af60*/  @!P5 IADD3 R12, -R12, RZ, RZ ;  /* 0x000000ff0c0cd210 */ /* 0x000fe40007ffe1ff */
[----:B------:R-:W-:-:S05]  /*af70*/  @P6 IADD3 R4, R4, 0x1, RZ ;  /* 0x0000000104046810 */ /* 0x000fca0007ffe0ff */
[----:B------:R-:W-:Y:S01]  /*af80*/  IMAD.MOV.U32 R5, RZ, RZ, R4 ;  /* 0x000000ffff057224 */ /* 0x000fe200078e0004 */
[----:B------:R-:W-:-:S03]  /*af90*/  LOP3.LUT R4, RZ, R6, RZ, 0x33, !PT ;  /* 0x00000006ff047212 */ /* 0x000fc600078e33ff */
[----:B------:R-:W-:Y:S01]  /*afa0*/  @!P3 IMAD.MOV R5, RZ, RZ, -R5 ;  /* 0x000000ffff05b224 */ /* 0x000fe200078e0a05 */
[----:B------:R-:W-:-:S04]  /*afb0*/  SEL R11, R4, R12, !P4 ;  /* 0x0000000c040b7207 */ /* 0x000fc80006000000 */
[----:B------:R-:W-:Y:S01]  /*afc0*/  SEL R4, R4, R5, !P4 ;  /* 0x0000000504047207 */ /* 0x000fe20006000000 */
[----:B------:R-:W-:-:S04]  /*afd0*/  IMAD.WIDE R32, R11, 0x4, R226 ;  /* 0x000000040b207825 */ /* 0x000fc800078e02e2 */
[----:B------:R-:W-:Y:S01]  /*afe0*/  IMAD.WIDE R18, R4, 0x4, R226 ;  /* 0x0000000404127825 */ /* 0x000fe200078e02e2 */
[----:B------:R-:W2:Y:S04]  /*aff0*/  LDG.E R8, desc[UR12][R32.64] ;  /* 0x0000000c20087981 */ /* 0x000ea8000c1e1900 */
[----:B------:R-:W2:Y:S01]  /*b000*/  LDG.E R7, desc[UR12][R18.64] ;  /* 0x0000000c12077981 */ /* 0x000ea2000c1e1900 */
[----:B------:R-:W-:Y:S02]  /*b010*/  IADD3 R11, R11, -R4, RZ ;  /* 0x800000040b0b7210 */ /* 0x000fe40007ffe0ff */
[----:B------:R-:W1:Y:S03]  /*b020*/  LDC.64 R4, c[0x0][0x230] ;  /* 0x00008c00ff047b82 */ /* 0x000e660000000a00 */
[----:B------:R-:W-:-:S04]  /*b030*/  IMAD R6, R11, R6, -0x80 ;  /* 0xffffff800b067424 */ /* 0x000fc800078e0206 */
[----:B------:R-:W-:Y:S01]  /*b040*/  IMAD.WIDE.U32 R16, R6, R192, RZ ;  /* 0x000000c006107225 */ /* 0x000fe200078e00ff */
[----:B------:R-:W-:-:S05]  /*b050*/  SHF.R.S32.HI R11, RZ, 0x1f, R6 ;  /* 0x0000001fff0b7819 */ /* 0x000fca0000011406 */
[----:B------:R-:W-:-:S04]  /*b060*/  IMAD R11, R11, R192, RZ ;  /* 0x000000c00b0b7224 */ /* 0x000fc800078e02ff */
[----:B------:R-:W-:-:S05]  /*b070*/  IMAD R11, R6, R193, R11 ;  /* 0x000000c1060b7224 */ /* 0x000fca00078e020b */
[----:B------:R-:W-:Y:S01]  /*b080*/  IADD3 R17, R17, R11, RZ ;  /* 0x0000000b11117210 */ /* 0x000fe20007ffe0ff */
[----:B--2---:R-:W-:-:S04]  /*b090*/  IMAD.IADD R7, R7, 0x1, -R8 ;  /* 0x0000000107077824 */ /* 0x004fc800078e0a08 */
[----:B-1----:R-:W-:Y:S01]  /*b0a0*/  IMAD.WIDE.U32 R10, R7, R4, R16 ;  /* 0x00000004070a7225 */ /* 0x002fe200078e0010 */
[----:B------:R-:W-:-:S05]  /*b0b0*/  SHF.R.S32.HI R15, RZ, 0x1f, R7 ;  /* 0x0000001fff0f7819 */ /* 0x000fca0000011407 */
[----:B------:R-:W-:-:S04]  /*b0c0*/  IMAD R6, R15, R4, RZ ;  /* 0x000000040f067224 */ /* 0x000fc800078e02ff */
[----:B------:R-:W-:-:S04]  /*b0d0*/  IMAD R5, R7, R5, R6 ;  /* 0x0000000507057224 */ /* 0x000fc800078e0206 */
[----:B------:R-:W-:Y:S01]  /*b0e0*/  IMAD.IADD R8, R11, 0x1, R5 ;  /* 0x000000010b087824 */ /* 0x000fe200078e0205 */
[----:B------:R-:W-:Y:S06]  /*b0f0*/  BRA `(.L_x_775) ;  /* 0x0000000000087947 */ /* 0x000fec0003800000 */
.L_x_774:
[----:B------:R-:W-:-:S04]  /*b100*/  LEA R10, -R192, RZ, 0x7 ;  /* 0x000000ffc00a7211 */ /* 0x000fc800078e39ff */
[----:B------:R-:W-:-:S07]  /*b110*/  SHF.R.S32.HI R8, RZ, 0x1f, R10 ;  /* 0x0000001fff087819 */ /* 0x000fce000001140a */
.L_x_775:
[CC--:B------:R-:W-:Y:S01]  /*b120*/  @!P1 IADD3 R5, P3, R198.reuse, R10.reuse, RZ ;  /* 0x0000000ac6059210 */ /* 0x0c0fe20007f7e0ff */
[----:B------:R1:W-:Y:S01]  /*b130*/  @P2 STS.128 [R220+0x4000], RZ ;  /* 0x004000ffdc002388 */ /* 0x0003e20000000c00 */
[-C--:B------:R-:W-:Y:S01]  /*b140*/  @!P1 IADD3 R11, P5, P4, R198, R10.reuse, R215 ;  /* 0x0000000ac60b9210 */ /* 0x080fe20007cbe0d7 */
[----:B------:R-:W-:Y:S01]  /*b150*/  BSSY B0, `(.L_x_776) ;  /* 0x000008d000007945 */ /* 0x000fe20003800000 */
[----:B------:R-:W-:Y:S01]  /*b160*/  @!P2 IADD3 R7, P6, R215, R10, RZ ;  /* 0x0000000ad707a210 */ /* 0x000fe20007fde0ff */
[----:B------:R-:W-:Y:S01]  /*b170*/  @!P1 IMAD.X R4, R197, 0x1, R8, P3 ;  /* 0x00000001c5049824 */ /* 0x000fe200018e0608 */
[----:B------:R-:W-:Y:S02]  /*b180*/  @!P1 LEA R42, P3, R5, UR8, 0x1 ;  /* 0x00000008052a9c11 */ /* 0x000fe4000f8608ff */
[----:B------:R-:W-:Y:S02]  /*b190*/  @!P1 IADD3.X R6, R197, R8, R214, P5, P4 ;  /* 0x00000008c5069210 */ /* 0x000fe40002fe84d6 */
[----:B------:R-:W-:Y:S01]  /*b1a0*/  @!P1 LEA.HI.X R43, R5, UR9, R4, 0x1, P3 ;  /* 0x00000009052b9c11 */ /* 0x000fe200098f0c04 */
[----:B------:R-:W-:Y:S01]  /*b1b0*/  @!P2 IMAD.X R4, R214, 0x1, R8, P6 ;  /* 0x00000001d604a824 */ /* 0x000fe200030e0608 */
[----:B------:R-:W-:-:S02]  /*b1c0*/  @!P2 LEA R14, P3, R10, R234, 0x1 ;  /* 0x000000ea0a0ea211 */ /* 0x000fc400078608ff */
[----:B------:R-:W-:Y:S02]  /*b1d0*/  @!P1 LEA R38, P5, R11, UR8, 0x1 ;  /* 0x000000080b269c11 */ /* 0x000fe4000f8a08ff */
[----:B------:R-:W-:Y:S02]  /*b1e0*/  @!P2 LEA.HI.X R15, R10, R235, R8, 0x1, P3 ;  /* 0x000000eb0a0fa211 */ /* 0x000fe400018f0c08 */
[----:B------:R-:W-:Y:S02]  /*b1f0*/  IADD3 R5, P4, P3, R215, R10, R215 ;  /* 0x0000000ad7057210 */ /* 0x000fe40007b9e0d7 */
[----:B------:R-:W-:Y:S01]  /*b200*/  @!P1 LEA.HI.X R39, R11, UR9, R6, 0x1, P5 ;  /* 0x000000090b279c11 */ /* 0x000fe2000a8f0c06 */
[----:B------:R-:W-:Y:S01]  /*b210*/  @!PT LDS RZ, [RZ] ;  /* 0x00000000fffff984 */ /* 0x000fe20000000800 */
[----:B------:R-:W-:Y:S01]  /*b220*/  @!PT LDS RZ, [RZ] ;  /* 0x00000000fffff984 */ /* 0x000fe20000000800 */
[----:B------:R-:W-:Y:S01]  /*b230*/  @!PT LDS RZ, [RZ] ;  /* 0x00000000fffff984 */ /* 0x000fe20000000800 */
[----:B------:R2:W-:Y:S01]  /*b240*/  @!P2 LDGSTS.E.BYPASS.LTC128B.128 [R220+0x4000], desc[UR12][R14.64] ;  /* 0x040000000edcafae */ /* 0x0005e2000b901d4c */
[----:B------:R-:W-:Y:S02]  /*b250*/  @!P2 LEA R40, P6, R7, R234, 0x1 ;  /* 0x000000ea0728a211 */ /* 0x000fe400078c08ff */
[----:B------:R-:W-:Y:S01]  /*b260*/  IADD3.X R6, R214, R8, R214, P4, P3 ;  /* 0x00000008d6067210 */ /* 0x000fe200027e64d6 */
[----:B------:R1:W-:Y:S01]  /*b270*/  @P1 STS.128 [R220+0x8000], RZ ;  /* 0x008000ffdc001388 */ /* 0x0003e20000000c00 */
[----:B------:R-:W-:-:S02]  /*b280*/  @!P1 IADD3 R11, P3, R198, R5, RZ ;  /* 0x00000005c60b9210 */ /* 0x000fc40007f7e0ff */
[----:B------:R-:W-:Y:S01]  /*b290*/  @!P2 LEA.HI.X R41, R7, R235, R4, 0x1, P6 ;  /* 0x000000eb0729a211 */ /* 0x000fe200030f0c04 */
[----:B------:R-:W-:Y:S01]  /*b2a0*/  @!PT LDS RZ, [RZ] ;  /* 0x00000000fffff984 */ /* 0x000fe20000000800 */
[----:B------:R-:W-:Y:S01]  /*b2b0*/  @!PT LDS RZ, [RZ] ;  /* 0x00000000fffff984 */ /* 0x000fe20000000800 */
[----:B------:R-:W-:Y:S01]  /*b2c0*/  @!PT LDS RZ, [RZ] ;  /* 0x00000000fffff984 */ /* 0x000fe20000000800 */
[----:B------:R-:W-:Y:S01]  /*b2d0*/  @!P1 LDGSTS.E.BYPASS.LTC128B.128 [R220+0x8000], desc[UR12][R42.64+0x80] ;  /* 0x080000802adc9fae */ /* 0x000fe2000b901d4c */
[----:B------:R-:W-:Y:S01]  /*b2e0*/  @!P2 LEA R34, P5, R5, R234, 0x1 ;  /* 0x000000ea0522a211 */ /* 0x000fe200078a08ff */
[--C-:B------:R-:W-:Y:S01]  /*b2f0*/  @!P1 IMAD.X R4, R197, 0x1, R6.reuse, P3 ;  /* 0x00000001c5049824 */ /* 0x100fe200018e0606 */
[----:B------:R-:W-:Y:S01]  /*b300*/  IADD3 R7, P4, R215, R5, RZ ;  /* 0x00000005d7077210 */ /* 0x000fe20007f9e0ff */
[----:B------:R1:W-:Y:S01]  /*b310*/  @P2 STS.128 [R220+0x4800], RZ ;  /* 0x004800ffdc002388 */ /* 0x0003e20000000c00 */
[----:B------:R-:W-:Y:S02]  /*b320*/  @!P1 LEA R32, P3, R11, UR8, 0x1 ;  /* 0x000000080b209c11 */ /* 0x000fe4000f8608ff */
[--C-:B------:R-:W-:Y:S01]  /*b330*/  @!P2 LEA.HI.X R35, R5, R235, R6.reuse, 0x1, P5 ;  /* 0x000000eb0523a211 */ /* 0x100fe200028f0c06 */
[----:B------:R-:W-:Y:S01]  /*b340*/  IMAD.X R6, R214, 0x1, R6, P4 ;  /* 0x00000001d6067824 */ /* 0x000fe200020e0606 */
[----:B------:R-:W-:Y:S01]  /*b350*/  IADD3 R5, P4, R215, R7, RZ ;  /* 0x00000007d7057210 */ /* 0x000fe20007f9e0ff */
[----:B------:R-:W-:Y:S01]  /*b360*/  @!PT LDS RZ, [RZ] ;  /* 0x00000000fffff984 */ /* 0x000fe20000000800 */
[----:B------:R-:W-:Y:S01]  /*b370*/  @!PT LDS RZ, [RZ] ;  /* 0x00000000fffff984 */ /* 0x000fe20000000800 */
[----:B------:R-:W-:Y:S01]  /*b380*/  @!PT LDS RZ, [RZ] ;  /* 0x00000000fffff984 */ /* 0x000fe20000000800 */
[----:B------:R-:W-:Y:S01]  /*b390*/  @!P2 LDGSTS.E.BYPASS.LTC128B.128 [R220+0x4800], desc[UR12][R40.64] ;  /* 0x0480000028dcafae */ /* 0x000fe2000b901d4c */
[----:B------:R-:W-:-:S02]  /*b3a0*/  @!P1 LEA.HI.X R33, R11, UR9, R4, 0x1, P3 ;  /* 0x000000090b219c11 */ /* 0x000fc400098f0c04 */
[----:B------:R-:W-:Y:S01]  /*b3b0*/  @!P1 IADD3 R12, P3, R198, R7, RZ ;  /* 0x00000007c60c9210 */ /* 0x000fe20007f7e0ff */
[--C-:B------:R-:W-:Y:S01]  /*b3c0*/  IMAD.X R4, R214, 0x1, R6.reuse, P4 ;  /* 0x00000001d6047824 */ /* 0x100fe200020e0606 */
[----:B------:R-:W-:Y:S01]  /*b3d0*/  @!P2 LEA R18, P5, R7, R234, 0x1 ;  /* 0x000000ea0712a211 */ /* 0x000fe200078a08ff */
[----:B------:R1:W-:Y:S02]  /*b3e0*/  @P1 STS.128 [R220+0x8800], RZ ;  /* 0x008800ffdc001388 */ /* 0x0003e40000000c00 */
[--C-:B------:R-:W-:Y:S01]  /*b3f0*/  @!P1 IMAD.X R11, R197, 0x1, R6.reuse, P3 ;  /* 0x00000001c50b9824 */ /* 0x100fe200018e0606 */
[----:B--2---:R-:W-:Y:S01]  /*b400*/  @!P1 IADD3 R14, P4, R198, R5, RZ ;  /* 0x00000005c60e9210 */ /* 0x004fe20007f9e0ff */
[----:B------:R-:W-:Y:S01]  /*b410*/  @!PT LDS RZ, [RZ] ;  /* 0x00000000fffff984 */ /* 0x000fe20000000800 */
[----:B------:R-:W-:Y:S01]  /*b420*/  @!PT LDS RZ, [RZ] ;  /* 0x00000000fffff984 */ /* 0x000fe20000000800 */
[----:B------:R-:W-:Y:S01]  /*b430*/  @!PT LDS RZ, [RZ] ;  /* 0x00000000fffff984 */ /* 0x000fe20000000800 */
[----:B------:R-:W-:Y:S01]  /*b440*/  @!P1 LDGSTS.E.BYPASS.LTC128B.128 [R220+0x8800], desc[UR12][R38.64+0x80] ;  /* 0x0880008026dc9fae */ /* 0x000fe2000b901d4c */
[C---:B------:R-:W-:Y:S02]  /*b450*/  @!P1 LEA R16, P3, R12.reuse, UR8, 0x1 ;  /* 0x000000080c109c11 */ /* 0x040fe4000f8608ff */
[----:B------:R-:W-:Y:S01]  /*b460*/  @!P2 LEA.HI.X R19, R7, R235, R6, 0x1, P5 ;  /* 0x000000eb0713a211 */ /* 0x000fe200028f0c06 */
[----:B------:R-:W-:Y:S01]  /*b470*/  @!P1 IMAD.X R7, R197, 0x1, R4, P4 ;  /* 0x00000001c5079824 */ /* 0x000fe200020e0604 */
[----:B------:R-:W-:Y:S01]  /*b480*/  @!P1 LEA.HI.X R17, R12, UR9, R11, 0x1, P3 ;  /* 0x000000090c119c11 */ /* 0x000fe200098f0c0b */
[----:B------:R1:W-:Y:S01]  /*b490*/  @P2 STS.128 [R220+0x5000], RZ ;  /* 0x005000ffdc002388 */ /* 0x0003e20000000c00 */
[----:B------:R-:W-:-:S02]  /*b4a0*/  @!P1 LEA R48, P4, R14, UR8, 0x1 ;  /* 0x000000080e309c11 */ /* 0x000fc4000f8808ff */
[----:B------:R-:W-:Y:S01]  /*b4b0*/  IADD3 R6, P3, R215, R5, RZ ;  /* 0x00000005d7067210 */ /* 0x000fe20007f7e0ff */
[----:B------:R-:W-:Y:S01]  /*b4c0*/  @!PT LDS RZ, [RZ] ;  /* 0x00000000fffff984 */ /* 0x000fe20000000800 */
[----:B------:R-:W-:Y:S01]  /*b4d0*/  @!PT LDS RZ, [RZ] ;  /* 0x00000000fffff984 */ /* 0x000fe20000000800 */
[----:B------:R-:W-:Y:S01]  /*b4e0*/  @!PT LDS RZ, [RZ] ;  /* 0x00000000fffff984 */ /* 0x000fe20000000800 */
[----:B------:R-:W-:Y:S01]  /*b4f0*/  @!P2 LDGSTS.E.BYPASS.LTC128B.128 [R220+0x5000], desc[UR12][R34.64] ;  /* 0x0500000022dcafae */ /* 0x000fe2000b901d4c */
[C---:B------:R-:W-:Y:S02]  /*b500*/  @!P2 LEA R50, P5, R5.reuse, R234, 0x1 ;  /* 0x000000ea0532a211 */ /* 0x040fe400078a08ff */
[----:B------:R-:W-:Y:S01]  /*b510*/  @!P1 LEA.HI.X R49, R14, UR9, R7, 0x1, P4 ;  /* 0x000000090e319c11 */ /* 0x000fe2000a0f0c07 */
[--C-:B------:R-:W-:Y:S01]  /*b520*/  IMAD.X R7, R214, 0x1, R4.reuse, P3 ;  /* 0x00000001d6077824 */ /* 0x100fe200018e0604 */
[----:B------:R-:W-:Y:S01]  /*b530*/  @!P2 LEA.HI.X R51, R5, R235, R4, 0x1, P5 ;  /* 0x000000eb0533a211 */ /* 0x000fe200028f0c04 */
[----:B------:R1:W-:Y:S01]  /*b540*/  @P1 STS.128 [R220+0x9000], RZ ;  /* 0x009000ffdc001388 */ /* 0x0003e20000000c00 */
[-C--:B------:R-:W-:Y:S02]  /*b550*/  IADD3 R5, P3, R215, R6.reuse, RZ ;  /* 0x00000006d7057210 */ /* 0x080fe40007f7e0ff */
[----:B------:R-:W-:Y:S01]  /*b560*/  @!P1 IADD3 R12, P4, R198, R6, RZ ;  /* 0x00000006c60c9210 */ /* 0x000fe20007f9e0ff */
[----:B------:R-:W-:Y:S01]  /*b570*/  @!PT LDS RZ, [RZ] ;  /* 0x00000000fffff984 */ /* 0x000fe20000000800 */
[----:B------:R-:W-:Y:S01]  /*b580*/  @!PT LDS RZ, [RZ] ;  /* 0x00000000fffff984 */ /* 0x000fe20000000800 */
[----:B------:R-:W-:Y:S01]  /*b590*/  @!PT LDS RZ, [RZ] ;  /* 0x00000000fffff984 */ /* 0x000fe20000000800 */
[----:B------:R-:W-:Y:S01]  /*b5a0*/  @!P1 LDGSTS.E.BYPASS.LTC128B.128 [R220+0x9000], desc[UR12][R32.64+0x80] ;  /* 0x0900008020dc9fae */ /* 0x000fe2000b901d4c */
[----:B------:R-:W-:Y:S01]  /*b5b0*/  @!P2 LEA R58, P5, R6, R234, 0x1 ;  /* 0x000000ea063aa211 */ /* 0x000fe200078a08ff */
[--C-:B------:R-:W-:Y:S01]  /*b5c0*/  IMAD.X R4, R214, 0x1, R7.reuse, P3 ;  /* 0x00000001d6047824 */ /* 0x100fe200018e0607 */
[----:B------:R-:W-:Y:S01]  /*b5d0*/  @!P1 IADD3 R14, P3, R198, R5, RZ ;  /* 0x00000005c60e9210 */ /* 0x000fe20007f7e0ff */
[C-C-:B------:R-:W-:Y:S01]  /*b5e0*/  @!P1 IMAD.X R11, R197.reuse, 0x1, R7.reuse, P4 ;  /* 0x00000001c50b9824 */ /* 0x140fe200020e0607 */
[----:B------:R-:W-:Y:S01]  /*b5f0*/  @!P2 LEA.HI.X R59, R6, R235, R7, 0x1, P5 ;  /* 0x000000eb063ba211 */ /* 0x000fe200028f0c07 */
[----:B------:R1:W-:Y:S01]  /*b600*/  @P2 STS.128 [R220+0x5800], RZ ;  /* 0x005800ffdc002388 */ /* 0x0003e20000000c00 */
[----:B------:R-:W-:Y:S01]  /*b610*/  @!P1 LEA R56, P4, R12, UR8, 0x1 ;  /* 0x000000080c389c11 */ /* 0x000fe2000f8808ff */
[----:B------:R-:W-:Y:S01]  /*b620*/  @!P1 IMAD.X R7, R197, 0x1, R4, P3 ;  /* 0x00000001c5079824 */ /* 0x000fe200018e0604 */
[----:B------:R-:W-:Y:S01]  /*b630*/  @!P1 LEA R6, P3, R14, UR8, 0x1 ;  /* 0x000000080e069c11 */ /* 0x000fe2000f8608ff */
[----:B------:R-:W-:Y:S01]  /*b640*/  @!PT LDS RZ, [RZ] ;  /* 0x00000000fffff984 */ /* 0x000fe20000000800 */
[----:B------:R-:W-:Y:S01]  /*b650*/  @!PT LDS RZ, [RZ] ;  /* 0x00000000fffff984 */ /* 0x000fe20000000800 */
[----:B------:R-:W-:Y:S01]  /*b660*/  @!PT LDS RZ, [RZ] ;  /* 0x00000000fffff984 */ /* 0x000fe20000000800 */
[----:B------:R2:W-:Y:S01]  /*b670*/  @!P2 LDGSTS.E.BYPASS.LTC128B.128 [R220+0x5800], desc[UR12][R18.64] ;  /* 0x0580000012dcafae */ /* 0x0005e2000b901d4c */
[----:B------:R-:W-:-:S02]  /*b680*/  @!P1 LEA.HI.X R57, R12, UR9, R11, 0x1, P4 ;  /* 0x000000090c399c11 */ /* 0x000fc4000a0f0c0b */
[----:B------:R-:W-:Y:S01]  /*b690*/  @!P1 LEA.HI.X R7, R14, UR9, R7, 0x1, P3 ;  /* 0x000000090e079c11 */ /* 0x000fe200098f0c07 */
[----:B------:R1:W-:Y:S01]  /*b6a0*/  @P1 STS.128 [R220+0x9800], RZ ;  /* 0x009800ffdc001388 */ /* 0x0003e20000000c00 */
[----:B------:R-:W-:Y:S02]  /*b6b0*/  @!P2 LEA R14, P4, R5, R234, 0x1 ;  /* 0x000000ea050ea211 */ /* 0x000fe400078808ff */
[----:B------:R-:W-:Y:S01]  /*b6c0*/  IADD3 R11, P3, R215, R5, RZ ;  /* 0x00000005d70b7210 */ /* 0x000fe20007f7e0ff */
[----:B------:R-:W-:Y:S01]  /*b6d0*/  @!PT LDS RZ, [RZ] ;  /* 0x00000000fffff984 */ /* 0x000fe20000000800 */
[----:B------:R-:W-:Y:S01]  /*b6e0*/  @!PT LDS RZ, [RZ] ;  /* 0x00000000fffff984 */ /* 0x000fe20000000800 */
[----:B------:R-:W-:Y:S01]  /*b6f0*/  @!PT LDS RZ, [RZ] ;  /* 0x00000000fffff984 */ /* 0x000fe20000000800 */
[----:B------:R1:W-:Y:S01]  /*b700*/  @!P1 LDGSTS.E.BYPASS.LTC128B.128 [R220+0x9800], desc[UR12][R16.64+0x80] ;  /* 0x0980008010dc9fae */ /* 0x0003e2000b901d4c */
[----:B------:R-:W-:-:S03]  /*b710*/  @!P2 LEA.HI.X R15, R5, R235, R4, 0x1, P4 ;  /* 0x000000eb050fa211 */ /* 0x000fc600020f0c04 */
[----:B------:R1:W-:Y:S01]  /*b720*/  @P2 STS.128 [R220+0x6000], RZ ;  /* 0x006000ffdc002388 */ /* 0x0003e20000000c00 */
[----:B------:R-:W-:-:S03]  /*b730*/  IMAD.X R4, R214, 0x1, R4, P3 ;  /* 0x00000001d6047824 */ /* 0x000fc600018e0604 */
        /* <DEDUP_REMOVED lines=8> */
[----:B------:R1:W-:Y:S01]  /*b7c0*/  @!P1 LDGSTS.E.BYPASS.LTC128B.128 [R220+0xa000], desc[UR12][R48.64+0x80] ;  /* 0x0a00008030dc9fae */ /* 0x0003e2000b901d4c */
[----:B--2---:R-:W-:-:S03]  /*b7d0*/  @!P2 LEA R18, P3, R11, R234, 0x1 ;  /* 0x000000ea0b12a211 */ /* 0x004fc600078608ff */
[----:B------:R1:W-:Y:S01]  /*b7e0*/  @P2 STS.128 [R220+0x6800], RZ ;  /* 0x006800ffdc002388 */ /* 0x0003e20000000c00 */
[----:B------:R-:W-:-:S03]  /*b7f0*/  @!P2 LEA.HI.X R19, R11, R235, R4, 0x1, P3 ;  /* 0x000000eb0b13a211 */ /* 0x000fc600018f0c04 */
        /* <DEDUP_REMOVED lines=26> */
[----:B------:R-:W-:-:S05]  /*b9a0*/  IADD3 R11, P1, R198, R11, RZ ;  /* 0x0000000bc60b7210 */ /* 0x000fca0007f3e0ff */
[----:B------:R-:W-:Y:S01]  /*b9b0*/  IMAD.X R4, R197, 0x1, R4, P1 ;  /* 0x00000001c5047824 */ /* 0x000fe200008e0604 */
[----:B-1----:R-:W-:-:S04]  /*b9c0*/  LEA R6, P1, R11, UR8, 0x1 ;  /* 0x000000080b067c11 */ /* 0x002fc8000f8208ff */
[----:B------:R-:W-:-:S05]  /*b9d0*/  LEA.HI.X R7, R11, UR9, R4, 0x1, P1 ;  /* 0x000000090b077c11 */ /* 0x000fca00088f0c04 */
[----:B------:R-:W-:Y:S01]  /*b9e0*/  @!PT LDS RZ, [RZ] ;  /* 0x00000000fffff984 */ /* 0x000fe20000000800 */
[----:B------:R-:W-:Y:S01]  /*b9f0*/  @!PT LDS RZ, [RZ] ;  /* 0x00000000fffff984 */ /* 0x000fe20000000800 */
[----:B------:R-:W-:Y:S01]  /*ba00*/  @!PT LDS RZ, [RZ] ;  /* 0x00000000fffff984 */ /* 0x000fe20000000800 */
[----:B------:R2:W-:Y:S04]  /*ba10*/  LDGSTS.E.BYPASS.LTC128B.128 [R220+0xb800], desc[UR12][R6.64+0x80] ;  /* 0x0b80008006dc7fae */ /* 0x0005e8000b901d4c */
.L_x_777:
[----:B------:R-:W-:Y:S05]  /*ba20*/  BSYNC B0 ;  /* 0x0000000000007941 */ /* 0x000fea0003800000 */
.L_x_776:
[----:B------:R-:W0:Y:S01]  /*ba30*/  LDGDEPBAR ;  /* 0x00000000000079af */ /* 0x000e220000000000 */
[----:B------:R-:W-:-:S04]  /*ba40*/  LEA R234, P1, R10, R234, 0x1 ;  /* 0x000000ea0aea7211 */ /* 0x000fc800078208ff */
[----:B------:R-:W-:-:S09]  /*ba50*/  LEA.HI.X R235, R10, R235, R8, 0x1, P1 ;  /* 0x000000eb0aeb7211 */ /* 0x000fd200008f0c08 */
.L_x_773:
[----:B-12---:R-:W-:Y:S01]  /*ba60*/  FMNMX.FTZ R6, R2, R31, !PT ;  /* 0x0000001f02067209 */ /* 0x006fe20007810000 */
[----:B------:R-:W-:Y:S01]  /*ba70*/  LDSM.16.MT88.4 R16, [R202+0xc000] ;  /* 0x00c00000ca10783b */ /* 0x000fe20000004200 */
[----:B------:R-:W-:Y:S02]  /*ba80*/  FMNMX.FTZ R4, R0, R13, !PT ;  /* 0x0000000d00047209 */ /* 0x000fe40007810000 */
[----:B------:R-:W-:Y:S01]  /*ba90*/  FMNMX.FTZ R6, R29, R6, !PT ;  /* 0x000000061d067209 */ /* 0x000fe20007810000 */
[----:B------:R-:W-:Y:S01]  /*baa0*/  LDSM.16.MT88.4 R40, [R204+0x10000] ;  /* 0x01000000cc28783b */ /* 0x000fe20000004200 */
[----:B------:R-:W-:Y:S02]  /*bab0*/  FMNMX.FTZ R4, R27, R4, !PT ;  /* 0x000000041b047209 */ /* 0x000fe40007810000 */
[----:B------:R-:W-:Y:S01]  /*bac0*/  FMNMX.FTZ R6, R25, R6, !PT ;  /* 0x0000000619067209 */ /* 0x000fe20007810000 */
[----:B------:R-:W-:Y:S01]  /*bad0*/  LDSM.16.MT88.4 R32, [R200+0xc000] ;  /* 0x00c00000c820783b */ /* 0x000fe20000004200 */
[----:B------:R-:W-:-:S02]  /*bae0*/  FMNMX.FTZ R4, R9, R4, !PT ;  /* 0x0000000409047209 */ /* 0x000fc40007810000 */
[----:B------:R-:W-:Y:S01]  /*baf0*/  FMNMX.FTZ R6, R21, R6, !PT ;  /* 0x0000000615067209 */ /* 0x000fe20007810000 */
[----:B------:R-:W-:Y:S01]  /*bb00*/  LDSM.16.MT88.4 R56, [R202+0x10000] ;  /* 0x01000000ca38783b */ /* 0x000fe20000004200 */
[----:B------:R-:W-:Y:S02]  /*bb10*/  FMNMX.FTZ R5, R23, R4, !PT ;  /* 0x0000000417057209 */ /* 0x000fe40007810000 */
[----:B------:R-:W-:Y:S01]  /*bb20*/  FMNMX.FTZ R6, R37, R6, !PT ;  /* 0x0000000625067209 */ /* 0x000fe20007810000 */
[----:B------:R-:W-:Y:S01]  /*bb30*/  LDSM.16.MT88.4 R64, [R201+0x10000] ;  /* 0x01000000c940783b */ /* 0x000fe20000004200 */
[----:B------:R-:W-:Y:S02]  /*bb40*/  FMNMX.FTZ R4, R52, R5, !PT ;  /* 0x0000000534047209 */ /* 0x000fe40007810000 */
[----:B------:R-:W-:Y:S02]  /*bb50*/  FMNMX.FTZ R6, R47, R6, !PT ;  /* 0x000000062f067209 */ /* 0x000fe40007810000 */
[----:B------:R-:W-:-:S02]  /*bb60*/  FMNMX.FTZ R4, R63, R4, !PT ;  /* 0x000000043f047209 */ /* 0x000fc40007810000 */
[----:B------:R-:W-:Y:S02]  /*bb70*/  FMNMX.FTZ R6, R45, R6, !PT ;  /* 0x000000062d067209 */ /* 0x000fe40007810000 */
[----:B------:R-:W-:Y:S02]  /*bb80*/  FMNMX.FTZ R4, R55, R4, !PT ;  /* 0x0000000437047209 */ /* 0x000fe40007810000 */
[----:B------:R-:W-:Y:S02]  /*bb90*/  FMNMX.FTZ R7, R53, R6, !PT ;  /* 0x0000000635077209 */ /* 0x000fe40007810000 */
        /* <DEDUP_REMOVED lines=48> */
[----:B------:R-:W-:-:S03]  /*bea0*/  FMNMX.FTZ R7, R136, R7, !PT ;  /* 0x0000000788077209 */ /* 0x000fc60007810000 */
[----:B------:R-:W1:Y:S04]  /*beb0*/  SHFL.BFLY PT, R5, R6, 0x2, 0x1f ;  /* 0x0c401f0006057f89 */ /* 0x000e6800000e0000 */
[----:B------:R-:W2:Y:S01]  /*bec0*/  SHFL.BFLY PT, R4, R7, 0x2, 0x1f ;  /* 0x0c401f0007047f89 */ /* 0x000ea200000e0000 */
[----:B-1----:R-:W-:Y:S02]  /*bed0*/  FMNMX.FTZ R5, R6, R5, !PT ;  /* 0x0000000506057209 */ /* 0x002fe40007810000 */
[----:B--2---:R-:W-:-:S03]  /*bee0*/  FMNMX.FTZ R4, R7, R4, !PT ;  /* 0x0000000407047209 */ /* 0x004fc60007810000 */
[----:B------:R-:W1:Y:S04]  /*bef0*/  SHFL.BFLY PT, R148, R5, 0x1, 0x1f ;  /* 0x0c201f0005947f89 */ /* 0x000e6800000e0000 */
[----:B------:R-:W2:Y:S01]  /*bf00*/  SHFL.BFLY PT, R147, R4, 0x1, 0x1f ;  /* 0x0c201f0004937f89 */ /* 0x000ea200000e0000 */
[----:B-1----:R-:W-:-:S04]  /*bf10*/  FMNMX.FTZ R148, R5, R148, !PT ;  /* 0x0000009405947209 */ /* 0x002fc80007810000 */
[C---:B------:R-:W-:Y:S01]  /*bf20*/  FSETP.NEU.FTZ.AND P2, PT, R148.reuse, -INF , PT ;  /* 0xff8000009400780b */ /* 0x040fe20003f5d000 */
[----:B------:R-:W-:Y:S01]  /*bf30*/  FMUL.FTZ R152, R148, UR10 ;  /* 0x0000000a94987c20 */ /* 0x000fe20008410000 */
[----:B--2---:R-:W-:Y:S02]  /*bf40*/  FMNMX.FTZ R147, R4, R147, !PT ;  /* 0x0000009304937209 */ /* 0x004fe40007810000 */
[----:B------:R-:W-:Y:S02]  /*bf50*/  FSEL R5, R148, RZ, P2 ;  /* 0x000000ff94057208 */ /* 0x000fe40001000000 */
[C---:B------:R-:W-:Y:S01]  /*bf60*/  FSETP.NEU.FTZ.AND P1, PT, R147.reuse, -INF , PT ;  /* 0xff8000009300780b */ /* 0x040fe20003f3d000 */
[C---:B------:R-:W-:Y:S01]  /*bf70*/  FMUL.FTZ R142, R147.reuse, UR10 ;  /* 0x0000000a938e7c20 */ /* 0x040fe20008410000 */
[----:B------:R-:W-:Y:S01]  /*bf80*/  FSEL R152, R152, RZ, P2 ;  /* 0x000000ff98987208 */ /* 0x000fe20001000000 */
[----:B------:R-:W-:Y:S01]  /*bf90*/  FADD.FTZ R4, R2, -R5 ;  /* 0x8000000502047221 */ /* 0x000fe20000010000 */
[----:B------:R-:W-:-:S02]  /*bfa0*/  FSEL R5, R147, RZ, P1 ;  /* 0x000000ff93057208 */ /* 0x000fc40000800000 */
[----:B------:R-:W-:Y:S01]  /*bfb0*/  FSEL R142, R142, RZ, P1 ;  /* 0x000000ff8e8e7208 */ /* 0x000fe20000800000 */
[--C-:B------:R-:W-:Y:S01]  /*bfc0*/  FFMA.FTZ R146, R31, UR10, -R152.reuse ;  /* 0x0000000a1f927c23 */ /* 0x100fe20008010898 */
[--C-:B------:R-:W-:Y:S01]  /*bfd0*/  FFMA.FTZ R145, R29, UR10, -R152.reuse ;  /* 0x0000000a1d917c23 */ /* 0x100fe20008010898 */
[----:B------:R-:W-:Y:S01]  /*bfe0*/  FADD.FTZ R5, R0, -R5 ;  /* 0x8000000500057221 */ /* 0x000fe20000010000 */
[--C-:B------:R-:W-:Y:S01]  /*bff0*/  FFMA.FTZ R144, R25, UR10, -R152.reuse ;  /* 0x0000000a19907c23 */ /* 0x100fe20008010898 */
[----:B------:R-:W-:Y:S01]  /*c000*/  FFMA.FTZ R143, R21, UR10, -R152 ;  /* 0x0000000a158f7c23 */ /* 0x000fe20008010898 */
[--C-:B------:R-:W-:Y:S01]  /*c010*/  FFMA.FTZ R141, R13, UR10, -R142.reuse ;  /* 0x0000000a0d8d7c23 */ /* 0x100fe2000801088e */
[--C-:B------:R-:W-:Y:S01]  /*c020*/  FFMA.FTZ R140, R27, UR10, -R142.reuse ;  /* 0x0000000a1b8c7c23 */ /* 0x100fe2000801088e */
[--C-:B------:R-:W-:Y:S01]  /*c030*/  FFMA.FTZ R139, R9, UR10, -R142.reuse ;  /* 0x0000000a098b7c23 */ /* 0x100fe2000801088e */
[----:B------:R-:W-:Y:S01]  /*c040*/  FFMA.FTZ R2, R23, UR10, -R142 ;  /* 0x0000000a17027c23 */ /* 0x000fe2000801088e */
[----:B------:R-:W-:Y:S01]  /*c050*/  FMUL.FTZ R149, R4, UR10 ;  /* 0x0000000a04957c20 */ /* 0x000fe20008410000 */
[----:B------:R-:W-:Y:S01]  /*c060*/  FMUL.FTZ R0, R5, UR10 ;  /* 0x0000000a05007c20 */ /* 0x000fe20008410000 */
[----:B------:R-:W-:Y:S01]  /*c070*/  MUFU.EX2 R146, R146 ;  /* 0x0000009200927308 */ /* 0x000fe20000000800 */
[----:B------:R-:W1:Y:S01]  /*c080*/  LDSM.16.MT88.4 R8, [R204+0xc000] ;  /* 0x00c00000cc08783b */ /* 0x000e620000004200 */
[--C-:B------:R-:W-:Y:S01]  /*c090*/  FFMA.FTZ R150, R47, UR10, -R152.reuse ;  /* 0x0000000a2f967c23 */ /* 0x100fe20008010898 */
[--C-:B------:R-:W-:Y:S01]  /*c0a0*/  FFMA.FTZ R153, R45, UR10, -R152.reuse ;  /* 0x0000000a2d997c23 */ /* 0x100fe20008010898 */
[----:B------:R-:W-:Y:S01]  /*c0b0*/  FFMA.FTZ R151, R37, UR10, -R152 ;  /* 0x0000000a25977c23 */ /* 0x000fe20008010898 */
[----:B------:R-:W2:Y:S01]  /*c0c0*/  LDSM.16.MT88.4 R24, [R201+0xc000] ;  /* 0x00c00000c918783b */ /* 0x000ea20000004200 */
[----:B------:R-:W-:Y:S01]  /*c0d0*/  FFMA.FTZ R52, R52, UR10, -R142 ;  /* 0x0000000a34347c23 */ /* 0x000fe2000801088e */
[----:B------:R-:W-:Y:S01]  /*c0e0*/  FFMA.FTZ R154, R187, UR10, -R152 ;  /* 0x0000000abb9a7c23 */ /* 0x000fe20008010898 */
[----:B------:R-:W3:Y:S01]  /*c0f0*/  MUFU.EX2 R145, R145 ;  /* 0x0000009100917308 */ /* 0x000ee20000000800 */
[--C-:B------:R-:W-:Y:S01]  /*c100*/  FFMA.FTZ R187, R243, UR10, -R142.reuse ;  /* 0x0000000af3bb7c23 */ /* 0x100fe2000801088e */
[----:B------:R-:W-:Y:S01]  /*c110*/  FFMA.FTZ R158, R233, UR10, -R142 ;  /* 0x0000000ae99e7c23 */ /* 0x000fe2000801088e */
[--C-:B------:R-:W-:Y:S01]  /*c120*/  FFMA.FTZ R181, R181, UR10, -R152.reuse ;  /* 0x0000000ab5b57c23 */ /* 0x100fe20008010898 */
[----:B------:R-:W-:Y:S01]  /*c130*/  FFMA.FTZ R171, R171, UR10, -R152 ;  /* 0x0000000aabab7c23 */ /* 0x000fe20008010898 */
[--C-:B------:R-:W-:Y:S01]  /*c140*/  FFMA.FTZ R177, R177, UR10, -R142.reuse ;  /* 0x0000000ab1b17c23 */ /* 0x100fe2000801088e */
[----:B------:R-:W-:Y:S01]  /*c150*/  FFMA.FTZ R173, R173, UR10, -R142 ;  /* 0x0000000aadad7c23 */ /* 0x000fe2000801088e */
[--C-:B------:R-:W-:Y:S01]  /*c160*/  FFMA.FTZ R165, R165, UR10, -R152.reuse ;  /* 0x0000000aa5a57c23 */ /* 0x100fe20008010898 */
[----:B------:R-:W-:Y:S01]  /*c170*/  MUFU.EX2 R144, R144 ;  /* 0x0000009000907308 */ /* 0x000fe20000000800 */
[----:B------:R-:W-:Y:S01]  /*c180*/  FFMA.FTZ R161, R161, UR10, -R152 ;  /* 0x0000000aa1a17c23 */ /* 0x000fe20008010898 */
[----:B------:R-:W-:Y:S01]  /*c190*/  FFMA.FTZ R159, R159, UR10, -R142 ;  /* 0x0000000a9f9f7c23 */ /* 0x000fe2000801088e */
[--C-:B------:R-:W-:Y:S01]  /*c1a0*/  FFMA.FTZ R3, R3, UR10, -R152.reuse ;  /* 0x0000000a03037c23 */ /* 0x100fe20008010898 */
[--C-:B------:R-:W-:Y:S01]  /*c1b0*/  FFMA.FTZ R134, R134, UR10, -R152.reuse ;  /* 0x0000000a86867c23 */ /* 0x100fe20008010898 */
[--C-:B------:R-:W-:Y:S01]  /*c1c0*/  FFMA.FTZ R133, R133, UR10, -R152.reuse ;  /* 0x0000000a85857c23 */ /* 0x100fe20008010898 */
[----:B------:R-:W-:Y:S01]  /*c1d0*/  FFMA.FTZ R132, R132, UR10, -R152 ;  /* 0x0000000a84847c23 */ /* 0x000fe20008010898 */
[--C-:B------:R-:W-:Y:S01]  /*c1e0*/  FFMA.FTZ R135, R135, UR10, -R142.reuse ;  /* 0x0000000a87877c23 */ /* 0x100fe2000801088e */
[----:B------:R-:W4:Y:S01]  /*c1f0*/  MUFU.EX2 R143, R143 ;  /* 0x0000008f008f7308 */ /* 0x000f220000000800 */
[----:B---3--:R-:W-:Y:S01]  /*c200*/  F2FP.BF16.F32.PACK_AB R4, R145, R146 ;  /* 0x000000929104723e */ /* 0x008fe200000010ff */
[--C-:B------:R-:W-:Y:S01]  /*c210*/  FFMA.FTZ R138, R138, UR10, -R142.reuse ;  /* 0x0000000a8a8a7c23 */ /* 0x100fe2000801088e */
[--C-:B------:R-:W-:Y:S01]  /*c220*/  FFMA.FTZ R137, R137, UR10, -R142.reuse ;  /* 0x0000000a89897c23 */ /* 0x100fe2000801088e */
[----:B------:R-:W-:-:S04]  /*c230*/  FFMA.FTZ R136, R136, UR10, -R142 ;  /* 0x0000000a88887c23 */ /* 0x000fc8000801088e */
[----:B------:R-:W-:Y:S08]  /*c240*/  MUFU.EX2 R141, R141 ;  /* 0x0000008d008d7308 */ /* 0x000ff00000000800 */
[----:B------:R-:W3:Y:S01]  /*c250*/  MUFU.EX2 R140, R140 ;  /* 0x0000008c008c7308 */ /* 0x000ee20000000800 */
[----:B----4-:R-:W-:-:S07]  /*c260*/  F2FP.BF16.F32.PACK_AB R6, R143, R144 ;  /* 0x000000908f06723e */ /* 0x010fce00000010ff */
[----:B------:R-:W-:Y:S08]  /*c270*/  MUFU.EX2 R139, R139 ;  /* 0x0000008b008b7308 */ /* 0x000ff00000000800 */
[----:B------:R-:W4:Y:S01]  /*c280*/  MUFU.EX2 R2, R2 ;  /* 0x0000000200027308 */ /* 0x000f220000000800 */
[----:B---3--:R-:W-:-:S07]  /*c290*/  F2FP.BF16.F32.PACK_AB R5, R140, R141 ;  /* 0x0000008d8c05723e */ /* 0x008fce00000010ff */
[----:B------:R-:W3:Y:S08]  /*c2a0*/  MUFU.EX2 R149, R149 ;  /* 0x0000009500957308 */ /* 0x000ef00000000800 */
[----:B------:R-:W5:Y:S01]  /*c2b0*/  MUFU.EX2 R0, R0 ;  /* 0x0000000000007308 */ /* 0x000f620000000800 */
[----:B----4-:R-:W-:-:S07]  /*c2c0*/  F2FP.BF16.F32.PACK_AB R7, R2, R139 ;  /* 0x0000008b0207723e */ /* 0x010fce00000010ff */
[----:B------:R-:W-:Y:S01]  /*c2d0*/  MUFU.EX2 R151, R151 ;  /* 0x0000009700977308 */ /* 0x000fe20000000800 */
[-C--:B---3--:R-:W-:Y:S01]  /*c2e0*/  FMUL.FTZ R20, R72, R149.reuse ;  /* 0x0000009548147220 */ /* 0x088fe20000410000 */
[-C--:B------:R-:W-:Y:S01]  /*c2f0*/  FMUL.FTZ R21, R73, R149.reuse ;  /* 0x0000009549157220 */ /* 0x080fe20000410000 */
[-C--:B------:R-:W-:Y:S01]  /*c300*/  FMUL.FTZ R76, R76, R149.reuse ;  /* 0x000000954c4c7220 */ /* 0x080fe20000410000 */
[-C--:B------:R-:W-:Y:S01]  /*c310*/  FMUL.FTZ R77, R77, R149.reuse ;  /* 0x000000954d4d7220 */ /* 0x080fe20000410000 */
[-C--:B------:R-:W-:Y:S01]  /*c320*/  FMUL.FTZ R44, R96, R149.reuse ;  /* 0x00000095602c7220 */ /* 0x080fe20000410000 */
[-C--:B------:R-:W-:Y:S01]  /*c330*/  FMUL.FTZ R45, R97, R149.reuse ;  /* 0x00000095612d7220 */ /* 0x080fe20000410000 */
[-C--:B------:R-:W-:Y:S01]  /*c340*/  FMUL.FTZ R28, R80, R149.reuse ;  /* 0x00000095501c7220 */ /* 0x080fe20000410000 */
[-C--:B------:R-:W-:Y:S01]  /*c350*/  FMUL.FTZ R29, R81, R149.reuse ;  /* 0x00000095511d7220 */ /* 0x080fe20000410000 */
[-C--:B-----5:R-:W-:Y:S01]  /*c360*/  FMUL.FTZ R22, R74, R0.reuse ;  /* 0x000000004a167220 */ /* 0x0a0fe20000410000 */
[-C--:B------:R-:W-:Y:S01]  /*c370*/  FMUL.FTZ R23, R75, R0.reuse ;  /* 0x000000004b177220 */ /* 0x080fe20000410000 */
[-C--:B------:R-:W-:Y:S01]  /*c380*/  FMUL.FTZ R78, R78, R0.reuse ;  /* 0x000000004e4e7220 */ /* 0x080fe20000410000 */
[-C--:B------:R-:W-:Y:S01]  /*c390*/  FMUL.FTZ R79, R79, R0.reuse ;  /* 0x000000004f4f7220 */ /* 0x080fe20000410000 */
[-C--:B------:R-:W-:Y:S01]  /*c3a0*/  FMUL.FTZ R46, R98, R0.reuse ;  /* 0x00000000622e7220 */ /* 0x080fe20000410000 */
[-C--:B------:R-:W-:Y:S01]  /*c3b0*/  FMUL.FTZ R47, R99, R0.reuse ;  /* 0x00000000632f7220 */ /* 0x080fe20000410000 */
[-C--:B------:R-:W-:Y:S01]  /*c3c0*/  FMUL.FTZ R30, R82, R0.reuse ;  /* 0x00000000521e7220 */ /* 0x080fe20000410000 */
[-C--:B------:R-:W-:Y:S01]  /*c3d0*/  FMUL.FTZ R31, R83, R0.reuse ;  /* 0x00000000531f7220 */ /* 0x080fe20000410000 */
[C---:B------:R-:W-:Y:S01]  /*c3e0*/  HMMA.16816.F32.BF16 R20, R4.reuse, R16, R20 ;  /* 0x000000100414723c */ /* 0x040fe20000041814 */
[-C--:B------:R-:W-:Y:S01]  /*c3f0*/  FMUL.FTZ R48, R100, R149.reuse ;  /* 0x0000009564307220 */ /* 0x080fe20000410000 */
[-C--:B------:R-:W-:Y:S01]  /*c400*/  FMUL.FTZ R49, R101, R149.reuse ;  /* 0x0000009565317220 */ /* 0x080fe20000410000 */
[-C--:B------:R-:W-:Y:S01]  /*c410*/  FMUL.FTZ R50, R102, R0.reuse ;  /* 0x0000000066327220 */ /* 0x080fe20000410000 */
[-C--:B------:R-:W-:Y:S01]  /*c420*/  FMUL.FTZ R51, R103, R0.reuse ;  /* 0x0000000067337220 */ /* 0x080fe20000410000 */
[-C--:B------:R-:W-:Y:S01]  /*c430*/  FMUL.FTZ R12, R128, R149.reuse ;  /* 0x00000095800c7220 */ /* 0x080fe20000410000 */
[C---:B------:R-:W-:Y:S01]  /*c440*/  HMMA.16816.F32.BF16 R16, R4.reuse, R18, R76 ;  /* 0x000000120410723c */ /* 0x040fe2000004184c */
[----:B------:R-:W3:Y:S01]  /*c450*/  LDSM.16.MT88.4 R76, [R204+0xc800] ;  /* 0x00c80000cc4c783b */ /* 0x000ee20000004200 */
[-C--:B------:R-:W-:Y:S01]  /*c460*/  FMUL.FTZ R13, R129, R149.reuse ;  /* 0x00000095810d7220 */ /* 0x080fe20000410000 */
[-C--:B------:R-:W-:Y:S01]  /*c470*/  FMUL.FTZ R14, R130, R0.reuse ;  /* 0x00000000820e7220 */ /* 0x080fe20000410000 */
[-C--:B------:R-:W-:Y:S01]  /*c480*/  FMUL.FTZ R15, R131, R0.reuse ;  /* 0x00000000830f7220 */ /* 0x080fe20000410000 */
[----:B------:R-:W4:Y:S01]  /*c490*/  LDSM.16.MT88.4 R80, [R202+0xc800] ;  /* 0x00c80000ca50783b */ /* 0x000f220000004200 */
[-C--:B------:R-:W-:Y:S01]  /*c4a0*/  FMUL.FTZ R68, R68, R149.reuse ;  /* 0x0000009544447220 */ /* 0x080fe20000410000 */
[-C--:B------:R-:W-:Y:S01]  /*c4b0*/  FMUL.FTZ R69, R69, R149.reuse ;  /* 0x0000009545457220 */ /* 0x080fe20000410000 */
[-C--:B------:R-:W-:Y:S01]  /*c4c0*/  FMUL.FTZ R70, R70, R0.reuse ;  /* 0x0000000046467220 */ /* 0x080fe20000410000 */
[-C--:B------:R-:W-:Y:S01]  /*c4d0*/  FMUL.FTZ R71, R71, R0.reuse ;  /* 0x0000000047477220 */ /* 0x080fe20000410000 */
[----:B------:R-:W-:Y:S01]  /*c4e0*/  FFMA.FTZ R100, R53, UR10, -R152 ;  /* 0x0000000a35647c23 */ /* 0x000fe20008010898 */
[--C-:B------:R-:W-:Y:S01]  /*c4f0*/  FFMA.FTZ R101, R63, UR10, -R142.reuse ;  /* 0x0000000a3f657c23 */ /* 0x100fe2000801088e */
[--C-:B------:R-:W-:Y:S01]  /*c500*/  FFMA.FTZ R103, R55, UR10, -R142.reuse ;  /* 0x0000000a37677c23 */ /* 0x100fe2000801088e */
[----:B------:R-:W-:Y:S01]  /*c510*/  FFMA.FTZ R102, R61, UR10, -R142 ;  /* 0x0000000a3d667c23 */ /* 0x000fe2000801088e */
[C---:B------:R-:W-:Y:S01]  /*c520*/  HMMA.16816.F32.BF16 R44, R4.reuse, R40, R44 ;  /* 0x00000028042c723c */ /* 0x040fe2000004182c */
[----:B------:R-:W5:Y:S01]  /*c530*/  MUFU.EX2 R150, R150 ;  /* 0x0000009600967308 */ /* 0x000f620000000800 */
[-C--:B------:R-:W-:Y:S01]  /*c540*/  FMUL.FTZ R36, R88, R149.reuse ;  /* 0x0000009558247220 */ /* 0x080fe20000410000 */
[-C--:B------:R-:W-:Y:S01]  /*c550*/  FMUL.FTZ R37, R89, R149.reuse ;  /* 0x0000009559257220 */ /* 0x080fe20000410000 */
[-C--:B------:R-:W-:Y:S01]  /*c560*/  FMUL.FTZ R38, R90, R0.reuse ;  /* 0x000000005a267220 */ /* 0x080fe20000410000 */
[-C--:B------:R-:W-:Y:S01]  /*c570*/  FMUL.FTZ R39, R91, R0.reuse ;  /* 0x000000005b277220 */ /* 0x080fe20000410000 */
[C---:B------:R-:W-:Y:S01]  /*c580*/  HMMA.16816.F32.BF16 R40, R4.reuse, R42, R48 ;  /* 0x0000002a0428723c */ /* 0x040fe20000041830 */
[----:B------:R-:W4:Y:S01]  /*c590*/  LDSM.16.MT88.4 R88, [R200+0x10000] ;  /* 0x01000000c858783b */ /* 0x000f220000004200 */
[-C--:B------:R-:W-:Y:S01]  /*c5a0*/  FMUL.FTZ R84, R84, R149.reuse ;  /* 0x0000009554547220 */ /* 0x080fe20000410000 */
[----:B------:R-:W-:Y:S01]  /*c5b0*/  MUFU.EX2 R153, R153 ;  /* 0x0000009900997308 */ /* 0x000fe20000000800 */
[-C--:B------:R-:W-:Y:S01]  /*c5c0*/  FMUL.FTZ R85, R85, R149.reuse ;  /* 0x0000009555557220 */ /* 0x080fe20000410000 */
[-C--:B------:R-:W-:Y:S01]  /*c5d0*/  FMUL.FTZ R86, R86, R0.reuse ;  /* 0x0000000056567220 */ /* 0x080fe20000410000 */
[C---:B-1----:R-:W-:Y:S01]  /*c5e0*/  HMMA.16816.F32.BF16 R12, R4.reuse, R8, R12 ;  /* 0x00000008040c723c */ /* 0x042fe2000004180c */
[-C--:B------:R-:W-:Y:S01]  /*c5f0*/  FMUL.FTZ R48, R104, R149.reuse ;  /* 0x0000009568307220 */ /* 0x080fe20000410000 */
[-C--:B------:R-:W-:Y:S01]  /*c600*/  FMUL.FTZ R87, R87, R0.reuse ;  /* 0x0000000057577220 */ /* 0x080fe20000410000 */
[-C--:B------:R-:W-:Y:S01]  /*c610*/  FMUL.FTZ R92, R92, R149.reuse ;  /* 0x000000955c5c7220 */ /* 0x080fe20000410000 */
[----:B------:R-:W-:Y:S01]  /*c620*/  FMUL.FTZ R93, R93, R149 ;  /* 0x000000955d5d7220 */ /* 0x000fe20000410000 */
[----:B------:R-:W1:Y:S01]  /*c630*/  MUFU.EX2 R100, R100 ;  /* 0x0000006400647308 */ /* 0x000e620000000800 */
[C---:B------:R-:W-:Y:S01]  /*c640*/  HMMA.16816.F32.BF16 R8, R4.reuse, R10, R68 ;  /* 0x0000000a0408723c */ /* 0x040fe20000041844 */
[----:B-----5:R-:W-:Y:S01]  /*c650*/  F2FP.BF16.F32.PACK_AB R72, R150, R151 ;  /* 0x000000979648723e */ /* 0x020fe200000010ff */
[----:B------:R-:W-:Y:S01]  /*c660*/  LDSM.16.MT88.4 R68, [R200+0xc800] ;  /* 0x00c80000c844783b */ /* 0x000fe20000004200 */
[-C--:B------:R-:W-:Y:S01]  /*c670*/  FMUL.FTZ R94, R94, R0.reuse ;  /* 0x000000005e5e7220 */ /* 0x080fe20000410000 */
[-C--:B------:R-:W-:Y:S01]  /*c680*/  FMUL.FTZ R95, R95, R0.reuse ;  /* 0x000000005f5f7220 */ /* 0x080fe20000410000 */
[-C--:B------:R-:W-:Y:S01]  /*c690*/  FMUL.FTZ R49, R105, R149.reuse ;  /* 0x0000009569317220 */ /* 0x080fe20000410000 */
[C---:B--2---:R-:W-:Y:S01]  /*c6a0*/  HMMA.16816.F32.BF16 R28, R4.reuse, R24, R28 ;  /* 0x00000018041c723c */ /* 0x044fe2000004181c */
[----:B------:R2:W-:Y:S01]  /*c6b0*/  MUFU.EX2 R104, R52 ;  /* 0x0000003400687308 */ /* 0x0005e20000000800 */
[-C--:B------:R-:W-:Y:S01]  /*c6c0*/  FMUL.FTZ R50, R106, R0.reuse ;  /* 0x000000006a327220 */ /* 0x080fe20000410000 */
[-C--:B------:R-:W-:Y:S01]  /*c6d0*/  FMUL.FTZ R51, R107, R0.reuse ;  /* 0x000000006b337220 */ /* 0x080fe20000410000 */
[-C--:B------:R-:W-:Y:S01]  /*c6e0*/  FMUL.FTZ R124, R124, R149.reuse ;  /* 0x000000957c7c7220 */ /* 0x080fe20000410000 */
[----:B------:R-:W-:Y:S01]  /*c6f0*/  FMUL.FTZ R125, R125, R149 ;  /* 0x000000957d7d7220 */ /* 0x000fe20000410000 */
[C---:B------:R-:W-:Y:S01]  /*c700*/  HMMA.16816.F32.BF16 R24, R4.reuse, R26, R84 ;  /* 0x0000001a0418723c */ /* 0x040fe20000041854 */
[----:B------:R-:W5:Y:S01]  /*c710*/  LDSM.16.MT88.4 R84, [R201+0xc800] ;  /* 0x00c80000c954783b */ /* 0x000f620000004200 */
[-C--:B------:R-:W-:Y:S01]  /*c720*/  FMUL.FTZ R126, R126, R0.reuse ;  /* 0x000000007e7e7220 */ /* 0x080fe20000410000 */
[----:B------:R-:W3:Y:S01]  /*c730*/  MUFU.EX2 R101, R101 ;  /* 0x0000006500657308 */ /* 0x000ee20000000800 */
[----:B-1----:R-:W-:Y:S01]  /*c740*/  F2FP.BF16.F32.PACK_AB R74, R100, R153 ;  /* 0x00000099644a723e */ /* 0x002fe200000010ff */
[-C--:B------:R-:W-:Y:S01]  /*c750*/  FMUL.FTZ R127, R127, R0.reuse ;  /* 0x000000007f7f7220 */ /* 0x080fe20000410000 */
[C---:B------:R-:W-:Y:S01]  /*c760*/  HMMA.16816.F32.BF16 R36, R4.reuse, R32, R36 ;  /* 0x000000200424723c */ /* 0x040fe20000041824 */
[-C--:B------:R-:W-:Y:S01]  /*c770*/  FMUL.FTZ R53, R109, R149.reuse ;  /* 0x000000956d357220 */ /* 0x080fe20000410000 */
[-C--:B------:R-:W-:Y:S01]  /*c780*/  FMUL.FTZ R54, R110, R0.reuse ;  /* 0x000000006e367220 */ /* 0x080fe20000410000 */
[-C--:B------:R-:W-:Y:S01]  /*c790*/  FMUL.FTZ R55, R111, R0.reuse ;  /* 0x000000006f377220 */ /* 0x080fe20000410000 */
[-C--:B------:R-:W-:Y:S01]  /*c7a0*/  FMUL.FTZ R120, R120, R149.reuse ;  /* 0x0000009578787220 */ /* 0x080fe20000410000 */
[----:B------:R-:W-:Y:S01]  /*c7b0*/  MUFU.EX2 R103, R103 ;  /* 0x0000006700677308 */ /* 0x000fe20000000800 */
[C---:B------:R-:W-:Y:S01]  /*c7c0*/  HMMA.16816.F32.BF16 R32, R4.reuse, R34, R92 ;  /* 0x000000220420723c */ /* 0x040fe2000004185c */
[-C--:B--2---:R-:W-:Y:S01]  /*c7d0*/  FMUL.FTZ R52, R108, R149.reuse ;  /* 0x000000956c347220 */ /* 0x084fe20000410000 */
[-C--:B------:R-:W-:Y:S01]  /*c7e0*/  FMUL.FTZ R121, R121, R149.reuse ;  /* 0x0000009579797220 */ /* 0x080fe20000410000 */
[-C--:B------:R-:W-:Y:S01]  /*c7f0*/  FMUL.FTZ R60, R112, R149.reuse ;  /* 0x00000095703c7220 */ /* 0x080fe20000410000 */
[-C--:B------:R-:W-:Y:S01]  /*c800*/  FMUL.FTZ R61, R113, R149.reuse ;  /* 0x00000095713d7220 */ /* 0x080fe20000410000 */
[----:B------:R-:W-:Y:S01]  /*c810*/  FMUL.FTZ R122, R122, R0 ;  /* 0x000000007a7a7220 */ /* 0x000fe20000410000 */
[C---:B------:R-:W-:Y:S01]  /*c820*/  HMMA.16816.F32.BF16 R48, R4.reuse, R56, R48 ;  /* 0x000000380430723c */ /* 0x040fe20000041830 */
[----:B------:R-:W1:Y:S01]  /*c830*/  MUFU.EX2 R102, R102 ;  /* 0x0000006600667308 */ /* 0x000e620000000800 */
[----:B---3--:R-:W-:Y:S01]  /*c840*/  F2FP.BF16.F32.PACK_AB R73, R101, R104 ;  /* 0x000000686549723e */ /* 0x008fe200000010ff */
[-C--:B------:R-:W-:Y:S01]  /*c850*/  FMUL.FTZ R123, R123, R0.reuse ;  /* 0x000000007b7b7220 */ /* 0x080fe20000410000 */
[-C--:B------:R-:W-:Y:S01]  /*c860*/  FMUL.FTZ R62, R114, R0.reuse ;  /* 0x00000000723e7220 */ /* 0x080fe20000410000 */
[-C--:B------:R-:W-:Y:S01]  /*c870*/  FMUL.FTZ R63, R115, R0.reuse ;  /* 0x00000000733f7220 */ /* 0x080fe20000410000 */
[C---:B------:R-:W-:Y:S01]  /*c880*/  HMMA.16816.F32.BF16 R56, R4.reuse, R58, R124 ;  /* 0x0000003a0438723c */ /* 0x040fe2000004187c */
[-C--:B------:R-:W-:Y:S01]  /*c890*/  FMUL.FTZ R116, R116, R149.reuse ;  /* 0x0000009574747220 */ /* 0x080fe20000410000 */
[----:B------:R-:W-:Y:S01]  /*c8a0*/  FMUL.FTZ R117, R117, R149 ;  /* 0x0000009575757220 */ /* 0x000fe20000410000 */
[-C--:B------:R-:W-:Y:S01]  /*c8b0*/  FMUL.FTZ R118, R118, R0.reuse ;  /* 0x0000000076767220 */ /* 0x080fe20000410000 */
[-C--:B------:R-:W-:Y:S01]  /*c8c0*/  FMUL.FTZ R119, R119, R0.reuse ;  /* 0x0000000077777220 */ /* 0x080fe20000410000 */
[--C-:B------:R-:W-:Y:S01]  /*c8d0*/  FFMA.FTZ R105, R180, UR10, -R152.reuse ;  /* 0x0000000ab4697c23 */ /* 0x100fe20008010898 */
[C---:B------:R-:W-:Y:S01]  /*c8e0*/  HMMA.16816.F32.BF16 R52, R4.reuse, R64, R52 ;  /* 0x000000400434723c */ /* 0x040fe20000041834 */
[--C-:B------:R-:W-:Y:S01]  /*c8f0*/  FFMA.FTZ R106, R176, UR10, -R152.reuse ;  /* 0x0000000ab06a7c23 */ /* 0x100fe20008010898 */
[--C-:B------:R-:W-:Y:S01]  /*c900*/  FFMA.FTZ R107, R174, UR10, -R152.reuse ;  /* 0x0000000aae6b7c23 */ /* 0x100fe20008010898 */
[----:B------:R-:W-:Y:S01]  /*c910*/  FFMA.FTZ R108, R170, UR10, -R152 ;  /* 0x0000000aaa6c7c23 */ /* 0x000fe20008010898 */
[--C-:B------:R-:W-:Y:S01]  /*c920*/  FFMA.FTZ R109, R182, UR10, -R142.reuse ;  /* 0x0000000ab66d7c23 */ /* 0x100fe2000801088e */
[--C-:B------:R-:W-:Y:S01]  /*c930*/  FFMA.FTZ R110, R178, UR10, -R142.reuse ;  /* 0x0000000ab26e7c23 */ /* 0x100fe2000801088e */
[----:B-1----:R-:W-:Y:S01]  /*c940*/  F2FP.BF16.F32.PACK_AB R75, R102, R103 ;  /* 0x00000067664b723e */ /* 0x002fe200000010ff */
[----:B------:R-:W-:Y:S01]  /*c950*/  HMMA.16816.F32.BF16 R64, R4, R66, R120 ;  /* 0x000000420440723c */ /* 0x000fe20000041878 */
[--C-:B------:R-:W-:Y:S01]  /*c960*/  FFMA.FTZ R111, R172, UR10, -R142.reuse ;  /* 0x0000000aac6f7c23 */ /* 0x100fe2000801088e */
[----:B------:R-:W-:Y:S01]  /*c970*/  FFMA.FTZ R112, R160, UR10, -R142 ;  /* 0x0000000aa0707c23 */ /* 0x000fe2000801088e */
[----:B------:R-:W-:Y:S01]  /*c980*/  MUFU.EX2 R105, R105 ;  /* 0x0000006900697308 */ /* 0x000fe20000000800 */
[----:B------:R-:W-:Y:S01]  /*c990*/  LDSM.16.MT88.4 R92, [R204+0xd000] ;  /* 0x00d00000cc5c783b */ /* 0x000fe20000004200 */
[--C-:B------:R-:W-:Y:S01]  /*c9a0*/  FFMA.FTZ R113, R168, UR10, -R152.reuse ;  /* 0x0000000aa8717c23 */ /* 0x100fe20008010898 */
[C---:B------:R-:W-:Y:S01]  /*c9b0*/  HMMA.16816.F32.BF16 R12, R72.reuse, R76, R12 ;  /* 0x0000004c480c723c */ /* 0x040fe2000004180c */
[--C-:B------:R-:W-:Y:S01]  /*c9c0*/  FFMA.FTZ R114, R164, UR10, -R152.reuse ;  /* 0x0000000aa4727c23 */ /* 0x100fe20008010898 */
[----:B------:R-:W-:Y:S01]  /*c9d0*/  LDSM.16.MT88.4 R96, [R201+0xd000] ;  /* 0x00d00000c960783b */ /* 0x000fe20000004200 */
[--C-:B------:R-:W-:Y:S01]  /*c9e0*/  FFMA.FTZ R115, R251, UR10, -R152.reuse ;  /* 0x0000000afb737c23 */ /* 0x100fe20008010898 */
[----:B------:R-:W-:Y:S01]  /*c9f0*/  FFMA.FTZ R120, R249, UR10, -R152 ;  /* 0x0000000af9787c23 */ /* 0x000fe20008010898 */
[----:B------:R-:W1:Y:S01]  /*ca00*/  MUFU.EX2 R106, R106 ;  /* 0x0000006a006a7308 */ /* 0x000e620000000800 */
[C---:B------:R-:W-:Y:S01]  /*ca10*/  HMMA.16816.F32.BF16 R8, R72.reuse, R78, R8 ;  /* 0x0000004e4808723c */ /* 0x040fe20000041808 */
[----:B------:R-:W2:Y:S01]  /*ca20*/  LDSM.16.MT88.4 R76, [R204+0x10800] ;  /* 0x01080000cc4c783b */ /* 0x000ea20000004200 */
[--C-:B------:R-:W-:Y:S01]  /*ca30*/  FFMA.FTZ R121, R166, UR10, -R142.reuse ;  /* 0x0000000aa6797c23 */ /* 0x100fe2000801088e */
[--C-:B------:R-:W-:Y:S01]  /*ca40*/  FFMA.FTZ R122, R156, UR10, -R142.reuse ;  /* 0x0000000a9c7a7c23 */ /* 0x100fe2000801088e */
[--C-:B------:R-:W-:Y:S01]  /*ca50*/  FFMA.FTZ R123, R162, UR10, -R142.reuse ;  /* 0x0000000aa27b7c23 */ /* 0x100fe2000801088e */
[----:B------:R-:W-:Y:S01]  /*ca60*/  FFMA.FTZ R124, R247, UR10, -R142 ;  /* 0x0000000af77c7c23 */ /* 0x000fe2000801088e */
[C---:B----4-:R-:W-:Y:S01]  /*ca70*/  HMMA.16816.F32.BF16 R20, R72.reuse, R80, R20 ;  /* 0x000000504814723c */ /* 0x050fe20000041814 */
[----:B------:R-:W-:Y:S01]  /*ca80*/  MUFU.EX2 R107, R107 ;  /* 0x0000006b006b7308 */ /* 0x000fe20000000800 */
[--C-:B------:R-:W-:Y:S01]  /*ca90*/  FFMA.FTZ R127, R191, UR10, -R152.reuse ;  /* 0x0000000abf7f7c23 */ /* 0x100fe20008010898 */
[--C-:B------:R-:W-:Y:S01]  /*caa0*/  FFMA.FTZ R125, R241, UR10, -R152.reuse ;  /* 0x0000000af17d7c23 */ /* 0x100fe20008010898 */
[----:B------:R-:W-:Y:S01]  /*cab0*/  FFMA.FTZ R126, R231, UR10, -R152 ;  /* 0x0000000ae77e7c23 */ /* 0x000fe20008010898 */
[--C-:B------:R-:W-:Y:S01]  /*cac0*/  FFMA.FTZ R156, R245, UR10, -R142.reuse ;  /* 0x0000000af59c7c23 */ /* 0x100fe2000801088e */
[----:B------:R-:W-:Y:S01]  /*cad0*/  HMMA.16816.F32.BF16 R16, R72, R82, R16 ;  /* 0x000000524810723c */ /* 0x000fe20000041810 */
[----:B------:R-:W3:Y:S01]  /*cae0*/  LDSM.16.MT88.4 R80, [R202+0x10800] ;  /* 0x01080000ca50783b */ /* 0x000ee20000004200 */
[----:B------:R-:W-:Y:S01]  /*caf0*/  FFMA.FTZ R191, R195, UR10, -R142 ;  /* 0x0000000ac3bf7c23 */ /* 0x000fe2000801088e */
[----:B------:R-:W-:Y:S01]  /*cb00*/  MUFU.EX2 R108, R108 ;  /* 0x0000006c006c7308 */ /* 0x000fe20000000800 */
[--C-:B------:R-:W-:Y:S01]  /*cb10*/  FFMA.FTZ R160, R185, UR10, -R152.reuse ;  /* 0x0000000ab9a07c23 */ /* 0x100fe20008010898 */
[----:B------:R-:W-:Y:S01]  /*cb20*/  FFMA.FTZ R162, R179, UR10, -R152 ;  /* 0x0000000ab3a27c23 */ /* 0x000fe20008010898 */
[C---:B------:R-:W-:Y:S01]  /*cb30*/  HMMA.16816.F32.BF16 R60, R4.reuse, R88, R60 ;  /* 0x00000058043c723c */ /* 0x040fe2000004183c */
[--C-:B------:R-:W-:Y:S01]  /*cb40*/  FFMA.FTZ R164, R183, UR10, -R142.reuse ;  /* 0x0000000ab7a47c23 */ /* 0x100fe2000801088e */
[----:B------:R-:W-:Y:S01]  /*cb50*/  FFMA.FTZ R166, R175, UR10, -R142 ;  /* 0x0000000aafa67c23 */ /* 0x000fe2000801088e */
[--C-:B------:R-:W-:Y:S01]  /*cb60*/  FFMA.FTZ R170, R157, UR10, -R152.reuse ;  /* 0x0000000a9daa7c23 */ /* 0x100fe20008010898 */
[----:B------:R-:W-:Y:S01]  /*cb70*/  FFMA.FTZ R168, R169, UR10, -R152 ;  /* 0x0000000aa9a87c23 */ /* 0x000fe20008010898 */
[----:B------:R-:W-:Y:S01]  /*cb80*/  MUFU.EX2 R109, R109 ;  /* 0x0000006d006d7308 */ /* 0x000fe20000000800 */
[----:B------:R-:W-:Y:S01]  /*cb90*/  HMMA.16816.F32.BF16 R4, R4, R90, R116 ;  /* 0x0000005a0404723c */ /* 0x000fe20000041874 */
[----:B------:R-:W4:Y:S01]  /*cba0*/  LDSM.16.MT88.4 R88, [R201+0x10800] ;  /* 0x01080000c958783b */ /* 0x000f220000004200 */
[--C-:B------:R-:W-:Y:S01]  /*cbb0*/  FFMA.FTZ R157, R167, UR10, -R142.reuse ;  /* 0x0000000aa79d7c23 */ /* 0x100fe2000801088e */
[--C-:B------:R-:W-:Y:S01]  /*cbc0*/  FFMA.FTZ R172, R163, UR10, -R142.reuse ;  /* 0x0000000aa3ac7c23 */ /* 0x100fe2000801088e */
[----:B------:R-:W-:Y:S01]  /*cbd0*/  FFMA.FTZ R174, R155, UR10, -R142 ;  /* 0x0000000a9bae7c23 */ /* 0x000fe2000801088e */
[----:B------:R-:W-:Y:S01]  /*cbe0*/  FFMA.FTZ R146, R237, R149, R146 ;  /* 0x00000095ed927223 */ /* 0x000fe20000010092 */
[----:B-----5:R-:W-:Y:S01]  /*cbf0*/  HMMA.16816.F32.BF16 R28, R72, R84, R28 ;  /* 0x00000054481c723c */ /* 0x020fe2000004181c */
[----:B------:R-:W5:Y:S01]  /*cc00*/  MUFU.EX2 R110, R110 ;  /* 0x0000006e006e7308 */ /* 0x000f620000000800 */
[----:B------:R-:W-:Y:S01]  /*cc10*/  FFMA.FTZ R141, R236, R0, R141 ;  /* 0x00000000ec8d7223 */ /* 0x000fe2000001008d */
[----:B------:R-:W-:-:S03]  /*cc20*/  FADD.FTZ R145, R145, R146 ;  /* 0x0000009291917221 */ /* 0x000fc60000010000 */
[C---:B------:R-:W-:Y:S01]  /*cc30*/  HMMA.16816.F32.BF16 R24, R72.reuse, R86, R24 ;  /* 0x000000564818723c */ /* 0x040fe20000041818 */
[----:B------:R-:W5:Y:S01]  /*cc40*/  LDSM.16.MT88.4 R84, [R200+0x10800] ;  /* 0x01080000c854783b */ /* 0x000f620000004200 */
[----:B------:R-:W-:Y:S01]  /*cc50*/  FADD.FTZ R140, R140, R141 ;  /* 0x0000008d8c8c7221 */ /* 0x000fe20000010000 */
[----:B------:R-:W-:Y:S01]  /*cc60*/  MUFU.EX2 R111, R111 ;  /* 0x0000006f006f7308 */ /* 0x000fe20000000800 */
[----:B------:R-:W-:Y:S02]  /*cc70*/  FADD.FTZ R144, R144, R145 ;  /* 0x0000009190907221 */ /* 0x000fe40000010000 */
[----:B------:R-:W-:Y:S01]  /*cc80*/  HMMA.16816.F32.BF16 R36, R72, R68, R36 ;  /* 0x000000444824723c */ /* 0x000fe20000041824 */
[----:B------:R-:W-:Y:S01]  /*cc90*/  FADD.FTZ R139, R139, R140 ;  /* 0x0000008c8b8b7221 */ /* 0x000fe20000010000 */
[----:B------:R-:W-:-:S03]  /*cca0*/  FADD.FTZ R144, R143, R144 ;  /* 0x000000908f907221 */ /* 0x000fc60000010000 */
[----:B------:R-:W5:Y:S01]  /*ccb0*/  MUFU.EX2 R112, R112 ;  /* 0x0000007000707308 */ /* 0x000f620000000800 */
[C---:B------:R-:W-:Y:S01]  /*ccc0*/  HMMA.16816.F32.BF16 R32, R72.reuse, R70, R32 ;  /* 0x000000464820723c */ /* 0x040fe20000041820 */
[----:B------:R-:W5:Y:S01]  /*ccd0*/  LDSM.16.MT88.4 R68, [R202+0xd000] ;  /* 0x00d00000ca44783b */ /* 0x000f620000004200 */
[----:B------:R-:W-:Y:S01]  /*cce0*/  FADD.FTZ R139, R2, R139 ;  /* 0x0000008b028b7221 */ /* 0x000fe20000010000 */
[----:B------:R-:W-:Y:S01]  /*ccf0*/  FADD.FTZ R151, R151, R144 ;  /* 0x0000009097977221 */ /* 0x000fe20000010000 */
[----:B------:R-:W-:Y:S02]  /*cd00*/  MOV R2, R148 ;  /* 0x0000009400027202 */ /* 0x000fe40000000f00 */
[----:B--2---:R-:W-:Y:S01]  /*cd10*/  HMMA.16816.F32.BF16 R44, R72, R76, R44 ;  /* 0x0000004c482c723c */ /* 0x004fe2000004182c */
[----:B------:R-:W-:Y:S01]  /*cd20*/  MUFU.EX2 R113, R113 ;  /* 0x0000007100717308 */ /* 0x000fe20000000800 */
[----:B------:R-:W-:Y:S01]  /*cd30*/  FADD.FTZ R104, R104, R139 ;  /* 0x0000008b68687221 */ /* 0x000fe20000010000 */
[----:B------:R-:W-:-:S03]  /*cd40*/  FADD.FTZ R150, R150, R151 ;  /* 0x0000009796967221 */ /* 0x000fc60000010000 */
[C---:B------:R-:W-:Y:S01]  /*cd50*/  HMMA.16816.F32.BF16 R40, R72.reuse, R78, R40 ;  /* 0x0000004e4828723c */ /* 0x040fe20000041828 */
[----:B------:R-:W2:Y:S01]  /*cd60*/  LDSM.16.MT88.4 R76, [R200+0xd000] ;  /* 0x00d00000c84c783b */ /* 0x000ea20000004200 */
[----:B------:R-:W-:Y:S01]  /*cd70*/  FADD.FTZ R104, R101, R104 ;  /* 0x0000006865687221 */ /* 0x000fe20000010000 */
[----:B------:R-:W-:Y:S01]  /*cd80*/  MUFU.EX2 R114, R114 ;  /* 0x0000007200727308 */ /* 0x000fe20000000800 */
[----:B------:R-:W-:Y:S02]  /*cd90*/  FADD.FTZ R153, R153, R150 ;  /* 0x0000009699997221 */ /* 0x000fe40000010000 */
[----:B---3--:R-:W-:Y:S01]  /*cda0*/  HMMA.16816.F32.BF16 R48, R72, R80, R48 ;  /* 0x000000504830723c */ /* 0x008fe20000041830 */
[----:B------:R-:W-:Y:S01]  /*cdb0*/  FADD.FTZ R103, R103, R104 ;  /* 0x0000006867677221 */ /* 0x000fe20000010000 */
[----:B------:R-:W-:-:S03]  /*cdc0*/  FADD.FTZ R100, R100, R153 ;  /* 0x0000009964647221 */ /* 0x000fc60000010000 */
[----:B------:R-:W-:Y:S01]  /*cdd0*/  MUFU.EX2 R115, R115 ;  /* 0x0000007300737308 */ /* 0x000fe20000000800 */
[----:B------:R-:W-:Y:S01]  /*cde0*/  HMMA.16816.F32.BF16 R56, R72, R82, R56 ;  /* 0x000000524838723c */ /* 0x000fe20000041838 */
[----:B------:R-:W3:Y:S01]  /*cdf0*/  LDSM.16.MT88.4 R80, [R204+0x11000] ;  /* 0x01100000cc50783b */ /* 0x000ee20000004200 */
[----:B------:R-:W-:-:S04]  /*ce00*/  FADD.FTZ R102, R102, R103 ;  /* 0x0000006766667221 */ /* 0x000fc80000010000 */
[C---:B----4-:R-:W-:Y:S01]  /*ce10*/  HMMA.16816.F32.BF16 R52, R72.reuse, R88, R52 ;  /* 0x000000584834723c */ /* 0x050fe20000041834 */
[----:B------:R-:W-:Y:S05]  /*ce20*/  MUFU.EX2 R120, R120 ;  /* 0x0000007800787308 */ /* 0x000fea0000000800 */
[C---:B------:R-:W-:Y:S01]  /*ce30*/  HMMA.16816.F32.BF16 R64, R72.reuse, R90, R64 ;  /* 0x0000005a4840723c */ /* 0x040fe20000041840 */
[----:B-1----:R-:W-:Y:S01]  /*ce40*/  F2FP.BF16.F32.PACK_AB R88, R106, R105 ;  /* 0x000000696a58723e */ /* 0x002fe200000010ff */
[----:B------:R-:W-:Y:S01]  /*ce50*/  FADD.FTZ R105, R105, R100 ;  /* 0x0000006469697221 */ /* 0x000fe20000010000 */
[----:B-----5:R-:W-:Y:S01]  /*ce60*/  F2FP.BF16.F32.PACK_AB R89, R110, R109 ;  /* 0x0000006d6e59723e */ /* 0x020fe200000010ff */
[----:B------:R-:W-:Y:S01]  /*ce70*/  MUFU.EX2 R121, R121 ;  /* 0x0000007900797308 */ /* 0x000fe20000000800 */
[----:B------:R-:W-:Y:S01]  /*ce80*/  FADD.FTZ R109, R109, R102 ;  /* 0x000000666d6d7221 */ /* 0x000fe20000010000 */
[----:B------:R-:W-:Y:S01]  /*ce90*/  HMMA.16816.F32.BF16 R60, R72, R84, R60 ;  /* 0x00000054483c723c */ /* 0x000fe2000004183c */
[----:B------:R-:W-:Y:S01]  /*cea0*/  F2FP.BF16.F32.PACK_AB R90, R108, R107 ;  /* 0x0000006b6c5a723e */ /* 0x000fe200000010ff */
[----:B------:R-:W-:Y:S01]  /*ceb0*/  FADD.FTZ R106, R106, R105 ;  /* 0x000000696a6a7221 */ /* 0x000fe20000010000 */
[----:B------:R-:W-:Y:S01]  /*cec0*/  F2FP.BF16.F32.PACK_AB R91, R112, R111 ;  /* 0x0000006f705b723e */ /* 0x000fe200000010ff */
[----:B------:R-:W-:-:S02]  /*ced0*/  FADD.FTZ R110, R110, R109 ;  /* 0x0000006d6e6e7221 */ /* 0x000fc40000010000 */
[----:B------:R-:W-:Y:S01]  /*cee0*/  HMMA.16816.F32.BF16 R4, R72, R86, R4 ;  /* 0x000000564804723c */ /* 0x000fe20000041804 */
[----:B------:R-:W-:Y:S01]  /*cef0*/  LDSM.16.MT88.4 R72, [R201+0x11000] ;  /* 0x01100000c948783b */ /* 0x000fe20000004200 */
[----:B------:R-:W-:Y:S01]  /*cf00*/  MUFU.EX2 R122, R122 ;  /* 0x0000007a007a7308 */ /* 0x000fe20000000800 */
[----:B------:R-:W-:Y:S01]  /*cf10*/  FADD.FTZ R107, R107, R106 ;  /* 0x0000006a6b6b7221 */ /* 0x000fe20000010000 */
[----:B------:R-:W-:Y:S01]  /*cf20*/  FADD.FTZ R111, R111, R110 ;  /* 0x0000006e6f6f7221 */ /* 0x000fe20000010000 */
[----:B------:R-:W-:Y:S01]  /*cf30*/  LDSM.16.MT88.4 R84, [R202+0xd800] ;  /* 0x00d80000ca54783b */ /* 0x000fe20000004200 */
[C---:B------:R-:W-:Y:S01]  /*cf40*/  HMMA.16816.F32.BF16 R20, R88.reuse, R68, R20 ;  /* 0x000000445814723c */ /* 0x040fe20000041814 */
[----:B------:R-:W-:Y:S01]  /*cf50*/  FADD.FTZ R108, R108, R107 ;  /* 0x0000006b6c6c7221 */ /* 0x000fe20000010000 */
[----:B------:R-:W-:Y:S02]  /*cf60*/  FADD.FTZ R112, R112, R111 ;  /* 0x0000006f70707221 */ /* 0x000fe40000010000 */
[----:B------:R-:W-:Y:S02]  /*cf70*/  MUFU.EX2 R123, R123 ;  /* 0x0000007b007b7308 */ /* 0x000fe40000000800 */
[C---:B------:R-:W-:Y:S01]  /*cf80*/  HMMA.16816.F32.BF16 R16, R88.reuse, R70, R16 ;  /* 0x000000465810723c */ /* 0x040fe20000041810 */
[----:B------:R-:W1:Y:S05]  /*cf90*/  LDSM.16.MT88.4 R68, [R202+0x11000] ;  /* 0x01100000ca44783b */ /* 0x000e6a0000004200 */
[C---:B--2---:R-:W-:Y:S01]  /*cfa0*/  HMMA.16816.F32.BF16 R36, R88.reuse, R76, R36 ;  /* 0x0000004c5824723c */ /* 0x044fe20000041824 */
[----:B------:R-:W-:Y:S05]  /*cfb0*/  MUFU.EX2 R124, R124 ;  /* 0x0000007c007c7308 */ /* 0x000fea0000000800 */
[C---:B------:R-:W-:Y:S01]  /*cfc0*/  HMMA.16816.F32.BF16 R32, R88.reuse, R78, R32 ;  /* 0x0000004e5820723c */ /* 0x040fe20000041820 */
[----:B------:R-:W2:Y:S02]  /*cfd0*/  LDSM.16.MT88.4 R76, [R200+0x11000] ;  /* 0x01100000c84c783b */ /* 0x000ea40000004200 */
[----:B------:R-:W-:Y:S03]  /*cfe0*/  MUFU.EX2 R125, R125 ;  /* 0x0000007d007d7308 */ /* 0x000fe60000000800 */
[C---:B---3--:R-:W-:Y:S05]  /*cff0*/  HMMA.16816.F32.BF16 R44, R88.reuse, R80, R44 ;  /* 0x00000050582c723c */ /* 0x048fea000004182c */
[----:B------:R-:W3:Y:S01]  /*d000*/  MUFU.EX2 R126, R126 ;  /* 0x0000007e007e7308 */ /* 0x000ee20000000800 */
[C---:B------:R-:W-:Y:S01]  /*d010*/  HMMA.16816.F32.BF16 R40, R88.reuse, R82, R40 ;  /* 0x000000525828723c */ /* 0x040fe20000041828 */
[----:B------:R-:W4:Y:S05]  /*d020*/  LDSM.16.MT88.4 R80, [R204+0xd800] ;  /* 0x00d80000cc50783b */ /* 0x000f2a0000004200 */
[C---:B------:R-:W-:Y:S01]  /*d030*/  HMMA.16816.F32.BF16 R12, R88.reuse, R92, R12 ;  /* 0x0000005c580c723c */ /* 0x040fe2000004180c */
[----:B------:R-:W-:Y:S05]  /*d040*/  MUFU.EX2 R127, R127 ;  /* 0x0000007f007f7308 */ /* 0x000fea0000000800 */
[----:B------:R-:W-:Y:S03]  /*d050*/  HMMA.16816.F32.BF16 R8, R88, R94, R8 ;  /* 0x0000005e5808723c */ /* 0x000fe60000041808 */
[----:B------:R-:W5:Y:S01]  /*d060*/  MUFU.EX2 R154, R154 ;  /* 0x0000009a009a7308 */ /* 0x000f620000000800 */
[----:B---3--:R-:W-:-:S02]  /*d070*/  F2FP.BF16.F32.PACK_AB R92, R126, R125 ;  /* 0x0000007d7e5c723e */ /* 0x008fc400000010ff */
[C---:B------:R-:W-:Y:S05]  /*d080*/  HMMA.16816.F32.BF16 R28, R88.reuse, R96, R28 ;  /* 0x00000060581c723c */ /* 0x040fea000004181c */
[----:B------:R-:W-:Y:S01]  /*d090*/  MUFU.EX2 R156, R156 ;  /* 0x0000009c009c7308 */ /* 0x000fe20000000800 */
[C---:B------:R-:W-:Y:S01]  /*d0a0*/  HMMA.16816.F32.BF16 R24, R88.reuse, R98, R24 ;  /* 0x000000625818723c */ /* 0x040fe20000041818 */
[----:B------:R-:W-:Y:S05]  /*d0b0*/  LDSM.16.MT88.4 R96, [R201+0x12800] ;  /* 0x01280000c960783b */ /* 0x000fea0000004200 */
[----:B-1----:R-:W-:Y:S01]  /*d0c0*/  HMMA.16816.F32.BF16 R48, R88, R68, R48 ;  /* 0x000000445830723c */ /* 0x002fe20000041830 */
[----:B------:R-:W1:Y:S01]  /*d0d0*/  MUFU.EX2 R187, R187 ;  /* 0x000000bb00bb7308 */ /* 0x000e620000000800 */
[----:B-----5:R-:W-:-:S04]  /*d0e0*/  F2FP.BF16.F32.PACK_AB R94, R154, R127 ;  /* 0x0000007f9a5e723e */ /* 0x020fc800000010ff */
[C---:B------:R-:W-:Y:S01]  /*d0f0*/  HMMA.16816.F32.BF16 R56, R88.reuse, R70, R56 ;  /* 0x000000465838723c */ /* 0x040fe20000041838 */
[----:B------:R-:W3:Y:S02]  /*d100*/  LDSM.16.MT88.4 R68, [R201+0xd800] ;  /* 0x00d80000c944783b */ /* 0x000ee40000004200 */
[----:B------:R-:W-:Y:S03]  /*d110*/  MUFU.EX2 R158, R158 ;  /* 0x0000009e009e7308 */ /* 0x000fe60000000800 */
[C---:B------:R-:W-:Y:S05]  /*d120*/  HMMA.16816.F32.BF16 R52, R88.reuse, R72, R52 ;  /* 0x000000485834723c */ /* 0x040fea0000041834 */
[----:B------:R-:W5:Y:S01]  /*d130*/  MUFU.EX2 R191, R191 ;  /* 0x000000bf00bf7308 */ /* 0x000f620000000800 */
[----:B------:R-:W-:Y:S01]  /*d140*/  HMMA.16816.F32.BF16 R64, R88, R74, R64 ;  /* 0x0000004a5840723c */ /* 0x000fe20000041840 */
[----:B------:R-:W-:Y:S01]  /*d150*/  LDSM.16.MT88.4 R72, [R200+0xd800] ;  /* 0x00d80000c848783b */ /* 0x000fe20000004200 */
[----:B-1----:R-:W-:-:S04]  /*d160*/  F2FP.BF16.F32.PACK_AB R93, R187, R156 ;  /* 0x0000009cbb5d723e */ /* 0x002fc800000010ff */
[C---:B--2---:R-:W-:Y:S01]  /*d170*/  HMMA.16816.F32.BF16 R60, R88.reuse, R76, R60 ;  /* 0x0000004c583c723c */ /* 0x044fe2000004183c */
[----:B------:R-:W-:Y:S05]  /*d180*/  MUFU.EX2 R160, R160 ;  /* 0x000000a000a07308 */ /* 0x000fea0000000800 */
[----:B------:R-:W-:Y:S01]  /*d190*/  HMMA.16816.F32.BF16 R4, R88, R78, R4 ;  /* 0x0000004e5804723c */ /* 0x000fe20000041804 */
[----:B------:R-:W1:Y:S02]  /*d1a0*/  LDSM.16.MT88.4 R76, [R204+0x11800] ;  /* 0x01180000cc4c783b */ /* 0x000e640000004200 */
[----:B------:R-:W-:Y:S01]  /*d1b0*/  MUFU.EX2 R181, R181 ;  /* 0x000000b500b57308 */ /* 0x000fe20000000800 */
[----:B-----5:R-:W-:-:S03]  /*d1c0*/  F2FP.BF16.F32.PACK_AB R95, R191, R158 ;  /* 0x0000009ebf5f723e */ /* 0x020fc600000010ff */
[----:B------:R-:W-:Y:S01]  /*d1d0*/  F2FP.BF16.F32.PACK_AB R88, R114, R113 ;  /* 0x000000717258723e */ /* 0x000fe200000010ff */
[----:B------:R-:W-:Y:S01]  /*d1e0*/  FADD.FTZ R113, R113, R108 ;  /* 0x0000006c71717221 */ /* 0x000fe20000010000 */
[----:B------:R-:W-:Y:S01]  /*d1f0*/  F2FP.BF16.F32.PACK_AB R89, R122, R121 ;  /* 0x000000797a59723e */ /* 0x000fe200000010ff */
[----:B------:R-:W-:Y:S01]  /*d200*/  FADD.FTZ R121, R121, R112 ;  /* 0x0000007079797221 */ /* 0x000fe20000010000 */
[----:B------:R-:W-:Y:S01]  /*d210*/  F2FP.BF16.F32.PACK_AB R90, R120, R115 ;  /* 0x00000073785a723e */ /* 0x000fe200000010ff */
[----:B------:R-:W-:Y:S01]  /*d220*/  MUFU.EX2 R162, R162 ;  /* 0x000000a200a27308 */ /* 0x000fe20000000800 */
[----:B------:R-:W-:Y:S01]  /*d230*/  F2FP.BF16.F32.PACK_AB R91, R124, R123 ;  /* 0x0000007b7c5b723e */ /* 0x000fe200000010ff */
[----:B------:R-:W-:Y:S01]  /*d240*/  FADD.FTZ R114, R114, R113 ;  /* 0x0000007172727221 */ /* 0x000fe20000010000 */
[----:B------:R-:W-:-:S03]  /*d250*/  FADD.FTZ R122, R122, R121 ;  /* 0x000000797a7a7221 */ /* 0x000fc60000010000 */
[----:B------:R-:W-:Y:S02]  /*d260*/  FADD.FTZ R115, R115, R114 ;  /* 0x0000007273737221 */ /* 0x000fe40000010000 */
[----:B----4-:R-:W-:Y:S01]  /*d270*/  HMMA.16816.F32.BF16 R12, R88, R80, R12 ;  /* 0x00000050580c723c */ /* 0x010fe2000004180c */
[----:B------:R-:W-:Y:S01]  /*d280*/  MUFU.EX2 R171, R171 ;  /* 0x000000ab00ab7308 */ /* 0x000fe20000000800 */
[----:B------:R-:W-:-:S04]  /*d290*/  FADD.FTZ R120, R120, R115 ;  /* 0x0000007378787221 */ /* 0x000fc80000010000 */
[C---:B------:R-:W-:Y:S01]  /*d2a0*/  HMMA.16816.F32.BF16 R8, R88.reuse, R82, R8 ;  /* 0x000000525808723c */ /* 0x040fe20000041808 */
[----:B------:R-:W2:Y:S01]  /*d2b0*/  LDSM.16.MT88.4 R80, [R202+0x11800] ;  /* 0x01180000ca50783b */ /* 0x000ea20000004200 */
[----:B------:R-:W-:Y:S01]  /*d2c0*/  FADD.FTZ R125, R125, R120 ;  /* 0x000000787d7d7221 */ /* 0x000fe20000010000 */
[----:B------:R-:W-:Y:S03]  /*d2d0*/  MUFU.EX2 R164, R164 ;  /* 0x000000a400a47308 */ /* 0x000fe60000000800 */
[----:B---3--:R-:W-:Y:S01]  /*d2e0*/  HMMA.16816.F32.BF16 R28, R88, R68, R28 ;  /* 0x00000044581c723c */ /* 0x008fe2000004181c */
[----:B------:R-:W-:-:S04]  /*d2f0*/  FADD.FTZ R126, R126, R125 ;  /* 0x0000007d7e7e7221 */ /* 0x000fc80000010000 */
[----:B------:R-:W-:Y:S01]  /*d300*/  MUFU.EX2 R177, R177 ;  /* 0x000000b100b17308 */ /* 0x000fe20000000800 */
[C---:B------:R-:W-:Y:S01]  /*d310*/  HMMA.16816.F32.BF16 R24, R88.reuse, R70, R24 ;  /* 0x000000465818723c */ /* 0x040fe20000041818 */
[----:B------:R-:W-:Y:S05]  /*d320*/  LDSM.16.MT88.4 R68, [R201+0x11800] ;  /* 0x01180000c944783b */ /* 0x000fea0000004200 */
[C---:B-1----:R-:W-:Y:S01]  /*d330*/  HMMA.16816.F32.BF16 R44, R88.reuse, R76, R44 ;  /* 0x0000004c582c723c */ /* 0x042fe2000004182c */
[----:B------:R-:W-:Y:S05]  /*d340*/  MUFU.EX2 R166, R166 ;  /* 0x000000a600a67308 */ /* 0x000fea0000000800 */
[C---:B------:R-:W-:Y:S01]  /*d350*/  HMMA.16816.F32.BF16 R40, R88.reuse, R78, R40 ;  /* 0x0000004e5828723c */ /* 0x040fe20000041828 */
[----:B------:R-:W1:Y:S02]  /*d360*/  LDSM.16.MT88.4 R76, [R202+0xe000] ;  /* 0x00e00000ca4c783b */ /* 0x000e640000004200 */
[----:B------:R-:W-:Y:S03]  /*d370*/  MUFU.EX2 R173, R173 ;  /* 0x000000ad00ad7308 */ /* 0x000fe60000000800 */
[C---:B------:R-:W-:Y:S05]  /*d380*/  HMMA.16816.F32.BF16 R20, R88.reuse, R84, R20 ;  /* 0x000000545814723c */ /* 0x040fea0000041814 */
[----:B------:R-:W-:Y:S01]  /*d390*/  MUFU.EX2 R168, R168 ;  /* 0x000000a800a87308 */ /* 0x000fe20000000800 */
[C---:B------:R-:W-:Y:S01]  /*d3a0*/  HMMA.16816.F32.BF16 R16, R88.reuse, R86, R16 ;  /* 0x000000565810723c */ /* 0x040fe20000041810 */
[----:B------:R-:W-:Y:S05]  /*d3b0*/  LDSM.16.MT88.4 R84, [R200+0x11800] ;  /* 0x01180000c854783b */ /* 0x000fea0000004200 */
[C---:B--2---:R-:W-:Y:S01]  /*d3c0*/  HMMA.16816.F32.BF16 R48, R88.reuse, R80, R48 ;  /* 0x000000505830723c */ /* 0x044fe20000041830 */
[----:B------:R-:W-:Y:S05]  /*d3d0*/  MUFU.EX2 R165, R165 ;  /* 0x000000a500a57308 */ /* 0x000fea0000000800 */
[C---:B------:R-:W-:Y:S01]  /*d3e0*/  HMMA.16816.F32.BF16 R56, R88.reuse, R82, R56 ;  /* 0x000000525838723c */ /* 0x040fe20000041838 */
[----:B------:R-:W2:Y:S02]  /*d3f0*/  LDSM.16.MT88.4 R80, [R201+0xe000] ;  /* 0x00e00000c950783b */ /* 0x000ea40000004200 */
[----:B------:R-:W-:Y:S03]  /*d400*/  MUFU.EX2 R161, R161 ;  /* 0x000000a100a17308 */ /* 0x000fe60000000800 */
[C---:B------:R-:W-:Y:S05]  /*d410*/  HMMA.16816.F32.BF16 R36, R88.reuse, R72, R36 ;  /* 0x000000485824723c */ /* 0x040fea0000041824 */
[----:B------:R-:W-:Y:S01]  /*d420*/  MUFU.EX2 R170, R170 ;  /* 0x000000aa00aa7308 */ /* 0x000fe20000000800 */
[----:B------:R-:W-:Y:S01]  /*d430*/  HMMA.16816.F32.BF16 R32, R88, R74, R32 ;  /* 0x0000004a5820723c */ /* 0x000fe20000041820 */
[----:B------:R-:W3:Y:S05]  /*d440*/  LDSM.16.MT88.4 R72, [R204+0xe000] ;  /* 0x00e00000cc48783b */ /* 0x000eea0000004200 */
[C---:B-1----:R-:W-:Y:S01]  /*d450*/  HMMA.16816.F32.BF16 R20, R92.reuse, R76, R20 ;  /* 0x0000004c5c14723c */ /* 0x042fe20000041814 */
[----:B------:R-:W-:Y:S05]  /*d460*/  MUFU.EX2 R157, R157 ;  /* 0x0000009d009d7308 */ /* 0x000fea0000000800 */
[----:B------:R-:W-:Y:S01]  /*d470*/  HMMA.16816.F32.BF16 R16, R92, R78, R16 ;  /* 0x0000004e5c10723c */ /* 0x000fe20000041810 */
[----:B------:R-:W1:Y:S02]  /*d480*/  LDSM.16.MT88.4 R76, [R201+0x12000] ;  /* 0x01200000c94c783b */ /* 0x000e640000004200 */
[----:B------:R-:W-:Y:S03]  /*d490*/  MUFU.EX2 R172, R172 ;  /* 0x000000ac00ac7308 */ /* 0x000fe60000000800 */
[C---:B------:R-:W-:Y:S05]  /*d4a0*/  HMMA.16816.F32.BF16 R52, R88.reuse, R68, R52 ;  /* 0x000000445834723c */ /* 0x040fea0000041834 */
[----:B------:R-:W-:Y:S01]  /*d4b0*/  MUFU.EX2 R159, R159 ;  /* 0x0000009f009f7308 */ /* 0x000fe20000000800 */
[----:B------:R-:W-:Y:S01]  /*d4c0*/  HMMA.16816.F32.BF16 R64, R88, R70, R64 ;  /* 0x000000465840723c */ /* 0x000fe20000041840 */
[----:B------:R-:W4:Y:S05]  /*d4d0*/  LDSM.16.MT88.4 R68, [R200+0xe000] ;  /* 0x00e00000c844783b */ /* 0x000f2a0000004200 */
[C---:B--2---:R-:W-:Y:S01]  /*d4e0*/  HMMA.16816.F32.BF16 R28, R92.reuse, R80, R28 ;  /* 0x000000505c1c723c */ /* 0x044fe2000004181c */
[----:B------:R-:W-:Y:S05]  /*d4f0*/  MUFU.EX2 R174, R174 ;  /* 0x000000ae00ae7308 */ /* 0x000fea0000000800 */
[----:B------:R-:W-:Y:S01]  /*d500*/  HMMA.16816.F32.BF16 R24, R92, R82, R24 ;  /* 0x000000525c18723c */ /* 0x000fe20000041818 */
[----:B------:R-:W2:Y:S02]  /*d510*/  LDSM.16.MT88.4 R80, [R204+0xe800] ;  /* 0x00e80000cc50783b */ /* 0x000ea40000004200 */
[----:B------:R-:W-:Y:S03]  /*d520*/  MUFU.EX2 R3, R3 ;  /* 0x0000000300037308 */ /* 0x000fe60000000800 */
[C---:B------:R-:W-:Y:S05]  /*d530*/  HMMA.16816.F32.BF16 R60, R88.reuse, R84, R60 ;  /* 0x00000054583c723c */ /* 0x040fea000004183c */
[----:B------:R-:W5:Y:S01]  /*d540*/  MUFU.EX2 R134, R134 ;  /* 0x0000008600867308 */ /* 0x000f620000000800 */
[----:B------:R-:W-:Y:S01]  /*d550*/  HMMA.16816.F32.BF16 R4, R88, R86, R4 ;  /* 0x000000565804723c */ /* 0x000fe20000041804 */
[----:B------:R-:W2:Y:S04]  /*d560*/  LDSM.16.MT88.4 R84, [R202+0x12000] ;  /* 0x01200000ca54783b */ /* 0x000ea80000004200 */
[----:B------:R-:W-:Y:S01]  /*d570*/  LDSM.16.MT88.4 R88, [R200+0x12000] ;  /* 0x01200000c858783b */ /* 0x000fe20000004200 */
[C---:B---3--:R-:W-:Y:S01]  /*d580*/  HMMA.16816.F32.BF16 R12, R92.reuse, R72, R12 ;  /* 0x000000485c0c723c */ /* 0x048fe2000004180c */
[----:B------:R-:W-:Y:S05]  /*d590*/  MUFU.EX2 R133, R133 ;  /* 0x0000008500857308 */ /* 0x000fea0000000800 */
[----:B------:R-:W-:Y:S01]  /*d5a0*/  HMMA.16816.F32.BF16 R8, R92, R74, R8 ;  /* 0x0000004a5c08723c */ /* 0x000fe20000041808 */
[----:B------:R-:W3:Y:S02]  /*d5b0*/  LDSM.16.MT88.4 R72, [R204+0x12000] ;  /* 0x01200000cc48783b */ /* 0x000ee40000004200 */
[----:B------:R-:W4:Y:S01]  /*d5c0*/  MUFU.EX2 R132, R132 ;  /* 0x0000008400847308 */ /* 0x000f220000000800 */
[----:B-----5:R-:W-:-:S02]  /*d5d0*/  F2FP.BF16.F32.PACK_AB R116, R134, R3 ;  /* 0x000000038674723e */ /* 0x020fc400000010ff */
[C---:B-1----:R-:W-:Y:S05]  /*d5e0*/  HMMA.16816.F32.BF16 R52, R92.reuse, R76, R52 ;  /* 0x0000004c5c34723c */ /* 0x042fea0000041834 */
[----:B------:R-:W-:Y:S01]  /*d5f0*/  MUFU.EX2 R135, R135 ;  /* 0x0000008700877308 */ /* 0x000fe20000000800 */
[----:B------:R-:W-:Y:S01]  /*d600*/  HMMA.16816.F32.BF16 R64, R92, R78, R64 ;  /* 0x0000004e5c40723c */ /* 0x000fe20000041840 */
[----:B------:R-:W-:Y:S02]  /*d610*/  F2FP.BF16.F32.PACK_AB R76, R181, R160 ;  /* 0x000000a0b54c723e */ /* 0x000fe400000010ff */
[----:B------:R-:W-:-:S03]  /*d620*/  F2FP.BF16.F32.PACK_AB R77, R177, R164 ;  /* 0x000000a4b14d723e */ /* 0x000fc600000010ff */
[C---:B----4-:R-:W-:Y:S01]  /*d630*/  HMMA.16816.F32.BF16 R36, R92.reuse, R68, R36 ;  /* 0x000000445c24723c */ /* 0x050fe20000041824 */
[----:B------:R-:W-:Y:S01]  /*d640*/  F2FP.BF16.F32.PACK_AB R78, R171, R162 ;  /* 0x000000a2ab4e723e */ /* 0x000fe200000010ff */
[----:B------:R-:W1:Y:S01]  /*d650*/  MUFU.EX2 R138, R138 ;  /* 0x0000008a008a7308 */ /* 0x000e620000000800 */
[----:B------:R-:W-:Y:S02]  /*d660*/  F2FP.BF16.F32.PACK_AB R79, R173, R166 ;  /* 0x000000a6ad4f723e */ /* 0x000fe400000010ff */
[----:B------:R-:W-:Y:S01]  /*d670*/  F2FP.BF16.F32.PACK_AB R118, R132, R133 ;  /* 0x000000858476723e */ /* 0x000fe200000010ff */
[----:B------:R-:W-:Y:S01]  /*d680*/  HMMA.16816.F32.BF16 R32, R92, R70, R32 ;  /* 0x000000465c20723c */ /* 0x000fe20000041820 */
[----:B------:R-:W4:Y:S03]  /*d690*/  LDSM.16.MT88.4 R68, [R202+0xe800] ;  /* 0x00e80000ca44783b */ /* 0x000f260000004200 */
[----:B------:R-:W-:Y:S02]  /*d6a0*/  MUFU.EX2 R137, R137 ;  /* 0x0000008900897308 */ /* 0x000fe40000000800 */
[C---:B--2---:R-:W-:Y:S06]  /*d6b0*/  HMMA.16816.F32.BF16 R12, R76.reuse, R80, R12 ;  /* 0x000000504c0c723c */ /* 0x044fec000004180c */
[----:B------:R-:W-:Y:S01]  /*d6c0*/  HMMA.16816.F32.BF16 R8, R76, R82, R8 ;  /* 0x000000524c08723c */ /* 0x000fe20000041808 */
[----:B------:R-:W2:Y:S01]  /*d6d0*/  LDSM.16.MT88.4 R80, [R202+0x12800] ;  /* 0x01280000ca50783b */ /* 0x000ea20000004200 */
[----:B------:R-:W5:Y:S01]  /*d6e0*/  MUFU.EX2 R136, R136 ;  /* 0x0000008800887308 */ /* 0x000f620000000800 */
[----:B-1----:R-:W-:-:S03]  /*d6f0*/  F2FP.BF16.F32.PACK_AB R117, R138, R135 ;  /* 0x000000878a75723e */ /* 0x002fc600000010ff */
[C---:B------:R-:W-:Y:S06]  /*d700*/  HMMA.16816.F32.BF16 R48, R92.reuse, R84, R48 ;  /* 0x000000545c30723c */ /* 0x040fec0000041830 */
[C---:B------:R-:W-:Y:S01]  /*d710*/  HMMA.16816.F32.BF16 R56, R92.reuse, R86, R56 ;  /* 0x000000565c38723c */ /* 0x040fe20000041838 */
[----:B------:R-:W1:Y:S05]  /*d720*/  LDSM.16.MT88.4 R84, [R200+0xe800] ;  /* 0x00e80000c854783b */ /* 0x000e6a0000004200 */
[----:B---3--:R-:W-:Y:S01]  /*d730*/  HMMA.16816.F32.BF16 R44, R92, R72, R44 ;  /* 0x000000485c2c723c */ /* 0x008fe2000004182c */
[----:B-----5:R-:W-:-:S05]  /*d740*/  F2FP.BF16.F32.PACK_AB R119, R136, R137 ;  /* 0x000000898877723e */ /* 0x020fca00000010ff */
[C---:B------:R-:W-:Y:S01]  /*d750*/  HMMA.16816.F32.BF16 R40, R92.reuse, R74, R40 ;  /* 0x0000004a5c28723c */ /* 0x040fe20000041828 */
[----:B------:R-:W3:Y:S05]  /*d760*/  LDSM.16.MT88.4 R72, [R201+0xe800] ;  /* 0x00e80000c948783b */ /* 0x000eea0000004200 */
[C---:B------:R-:W-:Y:S06]  /*d770*/  HMMA.16816.F32.BF16 R60, R92.reuse, R88, R60 ;  /* 0x000000585c3c723c */ /* 0x040fec000004183c */
[----:B------:R-:W-:Y:S01]  /*d780*/  HMMA.16816.F32.BF16 R4, R92, R90, R4 ;  /* 0x0000005a5c04723c */ /* 0x000fe20000041804 */
[----:B------:R-:W5:Y:S04]  /*d790*/  LDSM.16.MT88.4 R88, [R204+0x12800] ;  /* 0x01280000cc58783b */ /* 0x000f680000004200 */
[----:B------:R-:W5:Y:S01]  /*d7a0*/  LDSM.16.MT88.4 R92, [R200+0x12800] ;  /* 0x01280000c85c783b */ /* 0x000f620000004200 */
[C---:B----4-:R-:W-:Y:S06]  /*d7b0*/  HMMA.16816.F32.BF16 R20, R76.reuse, R68, R20 ;  /* 0x000000444c14723c */ /* 0x050fec0000041814 */
[C---:B------:R-:W-:Y:S01]  /*d7c0*/  HMMA.16816.F32.BF16 R16, R76.reuse, R70, R16 ;  /* 0x000000464c10723c */ /* 0x040fe20000041810 */
[----:B------:R-:W4:Y:S05]  /*d7d0*/  LDSM.16.MT88.4 R68, [R204+0xf000] ;  /* 0x00f00000cc44783b */ /* 0x000f2a0000004200 */
[C---:B--2---:R-:W-:Y:S06]  /*d7e0*/  HMMA.16816.F32.BF16 R48, R76.reuse, R80, R48 ;  /* 0x000000504c30723c */ /* 0x044fec0000041830 */
[C---:B------:R-:W-:Y:S01]  /*d7f0*/  HMMA.16816.F32.BF16 R56, R76.reuse, R82, R56 ;  /* 0x000000524c38723c */ /* 0x040fe20000041838 */
[----:B------:R-:W2:Y:S05]  /*d800*/  LDSM.16.MT88.4 R80, [R200+0xf000] ;  /* 0x00f00000c850783b */ /* 0x000eaa0000004200 */
[C---:B-1----:R-:W-:Y:S06]  /*d810*/  HMMA.16816.F32.BF16 R36, R76.reuse, R84, R36 ;  /* 0x000000544c24723c */ /* 0x042fec0000041824 */
[C---:B------:R-:W-:Y:S01]  /*d820*/  HMMA.16816.F32.BF16 R32, R76.reuse, R86, R32 ;  /* 0x000000564c20723c */ /* 0x040fe20000041820 */
[----:B------:R-:W-:Y:S05]  /*d830*/  LDSM.16.MT88.4 R84, [R201+0xf000] ;  /* 0x00f00000c954783b */ /* 0x000fea0000004200 */
[C---:B---3--:R-:W-:Y:S06]  /*d840*/  HMMA.16816.F32.BF16 R28, R76.reuse, R72, R28 ;  /* 0x000000484c1c723c */ /* 0x048fec000004181c */
[C---:B------:R-:W-:Y:S01]  /*d850*/  HMMA.16816.F32.BF16 R24, R76.reuse, R74, R24 ;  /* 0x0000004a4c18723c */ /* 0x040fe20000041818 */
[----:B------:R-:W1:Y:S05]  /*d860*/  LDSM.16.MT88.4 R72, [R202+0xf000] ;  /* 0x00f00000ca48783b */ /* 0x000e6a0000004200 */
[C---:B-----5:R-:W-:Y:S06]  /*d870*/  HMMA.16816.F32.BF16 R44, R76.reuse, R88, R44 ;  /* 0x000000584c2c723c */ /* 0x060fec000004182c */
[----:B------:R-:W-:Y:S01]  /*d880*/  HMMA.16816.F32.BF16 R40, R76, R90, R40 ;  /* 0x0000005a4c28723c */ /* 0x000fe20000041828 */
[----:B------:R-:W-:-:S02]  /*d890*/  F2FP.BF16.F32.PACK_AB R88, R165, R168 ;  /* 0x000000a8a558723e */ /* 0x000fc400000010ff */
[----:B------:R-:W-:-:S03]  /*d8a0*/  F2FP.BF16.F32.PACK_AB R89, R172, R157 ;  /* 0x0000009dac59723e */ /* 0x000fc600000010ff */
[----:B------:R-:W-:Y:S01]  /*d8b0*/  HMMA.16816.F32.BF16 R60, R76, R92, R60 ;  /* 0x0000005c4c3c723c */ /* 0x000fe2000004183c */
[----:B------:R-:W-:Y:S02]  /*d8c0*/  F2FP.BF16.F32.PACK_AB R90, R170, R161 ;  /* 0x000000a1aa5a723e */ /* 0x000fe400000010ff */
[----:B------:R-:W-:-:S03]  /*d8d0*/  F2FP.BF16.F32.PACK_AB R91, R174, R159 ;  /* 0x0000009fae5b723e */ /* 0x000fc600000010ff */
[----:B------:R-:W-:Y:S01]  /*d8e0*/  HMMA.16816.F32.BF16 R4, R76, R94, R4 ;  /* 0x0000005e4c04723c */ /* 0x000fe20000041804 */
[----:B------:R-:W3:Y:S05]  /*d8f0*/  LDSM.16.MT88.4 R92, [R202+0x13000] ;  /* 0x01300000ca5c783b */ /* 0x000eea0000004200 */
[C---:B----4-:R-:W-:Y:S06]  /*d900*/  HMMA.16816.F32.BF16 R12, R88.reuse, R68, R12 ;  /* 0x00000044580c723c */ /* 0x050fec000004180c */
[C---:B------:R-:W-:Y:S01]  /*d910*/  HMMA.16816.F32.BF16 R8, R88.reuse, R70, R8 ;  /* 0x000000465808723c */ /* 0x040fe20000041808 */
[----:B------:R-:W4:Y:S05]  /*d920*/  LDSM.16.MT88.4 R68, [R204+0x13000] ;  /* 0x01300000cc44783b */ /* 0x000f2a0000004200 */
[C---:B--2---:R-:W-:Y:S06]  /*d930*/  HMMA.16816.F32.BF16 R36, R88.reuse, R80, R36 ;  /* 0x000000505824723c */ /* 0x044fec0000041824 */
[C---:B------:R-:W-:Y:S01]  /*d940*/  HMMA.16816.F32.BF16 R32, R88.reuse, R82, R32 ;  /* 0x000000525820723c */ /* 0x040fe20000041820 */
[----:B------:R-:W2:Y:S05]  /*d950*/  LDSM.16.MT88.4 R80, [R204+0xf800] ;  /* 0x00f80000cc50783b */ /* 0x000eaa0000004200 */
[C---:B-1----:R-:W-:Y:S06]  /*d960*/  HMMA.16816.F32.BF16 R20, R88.reuse, R72, R20 ;  /* 0x000000485814723c */ /* 0x042fec0000041814 */
[----:B------:R-:W-:Y:S01]  /*d970*/  HMMA.16816.F32.BF16 R16, R88, R74, R16 ;  /* 0x0000004a5810723c */ /* 0x000fe20000041810 */
[----:B------:R-:W1:Y:S05]  /*d980*/  LDSM.16.MT88.4 R72, [R200+0x13000] ;  /* 0x01300000c848783b */ /* 0x000e6a0000004200 */
[C---:B------:R-:W-:Y:S06]  /*d990*/  HMMA.16816.F32.BF16 R52, R76.reuse, R96, R52 ;  /* 0x000000604c34723c */ /* 0x040fec0000041834 */
[----:B------:R-:W-:Y:S01]  /*d9a0*/  HMMA.16816.F32.BF16 R64, R76, R98, R64 ;  /* 0x000000624c40723c */ /* 0x000fe20000041840 */
[----:B------:R-:W5:Y:S04]  /*d9b0*/  LDSM.16.MT88.4 R76, [R202+0xf800] ;  /* 0x00f80000ca4c783b */ /* 0x000f680000004200 */
[----:B------:R-:W-:Y:S01]  /*d9c0*/  LDSM.16.MT88.4 R96, [R200+0xf800] ;  /* 0x00f80000c860783b */ /* 0x000fe20000004200 */
[C---:B------:R-:W-:Y:S06]  /*d9d0*/  HMMA.16816.F32.BF16 R28, R88.reuse, R84, R28 ;  /* 0x00000054581c723c */ /* 0x040fec000004181c */
[C---:B------:R-:W-:Y:S01]  /*d9e0*/  HMMA.16816.F32.BF16 R24, R88.reuse, R86, R24 ;  /* 0x000000565818723c */ /* 0x040fe20000041818 */
[----:B------:R-:W5:Y:S05]  /*d9f0*/  LDSM.16.MT88.4 R84, [R201+0x13000] ;  /* 0x01300000c954783b */ /* 0x000f6a0000004200 */
[C---:B---3--:R-:W-:Y:S06]  /*da00*/  HMMA.16816.F32.BF16 R48, R88.reuse, R92, R48 ;  /* 0x0000005c5830723c */ /* 0x048fec0000041830 */
[C---:B------:R-:W-:Y:S01]  /*da10*/  HMMA.16816.F32.BF16 R56, R88.reuse, R94, R56 ;  /* 0x0000005e5838723c */ /* 0x040fe20000041838 */
[----:B------:R-:W3:Y:S05]  /*da20*/  LDSM.16.MT88.4 R92, [R201+0xf800] ;  /* 0x00f80000c95c783b */ /* 0x000eea0000004200 */
[C---:B----4-:R-:W-:Y:S06]  /*da30*/  HMMA.16816.F32.BF16 R44, R88.reuse, R68, R44 ;  /* 0x00000044582c723c */ /* 0x050fec000004182c */
[----:B------:R-:W-:Y:S06]  /*da40*/  HMMA.16816.F32.BF16 R40, R88, R70, R40 ;  /* 0x000000465828723c */ /* 0x000fec0000041828 */
[C---:B--2---:R-:W-:Y:S01]  /*da50*/  HMMA.16816.F32.BF16 R68, R116.reuse, R82, R8 ;  /* 0x000000527444723c */ /* 0x044fe20000041808 */
[----:B------:R-:W2:Y:S05]  /*da60*/  LDSM.16.MT88.4 R8, [R204+0x13800] ;  /* 0x01380000cc08783b */ /* 0x000eaa0000004200 */
[----:B------:R-:W-:Y:S01]  /*da70*/  HMMA.16816.F32.BF16 R128, R116, R80, R12 ;  /* 0x000000507480723c */ /* 0x000fe2000004180c */
[----:B------:R-:W4:Y:S05]  /*da80*/  LDSM.16.MT88.4 R12, [R202+0x13800] ;  /* 0x01380000ca0c783b */ /* 0x000f2a0000004200 */
[C---:B-1----:R-:W-:Y:S06]  /*da90*/  HMMA.16816.F32.BF16 R60, R88.reuse, R72, R60 ;  /* 0x00000048583c723c */ /* 0x042fec000004183c */
[----:B------:R-:W-:Y:S06]  /*daa0*/  HMMA.16816.F32.BF16 R4, R88, R74, R4 ;  /* 0x0000004a5804723c */ /* 0x000fec0000041804 */
[----:B-----5:R-:W-:Y:S06]  /*dab0*/  HMMA.16816.F32.BF16 R72, R116, R76, R20 ;  /* 0x0000004c7448723c */ /* 0x020fec0000041814 */
[----:B------:R-:W-:Y:S01]  /*dac0*/  HMMA.16816.F32.BF16 R52, R88, R84, R52 ;  /* 0x000000545834723c */ /* 0x000fe20000041834 */
[----:B------:R-:W-:-:S04]  /*dad0*/  FADD.FTZ R21, R123, R122 ;  /* 0x0000007a7b157221 */ /* 0x000fc80000010000 */
[----:B------:R-:W-:Y:S01]  /*dae0*/  FADD.FTZ R21, R124, R21 ;  /* 0x000000157c157221 */ /* 0x000fe20000010000 */
[----:B------:R-:W-:Y:S03]  /*daf0*/  HMMA.16816.F32.BF16 R64, R88, R86, R64 ;  /* 0x000000565840723c */ /* 0x000fe60000041840 */
[----:B------:R-:W-:-:S03]  /*db00*/  FADD.FTZ R156, R156, R21 ;  /* 0x000000159c9c7221 */ /* 0x000fc60000010000 */
[----:B---3--:R-:W-:Y:S01]  /*db10*/  HMMA.16816.F32.BF16 R80, R116, R92, R28 ;  /* 0x0000005c7450723c */ /* 0x008fe2000004181c */
[----:B------:R-:W-:-:S04]  /*db20*/  FADD.FTZ R187, R187, R156 ;  /* 0x0000009cbbbb7221 */ /* 0x000fc80000010000 */
[----:B------:R-:W-:Y:S01]  /*db30*/  FADD.FTZ R158, R158, R187 ;  /* 0x000000bb9e9e7221 */ /* 0x000fe20000010000 */
[----:B------:R-:W-:Y:S03]  /*db40*/  HMMA.16816.F32.BF16 R84, R116, R94, R24 ;  /* 0x0000005e7454723c */ /* 0x000fe60000041818 */
[----:B------:R-:W-:-:S03]  /*db50*/  FADD.FTZ R191, R191, R158 ;  /* 0x0000009ebfbf7221 */ /* 0x000fc60000010000 */
[----:B------:R-:W-:Y:S01]  /*db60*/  HMMA.16816.F32.BF16 R88, R116, R96, R36 ;  /* 0x000000607458723c */ /* 0x000fe20000041824 */
[----:B------:R-:W-:-:S04]  /*db70*/  FADD.FTZ R164, R164, R191 ;  /* 0x000000bfa4a47221 */ /* 0x000fc80000010000 */
[----:B------:R-:W-:Y:S01]  /*db80*/  FADD.FTZ R177, R177, R164 ;  /* 0x000000a4b1b17221 */ /* 0x000fe20000010000 */
[----:B------:R-:W-:Y:S03]  /*db90*/  HMMA.16816.F32.BF16 R92, R116, R98, R32 ;  /* 0x00000062745c723c */ /* 0x000fe60000041820 */
[----:B------:R-:W-:-:S03]  /*dba0*/  FADD.FTZ R0, R166, R177 ;  /* 0x000000b1a6007221 */ /* 0x000fc60000010000 */
[----:B------:R-:W-:Y:S01]  /*dbb0*/  HMMA.16816.F32.BF16 R76, R116, R78, R16 ;  /* 0x0000004e744c723c */ /* 0x000fe20000041810 */
[----:B------:R-:W1:Y:S01]  /*dbc0*/  LDSM.16.MT88.4 R16, [R201+0x13800] ;  /* 0x01380000c910783b */ /* 0x000e620000004200 */
[----:B------:R-:W-:-:S04]  /*dbd0*/  FADD.FTZ R0, R173, R0 ;  /* 0x00000000ad007221 */ /* 0x000fc80000010000 */
[----:B--2---:R-:W-:Y:S01]  /*dbe0*/  HMMA.16816.F32.BF16 R96, R116, R8, R44 ;  /* 0x000000087460723c */ /* 0x004fe2000004182c */
[----:B------:R-:W-:-:S04]  /*dbf0*/  FADD.FTZ R157, R157, R0 ;  /* 0x000000009d9d7221 */ /* 0x000fc80000010000 */
[----:B------:R-:W-:Y:S01]  /*dc00*/  FADD.FTZ R172, R172, R157 ;  /* 0x0000009dacac7221 */ /* 0x000fe20000010000 */
[----:B------:R-:W-:Y:S01]  /*dc10*/  HMMA.16816.F32.BF16 R100, R116, R10, R40 ;  /* 0x0000000a7464723c */ /* 0x000fe20000041828 */
[----:B------:R-:W2:Y:S02]  /*dc20*/  LDSM.16.MT88.4 R8, [R200+0x13800] ;  /* 0x01380000c808783b */ /* 0x000ea40000004200 */
[----:B------:R-:W-:-:S03]  /*dc30*/  FADD.FTZ R159, R159, R172 ;  /* 0x000000ac9f9f7221 */ /* 0x000fc60000010000 */
[----:B----4-:R-:W-:Y:S01]  /*dc40*/  HMMA.16816.F32.BF16 R104, R116, R12, R48 ;  /* 0x0000000c7468723c */ /* 0x010fe20000041830 */
[----:B------:R-:W-:-:S04]  /*dc50*/  FADD.FTZ R174, R174, R159 ;  /* 0x0000009faeae7221 */ /* 0x000fc80000010000 */
[----:B------:R-:W-:Y:S02]  /*dc60*/  FADD.FTZ R135, R135, R174 ;  /* 0x000000ae87877221 */ /* 0x000fe40000010000 */
[----:B------:R-:W-:Y:S02]  /*dc70*/  FADD.FTZ R13, R127, R126 ;  /* 0x0000007e7f0d7221 */ /* 0x000fe40000010000 */
[----:B------:R-:W-:Y:S01]  /*dc80*/  HMMA.16816.F32.BF16 R124, R116, R14, R56 ;  /* 0x0000000e747c723c */ /* 0x000fe20000041838 */
[----:B------:R-:W-:Y:S01]  /*dc90*/  FADD.FTZ R138, R138, R135 ;  /* 0x000000878a8a7221 */ /* 0x000fe20000010000 */
[----:B------:R-:W-:-:S03]  /*dca0*/  FADD.FTZ R13, R154, R13 ;  /* 0x0000000d9a0d7221 */ /* 0x000fc60000010000 */
[----:B------:R-:W-:Y:S01]  /*dcb0*/  FADD.FTZ R137, R137, R138 ;  /* 0x0000008a89897221 */ /* 0x000fe20000010000 */
[----:B------:R-:W-:-:S03]  /*dcc0*/  FADD.FTZ R160, R160, R13 ;  /* 0x0000000da0a07221 */ /* 0x000fc60000010000 */
[----:B------:R-:W-:Y:S01]  /*dcd0*/  FADD.FTZ R236, R136, R137 ;  /* 0x0000008988ec7221 */ /* 0x000fe20000010000 */
[----:B------:R-:W-:-:S04]  /*dce0*/  FADD.FTZ R181, R181, R160 ;  /* 0x000000a0b5b57221 */ /* 0x000fc80000010000 */
[----:B------:R-:W-:Y:S01]  /*dcf0*/  FADD.FTZ R162, R162, R181 ;  /* 0x000000b5a2a27221 */ /* 0x000fe20000010000 */
[----:B-1----:R-:W-:Y:S03]  /*dd00*/  HMMA.16816.F32.BF16 R108, R116, R16, R52 ;  /* 0x00000010746c723c */ /* 0x002fe60000041834 */
[----:B------:R-:W-:-:S03]  /*dd10*/  FADD.FTZ R171, R171, R162 ;  /* 0x000000a2abab7221 */ /* 0x000fc60000010000 */
[----:B------:R-:W-:Y:S01]  /*dd20*/  HMMA.16816.F32.BF16 R120, R116, R18, R64 ;  /* 0x000000127478723c */ /* 0x000fe20000041840 */
[----:B------:R-:W-:-:S04]  /*dd30*/  FADD.FTZ R168, R168, R171 ;  /* 0x000000aba8a87221 */ /* 0x000fc80000010000 */
[----:B------:R-:W-:Y:S01]  /*dd40*/  FADD.FTZ R0, R165, R168 ;  /* 0x000000a8a5007221 */ /* 0x000fe20000010000 */
[C---:B--2---:R-:W-:Y:S03]  /*dd50*/  HMMA.16816.F32.BF16 R112, R116.reuse, R8, R60 ;  /* 0x000000087470723c */ /* 0x044fe6000004183c */
[----:B------:R-:W-:Y:S01]  /*dd60*/  FADD.FTZ R161, R161, R0 ;  /* 0x00000000a1a17221 */ /* 0x000fe20000010000 */
[----:B------:R-:W-:Y:S02]  /*dd70*/  MOV R0, R147 ;  /* 0x0000009300007202 */ /* 0x000fe40000000f00 */
[----:B------:R-:W-:Y:S01]  /*dd80*/  HMMA.16816.F32.BF16 R116, R116, R10, R4 ;  /* 0x0000000a7474723c */ /* 0x000fe20000041804 */
[----:B------:R-:W-:-:S04]  /*dd90*/  FADD.FTZ R170, R170, R161 ;  /* 0x000000a1aaaa7221 */ /* 0x000fc80000010000 */
[----:B------:R-:W-:-:S04]  /*dda0*/  FADD.FTZ R3, R3, R170 ;  /* 0x000000aa03037221 */ /* 0x000fc80000010000 */
[----:B------:R-:W-:-:S04]  /*ddb0*/  FADD.FTZ R134, R134, R3 ;  /* 0x0000000386867221 */ /* 0x000fc80000010000 */
[----:B------:R-:W-:-:S04]  /*ddc0*/  FADD.FTZ R133, R133, R134 ;  /* 0x0000008685857221 */ /* 0x000fc80000010000 */
[----:B------:R-:W-:-:S07]  /*ddd0*/  FADD.FTZ R237, R132, R133 ;  /* 0x0000008584ed7221 */ /* 0x000fce0000010000 */
.L_x_770:
[----:B------:R-:W-:-:S13]  /*dde0*/  ISETP.GE.AND P1, PT, R219, 0x1, PT ;  /* 0x00000001db00780c */ /* 0x000fda0003f26270 */
[----:B------:R-:W-:Y:S05]  /*ddf0*/  @!P1 BRA `(.L_x_778) ;  /* 0x0000004800909947 */ /* 0x000fea0003800000 */
[----:B------:R-:W-:Y:S01]  /*de00*/  IMAD.U32 R233, R194, -0x80, RZ ;  /* 0xffffff80c2e97824 */ /* 0x000fe200078e00ff */
[----:B------:R-:W-:Y:S01]  /*de10*/  MOV R3, R0 ;  /* 0x0000000000037202 */ /* 0x000fe20000000f00 */
[----:B------:R-:W-:Y:S01]  /*de20*/  IMAD.U32 R231, R192, -0x80, RZ ;  /* 0xffffff80c0e77824 */ /* 0x000fe200078e00ff */
[----:B------:R-:W-:Y:S01]  /*de30*/  ULDC.64 UR6, c[0x0][0x250] ;  /* 0x0000940000067ab9 */ /* 0x000fe20000000a00 */
[----:B------:R-:W-:Y:S01]  /*de40*/  IMAD.MOV.U32 R133, RZ, RZ, R2 ;  /* 0x000000ffff857224 */ /* 0x000fe200078e0002 */
[----:B------:R-:W-:Y:S01]  /*de50*/  SHF.R.S32.HI R232, RZ, 0x1f, R233 ;  /* 0x0000001fffe87819 */ /* 0x000fe200000114e9 */
[----:B------:R-:W-:Y:S01]  /*de60*/  ULDC UR5, c[0x0][0x2d0] ;  /* 0x0000b40000057ab9 */ /* 0x000fe20000000800 */
[----:B------:R-:W-:Y:S01]  /*de70*/  SHF.R.S32.HI R230, RZ, 0x1f, R231 ;  /* 0x0000001fffe67819 */ /* 0x000fe200000114e7 */
[----:B------:R-:W-:Y:S01]  /*de80*/  ULDC UR4, c[0x0][0x2ec] ;  /* 0x0000bb0000047ab9 */ /* 0x000fe20000000800 */
[----:B------:R-:W-:Y:S01]  /*de90*/  ULDC.64 UR8, c[0x0][0x248] ;  /* 0x0000920000087ab9 */ /* 0x000fe20000000a00 */
[----:B------:R-:W-:Y:S01]  /*dea0*/  UMOV UR11, UR6 ;  /* 0x00000006000b7c82 */ /* 0x000fe20008000000 */
[----:B------:R-:W-:-:S05]  /*deb0*/  UMOV UR10, UR7 ;  /* 0x00000007000a7c82 */ /* 0x000fca0008000000 */
.L_x_782:
[----:B------:R-:W-:Y:S04]  /*dec0*/  DEPBAR.LE SB0, 0x0 ;  /* 0x000080000000791a */ /* 0x000fe80000000000 */
[----:B------:R-:W-:Y:S01]  /*ded0*/  BAR.SYNC.DEFER_BLOCKING 0x0 ;  /* 0x0000000000007b1d */ /* 0x000fe20000010000 */
[----:B------:R-:W-:Y:S01]  /*dee0*/  ISETP.GE.AND P4, PT, R222, UR5, PT ;  /* 0x00000005de007c0c */ /* 0x000fe2000bf86270 */
[----:B------:R-:W-:Y:S01]  /*def0*/  IMAD.MOV.U32 R2, RZ, RZ, R233 ;  /* 0x000000ffff027224 */ /* 0x000fe200078e00e9 */
[----:B------:R-:W-:Y:S01]  /*df00*/  ISETP.GE.AND P3, PT, R213, UR5, PT ;  /* 0x00000005d5007c0c */ /* 0x000fe2000bf66270 */
[----:B------:R-:W-:Y:S02]  /*df10*/  IMAD.MOV.U32 R0, RZ, RZ, R232 ;  /* 0x000000ffff007224 */ /* 0x000fe400078e00e8 */
[----:B------:R-:W-:Y:S01]  /*df20*/  UMOV UR15, UR6 ;  /* 0x00000006000f7c82 */ /* 0x000fe20008000000 */
[----:B------:R-:W-:Y:S01]  /*df30*/  UMOV UR14, UR7 ;  /* 0x00000007000e7c82 */ /* 0x000fe20008000000 */
[----:B------:R-:W-:Y:S08]  /*df40*/  @!P0 BRA `(.L_x_779) ;  /* 0x0000000000fc8947 */ /* 0x000ff00003800000 */
[----:B------:R-:W1:Y:S01]  /*df50*/  LDC R0, c[0x0][0x380] ;  /* 0x0000e000ff007b82 */ /* 0x000e620000000800 */
[----:B------:R-:W-:Y:S01]  /*df60*/  SHF.L.U32 R11, R219, 0x7, RZ ;  /* 0x00000007db0b7819 */ /* 0x000fe200000006ff */
[----:B------:R-:W-:Y:S01]  /*df70*/  UMOV UR15, UR11 ;  /* 0x0000000b000f7c82 */ /* 0x000fe20008000000 */
[----:B------:R-:W-:Y:S02]  /*df80*/  UMOV UR14, UR10 ;  /* 0x0000000a000e7c82 */ /* 0x000fe40008000000 */
[----:B------:R-:W-:Y:S01]  /*df90*/  IABS R6, R11 ;  /* 0x0000000b00067213 */ /* 0x000fe20000000000 */
[C---:B------:R-:W-:Y:S01]  /*dfa0*/  VIADD R5, R11.reuse, 0xffffff80 ;  /* 0xffffff800b057836 */ /* 0x040fe20000000000 */
[-C--:B-1----:R-:W-:Y:S02]  /*dfb0*/  IABS R2, R0.reuse ;  /* 0x0000000000027213 */ /* 0x082fe40000000000 */
[-C--:B------:R-:W-:Y:S02]  /*dfc0*/  LOP3.LUT R11, R11, R0.reuse, RZ, 0x3c, !PT ;  /* 0x000000000b0b7212 */ /* 0x080fe400078e3cff */
[----:B------:R-:W1:Y:S10]  /*dfd0*/  I2F.RP R10, R2 ;  /* 0x00000002000a7306 */ /* 0x000e740000209400 */
[----:B-1----:R-:W1:Y:S02]  /*dfe0*/  MUFU.RCP R4, R10 ;  /* 0x0000000a00047308 */ /* 0x002e640000001000 */
[----:B-1----:R-:W-:Y:S01]  /*dff0*/  VIADD R8, R4, 0xffffffe ;  /* 0x0ffffffe04087836 */ /* 0x002fe20000000000 */
[----:B------:R-:W-:Y:S02]  /*e000*/  IABS R4, R5 ;  /* 0x0000000500047213 */ /* 0x000fe40000000000 */
[----:B------:R-:W-:Y:S05]  /*e010*/  LOP3.LUT R5, R5, R0, RZ, 0x3c, !PT ;  /* 0x0000000005057212 */ /* 0x000fea00078e3cff */
[----:B------:R-:W1:Y:S02]  /*e020*/  F2I.FTZ.U32.TRUNC.NTZ R9, R8 ;  /* 0x0000000800097305 */ /* 0x000e64000021f000 */
[--C-:B-1----:R-:W-:Y:S02]  /*e030*/  IMAD.MOV R7, RZ, RZ, -R9.reuse ;  /* 0x000000ffff077224 */ /* 0x102fe400078e0a09 */
[----:B------:R-:W-:Y:S02]  /*e040*/  IMAD.MOV.U32 R8, RZ, RZ, RZ ;  /* 0x000000ffff087224 */ /* 0x000fe400078e00ff */
[----:B------:R-:W-:Y:S04]  /*e050*/  IMAD R7, R7, R2, RZ ;  /* 0x0000000207077224 */ /* 0x000fe800078e02ff */
[----:B------:R-:W-:Y:S06]  /*e060*/  IMAD.HI.U32 R7, R9, R7, R8 ;  /* 0x0000000709077227 */ /* 0x000fec00078e0008 */
[C---:B------:R-:W-:Y:S04]  /*e070*/  IMAD.HI.U32 R8, R7.reuse, R4, RZ ;  /* 0x0000000407087227 */ /* 0x040fe800078e00ff */
[----:B------:R-:W-:Y:S01]  /*e080*/  IMAD.HI.U32 R10, R7, R6, RZ ;  /* 0x00000006070a7227 */ /* 0x000fe200078e00ff */
[----:B------:R-:W-:Y:S03]  /*e090*/  IADD3 R7, -R8, RZ, RZ ;  /* 0x000000ff08077210 */ /* 0x000fe60007ffe1ff */
[----:B------:R-:W-:Y:S02]  /*e0a0*/  IMAD.MOV R9, RZ, RZ, -R10 ;  /* 0x000000ffff097224 */ /* 0x000fe400078e0a0a */
[C---:B------:R-:W-:Y:S02]  /*e0b0*/  IMAD R4, R2.reuse, R7, R4 ;  /* 0x0000000702047224 */ /* 0x040fe400078e0204 */
[C---:B------:R-:W-:Y:S01]  /*e0c0*/  IMAD R6, R2.reuse, R9, R6 ;  /* 0x0000000902067224 */ /* 0x040fe200078e0206 */
[----:B------:R-:W-:Y:S02]  /*e0d0*/  LOP3.LUT R9, RZ, R0, RZ, 0x33, !PT ;  /* 0x00000000ff097212 */ /* 0x000fe400078e33ff */
[C---:B------:R-:W-:Y:S02]  /*e0e0*/  ISETP.GT.U32.AND P1, PT, R2.reuse, R4, PT ;  /* 0x000000040200720c */ /* 0x040fe40003f24070 */
[----:B------:R-:W-:Y:S11]  /*e0f0*/  ISETP.GT.U32.AND P2, PT, R2, R6, PT ;  /* 0x000000060200720c */ /* 0x000ff60003f44070 */
[----:B------:R-:W-:Y:S02]  /*e100*/  @!P1 IMAD.IADD R4, R4, 0x1, -R2 ;  /* 0x0000000104049824 */ /* 0x000fe400078e0a02 */
[-C--:B------:R-:W-:Y:S01]  /*e110*/  @!P2 IADD3 R6, R6, -R2.reuse, RZ ;  /* 0x800000020606a210 */ /* 0x080fe20007ffe0ff */
[----:B------:R-:W-:Y:S01]  /*e120*/  @!P1 VIADD R8, R8, 0x1 ;  /* 0x0000000108089836 */ /* 0x000fe20000000000 */
[----:B------:R-:W-:Y:S01]  /*e130*/  ISETP.GE.AND P1, PT, R5, RZ, PT ;  /* 0x000000ff0500720c */ /* 0x000fe20003f26270 */
[----:B------:R-:W-:Y:S01]  /*e140*/  @!P2 VIADD R10, R10, 0x1 ;  /* 0x000000010a0aa836 */ /* 0x000fe20000000000 */
[-C--:B------:R-:W-:Y:S02]  /*e150*/  ISETP.GE.U32.AND P5, PT, R4, R2.reuse, PT ;  /* 0x000000020400720c */ /* 0x080fe40003fa6070 */
[----:B------:R-:W-:Y:S02]  /*e160*/  ISETP.GE.U32.AND P6, PT, R6, R2, PT ;  /* 0x000000020600720c */ /* 0x000fe40003fc6070 */
[----:B------:R-:W-:Y:S09]  /*e170*/  ISETP.GE.AND P2, PT, R11, RZ, PT ;  /* 0x000000ff0b00720c */ /* 0x000ff20003f46270 */
[----:B------:R-:W-:Y:S02]  /*e180*/  @P5 IADD3 R8, R8, 0x1, RZ ;  /* 0x0000000108085810 */ /* 0x000fe40007ffe0ff */
[----:B------:R-:W-:Y:S01]  /*e190*/  @P6 VIADD R10, R10, 0x1 ;  /* 0x000000010a0a6836 */ /* 0x000fe20000000000 */
[----:B------:R-:W-:Y:S02]  /*e1a0*/  ISETP.NE.AND P5, PT, R0, RZ, PT ;  /* 0x000000ff0000720c */ /* 0x000fe40003fa5270 */
[----:B------:R-:W-:Y:S02]  /*e1b0*/  @!P1 IMAD.MOV R8, RZ, RZ, -R8 ;  /* 0x000000ffff089224 */ /* 0x000fe400078e0a08 */
[----:B------:R-:W-:Y:S03]  /*e1c0*/  @!P2 IADD3 R10, -R10, RZ, RZ ;  /* 0x000000ff0a0aa210 */ /* 0x000fe60007ffe1ff */
[C---:B------:R-:W-:Y:S02]  /*e1d0*/  SEL R5, R9.reuse, R8, !P5 ;  /* 0x0000000809057207 */ /* 0x040fe40006800000 */
[----:B------:R-:W-:Y:S02]  /*e1e0*/  SEL R9, R9, R10, !P5 ;  /* 0x0000000a09097207 */ /* 0x000fe40006800000 */
[-C--:B------:R-:W-:Y:S02]  /*e1f0*/  LEA R14, P2, R5, R226.reuse, 0x2 ;  /* 0x000000e2050e7211 */ /* 0x080fe400078410ff */
[----:B------:R-:W-:Y:S02]  /*e200*/  LEA R12, P1, R9, R226, 0x2 ;  /* 0x000000e2090c7211 */ /* 0x000fe400078210ff */
[-C--:B------:R-:W-:Y:S02]  /*e210*/  LEA.HI.X.SX32 R15, R5, R227.reuse, 0x2, P2 ;  /* 0x000000e3050f7211 */ /* 0x080fe400010f16ff */
[C---:B------:R-:W-:Y:S01]  /*e220*/  LEA.HI.X.SX32 R13, R9.reuse, R227, 0x2, P1 ;  /* 0x000000e3090d7211 */ /* 0x040fe200008f16ff */
[----:B------:R-:W-:Y:S02]  /*e230*/  IMAD.IADD R9, R9, 0x1, -R5 ;  /* 0x0000000109097824 */ /* 0x000fe400078e0a05 */
[----:B------:R-:W2:Y:S01]  /*e240*/  LDG.E R2, desc[UR12][R14.64] ;  /* 0x0000000c0e027981 */ /* 0x000ea2000c1e1900 */
[----:B------:R-:W1:Y:S01]  /*e250*/  LDC.64 R4, c[0x0][0x238] ;  /* 0x00008e00ff047b82 */ /* 0x000e620000000a00 */
[----:B------:R-:W-:Y:S02]  /*e260*/  IMAD R6, R9, R0, -0x80 ;  /* 0xffffff8009067424 */ /* 0x000fe400078e0200 */
[----:B------:R-:W2:Y:S02]  /*e270*/  LDG.E R7, desc[UR12][R12.64] ;  /* 0x0000000c0c077981 */ /* 0x000ea4000c1e1900 */
[C---:B------:R-:W-:Y:S01]  /*e280*/  IMAD R0, R6.reuse, UR10, RZ ;  /* 0x0000000a06007c24 */ /* 0x040fe2000f8e02ff */
[----:B------:R-:W-:Y:S05]  /*e290*/  SHF.R.S32.HI R9, RZ, 0x1f, R6 ;  /* 0x0000001fff097819 */ /* 0x000fea0000011406 */
[----:B------:R-:W-:Y:S02]  /*e2a0*/  IMAD R0, R9, UR11, R0 ;  /* 0x0000000b09007c24 */ /* 0x000fe4000f8e0200 */
[----:B------:R-:W-:Y:S05]  /*e2b0*/  IMAD.WIDE.U32 R8, R6, UR11, RZ ;  /* 0x0000000b06087c25 */ /* 0x000fea000f8e00ff */
[----:B------:R-:W-:Y:S01]  /*e2c0*/  IADD3 R9, R9, R0, RZ ;  /* 0x0000000009097210 */ /* 0x000fe20007ffe0ff */
[----:B--2---:R-:W-:Y:S04]  /*e2d0*/  IMAD.IADD R2, R2, 0x1, -R7 ;  /* 0x0000000102027824 */ /* 0x004fe800078e0a07 */
[CC--:B-1----:R-:W-:Y:S01]  /*e2e0*/  IMAD.WIDE.U32 R8, R2.reuse, R4.reuse, R8 ;  /* 0x0000000402087225 */ /* 0x0c2fe200078e0008 */
[----:B------:R-:W-:Y:S05]  /*e2f0*/  SHF.R.S32.HI R7, RZ, 0x1f, R2 ;  /* 0x0000001fff077819 */ /* 0x000fea0000011402 */
[----:B------:R-:W-:Y:S04]  /*e300*/  IMAD R7, R7, R4, RZ ;  /* 0x0000000407077224 */ /* 0x000fe800078e02ff */
[----:B------:R-:W-:Y:S02]  /*e310*/  IMAD R7, R2, R5, R7 ;  /* 0x0000000502077224 */ /* 0x000fe400078e0207 */
[----:B------:R-:W-:Y:S03]  /*e320*/  IMAD.MOV.U32 R2, RZ, RZ, R8 ;  /* 0x000000ffff027224 */ /* 0x000fe600078e0008 */
[----:B------:R-:W-:Y:S07]  /*e330*/  IADD3 R0, R9, R7, RZ ;  /* 0x0000000709007210 */ /* 0x000fee0007ffe0ff */
.L_x_779:
[C---:B------:R-:W-:Y:S01]  /*e340*/  LEA R134, P2, R2.reuse, R188, 0x1 ;  /* 0x000000bc02867211 */ /* 0x040fe200078408ff */
[----:B------:R-:W-:Y:S01]  /*e350*/  @P4 STS.128 [R220+0xc000], RZ ;  /* 0x00c000ffdc004388 */ /* 0x000fe20000000c00 */
[----:B------:R-:W-:Y:S02]  /*e360*/  IADD3 R49, P1, R217, R2, RZ ;  /* 0x00000002d9317210 */ /* 0x000fe40007f3e0ff */
[--C-:B------:R-:W-:Y:S02]  /*e370*/  LEA.HI.X R135, R2, R189, R0.reuse, 0x1, P2 ;  /* 0x000000bd02877211 */ /* 0x100fe400010f0c00 */
[CC--:B------:R-:W-:Y:S01]  /*e380*/  @!P4 LEA R62, P5, R49.reuse, R188.reuse, 0x1 ;  /* 0x000000bc313ec211 */ /* 0x0c0fe200078a08ff */
[C---:B------:R-:W-:Y:S01]  /*e390*/  IMAD.X R2, R216.reuse, 0x1, R0, P1 ;  /* 0x00000001d8027824 */ /* 0x040fe200008e0600 */
[-C--:B------:R-:W-:Y:S01]  /*e3a0*/  @!P3 LEA R56, P1, R49, R188.reuse, 0x1 ;  /* 0x000000bc3138b211 */ /* 0x080fe200078208ff */
[----:B------:R-:W-:Y:S01]  /*e3b0*/  @!PT LDS RZ, [RZ] ;  /* 0x00000000fffff984 */ /* 0x000fe20000000800 */
[----:B------:R-:W-:Y:S01]  /*e3c0*/  @!PT LDS RZ, [RZ] ;  /* 0x00000000fffff984 */ /* 0x000fe20000000800 */
[----:B------:R-:W-:Y:S01]  /*e3d0*/  @!PT LDS RZ, [RZ] ;  /* 0x00000000fffff984 */ /* 0x000fe20000000800 */
[----:B------:R-:W-:Y:S01]  /*e3e0*/  @!P4 LDGSTS.E.BYPASS.LTC128B.128 [R220+0xc000], desc[UR12][R134.64] ;  /* 0x0c00000086dccfae */ /* 0x000fe2000b901d4c */
[----:B------:R-:W-:Y:S02]  /*e3f0*/  IADD3 R51, P2, R217, R49, RZ ;  /* 0x00000031d9337210 */ /* 0x000fe40007f5e0ff */
[CCC-:B------:R-:W-:Y:S01]  /*e400*/  @!P4 LEA.HI.X R63, R49.reuse, R189.reuse, R2.reuse, 0x1, P5 ;  /* 0x000000bd313fc211 */ /* 0x1c0fe200028f0c02 */
[----:B------:R-:W-:Y:S01]  /*e410*/  @P3 STS.128 [R220+0x10000], RZ ;  /* 0x010000ffdc003388 */ /* 0x000fe20000000c00 */
[-CC-:B------:R-:W-:Y:S01]  /*e420*/  @!P3 LEA.HI.X R57, R49, R189.reuse, R2.reuse, 0x1, P1 ;  /* 0x000000bd3139b211 */ /* 0x180fe200008f0c02 */
[C---:B------:R-:W-:Y:S01]  /*e430*/  IMAD.X R2, R216.reuse, 0x1, R2, P2 ;  /* 0x00000001d8027824 */ /* 0x040fe200010e0602 */
[CC--:B------:R-:W-:Y:S01]  /*e440*/  @!P4 LEA R60, P5, R51.reuse, R188.reuse, 0x1 ;  /* 0x000000bc333cc211 */ /* 0x0c0fe200078a08ff */
[----:B------:R-:W-:Y:S01]  /*e450*/  @!PT LDS RZ, [RZ] ;  /* 0x00000000fffff984 */ /* 0x000fe20000000800 */
[----:B------:R-:W-:Y:S01]  /*e460*/  @!PT LDS RZ, [RZ] ;  /* 0x00000000fffff984 */ /* 0x000fe20000000800 */
[----:B------:R-:W-:Y:S01]  /*e470*/  @!PT LDS RZ, [RZ] ;  /* 0x00000000fffff984 */ /* 0x000fe20000000800 */
[----:B------:R-:W-:Y:S01]  /*e480*/  @!P3 LDGSTS.E.BYPASS.LTC128B.128 [R220+0x10000], desc[UR12][R134.64+0x80] ;  /* 0x1000008086dcbfae */ /* 0x000fe2000b901d4c */
[CC--:B------:R-:W-:Y:S02]  /*e490*/  @!P3 LEA R54, P1, R51.reuse, R188.reuse, 0x1 ;  /* 0x000000bc3336b211 */ /* 0x0c0fe400078208ff */
[--C-:B------:R-:W-:Y:S01]  /*e4a0*/  @!P4 LEA.HI.X R61, R51, R189, R2.reuse, 0x1, P5 ;  /* 0x000000bd333dc211 */ /* 0x100fe200028f0c02 */
[----:B------:R-:W-:Y:S01]  /*e4b0*/  @P4 STS.128 [R220+0xc800], RZ ;  /* 0x00c800ffdc004388 */ /* 0x000fe20000000c00 */
[----:B------:R-:W-:Y:S02]  /*e4c0*/  IADD3 R49, P2, R217, R51, RZ ;  /* 0x00000033d9317210 */ /* 0x000fe40007f5e0ff */
[--C-:B------:R-:W-:Y:S01]  /*e4d0*/  @!P3 LEA.HI.X R55, R51, R189, R2.reuse, 0x1, P1 ;  /* 0x000000bd3337b211 */ /* 0x100fe200008f0c02 */
[----:B------:R-:W-:Y:S01]  /*e4e0*/  @!PT LDS RZ, [RZ] ;  /* 0x00000000fffff984 */ /* 0x000fe20000000800 */
[----:B------:R-:W-:Y:S01]  /*e4f0*/  @!PT LDS RZ, [RZ] ;  /* 0x00000000fffff984 */ /* 0x000fe20000000800 */
[----:B------:R-:W-:Y:S01]  /*e500*/  @!PT LDS RZ, [RZ] ;  /* 0x00000000fffff984 */ /* 0x000fe20000000800 */
[----:B------:R-:W-:Y:S01]  /*e510*/  @!P4 LDGSTS.E.BYPASS.LTC128B.128 [R220+0xc800], desc[UR12][R62.64] ;  /* 0x0c8000003edccfae */ /* 0x000fe2000b901d4c */
[CC--:B------:R-:W-:Y:S01]  /*e520*/  @!P4 LEA R58, P5, R49.reuse, R188.reuse, 0x1 ;  /* 0x000000bc313ac211 */ /* 0x0c0fe200078a08ff */
[C---:B------:R-:W-:Y:S01]  /*e530*/  IMAD.X R2, R216.reuse, 0x1, R2, P2 ;  /* 0x00000001d8027824 */ /* 0x040fe200010e0602 */
[-C--:B------:R-:W-:Y:S01]  /*e540*/  @!P3 LEA R52, P1, R49, R188.reuse, 0x1 ;  /* 0x000000bc3134b211 */ /* 0x080fe200078208ff */
[----:B------:R-:W-:Y:S01]  /*e550*/  @P3 STS.128 [R220+0x10800], RZ ;  /* 0x010800ffdc003388 */ /* 0x000fe20000000c00 */
[----:B------:R-:W-:Y:S02]  /*e560*/  IADD3 R51, P2, R217, R49, RZ ;  /* 0x00000031d9337210 */ /* 0x000fe40007f5e0ff */
[CCC-:B------:R-:W-:Y:S01]  /*e570*/  @!P4 LEA.HI.X R59, R49.reuse, R189.reuse, R2.reuse, 0x1, P5 ;  /* 0x000000bd313bc211 */ /* 0x1c0fe200028f0c02 */
[----:B------:R-:W-:Y:S01]  /*e580*/  @!PT LDS RZ, [RZ] ;  /* 0x00000000fffff984 */ /* 0x000fe20000000800 */
[----:B------:R-:W-:Y:S01]  /*e590*/  @!PT LDS RZ, [RZ] ;  /* 0x00000000fffff984 */ /* 0x000fe20000000800 */
[----:B------:R-:W-:Y:S01]  /*e5a0*/  @!PT LDS RZ, [RZ] ;  /* 0x00000000fffff984 */ /* 0x000fe20000000800 */
[----:B------:R-:W-:Y:S01]  /*e5b0*/  @!P3 LDGSTS.E.BYPASS.LTC128B.128 [R220+0x10800], desc[UR12][R56.64+0x80] ;  /* 0x1080008038dcbfae */ /* 0x000fe2000b901d4c */
[-CC-:B------:R-:W-:Y:S01]  /*e5c0*/  @!P3 LEA.HI.X R53, R49, R189.reuse, R2.reuse, 0x1, P1 ;  /* 0x000000bd3135b211 */ /* 0x180fe200008f0c02 */
[C---:B------:R-:W-:Y:S01]  /*e5d0*/  IMAD.X R2, R216.reuse, 0x1, R2, P2 ;  /* 0x00000001d8027824 */ /* 0x040fe200010e0602 */
[CC--:B------:R-:W-:Y:S01]  /*e5e0*/  @!P4 LEA R66, P5, R51.reuse, R188.reuse, 0x1 ;  /* 0x000000bc3342c211 */ /* 0x0c0fe200078a08ff */
[----:B------:R-:W-:Y:S01]  /*e5f0*/  @P4 STS.128 [R220+0xd000], RZ ;  /* 0x00d000ffdc004388 */ /* 0x000fe20000000c00 */
[CC--:B------:R-:W-:Y:S02]  /*e600*/  @!P3 LEA R64, P1, R51.reuse, R188.reuse, 0x1 ;  /* 0x000000bc3340b211 */ /* 0x0c0fe400078208ff */
[--C-:B------:R-:W-:Y:S01]  /*e610*/  @!P4 LEA.HI.X R67, R51, R189, R2.reuse, 0x1, P5 ;  /* 0x000000bd3343c211 */ /* 0x100fe200028f0c02 */
[----:B------:R-:W-:Y:S01]  /*e620*/  @!PT LDS RZ, [RZ] ;  /* 0x00000000fffff984 */ /* 0x000fe20000000800 */
[----:B------:R-:W-:Y:S01]  /*e630*/  @!PT LDS RZ, [RZ] ;  /* 0x00000000fffff984 */ /* 0x000fe20000000800 */
[----:B------:R-:W-:Y:S01]  /*e640*/  @!PT LDS RZ, [RZ] ;  /* 0x00000000fffff984 */ /* 0x000fe20000000800 */
[----:B------:R-:W-:Y:S01]  /*e650*/  @!P4 LDGSTS.E.BYPASS.LTC128B.128 [R220+0xd000], desc[UR12][R60.64] ;  /* 0x0d0000003cdccfae */ /* 0x000fe2000b901d4c */
[----:B------:R-:W-:Y:S02]  /*e660*/  IADD3 R49, P2, R217, R51, RZ ;  /* 0x00000033d9317210 */ /* 0x000fe40007f5e0ff */
[--C-:B------:R-:W-:Y:S01]  /*e670*/  @!P3 LEA.HI.X R65, R51, R189, R2.reuse, 0x1, P1 ;  /* 0x000000bd3341b211 */ /* 0x100fe200008f0c02 */
[----:B------:R-:W-:Y:S01]  /*e680*/  @P3 STS.128 [R220+0x11000], RZ ;  /* 0x011000ffdc003388 */ /* 0x000fe20000000c00 */
        /* <DEDUP_REMOVED lines=21> */
[-CC-:B------:R-:W-:Y:S01]  /*e7e0*/  @!P3 LEA.HI.X R51, R51, R189.reuse, R2.reuse, 0x1, P2 ;  /* 0x000000bd3333b211 */ /* 0x180fe200010f0c02 */
[----:B------:R-:W-:Y:S01]  /*e7f0*/  @!PT LDS RZ, [RZ] ;  /* 0x00000000fffff984 */ /* 0x000fe20000000800 */
[----:B------:R-:W-:Y:S01]  /*e800*/  @!PT LDS RZ, [RZ] ;  /* 0x00000000fffff984 */ /* 0x000fe20000000800 */
[----:B------:R-:W-:Y:S01]  /*e810*/  @!PT LDS RZ, [RZ] ;  /* 0x00000000fffff984 */ /* 0x000fe20000000800 */
[----:B------:R-:W-:Y:S01]  /*e820*/  @!P3 LDGSTS.E.BYPASS.LTC128B.128 [R220+0x11800], desc[UR12][R52.64+0x80] ;  /* 0x1180008034dcbfae */ /* 0x000fe2000b901d4c */
[CC--:B------:R-:W-:Y:S01]  /*e830*/  @!P4 LEA R194, P5, R49.reuse, R188.reuse, 0x1 ;  /* 0x000000bc31c2c211 */ /* 0x0c0fe200078a08ff */
[----:B------:R-:W-:Y:S01]  /*e840*/  IMAD.X R0, R216, 0x1, R2, P1 ;  /* 0x00000001d8007824 */ /* 0x000fe200008e0602 */
[C---:B------:R-:W-:Y:S01]  /*e850*/  @!P3 LEA R48, P1, R49.reuse, R188, 0x1 ;  /* 0x000000bc3130b211 */ /* 0x040fe200078208ff */
[----:B------:R-:W-:Y:S03]  /*e860*/  @P4 STS.128 [R220+0xe000], RZ ;  /* 0x00e000ffdc004388 */ /* 0x000fe60000000c00 */
[CCC-:B------:R-:W-:Y:S01]  /*e870*/  @!P4 LEA.HI.X R195, R49.reuse, R189.reuse, R0.reuse, 0x1, P5 ;  /* 0x000000bd31c3c211 */ /* 0x1c0fe200028f0c00 */
[----:B------:R-:W-:Y:S01]  /*e880*/  @!PT LDS RZ, [RZ] ;  /* 0x00000000fffff984 */ /* 0x000fe20000000800 */
[----:B------:R-:W-:Y:S01]  /*e890*/  @!PT LDS RZ, [RZ] ;  /* 0x00000000fffff984 */ /* 0x000fe20000000800 */
[----:B------:R-:W-:Y:S01]  /*e8a0*/  @!PT LDS RZ, [RZ] ;  /* 0x00000000fffff984 */ /* 0x000fe20000000800 */
[----:B------:R-:W-:Y:S01]  /*e8b0*/  @!P4 LDGSTS.E.BYPASS.LTC128B.128 [R220+0xe000], desc[UR12][R66.64] ;  /* 0x0e00000042dccfae */ /* 0x000fe2000b901d4c */
[----:B------:R-:W-:Y:S02]  /*e8c0*/  @!P3 LEA.HI.X R49, R49, R189, R0, 0x1, P1 ;  /* 0x000000bd3131b211 */ /* 0x000fe400008f0c00 */
        /* <DEDUP_REMOVED lines=35> */
[----:B------:R3:W-:Y:S04]  /*eb00*/  @!P3 LDGSTS.E.BYPASS.LTC128B.128 [R220+0x13800], desc[UR12][R48.64+0x80] ;  /* 0x1380008030dcbfae */ /* 0x0007e8000b901d4c */
[----:B------:R-:W-:Y:S04]  /*eb10*/  LDSM.16.M88.4 R136, [R211] ;  /* 0x00000000d388783b */ /* 0x000fe80000000200 */
[----:B------:R-:W4:Y:S04]  /*eb20*/  LDSM.16.M88.4 R140, [R210+0x4000] ;  /* 0x00400000d28c783b */ /* 0x000f280000000200 */
[----:B------:R-:W5:Y:S04]  /*eb30*/  LDSM.16.M88.4 R144, [R210+0x4800] ;  /* 0x00480000d290783b */ /* 0x000f680000000200 */
[----:B------:R-:W2:Y:S04]  /*eb40*/  LDSM.16.M88.4 R148, [R210+0x5000] ;  /* 0x00500000d294783b */ /* 0x000ea80000000200 */
[----:B------:R-:W3:Y:S04]  /*eb50*/  LDSM.16.M88.4 R152, [R210+0x5800] ;  /* 0x00580000d298783b */ /* 0x000ee80000000200 */
[----:B------:R-:W0:Y:S04]  /*eb60*/  LDGDEPBAR ;  /* 0x00000000000079af */ /* 0x000e280000000000 */
[----:B------:R-:W3:Y:S04]  /*eb70*/  LDSM.16.M88.4 R156, [R210+0x6000] ;  /* 0x00600000d29c783b */ /* 0x000ee80000000200 */
[----:B------:R-:W3:Y:S04]  /*eb80*/  LDSM.16.M88.4 R160, [R210+0x6800] ;  /* 0x00680000d2a0783b */ /* 0x000ee80000000200 */
[----:B------:R-:W3:Y:S04]  /*eb90*/  LDSM.16.M88.4 R164, [R210+0x7000] ;  /* 0x00700000d2a4783b */ /* 0x000ee80000000200 */
[----:B------:R-:W3:Y:S04]  /*eba0*/  LDSM.16.M88.4 R168, [R210+0x7800] ;  /* 0x00780000d2a8783b */ /* 0x000ee80000000200 */
[----:B------:R-:W-:Y:S01]  /*ebb0*/  LDSM.16.M88.4 R172, [R209] ;  /* 0x00000000d1ac783b */ /* 0x000fe20000000200 */
[C---:B----4-:R-:W-:Y:S03]  /*ebc0*/  HMMA.16816.F32.BF16 R4, R136.reuse, R140, RZ ;  /* 0x0000008c8804723c */ /* 0x050fe600000418ff */
[----:B------:R-:W4:Y:S04]  /*ebd0*/  LDSM.16.M88.4 R176, [R208] ;  /* 0x00000000d0b0783b */ /* 0x000f280000000200 */
[----:B------:R-:W-:Y:S01]  /*ebe0*/  LDSM.16.M88.4 R180, [R208+0x1000] ;  /* 0x00100000d0b4783b */ /* 0x000fe20000000200 */
[C---:B------:R-:W-:Y:S03]  /*ebf0*/  HMMA.16816.F32.BF16 R8, R136.reuse, R142, RZ ;  /* 0x0000008e8808723c */ /* 0x040fe600000418ff */
[----:B------:R-:W4:Y:S03]  /*ec00*/  LDSM.16.M88.4 R140, [R208+0x800] ;  /* 0x00080000d08c783b */ /* 0x000f260000000200 */
[C---:B-----5:R-:W-:Y:S01]  /*ec10*/  HMMA.16816.F32.BF16 R12, R136.reuse, R144, RZ ;  /* 0x00000090880c723c */ /* 0x060fe200000418ff */
[----:B------:R-:W5:Y:S04]  /*ec20*/  LDSM.16.M88.4 R184, [R208+0x1800] ;  /* 0x00180000d0b8783b */ /* 0x000f680000000200 */
[----:B-1----:R-:W-:Y:S01]  /*ec30*/  LDSM.16.M88.4 R188, [R205+0x6000] ;  /* 0x00600000cdbc783b */ /* 0x002fe20000000200 */
[C---:B------:R-:W-:Y:S03]  /*ec40*/  HMMA.16816.F32.BF16 R16, R136.reuse, R146, RZ ;  /* 0x000000928810723c */ /* 0x040fe600000418ff */
[----:B------:R-:W1:Y:S03]  /*ec50*/  LDSM.16.M88.4 R144, [R208+0x2000] ;  /* 0x00200000d090783b */ /* 0x000e660000000200 */
[C---:B--2---:R-:W-:Y:S01]  /*ec60*/  HMMA.16816.F32.BF16 R20, R136.reuse, R148, RZ ;  /* 0x000000948814723c */ /* 0x044fe200000418ff */
[----:B------:R-:W-:Y:S04]  /*ec70*/  LDSM.16.M88.4 R192, [R205+0x6800] ;  /* 0x00680000cdc0783b */ /* 0x000fe80000000200 */
[----:B------:R-:W-:Y:S01]  /*ec80*/  LDSM.16.M88.4 R196, [R205+0x7000] ;  /* 0x00700000cdc4783b */ /* 0x000fe20000000200 */
[C---:B------:R-:W-:Y:S03]  /*ec90*/  HMMA.16816.F32.BF16 R24, R136.reuse, R150, RZ ;  /* 0x000000968818723c */ /* 0x040fe600000418ff */
[----:B------:R-:W2:Y:S03]  /*eca0*/  LDSM.16.M88.4 R148, [R208+0x2800] ;  /* 0x00280000d094783b */ /* 0x000ea60000000200 */
[C---:B---3--:R-:W-:Y:S06]  /*ecb0*/  HMMA.16816.F32.BF16 R28, R136.reuse, R152, RZ ;  /* 0x00000098881c723c */ /* 0x048fec00000418ff */
[C---:B------:R-:W-:Y:S01]  /*ecc0*/  HMMA.16816.F32.BF16 R32, R136.reuse, R154, RZ ;  /* 0x0000009a8820723c */ /* 0x040fe200000418ff */
[----:B------:R-:W3:Y:S05]  /*ecd0*/  LDSM.16.M88.4 R152, [R208+0x3000] ;  /* 0x00300000d098783b */ /* 0x000eea0000000200 */
[C---:B------:R-:W-:Y:S06]  /*ece0*/  HMMA.16816.F32.BF16 R36, R136.reuse, R156, RZ ;  /* 0x0000009c8824723c */ /* 0x040fec00000418ff */
[C---:B------:R-:W-:Y:S01]  /*ecf0*/  HMMA.16816.F32.BF16 R40, R136.reuse, R158, RZ ;  /* 0x0000009e8828723c */ /* 0x040fe200000418ff */
[----:B------:R-:W-:Y:S05]  /*ed00*/  LDSM.16.M88.4 R156, [R203+0x4000] ;  /* 0x00400000cb9c783b */ /* 0x000fea0000000200 */
[C---:B------:R-:W-:Y:S06]  /*ed10*/  HMMA.16816.F32.BF16 R44, R136.reuse, R160, RZ ;  /* 0x000000a0882c723c */ /* 0x040fec00000418ff */
[C---:B------:R-:W-:Y:S01]  /*ed20*/  HMMA.16816.F32.BF16 R48, R136.reuse, R162, RZ ;  /* 0x000000a28830723c */ /* 0x040fe200000418ff */
[----:B------:R-:W-:Y:S05]  /*ed30*/  LDSM.16.M88.4 R160, [R203+0x4800] ;  /* 0x00480000cba0783b */ /* 0x000fea0000000200 */
[C---:B------:R-:W-:Y:S06]  /*ed40*/  HMMA.16816.F32.BF16 R52, R136.reuse, R164, RZ ;  /* 0x000000a48834723c */ /* 0x040fec00000418ff */
[C---:B------:R-:W-:Y:S01]  /*ed50*/  HMMA.16816.F32.BF16 R56, R136.reuse, R166, RZ ;  /* 0x000000a68838723c */ /* 0x040fe200000418ff */
[----:B------:R-:W-:Y:S05]  /*ed60*/  LDSM.16.M88.4 R164, [R203+0x5000] ;  /* 0x00500000cba4783b */ /* 0x000fea0000000200 */
[C---:B------:R-:W-:Y:S06]  /*ed70*/  HMMA.16816.F32.BF16 R60, R136.reuse, R168, RZ ;  /* 0x000000a8883c723c */ /* 0x040fec00000418ff */
[----:B------:R-:W-:Y:S01]  /*ed80*/  HMMA.16816.F32.BF16 R64, R136, R170, RZ ;  /* 0x000000aa8840723c */ /* 0x000fe200000418ff */
[----:B------:R-:W3:Y:S04]  /*ed90*/  LDSM.16.M88.4 R136, [R208+0x3800] ;  /* 0x00380000d088783b */ /* 0x000ee80000000200 */
[----:B------:R-:W-:Y:S01]  /*eda0*/  LDSM.16.M88.4 R168, [R203+0x5800] ;  /* 0x00580000cba8783b */ /* 0x000fe20000000200 */
[C---:B----4-:R-:W-:Y:S06]  /*edb0*/  HMMA.16816.F32.BF16 R4, R172.reuse, R176, R4 ;  /* 0x000000b0ac04723c */ /* 0x050fec0000041804 */
[C---:B------:R-:W-:Y:S01]  /*edc0*/  HMMA.16816.F32.BF16 R8, R172.reuse, R178, R8 ;  /* 0x000000b2ac08723c */ /* 0x040fe20000041808 */
[----:B------:R-:W-:Y:S05]  /*edd0*/  LDSM.16.M88.4 R176, [R203+0x6000] ;  /* 0x00600000cbb0783b */ /* 0x000fea0000000200 */
[C---:B------:R-:W-:Y:S06]  /*ede0*/  HMMA.16816.F32.BF16 R12, R172.reuse, R140, R12 ;  /* 0x0000008cac0c723c */ /* 0x040fec000004180c */
[C---:B------:R-:W-:Y:S01]  /*edf0*/  HMMA.16816.F32.BF16 R16, R172.reuse, R142, R16 ;  /* 0x0000008eac10723c */ /* 0x040fe20000041810 */
[----:B------:R-:W4:Y:S05]  /*ee00*/  LDSM.16.M88.4 R140, [R207] ;  /* 0x00000000cf8c783b */ /* 0x000f2a0000000200 */
[C---:B------:R-:W-:Y:S06]  /*ee10*/  HMMA.16816.F32.BF16 R20, R172.reuse, R180, R20 ;  /* 0x000000b4ac14723c */ /* 0x040fec0000041814 */
[C---:B------:R-:W-:Y:S01]  /*ee20*/  HMMA.16816.F32.BF16 R24, R172.reuse, R182, R24 ;  /* 0x000000b6ac18723c */ /* 0x040fe20000041818 */
[----:B------:R-:W-:Y:S05]  /*ee30*/  LDSM.16.M88.4 R180, [R206] ;  /* 0x00000000ceb4783b */ /* 0x000fea0000000200 */
[C---:B-----5:R-:W-:Y:S06]  /*ee40*/  HMMA.16816.F32.BF16 R28, R172.reuse, R184, R28 ;  /* 0x000000b8ac1c723c */ /* 0x060fec000004181c */
[C---:B------:R-:W-:Y:S01]  /*ee50*/  HMMA.16816.F32.BF16 R32, R172.reuse, R186, R32 ;  /* 0x000000baac20723c */ /* 0x040fe20000041820 */
[----:B------:R-:W-:Y:S05]  /*ee60*/  LDSM.16.M88.4 R184, [R205] ;  /* 0x00000000cdb8783b */ /* 0x000fea0000000200 */
[C---:B-1----:R-:W-:Y:S06]  /*ee70*/  HMMA.16816.F32.BF16 R36, R172.reuse, R144, R36 ;  /* 0x00000090ac24723c */ /* 0x042fec0000041824 */
[C---:B------:R-:W-:Y:S01]  /*ee80*/  HMMA.16816.F32.BF16 R40, R172.reuse, R146, R40 ;  /* 0x00000092ac28723c */ /* 0x040fe20000041828 */
[----:B------:R-:W1:Y:S05]  /*ee90*/  LDSM.16.M88.4 R144, [R203+0x6800] ;  /* 0x00680000cb90783b */ /* 0x000e6a0000000200 */
[C---:B--2---:R-:W-:Y:S06]  /*eea0*/  HMMA.16816.F32.BF16 R44, R172.reuse, R148, R44 ;  /* 0x00000094ac2c723c */ /* 0x044fec000004182c */
[C---:B------:R-:W-:Y:S01]  /*eeb0*/  HMMA.16816.F32.BF16 R48, R172.reuse, R150, R48 ;  /* 0x00000096ac30723c */ /* 0x040fe20000041830 */
[----:B------:R-:W2:Y:S05]  /*eec0*/  LDSM.16.M88.4 R148, [R203+0x7000] ;  /* 0x00700000cb94783b */ /* 0x000eaa0000000200 */
[C---:B---3--:R-:W-:Y:S06]  /*eed0*/  HMMA.16816.F32.BF16 R52, R172.reuse, R152, R52 ;  /* 0x00000098ac34723c */ /* 0x048fec0000041834 */
[C---:B------:R-:W-:Y:S01]  /*eee0*/  HMMA.16816.F32.BF16 R56, R172.reuse, R154, R56 ;  /* 0x0000009aac38723c */ /* 0x040fe20000041838 */
[----:B------:R-:W3:Y:S05]  /*eef0*/  LDSM.16.M88.4 R152, [R203+0x7800] ;  /* 0x00780000cb98783b */ /* 0x000eea0000000200 */
[C---:B------:R-:W-:Y:S06]  /*ef00*/  HMMA.16816.F32.BF16 R60, R172.reuse, R136, R60 ;  /* 0x00000088ac3c723c */ /* 0x040fec000004183c */
[----:B------:R-:W-:Y:S01]  /*ef10*/  HMMA.16816.F32.BF16 R64, R172, R138, R64 ;  /* 0x0000008aac40723c */ /* 0x000fe20000041840 */
[----:B------:R-:W5:Y:S04]  /*ef20*/  LDSM.16.M88.4 R136, [R205+0x800] ;  /* 0x00080000cd88783b */ /* 0x000f680000000200 */
[----:B------:R-:W-:Y:S01]  /*ef30*/  LDSM.16.M88.4 R172, [R208+0x4000] ;  /* 0x00400000d0ac783b */ /* 0x000fe20000000200 */
[C---:B----4-:R-:W-:Y:S06]  /*ef40*/  HMMA.16816.F32.BF16 R4, R140.reuse, R156, R4 ;  /* 0x0000009c8c04723c */ /* 0x050fec0000041804 */
[C---:B------:R-:W-:Y:S01]  /*ef50*/  HMMA.16816.F32.BF16 R8, R140.reuse, R158, R8 ;  /* 0x0000009e8c08723c */ /* 0x040fe20000041808 */
[----:B------:R-:W4:Y:S05]  /*ef60*/  LDSM.16.M88.4 R156, [R205+0x1000] ;  /* 0x00100000cd9c783b */ /* 0x000f2a0000000200 */
[C---:B------:R-:W-:Y:S06]  /*ef70*/  HMMA.16816.F32.BF16 R12, R140.reuse, R160, R12 ;  /* 0x000000a08c0c723c */ /* 0x040fec000004180c */
[C---:B------:R-:W-:Y:S01]  /*ef80*/  HMMA.16816.F32.BF16 R16, R140.reuse, R162, R16 ;  /* 0x000000a28c10723c */ /* 0x040fe20000041810 */
[----:B------:R-:W4:Y:S05]  /*ef90*/  LDSM.16.M88.4 R160, [R205+0x1800] ;  /* 0x00180000cda0783b */ /* 0x000f2a0000000200 */
[C---:B------:R-:W-:Y:S06]  /*efa0*/  HMMA.16816.F32.BF16 R20, R140.reuse, R164, R20 ;  /* 0x000000a48c14723c */ /* 0x040fec0000041814 */
        /* <DEDUP_REMOVED lines=10> */
[----:B------:R-:W-:Y:S05]  /*f050*/  LDSM.16.M88.4 R144, [R205+0x3000] ;  /* 0x00300000cd90783b */ /* 0x000fea0000000200 */
[C---:B--2---:R-:W-:Y:S06]  /*f060*/  HMMA.16816.F32.BF16 R52, R140.reuse, R148, R52 ;  /* 0x000000948c34723c */ /* 0x044fec0000041834 */
[C---:B------:R-:W-:Y:S01]  /*f070*/  HMMA.16816.F32.BF16 R56, R140.reuse, R150, R56 ;  /* 0x000000968c38723c */ /* 0x040fe20000041838 */
[----:B------:R-:W-:Y:S05]  /*f080*/  LDSM.16.M88.4 R148, [R205+0x3800] ;  /* 0x00380000cd94783b */ /* 0x000fea0000000200 */
[C---:B---3--:R-:W-:Y:S06]  /*f090*/  HMMA.16816.F32.BF16 R60, R140.reuse, R152, R60 ;  /* 0x000000988c3c723c */ /* 0x048fec000004183c */
[----:B------:R-:W-:Y:S01]  /*f0a0*/  HMMA.16816.F32.BF16 R64, R140, R154, R64 ;  /* 0x0000009a8c40723c */ /* 0x000fe20000041840 */
[----:B------:R-:W1:Y:S04]  /*f0b0*/  LDSM.16.M88.4 R140, [R205+0x2800] ;  /* 0x00280000cd8c783b */ /* 0x000e680000000200 */
[----:B------:R-:W-:Y:S01]  /*f0c0*/  LDSM.16.M88.4 R152, [R210+0x8000] ;  /* 0x00800000d298783b */ /* 0x000fe20000000200 */
[C---:B------:R-:W-:Y:S06]  /*f0d0*/  HMMA.16816.F32.BF16 R4, R180.reuse, R184, R4 ;  /* 0x000000b8b404723c */ /* 0x040fec0000041804 */
[C---:B------:R-:W-:Y:S01]  /*f0e0*/  HMMA.16816.F32.BF16 R8, R180.reuse, R186, R8 ;  /* 0x000000bab408723c */ /* 0x040fe20000041808 */
[----:B------:R-:W-:Y:S05]  /*f0f0*/  LDSM.16.M88.4 R184, [R205+0x5800] ;  /* 0x00580000cdb8783b */ /* 0x000fea0000000200 */
[C---:B-----5:R-:W-:Y:S06]  /*f100*/  HMMA.16816.F32.BF16 R12, R180.reuse, R136, R12 ;  /* 0x00000088b40c723c */ /* 0x060fec000004180c */
[C---:B------:R-:W-:Y:S01]  /*f110*/  HMMA.16816.F32.BF16 R16, R180.reuse, R138, R16 ;  /* 0x0000008ab410723c */ /* 0x040fe20000041810 */
[----:B------:R-:W2:Y:S05]  /*f120*/  LDSM.16.M88.4 R136, [R211+0x2000] ;  /* 0x00200000d388783b */ /* 0x000eaa0000000200 */
[C---:B----4-:R-:W-:Y:S06]  /*f130*/  HMMA.16816.F32.BF16 R20, R180.reuse, R156, R20 ;  /* 0x0000009cb414723c */ /* 0x050fec0000041814 */
[C---:B------:R-:W-:Y:S01]  /*f140*/  HMMA.16816.F32.BF16 R24, R180.reuse, R158, R24 ;  /* 0x0000009eb418723c */ /* 0x040fe20000041818 */
[----:B------:R-:W3:Y:S05]  /*f150*/  LDSM.16.M88.4 R156, [R210+0x8800] ;  /* 0x00880000d29c783b */ /* 0x000eea0000000200 */
[C---:B------:R-:W-:Y:S06]  /*f160*/  HMMA.16816.F32.BF16 R28, R180.reuse, R160, R28 ;  /* 0x000000a0b41c723c */ /* 0x040fec000004181c */
[C---:B------:R-:W-:Y:S01]  /*f170*/  HMMA.16816.F32.BF16 R32, R180.reuse, R162, R32 ;  /* 0x000000a2b420723c */ /* 0x040fe20000041820 */
[----:B------:R-:W4:Y:S05]  /*f180*/  LDSM.16.M88.4 R160, [R210+0x9000] ;  /* 0x00900000d2a0783b */ /* 0x000f2a0000000200 */
[C---:B------:R-:W-:Y:S06]  /*f190*/  HMMA.16816.F32.BF16 R36, R180.reuse, R164, R36 ;  /* 0x000000a4b424723c */ /* 0x040fec0000041824 */
[C---:B------:R-:W-:Y:S01]  /*f1a0*/  HMMA.16816.F32.BF16 R40, R180.reuse, R166, R40 ;  /* 0x000000a6b428723c */ /* 0x040fe20000041828 */
[----:B------:R-:W5:Y:S05]  /*f1b0*/  LDSM.16.M88.4 R164, [R210+0x9800] ;  /* 0x00980000d2a4783b */ /* 0x000f6a0000000200 */
[C---:B-1----:R-:W-:Y:S06]  /*f1c0*/  HMMA.16816.F32.BF16 R44, R180.reuse, R140, R44 ;  /* 0x0000008cb42c723c */ /* 0x042fec000004182c */
[C---:B------:R-:W-:Y:S01]  /*f1d0*/  HMMA.16816.F32.BF16 R48, R180.reuse, R142, R48 ;  /* 0x0000008eb430723c */ /* 0x040fe20000041830 */
[----:B------:R-:W1:Y:S05]  /*f1e0*/  LDSM.16.M88.4 R140, [R210+0xa000] ;  /* 0x00a00000d28c783b */ /* 0x000e6a0000000200 */
[C---:B------:R-:W-:Y:S06]  /*f1f0*/  HMMA.16816.F32.BF16 R52, R180.reuse, R144, R52 ;  /* 0x00000090b434723c */ /* 0x040fec0000041834 */
        /* <DEDUP_REMOVED lines=27> */
[C---:B--2---:R-:W-:Y:S06]  /*f3b0*/  HMMA.16816.F32.BF16 R60, R136.reuse, R152, R60 ;  /* 0x00000098883c723c */ /* 0x044fec000004183c */
[----:B------:R-:W-:Y:S01]  /*f3c0*/  HMMA.16816.F32.BF16 R64, R136, R154, R64 ;  /* 0x0000009a8840723c */ /* 0x000fe20000041840 */
[----:B------:R-:W2:Y:S04]  /*f3d0*/  LDSM.16.M88.4 R136, [R208+0x7800] ;  /* 0x00780000d088783b */ /* 0x000ea80000000200 */
[----:B------:R-:W2:Y:S01]  /*f3e0*/  LDSM.16.M88.4 R152, [R203+0x8800] ;  /* 0x00880000cb98783b */ /* 0x000ea20000000200 */
[C---:B------:R-:W-:Y:S06]  /*f3f0*/  HMMA.16816.F32.BF16 R4, R168.reuse, R172, R4 ;  /* 0x000000aca804723c */ /* 0x040fec0000041804 */
[C---:B------:R-:W-:Y:S01]  /*f400*/  HMMA.16816.F32.BF16 R8, R168.reuse, R174, R8 ;  /* 0x000000aea808723c */ /* 0x040fe20000041808 */
[----:B------:R-:W-:Y:S05]  /*f410*/  LDSM.16.M88.4 R172, [R203+0xb000] ;  /* 0x00b00000cbac783b */ /* 0x000fea0000000200 */
[C---:B---3--:R-:W-:Y:S06]  /*f420*/  HMMA.16816.F32.BF16 R12, R168.reuse, R156, R12 ;  /* 0x0000009ca80c723c */ /* 0x048fec000004180c */
[C---:B------:R-:W-:Y:S01]  /*f430*/  HMMA.16816.F32.BF16 R16, R168.reuse, R158, R16 ;  /* 0x0000009ea810723c */ /* 0x040fe20000041810 */
[----:B------:R-:W-:Y:S05]  /*f440*/  LDSM.16.M88.4 R156, [R203+0x9800] ;  /* 0x00980000cb9c783b */ /* 0x000fea0000000200 */
[C---:B----4-:R-:W-:Y:S06]  /*f450*/  HMMA.16816.F32.BF16 R20, R168.reuse, R160, R20 ;  /* 0x000000a0a814723c */ /* 0x050fec0000041814 */
[C---:B------:R-:W-:Y:S01]  /*f460*/  HMMA.16816.F32.BF16 R24, R168.reuse, R162, R24 ;  /* 0x000000a2a818723c */ /* 0x040fe20000041818 */
[----:B------:R-:W-:Y:S05]  /*f470*/  LDSM.16.M88.4 R160, [R203+0xa000] ;  /* 0x00a00000cba0783b */ /* 0x000fea0000000200 */
[C---:B-----5:R-:W-:Y:S06]  /*f480*/  HMMA.16816.F32.BF16 R28, R168.reuse, R164, R28 ;  /* 0x000000a4a81c723c */ /* 0x060fec000004181c */
[C---:B------:R-:W-:Y:S01]  /*f490*/  HMMA.16816.F32.BF16 R32, R168.reuse, R166, R32 ;  /* 0x000000a6a820723c */ /* 0x040fe20000041820 */
[----:B------:R-:W-:Y:S05]  /*f4a0*/  LDSM.16.M88.4 R164, [R203+0xa800] ;  /* 0x00a80000cba4783b */ /* 0x000fea0000000200 */
[C---:B-1----:R-:W-:Y:S06]  /*f4b0*/  HMMA.16816.F32.BF16 R36, R168.reuse, R140, R36 ;  /* 0x0000008ca824723c */ /* 0x042fec0000041824 */
[C---:B------:R-:W-:Y:S01]  /*f4c0*/  HMMA.16816.F32.BF16 R40, R168.reuse, R142, R40 ;  /* 0x0000008ea828723c */ /* 0x040fe20000041828 */
[----:B------:R-:W1:Y:S05]  /*f4d0*/  LDSM.16.M88.4 R140, [R203+0x9000] ;  /* 0x00900000cb8c783b */ /* 0x000e6a0000000200 */
[C---:B------:R-:W-:Y:S06]  /*f4e0*/  HMMA.16816.F32.BF16 R44, R168.reuse, R176, R44 ;  /* 0x000000b0a82c723c */ /* 0x040fec000004182c */
[C---:B------:R-:W-:Y:S01]  /*f4f0*/  HMMA.16816.F32.BF16 R48, R168.reuse, R178, R48 ;  /* 0x000000b2a830723c */ /* 0x040fe20000041830 */
[----:B------:R-:W3:Y:S05]  /*f500*/  LDSM.16.M88.4 R176, [R203+0xb800] ;  /* 0x00b80000cbb0783b */ /* 0x000eea0000000200 */
[C---:B------:R-:W-:Y:S06]  /*f510*/  HMMA.16816.F32.BF16 R52, R168.reuse, R180, R52 ;  /* 0x000000b4a834723c */ /* 0x040fec0000041834 */
[C---:B------:R-:W-:Y:S01]  /*f520*/  HMMA.16816.F32.BF16 R56, R168.reuse, R182, R56 ;  /* 0x000000b6a838723c */ /* 0x040fe20000041838 */
[----:B------:R-:W-:Y:S05]  /*f530*/  LDSM.16.M88.4 R180, [R205+0x5000] ;  /* 0x00500000cdb4783b */ /* 0x000fea0000000200 */
[C---:B--2---:R-:W-:Y:S06]  /*f540*/  HMMA.16816.F32.BF16 R60, R168.reuse, R136, R60 ;  /* 0x00000088a83c723c */ /* 0x044fec000004183c */
[----:B------:R-:W-:Y:S01]  /*f550*/  HMMA.16816.F32.BF16 R64, R168, R138, R64 ;  /* 0x0000008aa840723c */ /* 0x000fe20000041840 */
[----:B------:R-:W-:Y:S04]  /*f560*/  LDSM.16.M88.4 R136, [R206+0x2000] ;  /* 0x00200000ce88783b */ /* 0x000fe80000000200 */
[----:B------:R-:W2:Y:S01]  /*f570*/  LDSM.16.M88.4 R168, [R205+0x4000] ;  /* 0x00400000cda8783b */ /* 0x000ea20000000200 */
[C---:B------:R-:W-:Y:S06]  /*f580*/  HMMA.16816.F32.BF16 R4, R144.reuse, R148, R4 ;  /* 0x000000949004723c */ /* 0x040fec0000041804 */
[C---:B------:R-:W-:Y:S01]  /*f590*/  HMMA.16816.F32.BF16 R8, R144.reuse, R150, R8 ;  /* 0x000000969008723c */ /* 0x040fe20000041808 */
[----:B------:R-:W4:Y:S05]  /*f5a0*/  LDSM.16.M88.4 R148, [R205+0x4800] ;  /* 0x00480000cd94783b */ /* 0x000f2a0000000200 */
[C---:B------:R-:W-:Y:S06]  /*f5b0*/  HMMA.16816.F32.BF16 R12, R144.reuse, R152, R12 ;  /* 0x00000098900c723c */ /* 0x040fec000004180c */
[C---:B------:R-:W-:Y:S01]  /*f5c0*/  HMMA.16816.F32.BF16 R16, R144.reuse, R154, R16 ;  /* 0x0000009a9010723c */ /* 0x040fe20000041810 */
[----:B------:R-:W5:Y:S01]  /*f5d0*/  LDSM.16.M88.4 R152, [R205+0x7800] ;  /* 0x00780000cd98783b */ /* 0x000f620000000200 */
[----:B------:R-:W-:Y:S04]  /*f5e0*/  DEPBAR.LE SB0, 0x0 ;  /* 0x000080000000791a */ /* 0x000fe80000000000 */
[C---:B-1----:R-:W-:Y:S01]  /*f5f0*/  HMMA.16816.F32.BF16 R20, R144.reuse, R140, R20 ;  /* 0x0000008c9014723c */ /* 0x042fe20000041814 */
[----:B------:R-:W-:Y:S05]  /*f600*/  BAR.SYNC.DEFER_BLOCKING 0x0 ;  /* 0x0000000000007b1d */ /* 0x000fea0000010000 */
[C---:B------:R-:W-:Y:S06]  /*f610*/  HMMA.16816.F32.BF16 R24, R144.reuse, R142, R24 ;  /* 0x0000008e9018723c */ /* 0x040fec0000041818 */
        /* <DEDUP_REMOVED lines=8> */
[C---:B---3--:R-:W-:Y:S06]  /*f6a0*/  HMMA.16816.F32.BF16 R60, R144.reuse, R176, R60 ;  /* 0x000000b0903c723c */ /* 0x048fec000004183c */
[----:B------:R-:W-:Y:S06]  /*f6b0*/  HMMA.16816.F32.BF16 R64, R144, R178, R64 ;  /* 0x000000b29040723c */ /* 0x000fec0000041840 */
[C---:B--2---:R-:W-:Y:S06]  /*f6c0*/  HMMA.16816.F32.BF16 R4, R136.reuse, R168, R4 ;  /* 0x000000a88804723c */ /* 0x044fec0000041804 */
[C---:B------:R-:W-:Y:S06]  /*f6d0*/  HMMA.16816.F32.BF16 R8, R136.reuse, R170, R8 ;  /* 0x000000aa8808723c */ /* 0x040fec0000041808 */
[C---:B----4-:R-:W-:Y:S06]  /*f6e0*/  HMMA.16816.F32.BF16 R12, R136.reuse, R148, R12 ;  /* 0x00000094880c723c */ /* 0x050fec000004180c */
[C---:B------:R-:W-:Y:S06]  /*f6f0*/  HMMA.16816.F32.BF16 R16, R136.reuse, R150, R16 ;  /* 0x000000968810723c */ /* 0x040fec0000041810 */
[C---:B------:R-:W-:Y:S06]  /*f700*/  HMMA.16816.F32.BF16 R20, R136.reuse, R180, R20 ;  /* 0x000000b48814723c */ /* 0x040fec0000041814 */
[C---:B------:R-:W-:Y:S06]  /*f710*/  HMMA.16816.F32.BF16 R24, R136.reuse, R182, R24 ;  /* 0x000000b68818723c */ /* 0x040fec0000041818 */
[C---:B------:R-:W-:Y:S06]  /*f720*/  HMMA.16816.F32.BF16 R28, R136.reuse, R184, R28 ;  /* 0x000000b8881c723c */ /* 0x040fec000004181c */
[C---:B------:R-:W-:Y:S06]  /*f730*/  HMMA.16816.F32.BF16 R32, R136.reuse, R186, R32 ;  /* 0x000000ba8820723c */ /* 0x040fec0000041820 */
[C---:B------:R-:W-:Y:S06]  /*f740*/  HMMA.16816.F32.BF16 R36, R136.reuse, R188, R36 ;  /* 0x000000bc8824723c */ /* 0x040fec0000041824 */
[C---:B------:R-:W-:Y:S05]  /*f750*/  HMMA.16816.F32.BF16 R40, R136.reuse, R190, R40 ;  /* 0x000000be8828723c */ /* 0x040fea0000041828 */
[----:B------:R-:W-:Y:S01]  /*f760*/  IMAD.MOV.U32 R188, RZ, RZ, R134 ;  /* 0x000000ffffbc7224 */ /* 0x000fe200078e0086 */
[C---:B------:R-:W-:Y:S05]  /*f770*/  HMMA.16816.F32.BF16 R44, R136.reuse, R192, R44 ;  /* 0x000000c0882c723c */ /* 0x040fea000004182c */
[----:B------:R-:W-:Y:S01]  /*f780*/  IMAD.MOV.U32 R189, RZ, RZ, R135 ;  /* 0x000000ffffbd7224 */ /* 0x000fe200078e0087 */
[C---:B------:R-:W-:Y:S06]  /*f790*/  HMMA.16816.F32.BF16 R48, R136.reuse, R194, R48 ;  /* 0x000000c28830723c */ /* 0x040fec0000041830 */
[C---:B------:R-:W-:Y:S06]  /*f7a0*/  HMMA.16816.F32.BF16 R52, R136.reuse, R196, R52 ;  /* 0x000000c48834723c */ /* 0x040fec0000041834 */
[C---:B------:R-:W-:Y:S06]  /*f7b0*/  HMMA.16816.F32.BF16 R56, R136.reuse, R198, R56 ;  /* 0x000000c68838723c */ /* 0x040fec0000041838 */
[C---:B-----5:R-:W-:Y:S06]  /*f7c0*/  HMMA.16816.F32.BF16 R60, R136.reuse, R152, R60 ;  /* 0x00000098883c723c */ /* 0x060fec000004183c */
[----:B------:R-:W-:Y:S01]  /*f7d0*/  HMMA.16816.F32.BF16 R64, R136, R154, R64 ;  /* 0x0000009a8840723c */ /* 0x000fe20000041840 */
[----:B------:R-:W-:Y:S11]  /*f7e0*/  @!UPT UIADD3 URZ, URZ, URZ, URZ ;  /* 0x0000003f3f3ff290 */ /* 0x000ff6000fffe03f */
[----:B------:R-:W-:Y:S01]  /*f7f0*/  @!UPT UIADD3 URZ, URZ, URZ, URZ ;  /* 0x0000003f3f3ff290 */ /* 0x000fe2000fffe03f */
[----:B------:R-:W-:Y:S11]  /*f800*/  @!P1 BRA `(.L_x_780) ;  /* 0x0000000c00149947 */ /* 0x000ff60003800000 */
[----:B------:R-:W-:Y:S01]  /*f810*/  ULDC.64 UR10, c[0x0][0x248] ;  /* 0x00009200000a7ab9 */ /* 0x000fe20000000a00 */
[----:B------:R-:W-:Y:S02]  /*f820*/  MOV R2, R231 ;  /* 0x000000e700027202 */ /* 0x000fe40000000f00 */
[----:B------:R-:W-:Y:S01]  /*f830*/  MOV R0, R230 ;  /* 0x000000e600007202 */ /* 0x000fe20000000f00 */
[----:B------:R-:W-:Y:S06]  /*f840*/  @!P0 BRA `(.L_x_781) ;  /* 0x0000000400008947 */ /* 0x000fec0003800000 */
[----:B------:R-:W1:Y:S01]  /*f850*/  LDC R0, c[0x0][0x380] ;  /* 0x0000e000ff007b82 */ /* 0x000e620000000800 */
[----:B------:R-:W-:Y:S01]  /*f860*/  SHF.L.U32 R141, R219, 0x7, RZ ;  /* 0x00000007db8d7819 */ /* 0x000fe200000006ff */
[----:B------:R-:W-:Y:S01]  /*f870*/  UMOV UR10, UR8 ;  /* 0x00000008000a7c82 */ /* 0x000fe20008000000 */
[----:B------:R-:W-:Y:S03]  /*f880*/  UMOV UR11, UR9 ;  /* 0x00000009000b7c82 */ /* 0x000fe60008000000 */
[C---:B------:R-:W-:Y:S02]  /*f890*/  VIADD R139, R141.reuse, 0xffffff00 ;  /* 0xffffff008d8b7836 */ /* 0x040fe40000000000 */
[----:B------:R-:W-:Y:S05]  /*f8a0*/  VIADD R141, R141, 0xffffff80 ;  /* 0xffffff808d8d7836 */ /* 0x000fea0000000000 */
[----:B------:R-:W-:Y:S02]  /*f8b0*/  IABS R134, R141 ;  /* 0x0000008d00867213 */ /* 0x000fe40000000000 */
        /* <DEDUP_REMOVED lines=8> */
[--C-:B-1----:R-:W-:Y:S01]  /*f940*/  IMAD.MOV R135, RZ, RZ, -R137.reuse ;  /* 0x000000ffff877224 */ /* 0x102fe200078e0a89 */
[----:B------:R-:W-:Y:S03]  /*f950*/  MOV R136, RZ ;  /* 0x000000ff00887202 */ /* 0x000fe60000000f00 */
[----:B------:R-:W-:Y:S04]  /*f960*/  IMAD R135, R135, R2, RZ ;  /* 0x0000000287877224 */ /* 0x000fe800078e02ff */
[----:B------:R-:W-:Y:S06]  /*f970*/  IMAD.HI.U32 R135, R137, R135, R136 ;  /* 0x0000008789877227 */ /* 0x000fec00078e0088 */
[C---:B------:R-:W-:Y:S04]  /*f980*/  IMAD.HI.U32 R136, R135.reuse, R132, RZ ;  /* 0x0000008487887227 */ /* 0x040fe800078e00ff */
[----:B------:R-:W-:Y:S04]  /*f990*/  IMAD.HI.U32 R138, R135, R134, RZ ;  /* 0x00000086878a7227 */ /* 0x000fe800078e00ff */
[----:B------:R-:W-:Y:S02]  /*f9a0*/  IMAD.MOV R137, RZ, RZ, -R138 ;  /* 0x000000ffff897224 */ /* 0x000fe400078e0a8a */
[----:B------:R-:W-:Y:S02]  /*f9b0*/  IMAD.MOV R135, RZ, RZ, -R136 ;  /* 0x000000ffff877224 */ /* 0x000fe400078e0a88 */
[C---:B------:R-:W-:Y:S02]  /*f9c0*/  IMAD R134, R2.reuse, R137, R134 ;  /* 0x0000008902867224 */ /* 0x040fe400078e0286 */
[C---:B------:R-:W-:Y:S03]  /*f9d0*/  IMAD R132, R2.reuse, R135, R132 ;  /* 0x0000008702847224 */ /* 0x040fe600078e0284 */
[C---:B------:R-:W-:Y:S02]  /*f9e0*/  ISETP.GT.U32.AND P2, PT, R2.reuse, R134, PT ;  /* 0x000000860200720c */ /* 0x040fe40003f44070 */
[----:B------:R-:W-:Y:S11]  /*f9f0*/  ISETP.GT.U32.AND P1, PT, R2, R132, PT ;  /* 0x000000840200720c */ /* 0x000ff60003f24070 */
[----:B------:R-:W-:Y:S01]  /*fa00*/  @!P2 IADD3 R138, R138, 0x1, RZ ;  /* 0x000000018a8aa810 */ /* 0x000fe20007ffe0ff */
[----:B------:R-:W-:Y:S01]  /*fa10*/  @!P2 IMAD.IADD R134, R134, 0x1, -R2 ;  /* 0x000000018686a824 */ /* 0x000fe200078e0a02 */
[-C--:B------:R-:W-:Y:S01]  /*fa20*/  @!P1 IADD3 R132, R132, -R2.reuse, RZ ;  /* 0x8000000284849210 */ /* 0x080fe20007ffe0ff */
[----:B------:R-:W-:Y:S01]  /*fa30*/  @!P1 VIADD R136, R136, 0x1 ;  /* 0x0000000188889836 */ /* 0x000fe20000000000 */
[----:B------:R-:W-:Y:S02]  /*fa40*/  ISETP.GE.AND P1, PT, R139, RZ, PT ;  /* 0x000000ff8b00720c */ /* 0x000fe40003f26270 */
[-C--:B------:R-:W-:Y:S02]  /*fa50*/  ISETP.GE.U32.AND P5, PT, R132, R2.reuse, PT ;  /* 0x000000028400720c */ /* 0x080fe40003fa6070 */
[----:B------:R-:W-:Y:S02]  /*fa60*/  ISETP.GE.U32.AND P6, PT, R134, R2, PT ;  /* 0x000000028600720c */ /* 0x000fe40003fc6070 */
[----:B------:R-:W-:Y:S02]  /*fa70*/  ISETP.GE.AND P2, PT, R141, RZ, PT ;  /* 0x000000ff8d00720c */ /* 0x000fe40003f46270 */
[----:B------:R-:W-:Y:S07]  /*fa80*/  LOP3.LUT R139, RZ, R0, RZ, 0x33, !PT ;  /* 0x00000000ff8b7212 */ /* 0x000fee00078e33ff */
[----:B------:R-:W-:Y:S01]  /*fa90*/  @P5 VIADD R136, R136, 0x1 ;  /* 0x0000000188885836 */ /* 0x000fe20000000000 */
[----:B------:R-:W-:Y:S01]  /*faa0*/  ISETP.NE.AND P5, PT, R0, RZ, PT ;  /* 0x000000ff0000720c */ /* 0x000fe20003fa5270 */
[----:B------:R-:W-:Y:S03]  /*fab0*/  @P6 VIADD R138, R138, 0x1 ;  /* 0x000000018a8a6836 */ /* 0x000fe60000000000 */
[----:B------:R-:W-:Y:S01]  /*fac0*/  @!P1 IADD3 R136, -R136, RZ, RZ ;  /* 0x000000ff88889210 */ /* 0x000fe20007ffe1ff */
[----:B------:R-:W-:Y:S03]  /*fad0*/  @!P2 IMAD.MOV R138, RZ, RZ, -R138 ;  /* 0x000000ffff8aa224 */ /* 0x000fe600078e0a8a */
[C---:B------:R-:W-:Y:S02]  /*fae0*/  SEL R135, R139.reuse, R136, !P5 ;  /* 0x000000888b877207 */ /* 0x040fe40006800000 */
[----:B------:R-:W-:Y:S02]  /*faf0*/  SEL R139, R139, R138, !P5 ;  /* 0x0000008a8b8b7207 */ /* 0x000fe40006800000 */
[-C--:B------:R-:W-:Y:S02]  /*fb00*/  LEA R142, P2, R135, R226.reuse, 0x2 ;  /* 0x000000e2878e7211 */ /* 0x080fe400078410ff */
[----:B------:R-:W-:Y:S02]  /*fb10*/  LEA R140, P1, R139, R226, 0x2 ;  /* 0x000000e28b8c7211 */ /* 0x000fe400078210ff */
[-C--:B------:R-:W-:Y:S02]  /*fb20*/  LEA.HI.X.SX32 R143, R135, R227.reuse, 0x2, P2 ;  /* 0x000000e3878f7211 */ /* 0x080fe400010f16ff */
[C---:B------:R-:W-:Y:S02]  /*fb30*/  LEA.HI.X.SX32 R141, R139.reuse, R227, 0x2, P1 ;  /* 0x000000e38b8d7211 */ /* 0x040fe400008f16ff */
[----:B------:R-:W-:Y:S01]  /*fb40*/  IADD3 R139, R139, -R135, RZ ;  /* 0x800000878b8b7210 */ /* 0x000fe20007ffe0ff */
[----:B------:R-:W2:Y:S01]  /*fb50*/  LDG.E R2, desc[UR12][R142.64] ;  /* 0x0000000c8e027981 */ /* 0x000ea2000c1e1900 */
[----:B------:R-:W1:Y:S03]  /*fb60*/  LDC.64 R134, c[0x0][0x230] ;  /* 0x00008c00ff867b82 */ /* 0x000e660000000a00 */
[----:B------:R-:W-:Y:S01]  /*fb70*/  IMAD R132, R139, R0, -0x80 ;  /* 0xffffff808b847424 */ /* 0x000fe200078e0200 */
[----:B------:R-:W2:Y:S03]  /*fb80*/  LDG.E R137, desc[UR12][R140.64] ;  /* 0x0000000c8c897981 */ /* 0x000ea6000c1e1900 */
        /* <DEDUP_REMOVED lines=12> */
.L_x_781:
[----:B------:R1:W-:Y:S01]  /*fc50*/  @P4 STS.128 [R220+0x4000], RZ ;  /* 0x004000ffdc004388 */ /* 0x0003e20000000c00 */
[C---:B------:R-:W-:Y:S01]  /*fc60*/  LEA R148, P2, R2.reuse, R234, 0x1 ;  /* 0x000000ea02947211 */ /* 0x040fe200078408ff */
[----:B------:R-:W-:Y:S01]  /*fc70*/  UMOV UR8, UR10 ;  /* 0x0000000a00087c82 */ /* 0x000fe20008000000 */
[----:B------:R-:W-:Y:S01]  /*fc80*/  IADD3 R135, P1, R215, R2, RZ ;  /* 0x00000002d7877210 */ /* 0x000fe20007f3e0ff */
[----:B------:R-:W-:Y:S01]  /*fc90*/  UMOV UR9, UR11 ;  /* 0x0000000b00097c82 */ /* 0x000fe20008000000 */
[--C-:B------:R-:W-:Y:S02]  /*fca0*/  LEA.HI.X R149, R2, R235, R0.reuse, 0x1, P2 ;  /* 0x000000eb02957211 */ /* 0x100fe400010f0c00 */
[CC--:B------:R-:W-:Y:S01]  /*fcb0*/  @!P4 LEA R150, P5, R135.reuse, R234.reuse, 0x1 ;  /* 0x000000ea8796c211 */ /* 0x0c0fe200078a08ff */
[C---:B------:R-:W-:Y:S01]  /*fcc0*/  IMAD.X R2, R214.reuse, 0x1, R0, P1 ;  /* 0x00000001d6027824 */ /* 0x040fe200008e0600 */
[-C--:B------:R-:W-:Y:S01]  /*fcd0*/  @!P3 LEA R142, P1, R135, R234.reuse, 0x1 ;  /* 0x000000ea878eb211 */ /* 0x080fe200078208ff */
[----:B------:R-:W-:Y:S01]  /*fce0*/  @!PT LDS RZ, [RZ] ;  /* 0x00000000fffff984 */ /* 0x000fe20000000800 */
[----:B------:R-:W-:Y:S01]  /*fcf0*/  @!PT LDS RZ, [RZ] ;  /* 0x00000000fffff984 */ /* 0x000fe20000000800 */
[----:B------:R-:W-:Y:S01]  /*fd00*/  @!PT LDS RZ, [RZ] ;  /* 0x00000000fffff984 */ /* 0x000fe20000000800 */
[----:B------:R1:W-:Y:S01]  /*fd10*/  @!P4 LDGSTS.E.BYPASS.LTC128B.128 [R220+0x4000], desc[UR12][R148.64] ;  /* 0x0400000094dccfae */ /* 0x0003e2000b901d4c */
[----:B------:R-:W-:Y:S02]  /*fd20*/  IADD3 R137, P2, R215, R135, RZ ;  /* 0x00000087d7897210 */ /* 0x000fe40007f5e0ff */
[CCC-:B------:R-:W-:Y:S01]  /*fd30*/  @!P4 LEA.HI.X R151, R135.reuse, R235.reuse, R2.reuse, 0x1, P5 ;  /* 0x000000eb8797c211 */ /* 0x1c0fe200028f0c02 */
[----:B------:R1:W-:Y:S01]  /*fd40*/  @P3 STS.128 [R220+0x8000], RZ ;  /* 0x008000ffdc003388 */ /* 0x0003e20000000c00 */
[-CC-:B------:R-:W-:Y:S01]  /*fd50*/  @!P3 LEA.HI.X R143, R135, R235.reuse, R2.reuse, 0x1, P1 ;  /* 0x000000eb878fb211 */ /* 0x180fe200008f0c02 */
[C---:B------:R-:W-:Y:S01]  /*fd60*/  IMAD.X R2, R214.reuse, 0x1, R2, P2 ;  /* 0x00000001d6027824 */ /* 0x040fe200010e0602 */
[CC--:B------:R-:W-:Y:S01]  /*fd70*/  @!P4 LEA R146, P5, R137.reuse, R234.reuse, 0x1 ;  /* 0x000000ea8992c211 */ /* 0x0c0fe200078a08ff */
[----:B------:R-:W-:Y:S01]  /*fd80*/  @!PT LDS RZ, [RZ] ;  /* 0x00000000fffff984 */ /* 0x000fe20000000800 */
[----:B------:R-:W-:Y:S01]  /*fd90*/  @!PT LDS RZ, [RZ] ;  /* 0x00000000fffff984 */ /* 0x000fe20000000800 */
[----:B------:R-:W-:Y:S01]  /*fda0*/  @!PT LDS RZ, [RZ] ;  /* 0x00000000fffff984 */ /* 0x000fe20000000800 */
[----:B------:R1:W-:Y:S01]  /*fdb0*/  @!P3 LDGSTS.E.BYPASS.LTC128B.128 [R220+0x8000], desc[UR12][R148.64+0x80] ;  /* 0x0800008094dcbfae */ /* 0x0003e2000b901d4c */
[CC--:B------:R-:W-:Y:S02]  /*fdc0*/  @!P3 LEA R140, P1, R137.reuse, R234.reuse, 0x1 ;  /* 0x000000ea898cb211 */ /* 0x0c0fe400078208ff */
[CCC-:B------:R-:W-:Y:S01]  /*fdd0*/  @!P4 LEA.HI.X R147, R137.reuse, R235.reuse, R2.reuse, 0x1, P5 ;  /* 0x000000eb8993c211 */ /* 0x1c0fe200028f0c02 */
[----:B------:R1:W-:Y:S01]  /*fde0*/  @P4 STS.128 [R220+0x4800], RZ ;  /* 0x004800ffdc004388 */ /* 0x0003e20000000c00 */
[--C-:B------:R-:W-:Y:S02]  /*fdf0*/  @!P3 LEA.HI.X R141, R137, R235, R2.reuse, 0x1, P1 ;  /* 0x000000eb898db211 */ /* 0x100fe400008f0c02 */
[----:B------:R-:W-:Y:S01]  /*fe00*/  IADD3 R135, P2, R215, R137, RZ ;  /* 0x00000089d7877210 */ /* 0x000fe20007f5e0ff */
[----:B------:R-:W-:Y:S01]  /*fe10*/  @!PT LDS RZ, [RZ] ;  /* 0x00000000fffff984 */ /* 0x000fe20000000800 */
[----:B------:R-:W-:Y:S01]  /*fe20*/  @!PT LDS RZ, [RZ] ;  /* 0x00000000fffff984 */ /* 0x000fe20000000800 */
[----:B------:R-:W-:Y:S01]  /*fe30*/  @!PT LDS RZ, [RZ] ;  /* 0x00000000fffff984 */ /* 0x000fe20000000800 */
[----:B------:R1:W-:Y:S03]  /*fe40*/  @!P4 LDGSTS.E.BYPASS.LTC128B.128 [R220+0x4800], desc[UR12][R150.64] ;  /* 0x0480000096dccfae */ /* 0x0003e6000b901d4c */
[CC--:B------:R-:W-:Y:S01]  /*fe50*/  @!P4 LEA R144, P5, R135.reuse, R234.reuse, 0x1 ;  /* 0x000000ea8790c211 */ /* 0x0c0fe200078a08ff */
[----:B------:R1:W-:Y:S01]  /*fe60*/  @P3 STS.128 [R220+0x8800], RZ ;  /* 0x008800ffdc003388 */ /* 0x0003e20000000c00 */
[-C--:B------:R-:W-:Y:S01]  /*fe70*/  @!P3 LEA R138, P1, R135, R234.reuse, 0x1 ;  /* 0x000000ea878ab211 */ /* 0x080fe200078208ff */
[C---:B------:R-:W-:Y:S01]  /*fe80*/  IMAD.X R2, R214.reuse, 0x1, R2, P2 ;  /* 0x00000001d6027824 */ /* 0x040fe200010e0602 */
[----:B------:R-:W-:Y:S01]  /*fe90*/  IADD3 R137, P2, R215, R135, RZ ;  /* 0x00000087d7897210 */ /* 0x000fe20007f5e0ff */
[----:B------:R-:W-:Y:S01]  /*fea0*/  @!PT LDS RZ, [RZ] ;  /* 0x00000000fffff984 */ /* 0x000fe20000000800 */
[----:B------:R-:W-:Y:S01]  /*feb0*/  @!PT LDS RZ, [RZ] ;  /* 0x00000000fffff984 */ /* 0x000fe20000000800 */
[----:B------:R-:W-:Y:S01]  /*fec0*/  @!PT LDS RZ, [RZ] ;  /* 0x00000000fffff984 */ /* 0x000fe20000000800 */
[----:B------:R1:W-:Y:S03]  /*fed0*/  @!P3 LDGSTS.E.BYPASS.LTC128B.128 [R220+0x8800], desc[UR12][R142.64+0x80] ;  /* 0x088000808edcbfae */ /* 0x0003e6000b901d4c */
        /* <DEDUP_REMOVED lines=37> */
[--C-:B------:R-:W-:Y:S01]  /*10130*/  @!P4 LEA.HI.X R163, R137, R235, R2.reuse, 0x1, P6 ;  /* 0x000000eb89a3c211 */ /* 0x100fe200030f0c02 */
[----:B------:R1:W-:Y:S01]  /*10140*/  @P4 STS.128 [R220+0x6000], RZ ;  /* 0x006000ffdc004388 */ /* 0x0003e20000000c00 */
[----:B------:R-:W-:Y:S02]  /*10150*/  IADD3 R135, P1, R215, R137, RZ ;  /* 0x00000089d7877210 */ /* 0x000fe40007f3e0ff */
[-CC-:B------:R-:W-:Y:S01]  /*10160*/  @!P3 LEA.HI.X R137, R137, R235.reuse, R2.reuse, 0x1, P2 ;  /* 0x000000eb8989b211 */ /* 0x180fe200010f0c02 */
[----:B------:R-:W-:Y:S01]  /*10170*/  @!PT LDS RZ, [RZ] ;  /* 0x00000000fffff984 */ /* 0x000fe20000000800 */
[----:B------:R-:W-:Y:S01]  /*10180*/  @!PT LDS RZ, [RZ] ;  /* 0x00000000fffff984 */ /* 0x000fe20000000800 */
[----:B------:R-:W-:Y:S01]  /*10190*/  @!PT LDS RZ, [RZ] ;  /* 0x00000000fffff984 */ /* 0x000fe20000000800 */
[----:B------:R1:W-:Y:S01]  /*101a0*/  @!P4 LDGSTS.E.BYPASS.LTC128B.128 [R220+0x6000], desc[UR12][R154.64] ;  /* 0x060000009adccfae */ /* 0x0003e2000b901d4c */
[CC--:B------:R-:W-:Y:S01]  /*101b0*/  @!P4 LEA R160, P5, R135.reuse, R234.reuse, 0x1 ;  /* 0x000000ea87a0c211 */ /* 0x0c0fe200078a08ff */
[----:B------:R-:W-:Y:S01]  /*101c0*/  IMAD.X R0, R214, 0x1, R2, P1 ;  /* 0x00000001d6007824 */ /* 0x000fe200008e0602 */
[C---:B------:R-:W-:Y:S01]  /*101d0*/  @!P3 LEA R134, P1, R135.reuse, R234, 0x1 ;  /* 0x000000ea8786b211 */ /* 0x040fe200078208ff */
[----:B------:R1:W-:Y:S01]  /*101e0*/  @P3 STS.128 [R220+0xa000], RZ ;  /* 0x00a000ffdc003388 */ /* 0x0003e20000000c00 */
[----:B------:R-:W-:Y:S02]  /*101f0*/  IMAD.MOV.U32 R234, RZ, RZ, R148 ;  /* 0x000000ffffea7224 */ /* 0x000fe400078e0094 */
[CCC-:B------:R-:W-:Y:S01]  /*10200*/  @!P4 LEA.HI.X R161, R135.reuse, R235.reuse, R0.reuse, 0x1, P5 ;  /* 0x000000eb87a1c211 */ /* 0x1c0fe200028f0c00 */
[----:B------:R-:W-:Y:S01]  /*10210*/  @!PT LDS RZ, [RZ] ;  /* 0x00000000fffff984 */ /* 0x000fe20000000800 */
[----:B------:R-:W-:Y:S01]  /*10220*/  @!PT LDS RZ, [RZ] ;  /* 0x00000000fffff984 */ /* 0x000fe20000000800 */
[----:B------:R-:W-:Y:S01]  /*10230*/  @!PT LDS RZ, [RZ] ;  /* 0x00000000fffff984 */ /* 0x000fe20000000800 */
[----:B------:R1:W-:Y:S01]  /*10240*/  @!P3 LDGSTS.E.BYPASS.LTC128B.128 [R220+0xa000], desc[UR12][R152.64+0x80] ;  /* 0x0a00008098dcbfae */ /* 0x0003e2000b901d4c */
[----:B------:R-:W-:Y:S01]  /*10250*/  @!P3 LEA.HI.X R135, R135, R235, R0, 0x1, P1 ;  /* 0x000000eb8787b211 */ /* 0x000fe200008f0c00 */
[----:B------:R-:W-:Y:S02]  /*10260*/  IMAD.MOV.U32 R235, RZ, RZ, R149 ;  /* 0x000000ffffeb7224 */ /* 0x000fe400078e0095 */
        /* <DEDUP_REMOVED lines=30> */
[----:B------:R-:W0:Y:S02]  /*10450*/  LDGDEPBAR ;  /* 0x00000000000079af */ /* 0x000e240000000000 */
.L_x_780:
[----:B------:R-:W-:Y:S01]  /*10460*/  FMNMX.FTZ R0, R4, R133, !PT ;  /* 0x0000008504007209 */ /* 0x000fe20007810000 */
[----:B-1----:R-:W-:Y:S01]  /*10470*/  LDSM.16.MT88.4 R148, [R201+0xc800] ;  /* 0x00c80000c994783b */ /* 0x002fe20000004200 */
[----:B------:R-:W-:Y:S01]  /*10480*/  FMNMX.FTZ R2, R6, R3, !PT ;  /* 0x0000000306027209 */ /* 0x000fe20007810000 */
[----:B------:R-:W-:Y:S01]  /*10490*/  UMOV UR11, UR15 ;  /* 0x0000000f000b7c82 */ /* 0x000fe20008000000 */
[----:B------:R-:W-:Y:S01]  /*104a0*/  FMNMX.FTZ R135, R5, R0, !PT ;  /* 0x0000000005877209 */ /* 0x000fe20007810000 */
[----:B------:R-:W-:Y:S01]  /*104b0*/  UMOV UR10, UR14 ;  /* 0x0000000e000a7c82 */ /* 0x000fe20008000000 */
[----:B------:R-:W-:Y:S02]  /*104c0*/  FMNMX.FTZ R137, R7, R2, !PT ;  /* 0x0000000207897209 */ /* 0x000fe40007810000 */
[----:B------:R-:W-:Y:S01]  /*104d0*/  FMNMX.FTZ R0, R8, R135, !PT ;  /* 0x0000008708007209 */ /* 0x000fe20007810000 */
[----:B------:R-:W-:Y:S01]  /*104e0*/  LDSM.16.MT88.4 R152, [R204+0x10800] ;  /* 0x01080000cc98783b */ /* 0x000fe20000004200 */
[----:B------:R-:W-:Y:S02]  /*104f0*/  FMNMX.FTZ R2, R10, R137, !PT ;  /* 0x000000890a027209 */ /* 0x000fe40007810000 */
        /* <DEDUP_REMOVED lines=54> */
[----:B------:R-:W-:Y:S04]  /*10860*/  FMNMX.FTZ R0, R64, R135, !PT ;  /* 0x0000008740007209 */ /* 0x000fe80007810000 */
[----:B------:R-:W-:Y:S02]  /*10870*/  FMNMX.FTZ R134, R65, R0, !PT ;  /* 0x0000000041867209 */ /* 0x000fe40007810000 */
[----:B------:R-:W-:Y:S03]  /*10880*/  FMNMX.FTZ R0, R66, R139, !PT ;  /* 0x0000008b42007209 */ /* 0x000fe60007810000 */
[----:B------:R-:W-:Y:S01]  /*10890*/  SHFL.BFLY PT, R139, R134, 0x2, 0x1f ;  /* 0x0c401f00868b7f89 */ /* 0x000fe200000e0000 */
[----:B------:R-:W-:Y:S07]  /*108a0*/  FMNMX.FTZ R137, R67, R0, !PT ;  /* 0x0000000043897209 */ /* 0x000fee0007810000 */
[----:B------:R-:W1:Y:S02]  /*108b0*/  SHFL.BFLY PT, R0, R137, 0x2, 0x1f ;  /* 0x0c401f0089007f89 */ /* 0x000e6400000e0000 */
[----:B-1----:R-:W-:Y:S02]  /*108c0*/  FMNMX.FTZ R135, R137, R0, !PT ;  /* 0x0000000089877209 */ /* 0x002fe40007810000 */
[----:B------:R-:W-:Y:S04]  /*108d0*/  FMNMX.FTZ R141, R134, R139, !PT ;  /* 0x0000008b868d7209 */ /* 0x000fe80007810000 */
[----:B------:R-:W-:Y:S08]  /*108e0*/  LDSM.16.MT88.4 R136, [R204+0xc000] ;  /* 0x00c00000cc88783b */ /* 0x000ff00000004200 */
[----:B------:R-:W1:Y:S08]  /*108f0*/  SHFL.BFLY PT, R2, R141, 0x1, 0x1f ;  /* 0x0c201f008d027f89 */ /* 0x000e7000000e0000 */
[----:B------:R-:W2:Y:S01]  /*10900*/  SHFL.BFLY PT, R0, R135, 0x1, 0x1f ;  /* 0x0c201f0087007f89 */ /* 0x000ea200000e0000 */
[----:B-1----:R-:W-:Y:S07]  /*10910*/  FMNMX.FTZ R2, R141, R2, !PT ;  /* 0x000000028d027209 */ /* 0x002fee0007810000 */
[----:B------:R-:W1:Y:S01]  /*10920*/  LDSM.16.MT88.4 R140, [R202+0xc000] ;  /* 0x00c00000ca8c783b */ /* 0x000e620000004200 */
[----:B--2---:R-:W-:Y:S01]  /*10930*/  FMNMX.FTZ R0, R135, R0, !PT ;  /* 0x0000000087007209 */ /* 0x004fe20007810000 */
[C---:B------:R-:W-:Y:S01]  /*10940*/  FMUL.FTZ R160, R2.reuse, UR4 ;  /* 0x0000000402a07c20 */ /* 0x040fe20008410000 */
[C---:B------:R-:W-:Y:S01]  /*10950*/  FSETP.NEU.FTZ.AND P1, PT, R2.reuse, -INF , PT ;  /* 0xff8000000200780b */ /* 0x040fe20003f3d000 */
[----:B------:R-:W-:Y:S02]  /*10960*/  FADD.FTZ R132, -R2, R133 ;  /* 0x0000008502847221 */ /* 0x000fe40000010100 */
[----:B------:R-:W-:Y:S01]  /*10970*/  FMUL.FTZ R159, R0, UR4 ;  /* 0x00000004009f7c20 */ /* 0x000fe20008410000 */
[----:B------:R-:W-:Y:S01]  /*10980*/  FSEL R160, R160, RZ, P1 ;  /* 0x000000ffa0a07208 */ /* 0x000fe20000800000 */
[C---:B------:R-:W-:Y:S01]  /*10990*/  FADD.FTZ R3, -R0.reuse, R3 ;  /* 0x0000000300037221 */ /* 0x040fe20000010100 */
[----:B------:R-:W-:Y:S01]  /*109a0*/  FSETP.NEU.FTZ.AND P1, PT, R0, -INF , PT ;  /* 0xff8000000000780b */ /* 0x000fe20003f3d000 */
[----:B------:R-:W-:Y:S02]  /*109b0*/  FMUL.FTZ R133, R132, UR4 ;  /* 0x0000000484857c20 */ /* 0x000fe40008410000 */
[--C-:B------:R-:W-:Y:S01]  /*109c0*/  FFMA.FTZ R135, R5, UR4, -R160.reuse ;  /* 0x0000000405877c23 */ /* 0x100fe200080108a0 */
[----:B------:R-:W-:Y:S01]  /*109d0*/  FSEL R159, R159, RZ, P1 ;  /* 0x000000ff9f9f7208 */ /* 0x000fe20000800000 */
[----:B------:R-:W-:Y:S01]  /*109e0*/  FMUL.FTZ R134, R3, UR4 ;  /* 0x0000000403867c20 */ /* 0x000fe20008410000 */
[--C-:B------:R-:W-:Y:S01]  /*109f0*/  FFMA.FTZ R157, R4, UR4, -R160.reuse ;  /* 0x00000004049d7c23 */ /* 0x100fe200080108a0 */
[--C-:B------:R-:W-:Y:S01]  /*10a00*/  FFMA.FTZ R156, R8, UR4, -R160.reuse ;  /* 0x00000004089c7c23 */ /* 0x100fe200080108a0 */
[--C-:B------:R-:W-:Y:S01]  /*10a10*/  FFMA.FTZ R5, R9, UR4, -R160.reuse ;  /* 0x0000000409057c23 */ /* 0x100fe200080108a0 */
[--C-:B------:R-:W-:Y:S01]  /*10a20*/  FFMA.FTZ R144, R7, UR4, -R159.reuse ;  /* 0x0000000407907c23 */ /* 0x100fe2000801089f */
[--C-:B------:R-:W-:Y:S01]  /*10a30*/  FFMA.FTZ R158, R6, UR4, -R159.reuse ;  /* 0x00000004069e7c23 */ /* 0x100fe2000801089f */
[--C-:B------:R-:W-:Y:S01]  /*10a40*/  FFMA.FTZ R7, R10, UR4, -R159.reuse ;  /* 0x000000040a077c23 */ /* 0x100fe2000801089f */
[--C-:B------:R-:W-:Y:S01]  /*10a50*/  FFMA.FTZ R6, R11, UR4, -R159.reuse ;  /* 0x000000040b067c23 */ /* 0x100fe2000801089f */
[----:B------:R-:W2:Y:S01]  /*10a60*/  MUFU.EX2 R132, R133 ;  /* 0x0000008500847308 */ /* 0x000ea20000000800 */
[--C-:B------:R-:W-:Y:S01]  /*10a70*/  FFMA.FTZ R169, R40, UR4, -R160.reuse ;  /* 0x0000000428a97c23 */ /* 0x100fe200080108a0 */
[--C-:B------:R-:W-:Y:S01]  /*10a80*/  FFMA.FTZ R170, R41, UR4, -R160.reuse ;  /* 0x0000000429aa7c23 */ /* 0x100fe200080108a0 */
[--C-:B------:R-:W-:Y:S01]  /*10a90*/  FFMA.FTZ R171, R42, UR4, -R159.reuse ;  /* 0x000000042aab7c23 */ /* 0x100fe2000801089f */
[--C-:B------:R-:W-:Y:S01]  /*10aa0*/  FFMA.FTZ R172, R43, UR4, -R159.reuse ;  /* 0x000000042bac7c23 */ /* 0x100fe2000801089f */
[--C-:B------:R-:W-:Y:S01]  /*10ab0*/  FFMA.FTZ R173, R44, UR4, -R160.reuse ;  /* 0x000000042cad7c23 */ /* 0x100fe200080108a0 */
[----:B------:R-:W-:Y:S01]  /*10ac0*/  LDSM.16.MT88.4 R40, [R202+0xe000] ;  /* 0x00e00000ca28783b */ /* 0x000fe20000004200 */
[--C-:B------:R-:W-:Y:S03]  /*10ad0*/  FFMA.FTZ R174, R45, UR4, -R160.reuse ;  /* 0x000000042dae7c23 */ /* 0x100fe600080108a0 */
[----:B------:R-:W3:Y:S01]  /*10ae0*/  MUFU.EX2 R3, R134 ;  /* 0x0000008600037308 */ /* 0x000ee20000000800 */
[--C-:B------:R-:W-:Y:S01]  /*10af0*/  FFMA.FTZ R175, R46, UR4, -R159.reuse ;  /* 0x000000042eaf7c23 */ /* 0x100fe2000801089f */
[--C-:B------:R-:W-:Y:S01]  /*10b00*/  FFMA.FTZ R176, R47, UR4, -R159.reuse ;  /* 0x000000042fb07c23 */ /* 0x100fe2000801089f */
[--C-:B------:R-:W-:Y:S01]  /*10b10*/  FFMA.FTZ R177, R48, UR4, -R160.reuse ;  /* 0x0000000430b17c23 */ /* 0x100fe200080108a0 */
[--C-:B------:R-:W-:Y:S01]  /*10b20*/  FFMA.FTZ R178, R49, UR4, -R160.reuse ;  /* 0x0000000431b27c23 */ /* 0x100fe200080108a0 */
[--C-:B------:R-:W-:Y:S01]  /*10b30*/  FFMA.FTZ R179, R50, UR4, -R159.reuse ;  /* 0x0000000432b37c23 */ /* 0x100fe2000801089f */
[----:B------:R-:W-:Y:S01]  /*10b40*/  LDSM.16.MT88.4 R44, [R200+0x12000] ;  /* 0x01200000c82c783b */ /* 0x000fe20000004200 */
[--C-:B------:R-:W-:Y:S03]  /*10b50*/  FFMA.FTZ R180, R51, UR4, -R159.reuse ;  /* 0x0000000433b47c23 */ /* 0x100fe6000801089f */
[----:B------:R4:W-:Y:S01]  /*10b60*/  MUFU.EX2 R134, R144 ;  /* 0x0000009000867308 */ /* 0x0009e20000000800 */
[C---:B--2---:R-:W-:Y:S01]  /*10b70*/  FMUL.FTZ R8, R132.reuse, R128 ;  /* 0x0000008084087220 */ /* 0x044fe20000410000 */
[C---:B------:R-:W-:Y:S01]  /*10b80*/  FMUL.FTZ R9, R132.reuse, R129 ;  /* 0x0000008184097220 */ /* 0x040fe20000410000 */
[C---:B------:R-:W-:Y:S01]  /*10b90*/  FMUL.FTZ R68, R132.reuse, R68 ;  /* 0x0000004484447220 */ /* 0x040fe20000410000 */
[C---:B------:R-:W-:Y:S01]  /*10ba0*/  FMUL.FTZ R69, R132.reuse, R69 ;  /* 0x0000004584457220 */ /* 0x040fe20000410000 */
[C---:B------:R-:W-:Y:S01]  /*10bb0*/  FMUL.FTZ R72, R132.reuse, R72 ;  /* 0x0000004884487220 */ /* 0x040fe20000410000 */
[C---:B------:R-:W-:Y:S01]  /*10bc0*/  FMUL.FTZ R73, R132.reuse, R73 ;  /* 0x0000004984497220 */ /* 0x040fe20000410000 */
[C---:B------:R-:W-:Y:S03]  /*10bd0*/  FMUL.FTZ R76, R132.reuse, R76 ;  /* 0x0000004c844c7220 */ /* 0x040fe60000410000 */
[----:B------:R-:W-:Y:S01]  /*10be0*/  MUFU.EX2 R157, R157 ;  /* 0x0000009d009d7308 */ /* 0x000fe20000000800 */
[C---:B---3--:R-:W-:Y:S01]  /*10bf0*/  FMUL.FTZ R10, R3.reuse, R130 ;  /* 0x00000082030a7220 */ /* 0x048fe20000410000 */
[C---:B------:R-:W-:Y:S01]  /*10c00*/  FMUL.FTZ R11, R3.reuse, R131 ;  /* 0x00000083030b7220 */ /* 0x040fe20000410000 */
[C---:B------:R-:W-:Y:S01]  /*10c10*/  FMUL.FTZ R70, R3.reuse, R70 ;  /* 0x0000004603467220 */ /* 0x040fe20000410000 */
[C---:B------:R-:W-:Y:S01]  /*10c20*/  FMUL.FTZ R71, R3.reuse, R71 ;  /* 0x0000004703477220 */ /* 0x040fe20000410000 */
[C---:B------:R-:W-:Y:S01]  /*10c30*/  FMUL.FTZ R74, R3.reuse, R74 ;  /* 0x0000004a034a7220 */ /* 0x040fe20000410000 */
[C---:B------:R-:W-:Y:S01]  /*10c40*/  FMUL.FTZ R75, R3.reuse, R75 ;  /* 0x0000004b034b7220 */ /* 0x040fe20000410000 */
[C---:B------:R-:W-:Y:S03]  /*10c50*/  FMUL.FTZ R77, R132.reuse, R77 ;  /* 0x0000004d844d7220 */ /* 0x040fe60000410000 */
[----:B------:R-:W2:Y:S01]  /*10c60*/  MUFU.EX2 R135, R135 ;  /* 0x0000008700877308 */ /* 0x000ea20000000800 */
[----:B----4-:R-:W3:Y:S01]  /*10c70*/  LDSM.16.MT88.4 R144, [R201+0xc000] ;  /* 0x00c00000c990783b */ /* 0x010ee20000004200 */
[C---:B------:R-:W-:Y:S01]  /*10c80*/  FMUL.FTZ R78, R3.reuse, R78 ;  /* 0x0000004e034e7220 */ /* 0x040fe20000410000 */
[C---:B------:R-:W-:Y:S01]  /*10c90*/  FMUL.FTZ R79, R3.reuse, R79 ;  /* 0x0000004f034f7220 */ /* 0x040fe20000410000 */
[C---:B------:R-:W-:Y:S01]  /*10ca0*/  FMUL.FTZ R80, R132.reuse, R80 ;  /* 0x0000005084507220 */ /* 0x040fe20000410000 */
[C---:B------:R-:W-:Y:S01]  /*10cb0*/  FMUL.FTZ R81, R132.reuse, R81 ;  /* 0x0000005184517220 */ /* 0x040fe20000410000 */
[C---:B------:R-:W-:Y:S01]  /*10cc0*/  FMUL.FTZ R82, R3.reuse, R82 ;  /* 0x0000005203527220 */ /* 0x040fe20000410000 */
[C---:B------:R-:W-:Y:S03]  /*10cd0*/  FMUL.FTZ R83, R3.reuse, R83 ;  /* 0x0000005303537220 */ /* 0x040fe60000410000 */
[----:B------:R-:W4:Y:S01]  /*10ce0*/  MUFU.EX2 R158, R158 ;  /* 0x0000009e009e7308 */ /* 0x000f220000000800 */
[C---:B------:R-:W-:Y:S01]  /*10cf0*/  FMUL.FTZ R84, R132.reuse, R84 ;  /* 0x0000005484547220 */ /* 0x040fe20000410000 */
[C---:B------:R-:W-:Y:S01]  /*10d00*/  FMUL.FTZ R85, R132.reuse, R85 ;  /* 0x0000005584557220 */ /* 0x040fe20000410000 */
[C---:B------:R-:W-:Y:S01]  /*10d10*/  FMUL.FTZ R86, R3.reuse, R86 ;  /* 0x0000005603567220 */ /* 0x040fe20000410000 */
[C---:B------:R-:W-:Y:S01]  /*10d20*/  FMUL.FTZ R87, R3.reuse, R87 ;  /* 0x0000005703577220 */ /* 0x040fe20000410000 */
[C---:B------:R-:W-:Y:S01]  /*10d30*/  FMUL.FTZ R88, R132.reuse, R88 ;  /* 0x0000005884587220 */ /* 0x040fe20000410000 */
[C---:B------:R-:W-:Y:S01]  /*10d40*/  FMUL.FTZ R89, R132.reuse, R89 ;  /* 0x0000005984597220 */ /* 0x040fe20000410000 */
[----:B------:R-:W-:Y:S03]  /*10d50*/  FMUL.FTZ R90, R3, R90 ;  /* 0x0000005a035a7220 */ /* 0x000fe60000410000 */
[----:B------:R-:W-:Y:S01]  /*10d60*/  MUFU.EX2 R156, R156 ;  /* 0x0000009c009c7308 */ /* 0x000fe20000000800 */
[----:B--2---:R-:W-:Y:S01]  /*10d70*/  F2FP.BF16.F32.PACK_AB R128, R135, R157 ;  /* 0x0000009d8780723e */ /* 0x004fe200000010ff */
[C---:B------:R-:W-:Y:S01]  /*10d80*/  FMUL.FTZ R91, R3.reuse, R91 ;  /* 0x0000005b035b7220 */ /* 0x040fe20000410000 */
[----:B------:R-:W-:Y:S01]  /*10d90*/  LDSM.16.MT88.4 R48, [R201+0xe800] ;  /* 0x00e80000c930783b */ /* 0x000fe20000004200 */
[C---:B------:R-:W-:Y:S01]  /*10da0*/  FMUL.FTZ R92, R132.reuse, R92 ;  /* 0x0000005c845c7220 */ /* 0x040fe20000410000 */
[----:B------:R-:W-:Y:S01]  /*10db0*/  FMUL.FTZ R93, R132, R93 ;  /* 0x0000005d845d7220 */ /* 0x000fe20000410000 */
[C---:B------:R-:W-:Y:S01]  /*10dc0*/  FMUL.FTZ R94, R3.reuse, R94 ;  /* 0x0000005e035e7220 */ /* 0x040fe20000410000 */
[C---:B------:R-:W-:Y:S03]  /*10dd0*/  FMUL.FTZ R95, R3.reuse, R95 ;  /* 0x0000005f035f7220 */ /* 0x040fe60000410000 */
[----:B------:R-:W2:Y:S01]  /*10de0*/  MUFU.EX2 R5, R5 ;  /* 0x0000000500057308 */ /* 0x000ea20000000800 */
[----:B----4-:R-:W-:Y:S01]  /*10df0*/  F2FP.BF16.F32.PACK_AB R129, R134, R158 ;  /* 0x0000009e8681723e */ /* 0x010fe200000010ff */
[C---:B------:R-:W-:Y:S01]  /*10e00*/  FMUL.FTZ R96, R132.reuse, R96 ;  /* 0x0000006084607220 */ /* 0x040fe20000410000 */
[C---:B------:R-:W-:Y:S01]  /*10e10*/  FMUL.FTZ R97, R132.reuse, R97 ;  /* 0x0000006184617220 */ /* 0x040fe20000410000 */
[C---:B------:R-:W-:Y:S01]  /*10e20*/  FMUL.FTZ R98, R3.reuse, R98 ;  /* 0x0000006203627220 */ /* 0x040fe20000410000 */
[C---:B------:R-:W-:Y:S01]  /*10e30*/  FMUL.FTZ R99, R3.reuse, R99 ;  /* 0x0000006303637220 */ /* 0x040fe20000410000 */
[C---:B------:R-:W-:Y:S01]  /*10e40*/  FMUL.FTZ R100, R132.reuse, R100 ;  /* 0x0000006484647220 */ /* 0x040fe20000410000 */
[----:B------:R-:W-:Y:S03]  /*10e50*/  FMUL.FTZ R101, R132, R101 ;  /* 0x0000006584657220 */ /* 0x000fe60000410000 */
[----:B------:R-:W-:Y:S01]  /*10e60*/  MUFU.EX2 R7, R7 ;  /* 0x0000000700077308 */ /* 0x000fe20000000800 */
[C---:B------:R-:W-:Y:S01]  /*10e70*/  FMUL.FTZ R102, R3.reuse, R102 ;  /* 0x0000006603667220 */ /* 0x040fe20000410000 */
[----:B------:R-:W-:Y:S01]  /*10e80*/  FMUL.FTZ R103, R3, R103 ;  /* 0x0000006703677220 */ /* 0x000fe20000410000 */
[--C-:B------:R-:W-:Y:S01]  /*10e90*/  FFMA.FTZ R162, R12, UR4, -R160.reuse ;  /* 0x000000040ca27c23 */ /* 0x100fe200080108a0 */
[C---:B------:R-:W-:Y:S01]  /*10ea0*/  FMUL.FTZ R12, R132.reuse, R124 ;  /* 0x0000007c840c7220 */ /* 0x040fe20000410000 */
[--C-:B------:R-:W-:Y:S01]  /*10eb0*/  FFMA.FTZ R161, R13, UR4, -R160.reuse ;  /* 0x000000040da17c23 */ /* 0x100fe200080108a0 */
[----:B------:R-:W-:Y:S01]  /*10ec0*/  FMUL.FTZ R13, R132, R125 ;  /* 0x0000007d840d7220 */ /* 0x000fe20000410000 */
[--C-:B------:R-:W-:Y:S03]  /*10ed0*/  FFMA.FTZ R163, R14, UR4, -R159.reuse ;  /* 0x000000040ea37c23 */ /* 0x100fe6000801089f */
[----:B------:R-:W4:Y:S01]  /*10ee0*/  MUFU.EX2 R6, R6 ;  /* 0x0000000600067308 */ /* 0x000f220000000800 */
[----:B--2---:R-:W-:Y:S01]  /*10ef0*/  F2FP.BF16.F32.PACK_AB R130, R5, R156 ;  /* 0x0000009c0582723e */ /* 0x004fe200000010ff */
[C---:B------:R-:W-:Y:S01]  /*10f00*/  FMUL.FTZ R14, R3.reuse, R126 ;  /* 0x0000007e030e7220 */ /* 0x040fe20000410000 */
[C---:B------:R-:W-:Y:S01]  /*10f10*/  FMUL.FTZ R104, R132.reuse, R104 ;  /* 0x0000006884687220 */ /* 0x040fe20000410000 */
[C---:B------:R-:W-:Y:S01]  /*10f20*/  FMUL.FTZ R105, R132.reuse, R105 ;  /* 0x0000006984697220 */ /* 0x040fe20000410000 */
[C---:B------:R-:W-:Y:S01]  /*10f30*/  FMUL.FTZ R106, R3.reuse, R106 ;  /* 0x0000006a036a7220 */ /* 0x040fe20000410000 */
[----:B------:R-:W-:Y:S01]  /*10f40*/  FMUL.FTZ R107, R3, R107 ;  /* 0x0000006b036b7220 */ /* 0x000fe20000410000 */
[--C-:B------:R-:W-:Y:S01]  /*10f50*/  FFMA.FTZ R164, R15, UR4, -R159.reuse ;  /* 0x000000040fa47c23 */ /* 0x100fe2000801089f */
[C---:B------:R-:W-:Y:S01]  /*10f60*/  FMUL.FTZ R15, R3.reuse, R127 ;  /* 0x0000007f030f7220 */ /* 0x040fe20000410000 */
[C---:B------:R-:W-:Y:S01]  /*10f70*/  FMUL.FTZ R108, R132.reuse, R108 ;  /* 0x0000006c846c7220 */ /* 0x040fe20000410000 */
[----:B------:R-:W-:Y:S01]  /*10f80*/  LDSM.16.MT88.4 R124, [R204+0xc800] ;  /* 0x00c80000cc7c783b */ /* 0x000fe20000004200 */
[C---:B------:R-:W-:Y:S01]  /*10f90*/  FMUL.FTZ R109, R132.reuse, R109 ;  /* 0x0000006d846d7220 */ /* 0x040fe20000410000 */
[C---:B------:R-:W-:Y:S01]  /*10fa0*/  FMUL.FTZ R110, R3.reuse, R110 ;  /* 0x0000006e036e7220 */ /* 0x040fe20000410000 */
[C---:B------:R-:W-:Y:S01]  /*10fb0*/  FMUL.FTZ R111, R3.reuse, R111 ;  /* 0x0000006f036f7220 */ /* 0x040fe20000410000 */
[----:B------:R-:W-:Y:S01]  /*10fc0*/  MUFU.EX2 R162, R162 ;  /* 0x000000a200a27308 */ /* 0x000fe20000000800 */
[C---:B------:R-:W-:Y:S01]  /*10fd0*/  FMUL.FTZ R112, R132.reuse, R112 ;  /* 0x0000007084707220 */ /* 0x040fe20000410000 */
[----:B------:R-:W-:Y:S01]  /*10fe0*/  FMUL.FTZ R113, R132, R113 ;  /* 0x0000007184717220 */ /* 0x000fe20000410000 */
[----:B----4-:R-:W-:Y:S01]  /*10ff0*/  F2FP.BF16.F32.PACK_AB R131, R6, R7 ;  /* 0x000000070683723e */ /* 0x010fe200000010ff */
[C---:B------:R-:W-:Y:S01]  /*11000*/  FMUL.FTZ R114, R3.reuse, R114 ;  /* 0x0000007203727220 */ /* 0x040fe20000410000 */
[C---:B------:R-:W-:Y:S01]  /*11010*/  FMUL.FTZ R115, R3.reuse, R115 ;  /* 0x0000007303737220 */ /* 0x040fe20000410000 */
[C---:B------:R-:W-:Y:S01]  /*11020*/  FMUL.FTZ R116, R132.reuse, R116 ;  /* 0x0000007484747220 */ /* 0x040fe20000410000 */
[----:B------:R-:W-:Y:S03]  /*11030*/  FMUL.FTZ R117, R132, R117 ;  /* 0x0000007584757220 */ /* 0x000fe60000410000 */
[----:B------:R-:W2:Y:S01]  /*11040*/  MUFU.EX2 R161, R161 ;  /* 0x000000a100a17308 */ /* 0x000ea20000000800 */
[C---:B------:R-:W-:Y:S01]  /*11050*/  FMUL.FTZ R118, R3.reuse, R118 ;  /* 0x0000007603767220 */ /* 0x040fe20000410000 */
[C---:B------:R-:W-:Y:S05]  /*11060*/  HMMA.16816.F32.BF16 R8, R128.reuse, R136, R8 ;  /* 0x000000888008723c */ /* 0x040fea0000041808 */
[----:B------:R-:W-:Y:S01]  /*11070*/  FMUL.FTZ R119, R3, R119 ;  /* 0x0000007703777220 */ /* 0x000fe20000410000 */
[C---:B------:R-:W-:Y:S01]  /*11080*/  HMMA.16816.F32.BF16 R68, R128.reuse, R138, R68 ;  /* 0x0000008a8044723c */ /* 0x040fe20000041844 */
[----:B------:R-:W4:Y:S01]  /*11090*/  LDSM.16.MT88.4 R136, [R200+0xc000] ;  /* 0x00c00000c888783b */ /* 0x000f220000004200 */
[----:B------:R-:W-:Y:S01]  /*110a0*/  MUFU.EX2 R163, R163 ;  /* 0x000000a300a37308 */ /* 0x000fe20000000800 */
[----:B------:R-:W-:Y:S02]  /*110b0*/  ISETP.GT.AND P1, PT, R219, 0x1, PT ;  /* 0x00000001db00780c */ /* 0x000fe40003f24270 */
[--C-:B------:R-:W-:Y:S01]  /*110c0*/  FFMA.FTZ R165, R16, UR4, -R160.reuse ;  /* 0x0000000410a57c23 */ /* 0x100fe200080108a0 */
[C---:B-1----:R-:W-:Y:S06]  /*110d0*/  HMMA.16816.F32.BF16 R72, R128.reuse, R140, R72 ;  /* 0x0000008c8048723c */ /* 0x042fec0000041848 */
[----:B------:R-:W1:Y:S01]  /*110e0*/  MUFU.EX2 R164, R164 ;  /* 0x000000a400a47308 */ /* 0x000e620000000800 */
[C---:B------:R-:W-:Y:S01]  /*110f0*/  FMUL.FTZ R16, R132.reuse, R120 ;  /* 0x0000007884107220 */ /* 0x040fe20000410000 */
[C---:B------:R-:W-:Y:S01]  /*11100*/  HMMA.16816.F32.BF16 R76, R128.reuse, R142, R76 ;  /* 0x0000008e804c723c */ /* 0x040fe2000004184c */
[----:B------:R-:W5:Y:S02]  /*11110*/  LDSM.16.MT88.4 R140, [R204+0x10000] ;  /* 0x01000000cc8c783b */ /* 0x000f640000004200 */
[----:B--2---:R-:W-:Y:S03]  /*11120*/  F2FP.BF16.F32.PACK_AB R120, R161, R162 ;  /* 0x000000a2a178723e */ /* 0x004fe600000010ff */
[C---:B---3--:R-:W-:Y:S02]  /*11130*/  HMMA.16816.F32.BF16 R80, R128.reuse, R144, R80 ;  /* 0x000000908050723c */ /* 0x048fe40000041850 */
[----:B------:R-:W-:Y:S03]  /*11140*/  MUFU.EX2 R165, R165 ;  /* 0x000000a500a57308 */ /* 0x000fe60000000800 */
[--C-:B------:R-:W-:Y:S01]  /*11150*/  FFMA.FTZ R166, R17, UR4, -R160.reuse ;  /* 0x0000000411a67c23 */ /* 0x100fe200080108a0 */
[C---:B------:R-:W-:Y:S01]  /*11160*/  HMMA.16816.F32.BF16 R84, R128.reuse, R146, R84 ;  /* 0x000000928054723c */ /* 0x040fe20000041854 */
[----:B------:R-:W2:Y:S05]  /*11170*/  LDSM.16.MT88.4 R144, [R202+0x10000] ;  /* 0x01000000ca90783b */ /* 0x000eaa0000004200 */
[----:B------:R-:W-:Y:S01]  /*11180*/  MUFU.EX2 R169, R169 ;  /* 0x000000a900a97308 */ /* 0x000fe20000000800 */
[----:B------:R-:W-:Y:S01]  /*11190*/  FMUL.FTZ R17, R132, R121 ;  /* 0x0000007984117220 */ /* 0x000fe20000410000 */
[----:B-1----:R-:W-:Y:S03]  /*111a0*/  F2FP.BF16.F32.PACK_AB R121, R164, R163 ;  /* 0x000000a3a479723e */ /* 0x002fe600000010ff */
[--C-:B------:R-:W-:Y:S01]  /*111b0*/  FFMA.FTZ R167, R18, UR4, -R159.reuse ;  /* 0x0000000412a77c23 */ /* 0x100fe2000801089f */
[----:B------:R-:W-:Y:S04]  /*111c0*/  FMUL.FTZ R18, R3, R122 ;  /* 0x0000007a03127220 */ /* 0x000fe80000410000 */
[----:B------:R-:W1:Y:S01]  /*111d0*/  MUFU.EX2 R166, R166 ;  /* 0x000000a600a67308 */ /* 0x000e620000000800 */
[--C-:B------:R-:W-:Y:S01]  /*111e0*/  FFMA.FTZ R168, R19, UR4, -R159.reuse ;  /* 0x0000000413a87c23 */ /* 0x100fe2000801089f */
[----:B------:R-:W-:Y:S01]  /*111f0*/  FMUL.FTZ R19, R3, R123 ;  /* 0x0000007b03137220 */ /* 0x000fe20000410000 */
[--C-:B------:R-:W-:Y:S01]  /*11200*/  FFMA.FTZ R52, R52, UR4, -R160.reuse ;  /* 0x0000000434347c23 */ /* 0x100fe200080108a0 */
[--C-:B------:R-:W-:Y:S01]  /*11210*/  FFMA.FTZ R53, R53, UR4, -R160.reuse ;  /* 0x0000000435357c23 */ /* 0x100fe200080108a0 */
[--C-:B------:R-:W-:Y:S01]  /*11220*/  FFMA.FTZ R54, R54, UR4, -R159.reuse ;  /* 0x0000000436367c23 */ /* 0x100fe2000801089f */
[C---:B----4-:R-:W-:Y:S04]  /*11230*/  HMMA.16816.F32.BF16 R88, R128.reuse, R136, R88 ;  /* 0x000000888058723c */ /* 0x050fe80000041858 */
[----:B------:R-:W-:Y:S01]  /*11240*/  MUFU.EX2 R167, R167 ;  /* 0x000000a700a77308 */ /* 0x000fe20000000800 */
[--C-:B------:R-:W-:Y:S01]  /*11250*/  FFMA.FTZ R55, R55, UR4, -R159.reuse ;  /* 0x0000000437377c23 */ /* 0x100fe2000801089f */
[--C-:B------:R-:W-:Y:S01]  /*11260*/  FFMA.FTZ R56, R56, UR4, -R160.reuse ;  /* 0x0000000438387c23 */ /* 0x100fe200080108a0 */
[----:B------:R-:W-:Y:S01]  /*11270*/  FFMA.FTZ R57, R57, UR4, -R160 ;  /* 0x0000000439397c23 */ /* 0x000fe200080108a0 */
[C---:B------:R-:W-:Y:S01]  /*11280*/  HMMA.16816.F32.BF16 R92, R128.reuse, R138, R92 ;  /* 0x0000008a805c723c */ /* 0x040fe2000004185c */
[----:B------:R-:W3:Y:S05]  /*11290*/  LDSM.16.MT88.4 R136, [R201+0x10000] ;  /* 0x01000000c988783b */ /* 0x000eea0000004200 */
[----:B------:R-:W4:Y:S01]  /*112a0*/  MUFU.EX2 R168, R168 ;  /* 0x000000a800a87308 */ /* 0x000f220000000800 */
[----:B-1----:R-:W-:Y:S01]  /*112b0*/  F2FP.BF16.F32.PACK_AB R122, R166, R165 ;  /* 0x000000a5a67a723e */ /* 0x002fe200000010ff */
[C---:B-----5:R-:W-:Y:S03]  /*112c0*/  HMMA.16816.F32.BF16 R96, R128.reuse, R140, R96 ;  /* 0x0000008c8060723c */ /* 0x060fe60000041860 */
[--C-:B------:R-:W-:Y:S03]  /*112d0*/  FFMA.FTZ R58, R58, UR4, -R159.reuse ;  /* 0x000000043a3a7c23 */ /* 0x100fe6000801089f */
[C---:B------:R-:W-:Y:S01]  /*112e0*/  HMMA.16816.F32.BF16 R100, R128.reuse, R142, R100 ;  /* 0x0000008e8064723c */ /* 0x040fe20000041864 */
[----:B------:R-:W1:Y:S01]  /*112f0*/  LDSM.16.MT88.4 R140, [R200+0x10000] ;  /* 0x01000000c88c783b */ /* 0x000e620000004200 */
[----:B------:R-:W-:Y:S03]  /*11300*/  MUFU.EX2 R170, R170 ;  /* 0x000000aa00aa7308 */ /* 0x000fe60000000800 */
[----:B------:R-:W-:Y:S01]  /*11310*/  FFMA.FTZ R59, R59, UR4, -R159 ;  /* 0x000000043b3b7c23 */ /* 0x000fe2000801089f */
[C---:B--2---:R-:W-:Y:S06]  /*11320*/  HMMA.16816.F32.BF16 R104, R128.reuse, R144, R104 ;  /* 0x000000908068723c */ /* 0x044fec0000041868 */
[----:B------:R-:W-:Y:S01]  /*11330*/  MUFU.EX2 R171, R171 ;  /* 0x000000ab00ab7308 */ /* 0x000fe20000000800 */
[----:B----4-:R-:W-:Y:S01]  /*11340*/  F2FP.BF16.F32.PACK_AB R123, R168, R167 ;  /* 0x000000a7a87b723e */ /* 0x010fe200000010ff */
[C---:B------:R-:W-:Y:S01]  /*11350*/  HMMA.16816.F32.BF16 R12, R128.reuse, R146, R12 ;  /* 0x00000092800c723c */ /* 0x040fe2000004180c */
[----:B------:R-:W2:Y:S02]  /*11360*/  LDSM.16.MT88.4 R144, [R202+0xc800] ;  /* 0x00c80000ca90783b */ /* 0x000ea40000004200 */
[----:B------:R-:W-:Y:S05]  /*11370*/  FFMA.FTZ R157, R132, R237, R157 ;  /* 0x000000ed849d7223 */ /* 0x000fea000001009d */
[----:B------:R-:W-:Y:S03]  /*11380*/  MUFU.EX2 R172, R172 ;  /* 0x000000ac00ac7308 */ /* 0x000fe60000000800 */
[----:B------:R-:W-:Y:S01]  /*11390*/  MOV R133, R2 ;  /* 0x0000000200857202 */ /* 0x000fe20000000f00 */
[----:B------:R-:W-:Y:S01]  /*113a0*/  FFMA.FTZ R158, R3, R236, R158 ;  /* 0x000000ec039e7223 */ /* 0x000fe2000001009e */
[----:B------:R-:W-:Y:S03]  /*113b0*/  FADD.FTZ R157, R135, R157 ;  /* 0x0000009d879d7221 */ /* 0x000fe60000010000 */
[----:B------:R-:W-:Y:S02]  /*113c0*/  FADD.FTZ R158, R134, R158 ;  /* 0x0000009e869e7221 */ /* 0x000fe40000010000 */
[----:B------:R-:W-:Y:S01]  /*113d0*/  MUFU.EX2 R173, R173 ;  /* 0x000000ad00ad7308 */ /* 0x000fe20000000800 */
[----:B------:R-:W-:Y:S01]  /*113e0*/  FADD.FTZ R156, R156, R157 ;  /* 0x0000009d9c9c7221 */ /* 0x000fe20000010000 */
[----:B------:R-:W-:Y:S01]  /*113f0*/  FADD.FTZ R7, R7, R158 ;  /* 0x0000009e07077221 */ /* 0x000fe20000010000 */
[C---:B---3--:R-:W-:Y:S03]  /*11400*/  HMMA.16816.F32.BF16 R108, R128.reuse, R136, R108 ;  /* 0x00000088806c723c */ /* 0x048fe6000004186c */
[----:B------:R-:W-:Y:S01]  /*11410*/  FADD.FTZ R5, R5, R156 ;  /* 0x0000009c05057221 */ /* 0x000fe20000010000 */
[----:B------:R-:W-:Y:S03]  /*11420*/  FADD.FTZ R6, R6, R7 ;  /* 0x0000000706067221 */ /* 0x000fe60000010000 */
[----:B------:R-:W-:Y:S01]  /*11430*/  MUFU.EX2 R174, R174 ;  /* 0x000000ae00ae7308 */ /* 0x000fe20000000800 */
[C---:B------:R-:W-:Y:S01]  /*11440*/  HMMA.16816.F32.BF16 R16, R128.reuse, R138, R16 ;  /* 0x0000008a8010723c */ /* 0x040fe20000041810 */
[----:B------:R-:W3:Y:S02]  /*11450*/  LDSM.16.MT88.4 R136, [R200+0xc800] ;  /* 0x00c80000c888783b */ /* 0x000ee40000004200 */
[----:B------:R-:W-:Y:S03]  /*11460*/  FADD.FTZ R162, R162, R5 ;  /* 0x00000005a2a27221 */ /* 0x000fe60000010000 */
[C---:B-1----:R-:W-:Y:S03]  /*11470*/  HMMA.16816.F32.BF16 R112, R128.reuse, R140, R112 ;  /* 0x0000008c8070723c */ /* 0x042fe60000041870 */
[----:B------:R-:W-:Y:S02]  /*11480*/  MUFU.EX2 R175, R175 ;  /* 0x000000af00af7308 */ /* 0x000fe40000000800 */
[----:B------:R-:W-:Y:S01]  /*11490*/  FADD.FTZ R163, R163, R6 ;  /* 0x00000006a3a37221 */ /* 0x000fe20000010000 */
[----:B------:R-:W-:Y:S01]  /*114a0*/  HMMA.16816.F32.BF16 R116, R128, R142, R116 ;  /* 0x0000008e8074723c */ /* 0x000fe20000041874 */
[----:B------:R-:W-:Y:S06]  /*114b0*/  LDSM.16.MT88.4 R128, [R201+0x10800] ;  /* 0x01080000c980783b */ /* 0x000fec0000004200 */
[----:B------:R-:W-:Y:S01]  /*114c0*/  MUFU.EX2 R176, R176 ;  /* 0x000000b000b07308 */ /* 0x000fe20000000800 */
[----:B------:R-:W-:Y:S01]  /*114d0*/  FADD.FTZ R162, R161, R162 ;  /* 0x000000a2a1a27221 */ /* 0x000fe20000010000 */
[C---:B------:R-:W-:Y:S01]  /*114e0*/  HMMA.16816.F32.BF16 R8, R120.reuse, R124, R8 ;  /* 0x0000007c7808723c */ /* 0x040fe20000041808 */
[----:B------:R-:W-:Y:S07]  /*114f0*/  LDSM.16.MT88.4 R140, [R202+0xd000] ;  /* 0x00d00000ca8c783b */ /* 0x000fee0000004200 */
[----:B------:R-:W-:Y:S01]  /*11500*/  MUFU.EX2 R177, R177 ;  /* 0x000000b100b17308 */ /* 0x000fe20000000800 */
[C---:B------:R-:W-:Y:S01]  /*11510*/  HMMA.16816.F32.BF16 R68, R120.reuse, R126, R68 ;  /* 0x0000007e7844723c */ /* 0x040fe20000041844 */
[----:B------:R-:W1:Y:S05]  /*11520*/  LDSM.16.MT88.4 R124, [R202+0x10800] ;  /* 0x01080000ca7c783b */ /* 0x000e6a0000004200 */
[C---:B--2---:R-:W-:Y:S03]  /*11530*/  HMMA.16816.F32.BF16 R72, R120.reuse, R144, R72 ;  /* 0x000000907848723c */ /* 0x044fe60000041848 */
[----:B------:R-:W-:Y:S02]  /*11540*/  MUFU.EX2 R178, R178 ;  /* 0x000000b200b27308 */ /* 0x000fe40000000800 */
[----:B------:R-:W-:Y:S01]  /*11550*/  FADD.FTZ R164, R164, R163 ;  /* 0x000000a3a4a47221 */ /* 0x000fe20000010000 */
[C---:B------:R-:W-:Y:S07]  /*11560*/  HMMA.16816.F32.BF16 R76, R120.reuse, R146, R76 ;  /* 0x00000092784c723c */ /* 0x040fee000004184c */
[----:B------:R-:W-:Y:S01]  /*11570*/  MUFU.EX2 R179, R179 ;  /* 0x000000b300b37308 */ /* 0x000fe20000000800 */
[--C-:B------:R-:W-:Y:S01]  /*11580*/  FFMA.FTZ R144, R20, UR4, -R160.reuse ;  /* 0x0000000414907c23 */ /* 0x100fe200080108a0 */
[C---:B------:R-:W-:Y:S03]  /*11590*/  HMMA.16816.F32.BF16 R80, R120.reuse, R148, R80 ;  /* 0x000000947850723c */ /* 0x040fe60000041850 */
[--C-:B------:R-:W-:Y:S03]  /*115a0*/  FFMA.FTZ R145, R21, UR4, -R160.reuse ;  /* 0x0000000415917c23 */ /* 0x100fe600080108a0 */
[C---:B------:R-:W-:Y:S02]  /*115b0*/  HMMA.16816.F32.BF16 R84, R120.reuse, R150, R84 ;  /* 0x000000967854723c */ /* 0x040fe40000041854 */
[----:B------:R-:W-:Y:S03]  /*115c0*/  MUFU.EX2 R144, R144 ;  /* 0x0000009000907308 */ /* 0x000fe60000000800 */
[--C-:B------:R-:W-:Y:S01]  /*115d0*/  FFMA.FTZ R146, R22, UR4, -R159.reuse ;  /* 0x0000000416927c23 */ /* 0x100fe2000801089f */
[C---:B---3--:R-:W-:Y:S06]  /*115e0*/  HMMA.16816.F32.BF16 R88, R120.reuse, R136, R88 ;  /* 0x000000887858723c */ /* 0x048fec0000041858 */
[----:B------:R-:W2:Y:S01]  /*115f0*/  MUFU.EX2 R145, R145 ;  /* 0x0000009100917308 */ /* 0x000ea20000000800 */
[--C-:B------:R-:W-:Y:S01]  /*11600*/  FFMA.FTZ R147, R23, UR4, -R159.reuse ;  /* 0x0000000417937c23 */ /* 0x100fe2000801089f */
[C---:B------:R-:W-:Y:S01]  /*11610*/  HMMA.16816.F32.BF16 R92, R120.reuse, R138, R92 ;  /* 0x0000008a785c723c */ /* 0x040fe2000004185c */
[----:B------:R-:W3:Y:S02]  /*11620*/  LDSM.16.MT88.4 R20, [R200+0x10800] ;  /* 0x01080000c814783b */ /* 0x000ee40000004200 */
[--C-:B------:R-:W-:Y:S03]  /*11630*/  FFMA.FTZ R149, R24, UR4, -R160.reuse ;  /* 0x0000000418957c23 */ /* 0x100fe600080108a0 */
[C---:B------:R-:W-:Y:S02]  /*11640*/  HMMA.16816.F32.BF16 R96, R120.reuse, R152, R96 ;  /* 0x000000987860723c */ /* 0x040fe40000041860 */
[----:B------:R-:W-:Y:S01]  /*11650*/  MUFU.EX2 R146, R146 ;  /* 0x0000009200927308 */ /* 0x000fe20000000800 */
[----:B------:R-:W4:Y:S02]  /*11660*/  LDSM.16.MT88.4 R136, [R204+0xd000] ;  /* 0x00d00000cc88783b */ /* 0x000f240000004200 */
[--C-:B------:R-:W-:Y:S01]  /*11670*/  FFMA.FTZ R148, R25, UR4, -R160.reuse ;  /* 0x0000000419947c23 */ /* 0x100fe200080108a0 */
[C---:B------:R-:W-:Y:S06]  /*11680*/  HMMA.16816.F32.BF16 R100, R120.reuse, R154, R100 ;  /* 0x0000009a7864723c */ /* 0x040fec0000041864 */
[----:B------:R-:W5:Y:S01]  /*11690*/  MUFU.EX2 R147, R147 ;  /* 0x0000009300937308 */ /* 0x000f620000000800 */
[--C-:B------:R-:W-:Y:S01]  /*116a0*/  FFMA.FTZ R150, R26, UR4, -R159.reuse ;  /* 0x000000041a967c23 */ /* 0x100fe2000801089f */
[C---:B-1----:R-:W-:Y:S03]  /*116b0*/  HMMA.16816.F32.BF16 R104, R120.reuse, R124, R104 ;  /* 0x0000007c7868723c */ /* 0x042fe60000041868 */
[--C-:B------:R-:W-:Y:S03]  /*116c0*/  FFMA.FTZ R151, R27, UR4, -R159.reuse ;  /* 0x000000041b977c23 */ /* 0x100fe6000801089f */
[C---:B------:R-:W-:Y:S01]  /*116d0*/  HMMA.16816.F32.BF16 R12, R120.reuse, R126, R12 ;  /* 0x0000007e780c723c */ /* 0x040fe2000004180c */
[----:B------:R-:W1:Y:S01]  /*116e0*/  LDSM.16.MT88.4 R124, [R201+0xd000] ;  /* 0x00d00000c97c783b */ /* 0x000e620000004200 */
[----:B------:R-:W-:Y:S03]  /*116f0*/  MUFU.EX2 R149, R149 ;  /* 0x0000009500957308 */ /* 0x000fe60000000800 */
[--C-:B------:R-:W-:Y:S01]  /*11700*/  FFMA.FTZ R152, R32, UR4, -R160.reuse ;  /* 0x0000000420987c23 */ /* 0x100fe200080108a0 */
[C---:B------:R-:W-:Y:S03]  /*11710*/  HMMA.16816.F32.BF16 R108, R120.reuse, R128, R108 ;  /* 0x00000080786c723c */ /* 0x040fe6000004186c */
[----:B------:R-:W1:Y:S03]  /*11720*/  LDSM.16.MT88.4 R24, [R200+0xd000] ;  /* 0x00d00000c818783b */ /* 0x000e660000004200 */
[----:B------:R-:W4:Y:S01]  /*11730*/  MUFU.EX2 R148, R148 ;  /* 0x0000009400947308 */ /* 0x000f220000000800 */
[----:B------:R-:W-:Y:S01]  /*11740*/  FFMA.FTZ R153, R33, UR4, -R160 ;  /* 0x0000000421997c23 */ /* 0x000fe200080108a0 */
[C---:B------:R-:W-:Y:S03]  /*11750*/  HMMA.16816.F32.BF16 R16, R120.reuse, R130, R16 ;  /* 0x000000827810723c */ /* 0x040fe60000041810 */
[----:B------:R-:W-:Y:S03]  /*11760*/  LDSM.16.MT88.4 R128, [R202+0x11000] ;  /* 0x01100000ca80783b */ /* 0x000fe60000004200 */
[C---:B---3--:R-:W-:Y:S02]  /*11770*/  HMMA.16816.F32.BF16 R112, R120.reuse, R20, R112 ;  /* 0x000000147870723c */ /* 0x048fe40000041870 */
[----:B------:R-:W-:Y:S03]  /*11780*/  MUFU.EX2 R150, R150 ;  /* 0x0000009600967308 */ /* 0x000fe60000000800 */
[--C-:B------:R-:W-:Y:S01]  /*11790*/  FFMA.FTZ R154, R34, UR4, -R159.reuse ;  /* 0x00000004229a7c23 */ /* 0x100fe2000801089f */
[----:B------:R-:W-:Y:S01]  /*117a0*/  HMMA.16816.F32.BF16 R116, R120, R22, R116 ;  /* 0x000000167874723c */ /* 0x000fe20000041874 */
[----:B------:R-:W3:Y:S05]  /*117b0*/  LDSM.16.MT88.4 R120, [R204+0x11000] ;  /* 0x01100000cc78783b */ /* 0x000eea0000004200 */
[----:B------:R-:W1:Y:S01]  /*117c0*/  MUFU.EX2 R151, R151 ;  /* 0x0000009700977308 */ /* 0x000e620000000800 */
[----:B--2---:R-:W-:Y:S01]  /*117d0*/  F2FP.BF16.F32.PACK_AB R20, R145, R144 ;  /* 0x000000909114723e */ /* 0x004fe200000010ff */
[----:B------:R-:W-:Y:S03]  /*117e0*/  FFMA.FTZ R155, R35, UR4, -R159 ;  /* 0x00000004239b7c23 */ /* 0x000fe6000801089f */
[----:B-----5:R-:W-:Y:S01]  /*117f0*/  F2FP.BF16.F32.PACK_AB R21, R147, R146 ;  /* 0x000000929315723e */ /* 0x020fe200000010ff */
[----:B------:R-:W-:Y:S01]  /*11800*/  FADD.FTZ R3, R165, R162 ;  /* 0x000000a2a5037221 */ /* 0x000fe20000010000 */
[----:B------:R-:W-:Y:S01]  /*11810*/  LDSM.16.MT88.4 R32, [R202+0xd800] ;  /* 0x00d80000ca20783b */ /* 0x000fe20000004200 */
[----:B----4-:R-:W-:Y:S02]  /*11820*/  F2FP.BF16.F32.PACK_AB R22, R148, R149 ;  /* 0x000000959416723e */ /* 0x010fe400000010ff */
[----:B------:R-:W-:Y:S01]  /*11830*/  MUFU.EX2 R152, R152 ;  /* 0x0000009800987308 */ /* 0x000fe20000000800 */
[----:B------:R-:W-:Y:S01]  /*11840*/  FADD.FTZ R167, R167, R164 ;  /* 0x000000a4a7a77221 */ /* 0x000fe20000010000 */
[----:B------:R-:W-:Y:S03]  /*11850*/  FADD.FTZ R3, R166, R3 ;  /* 0x00000003a6037221 */ /* 0x000fe60000010000 */
[----:B------:R-:W-:Y:S01]  /*11860*/  FADD.FTZ R167, R168, R167 ;  /* 0x000000a7a8a77221 */ /* 0x000fe20000010000 */
[----:B------:R-:W-:Y:S01]  /*11870*/  FADD.FTZ R144, R144, R3 ;  /* 0x0000000390907221 */ /* 0x000fe20000010000 */
[----:B-1----:R-:W-:Y:S03]  /*11880*/  F2FP.BF16.F32.PACK_AB R23, R151, R150 ;  /* 0x000000969717723e */ /* 0x002fe600000010ff */
[----:B------:R-:W1:Y:S01]  /*11890*/  MUFU.EX2 R153, R153 ;  /* 0x0000009900997308 */ /* 0x000e620000000800 */
[----:B------:R-:W-:Y:S01]  /*118a0*/  FADD.FTZ R146, R146, R167 ;  /* 0x000000a792927221 */ /* 0x000fe20000010000 */
[----:B------:R-:W-:Y:S03]  /*118b0*/  FADD.FTZ R144, R145, R144 ;  /* 0x0000009091907221 */ /* 0x000fe60000010000 */
[----:B------:R-:W-:Y:S01]  /*118c0*/  FADD.FTZ R147, R147, R146 ;  /* 0x0000009293937221 */ /* 0x000fe20000010000 */
[C---:B------:R-:W-:Y:S04]  /*118d0*/  HMMA.16816.F32.BF16 R8, R20.reuse, R136, R8 ;  /* 0x000000881408723c */ /* 0x040fe80000041808 */
[----:B------:R-:W-:Y:S01]  /*118e0*/  MUFU.EX2 R154, R154 ;  /* 0x0000009a009a7308 */ /* 0x000fe20000000800 */
[----:B------:R-:W-:Y:S01]  /*118f0*/  FADD.FTZ R149, R149, R144 ;  /* 0x0000009095957221 */ /* 0x000fe20000010000 */
[C---:B------:R-:W-:Y:S01]  /*11900*/  HMMA.16816.F32.BF16 R68, R20.reuse, R138, R68 ;  /* 0x0000008a1444723c */ /* 0x040fe20000041844 */
[----:B------:R-:W-:Y:S07]  /*11910*/  LDSM.16.MT88.4 R136, [R204+0xd800] ;  /* 0x00d80000cc88783b */ /* 0x000fee0000004200 */
[----:B------:R-:W2:Y:S03]  /*11920*/  MUFU.EX2 R155, R155 ;  /* 0x0000009b009b7308 */ /* 0x000ea60000000800 */
[----:B------:R-:W-:Y:S01]  /*11930*/  FADD.FTZ R150, R150, R147 ;  /* 0x0000009396967221 */ /* 0x000fe20000010000 */
[C---:B------:R-:W-:Y:S03]  /*11940*/  HMMA.16816.F32.BF16 R72, R20.reuse, R140, R72 ;  /* 0x0000008c1448723c */ /* 0x040fe60000041848 */
[----:B------:R-:W-:Y:S03]  /*11950*/  FADD.FTZ R149, R148, R149 ;  /* 0x0000009594957221 */ /* 0x000fe60000010000 */
[C---:B------:R-:W-:Y:S01]  /*11960*/  HMMA.16816.F32.BF16 R76, R20.reuse, R142, R76 ;  /* 0x0000008e144c723c */ /* 0x040fe2000004184c */
[----:B------:R-:W-:Y:S04]  /*11970*/  MUFU.EX2 R180, R180 ;  /* 0x000000b400b47308 */ /* 0x000fe80000000800 */
[--C-:B------:R-:W-:Y:S01]  /*11980*/  FFMA.FTZ R140, R28, UR4, -R160.reuse ;  /* 0x000000041c8c7c23 */ /* 0x100fe200080108a0 */
[C---:B------:R-:W-:Y:S05]  /*11990*/  HMMA.16816.F32.BF16 R80, R20.reuse, R124, R80 ;  /* 0x0000007c1450723c */ /* 0x040fea0000041850 */
[----:B------:R-:W-:Y:S01]  /*119a0*/  MUFU.EX2 R52, R52 ;  /* 0x0000003400347308 */ /* 0x000fe20000000800 */
[----:B------:R-:W-:Y:S01]  /*119b0*/  FFMA.FTZ R141, R29, UR4, -R160 ;  /* 0x000000041d8d7c23 */ /* 0x000fe200080108a0 */
[C---:B------:R-:W-:Y:S01]  /*119c0*/  HMMA.16816.F32.BF16 R84, R20.reuse, R126, R84 ;  /* 0x0000007e1454723c */ /* 0x040fe20000041854 */
[----:B------:R-:W4:Y:S03]  /*119d0*/  LDSM.16.MT88.4 R124, [R201+0x11000] ;  /* 0x01100000c97c783b */ /* 0x000f260000004200 */
[--C-:B------:R-:W-:Y:S02]  /*119e0*/  FFMA.FTZ R142, R30, UR4, -R159.reuse ;  /* 0x000000041e8e7c23 */ /* 0x100fe4000801089f */
[C---:B------:R-:W-:Y:S02]  /*119f0*/  HMMA.16816.F32.BF16 R88, R20.reuse, R24, R88 ;  /* 0x000000181458723c */ /* 0x040fe40000041858 */
[----:B------:R-:W-:Y:S03]  /*11a00*/  MUFU.EX2 R140, R140 ;  /* 0x0000008c008c7308 */ /* 0x000fe60000000800 */
[----:B------:R-:W-:Y:S01]  /*11a10*/  FFMA.FTZ R143, R31, UR4, -R159 ;  /* 0x000000041f8f7c23 */ /* 0x000fe2000801089f */
[C---:B------:R-:W-:Y:S01]  /*11a20*/  HMMA.16816.F32.BF16 R92, R20.reuse, R26, R92 ;  /* 0x0000001a145c723c */ /* 0x040fe2000004185c */
[----:B------:R-:W5:Y:S05]  /*11a30*/  LDSM.16.MT88.4 R28, [R200+0x11000] ;  /* 0x01100000c81c783b */ /* 0x000f6a0000004200 */
[----:B------:R-:W4:Y:S01]  /*11a40*/  MUFU.EX2 R141, R141 ;  /* 0x0000008d008d7308 */ /* 0x000f220000000800 */
[----:B------:R-:W-:Y:S01]  /*11a50*/  FADD.FTZ R151, R151, R150 ;  /* 0x0000009697977221 */ /* 0x000fe20000010000 */
[C---:B---3--:R-:W-:Y:S03]  /*11a60*/  HMMA.16816.F32.BF16 R96, R20.reuse, R120, R96 ;  /* 0x000000781460723c */ /* 0x048fe60000041860 */
[----:B-1----:R-:W-:Y:S03]  /*11a70*/  F2FP.BF16.F32.PACK_AB R26, R153, R152 ;  /* 0x00000098991a723e */ /* 0x002fe600000010ff */
[C---:B------:R-:W-:Y:S01]  /*11a80*/  HMMA.16816.F32.BF16 R100, R20.reuse, R122, R100 ;  /* 0x0000007a1464723c */ /* 0x040fe20000041864 */
[----:B------:R-:W1:Y:S01]  /*11a90*/  LDSM.16.MT88.4 R120, [R201+0xd800] ;  /* 0x00d80000c978783b */ /* 0x000e620000004200 */
[----:B------:R-:W-:Y:S03]  /*11aa0*/  MUFU.EX2 R142, R142 ;  /* 0x0000008e008e7308 */ /* 0x000fe60000000800 */
[----:B--2---:R-:W-:Y:S01]  /*11ab0*/  F2FP.BF16.F32.PACK_AB R27, R155, R154 ;  /* 0x0000009a9b1b723e */ /* 0x004fe200000010ff */
[C---:B------:R-:W-:Y:S06]  /*11ac0*/  HMMA.16816.F32.BF16 R104, R20.reuse, R128, R104 ;  /* 0x000000801468723c */ /* 0x040fec0000041868 */
[----:B------:R-:W2:Y:S01]  /*11ad0*/  MUFU.EX2 R143, R143 ;  /* 0x0000008f008f7308 */ /* 0x000ea20000000800 */
[C---:B----4-:R-:W-:Y:S01]  /*11ae0*/  F2FP.BF16.F32.PACK_AB R24, R141.reuse, R140 ;  /* 0x0000008c8d18723e */ /* 0x050fe200000010ff */
[C---:B------:R-:W-:Y:S03]  /*11af0*/  HMMA.16816.F32.BF16 R12, R20.reuse, R130, R12 ;  /* 0x00000082140c723c */ /* 0x040fe6000004180c */
[----:B------:R-:W-:Y:S03]  /*11b00*/  FADD.FTZ R140, R140, R149 ;  /* 0x000000958c8c7221 */ /* 0x000fe60000010000 */
[C---:B------:R-:W-:Y:S02]  /*11b10*/  HMMA.16816.F32.BF16 R108, R20.reuse, R124, R108 ;  /* 0x0000007c146c723c */ /* 0x040fe4000004186c */
[----:B------:R-:W-:Y:S03]  /*11b20*/  MUFU.EX2 R53, R53 ;  /* 0x0000003500357308 */ /* 0x000fe60000000800 */
[----:B------:R-:W-:Y:S01]  /*11b30*/  FADD.FTZ R141, R141, R140 ;  /* 0x0000008c8d8d7221 */ /* 0x000fe20000010000 */
[C---:B------:R-:W-:Y:S01]  /*11b40*/  HMMA.16816.F32.BF16 R16, R20.reuse, R126, R16 ;  /* 0x0000007e1410723c */ /* 0x040fe20000041810 */
[----:B------:R-:W3:Y:S05]  /*11b50*/  LDSM.16.MT88.4 R124, [R200+0xd800] ;  /* 0x00d80000c87c783b */ /* 0x000eea0000004200 */
[----:B------:R-:W-:Y:S01]  /*11b60*/  MUFU.EX2 R54, R54 ;  /* 0x0000003600367308 */ /* 0x000fe20000000800 */
[C---:B--2---:R-:W-:Y:S01]  /*11b70*/  F2FP.BF16.F32.PACK_AB R25, R143.reuse, R142 ;  /* 0x0000008e8f19723e */ /* 0x044fe200000010ff */
[C---:B-----5:R-:W-:Y:S08]  /*11b80*/  HMMA.16816.F32.BF16 R112, R20.reuse, R28, R112 ;  /* 0x0000001c1470723c */ /* 0x060ff00000041870 */
[----:B------:R-:W-:Y:S01]  /*11b90*/  MUFU.EX2 R55, R55 ;  /* 0x0000003700377308 */ /* 0x000fe20000000800 */
[----:B------:R-:W-:Y:S01]  /*11ba0*/  HMMA.16816.F32.BF16 R116, R20, R30, R116 ;  /* 0x0000001e1474723c */ /* 0x000fe20000041874 */
[----:B------:R-:W2:Y:S02]  /*11bb0*/  LDSM.16.MT88.4 R20, [R204+0x11800] ;  /* 0x01180000cc14783b */ /* 0x000ea40000004200 */
[----:B------:R-:W-:Y:S03]  /*11bc0*/  FADD.FTZ R142, R142, R151 ;  /* 0x000000978e8e7221 */ /* 0x000fe60000010000 */
[C---:B------:R-:W-:Y:S03]  /*11bd0*/  HMMA.16816.F32.BF16 R8, R24.reuse, R136, R8 ;  /* 0x000000881808723c */ /* 0x040fe60000041808 */
[----:B------:R-:W-:Y:S01]  /*11be0*/  MUFU.EX2 R56, R56 ;  /* 0x0000003800387308 */ /* 0x000fe20000000800 */
[----:B------:R-:W4:Y:S01]  /*11bf0*/  LDSM.16.MT88.4 R28, [R202+0x11800] ;  /* 0x01180000ca1c783b */ /* 0x000f220000004200 */
[----:B------:R-:W-:Y:S01]  /*11c00*/  FADD.FTZ R143, R143, R142 ;  /* 0x0000008e8f8f7221 */ /* 0x000fe20000010000 */
[C---:B------:R-:W-:Y:S07]  /*11c10*/  HMMA.16816.F32.BF16 R68, R24.reuse, R138, R68 ;  /* 0x0000008a1844723c */ /* 0x040fee0000041844 */
[----:B------:R-:W-:Y:S01]  /*11c20*/  MUFU.EX2 R57, R57 ;  /* 0x0000003900397308 */ /* 0x000fe20000000800 */
[--C-:B------:R-:W-:Y:S01]  /*11c30*/  FFMA.FTZ R137, R36, UR4, -R160.reuse ;  /* 0x0000000424897c23 */ /* 0x100fe200080108a0 */
[C---:B------:R-:W-:Y:S03]  /*11c40*/  HMMA.16816.F32.BF16 R72, R24.reuse, R32, R72 ;  /* 0x000000201848723c */ /* 0x040fe60000041848 */
[----:B------:R-:W-:Y:S03]  /*11c50*/  FFMA.FTZ R136, R37, UR4, -R160 ;  /* 0x0000000425887c23 */ /* 0x000fe600080108a0 */
[C---:B------:R-:W-:Y:S01]  /*11c60*/  HMMA.16816.F32.BF16 R76, R24.reuse, R34, R76 ;  /* 0x00000022184c723c */ /* 0x040fe2000004184c */
[----:B------:R-:W5:Y:S01]  /*11c70*/  LDSM.16.MT88.4 R32, [R201+0x11800] ;  /* 0x01180000c920783b */ /* 0x000f620000004200 */
[----:B------:R-:W-:Y:S03]  /*11c80*/  MUFU.EX2 R137, R137 ;  /* 0x0000008900897308 */ /* 0x000fe60000000800 */
[--C-:B------:R-:W-:Y:S01]  /*11c90*/  FFMA.FTZ R138, R38, UR4, -R159.reuse ;  /* 0x00000004268a7c23 */ /* 0x100fe2000801089f */
[C---:B-1----:R-:W-:Y:S06]  /*11ca0*/  HMMA.16816.F32.BF16 R80, R24.reuse, R120, R80 ;  /* 0x000000781850723c */ /* 0x042fec0000041850 */
[----:B------:R-:W1:Y:S01]  /*11cb0*/  MUFU.EX2 R136, R136 ;  /* 0x0000008800887308 */ /* 0x000e620000000800 */
[----:B------:R-:W-:Y:S01]  /*11cc0*/  FFMA.FTZ R139, R39, UR4, -R159 ;  /* 0x00000004278b7c23 */ /* 0x000fe2000801089f */
[C---:B------:R-:W-:Y:S01]  /*11cd0*/  HMMA.16816.F32.BF16 R84, R24.reuse, R122, R84 ;  /* 0x0000007a1854723c */ /* 0x040fe20000041854 */
[----:B------:R-:W5:Y:S02]  /*11ce0*/  LDSM.16.MT88.4 R36, [R200+0x11800] ;  /* 0x01180000c824783b */ /* 0x000f640000004200 */
[----:B------:R-:W-:Y:S03]  /*11cf0*/  FADD.FTZ R152, R152, R141 ;  /* 0x0000008d98987221 */ /* 0x000fe60000010000 */
[C---:B---3--:R-:W-:Y:S02]  /*11d00*/  HMMA.16816.F32.BF16 R88, R24.reuse, R124, R88 ;  /* 0x0000007c1858723c */ /* 0x048fe40000041858 */
[----:B------:R-:W-:Y:S01]  /*11d10*/  MUFU.EX2 R138, R138 ;  /* 0x0000008a008a7308 */ /* 0x000fe20000000800 */
[----:B------:R-:W3:Y:S02]  /*11d20*/  LDSM.16.MT88.4 R120, [R204+0xe000] ;  /* 0x00e00000cc78783b */ /* 0x000ee40000004200 */
[----:B------:R-:W-:Y:S01]  /*11d30*/  FADD.FTZ R154, R154, R143 ;  /* 0x0000008f9a9a7221 */ /* 0x000fe20000010000 */
[C---:B------:R-:W-:Y:S06]  /*11d40*/  HMMA.16816.F32.BF16 R92, R24.reuse, R126, R92 ;  /* 0x0000007e185c723c */ /* 0x040fec000004185c */
[----:B------:R-:W4:Y:S01]  /*11d50*/  MUFU.EX2 R139, R139 ;  /* 0x0000008b008b7308 */ /* 0x000f220000000800 */
[----:B------:R-:W-:Y:S01]  /*11d60*/  LDSM.16.MT88.4 R124, [R202+0x13800] ;  /* 0x01380000ca7c783b */ /* 0x000fe20000004200 */
[C---:B--2---:R-:W-:Y:S08]  /*11d70*/  HMMA.16816.F32.BF16 R96, R24.reuse, R20, R96 ;  /* 0x000000141860723c */ /* 0x044ff00000041860 */
[----:B------:R-:W-:Y:S01]  /*11d80*/  MUFU.EX2 R58, R58 ;  /* 0x0000003a003a7308 */ /* 0x000fe20000000800 */
[C---:B------:R-:W-:Y:S03]  /*11d90*/  HMMA.16816.F32.BF16 R100, R24.reuse, R22, R100 ;  /* 0x000000161864723c */ /* 0x040fe60000041864 */
[----:B-1----:R-:W-:Y:S03]  /*11da0*/  F2FP.BF16.F32.PACK_AB R20, R136, R137 ;  /* 0x000000898814723e */ /* 0x002fe600000010ff */
[C---:B----4-:R-:W-:Y:S03]  /*11db0*/  HMMA.16816.F32.BF16 R104, R24.reuse, R28, R104 ;  /* 0x0000001c1868723c */ /* 0x050fe60000041868 */
[----:B------:R-:W1:Y:S02]  /*11dc0*/  MUFU.EX2 R59, R59 ;  /* 0x0000003b003b7308 */ /* 0x000e640000000800 */
[----:B------:R-:W-:Y:S01]  /*11dd0*/  F2FP.BF16.F32.PACK_AB R21, R139, R138 ;  /* 0x0000008a8b15723e */ /* 0x000fe200000010ff */
[C---:B------:R-:W-:Y:S01]  /*11de0*/  HMMA.16816.F32.BF16 R12, R24.reuse, R30, R12 ;  /* 0x0000001e180c723c */ /* 0x040fe2000004180c */
[----:B------:R-:W2:Y:S04]  /*11df0*/  LDSM.16.MT88.4 R28, [R201+0xe000] ;  /* 0x00e00000c91c783b */ /* 0x000ea80000004200 */
[----:B------:R-:W-:Y:S01]  /*11e00*/  F2FP.BF16.F32.PACK_AB R22, R170, R169 ;  /* 0x000000a9aa16723e */ /* 0x000fe200000010ff */
[C---:B-----5:R-:W-:Y:S05]  /*11e10*/  HMMA.16816.F32.BF16 R108, R24.reuse, R32, R108 ;  /* 0x00000020186c723c */ /* 0x060fea000004186c */
[----:B------:R-:W-:Y:S01]  /*11e20*/  F2FP.BF16.F32.PACK_AB R23, R172, R171 ;  /* 0x000000abac17723e */ /* 0x000fe200000010ff */
[C---:B------:R-:W-:Y:S01]  /*11e30*/  HMMA.16816.F32.BF16 R16, R24.reuse, R34, R16 ;  /* 0x000000221810723c */ /* 0x040fe20000041810 */
[----:B------:R-:W-:Y:S04]  /*11e40*/  LDSM.16.MT88.4 R32, [R204+0x12000] ;  /* 0x01200000cc20783b */ /* 0x000fe80000004200 */
[----:B------:R-:W-:Y:S01]  /*11e50*/  FADD.FTZ R152, R153, R152 ;  /* 0x0000009899987221 */ /* 0x000fe20000010000 */
[C---:B------:R-:W-:Y:S05]  /*11e60*/  HMMA.16816.F32.BF16 R112, R24.reuse, R36, R112 ;  /* 0x000000241870723c */ /* 0x040fea0000041870 */
[----:B------:R-:W-:Y:S01]  /*11e70*/  FADD.FTZ R155, R155, R154 ;  /* 0x0000009a9b9b7221 */ /* 0x000fe20000010000 */
[----:B------:R-:W-:Y:S01]  /*11e80*/  HMMA.16816.F32.BF16 R116, R24, R38, R116 ;  /* 0x000000261874723c */ /* 0x000fe20000041874 */
[----:B------:R-:W4:Y:S04]  /*11e90*/  LDSM.16.MT88.4 R24, [R200+0xe000] ;  /* 0x00e00000c818783b */ /* 0x000f280000004200 */
[----:B------:R-:W-:Y:S01]  /*11ea0*/  FADD.FTZ R137, R137, R152 ;  /* 0x0000009889897221 */ /* 0x000fe20000010000 */
[C---:B---3--:R-:W-:Y:S03]  /*11eb0*/  HMMA.16816.F32.BF16 R8, R20.reuse, R120, R8 ;  /* 0x000000781408723c */ /* 0x048fe60000041808 */
[----:B------:R-:W3:Y:S02]  /*11ec0*/  LDSM.16.MT88.4 R36, [R202+0x12000] ;  /* 0x01200000ca24783b */ /* 0x000ee40000004200 */
[----:B------:R-:W-:Y:S01]  /*11ed0*/  FADD.FTZ R6, R138, R155 ;  /* 0x0000009b8a067221 */ /* 0x000fe20000010000 */
[C---:B------:R-:W-:Y:S05]  /*11ee0*/  HMMA.16816.F32.BF16 R68, R20.reuse, R122, R68 ;  /* 0x0000007a1444723c */ /* 0x040fea0000041844 */
[----:B------:R-:W5:Y:S01]  /*11ef0*/  LDSM.16.MT88.4 R120, [R201+0x12000] ;  /* 0x01200000c978783b */ /* 0x000f620000004200 */
[C---:B------:R-:W-:Y:S05]  /*11f00*/  HMMA.16816.F32.BF16 R72, R20.reuse, R40, R72 ;  /* 0x000000281448723c */ /* 0x040fea0000041848 */
[----:B------:R-:W-:Y:S01]  /*11f10*/  FADD.FTZ R136, R136, R137 ;  /* 0x0000008988887221 */ /* 0x000fe20000010000 */
[C---:B------:R-:W-:Y:S01]  /*11f20*/  HMMA.16816.F32.BF16 R76, R20.reuse, R42, R76 ;  /* 0x0000002a144c723c */ /* 0x040fe2000004184c */
[----:B------:R-:W1:Y:S04]  /*11f30*/  LDSM.16.MT88.4 R40, [R204+0xe800] ;  /* 0x00e80000cc28783b */ /* 0x000e680000004200 */
[----:B------:R-:W-:Y:S01]  /*11f40*/  FADD.FTZ R6, R139, R6 ;  /* 0x000000068b067221 */ /* 0x000fe20000010000 */
[C---:B--2---:R-:W-:Y:S05]  /*11f50*/  HMMA.16816.F32.BF16 R80, R20.reuse, R28, R80 ;  /* 0x0000001c1450723c */ /* 0x044fea0000041850 */
[----:B------:R-:W-:Y:S01]  /*11f60*/  FADD.FTZ R169, R169, R136 ;  /* 0x00000088a9a97221 */ /* 0x000fe20000010000 */
[C---:B------:R-:W-:Y:S01]  /*11f70*/  HMMA.16816.F32.BF16 R84, R20.reuse, R30, R84 ;  /* 0x0000001e1454723c */ /* 0x040fe20000041854 */
[----:B------:R-:W2:Y:S04]  /*11f80*/  LDSM.16.MT88.4 R28, [R202+0xe800] ;  /* 0x00e80000ca1c783b */ /* 0x000ea80000004200 */
[----:B------:R-:W-:Y:S01]  /*11f90*/  FADD.FTZ R171, R171, R6 ;  /* 0x00000006abab7221 */ /* 0x000fe20000010000 */
[C---:B----4-:R-:W-:Y:S05]  /*11fa0*/  HMMA.16816.F32.BF16 R88, R20.reuse, R24, R88 ;  /* 0x000000181458723c */ /* 0x050fea0000041858 */
[----:B------:R-:W-:Y:S01]  /*11fb0*/  FADD.FTZ R170, R170, R169 ;  /* 0x000000a9aaaa7221 */ /* 0x000fe20000010000 */
[C---:B------:R-:W-:Y:S05]  /*11fc0*/  HMMA.16816.F32.BF16 R92, R20.reuse, R26, R92 ;  /* 0x0000001a145c723c */ /* 0x040fea000004185c */
[----:B------:R-:W-:Y:S01]  /*11fd0*/  F2FP.BF16.F32.PACK_AB R24, R174, R173 ;  /* 0x000000adae18723e */ /* 0x000fe200000010ff */
[C---:B------:R-:W-:Y:S05]  /*11fe0*/  HMMA.16816.F32.BF16 R96, R20.reuse, R32, R96 ;  /* 0x000000201460723c */ /* 0x040fea0000041860 */
[----:B------:R-:W-:Y:S01]  /*11ff0*/  F2FP.BF16.F32.PACK_AB R25, R176, R175 ;  /* 0x000000afb019723e */ /* 0x000fe200000010ff */
[C---:B------:R-:W-:Y:S01]  /*12000*/  HMMA.16816.F32.BF16 R100, R20.reuse, R34, R100 ;  /* 0x000000221464723c */ /* 0x040fe20000041864 */
[----:B------:R-:W4:Y:S04]  /*12010*/  LDSM.16.MT88.4 R32, [R200+0xe800] ;  /* 0x00e80000c820783b */ /* 0x000f280000004200 */
[----:B------:R-:W-:Y:S01]  /*12020*/  F2FP.BF16.F32.PACK_AB R26, R178, R177 ;  /* 0x000000b1b21a723e */ /* 0x000fe200000010ff */
[C---:B---3--:R-:W-:Y:S05]  /*12030*/  HMMA.16816.F32.BF16 R104, R20.reuse, R36, R104 ;  /* 0x000000241468723c */ /* 0x048fea0000041868 */
[----:B------:R-:W-:Y:S01]  /*12040*/  F2FP.BF16.F32.PACK_AB R27, R180, R179 ;  /* 0x000000b3b41b723e */ /* 0x000fe200000010ff */
[C---:B------:R-:W-:Y:S01]  /*12050*/  HMMA.16816.F32.BF16 R12, R20.reuse, R38, R12 ;  /* 0x00000026140c723c */ /* 0x040fe2000004180c */
[----:B------:R-:W-:Y:S04]  /*12060*/  LDSM.16.MT88.4 R36, [R201+0x12800] ;  /* 0x01280000c924783b */ /* 0x000fe80000004200 */
[----:B------:R-:W-:Y:S01]  /*12070*/  FADD.FTZ R172, R172, R171 ;  /* 0x000000abacac7221 */ /* 0x000fe20000010000 */
[C---:B-----5:R-:W-:Y:S05]  /*12080*/  HMMA.16816.F32.BF16 R108, R20.reuse, R120, R108 ;  /* 0x00000078146c723c */ /* 0x060fea000004186c */
[----:B------:R-:W-:Y:S01]  /*12090*/  FADD.FTZ R173, R173, R170 ;  /* 0x000000aaadad7221 */ /* 0x000fe20000010000 */
[C---:B------:R-:W-:Y:S01]  /*120a0*/  HMMA.16816.F32.BF16 R16, R20.reuse, R122, R16 ;  /* 0x0000007a1410723c */ /* 0x040fe20000041810 */
[----:B------:R-:W-:Y:S04]  /*120b0*/  LDSM.16.MT88.4 R120, [R201+0x13800] ;  /* 0x01380000c978783b */ /* 0x000fe80000004200 */
[----:B------:R-:W-:Y:S01]  /*120c0*/  FADD.FTZ R175, R175, R172 ;  /* 0x000000acafaf7221 */ /* 0x000fe20000010000 */
[C---:B------:R-:W-:Y:S05]  /*120d0*/  HMMA.16816.F32.BF16 R112, R20.reuse, R44, R112 ;  /* 0x0000002c1470723c */ /* 0x040fea0000041870 */
[----:B------:R-:W-:Y:S01]  /*120e0*/  FADD.FTZ R174, R174, R173 ;  /* 0x000000adaeae7221 */ /* 0x000fe20000010000 */
[----:B------:R-:W-:Y:S01]  /*120f0*/  HMMA.16816.F32.BF16 R116, R20, R46, R116 ;  /* 0x0000002e1474723c */ /* 0x000fe20000041874 */
[----:B------:R-:W3:Y:S04]  /*12100*/  LDSM.16.MT88.4 R20, [R204+0x12800] ;  /* 0x01280000cc14783b */ /* 0x000ee80000004200 */
[----:B------:R-:W-:Y:S01]  /*12110*/  FADD.FTZ R176, R176, R175 ;  /* 0x000000afb0b07221 */ /* 0x000fe20000010000 */
[C---:B-1----:R-:W-:Y:S03]  /*12120*/  HMMA.16816.F32.BF16 R8, R24.reuse, R40, R8 ;  /* 0x000000281808723c */ /* 0x042fe60000041808 */
[----:B------:R-:W-:Y:S02]  /*12130*/  LDSM.16.MT88.4 R44, [R202+0xf000] ;  /* 0x00f00000ca2c783b */ /* 0x000fe40000004200 */
[----:B------:R-:W-:Y:S01]  /*12140*/  FADD.FTZ R177, R177, R174 ;  /* 0x000000aeb1b17221 */ /* 0x000fe20000010000 */
[C---:B------:R-:W-:Y:S05]  /*12150*/  HMMA.16816.F32.BF16 R68, R24.reuse, R42, R68 ;  /* 0x0000002a1844723c */ /* 0x040fea0000041844 */
[----:B------:R-:W-:Y:S01]  /*12160*/  LDSM.16.MT88.4 R40, [R200+0x12800] ;  /* 0x01280000c828783b */ /* 0x000fe20000004200 */
[C---:B--2---:R-:W-:Y:S05]  /*12170*/  HMMA.16816.F32.BF16 R72, R24.reuse, R28, R72 ;  /* 0x0000001c1848723c */ /* 0x044fea0000041848 */
[----:B------:R-:W-:Y:S01]  /*12180*/  FADD.FTZ R3, R179, R176 ;  /* 0x000000b0b3037221 */ /* 0x000fe20000010000 */
[C---:B------:R-:W-:Y:S01]  /*12190*/  HMMA.16816.F32.BF16 R76, R24.reuse, R30, R76 ;  /* 0x0000001e184c723c */ /* 0x040fe2000004184c */
[----:B------:R-:W1:Y:S04]  /*121a0*/  LDSM.16.MT88.4 R28, [R202+0x12800] ;  /* 0x01280000ca1c783b */ /* 0x000e680000004200 */
[----:B------:R-:W-:Y:S01]  /*121b0*/  FADD.FTZ R177, R178, R177 ;  /* 0x000000b1b2b17221 */ /* 0x000fe20000010000 */
[C---:B------:R-:W-:Y:S05]  /*121c0*/  HMMA.16816.F32.BF16 R80, R24.reuse, R48, R80 ;  /* 0x000000301850723c */ /* 0x040fea0000041850 */
[----:B------:R-:W-:Y:S01]  /*121d0*/  FADD.FTZ R3, R180, R3 ;  /* 0x00000003b4037221 */ /* 0x000fe20000010000 */
[C---:B------:R-:W-:Y:S01]  /*121e0*/  HMMA.16816.F32.BF16 R84, R24.reuse, R50, R84 ;  /* 0x000000321854723c */ /* 0x040fe20000041854 */
[----:B------:R-:W-:Y:S05]  /*121f0*/  LDSM.16.MT88.4 R48, [R201+0xf000] ;  /* 0x00f00000c930783b */ /* 0x000fea0000004200 */
[C---:B----4-:R-:W-:Y:S06]  /*12200*/  HMMA.16816.F32.BF16 R88, R24.reuse, R32, R88 ;  /* 0x000000201858723c */ /* 0x050fec0000041858 */
[C---:B------:R-:W-:Y:S01]  /*12210*/  HMMA.16816.F32.BF16 R92, R24.reuse, R34, R92 ;  /* 0x00000022185c723c */ /* 0x040fe2000004185c */
[----:B------:R-:W2:Y:S05]  /*12220*/  LDSM.16.MT88.4 R32, [R204+0xf000] ;  /* 0x00f00000cc20783b */ /* 0x000eaa0000004200 */
[C---:B---3--:R-:W-:Y:S06]  /*12230*/  HMMA.16816.F32.BF16 R96, R24.reuse, R20, R96 ;  /* 0x000000141860723c */ /* 0x048fec0000041860 */
[C---:B------:R-:W-:Y:S05]  /*12240*/  HMMA.16816.F32.BF16 R100, R24.reuse, R22, R100 ;  /* 0x000000161864723c */ /* 0x040fea0000041864 */
[----:B------:R-:W-:Y:S01]  /*12250*/  F2FP.BF16.F32.PACK_AB R20, R53, R52 ;  /* 0x000000343514723e */ /* 0x000fe200000010ff */
[C---:B-1----:R-:W-:Y:S05]  /*12260*/  HMMA.16816.F32.BF16 R104, R24.reuse, R28, R104 ;  /* 0x0000001c1868723c */ /* 0x042fea0000041868 */
[----:B------:R-:W-:Y:S01]  /*12270*/  F2FP.BF16.F32.PACK_AB R21, R55, R54 ;  /* 0x000000363715723e */ /* 0x000fe200000010ff */
[C---:B------:R-:W-:Y:S01]  /*12280*/  HMMA.16816.F32.BF16 R12, R24.reuse, R30, R12 ;  /* 0x0000001e180c723c */ /* 0x040fe2000004180c */
[----:B------:R-:W1:Y:S04]  /*12290*/  LDSM.16.MT88.4 R28, [R200+0xf000] ;  /* 0x00f00000c81c783b */ /* 0x000e680000004200 */
[----:B------:R-:W-:Y:S01]  /*122a0*/  F2FP.BF16.F32.PACK_AB R22, R57, R56 ;  /* 0x000000383916723e */ /* 0x000fe200000010ff */
[C---:B------:R-:W-:Y:S05]  /*122b0*/  HMMA.16816.F32.BF16 R108, R24.reuse, R36, R108 ;  /* 0x00000024186c723c */ /* 0x040fea000004186c */
[----:B------:R-:W-:Y:S01]  /*122c0*/  F2FP.BF16.F32.PACK_AB R23, R59, R58 ;  /* 0x0000003a3b17723e */ /* 0x000fe200000010ff */
[C---:B------:R-:W-:Y:S01]  /*122d0*/  HMMA.16816.F32.BF16 R16, R24.reuse, R38, R16 ;  /* 0x000000261810723c */ /* 0x040fe20000041810 */
[----:B------:R-:W3:Y:S04]  /*122e0*/  LDSM.16.MT88.4 R36, [R204+0x13000] ;  /* 0x01300000cc24783b */ /* 0x000ee80000004200 */
[----:B------:R-:W-:Y:S01]  /*122f0*/  FADD.FTZ R52, R52, R177 ;  /* 0x000000b134347221 */ /* 0x000fe20000010000 */
[C---:B------:R-:W-:Y:S05]  /*12300*/  HMMA.16816.F32.BF16 R112, R24.reuse, R40, R112 ;  /* 0x000000281870723c */ /* 0x040fea0000041870 */
[----:B------:R-:W-:Y:S01]  /*12310*/  FADD.FTZ R54, R54, R3 ;  /* 0x0000000336367221 */ /* 0x000fe20000010000 */
[----:B------:R-:W-:Y:S01]  /*12320*/  HMMA.16816.F32.BF16 R116, R24, R42, R116 ;  /* 0x0000002a1874723c */ /* 0x000fe20000041874 */
[----:B------:R-:W4:Y:S04]  /*12330*/  LDSM.16.MT88.4 R24, [R202+0x13000] ;  /* 0x01300000ca18783b */ /* 0x000f280000004200 */
[----:B------:R-:W-:Y:S01]  /*12340*/  IADD3 R3, R219, -0x1, RZ ;  /* 0xffffffffdb037810 */ /* 0x000fe20007ffe0ff */
[C---:B--2---:R-:W-:Y:S03]  /*12350*/  HMMA.16816.F32.BF16 R8, R20.reuse, R32, R8 ;  /* 0x000000201408723c */ /* 0x044fe60000041808 */
[----:B------:R-:W-:Y:S02]  /*12360*/  LDSM.16.MT88.4 R40, [R202+0xf800] ;  /* 0x00f80000ca28783b */ /* 0x000fe40000004200 */
[----:B------:R-:W-:Y:S01]  /*12370*/  FADD.FTZ R53, R53, R52 ;  /* 0x0000003435357221 */ /* 0x000fe20000010000 */
[C---:B------:R-:W-:Y:S05]  /*12380*/  HMMA.16816.F32.BF16 R68, R20.reuse, R34, R68 ;  /* 0x000000221444723c */ /* 0x040fea0000041844 */
[----:B------:R-:W2:Y:S01]  /*12390*/  LDSM.16.MT88.4 R32, [R201+0x13000] ;  /* 0x01300000c920783b */ /* 0x000ea20000004200 */
[C---:B------:R-:W-:Y:S05]  /*123a0*/  HMMA.16816.F32.BF16 R72, R20.reuse, R44, R72 ;  /* 0x0000002c1448723c */ /* 0x040fea0000041848 */
[----:B------:R-:W-:Y:S01]  /*123b0*/  FADD.FTZ R55, R55, R54 ;  /* 0x0000003637377221 */ /* 0x000fe20000010000 */
[C---:B------:R-:W-:Y:S05]  /*123c0*/  HMMA.16816.F32.BF16 R76, R20.reuse, R46, R76 ;  /* 0x0000002e144c723c */ /* 0x040fea000004184c */
[--C-:B------:R-:W-:Y:S01]  /*123d0*/  FFMA.FTZ R44, R60, UR4, -R160.reuse ;  /* 0x000000043c2c7c23 */ /* 0x100fe200080108a0 */
[C---:B------:R-:W-:Y:S05]  /*123e0*/  HMMA.16816.F32.BF16 R80, R20.reuse, R48, R80 ;  /* 0x000000301450723c */ /* 0x040fea0000041850 */
[----:B------:R-:W-:Y:S01]  /*123f0*/  MUFU.EX2 R44, R44 ;  /* 0x0000002c002c7308 */ /* 0x000fe20000000800 */
[C---:B------:R-:W-:Y:S05]  /*12400*/  HMMA.16816.F32.BF16 R84, R20.reuse, R50, R84 ;  /* 0x000000321454723c */ /* 0x040fea0000041854 */
[--C-:B------:R-:W-:Y:S01]  /*12410*/  FFMA.FTZ R46, R62, UR4, -R159.reuse ;  /* 0x000000043e2e7c23 */ /* 0x100fe2000801089f */
[C---:B-1----:R-:W-:Y:S05]  /*12420*/  HMMA.16816.F32.BF16 R88, R20.reuse, R28, R88 ;  /* 0x0000001c1458723c */ /* 0x042fea0000041858 */
[----:B------:R-:W-:Y:S01]  /*12430*/  MUFU.EX2 R46, R46 ;  /* 0x0000002e002e7308 */ /* 0x000fe20000000800 */
[C---:B------:R-:W-:Y:S01]  /*12440*/  HMMA.16816.F32.BF16 R92, R20.reuse, R30, R92 ;  /* 0x0000001e145c723c */ /* 0x040fe2000004185c */
[----:B------:R-:W1:Y:S04]  /*12450*/  LDSM.16.MT88.4 R28, [R200+0x13000] ;  /* 0x01300000c81c783b */ /* 0x000e680000004200 */
[--C-:B------:R-:W-:Y:S01]  /*12460*/  FFMA.FTZ R47, R63, UR4, -R159.reuse ;  /* 0x000000043f2f7c23 */ /* 0x100fe2000801089f */
[C---:B---3--:R-:W-:Y:S05]  /*12470*/  HMMA.16816.F32.BF16 R96, R20.reuse, R36, R96 ;  /* 0x000000241460723c */ /* 0x048fea0000041860 */
[----:B------:R-:W-:Y:S01]  /*12480*/  MUFU.EX2 R47, R47 ;  /* 0x0000002f002f7308 */ /* 0x000fe20000000800 */
[C---:B------:R-:W-:Y:S01]  /*12490*/  HMMA.16816.F32.BF16 R100, R20.reuse, R38, R100 ;  /* 0x000000261464723c */ /* 0x040fe20000041864 */
[----:B------:R-:W3:Y:S04]  /*124a0*/  LDSM.16.MT88.4 R36, [R204+0xf800] ;  /* 0x00f80000cc24783b */ /* 0x000ee80000004200 */
[--C-:B------:R-:W-:Y:S01]  /*124b0*/  FFMA.FTZ R50, R66, UR4, -R159.reuse ;  /* 0x0000000442327c23 */ /* 0x100fe2000801089f */
[C---:B----4-:R-:W-:Y:S05]  /*124c0*/  HMMA.16816.F32.BF16 R104, R20.reuse, R24, R104 ;  /* 0x000000181468723c */ /* 0x050fea0000041868 */
[----:B------:R-:W-:Y:S01]  /*124d0*/  MUFU.EX2 R50, R50 ;  /* 0x0000003200327308 */ /* 0x000fe20000000800 */
[C---:B------:R-:W-:Y:S05]  /*124e0*/  HMMA.16816.F32.BF16 R12, R20.reuse, R26, R12 ;  /* 0x0000001a140c723c */ /* 0x040fea000004180c */
[--C-:B------:R-:W-:Y:S01]  /*124f0*/  FFMA.FTZ R45, R61, UR4, -R160.reuse ;  /* 0x000000043d2d7c23 */ /* 0x100fe200080108a0 */
[C---:B--2---:R-:W-:Y:S05]  /*12500*/  HMMA.16816.F32.BF16 R108, R20.reuse, R32, R108 ;  /* 0x00000020146c723c */ /* 0x044fea000004186c */
[--C-:B------:R-:W-:Y:S01]  /*12510*/  FFMA.FTZ R48, R64, UR4, -R160.reuse ;  /* 0x0000000440307c23 */ /* 0x100fe200080108a0 */
[C---:B------:R-:W-:Y:S01]  /*12520*/  HMMA.16816.F32.BF16 R16, R20.reuse, R34, R16 ;  /* 0x000000221410723c */ /* 0x040fe20000041810 */
[----:B------:R-:W2:Y:S01]  /*12530*/  MUFU.EX2 R45, R45 ;  /* 0x0000002d002d7308 */ /* 0x000ea20000000800 */
[----:B------:R-:W4:Y:S03]  /*12540*/  LDSM.16.MT88.4 R32, [R201+0xf800] ;  /* 0x00f80000c920783b */ /* 0x000f260000004200 */
[----:B------:R-:W-:Y:S01]  /*12550*/  FFMA.FTZ R159, R67, UR4, -R159 ;  /* 0x00000004439f7c23 */ /* 0x000fe2000801089f */
[C---:B-1----:R-:W-:Y:S05]  /*12560*/  HMMA.16816.F32.BF16 R112, R20.reuse, R28, R112 ;  /* 0x0000001c1470723c */ /* 0x042fea0000041870 */
[----:B------:R-:W-:Y:S01]  /*12570*/  MUFU.EX2 R48, R48 ;  /* 0x0000003000307308 */ /* 0x000fe20000000800 */
[----:B------:R-:W-:Y:S01]  /*12580*/  FFMA.FTZ R160, R65, UR4, -R160 ;  /* 0x0000000441a07c23 */ /* 0x000fe200080108a0 */
[----:B------:R-:W-:Y:S01]  /*12590*/  HMMA.16816.F32.BF16 R116, R20, R30, R116 ;  /* 0x0000001e1474723c */ /* 0x000fe20000041874 */
[----:B------:R-:W1:Y:S07]  /*125a0*/  LDSM.16.MT88.4 R20, [R200+0xf800] ;  /* 0x00f80000c814783b */ /* 0x000e6e0000004200 */
[----:B------:R-:W5:Y:S03]  /*125b0*/  MUFU.EX2 R49, R160 ;  /* 0x000000a000317308 */ /* 0x000f660000000800 */
[----:B--2---:R-:W-:Y:S01]  /*125c0*/  F2FP.BF16.F32.PACK_AB R24, R45, R44 ;  /* 0x0000002c2d18723e */ /* 0x004fe200000010ff */
[----:B------:R-:W-:Y:S01]  /*125d0*/  FADD.FTZ R56, R56, R53 ;  /* 0x0000003538387221 */ /* 0x000fe20000010000 */
[----:B------:R-:W-:Y:S02]  /*125e0*/  F2FP.BF16.F32.PACK_AB R25, R47, R46 ;  /* 0x0000002e2f19723e */ /* 0x000fe400000010ff */
[----:B------:R-:W-:Y:S01]  /*125f0*/  MOV R219, R3 ;  /* 0x0000000300db7202 */ /* 0x000fe20000000f00 */
[----:B------:R-:W-:Y:S02]  /*12600*/  FADD.FTZ R58, R58, R55 ;  /* 0x000000373a3a7221 */ /* 0x000fe40000010000 */
[----:B------:R-:W2:Y:S01]  /*12610*/  MUFU.EX2 R159, R159 ;  /* 0x0000009f009f7308 */ /* 0x000ea20000000800 */
[----:B------:R-:W-:Y:S01]  /*12620*/  FADD.FTZ R57, R57, R56 ;  /* 0x0000003839397221 */ /* 0x000fe20000010000 */
[----:B------:R-:W-:Y:S01]  /*12630*/  MOV R3, R0 ;  /* 0x0000000000037202 */ /* 0x000fe20000000f00 */
[----:B------:R-:W-:Y:S02]  /*12640*/  FADD.FTZ R59, R59, R58 ;  /* 0x0000003a3b3b7221 */ /* 0x000fe40000010000 */
[----:B------:R-:W-:Y:S02]  /*12650*/  FADD.FTZ R44, R44, R57 ;  /* 0x000000392c2c7221 */ /* 0x000fe40000010000 */
[----:B------:R-:W-:Y:S01]  /*12660*/  FADD.FTZ R46, R46, R59 ;  /* 0x0000003b2e2e7221 */ /* 0x000fe20000010000 */
[----:B-----5:R-:W-:Y:S01]  /*12670*/  F2FP.BF16.F32.PACK_AB R26, R49, R48 ;  /* 0x00000030311a723e */ /* 0x020fe200000010ff */
[----:B------:R-:W-:Y:S02]  /*12680*/  FADD.FTZ R45, R45, R44 ;  /* 0x0000002c2d2d7221 */ /* 0x000fe40000010000 */
[----:B------:R-:W-:Y:S02]  /*12690*/  FADD.FTZ R47, R47, R46 ;  /* 0x0000002e2f2f7221 */ /* 0x000fe40000010000 */
[----:B------:R-:W-:Y:S01]  /*126a0*/  FADD.FTZ R48, R48, R45 ;  /* 0x0000002d30307221 */ /* 0x000fe20000010000 */
[----:B--2---:R-:W-:Y:S01]  /*126b0*/  F2FP.BF16.F32.PACK_AB R27, R159, R50 ;  /* 0x000000329f1b723e */ /* 0x004fe200000010ff */
[----:B------:R-:W-:Y:S02]  /*126c0*/  FADD.FTZ R50, R50, R47 ;  /* 0x0000002f32327221 */ /* 0x000fe40000010000 */
[----:B------:R-:W-:Y:S02]  /*126d0*/  FADD.FTZ R237, R49, R48 ;  /* 0x0000003031ed7221 */ /* 0x000fe40000010000 */
[----:B------:R-:W-:Y:S02]  /*126e0*/  FADD.FTZ R236, R159, R50 ;  /* 0x000000329fec7221 */ /* 0x000fe40000010000 */
[C---:B---3--:R-:W-:Y:S01]  /*126f0*/  HMMA.16816.F32.BF16 R128, R24.reuse, R36, R8 ;  /* 0x000000241880723c */ /* 0x048fe20000041808 */
[----:B------:R-:W2:Y:S05]  /*12700*/  LDSM.16.MT88.4 R8, [R204+0x13800] ;  /* 0x01380000cc08783b */ /* 0x000eaa0000004200 */
[C---:B------:R-:W-:Y:S06]  /*12710*/  HMMA.16816.F32.BF16 R68, R24.reuse, R38, R68 ;  /* 0x000000261844723c */ /* 0x040fec0000041844 */
[C---:B------:R-:W-:Y:S06]  /*12720*/  HMMA.16816.F32.BF16 R72, R24.reuse, R40, R72 ;  /* 0x000000281848723c */ /* 0x040fec0000041848 */
[C---:B------:R-:W-:Y:S06]  /*12730*/  HMMA.16816.F32.BF16 R76, R24.reuse, R42, R76 ;  /* 0x0000002a184c723c */ /* 0x040fec000004184c */
[C---:B----4-:R-:W-:Y:S06]  /*12740*/  HMMA.16816.F32.BF16 R80, R24.reuse, R32, R80 ;  /* 0x000000201850723c */ /* 0x050fec0000041850 */
[C---:B------:R-:W-:Y:S06]  /*12750*/  HMMA.16816.F32.BF16 R84, R24.reuse, R34, R84 ;  /* 0x000000221854723c */ /* 0x040fec0000041854 */
[C---:B-1----:R-:W-:Y:S06]  /*12760*/  HMMA.16816.F32.BF16 R88, R24.reuse, R20, R88 ;  /* 0x000000141858723c */ /* 0x042fec0000041858 */
[C---:B------:R-:W-:Y:S01]  /*12770*/  HMMA.16816.F32.BF16 R92, R24.reuse, R22, R92 ;  /* 0x00000016185c723c */ /* 0x040fe2000004185c */
[----:B------:R-:W1:Y:S05]  /*12780*/  LDSM.16.MT88.4 R20, [R200+0x13800] ;  /* 0x01380000c814783b */ /* 0x000e6a0000004200 */
[C---:B--2---:R-:W-:Y:S06]  /*12790*/  HMMA.16816.F32.BF16 R96, R24.reuse, R8, R96 ;  /* 0x000000081860723c */ /* 0x044fec0000041860 */
[C---:B------:R-:W-:Y:S06]  /*127a0*/  HMMA.16816.F32.BF16 R100, R24.reuse, R10, R100 ;  /* 0x0000000a1864723c */ /* 0x040fec0000041864 */
[C---:B------:R-:W-:Y:S06]  /*127b0*/  HMMA.16816.F32.BF16 R104, R24.reuse, R124, R104 ;  /* 0x0000007c1868723c */ /* 0x040fec0000041868 */
[C---:B------:R-:W-:Y:S06]  /*127c0*/  HMMA.16816.F32.BF16 R124, R24.reuse, R126, R12 ;  /* 0x0000007e187c723c */ /* 0x040fec000004180c */
[C---:B------:R-:W-:Y:S06]  /*127d0*/  HMMA.16816.F32.BF16 R108, R24.reuse, R120, R108 ;  /* 0x00000078186c723c */ /* 0x040fec000004186c */
[C---:B------:R-:W-:Y:S06]  /*127e0*/  HMMA.16816.F32.BF16 R120, R24.reuse, R122, R16 ;  /* 0x0000007a1878723c */ /* 0x040fec0000041810 */
[C---:B-1----:R-:W-:Y:S06]  /*127f0*/  HMMA.16816.F32.BF16 R112, R24.reuse, R20, R112 ;  /* 0x000000141870723c */ /* 0x042fec0000041870 */
[----:B------:R-:W-:Y:S01]  /*12800*/  HMMA.16816.F32.BF16 R116, R24, R22, R116 ;  /* 0x000000161874723c */ /* 0x000fe20000041874 */
[----:B------:R-:W-:Y:S11]  /*12810*/  @!UPT UIADD3 URZ, URZ, URZ, URZ ;  /* 0x0000003f3f3ff290 */ /* 0x000ff6000fffe03f */
[----:B------:R-:W-:Y:S01]  /*12820*/  @!UPT UIADD3 URZ, URZ, URZ, URZ ;  /* 0x0000003f3f3ff290 */ /* 0x000fe2000fffe03f */
[----:B------:R-:W-:Y:S11]  /*12830*/  @P1 BRA `(.L_x_782) ;  /* 0xffffffb400a01947 */ /* 0x000ff6000383ffff */
.L_x_778:
[----:B------:R-:W1:Y:S01]  /*12840*/  SHFL.BFLY PT, R4, R237, 0x2, 0x1f ;  /* 0x0c401f00ed047f89 */ /* 0x000e6200000e0000 */
[----:B------:R-:W2:Y:S01]  /*12850*/  S2UR UR4, SR_CgaCtaId ;  /* 0x00000000000479c3 */ /* 0x000ea20000008800 */
[----:B------:R-:W-:Y:S01]  /*12860*/  MOV R11, 0x3f800000 ;  /* 0x3f800000000b7802 */ /* 0x000fe20000000f00 */
[----:B------:R-:W-:Y:S01]  /*12870*/  UMOV UR5, 0x400 ;  /* 0x0000040000057882 */ /* 0x000fe20000000000 */
[----:B------:R-:W3:Y:S01]  /*12880*/  SHFL.BFLY PT, R7, R236, 0x2, 0x1f ;  /* 0x0c401f00ec077f89 */ /* 0x000ee200000e0000 */
[----:B------:R-:W-:Y:S01]  /*12890*/  MOV R14, 0x7f800000 ;  /* 0x7f800000000e7802 */ /* 0x000fe20000000f00 */
[----:B------:R-:W4:Y:S01]  /*128a0*/  S2R R3, SR_TID.X ;  /* 0x0000000000037919 */ /* 0x000f220000002100 */
[----:B-1----:R-:W-:Y:S01]  /*128b0*/  FADD.FTZ R5, R4, R237 ;  /* 0x000000ed04057221 */ /* 0x002fe20000010000 */
[----:B--2---:R-:W-:Y:S01]  /*128c0*/  ULEA UR4, UR4, UR5, 0x18 ;  /* 0x0000000504047291 */ /* 0x004fe2000f8ec03f */
[----:B---3--:R-:W-:-:S03]  /*128d0*/  FADD.FTZ R4, R7, R236 ;  /* 0x000000ec07047221 */ /* 0x008fc60000010000 */
[----:B------:R-:W1:Y:S04]  /*128e0*/  SHFL.BFLY PT, R8, R5, 0x1, 0x1f ;  /* 0x0c201f0005087f89 */ /* 0x000e6800000e0000 */
[----:B------:R-:W2:Y:S01]  /*128f0*/  SHFL.BFLY PT, R7, R4, 0x1, 0x1f ;  /* 0x0c201f0004077f89 */ /* 0x000ea200000e0000 */
[----:B----4-:R-:W-:-:S04]  /*12900*/  SHF.R.S32.HI R6, RZ, 0x1f, R3 ;  /* 0x0000001fff067819 */ /* 0x010fc80000011403 */
[----:B------:R-:W-:-:S04]  /*12910*/  LEA.HI R10, R6, R3, RZ, 0x2 ;  /* 0x00000003060a7211 */ /* 0x000fc800078f10ff */
[----:B------:R-:W-:-:S04]  /*12920*/  LOP3.LUT R12, R10, 0x3ffffffc, RZ, 0xc0, !PT ;  /* 0x3ffffffc0a0c7812 */ /* 0x000fc800078ec0ff */
[-C--:B------:R-:W-:Y:S01]  /*12930*/  IADD3 R9, -R12, R3.reuse, RZ ;  /* 0x000000030c097210 */ /* 0x080fe20007ffe1ff */
[----:B-1----:R-:W-:Y:S01]  /*12940*/  FADD.FTZ R8, R5, R8 ;  /* 0x0000000805087221 */ /* 0x002fe20000010000 */
[----:B------:R-:W-:Y:S02]  /*12950*/  LEA.HI R5, R6, R3, RZ, 0x5 ;  /* 0x0000000306057211 */ /* 0x000fe400078f28ff */
[----:B------:R-:W-:Y:S01]  /*12960*/  MOV R12, 0x3f800000 ;  /* 0x3f800000000c7802 */ /* 0x000fe20000000f00 */
[----:B--2---:R-:W-:Y:S01]  /*12970*/  FADD.FTZ R7, R4, R7 ;  /* 0x0000000704077221 */ /* 0x004fe20000010000 */
[----:B------:R-:W-:Y:S02]  /*12980*/  SHF.R.S32.HI R4, RZ, 0x5, R5 ;  /* 0x00000005ff047819 */ /* 0x000fe40000011405 */
[----:B------:R-:W-:Y:S02]  /*12990*/  FSETP.NE.FTZ.AND P4, PT, R8, RZ, PT ;  /* 0x000000ff0800720b */ /* 0x000fe40003f95000 */
[----:B------:R-:W-:-:S02]  /*129a0*/  LEA R4, R4, R9, 0x9 ;  /* 0x0000000904047211 */ /* 0x000fc400078e48ff */
[--C-:B------:R-:W-:Y:S02]  /*129b0*/  SHF.R.S32.HI R9, RZ, 0x2, R10.reuse ;  /* 0x00000002ff097819 */ /* 0x100fe4000001140a */
[----:B------:R-:W-:Y:S02]  /*129c0*/  SHF.R.S32.HI R10, RZ, 0x1f, R10 ;  /* 0x0000001fff0a7819 */ /* 0x000fe4000001140a */
[----:B------:R-:W-:Y:S02]  /*129d0*/  FSETP.NE.FTZ.AND P3, PT, R7, RZ, PT ;  /* 0x000000ff0700720b */ /* 0x000fe40003f75000 */
[----:B------:R-:W-:-:S03]  /*129e0*/  LEA.HI R10, R10, R9, RZ, 0x3 ;  /* 0x000000090a0a7211 */ /* 0x000fc600078f18ff */
[----:B------:R-:W1:Y:S01]  /*129f0*/  @P4 MUFU.RCP R11, R8 ;  /* 0x00000008000b4308 */ /* 0x000e620000001000 */
[----:B------:R-:W-:-:S04]  /*12a00*/  LOP3.LUT R10, R10, 0xfffffff8, RZ, 0xc0, !PT ;  /* 0xfffffff80a0a7812 */ /* 0x000fc800078ec0ff */
[----:B------:R-:W-:-:S03]  /*12a10*/  IADD3 R10, R9, -R10, RZ ;  /* 0x8000000a090a7210 */ /* 0x000fc60007ffe0ff */
[----:B------:R-:W2:Y:S01]  /*12a20*/  @P3 MUFU.RCP R12, R7 ;  /* 0x00000007000c3308 */ /* 0x000ea20000001000 */
[C---:B------:R-:W-:Y:S02]  /*12a30*/  SHF.L.U32 R9, R10.reuse, 0x6, RZ ;  /* 0x000000060a097819 */ /* 0x040fe400000006ff */
[C---:B------:R-:W-:Y:S02]  /*12a40*/  LOP3.LUT R13, R10.reuse, 0x1, RZ, 0xc0, !PT ;  /* 0x000000010a0d7812 */ /* 0x040fe400078ec0ff */
[----:B------:R-:W-:Y:S02]  /*12a50*/  LOP3.LUT R9, R9, 0x1c0, RZ, 0xc0, !PT ;  /* 0x000001c009097812 */ /* 0x000fe400078ec0ff */
[----:B------:R-:W-:Y:S01]  /*12a60*/  ISETP.NE.U32.AND P0, PT, R13, 0x1, PT ;  /* 0x000000010d00780c */ /* 0x000fe20003f05070 */
[----:B------:R-:W-:Y:S01]  /*12a70*/  @P4 MUFU.LG2 R8, R8 ;  /* 0x0000000800084308 */ /* 0x000fe20000000c00 */
[----:B------:R-:W-:Y:S01]  /*12a80*/  LEA.HI R9, R9, R9, RZ, 0x1d ;  /* 0x0000000909097211 */ /* 0x000fe200078fe8ff */
[C---:B-1----:R-:W-:Y:S01]  /*12a90*/  FMUL.FTZ R128, R11.reuse, R128 ;  /* 0x000000800b807220 */ /* 0x042fe20000410000 */
[----:B------:R-:W-:Y:S01]  /*12aa0*/  R2P PR, R10, 0x6 ;  /* 0x000000060a007804 */ /* 0x000fe20000000000 */
[C---:B------:R-:W-:Y:S01]  /*12ab0*/  FMUL.FTZ R129, R11.reuse, R129 ;  /* 0x000000810b817220 */ /* 0x040fe20000410000 */
[----:B------:R-:W-:Y:S01]  /*12ac0*/  LEA R4, R4, R9, 0x1 ;  /* 0x0000000904047211 */ /* 0x000fe200078e08ff */
[C---:B------:R-:W-:Y:S01]  /*12ad0*/  FMUL.FTZ R68, R11.reuse, R68 ;  /* 0x000000440b447220 */ /* 0x040fe20000410000 */
[----:B------:R-:W-:Y:S01]  /*12ae0*/  FMUL.FTZ R69, R11, R69 ;  /* 0x000000450b457220 */ /* 0x000fe20000410000 */
[----:B------:R-:W-:Y:S01]  /*12af0*/  MOV R10, 0x40 ;  /* 0x00000040000a7802 */ /* 0x000fe20000000f00 */
[----:B--2---:R-:W-:Y:S01]  /*12b00*/  FMUL.FTZ R131, R12, R131 ;  /* 0x000000830c837220 */ /* 0x004fe20000410000 */
[----:B------:R-:W-:Y:S01]  /*12b10*/  LEA R9, R4, UR4, 0x1 ;  /* 0x0000000404097c11 */ /* 0x000fe2000f8e08ff */
[C---:B------:R-:W-:Y:S01]  /*12b20*/  FMUL.FTZ R130, R12.reuse, R130 ;  /* 0x000000820c827220 */ /* 0x040fe20000410000 */
[----:B------:R-:W-:Y:S01]  /*12b30*/  MOV R4, 0x20 ;  /* 0x0000002000047802 */ /* 0x000fe20000000f00 */
[C---:B------:R-:W-:Y:S01]  /*12b40*/  FMUL.FTZ R71, R12.reuse, R71 ;  /* 0x000000470c477220 */ /* 0x040fe20000410000 */
[C---:B------:R-:W-:Y:S01]  /*12b50*/  FMUL.FTZ R70, R12.reuse, R70 ;  /* 0x000000460c467220 */ /* 0x040fe20000410000 */
[----:B------:R-:W-:Y:S01]  /*12b60*/  IADD3 R13, R9, -0x10, RZ ;  /* 0xfffffff0090d7810 */ /* 0x000fe20007ffe0ff */
[C---:B------:R-:W-:Y:S01]  /*12b70*/  FMUL.FTZ R72, R11.reuse, R72 ;  /* 0x000000480b487220 */ /* 0x040fe20000410000 */
[----:B------:R-:W-:Y:S01]  /*12b80*/  FMUL.FTZ R73, R11, R73 ;  /* 0x000000490b497220 */ /* 0x000fe20000410000 */
[C---:B------:R-:W-:Y:S01]  /*12b90*/  FMUL.FTZ R75, R12.reuse, R75 ;  /* 0x0000004b0c4b7220 */ /* 0x040fe20000410000 */
[C---:B------:R-:W-:Y:S01]  /*12ba0*/  FMUL.FTZ R74, R12.reuse, R74 ;  /* 0x0000004a0c4a7220 */ /* 0x040fe20000410000 */
[----:B------:R-:W-:Y:S01]  /*12bb0*/  @P0 IADD3 R13, R9, 0x10, RZ ;  /* 0x00000010090d0810 */ /* 0x000fe20007ffe0ff */
[C---:B------:R-:W-:Y:S01]  /*12bc0*/  FMUL.FTZ R76, R11.reuse, R76 ;  /* 0x0000004c0b4c7220 */ /* 0x040fe20000410000 */
[C---:B------:R-:W-:Y:S01]  /*12bd0*/  FMUL.FTZ R77, R11.reuse, R77 ;  /* 0x0000004d0b4d7220 */ /* 0x040fe20000410000 */
[C---:B------:R-:W-:Y:S01]  /*12be0*/  FMUL.FTZ R79, R12.reuse, R79 ;  /* 0x0000004f0c4f7220 */ /* 0x040fe20000410000 */
[----:B------:R-:W-:Y:S01]  /*12bf0*/  FMUL.FTZ R78, R12, R78 ;  /* 0x0000004e0c4e7220 */ /* 0x000fe20000410000 */
[----:B------:R-:W-:Y:S01]  /*12c00*/  SEL R4, R4, 0xffffffe0, !P1 ;  /* 0xffffffe004047807 */ /* 0x000fe20004800000 */
[C---:B------:R-:W-:Y:S01]  /*12c10*/  FMUL.FTZ R80, R11.reuse, R80 ;  /* 0x000000500b507220 */ /* 0x040fe20000410000 */
[----:B------:R-:W-:Y:S01]  /*12c20*/  ISETP.NE.AND P0, PT, R218, -0x1, PT ;  /* 0xffffffffda00780c */ /* 0x000fe20003f05270 */
[C---:B------:R-:W-:Y:S01]  /*12c30*/  FMUL.FTZ R81, R11.reuse, R81 ;  /* 0x000000510b517220 */ /* 0x040fe20000410000 */
[C---:B------:R-:W-:Y:S01]  /*12c40*/  FMUL.FTZ R83, R12.reuse, R83 ;  /* 0x000000530c537220 */ /* 0x040fe20000410000 */
[C---:B------:R-:W-:Y:S01]  /*12c50*/  FMUL.FTZ R82, R12.reuse, R82 ;  /* 0x000000520c527220 */ /* 0x040fe20000410000 */
[C---:B------:R-:W-:Y:S01]  /*12c60*/  FMUL.FTZ R84, R11.reuse, R84 ;  /* 0x000000540b547220 */ /* 0x040fe20000410000 */
[----:B------:R-:W-:Y:S01]  /*12c70*/  FMUL.FTZ R85, R11, R85 ;  /* 0x000000550b557220 */ /* 0x000fe20000410000 */
[C---:B------:R-:W-:Y:S01]  /*12c80*/  FMUL.FTZ R87, R12.reuse, R87 ;  /* 0x000000570c577220 */ /* 0x040fe20000410000 */
[----:B------:R-:W-:Y:S01]  /*12c90*/  FMUL.FTZ R86, R12, R86 ;  /* 0x000000560c567220 */ /* 0x000fe20000410000 */
[----:B------:R-:W-:Y:S01]  /*12ca0*/  F2FP.BF16.F32.PACK_AB R128, R129, R128 ;  /* 0x000000808180723e */ /* 0x000fe200000010ff */
[----:B------:R-:W-:Y:S01]  /*12cb0*/  FMUL.FTZ R88, R11, R88 ;  /* 0x000000580b587220 */ /* 0x000fe20000410000 */
[----:B------:R-:W-:Y:S01]  /*12cc0*/  F2FP.BF16.F32.PACK_AB R130, R131, R130 ;  /* 0x000000828382723e */ /* 0x000fe200000010ff */
[----:B------:R-:W-:Y:S01]  /*12cd0*/  FMUL.FTZ R89, R11, R89 ;  /* 0x000000590b597220 */ /* 0x000fe20000410000 */
[----:B------:R-:W-:Y:S01]  /*12ce0*/  SEL R10, R10, 0xffffffc0, !P2 ;  /* 0xffffffc00a0a7807 */ /* 0x000fe20005000000 */
[C---:B------:R-:W-:Y:S01]  /*12cf0*/  FMUL.FTZ R91, R12.reuse, R91 ;  /* 0x0000005b0c5b7220 */ /* 0x040fe20000410000 */
[C---:B------:R-:W-:Y:S01]  /*12d00*/  FMUL.FTZ R90, R12.reuse, R90 ;  /* 0x0000005a0c5a7220 */ /* 0x040fe20000410000 */
[----:B------:R-:W-:Y:S01]  /*12d10*/  F2FP.BF16.F32.PACK_AB R68, R69, R68 ;  /* 0x000000444544723e */ /* 0x000fe200000010ff */
[----:B------:R-:W-:Y:S01]  /*12d20*/  FMUL.FTZ R92, R11, R92 ;  /* 0x0000005c0b5c7220 */ /* 0x000fe20000410000 */
[----:B------:R-:W-:Y:S01]  /*12d30*/  F2FP.BF16.F32.PACK_AB R70, R71, R70 ;  /* 0x000000464746723e */ /* 0x000fe200000010ff */
[----:B------:R-:W-:Y:S01]  /*12d40*/  FMUL.FTZ R93, R11, R93 ;  /* 0x0000005d0b5d7220 */ /* 0x000fe20000410000 */
[C---:B------:R-:W-:Y:S01]  /*12d50*/  FMUL.FTZ R95, R12.reuse, R95 ;  /* 0x0000005f0c5f7220 */ /* 0x040fe20000410000 */
[C---:B------:R-:W-:Y:S01]  /*12d60*/  FMUL.FTZ R94, R12.reuse, R94 ;  /* 0x0000005e0c5e7220 */ /* 0x040fe20000410000 */
[----:B------:R-:W-:Y:S01]  /*12d70*/  F2FP.BF16.F32.PACK_AB R72, R73, R72 ;  /* 0x000000484948723e */ /* 0x000fe200000010ff */
[----:B------:R-:W-:Y:S01]  /*12d80*/  FMUL.FTZ R96, R11, R96 ;  /* 0x000000600b607220 */ /* 0x000fe20000410000 */
[----:B------:R-:W-:Y:S01]  /*12d90*/  F2FP.BF16.F32.PACK_AB R74, R75, R74 ;  /* 0x0000004a4b4a723e */ /* 0x000fe200000010ff */
[----:B------:R-:W-:Y:S01]  /*12da0*/  FMUL.FTZ R97, R11, R97 ;  /* 0x000000610b617220 */ /* 0x000fe20000410000 */
[----:B------:R-:W-:Y:S01]  /*12db0*/  IADD3 R15, R9, R4, RZ ;  /* 0x00000004090f7210 */ /* 0x000fe20007ffe0ff */
[C---:B------:R-:W-:Y:S01]  /*12dc0*/  FMUL.FTZ R99, R12.reuse, R99 ;  /* 0x000000630c637220 */ /* 0x040fe20000410000 */
[----:B------:R-:W-:Y:S01]  /*12dd0*/  FMUL.FTZ R98, R12, R98 ;  /* 0x000000620c627220 */ /* 0x000fe20000410000 */
[----:B------:R-:W-:Y:S01]  /*12de0*/  F2FP.BF16.F32.PACK_AB R76, R77, R76 ;  /* 0x0000004c4d4c723e */ /* 0x000fe200000010ff */
[----:B------:R-:W-:Y:S01]  /*12df0*/  FMUL.FTZ R100, R11, R100 ;  /* 0x000000640b647220 */ /* 0x000fe20000410000 */
[----:B------:R-:W-:Y:S01]  /*12e00*/  F2FP.BF16.F32.PACK_AB R78, R79, R78 ;  /* 0x0000004e4f4e723e */ /* 0x000fe200000010ff */
[C---:B------:R-:W-:Y:S01]  /*12e10*/  FMUL.FTZ R101, R11.reuse, R101 ;  /* 0x000000650b657220 */ /* 0x040fe20000410000 */
[----:B------:R-:W-:Y:S01]  /*12e20*/  IADD3 R17, R4, R13, RZ ;  /* 0x0000000d04117210 */ /* 0x000fe20007ffe0ff */
[C---:B------:R-:W-:Y:S01]  /*12e30*/  FMUL.FTZ R104, R11.reuse, R104 ;  /* 0x000000680b687220 */ /* 0x040fe20000410000 */
        /* <DEDUP_REMOVED lines=9> */
[----:B------:R-:W-:Y:S01]  /*12ed0*/  FMUL.FTZ R116, R11, R116 ;  /* 0x000000740b747220 */ /* 0x000fe20000410000 */
[C---:B------:R-:W-:Y:S01]  /*12ee0*/  FMUL.FTZ R103, R12.reuse, R103 ;  /* 0x000000670c677220 */ /* 0x040fe20000410000 */
[C---:B------:R-:W-:Y:S01]  /*12ef0*/  FMUL.FTZ R102, R12.reuse, R102 ;  /* 0x000000660c667220 */ /* 0x040fe20000410000 */
[----:B------:R-:W-:Y:S01]  /*12f00*/  F2FP.BF16.F32.PACK_AB R80, R81, R80 ;  /* 0x000000505150723e */ /* 0x000fe200000010ff */
[----:B------:R-:W-:Y:S01]  /*12f10*/  FMUL.FTZ R11, R11, R117 ;  /* 0x000000750b0b7220 */ /* 0x000fe20000410000 */
[----:B------:R-:W-:Y:S01]  /*12f20*/  F2FP.BF16.F32.PACK_AB R82, R83, R82 ;  /* 0x000000525352723e */ /* 0x000fe200000010ff */
[C---:B------:R-:W-:Y:S01]  /*12f30*/  FMUL.FTZ R107, R12.reuse, R107 ;  /* 0x0000006b0c6b7220 */ /* 0x040fe20000410000 */
[----:B------:R-:W-:Y:S01]  /*12f40*/  IADD3 R19, R9, R10, RZ ;  /* 0x0000000a09137210 */ /* 0x000fe20007ffe0ff */
[C---:B------:R-:W-:Y:S01]  /*12f50*/  FMUL.FTZ R106, R12.reuse, R106 ;  /* 0x0000006a0c6a7220 */ /* 0x040fe20000410000 */
[----:B------:R-:W-:Y:S01]  /*12f60*/  F2FP.BF16.F32.PACK_AB R84, R85, R84 ;  /* 0x000000545554723e */ /* 0x000fe200000010ff */
[----:B------:R-:W-:Y:S01]  /*12f70*/  STS [R9], R128 ;  /* 0x0000008009007388 */ /* 0x000fe20000000800 */
[----:B------:R-:W-:Y:S01]  /*12f80*/  F2FP.BF16.F32.PACK_AB R86, R87, R86 ;  /* 0x000000565756723e */ /* 0x000fe200000010ff */
[----:B------:R-:W-:Y:S01]  /*12f90*/  FMUL.FTZ R127, R12, R127 ;  /* 0x0000007f0c7f7220 */ /* 0x000fe20000410000 */
[----:B------:R-:W-:Y:S01]  /*12fa0*/  IADD3 R21, R10, R13, RZ ;  /* 0x0000000d0a157210 */ /* 0x000fe20007ffe0ff */
[----:B------:R-:W-:Y:S01]  /*12fb0*/  STS [R9+0x400], R130 ;  /* 0x0004008209007388 */ /* 0x000fe20000000800 */
[C---:B------:R-:W-:Y:S01]  /*12fc0*/  FMUL.FTZ R126, R12.reuse, R126 ;  /* 0x0000007e0c7e7220 */ /* 0x040fe20000410000 */
[----:B------:R-:W-:Y:S01]  /*12fd0*/  F2FP.BF16.F32.PACK_AB R88, R89, R88 ;  /* 0x000000585958723e */ /* 0x000fe200000010ff */
[C---:B------:R-:W-:Y:S01]  /*12fe0*/  FMUL.FTZ R111, R12.reuse, R111 ;  /* 0x0000006f0c6f7220 */ /* 0x040fe20000410000 */
[----:B------:R-:W-:Y:S01]  /*12ff0*/  F2FP.BF16.F32.PACK_AB R90, R91, R90 ;  /* 0x0000005a5b5a723e */ /* 0x000fe200000010ff */
[----:B------:R-:W-:Y:S01]  /*13000*/  STS [R13], R68 ;  /* 0x000000440d007388 */ /* 0x000fe20000000800 */
[----:B------:R-:W-:Y:S01]  /*13010*/  IADD3 R23, R15, R10, RZ ;  /* 0x0000000a0f177210 */ /* 0x000fe20007ffe0ff */
[C---:B------:R-:W-:Y:S01]  /*13020*/  FMUL.FTZ R110, R12.reuse, R110 ;  /* 0x0000006e0c6e7220 */ /* 0x040fe20000410000 */
[----:B------:R-:W-:Y:S01]  /*13030*/  F2FP.BF16.F32.PACK_AB R92, R93, R92 ;  /* 0x0000005c5d5c723e */ /* 0x000fe200000010ff */
[----:B------:R-:W-:Y:S01]  /*13040*/  STS [R13+0x400], R70 ;  /* 0x000400460d007388 */ /* 0x000fe20000000800 */
[----:B------:R-:W-:Y:S01]  /*13050*/  F2FP.BF16.F32.PACK_AB R94, R95, R94 ;  /* 0x0000005e5f5e723e */ /* 0x000fe200000010ff */
[C---:B------:R-:W-:Y:S01]  /*13060*/  FMUL.FTZ R123, R12.reuse, R123 ;  /* 0x0000007b0c7b7220 */ /* 0x040fe20000410000 */
[----:B------:R-:W-:Y:S01]  /*13070*/  IADD3 R25, R17, R10, RZ ;  /* 0x0000000a11197210 */ /* 0x000fe20007ffe0ff */
[----:B------:R-:W-:Y:S01]  /*13080*/  STS [R15], R72 ;  /* 0x000000480f007388 */ /* 0x000fe20000000800 */
[C---:B------:R-:W-:Y:S01]  /*13090*/  FMUL.FTZ R122, R12.reuse, R122 ;  /* 0x0000007a0c7a7220 */ /* 0x040fe20000410000 */
[----:B------:R-:W-:Y:S01]  /*130a0*/  F2FP.BF16.F32.PACK_AB R96, R97, R96 ;  /* 0x000000606160723e */ /* 0x000fe200000010ff */
[C---:B------:R-:W-:Y:S01]  /*130b0*/  FMUL.FTZ R115, R12.reuse, R115 ;  /* 0x000000730c737220 */ /* 0x040fe20000410000 */
[----:B------:R-:W-:Y:S01]  /*130c0*/  STS [R15+0x400], R74 ;  /* 0x0004004a0f007388 */ /* 0x000fe20000000800 */
[----:B------:R-:W-:Y:S01]  /*130d0*/  F2FP.BF16.F32.PACK_AB R98, R99, R98 ;  /* 0x000000626362723e */ /* 0x000fe200000010ff */
[C---:B------:R-:W-:Y:S01]  /*130e0*/  FMUL.FTZ R114, R12.reuse, R114 ;  /* 0x000000720c727220 */ /* 0x040fe20000410000 */
[C---:B------:R-:W-:Y:S01]  /*130f0*/  FMUL.FTZ R119, R12.reuse, R119 ;  /* 0x000000770c777220 */ /* 0x040fe20000410000 */
[----:B------:R-:W-:Y:S01]  /*13100*/  STS [R17], R76 ;  /* 0x0000004c11007388 */ /* 0x000fe20000000800 */
[----:B------:R-:W-:Y:S01]  /*13110*/  F2FP.BF16.F32.PACK_AB R100, R101, R100 ;  /* 0x000000646564723e */ /* 0x000fe200000010ff */
[----:B------:R-:W-:Y:S01]  /*13120*/  FMUL.FTZ R12, R12, R118 ;  /* 0x000000760c0c7220 */ /* 0x000fe20000410000 */
[----:B------:R-:W-:Y:S01]  /*13130*/  F2FP.BF16.F32.PACK_AB R102, R103, R102 ;  /* 0x000000666766723e */ /* 0x000fe200000010ff */
[----:B------:R-:W-:Y:S01]  /*13140*/  STS [R17+0x400], R78 ;  /* 0x0004004e11007388 */ /* 0x000fe20000000800 */
[----:B------:R-:W-:Y:S01]  /*13150*/  F2FP.BF16.F32.PACK_AB R104, R105, R104 ;  /* 0x000000686968723e */ /* 0x000fe200000010ff */
[----:B------:R-:W1:Y:S01]  /*13160*/  @P3 MUFU.LG2 R7, R7 ;  /* 0x0000000700073308 */ /* 0x000e620000000c00 */
[----:B------:R-:W-:Y:S01]  /*13170*/  F2FP.BF16.F32.PACK_AB R106, R107, R106 ;  /* 0x0000006a6b6a723e */ /* 0x000fe200000010ff */
[----:B------:R-:W-:Y:S01]  /*13180*/  STS [R19], R80 ;  /* 0x0000005013007388 */ /* 0x000fe20000000800 */
[----:B------:R-:W-:Y:S01]  /*13190*/  F2FP.BF16.F32.PACK_AB R116, R11, R116 ;  /* 0x000000740b74723e */ /* 0x000fe200000010ff */
[----:B------:R-:W-:Y:S01]  /*131a0*/  ULDC.U8 UR4, c[0x0][0x3d8] ;  /* 0x0000f60000047ab9 */ /* 0x000fe20000000000 */
[----:B------:R-:W-:Y:S01]  /*131b0*/  F2FP.BF16.F32.PACK_AB R124, R125, R124 ;  /* 0x0000007c7d7c723e */ /* 0x000fe200000010ff */
[----:B------:R-:W-:Y:S01]  /*131c0*/  STS [R19+0x400], R82 ;  /* 0x0004005213007388 */ /* 0x000fe20000000800 */
[----:B------:R-:W-:Y:S01]  /*131d0*/  F2FP.BF16.F32.PACK_AB R126, R127, R126 ;  /* 0x0000007e7f7e723e */ /* 0x000fe200000010ff */
[----:B------:R-:W2:Y:S01]  /*131e0*/  @P0 LDC.64 R10, c[0x0][0x298] ;  /* 0x0000a600ff0a0b82 */ /* 0x000ea20000000a00 */
[----:B------:R-:W-:Y:S01]  /*131f0*/  F2FP.BF16.F32.PACK_AB R108, R109, R108 ;  /* 0x0000006c6d6c723e */ /* 0x000fe200000010ff */
[----:B------:R-:W-:Y:S01]  /*13200*/  STS [R21], R84 ;  /* 0x0000005415007388 */ /* 0x000fe20000000800 */
[----:B------:R-:W-:-:S02]  /*13210*/  F2FP.BF16.F32.PACK_AB R110, R111, R110 ;  /* 0x0000006e6f6e723e */ /* 0x000fc400000010ff */
[----:B------:R-:W-:Y:S01]  /*13220*/  F2FP.BF16.F32.PACK_AB R120, R121, R120 ;  /* 0x000000787978723e */ /* 0x000fe200000010ff */
[----:B------:R-:W-:Y:S01]  /*13230*/  STS [R21+0x400], R86 ;  /* 0x0004005615007388 */ /* 0x000fe20000000800 */
[----:B------:R-:W-:Y:S02]  /*13240*/  F2FP.BF16.F32.PACK_AB R122, R123, R122 ;  /* 0x0000007a7b7a723e */ /* 0x000fe400000010ff */
[----:B------:R-:W-:Y:S01]  /*13250*/  F2FP.BF16.F32.PACK_AB R112, R113, R112 ;  /* 0x000000707170723e */ /* 0x000fe200000010ff */
[----:B------:R-:W-:Y:S01]  /*13260*/  STS [R23], R88 ;  /* 0x0000005817007388 */ /* 0x000fe20000000800 */
[----:B------:R-:W-:Y:S02]  /*13270*/  F2FP.BF16.F32.PACK_AB R114, R115, R114 ;  /* 0x000000727372723e */ /* 0x000fe400000010ff */
[----:B------:R-:W-:Y:S01]  /*13280*/  F2FP.BF16.F32.PACK_AB R12, R119, R12 ;  /* 0x0000000c770c723e */ /* 0x000fe200000010ff */
[----:B------:R-:W-:Y:S01]  /*13290*/  STS [R23+0x400], R90 ;  /* 0x0004005a17007388 */ /* 0x000fe20000000800 */
[----:B------:R-:W-:-:S02]  /*132a0*/  ISETP.NE.AND P1, PT, RZ, UR4, PT ;  /* 0x00000004ff007c0c */ /* 0x000fc4000bf25270 */
[----:B------:R-:W-:Y:S01]  /*132b0*/  MOV R4, 0x7f800000 ;  /* 0x7f80000000047802 */ /* 0x000fe20000000f00 */
[----:B------:R-:W-:Y:S04]  /*132c0*/  STS [R25], R92 ;  /* 0x0000005c19007388 */ /* 0x000fe80000000800 */
[----:B------:R-:W-:Y:S04]  /*132d0*/  STS [R25+0x400], R94 ;  /* 0x0004005e19007388 */ /* 0x000fe80000000800 */
[----:B------:R-:W-:Y:S04]  /*132e0*/  STS [R9+0x2000], R96 ;  /* 0x0020006009007388 */ /* 0x000fe80000000800 */
[----:B------:R-:W-:Y:S04]  /*132f0*/  STS [R9+0x2400], R98 ;  /* 0x0024006209007388 */ /* 0x000fe80000000800 */
[----:B------:R-:W-:Y:S04]  /*13300*/  STS [R13+0x2000], R100 ;  /* 0x002000640d007388 */ /* 0x000fe80000000800 */
[----:B------:R3:W-:Y:S04]  /*13310*/  STS [R13+0x2400], R102 ;  /* 0x002400660d007388 */ /* 0x0007e80000000800 */
[----:B------:R-:W-:Y:S04]  /*13320*/  STS [R15+0x2000], R104 ;  /* 0x002000680f007388 */ /* 0x000fe80000000800 */
[----:B------:R4:W-:Y:S04]  /*13330*/  STS [R15+0x2400], R106 ;  /* 0x0024006a0f007388 */ /* 0x0009e80000000800 */
[----:B------:R-:W-:Y:S04]  /*13340*/  STS [R17+0x2000], R124 ;  /* 0x0020007c11007388 */ /* 0x000fe80000000800 */
[----:B------:R2:W-:Y:S04]  /*13350*/  STS [R17+0x2400], R126 ;  /* 0x0024007e11007388 */ /* 0x0005e80000000800 */
[----:B------:R-:W-:Y:S04]  /*13360*/  STS [R19+0x2000], R108 ;  /* 0x0020006c13007388 */ /* 0x000fe80000000800 */
[----:B------:R5:W-:Y:S01]  /*13370*/  STS [R19+0x2400], R110 ;  /* 0x0024006e13007388 */ /* 0x000be20000000800 */
[----:B---3--:R-:W3:Y:S03]  /*13380*/  @P3 LDC R13, c[0x0][0x2e8] ;  /* 0x0000ba00ff0d3b82 */ /* 0x008ee60000000800 */
[----:B------:R3:W-:Y:S04]  /*13390*/  STS [R21+0x2000], R120 ;  /* 0x0020007815007388 */ /* 0x0007e80000000800 */
[----:B------:R3:W-:Y:S01]  /*133a0*/  STS [R21+0x2400], R122 ;  /* 0x0024007a15007388 */ /* 0x0007e20000000800 */
[----:B----4-:R-:W4:Y:S03]  /*133b0*/  @P4 LDC R15, c[0x0][0x2e8] ;  /* 0x0000ba00ff0f4b82 */ /* 0x010f260000000800 */
[----:B------:R3:W-:Y:S04]  /*133c0*/  STS [R23+0x2000], R112 ;  /* 0x0020007017007388 */ /* 0x0007e80000000800 */
[----:B------:R3:W-:Y:S01]  /*133d0*/  STS [R23+0x2400], R114 ;  /* 0x0024007217007388 */ /* 0x0007e20000000800 */
[----:B--2---:R-:W-:-:S03]  /*133e0*/  @P0 IMAD.WIDE.U32 R16, R218, R10, RZ ;  /* 0x0000000ada100225 */ /* 0x004fc600078e00ff */
[----:B------:R2:W-:Y:S01]  /*133f0*/  STS [R25+0x2000], R116 ;  /* 0x0020007419007388 */ /* 0x0005e20000000800 */
[----:B------:R-:W-:Y:S02]  /*13400*/  @P0 IMAD R11, R218, R11, R17 ;  /* 0x0000000bda0b0224 */ /* 0x000fe400078e0211 */
[----:B-1----:R-:W-:Y:S01]  /*13410*/  @P3 FMUL.FTZ R17, R7, 0.69314718246459960938 ;  /* 0x3f31721807113820 */ /* 0x002fe20000410000 */
[----:B------:R-:W-:Y:S01]  /*13420*/  @P0 MOV R10, R16 ;  /* 0x00000010000a0202 */ /* 0x000fe20000000f00 */
[----:B------:R2:W-:Y:S01]  /*13430*/  STS [R25+0x2400], R12 ;  /* 0x0024000c19007388 */ /* 0x0005e20000000800 */
[----:B-----5:R-:W-:Y:S01]  /*13440*/  @P4 FMUL.FTZ R19, R8, 0.69314718246459960938 ;  /* 0x3f31721808134820 */ /* 0x020fe20000410000 */
[----:B------:R-:W-:Y:S06]  /*13450*/  @P0 BRA `(.L_x_783) ;  /* 0x0000000000200947 */ /* 0x000fec0003800000 */
[----:B------:R-:W1:Y:S01]  /*13460*/  S2R R7, SR_CTAID.Y ;  /* 0x0000000000077919 */ /* 0x000e620000002600 */
[----:B------:R-:W3:Y:S01]  /*13470*/  LDC.64 R8, c[0x0][0x290] ;  /* 0x0000a400ff087b82 */ /* 0x000ee20000000a00 */
[----:B-1----:R-:W-:Y:S01]  /*13480*/  SHF.R.S32.HI R11, RZ, 0x1f, R7 ;  /* 0x0000001fff0b7819 */ /* 0x002fe20000011407 */
[----:B---3--:R-:W-:-:S04]  /*13490*/  IMAD.WIDE.U32 R20, R7, R8, RZ ;  /* 0x0000000807147225 */ /* 0x008fc800078e00ff */
[----:B------:R-:W-:-:S04]  /*134a0*/  IMAD R10, R11, R8, RZ ;  /* 0x000000080b0a7224 */ /* 0x000fc800078e02ff */
[----:B------:R-:W-:Y:S01]  /*134b0*/  IMAD R9, R7, R9, R10 ;  /* 0x0000000907097224 */ /* 0x000fe200078e020a */
[----:B------:R-:W-:-:S04]  /*134c0*/  MOV R10, R20 ;  /* 0x00000014000a7202 */ /* 0x000fc80000000f00 */
[----:B------:R-:W-:Y:S02]  /*134d0*/  IADD3 R11, R21, R9, RZ ;  /* 0x00000009150b7210 */ /* 0x000fe40007ffe0ff */
.L_x_783:
[----:B----4-:R-:W-:Y:S01]  /*134e0*/  @P4 FFMA.FTZ R4, R2, R15, R19 ;  /* 0x0000000f02044223 */ /* 0x010fe20000010013 */
[----:B---3--:R-:W-:Y:S01]  /*134f0*/  @P3 FFMA.FTZ R14, R0, R13, R17 ;  /* 0x0000000d000e3223 */ /* 0x008fe20000010011 */
[----:B------:R-:W-:Y:S06]  /*13500*/  @!P1 BRA `(.L_x_784) ;  /* 0x00000000001c9947 */ /* 0x000fec0003800000 */
[----:B------:R-:W1:Y:S01]  /*13510*/  S2R R7, SR_CTAID.Y ;  /* 0x0000000000077919 */ /* 0x000e620000002600 */
[----:B------:R-:W1:Y:S08]  /*13520*/  LDC R0, c[0x0][0x2c4] ;  /* 0x0000b100ff007b82 */ /* 0x000e700000000800 */
[----:B------:R-:W3:Y:S08]  /*13530*/  S2UR UR6, SR_CTAID.Z ;  /* 0x00000000000679c3 */ /* 0x000ef00000002700 */
[----:B------:R-:W3:Y:S01]  /*13540*/  LDC R9, c[0x0][0x2e4] ;  /* 0x0000b900ff097b82 */ /* 0x000ee20000000800 */
[----:B-1----:R-:W-:-:S04]  /*13550*/  @!P0 IMAD R218, R7, R0, RZ ;  /* 0x0000000007da8224 */ /* 0x002fc800078e02ff */
[----:B---3--:R-:W-:Y:S01]  /*13560*/  IMAD R0, R9, UR6, R218 ;  /* 0x0000000609007c24 */ /* 0x008fe2000f8e02da */
[----:B------:R-:W-:Y:S06]  /*13570*/  BRA `(.L_x_785) ;  /* 0x0000000000187947 */ /* 0x000fec0003800000 */
.L_x_784:
[----:B------:R-:W1:Y:S01]  /*13580*/  S2R R7, SR_CTAID.Y ;  /* 0x0000000000077919 */ /* 0x000e620000002600 */
[----:B------:R-:W1:Y:S08]  /*13590*/  S2UR UR6, SR_CTAID.Z ;  /* 0x00000000000679c3 */ /* 0x000e700000002700 */
[----:B------:R-:W1:Y:S08]  /*135a0*/  LDC R2, c[0x0][0x270] ;  /* 0x00009c00ff027b82 */ /* 0x000e700000000800 */
[----:B------:R-:W3:Y:S01]  /*135b0*/  LDC R0, c[0x0][0x2c4] ;  /* 0x0000b100ff007b82 */ /* 0x000ee20000000800 */
[----:B-1----:R-:W-:-:S04]  /*135c0*/  IMAD R7, R7, R2, UR6 ;  /* 0x0000000607077e24 */ /* 0x002fc8000f8e0202 */
[----:B---3--:R-:W-:-:S07]  /*135d0*/  IMAD R0, R7, R0, RZ ;  /* 0x0000000007007224 */ /* 0x008fce00078e02ff */
.L_x_785:
[----:B------:R-:W-:Y:S01]  /*135e0*/  LOP3.LUT R2, R5, 0xffffffe0, RZ, 0xc0, !PT ;  /* 0xffffffe005027812 */ /* 0x000fe200078ec0ff */
[----:B------:R-:W-:Y:S01]  /*135f0*/  BAR.SYNC.DEFER_BLOCKING 0x0 ;  /* 0x0000000000007b1d */ /* 0x000fe20000010000 */
[----:B------:R-:W-:-:S03]  /*13600*/  IMAD R229, R228, 0x10, R229 ;  /* 0x00000010e4e57824 */ /* 0x000fc600078e02e5 */
[----:B------:R-:W-:Y:S02]  /*13610*/  IMAD.IADD R2, R3, 0x1, -R2 ;  /* 0x0000000103027824 */ /* 0x000fe400078e0a02 */
[----:B------:R-:W-:Y:S03]  /*13620*/  BSSY B0, `(.L_x_786) ;  /* 0x0000010000007945 */ /* 0x000fe60003800000 */
[----:B------:R-:W-:-:S13]  /*13630*/  LOP3.LUT P0, RZ, R2, 0x3, RZ, 0xc0, !PT ;  /* 0x0000000302ff7812 */ /* 0x000fda000780c0ff */
[----:B------:R-:W-:Y:S05]  /*13640*/  @P0 BRA `(.L_x_787) ;  /* 0x0000000000340947 */ /* 0x000fea0003800000 */
[----:B------:R-:W1:Y:S01]  /*13650*/  S2R R5, SR_CTAID.X ;  /* 0x0000000000057919 */ /* 0x000e620000002500 */
[----:B------:R-:W-:Y:S01]  /*13660*/  ISETP.GE.AND P2, PT, R229, R212, PT ;  /* 0x000000d4e500720c */ /* 0x000fe20003f46270 */
[----:B------:R-:W-:Y:S01]  /*13670*/  ULDC.64 UR4, c[0x0][0x2b0] ;  /* 0x0000ac0000047ab9 */ /* 0x000fe20000000a00 */
[----:B-1----:R-:W-:Y:S02]  /*13680*/  IMAD R0, R5, 0x40, R0 ;  /* 0x0000004005007824 */ /* 0x002fe400078e0200 */
[----:B------:R-:W-:-:S03]  /*13690*/  VIADD R5, R229, 0x8 ;  /* 0x00000008e5057836 */ /* 0x000fc60000000000 */
[----:B------:R-:W-:Y:S02]  /*136a0*/  SHF.R.S32.HI R2, RZ, 0x1f, R0 ;  /* 0x0000001fff027819 */ /* 0x000fe40000011400 */
[----:B------:R-:W-:Y:S02]  /*136b0*/  IADD3 R0, P0, R229, R0, RZ ;  /* 0x00000000e5007210 */ /* 0x000fe40007f1e0ff */
[----:B------:R-:W-:Y:S02]  /*136c0*/  ISETP.GE.AND P1, PT, R5, R212, PT ;  /* 0x000000d40500720c */ /* 0x000fe40003f26270 */
[----:B------:R-:W-:Y:S02]  /*136d0*/  LEA.HI.X.SX32 R229, R229, R2, 0x1, P0 ;  /* 0x00000002e5e57211 */ /* 0x000fe400000f0eff */
[----:B------:R-:W-:-:S04]  /*136e0*/  LEA R8, P0, R0, UR4, 0x2 ;  /* 0x0000000400087c11 */ /* 0x000fc8000f8010ff */
[----:B------:R-:W-:-:S05]  /*136f0*/  LEA.HI.X R9, R0, UR5, R229, 0x2, P0 ;  /* 0x0000000500097c11 */ /* 0x000fca00080f14e5 */
[----:B------:R1:W-:Y:S04]  /*13700*/  @!P2 STG.E desc[UR12][R8.64], R4 ;  /* 0x000000040800a986 */ /* 0x0003e8000c10190c */
[----:B------:R1:W-:Y:S02]  /*13710*/  @!P1 STG.E desc[UR12][R8.64+0x20], R14 ;  /* 0x0000200e08009986 */ /* 0x0003e4000c10190c */
.L_x_787:
[----:B------:R-:W-:Y:S05]  /*13720*/  BSYNC B0 ;  /* 0x0000000000007941 */ /* 0x000fea0003800000 */
.L_x_786:
[----:B------:R-:W3:Y:S01]  /*13730*/  S2UR UR5, SR_CTAID.X ;  /* 0x00000000000579c3 */ /* 0x000ee20000002500 */
[----:B------:R-:W-:Y:S01]  /*13740*/  SHF.R.S32.HI R223, RZ, 0x1f, R222 ;  /* 0x0000001fffdf7819 */ /* 0x000fe200000114de */
[----:B-12---:R1:W2:Y:S01]  /*13750*/  LDS.128 R12, [R220+0x1800] ;  /* 0x00180000dc0c7984 */ /* 0x0062a20000000c00 */
[----:B------:R-:W-:Y:S01]  /*13760*/  LEA.HI R0, R6, R3, RZ, 0x3 ;  /* 0x0000000306007211 */ /* 0x000fe200078f18ff */
[----:B------:R-:W-:Y:S02]  /*13770*/  BSSY B0, `(.L_x_788) ;  /* 0x0000028000007945 */ /* 0x000fe40003800000 */
[----:B------:R1:W4:Y:S01]  /*13780*/  LDS.128 R16, [R220] ;  /* 0x00000000dc107984 */ /* 0x0003220000000c00 */
[----:B------:R-:W-:Y:S01]  /*13790*/  SHF.R.S32.HI R0, RZ, 0x3, R0 ;  /* 0x00000003ff007819 */ /* 0x000fe20000011400 */
[----:B------:R-:W5:Y:S04]  /*137a0*/  LDC.64 R8, c[0x0][0x298] ;  /* 0x0000a600ff087b82 */ /* 0x000f680000000a00 */
[----:B------:R-:W-:-:S04]  /*137b0*/  VIADD R3, R0, 0x10 ;  /* 0x0000001000037836 */ /* 0x000fc80000000000 */
[----:B------:R-:W1:Y:S01]  /*137c0*/  LDC.64 R4, c[0x0][0x2a0] ;  /* 0x0000a800ff047b82 */ /* 0x000e620000000a00 */
[----:B------:R-:W-:Y:S02]  /*137d0*/  ISETP.GE.AND P2, PT, R3, R212, PT ;  /* 0x000000d40300720c */ /* 0x000fe40003f46270 */
[----:B------:R-:W-:Y:S01]  /*137e0*/  IADD3 R3, R0, 0x30, RZ ;  /* 0x0000003000037810 */ /* 0x000fe20007ffe0ff */
[----:B---3--:R-:W-:-:S04]  /*137f0*/  USHF.L.U32 UR5, UR5, 0x6, URZ ;  /* 0x0000000605057899 */ /* 0x008fc8000800063f */
[----:B------:R-:W-:Y:S02]  /*13800*/  USHF.R.S32.HI UR4, URZ, 0x1f, UR5 ;  /* 0x0000001f3f047899 */ /* 0x000fe40008011405 */
[----:B------:R-:W-:Y:S02]  /*13810*/  VIADD R221, R221, -UR5 ;  /* 0x80000005dddd7c36 */ /* 0x000fe40008000000 */
[----:B-----5:R-:W-:-:S03]  /*13820*/  IMAD.WIDE.U32 R6, R8, UR5, R222 ;  /* 0x0000000508067c25 */ /* 0x020fc6000f8e00de */
[----:B------:R-:W-:Y:S01]  /*13830*/  ISETP.GE.AND P3, PT, R0, R221, PT ;  /* 0x000000dd0000720c */ /* 0x000fe20003f66270 */
[----:B------:R-:W-:Y:S01]  /*13840*/  IMAD R2, R8, UR4, RZ ;  /* 0x0000000408027c24 */ /* 0x000fe2000f8e02ff */
[----:B------:R-:W-:Y:S01]  /*13850*/  IADD3 R20, P0, R10, R6, RZ ;  /* 0x000000060a147210 */ /* 0x000fe20007f1e0ff */
[----:B------:R-:W-:Y:S02]  /*13860*/  USHF.R.S32.HI UR4, URZ, 0x1f, UR6 ;  /* 0x0000001f3f047899 */ /* 0x000fe40008011406 */
[----:B------:R-:W-:-:S05]  /*13870*/  IMAD R2, R9, UR5, R2 ;  /* 0x0000000509027c24 */ /* 0x000fca000f8e0202 */
[----:B------:R-:W-:Y:S01]  /*13880*/  IADD3.X R21, R11, R7, R2, P0, !PT ;  /* 0x000000070b157210 */ /* 0x000fe200007fe402 */
[----:B------:R-:W-:Y:S01]  /*13890*/  VIADD R7, R0, 0x20 ;  /* 0x0000002000077836 */ /* 0x000fe20000000000 */
[-C--:B------:R-:W-:Y:S01]  /*138a0*/  ISETP.GE.AND P0, PT, R3, R212.reuse, PT ;  /* 0x000000d40300720c */ /* 0x080fe20003f06270 */
[C---:B-1----:R-:W-:Y:S02]  /*138b0*/  IMAD R2, R4.reuse, UR4, RZ ;  /* 0x0000000404027c24 */ /* 0x042fe4000f8e02ff */
[----:B------:R-:W-:Y:S01]  /*138c0*/  IMAD.WIDE.U32 R20, R4, UR6, R20 ;  /* 0x0000000604147c25 */ /* 0x000fe2000f8e0014 */
[----:B------:R-:W-:-:S03]  /*138d0*/  ISETP.GE.AND P1, PT, R7, R212, PT ;  /* 0x000000d40700720c */ /* 0x000fc60003f26270 */
[----:B------:R-:W-:Y:S02]  /*138e0*/  IMAD R23, R5, UR6, R2 ;  /* 0x0000000605177c24 */ /* 0x000fe4000f8e0202 */
[----:B------:R1:W3:Y:S03]  /*138f0*/  LDS.128 R4, [R220+0x2000] ;  /* 0x00200000dc047984 */ /* 0x0002e60000000c00 */
[----:B------:R-:W-:Y:S01]  /*13900*/  IADD3 R23, R23, R21, RZ ;  /* 0x0000001517177210 */ /* 0x000fe20007ffe0ff */
[----:B--2-4-:R-:W-:Y:S06]  /*13910*/  @P3 BRA `(.L_x_789) ;  /* 0x0000000000343947 */ /* 0x014fec0003800000 */
        /* <DEDUP_REMOVED lines=11> */
[----:B------:R2:W-:Y:S04]  /*139d0*/  @!P4 STG.E.128 desc[UR12][R24.64], R16 ;  /* 0x000000101800c986 */ /* 0x0005e8000c101d0c */
[----:B---3--:R2:W-:Y:S02]  /*139e0*/  @!P3 STG.E.128 desc[UR12][R24.64+0x80], R4 ;  /* 0x000080041800b986 */ /* 0x0085e4000c101d0c */
.L_x_789:
[----:B------:R-:W-:Y:S05]  /*139f0*/  BSYNC B0 ;  /* 0x0000000000007941 */ /* 0x000fea0003800000 */
.L_x_788:
[----:B--2---:R2:W4:Y:S01]  /*13a00*/  LDS.128 R16, [R220+0x800] ;  /* 0x00080000dc107984 */ /* 0x0045220000000c00 */
[----:B------:R-:W-:Y:S03]  /*13a10*/  BSSY B0, `(.L_x_790) ;  /* 0x0000013000007945 */ /* 0x000fe60003800000 */
[----:B---3--:R2:W3:Y:S01]  /*13a20*/  LDS.128 R4, [R220+0x2800] ;  /* 0x00280000dc047984 */ /* 0x0084e20000000c00 */
        /* <DEDUP_REMOVED lines=13> */
[----:B------:R-:W-:-:S04]  /*13b00*/  LEA R24, P4, R10, UR4, 0x1 ;  /* 0x000000040a187c11 */ /* 0x000fc8000f8808ff */
[----:B------:R-:W-:-:S05]  /*13b10*/  LEA.HI.X R25, R10, UR5, R2, 0x1, P4 ;  /* 0x000000050a197c11 */ /* 0x000fca000a0f0c02 */
[----:B----4-:R4:W-:Y:S04]  /*13b20*/  @!P3 STG.E.128 desc[UR12][R24.64], R16 ;  /* 0x000000101800b986 */ /* 0x0109e8000c101d0c */
[----:B---3--:R4:W-:Y:S02]  /*13b30*/  @!P2 STG.E.128 desc[UR12][R24.64+0x80], R4 ;  /* 0x000080041800a986 */ /* 0x0089e4000c101d0c */
.L_x_791:
[----:B------:R-:W-:Y:S05]  /*13b40*/  BSYNC B0 ;  /* 0x0000000000007941 */ /* 0x000fea0003800000 */
.L_x_790:
[----:B----4-:R4:W1:Y:S01]  /*13b50*/  LDS.128 R16, [R220+0x1000] ;  /* 0x00100000dc107984 */ /* 0x0108620000000c00 */
        /* <DEDUP_REMOVED lines=17> */
[----:B-1----:R1:W-:Y:S04]  /*13c70*/  @!P2 STG.E.128 desc[UR12][R24.64], R16 ;  /* 0x000000101800a986 */ /* 0x0023e8000c101d0c */
[----:B---3--:R1:W-:Y:S02]  /*13c80*/  @!P1 STG.E.128 desc[UR12][R24.64+0x80], R4 ;  /* 0x0000800418009986 */ /* 0x0083e4000c101d0c */
.L_x_793:
[----:B------:R-:W-:Y:S05]  /*13c90*/  BSYNC B0 ;  /* 0x0000000000007941 */ /* 0x000fea0003800000 */
.L_x_792:
[----:B-1-3--:R1:W3:Y:S01]  /*13ca0*/  LDS.128 R4, [R220+0x3800] ;  /* 0x00380000dc047984 */ /* 0x00a2e20000000c00 */
[----:B------:R-:W-:Y:S05]  /*13cb0*/  @P0 EXIT ;  /* 0x000000000000094d */ /* 0x000fea0003800000 */
[----:B------:R-:W-:Y:S01]  /*13cc0*/  IADD3 R0, P0, R0, 0x30, RZ ;  /* 0x0000003000007810 */ /* 0x000fe20007f1e0ff */
[----:B------:R-:W-:Y:S01]  /*13cd0*/  IMAD.MOV.U32 R10, RZ, RZ, R20 ;  /* 0x000000ffff0a7224 */ /* 0x000fe200078e0014 */
[----:B------:R-:W-:Y:S01]  /*13ce0*/  MOV R11, R23 ;  /* 0x00000017000b7202 */ /* 0x000fe20000000f00 */
[----:B------:R-:W-:Y:S01]  /*13cf0*/  ULDC UR6, c[0x0][0x2d0] ;  /* 0x0000b40000067ab9 */ /* 0x000fe20000000800 */
[----:B------:R-:W-:Y:S01]  /*13d00*/  ULDC.64 UR4, c[0x0][0x280] ;  /* 0x0000a00000047ab9 */ /* 0x000fe20000000a00 */
[----:B------:R-:W-:Y:S01]  /*13d10*/  IMAD.X R225, RZ, RZ, R225, P0 ;  /* 0x000000ffffe17224 */ /* 0x000fe200000e06e1 */
[----:B------:R-:W-:Y:S01]  /*13d20*/  ISETP.GE.AND P1, PT, R222, UR6, PT ;  /* 0x00000006de007c0c */ /* 0x000fe2000bf26270 */
[----:B------:R-:W-:Y:S01]  /*13d30*/  IMAD.WIDE.U32 R10, R0, R8, R10 ;  /* 0x00000008000a7225 */ /* 0x000fe200078e000a */
[----:B------:R-:W-:-:S03]  /*13d40*/  ISETP.GE.AND P0, PT, R213, UR6, PT ;  /* 0x00000006d5007c0c */ /* 0x000fc6000bf06270 */
[----:B------:R-:W-:Y:S01]  /*13d50*/  IMAD R2, R225, R8, RZ ;  /* 0x00000008e1027224 */ /* 0x000fe200078e02ff */
[----:B------:R-:W-:-:S03]  /*13d60*/  LEA R8, P2, R10, UR4, 0x1 ;  /* 0x000000040a087c11 */ /* 0x000fc6000f8408ff */
[----:B------:R-:W-:-:S04]  /*13d70*/  IMAD R2, R0, R9, R2 ;  /* 0x0000000900027224 */ /* 0x000fc800078e0202 */
[----:B------:R-:W-:-:S05]  /*13d80*/  IMAD.IADD R3, R2, 0x1, R11 ;  /* 0x0000000102037824 */ /* 0x000fca00078e020b */
[----:B------:R-:W-:-:S05]  /*13d90*/  LEA.HI.X R9, R10, UR5, R3, 0x1, P2 ;  /* 0x000000050a097c11 */ /* 0x000fca00090f0c03 */
[----:B------:R1:W-:Y:S01]  /*13da0*/  @!P1 STG.E.128 desc[UR12][R8.64], R12 ;  /* 0x0000000c08009986 */ /* 0x0003e2000c101d0c */
[----:B------:R-:W-:Y:S05]  /*13db0*/  @P0 EXIT ;  /* 0x000000000000094d */ /* 0x000fea0003800000 */
[----:B---3--:R-:W-:Y:S01]  /*13dc0*/  STG.E.128 desc[UR12][R8.64+0x80], R4 ;  /* 0x0000800408007986 */ /* 0x008fe2000c101d0c */
[----:B------:R-:W-:Y:S05]  /*13dd0*/  EXIT ;  /* 0x000000000000794d */ /* 0x000fea0003800000 */
.L_x_794:
        /* <DEDUP_REMOVED lines=10> */
.L_x_8472:


//--------------------- .text._ZN5flash24flash_fwd_splitkv_kernelI23Flash_fwd_kernel_traitsILi128ELi64ELi128ELi4ELb0ELb0EN7cutlass10bfloat16_tE19Flash_kernel_traitsILi128ELi64ELi128ELi4ES3_EELb1ELb0ELb0ELb0ELb0ELb1ELb0ELb0EEEvNS_16Flash_fwd_paramsE --------------------------
	.section	.text._ZN5flash24flash_fwd_splitkv_kernelI23Flash_fwd_kernel_traitsILi128ELi64ELi128ELi4ELb0ELb0EN7cutlass10bfloat16_tE19Flash_kernel_traitsILi128ELi64ELi128ELi4ES3_EELb1ELb0ELb0ELb0ELb0ELb1ELb0ELb0EEEvNS_16Flash_fwd_paramsE,"ax",@progbits
	.align	128
        .global         _ZN5flash24flash_fwd_splitkv_kernelI23Flash_fwd_kernel_traitsILi128ELi64ELi128ELi4ELb0ELb0EN7cutlass10bfloat16_tE19Flash_kernel_traitsILi128ELi64ELi128ELi4ES3_EELb1ELb0ELb0ELb0ELb0ELb1ELb0ELb0EEEvNS_16Flash_fwd_paramsE
        .type           _ZN5flash24flash_fwd_splitkv_kernelI23Flash_fwd_kernel_traitsILi128ELi64ELi128ELi4ELb0ELb0EN7cutlass10bfloat16_tE19Flash_kernel_traitsILi128ELi64ELi128ELi4ES3_EELb1ELb0ELb0ELb0ELb0ELb1ELb0ELb0EEEvNS_16Flash_fwd_paramsE,@function
        .size           _ZN5flash24flash_fwd_splitkv_kernelI23Flash_fwd_kernel_traitsILi128ELi64ELi128ELi4ELb0ELb0EN7cutlass10bfloat16_tE19Flash_kernel_traitsILi128ELi64ELi128ELi4ES3_EELb1ELb0ELb0ELb0ELb0ELb1ELb0ELb0EEEvNS_16Flash_fwd_paramsE,(.L_x_8473 - _ZN5flash24flash_fwd_splitkv_kernelI23Flash_fwd_kernel_traitsILi128ELi64ELi128ELi4ELb0ELb0EN7cutlass10bfloat16_tE19Flash_kernel_traitsILi128ELi64ELi128ELi4ES3_EELb1ELb0ELb0ELb0ELb0ELb1ELb0ELb0EEEvNS_16Flash_fwd_paramsE)
        .other          _ZN5flash24flash_fwd_splitkv_kernelI23Flash_fwd_kernel_traitsILi128ELi64ELi128ELi4ELb0ELb0EN7cutlass10bfloat16_tE19Flash_kernel_traitsILi128ELi64ELi128ELi4ES3_EELb1ELb0ELb0ELb0ELb0ELb1ELb0ELb0EEEvNS_16Flash_fwd_paramsE,@"STO_CUDA_ENTRY STV_DEFAULT"
_ZN5flash24flash_fwd_splitkv_kernelI23Flash_fwd_kernel_traitsILi128ELi64ELi128ELi4ELb0ELb0EN7cutlass10bfloat16_tE19Flash_kernel_traitsILi128ELi64ELi128ELi4ES3_EELb1ELb0ELb0ELb0ELb0ELb1ELb0ELb0EEEvNS_16Flash_fwd_paramsE:
.text._ZN5flash24flash_fwd_splitkv_kernelI23Flash_fwd_kernel_traitsILi128ELi64ELi128ELi4ELb0ELb0EN7cutlass10bfloat16_tE19Flash_kernel_traitsILi128ELi64ELi128ELi4ES3_EELb1ELb0ELb0ELb0ELb0ELb1ELb0ELb0EEEvNS_16Flash_fwd_paramsE:
        /* <DEDUP_REMOVED lines=38> */
.L_x_795:
[----:B------:R-:W1:Y:S02]  /*0260*/  LDC R5, c[0x0][0x2c8] ;  /* 0x0000b200ff057b82 */ /* 0x000e640000000800 */
.L_x_796:
        /* <DEDUP_REMOVED lines=13> */
[----:B-----5:R-:W-:Y:S01]  /*0340*/  @P1 IMAD.IADD R136, R7, 0x1, -R10 ;  /* 0x0000000107881824 */ /* 0x020fe200078e0a0a */
[----:B------:R-:W-:Y:S01]  /*0350*/  ULDC UR5, c[0x0][0x2c8] ;  /* 0x0000b20000057ab9 */ /* 0x000fe20000000800 */
[----:B------:R-:W3:Y:S01]  /*0360*/  S2R R137, SR_TID.X ;  /* 0x0000000000897919 */ /* 0x000ee20000002100 */
[----:B------:R-:W-:Y:S01]  /*0370*/  @!P1 ISETP.NE.AND.EX P0, PT, R3, RZ, PT, P0 ;  /* 0x000000ff0300920c */ /* 0x000fe20003f05300 */
[----:B------:R-:W-:Y:S01]  /*0380*/  UIADD3 UR5, UR5, 0x7f, URZ ;  /* 0x0000007f05057890 */ /* 0x000fe2000fffe03f */
[----:B------:R-:W-:Y:S02]  /*0390*/  IADD3 R3, -R225, 0xbf, R142 ;  /* 0x000000bfe1037810 */ /* 0x000fe40007ffe18e */
[----:B------:R-:W-:Y:S01]  /*03a0*/  @!P1 SEL R0, R0, RZ, P0 ;  /* 0x000000ff00009207 */ /* 0x000fe20000000000 */
[----:B------:R-:W-:-:S03]  /*03b0*/  USHF.R.S32.HI UR4, URZ, 0x1f, UR5 ;  /* 0x0000001f3f047899 */ /* 0x000fc60008011405 */
[----:B-1----:R-:W-:Y:S01]  /*03c0*/  @!P1 IADD3 R136, R0, R5, -R10 ;  /* 0x0000000500889210 */ /* 0x002fe20007ffe80a */
        /* <DEDUP_REMOVED lines=12> */
[----:B---3--:R-:W-:Y:S05]  /*0490*/  @P0 BRA `(.L_x_797) ;  /* 0x0000000800200947 */ /* 0x008fea0003800000 */
        /* <DEDUP_REMOVED lines=13> */
[C---:B------:R-:W-:Y:S01]  /*0570*/  ISETP.GE.AND P2, PT, R0.reuse, R225, PT ;  /* 0x000000e10000720c */ /* 0x040fe20003f46270 */
[----:B------:R-:W-:-:S03]  /*0580*/  VIADD R10, R0, 0x10 ;  /* 0x00000010000a7836 */ /* 0x000fc60000000000 */
[----:B------:R-:W-:Y:S02]  /*0590*/  ISETP.NE.AND P6, PT, R137, RZ, PT ;  /* 0x000000ff8900720c */ /* 0x000fe40003fc5270 */
[CC--:B------:R-:W-:Y:S02]  /*05a0*/  ISETP.GE.AND P1, PT, R10.reuse, R225.reuse, PT ;  /* 0x000000e10a00720c */ /* 0x0c0fe40003f26270 */
[----:B------:R-:W-:Y:S01]  /*05b0*/  ISETP.GE.OR P4, PT, R10, R225, P6 ;  /* 0x000000e10a00720c */ /* 0x000fe20003786670 */
[----:B-1----:R-:W-:-:S04]  /*05c0*/  @P0 IMAD.WIDE.U32 R8, R222, R4, RZ ;  /* 0x00000004de080225 */ /* 0x002fc800078e00ff */
[----:B------:R-:W-:Y:S02]  /*05d0*/  @P0 IMAD R222, R222, R5, R9 ;  /* 0x00000005dede0224 */ /* 0x000fe400078e0209 */
[-C--:B--2---:R-:W-:Y:S01]  /*05e0*/  @!P0 IMAD R6, R7, R2.reuse, RZ ;  /* 0x0000000207068224 */ /* 0x084fe200078e02ff */
[----:B------:R-:W-:Y:S01]  /*05f0*/  SHF.R.S32.HI R7, RZ, 0x1f, R142 ;  /* 0x0000001fff077819 */ /* 0x000fe2000001148e */
[----:B------:R-:W-:-:S04]  /*0600*/  @!P0 IMAD.WIDE.U32 R12, R11, R2, RZ ;  /* 0x000000020b0c8225 */ /* 0x000fc800078e00ff */
[----:B------:R-:W-:Y:S01]  /*0610*/  IMAD.SHL.U32 R2, R137, 0x8, RZ ;  /* 0x0000000889027824 */ /* 0x000fe200078e00ff */
[----:B------:R-:W-:Y:S01]  /*0620*/  @!P0 MOV R8, R12 ;  /* 0x0000000c00088202 */ /* 0x000fe20000000f00 */
[C---:B------:R-:W-:Y:S02]  /*0630*/  @!P0 IMAD R6, R11.reuse, R3, R6 ;  /* 0x000000030b068224 */ /* 0x040fe400078e0206 */
[----:B------:R-:W-:Y:S01]  /*0640*/  IMAD R11, R11, UR6, R20 ;  /* 0x000000060b0b7c24 */ /* 0x000fe2000f8e0214 */
[----:B------:R-:W-:Y:S01]  /*0650*/  SHF.R.S32.HI R3, RZ, 0x1f, R2 ;  /* 0x0000001fff037819 */ /* 0x000fe20000011402 */
[----:B------:R-:W-:Y:S02]  /*0660*/  @!P0 IMAD.IADD R222, R13, 0x1, R6 ;  /* 0x000000010dde8824 */ /* 0x000fe400078e0206 */
[-C--:B------:R-:W-:Y:S01]  /*0670*/  IMAD R6, R7, R4.reuse, RZ ;  /* 0x0000000407067224 */ /* 0x080fe200078e02ff */
[----:B------:R-:W-:Y:S01]  /*0680*/  SHF.R.S32.HI R7, RZ, 0x1f, R20 ;  /* 0x0000001fff077819 */ /* 0x000fe20000011414 */
[----:B------:R-:W-:-:S04]  /*0690*/  IMAD.WIDE.U32 R12, R142, R4, R2 ;  /* 0x000000048e0c7225 */ /* 0x000fc800078e0002 */
[----:B------:R-:W-:Y:S01]  /*06a0*/  IMAD R9, R142, R5, R6 ;  /* 0x000000058e097224 */ /* 0x000fe200078e0206 */
[----:B------:R-:W-:Y:S01]  /*06b0*/  IADD3 R8, P0, R8, R12, RZ ;  /* 0x0000000c08087210 */ /* 0x000fe20007f1e0ff */
[----:B------:R-:W-:Y:S01]  /*06c0*/  IMAD R7, R7, UR4, RZ ;  /* 0x0000000407077c24 */ /* 0x000fe2000f8e02ff */
[----:B------:R-:W-:Y:S02]  /*06d0*/  IADD3 R6, R0, 0x20, RZ ;  /* 0x0000002000067810 */ /* 0x000fe40007ffe0ff */
        /* <DEDUP_REMOVED lines=23> */
.L_x_799:
[----:B------:R-:W-:Y:S05]  /*0850*/  BSYNC B0 ;  /* 0x0000000000007941 */ /* 0x000fea0003800000 */
.L_x_798:
        /* <DEDUP_REMOVED lines=19> */
.L_x_801:
[----:B------:R-:W-:Y:S05]  /*0990*/  BSYNC B0 ;  /* 0x0000000000007941 */ /* 0x000fea0003800000 */
.L_x_800:
        /* <DEDUP_REMOVED lines=20> */
.L_x_803:
[----:B------:R-:W-:Y:S05]  /*0ae0*/  BSYNC B0 ;  /* 0x0000000000007941 */ /* 0x000fea0003800000 */
.L_x_802:
        /* <DEDUP_REMOVED lines=19> */
.L_x_805:
[----:B------:R-:W-:Y:S05]  /*0c20*/  BSYNC B0 ;  /* 0x0000000000007941 */ /* 0x000fea0003800000 */
.L_x_804:
        /* <DEDUP_REMOVED lines=15> */
.L_x_797:
        /* <DEDUP_REMOVED lines=24> */
.L_x_806:
[----:B------:R-:W-:Y:S05]  /*0ea0*/  @!P0 BRA `(.L_x_807) ;  /* 0x0000000400408947 */ /* 0x000fea0003800000 */
[----:B------:R-:W1:Y:S01]  /*0eb0*/  LDC R10, c[0x0][0x380] ;  /* 0x0000e000ff0a7b82 */ /* 0x000e620000000800 */
[----:B------:R-:W-:Y:S01]  /*0ec0*/  LEA R17, R200, 0xffffff80, 0x7 ;  /* 0xffffff80c8117811 */ /* 0x000fe200078e38ff */
[----:B------:R-:W-:-:S03]  /*0ed0*/  ULDC.64 UR4, c[0x0][0x260] ;  /* 0x0000980000047ab9 */ /* 0x000fc60000000a00 */
[----:B-----5:R-:W-:-:S03]  /*0ee0*/  IABS R0, R17 ;  /* 0x0000001100007213 */ /* 0x020fc60000000000 */
[----:B------:R-:W2:Y:S08]  /*0ef0*/  LDC R9, c[0x0][0x278] ;  /* 0x00009e00ff097b82 */ /* 0x000eb00000000800 */
[----:B------:R-:W3:Y:S01]  /*0f00*/  LDC.64 R192, c[0x0][0x248] ;  /* 0x00009200ffc07b82 */ /* 0x000ee20000000a00 */
[----:B-1----:R-:W-:-:S04]  /*0f10*/  IABS R3, R10 ;  /* 0x0000000a00037213 */ /* 0x002fc80000000000 */
[----:B------:R-:W1:Y:S08]  /*0f20*/  I2F.RP R6, R3 ;  /* 0x0000000300067306 */ /* 0x000e700000209400 */
[----:B-1----:R-:W1:Y:S02]  /*0f30*/  MUFU.RCP R4, R6 ;  /* 0x0000000600047308 */ /* 0x002e640000001000 */
[----:B-1----:R-:W-:-:S06]  /*0f40*/  IADD3 R4, R4, 0xffffffe, RZ ;  /* 0x0ffffffe04047810 */ /* 0x002fcc0007ffe0ff */
[----:B------:R-:W1:Y:S02]  /*0f50*/  F2I.FTZ.U32.TRUNC.NTZ R5, R4 ;  /* 0x0000000400057305 */ /* 0x000e64000021f000 */
[----:B-1----:R-:W-:Y:S01]  /*0f60*/  IMAD.MOV R2, RZ, RZ, -R5 ;  /* 0x000000ffff027224 */ /* 0x002fe200078e0a05 */
        /* <DEDUP_REMOVED lines=18> */
[----:B------:R1:W4:Y:S01]  /*1090*/  LDG.E R0, desc[UR12][R14.64] ;  /* 0x0000000c0e007981 */ /* 0x000322000c1e1900 */
[----:B--2---:R-:W-:Y:S02]  /*10a0*/  IABS R2, R9 ;  /* 0x0000000900027213 */ /* 0x004fe40000000000 */
[----:B------:R-:W-:Y:S02]  /*10b0*/  IADD3 R8, -R13, RZ, RZ ;  /* 0x000000ff0d087210 */ /* 0x000fe40007ffe1ff */
[----:B------:R-:W2:Y:S03]  /*10c0*/  I2F.RP R5, R2 ;  /* 0x0000000200057306 */ /* 0x000ea60000209400 */
[----:B------:R-:W-:-:S05]  /*10d0*/  IMAD R17, R10, R8, R17 ;  /* 0x000000080a117224 */ /* 0x000fca00078e0211 */
[----:B--2---:R-:W2:Y:S01]  /*10e0*/  MUFU.RCP R6, R5 ;  /* 0x0000000500067308 */ /* 0x004ea20000001000 */
[----:B-1----:R-:W-:Y:S01]  /*10f0*/  SHF.R.S32.HI R15, RZ, 0x1f, R17 ;  /* 0x0000001fff0f7819 */ /* 0x002fe20000011411 */
[----:B--2---:R-:W-:-:S06]  /*1100*/  VIADD R6, R6, 0xffffffe ;  /* 0x0ffffffe06067836 */ /* 0x004fcc0000000000 */
        /* <DEDUP_REMOVED lines=18> */
[----:B------:R-:W2:Y:S05]  /*1230*/  LDC.64 R2, c[0x0][0x238] ;  /* 0x00008e00ff027b82 */ /* 0x000eaa0000000a00 */
[----:B------:R-:W-:-:S06]  /*1240*/  @P3 VIADD R24, R24, 0x1 ;  /* 0x0000000118183836 */ /* 0x000fcc0000000000 */
[----:B------:R-:W-:Y:S02]  /*1250*/  @!P1 IADD3 R24, -R24, RZ, RZ ;  /* 0x000000ff18189210 */ /* 0x000fe40007ffe1ff */
[----:B------:R-:W-:-:S04]  /*1260*/  @!P2 LOP3.LUT R24, RZ, R9, RZ, 0x33, !PT ;  /* 0x00000009ff18a212 */ /* 0x000fc800078e33ff */
[----:B------:R-:W-:Y:S02]  /*1270*/  SHF.R.S32.HI R9, RZ, 0x1f, R24 ;  /* 0x0000001fff097819 */ /* 0x000fe40000011418 */
[----:B----4-:R-:W-:Y:S01]  /*1280*/  SHF.R.S32.HI R7, RZ, 0x1f, R0 ;  /* 0x0000001fff077819 */ /* 0x010fe20000011400 */
[----:B-1----:R-:W-:-:S04]  /*1290*/  IMAD.WIDE.U32 R12, R0, R4, RZ ;  /* 0x00000004000c7225 */ /* 0x002fc800078e00ff */
[----:B------:R-:W-:Y:S02]  /*12a0*/  IMAD R6, R7, R4, RZ ;  /* 0x0000000407067224 */ /* 0x000fe400078e02ff */
[----:B---3--:R-:W-:Y:S02]  /*12b0*/  IMAD R4, R15, R192, RZ ;  /* 0x000000c00f047224 */ /* 0x008fe400078e02ff */
[----:B------:R-:W-:Y:S02]  /*12c0*/  IMAD R5, R0, R5, R6 ;  /* 0x0000000500057224 */ /* 0x000fe400078e0206 */
[----:B------:R-:W-:Y:S02]  /*12d0*/  IMAD R4, R17, R193, R4 ;  /* 0x000000c111047224 */ /* 0x000fe400078e0204 */
[----:B------:R-:W-:Y:S02]  /*12e0*/  IMAD.IADD R13, R13, 0x1, R5 ;  /* 0x000000010d0d7824 */ /* 0x000fe400078e0205 */
[----:B--2---:R-:W-:-:S02]  /*12f0*/  IMAD R7, R7, R2, RZ ;  /* 0x0000000207077224 */ /* 0x004fc400078e02ff */
[----:B------:R-:W-:-:S04]  /*1300*/  IMAD.WIDE.U32 R12, R17, R192, R12 ;  /* 0x000000c0110c7225 */ /* 0x000fc800078e000c */
[----:B------:R-:W-:Y:S01]  /*1310*/  IMAD R5, R9, UR4, RZ ;  /* 0x0000000409057c24 */ /* 0x000fe2000f8e02ff */
[----:B------:R-:W-:Y:S01]  /*1320*/  IADD3 R13, R13, R4, RZ ;  /* 0x000000040d0d7210 */ /* 0x000fe20007ffe0ff */
[C---:B------:R-:W-:Y:S02]  /*1330*/  IMAD R3, R0.reuse, R3, R7 ;  /* 0x0000000300037224 */ /* 0x040fe400078e0207 */
[----:B------:R-:W-:-:S04]  /*1340*/  IMAD.WIDE.U32 R6, R0, R2, RZ ;  /* 0x0000000200067225 */ /* 0x000fc800078e00ff */
[C---:B------:R-:W-:Y:S01]  /*1350*/  IMAD R5, R24.reuse, UR5, R5 ;  /* 0x0000000518057c24 */ /* 0x040fe2000f8e0205 */
[----:B------:R-:W-:Y:S01]  /*1360*/  IADD3 R8, R7, R3, RZ ;  /* 0x0000000307087210 */ /* 0x000fe20007ffe0ff */
[----:B------:R-:W-:-:S04]  /*1370*/  IMAD.WIDE.U32 R28, R24, UR4, R12 ;  /* 0x00000004181c7c25 */ /* 0x000fc8000f8e000c */
[----:B------:R-:W-:Y:S01]  /*1380*/  IMAD.MOV.U32 R14, RZ, RZ, R6 ;  /* 0x000000ffff0e7224 */ /* 0x000fe200078e0006 */
[----:B------:R-:W-:Y:S01]  /*1390*/  IADD3 R7, R29, R5, RZ ;  /* 0x000000051d077210 */ /* 0x000fe20007ffe0ff */
[----:B------:R-:W-:Y:S06]  /*13a0*/  BRA `(.L_x_808) ;  /* 0x0000000400387947 */ /* 0x000fec0003800000 */
.L_x_807:
        /* <DEDUP_REMOVED lines=49> */
.L_x_809:
[----:B------:R-:W-:Y:S01]  /*16c0*/  @!P1 LOP3.LUT R24, RZ, R9, RZ, 0x33, !PT ;  /* 0x00000009ff189212 */ /* 0x000fe200078e33ff */
[----:B------:R-:W-:Y:S01]  /*16d0*/  IMAD R4, R15, R192, RZ ;  /* 0x000000c00f047224 */ /* 0x000fe200078e02ff */
[----:B------:R-:W-:-:S03]  /*16e0*/  MOV R9, R5 ;  /* 0x0000000500097202 */ /* 0x000fc60000000f00 */
[-C--:B------:R-:W-:Y:S02]  /*16f0*/  IMAD R5, R193, R17.reuse, R4 ;  /* 0x00000011c1057224 */ /* 0x080fe400078e0204 */
[----:B------:R-:W-:Y:S01]  /*1700*/  IMAD.WIDE.U32 R18, R192, R17, R8 ;  /* 0x00000011c0127225 */ /* 0x000fe200078e0008 */
[----:B------:R-:W-:Y:S02]  /*1710*/  SHF.R.S32.HI R9, RZ, 0x1f, R24 ;  /* 0x0000001fff097819 */ /* 0x000fe40000011418 */
[----:B------:R-:W-:Y:S02]  /*1720*/  @P4 IADD3 R8, R10, R13, RZ ;  /* 0x0000000d0a084210 */ /* 0x000fe40007ffe0ff */
[----:B------:R-:W-:Y:S01]  /*1730*/  IADD3 R19, R19, R5, RZ ;  /* 0x0000000513137210 */ /* 0x000fe20007ffe0ff */
[----:B--2---:R-:W-:Y:S02]  /*1740*/  IMAD R12, R9, R2, RZ ;  /* 0x00000002090c7224 */ /* 0x004fe400078e02ff */
[----:B-1----:R-:W-:-:S04]  /*1750*/  @P4 IMAD.WIDE.U32 R4, R8, R6, RZ ;  /* 0x0000000608044225 */ /* 0x002fc800078e00ff */
[----:B------:R-:W-:Y:S01]  /*1760*/  IMAD.WIDE.U32 R28, R24, R2, R18 ;  /* 0x00000002181c7225 */ /* 0x000fe200078e0012 */
[----:B------:R-:W-:-:S03]  /*1770*/  @P4 MOV R14, R4 ;  /* 0x00000004000e4202 */ /* 0x000fc60000000f00 */
[----:B------:R-:W-:Y:S02]  /*1780*/  IMAD R3, R24, R3, R12 ;  /* 0x0000000318037224 */ /* 0x000fe400078e020c */
[----:B------:R-:W-:-:S03]  /*1790*/  @P4 IMAD R8, R8, R7, R5 ;  /* 0x0000000708084224 */ /* 0x000fc600078e0205 */
[----:B------:R-:W-:Y:S01]  /*17a0*/  IADD3 R7, R29, R3, RZ ;  /* 0x000000031d077210 */ /* 0x000fe20007ffe0ff */
[----:B------:R-:W-:Y:S06]  /*17b0*/  @P4 BRA `(.L_x_808) ;  /* 0x0000000000344947 */ /* 0x000fec0003800000 */
[----:B------:R-:W1:Y:S01]  /*17c0*/  LDC.64 R4, c[0x0][0x250] ;  /* 0x00009400ff047b82 */ /* 0x000e620000000a00 */
[----:B------:R-:W-:-:S07]  /*17d0*/  SHF.R.S32.HI R13, RZ, 0x1f, R10 ;  /* 0x0000001fff0d7819 */ /* 0x000fce000001140a */
[----:B------:R-:W2:Y:S01]  /*17e0*/  LDC.64 R2, c[0x0][0x238] ;  /* 0x00008e00ff027b82 */ /* 0x000ea20000000a00 */
[-C--:B-1----:R-:W-:Y:S01]  /*17f0*/  IMAD R6, R13, R4.reuse, RZ ;  /* 0x000000040d067224 */ /* 0x082fe200078e02ff */
[----:B-----5:R-:W-:Y:S01]  /*1800*/  SHF.R.S32.HI R13, RZ, 0x1f, R0 ;  /* 0x0000001fff0d7819 */ /* 0x020fe20000011400 */
[----:B------:R-:W-:-:S04]  /*1810*/  IMAD.WIDE.U32 R18, R10, R4, RZ ;  /* 0x000000040a127225 */ /* 0x000fc800078e00ff */
[----:B------:R-:W-:Y:S02]  /*1820*/  IMAD R5, R10, R5, R6 ;  /* 0x000000050a057224 */ /* 0x000fe400078e0206 */
[----:B--2---:R-:W-:-:S03]  /*1830*/  IMAD R13, R13, R2, RZ ;  /* 0x000000020d0d7224 */ /* 0x004fc600078e02ff */
[----:B------:R-:W-:Y:S01]  /*1840*/  IADD3 R19, R19, R5, RZ ;  /* 0x0000000513137210 */ /* 0x000fe20007ffe0ff */
[C---:B------:R-:W-:Y:S02]  /*1850*/  IMAD R3, R0.reuse, R3, R13 ;  /* 0x0000000300037224 */ /* 0x040fe400078e020d */
[----:B------:R-:W-:-:S05]  /*1860*/  IMAD.WIDE.U32 R18, R0, R2, R18 ;  /* 0x0000000200127225 */ /* 0x000fca00078e0012 */
[----:B------:R-:W-:Y:S02]  /*1870*/  IADD3 R8, R19, R3, RZ ;  /* 0x0000000313087210 */ /* 0x000fe40007ffe0ff */
[----:B------:R-:W-:-:S07]  /*1880*/  MOV R14, R18 ;  /* 0x00000012000e7202 */ /* 0x000fce0000000f00 */
.L_x_808:
[----:B------:R-:W-:Y:S01]  /*1890*/  ISETP.NE.AND P1, PT, R222, -0x1, PT ;  /* 0xffffffffde00780c */ /* 0x000fe20003f25270 */
[----:B------:R-:W1:Y:S01]  /*18a0*/  S2UR UR8, SR_CgaCtaId ;  /* 0x00000000000879c3 */ /* 0x000e620000008800 */
[----:B------:R-:W-:Y:S01]  /*18b0*/  SHF.R.S32.HI R140, RZ, 0x1f, R137 ;  /* 0x0000001fff8c7819 */ /* 0x000fe20000011489 */
[----:B------:R-:W-:Y:S01]  /*18c0*/  ULDC.64 UR6, c[0x0][0x268] ;  /* 0x00009a0000067ab9 */ /* 0x000fe20000000a00 */
[----:B------:R-:W-:Y:S01]  /*18d0*/  ULDC.64 UR4, c[0x0][0x258] ;  /* 0x0000960000047ab9 */ /* 0x000fe20000000a00 */
[----:B------:R-:W-:Y:S01]  /*18e0*/  IMAD.IADD R216, R225, 0x1, -R142 ;  /* 0x00000001e1d87824 */ /* 0x000fe200078e0a8e */
[CC--:B-----5:R-:W-:Y:S01]  /*18f0*/  LEA.HI R0, R140.reuse, R137.reuse, RZ, 0x3 ;  /* 0x000000898c007211 */ /* 0x0e0fe200078f18ff */
[----:B------:R-:W-:Y:S01]  /*1900*/  BSSY B0, `(.L_x_810) ;  /* 0x000005f000007945 */ /* 0x000fe20003800000 */
[----:B------:R-:W-:Y:S01]  /*1910*/  LEA.HI R12, R140, R137, RZ, 0x4 ;  /* 0x000000898c0c7211 */ /* 0x000fe200078f20ff */
[----:B------:R-:W2:Y:S01]  /*1920*/  LDC.64 R194, c[0x0][0x250] ;  /* 0x00009400ffc27b82 */ /* 0x000ea20000000a00 */
[----:B------:R-:W-:-:S02]  /*1930*/  SHF.R.S32.HI R228, RZ, 0x3, R0 ;  /* 0x00000003ffe47819 */ /* 0x000fc40000011400 */
[----:B------:R-:W-:Y:S02]  /*1940*/  LOP3.LUT R0, R0, 0xfffffff8, RZ, 0xc0, !PT ;  /* 0xfffffff800007812 */ /* 0x000fe400078ec0ff */
[----:B------:R-:W-:Y:S01]  /*1950*/  LOP3.LUT R6, R12, 0xfffffff0, RZ, 0xc0, !PT ;  /* 0xfffffff00c067812 */ /* 0x000fe200078ec0ff */
[C---:B------:R-:W-:Y:S01]  /*1960*/  IMAD.SHL.U32 R21, R228.reuse, 0x40, RZ ;  /* 0x00000040e4157824 */ /* 0x040fe200078e00ff */
[----:B------:R-:W-:Y:S01]  /*1970*/  @!P1 SHF.R.S32.HI R19, RZ, 0x1f, R11 ;  /* 0x0000001fff139819 */ /* 0x000fe2000001140b */
[----:B------:R-:W3:Y:S01]  /*1980*/  @!P1 LDC.64 R2, c[0x0][0x228] ;  /* 0x00008a00ff029b82 */ /* 0x000ee20000000a00 */
[C---:B------:R-:W-:Y:S01]  /*1990*/  IMAD.IADD R0, R137.reuse, 0x1, -R0 ;  /* 0x0000000189007824 */ /* 0x040fe200078e0a00 */
[----:B------:R-:W-:Y:S01]  /*19a0*/  ISETP.GE.AND P6, PT, R228, R216, PT ;  /* 0x000000d8e400720c */ /* 0x000fe20003fc6270 */
[----:B------:R-:W-:Y:S01]  /*19b0*/  IMAD.IADD R6, R137, 0x1, -R6 ;  /* 0x0000000189067824 */ /* 0x000fe200078e0a06 */
[----:B------:R-:W-:Y:S01]  /*19c0*/  LOP3.LUT R21, R21, 0x1c0, RZ, 0xc0, !PT ;  /* 0x000001c015157812 */ /* 0x000fe200078ec0ff */
[----:B------:R-:W-:Y:S01]  /*19d0*/  IMAD.SHL.U32 R226, R0, 0x8, RZ ;  /* 0x0000000800e27824 */ /* 0x000fe200078e00ff */
[----:B------:R-:W-:Y:S01]  /*19e0*/  IADD3 R223, R200, -0x1, RZ ;  /* 0xffffffffc8df7810 */ /* 0x000fe20007ffe0ff */
[----:B------:R-:W-:Y:S01]  /*19f0*/  VIADD R16, R228, 0x20 ;  /* 0x00000020e4107836 */ /* 0x000fe20000000000 */
[----:B------:R-:W4:Y:S01]  /*1a00*/  @P1 LDC.64 R4, c[0x0][0x240] ;  /* 0x00009000ff041b82 */ /* 0x000f220000000a00 */
[----:B------:R-:W-:Y:S01]  /*1a10*/  SHF.R.U32.HI R224, RZ, 0x3, R21 ;  /* 0x00000003ffe07819 */ /* 0x000fe20000011615 */
[----:B------:R-:W-:Y:S01]  /*1a20*/  VIADD R217, R226, 0x40 ;  /* 0x00000040e2d97836 */ /* 0x000fe20000000000 */
[----:B------:R-:W-:-:S02]  /*1a30*/  LOP3.LUT R13, R21, 0x38, R226, 0xf8, !PT ;  /* 0x00000038150d7812 */ /* 0x000fc400078ef8e2 */
[----:B------:R-:W-:Y:S02]  /*1a40*/  IADD3 R28, P3, R226, R28, RZ ;  /* 0x0000001ce21c7210 */ /* 0x000fe40007f7e0ff */
[----:B------:R-:W-:Y:S02]  /*1a50*/  LOP3.LUT R224, R13, R224, RZ, 0x3c, !PT ;  /* 0x000000e00de07212 */ /* 0x000fe400078e3cff */
[----:B------:R-:W-:Y:S02]  /*1a60*/  LEA.HI R13, R140, R137, RZ, 0x6 ;  /* 0x000000898c0d7211 */ /* 0x000fe400078f30ff */
[----:B------:R-:W-:Y:S02]  /*1a70*/  ISETP.GE.AND P4, PT, R16, R216, PT ;  /* 0x000000d81000720c */ /* 0x000fe40003f86270 */
[----:B------:R-:W-:Y:S01]  /*1a80*/  SHF.R.S32.HI R229, RZ, 0x1f, R228 ;  /* 0x0000001fffe57819 */ /* 0x000fe200000114e4 */
[----:B------:R-:W-:Y:S02]  /*1a90*/  IMAD.SHL.U32 R13, R13, 0x8, RZ ;  /* 0x000000080d0d7824 */ /* 0x000fe400078e00ff */
[----:B---3--:R-:W-:Y:S01]  /*1aa0*/  @!P1 IMAD R10, R19, R2, RZ ;  /* 0x00000002130a9224 */ /* 0x008fe200078e02ff */
[----:B------:R-:W-:Y:S01]  /*1ab0*/  SHF.R.S32.HI R19, RZ, 0x1f, R6 ;  /* 0x0000001fff137819 */ /* 0x000fe20000011406 */
[----:B------:R-:W-:Y:S01]  /*1ac0*/  IMAD.WIDE R30, R31, 0x40, R228 ;  /* 0x000000401f1e7825 */ /* 0x000fe200078e02e4 */
[----:B------:R-:W-:-:S03]  /*1ad0*/  LOP3.LUT R224, R224, 0xfffffe00, R13, 0xf8, !PT ;  /* 0xfffffe00e0e07812 */ /* 0x000fc600078ef80d */
[----:B------:R-:W-:Y:S01]  /*1ae0*/  @!P1 IMAD R3, R11, R3, R10 ;  /* 0x000000030b039224 */ /* 0x000fe200078e020a */
[----:B------:R-:W-:Y:S01]  /*1af0*/  LEA.HI R10, R19, R6, RZ, 0x3 ;  /* 0x00000006130a7211 */ /* 0x000fe200078f18ff */
[----:B----4-:R-:W-:Y:S01]  /*1b00*/  @P1 IMAD.WIDE.U32 R22, R222, R4, RZ ;  /* 0x00000004de161225 */ /* 0x010fe200078e00ff */
[----:B------:R-:W-:-:S03]  /*1b10*/  SHF.R.S32.HI R4, RZ, 0x1f, R226 ;  /* 0x0000001fff047819 */ /* 0x000fc600000114e2 */
[----:B------:R-:W-:Y:S01]  /*1b20*/  @!P1 IMAD.WIDE.U32 R18, R11, R2, RZ ;  /* 0x000000020b129225 */ /* 0x000fe200078e00ff */
[----:B------:R-:W-:-:S03]  /*1b30*/  LOP3.LUT R11, R10, 0xfffffff8, RZ, 0xc0, !PT ;  /* 0xfffffff80a0b7812 */ /* 0x000fc600078ec0ff */
[----:B------:R-:W-:Y:S01]  /*1b40*/  @P1 IMAD.MOV.U32 R2, RZ, RZ, R22 ;  /* 0x000000ffff021224 */ /* 0x000fe200078e0016 */
[----:B------:R-:W-:Y:S01]  /*1b50*/  IADD3 R22, P2, R226, R14, RZ ;  /* 0x0000000ee2167210 */ /* 0x000fe20007f5e0ff */
[----:B------:R-:W-:Y:S02]  /*1b60*/  @!P1 IMAD.MOV.U32 R2, RZ, RZ, R18 ;  /* 0x000000ffff029224 */ /* 0x000fe400078e0012 */
[----:B------:R-:W-:Y:S01]  /*1b70*/  @P1 IMAD R5, R222, R5, R23 ;  /* 0x00000005de051224 */ /* 0x000fe200078e0217 */
[----:B------:R-:W-:Y:S01]  /*1b80*/  @!P1 IADD3 R5, R19, R3, RZ ;  /* 0x0000000313059210 */ /* 0x000fe20007ffe0ff */
[----:B------:R-:W-:Y:S01]  /*1b90*/  IMAD R13, R9, UR6, RZ ;  /* 0x00000006090d7c24 */ /* 0x000fe2000f8e02ff */
[----:B------:R-:W-:Y:S01]  /*1ba0*/  SHF.R.S32.HI R3, RZ, 0x1f, R20 ;  /* 0x0000001fff037819 */ /* 0x000fe20000011414 */
[----:B------:R-:W-:Y:S01]  /*1bb0*/  IMAD.X R23, R4, 0x1, R8, P2 ;  /* 0x0000000104177824 */ /* 0x000fe200010e0608 */
[----:B------:R-:W-:Y:S01]  /*1bc0*/  IADD3 R18, P1, R226, R2, RZ ;  /* 0x00000002e2127210 */ /* 0x000fe20007f3e0ff */
[----:B------:R-:W-:-:S02]  /*1bd0*/  IMAD R13, R24, UR7, R13 ;  /* 0x00000007180d7c24 */ /* 0x000fc4000f8e020d */
[----:B------:R-:W-:Y:S02]  /*1be0*/  IMAD R3, R3, UR4, RZ ;  /* 0x0000000403037c24 */ /* 0x000fe4000f8e02ff */
[----:B------:R-:W-:Y:S01]  /*1bf0*/  IMAD.X R19, R4, 0x1, R5, P1 ;  /* 0x0000000104137824 */ /* 0x000fe200008e0605 */
[----:B------:R-:W-:Y:S01]  /*1c00*/  MOV R5, 0x20 ;  /* 0x0000002000057802 */ /* 0x000fe20000000f00 */
[----:B------:R-:W-:-:S04]  /*1c10*/  IMAD.WIDE.U32 R24, R24, UR6, R22 ;  /* 0x0000000618187c25 */ /* 0x000fc8000f8e0016 */
[C---:B------:R-:W-:Y:S02]  /*1c20*/  IMAD R23, R20.reuse, UR5, R3 ;  /* 0x0000000514177c24 */ /* 0x040fe4000f8e0203 */
[----:B------:R-:W-:Y:S01]  /*1c30*/  IMAD.WIDE.U32 R20, R20, UR4, R18 ;  /* 0x0000000414147c25 */ /* 0x000fe2000f8e0012 */
[----:B------:R-:W-:Y:S02]  /*1c40*/  UMOV UR4, 0x400 ;  /* 0x0000040000047882 */ /* 0x000fe40000000000 */
[----:B-1----:R-:W-:Y:S01]  /*1c50*/  ULEA UR4, UR8, UR4, 0x18 ;  /* 0x0000000408047291 */ /* 0x002fe2000f8ec03f */
[C---:B------:R-:W-:Y:S02]  /*1c60*/  VIADD R18, R228.reuse, 0x10 ;  /* 0x00000010e4127836 */ /* 0x040fe40000000000 */
[----:B------:R-:W-:Y:S02]  /*1c70*/  VIADD R14, R228, 0x30 ;  /* 0x00000030e40e7836 */ /* 0x000fe40000000000 */
[----:B------:R-:W-:Y:S01]  /*1c80*/  IMAD.IADD R6, R6, 0x1, -R11 ;  /* 0x0000000106067824 */ /* 0x000fe200078e0a0b */
[-C--:B------:R-:W-:Y:S01]  /*1c90*/  ISETP.GE.AND P5, PT, R18, R216.reuse, PT ;  /* 0x000000d81200720c */ /* 0x080fe20003fa6270 */
[----:B------:R-:W-:Y:S01]  /*1ca0*/  IMAD.X R29, R4, 0x1, R7, P3 ;  /* 0x00000001041d7824 */ /* 0x000fe200018e0607 */
[----:B------:R-:W-:Y:S01]  /*1cb0*/  ISETP.GE.AND P3, PT, R14, R216, PT ;  /* 0x000000d80e00720c */ /* 0x000fe20003f66270 */
[----:B------:R-:W-:Y:S01]  /*1cc0*/  IMAD.MOV.U32 R7, RZ, RZ, 0x10 ;  /* 0x00000010ff077424 */ /* 0x000fe200078e00ff */
[----:B------:R-:W-:Y:S01]  /*1cd0*/  LEA R224, R224, UR4, 0x1 ;  /* 0x00000004e0e07c11 */ /* 0x000fe2000f8e08ff */
[----:B------:R-:W-:Y:S01]  /*1ce0*/  IMAD.SHL.U32 R2, R223, 0x80, RZ ;  /* 0x00000080df027824 */ /* 0x000fe200078e00ff */
[----:B------:R-:W-:Y:S01]  /*1cf0*/  R2P PR, R6, 0x6 ;  /* 0x0000000606007804 */ /* 0x000fe20000000000 */
[----:B------:R-:W-:-:S02]  /*1d00*/  IMAD.IADD R23, R21, 0x1, R23 ;  /* 0x0000000115177824 */ /* 0x000fc400078e0217 */
[----:B------:R-:W-:Y:S02]  /*1d10*/  IMAD.IADD R11, R136, 0x1, -R2 ;  /* 0x00000001880b7824 */ /* 0x000fe400078e0a02 */
[----:B------:R-:W-:Y:S02]  /*1d20*/  SEL R4, R7, 0xfffffff0, !P1 ;  /* 0xfffffff007047807 */ /* 0x000fe40004800000 */
[----:B------:R-:W-:Y:S01]  /*1d30*/  SEL R3, R5, 0xffffffe0, !P2 ;  /* 0xffffffe005037807 */ /* 0x000fe20005000000 */
        /* <DEDUP_REMOVED lines=27> */
.L_x_811:
[----:B------:R-:W-:Y:S05]  /*1ef0*/  BSYNC B0 ;  /* 0x0000000000007941 */ /* 0x000fea0003800000 */
.L_x_810:
        /* <DEDUP_REMOVED lines=14> */
[----:B------:R3:W-:Y:S01]  /*1fe0*/  @P2 STS.128 [R224+0x800], RZ ;  /* 0x000800ffe0002388 */ /* 0x0007e20000000c00 */
[----:B-1----:R-:W-:Y:S02]  /*1ff0*/  @!P2 LEA R26, P5, R32, R8, 0x1 ;  /* 0x00000008201aa211 */ /* 0x002fe400078a08ff */
[----:B------:R-:W-:-:S05]  /*2000*/  IMAD.IADD R8, R33, 0x1, R19 ;  /* 0x0000000121087824 */ /* 0x000fca00078e0213 */
        /* <DEDUP_REMOVED lines=14> */
.L_x_813:
[----:B------:R-:W-:Y:S05]  /*20f0*/  BSYNC B0 ;  /* 0x0000000000007941 */ /* 0x000fea0003800000 */
.L_x_812:
[----:B------:R-:W-:Y:S04]  /*2100*/  BSSY B0, `(.L_x_814) ;  /* 0x000001f000007945 */ /* 0x000fe80003800000 */
[----:B------:R-:W-:Y:S05]  /*2110*/  @P4 BRA `(.L_x_815) ;  /* 0x0000000000744947 */ /* 0x000fea0003800000 */
[----:B------:R-:W-:Y:S01]  /*2120*/  ULDC UR5, c[0x0][0x2d0] ;  /* 0x0000b40000057ab9 */ /* 0x000fe20000000800 */
[----:B---34-:R-:W-:Y:S01]  /*2130*/  IADD3 R26, P1, R30, 0x20, RZ ;  /* 0x000000201e1a7810 */ /* 0x018fe20007f3e0ff */
        /* <DEDUP_REMOVED lines=27> */
.L_x_815:
[----:B------:R-:W-:Y:S05]  /*22f0*/  BSYNC B0 ;  /* 0x0000000000007941 */ /* 0x000fea0003800000 */
.L_x_814:
        /* <DEDUP_REMOVED lines=30> */
.L_x_817:
[----:B------:R-:W-:Y:S05]  /*24e0*/  BSYNC B0 ;  /* 0x0000000000007941 */ /* 0x000fea0003800000 */
.L_x_816:
[CC--:B------:R-:W-:Y:S01]  /*24f0*/  ISETP.GE.AND P3, PT, R228.reuse, R11.reuse, PT ;  /* 0x0000000be400720c */ /* 0x0c0fe20003f66270 */
[-C--:B------:R-:W-:Y:S01]  /*2500*/  IMAD R197, R229, R192.reuse, RZ ;  /* 0x000000c0e5c57224 */ /* 0x080fe200078e02ff */
[----:B------:R-:W-:Y:S01]  /*2510*/  BSSY B0, `(.L_x_818) ;  /* 0x0000020000007945 */ /* 0x000fe20003800000 */
[----:B-12---:R-:W-:Y:S01]  /*2520*/  IMAD.WIDE.U32 R8, R228, R192, R28 ;  /* 0x000000c0e4087225 */ /* 0x006fe200078e001c */
[-C--:B------:R-:W-:Y:S02]  /*2530*/  ISETP.GE.AND P6, PT, R18, R11.reuse, PT ;  /* 0x0000000b1200720c */ /* 0x080fe40003fc6270 */
[----:B------:R-:W-:Y:S01]  /*2540*/  ISETP.GE.AND P2, PT, R16, R11, PT ;  /* 0x0000000b1000720c */ /* 0x000fe20003f46270 */
[----:B------:R-:W-:Y:S01]  /*2550*/  IMAD R197, R228, R193, R197 ;  /* 0x000000c1e4c57224 */ /* 0x000fe200078e02c5 */
[----:B------:R-:W-:Y:S01]  /*2560*/  ISETP.GE.AND P1, PT, R14, R11, PT ;  /* 0x0000000b0e00720c */ /* 0x000fe20003f26270 */
[C---:B------:R-:W-:Y:S01]  /*2570*/  IMAD.SHL.U32 R219, R192.reuse, 0x10, RZ ;  /* 0x00000010c0db7824 */ /* 0x040fe200078e00ff */
[----:B------:R-:W-:Y:S01]  /*2580*/  SHF.L.U64.HI R218, R192, 0x4, R193 ;  /* 0x00000004c0da7819 */ /* 0x000fe200000102c1 */
[----:B------:R-:W-:Y:S01]  /*2590*/  VIADD R28, R228, 0x40 ;  /* 0x00000040e41c7836 */ /* 0x000fe20000000000 */
[----:B------:R-:W-:Y:S01]  /*25a0*/  IADD3 R197, R9, R197, RZ ;  /* 0x000000c509c57210 */ /* 0x000fe20007ffe0ff */
[----:B------:R-:W-:Y:S01]  /*25b0*/  IMAD.MOV.U32 R196, RZ, RZ, R8 ;  /* 0x000000ffffc47224 */ /* 0x000fe200078e0008 */
[----:B------:R-:W-:Y:S07]  /*25c0*/  @P3 BRA `(.L_x_819) ;  /* 0x0000000000503947 */ /* 0x000fee0003800000 */
[----:B------:R-:W-:Y:S02]  /*25d0*/  ULDC UR5, c[0x0][0x2d0] ;  /* 0x0000b40000057ab9 */ /* 0x000fe40000000800 */
[----:B------:R-:W-:Y:S02]  /*25e0*/  ISETP.GE.AND P4, PT, R226, UR5, PT ;  /* 0x00000005e2007c0c */ /* 0x000fe4000bf86270 */
[----:B------:R-:W-:-:S11]  /*25f0*/  ISETP.GE.AND P3, PT, R217, UR5, PT ;  /* 0x00000005d9007c0c */ /* 0x000fd6000bf66270 */
[----:B------:R-:W1:Y:S01]  /*2600*/  @!P4 LDC.64 R8, c[0x0][0x218] ;  /* 0x00008600ff08cb82 */ /* 0x000e620000000a00 */
        /* <DEDUP_REMOVED lines=16> */
.L_x_819:
[----:B------:R-:W-:Y:S05]  /*2710*/  BSYNC B0 ;  /* 0x0000000000007941 */ /* 0x000fea0003800000 */
.L_x_818:
[----:B------:R-:W-:Y:S04]  /*2720*/  BSSY B0, `(.L_x_820) ;  /* 0x0000018000007945 */ /* 0x000fe80003800000 */
[----:B------:R-:W-:Y:S05]  /*2730*/  @P6 BRA `(.L_x_821) ;  /* 0x0000000000586947 */ /* 0x000fea0003800000 */
[----:B------:R-:W-:Y:S01]  /*2740*/  ULDC UR5, c[0x0][0x2d0] ;  /* 0x0000b40000057ab9 */ /* 0x000fe20000000800 */
[----:B------:R-:W-:Y:S02]  /*2750*/  IADD3 R19, P5, R219, R196, RZ ;  /* 0x000000c4db137210 */ /* 0x000fe40007fbe0ff */
[----:B------:R-:W-:Y:S02]  /*2760*/  ISETP.GE.AND P4, PT, R226, UR5, PT ;  /* 0x00000005e2007c0c */ /* 0x000fe4000bf86270 */
[----:B------:R-:W-:Y:S01]  /*2770*/  ISETP.GE.AND P3, PT, R217, UR5, PT ;  /* 0x00000005d9007c0c */ /* 0x000fe2000bf66270 */
[----:B------:R-:W-:-:S10]  /*2780*/  IMAD.X R20, R218, 0x1, R197, P5 ;  /* 0x00000001da147824 */ /* 0x000fd400028e06c5 */
[----:B-12---:R-:W1:Y:S01]  /*2790*/  @!P4 LDC.64 R8, c[0x0][0x218] ;  /* 0x00008600ff08cb82 */ /* 0x006e620000000a00 */
        /* <DEDUP_REMOVED lines=16> */
.L_x_821:
[----:B------:R-:W-:Y:S05]  /*28a0*/  BSYNC B0 ;  /* 0x0000000000007941 */ /* 0x000fea0003800000 */
.L_x_820:
[----:B------:R-:W-:Y:S01]  /*28b0*/  BSSY B0, `(.L_x_822) ;  /* 0x000001b000007945 */ /* 0x000fe20003800000 */
[----:B------:R-:W-:Y:S01]  /*28c0*/  ISETP.GE.AND P6, PT, R28, R11, PT ;  /* 0x0000000b1c00720c */ /* 0x000fe20003fc6270 */
[C---:B---34-:R-:W-:Y:S01]  /*28d0*/  VIADD R26, R228.reuse, 0x50 ;  /* 0x00000050e41a7836 */ /* 0x058fe20000000000 */
[----:B------:R-:W-:Y:S01]  /*28e0*/  IADD3 R20, R228, 0x60, RZ ;  /* 0x00000060e4147810 */ /* 0x000fe20007ffe0ff */
[----:B------:R-:W-:Y:S05]  /*28f0*/  @P2 BRA `(.L_x_823) ;  /* 0x0000000000582947 */ /* 0x000fea0003800000 */
[----:B------:R-:W-:Y:S01]  /*2900*/  ULDC UR5, c[0x0][0x2d0] ;  /* 0x0000b40000057ab9 */ /* 0x000fe20000000800 */
[----:B------:R-:W-:Y:S02]  /*2910*/  LEA R19, P4, R192, R196, 0x5 ;  /* 0x000000c4c0137211 */ /* 0x000fe400078828ff */
[----:B------:R-:W-:Y:S02]  /*2920*/  ISETP.GE.AND P3, PT, R226, UR5, PT ;  /* 0x00000005e2007c0c */ /* 0x000fe4000bf66270 */
[----:B------:R-:W-:Y:S02]  /*2930*/  ISETP.GE.AND P2, PT, R217, UR5, PT ;  /* 0x00000005d9007c0c */ /* 0x000fe4000bf46270 */
[----:B------:R-:W-:-:S09]  /*2940*/  LEA.HI.X R22, R192, R197, R193, 0x5, P4 ;  /* 0x000000c5c0167211 */ /* 0x000fd200020f2cc1 */
        /* <DEDUP_REMOVED lines=17> */
.L_x_823:
[----:B------:R-:W-:Y:S05]  /*2a60*/  BSYNC B0 ;  /* 0x0000000000007941 */ /* 0x000fea0003800000 */
.L_x_822:
[----:B------:R-:W-:Y:S01]  /*2a70*/  BSSY B0, `(.L_x_824) ;  /* 0x000001c000007945 */ /* 0x000fe20003800000 */
[-C--:B------:R-:W-:Y:S01]  /*2a80*/  ISETP.GE.AND P5, PT, R26, R11.reuse, PT ;  /* 0x0000000b1a00720c */ /* 0x080fe20003fa6270 */
[----:B------:R-:W-:Y:S01]  /*2a90*/  VIADD R22, R228, 0x70 ;  /* 0x00000070e4167836 */ /* 0x000fe20000000000 */
[----:B------:R-:W-:Y:S01]  /*2aa0*/  ISETP.GE.AND P4, PT, R20, R11, PT ;  /* 0x0000000b1400720c */ /* 0x000fe20003f86270 */
[----:B------:R-:W-:-:S12]  /*2ab0*/  @P1 BRA `(.L_x_825) ;  /* 0x00000000005c1947 */ /* 0x000fd80003800000 */
[----:B------:R-:W-:Y:S01]  /*2ac0*/  ULDC UR5, c[0x0][0x2d0] ;  /* 0x0000b40000057ab9 */ /* 0x000fe20000000800 */
[----:B------:R-:W-:Y:S01]  /*2ad0*/  IMAD R30, R193, 0x30, RZ ;  /* 0x00000030c11e7824 */ /* 0x000fe200078e02ff */
[----:B------:R-:W-:Y:S01]  /*2ae0*/  ISETP.GE.AND P2, PT, R226, UR5, PT ;  /* 0x00000005e2007c0c */ /* 0x000fe2000bf46270 */
[----:B------:R-:W-:Y:S01]  /*2af0*/  IMAD.WIDE.U32 R32, R192, 0x30, R196 ;  /* 0x00000030c0207825 */ /* 0x000fe200078e00c4 */
[----:B------:R-:W-:-:S03]  /*2b00*/  ISETP.GE.AND P1, PT, R217, UR5, PT ;  /* 0x00000005d9007c0c */ /* 0x000fc6000bf26270 */
[----:B------:R-:W-:-:S08]  /*2b10*/  IMAD.IADD R30, R33, 0x1, R30 ;  /* 0x00000001211e7824 */ /* 0x000fd000078e021e */
        /* <DEDUP_REMOVED lines=17> */
.L_x_825:
[----:B------:R-:W-:Y:S05]  /*2c30*/  BSYNC B0 ;  /* 0x0000000000007941 */ /* 0x000fea0003800000 */
.L_x_824:
        /* <DEDUP_REMOVED lines=24> */
.L_x_827:
[----:B------:R-:W-:Y:S05]  /*2dc0*/  BSYNC B0 ;  /* 0x0000000000007941 */ /* 0x000fea0003800000 */
.L_x_826:
[----:B------:R-:W-:Y:S01]  /*2dd0*/  IADD3 R17, P2, R228, R17, RZ ;  /* 0x00000011e4117210 */ /* 0x000fe20007f5e0ff */
[----:B------:R-:W-:Y:S01]  /*2de0*/  BSSY B0, `(.L_x_828) ;  /* 0x000001b000007945 */ /* 0x000fe20003800000 */
[----:B------:R-:W-:-:S03]  /*2df0*/  ISETP.GE.AND P1, PT, R22, R11, PT ;  /* 0x0000000b1600720c */ /* 0x000fc60003f26270 */
[----:B------:R-:W-:Y:S01]  /*2e00*/  IMAD.X R15, R229, 0x1, R15, P2 ;  /* 0x00000001e50f7824 */ /* 0x000fe200010e060f */
[----:B------:R-:W-:Y:S09]  /*2e10*/  @P5 BRA `(.L_x_829) ;  /* 0x00000000005c5947 */ /* 0x000ff20003800000 */
        /* <DEDUP_REMOVED lines=23> */
.L_x_829:
[----:B------:R-:W-:Y:S05]  /*2f90*/  BSYNC B0 ;  /* 0x0000000000007941 */ /* 0x000fea0003800000 */
.L_x_828:
[----:B------:R-:W-:Y:S04]  /*2fa0*/  BSSY B0, `(.L_x_830) ;  /* 0x0000019000007945 */ /* 0x000fe80003800000 */
[----:B------:R-:W-:Y:S05]  /*2fb0*/  @P4 BRA `(.L_x_831) ;  /* 0x00000000005c4947 */ /* 0x000fea0003800000 */
        /* <DEDUP_REMOVED lines=23> */
.L_x_831:
[----:B------:R-:W-:Y:S05]  /*3130*/  BSYNC B0 ;  /* 0x0000000000007941 */ /* 0x000fea0003800000 */
.L_x_830:
        /* <DEDUP_REMOVED lines=25> */
.L_x_833:
[----:B------:R-:W-:Y:S05]  /*32d0*/  BSYNC B0 ;  /* 0x0000000000007941 */ /* 0x000fea0003800000 */
.L_x_832:
        /* <DEDUP_REMOVED lines=40> */
.L_x_835:
[----:B------:R-:W-:Y:S05]  /*3560*/  BSYNC B0 ;  /* 0x0000000000007941 */ /* 0x000fea0003800000 */
.L_x_834:
        /* <DEDUP_REMOVED lines=22> */
.L_x_837:
[----:B------:R-:W-:Y:S05]  /*36d0*/  BSYNC B0 ;  /* 0x0000000000007941 */ /* 0x000fea0003800000 */
.L_x_836:
        /* <DEDUP_REMOVED lines=42> */
.L_x_839:
[----:B------:R-:W-:Y:S05]  /*3980*/  BSYNC B0 ;  /* 0x0000000000007941 */ /* 0x000fea0003800000 */
.L_x_838:
        /* <DEDUP_REMOVED lines=30> */
.L_x_841:
[----:B------:R-:W-:Y:S05]  /*3b70*/  BSYNC B0 ;  /* 0x0000000000007941 */ /* 0x000fea0003800000 */
.L_x_840:
        /* <DEDUP_REMOVED lines=24> */
.L_x_843:
[----:B------:R-:W-:Y:S05]  /*3d00*/  BSYNC B0 ;  /* 0x0000000000007941 */ /* 0x000fea0003800000 */
.L_x_842:
        /* <DEDUP_REMOVED lines=24> */
.L_x_845:
[----:B------:R-:W-:Y:S05]  /*3e90*/  BSYNC B0 ;  /* 0x0000000000007941 */ /* 0x000fea0003800000 */
.L_x_844:
        /* <DEDUP_REMOVED lines=24> */
.L_x_847:
[----:B------:R-:W-:Y:S05]  /*4020*/  BSYNC B0 ;  /* 0x0000000000007941 */ /* 0x000fea0003800000 */
.L_x_846:
        /* <DEDUP_REMOVED lines=24> */
.L_x_849:
[----:B------:R-:W-:Y:S05]  /*41b0*/  BSYNC B0 ;  /* 0x0000000000007941 */ /* 0x000fea0003800000 */
.L_x_848:
[----:B------:R-:W-:Y:S01]  /*41c0*/  LDSM.16.M88.4 R32, [R215] ;  /* 0x00000000d720783b */ /* 0x000fe20000000200 */
[----:B------:R-:W-:Y:S01]  /*41d0*/  LOP3.LUT P1, RZ, R0, 0x2, RZ, 0xc0, !PT ;  /* 0x0000000200ff7812 */ /* 0x000fe2000782c0ff */
[----:B------:R-:W-:Y:S01]  /*41e0*/  ULDC UR10, c[0x0][0x39c] ;  /* 0x0000e700000a7ab9 */ /* 0x000fe20000000800 */
[-C--:B------:R-:W-:Y:S01]  /*41f0*/  LEA R213, R4, R215.reuse, 0x1 ;  /* 0x000000d704d57211 */ /* 0x080fe200078e08ff */
[----:B------:R-:W5:Y:S01]  /*4200*/  LDSM.16.M88.4 R52, [R214+0x4800] ;  /* 0x00480000d634783b */ /* 0x000f620000000200 */
[----:B------:R-:W-:Y:S02]  /*4210*/  SEL R7, R7, 0xfffffff0, !P1 ;  /* 0xfffffff007077807 */ /* 0x000fe40004800000 */
[----:B------:R-:W-:Y:S01]  /*4220*/  LOP3.LUT P1, RZ, R0, 0x4, RZ, 0xc0, !PT ;  /* 0x0000000400ff7812 */ /* 0x000fe2000782c0ff */
[----:B------:R-:W3:Y:S01]  /*4230*/  LDSM.16.M88.4 R44, [R214+0x5000] ;  /* 0x00500000d62c783b */ /* 0x000ee20000000200 */
[----:B------:R-:W-:Y:S02]  /*4240*/  LEA R141, R7, R214, 0x1 ;  /* 0x000000d6078d7211 */ /* 0x000fe400078e08ff */
[----:B------:R-:W-:Y:S01]  /*4250*/  SEL R5, R5, 0xffffffe0, !P1 ;  /* 0xffffffe005057807 */ /* 0x000fe20004800000 */
[----:B------:R-:W4:Y:S01]  /*4260*/  LDSM.16.M88.4 R28, [R214+0x4000] ;  /* 0x00400000d61c783b */ /* 0x000f220000000200 */
[----:B------:R-:W-:-:S02]  /*4270*/  LEA R211, R3, R215, 0x1 ;  /* 0x000000d703d37211 */ /* 0x000fc400078e08ff */
[----:B------:R-:W-:Y:S01]  /*4280*/  LEA R207, R5, R214, 0x1 ;  /* 0x000000d605cf7211 */ /* 0x000fe200078e08ff */
[----:B------:R-:W-:Y:S01]  /*4290*/  LDSM.16.M88.4 R64, [R213] ;  /* 0x00000000d540783b */ /* 0x000fe20000000200 */
[----:B------:R-:W-:Y:S02]  /*42a0*/  IADD3 R0, R214, 0x4000, RZ ;  /* 0x00004000d6007810 */ /* 0x000fe40007ffe0ff */
[----:B------:R-:W-:Y:S01]  /*42b0*/  LEA R210, R3, R213, 0x1 ;  /* 0x000000d503d27211 */ /* 0x000fe200078e08ff */
[----:B------:R-:W4:Y:S01]  /*42c0*/  LDSM.16.M88.4 R24, [R141+0x4800] ;  /* 0x004800008d18783b */ /* 0x000f220000000200 */
[----:B------:R-:W-:Y:S02]  /*42d0*/  LEA R212, R7, R0, 0x1 ;  /* 0x0000000007d47211 */ /* 0x000fe400078e08ff */
[----:B------:R-:W-:Y:S01]  /*42e0*/  ISETP.GE.AND P1, PT, R200, 0x2, PT ;  /* 0x00000002c800780c */ /* 0x000fe20003f26270 */
[----:B------:R-:W4:Y:S01]  /*42f0*/  LDSM.16.M88.4 R100, [R214+0x5800] ;  /* 0x00580000d664783b */ /* 0x000f220000000200 */
[----:B------:R-:W-:-:S02]  /*4300*/  LEA R209, R5, R212, 0x1 ;  /* 0x000000d405d17211 */ /* 0x000fc400078e08ff */
[----:B------:R-:W-:Y:S01]  /*4310*/  LOP3.LUT R208, R6, R37, RZ, 0xfc, !PT ;  /* 0x0000002506d07212 */ /* 0x000fe200078efcff */
[----:B------:R-:W4:Y:S04]  /*4320*/  LDSM.16.M88.4 R92, [R214+0x6000] ;  /* 0x00600000d65c783b */ /* 0x000f280000000200 */
[----:B------:R-:W4:Y:S04]  /*4330*/  LDSM.16.M88.4 R20, [R141+0x5000] ;  /* 0x005000008d14783b */ /* 0x000f280000000200 */
[----:B------:R-:W4:Y:S04]  /*4340*/  LDSM.16.M88.4 R40, [R141+0x4000] ;  /* 0x004000008d28783b */ /* 0x000f280000000200 */
[----:B------:R-:W4:Y:S01]  /*4350*/  LDSM.16.M88.4 R84, [R214+0x6800] ;  /* 0x00680000d654783b */ /* 0x000f220000000200 */
[C---:B-----5:R-:W-:Y:S03]  /*4360*/  HMMA.16816.F32.BF16 R56, R32.reuse, R52, RZ ;  /* 0x000000342038723c */ /* 0x060fe600000418ff */
[----:B------:R-:W5:Y:S04]  /*4370*/  LDSM.16.M88.4 R76, [R214+0x7000] ;  /* 0x00700000d64c783b */ /* 0x000f680000000200 */
[----:B------:R-:W5:Y:S01]  /*4380*/  LDSM.16.M88.4 R60, [R214+0x7800] ;  /* 0x00780000d63c783b */ /* 0x000f620000000200 */
[C---:B------:R-:W-:Y:S03]  /*4390*/  HMMA.16816.F32.BF16 R52, R32.reuse, R54, RZ ;  /* 0x000000362034723c */ /* 0x040fe600000418ff */
[----:B-12---:R-:W1:Y:S03]  /*43a0*/  LDSM.16.M88.4 R12, [R141+0x5800] ;  /* 0x005800008d0c783b */ /* 0x006e660000000200 */
[C---:B---3--:R-:W-:Y:S01]  /*43b0*/  HMMA.16816.F32.BF16 R48, R32.reuse, R44, RZ ;  /* 0x0000002c2030723c */ /* 0x048fe200000418ff */
[----:B----4-:R-:W2:Y:S04]  /*43c0*/  LDSM.16.M88.4 R8, [R141+0x6000] ;  /* 0x006000008d08783b */ /* 0x010ea80000000200 */
[----:B------:R-:W-:Y:S01]  /*43d0*/  LDSM.16.M88.4 R68, [R211] ;  /* 0x00000000d344783b */ /* 0x000fe20000000200 */
[C---:B------:R-:W-:Y:S03]  /*43e0*/  HMMA.16816.F32.BF16 R44, R32.reuse, R46, RZ ;  /* 0x0000002e202c723c */ /* 0x040fe600000418ff */
[----:B------:R-:W-:Y:S03]  /*43f0*/  LDSM.16.M88.4 R116, [R141+0x6800] ;  /* 0x006800008d74783b */ /* 0x000fe60000000200 */
[----:B------:R-:W-:Y:S01]  /*4400*/  HMMA.16816.F32.BF16 R16, R32, R28, RZ ;  /* 0x0000001c2010723c */ /* 0x000fe200000418ff */
[----:B------:R-:W-:Y:S04]  /*4410*/  LDSM.16.M88.4 R112, [R141+0x7000] ;  /* 0x007000008d70783b */ /* 0x000fe80000000200 */
[----:B------:R-:W-:Y:S01]  /*4420*/  LDSM.16.M88.4 R108, [R141+0x7800] ;  /* 0x007800008d6c783b */ /* 0x000fe20000000200 */
[C---:B------:R-:W-:Y:S03]  /*4430*/  HMMA.16816.F32.BF16 R56, R64.reuse, R24, R56 ;  /* 0x000000184038723c */ /* 0x040fe60000041838 */
[----:B------:R-:W-:Y:S03]  /*4440*/  LDSM.16.M88.4 R128, [R210] ;  /* 0x00000000d280783b */ /* 0x000fe60000000200 */
[----:B------:R-:W-:Y:S01]  /*4450*/  HMMA.16816.F32.BF16 R52, R64, R26, R52 ;  /* 0x0000001a4034723c */ /* 0x000fe20000041834 */
[----:B------:R-:W3:Y:S04]  /*4460*/  LDSM.16.M88.4 R24, [R207+0x4000] ;  /* 0x00400000cf18783b */ /* 0x000ee80000000200 */
[----:B------:R-:W-:Y:S01]  /*4470*/  LDSM.16.M88.4 R132, [R141+0x8000] ;  /* 0x008000008d84783b */ /* 0x000fe20000000200 */
[C---:B------:R-:W-:Y:S03]  /*4480*/  HMMA.16816.F32.BF16 R104, R32.reuse, R100, RZ ;  /* 0x000000642068723c */ /* 0x040fe600000418ff */
[----:B------:R-:W-:Y:S03]  /*4490*/  LDSM.16.M88.4 R120, [R209+0x2000] ;  /* 0x00200000d178783b */ /* 0x000fe60000000200 */
[C---:B------:R-:W-:Y:S01]  /*44a0*/  HMMA.16816.F32.BF16 R100, R32.reuse, R102, RZ ;  /* 0x000000662064723c */ /* 0x040fe200000418ff */
[----:B------:R-:W-:Y:S04]  /*44b0*/  LDSM.16.M88.4 R124, [R209+0x1800] ;  /* 0x00180000d17c783b */ /* 0x000fe80000000200 */
[----:B------:R-:W0:Y:S01]  /*44c0*/  LDGDEPBAR ;  /* 0x00000000000079af */ /* 0x000e220000000000 */
[C---:B------:R-:W-:Y:S06]  /*44d0*/  HMMA.16816.F32.BF16 R28, R32.reuse, R30, RZ ;  /* 0x0000001e201c723c */ /* 0x040fec00000418ff */
[C---:B------:R-:W-:Y:S06]  /*44e0*/  HMMA.16816.F32.BF16 R96, R32.reuse, R92, RZ ;  /* 0x0000005c2060723c */ /* 0x040fec00000418ff */
[----:B------:R-:W-:Y:S06]  /*44f0*/  HMMA.16816.F32.BF16 R92, R32, R94, RZ ;  /* 0x0000005e205c723c */ /* 0x000fec00000418ff */
[C---:B------:R-:W-:Y:S06]  /*4500*/  HMMA.16816.F32.BF16 R48, R64.reuse, R20, R48 ;  /* 0x000000144030723c */ /* 0x040fec0000041830 */
[C---:B------:R-:W-:Y:S01]  /*4510*/  HMMA.16816.F32.BF16 R44, R64.reuse, R22, R44 ;  /* 0x00000016402c723c */ /* 0x040fe2000004182c */
[----:B------:R-:W4:Y:S05]  /*4520*/  LDSM.16.M88.4 R20, [R207+0x4800] ;  /* 0x00480000cf14783b */ /* 0x000f2a0000000200 */
[----:B------:R-:W-:Y:S06]  /*4530*/  HMMA.16816.F32.BF16 R16, R64, R40, R16 ;  /* 0x000000284010723c */ /* 0x000fec0000041810 */
[C---:B------:R-:W-:Y:S06]  /*4540*/  HMMA.16816.F32.BF16 R88, R32.reuse, R84, RZ ;  /* 0x000000542058723c */ /* 0x040fec00000418ff */
[C---:B-----5:R-:W-:Y:S06]  /*4550*/  HMMA.16816.F32.BF16 R80, R32.reuse, R76, RZ ;  /* 0x0000004c2050723c */ /* 0x060fec00000418ff */
[C---:B------:R-:W-:Y:S06]  /*4560*/  HMMA.16816.F32.BF16 R84, R32.reuse, R86, RZ ;  /* 0x000000562054723c */ /* 0x040fec00000418ff */
[C---:B------:R-:W-:Y:S06]  /*4570*/  HMMA.16816.F32.BF16 R76, R32.reuse, R78, RZ ;  /* 0x0000004e204c723c */ /* 0x040fec00000418ff */
[C---:B------:R-:W-:Y:S06]  /*4580*/  HMMA.16816.F32.BF16 R72, R32.reuse, R60, RZ ;  /* 0x0000003c2048723c */ /* 0x040fec00000418ff */
[----:B------:R-:W-:Y:S01]  /*4590*/  HMMA.16816.F32.BF16 R32, R32, R62, RZ ;  /* 0x0000003e2020723c */ /* 0x000fe200000418ff */
[----:B------:R-:W5:Y:S05]  /*45a0*/  LDSM.16.M88.4 R60, [R209] ;  /* 0x00000000d13c783b */ /* 0x000f6a0000000200 */
[C---:B-1----:R-:W-:Y:S06]  /*45b0*/  HMMA.16816.F32.BF16 R104, R64.reuse, R12, R104 ;  /* 0x0000000c4068723c */ /* 0x042fec0000041868 */
[C---:B------:R-:W-:Y:S01]  /*45c0*/  HMMA.16816.F32.BF16 R100, R64.reuse, R14, R100 ;  /* 0x0000000e4064723c */ /* 0x040fe20000041864 */
[----:B------:R-:W1:Y:S05]  /*45d0*/  LDSM.16.M88.4 R12, [R207+0x5000] ;  /* 0x00500000cf0c783b */ /* 0x000e6a0000000200 */
[C---:B------:R-:W-:Y:S01]  /*45e0*/  HMMA.16816.F32.BF16 R28, R64.reuse, R42, R28 ;  /* 0x0000002a401c723c */ /* 0x040fe2000004181c */
[----:B------:R-:W1:Y:S05]  /*45f0*/  LDSM.16.M88.4 R40, [R207+0x6000] ;  /* 0x00600000cf28783b */ /* 0x000e6a0000000200 */
[C---:B--2---:R-:W-:Y:S06]  /*4600*/  HMMA.16816.F32.BF16 R96, R64.reuse, R8, R96 ;  /* 0x000000084060723c */ /* 0x044fec0000041860 */
[----:B------:R-:W-:Y:S01]  /*4610*/  HMMA.16816.F32.BF16 R92, R64, R10, R92 ;  /* 0x0000000a405c723c */ /* 0x000fe2000004185c */
[----:B------:R-:W2:Y:S05]  /*4620*/  LDSM.16.M88.4 R8, [R207+0x5800] ;  /* 0x00580000cf08783b */ /* 0x000eaa0000000200 */
[----:B---3--:R-:W-:Y:S06]  /*4630*/  HMMA.16816.F32.BF16 R16, R68, R24, R16 ;  /* 0x000000184410723c */ /* 0x008fec0000041810 */
        /* <DEDUP_REMOVED lines=8> */
[----:B------:R-:W-:Y:S04]  /*46c0*/  LDSM.16.M88.4 R64, [R215+0x2000] ;  /* 0x00200000d740783b */ /* 0x000fe80000000200 */
[----:B------:R-:W3:Y:S01]  /*46d0*/  LDSM.16.M88.4 R108, [R214+0x8000] ;  /* 0x00800000d66c783b */ /* 0x000ee20000000200 */
[C---:B------:R-:W-:Y:S03]  /*46e0*/  HMMA.16816.F32.BF16 R28, R68.reuse, R26, R28 ;  /* 0x0000001a441c723c */ /* 0x040fe6000004181c */
[----:B------:R-:W3:Y:S03]  /*46f0*/  LDSM.16.M88.4 R24, [R207+0x6800] ;  /* 0x00680000cf18783b */ /* 0x000ee60000000200 */
[C---:B----4-:R-:W-:Y:S06]  /*4700*/  HMMA.16816.F32.BF16 R56, R68.reuse, R20, R56 ;  /* 0x000000144438723c */ /* 0x050fec0000041838 */
[----:B------:R-:W-:Y:S01]  /*4710*/  HMMA.16816.F32.BF16 R52, R68, R22, R52 ;  /* 0x000000164434723c */ /* 0x000fe20000041834 */
[----:B------:R-:W4:Y:S05]  /*4720*/  LDSM.16.M88.4 R20, [R207+0x7000] ;  /* 0x00700000cf14783b */ /* 0x000f2a0000000200 */
[----:B-----5:R-:W-:Y:S06]  /*4730*/  HMMA.16816.F32.BF16 R16, R128, R60, R16 ;  /* 0x0000003c8010723c */ /* 0x020fec0000041810 */
        /* <DEDUP_REMOVED lines=8> */
[----:B------:R-:W2:Y:S05]  /*47c0*/  LDSM.16.M88.4 R8, [R209+0x1000] ;  /* 0x00100000d108783b */ /* 0x000eaa0000000200 */
[----:B---3--:R-:W-:Y:S06]  /*47d0*/  HMMA.16816.F32.BF16 R16, R64, R108, R16 ;  /* 0x0000006c4010723c */ /* 0x008fec0000041810 */
[----:B------:R-:W-:Y:S01]  /*47e0*/  HMMA.16816.F32.BF16 R28, R128, R62, R28 ;  /* 0x0000003e801c723c */ /* 0x000fe2000004181c */
[----:B------:R-:W3:Y:S05]  /*47f0*/  LDSM.16.M88.4 R60, [R214+0x8800] ;  /* 0x00880000d63c783b */ /* 0x000eea0000000200 */
[C---:B------:R-:W-:Y:S06]  /*4800*/  HMMA.16816.F32.BF16 R88, R68.reuse, R24, R88 ;  /* 0x000000184458723c */ /* 0x040fec0000041858 */
[C---:B------:R-:W-:Y:S01]  /*4810*/  HMMA.16816.F32.BF16 R84, R68.reuse, R26, R84 ;  /* 0x0000001a4454723c */ /* 0x040fe20000041854 */
[----:B------:R-:W-:Y:S05]  /*4820*/  LDSM.16.M88.4 R24, [R211+0x2000] ;  /* 0x00200000d318783b */ /* 0x000fea0000000200 */
[C---:B----4-:R-:W-:Y:S06]  /*4830*/  HMMA.16816.F32.BF16 R80, R68.reuse, R20, R80 ;  /* 0x000000144450723c */ /* 0x050fec0000041850 */
[----:B------:R-:W-:Y:S01]  /*4840*/  HMMA.16816.F32.BF16 R76, R68, R22, R76 ;  /* 0x00000016444c723c */ /* 0x000fe2000004184c */
[----:B------:R-:W4:Y:S05]  /*4850*/  LDSM.16.M88.4 R20, [R207+0x8000] ;  /* 0x00800000cf14783b */ /* 0x000f2a0000000200 */
[----:B-1----:R-:W-:Y:S06]  /*4860*/  HMMA.16816.F32.BF16 R56, R128, R12, R56 ;  /* 0x0000000c8038723c */ /* 0x002fec0000041838 */
[----:B-----5:R-:W-:Y:S06]  /*4870*/  HMMA.16816.F32.BF16 R16, R40, R132, R16 ;  /* 0x000000842810723c */ /* 0x020fec0000041810 */
[C---:B------:R-:W-:Y:S06]  /*4880*/  HMMA.16816.F32.BF16 R72, R68.reuse, R112, R72 ;  /* 0x000000704448723c */ /* 0x040fec0000041848 */
[----:B------:R-:W-:Y:S01]  /*4890*/  HMMA.16816.F32.BF16 R68, R68, R114, R32 ;  /* 0x000000724444723c */ /* 0x000fe20000041820 */
[----:B------:R-:W1:Y:S04]  /*48a0*/  LDSM.16.M88.4 R32, [R141+0x8800] ;  /* 0x008800008d20783b */ /* 0x000e680000000200 */
[----:B------:R-:W-:Y:S01]  /*48b0*/  LDSM.16.M88.4 R112, [R209+0x3000] ;  /* 0x00300000d170783b */ /* 0x000fe20000000200 */
[C---:B------:R-:W-:Y:S03]  /*48c0*/  HMMA.16816.F32.BF16 R52, R128.reuse, R14, R52 ;  /* 0x0000000e8034723c */ /* 0x040fe60000041834 */
[----:B------:R-:W-:Y:S03]  /*48d0*/  LDSM.16.M88.4 R12, [R210+0x2000] ;  /* 0x00200000d20c783b */ /* 0x000fe60000000200 */
[----:B--2---:R-:W-:Y:S06]  /*48e0*/  HMMA.16816.F32.BF16 R48, R128, R8, R48 ;  /* 0x000000088030723c */ /* 0x004fec0000041830 */
[----:B------:R-:W-:Y:S01]  /*48f0*/  HMMA.16816.F32.BF16 R28, R64, R110, R28 ;  /* 0x0000006e401c723c */ /* 0x000fe2000004181c */
[----:B------:R-:W2:Y:S05]  /*4900*/  LDSM.16.M88.4 R108, [R209+0x3800] ;  /* 0x00380000d16c783b */ /* 0x000eaa0000000200 */
[----:B------:R-:W-:Y:S01]  /*4910*/  HMMA.16816.F32.BF16 R44, R128, R10, R44 ;  /* 0x0000000a802c723c */ /* 0x000fe2000004182c */
[----:B------:R-:W5:Y:S05]  /*4920*/  LDSM.16.M88.4 R8, [R209+0x4000] ;  /* 0x00400000d108783b */ /* 0x000f6a0000000200 */
[----:B---3--:R-:W-:Y:S06]  /*4930*/  HMMA.16816.F32.BF16 R56, R64, R60, R56 ;  /* 0x0000003c4038723c */ /* 0x008fec0000041838 */
[----:B----4-:R-:W-:Y:S06]  /*4940*/  HMMA.16816.F32.BF16 R16, R24, R20, R16 ;  /* 0x000000141810723c */ /* 0x010fec0000041810 */
[C---:B------:R-:W-:Y:S06]  /*4950*/  HMMA.16816.F32.BF16 R96, R128.reuse, R120, R96 ;  /* 0x000000788060723c */ /* 0x040fec0000041860 */
[C---:B------:R-:W-:Y:S01]  /*4960*/  HMMA.16816.F32.BF16 R120, R128.reuse, R122, R92 ;  /* 0x0000007a8078723c */ /* 0x040fe2000004185c */
[----:B------:R-:W3:Y:S05]  /*4970*/  LDSM.16.M88.4 R92, [R207+0x8800] ;  /* 0x00880000cf5c783b */ /* 0x000eea0000000200 */
[C---:B------:R-:W-:Y:S06]  /*4980*/  HMMA.16816.F32.BF16 R104, R128.reuse, R124, R104 ;  /* 0x0000007c8068723c */ /* 0x040fec0000041868 */
[----:B------:R-:W-:Y:S01]  /*4990*/  HMMA.16816.F32.BF16 R100, R128, R126, R100 ;  /* 0x0000007e8064723c */ /* 0x000fe20000041864 */
[----:B------:R-:W4:Y:S05]  /*49a0*/  LDSM.16.M88.4 R124, [R214+0x9000] ;  /* 0x00900000d67c783b */ /* 0x000f2a0000000200 */
[C---:B------:R-:W-:Y:S06]  /*49b0*/  HMMA.16816.F32.BF16 R28, R40.reuse, R134, R28 ;  /* 0x00000086281c723c */ /* 0x040fec000004181c */
[----:B-1----:R-:W-:Y:S06]  /*49c0*/  HMMA.16816.F32.BF16 R56, R40, R32, R56 ;  /* 0x000000202838723c */ /* 0x002fec0000041838 */
[----:B--2---:R-:W-:Y:S06]  /*49d0*/  HMMA.16816.F32.BF16 R72, R128, R108, R72 ;  /* 0x0000006c8048723c */ /* 0x004fec0000041848 */
[----:B-----5:R-:W-:Y:S06]  /*49e0*/  HMMA.16816.F32.BF16 R16, R12, R8, R16 ;  /* 0x000000080c10723c */ /* 0x020fec0000041810 */
[----:B------:R-:W-:Y:S01]  /*49f0*/  HMMA.16816.F32.BF16 R68, R128, R110, R68 ;  /* 0x0000006e8044723c */ /* 0x000fe20000041844 */
[----:B------:R-:W1:Y:S05]  /*4a00*/  LDSM.16.M88.4 R108, [R214+0x9800] ;  /* 0x00980000d66c783b */ /* 0x000e6a0000000200 */
[C---:B------:R-:W-:Y:S01]  /*4a10*/  HMMA.16816.F32.BF16 R28, R24.reuse, R22, R28 ;  /* 0x00000016181c723c */ /* 0x040fe2000004181c */
[----:B------:R-:W2:Y:S05]  /*4a20*/  LDSM.16.M88.4 R20, [R141+0x9000] ;  /* 0x009000008d14783b */ /* 0x000eaa0000000200 */
[----:B---3--:R-:W-:Y:S06]  /*4a30*/  HMMA.16816.F32.BF16 R56, R24, R92, R56 ;  /* 0x0000005c1838723c */ /* 0x008fec0000041838 */
[----:B----4-:R-:W-:Y:S01]  /*4a40*/  HMMA.16816.F32.BF16 R48, R64, R124, R48 ;  /* 0x0000007c4030723c */ /* 0x010fe20000041830 */
[----:B------:R-:W-:Y:S01]  /*4a50*/  FMUL.FTZ R0, R16, UR10 ;  /* 0x0000000a10007c20 */ /* 0x000fe20008410000 */
[----:B------:R-:W-:Y:S01]  /*4a60*/  FMUL.FTZ R7, R17, UR10 ;  /* 0x0000000a11077c20 */ /* 0x000fe20008410000 */
[----:B------:R-:W-:Y:S01]  /*4a70*/  FMUL.FTZ R5, R18, UR10 ;  /* 0x0000000a12057c20 */ /* 0x000fe20008410000 */
[----:B------:R-:W-:-:S02]  /*4a80*/  FMUL.FTZ R92, R19, UR10 ;  /* 0x0000000a135c7c20 */ /* 0x000fc40008410000 */
[----:B------:R-:W-:Y:S01]  /*4a90*/  HMMA.16816.F32.BF16 R44, R64, R126, R44 ;  /* 0x0000007e402c723c */ /* 0x000fe2000004182c */
[----:B------:R-:W3:Y:S01]  /*4aa0*/  LDSM.16.M88.4 R16, [R141+0x9800] ;  /* 0x009800008d10783b */ /* 0x000ee20000000200 */
[----:B------:R-:W4:Y:S04]  /*4ab0*/  MUFU.TANH R0, R0 ;  /* 0x0000000000007308 */ /* 0x000f280000002400 */
[----:B------:R-:W-:Y:S01]  /*4ac0*/  HMMA.16816.F32.BF16 R28, R12, R10, R28 ;  /* 0x0000000a0c1c723c */ /* 0x000fe2000004181c */
[----:B------:R-:W5:Y:S03]  /*4ad0*/  LDSM.16.M88.4 R8, [R207+0x9000] ;  /* 0x00900000cf08783b */ /* 0x000f660000000200 */
[----:B------:R-:W2:Y:S02]  /*4ae0*/  MUFU.TANH R7, R7 ;  /* 0x0000000700077308 */ /* 0x000ea40000002400 */
[C---:B------:R-:W-:Y:S01]  /*4af0*/  HMMA.16816.F32.BF16 R52, R64.reuse, R62, R52 ;  /* 0x0000003e4034723c */ /* 0x040fe20000041834 */
[----:B------:R-:W-:Y:S05]  /*4b00*/  LDSM.16.M88.4 R60, [R209+0x4800] ;  /* 0x00480000d13c783b */ /* 0x000fea0000000200 */
[C---:B-1----:R-:W-:Y:S01]  /*4b10*/  HMMA.16816.F32.BF16 R104, R64.reuse, R108, R104 ;  /* 0x0000006c4068723c */ /* 0x042fe20000041868 */
[----:B------:R-:W1:Y:S05]  /*4b20*/  MUFU.TANH R5, R5 ;  /* 0x0000000500057308 */ /* 0x000e6a0000002400 */
[----:B------:R-:W-:Y:S03]  /*4b30*/  HMMA.16816.F32.BF16 R100, R64, R110, R100 ;  /* 0x0000006e4064723c */ /* 0x000fe60000041864 */
[----:B------:R-:W1:Y:S03]  /*4b40*/  MUFU.TANH R92, R92 ;  /* 0x0000005c005c7308 */ /* 0x000e660000002400 */
[----:B--2---:R-:W-:Y:S01]  /*4b50*/  HMMA.16816.F32.BF16 R48, R40, R20, R48 ;  /* 0x000000142830723c */ /* 0x004fe20000041830 */
[----:B------:R-:W-:Y:S01]  /*4b60*/  FMUL.FTZ R28, R28, UR10 ;  /* 0x0000000a1c1c7c20 */ /* 0x000fe20008410000 */
[----:B------:R-:W-:-:S04]  /*4b70*/  FMUL.FTZ R93, R30, UR10 ;  /* 0x0000000a1e5d7c20 */ /* 0x000fc80008410000 */
[C---:B------:R-:W-:Y:S01]  /*4b80*/  HMMA.16816.F32.BF16 R44, R40.reuse, R22, R44 ;  /* 0x00000016282c723c */ /* 0x040fe2000004182c */
[----:B------:R-:W2:Y:S01]  /*4b90*/  LDSM.16.M88.4 R20, [R214+0xa000] ;  /* 0x00a00000d614783b */ /* 0x000ea20000000200 */
[----:B------:R-:W1:Y:S04]  /*4ba0*/  MUFU.TANH R93, R93 ;  /* 0x0000005d005d7308 */ /* 0x000e680000002400 */
[C---:B---3--:R-:W-:Y:S06]  /*4bb0*/  HMMA.16816.F32.BF16 R104, R40.reuse, R16, R104 ;  /* 0x000000102868723c */ /* 0x048fec0000041868 */
[C---:B------:R-:W-:Y:S01]  /*4bc0*/  HMMA.16816.F32.BF16 R100, R40.reuse, R18, R100 ;  /* 0x000000122864723c */ /* 0x040fe20000041864 */
[----:B------:R-:W3:Y:S05]  /*4bd0*/  LDSM.16.M88.4 R16, [R214+0xa800] ;  /* 0x00a80000d610783b */ /* 0x000eea0000000200 */
[----:B------:R-:W-:Y:S01]  /*4be0*/  HMMA.16816.F32.BF16 R52, R40, R34, R52 ;  /* 0x000000222834723c */ /* 0x000fe20000041834 */
[----:B------:R-:W-:Y:S05]  /*4bf0*/  LDSM.16.M88.4 R32, [R209+0x5000] ;  /* 0x00500000d120783b */ /* 0x000fea0000000200 */
[C---:B-----5:R-:W-:Y:S06]  /*4c00*/  HMMA.16816.F32.BF16 R48, R24.reuse, R8, R48 ;  /* 0x000000081830723c */ /* 0x060fec0000041830 */
[----:B------:R-:W-:Y:S01]  /*4c10*/  HMMA.16816.F32.BF16 R44, R24, R10, R44 ;  /* 0x0000000a182c723c */ /* 0x000fe2000004182c */
[----:B------:R-:W5:Y:S05]  /*4c20*/  LDSM.16.M88.4 R8, [R141+0xa000] ;  /* 0x00a000008d08783b */ /* 0x000f6a0000000200 */
[C---:B------:R-:W-:Y:S06]  /*4c30*/  HMMA.16816.F32.BF16 R88, R128.reuse, R116, R88 ;  /* 0x000000748058723c */ /* 0x040fec0000041858 */
[----:B------:R-:W-:Y:S06]  /*4c40*/  HMMA.16816.F32.BF16 R84, R128, R118, R84 ;  /* 0x000000768054723c */ /* 0x000fec0000041854 */
[C---:B--2---:R-:W-:Y:S06]  /*4c50*/  HMMA.16816.F32.BF16 R96, R64.reuse, R20, R96 ;  /* 0x000000144060723c */ /* 0x044fec0000041860 */
[----:B------:R-:W-:Y:S01]  /*4c60*/  HMMA.16816.F32.BF16 R120, R64, R22, R120 ;  /* 0x000000164078723c */ /* 0x000fe20000041878 */
[----:B------:R-:W2:Y:S05]  /*4c70*/  LDSM.16.M88.4 R20, [R141+0xa800] ;  /* 0x00a800008d14783b */ /* 0x000eaa0000000200 */
[----:B------:R-:W-:Y:S01]  /*4c80*/  HMMA.16816.F32.BF16 R56, R12, R60, R56 ;  /* 0x0000003c0c38723c */ /* 0x000fe20000041838 */
[----:B------:R4:W1:Y:S05]  /*4c90*/  MUFU.TANH R60, R28 ;  /* 0x0000001c003c7308 */ /* 0x00086a0000002400 */
[----:B------:R-:W-:Y:S01]  /*4ca0*/  HMMA.16816.F32.BF16 R52, R24, R94, R52 ;  /* 0x0000005e1834723c */ /* 0x000fe20000041834 */
[----:B------:R-:W-:-:S05]  /*4cb0*/  FMUL.FTZ R61, R29, UR10 ;  /* 0x0000000a1d3d7c20 */ /* 0x000fca0008410000 */
[C---:B---3--:R-:W-:Y:S01]  /*4cc0*/  HMMA.16816.F32.BF16 R88, R64.reuse, R16, R88 ;  /* 0x000000104058723c */ /* 0x048fe20000041858 */
[----:B------:R-:W-:Y:S01]  /*4cd0*/  FMUL.FTZ R94, R31, UR10 ;  /* 0x0000000a1f5e7c20 */ /* 0x000fe20008410000 */
[----:B------:R-:W3:Y:S01]  /*4ce0*/  MUFU.TANH R61, R61 ;  /* 0x0000003d003d7308 */ /* 0x000ee20000002400 */
[----:B----4-:R-:W4:Y:S03]  /*4cf0*/  LDSM.16.M88.4 R28, [R207+0x9800] ;  /* 0x00980000cf1c783b */ /* 0x010f260000000200 */
[----:B------:R-:W-:Y:S01]  /*4d00*/  HMMA.16816.F32.BF16 R84, R64, R18, R84 ;  /* 0x000000124054723c */ /* 0x000fe20000041854 */
[----:B------:R-:W-:Y:S03]  /*4d10*/  LDSM.16.M88.4 R16, [R141+0xb000] ;  /* 0x00b000008d10783b */ /* 0x000fe60000000200 */
[----:B------:R-:W1:Y:S02]  /*4d20*/  MUFU.TANH R94, R94 ;  /* 0x0000005e005e7308 */ /* 0x000e640000002400 */
[----:B------:R-:W-:Y:S01]  /*4d30*/  FMUL.FTZ R56, R56, UR10 ;  /* 0x0000000a38387c20 */ /* 0x000fe20008410000 */
[----:B-----5:R-:W-:Y:S01]  /*4d40*/  HMMA.16816.F32.BF16 R96, R40, R8, R96 ;  /* 0x000000082860723c */ /* 0x020fe20000041860 */
[----:B------:R-:W-:Y:S01]  /*4d50*/  FMUL.FTZ R57, R57, UR10 ;  /* 0x0000000a39397c20 */ /* 0x000fe20008410000 */
[----:B------:R-:W-:Y:S01]  /*4d60*/  FMUL.FTZ R95, R58, UR10 ;  /* 0x0000000a3a5f7c20 */ /* 0x000fe20008410000 */
[----:B------:R-:W-:-:S03]  /*4d70*/  FMUL.FTZ R108, R59, UR10 ;  /* 0x0000000a3b6c7c20 */ /* 0x000fc60008410000 */
[----:B------:R-:W-:Y:S01]  /*4d80*/  HMMA.16816.F32.BF16 R120, R40, R10, R120 ;  /* 0x0000000a2878723c */ /* 0x000fe20000041878 */
[----:B------:R-:W5:Y:S01]  /*4d90*/  LDSM.16.M88.4 R8, [R214+0xb000] ;  /* 0x00b00000d608783b */ /* 0x000f620000000200 */
[----:B------:R-:W1:Y:S04]  /*4da0*/  MUFU.TANH R95, R95 ;  /* 0x0000005f005f7308 */ /* 0x000e680000002400 */
[C---:B------:R-:W-:Y:S04]  /*4db0*/  HMMA.16816.F32.BF16 R48, R12.reuse, R32, R48 ;  /* 0x000000200c30723c */ /* 0x040fe80000041830 */
[----:B------:R-:W1:Y:S02]  /*4dc0*/  MUFU.TANH R108, R108 ;  /* 0x0000006c006c7308 */ /* 0x000e640000002400 */
[C---:B------:R-:W-:Y:S01]  /*4dd0*/  HMMA.16816.F32.BF16 R44, R12.reuse, R34, R44 ;  /* 0x000000220c2c723c */ /* 0x040fe2000004182c */
[----:B------:R-:W3:Y:S05]  /*4de0*/  LDSM.16.M88.4 R32, [R207+0xa000] ;  /* 0x00a00000cf20783b */ /* 0x000eea0000000200 */
[----:B------:R-:W-:Y:S01]  /*4df0*/  HMMA.16816.F32.BF16 R52, R12, R62, R52 ;  /* 0x0000003e0c34723c */ /* 0x000fe20000041834 */
[----:B------:R-:W1:Y:S05]  /*4e00*/  MUFU.TANH R62, R56 ;  /* 0x00000038003e7308 */ /* 0x000e6a0000002400 */
[C---:B------:R-:W-:Y:S03]  /*4e10*/  HMMA.16816.F32.BF16 R80, R128.reuse, R112, R80 ;  /* 0x000000708050723c */ /* 0x040fe60000041850 */
[----:B------:R4:W1:Y:S03]  /*4e20*/  MUFU.TANH R63, R57 ;  /* 0x00000039003f7308 */ /* 0x0008660000002400 */
[----:B------:R-:W-:Y:S01]  /*4e30*/  HMMA.16816.F32.BF16 R76, R128, R114, R76 ;  /* 0x00000072804c723c */ /* 0x000fe2000004184c */
[----:B------:R-:W-:Y:S01]  /*4e40*/  FMUL.FTZ R48, R48, UR10 ;  /* 0x0000000a30307c20 */ /* 0x000fe20008410000 */
[----:B------:R-:W-:Y:S01]  /*4e50*/  FMUL.FTZ R49, R49, UR10 ;  /* 0x0000000a31317c20 */ /* 0x000fe20008410000 */
[----:B------:R-:W-:Y:S01]  /*4e60*/  FMUL.FTZ R50, R50, UR10 ;  /* 0x0000000a32327c20 */ /* 0x000fe20008410000 */
[----:B------:R-:W-:-:S02]  /*4e70*/  FMUL.FTZ R51, R51, UR10 ;  /* 0x0000000a33337c20 */ /* 0x000fc40008410000 */
[C---:B--2---:R-:W-:Y:S01]  /*4e80*/  HMMA.16816.F32.BF16 R88, R40.reuse, R20, R88 ;  /* 0x000000142858723c */ /* 0x044fe20000041858 */
[----:B------:R-:W-:Y:S01]  /*4e90*/  FMUL.FTZ R44, R44, UR10 ;  /* 0x0000000a2c2c7c20 */ /* 0x000fe20008410000 */
[----:B------:R-:W-:Y:S01]  /*4ea0*/  FMUL.FTZ R246, R46, UR10 ;  /* 0x0000000a2ef67c20 */ /* 0x000fe20008410000 */
[----:B------:R-:W-:Y:S01]  /*4eb0*/  FMUL.FTZ R109, R47, UR10 ;  /* 0x0000000a2f6d7c20 */ /* 0x000fe20008410000 */
[----:B------:R-:W2:Y:S02]  /*4ec0*/  MUFU.TANH R48, R48 ;  /* 0x0000003000307308 */ /* 0x000ea40000002400 */
[----:B------:R-:W-:Y:S01]  /*4ed0*/  HMMA.16816.F32.BF16 R84, R40, R22, R84 ;  /* 0x000000162854723c */ /* 0x000fe20000041854 */
[----:B------:R-:W1:Y:S01]  /*4ee0*/  LDSM.16.M88.4 R20, [R214+0xb800] ;  /* 0x00b80000d614783b */ /* 0x000e620000000200 */
[----:B------:R-:W-:Y:S01]  /*4ef0*/  FMUL.FTZ R52, R52, UR10 ;  /* 0x0000000a34347c20 */ /* 0x000fe20008410000 */
[----:B------:R-:W-:Y:S01]  /*4f00*/  FMUL.FTZ R53, R53, UR10 ;  /* 0x0000000a35357c20 */ /* 0x000fe20008410000 */
[----:B------:R-:W-:Y:S01]  /*4f10*/  FMUL.FTZ R54, R54, UR10 ;  /* 0x0000000a36367c20 */ /* 0x000fe20008410000 */
[----:B----4-:R-:W4:Y:S01]  /*4f20*/  LDSM.16.M88.4 R56, [R209+0x5800] ;  /* 0x00580000d138783b */ /* 0x010f220000000200 */
[C---:B------:R-:W-:Y:S01]  /*4f30*/  HMMA.16816.F32.BF16 R104, R24.reuse, R28, R104 ;  /* 0x0000001c1868723c */ /* 0x040fe20000041868 */
[----:B------:R-:W-:Y:S01]  /*4f40*/  FMUL.FTZ R55, R55, UR10 ;  /* 0x0000000a37377c20 */ /* 0x000fe20008410000 */
[----:B------:R-:W1:Y:S04]  /*4f50*/  MUFU.TANH R52, R52 ;  /* 0x0000003400347308 */ /* 0x000e680000002400 */
[----:B------:R-:W-:Y:S01]  /*4f60*/  HMMA.16816.F32.BF16 R100, R24, R30, R100 ;  /* 0x0000001e1864723c */ /* 0x000fe20000041864 */
[----:B------:R-:W2:Y:S03]  /*4f70*/  LDSM.16.M88.4 R28, [R209+0x6000] ;  /* 0x00600000d11c783b */ /* 0x000ea60000000200 */
[----:B------:R-:W1:Y:S02]  /*4f80*/  MUFU.TANH R53, R53 ;  /* 0x0000003500357308 */ /* 0x000e640000002400 */
[C---:B-----5:R-:W-:Y:S06]  /*4f90*/  HMMA.16816.F32.BF16 R80, R64.reuse, R8, R80 ;  /* 0x000000084050723c */ /* 0x060fec0000041850 */
[----:B------:R-:W-:Y:S01]  /*4fa0*/  HMMA.16816.F32.BF16 R76, R64, R10, R76 ;  /* 0x0000000a404c723c */ /* 0x000fe2000004184c */
[----:B------:R-:W5:Y:S01]  /*4fb0*/  LDSM.16.M88.4 R8, [R141+0xb800] ;  /* 0x00b800008d08783b */ /* 0x000f620000000200 */
[----:B------:R-:W2:Y:S04]  /*4fc0*/  MUFU.TANH R54, R54 ;  /* 0x0000003600367308 */ /* 0x000ea80000002400 */
[C---:B---3--:R-:W-:Y:S04]  /*4fd0*/  HMMA.16816.F32.BF16 R96, R24.reuse, R32, R96 ;  /* 0x000000201860723c */ /* 0x048fe80000041860 */
[----:B------:R-:W3:Y:S02]  /*4fe0*/  MUFU.TANH R55, R55 ;  /* 0x0000003700377308 */ /* 0x000ee40000002400 */
[----:B------:R-:W-:Y:S01]  /*4ff0*/  HMMA.16816.F32.BF16 R120, R24, R34, R120 ;  /* 0x000000221878723c */ /* 0x000fe20000041878 */
[----:B------:R-:W-:Y:S05]  /*5000*/  LDSM.16.M88.4 R32, [R209+0x6800] ;  /* 0x00680000d120783b */ /* 0x000fea0000000200 */
[----:B-1----:R-:W-:Y:S01]  /*5010*/  HMMA.16816.F32.BF16 R72, R64, R20, R72 ;  /* 0x000000144048723c */ /* 0x002fe20000041848 */
[----:B------:R-:W1:Y:S05]  /*5020*/  MUFU.TANH R49, R49 ;  /* 0x0000003100317308 */ /* 0x000e6a0000002400 */
[----:B----4-:R-:W-:Y:S03]  /*5030*/  HMMA.16816.F32.BF16 R104, R12, R56, R104 ;  /* 0x000000380c68723c */ /* 0x010fe60000041868 */
[----:B------:R4:W1:Y:S03]  /*5040*/  MUFU.TANH R56, R44 ;  /* 0x0000002c00387308 */ /* 0x0008660000002400 */
[----:B------:R-:W-:Y:S01]  /*5050*/  HMMA.16816.F32.BF16 R68, R64, R22, R68 ;  /* 0x000000164044723c */ /* 0x000fe20000041844 */
[----:B------:R-:W-:Y:S01]  /*5060*/  FMUL.FTZ R57, R45, UR10 ;  /* 0x0000000a2d397c20 */ /* 0x000fe20008410000 */
[----:B------:R-:W-:Y:S03]  /*5070*/  LDSM.16.M88.4 R20, [R209+0x7800] ;  /* 0x00780000d114783b */ /* 0x000fe60000000200 */
[----:B------:R-:W1:Y:S01]  /*5080*/  MUFU.TANH R50, R50 ;  /* 0x0000003200327308 */ /* 0x000e620000002400 */
[C---:B------:R-:W-:Y:S06]  /*5090*/  HMMA.16816.F32.BF16 R80, R40.reuse, R16, R80 ;  /* 0x000000102850723c */ /* 0x040fec0000041850 */
[----:B------:R-:W-:Y:S01]  /*50a0*/  HMMA.16816.F32.BF16 R76, R40, R18, R76 ;  /* 0x00000012284c723c */ /* 0x000fe2000004184c */
[----:B------:R-:W3:Y:S01]  /*50b0*/  LDSM.16.M88.4 R16, [R207+0xb800] ;  /* 0x00b80000cf10783b */ /* 0x000ee20000000200 */
[----:B------:R-:W1:Y:S03]  /*50c0*/  MUFU.TANH R51, R51 ;  /* 0x0000003300337308 */ /* 0x000e660000002400 */
[----:B----4-:R-:W4:Y:S01]  /*50d0*/  LDSM.16.M88.4 R44, [R207+0xa800] ;  /* 0x00a80000cf2c783b */ /* 0x010f220000000200 */
[C---:B--2---:R-:W-:Y:S01]  /*50e0*/  HMMA.16816.F32.BF16 R96, R12.reuse, R28, R96 ;  /* 0x0000001c0c60723c */ /* 0x044fe20000041860 */
[----:B------:R-:W-:Y:S01]  /*50f0*/  FMUL.FTZ R105, R105, UR10 ;  /* 0x0000000a69697c20 */ /* 0x000fe20008410000 */
[----:B------:R-:W-:Y:S01]  /*5100*/  FMUL.FTZ R106, R106, UR10 ;  /* 0x0000000a6a6a7c20 */ /* 0x000fe20008410000 */
[----:B------:R-:W-:Y:S01]  /*5110*/  FMUL.FTZ R107, R107, UR10 ;  /* 0x0000000a6b6b7c20 */ /* 0x000fe20008410000 */
[----:B------:R-:W2:Y:S02]  /*5120*/  MUFU.TANH R57, R57 ;  /* 0x0000003900397308 */ /* 0x000ea40000002400 */
[----:B------:R-:W-:Y:S01]  /*5130*/  HMMA.16816.F32.BF16 R120, R12, R30, R120 ;  /* 0x0000001e0c78723c */ /* 0x000fe20000041878 */
[----:B------:R-:W1:Y:S05]  /*5140*/  LDSM.16.M88.4 R28, [R207+0xb000] ;  /* 0x00b00000cf1c783b */ /* 0x000e6a0000000200 */
[C---:B-----5:R-:W-:Y:S01]  /*5150*/  HMMA.16816.F32.BF16 R72, R40.reuse, R8, R72 ;  /* 0x000000082848723c */ /* 0x060fe20000041848 */
[----:B------:R-:W1:Y:S05]  /*5160*/  MUFU.TANH R246, R246 ;  /* 0x000000f600f67308 */ /* 0x000e6a0000002400 */
[----:B------:R-:W-:Y:S01]  /*5170*/  HMMA.16816.F32.BF16 R68, R40, R10, R68 ;  /* 0x0000000a2844723c */ /* 0x000fe20000041844 */
[----:B------:R-:W-:-:S02]  /*5180*/  LOP3.LUT R8, R140, 0xffffffe0, RZ, 0xc0, !PT ;  /* 0xffffffe08c087812 */ /* 0x000fc400078ec0ff */
[----:B------:R-:W1:Y:S01]  /*5190*/  MUFU.TANH R109, R109 ;  /* 0x0000006d006d7308 */ /* 0x000e620000002400 */
[----:B------:R-:W-:Y:S02]  /*51a0*/  SHF.R.S32.HI R9, RZ, 0x1f, R138 ;  /* 0x0000001fff097819 */ /* 0x000fe4000001148a */
[----:B------:R-:W-:Y:S01]  /*51b0*/  HMMA.16816.F32.BF16 R100, R12, R58, R100 ;  /* 0x0000003a0c64723c */ /* 0x000fe20000041864 */
[----:B------:R-:W-:Y:S01]  /*51c0*/  IADD3 R8, -R8, R137, RZ ;  /* 0x0000008908087210 */ /* 0x000fe20007ffe1ff */
[----:B------:R-:W-:Y:S01]  /*51d0*/  FMUL.FTZ R96, R96, UR10 ;  /* 0x0000000a60607c20 */ /* 0x000fe20008410000 */
[----:B------:R-:W-:Y:S01]  /*51e0*/  FMUL.FTZ R97, R97, UR10 ;  /* 0x0000000a61617c20 */ /* 0x000fe20008410000 */
[----:B------:R-:W-:Y:S01]  /*51f0*/  FMUL.FTZ R98, R98, UR10 ;  /* 0x0000000a62627c20 */ /* 0x000fe20008410000 */
[----:B------:R-:W-:Y:S01]  /*5200*/  SHF.R.S32.HI R233, RZ, 0x1f, R8 ;  /* 0x0000001fffe97819 */ /* 0x000fe20000011408 */
[----:B------:R-:W-:Y:S01]  /*5210*/  FMUL.FTZ R99, R99, UR10 ;  /* 0x0000000a63637c20 */ /* 0x000fe20008410000 */
[----:B------:R-:W-:Y:S01]  /*5220*/  FMUL.FTZ R58, R104, UR10 ;  /* 0x0000000a683a7c20 */ /* 0x000fe20008410000 */
[----:B------:R-:W-:Y:S01]  /*5230*/  FMUL.FTZ R120, R120, UR10 ;  /* 0x0000000a78787c20 */ /* 0x000fe20008410000 */
[----:B------:R-:W-:Y:S01]  /*5240*/  LEA.HI R233, R233, R8, RZ, 0x2 ;  /* 0x00000008e9e97211 */ /* 0x000fe200078f10ff */
[----:B------:R-:W-:Y:S01]  /*5250*/  FMUL.FTZ R121, R121, UR10 ;  /* 0x0000000a79797c20 */ /* 0x000fe20008410000 */
[----:B------:R-:W-:Y:S01]  /*5260*/  FMUL.FTZ R122, R122, UR10 ;  /* 0x0000000a7a7a7c20 */ /* 0x000fe20008410000 */
[----:B---3--:R-:W-:Y:S01]  /*5270*/  HMMA.16816.F32.BF16 R72, R24, R16, R72 ;  /* 0x000000101848723c */ /* 0x008fe20000041848 */
[----:B------:R-:W-:Y:S01]  /*5280*/  FMUL.FTZ R123, R123, UR10 ;  /* 0x0000000a7b7b7c20 */ /* 0x000fe20008410000 */
[----:B------:R-:W-:Y:S01]  /*5290*/  LEA R8, R138, R142, 0x4 ;  /* 0x0000008e8a087211 */ /* 0x000fe200078e20ff */
[----:B------:R-:W3:Y:S01]  /*52a0*/  MUFU.TANH R58, R58 ;  /* 0x0000003a003a7308 */ /* 0x000ee20000002400 */
[----:B------:R-:W-:-:S02]  /*52b0*/  SHF.R.S32.HI R233, RZ, 0x2, R233 ;  /* 0x00000002ffe97819 */ /* 0x000fc400000114e9 */
[C---:B----4-:R-:W-:Y:S01]  /*52c0*/  HMMA.16816.F32.BF16 R88, R24.reuse, R44, R88 ;  /* 0x0000002c1858723c */ /* 0x050fe20000041858 */
[----:B------:R-:W-:Y:S02]  /*52d0*/  LEA.HI R9, R9, R138, RZ, 0x2 ;  /* 0x0000008a09097211 */ /* 0x000fe400078f10ff */
[----:B------:R-:W-:Y:S02]  /*52e0*/  IADD3 R8, R8, 0x1, R233 ;  /* 0x0000000108087810 */ /* 0x000fe40007ffe0e9 */
[----:B------:R4:W2:Y:S01]  /*52f0*/  MUFU.TANH R244, R105 ;  /* 0x0000006900f47308 */ /* 0x0008a20000002400 */
[C---:B------:R-:W-:Y:S01]  /*5300*/  HMMA.16816.F32.BF16 R84, R24.reuse, R46, R84 ;  /* 0x0000002e1854723c */ /* 0x040fe20000041854 */
[----:B------:R-:W5:Y:S01]  /*5310*/  LDSM.16.M88.4 R44, [R209+0x7000] ;  /* 0x00700000d12c783b */ /* 0x000f620000000200 */
[----:B------:R-:W-:Y:S01]  /*5320*/  FMUL.FTZ R59, R100, UR10 ;  /* 0x0000000a643b7c20 */ /* 0x000fe20008410000 */
[----:B------:R-:W-:Y:S01]  /*5330*/  FMUL.FTZ R101, R101, UR10 ;  /* 0x0000000a65657c20 */ /* 0x000fe20008410000 */
[----:B------:R-:W-:Y:S01]  /*5340*/  FMUL.FTZ R102, R102, UR10 ;  /* 0x0000000a66667c20 */ /* 0x000fe20008410000 */
[----:B------:R-:W-:Y:S01]  /*5350*/  FMUL.FTZ R103, R103, UR10 ;  /* 0x0000000a67677c20 */ /* 0x000fe20008410000 */
[----:B------:R-:W-:Y:S01]  /*5360*/  HMMA.16816.F32.BF16 R68, R24, R18, R68 ;  /* 0x000000121844723c */ /* 0x000fe20000041844 */
[----:B------:R4:W2:Y:S01]  /*5370*/  MUFU.TANH R240, R106 ;  /* 0x0000006a00f07308 */ /* 0x0008a20000002400 */
[----:B------:R-:W-:Y:S01]  /*5380*/  IADD3 R8, R136, R8, -R225 ;  /* 0x0000000888087210 */ /* 0x000fe20007ffe8e1 */
[----:B------:R-:W-:-:S04]  /*5390*/  DEPBAR.LE SB0, 0x0 ;  /* 0x000080000000791a */ /* 0x000fc80000000000 */
[C---:B-1----:R-:W-:Y:S01]  /*53a0*/  HMMA.16816.F32.BF16 R80, R24.reuse, R28, R80 ;  /* 0x0000001c1850723c */ /* 0x042fe20000041850 */
[----:B------:R-:W-:Y:S01]  /*53b0*/  LOP3.LUT R9, R9, 0xfffffffc, RZ, 0xc0, !PT ;  /* 0xfffffffc09097812 */ /* 0x000fe200078ec0ff */
[----:B------:R4:W1:Y:S01]  /*53c0*/  MUFU.TANH R150, R107 ;  /* 0x0000006b00967308 */ /* 0x0008620000002400 */
[----:B------:R-:W-:Y:S02]  /*53d0*/  IADD3 R139, R8, R139, RZ ;  /* 0x0000008b088b7210 */ /* 0x000fe40007ffe0ff */
[----:B------:R-:W-:Y:S01]  /*53e0*/  IADD3 R232, R138, -R9, RZ ;  /* 0x800000098ae87210 */ /* 0x000fe20007ffe0ff */
[----:B------:R-:W-:Y:S01]  /*53f0*/  HMMA.16816.F32.BF16 R76, R24, R30, R76 ;  /* 0x0000001e184c723c */ /* 0x000fe2000004184c */
[C---:B------:R-:W-:Y:S02]  /*5400*/  VIMNMX R199, R139.reuse, R136, PT ;  /* 0x000000888bc77248 */ /* 0x040fe40003fe0100 */
[----:B------:R-:W-:Y:S01]  /*5410*/  VIADDMNMX R198, R139, 0x8, R136, PT ;  /* 0x000000088bc67846 */ /* 0x000fe20003800188 */
[----:B------:R-:W1:Y:S02]  /*5420*/  MUFU.TANH R59, R59 ;  /* 0x0000003b003b7308 */ /* 0x000e640000002400 */
[C---:B------:R-:W-:Y:S06]  /*5430*/  HMMA.16816.F32.BF16 R88, R12.reuse, R32, R88 ;  /* 0x000000200c58723c */ /* 0x040fec0000041858 */
[C---:B------:R-:W-:Y:S01]  /*5440*/  HMMA.16816.F32.BF16 R84, R12.reuse, R34, R84 ;  /* 0x000000220c54723c */ /* 0x040fe20000041854 */
[----:B------:R4:W1:Y:S05]  /*5450*/  MUFU.TANH R242, R101 ;  /* 0x0000006500f27308 */ /* 0x00086a0000002400 */
[C---:B------:R-:W-:Y:S03]  /*5460*/  HMMA.16816.F32.BF16 R72, R12.reuse, R20, R72 ;  /* 0x000000140c48723c */ /* 0x040fe60000041848 */
[----:B------:R4:W1:Y:S03]  /*5470*/  MUFU.TANH R238, R102 ;  /* 0x0000006600ee7308 */ /* 0x0008660000002400 */
[----:B------:R-:W-:Y:S01]  /*5480*/  HMMA.16816.F32.BF16 R68, R12, R22, R68 ;  /* 0x000000160c44723c */ /* 0x000fe20000041844 */
[----:B------:R-:W-:-:S04]  /*5490*/  SHF.L.U32 R21, R137, 0x1, RZ ;  /* 0x0000000189157819 */ /* 0x000fc800000006ff */
[----:B------:R4:W1:Y:S01]  /*54a0*/  MUFU.TANH R152, R103 ;  /* 0x0000006700987308 */ /* 0x0008620000002400 */
[C---:B-----5:R-:W-:Y:S01]  /*54b0*/  HMMA.16816.F32.BF16 R80, R12.reuse, R44, R80 ;  /* 0x0000002c0c50723c */ /* 0x060fe20000041850 */
[----:B------:R-:W-:Y:S01]  /*54c0*/  FMUL.FTZ R34, R89, UR10 ;  /* 0x0000000a59227c20 */ /* 0x000fe20008410000 */
[----:B------:R-:W-:Y:S01]  /*54d0*/  FMUL.FTZ R88, R88, UR10 ;  /* 0x0000000a58587c20 */ /* 0x000fe20008410000 */
[----:B------:R-:W-:Y:S01]  /*54e0*/  FMUL.FTZ R90, R90, UR10 ;  /* 0x0000000a5a5a7c20 */ /* 0x000fe20008410000 */
[----:B------:R-:W-:Y:S01]  /*54f0*/  FMUL.FTZ R91, R91, UR10 ;  /* 0x0000000a5b5b7c20 */ /* 0x000fe20008410000 */
[----:B------:R-:W-:Y:S01]  /*5500*/  LOP3.LUT R21, R21, 0x6, RZ, 0xc0, !PT ;  /* 0x0000000615157812 */ /* 0x000fe200078ec0ff */
[----:B------:R-:W-:Y:S01]  /*5510*/  HMMA.16816.F32.BF16 R76, R12, R46, R76 ;  /* 0x0000002e0c4c723c */ /* 0x000fe2000004184c */
[----:B------:R-:W-:Y:S01]  /*5520*/  FMUL.FTZ R32, R84, UR10 ;  /* 0x0000000a54207c20 */ /* 0x000fe20008410000 */
[----:B------:R-:W-:Y:S01]  /*5530*/  FMUL.FTZ R85, R85, UR10 ;  /* 0x0000000a55557c20 */ /* 0x000fe20008410000 */
[----:B------:R-:W-:Y:S01]  /*5540*/  FMUL.FTZ R86, R86, UR10 ;  /* 0x0000000a56567c20 */ /* 0x000fe20008410000 */
[----:B------:R-:W-:Y:S01]  /*5550*/  FMUL.FTZ R87, R87, UR10 ;  /* 0x0000000a57577c20 */ /* 0x000fe20008410000 */
[----:B------:R4:W1:Y:S01]  /*5560*/  MUFU.TANH R236, R96 ;  /* 0x0000006000ec7308 */ /* 0x0008620000002400 */
[----:B------:R-:W-:Y:S01]  /*5570*/  FMUL.FTZ R17, R74, UR10 ;  /* 0x0000000a4a117c20 */ /* 0x000fe20008410000 */
[----:B------:R-:W-:Y:S01]  /*5580*/  FMUL.FTZ R16, R75, UR10 ;  /* 0x0000000a4b107c20 */ /* 0x000fe20008410000 */
[----:B------:R-:W-:Y:S01]  /*5590*/  FMUL.FTZ R72, R72, UR10 ;  /* 0x0000000a48487c20 */ /* 0x000fe20008410000 */
[----:B------:R-:W-:-:S03]  /*55a0*/  FMUL.FTZ R73, R73, UR10 ;  /* 0x0000000a49497c20 */ /* 0x000fc60008410000 */
[----:B------:R-:W-:Y:S01]  /*55b0*/  FMUL.FTZ R18, R68, UR10 ;  /* 0x0000000a44127c20 */ /* 0x000fe20008410000 */
[----:B------:R-:W-:Y:S01]  /*55c0*/  FMUL.FTZ R69, R69, UR10 ;  /* 0x0000000a45457c20 */ /* 0x000fe20008410000 */
[----:B------:R-:W-:Y:S01]  /*55d0*/  FMUL.FTZ R70, R70, UR10 ;  /* 0x0000000a46467c20 */ /* 0x000fe20008410000 */
[----:B------:R-:W-:Y:S01]  /*55e0*/  FMUL.FTZ R71, R71, UR10 ;  /* 0x0000000a47477c20 */ /* 0x000fe20008410000 */
[----:B------:R4:W1:Y:S02]  /*55f0*/  MUFU.TANH R168, R97 ;  /* 0x0000006100a87308 */ /* 0x0008640000002400 */
        /* <DEDUP_REMOVED lines=8> */
[----:B------:R4:W1:Y:S08]  /*5680*/  MUFU.TANH R202, R98 ;  /* 0x0000006200ca7308 */ /* 0x0008700000002400 */
[----:B------:R4:W1:Y:S08]  /*5690*/  MUFU.TANH R172, R99 ;  /* 0x0000006300ac7308 */ /* 0x0008700000002400 */
[----:B------:R4:W1:Y:S08]  /*56a0*/  MUFU.TANH R234, R120 ;  /* 0x0000007800ea7308 */ /* 0x0008700000002400 */
[----:B------:R4:W1:Y:S08]  /*56b0*/  MUFU.TANH R170, R121 ;  /* 0x0000007900aa7308 */ /* 0x0008700000002400 */
[----:B------:R4:W1:Y:S08]  /*56c0*/  MUFU.TANH R190, R122 ;  /* 0x0000007a00be7308 */ /* 0x0008700000002400 */
[----:B------:R4:W1:Y:S08]  /*56d0*/  MUFU.TANH R174, R123 ;  /* 0x0000007b00ae7308 */ /* 0x0008700000002400 */
[----:B------:R4:W1:Y:S08]  /*56e0*/  MUFU.TANH R186, R88 ;  /* 0x0000005800ba7308 */ /* 0x0008700000002400 */
[----:B------:R-:W1:Y:S08]  /*56f0*/  MUFU.TANH R34, R34 ;  /* 0x0000002200227308 */ /* 0x000e700000002400 */
[----:B------:R4:W1:Y:S08]  /*5700*/  MUFU.TANH R184, R90 ;  /* 0x0000005a00b87308 */ /* 0x0008700000002400 */
[----:B------:R4:W1:Y:S08]  /*5710*/  MUFU.TANH R182, R91 ;  /* 0x0000005b00b67308 */ /* 0x0008700000002400 */
[----:B------:R-:W1:Y:S08]  /*5720*/  MUFU.TANH R32, R32 ;  /* 0x0000002000207308 */ /* 0x000e700000002400 */
[----:B------:R4:W1:Y:S08]  /*5730*/  MUFU.TANH R188, R85 ;  /* 0x0000005500bc7308 */ /* 0x0008700000002400 */
        /* <DEDUP_REMOVED lines=13> */
[----:B------:R-:W1:Y:S08]  /*5810*/  MUFU.TANH R16, R16 ;  /* 0x0000001000107308 */ /* 0x000e700000002400 */
[----:B------:R-:W1:Y:S08]  /*5820*/  MUFU.TANH R18, R18 ;  /* 0x0000001200127308 */ /* 0x000e700000002400 */
[----:B------:R4:W1:Y:S08]  /*5830*/  MUFU.TANH R140, R69 ;  /* 0x00000045008c7308 */ /* 0x0008700000002400 */
[----:B------:R4:W1:Y:S08]  /*5840*/  MUFU.TANH R134, R70 ;  /* 0x0000004600867308 */ /* 0x0008700000002400 */
[----:B------:R4:W1:Y:S01]  /*5850*/  MUFU.TANH R132, R71 ;  /* 0x0000004700847308 */ /* 0x0008620000002400 */
[----:B------:R-:W-:Y:S06]  /*5860*/  BAR.SYNC.DEFER_BLOCKING 0x0 ;  /* 0x0000000000007b1d */ /* 0x000fec0000010000 */
[----:B--23--:R-:W-:Y:S05]  /*5870*/  @!P1 BRA `(.L_x_850) ;  /* 0x0000000c00d49947 */ /* 0x00cfea0003800000 */
[----:B------:R-:W-:Y:S05]  /*5880*/  @!P0 BRA `(.L_x_851) ;  /* 0x0000000000ec8947 */ /* 0x000fea0003800000 */
[----:B------:R-:W2:Y:S01]  /*5890*/  LDC R9, c[0x0][0x380] ;  /* 0x0000e000ff097b82 */ /* 0x000ea20000000800 */
[----:B------:R-:W-:Y:S01]  /*58a0*/  VIADD R14, R2, 0xffffff80 ;  /* 0xffffff80020e7836 */ /* 0x000fe20000000000 */
[----:B------:R-:W-:Y:S01]  /*58b0*/  IABS R10, R2 ;  /* 0x00000002000a7213 */ /* 0x000fe20000000000 */
[----:B------:R-:W-:-:S03]  /*58c0*/  ULDC.64 UR8, c[0x0][0x230] ;  /* 0x00008c0000087ab9 */ /* 0x000fc60000000a00 */
[----:B------:R-:W-:Y:S02]  /*58d0*/  IABS R8, R14 ;  /* 0x0000000e00087213 */ /* 0x000fe40000000000 */
[-C--:B--2---:R-:W-:Y:S02]  /*58e0*/  IABS R6, R9.reuse ;  /* 0x0000000900067213 */ /* 0x084fe40000000000 */
[----:B------:R-:W-:Y:S02]  /*58f0*/  LOP3.LUT R14, R14, R9, RZ, 0x3c, !PT ;  /* 0x000000090e0e7212 */ /* 0x000fe400078e3cff */
[----:B------:R-:W2:Y:S08]  /*5900*/  I2F.RP R15, R6 ;  /* 0x00000006000f7306 */ /* 0x000eb00000209400 */
[----:B--2---:R-:W2:Y:S02]  /*5910*/  MUFU.RCP R12, R15 ;  /* 0x0000000f000c7308 */ /* 0x004ea40000001000 */
[----:B--2---:R-:W-:-:S06]  /*5920*/  VIADD R12, R12, 0xffffffe ;  /* 0x0ffffffe0c0c7836 */ /* 0x004fcc0000000000 */
[----:B------:R-:W2:Y:S02]  /*5930*/  F2I.FTZ.U32.TRUNC.NTZ R13, R12 ;  /* 0x0000000c000d7305 */ /* 0x000ea4000021f000 */
[----:B--2---:R-:W-:Y:S02]  /*5940*/  IADD3 R11, RZ, -R13, RZ ;  /* 0x8000000dff0b7210 */ /* 0x004fe40007ffe0ff */
        /* <DEDUP_REMOVED lines=29> */
[----:B------:R-:W-:Y:S01]  /*5b20*/  IMAD.WIDE R14, R8, 0x4, R230 ;  /* 0x00000004080e7825 */ /* 0x000fe200078e02e6 */
[----:B------:R-:W2:Y:S04]  /*5b30*/  LDG.E R13, desc[UR12][R22.64] ;  /* 0x0000000c160d7981 */ /* 0x000ea8000c1e1900 */
[----:B------:R-:W2:Y:S01]  /*5b40*/  LDG.E R6, desc[UR12][R14.64] ;  /* 0x0000000c0e067981 */ /* 0x000ea2000c1e1900 */
[----:B------:R-:W-:-:S04]  /*5b50*/  IMAD.IADD R8, R11, 0x1, -R8 ;  /* 0x000000010b087824 */ /* 0x000fc800078e0a08 */
[----:B------:R-:W-:-:S05]  /*5b60*/  IMAD R8, R8, R9, -0x80 ;  /* 0xffffff8008087424 */ /* 0x000fca00078e0209 */
[----:B------:R-:W-:-:S05]  /*5b70*/  SHF.R.S32.HI R9, RZ, 0x1f, R8 ;  /* 0x0000001fff097819 */ /* 0x000fca0000011408 */
[----:B------:R-:W-:-:S04]  /*5b80*/  IMAD R9, R9, R192, RZ ;  /* 0x000000c009097224 */ /* 0x000fc800078e02ff */
[C---:B------:R-:W-:Y:S01]  /*5b90*/  IMAD R9, R8.reuse, R193, R9 ;  /* 0x000000c108097224 */ /* 0x040fe200078e0209 */
[----:B--2---:R-:W-:Y:S01]  /*5ba0*/  IADD3 R6, -R13, R6, RZ ;  /* 0x000000060d067210 */ /* 0x004fe20007ffe1ff */
[----:B------:R-:W-:-:S03]  /*5bb0*/  IMAD.WIDE.U32 R12, R8, R192, RZ ;  /* 0x000000c0080c7225 */ /* 0x000fc600078e00ff */
[----:B------:R-:W-:Y:S01]  /*5bc0*/  SHF.R.S32.HI R10, RZ, 0x1f, R6 ;  /* 0x0000001fff0a7819 */ /* 0x000fe20000011406 */
[----:B------:R-:W-:-:S04]  /*5bd0*/  IMAD.IADD R13, R13, 0x1, R9 ;  /* 0x000000010d0d7824 */ /* 0x000fc800078e0209 */
[----:B------:R-:W-:Y:S02]  /*5be0*/  IMAD R11, R10, UR8, RZ ;  /* 0x000000080a0b7c24 */ /* 0x000fe4000f8e02ff */
[----:B------:R-:W-:-:S04]  /*5bf0*/  IMAD.WIDE.U32 R12, R6, UR8, R12 ;  /* 0x00000008060c7c25 */ /* 0x000fc8000f8e000c */
[----:B------:R-:W-:Y:S02]  /*5c00*/  IMAD R11, R6, UR9, R11 ;  /* 0x00000009060b7c24 */ /* 0x000fe4000f8e020b */
[----:B------:R-:W-:-:S03]  /*5c10*/  IMAD.MOV.U32 R19, RZ, RZ, R12 ;  /* 0x000000ffff137224 */ /* 0x000fc600078e000c */
[----:B------:R-:W-:Y:S01]  /*5c20*/  IADD3 R6, R13, R11, RZ ;  /* 0x0000000b0d067210 */ /* 0x000fe20007ffe0ff */
[----:B------:R-:W-:Y:S06]  /*5c30*/  BRA `(.L_x_852) ;  /* 0x0000000000087947 */ /* 0x000fec0003800000 */
.L_x_851:
[----:B------:R-:W-:-:S04]  /*5c40*/  LEA R19, -R192, RZ, 0x7 ;  /* 0x000000ffc0137211 */ /* 0x000fc800078e39ff */
[----:B------:R-:W-:-:S07]  /*5c50*/  SHF.R.S32.HI R6, RZ, 0x1f, R19 ;  /* 0x0000001fff067819 */ /* 0x000fce0000011413 */
.L_x_852:
[----:B------:R-:W-:Y:S01]  /*5c60*/  ULDC UR5, c[0x0][0x2d0] ;  /* 0x0000b40000057ab9 */ /* 0x000fe20000000800 */
[----:B------:R-:W-:Y:S01]  /*5c70*/  BSSY B0, `(.L_x_853) ;  /* 0x00000b2000007945 */ /* 0x000fe20003800000 */
[----:B------:R-:W-:Y:S02]  /*5c80*/  ISETP.GE.AND P4, PT, R226, UR5, PT ;  /* 0x00000005e2007c0c */ /* 0x000fe4000bf86270 */
[----:B------:R-:W-:-:S11]  /*5c90*/  ISETP.GE.AND P3, PT, R217, UR5, PT ;  /* 0x00000005d9007c0c */ /* 0x000fd6000bf66270 */
[----:B------:R-:W2:Y:S01]  /*5ca0*/  @!P4 LDC.64 R12, c[0x0][0x218] ;  /* 0x00008600ff0ccb82 */ /* 0x000ea20000000a00 */
[----:B------:R-:W-:Y:S01]  /*5cb0*/  @!P4 IADD3 R25, P2, R19, R196, RZ ;  /* 0x000000c41319c210 */ /* 0x000fe20007f5e0ff */
[----:B------:R3:W-:Y:S04]  /*5cc0*/  @P4 STS.128 [R224+0x4000], RZ ;  /* 0x004000ffe0004388 */ /* 0x0007e80000000c00 */
[----:B------:R-:W-:Y:S01]  /*5cd0*/  @!P4 IMAD.X R20, R6, 0x1, R197, P2 ;  /* 0x000000010614c824 */ /* 0x000fe200010e06c5 */
[----:B------:R-:W-:Y:S01]  /*5ce0*/  IADD3 R23, P2, R219, R19, RZ ;  /* 0x00000013db177210 */ /* 0x000fe20007f5e0ff */
[----:B------:R-:W5:Y:S08]  /*5cf0*/  @!P3 LDC.64 R10, c[0x0][0x218] ;  /* 0x00008600ff0abb82 */ /* 0x000f700000000a00 */
[----:B------:R-:W1:Y:S08]  /*5d00*/  @!P4 LDC.64 R8, c[0x0][0x218] ;  /* 0x00008600ff08cb82 */ /* 0x000e700000000a00 */
[----:B------:R-:W4:Y:S01]  /*5d10*/  @!P3 LDC.64 R14, c[0x0][0x218] ;  /* 0x00008600ff0ebb82 */ /* 0x000f220000000a00 */
[----:B--2---:R-:W-:-:S04]  /*5d20*/  @!P4 LEA R40, P5, R25, R12, 0x1 ;  /* 0x0000000c1928c211 */ /* 0x004fc800078a08ff */
[----:B------:R-:W-:Y:S01]  /*5d30*/  @!P4 LEA.HI.X R41, R25, R13, R20, 0x1, P5 ;  /* 0x0000000d1929c211 */ /* 0x000fe200028f0c14 */
[----:B------:R-:W-:Y:S01]  /*5d40*/  IMAD.X R20, R218, 0x1, R6, P2 ;  /* 0x00000001da147824 */ /* 0x000fe200010e0606 */
[-C--:B------:R-:W-:Y:S01]  /*5d50*/  @!P3 IADD3 R25, P2, R19, R196.reuse, RZ ;  /* 0x000000c41319b210 */ /* 0x080fe20007f5e0ff */
[----:B------:R-:W2:Y:S01]  /*5d60*/  @!P4 LDC.64 R12, c[0x0][0x218] ;  /* 0x00008600ff0ccb82 */ /* 0x000ea20000000a00 */
[----:B------:R-:W-:Y:S01]  /*5d70*/  @!P4 IADD3 R27, P5, R23, R196, RZ ;  /* 0x000000c4171bc210 */ /* 0x000fe20007fbe0ff */
[----:B------:R-:W-:Y:S01]  /*5d80*/  @!PT LDS RZ, [RZ] ;  /* 0x00000000fffff984 */ /* 0x000fe20000000800 */
[----:B------:R-:W-:Y:S01]  /*5d90*/  @!PT LDS RZ, [RZ] ;  /* 0x00000000fffff984 */ /* 0x000fe20000000800 */
[----:B------:R-:W-:Y:S01]  /*5da0*/  @!PT LDS RZ, [RZ] ;  /* 0x00000000fffff984 */ /* 0x000fe20000000800 */
[----:B------:R2:W-:Y:S02]  /*5db0*/  @!P4 LDGSTS.E.BYPASS.LTC128B.128 [R224+0x4000], desc[UR12][R40.64] ;  /* 0x0400000028e0cfae */ /* 0x0005e4000b901d4c */
[--C-:B------:R-:W-:Y:S01]  /*5dc0*/  @!P3 IMAD.X R22, R6, 0x1, R197.reuse, P2 ;  /* 0x000000010616b824 */ /* 0x100fe200010e06c5 */
[----:B-----5:R-:W-:Y:S01]  /*5dd0*/  @!P3 LEA R28, P2, R25, R10, 0x1 ;  /* 0x0000000a191cb211 */ /* 0x020fe200078408ff */
[----:B------:R-:W-:Y:S01]  /*5de0*/  @!P4 IMAD.X R24, R20, 0x1, R197, P5 ;  /* 0x000000011418c824 */ /* 0x000fe200028e06c5 */
[----:B------:R3:W-:Y:S01]  /*5df0*/  @P3 STS.128 [R224+0x8000], RZ ;  /* 0x008000ffe0003388 */ /* 0x0007e20000000c00 */
[----:B-1----:R-:W-:-:S02]  /*5e00*/  @!P4 LEA R42, P5, R27, R8, 0x1 ;  /* 0x000000081b2ac211 */ /* 0x002fc400078a08ff */
[----:B------:R-:W-:Y:S02]  /*5e10*/  @!P3 LEA.HI.X R29, R25, R11, R22, 0x1, P2 ;  /* 0x0000000b191db211 */ /* 0x000fe400010f0c16 */
[----:B------:R-:W-:Y:S01]  /*5e20*/  @!P4 LEA.HI.X R43, R27, R9, R24, 0x1, P5 ;  /* 0x000000091b2bc211 */ /* 0x000fe200028f0c18 */
[----:B------:R-:W1:Y:S01]  /*5e30*/  @!P3 LDC.64 R10, c[0x0][0x218] ;  /* 0x00008600ff0abb82 */ /* 0x000e620000000a00 */
[----:B------:R-:W-:Y:S01]  /*5e40*/  @!P3 IADD3 R25, P5, R23, R196, RZ ;  /* 0x000000c41719b210 */ /* 0x000fe20007fbe0ff */
[----:B------:R-:W-:Y:S01]  /*5e50*/  @!PT LDS RZ, [RZ] ;  /* 0x00000000fffff984 */ /* 0x000fe20000000800 */
[----:B------:R-:W-:Y:S01]  /*5e60*/  @!PT LDS RZ, [RZ] ;  /* 0x00000000fffff984 */ /* 0x000fe20000000800 */
[----:B------:R-:W-:Y:S01]  /*5e70*/  @!PT LDS RZ, [RZ] ;  /* 0x00000000fffff984 */ /* 0x000fe20000000800 */
[----:B------:R5:W-:Y:S01]  /*5e80*/  @!P3 LDGSTS.E.BYPASS.LTC128B.128 [R224+0x8000], desc[UR12][R28.64+0x80] ;  /* 0x080000801ce0bfae */ /* 0x000be2000b901d4c */
[----:B------:R-:W-:-:S03]  /*5e90*/  IADD3 R23, P2, R219, R23, RZ ;  /* 0x00000017db177210 */ /* 0x000fc60007f5e0ff */
[--C-:B------:R-:W-:Y:S01]  /*5ea0*/  @!P3 IMAD.X R24, R20, 0x1, R197.reuse, P5 ;  /* 0x000000011418b824 */ /* 0x100fe200028e06c5 */
[----:B----4-:R-:W-:Y:S01]  /*5eb0*/  @!P3 LEA R30, P5, R25, R14, 0x1 ;  /* 0x0000000e191eb211 */ /* 0x010fe200078a08ff */
[----:B------:R-:W5:Y:S01]  /*5ec0*/  @!P4 LDC.64 R8, c[0x0][0x218] ;  /* 0x00008600ff08cb82 */ /* 0x000f620000000a00 */
[----:B------:R-:W-:Y:S01]  /*5ed0*/  IMAD.X R20, R218, 0x1, R20, P2 ;  /* 0x00000001da147824 */ /* 0x000fe200010e0614 */
[----:B------:R-:W-:Y:S01]  /*5ee0*/  @!P4 IADD3 R22, P2, R23, R196, RZ ;  /* 0x000000c41716c210 */ /* 0x000fe20007f5e0ff */
[----:B------:R3:W-:Y:S01]  /*5ef0*/  @P4 STS.128 [R224+0x4800], RZ ;  /* 0x004800ffe0004388 */ /* 0x0007e20000000c00 */
[----:B------:R-:W-:Y:S02]  /*5f00*/  @!P3 LEA.HI.X R31, R25, R15, R24, 0x1, P5 ;  /* 0x0000000f191fb211 */ /* 0x000fe400028f0c18 */
[----:B------:R-:W-:Y:S01]  /*5f10*/  IADD3 R27, P5, R219, R23, RZ ;  /* 0x00000017db1b7210 */ /* 0x000fe20007fbe0ff */
[--C-:B------:R-:W-:Y:S01]  /*5f20*/  @!P4 IMAD.X R24, R20, 0x1, R197.reuse, P2 ;  /* 0x000000011418c824 */ /* 0x100fe200010e06c5 */
[C---:B--2---:R-:W-:Y:S01]  /*5f30*/  @!P4 LEA R40, P2, R22.reuse, R12, 0x1 ;  /* 0x0000000c1628c211 */ /* 0x044fe200078408ff */
[----:B------:R-:W2:Y:S01]  /*5f40*/  @!P3 LDC.64 R14, c[0x0][0x218] ;  /* 0x00008600ff0ebb82 */ /* 0x000ea20000000a00 */
[----:B------:R-:W-:Y:S01]  /*5f50*/  @!PT LDS RZ, [RZ] ;  /* 0x00000000fffff984 */ /* 0x000fe20000000800 */
[----:B------:R-:W-:Y:S01]  /*5f60*/  @!PT LDS RZ, [RZ] ;  /* 0x00000000fffff984 */ /* 0x000fe20000000800 */
[----:B------:R-:W-:Y:S01]  /*5f70*/  @!PT LDS RZ, [RZ] ;  /* 0x00000000fffff984 */ /* 0x000fe20000000800 */
[----:B------:R-:W-:Y:S02]  /*5f80*/  @!P4 LDGSTS.E.BYPASS.LTC128B.128 [R224+0x4800], desc[UR12][R42.64] ;  /* 0x048000002ae0cfae */ /* 0x000fe4000b901d4c */
[----:B------:R-:W-:Y:S01]  /*5f90*/  @!P4 LEA.HI.X R41, R22, R13, R24, 0x1, P2 ;  /* 0x0000000d1629c211 */ /* 0x000fe200010f0c18 */
[----:B------:R-:W-:Y:S01]  /*5fa0*/  IMAD.X R22, R218, 0x1, R20, P5 ;  /* 0x00000001da167824 */ /* 0x000fe200028e0614 */
[-C--:B------:R-:W-:Y:S01]  /*5fb0*/  @!P3 IADD3 R23, P2, R23, R196.reuse, RZ ;  /* 0x000000c41717b210 */ /* 0x080fe20007f5e0ff */
[----:B------:R3:W-:Y:S01]  /*5fc0*/  @P3 STS.128 [R224+0x8800], RZ ;  /* 0x008800ffe0003388 */ /* 0x0007e20000000c00 */
[----:B------:R-:W-:Y:S01]  /*5fd0*/  @!P4 IADD3 R24, P5, R27, R196, RZ ;  /* 0x000000c41b18c210 */ /* 0x000fe20007fbe0ff */
[----:B------:R-:W4:Y:S02]  /*5fe0*/  @!P4 LDC.64 R12, c[0x0][0x218] ;  /* 0x00008600ff0ccb82 */ /* 0x000f240000000a00 */
[--C-:B------:R-:W-:Y:S01]  /*5ff0*/  @!P3 IMAD.X R20, R20, 0x1, R197.reuse, P2 ;  /* 0x000000011414b824 */ /* 0x100fe200010e06c5 */
[----:B-1----:R-:W-:Y:S01]  /*6000*/  @!P3 LEA R44, P2, R23, R10, 0x1 ;  /* 0x0000000a172cb211 */ /* 0x002fe200078408ff */
[----:B------:R-:W-:Y:S01]  /*6010*/  @!P4 IMAD.X R10, R22, 0x1, R197, P5 ;  /* 0x00000001160ac824 */ /* 0x000fe200028e06c5 */
[----:B------:R-:W-:Y:S01]  /*6020*/  @!PT LDS RZ, [RZ] ;  /* 0x00000000fffff984 */ /* 0x000fe20000000800 */
[----:B------:R-:W-:Y:S01]  /*6030*/  @!PT LDS RZ, [RZ] ;  /* 0x00000000fffff984 */ /* 0x000fe20000000800 */
[----:B------:R-:W-:Y:S01]  /*6040*/  @!PT LDS RZ, [RZ] ;  /* 0x00000000fffff984 */ /* 0x000fe20000000800 */
[----:B------:R4:W-:Y:S01]  /*6050*/  @!P3 LDGSTS.E.BYPASS.LTC128B.128 [R224+0x8800], desc[UR12][R30.64+0x80] ;  /* 0x088000801ee0bfae */ /* 0x0009e2000b901d4c */
[----:B-----5:R-:W-:-:S02]  /*6060*/  @!P4 LEA R28, P5, R24, R8, 0x1 ;  /* 0x00000008181cc211 */ /* 0x020fc400078a08ff */
[----:B------:R-:W-:Y:S01]  /*6070*/  @!P3 LEA.HI.X R45, R23, R11, R20, 0x1, P2 ;  /* 0x0000000b172db211 */ /* 0x000fe200010f0c14 */
[----:B------:R3:W-:Y:S01]  /*6080*/  @P4 STS.128 [R224+0x5000], RZ ;  /* 0x005000ffe0004388 */ /* 0x0007e20000000c00 */
[----:B------:R-:W-:Y:S02]  /*6090*/  @!P4 LEA.HI.X R29, R24, R9, R10, 0x1, P5 ;  /* 0x00000009181dc211 */ /* 0x000fe400028f0c0a */
[----:B------:R-:W-:Y:S01]  /*60a0*/  @!P3 IADD3 R23, P5, R27, R196, RZ ;  /* 0x000000c41b17b210 */ /* 0x000fe20007fbe0ff */
[----:B------:R-:W1:Y:S01]  /*60b0*/  @!P3 LDC.64 R10, c[0x0][0x218] ;  /* 0x00008600ff0abb82 */ /* 0x000e620000000a00 */
[----:B------:R-:W-:Y:S01]  /*60c0*/  IADD3 R27, P2, R219, R27, RZ ;  /* 0x0000001bdb1b7210 */ /* 0x000fe20007f5e0ff */
[----:B------:R-:W-:Y:S01]  /*60d0*/  @!PT LDS RZ, [RZ] ;  /* 0x00000000fffff984 */ /* 0x000fe20000000800 */
[----:B------:R-:W-:Y:S01]  /*60e0*/  @!PT LDS RZ, [RZ] ;  /* 0x00000000fffff984 */ /* 0x000fe20000000800 */
[----:B------:R-:W-:Y:S01]  /*60f0*/  @!PT LDS RZ, [RZ] ;  /* 0x00000000fffff984 */ /* 0x000fe20000000800 */
[----:B------:R1:W-:Y:S02]  /*6100*/  @!P4 LDGSTS.E.BYPASS.LTC128B.128 [R224+0x5000], desc[UR12][R40.64] ;  /* 0x0500000028e0cfae */ /* 0x0003e4000b901d4c */
[--C-:B------:R-:W-:Y:S01]  /*6110*/  @!P3 IMAD.X R26, R22, 0x1, R197.reuse, P5 ;  /* 0x00000001161ab824 */ /* 0x100fe200028e06c5 */
[----:B--2---:R-:W-:Y:S01]  /*6120*/  @!P3 LEA R24, P5, R23, R14, 0x1 ;  /* 0x0000000e1718b211 */ /* 0x004fe200078a08ff */
[----:B------:R-:W-:Y:S01]  /*6130*/  IMAD.X R22, R218, 0x1, R22, P2 ;  /* 0x00000001da167824 */ /* 0x000fe200010e0616 */
[----:B------:R-:W-:Y:S01]  /*6140*/  @!P4 IADD3 R20, P2, R27, R196, RZ ;  /* 0x000000c41b14c210 */ /* 0x000fe20007f5e0ff */
[----:B------:R-:W2:Y:S01]  /*6150*/  @!P4 LDC.64 R8, c[0x0][0x218] ;  /* 0x00008600ff08cb82 */ /* 0x000ea20000000a00 */
[----:B------:R-:W-:Y:S01]  /*6160*/  @!P3 LEA.HI.X R25, R23, R15, R26, 0x1, P5 ;  /* 0x0000000f1719b211 */ /* 0x000fe200028f0c1a */
[----:B------:R3:W-:Y:S01]  /*6170*/  @P3 STS.128 [R224+0x9000], RZ ;  /* 0x009000ffe0003388 */ /* 0x0007e20000000c00 */
[----:B------:R-:W-:Y:S01]  /*6180*/  IADD3 R23, P5, R219, R27, RZ ;  /* 0x0000001bdb177210 */ /* 0x000fe20007fbe0ff */
[----:B------:R-:W-:-:S02]  /*6190*/  @!P4 IMAD.X R26, R22, 0x1, R197, P2 ;  /* 0x00000001161ac824 */ /* 0x000fc400010e06c5 */
[----:B------:R-:W-:Y:S01]  /*61a0*/  @!PT LDS RZ, [RZ] ;  /* 0x00000000fffff984 */ /* 0x000fe20000000800 */
[----:B------:R-:W-:Y:S01]  /*61b0*/  @!PT LDS RZ, [RZ] ;  /* 0x00000000fffff984 */ /* 0x000fe20000000800 */
[----:B------:R-:W-:Y:S01]  /*61c0*/  @!PT LDS RZ, [RZ] ;  /* 0x00000000fffff984 */ /* 0x000fe20000000800 */
[----:B------:R5:W-:Y:S02]  /*61d0*/  @!P3 LDGSTS.E.BYPASS.LTC128B.128 [R224+0x9000], desc[UR12][R44.64+0x80] ;  /* 0x090000802ce0bfae */ /* 0x000be4000b901d4c */
[----:B------:R-:W5:Y:S01]  /*61e0*/  @!P3 LDC.64 R14, c[0x0][0x218] ;  /* 0x00008600ff0ebb82 */ /* 0x000f620000000a00 */
[C---:B----4-:R-:W-:Y:S01]  /*61f0*/  @!P4 LEA R30, P2, R20.reuse, R12, 0x1 ;  /* 0x0000000c141ec211 */ /* 0x050fe200078408ff */
[----:B------:R3:W-:Y:S03]  /*6200*/  @P4 STS.128 [R224+0x5800], RZ ;  /* 0x005800ffe0004388 */ /* 0x0007e60000000c00 */
[----:B------:R-:W-:Y:S01]  /*6210*/  @!P4 LEA.HI.X R31, R20, R13, R26, 0x1, P2 ;  /* 0x0000000d141fc211 */ /* 0x000fe200010f0c1a */
[----:B------:R-:W-:Y:S01]  /*6220*/  IMAD.X R20, R218, 0x1, R22, P5 ;  /* 0x00000001da147824 */ /* 0x000fe200028e0616 */
[-C--:B------:R-:W-:Y:S01]  /*6230*/  @!P3 IADD3 R26, P2, R27, R196.reuse, RZ ;  /* 0x000000c41b1ab210 */ /* 0x080fe20007f5e0ff */
[----:B------:R-:W4:Y:S01]  /*6240*/  @!P4 LDC.64 R12, c[0x0][0x218] ;  /* 0x00008600ff0ccb82 */ /* 0x000f220000000a00 */
[----:B------:R-:W-:Y:S01]  /*6250*/  @!P4 IADD3 R27, P5, R23, R196, RZ ;  /* 0x000000c4171bc210 */ /* 0x000fe20007fbe0ff */
[----:B------:R-:W-:Y:S01]  /*6260*/  @!PT LDS RZ, [RZ] ;  /* 0x00000000fffff984 */ /* 0x000fe20000000800 */
[----:B------:R-:W-:Y:S01]  /*6270*/  @!PT LDS RZ, [RZ] ;  /* 0x00000000fffff984 */ /* 0x000fe20000000800 */
[----:B------:R-:W-:Y:S01]  /*6280*/  @!PT LDS RZ, [RZ] ;  /* 0x00000000fffff984 */ /* 0x000fe20000000800 */
[----:B------:R-:W-:Y:S02]  /*6290*/  @!P4 LDGSTS.E.BYPASS.LTC128B.128 [R224+0x5800], desc[UR12][R28.64] ;  /* 0x058000001ce0cfae */ /* 0x000fe4000b901d4c */
[--C-:B------:R-:W-:Y:S01]  /*62a0*/  @!P3 IMAD.X R22, R22, 0x1, R197.reuse, P2 ;  /* 0x000000011616b824 */ /* 0x100fe200010e06c5 */
[----:B-1----:R-:W-:Y:S01]  /*62b0*/  @!P3 LEA R40, P2, R26, R10, 0x1 ;  /* 0x0000000a1a28b211 */ /* 0x002fe200078408ff */
[----:B------:R-:W-:Y:S01]  /*62c0*/  @!P4 IMAD.X R10, R20, 0x1, R197, P5 ;  /* 0x00000001140ac824 */ /* 0x000fe200028e06c5 */
[----:B--2---:R-:W-:Y:S01]  /*62d0*/  @!P4 LEA R42, P5, R27, R8, 0x1 ;  /* 0x000000081b2ac211 */ /* 0x004fe200078a08ff */
[----:B------:R3:W-:Y:S01]  /*62e0*/  @P3 STS.128 [R224+0x9800], RZ ;  /* 0x009800ffe0003388 */ /* 0x0007e20000000c00 */
[----:B------:R-:W-:-:S02]  /*62f0*/  @!P3 LEA.HI.X R41, R26, R11, R22, 0x1, P2 ;  /* 0x0000000b1a29b211 */ /* 0x000fc400010f0c16 */
[----:B------:R-:W-:Y:S01]  /*6300*/  @!P4 LEA.HI.X R43, R27, R9, R10, 0x1, P5 ;  /* 0x000000091b2bc211 */ /* 0x000fe200028f0c0a */
[----:B------:R-:W-:Y:S01]  /*6310*/  @!PT LDS RZ, [RZ] ;  /* 0x00000000fffff984 */ /* 0x000fe20000000800 */
[----:B------:R-:W-:Y:S01]  /*6320*/  @!PT LDS RZ, [RZ] ;  /* 0x00000000fffff984 */ /* 0x000fe20000000800 */
[----:B------:R-:W-:Y:S01]  /*6330*/  @!PT LDS RZ, [RZ] ;  /* 0x00000000fffff984 */ /* 0x000fe20000000800 */
[----:B------:R1:W-:Y:S01]  /*6340*/  @!P3 LDGSTS.E.BYPASS.LTC128B.128 [R224+0x9800], desc[UR12][R24.64+0x80] ;  /* 0x0980008018e0bfae */ /* 0x0003e2000b901d4c */
[----:B------:R-:W1:Y:S01]  /*6350*/  @!P3 LDC.64 R10, c[0x0][0x218] ;  /* 0x00008600ff0abb82 */ /* 0x000e620000000a00 */
[-C--:B------:R-:W-:Y:S02]  /*6360*/  @!P3 IADD3 R22, P2, R23, R196.reuse, RZ ;  /* 0x000000c41716b210 */ /* 0x080fe40007f5e0ff */
[----:B------:R-:W-:Y:S01]  /*6370*/  IADD3 R27, P5, R219, R23, RZ ;  /* 0x00000017db1b7210 */ /* 0x000fe20007fbe0ff */
[----:B------:R3:W-:Y:S02]  /*6380*/  @P4 STS.128 [R224+0x6000], RZ ;  /* 0x006000ffe0004388 */ /* 0x0007e40000000c00 */
[--C-:B------:R-:W-:Y:S01]  /*6390*/  @!P3 IMAD.X R23, R20, 0x1, R197.reuse, P2 ;  /* 0x000000011417b824 */ /* 0x100fe200010e06c5 */
[----:B------:R-:W-:Y:S01]  /*63a0*/  @!P4 IADD3 R26, P2, R27, R196, RZ ;  /* 0x000000c41b1ac210 */ /* 0x000fe20007f5e0ff */
[----:B------:R-:W2:Y:S01]  /*63b0*/  @!P4 LDC.64 R8, c[0x0][0x218] ;  /* 0x00008600ff08cb82 */ /* 0x000ea20000000a00 */
[----:B------:R-:W-:Y:S01]  /*63c0*/  IMAD.X R20, R218, 0x1, R20, P5 ;  /* 0x00000001da147824 */ /* 0x000fe200028e0614 */
[----:B-----5:R-:W-:Y:S01]  /*63d0*/  @!P3 LEA R44, P5, R22, R14, 0x1 ;  /* 0x0000000e162cb211 */ /* 0x020fe200078a08ff */
[----:B------:R-:W-:Y:S01]  /*63e0*/  @!PT LDS RZ, [RZ] ;  /* 0x00000000fffff984 */ /* 0x000fe20000000800 */
[----:B------:R-:W-:Y:S01]  /*63f0*/  @!PT LDS RZ, [RZ] ;  /* 0x00000000fffff984 */ /* 0x000fe20000000800 */
[----:B------:R-:W-:Y:S01]  /*6400*/  @!PT LDS RZ, [RZ] ;  /* 0x00000000fffff984 */ /* 0x000fe20000000800 */
[----:B------:R3:W-:Y:S02]  /*6410*/  @!P4 LDGSTS.E.BYPASS.LTC128B.128 [R224+0x6000], desc[UR12][R30.64] ;  /* 0x060000001ee0cfae */ /* 0x0007e4000b901d4c */
[----:B------:R-:W-:Y:S01]  /*6420*/  @!P4 IMAD.X R14, R20, 0x1, R197, P2 ;  /* 0x00000001140ec824 */ /* 0x000fe200010e06c5 */
[----:B------:R-:W-:Y:S01]  /*6430*/  @!P3 LEA.HI.X R45, R22, R15, R23, 0x1, P5 ;  /* 0x0000000f162db211 */ /* 0x000fe200028f0c17 */
[----:B------:R3:W-:Y:S01]  /*6440*/  @P3 STS.128 [R224+0xa000], RZ ;  /* 0x00a000ffe0003388 */ /* 0x0007e20000000c00 */
[----:B----4-:R-:W-:-:S02]  /*6450*/  @!P4 LEA R22, P2, R26, R12, 0x1 ;  /* 0x0000000c1a16c211 */ /* 0x010fc400078408ff */
[----:B------:R-:W-:Y:S01]  /*6460*/  IADD3 R15, P5, R219, R27, RZ ;  /* 0x0000001bdb0f7210 */ /* 0x000fe20007fbe0ff */
        /* <DEDUP_REMOVED lines=8> */
[----:B------:R3:W-:Y:S02]  /*64f0*/  @P4 STS.128 [R224+0x6800], RZ ;  /* 0x006800ffe0004388 */ /* 0x0007e40000000c00 */
[--C-:B------:R-:W-:Y:S01]  /*6500*/  @!P3 IMAD.X R20, R20, 0x1, R197.reuse, P2 ;  /* 0x000000011414b824 */ /* 0x100fe200010e06c5 */
[----:B-1----:R-:W-:Y:S01]  /*6510*/  @!P3 LEA R24, P2, R27, R10, 0x1 ;  /* 0x0000000a1b18b211 */ /* 0x002fe200078408ff */
[----:B------:R-:W-:Y:S01]  /*6520*/  @!P4 IMAD.X R10, R12, 0x1, R197, P5 ;  /* 0x000000010c0ac824 */ /* 0x000fe200028e06c5 */
[----:B------:R-:W-:Y:S01]  /*6530*/  @!PT LDS RZ, [RZ] ;  /* 0x00000000fffff984 */ /* 0x000fe20000000800 */
[----:B------:R-:W-:Y:S01]  /*6540*/  @!PT LDS RZ, [RZ] ;  /* 0x00000000fffff984 */ /* 0x000fe20000000800 */
[----:B------:R-:W-:Y:S01]  /*6550*/  @!PT LDS RZ, [RZ] ;  /* 0x00000000fffff984 */ /* 0x000fe20000000800 */
[----:B------:R3:W-:Y:S01]  /*6560*/  @!P4 LDGSTS.E.BYPASS.LTC128B.128 [R224+0x6800], desc[UR12][R42.64] ;  /* 0x068000002ae0cfae */ /* 0x0007e2000b901d4c */
[----:B--2---:R-:W-:-:S02]  /*6570*/  @!P4 LEA R8, P5, R13, R8, 0x1 ;  /* 0x000000080d08c211 */ /* 0x004fc400078a08ff */
[----:B------:R-:W-:Y:S01]  /*6580*/  @!P3 LEA.HI.X R25, R27, R11, R20, 0x1, P2 ;  /* 0x0000000b1b19b211 */ /* 0x000fe200010f0c14 */
        /* <DEDUP_REMOVED lines=26> */
[----:B---3--:R-:W-:-:S04]  /*6730*/  LEA R8, P2, R15, UR8, 0x1 ;  /* 0x000000080f087c11 */ /* 0x008fc8000f8408ff */
[----:B------:R-:W-:-:S05]  /*6740*/  LEA.HI.X R9, R15, UR9, R12, 0x1, P2 ;  /* 0x000000090f097c11 */ /* 0x000fca00090f0c0c */
[----:B------:R-:W-:Y:S01]  /*6750*/  @!PT LDS RZ, [RZ] ;  /* 0x00000000fffff984 */ /* 0x000fe20000000800 */
[----:B------:R-:W-:Y:S01]  /*6760*/  @!PT LDS RZ, [RZ] ;  /* 0x00000000fffff984 */ /* 0x000fe20000000800 */
[----:B------:R-:W-:Y:S01]  /*6770*/  @!PT LDS RZ, [RZ] ;  /* 0x00000000fffff984 */ /* 0x000fe20000000800 */
[----:B------:R1:W-:Y:S04]  /*6780*/  LDGSTS.E.BYPASS.LTC128B.128 [R224+0xb800], desc[UR12][R8.64+0x80] ;  /* 0x0b80008008e07fae */ /* 0x0003e8000b901d4c */
.L_x_854:
[----:B------:R-:W-:Y:S05]  /*6790*/  BSYNC B0 ;  /* 0x0000000000007941 */ /* 0x000fea0003800000 */
.L_x_853:
[----:B------:R-:W0:Y:S01]  /*67a0*/  LDGDEPBAR ;  /* 0x00000000000079af */ /* 0x000e220000000000 */
[----:B------:R-:W-:-:S04]  /*67b0*/  IADD3 R196, P2, R19, R196, RZ ;  /* 0x000000c413c47210 */ /* 0x000fc80007f5e0ff */
[----:B------:R-:W-:-:S09]  /*67c0*/  IADD3.X R197, R6, R197, RZ, P2, !PT ;  /* 0x000000c506c57210 */ /* 0x000fd200017fe4ff */
.L_x_850:
[----:B------:R-:W-:Y:S01]  /*67d0*/  IMAD.IADD R2, R2, 0x1, R21 ;  /* 0x0000000102027824 */ /* 0x000fe200078e0215 */
[----:B------:R-:W-:Y:S01]  /*67e0*/  ULDC UR11, c[0x0][0x2ec] ;  /* 0x0000bb00000b7ab9 */ /* 0x000fe20000000800 */
[----:B------:R-:W-:Y:S01]  /*67f0*/  LEA R208, R208, UR4, 0x1 ;  /* 0x00000004d0d07c11 */ /* 0x000fe2000f8e08ff */
[----:B------:R-:W-:Y:S01]  /*6800*/  ULDC.64 UR8, c[0x0][0x218] ;  /* 0x0000860000087ab9 */ /* 0x000fe20000000a00 */
[C---:B------:R-:W-:Y:S02]  /*6810*/  VIADD R6, R2.reuse, 0x1 ;  /* 0x0000000102067836 */ /* 0x040fe40000000000 */
[C---:B-1-3--:R-:W-:Y:S01]  /*6820*/  VIADD R8, R2.reuse, 0x8 ;  /* 0x0000000802087836 */ /* 0x04afe20000000000 */
[----:B------:R-:W-:Y:S01]  /*6830*/  LDSM.16.MT88.4 R124, [R208+0xc000] ;  /* 0x00c00000d07c783b */ /* 0x000fe20000004200 */
[----:B------:R-:W-:Y:S01]  /*6840*/  VIADD R9, R2, 0x29 ;  /* 0x0000002902097836 */ /* 0x000fe20000000000 */
[-C--:B------:R-:W-:Y:S01]  /*6850*/  ISETP.GE.AND P2, PT, R6, R199.reuse, PT ;  /* 0x000000c70600720c */ /* 0x080fe20003f46270 */
[--C-:B------:R-:W-:Y:S01]  /*6860*/  IMAD R206, R4, 0x2, R208.reuse ;  /* 0x0000000204ce7824 */ /* 0x100fe200078e02d0 */
[-C--:B------:R-:W-:Y:S01]  /*6870*/  ISETP.GE.AND P3, PT, R6, R198.reuse, PT ;  /* 0x000000c60600720c */ /* 0x080fe20003f66270 */
[----:B------:R-:W-:Y:S01]  /*6880*/  VIADD R6, R2, 0x9 ;  /* 0x0000000902067836 */ /* 0x000fe20000000000 */
[CC--:B------:R-:W-:Y:S01]  /*6890*/  ISETP.GE.AND P4, PT, R8.reuse, R199.reuse, PT ;  /* 0x000000c70800720c */ /* 0x0c0fe20003f86270 */
[----:B------:R-:W-:Y:S01]  /*68a0*/  IMAD R205, R3, 0x2, R208 ;  /* 0x0000000203cd7824 */ /* 0x000fe200078e02d0 */
[-C--:B------:R-:W-:Y:S01]  /*68b0*/  ISETP.GE.AND P5, PT, R8, R198.reuse, PT ;  /* 0x000000c60800720c */ /* 0x080fe20003fa6270 */
[C---:B------:R-:W-:Y:S01]  /*68c0*/  VIADD R8, R2.reuse, 0x10 ;  /* 0x0000001002087836 */ /* 0x040fe20000000000 */
[----:B------:R-:W-:Y:S01]  /*68d0*/  FSEL R24, R7, -INF , !P2 ;  /* 0xff80000007187808 */ /* 0x000fe20005000000 */
[----:B------:R-:W-:Y:S01]  /*68e0*/  VIADD R7, R2, 0x18 ;  /* 0x0000001802077836 */ /* 0x000fe20000000000 */
[CC--:B------:R-:W-:Y:S01]  /*68f0*/  ISETP.GE.AND P6, PT, R6.reuse, R199.reuse, PT ;  /* 0x000000c70600720c */ /* 0x0c0fe20003fc6270 */
[----:B------:R-:W-:Y:S01]  /*6900*/  LDSM.16.MT88.4 R116, [R206+0xc000] ;  /* 0x00c00000ce74783b */ /* 0x000fe20000004200 */
[----:B------:R-:W-:Y:S01]  /*6910*/  ISETP.GE.AND P2, PT, R6, R198, PT ;  /* 0x000000c60600720c */ /* 0x000fe20003f46270 */
[----:B------:R-:W-:Y:S01]  /*6920*/  VIADD R6, R2, 0x11 ;  /* 0x0000001102067836 */ /* 0x000fe20000000000 */
[----:B------:R-:W-:Y:S01]  /*6930*/  FSEL R92, R92, -INF , !P3 ;  /* 0xff8000005c5c7808 */ /* 0x000fe20005800000 */
[----:B----4-:R-:W-:Y:S01]  /*6940*/  LDSM.16.MT88.4 R84, [R206+0x10000] ;  /* 0x01000000ce54783b */ /* 0x010fe20000004200 */
[----:B------:R-:W-:Y:S01]  /*6950*/  ISETP.GE.AND P3, PT, R8, R199, PT ;  /* 0x000000c70800720c */ /* 0x000fe20003f66270 */
[----:B------:R-:W-:Y:S01]  /*6960*/  IMAD R204, R3, 0x2, R206 ;  /* 0x0000000203cc7824 */ /* 0x000fe200078e02ce */
[----:B------:R-:W-:Y:S01]  /*6970*/  FSEL R22, R93, -INF , !P5 ;  /* 0xff8000005d167808 */ /* 0x000fe20006800000 */
[----:B------:R-:W-:Y:S01]  /*6980*/  LDSM.16.MT88.4 R76, [R205+0x10000] ;  /* 0x01000000cd4c783b */ /* 0x000fe20000004200 */
[----:B------:R-:W-:-:S02]  /*6990*/  FSEL R26, R61, -INF , !P6 ;  /* 0xff8000003d1a7808 */ /* 0x000fc40007000000 */
[----:B------:R-:W-:Y:S01]  /*69a0*/  FSEL R60, R60, -INF , !P4 ;  /* 0xff8000003c3c7808 */ /* 0x000fe20006000000 */
[----:B------:R-:W-:Y:S01]  /*69b0*/  LDSM.16.MT88.4 R100, [R204+0xc000] ;  /* 0x00c00000cc64783b */ /* 0x000fe20000004200 */
[C---:B------:R-:W-:Y:S02]  /*69c0*/  ISETP.GE.AND P5, PT, R6.reuse, R199, PT ;  /* 0x000000c70600720c */ /* 0x040fe40003fa6270 */
[-C--:B------:R-:W-:Y:S01]  /*69d0*/  ISETP.GE.AND P6, PT, R6, R198.reuse, PT ;  /* 0x000000c60600720c */ /* 0x080fe20003fc6270 */
[----:B------:R-:W-:Y:S01]  /*69e0*/  VIADD R6, R2, 0x19 ;  /* 0x0000001902067836 */ /* 0x000fe20000000000 */
[----:B------:R-:W-:Y:S02]  /*69f0*/  ISETP.GE.AND P4, PT, R8, R198, PT ;  /* 0x000000c60800720c */ /* 0x000fe40003f86270 */
[----:B------:R-:W-:Y:S02]  /*6a00*/  FSEL R94, R94, -INF , !P2 ;  /* 0xff8000005e5e7808 */ /* 0x000fe40005000000 */
[----:B------:R-:W-:-:S02]  /*6a10*/  FSEL R20, R62, -INF , !P3 ;  /* 0xff8000003e147808 */ /* 0x000fc40005800000 */
[CC--:B------:R-:W-:Y:S02]  /*6a20*/  ISETP.GE.AND P2, PT, R7.reuse, R199.reuse, PT ;  /* 0x000000c70700720c */ /* 0x0c0fe40003f46270 */
        /* <DEDUP_REMOVED lines=8> */
[----:B------:R-:W-:Y:S02]  /*6ab0*/  FSEL R52, R52, -INF , !P2 ;  /* 0xff80000034347808 */ /* 0x000fe40005000000 */
[CC--:B------:R-:W-:Y:S02]  /*6ac0*/  ISETP.GE.AND P6, PT, R7.reuse, R199.reuse, PT ;  /* 0x000000c70700720c */ /* 0x0c0fe40003fc6270 */
[----:B------:R-:W-:Y:S01]  /*6ad0*/  ISETP.GE.AND P2, PT, R7, R198, PT ;  /* 0x000000c60700720c */ /* 0x000fe20003f46270 */
[----:B------:R-:W-:Y:S01]  /*6ae0*/  VIADD R7, R2, 0x28 ;  /* 0x0000002802077836 */ /* 0x000fe20000000000 */
[----:B------:R-:W-:Y:S02]  /*6af0*/  FSEL R54, R54, -INF , !P3 ;  /* 0xff80000036367808 */ /* 0x000fe40005800000 */
[----:B------:R-:W-:Y:S02]  /*6b00*/  FSEL R12, R53, -INF , !P4 ;  /* 0xff800000350c7808 */ /* 0x000fe40006000000 */
[----:B------:R-:W-:-:S02]  /*6b10*/  ISETP.GE.AND P3, PT, R6, R199, PT ;  /* 0x000000c70600720c */ /* 0x000fc40003f66270 */
[-C--:B------:R-:W-:Y:S02]  /*6b20*/  ISETP.GE.AND P4, PT, R6, R198.reuse, PT ;  /* 0x000000c60600720c */ /* 0x080fe40003f86270 */
[----:B------:R-:W-:Y:S02]  /*6b30*/  FSEL R6, R55, -INF , !P5 ;  /* 0xff80000037067808 */ /* 0x000fe40006800000 */
[----:B------:R-:W-:Y:S02]  /*6b40*/  FSEL R33, R48, -INF , !P6 ;  /* 0xff80000030217808 */ /* 0x000fe40007000000 */
[C---:B------:R-:W-:Y:S02]  /*6b50*/  ISETP.GE.AND P5, PT, R7.reuse, R199, PT ;  /* 0x000000c70700720c */ /* 0x040fe40003fa6270 */
[----:B------:R-:W-:Y:S01]  /*6b60*/  ISETP.GE.AND P6, PT, R7, R198, PT ;  /* 0x000000c60700720c */ /* 0x000fe20003fc6270 */
[----:B------:R-:W-:Y:S01]  /*6b70*/  VIADD R7, R2, 0x30 ;  /* 0x0000003002077836 */ /* 0x000fe20000000000 */
[----:B------:R-:W-:-:S02]  /*6b80*/  FSEL R48, R50, -INF , !P2 ;  /* 0xff80000032307808 */ /* 0x000fc40005000000 */
[----:B------:R-:W-:Y:S02]  /*6b90*/  FSEL R252, R49, -INF , !P3 ;  /* 0xff80000031fc7808 */ /* 0x000fe40005800000 */
[----:B------:R-:W-:Y:S02]  /*6ba0*/  FSEL R248, R51, -INF , !P4 ;  /* 0xff80000033f87808 */ /* 0x000fe40006000000 */
[----:B------:R-:W-:Y:S02]  /*6bb0*/  FSEL R46, R56, -INF , !P5 ;  /* 0xff800000382e7808 */ /* 0x000fe40006800000 */
[CC--:B------:R-:W-:Y:S02]  /*6bc0*/  ISETP.GE.AND P2, PT, R9.reuse, R199.reuse, PT ;  /* 0x000000c70900720c */ /* 0x0c0fe40003f46270 */
[----:B------:R-:W-:Y:S01]  /*6bd0*/  ISETP.GE.AND P3, PT, R9, R198, PT ;  /* 0x000000c60900720c */ /* 0x000fe20003f66270 */
[----:B------:R-:W-:Y:S01]  /*6be0*/  VIADD R9, R2, 0x31 ;  /* 0x0000003102097836 */ /* 0x000fe20000000000 */
[----:B------:R-:W-:-:S02]  /*6bf0*/  ISETP.GE.AND P4, PT, R7, R199, PT ;  /* 0x000000c70700720c */ /* 0x000fc40003f86270 */
[-C--:B------:R-:W-:Y:S01]  /*6c00*/  ISETP.GE.AND P5, PT, R7, R198.reuse, PT ;  /* 0x000000c60700720c */ /* 0x080fe20003fa6270 */
[----:B------:R-:W-:Y:S01]  /*6c10*/  VIADD R7, R2, 0x38 ;  /* 0x0000003802077836 */ /* 0x000fe20000000000 */
[----:B------:R-:W-:Y:S02]  /*6c20*/  FSEL R246, R246, -INF , !P6 ;  /* 0xff800000f6f67808 */ /* 0x000fe40007000000 */
[----:B------:R-:W-:Y:S02]  /*6c30*/  FSEL R250, R57, -INF , !P2 ;  /* 0xff80000039fa7808 */ /* 0x000fe40005000000 */
[----:B------:R-:W-:Y:S02]  /*6c40*/  FSEL R44, R58, -INF , !P4 ;  /* 0xff8000003a2c7808 */ /* 0x000fe40006000000 */
[C---:B------:R-:W-:Y:S02]  /*6c50*/  ISETP.GE.AND P6, PT, R9.reuse, R199, PT ;  /* 0x000000c70900720c */ /* 0x040fe40003fc6270 */
[----:B------:R-:W-:Y:S01]  /*6c60*/  ISETP.GE.AND P2, PT, R9, R198, PT ;  /* 0x000000c60900720c */ /* 0x000fe20003f46270 */
[----:B------:R-:W-:Y:S01]  /*6c70*/  VIADD R9, R2, 0x39 ;  /* 0x0000003902097836 */ /* 0x000fe20000000000 */
[----:B------:R-:W-:-:S02]  /*6c80*/  FSEL R42, R109, -INF , !P3 ;  /* 0xff8000006d2a7808 */ /* 0x000fc40005800000 */
[C---:B------:R-:W-:Y:S01]  /*6c90*/  ISETP.GE.AND P4, PT, R7.reuse, R198, PT ;  /* 0x000000c60700720c */ /* 0x040fe20003f86270 */
[----:B------:R-:W-:Y:S01]  /*6ca0*/  LDSM.16.MT88.4 R108, [R205+0xc000] ;  /* 0x00c00000cd6c783b */ /* 0x000fe20000004200 */
[-C--:B------:R-:W-:Y:S01]  /*6cb0*/  ISETP.GE.AND P3, PT, R7, R199.reuse, PT ;  /* 0x000000c70700720c */ /* 0x080fe20003f66270 */
[----:B------:R-:W-:Y:S01]  /*6cc0*/  VIADD R7, R2, 0x40 ;  /* 0x0000004002077836 */ /* 0x000fe20000000000 */
[----:B------:R-:W-:Y:S02]  /*6cd0*/  FSEL R238, R238, -INF , !P4 ;  /* 0xff800000eeee7808 */ /* 0x000fe40006000000 */
[----:B------:R-:W-:Y:S02]  /*6ce0*/  FSEL R240, R240, -INF , !P5 ;  /* 0xff800000f0f07808 */ /* 0x000fe40006800000 */
[----:B------:R-:W-:Y:S02]  /*6cf0*/  FSEL R244, R244, -INF , !P6 ;  /* 0xff800000f4f47808 */ /* 0x000fe40007000000 */
[----:B------:R-:W-:-:S02]  /*6d00*/  ISETP.GE.AND P4, PT, R2, R199, PT ;  /* 0x000000c70200720c */ /* 0x000fc40003f86270 */
[CC--:B------:R-:W-:Y:S02]  /*6d10*/  ISETP.GE.AND P5, PT, R9.reuse, R199.reuse, PT ;  /* 0x000000c70900720c */ /* 0x0c0fe40003fa6270 */
[----:B------:R-:W-:Y:S01]  /*6d20*/  ISETP.GE.AND P6, PT, R9, R198, PT ;  /* 0x000000c60900720c */ /* 0x000fe20003fc6270 */
[----:B------:R-:W-:Y:S01]  /*6d30*/  VIADD R9, R2, 0x48 ;  /* 0x0000004802097836 */ /* 0x000fe20000000000 */
[----:B------:R-:W-:Y:S02]  /*6d40*/  FSEL R150, R150, -INF , !P2 ;  /* 0xff80000096967808 */ /* 0x000fe40005000000 */
[----:B------:R-:W-:Y:S02]  /*6d50*/  ISETP.GE.AND P2, PT, R7, R199, PT ;  /* 0x000000c70700720c */ /* 0x000fe40003f46270 */
[----:B------:R-:W-:Y:S02]  /*6d60*/  FSEL R0, R0, -INF , !P4 ;  /* 0xff80000000007808 */ /* 0x000fe40006000000 */
[----:B------:R-:W-:-:S02]  /*6d70*/  FSEL R40, R59, -INF , !P3 ;  /* 0xff8000003b287808 */ /* 0x000fc40005800000 */
[-C--:B------:R-:W-:Y:S01]  /*6d80*/  ISETP.GE.AND P3, PT, R7, R198.reuse, PT ;  /* 0x000000c60700720c */ /* 0x080fe20003f66270 */
[----:B------:R-:W-:Y:S01]  /*6d90*/  VIADD R7, R2, 0x41 ;  /* 0x0000004102077836 */ /* 0x000fe20000000000 */
[----:B------:R-:W-:Y:S02]  /*6da0*/  FSEL R236, R236, -INF , !P2 ;  /* 0xff800000ecec7808 */ /* 0x000fe40005000000 */
[C---:B------:R-:W-:Y:S02]  /*6db0*/  ISETP.GE.AND P2, PT, R9.reuse, R199, PT ;  /* 0x000000c70900720c */ /* 0x040fe40003f46270 */
[----:B------:R-:W-:Y:S02]  /*6dc0*/  ISETP.GE.AND P4, PT, R9, R198, PT ;  /* 0x000000c60900720c */ /* 0x000fe40003f86270 */
[----:B------:R-:W-:Y:S02]  /*6dd0*/  FMNMX.FTZ R9, R0, R24, !PT ;  /* 0x0000001800097209 */ /* 0x000fe40007810000 */
[----:B------:R-:W-:-:S02]  /*6de0*/  FSEL R152, R152, -INF , !P6 ;  /* 0xff80000098987808 */ /* 0x000fc40007000000 */
[-C--:B------:R-:W-:Y:S02]  /*6df0*/  ISETP.GE.AND P6, PT, R7, R198.reuse, PT ;  /* 0x000000c60700720c */ /* 0x080fe40003fc6270 */
[----:B------:R-:W-:Y:S02]  /*6e00*/  FMNMX.FTZ R9, R60, R9, !PT ;  /* 0x000000093c097209 */ /* 0x000fe40007810000 */
[----:B------:R-:W-:Y:S02]  /*6e10*/  FSEL R172, R172, -INF , !P6 ;  /* 0xff800000acac7808 */ /* 0x000fe40007000000 */
[----:B------:R-:W-:Y:S01]  /*6e20*/  FMNMX.FTZ R11, R26, R9, !PT ;  /* 0x000000091a0b7209 */ /* 0x000fe20007810000 */
[C---:B------:R-:W-:Y:S01]  /*6e30*/  VIADD R9, R2.reuse, 0x50 ;  /* 0x0000005002097836 */ /* 0x040fe20000000000 */
[----:B------:R-:W-:Y:S02]  /*6e40*/  ISETP.GE.AND P6, PT, R2, R198, PT ;  /* 0x000000c60200720c */ /* 0x000fe40003fc6270 */
[----:B------:R-:W-:-:S02]  /*6e50*/  FMNMX.FTZ R11, R20, R11, !PT ;  /* 0x0000000b140b7209 */ /* 0x000fc40007810000 */
[----:B------:R-:W-:Y:S02]  /*6e60*/  FSEL R28, R5, -INF , !P6 ;  /* 0xff800000051c7808 */ /* 0x000fe40007000000 */
[----:B------:R-:W-:Y:S02]  /*6e70*/  FMNMX.FTZ R5, R14, R11, !PT ;  /* 0x0000000b0e057209 */ /* 0x000fe40007810000 */
[----:B------:R-:W-:Y:S02]  /*6e80*/  FMNMX.FTZ R11, R28, R92, !PT ;  /* 0x0000005c1c0b7209 */ /* 0x000fe40007810000 */
[----:B------:R-:W-:Y:S02]  /*6e90*/  FMNMX.FTZ R5, R52, R5, !PT ;  /* 0x0000000534057209 */ /* 0x000fe40007810000 */
[----:B------:R-:W-:Y:S02]  /*6ea0*/  FMNMX.FTZ R11, R22, R11, !PT ;  /* 0x0000000b160b7209 */ /* 0x000fe40007810000 */
[----:B------:R-:W-:Y:S01]  /*6eb0*/  FMNMX.FTZ R30, R12, R5, !PT ;  /* 0x000000050c1e7209 */ /* 0x000fe20007810000 */
[----:B------:R-:W-:Y:S01]  /*6ec0*/  VIADD R5, R2, 0x58 ;  /* 0x0000005802057836 */ /* 0x000fe20000000000 */
        /* <DEDUP_REMOVED lines=13> */
[----:B------:R-:W-:Y:S02]  /*6fa0*/  FSEL R242, R242, -INF , !P5 ;  /* 0xff800000f2f27808 */ /* 0x000fe40006800000 */
[----:B------:R-:W-:Y:S02]  /*6fb0*/  FMNMX.FTZ R13, R40, R13, !PT ;  /* 0x0000000d280d7209 */ /* 0x000fe40007810000 */
[----:B------:R-:W-:Y:S02]  /*6fc0*/  FMNMX.FTZ R11, R246, R11, !PT ;  /* 0x0000000bf60b7209 */ /* 0x000fe40007810000 */
[----:B------:R-:W-:Y:S01]  /*6fd0*/  ISETP.GE.AND P5, PT, R7, R199, PT ;  /* 0x000000c70700720c */ /* 0x000fe20003fa6270 */
[----:B------:R-:W-:Y:S01]  /*6fe0*/  VIADD R7, R2, 0x49 ;  /* 0x0000004902077836 */ /* 0x000fe20000000000 */
[----:B------:R-:W-:Y:S02]  /*6ff0*/  FMNMX.FTZ R13, R242, R13, !PT ;  /* 0x0000000df20d7209 */ /* 0x000fe40007810000 */
[----:B------:R-:W-:-:S02]  /*7000*/  FMNMX.FTZ R11, R42, R11, !PT ;  /* 0x0000000b2a0b7209 */ /* 0x000fc40007810000 */
[----:B------:R-:W-:Y:S02]  /*7010*/  FSEL R202, R202, -INF , !P3 ;  /* 0xff800000caca7808 */ /* 0x000fe40005800000 */
[----:B------:R-:W-:Y:S02]  /*7020*/  FSEL R168, R168, -INF , !P5 ;  /* 0xff800000a8a87808 */ /* 0x000fe40006800000 */
[----:B------:R-:W-:Y:S02]  /*7030*/  FSEL R234, R234, -INF , !P2 ;  /* 0xff800000eaea7808 */ /* 0x000fe40005000000 */
[----:B------:R-:W-:Y:S02]  /*7040*/  FMNMX.FTZ R13, R236, R13, !PT ;  /* 0x0000000dec0d7209 */ /* 0x000fe40007810000 */
[----:B------:R-:W-:Y:S02]  /*7050*/  FMNMX.FTZ R11, R240, R11, !PT ;  /* 0x0000000bf00b7209 */ /* 0x000fe40007810000 */
[----:B------:R-:W-:-:S02]  /*7060*/  ISETP.GE.AND P3, PT, R7, R199, PT ;  /* 0x000000c70700720c */ /* 0x000fc40003f66270 */
[----:B------:R-:W-:Y:S01]  /*7070*/  ISETP.GE.AND P5, PT, R7, R198, PT ;  /* 0x000000c60700720c */ /* 0x000fe20003fa6270 */
[----:B------:R-:W-:Y:S01]  /*7080*/  VIADD R7, R2, 0x51 ;  /* 0x0000005102077836 */ /* 0x000fe20000000000 */
[----:B------:R-:W-:Y:S02]  /*7090*/  ISETP.GE.AND P2, PT, R9, R199, PT ;  /* 0x000000c70900720c */ /* 0x000fe40003f46270 */
[----:B------:R-:W-:Y:S02]  /*70a0*/  FMNMX.FTZ R13, R168, R13, !PT ;  /* 0x0000000da80d7209 */ /* 0x000fe40007810000 */
[----:B------:R-:W-:Y:S02]  /*70b0*/  FMNMX.FTZ R11, R150, R11, !PT ;  /* 0x0000000b960b7209 */ /* 0x000fe40007810000 */
[----:B------:R-:W-:Y:S02]  /*70c0*/  FSEL R174, R174, -INF , !P5 ;  /* 0xff800000aeae7808 */ /* 0x000fe40006800000 */
[----:B------:R-:W-:-:S02]  /*70d0*/  FSEL R186, R186, -INF , !P2 ;  /* 0xff800000baba7808 */ /* 0x000fc40005000000 */
[----:B------:R-:W-:Y:S02]  /*70e0*/  FSEL R190, R190, -INF , !P4 ;  /* 0xff800000bebe7808 */ /* 0x000fe40006000000 */
[CC--:B------:R-:W-:Y:S02]  /*70f0*/  ISETP.GE.AND P5, PT, R5.reuse, R199.reuse, PT ;  /* 0x000000c70500720c */ /* 0x0c0fe40003fa6270 */
[-C--:B------:R-:W-:Y:S01]  /*7100*/  ISETP.GE.AND P2, PT, R5, R198.reuse, PT ;  /* 0x000000c60500720c */ /* 0x080fe20003f46270 */
[C---:B------:R-:W-:Y:S01]  /*7110*/  VIADD R5, R2.reuse, 0x59 ;  /* 0x0000005902057836 */ /* 0x040fe20000000000 */
[----:B------:R-:W-:Y:S01]  /*7120*/  ISETP.GE.AND P4, PT, R9, R198, PT ;  /* 0x000000c60900720c */ /* 0x000fe20003f86270 */
[----:B------:R-:W-:Y:S01]  /*7130*/  VIADD R9, R2, 0x70 ;  /* 0x0000007002097836 */ /* 0x000fe20000000000 */
[----:B------:R-:W-:Y:S02]  /*7140*/  ISETP.GE.AND P6, PT, R7, R199, PT ;  /* 0x000000c70700720c */ /* 0x000fe40003fc6270 */
[----:B------:R-:W-:-:S02]  /*7150*/  FSEL R170, R170, -INF , !P3 ;  /* 0xff800000aaaa7808 */ /* 0x000fc40005800000 */
[----:B------:R-:W-:Y:S02]  /*7160*/  FMNMX.FTZ R13, R234, R13, !PT ;  /* 0x0000000dea0d7209 */ /* 0x000fe40007810000 */
[----:B------:R-:W-:Y:S02]  /*7170*/  FMNMX.FTZ R11, R238, R11, !PT ;  /* 0x0000000bee0b7209 */ /* 0x000fe40007810000 */
[----:B------:R-:W-:Y:S02]  /*7180*/  FSEL R184, R184, -INF , !P4 ;  /* 0xff800000b8b87808 */ /* 0x000fe40006000000 */
[----:B------:R-:W-:Y:S02]  /*7190*/  FSEL R34, R34, -INF , !P6 ;  /* 0xff80000022227808 */ /* 0x000fe40007000000 */
[C---:B------:R-:W-:Y:S02]  /*71a0*/  ISETP.GE.AND P4, PT, R5.reuse, R199, PT ;  /* 0x000000c70500720c */ /* 0x040fe40003f86270 */
[----:B------:R-:W-:Y:S01]  /*71b0*/  ISETP.GE.AND P6, PT, R5, R198, PT ;  /* 0x000000c60500720c */ /* 0x000fe20003fc6270 */
[----:B------:R-:W-:Y:S01]  /*71c0*/  VIADD R5, R2, 0x60 ;  /* 0x0000006002057836 */ /* 0x000fe20000000000 */
[----:B------:R-:W-:-:S02]  /*71d0*/  FMNMX.FTZ R13, R170, R13, !PT ;  /* 0x0000000daa0d7209 */ /* 0x000fc40007810000 */
[----:B------:R-:W-:Y:S02]  /*71e0*/  FMNMX.FTZ R11, R152, R11, !PT ;  /* 0x0000000b980b7209 */ /* 0x000fe40007810000 */
[----:B------:R-:W-:Y:S01]  /*71f0*/  ISETP.GE.AND P3, PT, R7, R198, PT ;  /* 0x000000c60700720c */ /* 0x000fe20003f66270 */
[----:B------:R-:W-:Y:S01]  /*7200*/  VIADD R7, R2, 0x71 ;  /* 0x0000007102077836 */ /* 0x000fe20000000000 */
[----:B------:R-:W-:Y:S02]  /*7210*/  FMNMX.FTZ R13, R186, R13, !PT ;  /* 0x0000000dba0d7209 */ /* 0x000fe40007810000 */
[----:B------:R-:W-:Y:S02]  /*7220*/  FMNMX.FTZ R11, R202, R11, !PT ;  /* 0x0000000bca0b7209 */ /* 0x000fe40007810000 */
[----:B------:R-:W-:Y:S02]  /*7230*/  FSEL R182, R182, -INF , !P3 ;  /* 0xff800000b6b67808 */ /* 0x000fe40005800000 */
[----:B------:R-:W-:-:S02]  /*7240*/  FSEL R32, R32, -INF , !P5 ;  /* 0xff80000020207808 */ /* 0x000fc40006800000 */
[C---:B------:R-:W-:Y:S02]  /*7250*/  ISETP.GE.AND P3, PT, R5.reuse, R199, PT ;  /* 0x000000c70500720c */ /* 0x040fe40003f66270 */
        /* <DEDUP_REMOVED lines=12> */
[----:B------:R-:W-:-:S02]  /*7320*/  FMNMX.FTZ R13, R188, R13, !PT ;  /* 0x0000000dbc0d7209 */ /* 0x000fc40007810000 */
[----:B------:R-:W-:Y:S02]  /*7330*/  FMNMX.FTZ R11, R174, R11, !PT ;  /* 0x0000000bae0b7209 */ /* 0x000fe40007810000 */
[----:B------:R-:W-:Y:S02]  /*7340*/  FSEL R176, R176, -INF , !P6 ;  /* 0xff800000b0b07808 */ /* 0x000fe40007000000 */
[C---:B------:R-:W-:Y:S02]  /*7350*/  ISETP.GE.AND P6, PT, R5.reuse, R199, PT ;  /* 0x000000c70500720c */ /* 0x040fe40003fc6270 */
[----:B------:R-:W-:Y:S01]  /*7360*/  ISETP.GE.AND P3, PT, R5, R198, PT ;  /* 0x000000c60500720c */ /* 0x000fe20003f66270 */
[----:B------:R-:W-:Y:S01]  /*7370*/  VIADD R5, R2, 0x69 ;  /* 0x0000006902057836 */ /* 0x000fe20000000000 */
[----:B------:R-:W-:Y:S02]  /*7380*/  FSEL R164, R164, -INF , !P2 ;  /* 0xff800000a4a47808 */ /* 0x000fe40005000000 */
[----:B------:R-:W-:-:S02]  /*7390*/  FMNMX.FTZ R13, R166, R13, !PT ;  /* 0x0000000da60d7209 */ /* 0x000fc40007810000 */
[----:B------:R-:W-:Y:S02]  /*73a0*/  FMNMX.FTZ R11, R184, R11, !PT ;  /* 0x0000000bb80b7209 */ /* 0x000fe40007810000 */
[----:B------:R-:W-:Y:S02]  /*73b0*/  FSEL R158, R158, -INF , !P5 ;  /* 0xff8000009e9e7808 */ /* 0x000fe40006800000 */
[----:B------:R-:W-:Y:S02]  /*73c0*/  ISETP.GE.AND P5, PT, R5, R199, PT ;  /* 0x000000c70500720c */ /* 0x000fe40003fa6270 */
[----:B------:R-:W-:Y:S02]  /*73d0*/  FSEL R162, R162, -INF , !P6 ;  /* 0xff800000a2a27808 */ /* 0x000fe40007000000 */
[----:B------:R-:W-:Y:S02]  /*73e0*/  FMNMX.FTZ R13, R164, R13, !PT ;  /* 0x0000000da40d7209 */ /* 0x000fe40007810000 */
[----:B------:R-:W-:-:S02]  /*73f0*/  FMNMX.FTZ R11, R182, R11, !PT ;  /* 0x0000000bb60b7209 */ /* 0x000fc40007810000 */
[----:B------:R-:W-:Y:S02]  /*7400*/  FSEL R156, R156, -INF , !P4 ;  /* 0xff8000009c9c7808 */ /* 0x000fe40006000000 */
[----:B------:R-:W-:Y:S02]  /*7410*/  ISETP.GE.AND P4, PT, R9, R199, PT ;  /* 0x000000c70900720c */ /* 0x000fe40003f86270 */
[----:B------:R-:W-:Y:S02]  /*7420*/  FSEL R160, R160, -INF , !P5 ;  /* 0xff800000a0a07808 */ /* 0x000fe40006800000 */
[----:B------:R-:W-:Y:S02]  /*7430*/  FMNMX.FTZ R13, R162, R13, !PT ;  /* 0x0000000da20d7209 */ /* 0x000fe40007810000 */
[----:B------:R-:W-:Y:S02]  /*7440*/  FMNMX.FTZ R11, R178, R11, !PT ;  /* 0x0000000bb20b7209 */ /* 0x000fe40007810000 */
[----:B------:R-:W-:Y:S01]  /*7450*/  ISETP.GE.AND P2, PT, R5, R198, PT ;  /* 0x000000c60500720c */ /* 0x000fe20003f46270 */
[C---:B------:R-:W-:Y:S01]  /*7460*/  VIADD R5, R2.reuse, 0x78 ;  /* 0x0000007802057836 */ /* 0x040fe20000000000 */
[----:B------:R-:W-:Y:S01]  /*7470*/  ISETP.GE.AND P5, PT, R7, R199, PT ;  /* 0x000000c70700720c */ /* 0x000fe20003fa6270 */
[----:B------:R-:W-:Y:S01]  /*7480*/  VIADD R2, R2, 0x79 ;  /* 0x0000007902027836 */ /* 0x000fe20000000000 */
[----:B------:R-:W-:-:S02]  /*7490*/  FSEL R146, R146, -INF , !P4 ;  /* 0xff80000092927808 */ /* 0x000fc40006000000 */
[----:B------:R-:W-:Y:S02]  /*74a0*/  FMNMX.FTZ R13, R160, R13, !PT ;  /* 0x0000000da00d7209 */ /* 0x000fe40007810000 */
[----:B------:R-:W-:Y:S02]  /*74b0*/  FMNMX.FTZ R11, R176, R11, !PT ;  /* 0x0000000bb00b7209 */ /* 0x000fe40007810000 */
[----:B------:R-:W-:Y:S02]  /*74c0*/  ISETP.GE.AND P4, PT, R5, R199, PT ;  /* 0x000000c70500720c */ /* 0x000fe40003f86270 */
[----:B------:R-:W-:Y:S02]  /*74d0*/  FSEL R144, R144, -INF , !P5 ;  /* 0xff80000090907808 */ /* 0x000fe40006800000 */
[----:B------:R-:W-:Y:S02]  /*74e0*/  FMNMX.FTZ R13, R146, R13, !PT ;  /* 0x0000000d920d7209 */ /* 0x000fe40007810000 */
[----:B------:R-:W-:-:S02]  /*74f0*/  FMNMX.FTZ R11, R158, R11, !PT ;  /* 0x0000000b9e0b7209 */ /* 0x000fc40007810000 */
[----:B------:R-:W-:Y:S02]  /*7500*/  ISETP.GE.AND P5, PT, R2, R199, PT ;  /* 0x000000c70200720c */ /* 0x000fe40003fa6270 */
[----:B------:R-:W-:Y:S02]  /*7510*/  FSEL R142, R18, -INF , !P4 ;  /* 0xff800000128e7808 */ /* 0x000fe40006000000 */
[----:B------:R-:W-:Y:S02]  /*7520*/  FMNMX.FTZ R13, R144, R13, !PT ;  /* 0x0000000d900d7209 */ /* 0x000fe40007810000 */
[----:B------:R-:W-:Y:S02]  /*7530*/  FSEL R154, R154, -INF , !P3 ;  /* 0xff8000009a9a7808 */ /* 0x000fe40005800000 */
[----:B------:R-:W-:Y:S02]  /*7540*/  FMNMX.FTZ R11, R156, R11, !PT ;  /* 0x0000000b9c0b7209 */ /* 0x000fe40007810000 */
[----:B------:R-:W-:-:S02]  /*7550*/  FSEL R140, R140, -INF , !P5 ;  /* 0xff8000008c8c7808 */ /* 0x000fc40006800000 */
[----:B------:R-:W-:Y:S02]  /*7560*/  FMNMX.FTZ R13, R142, R13, !PT ;  /* 0x0000000d8e0d7209 */ /* 0x000fe40007810000 */
[-C--:B------:R-:W-:Y:S02]  /*7570*/  ISETP.GE.AND P3, PT, R9, R198.reuse, PT ;  /* 0x000000c60900720c */ /* 0x080fe40003f66270 */
[----:B------:R-:W-:Y:S02]  /*7580*/  FSEL R148, R148, -INF , !P2 ;  /* 0xff80000094947808 */ /* 0x000fe40005000000 */
[----:B------:R-:W-:Y:S02]  /*7590*/  FMNMX.FTZ R11, R154, R11, !PT ;  /* 0x0000000b9a0b7209 */ /* 0x000fe40007810000 */
[----:B------:R-:W-:Y:S02]  /*75a0*/  FMNMX.FTZ R9, R140, R13, !PT ;  /* 0x0000000d8c097209 */ /* 0x000fe40007810000 */
[----:B------:R-:W-:-:S02]  /*75b0*/  ISETP.GE.AND P2, PT, R7, R198, PT ;  /* 0x000000c60700720c */ /* 0x000fc40003f46270 */
[----:B------:R-:W-:Y:S01]  /*75c0*/  FSEL R138, R17, -INF , !P3 ;  /* 0xff800000118a7808 */ /* 0x000fe20005800000 */
[----:B------:R-:W1:Y:S01]  /*75d0*/  SHFL.BFLY PT, R18, R9, 0x2, 0x1f ;  /* 0x0c401f0009127f89 */ /* 0x000e6200000e0000 */
[----:B------:R-:W-:Y:S02]  /*75e0*/  FMNMX.FTZ R11, R148, R11, !PT ;  /* 0x0000000b940b7209 */ /* 0x000fe40007810000 */
[-C--:B------:R-:W-:Y:S02]  /*75f0*/  ISETP.GE.AND P3, PT, R5, R198.reuse, PT ;  /* 0x000000c60500720c */ /* 0x080fe40003f66270 */
[----:B------:R-:W-:Y:S02]  /*7600*/  FSEL R136, R16, -INF , !P2 ;  /* 0xff80000010887808 */ /* 0x000fe40005000000 */
[----:B------:R-:W-:Y:S02]  /*7610*/  FMNMX.FTZ R11, R138, R11, !PT ;  /* 0x0000000b8a0b7209 */ /* 0x000fe40007810000 */
[----:B------:R-:W-:-:S02]  /*7620*/  ISETP.GE.AND P2, PT, R2, R198, PT ;  /* 0x000000c60200720c */ /* 0x000fc40003f46270 */
[----:B------:R-:W-:Y:S02]  /*7630*/  FSEL R134, R134, -INF , !P3 ;  /* 0xff80000086867808 */ /* 0x000fe40005800000 */
[----:B------:R-:W-:Y:S02]  /*7640*/  FMNMX.FTZ R11, R136, R11, !PT ;  /* 0x0000000b880b7209 */ /* 0x000fe40007810000 */
[----:B------:R-:W-:Y:S02]  /*7650*/  FSEL R132, R132, -INF , !P2 ;  /* 0xff80000084847808 */ /* 0x000fe40005000000 */
[----:B------:R-:W-:-:S04]  /*7660*/  FMNMX.FTZ R7, R134, R11, !PT ;  /* 0x0000000b86077209 */ /* 0x000fc80007810000 */
[----:B------:R-:W-:Y:S02]  /*7670*/  FMNMX.FTZ R7, R132, R7, !PT ;  /* 0x0000000784077209 */ /* 0x000fe40007810000 */
[----:B-1----:R-:W-:-:S03]  /*7680*/  FMNMX.FTZ R9, R9, R18, !PT ;  /* 0x0000001209097209 */ /* 0x002fc60007810000 */
[----:B------:R-:W1:Y:S04]  /*7690*/  SHFL.BFLY PT, R16, R7, 0x2, 0x1f ;  /* 0x0c401f0007107f89 */ /* 0x000e6800000e0000 */
[----:B------:R-:W2:Y:S01]  /*76a0*/  SHFL.BFLY PT, R2, R9, 0x1, 0x1f ;  /* 0x0c201f0009027f89 */ /* 0x000ea200000e0000 */
[----:B-1----:R-:W-:Y:S02]  /*76b0*/  FMNMX.FTZ R16, R7, R16, !PT ;  /* 0x0000001007107209 */ /* 0x002fe40007810000 */
[----:B--2---:R-:W-:-:S03]  /*76c0*/  FMNMX.FTZ R2, R9, R2, !PT ;  /* 0x0000000209027209 */ /* 0x004fc60007810000 */
[----:B------:R-:W1:Y:S01]  /*76d0*/  SHFL.BFLY PT, R5, R16, 0x1, 0x1f ;  /* 0x0c201f0010057f89 */ /* 0x000e6200000e0000 */
[C---:B------:R-:W-:Y:S01]  /*76e0*/  FSETP.NEU.FTZ.AND P2, PT, R2.reuse, -INF , PT ;  /* 0xff8000000200780b */ /* 0x040fe20003f5d000 */
[----:B------:R-:W-:-:S05]  /*76f0*/  FMUL.FTZ R133, R2, UR11 ;  /* 0x0000000b02857c20 */ /* 0x000fca0008410000 */
[----:B------:R-:W-:-:S05]  /*7700*/  FSEL R133, R133, RZ, P2 ;  /* 0x000000ff85857208 */ /* 0x000fca0001000000 */
[--C-:B------:R-:W-:Y:S01]  /*7710*/  FFMA.FTZ R66, R0, UR11, -R133.reuse ;  /* 0x0000000b00427c23 */ /* 0x100fe20008010885 */
[--C-:B------:R-:W-:Y:S01]  /*7720*/  FFMA.FTZ R61, R60, UR11, -R133.reuse ;  /* 0x0000000b3c3d7c23 */ /* 0x100fe20008010885 */
[--C-:B------:R-:W-:Y:S01]  /*7730*/  FFMA.FTZ R65, R24, UR11, -R133.reuse ;  /* 0x0000000b18417c23 */ /* 0x100fe20008010885 */
[--C-:B------:R-:W-:Y:S01]  /*7740*/  FFMA.FTZ R60, R26, UR11, -R133.reuse ;  /* 0x0000000b1a3c7c23 */ /* 0x100fe20008010885 */
[--C-:B------:R-:W-:Y:S01]  /*7750*/  FFMA.FTZ R55, R52, UR11, -R133.reuse ;  /* 0x0000000b34377c23 */ /* 0x100fe20008010885 */
[----:B------:R-:W-:Y:S01]  /*7760*/  LDSM.16.MT88.4 R24, [R208+0xc800] ;  /* 0x00c80000d018783b */ /* 0x000fe20000004200 */
[----:B------:R-:W-:Y:S01]  /*7770*/  MUFU.EX2 R66, R66 ;  /* 0x0000004200427308 */ /* 0x000fe20000000800 */
[--C-:B------:R-:W-:Y:S01]  /*7780*/  FFMA.FTZ R57, R20, UR11, -R133.reuse ;  /* 0x0000000b14397c23 */ /* 0x100fe20008010885 */
[--C-:B------:R-:W-:Y:S01]  /*7790*/  FFMA.FTZ R56, R14, UR11, -R133.reuse ;  /* 0x0000000b0e387c23 */ /* 0x100fe20008010885 */
[--C-:B------:R-:W-:Y:S01]  /*77a0*/  FFMA.FTZ R52, R12, UR11, -R133.reuse ;  /* 0x0000000b0c347c23 */ /* 0x100fe20008010885 */
[----:B-1----:R-:W-:Y:S01]  /*77b0*/  FMNMX.FTZ R0, R16, R5, !PT ;  /* 0x0000000510007209 */ /* 0x002fe20007810000 */
[--C-:B------:R-:W-:Y:S01]  /*77c0*/  FFMA.FTZ R50, R33, UR11, -R133.reuse ;  /* 0x0000000b21327c23 */ /* 0x100fe20008010885 */
[----:B------:R-:W-:Y:S01]  /*77d0*/  LDSM.16.MT88.4 R16, [R205+0xc800] ;  /* 0x00c80000cd10783b */ /* 0x000fe20000004200 */
[--C-:B------:R-:W-:Y:S01]  /*77e0*/  FFMA.FTZ R49, R252, UR11, -R133.reuse ;  /* 0x0000000bfc317c23 */ /* 0x100fe20008010885 */
[C---:B------:R-:W-:Y:S01]  /*77f0*/  FSETP.NEU.FTZ.AND P2, PT, R0.reuse, -INF , PT ;  /* 0xff8000000000780b */ /* 0x040fe20003f5d000 */
[----:B------:R-:W-:Y:S01]  /*7800*/  FMUL.FTZ R67, R0, UR11 ;  /* 0x0000000b00437c20 */ /* 0x000fe20008410000 */
[----:B------:R-:W1:Y:S01]  /*7810*/  MUFU.EX2 R65, R65 ;  /* 0x0000004100417308 */ /* 0x000e620000000800 */
[--C-:B------:R-:W-:Y:S01]  /*7820*/  FFMA.FTZ R46, R46, UR11, -R133.reuse ;  /* 0x0000000b2e2e7c23 */ /* 0x100fe20008010885 */
[--C-:B------:R-:W-:Y:S01]  /*7830*/  FFMA.FTZ R43, R250, UR11, -R133.reuse ;  /* 0x0000000bfa2b7c23 */ /* 0x100fe20008010885 */
[--C-:B------:R-:W-:Y:S01]  /*7840*/  FFMA.FTZ R44, R44, UR11, -R133.reuse ;  /* 0x0000000b2c2c7c23 */ /* 0x100fe20008010885 */
[----:B------:R-:W-:Y:S01]  /*7850*/  FSEL R67, R67, RZ, P2 ;  /* 0x000000ff43437208 */ /* 0x000fe20001000000 */
[--C-:B------:R-:W-:Y:S01]  /*7860*/  FFMA.FTZ R41, R244, UR11, -R133.reuse ;  /* 0x0000000bf4297c23 */ /* 0x100fe20008010885 */
[--C-:B------:R-:W-:Y:S01]  /*7870*/  FFMA.FTZ R40, R40, UR11, -R133.reuse ;  /* 0x0000000b28287c23 */ /* 0x100fe20008010885 */
[----:B------:R-:W-:Y:S01]  /*7880*/  FFMA.FTZ R3, R242, UR11, -R133 ;  /* 0x0000000bf2037c23 */ /* 0x000fe20008010885 */
[----:B------:R-:W-:Y:S01]  /*7890*/  MUFU.EX2 R61, R61 ;  /* 0x0000003d003d7308 */ /* 0x000fe20000000800 */
[--C-:B------:R-:W-:Y:S01]  /*78a0*/  FFMA.FTZ R63, R28, UR11, -R67.reuse ;  /* 0x0000000b1c3f7c23 */ /* 0x100fe20008010843 */
[--C-:B------:R-:W-:Y:S01]  /*78b0*/  FFMA.FTZ R64, R92, UR11, -R67.reuse ;  /* 0x0000000b5c407c23 */ /* 0x100fe20008010843 */
[--C-:B------:R-:W-:Y:S01]  /*78c0*/  FFMA.FTZ R62, R22, UR11, -R67.reuse ;  /* 0x0000000b163e7c23 */ /* 0x100fe20008010843 */
[--C-:B------:R-:W-:Y:S01]  /*78d0*/  FFMA.FTZ R59, R94, UR11, -R67.reuse ;  /* 0x0000000b5e3b7c23 */ /* 0x100fe20008010843 */
[--C-:B------:R-:W-:Y:S01]  /*78e0*/  FFMA.FTZ R58, R10, UR11, -R67.reuse ;  /* 0x0000000b0a3a7c23 */ /* 0x100fe20008010843 */
[----:B------:R-:W2:Y:S01]  /*78f0*/  LDSM.16.MT88.4 R92, [R208+0x10000] ;  /* 0x01000000d05c783b */ /* 0x000ea20000004200 */
[--C-:B------:R-:W-:Y:S01]  /*7900*/  FFMA.FTZ R53, R8, UR11, -R67.reuse ;  /* 0x0000000b08357c23 */ /* 0x100fe20008010843 */
[----:B------:R-:W3:Y:S01]  /*7910*/  MUFU.EX2 R60, R60 ;  /* 0x0000003c003c7308 */ /* 0x000ee20000000800 */
[----:B-1----:R-:W-:Y:S01]  /*7920*/  F2FP.BF16.F32.PACK_AB R68, R65, R66 ;  /* 0x000000424144723e */ /* 0x002fe200000010ff */
[----:B------:R-:W1:Y:S01]  /*7930*/  LDSM.16.MT88.4 R8, [R206+0xc800] ;  /* 0x00c80000ce08783b */ /* 0x000e620000004200 */
[--C-:B------:R-:W-:Y:S01]  /*7940*/  FFMA.FTZ R54, R54, UR11, -R67.reuse ;  /* 0x0000000b36367c23 */ /* 0x100fe20008010843 */
[--C-:B------:R-:W-:Y:S01]  /*7950*/  FFMA.FTZ R51, R6, UR11, -R67.reuse ;  /* 0x0000000b06337c23 */ /* 0x100fe20008010843 */
[--C-:B------:R-:W-:Y:S01]  /*7960*/  FFMA.FTZ R48, R48, UR11, -R67.reuse ;  /* 0x0000000b30307c23 */ /* 0x100fe20008010843 */
[----:B------:R-:W4:Y:S01]  /*7970*/  LDSM.16.MT88.4 R4, [R208+0x10800] ;  /* 0x01080000d004783b */ /* 0x000f220000004200 */
[--C-:B------:R-:W-:Y:S01]  /*7980*/  FFMA.FTZ R47, R248, UR11, -R67.reuse ;  /* 0x0000000bf82f7c23 */ /* 0x100fe20008010843 */
[----:B------:R-:W-:Y:S01]  /*7990*/  MUFU.EX2 R63, R63 ;  /* 0x0000003f003f7308 */ /* 0x000fe20000000800 */
[--C-:B------:R-:W-:Y:S01]  /*79a0*/  FFMA.FTZ R45, R246, UR11, -R67.reuse ;  /* 0x0000000bf62d7c23 */ /* 0x100fe20008010843 */
[----:B------:R-:W5:Y:S01]  /*79b0*/  LDSM.16.MT88.4 R28, [R204+0x10000] ;  /* 0x01000000cc1c783b */ /* 0x000f620000004200 */
[--C-:B------:R-:W-:Y:S01]  /*79c0*/  FFMA.FTZ R42, R42, UR11, -R67.reuse ;  /* 0x0000000b2a2a7c23 */ /* 0x100fe20008010843 */
[--C-:B------:R-:W-:Y:S01]  /*79d0*/  FFMA.FTZ R37, R240, UR11, -R67.reuse ;  /* 0x0000000bf0257c23 */ /* 0x100fe20008010843 */
[--C-:B------:R-:W-:Y:S01]  /*79e0*/  FFMA.FTZ R150, R150, UR11, -R67.reuse ;  /* 0x0000000b96967c23 */ /* 0x100fe20008010843 */
[----:B------:R-:W-:Y:S01]  /*79f0*/  LDSM.16.MT88.4 R20, [R204+0xc800] ;  /* 0x00c80000cc14783b */ /* 0x000fe20000004200 */
[--C-:B------:R-:W-:Y:S01]  /*7a00*/  FFMA.FTZ R135, R238, UR11, -R67.reuse ;  /* 0x0000000bee877c23 */ /* 0x100fe20008010843 */
[----:B------:R-:W2:Y:S01]  /*7a10*/  MUFU.EX2 R64, R64 ;  /* 0x0000004000407308 */ /* 0x000ea20000000800 */
[----:B---3--:R-:W-:Y:S01]  /*7a20*/  F2FP.BF16.F32.PACK_AB R70, R60, R61 ;  /* 0x0000003d3c46723e */ /* 0x008fe200000010ff */
        /* <DEDUP_REMOVED lines=10> */
[--C-:B------:R-:W-:Y:S01]  /*7ad0*/  FFMA.FTZ R145, R186, UR11, -R133.reuse ;  /* 0x0000000bba917c23 */ /* 0x100fe20008010885 */
[--C-:B------:R-:W-:Y:S01]  /*7ae0*/  FFMA.FTZ R186, R34, UR11, -R133.reuse ;  /* 0x0000000b22ba7c23 */ /* 0x100fe20008010885 */
[--C-:B------:R-:W-:Y:S01]  /*7af0*/  FFMA.FTZ R147, R32, UR11, -R133.reuse ;  /* 0x0000000b20937c23 */ /* 0x100fe20008010885 */
[----:B------:R-:W-:Y:S01]  /*7b00*/  FFMA.FTZ R188, R188, UR11, -R133 ;  /* 0x0000000bbcbc7c23 */ /* 0x000fe20008010885 */
[----:B------:R-:W3:Y:S01]  /*7b10*/  MUFU.EX2 R59, R59 ;  /* 0x0000003b003b7308 */ /* 0x000ee20000000800 */
[----:B--2---:R-:W-:Y:S01]  /*7b20*/  F2FP.BF16.F32.PACK_AB R69, R64, R63 ;  /* 0x0000003f4045723e */ /* 0x004fe200000010ff */
[----:B------:R-:W-:Y:S01]  /*7b30*/  LDSM.16.MT88.4 R32, [R208+0x12000] ;  /* 0x01200000d020783b */ /* 0x000fe20000004200 */
        /* <DEDUP_REMOVED lines=13> */
[----:B------:R-:W2:Y:S01]  /*7c10*/  MUFU.EX2 R56, R56 ;  /* 0x0000003800387308 */ /* 0x000ea20000000800 */
[----:B---3--:R-:W-:Y:S01]  /*7c20*/  F2FP.BF16.F32.PACK_AB R71, R59, R62 ;  /* 0x0000003e3b47723e */ /* 0x008fe200000010ff */
[----:B------:R-:W-:Y:S01]  /*7c30*/  FADD.FTZ R66, R66, R65 ;  /* 0x0000004142427221 */ /* 0x000fe20000010000 */
[----:B------:R-:W-:Y:S01]  /*7c40*/  FADD.FTZ R63, R63, R64 ;  /* 0x000000403f3f7221 */ /* 0x000fe20000010000 */
[----:B------:R-:W-:Y:S01]  /*7c50*/  FFMA.FTZ R241, R140, UR11, -R133 ;  /* 0x0000000b8cf17c23 */ /* 0x000fe20008010885 */
[----:B------:R-:W-:Y:S01]  /*7c60*/  FFMA.FTZ R240, R132, UR11, -R67 ;  /* 0x0000000b84f07c23 */ /* 0x000fe20008010843 */
[----:B------:R-:W-:Y:S01]  /*7c70*/  FADD.FTZ R61, R61, R66 ;  /* 0x000000423d3d7221 */ /* 0x000fe20000010000 */
[----:B------:R-:W-:Y:S01]  /*7c80*/  FADD.FTZ R62, R62, R63 ;  /* 0x0000003f3e3e7221 */ /* 0x000fe20000010000 */
[----:B------:R-:W-:Y:S01]  /*7c90*/  HMMA.16816.F32.BF16 R120, R68, R116, RZ ;  /* 0x000000744478723c */ /* 0x000fe200000418ff */
[----:B------:R-:W-:Y:S01]  /*7ca0*/  MUFU.EX2 R55, R55 ;  /* 0x0000003700377308 */ /* 0x000fe20000000800 */
[----:B------:R-:W-:Y:S01]  /*7cb0*/  FADD.FTZ R60, R60, R61 ;  /* 0x0000003d3c3c7221 */ /* 0x000fe20000010000 */
[----:B------:R-:W-:Y:S01]  /*7cc0*/  FADD.FTZ R59, R59, R62 ;  /* 0x0000003e3b3b7221 */ /* 0x000fe20000010000 */
[----:B------:R-:W-:-:S02]  /*7cd0*/  LEA R238, P2, R196, UR8, 0x1 ;  /* 0x00000008c4ee7c11 */ /* 0x000fc4000f8408ff */
[C---:B------:R-:W-:Y:S02]  /*7ce0*/  HMMA.16816.F32.BF16 R116, R68.reuse, R118, RZ ;  /* 0x000000764474723c */ /* 0x040fe400000418ff */
[----:B------:R-:W-:Y:S01]  /*7cf0*/  LEA.HI.X R239, R196, UR9, R197, 0x1, P2 ;  /* 0x00000009c4ef7c11 */ /* 0x000fe200090f0cc5 */
[----:B------:R-:W3:Y:S01]  /*7d00*/  MUFU.EX2 R52, R52 ;  /* 0x0000003400347308 */ /* 0x000ee20000000800 */
[C---:B--2---:R-:W-:Y:S01]  /*7d10*/  F2FP.BF16.F32.PACK_AB R12, R56.reuse, R57 ;  /* 0x00000039380c723e */ /* 0x044fe200000010ff */
[----:B------:R-:W-:Y:S01]  /*7d20*/  FADD.FTZ R57, R57, R60 ;  /* 0x0000003c39397221 */ /* 0x000fe20000010000 */
[C---:B------:R-:W-:Y:S03]  /*7d30*/  HMMA.16816.F32.BF16 R128, R68.reuse, R124, RZ ;  /* 0x0000007c4480723c */ /* 0x040fe600000418ff */
[----:B------:R-:W-:Y:S02]  /*7d40*/  FADD.FTZ R56, R56, R57 ;  /* 0x0000003938387221 */ /* 0x000fe40000010000 */
[----:B------:R-:W-:Y:S01]  /*7d50*/  MUFU.EX2 R58, R58 ;  /* 0x0000003a003a7308 */ /* 0x000fe20000000800 */
[C---:B------:R-:W-:Y:S06]  /*7d60*/  HMMA.16816.F32.BF16 R124, R68.reuse, R126, RZ ;  /* 0x0000007e447c723c */ /* 0x040fec00000418ff */
[----:B------:R-:W-:Y:S01]  /*7d70*/  HMMA.16816.F32.BF16 R112, R68, R108, RZ ;  /* 0x0000006c4470723c */ /* 0x000fe200000418ff */
[----:B------:R-:W2:Y:S01]  /*7d80*/  MUFU.EX2 R53, R53 ;  /* 0x0000003500357308 */ /* 0x000ea20000000800 */
[----:B---3--:R-:W-:Y:S01]  /*7d90*/  F2FP.BF16.F32.PACK_AB R14, R52, R55 ;  /* 0x00000037340e723e */ /* 0x008fe200000010ff */
[----:B------:R-:W-:-:S03]  /*7da0*/  FADD.FTZ R55, R55, R56 ;  /* 0x0000003837377221 */ /* 0x000fc60000010000 */
[C---:B------:R-:W-:Y:S01]  /*7db0*/  HMMA.16816.F32.BF16 R96, R68.reuse, R92, RZ ;  /* 0x0000005c4460723c */ /* 0x040fe200000418ff */
[----:B------:R-:W-:Y:S02]  /*7dc0*/  FADD.FTZ R55, R52, R55 ;  /* 0x0000003734377221 */ /* 0x000fe40000010000 */
[----:B------:R-:W-:Y:S03]  /*7dd0*/  MUFU.EX2 R54, R54 ;  /* 0x0000003600367308 */ /* 0x000fe60000000800 */
[C---:B------:R-:W-:Y:S05]  /*7de0*/  HMMA.16816.F32.BF16 R108, R68.reuse, R110, RZ ;  /* 0x0000006e446c723c */ /* 0x040fea00000418ff */
[----:B------:R-:W3:Y:S01]  /*7df0*/  MUFU.EX2 R51, R51 ;  /* 0x0000003300337308 */ /* 0x000ee20000000800 */
[----:B------:R-:W-:Y:S01]  /*7e00*/  HMMA.16816.F32.BF16 R92, R68, R94, RZ ;  /* 0x0000005e445c723c */ /* 0x000fe200000418ff */
[----:B--2---:R-:W-:Y:S01]  /*7e10*/  F2FP.BF16.F32.PACK_AB R13, R53, R58 ;  /* 0x0000003a350d723e */ /* 0x004fe200000010ff */
[----:B------:R-:W-:-:S04]  /*7e20*/  FADD.FTZ R58, R58, R59 ;  /* 0x0000003b3a3a7221 */ /* 0x000fc80000010000 */
[----:B------:R-:W-:Y:S01]  /*7e30*/  HMMA.16816.F32.BF16 R88, R68, R84, RZ ;  /* 0x000000544458723c */ /* 0x000fe200000418ff */
[----:B------:R-:W-:Y:S01]  /*7e40*/  MUFU.EX2 R50, R50 ;  /* 0x0000003200327308 */ /* 0x000fe20000000800 */
[----:B------:R-:W-:-:S04]  /*7e50*/  FADD.FTZ R53, R53, R58 ;  /* 0x0000003a35357221 */ /* 0x000fc80000010000 */
[C---:B------:R-:W-:Y:S03]  /*7e60*/  HMMA.16816.F32.BF16 R84, R68.reuse, R86, RZ ;  /* 0x000000564454723c */ /* 0x040fe600000418ff */
[----:B------:R-:W2:Y:S01]  /*7e70*/  MUFU.EX2 R49, R49 ;  /* 0x0000003100317308 */ /* 0x000ea20000000800 */
[C---:B---3--:R-:W-:Y:S01]  /*7e80*/  F2FP.BF16.F32.PACK_AB R15, R51.reuse, R54 ;  /* 0x00000036330f723e */ /* 0x048fe200000010ff */
[----:B------:R-:W-:Y:S01]  /*7e90*/  FADD.FTZ R54, R54, R53 ;  /* 0x0000003536367221 */ /* 0x000fe20000010000 */
[----:B------:R-:W-:Y:S03]  /*7ea0*/  HMMA.16816.F32.BF16 R104, R68, R100, RZ ;  /* 0x000000644468723c */ /* 0x000fe600000418ff */
[----:B------:R-:W-:Y:S02]  /*7eb0*/  FADD.FTZ R51, R51, R54 ;  /* 0x0000003633337221 */ /* 0x000fe40000010000 */
[----:B------:R-:W-:Y:S01]  /*7ec0*/  MUFU.EX2 R46, R46 ;  /* 0x0000002e002e7308 */ /* 0x000fe20000000800 */
[C---:B-1----:R-:W-:Y:S06]  /*7ed0*/  HMMA.16816.F32.BF16 R120, R12.reuse, R8, R120 ;  /* 0x000000080c78723c */ /* 0x042fec0000041878 */
[C---:B------:R-:W-:Y:S01]  /*7ee0*/  HMMA.16816.F32.BF16 R116, R12.reuse, R10, R116 ;  /* 0x0000000a0c74723c */ /* 0x040fe20000041874 */
[----:B------:R-:W1:Y:S01]  /*7ef0*/  LDSM.16.MT88.4 R8, [R206+0x10800] ;  /* 0x01080000ce08783b */ /* 0x000e620000004200 */
[----:B------:R-:W-:Y:S04]  /*7f00*/  MUFU.EX2 R43, R43 ;  /* 0x0000002b002b7308 */ /* 0x000fe80000000800 */
[C---:B------:R-:W-:Y:S04]  /*7f10*/  HMMA.16816.F32.BF16 R128, R12.reuse, R24, R128 ;  /* 0x000000180c80723c */ /* 0x040fe80000041880 */
[----:B------:R-:W-:Y:S02]  /*7f20*/  MUFU.EX2 R48, R48 ;  /* 0x0000003000307308 */ /* 0x000fe40000000800 */
[C---:B------:R-:W-:Y:S01]  /*7f30*/  HMMA.16816.F32.BF16 R124, R12.reuse, R26, R124 ;  /* 0x0000001a0c7c723c */ /* 0x040fe2000004187c */
[----:B------:R-:W3:Y:S05]  /*7f40*/  LDSM.16.MT88.4 R24, [R204+0x10800] ;  /* 0x01080000cc18783b */ /* 0x000eea0000004200 */
        /* <DEDUP_REMOVED lines=8> */
[----:B------:R-:W4:Y:S05]  /*7fd0*/  LDSM.16.MT88.4 R4, [R206+0xd000] ;  /* 0x00d00000ce04783b */ /* 0x000f2a0000004200 */
[C---:B------:R-:W-:Y:S01]  /*7fe0*/  HMMA.16816.F32.BF16 R80, R68.reuse, R76, RZ ;  /* 0x0000004c4450723c */ /* 0x040fe200000418ff */
[----:B------:R-:W-:Y:S05]  /*7ff0*/  MUFU.EX2 R44, R44 ;  /* 0x0000002c002c7308 */ /* 0x000fea0000000800 */
[C---:B------:R-:W-:Y:S03]  /*8000*/  HMMA.16816.F32.BF16 R100, R68.reuse, R102, RZ ;  /* 0x000000664464723c */ /* 0x040fe600000418ff */
[----:B------:R-:W4:Y:S03]  /*8010*/  MUFU.EX2 R41, R41 ;  /* 0x0000002900297308 */ /* 0x000f260000000800 */
[C---:B------:R-:W-:Y:S05]  /*8020*/  HMMA.16816.F32.BF16 R76, R68.reuse, R78, RZ ;  /* 0x0000004e444c723c */ /* 0x040fea00000418ff */
[----:B------:R-:W-:Y:S01]  /*8030*/  MUFU.EX2 R40, R40 ;  /* 0x0000002800287308 */ /* 0x000fe20000000800 */
[C---:B-----5:R-:W-:Y:S06]  /*8040*/  HMMA.16816.F32.BF16 R72, R68.reuse, R28, RZ ;  /* 0x0000001c4448723c */ /* 0x060fec00000418ff */
[----:B------:R-:W-:Y:S01]  /*8050*/  HMMA.16816.F32.BF16 R68, R68, R30, RZ ;  /* 0x0000001e4444723c */ /* 0x000fe200000418ff */
[----:B------:R-:W-:Y:S01]  /*8060*/  LDSM.16.MT88.4 R28, [R204+0x11000] ;  /* 0x01100000cc1c783b */ /* 0x000fe20000004200 */
[----:B------:R-:W-:Y:S04]  /*8070*/  MUFU.EX2 R3, R3 ;  /* 0x0000000300037308 */ /* 0x000fe80000000800 */
[C---:B-1----:R-:W-:Y:S04]  /*8080*/  HMMA.16816.F32.BF16 R88, R12.reuse, R8, R88 ;  /* 0x000000080c58723c */ /* 0x042fe80000041858 */
[----:B------:R-:W-:Y:S02]  /*8090*/  MUFU.EX2 R37, R37 ;  /* 0x0000002500257308 */ /* 0x000fe40000000800 */
[C---:B------:R-:W-:Y:S01]  /*80a0*/  HMMA.16816.F32.BF16 R84, R12.reuse, R10, R84 ;  /* 0x0000000a0c54723c */ /* 0x040fe20000041854 */
[----:B------:R-:W1:Y:S05]  /*80b0*/  LDSM.16.MT88.4 R8, [R205+0xd000] ;  /* 0x00d00000cd08783b */ /* 0x000e6a0000004200 */
        /* <DEDUP_REMOVED lines=8> */
[----:B--2---:R-:W-:Y:S01]  /*8140*/  F2FP.BF16.F32.PACK_AB R24, R49, R50 ;  /* 0x000000323118723e */ /* 0x004fe200000010ff */
        /* <DEDUP_REMOVED lines=10> */
[----:B------:R-:W2:Y:S01]  /*81f0*/  LDSM.16.MT88.4 R12, [R208+0x11000] ;  /* 0x01100000d00c783b */ /* 0x000ea20000004200 */
[----:B------:R-:W-:Y:S01]  /*8200*/  FADD.FTZ R46, R46, R49 ;  /* 0x000000312e2e7221 */ /* 0x000fe20000010000 */
[----:B------:R-:W-:Y:S01]  /*8210*/  FADD.FTZ R45, R45, R48 ;  /* 0x000000302d2d7221 */ /* 0x000fe20000010000 */
[----:B------:R-:W4:Y:S01]  /*8220*/  MUFU.EX2 R168, R168 ;  /* 0x000000a800a87308 */ /* 0x000f220000000800 */
[----:B------:R-:W-:Y:S01]  /*8230*/  LDSM.16.MT88.4 R16, [R204+0xd000] ;  /* 0x00d00000cc10783b */ /* 0x000fe20000004200 */
[----:B------:R-:W-:Y:S01]  /*8240*/  HMMA.16816.F32.BF16 R120, R24, R4, R120 ;  /* 0x000000041878723c */ /* 0x000fe20000041878 */
[----:B------:R-:W-:Y:S01]  /*8250*/  FADD.FTZ R43, R43, R46 ;  /* 0x0000002e2b2b7221 */ /* 0x000fe20000010000 */
[----:B------:R-:W-:-:S04]  /*8260*/  FADD.FTZ R42, R42, R45 ;  /* 0x0000002d2a2a7221 */ /* 0x000fc80000010000 */
[C---:B------:R-:W-:Y:S01]  /*8270*/  HMMA.16816.F32.BF16 R116, R24.reuse, R6, R116 ;  /* 0x000000061874723c */ /* 0x040fe20000041874 */
[----:B------:R-:W3:Y:S01]  /*8280*/  LDSM.16.MT88.4 R4, [R206+0x11000] ;  /* 0x01100000ce04783b */ /* 0x000ee20000004200 */
[----:B------:R-:W-:Y:S04]  /*8290*/  MUFU.EX2 R139, R139 ;  /* 0x0000008b008b7308 */ /* 0x000fe80000000800 */
[C---:B-1----:R-:W-:Y:S04]  /*82a0*/  HMMA.16816.F32.BF16 R112, R24.reuse, R8, R112 ;  /* 0x000000081870723c */ /* 0x042fe80000041870 */
[----:B------:R-:W-:Y:S02]  /*82b0*/  MUFU.EX2 R170, R170 ;  /* 0x000000aa00aa7308 */ /* 0x000fe40000000800 */
[C---:B------:R-:W-:Y:S01]  /*82c0*/  HMMA.16816.F32.BF16 R108, R24.reuse, R10, R108 ;  /* 0x0000000a186c723c */ /* 0x040fe2000004186c */
[----:B------:R-:W1:Y:S05]  /*82d0*/  LDSM.16.MT88.4 R8, [R205+0x11000] ;  /* 0x01100000cd08783b */ /* 0x000e6a0000004200 */
[C---:B-----5:R-:W-:Y:S01]  /*82e0*/  HMMA.16816.F32.BF16 R128, R24.reuse, R20, R128 ;  /* 0x000000141880723c */ /* 0x060fe20000041880 */
[----:B------:R-:W-:Y:S05]  /*82f0*/  MUFU.EX2 R141, R141 ;  /* 0x0000008d008d7308 */ /* 0x000fea0000000800 */
[C---:B------:R-:W-:Y:S01]  /*8300*/  HMMA.16816.F32.BF16 R124, R24.reuse, R22, R124 ;  /* 0x00000016187c723c */ /* 0x040fe2000004187c */
[----:B------:R-:W5:Y:S02]  /*8310*/  LDSM.16.MT88.4 R20, [R208+0xd800] ;  /* 0x00d80000d014783b */ /* 0x000f640000004200 */
[----:B------:R-:W4:Y:S03]  /*8320*/  MUFU.EX2 R172, R172 ;  /* 0x000000ac00ac7308 */ /* 0x000f260000000800 */
[C---:B--2---:R-:W-:Y:S05]  /*8330*/  HMMA.16816.F32.BF16 R96, R24.reuse, R12, R96 ;  /* 0x0000000c1860723c */ /* 0x044fea0000041860 */
[----:B------:R-:W-:Y:S01]  /*8340*/  MUFU.EX2 R143, R143 ;  /* 0x0000008f008f7308 */ /* 0x000fe20000000800 */
[C---:B------:R-:W-:Y:S01]  /*8350*/  HMMA.16816.F32.BF16 R92, R24.reuse, R14, R92 ;  /* 0x0000000e185c723c */ /* 0x040fe2000004185c */
[----:B------:R-:W2:Y:S05]  /*8360*/  LDSM.16.MT88.4 R12, [R206+0xd800] ;  /* 0x00d80000ce0c783b */ /* 0x000eaa0000004200 */
[C---:B---3--:R-:W-:Y:S01]  /*8370*/  HMMA.16816.F32.BF16 R88, R24.reuse, R4, R88 ;  /* 0x000000041858723c */ /* 0x048fe20000041858 */
[----:B------:R-:W3:Y:S05]  /*8380*/  MUFU.EX2 R174, R174 ;  /* 0x000000ae00ae7308 */ /* 0x000eea0000000800 */
[C---:B------:R-:W-:Y:S01]  /*8390*/  HMMA.16816.F32.BF16 R84, R24.reuse, R6, R84 ;  /* 0x000000061854723c */ /* 0x040fe20000041854 */
[----:B------:R-:W4:Y:S02]  /*83a0*/  LDSM.16.MT88.4 R4, [R205+0xd800] ;  /* 0x00d80000cd04783b */ /* 0x000f240000004200 */
[----:B------:R-:W-:Y:S03]  /*83b0*/  MUFU.EX2 R145, R145 ;  /* 0x0000009100917308 */ /* 0x000fe60000000800 */
[C---:B-1----:R-:W-:Y:S05]  /*83c0*/  HMMA.16816.F32.BF16 R80, R24.reuse, R8, R80 ;  /* 0x000000081850723c */ /* 0x042fea0000041850 */
[----:B------:R-:W1:Y:S01]  /*83d0*/  MUFU.EX2 R186, R186 ;  /* 0x000000ba00ba7308 */ /* 0x000e620000000800 */
        /* <DEDUP_REMOVED lines=8> */
[----:B------:R-:W-:Y:S01]  /*8460*/  F2FP.BF16.F32.PACK_AB R11, R152, R135 ;  /* 0x00000087980b723e */ /* 0x000fe200000010ff */
[----:B------:R-:W-:Y:S01]  /*8470*/  FADD.FTZ R41, R41, R44 ;  /* 0x0000002c29297221 */ /* 0x000fe20000010000 */
[----:B------:R-:W-:Y:S01]  /*8480*/  FADD.FTZ R150, R150, R37 ;  /* 0x0000002596967221 */ /* 0x000fe20000010000 */
[----:B------:R-:W-:Y:S01]  /*8490*/  HMMA.16816.F32.BF16 R100, R24, R18, R100 ;  /* 0x000000121864723c */ /* 0x000fe20000041864 */
[----:B------:R-:W3:Y:S02]  /*84a0*/  LDSM.16.MT88.4 R16, [R204+0xd800] ;  /* 0x00d80000cc10783b */ /* 0x000ee40000004200 */
[----:B------:R-:W-:Y:S01]  /*84b0*/  FADD.FTZ R135, R135, R150 ;  /* 0x0000009687877221 */ /* 0x000fe20000010000 */
[----:B------:R-:W-:Y:S02]  /*84c0*/  MUFU.EX2 R188, R188 ;  /* 0x000000bc00bc7308 */ /* 0x000fe40000000800 */
[----:B-----5:R-:W-:Y:S01]  /*84d0*/  HMMA.16816.F32.BF16 R128, R8, R20, R128 ;  /* 0x000000140880723c */ /* 0x020fe20000041880 */
[----:B------:R-:W-:-:S05]  /*84e0*/  FADD.FTZ R152, R152, R135 ;  /* 0x0000008798987221 */ /* 0x000fca0000010000 */
[----:B------:R-:W-:Y:S01]  /*84f0*/  HMMA.16816.F32.BF16 R124, R8, R22, R124 ;  /* 0x00000016087c723c */ /* 0x000fe2000004187c */
[----:B------:R-:W5:Y:S01]  /*8500*/  LDSM.16.MT88.4 R20, [R206+0x11800] ;  /* 0x01180000ce14783b */ /* 0x000f620000004200 */
[----:B------:R-:W-:Y:S04]  /*8510*/  MUFU.EX2 R149, R149 ;  /* 0x0000009500957308 */ /* 0x000fe80000000800 */
[C---:B------:R-:W-:Y:S04]  /*8520*/  HMMA.16816.F32.BF16 R72, R24.reuse, R28, R72 ;  /* 0x0000001c1848723c */ /* 0x040fe80000041848 */
[----:B------:R-:W1:Y:S02]  /*8530*/  MUFU.EX2 R182, R182 ;  /* 0x000000b600b67308 */ /* 0x000e640000000800 */
[----:B------:R-:W-:Y:S01]  /*8540*/  HMMA.16816.F32.BF16 R68, R24, R30, R68 ;  /* 0x0000001e1844723c */ /* 0x000fe20000041844 */
[----:B------:R-:W1:Y:S04]  /*8550*/  LDSM.16.MT88.4 R28, [R208+0x11800] ;  /* 0x01180000d01c783b */ /* 0x000e680000004200 */
[----:B------:R-:W-:Y:S01]  /*8560*/  LDSM.16.MT88.4 R24, [R204+0x11800] ;  /* 0x01180000cc18783b */ /* 0x000fe20000004200 */
[C---:B--2---:R-:W-:Y:S01]  /*8570*/  HMMA.16816.F32.BF16 R120, R8.reuse, R12, R120 ;  /* 0x0000000c0878723c */ /* 0x044fe20000041878 */
[----:B------:R-:W-:Y:S05]  /*8580*/  MUFU.EX2 R151, R151 ;  /* 0x0000009700977308 */ /* 0x000fea0000000800 */
[C---:B------:R-:W-:Y:S01]  /*8590*/  HMMA.16816.F32.BF16 R116, R8.reuse, R14, R116 ;  /* 0x0000000e0874723c */ /* 0x040fe20000041874 */
[----:B------:R-:W2:Y:S02]  /*85a0*/  LDSM.16.MT88.4 R12, [R205+0x11800] ;  /* 0x01180000cd0c783b */ /* 0x000ea40000004200 */
[----:B------:R-:W2:Y:S03]  /*85b0*/  MUFU.EX2 R176, R176 ;  /* 0x000000b000b07308 */ /* 0x000ea60000000800 */
[C---:B----4-:R-:W-:Y:S05]  /*85c0*/  HMMA.16816.F32.BF16 R112, R8.reuse, R4, R112 ;  /* 0x000000040870723c */ /* 0x050fea0000041870 */
[----:B------:R-:W-:Y:S01]  /*85d0*/  MUFU.EX2 R153, R153 ;  /* 0x0000009900997308 */ /* 0x000fe20000000800 */
[C---:B------:R-:W-:Y:S01]  /*85e0*/  HMMA.16816.F32.BF16 R108, R8.reuse, R6, R108 ;  /* 0x00000006086c723c */ /* 0x040fe2000004186c */
[----:B------:R-:W4:Y:S05]  /*85f0*/  LDSM.16.MT88.4 R4, [R208+0xe000] ;  /* 0x00e00000d004783b */ /* 0x000f2a0000004200 */
[C---:B---3--:R-:W-:Y:S01]  /*8600*/  HMMA.16816.F32.BF16 R104, R8.reuse, R16, R104 ;  /* 0x000000100868723c */ /* 0x048fe20000041868 */
[----:B------:R-:W3:Y:S05]  /*8610*/  MUFU.EX2 R164, R164 ;  /* 0x000000a400a47308 */ /* 0x000eea0000000800 */
[C---:B------:R-:W-:Y:S01]  /*8620*/  HMMA.16816.F32.BF16 R100, R8.reuse, R18, R100 ;  /* 0x000000120864723c */ /* 0x040fe20000041864 */
[----:B------:R-:W3:Y:S02]  /*8630*/  LDSM.16.MT88.4 R16, [R206+0xe000] ;  /* 0x00e00000ce10783b */ /* 0x000ee40000004200 */
[----:B------:R-:W-:Y:S03]  /*8640*/  MUFU.EX2 R155, R155 ;  /* 0x0000009b009b7308 */ /* 0x000fe60000000800 */
[C---:B-----5:R-:W-:Y:S05]  /*8650*/  HMMA.16816.F32.BF16 R88, R8.reuse, R20, R88 ;  /* 0x000000140858723c */ /* 0x060fea0000041858 */
[----:B------:R-:W-:Y:S01]  /*8660*/  MUFU.EX2 R160, R160 ;  /* 0x000000a000a07308 */ /* 0x000fe20000000800 */
[----:B------:R-:W-:Y:S01]  /*8670*/  HMMA.16816.F32.BF16 R84, R8, R22, R84 ;  /* 0x000000160854723c */ /* 0x000fe20000041854 */
[----:B------:R-:W-:-:S02]  /*8680*/  F2FP.BF16.F32.PACK_AB R20, R168, R137 ;  /* 0x00000089a814723e */ /* 0x000fc400000010ff */
[----:B------:R-:W-:Y:S01]  /*8690*/  F2FP.BF16.F32.PACK_AB R21, R172, R141 ;  /* 0x0000008dac15723e */ /* 0x000fe200000010ff */
[----:B------:R-:W-:Y:S02]  /*86a0*/  FADD.FTZ R141, R141, R152 ;  /* 0x000000988d8d7221 */ /* 0x000fe40000010000 */
[C---:B-1----:R-:W-:Y:S01]  /*86b0*/  HMMA.16816.F32.BF16 R96, R8.reuse, R28, R96 ;  /* 0x0000001c0860723c */ /* 0x042fe20000041860 */
[----:B------:R-:W-:Y:S01]  /*86c0*/  F2FP.BF16.F32.PACK_AB R22, R170, R139 ;  /* 0x0000008baa16723e */ /* 0x000fe200000010ff */
[----:B------:R-:W-:Y:S01]  /*86d0*/  MUFU.EX2 R157, R157 ;  /* 0x0000009d009d7308 */ /* 0x000fe20000000800 */
[----:B------:R-:W-:Y:S01]  /*86e0*/  F2FP.BF16.F32.PACK_AB R23, R174, R143 ;  /* 0x0000008fae17723e */ /* 0x000fe200000010ff */
[----:B------:R-:W-:Y:S02]  /*86f0*/  FADD.FTZ R172, R172, R141 ;  /* 0x0000008dacac7221 */ /* 0x000fe40000010000 */
[----:B------:R-:W-:Y:S01]  /*8700*/  HMMA.16816.F32.BF16 R92, R8, R30, R92 ;  /* 0x0000001e085c723c */ /* 0x000fe2000004185c */
[----:B------:R-:W-:Y:S01]  /*8710*/  LDSM.16.MT88.4 R28, [R206+0x12000] ;  /* 0x01200000ce1c783b */ /* 0x000fe20000004200 */
[----:B------:R-:W-:-:S02]  /*8720*/  FADD.FTZ R143, R143, R172 ;  /* 0x000000ac8f8f7221 */ /* 0x000fc40000010000 */
[----:B------:R-:W1:Y:S02]  /*8730*/  MUFU.EX2 R156, R156 ;  /* 0x0000009c009c7308 */ /* 0x000e640000000800 */
[----:B--2---:R-:W-:Y:S01]  /*8740*/  HMMA.16816.F32.BF16 R80, R8, R12, R80 ;  /* 0x0000000c0850723c */ /* 0x004fe20000041850 */
[----:B------:R-:W-:-:S05]  /*8750*/  FADD.FTZ R174, R174, R143 ;  /* 0x0000008faeae7221 */ /* 0x000fca0000010000 */
[C---:B------:R-:W-:Y:S01]  /*8760*/  HMMA.16816.F32.BF16 R76, R8.reuse, R14, R76 ;  /* 0x0000000e084c723c */ /* 0x040fe2000004184c */
[----:B------:R-:W2:Y:S01]  /*8770*/  LDSM.16.MT88.4 R12, [R205+0xe000] ;  /* 0x00e00000cd0c783b */ /* 0x000ea20000004200 */
[----:B------:R-:W-:Y:S04]  /*8780*/  MUFU.EX2 R154, R154 ;  /* 0x0000009a009a7308 */ /* 0x000fe80000000800 */
[C---:B------:R-:W-:Y:S04]  /*8790*/  HMMA.16816.F32.BF16 R72, R8.reuse, R24, R72 ;  /* 0x000000180848723c */ /* 0x040fe80000041848 */
[----:B------:R-:W5:Y:S02]  /*87a0*/  MUFU.EX2 R159, R159 ;  /* 0x0000009f009f7308 */ /* 0x000f640000000800 */
[----:B------:R-:W-:Y:S01]  /*87b0*/  HMMA.16816.F32.BF16 R68, R8, R26, R68 ;  /* 0x0000001a0844723c */ /* 0x000fe20000041844 */
[----:B------:R-:W1:Y:S04]  /*87c0*/  LDSM.16.MT88.4 R8, [R204+0xe000] ;  /* 0x00e00000cc08783b */ /* 0x000e680000004200 */
[----:B------:R-:W-:Y:S01]  /*87d0*/  LDSM.16.MT88.4 R24, [R204+0x12000] ;  /* 0x01200000cc18783b */ /* 0x000fe20000004200 */
[C---:B----4-:R-:W-:Y:S01]  /*87e0*/  HMMA.16816.F32.BF16 R128, R20.reuse, R4, R128 ;  /* 0x000000041480723c */ /* 0x050fe20000041880 */
[----:B------:R-:W-:Y:S05]  /*87f0*/  MUFU.EX2 R241, R241 ;  /* 0x000000f100f17308 */ /* 0x000fea0000000800 */
[C---:B------:R-:W-:Y:S01]  /*8800*/  HMMA.16816.F32.BF16 R124, R20.reuse, R6, R124 ;  /* 0x00000006147c723c */ /* 0x040fe2000004187c */
[----:B------:R-:W4:Y:S02]  /*8810*/  LDSM.16.MT88.4 R4, [R205+0x12000] ;  /* 0x01200000cd04783b */ /* 0x000f240000004200 */
[----:B------:R-:W-:Y:S03]  /*8820*/  MUFU.EX2 R240, R240 ;  /* 0x000000f000f07308 */ /* 0x000fe60000000800 */
[C---:B---3--:R-:W-:Y:S06]  /*8830*/  HMMA.16816.F32.BF16 R120, R20.reuse, R16, R120 ;  /* 0x000000101478723c */ /* 0x048fec0000041878 */
[C---:B------:R-:W-:Y:S01]  /*8840*/  HMMA.16816.F32.BF16 R116, R20.reuse, R18, R116 ;  /* 0x000000121474723c */ /* 0x040fe20000041874 */
[----:B------:R-:W3:Y:S05]  /*8850*/  LDSM.16.MT88.4 R16, [R208+0xe800] ;  /* 0x00e80000d010783b */ /* 0x000eea0000004200 */
[C---:B--2---:R-:W-:Y:S06]  /*8860*/  HMMA.16816.F32.BF16 R112, R20.reuse, R12, R112 ;  /* 0x0000000c1470723c */ /* 0x044fec0000041870 */
[C---:B------:R-:W-:Y:S01]  /*8870*/  HMMA.16816.F32.BF16 R108, R20.reuse, R14, R108 ;  /* 0x0000000e146c723c */ /* 0x040fe2000004186c */
[----:B------:R-:W2:Y:S05]  /*8880*/  LDSM.16.MT88.4 R12, [R206+0xe800] ;  /* 0x00e80000ce0c783b */ /* 0x000eaa0000004200 */
[C---:B-1----:R-:W-:Y:S06]  /*8890*/  HMMA.16816.F32.BF16 R104, R20.reuse, R8, R104 ;  /* 0x000000081468723c */ /* 0x042fec0000041868 */
[C---:B------:R-:W-:Y:S01]  /*88a0*/  HMMA.16816.F32.BF16 R100, R20.reuse, R10, R100 ;  /* 0x0000000a1464723c */ /* 0x040fe20000041864 */
[----:B------:R-:W1:Y:S05]  /*88b0*/  LDSM.16.MT88.4 R8, [R205+0xe800] ;  /* 0x00e80000cd08783b */ /* 0x000e6a0000004200 */
[C---:B----4-:R-:W-:Y:S06]  /*88c0*/  HMMA.16816.F32.BF16 R80, R20.reuse, R4, R80 ;  /* 0x000000041450723c */ /* 0x050fec0000041850 */
[C---:B------:R-:W-:Y:S01]  /*88d0*/  HMMA.16816.F32.BF16 R76, R20.reuse, R6, R76 ;  /* 0x00000006144c723c */ /* 0x040fe2000004184c */
[----:B------:R-:W4:Y:S05]  /*88e0*/  LDSM.16.MT88.4 R4, [R204+0xe800] ;  /* 0x00e80000cc04783b */ /* 0x000f2a0000004200 */
        /* <DEDUP_REMOVED lines=12> */
[----:B---3--:R-:W-:Y:S01]  /*89b0*/  HMMA.16816.F32.BF16 R128, R28, R16, R128 ;  /* 0x000000101c80723c */ /* 0x008fe20000041880 */
[----:B------:R-:W-:-:S05]  /*89c0*/  FADD.FTZ R176, R176, R151 ;  /* 0x00000097b0b07221 */ /* 0x000fca0000010000 */
[----:B------:R-:W-:Y:S01]  /*89d0*/  HMMA.16816.F32.BF16 R124, R28, R18, R124 ;  /* 0x000000121c7c723c */ /* 0x000fe2000004187c */
[----:B------:R-:W3:Y:S05]  /*89e0*/  LDSM.16.MT88.4 R16, [R206+0x12800] ;  /* 0x01280000ce10783b */ /* 0x000eea0000004200 */
[C---:B------:R-:W-:Y:S06]  /*89f0*/  HMMA.16816.F32.BF16 R72, R20.reuse, R24, R72 ;  /* 0x000000181448723c */ /* 0x040fec0000041848 */
[----:B------:R-:W-:Y:S01]  /*8a00*/  HMMA.16816.F32.BF16 R68, R20, R26, R68 ;  /* 0x0000001a1444723c */ /* 0x000fe20000041844 */
[----:B------:R-:W5:Y:S04]  /*8a10*/  LDSM.16.MT88.4 R20, [R208+0x12800] ;  /* 0x01280000d014783b */ /* 0x000f680000004200 */
[----:B------:R-:W-:Y:S01]  /*8a20*/  LDSM.16.MT88.4 R24, [R208+0xf000] ;  /* 0x00f00000d018783b */ /* 0x000fe20000004200 */
        /* <DEDUP_REMOVED lines=9> */
[C---:B---3--:R-:W-:Y:S06]  /*8ac0*/  HMMA.16816.F32.BF16 R88, R28.reuse, R16, R88 ;  /* 0x000000101c58723c */ /* 0x048fec0000041858 */
[----:B------:R-:W-:Y:S01]  /*8ad0*/  HMMA.16816.F32.BF16 R84, R28, R18, R84 ;  /* 0x000000121c54723c */ /* 0x000fe20000041854 */
[----:B------:R-:W-:-:S02]  /*8ae0*/  F2FP.BF16.F32.PACK_AB R16, R164, R153 ;  /* 0x00000099a410723e */ /* 0x000fc400000010ff */
[----:B------:R-:W-:-:S03]  /*8af0*/  F2FP.BF16.F32.PACK_AB R17, R156, R157 ;  /* 0x0000009d9c11723e */ /* 0x000fc600000010ff */
[----:B-----5:R-:W-:Y:S01]  /*8b00*/  HMMA.16816.F32.BF16 R96, R28, R20, R96 ;  /* 0x000000141c60723c */ /* 0x020fe20000041860 */
[----:B------:R-:W-:Y:S02]  /*8b10*/  F2FP.BF16.F32.PACK_AB R18, R160, R155 ;  /* 0x0000009ba012723e */ /* 0x000fe400000010ff */
[----:B------:R-:W-:-:S03]  /*8b20*/  F2FP.BF16.F32.PACK_AB R19, R159, R154 ;  /* 0x0000009a9f13723e */ /* 0x000fc600000010ff */
[C---:B------:R-:W-:Y:S01]  /*8b30*/  HMMA.16816.F32.BF16 R92, R28.reuse, R22, R92 ;  /* 0x000000161c5c723c */ /* 0x040fe2000004185c */
[----:B------:R-:W3:Y:S05]  /*8b40*/  LDSM.16.MT88.4 R20, [R204+0xf000] ;  /* 0x00f00000cc14783b */ /* 0x000eea0000004200 */
[C---:B--2---:R-:W-:Y:S06]  /*8b50*/  HMMA.16816.F32.BF16 R80, R28.reuse, R12, R80 ;  /* 0x0000000c1c50723c */ /* 0x044fec0000041850 */
[----:B------:R-:W-:Y:S01]  /*8b60*/  HMMA.16816.F32.BF16 R76, R28, R14, R76 ;  /* 0x0000000e1c4c723c */ /* 0x000fe2000004184c */
[----:B------:R-:W2:Y:S05]  /*8b70*/  LDSM.16.MT88.4 R12, [R208+0x13000] ;  /* 0x01300000d00c783b */ /* 0x000eaa0000004200 */
[C---:B------:R-:W-:Y:S06]  /*8b80*/  HMMA.16816.F32.BF16 R128, R16.reuse, R24, R128 ;  /* 0x000000181080723c */ /* 0x040fec0000041880 */
[C---:B------:R-:W-:Y:S01]  /*8b90*/  HMMA.16816.F32.BF16 R124, R16.reuse, R26, R124 ;  /* 0x0000001a107c723c */ /* 0x040fe2000004187c */
[----:B------:R-:W-:Y:S05]  /*8ba0*/  LDSM.16.MT88.4 R24, [R204+0x13000] ;  /* 0x01300000cc18783b */ /* 0x000fea0000004200 */
[C---:B-1----:R-:W-:Y:S06]  /*8bb0*/  HMMA.16816.F32.BF16 R120, R16.reuse, R8, R120 ;  /* 0x000000081078723c */ /* 0x042fec0000041878 */
[C---:B------:R-:W-:Y:S01]  /*8bc0*/  HMMA.16816.F32.BF16 R116, R16.reuse, R10, R116 ;  /* 0x0000000a1074723c */ /* 0x040fe20000041874 */
[----:B------:R-:W1:Y:S05]  /*8bd0*/  LDSM.16.MT88.4 R8, [R206+0x13000] ;  /* 0x01300000ce08783b */ /* 0x000e6a0000004200 */
[C---:B----4-:R-:W-:Y:S06]  /*8be0*/  HMMA.16816.F32.BF16 R112, R16.reuse, R4, R112 ;  /* 0x000000041070723c */ /* 0x050fec0000041870 */
        /* <DEDUP_REMOVED lines=14> */
[C---:B--2---:R-:W-:Y:S01]  /*8cd0*/  HMMA.16816.F32.BF16 R96, R16.reuse, R12, R96 ;  /* 0x0000000c1060723c */ /* 0x044fe20000041860 */
[----:B------:R-:W-:Y:S05]  /*8ce0*/  MUFU.EX2 R28, R28 ;  /* 0x0000001c001c7308 */ /* 0x000fea0000000800 */
[C---:B------:R-:W-:Y:S01]  /*8cf0*/  HMMA.16816.F32.BF16 R92, R16.reuse, R14, R92 ;  /* 0x0000000e105c723c */ /* 0x040fe2000004185c */
[----:B------:R-:W2:Y:S02]  /*8d00*/  LDSM.16.MT88.4 R12, [R208+0xf800] ;  /* 0x00f80000d00c783b */ /* 0x000ea40000004200 */
[----:B------:R-:W3:Y:S03]  /*8d10*/  MUFU.EX2 R29, R29 ;  /* 0x0000001d001d7308 */ /* 0x000ee60000000800 */
[C---:B-1----:R-:W-:Y:S05]  /*8d20*/  HMMA.16816.F32.BF16 R88, R16.reuse, R8, R88 ;  /* 0x000000081058723c */ /* 0x042fea0000041858 */
[----:B------:R-:W1:Y:S01]  /*8d30*/  MUFU.EX2 R30, R30 ;  /* 0x0000001e001e7308 */ /* 0x000e620000000800 */
        /* <DEDUP_REMOVED lines=8> */
[----:B-1----:R-:W-:-:S05]  /*8dc0*/  F2FP.BF16.F32.PACK_AB R6, R241, R30 ;  /* 0x0000001ef106723e */ /* 0x002fca00000010ff */
[----:B------:R-:W-:Y:S01]  /*8dd0*/  HMMA.16816.F32.BF16 R68, R16, R26, R68 ;  /* 0x0000001a1044723c */ /* 0x000fe20000041844 */
[----:B------:R-:W1:Y:S01]  /*8de0*/  LDSM.16.MT88.4 R16, [R204+0xf800] ;  /* 0x00f80000cc10783b */ /* 0x000e620000004200 */
        /* <DEDUP_REMOVED lines=8> */
[C---:B--2---:R-:W-:Y:S01]  /*8e70*/  HMMA.16816.F32.BF16 R128, R4.reuse, R12, R128 ;  /* 0x0000000c0480723c */ /* 0x044fe20000041880 */
[----:B------:R-:W-:Y:S02]  /*8e80*/  FADD.FTZ R154, R154, R3 ;  /* 0x000000039a9a7221 */ /* 0x000fe40000010000 */
[----:B------:R-:W-:Y:S02]  /*8e90*/  FADD.FTZ R139, R139, R168 ;  /* 0x000000a88b8b7221 */ /* 0x000fe40000010000 */
[----:B------:R-:W-:Y:S01]  /*8ea0*/  FADD.FTZ R154, R159, R154 ;  /* 0x0000009a9f9a7221 */ /* 0x000fe20000010000 */
[----:B------:R-:W-:Y:S01]  /*8eb0*/  HMMA.16816.F32.BF16 R124, R4, R14, R124 ;  /* 0x0000000e047c723c */ /* 0x000fe2000004187c */
[----:B------:R-:W-:Y:S01]  /*8ec0*/  FADD.FTZ R170, R170, R139 ;  /* 0x0000008baaaa7221 */ /* 0x000fe20000010000 */
[----:B------:R-:W2:Y:S01]  /*8ed0*/  LDSM.16.MT88.4 R12, [R208+0x13800] ;  /* 0x01380000d00c783b */ /* 0x000ea20000004200 */
        /* <DEDUP_REMOVED lines=16> */
[----:B-1----:R-:W-:Y:S01]  /*8fe0*/  HMMA.16816.F32.BF16 R104, R4, R16, R104 ;  /* 0x000000100468723c */ /* 0x002fe20000041868 */
[----:B------:R-:W-:-:S04]  /*8ff0*/  FADD.FTZ R155, R155, R164 ;  /* 0x000000a49b9b7221 */ /* 0x000fc80000010000 */
[----:B------:R-:W-:Y:S01]  /*9000*/  FADD.FTZ R3, R160, R155 ;  /* 0x0000009ba0037221 */ /* 0x000fe20000010000 */
[----:B------:R-:W-:Y:S01]  /*9010*/  HMMA.16816.F32.BF16 R100, R4, R18, R100 ;  /* 0x000000120464723c */ /* 0x000fe20000041864 */
[----:B------:R-:W1:Y:S02]  /*9020*/  LDSM.16.MT88.4 R16, [R204+0x13800] ;  /* 0x01380000cc10783b */ /* 0x000e640000004200 */
[----:B------:R-:W-:-:S03]  /*9030*/  FADD.FTZ R28, R28, R3 ;  /* 0x000000031c1c7221 */ /* 0x000fc60000010000 */
[----:B--2---:R-:W-:Y:S01]  /*9040*/  HMMA.16816.F32.BF16 R96, R4, R12, R96 ;  /* 0x0000000c0460723c */ /* 0x004fe20000041860 */
        /* <DEDUP_REMOVED lines=8> */
[C---:B-1----:R-:W-:Y:S06]  /*90d0*/  HMMA.16816.F32.BF16 R72, R4.reuse, R16, R72 ;  /* 0x000000100448723c */ /* 0x042fec0000041848 */
        /* <DEDUP_REMOVED lines=66> */
.L_x_856:
[----:B------:R-:W-:-:S04]  /*9500*/  LEA R4, -R194, RZ, 0x7 ;  /* 0x000000ffc2047211 */ /* 0x000fc800078e39ff */
[----:B------:R-:W-:-:S07]  /*9510*/  SHF.R.S32.HI R5, RZ, 0x1f, R4 ;  /* 0x0000001fff057819 */ /* 0x000fce0000011404 */
.L_x_857:
[----:B------:R-:W-:Y:S01]  /*9520*/  ULDC UR4, c[0x0][0x2d0] ;  /* 0x0000b40000047ab9 */ /* 0x000fe20000000800 */
[----:B------:R-:W-:Y:S02]  /*9530*/  LEA R202, P3, R4, R180, 0x1 ;  /* 0x000000b404ca7211 */ /* 0x000fe400078608ff */
        /* <DEDUP_REMOVED lines=90> */
[----:B------:R-:W-:Y:S01]  /*9ae0*/  @!P2 LEA R32, P4, R3, R180, 0x1 ;  /* 0x000000b40320a211 */ /* 0x000fe200078808ff */
[----:B------:R-:W-:Y:S01]  /*9af0*/  @P1 STS.128 [R224+0x11800], RZ ;  /* 0x011800ffe0001388 */ /* 0x000fe20000000c00 */
[--C-:B------:R-:W-:Y:S01]  /*9b00*/  @!P1 IMAD.X R5, R5, 0x1, R36.reuse, P5 ;  /* 0x0000000105059824 */ /* 0x100fe200028e0624 */
[----:B------:R-:W-:Y:S01]  /*9b10*/  @!P1 LEA R34, P5, R4, UR6, 0x1 ;  /* 0x0000000604229c11 */ /* 0x000fe2000f8a08ff */
[----:B------:R-:W-:Y:S01]  /*9b20*/  @!P1 IMAD.X R7, R6, 0x1, R36, P3 ;  /* 0x0000000106079824 */ /* 0x000fe200018e0624 */
[----:B------:R-:W-:Y:S01]  /*9b30*/  @!PT LDS RZ, [RZ] ;  /* 0x00000000fffff984 */ /* 0x000fe20000000800 */
[----:B------:R-:W-:Y:S01]  /*9b40*/  @!PT LDS RZ, [RZ] ;  /* 0x00000000fffff984 */ /* 0x000fe20000000800 */
[----:B------:R-:W-:Y:S01]  /*9b50*/  @!PT LDS RZ, [RZ] ;  /* 0x00000000fffff984 */ /* 0x000fe20000000800 */
[----:B------:R-:W-:Y:S01]  /*9b60*/  @!P1 LDGSTS.E.BYPASS.LTC128B.128 [R224+0x11800], desc[UR12][R12.64+0x80] ;  /* 0x118000800ce09fae */ /* 0x000fe2000b901d4c */
        /* <DEDUP_REMOVED lines=9> */
[----:B------:R-:W-:-:S03]  /*9c00*/  ISETP.GE.AND P3, PT, R200, 0x3, PT ;  /* 0x00000003c800780c */ /* 0x000fc60003f66270 */
        /* <DEDUP_REMOVED lines=36> */
[----:B-1----:R-:W1:Y:S04]  /*9e50*/  LDSM.16.M88.4 R24, [R214+0x4000] ;  /* 0x00400000d618783b */ /* 0x002e680000000200 */
[----:B------:R-:W3:Y:S04]  /*9e60*/  LDSM.16.M88.4 R36, [R214+0x4800] ;  /* 0x00480000d624783b */ /* 0x000ee80000000200 */
[----:B------:R-:W4:Y:S04]  /*9e70*/  LDSM.16.M88.4 R156, [R214+0x5000] ;  /* 0x00500000d69c783b */ /* 0x000f280000000200 */
[----:B------:R-:W5:Y:S04]  /*9e80*/  LDSM.16.M88.4 R148, [R214+0x5800] ;  /* 0x00580000d694783b */ /* 0x000f680000000200 */
[----:B------:R-:W5:Y:S04]  /*9e90*/  LDSM.16.M88.4 R140, [R214+0x6000] ;  /* 0x00600000d68c783b */ /* 0x000f680000000200 */
[----:B------:R-:W5:Y:S04]  /*9ea0*/  LDSM.16.M88.4 R132, [R214+0x6800] ;  /* 0x00680000d684783b */ /* 0x000f680000000200 */
[----:B------:R-:W5:Y:S04]  /*9eb0*/  LDSM.16.M88.4 R60, [R214+0x7000] ;  /* 0x00700000d63c783b */ /* 0x000f680000000200 */
[----:B------:R-:W5:Y:S04]  /*9ec0*/  LDSM.16.M88.4 R4, [R214+0x7800] ;  /* 0x00780000d604783b */ /* 0x000f680000000200 */
[----:B------:R-:W-:Y:S04]  /*9ed0*/  LDSM.16.M88.4 R48, [R213] ;  /* 0x00000000d530783b */ /* 0x000fe80000000200 */
[----:B------:R-:W5:Y:S04]  /*9ee0*/  LDSM.16.M88.4 R16, [R212] ;  /* 0x00000000d410783b */ /* 0x000f680000000200 */
[----:B------:R-:W5:Y:S01]  /*9ef0*/  LDSM.16.M88.4 R44, [R212+0x2000] ;  /* 0x00200000d42c783b */ /* 0x000f620000000200 */
[C---:B-1----:R-:W-:Y:S03]  /*9f00*/  HMMA.16816.F32.BF16 R12, R52.reuse, R24, RZ ;  /* 0x00000018340c723c */ /* 0x042fe600000418ff */
[----:B------:R-:W1:Y:S03]  /*9f10*/  LDSM.16.M88.4 R8, [R212+0x800] ;  /* 0x00080000d408783b */ /* 0x000e660000000200 */
[C---:B------:R-:W-:Y:S01]  /*9f20*/  HMMA.16816.F32.BF16 R24, R52.reuse, R26, RZ ;  /* 0x0000001a3418723c */ /* 0x040fe200000418ff */
[----:B------:R-:W1:Y:S04]  /*9f30*/  LDSM.16.M88.4 R176, [R212+0x1000] ;  /* 0x00100000d4b0783b */ /* 0x000e680000000200 */
[----:B--2---:R-:W2:Y:S01]  /*9f40*/  LDSM.16.M88.4 R32, [R212+0x2800] ;  /* 0x00280000d420783b */ /* 0x004ea20000000200 */
[C---:B---3--:R-:W-:Y:S03]  /*9f50*/  HMMA.16816.F32.BF16 R40, R52.reuse, R36, RZ ;  /* 0x000000243428723c */ /* 0x048fe600000418ff */
[----:B------:R-:W-:Y:S03]  /*9f60*/  LDSM.16.M88.4 R28, [R207+0x4000] ;  /* 0x00400000cf1c783b */ /* 0x000fe60000000200 */
[C---:B----4-:R-:W-:Y:S01]  /*9f70*/  HMMA.16816.F32.BF16 R160, R52.reuse, R156, RZ ;  /* 0x0000009c34a0723c */ /* 0x050fe200000418ff */
[----:B------:R-:W-:Y:S04]  /*9f80*/  LDSM.16.M88.4 R172, [R212+0x1800] ;  /* 0x00180000d4ac783b */ /* 0x000fe80000000200 */
[----:B------:R-:W-:Y:S01]  /*9f90*/  LDSM.16.M88.4 R168, [R212+0x3000] ;  /* 0x00300000d4a8783b */ /* 0x000fe20000000200 */
[C---:B-----5:R-:W-:Y:S03]  /*9fa0*/  HMMA.16816.F32.BF16 R152, R52.reuse, R148, RZ ;  /* 0x000000943498723c */ /* 0x060fe600000418ff */
[----:B------:R-:W-:Y:S03]  /*9fb0*/  LDSM.16.M88.4 R164, [R212+0x3800] ;  /* 0x00380000d4a4783b */ /* 0x000fe60000000200 */
[C---:B------:R-:W-:Y:S01]  /*9fc0*/  HMMA.16816.F32.BF16 R144, R52.reuse, R140, RZ ;  /* 0x0000008c3490723c */ /* 0x040fe200000418ff */
[----:B------:R-:W-:Y:S04]  /*9fd0*/  LDSM.16.M88.4 R20, [R207+0x4800] ;  /* 0x00480000cf14783b */ /* 0x000fe80000000200 */
[----:B------:R-:W-:Y:S01]  /*9fe0*/  LDSM.16.M88.4 R180, [R210] ;  /* 0x00000000d2b4783b */ /* 0x000fe20000000200 */
[C---:B------:R-:W-:Y:S03]  /*9ff0*/  HMMA.16816.F32.BF16 R136, R52.reuse, R132, RZ ;  /* 0x000000843488723c */ /* 0x040fe600000418ff */
[----:B------:R-:W-:Y:S03]  /*a000*/  LDSM.16.M88.4 R188, [R209+0x800] ;  /* 0x00080000d1bc783b */ /* 0x000fe60000000200 */
[C---:B------:R-:W-:Y:S01]  /*a010*/  HMMA.16816.F32.BF16 R64, R52.reuse, R60, RZ ;  /* 0x0000003c3440723c */ /* 0x040fe200000418ff */
[----:B------:R-:W-:Y:S04]  /*a020*/  LDSM.16.M88.4 R184, [R212+0x4000] ;  /* 0x00400000d4b8783b */ /* 0x000fe80000000200 */
[----:B------:R-:W0:Y:S01]  /*a030*/  LDGDEPBAR ;  /* 0x00000000000079af */ /* 0x000e220000000000 */
        /* <DEDUP_REMOVED lines=8> */
[----:B------:R-:W3:Y:S05]  /*a0c0*/  LDSM.16.M88.4 R4, [R211] ;  /* 0x00000000d304783b */ /* 0x000eea0000000200 */
[C---:B------:R-:W-:Y:S06]  /*a0d0*/  HMMA.16816.F32.BF16 R12, R48.reuse, R16, R12 ;  /* 0x00000010300c723c */ /* 0x040fec000004180c */
[C---:B------:R-:W-:Y:S01]  /*a0e0*/  HMMA.16816.F32.BF16 R24, R48.reuse, R18, R24 ;  /* 0x000000123018723c */ /* 0x040fe20000041818 */
[----:B------:R-:W4:Y:S05]  /*a0f0*/  LDSM.16.M88.4 R16, [R207+0x5000] ;  /* 0x00500000cf10783b */ /* 0x000f2a0000000200 */
[C---:B------:R-:W-:Y:S06]  /*a100*/  HMMA.16816.F32.BF16 R144, R48.reuse, R44, R144 ;  /* 0x0000002c3090723c */ /* 0x040fec0000041890 */
[C---:B------:R-:W-:Y:S01]  /*a110*/  HMMA.16816.F32.BF16 R140, R48.reuse, R46, R140 ;  /* 0x0000002e308c723c */ /* 0x040fe2000004188c */
[----:B------:R-:W5:Y:S05]  /*a120*/  LDSM.16.M88.4 R44, [R209] ;  /* 0x00000000d12c783b */ /* 0x000f6a0000000200 */
[C---:B-1----:R-:W-:Y:S06]  /*a130*/  HMMA.16816.F32.BF16 R40, R48.reuse, R8, R40 ;  /* 0x000000083028723c */ /* 0x042fec0000041828 */
[C---:B------:R-:W-:Y:S01]  /*a140*/  HMMA.16816.F32.BF16 R36, R48.reuse, R10, R36 ;  /* 0x0000000a3024723c */ /* 0x040fe20000041824 */
[----:B------:R-:W-:Y:S05]  /*a150*/  LDSM.16.M88.4 R8, [R207+0x5800] ;  /* 0x00580000cf08783b */ /* 0x000fea0000000200 */
[C---:B------:R-:W-:Y:S06]  /*a160*/  HMMA.16816.F32.BF16 R160, R48.reuse, R176, R160 ;  /* 0x000000b030a0723c */ /* 0x040fec00000418a0 */
[C---:B------:R-:W-:Y:S01]  /*a170*/  HMMA.16816.F32.BF16 R156, R48.reuse, R178, R156 ;  /* 0x000000b2309c723c */ /* 0x040fe2000004189c */
[----:B------:R-:W-:Y:S05]  /*a180*/  LDSM.16.M88.4 R176, [R209+0x1000] ;  /* 0x00100000d1b0783b */ /* 0x000fea0000000200 */
[C---:B--2---:R-:W-:Y:S06]  /*a190*/  HMMA.16816.F32.BF16 R136, R48.reuse, R32, R136 ;  /* 0x000000203088723c */ /* 0x044fec0000041888 */
[----:B------:R-:W-:Y:S01]  /*a1a0*/  HMMA.16816.F32.BF16 R132, R48, R34, R132 ;  /* 0x000000223084723c */ /* 0x000fe20000041884 */
[----:B------:R-:W1:Y:S05]  /*a1b0*/  LDSM.16.M88.4 R32, [R207+0x6000] ;  /* 0x00600000cf20783b */ /* 0x000e6a0000000200 */
        /* <DEDUP_REMOVED lines=10> */
[----:B------:R-:W-:Y:S01]  /*a260*/  LDSM.16.M88.4 R164, [R209+0x2800] ;  /* 0x00280000d1a4783b */ /* 0x000fe20000000200 */
[C---:B------:R-:W-:Y:S03]  /*a270*/  HMMA.16816.F32.BF16 R24, R4.reuse, R30, R24 ;  /* 0x0000001e0418723c */ /* 0x040fe60000041818 */
[----:B------:R-:W2:Y:S03]  /*a280*/  LDSM.16.M88.4 R28, [R214+0x8000] ;  /* 0x00800000d61c783b */ /* 0x000ea60000000200 */
[C---:B------:R-:W-:Y:S06]  /*a290*/  HMMA.16816.F32.BF16 R40, R4.reuse, R20, R40 ;  /* 0x000000140428723c */ /* 0x040fec0000041828 */
[C---:B------:R-:W-:Y:S01]  /*a2a0*/  HMMA.16816.F32.BF16 R36, R4.reuse, R22, R36 ;  /* 0x000000160424723c */ /* 0x040fe20000041824 */
[----:B------:R-:W3:Y:S05]  /*a2b0*/  LDSM.16.M88.4 R20, [R207+0x6800] ;  /* 0x00680000cf14783b */ /* 0x000eea0000000200 */
        /* <DEDUP_REMOVED lines=8> */
[----:B------:R-:W-:Y:S01]  /*a340*/  HMMA.16816.F32.BF16 R148, R4, R10, R148 ;  /* 0x0000000a0494723c */ /* 0x000fe20000041894 */
[----:B------:R-:W5:Y:S05]  /*a350*/  LDSM.16.M88.4 R8, [R207+0x7800] ;  /* 0x00780000cf08783b */ /* 0x000f6a0000000200 */
[----:B------:R-:W-:Y:S01]  /*a360*/  HMMA.16816.F32.BF16 R24, R180, R46, R24 ;  /* 0x0000002eb418723c */ /* 0x000fe20000041818 */
[----:B------:R-:W5:Y:S05]  /*a370*/  LDSM.16.M88.4 R44, [R214+0x8800] ;  /* 0x00880000d62c783b */ /* 0x000f6a0000000200 */
[----:B--2---:R-:W-:Y:S06]  /*a380*/  HMMA.16816.F32.BF16 R12, R48, R28, R12 ;  /* 0x0000001c300c723c */ /* 0x004fec000004180c */
[C---:B---3--:R-:W-:Y:S06]  /*a390*/  HMMA.16816.F32.BF16 R136, R4.reuse, R20, R136 ;  /* 0x000000140488723c */ /* 0x048fec0000041888 */
[C---:B------:R-:W-:Y:S01]  /*a3a0*/  HMMA.16816.F32.BF16 R132, R4.reuse, R22, R132 ;  /* 0x000000160484723c */ /* 0x040fe20000041884 */
[----:B------:R-:W-:Y:S05]  /*a3b0*/  LDSM.16.M88.4 R20, [R211+0x2000] ;  /* 0x00200000d314783b */ /* 0x000fea0000000200 */
[C---:B----4-:R-:W-:Y:S06]  /*a3c0*/  HMMA.16816.F32.BF16 R64, R4.reuse, R16, R64 ;  /* 0x000000100440723c */ /* 0x050fec0000041840 */
[----:B------:R-:W-:Y:S01]  /*a3d0*/  HMMA.16816.F32.BF16 R60, R4, R18, R60 ;  /* 0x00000012043c723c */ /* 0x000fe2000004183c */
[----:B------:R-:W2:Y:S05]  /*a3e0*/  LDSM.16.M88.4 R16, [R207+0x8000] ;  /* 0x00800000cf10783b */ /* 0x000eaa0000000200 */
[----:B------:R-:W-:Y:S01]  /*a3f0*/  HMMA.16816.F32.BF16 R24, R48, R30, R24 ;  /* 0x0000001e3018723c */ /* 0x000fe20000041818 */
[----:B------:R-:W3:Y:S05]  /*a400*/  LDSM.16.M88.4 R28, [R212+0x4800] ;  /* 0x00480000d41c783b */ /* 0x000eea0000000200 */
[----:B------:R-:W-:Y:S06]  /*a410*/  HMMA.16816.F32.BF16 R40, R180, R188, R40 ;  /* 0x000000bcb428723c */ /* 0x000fec0000041828 */
[----:B-1----:R-:W-:Y:S06]  /*a420*/  HMMA.16816.F32.BF16 R12, R32, R184, R12 ;  /* 0x000000b8200c723c */ /* 0x002fec000004180c */
[----:B------:R-:W-:Y:S06]  /*a430*/  HMMA.16816.F32.BF16 R36, R180, R190, R36 ;  /* 0x000000beb424723c */ /* 0x000fec0000041824 */
[C---:B-----5:R-:W-:Y:S06]  /*a440*/  HMMA.16816.F32.BF16 R56, R4.reuse, R8, R56 ;  /* 0x000000080438723c */ /* 0x060fec0000041838 */
[----:B------:R-:W-:Y:S01]  /*a450*/  HMMA.16816.F32.BF16 R52, R4, R10, R52 ;  /* 0x0000000a0434723c */ /* 0x000fe20000041834 */
[----:B------:R-:W-:Y:S04]  /*a460*/  LDSM.16.M88.4 R8, [R210+0x2000] ;  /* 0x00200000d208783b */ /* 0x000fe80000000200 */
[----:B------:R-:W1:Y:S01]  /*a470*/  LDSM.16.M88.4 R4, [R209+0x4000] ;  /* 0x00400000d104783b */ /* 0x000e620000000200 */
[----:B------:R-:W-:Y:S06]  /*a480*/  HMMA.16816.F32.BF16 R24, R32, R186, R24 ;  /* 0x000000ba2018723c */ /* 0x000fec0000041818 */
[----:B------:R-:W-:Y:S06]  /*a490*/  HMMA.16816.F32.BF16 R40, R48, R44, R40 ;  /* 0x0000002c3028723c */ /* 0x000fec0000041828 */
[----:B--2---:R-:W-:Y:S06]  /*a4a0*/  HMMA.16816.F32.BF16 R12, R20, R16, R12 ;  /* 0x00000010140c723c */ /* 0x004fec000004180c */
[----:B------:R-:W-:Y:S01]  /*a4b0*/  HMMA.16816.F32.BF16 R36, R48, R46, R36 ;  /* 0x0000002e3024723c */ /* 0x000fe20000041824 */
[----:B------:R-:W-:Y:S05]  /*a4c0*/  LDSM.16.M88.4 R44, [R209+0x4800] ;  /* 0x00480000d12c783b */ /* 0x000fea0000000200 */
[C---:B------:R-:W-:Y:S01]  /*a4d0*/  HMMA.16816.F32.BF16 R184, R180.reuse, R172, R152 ;  /* 0x000000acb4b8723c */ /* 0x040fe20000041898 */
[----:B------:R-:W2:Y:S05]  /*a4e0*/  LDSM.16.M88.4 R152, [R207+0x8800] ;  /* 0x00880000cf98783b */ /* 0x000eaa0000000200 */
[C---:B------:R-:W-:Y:S06]  /*a4f0*/  HMMA.16816.F32.BF16 R160, R180.reuse, R176, R160 ;  /* 0x000000b0b4a0723c */ /* 0x040fec00000418a0 */
[----:B------:R-:W-:Y:S01]  /*a500*/  HMMA.16816.F32.BF16 R156, R180, R178, R156 ;  /* 0x000000b2b49c723c */ /* 0x000fe2000004189c */
[----:B------:R-:W4:Y:S05]  /*a510*/  LDSM.16.M88.4 R176, [R214+0x9000] ;  /* 0x00900000d6b0783b */ /* 0x000f2a0000000200 */
[----:B------:R-:W-:Y:S01]  /*a520*/  HMMA.16816.F32.BF16 R24, R20, R18, R24 ;  /* 0x000000121418723c */ /* 0x000fe20000041818 */
[----:B------:R-:W-:Y:S05]  /*a530*/  LDSM.16.M88.4 R16, [R212+0x5000] ;  /* 0x00500000d410783b */ /* 0x000fea0000000200 */
[----:B---3--:R-:W-:Y:S06]  /*a540*/  HMMA.16816.F32.BF16 R40, R32, R28, R40 ;  /* 0x0000001c2028723c */ /* 0x008fec0000041828 */
[----:B------:R-:W-:Y:S06]  /*a550*/  HMMA.16816.F32.BF16 R136, R180, R164, R136 ;  /* 0x000000a4b488723c */ /* 0x000fec0000041888 */
[----:B-1----:R-:W-:Y:S06]  /*a560*/  HMMA.16816.F32.BF16 R12, R8, R4, R12 ;  /* 0x00000004080c723c */ /* 0x002fec000004180c */
[----:B------:R-:W-:Y:S01]  /*a570*/  HMMA.16816.F32.BF16 R132, R180, R166, R132 ;  /* 0x000000a6b484723c */ /* 0x000fe20000041884 */
[----:B------:R-:W1:Y:S05]  /*a580*/  LDSM.16.M88.4 R164, [R214+0x9800] ;  /* 0x00980000d6a4783b */ /* 0x000e6a0000000200 */
[----:B------:R-:W-:Y:S01]  /*a590*/  HMMA.16816.F32.BF16 R36, R32, R30, R36 ;  /* 0x0000001e2024723c */ /* 0x000fe20000041824 */
[----:B------:R-:W-:Y:S05]  /*a5a0*/  LDSM.16.M88.4 R28, [R209+0x5000] ;  /* 0x00500000d11c783b */ /* 0x000fea0000000200 */
[----:B------:R-:W-:Y:S06]  /*a5b0*/  HMMA.16816.F32.BF16 R148, R180, R174, R148 ;  /* 0x000000aeb494723c */ /* 0x000fec0000041894 */
[----:B------:R-:W-:Y:S01]  /*a5c0*/  HMMA.16816.F32.BF16 R24, R8, R6, R24 ;  /* 0x000000060818723c */ /* 0x000fe20000041818 */
[----:B------:R-:W-:Y:S01]  /*a5d0*/  FMUL.FTZ R3, R12, UR10 ;  /* 0x0000000a0c037c20 */ /* 0x000fe20008410000 */
[----:B------:R-:W-:Y:S01]  /*a5e0*/  FMUL.FTZ R172, R14, UR10 ;  /* 0x0000000a0eac7c20 */ /* 0x000fe20008410000 */
[----:B------:R-:W-:Y:S03]  /*a5f0*/  LDSM.16.M88.4 R4, [R207+0x9000] ;  /* 0x00900000cf04783b */ /* 0x000fe60000000200 */
[C---:B--2---:R-:W-:Y:S01]  /*a600*/  HMMA.16816.F32.BF16 R40, R20.reuse, R152, R40 ;  /* 0x000000981428723c */ /* 0x044fe20000041828 */
[----:B------:R-:W-:Y:S05]  /*a610*/  MUFU.TANH R3, R3 ;  /* 0x0000000300037308 */ /* 0x000fea0000002400 */
[----:B------:R-:W-:Y:S01]  /*a620*/  HMMA.16816.F32.BF16 R36, R20, R154, R36 ;  /* 0x0000009a1424723c */ /* 0x000fe20000041824 */
[----:B------:R-:W-:Y:S01]  /*a630*/  FMUL.FTZ R152, R13, UR10 ;  /* 0x0000000a0d987c20 */ /* 0x000fe20008410000 */
[----:B------:R-:W-:Y:S01]  /*a640*/  FMUL.FTZ R153, R15, UR10 ;  /* 0x0000000a0f997c20 */ /* 0x000fe20008410000 */
[----:B------:R-:W-:Y:S01]  /*a650*/  MUFU.TANH R172, R172 ;  /* 0x000000ac00ac7308 */ /* 0x000fe20000002400 */
[----:B------:R-:W2:Y:S02]  /*a660*/  LDSM.16.M88.4 R12, [R212+0x5800] ;  /* 0x00580000d40c783b */ /* 0x000ea40000000200 */
[C---:B----4-:R-:W-:Y:S05]  /*a670*/  HMMA.16816.F32.BF16 R160, R48.reuse, R176, R160 ;  /* 0x000000b030a0723c */ /* 0x050fea00000418a0 */
[----:B------:R-:W3:Y:S01]  /*a680*/  MUFU.TANH R152, R152 ;  /* 0x0000009800987308 */ /* 0x000ee20000002400 */
[----:B------:R-:W-:Y:S01]  /*a690*/  HMMA.16816.F32.BF16 R156, R48, R178, R156 ;  /* 0x000000b2309c723c */ /* 0x000fe2000004189c */
[----:B------:R-:W-:Y:S01]  /*a6a0*/  FMUL.FTZ R24, R24, UR10 ;  /* 0x0000000a18187c20 */ /* 0x000fe20008410000 */
[----:B------:R-:W-:-:S04]  /*a6b0*/  FMUL.FTZ R155, R25, UR10 ;  /* 0x0000000a199b7c20 */ /* 0x000fc80008410000 */
[C---:B-1----:R-:W-:Y:S01]  /*a6c0*/  HMMA.16816.F32.BF16 R184, R48.reuse, R164, R184 ;  /* 0x000000a430b8723c */ /* 0x042fe200000418b8 */
[----:B------:R1:W-:Y:S05]  /*a6d0*/  MUFU.TANH R154, R24 ;  /* 0x00000018009a7308 */ /* 0x0003ea0000002400 */
[----:B------:R-:W-:Y:S01]  /*a6e0*/  HMMA.16816.F32.BF16 R148, R48, R166, R148 ;  /* 0x000000a63094723c */ /* 0x000fe20000041894 */
[----:B------:R-:W-:Y:S01]  /*a6f0*/  FMUL.FTZ R165, R26, UR10 ;  /* 0x0000000a1aa57c20 */ /* 0x000fe20008410000 */
[----:B------:R-:W-:Y:S01]  /*a700*/  FMUL.FTZ R164, R27, UR10 ;  /* 0x0000000a1ba47c20 */ /* 0x000fe20008410000 */
[----:B------:R-:W-:Y:S03]  /*a710*/  MUFU.TANH R153, R153 ;  /* 0x0000009900997308 */ /* 0x000fe60000002400 */
[C---:B------:R-:W-:Y:S05]  /*a720*/  HMMA.16816.F32.BF16 R40, R8.reuse, R44, R40 ;  /* 0x0000002c0828723c */ /* 0x040fea0000041828 */
[----:B------:R-:W4:Y:S01]  /*a730*/  MUFU.TANH R165, R165 ;  /* 0x000000a500a57308 */ /* 0x000f220000002400 */
[----:B------:R-:W-:Y:S01]  /*a740*/  HMMA.16816.F32.BF16 R36, R8, R46, R36 ;  /* 0x0000002e0824723c */ /* 0x000fe20000041824 */
[----:B-1----:R-:W1:Y:S04]  /*a750*/  LDSM.16.M88.4 R24, [R207+0x9800] ;  /* 0x00980000cf18783b */ /* 0x002e680000000200 */
[----:B------:R-:W5:Y:S01]  /*a760*/  LDSM.16.M88.4 R44, [R214+0xa000] ;  /* 0x00a00000d62c783b */ /* 0x000f620000000200 */
[C---:B------:R-:W-:Y:S01]  /*a770*/  HMMA.16816.F32.BF16 R160, R32.reuse, R16, R160 ;  /* 0x0000001020a0723c */ /* 0x040fe200000418a0 */
[----:B------:R-:W-:Y:S05]  /*a780*/  MUFU.TANH R164, R164 ;  /* 0x000000a400a47308 */ /* 0x000fea0000002400 */
[----:B------:R-:W-:Y:S01]  /*a790*/  HMMA.16816.F32.BF16 R156, R32, R18, R156 ;  /* 0x00000012209c723c */ /* 0x000fe2000004189c */
[----:B------:R-:W-:Y:S02]  /*a7a0*/  LDSM.16.M88.4 R16, [R209+0x3000] ;  /* 0x00300000d110783b */ /* 0x000fe40000000200 */
[----:B------:R-:W4:Y:S03]  /*a7b0*/  MUFU.TANH R155, R155 ;  /* 0x0000009b009b7308 */ /* 0x000f260000002400 */
[----:B------:R-:W-:Y:S01]  /*a7c0*/  HMMA.16816.F32.BF16 R144, R180, R168, R144 ;  /* 0x000000a8b490723c */ /* 0x000fe20000041890 */
[----:B------:R-:W-:Y:S01]  /*a7d0*/  FMUL.FTZ R40, R40, UR10 ;  /* 0x0000000a28287c20 */ /* 0x000fe20008410000 */
[----:B------:R-:W-:Y:S01]  /*a7e0*/  FMUL.FTZ R41, R41, UR10 ;  /* 0x0000000a29297c20 */ /* 0x000fe20008410000 */
[----:B------:R-:W-:Y:S01]  /*a7f0*/  FMUL.FTZ R42, R42, UR10 ;  /* 0x0000000a2a2a7c20 */ /* 0x000fe20008410000 */
[----:B------:R-:W-:-:S02]  /*a800*/  FMUL.FTZ R43, R43, UR10 ;  /* 0x0000000a2b2b7c20 */ /* 0x000fc40008410000 */
[----:B------:R-:W-:Y:S01]  /*a810*/  HMMA.16816.F32.BF16 R140, R180, R170, R140 ;  /* 0x000000aab48c723c */ /* 0x000fe2000004188c */
[----:B------:R-:W-:Y:S01]  /*a820*/  FMUL.FTZ R36, R36, UR10 ;  /* 0x0000000a24247c20 */ /* 0x000fe20008410000 */
[----:B------:R-:W-:Y:S01]  /*a830*/  FMUL.FTZ R37, R37, UR10 ;  /* 0x0000000a25257c20 */ /* 0x000fe20008410000 */
[----:B------:R-:W-:Y:S01]  /*a840*/  FMUL.FTZ R38, R38, UR10 ;  /* 0x0000000a26267c20 */ /* 0x000fe20008410000 */
[----:B------:R-:W-:Y:S01]  /*a850*/  FMUL.FTZ R39, R39, UR10 ;  /* 0x0000000a27277c20 */ /* 0x000fe20008410000 */
[----:B------:R-:W-:Y:S01]  /*a860*/  MUFU.TANH R167, R36 ;  /* 0x0000002400a77308 */ /* 0x000fe20000002400 */
[C---:B--2---:R-:W-:Y:S06]  /*a870*/  HMMA.16816.F32.BF16 R184, R32.reuse, R12, R184 ;  /* 0x0000000c20b8723c */ /* 0x044fec00000418b8 */
[----:B------:R-:W-:Y:S01]  /*a880*/  HMMA.16816.F32.BF16 R148, R32, R14, R148 ;  /* 0x0000000e2094723c */ /* 0x000fe20000041894 */
[----:B------:R-:W2:Y:S01]  /*a890*/  LDSM.16.M88.4 R12, [R212+0x6000] ;  /* 0x00600000d40c783b */ /* 0x000ea20000000200 */
[----:B------:R-:W-:Y:S04]  /*a8a0*/  MUFU.TANH R166, R37 ;  /* 0x0000002500a67308 */ /* 0x000fe80000002400 */
[C---:B------:R-:W-:Y:S04]  /*a8b0*/  HMMA.16816.F32.BF16 R160, R20.reuse, R4, R160 ;  /* 0x0000000414a0723c */ /* 0x040fe800000418a0 */
[----:B------:R-:W-:Y:S02]  /*a8c0*/  MUFU.TANH R168, R38 ;  /* 0x0000002600a87308 */ /* 0x000fe40000002400 */
[C---:B------:R-:W-:Y:S01]  /*a8d0*/  HMMA.16816.F32.BF16 R156, R20.reuse, R6, R156 ;  /* 0x00000006149c723c */ /* 0x040fe2000004189c */
[----:B------:R-:W-:Y:S05]  /*a8e0*/  LDSM.16.M88.4 R4, [R209+0x5800] ;  /* 0x00580000d104783b */ /* 0x000fea0000000200 */
[----:B-1----:R-:W-:Y:S01]  /*a8f0*/  HMMA.16816.F32.BF16 R184, R20, R24, R184 ;  /* 0x0000001814b8723c */ /* 0x002fe200000418b8 */
[----:B------:R1:W-:Y:S05]  /*a900*/  MUFU.TANH R169, R39 ;  /* 0x0000002700a97308 */ /* 0x0003ea0000002400 */
[C---:B-----5:R-:W-:Y:S03]  /*a910*/  HMMA.16816.F32.BF16 R144, R48.reuse, R44, R144 ;  /* 0x0000002c3090723c */ /* 0x060fe60000041890 */
[----:B------:R-:W5:Y:S03]  /*a920*/  MUFU.TANH R40, R40 ;  /* 0x0000002800287308 */ /* 0x000f660000002400 */
[----:B------:R-:W-:Y:S05]  /*a930*/  HMMA.16816.F32.BF16 R140, R48, R46, R140 ;  /* 0x0000002e308c723c */ /* 0x000fea000004188c */
[----:B------:R-:W5:Y:S01]  /*a940*/  MUFU.TANH R41, R41 ;  /* 0x0000002900297308 */ /* 0x000f620000002400 */
[----:B------:R-:W-:Y:S01]  /*a950*/  HMMA.16816.F32.BF16 R148, R20, R26, R148 ;  /* 0x0000001a1494723c */ /* 0x000fe20000041894 */
[----:B------:R-:W3:Y:S04]  /*a960*/  LDSM.16.M88.4 R24, [R214+0xa800] ;  /* 0x00a80000d618783b */ /* 0x000ee80000000200 */
[----:B-1----:R-:W-:Y:S01]  /*a970*/  LDSM.16.M88.4 R36, [R209+0x3800] ;  /* 0x00380000d124783b */ /* 0x002fe20000000200 */
[C---:B------:R-:W-:Y:S01]  /*a980*/  HMMA.16816.F32.BF16 R160, R8.reuse, R28, R160 ;  /* 0x0000001c08a0723c */ /* 0x040fe200000418a0 */
[----:B------:R-:W1:Y:S05]  /*a990*/  MUFU.TANH R42, R42 ;  /* 0x0000002a002a7308 */ /* 0x000e6a0000002400 */
[----:B------:R-:W-:Y:S01]  /*a9a0*/  HMMA.16816.F32.BF16 R156, R8, R30, R156 ;  /* 0x0000001e089c723c */ /* 0x000fe2000004189c */
[----:B------:R-:W4:Y:S02]  /*a9b0*/  LDSM.16.M88.4 R28, [R207+0xa000] ;  /* 0x00a00000cf1c783b */ /* 0x000f240000000200 */
[----:B------:R-:W1:Y:S03]  /*a9c0*/  MUFU.TANH R43, R43 ;  /* 0x0000002b002b7308 */ /* 0x000e660000002400 */
[C---:B--2---:R-:W-:Y:S06]  /*a9d0*/  HMMA.16816.F32.BF16 R144, R32.reuse, R12, R144 ;  /* 0x0000000c2090723c */ /* 0x044fec0000041890 */
[----:B------:R-:W-:Y:S01]  /*a9e0*/  HMMA.16816.F32.BF16 R140, R32, R14, R140 ;  /* 0x0000000e208c723c */ /* 0x000fe2000004188c */
[----:B------:R-:W2:Y:S05]  /*a9f0*/  LDSM.16.M88.4 R12, [R212+0x6800] ;  /* 0x00680000d40c783b */ /* 0x000eaa0000000200 */
[----:B------:R-:W-:Y:S01]  /*aa00*/  HMMA.16816.F32.BF16 R64, R180, R16, R64 ;  /* 0x00000010b440723c */ /* 0x000fe20000041840 */
[----:B------:R-:W-:Y:S01]  /*aa10*/  FMUL.FTZ R160, R160, UR10 ;  /* 0x0000000aa0a07c20 */ /* 0x000fe20008410000 */
[----:B------:R-:W-:Y:S01]  /*aa20*/  FMUL.FTZ R162, R162, UR10 ;  /* 0x0000000aa2a27c20 */ /* 0x000fe20008410000 */
[----:B------:R-:W-:Y:S01]  /*aa30*/  FMUL.FTZ R44, R161, UR10 ;  /* 0x0000000aa12c7c20 */ /* 0x000fe20008410000 */
[----:B------:R-:W-:-:S02]  /*aa40*/  FMUL.FTZ R45, R163, UR10 ;  /* 0x0000000aa32d7c20 */ /* 0x000fc40008410000 */
[----:B------:R-:W-:Y:S01]  /*aa50*/  HMMA.16816.F32.BF16 R60, R180, R18, R60 ;  /* 0x00000012b43c723c */ /* 0x000fe2000004183c */
[----:B------:R-:W5:Y:S01]  /*aa60*/  LDSM.16.M88.4 R16, [R209+0x6000] ;  /* 0x00600000d110783b */ /* 0x000f620000000200 */
[----:B------:R-:W-:Y:S01]  /*aa70*/  FMUL.FTZ R47, R156, UR10 ;  /* 0x0000000a9c2f7c20 */ /* 0x000fe20008410000 */
[----:B------:R-:W-:Y:S01]  /*aa80*/  FMUL.FTZ R46, R157, UR10 ;  /* 0x0000000a9d2e7c20 */ /* 0x000fe20008410000 */
[----:B------:R-:W-:Y:S01]  /*aa90*/  FMUL.FTZ R156, R159, UR10 ;  /* 0x0000000a9f9c7c20 */ /* 0x000fe20008410000 */
[----:B------:R-:W-:Y:S01]  /*aaa0*/  FMUL.FTZ R157, R158, UR10 ;  /* 0x0000000a9e9d7c20 */ /* 0x000fe20008410000 */
[----:B---3--:R-:W-:Y:S01]  /*aab0*/  HMMA.16816.F32.BF16 R136, R48, R24, R136 ;  /* 0x000000183088723c */ /* 0x008fe20000041888 */
[----:B------:R-:W3:Y:S05]  /*aac0*/  MUFU.TANH R160, R160 ;  /* 0x000000a000a07308 */ /* 0x000eea0000002400 */
[C---:B------:R-:W-:Y:S03]  /*aad0*/  HMMA.16816.F32.BF16 R184, R8.reuse, R4, R184 ;  /* 0x0000000408b8723c */ /* 0x040fe600000418b8 */
[----:B------:R-:W3:Y:S03]  /*aae0*/  MUFU.TANH R175, R162 ;  /* 0x000000a200af7308 */ /* 0x000ee60000002400 */
[----:B------:R-:W-:Y:S01]  /*aaf0*/  HMMA.16816.F32.BF16 R148, R8, R6, R148 ;  /* 0x000000060894723c */ /* 0x000fe20000041894 */
[----:B------:R-:W1:Y:S04]  /*ab00*/  LDSM.16.M88.4 R4, [R207+0xa800] ;  /* 0x00a80000cf04783b */ /* 0x000e680000000200 */
[----:B------:R-:W3:Y:S01]  /*ab10*/  MUFU.TANH R44, R44 ;  /* 0x0000002c002c7308 */ /* 0x000ee20000002400 */
[C---:B----4-:R-:W-:Y:S06]  /*ab20*/  HMMA.16816.F32.BF16 R144, R20.reuse, R28, R144 ;  /* 0x0000001c1490723c */ /* 0x050fec0000041890 */
[----:B------:R-:W-:Y:S01]  /*ab30*/  HMMA.16816.F32.BF16 R140, R20, R30, R140 ;  /* 0x0000001e148c723c */ /* 0x000fe2000004188c */
[----:B------:R-:W4:Y:S01]  /*ab40*/  LDSM.16.M88.4 R28, [R214+0xb000] ;  /* 0x00b00000d61c783b */ /* 0x000f220000000200 */
[----:B------:R-:W3:Y:S04]  /*ab50*/  MUFU.TANH R45, R45 ;  /* 0x0000002d002d7308 */ /* 0x000ee80000002400 */
[----:B------:R-:W-:Y:S01]  /*ab60*/  HMMA.16816.F32.BF16 R56, R180, R36, R56 ;  /* 0x00000024b438723c */ /* 0x000fe20000041838 */
[----:B------:R-:W3:Y:S01]  /*ab70*/  S2R R36, SR_TID.X ;  /* 0x0000000000247919 */ /* 0x000ee20000002100 */
[----:B------:R-:W-:Y:S01]  /*ab80*/  FMUL.FTZ R159, R185, UR10 ;  /* 0x0000000ab99f7c20 */ /* 0x000fe20008410000 */
[----:B------:R-:W-:Y:S01]  /*ab90*/  FMUL.FTZ R158, R184, UR10 ;  /* 0x0000000ab89e7c20 */ /* 0x000fe20008410000 */
[----:B------:R-:W4:Y:S01]  /*aba0*/  MUFU.TANH R47, R47 ;  /* 0x0000002f002f7308 */ /* 0x000f220000002400 */
[----:B------:R-:W-:Y:S01]  /*abb0*/  FMUL.FTZ R161, R186, UR10 ;  /* 0x0000000abaa17c20 */ /* 0x000fe20008410000 */
[----:B--2---:R-:W-:Y:S01]  /*abc0*/  HMMA.16816.F32.BF16 R136, R32, R12, R136 ;  /* 0x0000000c2088723c */ /* 0x004fe20000041888 */
[----:B------:R-:W-:Y:S01]  /*abd0*/  FMUL.FTZ R149, R149, UR10 ;  /* 0x0000000a95957c20 */ /* 0x000fe20008410000 */
[----:B------:R-:W-:Y:S01]  /*abe0*/  FMUL.FTZ R173, R187, UR10 ;  /* 0x0000000abbad7c20 */ /* 0x000fe20008410000 */
[----:B------:R-:W-:Y:S01]  /*abf0*/  FMUL.FTZ R148, R148, UR10 ;  /* 0x0000000a94947c20 */ /* 0x000fe20008410000 */
[----:B------:R-:W-:Y:S01]  /*ac00*/  FMUL.FTZ R150, R150, UR10 ;  /* 0x0000000a96967c20 */ /* 0x000fe20008410000 */
[----:B------:R-:W-:Y:S01]  /*ac10*/  FMUL.FTZ R151, R151, UR10 ;  /* 0x0000000a97977c20 */ /* 0x000fe20008410000 */
[----:B------:R-:W-:Y:S01]  /*ac20*/  HMMA.16816.F32.BF16 R132, R48, R26, R132 ;  /* 0x0000001a3084723c */ /* 0x000fe20000041884 */
[----:B------:R-:W2:Y:S01]  /*ac30*/  LDSM.16.M88.4 R24, [R209+0x6800] ;  /* 0x00680000d118783b */ /* 0x000ea20000000200 */
[----:B------:R-:W-:Y:S04]  /*ac40*/  MUFU.TANH R162, R149 ;  /* 0x0000009500a27308 */ /* 0x000fe80000002400 */
[C---:B-----5:R-:W-:Y:S04]  /*ac50*/  HMMA.16816.F32.BF16 R144, R8.reuse, R16, R144 ;  /* 0x000000100890723c */ /* 0x060fe80000041890 */
[----:B------:R-:W5:Y:S02]  /*ac60*/  MUFU.TANH R46, R46 ;  /* 0x0000002e002e7308 */ /* 0x000f640000002400 */
[----:B------:R-:W-:Y:S01]  /*ac70*/  HMMA.16816.F32.BF16 R140, R8, R18, R140 ;  /* 0x00000012088c723c */ /* 0x000fe2000004188c */
[----:B------:R-:W5:Y:S05]  /*ac80*/  LDSM.16.M88.4 R16, [R214+0xb800] ;  /* 0x00b80000d610783b */ /* 0x000f6a0000000200 */
[----:B-1----:R-:W-:Y:S01]  /*ac90*/  HMMA.16816.F32.BF16 R136, R20, R4, R136 ;  /* 0x000000041488723c */ /* 0x002fe20000041888 */
[----:B------:R-:W1:Y:S01]  /*aca0*/  MUFU.TANH R157, R157 ;  /* 0x0000009d009d7308 */ /* 0x000e620000002400 */
[----:B---3--:R-:W-:-:S04]  /*acb0*/  IMAD.SHL.U32 R36, R36, 0x2, RZ ;  /* 0x0000000224247824 */ /* 0x008fc800078e00ff */
[----:B------:R-:W-:Y:S01]  /*acc0*/  HMMA.16816.F32.BF16 R132, R32, R14, R132 ;  /* 0x0000000e2084723c */ /* 0x000fe20000041884 */
[----:B------:R-:W3:Y:S01]  /*acd0*/  LDSM.16.M88.4 R12, [R212+0x7000] ;  /* 0x00700000d40c783b */ /* 0x000ee20000000200 */
[----:B------:R-:W-:Y:S01]  /*ace0*/  LOP3.LUT R36, R36, 0x6, RZ, 0xc0, !PT ;  /* 0x0000000624247812 */ /* 0x000fe200078ec0ff */
[----:B------:R-:W1:Y:S03]  /*acf0*/  MUFU.TANH R156, R156 ;  /* 0x0000009c009c7308 */ /* 0x000e660000002400 */
[----:B------:R-:W-:Y:S01]  /*ad00*/  HMMA.16816.F32.BF16 R52, R180, R38, R52 ;  /* 0x00000026b434723c */ /* 0x000fe20000041834 */
[----:B------:R-:W-:Y:S01]  /*ad10*/  FMUL.FTZ R144, R144, UR10 ;  /* 0x0000000a90907c20 */ /* 0x000fe20008410000 */
[----:B------:R-:W-:Y:S01]  /*ad20*/  FMUL.FTZ R170, R145, UR10 ;  /* 0x0000000a91aa7c20 */ /* 0x000fe20008410000 */
[----:B------:R-:W-:Y:S01]  /*ad30*/  FMUL.FTZ R145, R146, UR10 ;  /* 0x0000000a92917c20 */ /* 0x000fe20008410000 */
[----:B------:R-:W-:Y:S01]  /*ad40*/  FMUL.FTZ R146, R147, UR10 ;  /* 0x0000000a93927c20 */ /* 0x000fe20008410000 */
[----:B------:R-:W-:Y:S01]  /*ad50*/  MUFU.TANH R158, R158 ;  /* 0x0000009e009e7308 */ /* 0x000fe20000002400 */
[----:B----4-:R-:W-:Y:S01]  /*ad60*/  HMMA.16816.F32.BF16 R64, R48, R28, R64 ;  /* 0x0000001c3040723c */ /* 0x010fe20000041840 */
[----:B------:R-:W-:-:S02]  /*ad70*/  IMAD R180, R223, 0x80, R36 ;  /* 0x00000080dfb47824 */ /* 0x000fc400078e0224 */
[----:B------:R-:W-:Y:S01]  /*ad80*/  FMUL.FTZ R142, R142, UR10 ;  /* 0x0000000a8e8e7c20 */ /* 0x000fe20008410000 */
[----:B------:R-:W-:Y:S01]  /*ad90*/  FMUL.FTZ R140, R140, UR10 ;  /* 0x0000000a8c8c7c20 */ /* 0x000fe20008410000 */
[----:B------:R-:W-:Y:S01]  /*ada0*/  FMUL.FTZ R141, R141, UR10 ;  /* 0x0000000a8d8d7c20 */ /* 0x000fe20008410000 */
[----:B------:R-:W-:Y:S01]  /*adb0*/  VIADD R4, R180, 0x1 ;  /* 0x00000001b4047836 */ /* 0x000fe20000000000 */
[----:B--2---:R-:W-:Y:S01]  /*adc0*/  HMMA.16816.F32.BF16 R136, R8, R24, R136 ;  /* 0x000000180888723c */ /* 0x004fe20000041888 */
[----:B------:R-:W2:Y:S01]  /*add0*/  MUFU.TANH R161, R161 ;  /* 0x000000a100a17308 */ /* 0x000ea20000002400 */
[----:B------:R-:W-:Y:S02]  /*ade0*/  FMUL.FTZ R143, R143, UR10 ;  /* 0x0000000a8f8f7c20 */ /* 0x000fe40008410000 */
[CC--:B------:R-:W-:Y:S02]  /*adf0*/  ISETP.GE.AND P4, PT, R4.reuse, R199.reuse, PT ;  /* 0x000000c70400720c */ /* 0x0c0fe40003f86270 */
[----:B------:R-:W-:Y:S01]  /*ae00*/  ISETP.GE.AND P5, PT, R4, R198, PT ;  /* 0x000000c60400720c */ /* 0x000fe20003fa6270 */
[----:B------:R-:W-:Y:S01]  /*ae10*/  HMMA.16816.F32.BF16 R132, R20, R6, R132 ;  /* 0x000000061484723c */ /* 0x000fe20000041884 */
[----:B------:R-:W-:Y:S01]  /*ae20*/  VIADD R24, R180, 0x8 ;  /* 0x00000008b4187836 */ /* 0x000fe20000000000 */
[----:B------:R-:W4:Y:S01]  /*ae30*/  LDSM.16.M88.4 R4, [R207+0xb000] ;  /* 0x00b00000cf04783b */ /* 0x000f220000000200 */
[----:B------:R-:W-:Y:S01]  /*ae40*/  FSEL R182, R152, -INF , !P4 ;  /* 0xff80000098b67808 */ /* 0x000fe20006000000 */
[----:B------:R-:W2:Y:S02]  /*ae50*/  MUFU.TANH R159, R159 ;  /* 0x0000009f009f7308 */ /* 0x000ea40000002400 */
[----:B------:R-:W-:Y:S01]  /*ae60*/  HMMA.16816.F32.BF16 R60, R48, R30, R60 ;  /* 0x0000001e303c723c */ /* 0x000fe2000004183c */
[----:B------:R-:W1:Y:S01]  /*ae70*/  LDSM.16.M88.4 R28, [R212+0x7800] ;  /* 0x00780000d41c783b */ /* 0x000e620000000200 */
[----:B------:R-:W-:-:S02]  /*ae80*/  ISETP.GE.AND P6, PT, R24, R199, PT ;  /* 0x000000c71800720c */ /* 0x000fc40003fc6270 */
[----:B------:R-:W-:Y:S01]  /*ae90*/  ISETP.GE.AND P4, PT, R24, R198, PT ;  /* 0x000000c61800720c */ /* 0x000fe20003f86270 */
[----:B------:R-:W-:Y:S01]  /*aea0*/  VIADD R24, R180, 0x9 ;  /* 0x00000009b4187836 */ /* 0x000fe20000000000 */
[----:B-----5:R-:W-:Y:S01]  /*aeb0*/  HMMA.16816.F32.BF16 R56, R48, R16, R56 ;  /* 0x000000103038723c */ /* 0x020fe20000041838 */
[----:B------:R-:W-:Y:S01]  /*aec0*/  MUFU.TANH R173, R173 ;  /* 0x000000ad00ad7308 */ /* 0x000fe20000002400 */
[----:B------:R-:W-:-:S03]  /*aed0*/  FSEL R183, R165, -INF , !P4 ;  /* 0xff800000a5b77808 */ /* 0x000fc60006000000 */
[----:B------:R-:W-:Y:S01]  /*aee0*/  FMUL.FTZ R136, R136, UR10 ;  /* 0x0000000a88887c20 */ /* 0x000fe20008410000 */
[----:B---3--:R-:W-:Y:S01]  /*aef0*/  HMMA.16816.F32.BF16 R64, R32, R12, R64 ;  /* 0x0000000c2040723c */ /* 0x008fe20000041840 */
[----:B------:R-:W-:Y:S01]  /*af00*/  FSEL R17, R153, -INF , !P5 ;  /* 0xff80000099117808 */ /* 0x000fe20006800000 */
[----:B------:R-:W-:Y:S01]  /*af10*/  FMUL.FTZ R138, R138, UR10 ;  /* 0x0000000a8a8a7c20 */ /* 0x000fe20008410000 */
[----:B------:R-:W-:Y:S01]  /*af20*/  FSEL R16, R154, -INF , !P6 ;  /* 0xff8000009a107808 */ /* 0x000fe20007000000 */
[----:B------:R3:W-:Y:S01]  /*af30*/  MUFU.TANH R153, R136 ;  /* 0x0000008800997308 */ /* 0x0007e20000002400 */
[CC--:B------:R-:W-:Y:S01]  /*af40*/  ISETP.GE.AND P5, PT, R24.reuse, R199.reuse, PT ;  /* 0x000000c71800720c */ /* 0x0c0fe20003fa6270 */
[----:B------:R-:W-:Y:S01]  /*af50*/  HMMA.16816.F32.BF16 R52, R48, R18, R52 ;  /* 0x000000123034723c */ /* 0x000fe20000041834 */
[-C--:B------:R-:W-:Y:S01]  /*af60*/  ISETP.GE.AND P6, PT, R24, R198.reuse, PT ;  /* 0x000000c61800720c */ /* 0x080fe20003fc6270 */
[C---:B------:R-:W-:Y:S01]  /*af70*/  VIADD R24, R180.reuse, 0x10 ;  /* 0x00000010b4187836 */ /* 0x040fe20000000000 */
[----:B------:R-:W-:Y:S01]  /*af80*/  FSEL R184, R155, -INF , !P5 ;  /* 0xff8000009bb87808 */ /* 0x000fe20006800000 */
[----:B------:R-:W-:Y:S01]  /*af90*/  VIADD R12, R180, 0x11 ;  /* 0x00000011b40c7836 */ /* 0x000fe20000000000 */
[----:B------:R-:W-:Y:S01]  /*afa0*/  FSEL R185, R164, -INF , !P6 ;  /* 0xff800000a4b97808 */ /* 0x000fe20007000000 */
[----:B------:R-:W-:Y:S01]  /*afb0*/  HMMA.16816.F32.BF16 R60, R32, R14, R60 ;  /* 0x0000000e203c723c */ /* 0x000fe2000004183c */
[-C--:B------:R-:W-:Y:S01]  /*afc0*/  ISETP.GE.AND P4, PT, R24, R199.reuse, PT ;  /* 0x000000c71800720c */ /* 0x080fe20003f86270 */
[----:B------:R-:W5:Y:S01]  /*afd0*/  MUFU.TANH R148, R148 ;  /* 0x0000009400947308 */ /* 0x000f620000002400 */
[-C--:B------:R-:W-:Y:S01]  /*afe0*/  ISETP.GE.AND P6, PT, R12, R199.reuse, PT ;  /* 0x000000c70c00720c */ /* 0x080fe20003fc6270 */
[----:B------:R-:W-:Y:S01]  /*aff0*/  FMUL.FTZ R137, R137, UR10 ;  /* 0x0000000a89897c20 */ /* 0x000fe20008410000 */
[----:B------:R-:W-:Y:S01]  /*b000*/  FSEL R178, R40, -INF , !P4 ;  /* 0xff80000028b27808 */ /* 0x000fe20006000000 */
[----:B------:R-:W-:Y:S01]  /*b010*/  HMMA.16816.F32.BF16 R132, R8, R26, R132 ;  /* 0x0000001a0884723c */ /* 0x000fe20000041884 */
[-C--:B------:R-:W-:Y:S01]  /*b020*/  ISETP.GE.AND P4, PT, R12, R198.reuse, PT ;  /* 0x000000c60c00720c */ /* 0x080fe20003f86270 */
[----:B------:R-:W-:Y:S01]  /*b030*/  VIADD R12, R180, 0x18 ;  /* 0x00000018b40c7836 */ /* 0x000fe20000000000 */
[-C--:B------:R-:W-:Y:S01]  /*b040*/  ISETP.GE.AND P5, PT, R24, R198.reuse, PT ;  /* 0x000000c61800720c */ /* 0x080fe20003fa6270 */
[----:B------:R-:W5:Y:S01]  /*b050*/  MUFU.TANH R171, R150 ;  /* 0x0000009600ab7308 */ /* 0x000f620000002400 */
[----:B------:R-:W-:Y:S01]  /*b060*/  FSEL R174, R41, -INF , !P6 ;  /* 0xff80000029ae7808 */ /* 0x000fe20007000000 */
[----:B------:R-:W2:Y:S01]  /*b070*/  LDSM.16.M88.4 R24, [R209+0x7000] ;  /* 0x00700000d118783b */ /* 0x000ea20000000200 */
[----:B------:R-:W-:Y:S01]  /*b080*/  FSEL R179, R42, -INF , !P5 ;  /* 0xff8000002ab37808 */ /* 0x000fe20006800000 */
[----:B----4-:R-:W-:Y:S01]  /*b090*/  HMMA.16816.F32.BF16 R64, R20, R4, R64 ;  /* 0x000000041440723c */ /* 0x010fe20000041840 */
[-C--:B------:R-:W-:Y:S01]  /*b0a0*/  ISETP.GE.AND P5, PT, R12, R199.reuse, PT ;  /* 0x000000c70c00720c */ /* 0x080fe20003fa6270 */
[----:B------:R-:W-:Y:S01]  /*b0b0*/  VIADD R19, R180, 0x31 ;  /* 0x00000031b4137836 */ /* 0x000fe20000000000 */
[-C--:B------:R-:W-:Y:S01]  /*b0c0*/  ISETP.GE.AND P6, PT, R12, R198.reuse, PT ;  /* 0x000000c60c00720c */ /* 0x080fe20003fc6270 */
[C---:B------:R-:W-:Y:S01]  /*b0d0*/  VIADD R12, R180.reuse, 0x19 ;  /* 0x00000019b40c7836 */ /* 0x040fe20000000000 */
[----:B------:R-:W-:Y:S01]  /*b0e0*/  FSEL R177, R43, -INF , !P4 ;  /* 0xff8000002bb17808 */ /* 0x000fe20006000000 */
[----:B-1----:R-:W-:Y:S01]  /*b0f0*/  HMMA.16816.F32.BF16 R56, R32, R28, R56 ;  /* 0x0000001c2038723c */ /* 0x002fe20000041838 */
[----:B------:R-:W-:Y:S01]  /*b100*/  FSEL R176, R167, -INF , !P5 ;  /* 0xff800000a7b07808 */ /* 0x000fe20006800000 */
[----:B------:R-:W-:Y:S01]  /*b110*/  VIADD R4, R180, 0x20 ;  /* 0x00000020b4047836 */ /* 0x000fe20000000000 */
[-C--:B------:R-:W-:Y:S01]  /*b120*/  ISETP.GE.AND P4, PT, R12, R199.reuse, PT ;  /* 0x000000c70c00720c */ /* 0x080fe20003f86270 */
[----:B------:R-:W-:Y:S01]  /*b130*/  VIADD R5, R180, 0x28 ;  /* 0x00000028b4057836 */ /* 0x000fe20000000000 */
[-C--:B------:R-:W-:Y:S01]  /*b140*/  ISETP.GE.AND P5, PT, R12, R198.reuse, PT ;  /* 0x000000c60c00720c */ /* 0x080fe20003fa6270 */
[----:B------:R1:W-:Y:S01]  /*b150*/  MUFU.TANH R41, R138 ;  /* 0x0000008a00297308 */ /* 0x0003e20000002400 */
[----:B------:R-:W4:Y:S01]  /*b160*/  LDSM.16.M88.4 R12, [R207+0xb800] ;  /* 0x00b80000cf0c783b */ /* 0x000f220000000200 */
[----:B------:R-:W-:Y:S01]  /*b170*/  FSEL R39, R168, -INF , !P6 ;  /* 0xff800000a8277808 */ /* 0x000fe20007000000 */
[----:B------:R-:W-:Y:S01]  /*b180*/  HMMA.16816.F32.BF16 R60, R20, R6, R60 ;  /* 0x00000006143c723c */ /* 0x000fe2000004183c */
[----:B------:R-:W-:Y:S01]  /*b190*/  FSEL R28, R166, -INF , !P4 ;  /* 0xff800000a61c7808 */ /* 0x000fe20006000000 */
[----:B------:R-:W-:Y:S01]  /*b1a0*/  FMUL.FTZ R139, R139, UR10 ;  /* 0x0000000a8b8b7c20 */ /* 0x000fe20008410000 */
[-C--:B------:R-:W-:Y:S01]  /*b1b0*/  ISETP.GE.AND P6, PT, R4, R199.reuse, PT ;  /* 0x000000c70400720c */ /* 0x080fe20003fc6270 */
[----:B------:R-:W-:Y:S01]  /*b1c0*/  FMUL.FTZ R42, R132, UR10 ;  /* 0x0000000a842a7c20 */ /* 0x000fe20008410000 */
[-C--:B------:R-:W-:Y:S01]  /*b1d0*/  ISETP.GE.AND P4, PT, R4, R198.reuse, PT ;  /* 0x000000c60400720c */ /* 0x080fe20003f86270 */
[----:B------:R-:W-:Y:S01]  /*b1e0*/  VIADD R4, R180, 0x21 ;  /* 0x00000021b4047836 */ /* 0x000fe20000000000 */
[----:B------:R-:W-:Y:S01]  /*b1f0*/  FSEL R37, R169, -INF , !P5 ;  /* 0xff800000a9257808 */ /* 0x000fe20006800000 */
[----:B------:R-:W-:Y:S01]  /*b200*/  HMMA.16816.F32.BF16 R52, R32, R30, R52 ;  /* 0x0000001e2034723c */ /* 0x000fe20000041834 */
[----:B---3--:R-:W-:Y:S01]  /*b210*/  FSEL R136, R160, -INF , !P6 ;  /* 0xff800000a0887808 */ /* 0x008fe20007000000 */
[----:B------:R-:W-:Y:S01]  /*b220*/  MUFU.TANH R163, R151 ;  /* 0x0000009700a37308 */ /* 0x000fe20000002400 */
[CC--:B------:R-:W-:Y:S01]  /*b230*/  ISETP.GE.AND P5, PT, R4.reuse, R199.reuse, PT ;  /* 0x000000c70400720c */ /* 0x0c0fe20003fa6270 */
[----:B------:R-:W-:Y:S01]  /*b240*/  FMUL.FTZ R133, R133, UR10 ;  /* 0x0000000a85857c20 */ /* 0x000fe20008410000 */
[----:B------:R-:W-:Y:S01]  /*b250*/  ISETP.GE.AND P6, PT, R4, R198, PT ;  /* 0x000000c60400720c */ /* 0x000fe20003fc6270 */
[----:B------:R-:W-:Y:S01]  /*b260*/  VIADD R4, R180, 0x29 ;  /* 0x00000029b4047836 */ /* 0x000fe20000000000 */
[----:B------:R-:W-:Y:S01]  /*b270*/  FSEL R175, R175, -INF , !P4 ;  /* 0xff800000afaf7808 */ /* 0x000fe20006000000 */
[----:B------:R-:W-:Y:S01]  /*b280*/  FMUL.FTZ R134, R134, UR10 ;  /* 0x0000000a86867c20 */ /* 0x000fe20008410000 */
[----:B------:R-:W-:Y:S01]  /*b290*/  ISETP.GE.AND P4, PT, R5, R199, PT ;  /* 0x000000c70500720c */ /* 0x000fe20003f86270 */
[----:B------:R3:W-:Y:S01]  /*b2a0*/  MUFU.TANH R40, R137 ;  /* 0x0000008900287308 */ /* 0x0007e20000002400 */
[----:B-1----:R-:W-:Y:S01]  /*b2b0*/  FSEL R138, R44, -INF , !P5 ;  /* 0xff8000002c8a7808 */ /* 0x002fe20006800000 */
[----:B------:R-:W-:Y:S01]  /*b2c0*/  FMUL.FTZ R18, R135, UR10 ;  /* 0x0000000a87127c20 */ /* 0x000fe20008410000 */
[----:B------:R-:W-:-:S02]  /*b2d0*/  FSEL R149, R45, -INF , !P6 ;  /* 0xff8000002d957808 */ /* 0x000fc40007000000 */
[----:B------:R-:W-:Y:S01]  /*b2e0*/  FSEL R36, R47, -INF , !P4 ;  /* 0xff8000002f247808 */ /* 0x000fe20006000000 */
[C---:B--2---:R-:W-:Y:S01]  /*b2f0*/  HMMA.16816.F32.BF16 R64, R8.reuse, R24, R64 ;  /* 0x000000180840723c */ /* 0x044fe20000041840 */
[-C--:B------:R-:W-:Y:S01]  /*b300*/  ISETP.GE.AND P5, PT, R5, R198.reuse, PT ;  /* 0x000000c60500720c */ /* 0x080fe20003fa6270 */
[----:B------:R-:W1:Y:S01]  /*b310*/  MUFU.TANH R144, R144 ;  /* 0x0000009000907308 */ /* 0x000e620000002400 */
[C---:B------:R-:W-:Y:S02]  /*b320*/  ISETP.GE.AND P6, PT, R4.reuse, R199, PT ;  /* 0x000000c70400720c */ /* 0x040fe40003fc6270 */
[----:B------:R-:W-:Y:S01]  /*b330*/  ISETP.GE.AND P4, PT, R4, R198, PT ;  /* 0x000000c60400720c */ /* 0x000fe20003f86270 */
[----:B------:R-:W-:Y:S01]  /*b340*/  HMMA.16816.F32.BF16 R60, R8, R26, R60 ;  /* 0x0000001a083c723c */ /* 0x000fe2000004183c */
[----:B------:R-:W2:Y:S01]  /*b350*/  LDSM.16.M88.4 R4, [R209+0x7800] ;  /* 0x00780000d104783b */ /* 0x000ea20000000200 */
[----:B------:R-:W-:Y:S01]  /*b360*/  VIADD R25, R180, 0x30 ;  /* 0x00000030b4197836 */ /* 0x000fe20000000000 */
[----:B------:R-:W-:Y:S01]  /*b370*/  FSEL R38, R46, -INF , !P6 ;  /* 0xff8000002e267808 */ /* 0x000fe20007000000 */
[----:B------:R-:W-:Y:S01]  /*b380*/  MUFU.TANH R170, R170 ;  /* 0x000000aa00aa7308 */ /* 0x000fe20000002400 */
[----:B---3--:R-:W-:Y:S01]  /*b390*/  FSEL R137, R157, -INF , !P5 ;  /* 0xff8000009d897808 */ /* 0x008fe20006800000 */
[----:B------:R-:W-:-:S04]  /*b3a0*/  DEPBAR.LE SB0, 0x0 ;  /* 0x000080000000791a */ /* 0x000fc80000000000 */
[C---:B----4-:R-:W-:Y:S01]  /*b3b0*/  HMMA.16816.F32.BF16 R56, R20.reuse, R12, R56 ;  /* 0x0000000c1438723c */ /* 0x050fe20000041838 */
[CC--:B------:R-:W-:Y:S01]  /*b3c0*/  ISETP.GE.AND P5, PT, R25.reuse, R199.reuse, PT ;  /* 0x000000c71900720c */ /* 0x0c0fe20003fa6270 */
[----:B------:R-:W3:Y:S01]  /*b3d0*/  MUFU.TANH R145, R145 ;  /* 0x0000009100917308 */ /* 0x000ee20000002400 */
[-C--:B------:R-:W-:Y:S01]  /*b3e0*/  ISETP.GE.AND P6, PT, R25, R198.reuse, PT ;  /* 0x000000c61900720c */ /* 0x080fe20003fc6270 */
[----:B------:R-:W-:Y:S01]  /*b3f0*/  VIADD R25, R180, 0x38 ;  /* 0x00000038b4197836 */ /* 0x000fe20000000000 */
[----:B------:R-:W-:Y:S01]  /*b400*/  FSEL R147, R156, -INF , !P4 ;  /* 0xff8000009c937808 */ /* 0x000fe20006000000 */
[----:B------:R-:W-:Y:S01]  /*b410*/  HMMA.16816.F32.BF16 R52, R20, R14, R52 ;  /* 0x0000000e1434723c */ /* 0x000fe20000041834 */
[-C--:B------:R-:W-:Y:S01]  /*b420*/  ISETP.GE.AND P4, PT, R19, R199.reuse, PT ;  /* 0x000000c71300720c */ /* 0x080fe20003f86270 */
[----:B------:R-:W-:Y:S01]  /*b430*/  VIADD R26, R180, 0x41 ;  /* 0x00000041b41a7836 */ /* 0x000fe20000000000 */
[----:B------:R-:W-:Y:S01]  /*b440*/  FSEL R151, R161, -INF , !P6 ;  /* 0xff800000a1977808 */ /* 0x000fe20007000000 */
[----:B------:R4:W-:Y:S01]  /*b450*/  MUFU.TANH R181, R142 ;  /* 0x0000008e00b57308 */ /* 0x0009e20000002400 */
[-C--:B------:R-:W-:Y:S01]  /*b460*/  ISETP.GE.AND P6, PT, R25, R199.reuse, PT ;  /* 0x000000c71900720c */ /* 0x080fe20003fc6270 */
[----:B------:R-:W-:Y:S01]  /*b470*/  FMUL.FTZ R64, R64, UR10 ;  /* 0x0000000a40407c20 */ /* 0x000fe20008410000 */
[----:B------:R-:W-:Y:S01]  /*b480*/  FSEL R154, R159, -INF , !P4 ;  /* 0xff8000009f9a7808 */ /* 0x000fe20006000000 */
[C---:B------:R-:W-:Y:S01]  /*b490*/  VIADD R15, R180.reuse, 0x50 ;  /* 0x00000050b40f7836 */ /* 0x040fe20000000000 */
[----:B------:R-:W-:Y:S01]  /*b4a0*/  ISETP.GE.AND P4, PT, R25, R198, PT ;  /* 0x000000c61900720c */ /* 0x000fe20003f86270 */
[----:B------:R-:W-:Y:S01]  /*b4b0*/  VIADD R25, R180, 0x40 ;  /* 0x00000040b4197836 */ /* 0x000fe20000000000 */
[----:B-----5:R-:W-:Y:S01]  /*b4c0*/  FSEL R150, R148, -INF , !P6 ;  /* 0xff80000094967808 */ /* 0x020fe20007000000 */
[----:B------:R-:W5:Y:S01]  /*b4d0*/  MUFU.TANH R146, R146 ;  /* 0x0000009200927308 */ /* 0x000f620000002400 */
[----:B------:R-:W-:Y:S01]  /*b4e0*/  FSEL R171, R171, -INF , !P4 ;  /* 0xff800000abab7808 */ /* 0x000fe20006000000 */
[----:B------:R-:W-:Y:S01]  /*b4f0*/  FMUL.FTZ R13, R65, UR10 ;  /* 0x0000000a410d7c20 */ /* 0x000fe20008410000 */
[----:B------:R-:W-:Y:S01]  /*b500*/  ISETP.GE.AND P4, PT, R25, R199, PT ;  /* 0x000000c71900720c */ /* 0x000fe20003f86270 */
[----:B------:R-:W-:Y:S01]  /*b510*/  FMUL.FTZ R66, R66, UR10 ;  /* 0x0000000a42427c20 */ /* 0x000fe20008410000 */
[----:B------:R-:W-:-:S02]  /*b520*/  VIADD R14, R180, 0x51 ;  /* 0x00000051b40e7836 */ /* 0x000fc40000000000 */
[----:B------:R-:W-:Y:S01]  /*b530*/  FMUL.FTZ R67, R67, UR10 ;  /* 0x0000000a43437c20 */ /* 0x000fe20008410000 */
[----:B-1----:R-:W-:Y:S01]  /*b540*/  FSEL R164, R144, -INF , !P4 ;  /* 0xff80000090a47808 */ /* 0x002fe20006000000 */
[----:B------:R-:W1:Y:S01]  /*b550*/  MUFU.TANH R140, R140 ;  /* 0x0000008c008c7308 */ /* 0x000e620000002400 */
[----:B----4-:R-:W-:Y:S01]  /*b560*/  FSEL R142, R158, -INF , !P5 ;  /* 0xff8000009e8e7808 */ /* 0x010fe20006800000 */
[----:B------:R-:W-:Y:S01]  /*b570*/  FMUL.FTZ R60, R60, UR10 ;  /* 0x0000000a3c3c7c20 */ /* 0x000fe20008410000 */
[-C--:B------:R-:W-:Y:S01]  /*b580*/  ISETP.GE.AND P5, PT, R19, R198.reuse, PT ;  /* 0x000000c61300720c */ /* 0x080fe20003fa6270 */
[----:B------:R-:W-:Y:S01]  /*b590*/  VIADD R19, R180, 0x39 ;  /* 0x00000039b4137836 */ /* 0x000fe20000000000 */
[C---:B--2---:R-:W-:Y:S01]  /*b5a0*/  HMMA.16816.F32.BF16 R56, R8.reuse, R4, R56 ;  /* 0x000000040838723c */ /* 0x044fe20000041838 */
[-C--:B------:R-:W-:Y:S01]  /*b5b0*/  ISETP.GE.AND P4, PT, R26, R198.reuse, PT ;  /* 0x000000c61a00720c */ /* 0x080fe20003f86270 */
[----:B------:R-:W-:Y:S01]  /*b5c0*/  FMUL.FTZ R61, R61, UR10 ;  /* 0x0000000a3d3d7c20 */ /* 0x000fe20008410000 */
[----:B------:R-:W2:Y:S01]  /*b5d0*/  MUFU.TANH R141, R141 ;  /* 0x0000008d008d7308 */ /* 0x000ea20000002400 */
[----:B------:R-:W-:Y:S01]  /*b5e0*/  FSEL R173, R173, -INF , !P5 ;  /* 0xff800000adad7808 */ /* 0x000fe20006800000 */
[----:B------:R-:W-:Y:S01]  /*b5f0*/  FMUL.FTZ R63, R63, UR10 ;  /* 0x0000000a3f3f7c20 */ /* 0x000fe20008410000 */
[C---:B------:R-:W-:Y:S01]  /*b600*/  ISETP.GE.AND P5, PT, R19.reuse, R199, PT ;  /* 0x000000c71300720c */ /* 0x040fe20003fa6270 */
[C---:B------:R-:W-:Y:S01]  /*b610*/  VIADD R4, R180.reuse, 0x48 ;  /* 0x00000048b4047836 */ /* 0x040fe20000000000 */
[-C--:B------:R-:W-:Y:S01]  /*b620*/  ISETP.GE.AND P6, PT, R19, R198.reuse, PT ;  /* 0x000000c61300720c */ /* 0x080fe20003fc6270 */
[----:B------:R-:W-:Y:S01]  /*b630*/  VIADD R5, R180, 0x49 ;  /* 0x00000049b4057836 */ /* 0x000fe20000000000 */
[----:B------:R-:W-:Y:S01]  /*b640*/  FSEL R152, R162, -INF , !P5 ;  /* 0xff800000a2987808 */ /* 0x000fe20006800000 */
[----:B------:R-:W4:Y:S01]  /*b650*/  MUFU.TANH R143, R143 ;  /* 0x0000008f008f7308 */ /* 0x000f220000002400 */
[----:B------:R-:W-:Y:S01]  /*b660*/  FSEL R161, R163, -INF , !P6 ;  /* 0xff800000a3a17808 */ /* 0x000fe20007000000 */
[----:B------:R-:W-:Y:S01]  /*b670*/  HMMA.16816.F32.BF16 R52, R8, R6, R52 ;  /* 0x000000060834723c */ /* 0x000fe20000041834 */
[----:B------:R-:W-:-:S02]  /*b680*/  ISETP.GE.AND P5, PT, R25, R198, PT ;  /* 0x000000c61900720c */ /* 0x000fc40003fa6270 */
[-C--:B------:R-:W-:Y:S02]  /*b690*/  ISETP.GE.AND P6, PT, R26, R199.reuse, PT ;  /* 0x000000c71a00720c */ /* 0x080fe40003fc6270 */
[----:B---3--:R-:W-:Y:S01]  /*b6a0*/  FSEL R169, R145, -INF , !P5 ;  /* 0xff80000091a97808 */ /* 0x008fe20006800000 */
[----:B------:R-:W3:Y:S01]  /*b6b0*/  MUFU.TANH R29, R139 ;  /* 0x0000008b001d7308 */ /* 0x000ee20000002400 */
[----:B------:R-:W-:Y:S01]  /*b6c0*/  FSEL R170, R170, -INF , !P6 ;  /* 0xff800000aaaa7808 */ /* 0x000fe20007000000 */
[----:B------:R-:W-:Y:S01]  /*b6d0*/  VIADD R7, R180, 0x60 ;  /* 0x00000060b4077836 */ /* 0x000fe20000000000 */
[-C--:B------:R-:W-:Y:S01]  /*b6e0*/  ISETP.GE.AND P5, PT, R4, R199.reuse, PT ;  /* 0x000000c70400720c */ /* 0x080fe20003fa6270 */
[----:B------:R-:W-:Y:S01]  /*b6f0*/  VIADD R6, R180, 0x61 ;  /* 0x00000061b4067836 */ /* 0x000fe20000000000 */
[-C--:B------:R-:W-:Y:S01]  /*b700*/  ISETP.GE.AND P6, PT, R4, R198.reuse, PT ;  /* 0x000000c60400720c */ /* 0x080fe20003fc6270 */
[----:B------:R-:W-:Y:S01]  /*b710*/  FMUL.FTZ R56, R56, UR10 ;  /* 0x0000000a38387c20 */ /* 0x000fe20008410000 */
[----:B-----5:R-:W-:Y:S01]  /*b720*/  FSEL R167, R146, -INF , !P4 ;  /* 0xff80000092a77808 */ /* 0x020fe20006000000 */
[----:B------:R-:W5:Y:S01]  /*b730*/  MUFU.TANH R42, R42 ;  /* 0x0000002a002a7308 */ /* 0x000f620000002400 */
[-C--:B------:R-:W-:Y:S01]  /*b740*/  ISETP.GE.AND P4, PT, R5, R199.reuse, PT ;  /* 0x000000c70500720c */ /* 0x080fe20003f86270 */
[----:B------:R-:W-:Y:S01]  /*b750*/  FMUL.FTZ R57, R57, UR10 ;  /* 0x0000000a39397c20 */ /* 0x000fe20008410000 */
[----:B-1----:R-:W-:Y:S01]  /*b760*/  FSEL R166, R140, -INF , !P5 ;  /* 0xff8000008ca67808 */ /* 0x002fe20006800000 */
[----:B------:R-:W-:Y:S01]  /*b770*/  FMUL.FTZ R58, R58, UR10 ;  /* 0x0000000a3a3a7c20 */ /* 0x000fe20008410000 */
[----:B------:R-:W-:Y:S01]  /*b780*/  FSEL R165, R181, -INF , !P6 ;  /* 0xff800000b5a57808 */ /* 0x000fe20007000000 */
[----:B------:R-:W-:Y:S01]  /*b790*/  FMUL.FTZ R59, R59, UR10 ;  /* 0x0000000a3b3b7c20 */ /* 0x000fe20008410000 */
[-C--:B------:R-:W-:Y:S01]  /*b7a0*/  ISETP.GE.AND P5, PT, R5, R198.reuse, PT ;  /* 0x000000c60500720c */ /* 0x080fe20003fa6270 */
[----:B------:R-:W-:Y:S01]  /*b7b0*/  MUFU.TANH R24, R133 ;  /* 0x0000008500187308 */ /* 0x000fe20000002400 */
[-C--:B------:R-:W-:Y:S01]  /*b7c0*/  ISETP.GE.AND P6, PT, R15, R199.reuse, PT ;  /* 0x000000c70f00720c */ /* 0x080fe20003fc6270 */
[----:B------:R-:W-:Y:S01]  /*b7d0*/  FMUL.FTZ R5, R62, UR10 ;  /* 0x0000000a3e057c20 */ /* 0x000fe20008410000 */
[----:B--2---:R-:W-:Y:S01]  /*b7e0*/  FSEL R168, R141, -INF , !P4 ;  /* 0xff8000008da87808 */ /* 0x004fe20006000000 */
[----:B------:R-:W-:Y:S01]  /*b7f0*/  FMUL.FTZ R52, R52, UR10 ;  /* 0x0000000a34347c20 */ /* 0x000fe20008410000 */
[-C--:B------:R-:W-:Y:S01]  /*b800*/  ISETP.GE.AND P4, PT, R15, R198.reuse, PT ;  /* 0x000000c60f00720c */ /* 0x080fe20003f86270 */
[----:B------:R-:W-:Y:S01]  /*b810*/  VIADD R15, R180, 0x58 ;  /* 0x00000058b40f7836 */ /* 0x000fe20000000000 */
[----:B----4-:R-:W-:Y:S01]  /*b820*/  FSEL R163, R143, -INF , !P5 ;  /* 0xff8000008fa37808 */ /* 0x010fe20006800000 */
[----:B------:R-:W1:Y:S01]  /*b830*/  MUFU.TANH R155, R134 ;  /* 0x00000086009b7308 */ /* 0x000e620000002400 */
[----:B------:R-:W-:Y:S01]  /*b840*/  FSEL R162, R153, -INF , !P6 ;  /* 0xff80000099a27808 */ /* 0x000fe20007000000 */
[----:B------:R-:W-:Y:S01]  /*b850*/  FMUL.FTZ R54, R54, UR10 ;  /* 0x0000000a36367c20 */ /* 0x000fe20008410000 */
[CC--:B------:R-:W-:Y:S01]  /*b860*/  ISETP.GE.AND P5, PT, R14.reuse, R199.reuse, PT ;  /* 0x000000c70e00720c */ /* 0x0c0fe20003fa6270 */
[----:B------:R-:W-:Y:S01]  /*b870*/  IMAD.MOV.U32 R181, RZ, RZ, R203 ;  /* 0x000000ffffb57224 */ /* 0x000fe200078e00cb */
[----:B------:R-:W-:Y:S01]  /*b880*/  ISETP.GE.AND P6, PT, R14, R198, PT ;  /* 0x000000c60e00720c */ /* 0x000fe20003fc6270 */
[----:B------:R-:W-:Y:S01]  /*b890*/  VIADD R14, R180, 0x59 ;  /* 0x00000059b40e7836 */ /* 0x000fe20000000000 */
[----:B------:R-:W-:Y:S01]  /*b8a0*/  FSEL R159, R41, -INF , !P4 ;  /* 0xff800000299f7808 */ /* 0x000fe20006000000 */
[----:B------:R-:W2:Y:S01]  /*b8b0*/  MUFU.TANH R18, R18 ;  /* 0x0000001200127308 */ /* 0x000ea20000002400 */
[----:B------:R-:W-:-:S02]  /*b8c0*/  ISETP.GE.AND P4, PT, R15, R199, PT ;  /* 0x000000c70f00720c */ /* 0x000fc40003f86270 */
[----:B------:R-:W-:Y:S02]  /*b8d0*/  FSEL R160, R40, -INF , !P5 ;  /* 0xff80000028a07808 */ /* 0x000fe40006800000 */
[----:B---3--:R-:W-:Y:S02]  /*b8e0*/  FSEL R157, R29, -INF , !P6 ;  /* 0xff8000001d9d7808 */ /* 0x008fe40007000000 */
[-C--:B------:R-:W-:Y:S01]  /*b8f0*/  ISETP.GE.AND P5, PT, R15, R198.reuse, PT ;  /* 0x000000c60f00720c */ /* 0x080fe20003fa6270 */
[----:B------:R-:W3:Y:S01]  /*b900*/  MUFU.TANH R12, R64 ;  /* 0x00000040000c7308 */ /* 0x000ee20000002400 */
[----:B------:R-:W-:Y:S02]  /*b910*/  ISETP.GE.AND P6, PT, R14, R199, PT ;  /* 0x000000c70e00720c */ /* 0x000fe40003fc6270 */
[----:B-----5:R-:W-:Y:S02]  /*b920*/  FSEL R158, R42, -INF , !P4 ;  /* 0xff8000002a9e7808 */ /* 0x020fe40006000000 */
[----:B------:R-:W-:-:S02]  /*b930*/  ISETP.GE.AND P4, PT, R14, R198, PT ;  /* 0x000000c60e00720c */ /* 0x000fc40003f86270 */
[----:B-1----:R-:W-:Y:S01]  /*b940*/  FSEL R155, R155, -INF , !P5 ;  /* 0xff8000009b9b7808 */ /* 0x002fe20006800000 */
[----:B------:R-:W1:Y:S01]  /*b950*/  MUFU.TANH R19, R66 ;  /* 0x0000004200137308 */ /* 0x000e620000002400 */
[----:B------:R-:W-:Y:S02]  /*b960*/  FSEL R156, R24, -INF , !P6 ;  /* 0xff800000189c7808 */ /* 0x000fe40007000000 */
[CC--:B------:R-:W-:Y:S02]  /*b970*/  ISETP.GE.AND P5, PT, R7.reuse, R199.reuse, PT ;  /* 0x000000c70700720c */ /* 0x0c0fe40003fa6270 */
[----:B------:R-:W-:Y:S01]  /*b980*/  ISETP.GE.AND P6, PT, R7, R198, PT ;  /* 0x000000c60700720c */ /* 0x000fe20003fc6270 */
[----:B------:R-:W-:Y:S01]  /*b990*/  VIADD R7, R180, 0x68 ;  /* 0x00000068b4077836 */ /* 0x000fe20000000000 */
[----:B--2---:R-:W-:Y:S01]  /*b9a0*/  FSEL R153, R18, -INF , !P4 ;  /* 0xff80000012997808 */ /* 0x004fe20006000000 */
[----:B------:R-:W2:Y:S01]  /*b9b0*/  MUFU.TANH R13, R13 ;  /* 0x0000000d000d7308 */ /* 0x000ea20000002400 */
[----:B------:R-:W-:-:S02]  /*b9c0*/  ISETP.GE.AND P4, PT, R6, R199, PT ;  /* 0x000000c70600720c */ /* 0x000fc40003f86270 */
[----:B---3--:R-:W-:Y:S02]  /*b9d0*/  FSEL R148, R12, -INF , !P5 ;  /* 0xff8000000c947808 */ /* 0x008fe40006800000 */
[----:B------:R-:W-:Y:S01]  /*b9e0*/  ISETP.GE.AND P5, PT, R6, R198, PT ;  /* 0x000000c60600720c */ /* 0x000fe20003fa6270 */
[----:B------:R-:W-:Y:S02]  /*b9f0*/  VIADD R6, R180, 0x69 ;  /* 0x00000069b4067836 */ /* 0x000fe40000000000 */
[----:B------:R-:W3:Y:S01]  /*ba00*/  MUFU.TANH R25, R67 ;  /* 0x0000004300197308 */ /* 0x000ee20000002400 */
[----:B-1----:R-:W-:Y:S02]  /*ba10*/  FSEL R145, R19, -INF , !P6 ;  /* 0xff80000013917808 */ /* 0x002fe40007000000 */
[----:B------:R-:W-:-:S05]  /*ba20*/  ISETP.GE.AND P6, PT, R7, R199, PT ;  /* 0x000000c70700720c */ /* 0x000fca0003fc6270 */
[----:B------:R1:W4:Y:S01]  /*ba30*/  MUFU.TANH R144, R60 ;  /* 0x0000003c00907308 */ /* 0x0003220000002400 */
[----:B--2---:R-:W-:Y:S02]  /*ba40*/  FSEL R146, R13, -INF , !P4 ;  /* 0xff8000000d927808 */ /* 0x004fe40006000000 */
[----:B------:R-:W-:Y:S01]  /*ba50*/  ISETP.GE.AND P4, PT, R7, R198, PT ;  /* 0x000000c60700720c */ /* 0x000fe20003f86270 */
[----:B------:R-:W-:-:S04]  /*ba60*/  VIADD R7, R180, 0x70 ;  /* 0x00000070b4077836 */ /* 0x000fc80000000000 */
[----:B------:R-:W2:Y:S01]  /*ba70*/  MUFU.TANH R5, R5 ;  /* 0x0000000500057308 */ /* 0x000ea20000002400 */
[----:B---3--:R-:W-:Y:S02]  /*ba80*/  FSEL R143, R25, -INF , !P5 ;  /* 0xff800000198f7808 */ /* 0x008fe40006800000 */
[----:B------:R-:W-:-:S05]  /*ba90*/  ISETP.GE.AND P5, PT, R6, R199, PT ;  /* 0x000000c70600720c */ /* 0x000fca0003fa6270 */
[----:B------:R-:W3:Y:S01]  /*baa0*/  MUFU.TANH R4, R61 ;  /* 0x0000003d00047308 */ /* 0x000ee20000002400 */
[----:B-1----:R-:W-:Y:S01]  /*bab0*/  FMUL.FTZ R60, R53, UR10 ;  /* 0x0000000a353c7c20 */ /* 0x002fe20008410000 */
[----:B------:R-:W-:Y:S01]  /*bac0*/  FMUL.FTZ R53, R55, UR10 ;  /* 0x0000000a37357c20 */ /* 0x000fe20008410000 */
[----:B----4-:R-:W-:Y:S02]  /*bad0*/  FSEL R144, R144, -INF , !P6 ;  /* 0xff80000090907808 */ /* 0x010fe40007000000 */
[----:B------:R-:W-:Y:S01]  /*bae0*/  ISETP.GE.AND P6, PT, R6, R198, PT ;  /* 0x000000c60600720c */ /* 0x000fe20003fc6270 */
[----:B------:R-:W-:Y:S02]  /*baf0*/  VIADD R6, R180, 0x71 ;  /* 0x00000071b4067836 */ /* 0x000fe40000000000 */
[----:B------:R-:W1:Y:S01]  /*bb00*/  MUFU.TANH R139, R63 ;  /* 0x0000003f008b7308 */ /* 0x000e620000002400 */
[----:B--2---:R-:W-:Y:S02]  /*bb10*/  FSEL R141, R5, -INF , !P4 ;  /* 0xff800000058d7808 */ /* 0x004fe40006000000 */
[----:B------:R-:W-:-:S05]  /*bb20*/  ISETP.GE.AND P4, PT, R7, R199, PT ;  /* 0x000000c70700720c */ /* 0x000fca0003f86270 */
[----:B------:R-:W2:Y:S01]  /*bb30*/  MUFU.TANH R134, R56 ;  /* 0x0000003800867308 */ /* 0x000ea20000002400 */
[----:B---3--:R-:W-:Y:S01]  /*bb40*/  FSEL R140, R4, -INF , !P5 ;  /* 0xff800000048c7808 */ /* 0x008fe20006800000 */
[----:B------:R-:W-:Y:S01]  /*bb50*/  VIADD R4, R180, 0x78 ;  /* 0x00000078b4047836 */ /* 0x000fe20000000000 */
[----:B------:R-:W-:-:S05]  /*bb60*/  ISETP.GE.AND P5, PT, R7, R198, PT ;  /* 0x000000c60700720c */ /* 0x000fca0003fa6270 */
[----:B------:R-:W3:Y:S01]  /*bb70*/  MUFU.TANH R132, R57 ;  /* 0x0000003900847308 */ /* 0x000ee20000002400 */
[----:B-1----:R-:W-:Y:S02]  /*bb80*/  FSEL R139, R139, -INF , !P6 ;  /* 0xff8000008b8b7808 */ /* 0x002fe40007000000 */
[----:B------:R-:W-:-:S05]  /*bb90*/  ISETP.GE.AND P6, PT, R6, R199, PT ;  /* 0x000000c70600720c */ /* 0x000fca0003fc6270 */
[----:B------:R-:W1:Y:S01]  /*bba0*/  MUFU.TANH R63, R58 ;  /* 0x0000003a003f7308 */ /* 0x000e620000002400 */
[----:B--2---:R-:W-:Y:S02]  /*bbb0*/  FSEL R134, R134, -INF , !P4 ;  /* 0xff80000086867808 */ /* 0x004fe40006000000 */
[----:B------:R-:W-:-:S05]  /*bbc0*/  ISETP.GE.AND P4, PT, R6, R198, PT ;  /* 0x000000c60600720c */ /* 0x000fca0003f86270 */
[----:B------:R-:W2:Y:S01]  /*bbd0*/  MUFU.TANH R61, R59 ;  /* 0x0000003b003d7308 */ /* 0x000ea20000002400 */
[----:B---3--:R-:W-:Y:S01]  /*bbe0*/  FSEL R132, R132, -INF , !P6 ;  /* 0xff80000084847808 */ /* 0x008fe20007000000 */
[----:B------:R-:W-:Y:S01]  /*bbf0*/  BAR.SYNC.DEFER_BLOCKING 0x0 ;  /* 0x0000000000007b1d */ /* 0x000fe20000010000 */
[----:B------:R-:W-:-:S05]  /*bc00*/  ISETP.GE.AND P6, PT, R4, R198, PT ;  /* 0x000000c60400720c */ /* 0x000fca0003fc6270 */
[----:B------:R-:W3:Y:S01]  /*bc10*/  MUFU.TANH R66, R52 ;  /* 0x0000003400427308 */ /* 0x000ee20000002400 */
[----:B-1----:R-:W-:Y:S02]  /*bc20*/  FSEL R63, R63, -INF , !P5 ;  /* 0xff8000003f3f7808 */ /* 0x002fe40006800000 */
[----:B------:R-:W-:Y:S01]  /*bc30*/  ISETP.GE.AND P5, PT, R4, R199, PT ;  /* 0x000000c70400720c */ /* 0x000fe20003fa6270 */
[----:B------:R-:W-:-:S04]  /*bc40*/  VIADD R4, R180, 0x79 ;  /* 0x00000079b4047836 */ /* 0x000fc80000000000 */
[----:B------:R-:W1:Y:S01]  /*bc50*/  MUFU.TANH R57, R54 ;  /* 0x0000003600397308 */ /* 0x000e620000002400 */
[----:B--2---:R-:W-:Y:S02]  /*bc60*/  FSEL R61, R61, -INF , !P4 ;  /* 0xff8000003d3d7808 */ /* 0x004fe40006000000 */
[----:B------:R-:W-:-:S04]  /*bc70*/  ISETP.GE.AND P4, PT, R180, R199, PT ;  /* 0x000000c7b400720c */ /* 0x000fc80003f86270 */
[----:B------:R-:W-:Y:S01]  /*bc80*/  FSEL R6, R3, -INF , !P4 ;  /* 0xff80000003067808 */ /* 0x000fe20006000000 */
[----:B------:R-:W2:Y:S01]  /*bc90*/  MUFU.TANH R60, R60 ;  /* 0x0000003c003c7308 */ /* 0x000ea20000002400 */
[----:B---3--:R-:W-:Y:S02]  /*bca0*/  FSEL R66, R66, -INF , !P5 ;  /* 0xff80000042427808 */ /* 0x008fe40006800000 */
[-C--:B------:R-:W-:Y:S01]  /*bcb0*/  ISETP.GE.AND P5, PT, R180, R198.reuse, PT ;  /* 0x000000c6b400720c */ /* 0x080fe20003fa6270 */
[----:B------:R-:W-:Y:S01]  /*bcc0*/  IMAD.MOV.U32 R180, RZ, RZ, R202 ;  /* 0x000000ffffb47224 */ /* 0x000fe200078e00ca */
[----:B------:R-:W-:Y:S02]  /*bcd0*/  ISETP.GE.AND P4, PT, R4, R198, PT ;  /* 0x000000c60400720c */ /* 0x000fe40003f86270 */
[----:B------:R-:W-:Y:S01]  /*bce0*/  FSEL R3, R172, -INF , !P5 ;  /* 0xff800000ac037808 */ /* 0x000fe20006800000 */
[----:B------:R-:W3:Y:S01]  /*bcf0*/  MUFU.TANH R53, R53 ;  /* 0x0000003500357308 */ /* 0x000ee20000002400 */
[----:B-1----:R-:W-:-:S02]  /*bd00*/  FSEL R57, R57, -INF , !P6 ;  /* 0xff80000039397808 */ /* 0x002fc40007000000 */
[----:B------:R-:W-:-:S04]  /*bd10*/  ISETP.GE.AND P6, PT, R4, R199, PT ;  /* 0x000000c70400720c */ /* 0x000fc80003fc6270 */
[----:B--2---:R-:W-:Y:S02]  /*bd20*/  FSEL R60, R60, -INF , !P6 ;  /* 0xff8000003c3c7808 */ /* 0x004fe40007000000 */
[----:B---3--:R-:W-:Y:S01]  /*bd30*/  FSEL R53, R53, -INF , !P4 ;  /* 0xff80000035357808 */ /* 0x008fe20006000000 */
        /* <DEDUP_REMOVED lines=33> */
[----:B------:R-:W-:-:S02]  /*bf50*/  ISETP.GE.U32.AND P6, PT, R10, R5, PT ;  /* 0x000000050a00720c */ /* 0x000fc40003fc6070 */
[----:B------:R-:W-:-:S05]  /*bf60*/  LOP3.LUT R10, RZ, R7, RZ, 0x33, !PT ;  /* 0x00000007ff0a7212 */ /* 0x000fca00078e33ff */
[----:B------:R-:W-:Y:S02]  /*bf70*/  @P3 IADD3 R13, R13, 0x1, RZ ;  /* 0x000000010d0d3810 */ /* 0x000fe40007ffe0ff */
[----:B------:R-:W-:-:S03]  /*bf80*/  ISETP.GE.AND P3, PT, R12, RZ, PT ;  /* 0x000000ff0c00720c */ /* 0x000fc60003f66270 */
[----:B------:R-:W-:Y:S01]  /*bf90*/  @!P5 IMAD.MOV R13, RZ, RZ, -R13 ;  /* 0x000000ffff0dd224 */ /* 0x000fe200078e0a0d */
[----:B------:R-:W-:-:S04]  /*bfa0*/  @P6 IADD3 R4, R4, 0x1, RZ ;  /* 0x0000000104046810 */ /* 0x000fc80007ffe0ff */
[----:B------:R-:W-:-:S05]  /*bfb0*/  SEL R5, R10, R13, !P4 ;  /* 0x0000000d0a057207 */ /* 0x000fca0006000000 */
[----:B------:R-:W-:Y:S01]  /*bfc0*/  @!P3 IADD3 R4, -R4, RZ, RZ ;  /* 0x000000ff0404b210 */ /* 0x000fe20007ffe1ff */
[----:B------:R-:W-:-:S03]  /*bfd0*/  IMAD.WIDE R14, R5, 0x4, R230 ;  /* 0x00000004050e7825 */ /* 0x000fc600078e02e6 */
[----:B------:R-:W-:Y:S02]  /*bfe0*/  SEL R10, R10, R4, !P4 ;  /* 0x000000040a0a7207 */ /* 0x000fe40006000000 */
[----:B------:R-:W2:Y:S03]  /*bff0*/  LDG.E R9, desc[UR12][R14.64] ;  /* 0x0000000c0e097981 */ /* 0x000ea6000c1e1900 */
[----:B------:R-:W-:-:S05]  /*c000*/  IMAD.WIDE R12, R10, 0x4, R230 ;  /* 0x000000040a0c7825 */ /* 0x000fca00078e02e6 */
[----:B------:R-:W2:Y:S01]  /*c010*/  LDG.E R8, desc[UR12][R12.64] ;  /* 0x0000000c0c087981 */ /* 0x000ea2000c1e1900 */
[----:B------:R-:W-:Y:S02]  /*c020*/  IMAD.IADD R10, R5, 0x1, -R10 ;  /* 0x00000001050a7824 */ /* 0x000fe400078e0a0a */
[----:B------:R-:W1:Y:S02]  /*c030*/  LDC.64 R4, c[0x0][0x230] ;  /* 0x00008c00ff047b82 */ /* 0x000e640000000a00 */
[----:B------:R-:W-:-:S05]  /*c040*/  IMAD R10, R10, R7, -0x80 ;  /* 0xffffff800a0a7424 */ /* 0x000fca00078e0207 */
[----:B------:R-:W-:-:S05]  /*c050*/  SHF.R.S32.HI R7, RZ, 0x1f, R10 ;  /* 0x0000001fff077819 */ /* 0x000fca000001140a */
[----:B------:R-:W-:-:S04]  /*c060*/  IMAD R7, R7, R192, RZ ;  /* 0x000000c007077224 */ /* 0x000fc800078e02ff */
[C---:B------:R-:W-:Y:S02]  /*c070*/  IMAD R7, R10.reuse, R193, R7 ;  /* 0x000000c10a077224 */ /* 0x040fe400078e0207 */
[----:B------:R-:W-:-:S04]  /*c080*/  IMAD.WIDE.U32 R10, R10, R192, RZ ;  /* 0x000000c00a0a7225 */ /* 0x000fc800078e00ff */
[----:B------:R-:W-:Y:S01]  /*c090*/  IMAD.IADD R11, R11, 0x1, R7 ;  /* 0x000000010b0b7824 */ /* 0x000fe200078e0207 */
[----:B--2---:R-:W-:-:S04]  /*c0a0*/  IADD3 R8, -R9, R8, RZ ;  /* 0x0000000809087210 */ /* 0x004fc80007ffe1ff */
[----:B------:R-:W-:-:S05]  /*c0b0*/  SHF.R.S32.HI R9, RZ, 0x1f, R8 ;  /* 0x0000001fff097819 */ /* 0x000fca0000011408 */
[----:B-1----:R-:W-:-:S04]  /*c0c0*/  IMAD R9, R9, R4, RZ ;  /* 0x0000000409097224 */ /* 0x002fc800078e02ff */
[C---:B------:R-:W-:Y:S02]  /*c0d0*/  IMAD R5, R8.reuse, R5, R9 ;  /* 0x0000000508057224 */ /* 0x040fe400078e0209 */
[----:B------:R-:W-:-:S05]  /*c0e0*/  IMAD.WIDE.U32 R8, R8, R4, R10 ;  /* 0x0000000408087225 */ /* 0x000fca00078e000a */
[----:B------:R-:W-:Y:S01]  /*c0f0*/  IADD3 R10, R9, R5, RZ ;  /* 0x00000005090a7210 */ /* 0x000fe20007ffe0ff */
[----:B------:R-:W-:Y:S01]  /*c100*/  IMAD.MOV.U32 R9, RZ, RZ, R8 ;  /* 0x000000ffff097224 */ /* 0x000fe200078e0008 */
[----:B------:R-:W-:Y:S06]  /*c110*/  BRA `(.L_x_860) ;  /* 0x0000000000087947 */ /* 0x000fec0003800000 */
.L_x_859:
[----:B------:R-:W-:-:S04]  /*c120*/  LEA R9, -R192, RZ, 0x7 ;  /* 0x000000ffc0097211 */ /* 0x000fc800078e39ff */
[----:B------:R-:W-:-:S07]  /*c130*/  SHF.R.S32.HI R10, RZ, 0x1f, R9 ;  /* 0x0000001fff0a7819 */ /* 0x000fce0000011409 */
.L_x_860:
        /* <DEDUP_REMOVED lines=44> */
[----:B------:R1:W-:Y:S01]  /*c400*/  @P1 STS.128 [R224+0x8800], RZ ;  /* 0x008800ffe0001388 */ /* 0x0003e20000000c00 */
[----:B------:R-:W-:Y:S01]  /*c410*/  @!P1 IADD3 R13, P4, R196, R5, RZ ;  /* 0x00000005c40d9210 */ /* 0x000fe20007f9e0ff */
[--C-:B------:R-:W-:Y:S01]  /*c420*/  @!P1 IMAD.X R11, R197, 0x1, R8.reuse, P3 ;  /* 0x00000001c50b9824 */ /* 0x100fe200018e0608 */
[C---:B--2---:R-:W-:Y:S01]  /*c430*/  @!P1 LEA R14, P3, R12.reuse, UR8, 0x1 ;  /* 0x000000080c0e9c11 */ /* 0x044fe2000f8608ff */
[----:B------:R-:W-:Y:S01]  /*c440*/  @!PT LDS RZ, [RZ] ;  /* 0x00000000fffff984 */ /* 0x000fe20000000800 */
[----:B------:R-:W-:Y:S01]  /*c450*/  @!PT LDS RZ, [RZ] ;  /* 0x00000000fffff984 */ /* 0x000fe20000000800 */
[----:B------:R-:W-:Y:S01]  /*c460*/  @!PT LDS RZ, [RZ] ;  /* 0x00000000fffff984 */ /* 0x000fe20000000800 */
[----:B------:R2:W-:Y:S01]  /*c470*/  @!P1 LDGSTS.E.BYPASS.LTC128B.128 [R224+0x8800], desc[UR12][R24.64+0x80] ;  /* 0x0880008018e09fae */ /* 0x0005e2000b901d4c */
        /* <DEDUP_REMOVED lines=10> */
[-C--:B------:R-:W-:Y:S02]  /*c520*/  @!P2 LEA R34, P5, R5, R238.reuse, 0x1 ;  /* 0x000000ee0522a211 */ /* 0x080fe400078a08ff */
        /* <DEDUP_REMOVED lines=13> */
[--C-:B------:R-:W-:Y:S01]  /*c600*/  @!P1 IMAD.X R11, R197, 0x1, R8.reuse, P4 ;  /* 0x00000001c50b9824 */ /* 0x100fe200020e0608 */
[C---:B------:R-:W-:Y:S01]  /*c610*/  @!P1 LEA R40, P4, R12.reuse, UR8, 0x1 ;  /* 0x000000080c289c11 */ /* 0x040fe2000f8808ff */
[----:B------:R1:W-:Y:S01]  /*c620*/  @P2 STS.128 [R224+0x5800], RZ ;  /* 0x005800ffe0002388 */ /* 0x0003e20000000c00 */
[----:B------:R-:W-:Y:S01]  /*c630*/  @!P2 LEA.HI.X R43, R7, R239, R8, 0x1, P5 ;  /* 0x000000ef072ba211 */ /* 0x000fe200028f0c08 */
[----:B------:R-:W-:Y:S01]  /*c640*/  @!P1 IMAD.X R8, R197, 0x1, R4, P3 ;  /* 0x00000001c5089824 */ /* 0x000fe200018e0604 */
[----:B------:R-:W-:Y:S01]  /*c650*/  @!P1 LEA.HI.X R41, R12, UR9, R11, 0x1, P4 ;  /* 0x000000090c299c11 */ /* 0x000fe2000a0f0c0b */
[----:B------:R-:W-:Y:S01]  /*c660*/  @!PT LDS RZ, [RZ] ;  /* 0x00000000fffff984 */ /* 0x000fe20000000800 */
[----:B------:R-:W-:Y:S01]  /*c670*/  @!PT LDS RZ, [RZ] ;  /* 0x00000000fffff984 */ /* 0x000fe20000000800 */
[----:B------:R-:W-:Y:S01]  /*c680*/  @!PT LDS RZ, [RZ] ;  /* 0x00000000fffff984 */ /* 0x000fe20000000800 */
[----:B------:R3:W-:Y:S01]  /*c690*/  @!P2 LDGSTS.E.BYPASS.LTC128B.128 [R224+0x5800], desc[UR12][R18.64] ;  /* 0x0580000012e0afae */ /* 0x0007e2000b901d4c */
[----:B------:R-:W-:-:S02]  /*c6a0*/  @!P1 LEA R12, P3, R13, UR8, 0x1 ;  /* 0x000000080d0c9c11 */ /* 0x000fc4000f8608ff */
[----:B--2---:R-:W-:Y:S01]  /*c6b0*/  @!P2 LEA R24, P4, R5, R238, 0x1 ;  /* 0x000000ee0518a211 */ /* 0x004fe200078808ff */
[----:B------:R1:W-:Y:S01]  /*c6c0*/  @P1 STS.128 [R224+0x9800], RZ ;  /* 0x009800ffe0001388 */ /* 0x0003e20000000c00 */
[----:B------:R-:W-:Y:S02]  /*c6d0*/  @!P1 LEA.HI.X R13, R13, UR9, R8, 0x1, P3 ;  /* 0x000000090d0d9c11 */ /* 0x000fe400098f0c08 */
        /* <DEDUP_REMOVED lines=17> */
[----:B---3--:R-:W-:-:S03]  /*c7f0*/  @!P2 LEA R18, P3, R7, R238, 0x1 ;  /* 0x000000ee0712a211 */ /* 0x008fc600078608ff */
        /* <DEDUP_REMOVED lines=36> */
.L_x_862:
[----:B------:R-:W-:Y:S05]  /*ca40*/  BSYNC B0 ;  /* 0x0000000000007941 */ /* 0x000fea0003800000 */
.L_x_861:
[----:B------:R-:W0:Y:S01]  /*ca50*/  LDGDEPBAR ;  /* 0x00000000000079af */ /* 0x000e220000000000 */
[----:B------:R-:W-:-:S04]  /*ca60*/  LEA R238, P1, R9, R238, 0x1 ;  /* 0x000000ee09ee7211 */ /* 0x000fc800078208ff */
[----:B------:R-:W-:-:S09]  /*ca70*/  LEA.HI.X R239, R9, R239, R10, 0x1, P1 ;  /* 0x000000ef09ef7211 */ /* 0x000fd200008f0c0a */
.L_x_858:
[----:B------:R-:W-:Y:S01]  /*ca80*/  FMNMX.FTZ R5, R2, R6, !PT ;  /* 0x0000000602057209 */ /* 0x000fe20007810000 */
[----:B-1----:R-:W-:Y:S01]  /*ca90*/  LDSM.16.MT88.4 R24, [R206+0xc800] ;  /* 0x00c80000ce18783b */ /* 0x002fe20000004200 */
[----:B------:R-:W-:Y:S02]  /*caa0*/  FMNMX.FTZ R4, R0, R3, !PT ;  /* 0x0000000300047209 */ /* 0x000fe40007810000 */
[----:B------:R-:W-:Y:S01]  /*cab0*/  FMNMX.FTZ R5, R182, R5, !PT ;  /* 0x00000005b6057209 */ /* 0x000fe20007810000 */
[----:B------:R-:W-:Y:S01]  /*cac0*/  LDSM.16.MT88.4 R20, [R204+0xc800] ;  /* 0x00c80000cc14783b */ /* 0x000fe20000004200 */
[----:B------:R-:W-:Y:S02]  /*cad0*/  FMNMX.FTZ R4, R17, R4, !PT ;  /* 0x0000000411047209 */ /* 0x000fe40007810000 */
[----:B------:R-:W-:Y:S01]  /*cae0*/  FMNMX.FTZ R5, R16, R5, !PT ;  /* 0x0000000510057209 */ /* 0x000fe20007810000 */
[----:B------:R-:W-:Y:S01]  /*caf0*/  LDSM.16.MT88.4 R32, [R208+0xd000] ;  /* 0x00d00000d020783b */ /* 0x000fe20000004200 */
        /* <DEDUP_REMOVED lines=60> */
[----:B------:R-:W3:Y:S01]  /*cec0*/  SHFL.BFLY PT, R4, R7, 0x2, 0x1f ;  /* 0x0c401f0007047f89 */ /* 0x000ee200000e0000 */
[----:B-1----:R-:W-:Y:S02]  /*ced0*/  FMNMX.FTZ R5, R8, R5, !PT ;  /* 0x0000000508057209 */ /* 0x002fe40007810000 */
[----:B---3--:R-:W-:-:S03]  /*cee0*/  FMNMX.FTZ R4, R7, R4, !PT ;  /* 0x0000000407047209 */ /* 0x008fc60007810000 */
[----:B------:R-:W1:Y:S04]  /*cef0*/  SHFL.BFLY PT, R46, R5, 0x1, 0x1f ;  /* 0x0c201f00052e7f89 */ /* 0x000e6800000e0000 */
[----:B------:R-:W3:Y:S01]  /*cf00*/  SHFL.BFLY PT, R45, R4, 0x1, 0x1f ;  /* 0x0c201f00042d7f89 */ /* 0x000ee200000e0000 */
[----:B-1----:R-:W-:-:S04]  /*cf10*/  FMNMX.FTZ R46, R5, R46, !PT ;  /* 0x0000002e052e7209 */ /* 0x002fc80007810000 */
[C---:B------:R-:W-:Y:S01]  /*cf20*/  FSETP.NEU.FTZ.AND P2, PT, R46.reuse, -INF , PT ;  /* 0xff8000002e00780b */ /* 0x040fe20003f5d000 */
[----:B------:R-:W-:Y:S01]  /*cf30*/  FMUL.FTZ R65, R46, UR11 ;  /* 0x0000000b2e417c20 */ /* 0x000fe20008410000 */
[----:B---3--:R-:W-:Y:S02]  /*cf40*/  FMNMX.FTZ R45, R4, R45, !PT ;  /* 0x0000002d042d7209 */ /* 0x008fe40007810000 */
[----:B------:R-:W-:Y:S02]  /*cf50*/  FSEL R5, R46, RZ, P2 ;  /* 0x000000ff2e057208 */ /* 0x000fe40001000000 */
[----:B------:R-:W-:Y:S01]  /*cf60*/  FSEL R65, R65, RZ, P2 ;  /* 0x000000ff41417208 */ /* 0x000fe20001000000 */
[C---:B------:R-:W-:Y:S01]  /*cf70*/  FMUL.FTZ R54, R45.reuse, UR11 ;  /* 0x0000000b2d367c20 */ /* 0x040fe20008410000 */
[C---:B------:R-:W-:Y:S01]  /*cf80*/  FSETP.NEU.FTZ.AND P1, PT, R45.reuse, -INF , PT ;  /* 0xff8000002d00780b */ /* 0x040fe20003f3d000 */
[----:B------:R-:W-:Y:S02]  /*cf90*/  FADD.FTZ R8, R2, -R5 ;  /* 0x8000000502087221 */ /* 0x000fe40000010000 */
[--C-:B------:R-:W-:Y:S01]  /*cfa0*/  FFMA.FTZ R48, R6, UR11, -R65.reuse ;  /* 0x0000000b06307c23 */ /* 0x100fe20008010841 */
[----:B------:R-:W-:Y:S01]  /*cfb0*/  FSEL R9, R45, RZ, P1 ;  /* 0x000000ff2d097208 */ /* 0x000fe20000800000 */
[----:B------:R-:W1:Y:S01]  /*cfc0*/  LDSM.16.MT88.4 R4, [R208+0xc000] ;  /* 0x00c00000d004783b */ /* 0x000e620000004200 */
[----:B------:R-:W-:Y:S01]  /*cfd0*/  FSEL R54, R54, RZ, P1 ;  /* 0x000000ff36367208 */ /* 0x000fe20000800000 */
[--C-:B------:R-:W-:Y:S01]  /*cfe0*/  FFMA.FTZ R43, R16, UR11, -R65.reuse ;  /* 0x0000000b102b7c23 */ /* 0x100fe20008010841 */
[----:B------:R-:W-:Y:S01]  /*cff0*/  FFMA.FTZ R44, R182, UR11, -R65 ;  /* 0x0000000bb62c7c23 */ /* 0x000fe20008010841 */
[----:B------:R-:W-:Y:S01]  /*d000*/  FADD.FTZ R9, R0, -R9 ;  /* 0x8000000900097221 */ /* 0x000fe20000010000 */
[--C-:B------:R-:W-:Y:S01]  /*d010*/  FFMA.FTZ R42, R184, UR11, -R65.reuse ;  /* 0x0000000bb82a7c23 */ /* 0x100fe20008010841 */
[--C-:B------:R-:W-:Y:S01]  /*d020*/  FFMA.FTZ R40, R17, UR11, -R54.reuse ;  /* 0x0000000b11287c23 */ /* 0x100fe20008010836 */
[--C-:B------:R-:W-:Y:S01]  /*d030*/  FFMA.FTZ R41, R3, UR11, -R54.reuse ;  /* 0x0000000b03297c23 */ /* 0x100fe20008010836 */
[----:B------:R-:W3:Y:S01]  /*d040*/  LDSM.16.MT88.4 R16, [R206+0xc000] ;  /* 0x00c00000ce10783b */ /* 0x000ee20000004200 */
[--C-:B------:R-:W-:Y:S01]  /*d050*/  FFMA.FTZ R3, R183, UR11, -R54.reuse ;  /* 0x0000000bb7037c23 */ /* 0x100fe20008010836 */
[--C-:B------:R-:W-:Y:S01]  /*d060*/  FFMA.FTZ R2, R185, UR11, -R54.reuse ;  /* 0x0000000bb9027c23 */ /* 0x100fe20008010836 */
[----:B------:R-:W-:Y:S01]  /*d070*/  FMUL.FTZ R47, R8, UR11 ;  /* 0x0000000b082f7c20 */ /* 0x000fe20008410000 */
[----:B------:R-:W-:Y:S01]  /*d080*/  FMUL.FTZ R0, R9, UR11 ;  /* 0x0000000b09007c20 */ /* 0x000fe20008410000 */
[----:B------:R-:W-:Y:S01]  /*d090*/  MUFU.EX2 R48, R48 ;  /* 0x0000003000307308 */ /* 0x000fe20000000800 */
[----:B------:R-:W4:Y:S01]  /*d0a0*/  LDSM.16.MT88.4 R8, [R205+0xc000] ;  /* 0x00c00000cd08783b */ /* 0x000f220000004200 */
[--C-:B------:R-:W-:Y:S01]  /*d0b0*/  FFMA.FTZ R51, R28, UR11, -R65.reuse ;  /* 0x0000000b1c337c23 */ /* 0x100fe20008010841 */
[--C-:B------:R-:W-:Y:S01]  /*d0c0*/  FFMA.FTZ R50, R178, UR11, -R65.reuse ;  /* 0x0000000bb2327c23 */ /* 0x100fe20008010841 */
[--C-:B------:R-:W-:Y:S01]  /*d0d0*/  FFMA.FTZ R49, R174, UR11, -R65.reuse ;  /* 0x0000000bae317c23 */ /* 0x100fe20008010841 */
[----:B------:R-:W-:Y:S01]  /*d0e0*/  LDSM.16.MT88.4 R28, [R204+0x10000] ;  /* 0x01000000cc1c783b */ /* 0x000fe20000004200 */
        /* <DEDUP_REMOVED lines=14> */
[--C-:B------:R-:W-:Y:S01]  /*d1d0*/  FFMA.FTZ R137, R137, UR11, -R54.reuse ;  /* 0x0000000b89897c23 */ /* 0x100fe20008010836 */
[--C-:B------:R-:W-:Y:S01]  /*d1e0*/  FFMA.FTZ R138, R147, UR11, -R54.reuse ;  /* 0x0000000b938a7c23 */ /* 0x100fe20008010836 */
[--C-:B------:R-:W-:Y:S01]  /*d1f0*/  FFMA.FTZ R149, R150, UR11, -R65.reuse ;  /* 0x0000000b96957c23 */ /* 0x100fe20008010841 */
[--C-:B------:R-:W-:Y:S01]  /*d200*/  FFMA.FTZ R147, R154, UR11, -R65.reuse ;  /* 0x0000000b9a937c23 */ /* 0x100fe20008010841 */
[----:B------:R-:W5:Y:S01]  /*d210*/  MUFU.EX2 R42, R42 ;  /* 0x0000002a002a7308 */ /* 0x000f620000000800 */
[----:B--2---:R-:W-:Y:S01]  /*d220*/  F2FP.BF16.F32.PACK_AB R12, R44, R48 ;  /* 0x000000302c0c723e */ /* 0x004fe200000010ff */
[--C-:B------:R-:W-:Y:S01]  /*d230*/  FFMA.FTZ R150, R152, UR11, -R65.reuse ;  /* 0x0000000b98967c23 */ /* 0x100fe20008010841 */
[--C-:B------:R-:W-:Y:S01]  /*d240*/  FFMA.FTZ R142, R142, UR11, -R65.reuse ;  /* 0x0000000b8e8e7c23 */ /* 0x100fe20008010841 */
[--C-:B------:R-:W-:Y:S01]  /*d250*/  FFMA.FTZ R151, R151, UR11, -R54.reuse ;  /* 0x0000000b97977c23 */ /* 0x100fe20008010836 */
[--C-:B------:R-:W-:Y:S01]  /*d260*/  FFMA.FTZ R152, R173, UR11, -R54.reuse ;  /* 0x0000000bad987c23 */ /* 0x100fe20008010836 */
[--C-:B------:R-:W-:Y:S01]  /*d270*/  FFMA.FTZ R154, R171, UR11, -R54.reuse ;  /* 0x0000000bab9a7c23 */ /* 0x100fe20008010836 */
[--C-:B------:R-:W-:Y:S01]  /*d280*/  FFMA.FTZ R161, R161, UR11, -R54.reuse ;  /* 0x0000000ba1a17c23 */ /* 0x100fe20008010836 */
        /* <DEDUP_REMOVED lines=9> */
[----:B-----5:R-:W-:Y:S01]  /*d320*/  F2FP.BF16.F32.PACK_AB R14, R42, R43 ;  /* 0x0000002b2a0e723e */ /* 0x020fe200000010ff */
        /* <DEDUP_REMOVED lines=24> */
[----:B------:R-:W-:Y:S01]  /*d4b0*/  FFMA.FTZ R65, R60, UR11, -R65 ;  /* 0x0000000b3c417c23 */ /* 0x000fe20008010841 */
[----:B------:R-:W-:-:S05]  /*d4c0*/  FFMA.FTZ R53, R53, UR11, -R54 ;  /* 0x0000000b35357c23 */ /* 0x000fca0008010836 */
[----:B------:R-:W1:Y:S01]  /*d4d0*/  MUFU.EX2 R0, R0 ;  /* 0x0000000000007308 */ /* 0x000e620000000800 */
[----:B-----5:R-:W-:-:S07]  /*d4e0*/  F2FP.BF16.F32.PACK_AB R15, R2, R3 ;  /* 0x00000003020f723e */ /* 0x020fce00000010ff */
[----:B------:R-:W-:Y:S01]  /*d4f0*/  MUFU.EX2 R50, R50 ;  /* 0x0000003200327308 */ /* 0x000fe20000000800 */
[-C--:B--2---:R-:W-:Y:S01]  /*d500*/  FMUL.FTZ R128, R128, R47.reuse ;  /* 0x0000002f80807220 */ /* 0x084fe20000410000 */
[-C--:B------:R-:W-:Y:S01]  /*d510*/  FMUL.FTZ R129, R129, R47.reuse ;  /* 0x0000002f81817220 */ /* 0x080fe20000410000 */
[-C--:B------:R-:W-:Y:S01]  /*d520*/  FMUL.FTZ R124, R124, R47.reuse ;  /* 0x0000002f7c7c7220 */ /* 0x080fe20000410000 */
[-C--:B------:R-:W-:Y:S01]  /*d530*/  FMUL.FTZ R125, R125, R47.reuse ;  /* 0x0000002f7d7d7220 */ /* 0x080fe20000410000 */
[-C--:B------:R-:W-:Y:S01]  /*d540*/  FMUL.FTZ R120, R120, R47.reuse ;  /* 0x0000002f78787220 */ /* 0x080fe20000410000 */
[-C--:B------:R-:W-:Y:S01]  /*d550*/  FMUL.FTZ R121, R121, R47.reuse ;  /* 0x0000002f79797220 */ /* 0x080fe20000410000 */
[-C--:B------:R-:W-:Y:S01]  /*d560*/  FMUL.FTZ R116, R116, R47.reuse ;  /* 0x0000002f74747220 */ /* 0x080fe20000410000 */
[-C--:B------:R-:W-:Y:S01]  /*d570*/  FMUL.FTZ R117, R117, R47.reuse ;  /* 0x0000002f75757220 */ /* 0x080fe20000410000 */
[-C--:B-1----:R-:W-:Y:S01]  /*d580*/  FMUL.FTZ R130, R130, R0.reuse ;  /* 0x0000000082827220 */ /* 0x082fe20000410000 */
        /* <DEDUP_REMOVED lines=14> */
[----:B------:R-:W1:Y:S01]  /*d670*/  LDSM.16.MT88.4 R4, [R204+0xc000] ;  /* 0x00c00000cc04783b */ /* 0x000e620000004200 */
[-C--:B------:R-:W-:Y:S01]  /*d680*/  FMUL.FTZ R115, R115, R0.reuse ;  /* 0x0000000073737220 */ /* 0x080fe20000410000 */
[-C--:B------:R-:W-:Y:S01]  /*d690*/  FMUL.FTZ R110, R110, R0.reuse ;  /* 0x000000006e6e7220 */ /* 0x080fe20000410000 */
[-C--:B------:R-:W-:Y:S01]  /*d6a0*/  FMUL.FTZ R111, R111, R0.reuse ;  /* 0x000000006f6f7220 */ /* 0x080fe20000410000 */
[-C--:B------:R-:W-:Y:S01]  /*d6b0*/  FMUL.FTZ R104, R104, R47.reuse ;  /* 0x0000002f68687220 */ /* 0x080fe20000410000 */
[C---:B---3--:R-:W-:Y:S01]  /*d6c0*/  HMMA.16816.F32.BF16 R120, R12.reuse, R16, R120 ;  /* 0x000000100c78723c */ /* 0x048fe20000041878 */
[-C--:B------:R-:W-:Y:S01]  /*d6d0*/  FMUL.FTZ R105, R105, R47.reuse ;  /* 0x0000002f69697220 */ /* 0x080fe20000410000 */
[-C--:B------:R-:W-:Y:S01]  /*d6e0*/  FMUL.FTZ R106, R106, R0.reuse ;  /* 0x000000006a6a7220 */ /* 0x080fe20000410000 */
[-C--:B------:R-:W-:Y:S01]  /*d6f0*/  FMUL.FTZ R107, R107, R0.reuse ;  /* 0x000000006b6b7220 */ /* 0x080fe20000410000 */
[-C--:B------:R-:W-:Y:S01]  /*d700*/  FMUL.FTZ R100, R100, R47.reuse ;  /* 0x0000002f64647220 */ /* 0x080fe20000410000 */
[-C--:B------:R-:W-:Y:S01]  /*d710*/  FMUL.FTZ R101, R101, R47.reuse ;  /* 0x0000002f65657220 */ /* 0x080fe20000410000 */
[C---:B------:R-:W-:Y:S01]  /*d720*/  HMMA.16816.F32.BF16 R116, R12.reuse, R18, R116 ;  /* 0x000000120c74723c */ /* 0x040fe20000041874 */
[----:B------:R-:W2:Y:S01]  /*d730*/  LDSM.16.MT88.4 R16, [R208+0x10000] ;  /* 0x01000000d010783b */ /* 0x000ea20000004200 */
[-C--:B------:R-:W-:Y:S01]  /*d740*/  FMUL.FTZ R102, R102, R0.reuse ;  /* 0x0000000066667220 */ /* 0x080fe20000410000 */
[-C--:B------:R-:W-:Y:S01]  /*d750*/  FMUL.FTZ R103, R103, R0.reuse ;  /* 0x0000000067677220 */ /* 0x080fe20000410000 */
[-C--:B------:R-:W-:Y:S01]  /*d760*/  FMUL.FTZ R96, R96, R47.reuse ;  /* 0x0000002f60607220 */ /* 0x080fe20000410000 */
[-C--:B------:R-:W-:Y:S01]  /*d770*/  FMUL.FTZ R97, R97, R47.reuse ;  /* 0x0000002f61617220 */ /* 0x080fe20000410000 */
[C---:B----4-:R-:W-:Y:S01]  /*d780*/  HMMA.16816.F32.BF16 R112, R12.reuse, R8, R112 ;  /* 0x000000080c70723c */ /* 0x050fe20000041870 */
        /* <DEDUP_REMOVED lines=8> */
[----:B------:R-:W4:Y:S01]  /*d810*/  MUFU.EX2 R49, R49 ;  /* 0x0000003100317308 */ /* 0x000f220000000800 */
[-C--:B------:R-:W-:Y:S01]  /*d820*/  FMUL.FTZ R88, R88, R47.reuse ;  /* 0x0000002f58587220 */ /* 0x080fe20000410000 */
[-C--:B------:R-:W-:Y:S01]  /*d830*/  FMUL.FTZ R89, R89, R47.reuse ;  /* 0x0000002f59597220 */ /* 0x080fe20000410000 */
[-C--:B------:R-:W-:Y:S01]  /*d840*/  FMUL.FTZ R90, R90, R0.reuse ;  /* 0x000000005a5a7220 */ /* 0x080fe20000410000 */
[-C--:B------:R-:W-:Y:S01]  /*d850*/  FMUL.FTZ R91, R91, R0.reuse ;  /* 0x000000005b5b7220 */ /* 0x080fe20000410000 */
[-C--:B------:R-:W-:Y:S01]  /*d860*/  FMUL.FTZ R84, R84, R47.reuse ;  /* 0x0000002f54547220 */ /* 0x080fe20000410000 */
[-C--:B------:R-:W-:Y:S01]  /*d870*/  FMUL.FTZ R85, R85, R47.reuse ;  /* 0x0000002f55557220 */ /* 0x080fe20000410000 */
[-C--:B------:R-:W-:Y:S01]  /*d880*/  FMUL.FTZ R86, R86, R0.reuse ;  /* 0x0000000056567220 */ /* 0x080fe20000410000 */
[----:B------:R-:W-:Y:S01]  /*d890*/  MUFU.EX2 R52, R52 ;  /* 0x0000003400347308 */ /* 0x000fe20000000800 */
[-C--:B------:R-:W-:Y:S01]  /*d8a0*/  FMUL.FTZ R87, R87, R0.reuse ;  /* 0x0000000057577220 */ /* 0x080fe20000410000 */
[-C--:B------:R-:W-:Y:S01]  /*d8b0*/  FMUL.FTZ R80, R80, R47.reuse ;  /* 0x0000002f50507220 */ /* 0x080fe20000410000 */
[-C--:B------:R-:W-:Y:S01]  /*d8c0*/  FMUL.FTZ R81, R81, R47.reuse ;  /* 0x0000002f51517220 */ /* 0x080fe20000410000 */
[-C--:B------:R-:W-:Y:S01]  /*d8d0*/  FMUL.FTZ R82, R82, R0.reuse ;  /* 0x0000000052527220 */ /* 0x080fe20000410000 */
[-C--:B------:R-:W-:Y:S01]  /*d8e0*/  FMUL.FTZ R83, R83, R0.reuse ;  /* 0x0000000053537220 */ /* 0x080fe20000410000 */
[C---:B-1----:R-:W-:Y:S01]  /*d8f0*/  HMMA.16816.F32.BF16 R104, R12.reuse, R4, R104 ;  /* 0x000000040c68723c */ /* 0x042fe20000041868 */
[-C--:B------:R-:W-:Y:S01]  /*d900*/  FMUL.FTZ R76, R76, R47.reuse ;  /* 0x0000002f4c4c7220 */ /* 0x080fe20000410000 */
[----:B------:R-:W-:Y:S01]  /*d910*/  MUFU.EX2 R51, R51 ;  /* 0x0000003300337308 */ /* 0x000fe20000000800 */
[-C--:B------:R-:W-:Y:S01]  /*d920*/  FMUL.FTZ R77, R77, R47.reuse ;  /* 0x0000002f4d4d7220 */ /* 0x080fe20000410000 */
[-C--:B------:R-:W-:Y:S01]  /*d930*/  FMUL.FTZ R78, R78, R0.reuse ;  /* 0x000000004e4e7220 */ /* 0x080fe20000410000 */
[-C--:B------:R-:W-:Y:S01]  /*d940*/  FMUL.FTZ R79, R79, R0.reuse ;  /* 0x000000004f4f7220 */ /* 0x080fe20000410000 */
[C---:B------:R-:W-:Y:S01]  /*d950*/  HMMA.16816.F32.BF16 R100, R12.reuse, R6, R100 ;  /* 0x000000060c64723c */ /* 0x040fe20000041864 */
[----:B------:R-:W1:Y:S01]  /*d960*/  LDSM.16.MT88.4 R4, [R205+0x10000] ;  /* 0x01000000cd04783b */ /* 0x000e620000004200 */
[-C--:B------:R-:W-:Y:S01]  /*d970*/  FMUL.FTZ R72, R72, R47.reuse ;  /* 0x0000002f48487220 */ /* 0x080fe20000410000 */
[-C--:B------:R-:W-:Y:S01]  /*d980*/  FMUL.FTZ R73, R73, R47.reuse ;  /* 0x0000002f49497220 */ /* 0x080fe20000410000 */
[----:B------:R-:W-:Y:S01]  /*d990*/  MUFU.EX2 R58, R58 ;  /* 0x0000003a003a7308 */ /* 0x000fe20000000800 */
[-C--:B------:R-:W-:Y:S01]  /*d9a0*/  FMUL.FTZ R74, R74, R0.reuse ;  /* 0x000000004a4a7220 */ /* 0x080fe20000410000 */
[C---:B--2---:R-:W-:Y:S01]  /*d9b0*/  HMMA.16816.F32.BF16 R96, R12.reuse, R16, R96 ;  /* 0x000000100c60723c */ /* 0x044fe20000041860 */
[-C--:B------:R-:W-:Y:S01]  /*d9c0*/  FMUL.FTZ R75, R75, R0.reuse ;  /* 0x000000004b4b7220 */ /* 0x080fe20000410000 */
[-C--:B------:R-:W-:Y:S01]  /*d9d0*/  FMUL.FTZ R68, R68, R47.reuse ;  /* 0x0000002f44447220 */ /* 0x080fe20000410000 */
[-C--:B------:R-:W-:Y:S01]  /*d9e0*/  FMUL.FTZ R69, R69, R47.reuse ;  /* 0x0000002f45457220 */ /* 0x080fe20000410000 */
[-C--:B------:R-:W-:Y:S01]  /*d9f0*/  FMUL.FTZ R70, R70, R0.reuse ;  /* 0x0000000046467220 */ /* 0x080fe20000410000 */
[-C--:B------:R-:W-:Y:S01]  /*da00*/  FMUL.FTZ R71, R71, R0.reuse ;  /* 0x0000000047477220 */ /* 0x080fe20000410000 */
[----:B------:R-:W-:Y:S01]  /*da10*/  HMMA.16816.F32.BF16 R92, R12, R18, R92 ;  /* 0x000000120c5c723c */ /* 0x000fe2000004185c */
[----:B------:R-:W2:Y:S01]  /*da20*/  LDSM.16.MT88.4 R16, [R208+0xc800] ;  /* 0x00c80000d010783b */ /* 0x000ea20000004200 */
[----:B------:R-:W5:Y:S01]  /*da30*/  MUFU.EX2 R55, R55 ;  /* 0x0000003700377308 */ /* 0x000f620000000800 */
[----:B------:R-:W-:Y:S01]  /*da40*/  FFMA.FTZ R47, R241, R47, R48 ;  /* 0x0000002ff12f7223 */ /* 0x000fe20000010030 */
[----:B------:R-:W-:-:S02]  /*da50*/  FFMA.FTZ R41, R240, R0, R41 ;  /* 0x00000000f0297223 */ /* 0x000fc40000010029 */
[C---:B---3--:R-:W-:Y:S01]  /*da60*/  HMMA.16816.F32.BF16 R88, R12.reuse, R8, R88 ;  /* 0x000000080c58723c */ /* 0x048fe20000041858 */
[----:B------:R-:W-:Y:S01]  /*da70*/  FADD.FTZ R44, R44, R47 ;  /* 0x0000002f2c2c7221 */ /* 0x000fe20000010000 */
[----:B------:R-:W-:Y:S02]  /*da80*/  FADD.FTZ R40, R40, R41 ;  /* 0x0000002928287221 */ /* 0x000fe40000010000 */
[----:B------:R-:W-:Y:S01]  /*da90*/  MUFU.EX2 R59, R59 ;  /* 0x0000003b003b7308 */ /* 0x000fe20000000800 */
[----:B------:R-:W-:Y:S01]  /*daa0*/  FADD.FTZ R43, R43, R44 ;  /* 0x0000002c2b2b7221 */ /* 0x000fe20000010000 */
[----:B------:R-:W-:Y:S01]  /*dab0*/  HMMA.16816.F32.BF16 R84, R12, R10, R84 ;  /* 0x0000000a0c54723c */ /* 0x000fe20000041854 */
[----:B------:R-:W3:Y:S01]  /*dac0*/  LDSM.16.MT88.4 R8, [R205+0xc800] ;  /* 0x00c80000cd08783b */ /* 0x000ee20000004200 */
[----:B------:R-:W-:Y:S01]  /*dad0*/  FADD.FTZ R3, R3, R40 ;  /* 0x0000002803037221 */ /* 0x000fe20000010000 */
[----:B------:R-:W-:-:S03]  /*dae0*/  FADD.FTZ R43, R42, R43 ;  /* 0x0000002b2a2b7221 */ /* 0x000fc60000010000 */
[----:B------:R-:W2:Y:S01]  /*daf0*/  MUFU.EX2 R56, R56 ;  /* 0x0000003800387308 */ /* 0x000ea20000000800 */
[----:B------:R-:W-:Y:S01]  /*db00*/  HMMA.16816.F32.BF16 R72, R12, R28, R72 ;  /* 0x0000001c0c48723c */ /* 0x000fe20000041848 */
[----:B------:R-:W-:Y:S01]  /*db10*/  FADD.FTZ R3, R2, R3 ;  /* 0x0000000302037221 */ /* 0x000fe20000010000 */
[----:B------:R-:W-:-:S05]  /*db20*/  MOV R2, R46 ;  /* 0x0000002e00027202 */ /* 0x000fca0000000f00 */
[----:B------:R-:W-:Y:S01]  /*db30*/  MUFU.EX2 R62, R62 ;  /* 0x0000003e003e7308 */ /* 0x000fe20000000800 */
[C---:B-1----:R-:W-:Y:S07]  /*db40*/  HMMA.16816.F32.BF16 R80, R12.reuse, R4, R80 ;  /* 0x000000040c50723c */ /* 0x042fee0000041850 */
[----:B------:R-:W1:Y:S01]  /*db50*/  MUFU.EX2 R67, R67 ;  /* 0x0000004300437308 */ /* 0x000e620000000800 */
[----:B------:R-:W-:Y:S01]  /*db60*/  HMMA.16816.F32.BF16 R76, R12, R6, R76 ;  /* 0x000000060c4c723c */ /* 0x000fe2000004184c */
[----:B----4-:R-:W-:Y:S01]  /*db70*/  F2FP.BF16.F32.PACK_AB R4, R49, R50 ;  /* 0x000000323104723e */ /* 0x010fe200000010ff */
[----:B------:R-:W-:Y:S01]  /*db80*/  FADD.FTZ R50, R50, R43 ;  /* 0x0000002b32327221 */ /* 0x000fe20000010000 */
[----:B-----5:R-:W-:Y:S01]  /*db90*/  F2FP.BF16.F32.PACK_AB R5, R55, R58 ;  /* 0x0000003a3705723e */ /* 0x020fe200000010ff */
[----:B------:R-:W-:-:S02]  /*dba0*/  FADD.FTZ R58, R58, R3 ;  /* 0x000000033a3a7221 */ /* 0x000fc40000010000 */
[----:B------:R-:W-:Y:S01]  /*dbb0*/  HMMA.16816.F32.BF16 R12, R12, R30, R68 ;  /* 0x0000001e0c0c723c */ /* 0x000fe20000041844 */
[----:B------:R-:W-:Y:S01]  /*dbc0*/  F2FP.BF16.F32.PACK_AB R6, R51, R52 ;  /* 0x000000343306723e */ /* 0x000fe200000010ff */
[----:B------:R-:W-:Y:S01]  /*dbd0*/  LDSM.16.MT88.4 R28, [R206+0x10800] ;  /* 0x01080000ce1c783b */ /* 0x000fe20000004200 */
[----:B--2---:R-:W-:Y:S01]  /*dbe0*/  F2FP.BF16.F32.PACK_AB R7, R56, R59 ;  /* 0x0000003b3807723e */ /* 0x004fe200000010ff */
[----:B------:R-:W-:Y:S01]  /*dbf0*/  MUFU.EX2 R64, R64 ;  /* 0x0000004000407308 */ /* 0x000fe20000000800 */
[----:B------:R-:W-:Y:S01]  /*dc00*/  FADD.FTZ R49, R49, R50 ;  /* 0x0000003231317221 */ /* 0x000fe20000010000 */
[----:B------:R-:W-:-:S03]  /*dc10*/  FADD.FTZ R58, R55, R58 ;  /* 0x0000003a373a7221 */ /* 0x000fc60000010000 */
[----:B------:R-:W-:Y:S01]  /*dc20*/  FADD.FTZ R52, R52, R49 ;  /* 0x0000003134347221 */ /* 0x000fe20000010000 */
[C---:B------:R-:W-:Y:S01]  /*dc30*/  HMMA.16816.F32.BF16 R128, R4.reuse, R16, R128 ;  /* 0x000000100480723c */ /* 0x040fe20000041880 */
[----:B------:R-:W-:Y:S01]  /*dc40*/  FADD.FTZ R59, R59, R58 ;  /* 0x0000003a3b3b7221 */ /* 0x000fe20000010000 */
[----:B------:R-:W-:Y:S01]  /*dc50*/  MUFU.EX2 R133, R133 ;  /* 0x0000008500857308 */ /* 0x000fe20000000800 */
[----:B------:R-:W-:Y:S02]  /*dc60*/  FADD.FTZ R51, R51, R52 ;  /* 0x0000003433337221 */ /* 0x000fe40000010000 */
[----:B------:R-:W-:Y:S01]  /*dc70*/  FADD.FTZ R56, R56, R59 ;  /* 0x0000003b38387221 */ /* 0x000fe20000010000 */
[C---:B------:R-:W-:Y:S01]  /*dc80*/  HMMA.16816.F32.BF16 R124, R4.reuse, R18, R124 ;  /* 0x00000012047c723c */ /* 0x040fe2000004187c */
[----:B------:R-:W2:Y:S03]  /*dc90*/  LDSM.16.MT88.4 R16, [R208+0x10800] ;  /* 0x01080000d010783b */ /* 0x000ea60000004200 */
[----:B------:R-:W-:Y:S02]  /*dca0*/  MUFU.EX2 R135, R135 ;  /* 0x0000008700877308 */ /* 0x000fe40000000800 */
[C---:B---3--:R-:W-:Y:S06]  /*dcb0*/  HMMA.16816.F32.BF16 R112, R4.reuse, R8, R112 ;  /* 0x000000080470723c */ /* 0x048fec0000041870 */
[C---:B------:R-:W-:Y:S01]  /*dcc0*/  HMMA.16816.F32.BF16 R108, R4.reuse, R10, R108 ;  /* 0x0000000a046c723c */ /* 0x040fe2000004186c */
[----:B------:R-:W3:Y:S01]  /*dcd0*/  LDSM.16.MT88.4 R8, [R205+0x10800] ;  /* 0x01080000cd08783b */ /* 0x000ee20000004200 */
[----:B------:R-:W4:Y:S04]  /*dce0*/  MUFU.EX2 R136, R136 ;  /* 0x0000008800887308 */ /* 0x000f280000000800 */
[C---:B------:R-:W-:Y:S04]  /*dcf0*/  HMMA.16816.F32.BF16 R120, R4.reuse, R24, R120 ;  /* 0x000000180478723c */ /* 0x040fe80000041878 */
[----:B------:R-:W-:Y:S02]  /*dd00*/  MUFU.EX2 R137, R137 ;  /* 0x0000008900897308 */ /* 0x000fe40000000800 */
[C---:B------:R-:W-:Y:S01]  /*dd10*/  HMMA.16816.F32.BF16 R116, R4.reuse, R26, R116 ;  /* 0x0000001a0474723c */ /* 0x040fe20000041874 */
[----:B------:R-:W5:Y:S05]  /*dd20*/  LDSM.16.MT88.4 R24, [R206+0xd000] ;  /* 0x00d00000ce18783b */ /* 0x000f6a0000004200 */
[C---:B------:R-:W-:Y:S01]  /*dd30*/  HMMA.16816.F32.BF16 R104, R4.reuse, R20, R104 ;  /* 0x000000140468723c */ /* 0x040fe20000041868 */
[----:B------:R-:W4:Y:S05]  /*dd40*/  MUFU.EX2 R138, R138 ;  /* 0x0000008a008a7308 */ /* 0x000f2a0000000800 */
[C---:B------:R-:W-:Y:S01]  /*dd50*/  HMMA.16816.F32.BF16 R100, R4.reuse, R22, R100 ;  /* 0x000000160464723c */ /* 0x040fe20000041864 */
[----:B------:R-:W5:Y:S02]  /*dd60*/  LDSM.16.MT88.4 R20, [R205+0xd000] ;  /* 0x00d00000cd14783b */ /* 0x000f640000004200 */
[----:B------:R-:W5:Y:S03]  /*dd70*/  MUFU.EX2 R142, R142 ;  /* 0x0000008e008e7308 */ /* 0x000f660000000800 */
[C---:B--2---:R-:W-:Y:S05]  /*dd80*/  HMMA.16816.F32.BF16 R96, R4.reuse, R16, R96 ;  /* 0x000000100460723c */ /* 0x044fea0000041860 */
[----:B------:R-:W-:Y:S01]  /*dd90*/  MUFU.EX2 R147, R147 ;  /* 0x0000009300937308 */ /* 0x000fe20000000800 */
[C---:B------:R-:W-:Y:S01]  /*dda0*/  HMMA.16816.F32.BF16 R92, R4.reuse, R18, R92 ;  /* 0x00000012045c723c */ /* 0x040fe2000004185c */
[----:B------:R-:W2:Y:S05]  /*ddb0*/  LDSM.16.MT88.4 R16, [R204+0xd000] ;  /* 0x00d00000cc10783b */ /* 0x000eaa0000004200 */
[C---:B------:R-:W-:Y:S01]  /*ddc0*/  HMMA.16816.F32.BF16 R88, R4.reuse, R28, R88 ;  /* 0x0000001c0458723c */ /* 0x040fe20000041858 */
[----:B------:R-:W-:Y:S05]  /*ddd0*/  MUFU.EX2 R149, R149 ;  /* 0x0000009500957308 */ /* 0x000fea0000000800 */
[C---:B------:R-:W-:Y:S01]  /*dde0*/  HMMA.16816.F32.BF16 R84, R4.reuse, R30, R84 ;  /* 0x0000001e0454723c */ /* 0x040fe20000041854 */
[----:B------:R-:W2:Y:S02]  /*ddf0*/  LDSM.16.MT88.4 R28, [R208+0x11000] ;  /* 0x01100000d01c783b */ /* 0x000ea40000004200 */
[----:B------:R-:W-:Y:S03]  /*de00*/  MUFU.EX2 R150, R150 ;  /* 0x0000009600967308 */ /* 0x000fe60000000800 */
[C---:B---3--:R-:W-:Y:S05]  /*de10*/  HMMA.16816.F32.BF16 R80, R4.reuse, R8, R80 ;  /* 0x000000080450723c */ /* 0x048fea0000041850 */
[----:B------:R-:W3:Y:S01]  /*de20*/  MUFU.EX2 R151, R151 ;  /* 0x0000009700977308 */ /* 0x000ee20000000800 */
[----:B------:R-:W-:Y:S01]  /*de30*/  HMMA.16816.F32.BF16 R76, R4, R10, R76 ;  /* 0x0000000a044c723c */ /* 0x000fe2000004184c */
[----:B-1----:R-:W-:Y:S01]  /*de40*/  F2FP.BF16.F32.PACK_AB R8, R67, R62 ;  /* 0x0000003e4308723e */ /* 0x002fe200000010ff */
[----:B------:R-:W-:Y:S01]  /*de50*/  FADD.FTZ R62, R62, R51 ;  /* 0x000000333e3e7221 */ /* 0x000fe20000010000 */
[----:B----4-:R-:W-:Y:S01]  /*de60*/  F2FP.BF16.F32.PACK_AB R9, R136, R135 ;  /* 0x000000878809723e */ /* 0x010fe200000010ff */
[----:B------:R-:W-:-:S02]  /*de70*/  FADD.FTZ R135, R135, R56 ;  /* 0x0000003887877221 */ /* 0x000fc40000010000 */
[C---:B------:R-:W-:Y:S01]  /*de80*/  HMMA.16816.F32.BF16 R72, R4.reuse, R36, R72 ;  /* 0x000000240448723c */ /* 0x040fe20000041848 */
[----:B------:R-:W-:Y:S01]  /*de90*/  F2FP.BF16.F32.PACK_AB R10, R133, R64 ;  /* 0x00000040850a723e */ /* 0x000fe200000010ff */
[----:B------:R-:W1:Y:S01]  /*dea0*/  MUFU.EX2 R152, R152 ;  /* 0x0000009800987308 */ /* 0x000e620000000800 */
[----:B------:R-:W-:Y:S01]  /*deb0*/  F2FP.BF16.F32.PACK_AB R11, R138, R137 ;  /* 0x000000898a0b723e */ /* 0x000fe200000010ff */
[----:B------:R-:W-:Y:S01]  /*dec0*/  FADD.FTZ R67, R67, R62 ;  /* 0x0000003e43437221 */ /* 0x000fe20000010000 */
[----:B------:R-:W-:Y:S01]  /*ded0*/  FADD.FTZ R136, R136, R135 ;  /* 0x0000008788887221 */ /* 0x000fe20000010000 */
[----:B------:R-:W-:Y:S01]  /*dee0*/  HMMA.16816.F32.BF16 R4, R4, R38, R12 ;  /* 0x000000260404723c */ /* 0x000fe2000004180c */
[----:B------:R-:W-:Y:S01]  /*def0*/  LDSM.16.MT88.4 R12, [R204+0x11000] ;  /* 0x01100000cc0c783b */ /* 0x000fe20000004200 */
[----:B------:R-:W-:Y:S01]  /*df00*/  FADD.FTZ R64, R64, R67 ;  /* 0x0000004340407221 */ /* 0x000fe20000010000 */
[----:B------:R-:W-:Y:S01]  /*df10*/  FADD.FTZ R137, R137, R136 ;  /* 0x0000008889897221 */ /* 0x000fe20000010000 */
[----:B------:R-:W-:Y:S01]  /*df20*/  MUFU.EX2 R154, R154 ;  /* 0x0000009a009a7308 */ /* 0x000fe20000000800 */
[----:B------:R-:W-:Y:S01]  /*df30*/  LDSM.16.MT88.4 R36, [R208+0x12800] ;  /* 0x01280000d024783b */ /* 0x000fe20000004200 */
[----:B-----5:R-:W-:Y:S01]  /*df40*/  HMMA.16816.F32.BF16 R120, R8, R24, R120 ;  /* 0x000000180878723c */ /* 0x020fe20000041878 */
[----:B------:R-:W-:Y:S01]  /*df50*/  FADD.FTZ R133, R133, R64 ;  /* 0x0000004085857221 */ /* 0x000fe20000010000 */
[----:B------:R-:W-:-:S03]  /*df60*/  FADD.FTZ R138, R138, R137 ;  /* 0x000000898a8a7221 */ /* 0x000fc60000010000 */
[----:B------:R-:W-:Y:S01]  /*df70*/  FADD.FTZ R0, R142, R133 ;  /* 0x000000858e007221 */ /* 0x000fe20000010000 */
[C---:B------:R-:W-:Y:S01]  /*df80*/  HMMA.16816.F32.BF16 R116, R8.reuse, R26, R116 ;  /* 0x0000001a0874723c */ /* 0x040fe20000041874 */
[----:B------:R-:W4:Y:S01]  /*df90*/  LDSM.16.MT88.4 R24, [R206+0x11000] ;  /* 0x01100000ce18783b */ /* 0x000f220000004200 */
[----:B------:R-:W5:Y:S01]  /*dfa0*/  MUFU.EX2 R161, R161 ;  /* 0x000000a100a17308 */ /* 0x000f620000000800 */
[----:B---3--:R-:W-:Y:S01]  /*dfb0*/  FADD.FTZ R3, R151, R138 ;  /* 0x0000008a97037221 */ /* 0x008fe20000010000 */
[----:B------:R-:W-:Y:S02]  /*dfc0*/  FADD.FTZ R0, R147, R0 ;  /* 0x0000000093007221 */ /* 0x000fe40000010000 */
[----:B------:R-:W-:Y:S01]  /*dfd0*/  HMMA.16816.F32.BF16 R112, R8, R20, R112 ;  /* 0x000000140870723c */ /* 0x000fe20000041870 */
[----:B-1----:R-:W-:-:S03]  /*dfe0*/  FADD.FTZ R3, R152, R3 ;  /* 0x0000000398037221 */ /* 0x002fc60000010000 */
[----:B------:R-:W-:Y:S02]  /*dff0*/  MUFU.EX2 R164, R164 ;  /* 0x000000a400a47308 */ /* 0x000fe40000000800 */
[C---:B------:R-:W-:Y:S01]  /*e000*/  HMMA.16816.F32.BF16 R108, R8.reuse, R22, R108 ;  /* 0x00000016086c723c */ /* 0x040fe2000004186c */
[----:B------:R-:W1:Y:S05]  /*e010*/  LDSM.16.MT88.4 R20, [R205+0x11000] ;  /* 0x01100000cd14783b */ /* 0x000e6a0000004200 */
[C---:B--2---:R-:W-:Y:S01]  /*e020*/  HMMA.16816.F32.BF16 R104, R8.reuse, R16, R104 ;  /* 0x000000100868723c */ /* 0x044fe20000041868 */
[----:B------:R-:W-:Y:S05]  /*e030*/  MUFU.EX2 R171, R171 ;  /* 0x000000ab00ab7308 */ /* 0x000fea0000000800 */
[C---:B------:R-:W-:Y:S01]  /*e040*/  HMMA.16816.F32.BF16 R100, R8.reuse, R18, R100 ;  /* 0x000000120864723c */ /* 0x040fe20000041864 */
[----:B------:R-:W-:Y:S02]  /*e050*/  LDSM.16.MT88.4 R16, [R208+0x11800] ;  /* 0x01180000d010783b */ /* 0x000fe40000004200 */
[----:B------:R-:W-:Y:S03]  /*e060*/  MUFU.EX2 R166, R166 ;  /* 0x000000a600a67308 */ /* 0x000fe60000000800 */
[C---:B------:R-:W-:Y:S05]  /*e070*/  HMMA.16816.F32.BF16 R96, R8.reuse, R28, R96 ;  /* 0x0000001c0860723c */ /* 0x040fea0000041860 */
[----:B------:R-:W-:Y:S01]  /*e080*/  MUFU.EX2 R173, R173 ;  /* 0x000000ad00ad7308 */ /* 0x000fe20000000800 */
[C---:B------:R-:W-:Y:S01]  /*e090*/  HMMA.16816.F32.BF16 R92, R8.reuse, R30, R92 ;  /* 0x0000001e085c723c */ /* 0x040fe2000004185c */
[----:B------:R-:W2:Y:S05]  /*e0a0*/  LDSM.16.MT88.4 R28, [R206+0xd800] ;  /* 0x00d80000ce1c783b */ /* 0x000eaa0000004200 */
[C---:B------:R-:W-:Y:S01]  /*e0b0*/  HMMA.16816.F32.BF16 R128, R8.reuse, R32, R128 ;  /* 0x000000200880723c */ /* 0x040fe20000041880 */
[----:B------:R-:W3:Y:S05]  /*e0c0*/  MUFU.EX2 R168, R168 ;  /* 0x000000a800a87308 */ /* 0x000eea0000000800 */
[C---:B------:R-:W-:Y:S01]  /*e0d0*/  HMMA.16816.F32.BF16 R124, R8.reuse, R34, R124 ;  /* 0x00000022087c723c */ /* 0x040fe2000004187c */
[----:B------:R-:W3:Y:S02]  /*e0e0*/  LDSM.16.MT88.4 R32, [R208+0xd800] ;  /* 0x00d80000d020783b */ /* 0x000ee40000004200 */
[----:B------:R-:W3:Y:S03]  /*e0f0*/  MUFU.EX2 R167, R167 ;  /* 0x000000a700a77308 */ /* 0x000ee60000000800 */
[C---:B----4-:R-:W-:Y:S05]  /*e100*/  HMMA.16816.F32.BF16 R88, R8.reuse, R24, R88 ;  /* 0x000000180858723c */ /* 0x050fea0000041858 */
[----:B------:R-:W4:Y:S01]  /*e110*/  MUFU.EX2 R165, R165 ;  /* 0x000000a500a57308 */ /* 0x000f220000000800 */
[C---:B------:R-:W-:Y:S01]  /*e120*/  HMMA.16816.F32.BF16 R84, R8.reuse, R26, R84 ;  /* 0x0000001a0854723c */ /* 0x040fe20000041854 */
[----:B------:R-:W4:Y:S05]  /*e130*/  LDSM.16.MT88.4 R24, [R205+0xd800] ;  /* 0x00d80000cd18783b */ /* 0x000f2a0000004200 */
[C---:B-1----:R-:W-:Y:S01]  /*e140*/  HMMA.16816.F32.BF16 R80, R8.reuse, R20, R80 ;  /* 0x000000140850723c */ /* 0x042fe20000041850 */
[----:B------:R-:W1:Y:S05]  /*e150*/  MUFU.EX2 R170, R170 ;  /* 0x000000aa00aa7308 */ /* 0x000e6a0000000800 */
[C---:B------:R-:W-:Y:S01]  /*e160*/  HMMA.16816.F32.BF16 R76, R8.reuse, R22, R76 ;  /* 0x00000016084c723c */ /* 0x040fe2000004184c */
[----:B------:R-:W-:Y:S02]  /*e170*/  LDSM.16.MT88.4 R20, [R204+0xd800] ;  /* 0x00d80000cc14783b */ /* 0x000fe40000004200 */
[----:B------:R-:W-:Y:S03]  /*e180*/  MUFU.EX2 R162, R162 ;  /* 0x000000a200a27308 */ /* 0x000fe60000000800 */
[C---:B------:R-:W-:Y:S05]  /*e190*/  HMMA.16816.F32.BF16 R72, R8.reuse, R12, R72 ;  /* 0x0000000c0848723c */ /* 0x040fea0000041848 */
[----:B------:R-:W-:Y:S01]  /*e1a0*/  MUFU.EX2 R163, R163 ;  /* 0x000000a300a37308 */ /* 0x000fe20000000800 */
[----:B------:R-:W-:Y:S01]  /*e1b0*/  HMMA.16816.F32.BF16 R4, R8, R14, R4 ;  /* 0x0000000e0804723c */ /* 0x000fe20000041804 */
[----:B------:R-:W-:Y:S01]  /*e1c0*/  F2FP.BF16.F32.PACK_AB R12, R147, R142 ;  /* 0x0000008e930c723e */ /* 0x000fe200000010ff */
[----:B------:R-:W1:Y:S01]  /*e1d0*/  LDSM.16.MT88.4 R8, [R205+0x11800] ;  /* 0x01180000cd08783b */ /* 0x000e620000004200 */
[----:B------:R-:W-:-:S04]  /*e1e0*/  F2FP.BF16.F32.PACK_AB R13, R152, R151 ;  /* 0x00000097980d723e */ /* 0x000fc800000010ff */
[----:B------:R-:W-:Y:S01]  /*e1f0*/  F2FP.BF16.F32.PACK_AB R14, R150, R149 ;  /* 0x00000095960e723e */ /* 0x000fe200000010ff */
[----:B------:R-:W-:Y:S01]  /*e200*/  MUFU.EX2 R158, R158 ;  /* 0x0000009e009e7308 */ /* 0x000fe20000000800 */
[----:B-----5:R-:W-:Y:S01]  /*e210*/  F2FP.BF16.F32.PACK_AB R15, R161, R154 ;  /* 0x0000009aa10f723e */ /* 0x020fe200000010ff */
[----:B------:R-:W-:Y:S01]  /*e220*/  FADD.FTZ R149, R149, R0 ;  /* 0x0000000095957221 */ /* 0x000fe20000010000 */
[----:B------:R-:W-:-:S03]  /*e230*/  FADD.FTZ R154, R154, R3 ;  /* 0x000000039a9a7221 */ /* 0x000fc60000010000 */
[----:B------:R-:W-:Y:S01]  /*e240*/  FADD.FTZ R3, R150, R149 ;  /* 0x0000009596037221 */ /* 0x000fe20000010000 */
[----:B------:R-:W-:Y:S01]  /*e250*/  FADD.FTZ R161, R161, R154 ;  /* 0x0000009aa1a17221 */ /* 0x000fe20000010000 */
[----:B--2---:R-:W-:Y:S01]  /*e260*/  HMMA.16816.F32.BF16 R120, R12, R28, R120 ;  /* 0x0000001c0c78723c */ /* 0x004fe20000041878 */
[----:B------:R-:W-:Y:S02]  /*e270*/  MUFU.EX2 R169, R169 ;  /* 0x000000a900a97308 */ /* 0x000fe40000000800 */
[----:B---3--:R-:W-:-:S03]  /*e280*/  FADD.FTZ R0, R168, R161 ;  /* 0x000000a1a8007221 */ /* 0x008fc60000010000 */
[C---:B------:R-:W-:Y:S01]  /*e290*/  HMMA.16816.F32.BF16 R116, R12.reuse, R30, R116 ;  /* 0x0000001e0c74723c */ /* 0x040fe20000041874 */
[----:B------:R-:W2:Y:S01]  /*e2a0*/  LDSM.16.MT88.4 R28, [R206+0x11800] ;  /* 0x01180000ce1c783b */ /* 0x000ea20000004200 */
[----:B------:R-:W-:Y:S01]  /*e2b0*/  FADD.FTZ R0, R167, R0 ;  /* 0x00000000a7007221 */ /* 0x000fe20000010000 */
[----:B------:R-:W3:Y:S03]  /*e2c0*/  MUFU.EX2 R156, R156 ;  /* 0x0000009c009c7308 */ /* 0x000ee60000000800 */
[C---:B------:R-:W-:Y:S05]  /*e2d0*/  HMMA.16816.F32.BF16 R96, R12.reuse, R16, R96 ;  /* 0x000000100c60723c */ /* 0x040fea0000041860 */
[----:B------:R-:W5:Y:S01]  /*e2e0*/  MUFU.EX2 R157, R157 ;  /* 0x0000009d009d7308 */ /* 0x000f620000000800 */
[C---:B------:R-:W-:Y:S01]  /*e2f0*/  HMMA.16816.F32.BF16 R92, R12.reuse, R18, R92 ;  /* 0x000000120c5c723c */ /* 0x040fe2000004185c */
[----:B------:R-:W5:Y:S05]  /*e300*/  LDSM.16.MT88.4 R16, [R206+0xe000] ;  /* 0x00e00000ce10783b */ /* 0x000f6a0000004200 */
[C---:B------:R-:W-:Y:S01]  /*e310*/  HMMA.16816.F32.BF16 R128, R12.reuse, R32, R128 ;  /* 0x000000200c80723c */ /* 0x040fe20000041880 */
[----:B------:R-:W5:Y:S05]  /*e320*/  MUFU.EX2 R155, R155 ;  /* 0x0000009b009b7308 */ /* 0x000f6a0000000800 */
[C---:B------:R-:W-:Y:S01]  /*e330*/  HMMA.16816.F32.BF16 R124, R12.reuse, R34, R124 ;  /* 0x000000220c7c723c */ /* 0x040fe2000004187c */
[----:B------:R-:W5:Y:S02]  /*e340*/  LDSM.16.MT88.4 R32, [R204+0x11800] ;  /* 0x01180000cc20783b */ /* 0x000f640000004200 */
[----:B------:R-:W5:Y:S03]  /*e350*/  MUFU.EX2 R160, R160 ;  /* 0x000000a000a07308 */ /* 0x000f660000000800 */
[C---:B----4-:R-:W-:Y:S05]  /*e360*/  HMMA.16816.F32.BF16 R112, R12.reuse, R24, R112 ;  /* 0x000000180c70723c */ /* 0x050fea0000041870 */
[----:B------:R-:W-:Y:S01]  /*e370*/  MUFU.EX2 R148, R148 ;  /* 0x0000009400947308 */ /* 0x000fe20000000800 */
[C---:B------:R-:W-:Y:S01]  /*e380*/  HMMA.16816.F32.BF16 R108, R12.reuse, R26, R108 ;  /* 0x0000001a0c6c723c */ /* 0x040fe2000004186c */
[----:B------:R-:W4:Y:S05]  /*e390*/  LDSM.16.MT88.4 R24, [R208+0xe000] ;  /* 0x00e00000d018783b */ /* 0x000f2a0000004200 */
[C---:B-1----:R-:W-:Y:S01]  /*e3a0*/  HMMA.16816.F32.BF16 R80, R12.reuse, R8, R80 ;  /* 0x000000080c50723c */ /* 0x042fe20000041850 */
[----:B------:R-:W-:Y:S05]  /*e3b0*/  MUFU.EX2 R153, R153 ;  /* 0x0000009900997308 */ /* 0x000fea0000000800 */
[C---:B------:R-:W-:Y:S01]  /*e3c0*/  HMMA.16816.F32.BF16 R76, R12.reuse, R10, R76 ;  /* 0x0000000a0c4c723c */ /* 0x040fe2000004184c */
[----:B------:R-:W-:Y:S01]  /*e3d0*/  F2FP.BF16.F32.PACK_AB R8, R171, R164 ;  /* 0x000000a4ab08723e */ /* 0x000fe200000010ff */
[----:B------:R-:W-:Y:S01]  /*e3e0*/  FADD.FTZ R164, R164, R3 ;  /* 0x00000003a4a47221 */ /* 0x000fe20000010000 */
[----:B------:R-:W-:Y:S01]  /*e3f0*/  F2FP.BF16.F32.PACK_AB R9, R167, R168 ;  /* 0x000000a8a709723e */ /* 0x000fe200000010ff */
[----:B------:R-:W-:Y:S01]  /*e400*/  MUFU.EX2 R144, R144 ;  /* 0x0000009000907308 */ /* 0x000fe20000000800 */
[----:B------:R-:W-:Y:S01]  /*e410*/  FADD.FTZ R3, R165, R0 ;  /* 0x00000000a5037221 */ /* 0x000fe20000010000 */
[----:B--2---:R-:W-:Y:S01]  /*e420*/  HMMA.16816.F32.BF16 R88, R12, R28, R88 ;  /* 0x0000001c0c58723c */ /* 0x004fe20000041858 */
[----:B------:R-:W-:Y:S01]  /*e430*/  F2FP.BF16.F32.PACK_AB R10, R173, R166 ;  /* 0x000000a6ad0a723e */ /* 0x000fe200000010ff */
[----:B------:R-:W-:Y:S01]  /*e440*/  FADD.FTZ R171, R171, R164 ;  /* 0x000000a4abab7221 */ /* 0x000fe20000010000 */
[C---:B------:R-:W-:Y:S01]  /*e450*/  F2FP.BF16.F32.PACK_AB R11, R170.reuse, R165 ;  /* 0x000000a5aa0b723e */ /* 0x040fe200000010ff */
[----:B------:R-:W-:-:S02]  /*e460*/  FADD.FTZ R3, R170, R3 ;  /* 0x00000003aa037221 */ /* 0x000fc40000010000 */
[----:B------:R-:W-:Y:S01]  /*e470*/  HMMA.16816.F32.BF16 R84, R12, R30, R84 ;  /* 0x0000001e0c54723c */ /* 0x000fe20000041854 */
[----:B------:R-:W1:Y:S01]  /*e480*/  LDSM.16.MT88.4 R28, [R205+0xe000] ;  /* 0x00e00000cd1c783b */ /* 0x000e620000004200 */
[----:B------:R-:W-:Y:S01]  /*e490*/  MUFU.EX2 R159, R159 ;  /* 0x0000009f009f7308 */ /* 0x000fe20000000800 */
[----:B------:R-:W-:Y:S01]  /*e4a0*/  FADD.FTZ R166, R166, R171 ;  /* 0x000000aba6a67221 */ /* 0x000fe20000010000 */
[----:B---3--:R-:W-:Y:S02]  /*e4b0*/  FADD.FTZ R0, R156, R3 ;  /* 0x000000039c007221 */ /* 0x008fe40000010000 */
[C---:B-----5:R-:W-:Y:S01]  /*e4c0*/  HMMA.16816.F32.BF16 R120, R8.reuse, R16, R120 ;  /* 0x000000100878723c */ /* 0x060fe20000041878 */
[----:B------:R-:W-:Y:S01]  /*e4d0*/  FADD.FTZ R173, R173, R166 ;  /* 0x000000a6adad7221 */ /* 0x000fe20000010000 */
[----:B------:R-:W-:Y:S02]  /*e4e0*/  FADD.FTZ R0, R157, R0 ;  /* 0x000000009d007221 */ /* 0x000fe40000010000 */
[----:B------:R-:W2:Y:S02]  /*e4f0*/  MUFU.EX2 R140, R140 ;  /* 0x0000008c008c7308 */ /* 0x000ea40000000800 */
[----:B------:R-:W-:Y:S01]  /*e500*/  HMMA.16816.F32.BF16 R116, R8, R18, R116 ;  /* 0x000000120874723c */ /* 0x000fe20000041874 */
[----:B------:R-:W3:Y:S01]  /*e510*/  LDSM.16.MT88.4 R16, [R205+0x12000] ;  /* 0x01200000cd10783b */ /* 0x000ee20000004200 */
[----:B------:R-:W-:-:S04]  /*e520*/  FADD.FTZ R3, R155, R0 ;  /* 0x000000009b037221 */ /* 0x000fc80000010000 */
[----:B------:R-:W-:Y:S01]  /*e530*/  HMMA.16816.F32.BF16 R104, R12, R20, R104 ;  /* 0x000000140c68723c */ /* 0x000fe20000041868 */
[----:B------:R-:W5:Y:S01]  /*e540*/  MUFU.EX2 R143, R143 ;  /* 0x0000008f008f7308 */ /* 0x000f620000000800 */
[----:B------:R-:W-:-:S04]  /*e550*/  FADD.FTZ R3, R160, R3 ;  /* 0x00000003a0037221 */ /* 0x000fc80000010000 */
[C---:B------:R-:W-:Y:S01]  /*e560*/  HMMA.16816.F32.BF16 R100, R12.reuse, R22, R100 ;  /* 0x000000160c64723c */ /* 0x040fe20000041864 */
[----:B------:R-:W3:Y:S02]  /*e570*/  LDSM.16.MT88.4 R20, [R204+0xe000] ;  /* 0x00e00000cc14783b */ /* 0x000ee40000004200 */
[----:B------:R-:W1:Y:S01]  /*e580*/  MUFU.EX2 R141, R141 ;  /* 0x0000008d008d7308 */ /* 0x000e620000000800 */
[----:B--2---:R-:W-:Y:S02]  /*e590*/  FADD.FTZ R0, R140, R3 ;  /* 0x000000038c007221 */ /* 0x004fe40000010000 */
[C---:B------:R-:W-:Y:S05]  /*e5a0*/  HMMA.16816.F32.BF16 R72, R12.reuse, R32, R72 ;  /* 0x000000200c48723c */ /* 0x040fea0000041848 */
[----:B------:R-:W2:Y:S01]  /*e5b0*/  MUFU.EX2 R146, R146 ;  /* 0x0000009200927308 */ /* 0x000ea20000000800 */
[----:B------:R-:W-:Y:S01]  /*e5c0*/  HMMA.16816.F32.BF16 R4, R12, R34, R4 ;  /* 0x000000220c04723c */ /* 0x000fe20000041804 */
[----:B------:R-:W3:Y:S01]  /*e5d0*/  LDSM.16.MT88.4 R32, [R208+0x12000] ;  /* 0x01200000d020783b */ /* 0x000ee20000004200 */
[----:B-----5:R-:W-:-:S03]  /*e5e0*/  FADD.FTZ R0, R143, R0 ;  /* 0x000000008f007221 */ /* 0x020fc60000010000 */
[----:B------:R-:W-:Y:S01]  /*e5f0*/  LDSM.16.MT88.4 R12, [R204+0x12000] ;  /* 0x01200000cc0c783b */ /* 0x000fe20000004200 */
[----:B----4-:R-:W-:Y:S01]  /*e600*/  HMMA.16816.F32.BF16 R128, R8, R24, R128 ;  /* 0x000000180880723c */ /* 0x010fe20000041880 */
[----:B------:R-:W-:Y:S01]  /*e610*/  MUFU.EX2 R134, R134 ;  /* 0x0000008600867308 */ /* 0x000fe20000000800 */
[----:B-1----:R-:W-:Y:S01]  /*e620*/  FADD.FTZ R3, R141, R0 ;  /* 0x000000008d037221 */ /* 0x002fe20000010000 */
[----:B------:R-:W-:-:S03]  /*e630*/  MOV R0, R45 ;  /* 0x0000002d00007202 */ /* 0x000fc60000000f00 */
[C---:B------:R-:W-:Y:S01]  /*e640*/  HMMA.16816.F32.BF16 R124, R8.reuse, R26, R124 ;  /* 0x0000001a087c723c */ /* 0x040fe2000004187c */
[----:B------:R-:W1:Y:S02]  /*e650*/  LDSM.16.MT88.4 R24, [R206+0x12000] ;  /* 0x01200000ce18783b */ /* 0x000e640000004200 */
[----:B------:R-:W4:Y:S01]  /*e660*/  MUFU.EX2 R139, R139 ;  /* 0x0000008b008b7308 */ /* 0x000f220000000800 */
[----:B--2---:R-:W-:Y:S02]  /*e670*/  FADD.FTZ R3, R146, R3 ;  /* 0x0000000392037221 */ /* 0x004fe40000010000 */
[C---:B------:R-:W-:Y:S05]  /*e680*/  HMMA.16816.F32.BF16 R112, R8.reuse, R28, R112 ;  /* 0x0000001c0870723c */ /* 0x040fea0000041870 */
[----:B------:R-:W-:Y:S01]  /*e690*/  MUFU.EX2 R66, R66 ;  /* 0x0000004200427308 */ /* 0x000fe20000000800 */
[C---:B------:R-:W-:Y:S01]  /*e6a0*/  HMMA.16816.F32.BF16 R108, R8.reuse, R30, R108 ;  /* 0x0000001e086c723c */ /* 0x040fe2000004186c */
[----:B------:R-:W2:Y:S05]  /*e6b0*/  LDSM.16.MT88.4 R28, [R208+0xe800] ;  /* 0x00e80000d01c783b */ /* 0x000eaa0000004200 */
[----:B---3--:R-:W-:Y:S01]  /*e6c0*/  HMMA.16816.F32.BF16 R80, R8, R16, R80 ;  /* 0x000000100850723c */ /* 0x008fe20000041850 */
[----:B------:R-:W3:Y:S01]  /*e6d0*/  MUFU.EX2 R65, R65 ;  /* 0x0000004100417308 */ /* 0x000ee20000000800 */
[----:B----4-:R-:W-:-:S04]  /*e6e0*/  F2FP.BF16.F32.PACK_AB R68, R139, R134 ;  /* 0x000000868b44723e */ /* 0x010fc800000010ff */
[C---:B------:R-:W-:Y:S01]  /*e6f0*/  HMMA.16816.F32.BF16 R76, R8.reuse, R18, R76 ;  /* 0x00000012084c723c */ /* 0x040fe2000004184c */
[----:B------:R-:W4:Y:S05]  /*e700*/  LDSM.16.MT88.4 R16, [R205+0xe800] ;  /* 0x00e80000cd10783b */ /* 0x000f2a0000004200 */
[C---:B------:R-:W-:Y:S06]  /*e710*/  HMMA.16816.F32.BF16 R104, R8.reuse, R20, R104 ;  /* 0x000000140868723c */ /* 0x040fec0000041868 */
[----:B------:R-:W-:Y:S01]  /*e720*/  HMMA.16816.F32.BF16 R100, R8, R22, R100 ;  /* 0x000000160864723c */ /* 0x000fe20000041864 */
[----:B------:R-:W5:Y:S01]  /*e730*/  LDSM.16.MT88.4 R20, [R206+0xe800] ;  /* 0x00e80000ce14783b */ /* 0x000f620000004200 */
[----:B---3--:R-:W-:-:S04]  /*e740*/  F2FP.BF16.F32.PACK_AB R70, R65, R66 ;  /* 0x000000424146723e */ /* 0x008fc800000010ff */
[C---:B------:R-:W-:Y:S06]  /*e750*/  HMMA.16816.F32.BF16 R96, R8.reuse, R32, R96 ;  /* 0x000000200860723c */ /* 0x040fec0000041860 */
[C---:B------:R-:W-:Y:S01]  /*e760*/  HMMA.16816.F32.BF16 R92, R8.reuse, R34, R92 ;  /* 0x00000022085c723c */ /* 0x040fe2000004185c */
[----:B------:R-:W-:Y:S05]  /*e770*/  LDSM.16.MT88.4 R32, [R206+0x12800] ;  /* 0x01280000ce20783b */ /* 0x000fea0000004200 */
[C---:B-1----:R-:W-:Y:S06]  /*e780*/  HMMA.16816.F32.BF16 R88, R8.reuse, R24, R88 ;  /* 0x000000180858723c */ /* 0x042fec0000041858 */
[----:B------:R-:W-:Y:S01]  /*e790*/  HMMA.16816.F32.BF16 R84, R8, R26, R84 ;  /* 0x0000001a0854723c */ /* 0x000fe20000041854 */
[----:B------:R-:W-:Y:S01]  /*e7a0*/  F2FP.BF16.F32.PACK_AB R24, R163, R162 ;  /* 0x000000a2a318723e */ /* 0x000fe200000010ff */
[----:B------:R-:W-:Y:S01]  /*e7b0*/  FADD.FTZ R162, R162, R173 ;  /* 0x000000ada2a27221 */ /* 0x000fe20000010000 */
[----:B------:R-:W-:-:S03]  /*e7c0*/  F2FP.BF16.F32.PACK_AB R25, R157, R156 ;  /* 0x0000009c9d19723e */ /* 0x000fc600000010ff */
[----:B------:R-:W-:Y:S01]  /*e7d0*/  HMMA.16816.F32.BF16 R72, R8, R12, R72 ;  /* 0x0000000c0848723c */ /* 0x000fe20000041848 */
[----:B------:R-:W-:Y:S01]  /*e7e0*/  F2FP.BF16.F32.PACK_AB R26, R169, R158 ;  /* 0x0000009ea91a723e */ /* 0x000fe200000010ff */
[----:B------:R-:W-:Y:S01]  /*e7f0*/  FADD.FTZ R163, R163, R162 ;  /* 0x000000a2a3a37221 */ /* 0x000fe20000010000 */
[----:B------:R-:W-:-:S03]  /*e800*/  F2FP.BF16.F32.PACK_AB R27, R160, R155 ;  /* 0x0000009ba01b723e */ /* 0x000fc600000010ff */
[----:B------:R-:W-:Y:S01]  /*e810*/  HMMA.16816.F32.BF16 R4, R8, R14, R4 ;  /* 0x0000000e0804723c */ /* 0x000fe20000041804 */
[----:B------:R-:W1:Y:S01]  /*e820*/  LDSM.16.MT88.4 R8, [R205+0x12800] ;  /* 0x01280000cd08783b */ /* 0x000e620000004200 */
[----:B------:R-:W-:-:S03]  /*e830*/  FADD.FTZ R158, R158, R163 ;  /* 0x000000a39e9e7221 */ /* 0x000fc60000010000 */
[----:B------:R-:W3:Y:S01]  /*e840*/  LDSM.16.MT88.4 R12, [R204+0xe800] ;  /* 0x00e80000cc0c783b */ /* 0x000ee20000004200 */
[----:B--2---:R-:W-:Y:S01]  /*e850*/  HMMA.16816.F32.BF16 R128, R24, R28, R128 ;  /* 0x0000001c1880723c */ /* 0x004fe20000041880 */
[----:B------:R-:W-:-:S05]  /*e860*/  FADD.FTZ R169, R169, R158 ;  /* 0x0000009ea9a97221 */ /* 0x000fca0000010000 */
[C---:B------:R-:W-:Y:S01]  /*e870*/  HMMA.16816.F32.BF16 R124, R24.reuse, R30, R124 ;  /* 0x0000001e187c723c */ /* 0x040fe2000004187c */
[----:B------:R-:W2:Y:S05]  /*e880*/  LDSM.16.MT88.4 R28, [R204+0x12800] ;  /* 0x01280000cc1c783b */ /* 0x000eaa0000004200 */
[C---:B----4-:R-:W-:Y:S06]  /*e890*/  HMMA.16816.F32.BF16 R112, R24.reuse, R16, R112 ;  /* 0x000000101870723c */ /* 0x050fec0000041870 */
[C---:B------:R-:W-:Y:S01]  /*e8a0*/  HMMA.16816.F32.BF16 R108, R24.reuse, R18, R108 ;  /* 0x00000012186c723c */ /* 0x040fe2000004186c */
[----:B------:R-:W4:Y:S05]  /*e8b0*/  LDSM.16.MT88.4 R16, [R206+0xf000] ;  /* 0x00f00000ce10783b */ /* 0x000f2a0000004200 */
[C---:B-----5:R-:W-:Y:S06]  /*e8c0*/  HMMA.16816.F32.BF16 R120, R24.reuse, R20, R120 ;  /* 0x000000141878723c */ /* 0x060fec0000041878 */
[C---:B------:R-:W-:Y:S01]  /*e8d0*/  HMMA.16816.F32.BF16 R116, R24.reuse, R22, R116 ;  /* 0x000000161874723c */ /* 0x040fe20000041874 */
[----:B------:R-:W5:Y:S05]  /*e8e0*/  LDSM.16.MT88.4 R20, [R208+0xf000] ;  /* 0x00f00000d014783b */ /* 0x000f6a0000004200 */
[C---:B-1----:R-:W-:Y:S06]  /*e8f0*/  HMMA.16816.F32.BF16 R80, R24.reuse, R8, R80 ;  /* 0x000000081850723c */ /* 0x042fec0000041850 */
[----:B------:R-:W-:Y:S01]  /*e900*/  HMMA.16816.F32.BF16 R76, R24, R10, R76 ;  /* 0x0000000a184c723c */ /* 0x000fe2000004184c */
[----:B------:R-:W-:Y:S01]  /*e910*/  F2FP.BF16.F32.PACK_AB R8, R153, R148 ;  /* 0x000000949908723e */ /* 0x000fe200000010ff */
[----:B------:R-:W-:Y:S01]  /*e920*/  FADD.FTZ R148, R148, R169 ;  /* 0x000000a994947221 */ /* 0x000fe20000010000 */
[----:B------:R-:W-:-:S03]  /*e930*/  F2FP.BF16.F32.PACK_AB R9, R143, R140 ;  /* 0x0000008c8f09723e */ /* 0x000fc600000010ff */
[----:B---3--:R-:W-:Y:S01]  /*e940*/  HMMA.16816.F32.BF16 R104, R24, R12, R104 ;  /* 0x0000000c1868723c */ /* 0x008fe20000041868 */
[----:B------:R-:W-:Y:S01]  /*e950*/  F2FP.BF16.F32.PACK_AB R10, R159, R144 ;  /* 0x000000909f0a723e */ /* 0x000fe200000010ff */
[----:B------:R-:W-:Y:S01]  /*e960*/  FADD.FTZ R153, R153, R148 ;  /* 0x0000009499997221 */ /* 0x000fe20000010000 */
[----:B------:R-:W-:-:S03]  /*e970*/  F2FP.BF16.F32.PACK_AB R11, R146, R141 ;  /* 0x0000008d920b723e */ /* 0x000fc600000010ff */
[----:B------:R-:W-:Y:S01]  /*e980*/  HMMA.16816.F32.BF16 R100, R24, R14, R100 ;  /* 0x0000000e1864723c */ /* 0x000fe20000041864 */
[----:B------:R-:W1:Y:S01]  /*e990*/  LDSM.16.MT88.4 R12, [R205+0xf000] ;  /* 0x00f00000cd0c783b */ /* 0x000e620000004200 */
[----:B------:R-:W-:-:S04]  /*e9a0*/  FADD.FTZ R144, R144, R153 ;  /* 0x0000009990907221 */ /* 0x000fc80000010000 */
[----:B------:R-:W-:Y:S01]  /*e9b0*/  HMMA.16816.F32.BF16 R96, R24, R36, R96 ;  /* 0x000000241860723c */ /* 0x000fe20000041860 */
[----:B------:R-:W-:-:S04]  /*e9c0*/  FADD.FTZ R159, R159, R144 ;  /* 0x000000909f9f7221 */ /* 0x000fc80000010000 */
[----:B------:R-:W-:Y:S01]  /*e9d0*/  FADD.FTZ R134, R134, R159 ;  /* 0x0000009f86867221 */ /* 0x000fe20000010000 */
[----:B------:R-:W-:Y:S01]  /*e9e0*/  HMMA.16816.F32.BF16 R92, R24, R38, R92 ;  /* 0x00000026185c723c */ /* 0x000fe2000004185c */
[----:B------:R-:W-:Y:S02]  /*e9f0*/  LDSM.16.MT88.4 R36, [R205+0x13000] ;  /* 0x01300000cd24783b */ /* 0x000fe40000004200 */
[----:B------:R-:W-:-:S03]  /*ea00*/  FADD.FTZ R139, R139, R134 ;  /* 0x000000868b8b7221 */ /* 0x000fc60000010000 */
[----:B------:R-:W-:Y:S01]  /*ea10*/  HMMA.16816.F32.BF16 R88, R24, R32, R88 ;  /* 0x000000201858723c */ /* 0x000fe20000041858 */
[----:B------:R-:W-:-:S04]  /*ea20*/  FADD.FTZ R66, R66, R139 ;  /* 0x0000008b42427221 */ /* 0x000fc80000010000 */
[----:B------:R-:W-:Y:S01]  /*ea30*/  FADD.FTZ R241, R65, R66 ;  /* 0x0000004241f17221 */ /* 0x000fe20000010000 */
[C---:B------:R-:W-:Y:S01]  /*ea40*/  HMMA.16816.F32.BF16 R84, R24.reuse, R34, R84 ;  /* 0x000000221854723c */ /* 0x040fe20000041854 */
[----:B------:R-:W3:Y:S05]  /*ea50*/  LDSM.16.MT88.4 R32, [R204+0xf000] ;  /* 0x00f00000cc20783b */ /* 0x000eea0000004200 */
[C---:B--2---:R-:W-:Y:S06]  /*ea60*/  HMMA.16816.F32.BF16 R72, R24.reuse, R28, R72 ;  /* 0x0000001c1848723c */ /* 0x044fec0000041848 */
[----:B------:R-:W-:Y:S01]  /*ea70*/  HMMA.16816.F32.BF16 R4, R24, R30, R4 ;  /* 0x0000001e1804723c */ /* 0x000fe20000041804 */
[----:B------:R-:W2:Y:S04]  /*ea80*/  LDSM.16.MT88.4 R24, [R208+0x13000] ;  /* 0x01300000d018783b */ /* 0x000ea80000004200 */
[----:B------:R-:W2:Y:S01]  /*ea90*/  LDSM.16.MT88.4 R28, [R206+0x13000] ;  /* 0x01300000ce1c783b */ /* 0x000ea20000004200 */
[C---:B----4-:R-:W-:Y:S06]  /*eaa0*/  HMMA.16816.F32.BF16 R120, R8.reuse, R16, R120 ;  /* 0x000000100878723c */ /* 0x050fec0000041878 */
[C---:B------:R-:W-:Y:S01]  /*eab0*/  HMMA.16816.F32.BF16 R116, R8.reuse, R18, R116 ;  /* 0x000000120874723c */ /* 0x040fe20000041874 */
[----:B------:R-:W4:Y:S05]  /*eac0*/  LDSM.16.MT88.4 R16, [R204+0x13000] ;  /* 0x01300000cc10783b */ /* 0x000f2a0000004200 */
[C---:B-----5:R-:W-:Y:S06]  /*ead0*/  HMMA.16816.F32.BF16 R128, R8.reuse, R20, R128 ;  /* 0x000000140880723c */ /* 0x060fec0000041880 */
[C---:B------:R-:W-:Y:S01]  /*eae0*/  HMMA.16816.F32.BF16 R124, R8.reuse, R22, R124 ;  /* 0x00000016087c723c */ /* 0x040fe2000004187c */
[----:B------:R-:W-:Y:S05]  /*eaf0*/  LDSM.16.MT88.4 R20, [R208+0xf800] ;  /* 0x00f80000d014783b */ /* 0x000fea0000004200 */
[C---:B-1----:R-:W-:Y:S06]  /*eb00*/  HMMA.16816.F32.BF16 R112, R8.reuse, R12, R112 ;  /* 0x0000000c0870723c */ /* 0x042fec0000041870 */
[C---:B------:R-:W-:Y:S01]  /*eb10*/  HMMA.16816.F32.BF16 R108, R8.reuse, R14, R108 ;  /* 0x0000000e086c723c */ /* 0x040fe2000004186c */
[----:B------:R-:W1:Y:S05]  /*eb20*/  LDSM.16.MT88.4 R12, [R206+0xf800] ;  /* 0x00f80000ce0c783b */ /* 0x000e6a0000004200 */
[C---:B---3--:R-:W-:Y:S06]  /*eb30*/  HMMA.16816.F32.BF16 R104, R8.reuse, R32, R104 ;  /* 0x000000200868723c */ /* 0x048fec0000041868 */
[----:B------:R-:W-:Y:S01]  /*eb40*/  HMMA.16816.F32.BF16 R100, R8, R34, R100 ;  /* 0x000000220864723c */ /* 0x000fe20000041864 */
[--C-:B------:R-:W-:Y:S01]  /*eb50*/  FFMA.FTZ R32, R63, UR11, -R54.reuse ;  /* 0x0000000b3f207c23 */ /* 0x100fe20008010836 */
[----:B------:R-:W-:-:S04]  /*eb60*/  FFMA.FTZ R33, R61, UR11, -R54 ;  /* 0x0000000b3d217c23 */ /* 0x000fc80008010836 */
[C---:B--2---:R-:W-:Y:S01]  /*eb70*/  HMMA.16816.F32.BF16 R96, R8.reuse, R24, R96 ;  /* 0x000000180860723c */ /* 0x044fe20000041860 */
[----:B------:R-:W-:Y:S01]  /*eb80*/  FFMA.FTZ R34, R57, UR11, -R54 ;  /* 0x0000000b39227c23 */ /* 0x000fe20008010836 */
[----:B------:R-:W-:Y:S04]  /*eb90*/  MUFU.EX2 R32, R32 ;  /* 0x0000002000207308 */ /* 0x000fe80000000800 */
[C---:B------:R-:W-:Y:S01]  /*eba0*/  HMMA.16816.F32.BF16 R92, R8.reuse, R26, R92 ;  /* 0x0000001a085c723c */ /* 0x040fe2000004185c */
[----:B------:R-:W2:Y:S03]  /*ebb0*/  LDSM.16.MT88.4 R24, [R205+0xf800] ;  /* 0x00f80000cd18783b */ /* 0x000ea60000004200 */
[----:B------:R-:W3:Y:S02]  /*ebc0*/  MUFU.EX2 R33, R33 ;  /* 0x0000002100217308 */ /* 0x000ee40000000800 */
[C---:B------:R-:W-:Y:S06]  /*ebd0*/  HMMA.16816.F32.BF16 R88, R8.reuse, R28, R88 ;  /* 0x0000001c0858723c */ /* 0x040fec0000041858 */
[C---:B------:R-:W-:Y:S01]  /*ebe0*/  HMMA.16816.F32.BF16 R84, R8.reuse, R30, R84 ;  /* 0x0000001e0854723c */ /* 0x040fe20000041854 */
[----:B------:R-:W-:Y:S05]  /*ebf0*/  MUFU.EX2 R34, R34 ;  /* 0x0000002200227308 */ /* 0x000fea0000000800 */
[C---:B------:R-:W-:Y:S03]  /*ec00*/  HMMA.16816.F32.BF16 R80, R8.reuse, R36, R80 ;  /* 0x000000240850723c */ /* 0x040fe60000041850 */
[----:B------:R-:W5:Y:S01]  /*ec10*/  MUFU.EX2 R29, R53 ;  /* 0x00000035001d7308 */ /* 0x000f620000000800 */
[C---:B---3--:R-:W-:Y:S01]  /*ec20*/  F2FP.BF16.F32.PACK_AB R69, R33.reuse, R32 ;  /* 0x000000202145723e */ /* 0x048fe200000010ff */
[----:B------:R-:W-:Y:S01]  /*ec30*/  FADD.FTZ R32, R32, R3 ;  /* 0x0000000320207221 */ /* 0x000fe20000010000 */
[----:B------:R-:W-:Y:S03]  /*ec40*/  HMMA.16816.F32.BF16 R76, R8, R38, R76 ;  /* 0x00000026084c723c */ /* 0x000fe6000004184c */
[----:B------:R-:W-:-:S03]  /*ec50*/  FADD.FTZ R33, R33, R32 ;  /* 0x0000002021217221 */ /* 0x000fc60000010000 */
[C---:B----4-:R-:W-:Y:S06]  /*ec60*/  HMMA.16816.F32.BF16 R72, R8.reuse, R16, R72 ;  /* 0x000000100848723c */ /* 0x050fec0000041848 */
[----:B------:R-:W-:Y:S01]  /*ec70*/  HMMA.16816.F32.BF16 R4, R8, R18, R4 ;  /* 0x000000120804723c */ /* 0x000fe20000041804 */
[----:B------:R-:W3:Y:S01]  /*ec80*/  LDSM.16.MT88.4 R8, [R204+0xf800] ;  /* 0x00f80000cc08783b */ /* 0x000ee20000004200 */
[C---:B-----5:R-:W-:Y:S01]  /*ec90*/  F2FP.BF16.F32.PACK_AB R71, R29.reuse, R34 ;  /* 0x000000221d47723e */ /* 0x060fe200000010ff */
[----:B------:R-:W-:Y:S02]  /*eca0*/  FADD.FTZ R34, R34, R33 ;  /* 0x0000002122227221 */ /* 0x000fe40000010000 */
[----:B------:R-:W4:Y:S02]  /*ecb0*/  LDSM.16.MT88.4 R16, [R208+0x13800] ;  /* 0x01380000d010783b */ /* 0x000f240000004200 */
[----:B------:R-:W-:-:S02]  /*ecc0*/  FADD.FTZ R240, R29, R34 ;  /* 0x000000221df07221 */ /* 0x000fc40000010000 */
[C---:B-1----:R-:W-:Y:S06]  /*ecd0*/  HMMA.16816.F32.BF16 R120, R68.reuse, R12, R120 ;  /* 0x0000000c4478723c */ /* 0x042fec0000041878 */
[C---:B------:R-:W-:Y:S01]  /*ece0*/  HMMA.16816.F32.BF16 R116, R68.reuse, R14, R116 ;  /* 0x0000000e4474723c */ /* 0x040fe20000041874 */
[----:B------:R-:W1:Y:S05]  /*ecf0*/  LDSM.16.MT88.4 R12, [R206+0x13800] ;  /* 0x01380000ce0c783b */ /* 0x000e6a0000004200 */
[C---:B------:R-:W-:Y:S06]  /*ed00*/  HMMA.16816.F32.BF16 R128, R68.reuse, R20, R128 ;  /* 0x000000144480723c */ /* 0x040fec0000041880 */
[C---:B------:R-:W-:Y:S06]  /*ed10*/  HMMA.16816.F32.BF16 R124, R68.reuse, R22, R124 ;  /* 0x00000016447c723c */ /* 0x040fec000004187c */
[C---:B--2---:R-:W-:Y:S06]  /*ed20*/  HMMA.16816.F32.BF16 R112, R68.reuse, R24, R112 ;  /* 0x000000184470723c */ /* 0x044fec0000041870 */
[C---:B------:R-:W-:Y:S06]  /*ed30*/  HMMA.16816.F32.BF16 R108, R68.reuse, R26, R108 ;  /* 0x0000001a446c723c */ /* 0x040fec000004186c */
[C---:B---3--:R-:W-:Y:S06]  /*ed40*/  HMMA.16816.F32.BF16 R104, R68.reuse, R8, R104 ;  /* 0x000000084468723c */ /* 0x048fec0000041868 */
[C---:B------:R-:W-:Y:S01]  /*ed50*/  HMMA.16816.F32.BF16 R100, R68.reuse, R10, R100 ;  /* 0x0000000a4464723c */ /* 0x040fe20000041864 */
[----:B------:R-:W2:Y:S05]  /*ed60*/  LDSM.16.MT88.4 R8, [R205+0x13800] ;  /* 0x01380000cd08783b */ /* 0x000eaa0000004200 */
[C---:B----4-:R-:W-:Y:S06]  /*ed70*/  HMMA.16816.F32.BF16 R96, R68.reuse, R16, R96 ;  /* 0x000000104460723c */ /* 0x050fec0000041860 */
[C---:B------:R-:W-:Y:S01]  /*ed80*/  HMMA.16816.F32.BF16 R92, R68.reuse, R18, R92 ;  /* 0x00000012445c723c */ /* 0x040fe2000004185c */
[----:B------:R-:W3:Y:S05]  /*ed90*/  LDSM.16.MT88.4 R16, [R204+0x13800] ;  /* 0x01380000cc10783b */ /* 0x000eea0000004200 */
[C---:B-1----:R-:W-:Y:S06]  /*eda0*/  HMMA.16816.F32.BF16 R88, R68.reuse, R12, R88 ;  /* 0x0000000c4458723c */ /* 0x042fec0000041858 */
[C---:B------:R-:W-:Y:S06]  /*edb0*/  HMMA.16816.F32.BF16 R84, R68.reuse, R14, R84 ;  /* 0x0000000e4454723c */ /* 0x040fec0000041854 */
[C---:B--2---:R-:W-:Y:S06]  /*edc0*/  HMMA.16816.F32.BF16 R80, R68.reuse, R8, R80 ;  /* 0x000000084450723c */ /* 0x044fec0000041850 */
[C---:B------:R-:W-:Y:S06]  /*edd0*/  HMMA.16816.F32.BF16 R76, R68.reuse, R10, R76 ;  /* 0x0000000a444c723c */ /* 0x040fec000004184c */
[C---:B---3--:R-:W-:Y:S06]  /*ede0*/  HMMA.16816.F32.BF16 R72, R68.reuse, R16, R72 ;  /* 0x000000104448723c */ /* 0x048fec0000041848 */
[----:B------:R-:W-:-:S15]  /*edf0*/  HMMA.16816.F32.BF16 R68, R68, R18, R4 ;  /* 0x000000124444723c */ /* 0x000fde0000041804 */
[----:B------:R-:W-:-:S09]  /*ee00*/  NOP ;  /* 0x0000000000007918 */ /* 0x000fd20000000000 */
.L_x_855:
        /* <DEDUP_REMOVED lines=11> */
[----:B------:R-:W-:Y:S01]  /*eec0*/  ULDC UR4, c[0x0][0x2ec] ;  /* 0x0000bb0000047ab9 */ /* 0x000fe20000000800 */
[----:B------:R-:W-:Y:S01]  /*eed0*/  ULDC.64 UR8, c[0x0][0x248] ;  /* 0x0000920000087ab9 */ /* 0x000fe20000000a00 */
[----:B------:R-:W-:Y:S01]  /*eee0*/  UMOV UR11, UR6 ;  /* 0x00000006000b7c82 */ /* 0x000fe20008000000 */
[----:B------:R-:W-:-:S05]  /*eef0*/  UMOV UR10, UR7 ;  /* 0x00000007000a7c82 */ /* 0x000fca0008000000 */
.L_x_867:
        /* <DEDUP_REMOVED lines=72> */
.L_x_864:
[C---:B------:R-:W-:Y:S01]  /*f380*/  LEA R242, P2, R2.reuse, R180, 0x1 ;  /* 0x000000b402f27211 */ /* 0x040fe200078408ff */
[----:B------:R-:W-:Y:S01]  /*f390*/  @P4 STS.128 [R224+0xc000], RZ ;  /* 0x00c000ffe0004388 */ /* 0x000fe20000000c00 */
[----:B------:R-:W-:Y:S02]  /*f3a0*/  IADD3 R33, P1, R221, R2, RZ ;  /* 0x00000002dd217210 */ /* 0x000fe40007f3e0ff */
[-C--:B------:R-:W-:Y:S02]  /*f3b0*/  LEA.HI.X R243, R2, R181.reuse, R0, 0x1, P2 ;  /* 0x000000b502f37211 */ /* 0x080fe400010f0c00 */
[C---:B------:R-:W-:Y:S02]  /*f3c0*/  @!P4 LEA R46, P5, R33.reuse, R180, 0x1 ;  /* 0x000000b4212ec211 */ /* 0x040fe400078a08ff */
[C---:B------:R-:W-:Y:S01]  /*f3d0*/  IADD3.X R2, R220.reuse, R0, RZ, P1, !PT ;  /* 0x00000000dc027210 */ /* 0x040fe20000ffe4ff */
[----:B------:R-:W-:Y:S01]  /*f3e0*/  @!PT LDS RZ, [RZ] ;  /* 0x00000000fffff984 */ /* 0x000fe20000000800 */
[----:B------:R-:W-:Y:S01]  /*f3f0*/  @!PT LDS RZ, [RZ] ;  /* 0x00000000fffff984 */ /* 0x000fe20000000800 */
[----:B------:R-:W-:Y:S01]  /*f400*/  @!PT LDS RZ, [RZ] ;  /* 0x00000000fffff984 */ /* 0x000fe20000000800 */
[----:B------:R-:W-:Y:S01]  /*f410*/  @!P4 LDGSTS.E.BYPASS.LTC128B.128 [R224+0xc000], desc[UR12][R242.64] ;  /* 0x0c000000f2e0cfae */ /* 0x000fe2000b901d4c */
[CC--:B------:R-:W-:Y:S02]  /*f420*/  @!P3 LEA R40, P1, R33.reuse, R180.reuse, 0x1 ;  /* 0x000000b42128b211 */ /* 0x0c0fe400078208ff */
[CCC-:B------:R-:W-:Y:S02]  /*f430*/  @!P4 LEA.HI.X R47, R33.reuse, R181.reuse, R2.reuse, 0x1, P5 ;  /* 0x000000b5212fc211 */ /* 0x1c0fe400028f0c02 */
[----:B------:R-:W-:Y:S01]  /*f440*/  @P3 STS.128 [R224+0x10000], RZ ;  /* 0x010000ffe0003388 */ /* 0x000fe20000000c00 */
[----:B------:R-:W-:Y:S02]  /*f450*/  @!P3 LEA.HI.X R41, R33, R181, R2, 0x1, P1 ;  /* 0x000000b52129b211 */ /* 0x000fe400008f0c02 */
[----:B------:R-:W-:Y:S02]  /*f460*/  IADD3 R35, P2, R221, R33, RZ ;  /* 0x00000021dd237210 */ /* 0x000fe40007f5e0ff */
[----:B------:R-:W-:Y:S01]  /*f470*/  @!PT LDS RZ, [RZ] ;  /* 0x00000000fffff984 */ /* 0x000fe20000000800 */
[----:B------:R-:W-:Y:S01]  /*f480*/  @!PT LDS RZ, [RZ] ;  /* 0x00000000fffff984 */ /* 0x000fe20000000800 */
[----:B------:R-:W-:Y:S01]  /*f490*/  @!PT LDS RZ, [RZ] ;  /* 0x00000000fffff984 */ /* 0x000fe20000000800 */
[----:B------:R-:W-:Y:S02]  /*f4a0*/  @!P3 LDGSTS.E.BYPASS.LTC128B.128 [R224+0x10000], desc[UR12][R242.64+0x80] ;  /* 0x10000080f2e0bfae */ /* 0x000fe4000b901d4c */
[C---:B------:R-:W-:Y:S03]  /*f4b0*/  @!P4 LEA R44, P5, R35.reuse, R180, 0x1 ;  /* 0x000000b4232cc211 */ /* 0x040fe600078a08ff */
[----:B------:R-:W-:Y:S01]  /*f4c0*/  @P4 STS.128 [R224+0xc800], RZ ;  /* 0x00c800ffe0004388 */ /* 0x000fe20000000c00 */
[C---:B------:R-:W-:Y:S02]  /*f4d0*/  IADD3.X R2, R220.reuse, R2, RZ, P2, !PT ;  /* 0x00000002dc027210 */ /* 0x040fe400017fe4ff */
[CC--:B------:R-:W-:Y:S02]  /*f4e0*/  @!P3 LEA R38, P1, R35.reuse, R180.reuse, 0x1 ;  /* 0x000000b42326b211 */ /* 0x0c0fe400078208ff */
[----:B------:R-:W-:Y:S01]  /*f4f0*/  @!PT LDS RZ, [RZ] ;  /* 0x00000000fffff984 */ /* 0x000fe20000000800 */
[----:B------:R-:W-:Y:S01]  /*f500*/  @!PT LDS RZ, [RZ] ;  /* 0x00000000fffff984 */ /* 0x000fe20000000800 */
[----:B------:R-:W-:Y:S01]  /*f510*/  @!PT LDS RZ, [RZ] ;  /* 0x00000000fffff984 */ /* 0x000fe20000000800 */
[----:B------:R-:W-:Y:S01]  /*f520*/  @!P4 LDGSTS.E.BYPASS.LTC128B.128 [R224+0xc800], desc[UR12][R46.64] ;  /* 0x0c8000002ee0cfae */ /* 0x000fe2000b901d4c */
[CCC-:B------:R-:W-:Y:S02]  /*f530*/  @!P4 LEA.HI.X R45, R35.reuse, R181.reuse, R2.reuse, 0x1, P5 ;  /* 0x000000b5232dc211 */ /* 0x1c0fe400028f0c02 */
[----:B------:R-:W-:Y:S02]  /*f540*/  @!P3 LEA.HI.X R39, R35, R181, R2, 0x1, P1 ;  /* 0x000000b52327b211 */ /* 0x000fe400008f0c02 */
[----:B------:R-:W-:Y:S01]  /*f550*/  @P3 STS.128 [R224+0x10800], RZ ;  /* 0x010800ffe0003388 */ /* 0x000fe20000000c00 */
[----:B------:R-:W-:Y:S04]  /*f560*/  IADD3 R33, P2, R221, R35, RZ ;  /* 0x00000023dd217210 */ /* 0x000fe80007f5e0ff */
[----:B------:R-:W-:Y:S01]  /*f570*/  @!PT LDS RZ, [RZ] ;  /* 0x00000000fffff984 */ /* 0x000fe20000000800 */
[----:B------:R-:W-:Y:S01]  /*f580*/  @!PT LDS RZ, [RZ] ;  /* 0x00000000fffff984 */ /* 0x000fe20000000800 */
[----:B------:R-:W-:Y:S01]  /*f590*/  @!PT LDS RZ, [RZ] ;  /* 0x00000000fffff984 */ /* 0x000fe20000000800 */
[----:B------:R-:W-:Y:S01]  /*f5a0*/  @!P3 LDGSTS.E.BYPASS.LTC128B.128 [R224+0x10800], desc[UR12][R40.64+0x80] ;  /* 0x1080008028e0bfae */ /* 0x000fe2000b901d4c */
[C---:B------:R-:W-:Y:S02]  /*f5b0*/  @!P4 LEA R42, P5, R33.reuse, R180, 0x1 ;  /* 0x000000b4212ac211 */ /* 0x040fe400078a08ff */
[C---:B------:R-:W-:Y:S02]  /*f5c0*/  IADD3.X R2, R220.reuse, R2, RZ, P2, !PT ;  /* 0x00000002dc027210 */ /* 0x040fe400017fe4ff */
[----:B------:R-:W-:Y:S01]  /*f5d0*/  @P4 STS.128 [R224+0xd000], RZ ;  /* 0x00d000ffe0004388 */ /* 0x000fe20000000c00 */
[CC--:B------:R-:W-:Y:S02]  /*f5e0*/  @!P3 LEA R36, P1, R33.reuse, R180.reuse, 0x1 ;  /* 0x000000b42124b211 */ /* 0x0c0fe400078208ff */
[CCC-:B------:R-:W-:Y:S02]  /*f5f0*/  @!P4 LEA.HI.X R43, R33.reuse, R181.reuse, R2.reuse, 0x1, P5 ;  /* 0x000000b5212bc211 */ /* 0x1c0fe400028f0c02 */
[----:B------:R-:W-:Y:S01]  /*f600*/  @!PT LDS RZ, [RZ] ;  /* 0x00000000fffff984 */ /* 0x000fe20000000800 */
[----:B------:R-:W-:Y:S01]  /*f610*/  @!PT LDS RZ, [RZ] ;  /* 0x00000000fffff984 */ /* 0x000fe20000000800 */
[----:B------:R-:W-:Y:S01]  /*f620*/  @!PT LDS RZ, [RZ] ;  /* 0x00000000fffff984 */ /* 0x000fe20000000800 */
[----:B------:R-:W-:Y:S01]  /*f630*/  @!P4 LDGSTS.E.BYPASS.LTC128B.128 [R224+0xd000], desc[UR12][R44.64] ;  /* 0x0d0000002ce0cfae */ /* 0x000fe2000b901d4c */
[----:B------:R-:W-:Y:S02]  /*f640*/  @!P3 LEA.HI.X R37, R33, R181, R2, 0x1, P1 ;  /* 0x000000b52125b211 */ /* 0x000fe400008f0c02 */
[----:B------:R-:W-:Y:S02]  /*f650*/  IADD3 R35, P2, R221, R33, RZ ;  /* 0x00000021dd237210 */ /* 0x000fe40007f5e0ff */
[----:B------:R-:W-:Y:S02]  /*f660*/  @P3 STS.128 [R224+0x11000], RZ ;  /* 0x011000ffe0003388 */ /* 0x000fe40000000c00 */
[C---:B------:R-:W-:Y:S03]  /*f670*/  @!P4 LEA R50, P5, R35.reuse, R180, 0x1 ;  /* 0x000000b42332c211 */ /* 0x040fe600078a08ff */
[----:B------:R-:W-:Y:S01]  /*f680*/  @!PT LDS RZ, [RZ] ;  /* 0x00000000fffff984 */ /* 0x000fe20000000800 */
[----:B------:R-:W-:Y:S01]  /*f690*/  @!PT LDS RZ, [RZ] ;  /* 0x00000000fffff984 */ /* 0x000fe20000000800 */
[----:B------:R-:W-:Y:S01]  /*f6a0*/  @!PT LDS RZ, [RZ] ;  /* 0x00000000fffff984 */ /* 0x000fe20000000800 */
[----:B------:R-:W-:Y:S01]  /*f6b0*/  @!P3 LDGSTS.E.BYPASS.LTC128B.128 [R224+0x11000], desc[UR12][R38.64+0x80] ;  /* 0x1100008026e0bfae */ /* 0x000fe2000b901d4c */
[C---:B------:R-:W-:Y:S02]  /*f6c0*/  IADD3.X R2, R220.reuse, R2, RZ, P2, !PT ;  /* 0x00000002dc027210 */ /* 0x040fe400017fe4ff */
[CC--:B------:R-:W-:Y:S02]  /*f6d0*/  @!P3 LEA R48, P1, R35.reuse, R180.reuse, 0x1 ;  /* 0x000000b42330b211 */ /* 0x0c0fe400078208ff */
[----:B------:R-:W-:Y:S01]  /*f6e0*/  @P4 STS.128 [R224+0xd800], RZ ;  /* 0x00d800ffe0004388 */ /* 0x000fe20000000c00 */
[CCC-:B------:R-:W-:Y:S02]  /*f6f0*/  @!P4 LEA.HI.X R51, R35.reuse, R181.reuse, R2.reuse, 0x1, P5 ;  /* 0x000000b52333c211 */ /* 0x1c0fe400028f0c02 */
[----:B------:R-:W-:Y:S02]  /*f700*/  @!P3 LEA.HI.X R49, R35, R181, R2, 0x1, P1 ;  /* 0x000000b52331b211 */ /* 0x000fe400008f0c02 */
[----:B------:R-:W-:Y:S01]  /*f710*/  @!PT LDS RZ, [RZ] ;  /* 0x00000000fffff984 */ /* 0x000fe20000000800 */
[----:B------:R-:W-:Y:S01]  /*f720*/  @!PT LDS RZ, [RZ] ;  /* 0x00000000fffff984 */ /* 0x000fe20000000800 */
[----:B------:R-:W-:Y:S01]  /*f730*/  @!PT LDS RZ, [RZ] ;  /* 0x00000000fffff984 */ /* 0x000fe20000000800 */
[----:B------:R-:W-:Y:S01]  /*f740*/  @!P4 LDGSTS.E.BYPASS.LTC128B.128 [R224+0xd800], desc[UR12][R42.64] ;  /* 0x0d8000002ae0cfae */ /* 0x000fe2000b901d4c */
[----:B------:R-:W-:Y:S04]  /*f750*/  IADD3 R33, P2, R221, R35, RZ ;  /* 0x00000023dd217210 */ /* 0x000fe80007f5e0ff */
[----:B------:R-:W-:Y:S01]  /*f760*/  @P3 STS.128 [R224+0x11800], RZ ;  /* 0x011800ffe0003388 */ /* 0x000fe20000000c00 */
[C---:B------:R-:W-:Y:S02]  /*f770*/  @!P4 LEA R54, P5, R33.reuse, R180, 0x1 ;  /* 0x000000b42136c211 */ /* 0x040fe400078a08ff */
[C---:B------:R-:W-:Y:S02]  /*f780*/  IADD3.X R2, R220.reuse, R2, RZ, P2, !PT ;  /* 0x00000002dc027210 */ /* 0x040fe400017fe4ff */
        /* <DEDUP_REMOVED lines=21> */
[--C-:B------:R-:W-:Y:S02]  /*f8e0*/  @!P4 LEA.HI.X R59, R35, R181, R2.reuse, 0x1, P6 ;  /* 0x000000b5233bc211 */ /* 0x100fe400030f0c02 */
[----:B------:R-:W-:Y:S02]  /*f8f0*/  IADD3 R33, P1, R221, R35, RZ ;  /* 0x00000023dd217210 */ /* 0x000fe40007f3e0ff */
[----:B------:R-:W-:Y:S01]  /*f900*/  @P4 STS.128 [R224+0xe800], RZ ;  /* 0x00e800ffe0004388 */ /* 0x000fe20000000c00 */
[-C--:B------:R-:W-:Y:S02]  /*f910*/  @!P3 LEA.HI.X R35, R35, R181.reuse, R2, 0x1, P2 ;  /* 0x000000b52323b211 */ /* 0x080fe400010f0c02 */
[C---:B------:R-:W-:Y:S02]  /*f920*/  @!P4 LEA R56, P5, R33.reuse, R180, 0x1 ;  /* 0x000000b42138c211 */ /* 0x040fe400078a08ff */
[----:B------:R-:W-:Y:S01]  /*f930*/  @!PT LDS RZ, [RZ] ;  /* 0x00000000fffff984 */ /* 0x000fe20000000800 */
[----:B------:R-:W-:Y:S01]  /*f940*/  @!PT LDS RZ, [RZ] ;  /* 0x00000000fffff984 */ /* 0x000fe20000000800 */
[----:B------:R-:W-:Y:S01]  /*f950*/  @!PT LDS RZ, [RZ] ;  /* 0x00000000fffff984 */ /* 0x000fe20000000800 */
[----:B------:R-:W-:Y:S01]  /*f960*/  @!P4 LDGSTS.E.BYPASS.LTC128B.128 [R224+0xe800], desc[UR12][R54.64] ;  /* 0x0e80000036e0cfae */ /* 0x000fe2000b901d4c */
[----:B------:R-:W-:Y:S02]  /*f970*/  IADD3.X R0, R220, R2, RZ, P1, !PT ;  /* 0x00000002dc007210 */ /* 0x000fe40000ffe4ff */
[C---:B------:R-:W-:Y:S02]  /*f980*/  @!P3 LEA R32, P1, R33.reuse, R180, 0x1 ;  /* 0x000000b42120b211 */ /* 0x040fe400078208ff */
[----:B------:R-:W-:Y:S01]  /*f990*/  @P3 STS.128 [R224+0x12800], RZ ;  /* 0x012800ffe0003388 */ /* 0x000fe20000000c00 */
[CCC-:B------:R-:W-:Y:S02]  /*f9a0*/  @!P4 LEA.HI.X R57, R33.reuse, R181.reuse, R0.reuse, 0x1, P5 ;  /* 0x000000b52139c211 */ /* 0x1c0fe400028f0c00 */
[----:B------:R-:W-:Y:S02]  /*f9b0*/  @!P3 LEA.HI.X R33, R33, R181, R0, 0x1, P1 ;  /* 0x000000b52121b211 */ /* 0x000fe400008f0c00 */
[----:B------:R-:W-:Y:S01]  /*f9c0*/  @!PT LDS RZ, [RZ] ;  /* 0x00000000fffff984 */ /* 0x000fe20000000800 */
[----:B------:R-:W-:Y:S01]  /*f9d0*/  @!PT LDS RZ, [RZ] ;  /* 0x00000000fffff984 */ /* 0x000fe20000000800 */
[----:B------:R-:W-:Y:S01]  /*f9e0*/  @!PT LDS RZ, [RZ] ;  /* 0x00000000fffff984 */ /* 0x000fe20000000800 */
[----:B------:R-:W-:Y:S01]  /*f9f0*/  @!P3 LDGSTS.E.BYPASS.LTC128B.128 [R224+0x12800], desc[UR12][R52.64+0x80] ;  /* 0x1280008034e0bfae */ /* 0x000fe2000b901d4c */
[----:B------:R-:W-:Y:S04]  /*fa00*/  ISETP.GE.AND P1, PT, R223, 0x2, PT ;  /* 0x00000002df00780c */ /* 0x000fe80003f26270 */
[----:B------:R-:W-:Y:S05]  /*fa10*/  @P4 STS.128 [R224+0xf000], RZ ;  /* 0x00f000ffe0004388 */ /* 0x000fea0000000c00 */
[----:B------:R-:W-:Y:S01]  /*fa20*/  @!PT LDS RZ, [RZ] ;  /* 0x00000000fffff984 */ /* 0x000fe20000000800 */
[----:B------:R-:W-:Y:S01]  /*fa30*/  @!PT LDS RZ, [RZ] ;  /* 0x00000000fffff984 */ /* 0x000fe20000000800 */
[----:B------:R-:W-:Y:S01]  /*fa40*/  @!PT LDS RZ, [RZ] ;  /* 0x00000000fffff984 */ /* 0x000fe20000000800 */
[----:B------:R-:W-:Y:S05]  /*fa50*/  @!P4 LDGSTS.E.BYPASS.LTC128B.128 [R224+0xf000], desc[UR12][R58.64] ;  /* 0x0f0000003ae0cfae */ /* 0x000fea000b901d4c */
        /* <DEDUP_REMOVED lines=14> */
[----:B------:R1:W-:Y:S05]  /*fb40*/  @!P3 LDGSTS.E.BYPASS.LTC128B.128 [R224+0x13800], desc[UR12][R32.64+0x80] ;  /* 0x1380008020e0bfae */ /* 0x0003ea000b901d4c */
[----:B------:R-:W-:Y:S05]  /*fb50*/  LDSM.16.M88.4 R136, [R215] ;  /* 0x00000000d788783b */ /* 0x000fea0000000200 */
[----:B------:R-:W2:Y:S05]  /*fb60*/  LDSM.16.M88.4 R140, [R214+0x4000] ;  /* 0x00400000d68c783b */ /* 0x000eaa0000000200 */
[----:B------:R-:W3:Y:S05]  /*fb70*/  LDSM.16.M88.4 R144, [R214+0x4800] ;  /* 0x00480000d690783b */ /* 0x000eea0000000200 */
[----:B------:R-:W4:Y:S05]  /*fb80*/  LDSM.16.M88.4 R148, [R214+0x5000] ;  /* 0x00500000d694783b */ /* 0x000f2a0000000200 */
[----:B------:R-:W5:Y:S05]  /*fb90*/  LDSM.16.M88.4 R152, [R214+0x5800] ;  /* 0x00580000d698783b */ /* 0x000f6a0000000200 */
[----:B------:R-:W0:Y:S05]  /*fba0*/  LDGDEPBAR ;  /* 0x00000000000079af */ /* 0x000e2a0000000000 */
[----:B------:R-:W1:Y:S05]  /*fbb0*/  LDSM.16.M88.4 R156, [R214+0x6000] ;  /* 0x00600000d69c783b */ /* 0x000e6a0000000200 */
[----:B------:R-:W1:Y:S05]  /*fbc0*/  LDSM.16.M88.4 R160, [R214+0x6800] ;  /* 0x00680000d6a0783b */ /* 0x000e6a0000000200 */
[----:B------:R-:W1:Y:S05]  /*fbd0*/  LDSM.16.M88.4 R164, [R214+0x7000] ;  /* 0x00700000d6a4783b */ /* 0x000e6a0000000200 */
[----:B------:R-:W-:Y:S01]  /*fbe0*/  LDSM.16.M88.4 R168, [R213] ;  /* 0x00000000d5a8783b */ /* 0x000fe20000000200 */
[C---:B--2---:R-:W-:Y:S04]  /*fbf0*/  HMMA.16816.F32.BF16 R4, R136.reuse, R140, RZ ;  /* 0x0000008c8804723c */ /* 0x044fe800000418ff */
[----:B------:R-:W-:Y:S02]  /*fc00*/  LDSM.16.M88.4 R172, [R212] ;  /* 0x00000000d4ac783b */ /* 0x000fe40000000200 */
[C---:B------:R-:W-:Y:S03]  /*fc10*/  HMMA.16816.F32.BF16 R8, R136.reuse, R142, RZ ;  /* 0x0000008e8808723c */ /* 0x040fe600000418ff */
[----:B------:R-:W2:Y:S03]  /*fc20*/  LDSM.16.M88.4 R140, [R214+0x7800] ;  /* 0x00780000d68c783b */ /* 0x000ea60000000200 */
[C---:B---3--:R-:W-:Y:S02]  /*fc30*/  HMMA.16816.F32.BF16 R12, R136.reuse, R144, RZ ;  /* 0x00000090880c723c */ /* 0x048fe400000418ff */
[----:B------:R-:W3:Y:S04]  /*fc40*/  LDSM.16.M88.4 R176, [R212+0x800] ;  /* 0x00080000d4b0783b */ /* 0x000ee80000000200 */
[C---:B------:R-:W-:Y:S01]  /*fc50*/  HMMA.16816.F32.BF16 R16, R136.reuse, R146, RZ ;  /* 0x000000928810723c */ /* 0x040fe200000418ff */
[----:B------:R-:W3:Y:S05]  /*fc60*/  LDSM.16.M88.4 R144, [R212+0x1000] ;  /* 0x00100000d490783b */ /* 0x000eea0000000200 */
[C---:B----4-:R-:W-:Y:S01]  /*fc70*/  HMMA.16816.F32.BF16 R20, R136.reuse, R148, RZ ;  /* 0x000000948814723c */ /* 0x050fe200000418ff */
[----:B------:R-:W-:Y:S05]  /*fc80*/  LDSM.16.M88.4 R180, [R212+0x3000] ;  /* 0x00300000d4b4783b */ /* 0x000fea0000000200 */
[C---:B------:R-:W-:Y:S01]  /*fc90*/  HMMA.16816.F32.BF16 R24, R136.reuse, R150, RZ ;  /* 0x000000968818723c */ /* 0x040fe200000418ff */
[----:B------:R-:W4:Y:S05]  /*fca0*/  LDSM.16.M88.4 R148, [R212+0x1800] ;  /* 0x00180000d494783b */ /* 0x000f2a0000000200 */
[C---:B-----5:R-:W-:Y:S01]  /*fcb0*/  HMMA.16816.F32.BF16 R28, R136.reuse, R152, RZ ;  /* 0x00000098881c723c */ /* 0x060fe200000418ff */
[----:B------:R-:W-:Y:S05]  /*fcc0*/  LDSM.16.M88.4 R184, [R211] ;  /* 0x00000000d3b8783b */ /* 0x000fea0000000200 */
[C---:B-1----:R-:W-:Y:S01]  /*fcd0*/  HMMA.16816.F32.BF16 R32, R136.reuse, R154, RZ ;  /* 0x0000009a8820723c */ /* 0x042fe200000418ff */
[----:B------:R-:W1:Y:S05]  /*fce0*/  LDSM.16.M88.4 R152, [R212+0x2000] ;  /* 0x00200000d498783b */ /* 0x000e6a0000000200 */
[C---:B------:R-:W-:Y:S01]  /*fcf0*/  HMMA.16816.F32.BF16 R36, R136.reuse, R156, RZ ;  /* 0x0000009c8824723c */ /* 0x040fe200000418ff */
[----:B------:R-:W-:Y:S05]  /*fd00*/  LDSM.16.M88.4 R188, [R207+0xb000] ;  /* 0x00b00000cfbc783b */ /* 0x000fea0000000200 */
[C---:B------:R-:W-:Y:S01]  /*fd10*/  HMMA.16816.F32.BF16 R40, R136.reuse, R158, RZ ;  /* 0x0000009e8828723c */ /* 0x040fe200000418ff */
[----:B------:R-:W5:Y:S05]  /*fd20*/  LDSM.16.M88.4 R156, [R212+0x2800] ;  /* 0x00280000d49c783b */ /* 0x000f6a0000000200 */
        /* <DEDUP_REMOVED lines=8> */
[C---:B--2---:R-:W-:Y:S01]  /*fdb0*/  HMMA.16816.F32.BF16 R60, R136.reuse, R140, RZ ;  /* 0x0000008c883c723c */ /* 0x044fe200000418ff */
[----:B------:R-:W-:Y:S05]  /*fdc0*/  LDSM.16.M88.4 R200, [R209+0x4000] ;  /* 0x00400000d1c8783b */ /* 0x000fea0000000200 */
[----:B------:R-:W-:Y:S01]  /*fdd0*/  HMMA.16816.F32.BF16 R64, R136, R142, RZ ;  /* 0x0000008e8840723c */ /* 0x000fe200000418ff */
[----:B------:R-:W2:Y:S05]  /*fde0*/  LDSM.16.M88.4 R136, [R207+0x4800] ;  /* 0x00480000cf88783b */ /* 0x000eaa0000000200 */
[C---:B------:R-:W-:Y:S01]  /*fdf0*/  HMMA.16816.F32.BF16 R4, R168.reuse, R172, R4 ;  /* 0x000000aca804723c */ /* 0x040fe20000041804 */
[----:B------:R-:W2:Y:S05]  /*fe00*/  LDSM.16.M88.4 R140, [R207+0x5000] ;  /* 0x00500000cf8c783b */ /* 0x000eaa0000000200 */
[C---:B------:R-:W-:Y:S01]  /*fe10*/  HMMA.16816.F32.BF16 R8, R168.reuse, R174, R8 ;  /* 0x000000aea808723c */ /* 0x040fe20000041808 */
[----:B------:R-:W-:Y:S05]  /*fe20*/  LDSM.16.M88.4 R172, [R209+0x1000] ;  /* 0x00100000d1ac783b */ /* 0x000fea0000000200 */
[C---:B---3--:R-:W-:Y:S06]  /*fe30*/  HMMA.16816.F32.BF16 R12, R168.reuse, R176, R12 ;  /* 0x000000b0a80c723c */ /* 0x048fec000004180c */
[C---:B------:R-:W-:Y:S01]  /*fe40*/  HMMA.16816.F32.BF16 R16, R168.reuse, R178, R16 ;  /* 0x000000b2a810723c */ /* 0x040fe20000041810 */
[----:B------:R-:W-:Y:S05]  /*fe50*/  LDSM.16.M88.4 R176, [R209+0x1800] ;  /* 0x00180000d1b0783b */ /* 0x000fea0000000200 */
[C---:B------:R-:W-:Y:S06]  /*fe60*/  HMMA.16816.F32.BF16 R20, R168.reuse, R144, R20 ;  /* 0x00000090a814723c */ /* 0x040fec0000041814 */
        /* <DEDUP_REMOVED lines=16> */
[----:B------:R-:W5:Y:S05]  /*ff70*/  LDSM.16.M88.4 R160, [R207+0x7800] ;  /* 0x00780000cfa0783b */ /* 0x000f6a0000000200 */
[C---:B------:R-:W-:Y:S01]  /*ff80*/  HMMA.16816.F32.BF16 R4, R184.reuse, R164, R4 ;  /* 0x000000a4b804723c */ /* 0x040fe20000041804 */
[----:B------:R-:W-:Y:S05]  /*ff90*/  LDSM.16.M88.4 R168, [R209+0x800] ;  /* 0x00080000d1a8783b */ /* 0x000fea0000000200 */
[C---:B------:R-:W-:Y:S01]  /*ffa0*/  HMMA.16816.F32.BF16 R8, R184.reuse, R166, R8 ;  /* 0x000000a6b808723c */ /* 0x040fe20000041808 */
[----:B------:R-:W-:Y:S05]  /*ffb0*/  LDSM.16.M88.4 R164, [R209] ;  /* 0x00000000d1a4783b */ /* 0x000fea0000000200 */
[C---:B--2---:R-:W-:Y:S06]  /*ffc0*/  HMMA.16816.F32.BF16 R12, R184.reuse, R136, R12 ;  /* 0x00000088b80c723c */ /* 0x044fec000004180c */
[C---:B------:R-:W-:Y:S01]  /*ffd0*/  HMMA.16816.F32.BF16 R16, R184.reuse, R138, R16 ;  /* 0x0000008ab810723c */ /* 0x040fe20000041810 */
[----:B------:R-:W2:Y:S05]  /*ffe0*/  LDSM.16.M88.4 R136, [R210] ;  /* 0x00000000d288783b */ /* 0x000eaa0000000200 */
[C---:B------:R-:W-:Y:S06]  /*fff0*/  HMMA.16816.F32.BF16 R20, R184.reuse, R140, R20 ;  /* 0x0000008cb814723c */ /* 0x040fec0000041814 */
        /* <DEDUP_REMOVED lines=10> */
[----:B------:R-:W-:Y:S05]  /*100a0*/  LDSM.16.M88.4 R152, [R215+0x2000] ;  /* 0x00200000d798783b */ /* 0x000fea0000000200 */
[C---:B-----5:R-:W-:Y:S06]  /*100b0*/  HMMA.16816.F32.BF16 R52, R184.reuse, R156, R52 ;  /* 0x0000009cb834723c */ /* 0x060fec0000041834 */
[C---:B------:R-:W-:Y:S01]  /*100c0*/  HMMA.16816.F32.BF16 R56, R184.reuse, R158, R56 ;  /* 0x0000009eb838723c */ /* 0x040fe20000041838 */
[----:B------:R-:W1:Y:S05]  /*100d0*/  LDSM.16.M88.4 R156, [R214+0x8000] ;  /* 0x00800000d69c783b */ /* 0x000e6a0000000200 */
[C---:B------:R-:W-:Y:S06]  /*100e0*/  HMMA.16816.F32.BF16 R60, R184.reuse, R160, R60 ;  /* 0x000000a0b83c723c */ /* 0x040fec000004183c */
[----:B------:R-:W-:Y:S01]  /*100f0*/  HMMA.16816.F32.BF16 R64, R184, R162, R64 ;  /* 0x000000a2b840723c */ /* 0x000fe20000041840 */
[----:B------:R-:W5:Y:S05]  /*10100*/  LDSM.16.M88.4 R160, [R214+0x8800] ;  /* 0x00880000d6a0783b */ /* 0x000f6a0000000200 */
[C---:B--2---:R-:W-:Y:S01]  /*10110*/  HMMA.16816.F32.BF16 R4, R136.reuse, R164, R4 ;  /* 0x000000a48804723c */ /* 0x044fe20000041804 */
[----:B------:R-:W-:Y:S05]  /*10120*/  LDSM.16.M88.4 R184, [R207+0xa000] ;  /* 0x00a00000cfb8783b */ /* 0x000fea0000000200 */
        /* <DEDUP_REMOVED lines=13> */
[----:B------:R-:W2:Y:S05]  /*10200*/  LDSM.16.M88.4 R140, [R214+0x9800] ;  /* 0x00980000d68c783b */ /* 0x000eaa0000000200 */
[C---:B---3--:R-:W-:Y:S06]  /*10210*/  HMMA.16816.F32.BF16 R44, R136.reuse, R144, R44 ;  /* 0x00000090882c723c */ /* 0x048fec000004182c */
[C---:B------:R-:W-:Y:S01]  /*10220*/  HMMA.16816.F32.BF16 R48, R136.reuse, R146, R48 ;  /* 0x000000928830723c */ /* 0x040fe20000041830 */
[----:B------:R-:W3:Y:S05]  /*10230*/  LDSM.16.M88.4 R144, [R214+0xa000] ;  /* 0x00a00000d690783b */ /* 0x000eea0000000200 */
[C---:B------:R-:W-:Y:S06]  /*10240*/  HMMA.16816.F32.BF16 R52, R136.reuse, R180, R52 ;  /* 0x000000b48834723c */ /* 0x040fec0000041834 */
[C---:B------:R-:W-:Y:S01]  /*10250*/  HMMA.16816.F32.BF16 R56, R136.reuse, R182, R56 ;  /* 0x000000b68838723c */ /* 0x040fe20000041838 */
[----:B------:R-:W-:Y:S05]  /*10260*/  LDSM.16.M88.4 R180, [R207+0x9800] ;  /* 0x00980000cfb4783b */ /* 0x000fea0000000200 */
[C---:B----4-:R-:W-:Y:S06]  /*10270*/  HMMA.16816.F32.BF16 R60, R136.reuse, R148, R60 ;  /* 0x00000094883c723c */ /* 0x050fec000004183c */
[----:B------:R-:W-:Y:S01]  /*10280*/  HMMA.16816.F32.BF16 R64, R136, R150, R64 ;  /* 0x000000968840723c */ /* 0x000fe20000041840 */
[----:B------:R-:W4:Y:S05]  /*10290*/  LDSM.16.M88.4 R136, [R214+0xb000] ;  /* 0x00b00000d688783b */ /* 0x000f2a0000000200 */
[----:B------:R-:W4:Y:S01]  /*102a0*/  LDSM.16.M88.4 R148, [R214+0xb800] ;  /* 0x00b80000d694783b */ /* 0x000f220000000200 */
[C---:B-1----:R-:W-:Y:S06]  /*102b0*/  HMMA.16816.F32.BF16 R4, R152.reuse, R156, R4 ;  /* 0x0000009c9804723c */ /* 0x042fec0000041804 */
[C---:B------:R-:W-:Y:S01]  /*102c0*/  HMMA.16816.F32.BF16 R8, R152.reuse, R158, R8 ;  /* 0x0000009e9808723c */ /* 0x040fe20000041808 */
[----:B------:R-:W1:Y:S05]  /*102d0*/  LDSM.16.M88.4 R156, [R213+0x2000] ;  /* 0x00200000d59c783b */ /* 0x000e6a0000000200 */
[C---:B-----5:R-:W-:Y:S06]  /*102e0*/  HMMA.16816.F32.BF16 R12, R152.reuse, R160, R12 ;  /* 0x000000a0980c723c */ /* 0x060fec000004180c */
[C---:B------:R-:W-:Y:S01]  /*102f0*/  HMMA.16816.F32.BF16 R16, R152.reuse, R162, R16 ;  /* 0x000000a29810723c */ /* 0x040fe20000041810 */
[----:B------:R-:W5:Y:S05]  /*10300*/  LDSM.16.M88.4 R160, [R212+0x4800] ;  /* 0x00480000d4a0783b */ /* 0x000f6a0000000200 */
[C---:B--2---:R-:W-:Y:S06]  /*10310*/  HMMA.16816.F32.BF16 R20, R152.reuse, R164, R20 ;  /* 0x000000a49814723c */ /* 0x044fec0000041814 */
[C---:B------:R-:W-:Y:S01]  /*10320*/  HMMA.16816.F32.BF16 R24, R152.reuse, R166, R24 ;  /* 0x000000a69818723c */ /* 0x040fe20000041818 */
[----:B------:R-:W2:Y:S05]  /*10330*/  LDSM.16.M88.4 R164, [R212+0x5000] ;  /* 0x00500000d4a4783b */ /* 0x000eaa0000000200 */
[C---:B------:R-:W-:Y:S06]  /*10340*/  HMMA.16816.F32.BF16 R28, R152.reuse, R140, R28 ;  /* 0x0000008c981c723c */ /* 0x040fec000004181c */
[C---:B------:R-:W-:Y:S01]  /*10350*/  HMMA.16816.F32.BF16 R32, R152.reuse, R142, R32 ;  /* 0x0000008e9820723c */ /* 0x040fe20000041820 */
[----:B------:R-:W2:Y:S05]  /*10360*/  LDSM.16.M88.4 R140, [R212+0x5800] ;  /* 0x00580000d48c783b */ /* 0x000eaa0000000200 */
[C---:B---3--:R-:W-:Y:S06]  /*10370*/  HMMA.16816.F32.BF16 R36, R152.reuse, R144, R36 ;  /* 0x000000909824723c */ /* 0x048fec0000041824 */
[C---:B------:R-:W-:Y:S01]  /*10380*/  HMMA.16816.F32.BF16 R40, R152.reuse, R146, R40 ;  /* 0x000000929828723c */ /* 0x040fe20000041828 */
[----:B------:R-:W-:Y:S05]  /*10390*/  LDSM.16.M88.4 R144, [R212+0x6800] ;  /* 0x00680000d490783b */ /* 0x000fea0000000200 */
[C---:B------:R-:W-:Y:S06]  /*103a0*/  HMMA.16816.F32.BF16 R44, R152.reuse, R168, R44 ;  /* 0x000000a8982c723c */ /* 0x040fec000004182c */
[C---:B------:R-:W-:Y:S01]  /*103b0*/  HMMA.16816.F32.BF16 R48, R152.reuse, R170, R48 ;  /* 0x000000aa9830723c */ /* 0x040fe20000041830 */
[----:B------:R-:W-:Y:S05]  /*103c0*/  LDSM.16.M88.4 R168, [R211+0x2000] ;  /* 0x00200000d3a8783b */ /* 0x000fea0000000200 */
[C---:B----4-:R-:W-:Y:S06]  /*103d0*/  HMMA.16816.F32.BF16 R52, R152.reuse, R136, R52 ;  /* 0x000000889834723c */ /* 0x050fec0000041834 */
[C---:B------:R-:W-:Y:S01]  /*103e0*/  HMMA.16816.F32.BF16 R56, R152.reuse, R138, R56 ;  /* 0x0000008a9838723c */ /* 0x040fe20000041838 */
[----:B------:R-:W3:Y:S05]  /*103f0*/  LDSM.16.M88.4 R136, [R212+0x6000] ;  /* 0x00600000d488783b */ /* 0x000eea0000000200 */
[C---:B------:R-:W-:Y:S06]  /*10400*/  HMMA.16816.F32.BF16 R60, R152.reuse, R148, R60 ;  /* 0x00000094983c723c */ /* 0x040fec000004183c */
[----:B------:R-:W-:Y:S01]  /*10410*/  HMMA.16816.F32.BF16 R64, R152, R150, R64 ;  /* 0x000000969840723c */ /* 0x000fe20000041840 */
[----:B------:R-:W4:Y:S05]  /*10420*/  LDSM.16.M88.4 R148, [R212+0x7000] ;  /* 0x00700000d494783b */ /* 0x000f2a0000000200 */
[----:B------:R-:W4:Y:S01]  /*10430*/  LDSM.16.M88.4 R152, [R212+0x7800] ;  /* 0x00780000d498783b */ /* 0x000f220000000200 */
[C---:B-1----:R-:W-:Y:S06]  /*10440*/  HMMA.16816.F32.BF16 R4, R156.reuse, R172, R4 ;  /* 0x000000ac9c04723c */ /* 0x042fec0000041804 */
[C---:B------:R-:W-:Y:S01]  /*10450*/  HMMA.16816.F32.BF16 R8, R156.reuse, R174, R8 ;  /* 0x000000ae9c08723c */ /* 0x040fe20000041808 */
[----:B------:R-:W-:Y:S05]  /*10460*/  LDSM.16.M88.4 R172, [R207+0x9000] ;  /* 0x00900000cfac783b */ /* 0x000fea0000000200 */
[C---:B-----5:R-:W-:Y:S06]  /*10470*/  HMMA.16816.F32.BF16 R12, R156.reuse, R160, R12 ;  /* 0x000000a09c0c723c */ /* 0x060fec000004180c */
[C---:B------:R-:W-:Y:S01]  /*10480*/  HMMA.16816.F32.BF16 R16, R156.reuse, R162, R16 ;  /* 0x000000a29c10723c */ /* 0x040fe20000041810 */
[----:B------:R-:W1:Y:S05]  /*10490*/  LDSM.16.M88.4 R160, [R207+0x8800] ;  /* 0x00880000cfa0783b */ /* 0x000e6a0000000200 */
[C---:B--2---:R-:W-:Y:S06]  /*104a0*/  HMMA.16816.F32.BF16 R20, R156.reuse, R164, R20 ;  /* 0x000000a49c14723c */ /* 0x044fec0000041814 */
[C---:B------:R-:W-:Y:S01]  /*104b0*/  HMMA.16816.F32.BF16 R24, R156.reuse, R166, R24 ;  /* 0x000000a69c18723c */ /* 0x040fe20000041818 */
[----:B------:R-:W2:Y:S05]  /*104c0*/  LDSM.16.M88.4 R164, [R207+0xa800] ;  /* 0x00a80000cfa4783b */ /* 0x000eaa0000000200 */
[C---:B------:R-:W-:Y:S06]  /*104d0*/  HMMA.16816.F32.BF16 R28, R156.reuse, R140, R28 ;  /* 0x0000008c9c1c723c */ /* 0x040fec000004181c */
[C---:B------:R-:W-:Y:S01]  /*104e0*/  HMMA.16816.F32.BF16 R32, R156.reuse, R142, R32 ;  /* 0x0000008e9c20723c */ /* 0x040fe20000041820 */
[----:B------:R-:W-:Y:S05]  /*104f0*/  LDSM.16.M88.4 R140, [R209+0x5000] ;  /* 0x00500000d18c783b */ /* 0x000fea0000000200 */
[C---:B---3--:R-:W-:Y:S06]  /*10500*/  HMMA.16816.F32.BF16 R36, R156.reuse, R136, R36 ;  /* 0x000000889c24723c */ /* 0x048fec0000041824 */
[C---:B------:R-:W-:Y:S01]  /*10510*/  HMMA.16816.F32.BF16 R40, R156.reuse, R138, R40 ;  /* 0x0000008a9c28723c */ /* 0x040fe20000041828 */
[----:B------:R-:W3:Y:S05]  /*10520*/  LDSM.16.M88.4 R136, [R209+0x4800] ;  /* 0x00480000d188783b */ /* 0x000eea0000000200 */
[C---:B------:R-:W-:Y:S06]  /*10530*/  HMMA.16816.F32.BF16 R44, R156.reuse, R144, R44 ;  /* 0x000000909c2c723c */ /* 0x040fec000004182c */
[C---:B------:R-:W-:Y:S06]  /*10540*/  HMMA.16816.F32.BF16 R48, R156.reuse, R146, R48 ;  /* 0x000000929c30723c */ /* 0x040fec0000041830 */
[C---:B----4-:R-:W-:Y:S06]  /*10550*/  HMMA.16816.F32.BF16 R52, R156.reuse, R148, R52 ;  /* 0x000000949c34723c */ /* 0x050fec0000041834 */
[C---:B------:R-:W-:Y:S06]  /*10560*/  HMMA.16816.F32.BF16 R56, R156.reuse, R150, R56 ;  /* 0x000000969c38723c */ /* 0x040fec0000041838 */
[C---:B------:R-:W-:Y:S06]  /*10570*/  HMMA.16816.F32.BF16 R60, R156.reuse, R152, R60 ;  /* 0x000000989c3c723c */ /* 0x040fec000004183c */
[----:B------:R-:W-:Y:S06]  /*10580*/  HMMA.16816.F32.BF16 R64, R156, R154, R64 ;  /* 0x0000009a9c40723c */ /* 0x000fec0000041840 */
[C---:B------:R-:W-:Y:S06]  /*10590*/  HMMA.16816.F32.BF16 R4, R168.reuse, R176, R4 ;  /* 0x000000b0a804723c */ /* 0x040fec0000041804 */
[C---:B------:R-:W-:Y:S06]  /*105a0*/  HMMA.16816.F32.BF16 R8, R168.reuse, R178, R8 ;  /* 0x000000b2a808723c */ /* 0x040fec0000041808 */
[C---:B-1----:R-:W-:Y:S06]  /*105b0*/  HMMA.16816.F32.BF16 R12, R168.reuse, R160, R12 ;  /* 0x000000a0a80c723c */ /* 0x042fec000004180c */
[C---:B------:R-:W-:Y:S06]  /*105c0*/  HMMA.16816.F32.BF16 R16, R168.reuse, R162, R16 ;  /* 0x000000a2a810723c */ /* 0x040fec0000041810 */
[C---:B------:R-:W-:Y:S06]  /*105d0*/  HMMA.16816.F32.BF16 R20, R168.reuse, R172, R20 ;  /* 0x000000aca814723c */ /* 0x040fec0000041814 */
[C---:B------:R-:W-:Y:S06]  /*105e0*/  HMMA.16816.F32.BF16 R24, R168.reuse, R174, R24 ;  /* 0x000000aea818723c */ /* 0x040fec0000041818 */
[C---:B------:R-:W-:Y:S06]  /*105f0*/  HMMA.16816.F32.BF16 R28, R168.reuse, R180, R28 ;  /* 0x000000b4a81c723c */ /* 0x040fec000004181c */
[C---:B------:R-:W-:Y:S06]  /*10600*/  HMMA.16816.F32.BF16 R32, R168.reuse, R182, R32 ;  /* 0x000000b6a820723c */ /* 0x040fec0000041820 */
[C---:B------:R-:W-:Y:S06]  /*10610*/  HMMA.16816.F32.BF16 R36, R168.reuse, R184, R36 ;  /* 0x000000b8a824723c */ /* 0x040fec0000041824 */
[C---:B------:R-:W-:Y:S06]  /*10620*/  HMMA.16816.F32.BF16 R40, R168.reuse, R186, R40 ;  /* 0x000000baa828723c */ /* 0x040fec0000041828 */
[C---:B--2---:R-:W-:Y:S06]  /*10630*/  HMMA.16816.F32.BF16 R44, R168.reuse, R164, R44 ;  /* 0x000000a4a82c723c */ /* 0x044fec000004182c */
[C---:B------:R-:W-:Y:S06]  /*10640*/  HMMA.16816.F32.BF16 R48, R168.reuse, R166, R48 ;  /* 0x000000a6a830723c */ /* 0x040fec0000041830 */
[C---:B------:R-:W-:Y:S06]  /*10650*/  HMMA.16816.F32.BF16 R52, R168.reuse, R188, R52 ;  /* 0x000000bca834723c */ /* 0x040fec0000041834 */
[C---:B------:R-:W-:Y:S06]  /*10660*/  HMMA.16816.F32.BF16 R56, R168.reuse, R190, R56 ;  /* 0x000000bea838723c */ /* 0x040fec0000041838 */
[C---:B------:R-:W-:Y:S06]  /*10670*/  HMMA.16816.F32.BF16 R60, R168.reuse, R192, R60 ;  /* 0x000000c0a83c723c */ /* 0x040fec000004183c */
[----:B------:R-:W-:Y:S06]  /*10680*/  HMMA.16816.F32.BF16 R64, R168, R194, R64 ;  /* 0x000000c2a840723c */ /* 0x000fec0000041840 */
[C---:B------:R-:W-:Y:S06]  /*10690*/  HMMA.16816.F32.BF16 R4, R196.reuse, R200, R4 ;  /* 0x000000c8c404723c */ /* 0x040fec0000041804 */
[C---:B------:R-:W-:Y:S06]  /*106a0*/  HMMA.16816.F32.BF16 R8, R196.reuse, R202, R8 ;  /* 0x000000cac408723c */ /* 0x040fec0000041808 */
[C---:B---3--:R-:W-:Y:S06]  /*106b0*/  HMMA.16816.F32.BF16 R12, R196.reuse, R136, R12 ;  /* 0x00000088c40c723c */ /* 0x048fec000004180c */
[C---:B------:R-:W-:Y:S01]  /*106c0*/  HMMA.16816.F32.BF16 R16, R196.reuse, R138, R16 ;  /* 0x0000008ac410723c */ /* 0x040fe20000041810 */
[----:B------:R-:W1:Y:S05]  /*106d0*/  LDSM.16.M88.4 R136, [R209+0x5800] ;  /* 0x00580000d188783b */ /* 0x000e6a0000000200 */
[C---:B------:R-:W-:Y:S05]  /*106e0*/  HMMA.16816.F32.BF16 R20, R196.reuse, R140, R20 ;  /* 0x0000008cc414723c */ /* 0x040fea0000041814 */
[----:B------:R-:W-:Y:S01]  /*106f0*/  FMUL.FTZ R133, R4, UR5 ;  /* 0x0000000504857c20 */ /* 0x000fe20008410000 */
[C---:B------:R-:W-:Y:S01]  /*10700*/  HMMA.16816.F32.BF16 R24, R196.reuse, R142, R24 ;  /* 0x0000008ec418723c */ /* 0x040fe20000041818 */
[----:B------:R-:W2:Y:S02]  /*10710*/  LDSM.16.M88.4 R140, [R209+0x6000] ;  /* 0x00600000d18c783b */ /* 0x000ea40000000200 */
[----:B------:R3:W4:Y:S02]  /*10720*/  MUFU.TANH R168, R133 ;  /* 0x0000008500a87308 */ /* 0x0007240000002400 */
[----:B------:R-:W-:Y:S01]  /*10730*/  FMUL.FTZ R0, R6, UR5 ;  /* 0x0000000506007c20 */ /* 0x000fe20008410000 */
[----:B------:R-:W-:Y:S01]  /*10740*/  FMUL.FTZ R134, R8, UR5 ;  /* 0x0000000508867c20 */ /* 0x000fe20008410000 */
[----:B------:R-:W-:Y:S01]  /*10750*/  FMUL.FTZ R132, R5, UR5 ;  /* 0x0000000505847c20 */ /* 0x000fe20008410000 */
[----:B------:R-:W-:Y:S05]  /*10760*/  FMUL.FTZ R2, R7, UR5 ;  /* 0x0000000507027c20 */ /* 0x000fea0008410000 */
[----:B------:R5:W1:Y:S01]  /*10770*/  MUFU.TANH R147, R0 ;  /* 0x0000000000937308 */ /* 0x000a620000002400 */
[----:B------:R-:W-:Y:S01]  /*10780*/  FMUL.FTZ R180, R14, UR5 ;  /* 0x000000050eb47c20 */ /* 0x000fe20008410000 */
[----:B------:R-:W-:Y:S01]  /*10790*/  FMUL.FTZ R181, R13, UR5 ;  /* 0x000000050db57c20 */ /* 0x000fe20008410000 */
[----:B------:R-:W-:Y:S07]  /*107a0*/  FMUL.FTZ R182, R12, UR5 ;  /* 0x000000050cb67c20 */ /* 0x000fee0008410000 */
[----:B------:R4:W2:Y:S01]  /*107b0*/  MUFU.TANH R172, R134 ;  /* 0x0000008600ac7308 */ /* 0x0008a20000002400 */
[----:B---3--:R-:W-:Y:S09]  /*107c0*/  FMUL.FTZ R133, R9, UR5 ;  /* 0x0000000509857c20 */ /* 0x008ff20008410000 */
[----:B------:R3:W2:Y:S01]  /*107d0*/  MUFU.TANH R8, R133 ;  /* 0x0000008500087308 */ /* 0x0006a20000002400 */
[----:B-----5:R-:W-:Y:S01]  /*107e0*/  FMUL.FTZ R0, R11, UR5 ;  /* 0x000000050b007c20 */ /* 0x020fe20008410000 */
[C---:B-1----:R-:W-:Y:S08]  /*107f0*/  HMMA.16816.F32.BF16 R28, R196.reuse, R136, R28 ;  /* 0x00000088c41c723c */ /* 0x042ff0000004181c */
[----:B------:R1:W1:Y:S01]  /*10800*/  MUFU.TANH R164, R132 ;  /* 0x0000008400a47308 */ /* 0x0002620000002400 */
[C---:B------:R-:W-:Y:S01]  /*10810*/  HMMA.16816.F32.BF16 R32, R196.reuse, R138, R32 ;  /* 0x0000008ac420723c */ /* 0x040fe20000041820 */
[----:B------:R-:W5:Y:S02]  /*10820*/  LDSM.16.M88.4 R136, [R209+0x6800] ;  /* 0x00680000d188783b */ /* 0x000f640000000200 */
[----:B----4-:R-:W-:Y:S03]  /*10830*/  FMUL.FTZ R134, R15, UR5 ;  /* 0x000000050f867c20 */ /* 0x010fe60008410000 */
[C---:B--2---:R-:W-:Y:S03]  /*10840*/  HMMA.16816.F32.BF16 R36, R196.reuse, R140, R36 ;  /* 0x0000008cc424723c */ /* 0x044fe60000041824 */
[----:B------:R2:W4:Y:S02]  /*10850*/  MUFU.TANH R176, R2 ;  /* 0x0000000200b07308 */ /* 0x0005240000002400 */
[----:B---3--:R-:W-:Y:S01]  /*10860*/  FMUL.FTZ R133, R17, UR5 ;  /* 0x0000000511857c20 */ /* 0x008fe20008410000 */
[C---:B------:R-:W-:Y:S07]  /*10870*/  HMMA.16816.F32.BF16 R40, R196.reuse, R142, R40 ;  /* 0x0000008ec428723c */ /* 0x040fee0000041828 */
[----:B------:R3:W3:Y:S01]  /*10880*/  MUFU.TANH R11, R0 ;  /* 0x00000000000b7308 */ /* 0x0006e20000002400 */
[----:B-1----:R-:W-:Y:S09]  /*10890*/  FMUL.FTZ R132, R10, UR5 ;  /* 0x000000050a847c20 */ /* 0x002ff20008410000 */
[----:B------:R1:W1:Y:S01]  /*108a0*/  MUFU.TANH R151, R134 ;  /* 0x0000008600977308 */ /* 0x0002620000002400 */
[----:B------:R-:W-:Y:S01]  /*108b0*/  FMUL.FTZ R32, R32, UR5 ;  /* 0x0000000520207c20 */ /* 0x000fe20008410000 */
[----:B------:R-:W-:Y:S01]  /*108c0*/  FMUL.FTZ R33, R33, UR5 ;  /* 0x0000000521217c20 */ /* 0x000fe20008410000 */
[----:B------:R-:W-:Y:S01]  /*108d0*/  FMUL.FTZ R34, R34, UR5 ;  /* 0x0000000522227c20 */ /* 0x000fe20008410000 */
[----:B------:R-:W-:Y:S01]  /*108e0*/  FMUL.FTZ R35, R35, UR5 ;  /* 0x0000000523237c20 */ /* 0x000fe20008410000 */
[----:B--2---:R-:W-:Y:S01]  /*108f0*/  FMUL.FTZ R2, R16, UR5 ;  /* 0x0000000510027c20 */ /* 0x004fe20008410000 */
[----:B------:R-:W-:Y:S04]  /*10900*/  FMUL.FTZ R36, R36, UR5 ;  /* 0x0000000524247c20 */ /* 0x000fe80008410000 */
[----:B------:R-:W2:Y:S01]  /*10910*/  MUFU.TANH R166, R32 ;  /* 0x0000002000a67308 */ /* 0x000ea20000002400 */
[----:B------:R-:W-:Y:S01]  /*10920*/  FMUL.FTZ R37, R37, UR5 ;  /* 0x0000000525257c20 */ /* 0x000fe20008410000 */
[----:B------:R-:W-:Y:S01]  /*10930*/  FMUL.FTZ R38, R38, UR5 ;  /* 0x0000000526267c20 */ /* 0x000fe20008410000 */
[----:B------:R-:W-:Y:S01]  /*10940*/  FMUL.FTZ R39, R39, UR5 ;  /* 0x0000000527277c20 */ /* 0x000fe20008410000 */
[----:B---3--:R-:W-:Y:S01]  /*10950*/  FMUL.FTZ R0, R19, UR5 ;  /* 0x0000000513007c20 */ /* 0x008fe20008410000 */
[----:B------:R-:W-:Y:S01]  /*10960*/  FMUL.FTZ R40, R40, UR5 ;  /* 0x0000000528287c20 */ /* 0x000fe20008410000 */
[----:B------:R-:W-:Y:S01]  /*10970*/  FMUL.FTZ R41, R41, UR5 ;  /* 0x0000000529297c20 */ /* 0x000fe20008410000 */
[----:B------:R-:W-:Y:S03]  /*10980*/  FMUL.FTZ R42, R42, UR5 ;  /* 0x000000052a2a7c20 */ /* 0x000fe60008410000 */
[----:B------:R-:W3:Y:S01]  /*10990*/  MUFU.TANH R158, R33 ;  /* 0x00000021009e7308 */ /* 0x000ee20000002400 */
[----:B-1----:R-:W-:Y:S01]  /*109a0*/  FMUL.FTZ R134, R23, UR5 ;  /* 0x0000000517867c20 */ /* 0x002fe20008410000 */
[C---:B-----5:R-:W-:Y:S03]  /*109b0*/  HMMA.16816.F32.BF16 R44, R196.reuse, R136, R44 ;  /* 0x00000088c42c723c */ /* 0x060fe6000004182c */
[----:B------:R-:W-:Y:S05]  /*109c0*/  FMUL.FTZ R43, R43, UR5 ;  /* 0x000000052b2b7c20 */ /* 0x000fea0008410000 */
[----:B------:R-:W1:Y:S01]  /*109d0*/  MUFU.TANH R165, R34 ;  /* 0x0000002200a57308 */ /* 0x000e620000002400 */
[C---:B------:R-:W-:Y:S09]  /*109e0*/  HMMA.16816.F32.BF16 R48, R196.reuse, R138, R48 ;  /* 0x0000008ac430723c */ /* 0x040ff20000041830 */
[----:B------:R5:W1:Y:S10]  /*109f0*/  MUFU.TANH R161, R35 ;  /* 0x0000002300a17308 */ /* 0x000a740000002400 */
[----:B------:R-:W1:Y:S01]  /*10a00*/  MUFU.TANH R162, R36 ;  /* 0x0000002400a27308 */ /* 0x000e620000002400 */
[----:B------:R-:W-:Y:S01]  /*10a10*/  FMUL.FTZ R44, R44, UR5 ;  /* 0x000000052c2c7c20 */ /* 0x000fe20008410000 */
[----:B------:R-:W-:Y:S01]  /*10a20*/  FMUL.FTZ R45, R45, UR5 ;  /* 0x000000052d2d7c20 */ /* 0x000fe20008410000 */
[----:B------:R-:W-:Y:S01]  /*10a30*/  FMUL.FTZ R46, R46, UR5 ;  /* 0x000000052e2e7c20 */ /* 0x000fe20008410000 */
[----:B------:R-:W-:Y:S06]  /*10a40*/  FMUL.FTZ R47, R47, UR5 ;  /* 0x000000052f2f7c20 */ /* 0x000fec0008410000 */
[----:B------:R-:W1:Y:S01]  /*10a50*/  MUFU.TANH R252, R37 ;  /* 0x0000002500fc7308 */ /* 0x000e620000002400 */
[----:B-----5:R-:W5:Y:S01]  /*10a60*/  LDSM.16.M88.4 R32, [R209+0x7000] ;  /* 0x00700000d120783b */ /* 0x020f620000000200 */
[----:B------:R-:W-:Y:S01]  /*10a70*/  FMUL.FTZ R48, R48, UR5 ;  /* 0x0000000530307c20 */ /* 0x000fe20008410000 */
[----:B------:R-:W-:Y:S01]  /*10a80*/  FMUL.FTZ R49, R49, UR5 ;  /* 0x0000000531317c20 */ /* 0x000fe20008410000 */
[----:B------:R-:W-:Y:S01]  /*10a90*/  FMUL.FTZ R50, R50, UR5 ;  /* 0x0000000532327c20 */ /* 0x000fe20008410000 */
[----:B------:R-:W-:Y:S05]  /*10aa0*/  FMUL.FTZ R51, R51, UR5 ;  /* 0x0000000533337c20 */ /* 0x000fea0008410000 */
[----:B------:R-:W1:Y:S10]  /*10ab0*/  MUFU.TANH R163, R38 ;  /* 0x0000002600a37308 */ /* 0x000e740000002400 */
[----:B------:R4:W1:Y:S10]  /*10ac0*/  MUFU.TANH R159, R39 ;  /* 0x00000027009f7308 */ /* 0x0008740000002400 */
[----:B------:R2:W1:Y:S10]  /*10ad0*/  MUFU.TANH R146, R133 ;  /* 0x0000008500927308 */ /* 0x0004740000002400 */
[----:B------:R3:W1:Y:S01]  /*10ae0*/  MUFU.TANH R10, R132 ;  /* 0x00000084000a7308 */ /* 0x0006620000002400 */
[----:B----4-:R-:W4:Y:S01]  /*10af0*/  LDSM.16.M88.4 R36, [R209+0x7800] ;  /* 0x00780000d124783b */ /* 0x010f220000000200 */
[----:B------:R-:W-:Y:S08]  /*10b00*/  DEPBAR.LE SB0, 0x0 ;  /* 0x000080000000791a */ /* 0x000ff00000000000 */
[----:B------:R1:W1:Y:S01]  /*10b10*/  MUFU.TANH R153, R180 ;  /* 0x000000b400997308 */ /* 0x0002620000002400 */
[----:B------:R-:W-:Y:S01]  /*10b20*/  BAR.SYNC.DEFER_BLOCKING 0x0 ;  /* 0x0000000000007b1d */ /* 0x000fe20000010000 */
[C---:B-----5:R-:W-:Y:S05]  /*10b30*/  HMMA.16816.F32.BF16 R52, R196.reuse, R32, R52 ;  /* 0x00000020c434723c */ /* 0x060fea0000041834 */
[----:B--2---:R-:W-:Y:S03]  /*10b40*/  FMUL.FTZ R133, R24, UR5 ;  /* 0x0000000518857c20 */ /* 0x004fe60008410000 */
[----:B------:R2:W2:Y:S01]  /*10b50*/  MUFU.TANH R149, R2 ;  /* 0x0000000200957308 */ /* 0x0004a20000002400 */
[C---:B------:R-:W-:Y:S03]  /*10b60*/  HMMA.16816.F32.BF16 R56, R196.reuse, R34, R56 ;  /* 0x00000022c438723c */ /* 0x040fe60000041838 */
[----:B---3--:R-:W-:Y:S06]  /*10b70*/  FMUL.FTZ R132, R18, UR5 ;  /* 0x0000000512847c20 */ /* 0x008fec0008410000 */
[----:B------:R3:W3:Y:S02]  /*10b80*/  MUFU.TANH R177, R0 ;  /* 0x0000000000b17308 */ /* 0x0006e40000002400 */
[----:B-1----:R-:W-:Y:S08]  /*10b90*/  FMUL.FTZ R180, R21, UR5 ;  /* 0x0000000515b47c20 */ /* 0x002ff00008410000 */
[----:B------:R1:W1:Y:S01]  /*10ba0*/  MUFU.TANH R171, R134 ;  /* 0x0000008600ab7308 */ /* 0x0002620000002400 */
[----:B--2---:R-:W-:Y:S01]  /*10bb0*/  FMUL.FTZ R2, R22, UR5 ;  /* 0x0000000516027c20 */ /* 0x004fe20008410000 */
[----:B------:R-:W-:Y:S01]  /*10bc0*/  FMUL.FTZ R52, R52, UR5 ;  /* 0x0000000534347c20 */ /* 0x000fe20008410000 */
[----:B------:R-:W-:Y:S01]  /*10bd0*/  FMUL.FTZ R53, R53, UR5 ;  /* 0x0000000535357c20 */ /* 0x000fe20008410000 */
[----:B------:R-:W-:Y:S01]  /*10be0*/  FMUL.FTZ R54, R54, UR5 ;  /* 0x0000000536367c20 */ /* 0x000fe20008410000 */
[----:B------:R-:W-:Y:S05]  /*10bf0*/  FMUL.FTZ R55, R55, UR5 ;  /* 0x0000000537377c20 */ /* 0x000fea0008410000 */
[----:B------:R2:W2:Y:S01]  /*10c00*/  MUFU.TANH R178, R133 ;  /* 0x0000008500b27308 */ /* 0x0004a20000002400 */
[C---:B----4-:R-:W-:Y:S03]  /*10c10*/  HMMA.16816.F32.BF16 R60, R196.reuse, R36, R60 ;  /* 0x00000024c43c723c */ /* 0x050fe6000004183c */
[----:B---3--:R-:W-:Y:S01]  /*10c20*/  FMUL.FTZ R0, R25, UR5 ;  /* 0x0000000519007c20 */ /* 0x008fe20008410000 */
[----:B------:R-:W-:Y:S01]  /*10c30*/  FMUL.FTZ R56, R56, UR5 ;  /* 0x0000000538387c20 */ /* 0x000fe20008410000 */
[----:B------:R-:W-:Y:S01]  /*10c40*/  FMUL.FTZ R57, R57, UR5 ;  /* 0x0000000539397c20 */ /* 0x000fe20008410000 */
[----:B------:R-:W-:Y:S03]  /*10c50*/  HMMA.16816.F32.BF16 R64, R196, R38, R64 ;  /* 0x00000026c440723c */ /* 0x000fe60000041840 */
[----:B------:R3:W4:Y:S02]  /*10c60*/  MUFU.TANH R156, R181 ;  /* 0x000000b5009c7308 */ /* 0x0007240000002400 */
[----:B-1----:R-:W-:Y:S01]  /*10c70*/  FMUL.FTZ R134, R29, UR5 ;  /* 0x000000051d867c20 */ /* 0x002fe20008410000 */
[----:B------:R-:W-:Y:S01]  /*10c80*/  FMUL.FTZ R58, R58, UR5 ;  /* 0x000000053a3a7c20 */ /* 0x000fe20008410000 */
[----:B------:R-:W-:Y:S06]  /*10c90*/  FMUL.FTZ R59, R59, UR5 ;  /* 0x000000053b3b7c20 */ /* 0x000fec0008410000 */
[----:B------:R1:W1:Y:S01]  /*10ca0*/  MUFU.TANH R179, R132 ;  /* 0x0000008400b37308 */ /* 0x0002620000002400 */
[----:B--2---:R-:W-:Y:S09]  /*10cb0*/  FMUL.FTZ R133, R30, UR5 ;  /* 0x000000051e857c20 */ /* 0x004ff20008410000 */
[----:B------:R2:W2:Y:S01]  /*10cc0*/  MUFU.TANH R150, R180 ;  /* 0x000000b400967308 */ /* 0x0004a20000002400 */
[----:B---3--:R-:W-:Y:S01]  /*10cd0*/  FMUL.FTZ R181, R20, UR5 ;  /* 0x0000000514b57c20 */ /* 0x008fe20008410000 */
[----:B------:R-:W-:Y:S01]  /*10ce0*/  FMUL.FTZ R60, R60, UR5 ;  /* 0x000000053c3c7c20 */ /* 0x000fe20008410000 */
[----:B------:R-:W-:Y:S01]  /*10cf0*/  FMUL.FTZ R61, R61, UR5 ;  /* 0x000000053d3d7c20 */ /* 0x000fe20008410000 */
[----:B------:R-:W-:Y:S01]  /*10d00*/  FMUL.FTZ R62, R62, UR5 ;  /* 0x000000053e3e7c20 */ /* 0x000fe20008410000 */
[----:B------:R-:W-:Y:S01]  /*10d10*/  FMUL.FTZ R63, R63, UR5 ;  /* 0x000000053f3f7c20 */ /* 0x000fe20008410000 */
[----:B------:R-:W-:Y:S04]  /*10d20*/  FMUL.FTZ R64, R64, UR5 ;  /* 0x0000000540407c20 */ /* 0x000fe80008410000 */
[----:B------:R3:W3:Y:S01]  /*10d30*/  MUFU.TANH R173, R2 ;  /* 0x0000000200ad7308 */ /* 0x0006e20000002400 */
[----:B-1----:R-:W-:Y:S01]  /*10d40*/  FMUL.FTZ R132, R26, UR5 ;  /* 0x000000051a847c20 */ /* 0x002fe20008410000 */
[----:B------:R-:W-:Y:S01]  /*10d50*/  FMUL.FTZ R65, R65, UR5 ;  /* 0x0000000541417c20 */ /* 0x000fe20008410000 */
[----:B------:R-:W-:Y:S01]  /*10d60*/  FMUL.FTZ R66, R66, UR5 ;  /* 0x0000000542427c20 */ /* 0x000fe20008410000 */
[----:B------:R-:W-:Y:S06]  /*10d70*/  FMUL.FTZ R67, R67, UR5 ;  /* 0x0000000543437c20 */ /* 0x000fec0008410000 */
[----:B------:R1:W1:Y:S01]  /*10d80*/  MUFU.TANH R174, R0 ;  /* 0x0000000000ae7308 */ /* 0x0002620000002400 */
[----:B--2---:R-:W-:Y:S09]  /*10d90*/  FMUL.FTZ R180, R28, UR5 ;  /* 0x000000051cb47c20 */ /* 0x004ff20008410000 */
[----:B------:R-:W2:Y:S01]  /*10da0*/  MUFU.TANH R160, R182 ;  /* 0x000000b600a07308 */ /* 0x000ea20000002400 */
[----:B---3--:R-:W-:Y:S09]  /*10db0*/  FMUL.FTZ R2, R27, UR5 ;  /* 0x000000051b027c20 */ /* 0x008ff20008410000 */
[----:B------:R-:W3:Y:S01]  /*10dc0*/  MUFU.TANH R154, R134 ;  /* 0x00000086009a7308 */ /* 0x000ee20000002400 */
[----:B-1----:R-:W-:Y:S09]  /*10dd0*/  FMUL.FTZ R0, R31, UR5 ;  /* 0x000000051f007c20 */ /* 0x002ff20008410000 */
[----:B------:R-:W1:Y:S10]  /*10de0*/  MUFU.TANH R155, R133 ;  /* 0x00000085009b7308 */ /* 0x000e740000002400 */
[----:B------:R5:W1:Y:S10]  /*10df0*/  MUFU.TANH R175, R181 ;  /* 0x000000b500af7308 */ /* 0x000a740000002400 */
[----:B------:R-:W1:Y:S10]  /*10e00*/  MUFU.TANH R169, R132 ;  /* 0x0000008400a97308 */ /* 0x000e740000002400 */
[----:B------:R-:W1:Y:S01]  /*10e10*/  MUFU.TANH R167, R2 ;  /* 0x0000000200a77308 */ /* 0x000e620000002400 */
[----:B-----5:R-:W-:Y:S09]  /*10e20*/  MOV R181, R243 ;  /* 0x000000f300b57202 */ /* 0x020ff20000000f00 */
[----:B------:R5:W1:Y:S10]  /*10e30*/  MUFU.TANH R170, R180 ;  /* 0x000000b400aa7308 */ /* 0x000a740000002400 */
[----:B------:R1:W1:Y:S10]  /*10e40*/  MUFU.TANH R157, R0 ;  /* 0x00000000009d7308 */ /* 0x0002740000002400 */
[----:B------:R1:W1:Y:S01]  /*10e50*/  MUFU.TANH R250, R40 ;  /* 0x0000002800fa7308 */ /* 0x0002620000002400 */
[----:B-----5:R-:W-:Y:S09]  /*10e60*/  MOV R180, R242 ;  /* 0x000000f200b47202 */ /* 0x020ff20000000f00 */
[----:B------:R1:W1:Y:S10]  /*10e70*/  MUFU.TANH R248, R41 ;  /* 0x0000002900f87308 */ /* 0x0002740000002400 */
        /* <DEDUP_REMOVED lines=25> */
[----:B------:R1:W1:Y:S01]  /*11010*/  MUFU.TANH R133, R67 ;  /* 0x0000004300857308 */ /* 0x0002620000002400 */
[----:B--234-:R-:W-:Y:S05]  /*11020*/  @!P1 BRA `(.L_x_865) ;  /* 0x0000000c00149947 */ /* 0x01cfea0003800000 */
[----:B------:R-:W-:Y:S01]  /*11030*/  ULDC.64 UR10, c[0x0][0x248] ;  /* 0x00009200000a7ab9 */ /* 0x000fe20000000a00 */
[----:B------:R-:W-:Y:S02]  /*11040*/  MOV R2, R235 ;  /* 0x000000eb00027202 */ /* 0x000fe40000000f00 */
[----:B-1----:R-:W-:Y:S01]  /*11050*/  MOV R0, R234 ;  /* 0x000000ea00007202 */ /* 0x002fe20000000f00 */
        /* <DEDUP_REMOVED lines=54> */
[----:B------:R-:W-:Y:S01]  /*113c0*/  SHF.R.S32.HI R9, RZ, 0x1f, R6 ;  /* 0x0000001fff097819 */ /* 0x000fe20000011406 */
[----:B------:R-:W-:Y:S04]  /*113d0*/  IMAD.WIDE.U32 R12, R6, UR8, RZ ;  /* 0x00000008060c7c25 */ /* 0x000fe8000f8e00ff */
[----:B------:R-:W-:Y:S05]  /*113e0*/  IMAD R0, R9, UR8, R0 ;  /* 0x0000000809007c24 */ /* 0x000fea000f8e0200 */
        /* <DEDUP_REMOVED lines=8> */
.L_x_866:
        /* <DEDUP_REMOVED lines=129> */
.L_x_865:
[----:B--2---:R-:W-:Y:S01]  /*11c80*/  FMNMX.FTZ R5, R168, R135, !PT ;  /* 0x00000087a8057209 */ /* 0x004fe20007810000 */
[----:B------:R-:W-:Y:S01]  /*11c90*/  LDSM.16.MT88.4 R20, [R206+0xc000] ;  /* 0x00c00000ce14783b */ /* 0x000fe20000004200 */
[----:B------:R-:W-:Y:S01]  /*11ca0*/  FMNMX.FTZ R7, R147, R3, !PT ;  /* 0x0000000393077209 */ /* 0x000fe20007810000 */
[----:B------:R-:W-:Y:S01]  /*11cb0*/  UMOV UR11, UR16 ;  /* 0x00000010000b7c82 */ /* 0x000fe20008000000 */
[----:B------:R-:W-:Y:S01]  /*11cc0*/  FMNMX.FTZ R5, R164, R5, !PT ;  /* 0x00000005a4057209 */ /* 0x000fe20007810000 */
[----:B------:R-:W-:Y:S01]  /*11cd0*/  UMOV UR10, UR15 ;  /* 0x0000000f000a7c82 */ /* 0x000fe20008000000 */
[----:B------:R-:W-:Y:S02]  /*11ce0*/  FMNMX.FTZ R7, R176, R7, !PT ;  /* 0x00000007b0077209 */ /* 0x000fe40007810000 */
[----:B------:R-:W-:Y:S01]  /*11cf0*/  FMNMX.FTZ R5, R172, R5, !PT ;  /* 0x00000005ac057209 */ /* 0x000fe20007810000 */
[----:B------:R-:W-:Y:S01]  /*11d00*/  LDSM.16.MT88.4 R28, [R205+0xc000] ;  /* 0x00c00000cd1c783b */ /* 0x000fe20000004200 */
[----:B-1----:R-:W-:Y:S02]  /*11d10*/  FMNMX.FTZ R0, R10, R7, !PT ;  /* 0x000000070a007209 */ /* 0x002fe40007810000 */
[----:B------:R-:W-:Y:S02]  /*11d20*/  FMNMX.FTZ R5, R8, R5, !PT ;  /* 0x0000000508057209 */ /* 0x000fe40007810000 */
[----:B------:R-:W-:Y:S02]  /*11d30*/  FMNMX.FTZ R0, R11, R0, !PT ;  /* 0x000000000b007209 */ /* 0x000fe40007810000 */
[----:B------:R-:W-:Y:S01]  /*11d40*/  FMNMX.FTZ R5, R160, R5, !PT ;  /* 0x00000005a0057209 */ /* 0x000fe20007810000 */
[----:B------:R-:W-:Y:S01]  /*11d50*/  LDSM.16.MT88.4 R36, [R204+0xc000] ;  /* 0x00c00000cc24783b */ /* 0x000fe20000004200 */
[----:B------:R-:W-:Y:S02]  /*11d60*/  FMNMX.FTZ R0, R153, R0, !PT ;  /* 0x0000000099007209 */ /* 0x000fe40007810000 */
        /* <DEDUP_REMOVED lines=56> */
[----:B------:R-:W-:Y:S03]  /*120f0*/  FMNMX.FTZ R7, R133, R0, !PT ;  /* 0x0000000085077209 */ /* 0x000fe60007810000 */
[----:B------:R-:W-:Y:S08]  /*12100*/  SHFL.BFLY PT, R9, R6, 0x2, 0x1f ;  /* 0x0c401f0006097f89 */ /* 0x000ff000000e0000 */
[----:B------:R-:W1:Y:S02]  /*12110*/  SHFL.BFLY PT, R0, R7, 0x2, 0x1f ;  /* 0x0c401f0007007f89 */ /* 0x000e6400000e0000 */
[----:B-1----:R-:W-:Y:S02]  /*12120*/  FMNMX.FTZ R5, R7, R0, !PT ;  /* 0x0000000007057209 */ /* 0x002fe40007810000 */
[----:B------:R-:W-:Y:S04]  /*12130*/  FMNMX.FTZ R13, R6, R9, !PT ;  /* 0x00000009060d7209 */ /* 0x000fe80007810000 */
[----:B------:R-:W1:Y:S08]  /*12140*/  SHFL.BFLY PT, R0, R5, 0x1, 0x1f ;  /* 0x0c201f0005007f89 */ /* 0x000e7000000e0000 */
[----:B------:R-:W2:Y:S01]  /*12150*/  SHFL.BFLY PT, R2, R13, 0x1, 0x1f ;  /* 0x0c201f000d027f89 */ /* 0x000ea200000e0000 */
[----:B-1----:R-:W-:Y:S02]  /*12160*/  FMNMX.FTZ R0, R5, R0, !PT ;  /* 0x0000000005007209 */ /* 0x002fe40007810000 */
[----:B--2---:R-:W-:Y:S03]  /*12170*/  FMNMX.FTZ R2, R13, R2, !PT ;  /* 0x000000020d027209 */ /* 0x004fe60007810000 */
[C---:B------:R-:W-:Y:S02]  /*12180*/  FMUL.FTZ R144, R0.reuse, UR4 ;  /* 0x0000000400907c20 */ /* 0x040fe40008410000 */
[----:B------:R-:W1:Y:S01]  /*12190*/  LDSM.16.MT88.4 R12, [R208+0xc000] ;  /* 0x00c00000d00c783b */ /* 0x000e620000004200 */
[----:B------:R-:W-:Y:S01]  /*121a0*/  FADD.FTZ R3, -R0, R3 ;  /* 0x0000000300037221 */ /* 0x000fe20000010100 */
[C---:B------:R-:W-:Y:S01]  /*121b0*/  FSETP.NEU.FTZ.AND P1, PT, R2.reuse, -INF , PT ;  /* 0xff8000000200780b */ /* 0x040fe20003f3d000 */
[C---:B------:R-:W-:Y:S01]  /*121c0*/  FMUL.FTZ R145, R2.reuse, UR4 ;  /* 0x0000000402917c20 */ /* 0x040fe20008410000 */
[----:B------:R-:W-:Y:S01]  /*121d0*/  FADD.FTZ R4, -R2, R135 ;  /* 0x0000008702047221 */ /* 0x000fe20000010100 */
[----:B------:R-:W-:Y:S01]  /*121e0*/  FMUL.FTZ R6, R3, UR4 ;  /* 0x0000000403067c20 */ /* 0x000fe20008410000 */
[----:B------:R-:W-:Y:S02]  /*121f0*/  MOV R135, R2 ;  /* 0x0000000200877202 */ /* 0x000fe40000000f00 */
[----:B------:R-:W-:Y:S01]  /*12200*/  FSEL R145, R145, RZ, P1 ;  /* 0x000000ff91917208 */ /* 0x000fe20000800000 */
[----:B------:R-:W-:Y:S01]  /*12210*/  FMUL.FTZ R132, R4, UR4 ;  /* 0x0000000404847c20 */ /* 0x000fe20008410000 */
[----:B------:R-:W-:Y:S01]  /*12220*/  FSETP.NEU.FTZ.AND P1, PT, R0, -INF , PT ;  /* 0xff8000000000780b */ /* 0x000fe20003f3d000 */
[----:B------:R-:W2:Y:S02]  /*12230*/  MUFU.EX2 R3, R6 ;  /* 0x0000000600037308 */ /* 0x000ea40000000800 */
[--C-:B------:R-:W-:Y:S01]  /*12240*/  FFMA.FTZ R137, R8, UR4, -R145.reuse ;  /* 0x0000000408897c23 */ /* 0x100fe20008010891 */
[----:B------:R-:W-:Y:S01]  /*12250*/  FSEL R144, R144, RZ, P1 ;  /* 0x000000ff90907208 */ /* 0x000fe20000800000 */
[--C-:B------:R-:W-:Y:S01]  /*12260*/  FFMA.FTZ R143, R168, UR4, -R145.reuse ;  /* 0x00000004a88f7c23 */ /* 0x100fe20008010891 */
[--C-:B------:R-:W-:Y:S01]  /*12270*/  FFMA.FTZ R141, R164, UR4, -R145.reuse ;  /* 0x00000004a48d7c23 */ /* 0x100fe20008010891 */
[--C-:B------:R-:W-:Y:S01]  /*12280*/  FFMA.FTZ R140, R172, UR4, -R145.reuse ;  /* 0x00000004ac8c7c23 */ /* 0x100fe20008010891 */
[--C-:B------:R-:W-:Y:S01]  /*12290*/  FFMA.FTZ R148, R174, UR4, -R145.reuse ;  /* 0x00000004ae947c23 */ /* 0x100fe20008010891 */
[--C-:B------:R-:W-:Y:S01]  /*122a0*/  FFMA.FTZ R139, R10, UR4, -R144.reuse ;  /* 0x000000040a8b7c23 */ /* 0x100fe20008010890 */
[--C-:B------:R-:W-:Y:S01]  /*122b0*/  FFMA.FTZ R136, R11, UR4, -R144.reuse ;  /* 0x000000040b887c23 */ /* 0x100fe20008010890 */
[--C-:B------:R-:W-:Y:S01]  /*122c0*/  FFMA.FTZ R142, R147, UR4, -R144.reuse ;  /* 0x00000004938e7c23 */ /* 0x100fe20008010890 */
[--C-:B------:R-:W-:Y:S01]  /*122d0*/  FFMA.FTZ R138, R176, UR4, -R144.reuse ;  /* 0x00000004b08a7c23 */ /* 0x100fe20008010890 */
[----:B------:R-:W3:Y:S01]  /*122e0*/  MUFU.EX2 R132, R132 ;  /* 0x0000008400847308 */ /* 0x000ee20000000800 */
[--C-:B------:R-:W-:Y:S01]  /*122f0*/  FFMA.FTZ R147, R150, UR4, -R145.reuse ;  /* 0x0000000496937c23 */ /* 0x100fe20008010891 */
[--C-:B------:R-:W-:Y:S01]  /*12300*/  FFMA.FTZ R150, R169, UR4, -R144.reuse ;  /* 0x00000004a9967c23 */ /* 0x100fe20008010890 */
[--C-:B------:R-:W-:Y:S01]  /*12310*/  FFMA.FTZ R152, R170, UR4, -R145.reuse ;  /* 0x00000004aa987c23 */ /* 0x100fe20008010891 */
[--C-:B------:R-:W-:Y:S01]  /*12320*/  FFMA.FTZ R161, R161, UR4, -R144.reuse ;  /* 0x00000004a1a17c23 */ /* 0x100fe20008010890 */
[C---:B--2---:R-:W-:Y:S01]  /*12330*/  FMUL.FTZ R6, R3.reuse, R130 ;  /* 0x0000008203067220 */ /* 0x044fe20000410000 */
[C---:B------:R-:W-:Y:S01]  /*12340*/  FMUL.FTZ R7, R3.reuse, R131 ;  /* 0x0000008303077220 */ /* 0x040fe20000410000 */
[C---:B------:R-:W-:Y:S03]  /*12350*/  FMUL.FTZ R10, R3.reuse, R126 ;  /* 0x0000007e030a7220 */ /* 0x040fe60000410000 */
[----:B------:R-:W-:Y:S01]  /*12360*/  MUFU.EX2 R143, R143 ;  /* 0x0000008f008f7308 */ /* 0x000fe20000000800 */
[C---:B------:R-:W-:Y:S01]  /*12370*/  FMUL.FTZ R11, R3.reuse, R127 ;  /* 0x0000007f030b7220 */ /* 0x040fe20000410000 */
[C---:B------:R-:W-:Y:S01]  /*12380*/  FMUL.FTZ R18, R3.reuse, R118 ;  /* 0x0000007603127220 */ /* 0x040fe20000410000 */
[C---:B------:R-:W-:Y:S01]  /*12390*/  FMUL.FTZ R19, R3.reuse, R119 ;  /* 0x0000007703137220 */ /* 0x040fe20000410000 */
[C---:B------:R-:W-:Y:S01]  /*123a0*/  FMUL.FTZ R26, R3.reuse, R110 ;  /* 0x0000006e031a7220 */ /* 0x040fe20000410000 */
[C---:B------:R-:W-:Y:S01]  /*123b0*/  FMUL.FTZ R27, R3.reuse, R111 ;  /* 0x0000006f031b7220 */ /* 0x040fe20000410000 */
[C---:B------:R-:W-:Y:S01]  /*123c0*/  FMUL.FTZ R34, R3.reuse, R102 ;  /* 0x0000006603227220 */ /* 0x040fe20000410000 */
[C---:B------:R-:W-:Y:S03]  /*123d0*/  FMUL.FTZ R35, R3.reuse, R103 ;  /* 0x0000006703237220 */ /* 0x040fe60000410000 */
[----:B------:R-:W2:Y:S01]  /*123e0*/  MUFU.EX2 R141, R141 ;  /* 0x0000008d008d7308 */ /* 0x000ea20000000800 */
[C---:B---3--:R-:W-:Y:S01]  /*123f0*/  FMUL.FTZ R4, R132.reuse, R128 ;  /* 0x0000008084047220 */ /* 0x048fe20000410000 */
[C---:B------:R-:W-:Y:S01]  /*12400*/  FMUL.FTZ R5, R132.reuse, R129 ;  /* 0x0000008184057220 */ /* 0x040fe20000410000 */
[C---:B------:R-:W-:Y:S01]  /*12410*/  FMUL.FTZ R8, R132.reuse, R124 ;  /* 0x0000007c84087220 */ /* 0x040fe20000410000 */
[C---:B------:R-:W-:Y:S01]  /*12420*/  FMUL.FTZ R9, R132.reuse, R125 ;  /* 0x0000007d84097220 */ /* 0x040fe20000410000 */
[C---:B------:R-:W-:Y:S01]  /*12430*/  FMUL.FTZ R16, R132.reuse, R116 ;  /* 0x0000007484107220 */ /* 0x040fe20000410000 */
[C---:B------:R-:W-:Y:S01]  /*12440*/  FMUL.FTZ R17, R132.reuse, R117 ;  /* 0x0000007584117220 */ /* 0x040fe20000410000 */
[C---:B------:R-:W-:Y:S03]  /*12450*/  FMUL.FTZ R24, R132.reuse, R108 ;  /* 0x0000006c84187220 */ /* 0x040fe60000410000 */
[----:B------:R-:W-:Y:S01]  /*12460*/  MUFU.EX2 R142, R142 ;  /* 0x0000008e008e7308 */ /* 0x000fe20000000800 */
[C---:B------:R-:W-:Y:S01]  /*12470*/  FMUL.FTZ R25, R132.reuse, R109 ;  /* 0x0000006d84197220 */ /* 0x040fe20000410000 */
[C---:B------:R-:W-:Y:S01]  /*12480*/  FMUL.FTZ R32, R132.reuse, R100 ;  /* 0x0000006484207220 */ /* 0x040fe20000410000 */
[C---:B------:R-:W-:Y:S01]  /*12490*/  FMUL.FTZ R33, R132.reuse, R101 ;  /* 0x0000006584217220 */ /* 0x040fe20000410000 */
[----:B------:R-:W-:Y:S01]  /*124a0*/  LDSM.16.MT88.4 R124, [R208+0xf800] ;  /* 0x00f80000d07c783b */ /* 0x000fe20000004200 */
[C---:B------:R-:W-:Y:S01]  /*124b0*/  FMUL.FTZ R40, R132.reuse, R92 ;  /* 0x0000005c84287220 */ /* 0x040fe20000410000 */
[C---:B------:R-:W-:Y:S01]  /*124c0*/  FMUL.FTZ R41, R132.reuse, R93 ;  /* 0x0000005d84297220 */ /* 0x040fe20000410000 */
[----:B------:R-:W-:Y:S03]  /*124d0*/  FMUL.FTZ R42, R3, R94 ;  /* 0x0000005e032a7220 */ /* 0x000fe60000410000 */
[----:B------:R-:W3:Y:S01]  /*124e0*/  MUFU.EX2 R138, R138 ;  /* 0x0000008a008a7308 */ /* 0x000ee20000000800 */
[----:B--2---:R-:W-:Y:S01]  /*124f0*/  F2FP.BF16.F32.PACK_AB R128, R141, R143 ;  /* 0x0000008f8d80723e */ /* 0x004fe200000010ff */
[C---:B------:R-:W-:Y:S01]  /*12500*/  FMUL.FTZ R43, R3.reuse, R95 ;  /* 0x0000005f032b7220 */ /* 0x040fe20000410000 */
[C---:B------:R-:W-:Y:S01]  /*12510*/  FMUL.FTZ R44, R132.reuse, R88 ;  /* 0x00000058842c7220 */ /* 0x040fe20000410000 */
[----:B------:R-:W-:Y:S01]  /*12520*/  LDSM.16.MT88.4 R92, [R205+0xc800] ;  /* 0x00c80000cd5c783b */ /* 0x000fe20000004200 */
[C---:B------:R-:W-:Y:S01]  /*12530*/  FMUL.FTZ R45, R132.reuse, R89 ;  /* 0x00000059842d7220 */ /* 0x040fe20000410000 */
[C---:B------:R-:W-:Y:S01]  /*12540*/  FMUL.FTZ R46, R3.reuse, R90 ;  /* 0x0000005a032e7220 */ /* 0x040fe20000410000 */
[C---:B------:R-:W-:Y:S03]  /*12550*/  FMUL.FTZ R47, R3.reuse, R91 ;  /* 0x0000005b032f7220 */ /* 0x040fe60000410000 */
[----:B------:R-:W-:Y:S01]  /*12560*/  MUFU.EX2 R140, R140 ;  /* 0x0000008c008c7308 */ /* 0x000fe20000000800 */
[C---:B------:R-:W-:Y:S01]  /*12570*/  FMUL.FTZ R52, R132.reuse, R80 ;  /* 0x0000005084347220 */ /* 0x040fe20000410000 */
[C---:B------:R-:W-:Y:S01]  /*12580*/  FMUL.FTZ R53, R132.reuse, R81 ;  /* 0x0000005184357220 */ /* 0x040fe20000410000 */
[C---:B------:R-:W-:Y:S01]  /*12590*/  FMUL.FTZ R54, R3.reuse, R82 ;  /* 0x0000005203367220 */ /* 0x040fe20000410000 */
[----:B------:R-:W2:Y:S01]  /*125a0*/  LDSM.16.MT88.4 R88, [R204+0x10000] ;  /* 0x01000000cc58783b */ /* 0x000ea20000004200 */
[C---:B------:R-:W-:Y:S01]  /*125b0*/  FMUL.FTZ R55, R3.reuse, R83 ;  /* 0x0000005303377220 */ /* 0x040fe20000410000 */
[C---:B------:R-:W-:Y:S01]  /*125c0*/  FMUL.FTZ R60, R132.reuse, R72 ;  /* 0x00000048843c7220 */ /* 0x040fe20000410000 */
[----:B------:R-:W-:Y:S03]  /*125d0*/  FMUL.FTZ R61, R132, R73 ;  /* 0x00000049843d7220 */ /* 0x000fe60000410000 */
[----:B------:R-:W4:Y:S01]  /*125e0*/  MUFU.EX2 R137, R137 ;  /* 0x0000008900897308 */ /* 0x000f220000000800 */
[----:B---3--:R-:W-:Y:S01]  /*125f0*/  F2FP.BF16.F32.PACK_AB R129, R138, R142 ;  /* 0x0000008e8a81723e */ /* 0x008fe200000010ff */
[C---:B------:R-:W-:Y:S01]  /*12600*/  FMUL.FTZ R62, R3.reuse, R74 ;  /* 0x0000004a033e7220 */ /* 0x040fe20000410000 */
[----:B------:R-:W-:Y:S01]  /*12610*/  FMUL.FTZ R63, R3, R75 ;  /* 0x0000004b033f7220 */ /* 0x000fe20000410000 */
[----:B------:R-:W3:Y:S01]  /*12620*/  LDSM.16.MT88.4 R80, [R208+0xc800] ;  /* 0x00c80000d050783b */ /* 0x000ee20000004200 */
[--C-:B------:R-:W-:Y:S01]  /*12630*/  FFMA.FTZ R159, R159, UR4, -R144.reuse ;  /* 0x000000049f9f7c23 */ /* 0x100fe20008010890 */
[--C-:B------:R-:W-:Y:S01]  /*12640*/  FFMA.FTZ R164, R248, UR4, -R145.reuse ;  /* 0x00000004f8a47c23 */ /* 0x100fe20008010891 */
[--C-:B------:R-:W-:Y:S03]  /*12650*/  FFMA.FTZ R168, R246, UR4, -R145.reuse ;  /* 0x00000004f6a87c23 */ /* 0x100fe60008010891 */
[----:B------:R-:W-:Y:S01]  /*12660*/  MUFU.EX2 R139, R139 ;  /* 0x0000008b008b7308 */ /* 0x000fe20000000800 */
[--C-:B------:R-:W-:Y:S01]  /*12670*/  FFMA.FTZ R169, R244, UR4, -R145.reuse ;  /* 0x00000004f4a97c23 */ /* 0x100fe20008010891 */
[--C-:B------:R-:W-:Y:S01]  /*12680*/  FFMA.FTZ R170, R247, UR4, -R144.reuse ;  /* 0x00000004f7aa7c23 */ /* 0x100fe20008010890 */
[--C-:B------:R-:W-:Y:S01]  /*12690*/  FFMA.FTZ R172, R202, UR4, -R145.reuse ;  /* 0x00000004caac7c23 */ /* 0x100fe20008010891 */
[----:B------:R-:W-:Y:S01]  /*126a0*/  LDSM.16.MT88.4 R72, [R204+0xc800] ;  /* 0x00c80000cc48783b */ /* 0x000fe20000004200 */
[--C-:B------:R-:W-:Y:S01]  /*126b0*/  FFMA.FTZ R174, R203, UR4, -R144.reuse ;  /* 0x00000004cbae7c23 */ /* 0x100fe20008010890 */
[--C-:B------:R-:W-:Y:S01]  /*126c0*/  FFMA.FTZ R176, R194, UR4, -R145.reuse ;  /* 0x00000004c2b07c23 */ /* 0x100fe20008010891 */
[--C-:B------:R-:W-:Y:S03]  /*126d0*/  FFMA.FTZ R190, R190, UR4, -R145.reuse ;  /* 0x00000004bebe7c23 */ /* 0x100fe60008010891 */
[----:B------:R-:W5:Y:S01]  /*126e0*/  MUFU.EX2 R136, R136 ;  /* 0x0000008800887308 */ /* 0x000f620000000800 */
[----:B----4-:R-:W-:Y:S01]  /*126f0*/  F2FP.BF16.F32.PACK_AB R130, R137, R140 ;  /* 0x0000008c8982723e */ /* 0x010fe200000010ff */
[--C-:B------:R-:W-:Y:S01]  /*12700*/  FFMA.FTZ R189, R189, UR4, -R144.reuse ;  /* 0x00000004bdbd7c23 */ /* 0x100fe20008010890 */
[--C-:B------:R-:W-:Y:S01]  /*12710*/  FFMA.FTZ R186, R186, UR4, -R145.reuse ;  /* 0x00000004baba7c23 */ /* 0x100fe20008010891 */
[----:B------:R-:W-:Y:S01]  /*12720*/  LDSM.16.MT88.4 R100, [R205+0xe800] ;  /* 0x00e80000cd64783b */ /* 0x000fe20000004200 */
[----:B------:R-:W-:Y:S01]  /*12730*/  ISETP.GT.AND P1, PT, R223, 0x1, PT ;  /* 0x00000001df00780c */ /* 0x000fe20003f24270 */
[--C-:B------:R-:W-:Y:S01]  /*12740*/  FFMA.FTZ R185, R185, UR4, -R144.reuse ;  /* 0x00000004b9b97c23 */ /* 0x100fe20008010890 */
[----:B------:R-:W-:Y:S03]  /*12750*/  FFMA.FTZ R183, R183, UR4, -R145 ;  /* 0x00000004b7b77c23 */ /* 0x000fe60008010891 */
[----:B------:R-:W-:Y:S01]  /*12760*/  MUFU.EX2 R147, R147 ;  /* 0x0000009300937308 */ /* 0x000fe20000000800 */
[----:B------:R-:W-:Y:S01]  /*12770*/  FFMA.FTZ R134, R134, UR4, -R144 ;  /* 0x0000000486867c23 */ /* 0x000fe20008010890 */
[----:B------:R-:W-:Y:S01]  /*12780*/  FFMA.FTZ R142, R3, R240, R142 ;  /* 0x000000f0038e7223 */ /* 0x000fe2000001008e */
[----:B------:R-:W-:Y:S01]  /*12790*/  FFMA.FTZ R143, R132, R241, R143 ;  /* 0x000000f1848f7223 */ /* 0x000fe2000001008f */
[----:B------:R-:W-:Y:S02]  /*127a0*/  LDSM.16.MT88.4 R116, [R206+0xf800] ;  /* 0x00f80000ce74783b */ /* 0x000fe40000004200 */
[----:B------:R-:W-:Y:S01]  /*127b0*/  FADD.FTZ R142, R138, R142 ;  /* 0x0000008e8a8e7221 */ /* 0x000fe20000010000 */
[----:B------:R-:W-:Y:S03]  /*127c0*/  FADD.FTZ R143, R141, R143 ;  /* 0x0000008f8d8f7221 */ /* 0x000fe60000010000 */
[----:B------:R-:W-:Y:S01]  /*127d0*/  MUFU.EX2 R148, R148 ;  /* 0x0000009400947308 */ /* 0x000fe20000000800 */
[----:B-----5:R-:W-:Y:S01]  /*127e0*/  F2FP.BF16.F32.PACK_AB R131, R136, R139 ;  /* 0x0000008b8883723e */ /* 0x020fe200000010ff */
[----:B------:R-:W-:Y:S01]  /*127f0*/  FADD.FTZ R140, R140, R143 ;  /* 0x0000008f8c8c7221 */ /* 0x000fe20000010000 */
[----:B------:R-:W-:Y:S03]  /*12800*/  LDSM.16.MT88.4 R108, [R205+0xf800] ;  /* 0x00f80000cd6c783b */ /* 0x000fe60000004200 */
[----:B------:R-:W-:Y:S02]  /*12810*/  FADD.FTZ R140, R137, R140 ;  /* 0x0000008c898c7221 */ /* 0x000fe40000010000 */
[C---:B-1----:R-:W-:Y:S02]  /*12820*/  HMMA.16816.F32.BF16 R4, R128.reuse, R12, R4 ;  /* 0x0000000c8004723c */ /* 0x042fe40000041804 */
[----:B------:R-:W-:Y:S04]  /*12830*/  MUFU.EX2 R150, R150 ;  /* 0x0000009600967308 */ /* 0x000fe80000000800 */
[C---:B------:R-:W-:Y:S06]  /*12840*/  HMMA.16816.F32.BF16 R8, R128.reuse, R14, R8 ;  /* 0x0000000e8008723c */ /* 0x040fec0000041808 */
[----:B------:R-:W-:Y:S01]  /*12850*/  MUFU.EX2 R152, R152 ;  /* 0x0000009800987308 */ /* 0x000fe20000000800 */
[C---:B------:R-:W-:Y:S01]  /*12860*/  FMUL.FTZ R12, R132.reuse, R120 ;  /* 0x00000078840c7220 */ /* 0x040fe20000410000 */
[----:B------:R-:W-:Y:S03]  /*12870*/  FMUL.FTZ R13, R132, R121 ;  /* 0x00000079840d7220 */ /* 0x000fe60000410000 */
[C---:B------:R-:W-:Y:S01]  /*12880*/  FMUL.FTZ R14, R3.reuse, R122 ;  /* 0x0000007a030e7220 */ /* 0x040fe20000410000 */
[----:B------:R-:W-:Y:S04]  /*12890*/  FMUL.FTZ R15, R3, R123 ;  /* 0x0000007b030f7220 */ /* 0x000fe80000410000 */
[----:B------:R-:W-:Y:S01]  /*128a0*/  MUFU.EX2 R161, R161 ;  /* 0x000000a100a17308 */ /* 0x000fe20000000800 */
[--C-:B------:R-:W-:Y:S01]  /*128b0*/  FFMA.FTZ R120, R175, UR4, -R145.reuse ;  /* 0x00000004af787c23 */ /* 0x100fe20008010891 */
[--C-:B------:R-:W-:Y:S01]  /*128c0*/  FFMA.FTZ R121, R173, UR4, -R144.reuse ;  /* 0x00000004ad797c23 */ /* 0x100fe20008010890 */
[--C-:B------:R-:W-:Y:S01]  /*128d0*/  FFMA.FTZ R173, R200, UR4, -R145.reuse ;  /* 0x00000004c8ad7c23 */ /* 0x100fe20008010891 */
[C---:B------:R-:W-:Y:S03]  /*128e0*/  HMMA.16816.F32.BF16 R12, R128.reuse, R20, R12 ;  /* 0x00000014800c723c */ /* 0x040fe6000004180c */
[--C-:B------:R-:W-:Y:S03]  /*128f0*/  FFMA.FTZ R175, R201, UR4, -R144.reuse ;  /* 0x00000004c9af7c23 */ /* 0x100fe60008010890 */
[----:B------:R-:W-:Y:S01]  /*12900*/  MUFU.EX2 R120, R120 ;  /* 0x0000007800787308 */ /* 0x000fe20000000800 */
[C---:B------:R-:W-:Y:S04]  /*12910*/  HMMA.16816.F32.BF16 R16, R128.reuse, R22, R16 ;  /* 0x000000168010723c */ /* 0x040fe80000041810 */
[C---:B------:R-:W-:Y:S01]  /*12920*/  FMUL.FTZ R20, R132.reuse, R112 ;  /* 0x0000007084147220 */ /* 0x040fe20000410000 */
[----:B------:R-:W-:Y:S02]  /*12930*/  FMUL.FTZ R21, R132, R113 ;  /* 0x0000007184157220 */ /* 0x000fe40000410000 */
[C---:B------:R-:W-:Y:S01]  /*12940*/  FMUL.FTZ R22, R3.reuse, R114 ;  /* 0x0000007203167220 */ /* 0x040fe20000410000 */
[----:B------:R-:W-:Y:S01]  /*12950*/  FMUL.FTZ R23, R3, R115 ;  /* 0x0000007303177220 */ /* 0x000fe20000410000 */
[----:B------:R-:W-:Y:S02]  /*12960*/  MUFU.EX2 R121, R121 ;  /* 0x0000007900797308 */ /* 0x000fe40000000800 */
[--C-:B------:R-:W-:Y:S01]  /*12970*/  FFMA.FTZ R112, R149, UR4, -R145.reuse ;  /* 0x0000000495707c23 */ /* 0x100fe20008010891 */
[--C-:B------:R-:W-:Y:S01]  /*12980*/  FFMA.FTZ R149, R178, UR4, -R145.reuse ;  /* 0x00000004b2957c23 */ /* 0x100fe20008010891 */
[--C-:B------:R-:W-:Y:S01]  /*12990*/  FFMA.FTZ R178, R195, UR4, -R144.reuse ;  /* 0x00000004c3b27c23 */ /* 0x100fe20008010890 */
[--C-:B------:R-:W-:Y:S01]  /*129a0*/  FFMA.FTZ R113, R146, UR4, -R145.reuse ;  /* 0x0000000492717c23 */ /* 0x100fe20008010891 */
[C---:B------:R-:W-:Y:S04]  /*129b0*/  HMMA.16816.F32.BF16 R20, R128.reuse, R28, R20 ;  /* 0x0000001c8014723c */ /* 0x040fe80000041814 */
[----:B------:R-:W-:Y:S01]  /*129c0*/  MUFU.EX2 R159, R159 ;  /* 0x0000009f009f7308 */ /* 0x000fe20000000800 */
[--C-:B------:R-:W-:Y:S01]  /*129d0*/  FFMA.FTZ R146, R171, UR4, -R144.reuse ;  /* 0x00000004ab927c23 */ /* 0x100fe20008010890 */
[--C-:B------:R-:W-:Y:S01]  /*129e0*/  FFMA.FTZ R171, R245, UR4, -R144.reuse ;  /* 0x00000004f5ab7c23 */ /* 0x100fe20008010890 */
[--C-:B------:R-:W-:Y:S01]  /*129f0*/  FFMA.FTZ R114, R179, UR4, -R144.reuse ;  /* 0x00000004b3727c23 */ /* 0x100fe20008010890 */
[C---:B------:R-:W-:Y:S06]  /*12a00*/  HMMA.16816.F32.BF16 R24, R128.reuse, R30, R24 ;  /* 0x0000001e8018723c */ /* 0x040fec0000041818 */
[----:B------:R-:W-:Y:S01]  /*12a10*/  MUFU.EX2 R146, R146 ;  /* 0x0000009200927308 */ /* 0x000fe20000000800 */
[C---:B------:R-:W-:Y:S01]  /*12a20*/  FMUL.FTZ R28, R132.reuse, R104 ;  /* 0x00000068841c7220 */ /* 0x040fe20000410000 */
[----:B------:R-:W-:Y:S03]  /*12a30*/  FMUL.FTZ R29, R132, R105 ;  /* 0x00000069841d7220 */ /* 0x000fe60000410000 */
[C---:B------:R-:W-:Y:S01]  /*12a40*/  FMUL.FTZ R30, R3.reuse, R106 ;  /* 0x0000006a031e7220 */ /* 0x040fe20000410000 */
[----:B------:R-:W-:Y:S01]  /*12a50*/  FMUL.FTZ R31, R3, R107 ;  /* 0x0000006b031f7220 */ /* 0x000fe20000410000 */
[--C-:B------:R-:W-:Y:S03]  /*12a60*/  FFMA.FTZ R179, R193, UR4, -R144.reuse ;  /* 0x00000004c1b37c23 */ /* 0x100fe60008010890 */
[----:B------:R-:W-:Y:S01]  /*12a70*/  MUFU.EX2 R149, R149 ;  /* 0x0000009500957308 */ /* 0x000fe20000000800 */
[--C-:B------:R-:W-:Y:S01]  /*12a80*/  FFMA.FTZ R193, R188, UR4, -R145.reuse ;  /* 0x00000004bcc17c23 */ /* 0x100fe20008010891 */
[--C-:B------:R-:W-:Y:S01]  /*12a90*/  FFMA.FTZ R188, R191, UR4, -R144.reuse ;  /* 0x00000004bfbc7c23 */ /* 0x100fe20008010890 */
[C---:B------:R-:W-:Y:S03]  /*12aa0*/  HMMA.16816.F32.BF16 R28, R128.reuse, R36, R28 ;  /* 0x00000024801c723c */ /* 0x040fe6000004181c */
[--C-:B------:R-:W-:Y:S01]  /*12ab0*/  FFMA.FTZ R105, R160, UR4, -R145.reuse ;  /* 0x00000004a0697c23 */ /* 0x100fe20008010891 */
[--C-:B------:R-:W-:Y:S03]  /*12ac0*/  FFMA.FTZ R160, R252, UR4, -R145.reuse ;  /* 0x00000004fca07c23 */ /* 0x100fe60008010891 */
[----:B------:R-:W-:Y:S01]  /*12ad0*/  MUFU.EX2 R164, R164 ;  /* 0x000000a400a47308 */ /* 0x000fe20000000800 */
[C---:B------:R-:W-:Y:S03]  /*12ae0*/  HMMA.16816.F32.BF16 R32, R128.reuse, R38, R32 ;  /* 0x000000268020723c */ /* 0x040fe60000041820 */
[C---:B------:R-:W-:Y:S01]  /*12af0*/  FMUL.FTZ R36, R132.reuse, R96 ;  /* 0x0000006084247220 */ /* 0x040fe20000410000 */
[----:B------:R-:W-:Y:S03]  /*12b00*/  FMUL.FTZ R37, R132, R97 ;  /* 0x0000006184257220 */ /* 0x000fe60000410000 */
[C---:B------:R-:W-:Y:S01]  /*12b10*/  FMUL.FTZ R38, R3.reuse, R98 ;  /* 0x0000006203267220 */ /* 0x040fe20000410000 */
[----:B------:R-:W-:Y:S01]  /*12b20*/  FMUL.FTZ R39, R3, R99 ;  /* 0x0000006303277220 */ /* 0x000fe20000410000 */
[----:B------:R-:W-:Y:S01]  /*12b30*/  MUFU.EX2 R160, R160 ;  /* 0x000000a000a07308 */ /* 0x000fe20000000800 */
[----:B------:R-:W-:Y:S01]  /*12b40*/  LDSM.16.MT88.4 R96, [R204+0x12000] ;  /* 0x01200000cc60783b */ /* 0x000fe20000004200 */
        /* <DEDUP_REMOVED lines=12> */
[C---:B------:R-:W-:Y:S03]  /*12c10*/  HMMA.16816.F32.BF16 R44, R128.reuse, R56, R44 ;  /* 0x00000038802c723c */ /* 0x040fe6000004182c */
[C---:B------:R-:W-:Y:S01]  /*12c20*/  FMUL.FTZ R49, R132.reuse, R85 ;  /* 0x0000005584317220 */ /* 0x040fe20000410000 */
[C---:B------:R-:W-:Y:S01]  /*12c30*/  FMUL.FTZ R50, R3.reuse, R86 ;  /* 0x0000005603327220 */ /* 0x040fe20000410000 */
[----:B------:R-:W-:Y:S02]  /*12c40*/  FMUL.FTZ R51, R3, R87 ;  /* 0x0000005703337220 */ /* 0x000fe40000410000 */
[C---:B------:R-:W-:Y:S01]  /*12c50*/  FMUL.FTZ R56, R132.reuse, R76 ;  /* 0x0000004c84387220 */ /* 0x040fe20000410000 */
[----:B------:R-:W1:Y:S01]  /*12c60*/  LDSM.16.MT88.4 R84, [R206+0xc800] ;  /* 0x00c80000ce54783b */ /* 0x000e620000004200 */
[----:B------:R-:W-:Y:S02]  /*12c70*/  MUFU.EX2 R154, R154 ;  /* 0x0000009a009a7308 */ /* 0x000fe40000000800 */
[----:B------:R-:W-:Y:S01]  /*12c80*/  FMUL.FTZ R57, R132, R77 ;  /* 0x0000004d84397220 */ /* 0x000fe20000410000 */
[--C-:B------:R-:W-:Y:S01]  /*12c90*/  FFMA.FTZ R157, R158, UR4, -R145.reuse ;  /* 0x000000049e9d7c23 */ /* 0x100fe20008010891 */
[--C-:B------:R-:W-:Y:S01]  /*12ca0*/  FFMA.FTZ R158, R165, UR4, -R144.reuse ;  /* 0x00000004a59e7c23 */ /* 0x100fe20008010890 */
[C---:B------:R-:W-:Y:S03]  /*12cb0*/  HMMA.16816.F32.BF16 R48, R128.reuse, R58, R48 ;  /* 0x0000003a8030723c */ /* 0x040fe60000041830 */
[--C-:B------:R-:W-:Y:S01]  /*12cc0*/  FFMA.FTZ R107, R151, UR4, -R144.reuse ;  /* 0x00000004976b7c23 */ /* 0x100fe20008010890 */
[--C-:B------:R-:W-:Y:S01]  /*12cd0*/  FFMA.FTZ R115, R177, UR4, -R144.reuse ;  /* 0x00000004b1737c23 */ /* 0x100fe20008010890 */
[----:B------:R-:W-:Y:S01]  /*12ce0*/  MUFU.EX2 R155, R155 ;  /* 0x0000009b009b7308 */ /* 0x000fe20000000800 */
[C---:B------:R-:W-:Y:S05]  /*12cf0*/  HMMA.16816.F32.BF16 R52, R128.reuse, R64, R52 ;  /* 0x000000408034723c */ /* 0x040fea0000041834 */
[C---:B------:R-:W-:Y:S01]  /*12d00*/  FMUL.FTZ R58, R3.reuse, R78 ;  /* 0x0000004e033a7220 */ /* 0x040fe20000410000 */
[----:B------:R-:W-:Y:S03]  /*12d10*/  FMUL.FTZ R59, R3, R79 ;  /* 0x0000004f033b7220 */ /* 0x000fe60000410000 */
[----:B------:R-:W-:Y:S01]  /*12d20*/  MUFU.EX2 R105, R105 ;  /* 0x0000006900697308 */ /* 0x000fe20000000800 */
[----:B------:R-:W4:Y:S01]  /*12d30*/  LDSM.16.MT88.4 R76, [R208+0x10800] ;  /* 0x01080000d04c783b */ /* 0x000f220000004200 */
[C---:B------:R-:W-:Y:S01]  /*12d40*/  FMUL.FTZ R64, R132.reuse, R68 ;  /* 0x0000004484407220 */ /* 0x040fe20000410000 */
[----:B------:R-:W-:Y:S01]  /*12d50*/  FMUL.FTZ R65, R132, R69 ;  /* 0x0000004584417220 */ /* 0x000fe20000410000 */
[C---:B------:R-:W-:Y:S06]  /*12d60*/  HMMA.16816.F32.BF16 R56, R128.reuse, R66, R56 ;  /* 0x000000428038723c */ /* 0x040fec0000041838 */
[----:B------:R-:W5:Y:S01]  /*12d70*/  MUFU.EX2 R104, R104 ;  /* 0x0000006800687308 */ /* 0x000f620000000800 */
[--C-:B------:R-:W-:Y:S01]  /*12d80*/  FFMA.FTZ R151, R167, UR4, -R144.reuse ;  /* 0x00000004a7977c23 */ /* 0x100fe20008010890 */
[--C-:B------:R-:W-:Y:S03]  /*12d90*/  FFMA.FTZ R165, R162, UR4, -R145.reuse ;  /* 0x00000004a2a57c23 */ /* 0x100fe60008010891 */
[--C-:B------:R-:W-:Y:S01]  /*12da0*/  FFMA.FTZ R162, R163, UR4, -R144.reuse ;  /* 0x00000004a3a27c23 */ /* 0x100fe20008010890 */
[C---:B--2---:R-:W-:Y:S04]  /*12db0*/  HMMA.16816.F32.BF16 R60, R128.reuse, R88, R60 ;  /* 0x00000058803c723c */ /* 0x044fe8000004183c */
[----:B------:R-:W-:Y:S01]  /*12dc0*/  MUFU.EX2 R106, R106 ;  /* 0x0000006a006a7308 */ /* 0x000fe20000000800 */
[C---:B------:R-:W-:Y:S01]  /*12dd0*/  FMUL.FTZ R66, R3.reuse, R70 ;  /* 0x0000004603427220 */ /* 0x040fe20000410000 */
[----:B------:R-:W-:Y:S01]  /*12de0*/  FMUL.FTZ R67, R3, R71 ;  /* 0x0000004703437220 */ /* 0x000fe20000410000 */
[--C-:B------:R-:W-:Y:S01]  /*12df0*/  FFMA.FTZ R163, R250, UR4, -R145.reuse ;  /* 0x00000004faa37c23 */ /* 0x100fe20008010891 */
[--C-:B------:R-:W-:Y:S03]  /*12e00*/  FFMA.FTZ R167, R251, UR4, -R144.reuse ;  /* 0x00000004fba77c23 */ /* 0x100fe60008010890 */
[--C-:B------:R-:W-:Y:S03]  /*12e10*/  FFMA.FTZ R177, R192, UR4, -R145.reuse ;  /* 0x00000004c0b17c23 */ /* 0x100fe60008010891 */
[----:B------:R-:W2:Y:S01]  /*12e20*/  MUFU.EX2 R107, R107 ;  /* 0x0000006b006b7308 */ /* 0x000ea20000000800 */
[----:B------:R-:W-:Y:S01]  /*12e30*/  HMMA.16816.F32.BF16 R64, R128, R90, R64 ;  /* 0x0000005a8040723c */ /* 0x000fe20000041840 */
[----:B------:R-:W-:Y:S02]  /*12e40*/  LDSM.16.MT88.4 R88, [R206+0xd000] ;  /* 0x00d00000ce58783b */ /* 0x000fe40000004200 */
[----:B-----5:R-:W-:Y:S01]  /*12e50*/  F2FP.BF16.F32.PACK_AB R68, R104, R105 ;  /* 0x000000696844723e */ /* 0x020fe200000010ff */
[--C-:B------:R-:W-:Y:S01]  /*12e60*/  FFMA.FTZ R191, R184, UR4, -R145.reuse ;  /* 0x00000004b8bf7c23 */ /* 0x100fe20008010891 */
[--C-:B------:R-:W-:Y:S01]  /*12e70*/  FFMA.FTZ R184, R187, UR4, -R144.reuse ;  /* 0x00000004bbb87c23 */ /* 0x100fe20008010890 */
[----:B------:R-:W-:Y:S03]  /*12e80*/  FFMA.FTZ R145, R182, UR4, -R145 ;  /* 0x00000004b6917c23 */ /* 0x000fe60008010891 */
[----:B------:R-:W-:Y:S02]  /*12e90*/  MUFU.EX2 R112, R112 ;  /* 0x0000007000707308 */ /* 0x000fe40000000800 */
[----:B------:R-:W-:Y:S01]  /*12ea0*/  FFMA.FTZ R144, R133, UR4, -R144 ;  /* 0x0000000485907c23 */ /* 0x000fe20008010890 */
[----:B------:R-:W-:Y:S07]  /*12eb0*/  FADD.FTZ R105, R105, R140 ;  /* 0x0000008c69697221 */ /* 0x000fee0000010000 */
[----:B------:R-:W5:Y:S01]  /*12ec0*/  MUFU.EX2 R113, R113 ;  /* 0x0000007100717308 */ /* 0x000f620000000800 */
[----:B--2---:R-:W-:Y:S01]  /*12ed0*/  F2FP.BF16.F32.PACK_AB R69, R107, R106 ;  /* 0x0000006a6b45723e */ /* 0x004fe200000010ff */
[----:B------:R-:W-:Y:S08]  /*12ee0*/  FADD.FTZ R105, R104, R105 ;  /* 0x0000006968697221 */ /* 0x000ff00000010000 */
[----:B------:R-:W-:Y:S10]  /*12ef0*/  MUFU.EX2 R114, R114 ;  /* 0x0000007200727308 */ /* 0x000ff40000000800 */
[----:B------:R-:W2:Y:S01]  /*12f00*/  MUFU.EX2 R115, R115 ;  /* 0x0000007300737308 */ /* 0x000ea20000000800 */
[C---:B-----5:R-:W-:Y:S01]  /*12f10*/  F2FP.BF16.F32.PACK_AB R70, R113.reuse, R112 ;  /* 0x000000707146723e */ /* 0x060fe200000010ff */
[----:B------:R-:W-:Y:S04]  /*12f20*/  FADD.FTZ R112, R112, R105 ;  /* 0x0000006970707221 */ /* 0x000fe80000010000 */
[----:B------:R-:W-:Y:S04]  /*12f30*/  FADD.FTZ R113, R113, R112 ;  /* 0x0000007071717221 */ /* 0x000fe80000010000 */
[----:B------:R-:W5:Y:S10]  /*12f40*/  MUFU.EX2 R151, R151 ;  /* 0x0000009700977308 */ /* 0x000f740000000800 */
[----:B------:R-:W-:Y:S01]  /*12f50*/  MUFU.EX2 R156, R156 ;  /* 0x0000009c009c7308 */ /* 0x000fe20000000800 */
[----:B--2---:R-:W-:Y:S07]  /*12f60*/  F2FP.BF16.F32.PACK_AB R71, R115, R114 ;  /* 0x000000727347723e */ /* 0x004fee00000010ff */
[C---:B---3--:R-:W-:Y:S02]  /*12f70*/  HMMA.16816.F32.BF16 R4, R68.reuse, R80, R4 ;  /* 0x000000504404723c */ /* 0x048fe40000041804 */
[----:B------:R-:W2:Y:S04]  /*12f80*/  MUFU.EX2 R157, R157 ;  /* 0x0000009d009d7308 */ /* 0x000ea80000000800 */
[C---:B------:R-:W-:Y:S01]  /*12f90*/  HMMA.16816.F32.BF16 R8, R68.reuse, R82, R8 ;  /* 0x000000524408723c */ /* 0x040fe20000041808 */
[----:B------:R-:W3:Y:S05]  /*12fa0*/  LDSM.16.MT88.4 R80, [R206+0x10800] ;  /* 0x01080000ce50783b */ /* 0x000eea0000004200 */
[----:B------:R-:W2:Y:S01]  /*12fb0*/  MUFU.EX2 R158, R158 ;  /* 0x0000009e009e7308 */ /* 0x000ea20000000800 */
[C---:B-1----:R-:W-:Y:S09]  /*12fc0*/  HMMA.16816.F32.BF16 R12, R68.reuse, R84, R12 ;  /* 0x00000054440c723c */ /* 0x042ff2000004180c */
[----:B------:R-:W-:Y:S01]  /*12fd0*/  MUFU.EX2 R165, R165 ;  /* 0x000000a500a57308 */ /* 0x000fe20000000800 */
[C---:B------:R-:W-:Y:S01]  /*12fe0*/  HMMA.16816.F32.BF16 R16, R68.reuse, R86, R16 ;  /* 0x000000564410723c */ /* 0x040fe20000041810 */
[----:B------:R-:W1:Y:S05]  /*12ff0*/  LDSM.16.MT88.4 R84, [R205+0x10800] ;  /* 0x01080000cd54783b */ /* 0x000e6a0000004200 */
[C---:B------:R-:W-:Y:S03]  /*13000*/  HMMA.16816.F32.BF16 R20, R68.reuse, R92, R20 ;  /* 0x0000005c4414723c */ /* 0x040fe60000041814 */
[----:B------:R-:W-:Y:S03]  /*13010*/  MUFU.EX2 R162, R162 ;  /* 0x000000a200a27308 */ /* 0x000fe60000000800 */
[C---:B------:R-:W-:Y:S01]  /*13020*/  HMMA.16816.F32.BF16 R24, R68.reuse, R94, R24 ;  /* 0x0000005e4418723c */ /* 0x040fe20000041818 */
[----:B------:R-:W-:Y:S06]  /*13030*/  LDSM.16.MT88.4 R92, [R206+0xd800] ;  /* 0x00d80000ce5c783b */ /* 0x000fec0000004200 */
[----:B------:R-:W-:Y:S01]  /*13040*/  MUFU.EX2 R163, R163 ;  /* 0x000000a300a37308 */ /* 0x000fe20000000800 */
[C---:B------:R-:W-:Y:S09]  /*13050*/  HMMA.16816.F32.BF16 R28, R68.reuse, R72, R28 ;  /* 0x00000048441c723c */ /* 0x040ff2000004181c */
[----:B------:R-:W-:Y:S01]  /*13060*/  MUFU.EX2 R166, R166 ;  /* 0x000000a600a67308 */ /* 0x000fe20000000800 */
[C---:B------:R-:W-:Y:S01]  /*13070*/  HMMA.16816.F32.BF16 R32, R68.reuse, R74, R32 ;  /* 0x0000004a4420723c */ /* 0x040fe20000041820 */
[----:B------:R-:W5:Y:S05]  /*13080*/  LDSM.16.MT88.4 R72, [R204+0x10800] ;  /* 0x01080000cc48783b */ /* 0x000f6a0000004200 */
[C---:B----4-:R-:W-:Y:S03]  /*13090*/  HMMA.16816.F32.BF16 R36, R68.reuse, R76, R36 ;  /* 0x0000004c4424723c */ /* 0x050fe60000041824 */
[----:B------:R-:W-:Y:S03]  /*130a0*/  MUFU.EX2 R167, R167 ;  /* 0x000000a700a77308 */ /* 0x000fe60000000800 */
[C---:B------:R-:W-:Y:S01]  /*130b0*/  HMMA.16816.F32.BF16 R40, R68.reuse, R78, R40 ;  /* 0x0000004e4428723c */ /* 0x040fe20000041828 */
[----:B------:R-:W4:Y:S06]  /*130c0*/  LDSM.16.MT88.4 R76, [R208+0xd000] ;  /* 0x00d00000d04c783b */ /* 0x000f2c0000004200 */
[----:B------:R-:W-:Y:S01]  /*130d0*/  MUFU.EX2 R169, R169 ;  /* 0x000000a900a97308 */ /* 0x000fe20000000800 */
[C---:B---3--:R-:W-:Y:S09]  /*130e0*/  HMMA.16816.F32.BF16 R44, R68.reuse, R80, R44 ;  /* 0x00000050442c723c */ /* 0x048ff2000004182c */
[----:B------:R-:W-:Y:S01]  /*130f0*/  MUFU.EX2 R170, R170 ;  /* 0x000000aa00aa7308 */ /* 0x000fe20000000800 */
[C---:B------:R-:W-:Y:S01]  /*13100*/  HMMA.16816.F32.BF16 R48, R68.reuse, R82, R48 ;  /* 0x000000524430723c */ /* 0x040fe20000041830 */
[----:B------:R-:W3:Y:S05]  /*13110*/  LDSM.16.MT88.4 R80, [R205+0xd000] ;  /* 0x00d00000cd50783b */ /* 0x000eea0000004200 */
[C---:B-1----:R-:W-:Y:S03]  /*13120*/  HMMA.16816.F32.BF16 R52, R68.reuse, R84, R52 ;  /* 0x000000544434723c */ /* 0x042fe60000041834 */
[----:B------:R-:W-:Y:S03]  /*13130*/  MUFU.EX2 R171, R171 ;  /* 0x000000ab00ab7308 */ /* 0x000fe60000000800 */
[C---:B------:R-:W-:Y:S01]  /*13140*/  HMMA.16816.F32.BF16 R56, R68.reuse, R86, R56 ;  /* 0x000000564438723c */ /* 0x040fe20000041838 */
[----:B------:R-:W1:Y:S06]  /*13150*/  LDSM.16.MT88.4 R84, [R204+0xd000] ;  /* 0x00d00000cc54783b */ /* 0x000e6c0000004200 */
[----:B------:R-:W-:Y:S01]  /*13160*/  MUFU.EX2 R172, R172 ;  /* 0x000000ac00ac7308 */ /* 0x000fe20000000800 */
[C---:B-----5:R-:W-:Y:S09]  /*13170*/  HMMA.16816.F32.BF16 R60, R68.reuse, R72, R60 ;  /* 0x00000048443c723c */ /* 0x060ff2000004183c */
[----:B------:R-:W-:Y:S01]  /*13180*/  MUFU.EX2 R173, R173 ;  /* 0x000000ad00ad7308 */ /* 0x000fe20000000800 */
[----:B------:R-:W-:Y:S01]  /*13190*/  HMMA.16816.F32.BF16 R64, R68, R74, R64 ;  /* 0x0000004a4440723c */ /* 0x000fe20000041840 */
[----:B------:R-:W5:Y:S06]  /*131a0*/  LDSM.16.MT88.4 R72, [R208+0x11000] ;  /* 0x01100000d048783b */ /* 0x000f6c0000004200 */
[----:B------:R-:W-:Y:S02]  /*131b0*/  F2FP.BF16.F32.PACK_AB R68, R147, R120 ;  /* 0x000000789344723e */ /* 0x000fe400000010ff */
[----:B------:R-:W-:Y:S02]  /*131c0*/  MUFU.EX2 R174, R174 ;  /* 0x000000ae00ae7308 */ /* 0x000fe40000000800 */
[----:B------:R-:W-:Y:S02]  /*131d0*/  F2FP.BF16.F32.PACK_AB R69, R146, R121 ;  /* 0x000000799245723e */ /* 0x000fe400000010ff */
[----:B------:R-:W-:Y:S02]  /*131e0*/  F2FP.BF16.F32.PACK_AB R70, R148, R149 ;  /* 0x000000959446723e */ /* 0x000fe400000010ff */
[----:B------:R-:W-:Y:S04]  /*131f0*/  F2FP.BF16.F32.PACK_AB R71, R151, R150 ;  /* 0x000000969747723e */ /* 0x000fe800000010ff */
[----:B------:R-:W-:Y:S03]  /*13200*/  MUFU.EX2 R175, R175 ;  /* 0x000000af00af7308 */ /* 0x000fe60000000800 */
[C---:B----4-:R-:W-:Y:S07]  /*13210*/  HMMA.16816.F32.BF16 R4, R68.reuse, R76, R4 ;  /* 0x0000004c4404723c */ /* 0x050fee0000041804 */
[----:B------:R-:W-:Y:S01]  /*13220*/  MUFU.EX2 R176, R176 ;  /* 0x000000b000b07308 */ /* 0x000fe20000000800 */
[C---:B------:R-:W-:Y:S01]  /*13230*/  HMMA.16816.F32.BF16 R8, R68.reuse, R78, R8 ;  /* 0x0000004e4408723c */ /* 0x040fe20000041808 */
[----:B------:R-:W4:Y:S08]  /*13240*/  LDSM.16.MT88.4 R76, [R206+0x11000] ;  /* 0x01100000ce4c783b */ /* 0x000f300000004200 */
[----:B------:R-:W-:Y:S01]  /*13250*/  MUFU.EX2 R177, R177 ;  /* 0x000000b100b17308 */ /* 0x000fe20000000800 */
[C---:B------:R-:W-:Y:S06]  /*13260*/  HMMA.16816.F32.BF16 R12, R68.reuse, R88, R12 ;  /* 0x00000058440c723c */ /* 0x040fec000004180c */
[C---:B------:R-:W-:Y:S01]  /*13270*/  HMMA.16816.F32.BF16 R16, R68.reuse, R90, R16 ;  /* 0x0000005a4410723c */ /* 0x040fe20000041810 */
[----:B------:R-:W-:Y:S02]  /*13280*/  LDSM.16.MT88.4 R88, [R204+0x11000] ;  /* 0x01100000cc58783b */ /* 0x000fe40000004200 */
[----:B------:R-:W-:Y:S03]  /*13290*/  MUFU.EX2 R178, R178 ;  /* 0x000000b200b27308 */ /* 0x000fe60000000800 */
[C---:B---3--:R-:W-:Y:S07]  /*132a0*/  HMMA.16816.F32.BF16 R20, R68.reuse, R80, R20 ;  /* 0x000000504414723c */ /* 0x048fee0000041814 */
        /* <DEDUP_REMOVED lines=10> */
[C---:B------:R-:W-:Y:S03]  /*13350*/  HMMA.16816.F32.BF16 R40, R68.reuse, R74, R40 ;  /* 0x0000004a4428723c */ /* 0x040fe60000041828 */
[----:B------:R-:W-:Y:S03]  /*13360*/  F2FP.BF16.F32.PACK_AB R72, R153, R152 ;  /* 0x000000989948723e */ /* 0x000fe600000010ff */
[C---:B----4-:R-:W-:Y:S03]  /*13370*/  HMMA.16816.F32.BF16 R44, R68.reuse, R76, R44 ;  /* 0x0000004c442c723c */ /* 0x050fe6000004182c */
[----:B------:R-:W-:Y:S02]  /*13380*/  MUFU.EX2 R189, R189 ;  /* 0x000000bd00bd7308 */ /* 0x000fe40000000800 */
[----:B------:R-:W-:Y:S01]  /*13390*/  F2FP.BF16.F32.PACK_AB R73, R155, R154 ;  /* 0x0000009a9b49723e */ /* 0x000fe200000010ff */
[C---:B------:R-:W-:Y:S01]  /*133a0*/  HMMA.16816.F32.BF16 R48, R68.reuse, R78, R48 ;  /* 0x0000004e4430723c */ /* 0x040fe20000041830 */
[----:B------:R-:W4:Y:S06]  /*133b0*/  LDSM.16.MT88.4 R76, [R205+0xd800] ;  /* 0x00d80000cd4c783b */ /* 0x000f2c0000004200 */
[----:B------:R-:W-:Y:S01]  /*133c0*/  MUFU.EX2 R186, R186 ;  /* 0x000000ba00ba7308 */ /* 0x000fe20000000800 */
[----:B--2---:R-:W-:Y:S01]  /*133d0*/  F2FP.BF16.F32.PACK_AB R74, R157, R156 ;  /* 0x0000009c9d4a723e */ /* 0x004fe200000010ff */
[C---:B---3--:R-:W-:Y:S03]  /*133e0*/  HMMA.16816.F32.BF16 R52, R68.reuse, R80, R52 ;  /* 0x000000504434723c */ /* 0x048fe60000041834 */
[----:B------:R-:W-:Y:S03]  /*133f0*/  F2FP.BF16.F32.PACK_AB R75, R161, R158 ;  /* 0x0000009ea14b723e */ /* 0x000fe600000010ff */
[C---:B------:R-:W-:Y:S01]  /*13400*/  HMMA.16816.F32.BF16 R56, R68.reuse, R82, R56 ;  /* 0x000000524438723c */ /* 0x040fe20000041838 */
[----:B------:R-:W2:Y:S01]  /*13410*/  LDSM.16.MT88.4 R80, [R204+0xd800] ;  /* 0x00d80000cc50783b */ /* 0x000ea20000004200 */
[----:B------:R-:W-:Y:S04]  /*13420*/  MUFU.EX2 R191, R191 ;  /* 0x000000bf00bf7308 */ /* 0x000fe80000000800 */
[C---:B------:R-:W-:Y:S06]  /*13430*/  HMMA.16816.F32.BF16 R60, R68.reuse, R88, R60 ;  /* 0x00000058443c723c */ /* 0x040fec000004183c */
[----:B------:R-:W-:Y:S01]  /*13440*/  MUFU.EX2 R184, R184 ;  /* 0x000000b800b87308 */ /* 0x000fe20000000800 */
[----:B------:R-:W-:Y:S01]  /*13450*/  HMMA.16816.F32.BF16 R64, R68, R90, R64 ;  /* 0x0000005a4440723c */ /* 0x000fe20000041840 */
[----:B------:R-:W3:Y:S05]  /*13460*/  LDSM.16.MT88.4 R68, [R208+0x11800] ;  /* 0x01180000d044783b */ /* 0x000eea0000004200 */
[C---:B-1----:R-:W-:Y:S03]  /*13470*/  HMMA.16816.F32.BF16 R4, R72.reuse, R84, R4 ;  /* 0x000000544804723c */ /* 0x042fe60000041804 */
[----:B------:R-:W1:Y:S01]  /*13480*/  MUFU.EX2 R185, R185 ;  /* 0x000000b900b97308 */ /* 0x000e620000000800 */
[----:B------:R-:W-:Y:S02]  /*13490*/  LDSM.16.MT88.4 R88, [R205+0x11800] ;  /* 0x01180000cd58783b */ /* 0x000fe40000004200 */
[C---:B------:R-:W-:Y:S07]  /*134a0*/  HMMA.16816.F32.BF16 R8, R72.reuse, R86, R8 ;  /* 0x000000564808723c */ /* 0x040fee0000041808 */
[----:B------:R-:W-:Y:S01]  /*134b0*/  MUFU.EX2 R183, R183 ;  /* 0x000000b700b77308 */ /* 0x000fe20000000800 */
[----:B------:R-:W5:Y:S01]  /*134c0*/  LDSM.16.MT88.4 R84, [R206+0x11800] ;  /* 0x01180000ce54783b */ /* 0x000f620000004200 */
[C---:B------:R-:W-:Y:S08]  /*134d0*/  HMMA.16816.F32.BF16 R12, R72.reuse, R92, R12 ;  /* 0x0000005c480c723c */ /* 0x040ff0000004180c */
[----:B------:R-:W2:Y:S01]  /*134e0*/  MUFU.EX2 R182, R145 ;  /* 0x0000009100b67308 */ /* 0x000ea20000000800 */
[C---:B------:R-:W-:Y:S01]  /*134f0*/  HMMA.16816.F32.BF16 R16, R72.reuse, R94, R16 ;  /* 0x0000005e4810723c */ /* 0x040fe20000041810 */
[----:B------:R-:W5:Y:S02]  /*13500*/  LDSM.16.MT88.4 R92, [R204+0x11800] ;  /* 0x01180000cc5c783b */ /* 0x000f640000004200 */
[----:B-1----:R-:W-:Y:S03]  /*13510*/  F2FP.BF16.F32.PACK_AB R137, R185, R184 ;  /* 0x000000b8b989723e */ /* 0x002fe600000010ff */
[C---:B----4-:R-:W-:Y:S03]  /*13520*/  HMMA.16816.F32.BF16 R20, R72.reuse, R76, R20 ;  /* 0x0000004c4814723c */ /* 0x050fe60000041814 */
[----:B------:R-:W-:Y:S03]  /*13530*/  MUFU.EX2 R134, R134 ;  /* 0x0000008600867308 */ /* 0x000fe60000000800 */
[C---:B------:R-:W-:Y:S01]  /*13540*/  HMMA.16816.F32.BF16 R24, R72.reuse, R78, R24 ;  /* 0x0000004e4818723c */ /* 0x040fe20000041818 */
[----:B------:R-:W1:Y:S06]  /*13550*/  LDSM.16.MT88.4 R76, [R208+0xe000] ;  /* 0x00e00000d04c783b */ /* 0x000e6c0000004200 */
[----:B------:R-:W4:Y:S01]  /*13560*/  MUFU.EX2 R3, R144 ;  /* 0x0000009000037308 */ /* 0x000f220000000800 */
[----:B--2---:R-:W-:Y:S01]  /*13570*/  F2FP.BF16.F32.PACK_AB R138, R182, R183 ;  /* 0x000000b7b68a723e */ /* 0x004fe200000010ff */
[C---:B------:R-:W-:Y:S06]  /*13580*/  HMMA.16816.F32.BF16 R28, R72.reuse, R80, R28 ;  /* 0x00000050481c723c */ /* 0x040fec000004181c */
[C---:B------:R-:W-:Y:S01]  /*13590*/  HMMA.16816.F32.BF16 R32, R72.reuse, R82, R32 ;  /* 0x000000524820723c */ /* 0x040fe20000041820 */
[----:B------:R-:W2:Y:S05]  /*135a0*/  LDSM.16.MT88.4 R80, [R206+0xe000] ;  /* 0x00e00000ce50783b */ /* 0x000eaa0000004200 */
[C---:B---3--:R-:W-:Y:S06]  /*135b0*/  HMMA.16816.F32.BF16 R36, R72.reuse, R68, R36 ;  /* 0x000000444824723c */ /* 0x048fec0000041824 */
[C---:B------:R-:W-:Y:S05]  /*135c0*/  HMMA.16816.F32.BF16 R40, R72.reuse, R70, R40 ;  /* 0x000000464828723c */ /* 0x040fea0000041828 */
[----:B------:R-:W-:Y:S01]  /*135d0*/  F2FP.BF16.F32.PACK_AB R68, R160, R165 ;  /* 0x000000a5a044723e */ /* 0x000fe200000010ff */
[C---:B-----5:R-:W-:Y:S05]  /*135e0*/  HMMA.16816.F32.BF16 R44, R72.reuse, R84, R44 ;  /* 0x00000054482c723c */ /* 0x060fea000004182c */
[----:B------:R-:W-:Y:S01]  /*135f0*/  F2FP.BF16.F32.PACK_AB R69, R159, R162 ;  /* 0x000000a29f45723e */ /* 0x000fe200000010ff */
[C---:B------:R-:W-:Y:S01]  /*13600*/  HMMA.16816.F32.BF16 R48, R72.reuse, R86, R48 ;  /* 0x000000564830723c */ /* 0x040fe20000041830 */
[----:B------:R-:W3:Y:S04]  /*13610*/  LDSM.16.MT88.4 R84, [R205+0xe000] ;  /* 0x00e00000cd54783b */ /* 0x000ee80000004200 */
[----:B------:R-:W-:Y:S01]  /*13620*/  F2FP.BF16.F32.PACK_AB R70, R164, R163 ;  /* 0x000000a3a446723e */ /* 0x000fe200000010ff */
[C---:B------:R-:W-:Y:S05]  /*13630*/  HMMA.16816.F32.BF16 R52, R72.reuse, R88, R52 ;  /* 0x000000584834723c */ /* 0x040fea0000041834 */
[----:B------:R-:W-:Y:S01]  /*13640*/  F2FP.BF16.F32.PACK_AB R71, R167, R166 ;  /* 0x000000a6a747723e */ /* 0x000fe200000010ff */
[C---:B------:R-:W-:Y:S01]  /*13650*/  HMMA.16816.F32.BF16 R56, R72.reuse, R90, R56 ;  /* 0x0000005a4838723c */ /* 0x040fe20000041838 */
[----:B------:R-:W-:Y:S05]  /*13660*/  LDSM.16.MT88.4 R88, [R206+0x12000] ;  /* 0x01200000ce58783b */ /* 0x000fea0000004200 */
[C---:B------:R-:W-:Y:S06]  /*13670*/  HMMA.16816.F32.BF16 R60, R72.reuse, R92, R60 ;  /* 0x0000005c483c723c */ /* 0x040fec000004183c */
[----:B------:R-:W-:Y:S01]  /*13680*/  HMMA.16816.F32.BF16 R64, R72, R94, R64 ;  /* 0x0000005e4840723c */ /* 0x000fe20000041840 */
[----:B------:R-:W5:Y:S05]  /*13690*/  LDSM.16.MT88.4 R72, [R204+0xe000] ;  /* 0x00e00000cc48783b */ /* 0x000f6a0000004200 */
[C---:B-1----:R-:W-:Y:S03]  /*136a0*/  HMMA.16816.F32.BF16 R4, R68.reuse, R76, R4 ;  /* 0x0000004c4404723c */ /* 0x042fe60000041804 */
[----:B------:R-:W-:Y:S03]  /*136b0*/  LDSM.16.MT88.4 R92, [R205+0x12000] ;  /* 0x01200000cd5c783b */ /* 0x000fe60000004200 */
[C---:B------:R-:W-:Y:S05]  /*136c0*/  HMMA.16816.F32.BF16 R8, R68.reuse, R78, R8 ;  /* 0x0000004e4408723c */ /* 0x040fea0000041808 */
[----:B------:R-:W1:Y:S01]  /*136d0*/  LDSM.16.MT88.4 R76, [R208+0x12000] ;  /* 0x01200000d04c783b */ /* 0x000e620000004200 */
[C---:B--2---:R-:W-:Y:S06]  /*136e0*/  HMMA.16816.F32.BF16 R12, R68.reuse, R80, R12 ;  /* 0x00000050440c723c */ /* 0x044fec000004180c */
[C---:B------:R-:W-:Y:S01]  /*136f0*/  HMMA.16816.F32.BF16 R16, R68.reuse, R82, R16 ;  /* 0x000000524410723c */ /* 0x040fe20000041810 */
[----:B------:R-:W2:Y:S05]  /*13700*/  LDSM.16.MT88.4 R80, [R208+0xe800] ;  /* 0x00e80000d050783b */ /* 0x000eaa0000004200 */
[C---:B---3--:R-:W-:Y:S06]  /*13710*/  HMMA.16816.F32.BF16 R20, R68.reuse, R84, R20 ;  /* 0x000000544414723c */ /* 0x048fec0000041814 */
[C---:B------:R-:W-:Y:S01]  /*13720*/  HMMA.16816.F32.BF16 R24, R68.reuse, R86, R24 ;  /* 0x000000564418723c */ /* 0x040fe20000041818 */
[----:B------:R-:W3:Y:S05]  /*13730*/  LDSM.16.MT88.4 R84, [R206+0xe800] ;  /* 0x00e80000ce54783b */ /* 0x000eea0000004200 */
[C---:B-----5:R-:W-:Y:S06]  /*13740*/  HMMA.16816.F32.BF16 R28, R68.reuse, R72, R28 ;  /* 0x00000048441c723c */ /* 0x060fec000004181c */
[C---:B------:R-:W-:Y:S05]  /*13750*/  HMMA.16816.F32.BF16 R32, R68.reuse, R74, R32 ;  /* 0x0000004a4420723c */ /* 0x040fea0000041820 */
[----:B------:R-:W-:Y:S02]  /*13760*/  F2FP.BF16.F32.PACK_AB R72, R169, R168 ;  /* 0x000000a8a948723e */ /* 0x000fe400000010ff */
[----:B------:R-:W-:Y:S01]  /*13770*/  F2FP.BF16.F32.PACK_AB R73, R171, R170 ;  /* 0x000000aaab49723e */ /* 0x000fe200000010ff */
[C---:B-1----:R-:W-:Y:S03]  /*13780*/  HMMA.16816.F32.BF16 R36, R68.reuse, R76, R36 ;  /* 0x0000004c4424723c */ /* 0x042fe60000041824 */
[----:B------:R-:W-:Y:S02]  /*13790*/  F2FP.BF16.F32.PACK_AB R74, R173, R172 ;  /* 0x000000acad4a723e */ /* 0x000fe400000010ff */
[----:B------:R-:W-:Y:S01]  /*137a0*/  F2FP.BF16.F32.PACK_AB R75, R175, R174 ;  /* 0x000000aeaf4b723e */ /* 0x000fe200000010ff */
[C---:B------:R-:W-:Y:S01]  /*137b0*/  HMMA.16816.F32.BF16 R40, R68.reuse, R78, R40 ;  /* 0x0000004e4428723c */ /* 0x040fe20000041828 */
[----:B------:R-:W1:Y:S05]  /*137c0*/  LDSM.16.MT88.4 R76, [R204+0xe800] ;  /* 0x00e80000cc4c783b */ /* 0x000e6a0000004200 */
[C---:B------:R-:W-:Y:S06]  /*137d0*/  HMMA.16816.F32.BF16 R44, R68.reuse, R88, R44 ;  /* 0x00000058442c723c */ /* 0x040fec000004182c */
[C---:B------:R-:W-:Y:S01]  /*137e0*/  HMMA.16816.F32.BF16 R48, R68.reuse, R90, R48 ;  /* 0x0000005a4430723c */ /* 0x040fe20000041830 */
[----:B------:R-:W-:Y:S05]  /*137f0*/  LDSM.16.MT88.4 R88, [R204+0x12800] ;  /* 0x01280000cc58783b */ /* 0x000fea0000004200 */
[C---:B------:R-:W-:Y:S06]  /*13800*/  HMMA.16816.F32.BF16 R52, R68.reuse, R92, R52 ;  /* 0x0000005c4434723c */ /* 0x040fec0000041834 */
[C---:B------:R-:W-:Y:S01]  /*13810*/  HMMA.16816.F32.BF16 R56, R68.reuse, R94, R56 ;  /* 0x0000005e4438723c */ /* 0x040fe20000041838 */
[----:B------:R-:W-:Y:S05]  /*13820*/  LDSM.16.MT88.4 R92, [R206+0xf000] ;  /* 0x00f00000ce5c783b */ /* 0x000fea0000004200 */
[C---:B------:R-:W-:Y:S06]  /*13830*/  HMMA.16816.F32.BF16 R60, R68.reuse, R96, R60 ;  /* 0x00000060443c723c */ /* 0x040fec000004183c */
[----:B------:R-:W-:Y:S01]  /*13840*/  HMMA.16816.F32.BF16 R64, R68, R98, R64 ;  /* 0x000000624440723c */ /* 0x000fe20000041840 */
[----:B------:R-:W5:Y:S05]  /*13850*/  LDSM.16.MT88.4 R68, [R208+0x12800] ;  /* 0x01280000d044783b */ /* 0x000f6a0000004200 */
[C---:B--2---:R-:W-:Y:S03]  /*13860*/  HMMA.16816.F32.BF16 R4, R72.reuse, R80, R4 ;  /* 0x000000504804723c */ /* 0x044fe60000041804 */
[----:B------:R-:W-:Y:S03]  /*13870*/  LDSM.16.MT88.4 R96, [R205+0xf000] ;  /* 0x00f00000cd60783b */ /* 0x000fe60000004200 */
[C---:B------:R-:W-:Y:S05]  /*13880*/  HMMA.16816.F32.BF16 R8, R72.reuse, R82, R8 ;  /* 0x000000524808723c */ /* 0x040fea0000041808 */
[----:B------:R-:W2:Y:S01]  /*13890*/  LDSM.16.MT88.4 R80, [R206+0x12800] ;  /* 0x01280000ce50783b */ /* 0x000ea20000004200 */
[C---:B---3--:R-:W-:Y:S06]  /*138a0*/  HMMA.16816.F32.BF16 R12, R72.reuse, R84, R12 ;  /* 0x00000054480c723c */ /* 0x048fec000004180c */
[C---:B------:R-:W-:Y:S01]  /*138b0*/  HMMA.16816.F32.BF16 R16, R72.reuse, R86, R16 ;  /* 0x000000564810723c */ /* 0x040fe20000041810 */
[----:B------:R-:W3:Y:S05]  /*138c0*/  LDSM.16.MT88.4 R84, [R205+0x12800] ;  /* 0x01280000cd54783b */ /* 0x000eea0000004200 */
[C---:B------:R-:W-:Y:S06]  /*138d0*/  HMMA.16816.F32.BF16 R20, R72.reuse, R100, R20 ;  /* 0x000000644814723c */ /* 0x040fec0000041814 */
[C---:B------:R-:W-:Y:S01]  /*138e0*/  HMMA.16816.F32.BF16 R24, R72.reuse, R102, R24 ;  /* 0x000000664818723c */ /* 0x040fe20000041818 */
[----:B------:R-:W-:Y:S05]  /*138f0*/  LDSM.16.MT88.4 R100, [R204+0xf800] ;  /* 0x00f80000cc64783b */ /* 0x000fea0000004200 */
[C---:B-1----:R-:W-:Y:S06]  /*13900*/  HMMA.16816.F32.BF16 R28, R72.reuse, R76, R28 ;  /* 0x0000004c481c723c */ /* 0x042fec000004181c */
[C---:B------:R-:W-:Y:S01]  /*13910*/  HMMA.16816.F32.BF16 R32, R72.reuse, R78, R32 ;  /* 0x0000004e4820723c */ /* 0x040fe20000041820 */
[----:B------:R-:W1:Y:S05]  /*13920*/  LDSM.16.MT88.4 R76, [R208+0xf000] ;  /* 0x00f00000d04c783b */ /* 0x000e6a0000004200 */
[C---:B-----5:R-:W-:Y:S06]  /*13930*/  HMMA.16816.F32.BF16 R36, R72.reuse, R68, R36 ;  /* 0x000000444824723c */ /* 0x060fec0000041824 */
[C---:B------:R-:W-:Y:S05]  /*13940*/  HMMA.16816.F32.BF16 R40, R72.reuse, R70, R40 ;  /* 0x000000464828723c */ /* 0x040fea0000041828 */
[----:B------:R-:W-:Y:S01]  /*13950*/  F2FP.BF16.F32.PACK_AB R68, R177, R176 ;  /* 0x000000b0b144723e */ /* 0x000fe200000010ff */
[C---:B--2---:R-:W-:Y:S05]  /*13960*/  HMMA.16816.F32.BF16 R44, R72.reuse, R80, R44 ;  /* 0x00000050482c723c */ /* 0x044fea000004182c */
[----:B------:R-:W-:Y:S01]  /*13970*/  F2FP.BF16.F32.PACK_AB R69, R179, R178 ;  /* 0x000000b2b345723e */ /* 0x000fe200000010ff */
[C---:B------:R-:W-:Y:S01]  /*13980*/  HMMA.16816.F32.BF16 R48, R72.reuse, R82, R48 ;  /* 0x000000524830723c */ /* 0x040fe20000041830 */
[----:B------:R-:W2:Y:S04]  /*13990*/  LDSM.16.MT88.4 R80, [R204+0xf000] ;  /* 0x00f00000cc50783b */ /* 0x000ea80000004200 */
[----:B------:R-:W-:Y:S01]  /*139a0*/  F2FP.BF16.F32.PACK_AB R70, R193, R190 ;  /* 0x000000bec146723e */ /* 0x000fe200000010ff */
[C---:B---3--:R-:W-:Y:S05]  /*139b0*/  HMMA.16816.F32.BF16 R52, R72.reuse, R84, R52 ;  /* 0x000000544834723c */ /* 0x048fea0000041834 */
[----:B------:R-:W-:Y:S01]  /*139c0*/  F2FP.BF16.F32.PACK_AB R71, R189, R188 ;  /* 0x000000bcbd47723e */ /* 0x000fe200000010ff */
[C---:B------:R-:W-:Y:S01]  /*139d0*/  HMMA.16816.F32.BF16 R56, R72.reuse, R86, R56 ;  /* 0x000000564838723c */ /* 0x040fe20000041838 */
[----:B------:R-:W3:Y:S05]  /*139e0*/  LDSM.16.MT88.4 R84, [R208+0x13000] ;  /* 0x01300000d054783b */ /* 0x000eea0000004200 */
[C---:B------:R-:W-:Y:S06]  /*139f0*/  HMMA.16816.F32.BF16 R60, R72.reuse, R88, R60 ;  /* 0x00000058483c723c */ /* 0x040fec000004183c */
[----:B------:R-:W-:Y:S01]  /*13a00*/  HMMA.16816.F32.BF16 R64, R72, R90, R64 ;  /* 0x0000005a4840723c */ /* 0x000fe20000041840 */
[----:B------:R-:W5:Y:S05]  /*13a10*/  LDSM.16.MT88.4 R72, [R206+0x13000] ;  /* 0x01300000ce48783b */ /* 0x000f6a0000004200 */
[C---:B-1----:R-:W-:Y:S06]  /*13a20*/  HMMA.16816.F32.BF16 R4, R68.reuse, R76, R4 ;  /* 0x0000004c4404723c */ /* 0x042fec0000041804 */
[C---:B------:R-:W-:Y:S01]  /*13a30*/  HMMA.16816.F32.BF16 R8, R68.reuse, R78, R8 ;  /* 0x0000004e4408723c */ /* 0x040fe20000041808 */
[----:B------:R-:W1:Y:S05]  /*13a40*/  LDSM.16.MT88.4 R76, [R205+0x13000] ;  /* 0x01300000cd4c783b */ /* 0x000e6a0000004200 */
[C---:B------:R-:W-:Y:S06]  /*13a50*/  HMMA.16816.F32.BF16 R12, R68.reuse, R92, R12 ;  /* 0x0000005c440c723c */ /* 0x040fec000004180c */
[C---:B------:R-:W-:Y:S01]  /*13a60*/  HMMA.16816.F32.BF16 R16, R68.reuse, R94, R16 ;  /* 0x0000005e4410723c */ /* 0x040fe20000041810 */
[----:B------:R-:W-:Y:S05]  /*13a70*/  LDSM.16.MT88.4 R92, [R208+0x13800] ;  /* 0x01380000d05c783b */ /* 0x000fea0000004200 */
[C---:B------:R-:W-:Y:S06]  /*13a80*/  HMMA.16816.F32.BF16 R20, R68.reuse, R96, R20 ;  /* 0x000000604414723c */ /* 0x040fec0000041814 */
[C---:B------:R-:W-:Y:S06]  /*13a90*/  HMMA.16816.F32.BF16 R24, R68.reuse, R98, R24 ;  /* 0x000000624418723c */ /* 0x040fec0000041818 */
        /* <DEDUP_REMOVED lines=8> */
[----:B------:R-:W-:Y:S01]  /*13b20*/  FADD.FTZ R73, R139, R142 ;  /* 0x0000008e8b497221 */ /* 0x000fe20000010000 */
[C---:B-1----:R-:W-:Y:S05]  /*13b30*/  HMMA.16816.F32.BF16 R52, R68.reuse, R76, R52 ;  /* 0x0000004c4434723c */ /* 0x042fea0000041834 */
[----:B----4-:R-:W-:Y:S01]  /*13b40*/  F2FP.BF16.F32.PACK_AB R139, R3, R134 ;  /* 0x00000086038b723e */ /* 0x010fe200000010ff */
[C---:B------:R-:W-:Y:S01]  /*13b50*/  HMMA.16816.F32.BF16 R56, R68.reuse, R78, R56 ;  /* 0x0000004e4438723c */ /* 0x040fe20000041838 */
[----:B------:R-:W1:Y:S04]  /*13b60*/  LDSM.16.MT88.4 R76, [R205+0x13800] ;  /* 0x01380000cd4c783b */ /* 0x000e680000004200 */
[----:B------:R-:W-:Y:S01]  /*13b70*/  FADD.FTZ R73, R136, R73 ;  /* 0x0000004988497221 */ /* 0x000fe20000010000 */
[C---:B--2---:R-:W-:Y:S05]  /*13b80*/  HMMA.16816.F32.BF16 R60, R68.reuse, R80, R60 ;  /* 0x00000050443c723c */ /* 0x044fea000004183c */
[----:B------:R-:W-:Y:S01]  /*13b90*/  F2FP.BF16.F32.PACK_AB R136, R191, R186 ;  /* 0x000000babf88723e */ /* 0x000fe200000010ff */
[----:B------:R-:W-:Y:S01]  /*13ba0*/  HMMA.16816.F32.BF16 R64, R68, R82, R64 ;  /* 0x000000524440723c */ /* 0x000fe20000041840 */
[----:B------:R-:W2:Y:S04]  /*13bb0*/  LDSM.16.MT88.4 R68, [R204+0x13800] ;  /* 0x01380000cc44783b */ /* 0x000ea80000004200 */
[----:B------:R-:W-:Y:S01]  /*13bc0*/  FADD.FTZ R106, R106, R73 ;  /* 0x000000496a6a7221 */ /* 0x000fe20000010000 */
[C---:B------:R-:W-:Y:S05]  /*13bd0*/  HMMA.16816.F32.BF16 R128, R136.reuse, R124, R4 ;  /* 0x0000007c8880723c */ /* 0x040fea0000041804 */
[----:B------:R-:W-:Y:S01]  /*13be0*/  FADD.FTZ R107, R107, R106 ;  /* 0x0000006a6b6b7221 */ /* 0x000fe20000010000 */
[C---:B------:R-:W-:Y:S05]  /*13bf0*/  HMMA.16816.F32.BF16 R124, R136.reuse, R126, R8 ;  /* 0x0000007e887c723c */ /* 0x040fea0000041808 */
[----:B------:R-:W-:Y:S01]  /*13c00*/  FADD.FTZ R114, R114, R107 ;  /* 0x0000006b72727221 */ /* 0x000fe20000010000 */
[----:B------:R-:W-:Y:S05]  /*13c10*/  FADD.FTZ R4, R120, R113 ;  /* 0x0000007178047221 */ /* 0x000fea0000010000 */
[----:B------:R-:W-:Y:S01]  /*13c20*/  FADD.FTZ R114, R115, R114 ;  /* 0x0000007273727221 */ /* 0x000fe20000010000 */
[----:B------:R-:W-:Y:S03]  /*13c30*/  FADD.FTZ R4, R147, R4 ;  /* 0x0000000493047221 */ /* 0x000fe60000010000 */
[----:B------:R-:W-:Y:S01]  /*13c40*/  FADD.FTZ R5, R121, R114 ;  /* 0x0000007279057221 */ /* 0x000fe20000010000 */
[----:B------:R-:W-:Y:S01]  /*13c50*/  FADD.FTZ R149, R149, R4 ;  /* 0x0000000495957221 */ /* 0x000fe20000010000 */
[C---:B------:R-:W-:Y:S03]  /*13c60*/  HMMA.16816.F32.BF16 R120, R136.reuse, R116, R12 ;  /* 0x000000748878723c */ /* 0x040fe6000004180c */
[----:B------:R-:W-:Y:S01]  /*13c70*/  FADD.FTZ R5, R146, R5 ;  /* 0x0000000592057221 */ /* 0x000fe20000010000 */
[----:B------:R-:W-:Y:S01]  /*13c80*/  FADD.FTZ R149, R148, R149 ;  /* 0x0000009594957221 */ /* 0x000fe20000010000 */
[----:B------:R-:W-:Y:S01]  /*13c90*/  IADD3 R4, R223, -0x1, RZ ;  /* 0xffffffffdf047810 */ /* 0x000fe20007ffe0ff */
[C---:B------:R-:W-:Y:S05]  /*13ca0*/  HMMA.16816.F32.BF16 R116, R136.reuse, R118, R16 ;  /* 0x000000768874723c */ /* 0x040fea0000041810 */
[----:B------:R-:W-:Y:S01]  /*13cb0*/  FADD.FTZ R150, R150, R5 ;  /* 0x0000000596967221 */ /* 0x000fe20000010000 */
        /* <DEDUP_REMOVED lines=12> */
[C---:B---3--:R-:W-:Y:S05]  /*13d80*/  HMMA.16816.F32.BF16 R88, R136.reuse, R84, R44 ;  /* 0x000000548858723c */ /* 0x048fea000004182c */
[----:B------:R-:W-:Y:S01]  /*13d90*/  FADD.FTZ R156, R156, R153 ;  /* 0x000000999c9c7221 */ /* 0x000fe20000010000 */
[----:B------:R-:W-:Y:S01]  /*13da0*/  FADD.FTZ R161, R161, R158 ;  /* 0x0000009ea1a17221 */ /* 0x000fe20000010000 */
[C---:B------:R-:W-:Y:S04]  /*13db0*/  HMMA.16816.F32.BF16 R84, R136.reuse, R86, R48 ;  /* 0x000000568854723c */ /* 0x040fe80000041830 */
[----:B------:R-:W-:Y:S01]  /*13dc0*/  FADD.FTZ R156, R157, R156 ;  /* 0x0000009c9d9c7221 */ /* 0x000fe20000010000 */
[----:B------:R-:W-:Y:S01]  /*13dd0*/  FADD.FTZ R162, R162, R161 ;  /* 0x000000a1a2a27221 */ /* 0x000fe20000010000 */
[C---:B-1----:R-:W-:Y:S05]  /*13de0*/  HMMA.16816.F32.BF16 R80, R136.reuse, R76, R52 ;  /* 0x0000004c8850723c */ /* 0x042fea0000041834 */
[----:B------:R-:W-:Y:S01]  /*13df0*/  FADD.FTZ R165, R165, R156 ;  /* 0x0000009ca5a57221 */ /* 0x000fe20000010000 */
[----:B------:R-:W-:Y:S01]  /*13e00*/  FADD.FTZ R159, R159, R162 ;  /* 0x000000a29f9f7221 */ /* 0x000fe20000010000 */
[C---:B------:R-:W-:Y:S04]  /*13e10*/  HMMA.16816.F32.BF16 R76, R136.reuse, R78, R56 ;  /* 0x0000004e884c723c */ /* 0x040fe80000041838 */
[----:B------:R-:W-:Y:S01]  /*13e20*/  FADD.FTZ R160, R160, R165 ;  /* 0x000000a5a0a07221 */ /* 0x000fe20000010000 */
[----:B------:R-:W-:Y:S01]  /*13e30*/  FADD.FTZ R166, R166, R159 ;  /* 0x0000009fa6a67221 */ /* 0x000fe20000010000 */
[C---:B--2---:R-:W-:Y:S05]  /*13e40*/  HMMA.16816.F32.BF16 R72, R136.reuse, R68, R60 ;  /* 0x000000448848723c */ /* 0x044fea000004183c */
[----:B------:R-:W-:Y:S01]  /*13e50*/  FADD.FTZ R5, R163, R160 ;  /* 0x000000a0a3057221 */ /* 0x000fe20000010000 */
[----:B------:R-:W-:Y:S01]  /*13e60*/  FADD.FTZ R167, R167, R166 ;  /* 0x000000a6a7a77221 */ /* 0x000fe20000010000 */
[----:B------:R-:W-:Y:S04]  /*13e70*/  HMMA.16816.F32.BF16 R68, R136, R70, R64 ;  /* 0x000000468844723c */ /* 0x000fe80000041840 */
[----:B------:R-:W-:Y:S01]  /*13e80*/  FADD.FTZ R5, R164, R5 ;  /* 0x00000005a4057221 */ /* 0x000fe20000010000 */
[----:B------:R-:W-:Y:S01]  /*13e90*/  FADD.FTZ R170, R170, R167 ;  /* 0x000000a7aaaa7221 */ /* 0x000fe20000010000 */
[----:B------:R-:W-:Y:S02]  /*13ea0*/  MOV R223, R4 ;  /* 0x0000000400df7202 */ /* 0x000fe40000000f00 */
[----:B------:R-:W-:Y:S03]  /*13eb0*/  FADD.FTZ R168, R168, R5 ;  /* 0x00000005a8a87221 */ /* 0x000fe60000010000 */
[----:B------:R-:W-:Y:S01]  /*13ec0*/  FADD.FTZ R171, R171, R170 ;  /* 0x000000aaabab7221 */ /* 0x000fe20000010000 */
        /* <DEDUP_REMOVED lines=20> */
[----:B------:R-:W-:Y:S01]  /*14010*/  MOV R3, R0 ;  /* 0x0000000000037202 */ /* 0x000fe20000000f00 */
[----:B------:R-:W-:Y:S01]  /*14020*/  FADD.FTZ R241, R182, R183 ;  /* 0x000000b7b6f17221 */ /* 0x000fe20000010000 */
[----:B------:R-:W-:Y:S06]  /*14030*/  @P1 BRA `(.L_x_867) ;  /* 0xffffffac00b01947 */ /* 0x000fec000383ffff */
.L_x_863:
        /* <DEDUP_REMOVED lines=202> */
.L_x_868:
        /* <DEDUP_REMOVED lines=10> */
.L_x_869:
[----:B------:R-:W1:Y:S01]  /*14d80*/  S2R R7, SR_CTAID.Y ;  /* 0x0000000000077919 */ /* 0x000e620000002600 */
[----:B------:R-:W1:Y:S08]  /*14d90*/  S2UR UR6, SR_CTAID.Z ;  /* 0x00000000000679c3 */ /* 0x000e700000002700 */
[----:B------:R-:W1:Y:S08]  /*14da0*/  LDC R2, c[0x0][0x270] ;  /* 0x00009c00ff027b82 */ /* 0x000e700000000800 */
[----:B------:R-:W3:Y:S01]  /*14db0*/  LDC R0, c[0x0][0x2c4] ;  /* 0x0000b100ff007b82 */ /* 0x000ee20000000800 */
[----:B-1----:R-:W-:-:S04]  /*14dc0*/  IMAD R7, R7, R2, UR6 ;  /* 0x0000000607077e24 */ /* 0x002fc8000f8e0202 */
[----:B---3--:R-:W-:-:S07]  /*14dd0*/  IMAD R0, R7, R0, RZ ;  /* 0x0000000007007224 */ /* 0x008fce00078e02ff */
.L_x_870:
        /* <DEDUP_REMOVED lines=20> */
.L_x_872:
[----:B------:R-:W-:Y:S05]  /*14f20*/  BSYNC B0 ;  /* 0x0000000000007941 */ /* 0x000fea0003800000 */
.L_x_871:
        /* <DEDUP_REMOVED lines=44> */
.L_x_874:
[----:B------:R-:W-:Y:S05]  /*151f0*/  BSYNC B0 ;  /* 0x0000000000007941 */ /* 0x000fea0003800000 */
.L_x_873:
        /* <DEDUP_REMOVED lines=20> */
.L_x_876:
[----:B------:R-:W-:Y:S05]  /*15340*/  BSYNC B0 ;  /* 0x0000000000007941 */ /* 0x000fea0003800000 */
.L_x_875:
        /* <DEDUP_REMOVED lines=20> */
.L_x_878:
[----:B------:R-:W-:Y:S05]  /*15490*/  BSYNC B0 ;  /* 0x0000000000007941 */ /* 0x000fea0003800000 */
.L_x_877:
        /* <DEDUP_REMOVED lines=20> */
.L_x_879:
        /* <DEDUP_REMOVED lines=10> */
.L_x_8473:


//--------------------- .text._ZN5flash24flash_fwd_splitkv_kernelI23Flash_fwd_kernel_traitsILi128ELi64ELi128ELi4ELb0ELb0EN7cutlass10bfloat16_tE19Flash_kernel_traitsILi128ELi64ELi128ELi4ES3_EELb1ELb0ELb0ELb0ELb0ELb0ELb0ELb1EEEvNS_16Flash_fwd_paramsE --------------------------
	.section	.text._ZN5flash24flash_fwd_splitkv_kernelI23Flash_fwd_kernel_traitsILi128ELi64ELi128ELi4ELb0ELb0EN7cutlass10bfloat16_tE19Flash_kernel_traitsILi128ELi64ELi128ELi4ES3_EELb1ELb0ELb0ELb0ELb0ELb0ELb0ELb1EEEvNS_16Flash_fwd_paramsE,"ax",@progbits
	.align	128
        .global         _ZN5flash24flash_fwd_splitkv_kernelI23Flash_fwd_kernel_traitsILi128ELi64ELi128ELi4ELb0ELb0EN7cutlass10bfloat16_tE19Flash_kernel_traitsILi128ELi64ELi128ELi4ES3_EELb1ELb0ELb0ELb0ELb0ELb0ELb0ELb1EEEvNS_16Flash_fwd_paramsE
        .type           _ZN5flash24flash_fwd_splitkv_kernelI23Flash_fwd_kernel_traitsILi128ELi64ELi128ELi4ELb0ELb0EN7cutlass10bfloat16_tE19Flash_kernel_traitsILi128ELi64ELi128ELi4ES3_EELb1ELb0ELb0ELb0ELb0ELb0ELb0ELb1EEEvNS_16Flash_fwd_paramsE,@function
        .size           _ZN5flash24flash_fwd_splitkv_kernelI23Flash_fwd_kernel_traitsILi128ELi64ELi128ELi4ELb0ELb0EN7cutlass10bfloat16_tE19Flash_kernel_traitsILi128ELi64ELi128ELi4ES3_EELb1ELb0ELb0ELb0ELb0ELb0ELb0ELb1EEEvNS_16Flash_fwd_paramsE,(.L_x_8432 - _ZN5flash24flash_fwd_splitkv_kernelI23Flash_fwd_kernel_traitsILi128ELi64ELi128ELi4ELb0ELb0EN7cutlass10bfloat16_tE19Flash_kernel_traitsILi128ELi64ELi128ELi4ES3_EELb1ELb0ELb0ELb0ELb0ELb0ELb0ELb1EEEvNS_16Flash_fwd_paramsE)
        .other          _ZN5flash24flash_fwd_splitkv_kernelI23Flash_fwd_kernel_traitsILi128ELi64ELi128ELi4ELb0ELb0EN7cutlass10bfloat16_tE19Flash_kernel_traitsILi128ELi64ELi128ELi4ES3_EELb1ELb0ELb0ELb0ELb0ELb0ELb0ELb1EEEvNS_16Flash_fwd_paramsE,@"STO_CUDA_ENTRY STV_DEFAULT"
_ZN5flash24flash_fwd_splitkv_kernelI23Flash_fwd_kernel_traitsILi128ELi64ELi128ELi4ELb0ELb0EN7cutlass10bfloat16_tE19Flash_kernel_traitsILi128ELi64ELi128ELi4ES3_EELb1ELb0ELb0ELb0ELb0ELb0ELb0ELb1EEEvNS_16Flash_fwd_paramsE:
.text._ZN5flash24flash_fwd_splitkv_kernelI23Flash_fwd_kernel_traitsILi128ELi64ELi128ELi4ELb0ELb0EN7cutlass10bfloat16_tE19Flash_kernel_traitsILi128ELi64ELi128ELi4ES3_EELb1ELb0ELb0ELb0ELb0ELb0ELb0ELb1EEEvNS_16Flash_fwd_paramsE:
[----:B------:R-:W-:Y:S01]  /*0000*/  LDC R1, c[0x0][0x28] ;  /* 0x00000a00ff017b82 */ /* 0x000fe20000000800 */
[----:B------:R-:W1:Y:S07]  /*0010*/  S2R R240, SR_CTAID.X ;  /* 0x0000000000f07919 */ /* 0x000e6e0000002500 */
[----:B------:R-:W2:Y:S01]  /*0020*/  LDC.64 R10, c[0x0][0x198] ;  /* 0x00006600ff0a7b82 */ /* 0x000ea20000000a00 */
[----:B------:R-:W-:Y:S01]  /*0030*/  BSSY B4, `(.L_x_880) ;  /* 0x0000005000047945 */ /* 0x000fe20003800000 */
[----:B------:R-:W-:Y:S01]  /*0040*/  MOV R238, 0x80 ;  /* 0x0000008000ee7802 */ /* 0x000fe20000000f00 */
[----:B------:R-:W3:Y:S01]  /*0050*/  S2R R239, SR_CTAID.Y ;  /* 0x0000000000ef7919 */ /* 0x000ee20000002600 */
[----:B------:R-:W4:Y:S05]  /*0060*/  S2R R237, SR_CTAID.Z ;  /* 0x0000000000ed7919 */ /* 0x000f2a0000002700 */
[----:B-1234-:R-:W-:Y:S05]  /*0070*/  CALL.REL.NOINC `($_ZN5flash24flash_fwd_splitkv_kernelI23Flash_fwd_kernel_traitsILi128ELi64ELi128ELi4ELb0ELb0EN7cutlass10bfloat16_tE19Flash_kernel_traitsILi128ELi64ELi128ELi4ES3_EELb1ELb0ELb0ELb0ELb0ELb0ELb0ELb1EEEvNS_16Flash_fwd_paramsE$_ZN5flash30compute_attn_1rowblock_splitkvI23Flash_fwd_kernel_traitsILi128ELi64ELi128ELi4ELb0ELb0EN7cutlass10bfloat16_tE19Flash_kernel_traitsILi128ELi64ELi128ELi4ES3_EELb1ELb0ELb0ELb0ELb0ELb0ELb0ELb1ENS_16Flash_fwd_paramsEEEvRKT8_iiiii) ;  /* 0x0000000000087944 */ /* 0x01efea0003c00000 */
[----:B------:R-:W-:Y:S05]  /*0080*/  BSYNC B4 ;  /* 0x0000000000047941 */ /* 0x000fea0003800000 */
.L_x_880:
[----:B------:R-:W-:Y:S05]  /*0090*/  EXIT ;  /* 0x000000000000794d */ /* 0x000fea0003800000 */
        .type           $_ZN5flash24flash_fwd_splitkv_kernelI23Flash_fwd_kernel_traitsILi128ELi64ELi128ELi4ELb0ELb0EN7cutlass10bfloat16_tE19Flash_kernel_traitsILi128ELi64ELi128ELi4ES3_EELb1ELb0ELb0ELb0ELb0ELb0ELb0ELb1EEEvNS_16Flash_fwd_paramsE$_ZN5flash30compute_attn_1rowblock_splitkvI23Flash_fwd_kernel_traitsILi128ELi64ELi128ELi4ELb0ELb0EN7cutlass10bfloat16_tE19Flash_kernel_traitsILi128ELi64ELi128ELi4ES3_EELb1ELb0ELb0ELb0ELb0ELb0ELb0ELb1ENS_16Flash_fwd_paramsEEEvRKT8_iiiii,@function
        .size           $_ZN5flash24flash_fwd_splitkv_kernelI23Flash_fwd_kernel_traitsILi128ELi64ELi128ELi4ELb0ELb0EN7cutlass10bfloat16_tE19Flash_kernel_traitsILi128ELi64ELi128ELi4ES3_EELb1ELb0ELb0ELb0ELb0ELb0ELb0ELb1EEEvNS_16Flash_fwd_paramsE$_ZN5flash30compute_attn_1rowblock_splitkvI23Flash_fwd_kernel_traitsILi128ELi64ELi128ELi4ELb0ELb0EN7cutlass10bfloat16_tE19Flash_kernel_traitsILi128ELi64ELi128ELi4ES3_EELb1ELb0ELb0ELb0ELb0ELb0ELb0ELb1ENS_16Flash_fwd_paramsEEEvRKT8_iiiii,(.L_x_8432 - $_ZN5flash24flash_fwd_splitkv_kernelI23Flash_fwd_kernel_traitsILi128ELi64ELi128ELi4ELb0ELb0EN7cutlass10bfloat16_tE19Flash_kernel_traitsILi128ELi64ELi128ELi4ES3_EELb1ELb0ELb0ELb0ELb0ELb0ELb0ELb1EEEvNS_16Flash_fwd_paramsE$_ZN5flash30compute_attn_1rowblock_splitkvI23Flash_fwd_kernel_traitsILi128ELi64ELi128ELi4ELb0ELb0EN7cutlass10bfloat16_tE19Flash_kernel_traitsILi128ELi64ELi128ELi4ES3_EELb1ELb0ELb0ELb0ELb0ELb0ELb0ELb1ENS_16Flash_fwd_paramsEEEvRKT8_iiiii)
$_ZN5flash24flash_fwd_splitkv_kernelI23Flash_fwd_kernel_traitsILi128ELi64ELi128ELi4ELb0ELb0EN7cutlass10bfloat16_tE19Flash_kernel_traitsILi128ELi64ELi128ELi4ES3_EELb1ELb0ELb0ELb0ELb0ELb0ELb0ELb1EEEvNS_16Flash_fwd_paramsE$_ZN5flash30compute_attn_1rowblock_splitkvI23Flash_fwd_kernel_traitsILi128ELi64ELi128ELi4ELb0ELb0EN7cutlass10bfloat16_tE19Flash_kernel_traitsILi128ELi64ELi128ELi4ES3_EELb1ELb0ELb0ELb0ELb0ELb0ELb0ELb1ENS_16Flash_fwd_paramsEEEvRKT8_iiiii:
[----:B------:R-:W-:Y:S02]  /*00a0*/  ULDC.64 UR6, c[0x0][0x208] ;  /* 0x0000820000067ab9 */ /* 0x000fe40000000a00 */
[----:B------:R-:W2:Y:S04]  /*00b0*/  LD.E.64 R4, desc[UR6][R10.64+0xe0] ;  /* 0x0000e0060a047980 */ /* 0x000ea8000c101b00 */
[----:B------:R-:W3:Y:S01]  /*00c0*/  LD.E.64 R16, desc[UR6][R10.64+0xf0] ;  /* 0x0000f0060a107980 */ /* 0x000ee2000c101b00 */
[----:B------:R-:W-:-:S03]  /*00d0*/  IMAD.MOV.U32 R242, RZ, RZ, -0x1 ;  /* 0xfffffffffff27424 */ /* 0x000fc600078e00ff */
[----:B------:R-:W4:Y:S01]  /*00e0*/  LD.E.64 R2, desc[UR6][R10.64+0xe8] ;  /* 0x0000e8060a027980 */ /* 0x000f22000c101b00 */
[----:B------:R-:W-:Y:S01]  /*00f0*/  IMAD.MOV.U32 R14, RZ, RZ, RZ ;  /* 0x000000ffff0e7224 */ /* 0x000fe200078e00ff */
[----:B--2---:R-:W-:-:S04]  /*0100*/  ISETP.NE.U32.AND P0, PT, R4, RZ, PT ;  /* 0x000000ff0400720c */ /* 0x004fc80003f05070 */
[----:B------:R-:W-:Y:S01]  /*0110*/  ISETP.NE.AND.EX P0, PT, R5, RZ, PT, P0 ;  /* 0x000000ff0500720c */ /* 0x000fe20003f05300 */
[----:B------:R-:W-:-:S12]  /*0120*/  IMAD.WIDE R4, R239, 0x4, R4 ;  /* 0x00000004ef047825 */ /* 0x000fd800078e0204 */
[----:B------:R-:W2:Y:S04]  /*0130*/  @P0 LD.E R242, desc[UR6][R4.64] ;  /* 0x0000000604f20980 */ /* 0x000ea8000c101900 */
[----:B------:R-:W2:Y:S01]  /*0140*/  @P0 LD.E R241, desc[UR6][R4.64+0x4] ;  /* 0x0000040604f10980 */ /* 0x000ea2000c101900 */
[----:B---3--:R-:W-:-:S04]  /*0150*/  ISETP.NE.U32.AND P4, PT, R16, RZ, PT ;  /* 0x000000ff1000720c */ /* 0x008fc80003f85070 */
[----:B------:R-:W-:Y:S01]  /*0160*/  ISETP.NE.AND.EX P4, PT, R17, RZ, PT, P4 ;  /* 0x000000ff1100720c */ /* 0x000fe20003f85340 */
[----:B------:R-:W-:-:S12]  /*0170*/  IMAD.WIDE R16, R239, 0x4, R16 ;  /* 0x00000004ef107825 */ /* 0x000fd800078e0210 */
[----:B------:R1:W5:Y:S01]  /*0180*/  @P4 LD.E R14, desc[UR6][R16.64] ;  /* 0x00000006100e4980 */ /* 0x000362000c101900 */
[----:B------:R-:W-:Y:S01]  /*0190*/  BSSY B0, `(.L_x_881) ;  /* 0x000000c000007945 */ /* 0x000fe20003800000 */
[----:B------:R-:W-:Y:S01]  /*01a0*/  IMAD.MOV.U32 R15, RZ, RZ, -0x1 ;  /* 0xffffffffff0f7424 */ /* 0x000fe200078e00ff */
[----:B--2---:R-:W-:-:S06]  /*01b0*/  @P0 IADD3 R241, -R242, R241, RZ ;  /* 0x000000f1f2f10210 */ /* 0x004fcc0007ffe1ff */
[----:B------:R1:W5:Y:S01]  /*01c0*/  @!P0 LD.E R241, desc[UR6][R10.64+0xb4] ;  /* 0x0000b4060af18980 */ /* 0x000362000c101900 */
[----:B----4-:R-:W-:-:S04]  /*01d0*/  ISETP.NE.U32.AND P0, PT, R2, RZ, PT ;  /* 0x000000ff0200720c */ /* 0x010fc80003f05070 */
[----:B------:R-:W-:Y:S01]  /*01e0*/  ISETP.NE.AND.EX P0, PT, R3, RZ, PT, P0 ;  /* 0x000000ff0300720c */ /* 0x000fe20003f05300 */
[----:B------:R-:W-:-:S12]  /*01f0*/  IMAD.WIDE R2, R239, 0x4, R2 ;  /* 0x00000004ef027825 */ /* 0x000fd800078e0202 */
[----:B------:R-:W-:Y:S05]  /*0200*/  @!P0 BRA `(.L_x_882) ;  /* 0x0000000000108947 */ /* 0x000fea0003800000 */
[----:B------:R-:W2:Y:S02]  /*0210*/  LD.E.U8 R0, desc[UR6][R10.64+0x1b2] ;  /* 0x0001b2060a007980 */ /* 0x000ea4000c101100 */
[----:B--2---:R-:W-:-:S13]  /*0220*/  ISETP.NE.AND P1, PT, R0, RZ, PT ;  /* 0x000000ff0000720c */ /* 0x004fda0003f25270 */
[----:B------:R-:W-:Y:S05]  /*0230*/  @!P1 BRA `(.L_x_882) ;  /* 0x0000000000049947 */ /* 0x000fea0003800000 */
[----:B------:R2:W5:Y:S02]  /*0240*/  LD.E R15, desc[UR6][R2.64] ;  /* 0x00000006020f7980 */ /* 0x000564000c101900 */
.L_x_882:
[----:B------:R-:W-:Y:S05]  /*0250*/  BSYNC B0 ;  /* 0x0000000000007941 */ /* 0x000fea0003800000 */
.L_x_881:
[----:B------:R-:W-:Y:S04]  /*0260*/  BSSY B0, `(.L_x_883) ;  /* 0x0000009000007945 */ /* 0x000fe80003800000 */
[----:B------:R-:W-:Y:S05]  /*0270*/  @!P0 BRA `(.L_x_884) ;  /* 0x0000000000188947 */ /* 0x000fea0003800000 */
[----:B------:R-:W3:Y:S02]  /*0280*/  LD.E.U8 R0, desc[UR6][R10.64+0x1b2] ;  /* 0x0001b2060a007980 */ /* 0x000ee4000c101100 */
[----:B---3--:R-:W-:-:S13]  /*0290*/  ISETP.NE.AND P0, PT, R0, RZ, PT ;  /* 0x000000ff0000720c */ /* 0x008fda0003f05270 */
[----:B------:R-:W3:Y:S02]  /*02a0*/  @P0 LD.E R0, desc[UR6][R2.64+0x4] ;  /* 0x0000040602000980 */ /* 0x000ee4000c101900 */
[----:B---3-5:R-:W-:-:S06]  /*02b0*/  @P0 IADD3 R79, R0, -R15, RZ ;  /* 0x8000000f004f0210 */ /* 0x028fcc0007ffe0ff */
[----:B------:R4:W5:Y:S01]  /*02c0*/  @!P0 LD.E R79, desc[UR6][R2.64] ;  /* 0x00000006024f8980 */ /* 0x000962000c101900 */
[----:B------:R-:W-:Y:S05]  /*02d0*/  BRA `(.L_x_885) ;  /* 0x0000000000047947 */ /* 0x000fea0003800000 */
.L_x_884:
[----:B------:R3:W5:Y:S02]  /*02e0*/  LD.E R79, desc[UR6][R10.64+0xb8] ;  /* 0x0000b8060a4f7980 */ /* 0x000764000c101900 */
.L_x_885:
[----:B------:R-:W-:Y:S05]  /*02f0*/  BSYNC B0 ;  /* 0x0000000000007941 */ /* 0x000fea0003800000 */
.L_x_883:
[----:B--2-4-:R-:W2:Y:S01]  /*0300*/  LD.E.64 R2, desc[UR6][R10.64+0xf8] ;  /* 0x0000f8060a027980 */ /* 0x014ea2000c101b00 */
[----:B------:R-:W-:Y:S01]  /*0310*/  BSSY B1, `(.L_x_886) ;  /* 0x0000012000017945 */ /* 0x000fe20003800000 */
[----:B-----5:R-:W-:Y:S01]  /*0320*/  IMAD.IADD R79, R79, 0x1, -R14 ;  /* 0x000000014f4f7824 */ /* 0x020fe200078e0a0e */
[----:B--2---:R-:W-:-:S04]  /*0330*/  ISETP.NE.U32.AND P0, PT, R2, RZ, PT ;  /* 0x000000ff0200720c */ /* 0x004fc80003f05070 */
[----:B------:R-:W-:-:S13]  /*0340*/  ISETP.NE.AND.EX P0, PT, R3, RZ, PT, P0 ;  /* 0x000000ff0300720c */ /* 0x000fda0003f05300 */
[----:B------:R-:W-:Y:S05]  /*0350*/  @!P0 BRA `(.L_x_887) ;  /* 0x0000000000108947 */ /* 0x000fea0003800000 */
[----:B------:R-:W-:-:S06]  /*0360*/  IMAD.WIDE R2, R239, 0x4, R2 ;  /* 0x00000004ef027825 */ /* 0x000fcc00078e0202 */
[----:B------:R-:W2:Y:S02]  /*0370*/  LD.E R3, desc[UR6][R2.64] ;  /* 0x0000000602037980 */ /* 0x000ea4000c101900 */
[----:B--2---:R-:W-:Y:S01]  /*0380*/  IADD3 R74, R3, -R14, RZ ;  /* 0x8000000e034a7210 */ /* 0x004fe20007ffe0ff */
[----:B------:R-:W-:Y:S05]  /*0390*/  BRA `(.L_x_888) ;  /* 0x0000000000247947 */ /* 0x000fea0003800000 */
.L_x_887:
[----:B------:R-:W2:Y:S01]  /*03a0*/  LD.E.64 R2, desc[UR6][R10.64+0x108] ;  /* 0x000108060a027980 */ /* 0x000ea2000c101b00 */
[----:B------:R-:W-:Y:S01]  /*03b0*/  BSSY B0, `(.L_x_889) ;  /* 0x0000006000007945 */ /* 0x000fe20003800000 */
[----:B------:R-:W-:Y:S01]  /*03c0*/  IMAD.MOV.U32 R74, RZ, RZ, RZ ;  /* 0x000000ffff4a7224 */ /* 0x000fe200078e00ff */
[----:B--2---:R-:W-:-:S04]  /*03d0*/  ISETP.NE.U32.AND P0, PT, R2, RZ, PT ;  /* 0x000000ff0200720c */ /* 0x004fc80003f05070 */
[----:B------:R-:W-:-:S13]  /*03e0*/  ISETP.NE.AND.EX P0, PT, R3, RZ, PT, P0 ;  /* 0x000000ff0300720c */ /* 0x000fda0003f05300 */
[----:B------:R-:W-:Y:S05]  /*03f0*/  @!P0 BRA `(.L_x_890) ;  /* 0x0000000000048947 */ /* 0x000fea0003800000 */
[----:B------:R2:W5:Y:S02]  /*0400*/  LD.E R74, desc[UR6][R10.64+0xbc] ;  /* 0x0000bc060a4a7980 */ /* 0x000564000c101900 */
.L_x_890:
[----:B------:R-:W-:Y:S05]  /*0410*/  BSYNC B0 ;  /* 0x0000000000007941 */ /* 0x000fea0003800000 */
.L_x_889:
[----:B-----5:R-:W-:Y:S02]  /*0420*/  IADD3 R74, R79, R74, RZ ;  /* 0x0000004a4f4a7210 */ /* 0x020fe40007ffe0ff */
.L_x_888:
[----:B------:R-:W-:Y:S05]  /*0430*/  BSYNC B1 ;  /* 0x0000000000017941 */ /* 0x000fea0003800000 */
.L_x_886:
[----:B------:R-:W-:Y:S01]  /*0440*/  IMAD.SHL.U32 R72, R240, 0x40, RZ ;  /* 0x00000040f0487824 */ /* 0x000fe200078e00ff */
[----:B------:R-:W-:Y:S01]  /*0450*/  MOV R2, R238 ;  /* 0x000000ee00027202 */ /* 0x000fe20000000f00 */
[----:B------:R-:W-:-:S03]  /*0460*/  IMAD.MOV.U32 R3, RZ, RZ, 0x0 ;  /* 0x00000000ff037424 */ /* 0x000fc600078e00ff */
[----:B------:R-:W-:-:S13]  /*0470*/  ISETP.GT.AND P0, PT, R241, R72, PT ;  /* 0x00000048f100720c */ /* 0x000fda0003f04270 */
[----:B-123--:R-:W-:Y:S05]  /*0480*/  @!P0 RET.REL.NODEC R2 `(_ZN5flash24flash_fwd_splitkv_kernelI23Flash_fwd_kernel_traitsILi128ELi64ELi128ELi4ELb0ELb0EN7cutlass10bfloat16_tE19Flash_kernel_traitsILi128ELi64ELi128ELi4ES3_EELb1ELb0ELb0ELb0ELb0ELb0ELb0ELb1EEEvNS_16Flash_fwd_paramsE) ;  /* 0xfffffff802dc8950 */ /* 0x00efea0003c3ffff */
[----:B------:R-:W2:Y:S04]  /*0490*/  LD.E R7, desc[UR6][R10.64+0xb8] ;  /* 0x0000b8060a077980 */ /* 0x000ea8000c101900 */
[----:B------:R-:W3:Y:S01]  /*04a0*/  LD.E R3, desc[UR6][R10.64+0x188] ;  /* 0x000188060a037980 */ /* 0x000ee2000c101900 */
[----:B------:R-:W-:Y:S01]  /*04b0*/  IADD3 R0, -R241, 0xbf, R72 ;  /* 0x000000bff1007810 */ /* 0x000fe20007ffe148 */
[----:B------:R-:W-:Y:S01]  /*04c0*/  VIADD R5, R74, 0x7f ;  /* 0x0000007f4a057836 */ /* 0x000fe20000000000 */
[----:B------:R-:W1:Y:S04]  /*04d0*/  S2R R68, SR_TID.X ;  /* 0x0000000000447919 */ /* 0x000e680000002100 */
[----:B------:R-:W-:-:S04]  /*04e0*/  SHF.R.S32.HI R2, RZ, 0x1f, R5 ;  /* 0x0000001fff027819 */ /* 0x000fc80000011405 */
[----:B------:R-:W-:-:S04]  /*04f0*/  LEA.HI R2, R2, R5, RZ, 0x7 ;  /* 0x0000000502027211 */ /* 0x000fc800078f38ff */
[----:B------:R-:W-:Y:S01]  /*0500*/  SHF.R.S32.HI R2, RZ, 0x7, R2 ;  /* 0x00000007ff027819 */ /* 0x000fe20000011402 */
[----:B--2---:R-:W-:Y:S01]  /*0510*/  VIADD R7, R7, 0x7f ;  /* 0x0000007f07077836 */ /* 0x004fe20000000000 */
[----:B---3--:R-:W-:-:S04]  /*0520*/  IADD3 R3, R3, R0, R74 ;  /* 0x0000000003037210 */ /* 0x008fc80007ffe04a */
[----:B------:R-:W-:Y:S02]  /*0530*/  SHF.R.S32.HI R4, RZ, 0x1f, R7 ;  /* 0x0000001fff047819 */ /* 0x000fe40000011407 */
[----:B------:R-:W-:Y:S02]  /*0540*/  SHF.R.S32.HI R0, RZ, 0x1f, R3 ;  /* 0x0000001fff007819 */ /* 0x000fe40000011403 */
[----:B------:R-:W-:Y:S02]  /*0550*/  LEA.HI R4, R4, R7, RZ, 0x7 ;  /* 0x0000000704047211 */ /* 0x000fe400078f38ff */
[----:B------:R-:W-:Y:S02]  /*0560*/  LEA.HI R0, R0, R3, RZ, 0x7 ;  /* 0x0000000300007211 */ /* 0x000fe400078f38ff */
[----:B------:R-:W-:Y:S02]  /*0570*/  SHF.R.S32.HI R3, RZ, 0x7, R4 ;  /* 0x00000007ff037819 */ /* 0x000fe40000011404 */
[----:B------:R-:W-:-:S04]  /*0580*/  SHF.R.S32.HI R0, RZ, 0x7, R0 ;  /* 0x00000007ff007819 */ /* 0x000fc80000011400 */
[----:B------:R-:W-:-:S04]  /*0590*/  VIMNMX3 R54, R3, R2, R0, PT ;  /* 0x000000020336720f */ /* 0x000fc80003800100 */
[----:B------:R-:W-:-:S13]  /*05a0*/  ISETP.GT.AND P0, PT, R54, RZ, PT ;  /* 0x000000ff3600720c */ /* 0x000fda0003f04270 */
[----:B-1----:R-:W-:Y:S05]  /*05b0*/  @P0 BRA `(.L_x_891) ;  /* 0x00000008001c0947 */ /* 0x002fea0003800000 */
[----:B------:R-:W-:Y:S01]  /*05c0*/  ISETP.NE.AND P0, PT, R242, -0x1, PT ;  /* 0xfffffffff200780c */ /* 0x000fe20003f05270 */
[----:B------:R-:W2:Y:S04]  /*05d0*/  LD.E.64 R16, desc[UR6][R10.64+0x88] ;  /* 0x000088060a107980 */ /* 0x000ea8000c101b00 */
[----:B------:R-:W3:Y:S04]  /*05e0*/  LD.E.64 R4, desc[UR6][R10.64+0x90] ;  /* 0x000090060a047980 */ /* 0x000ee8000c101b00 */
[----:B------:R-:W5:Y:S04]  /*05f0*/  LD.E R2, desc[UR6][R10.64+0x60] ;  /* 0x000060060a027980 */ /* 0x000f68000c101900 */
[----:B------:R-:W4:Y:S01]  /*0600*/  @!P0 LD.E.64 R14, desc[UR6][R10.64+0x80] ;  /* 0x000080060a0e8980 */ /* 0x000f22000c101b00 */
[----:B------:R-:W-:-:S03]  /*0610*/  SHF.R.S32.HI R7, RZ, 0x1f, R68 ;  /* 0x0000001fff077819 */ /* 0x000fc60000011444 */
[----:B------:R-:W5:Y:S01]  /*0620*/  LD.E R3, desc[UR6][R10.64+0xb4] ;  /* 0x0000b4060a037980 */ /* 0x000f62000c101900 */
[----:B------:R-:W-:-:S03]  /*0630*/  LEA.HI R6, R7, R68, RZ, 0x3 ;  /* 0x0000004407067211 */ /* 0x000fc600078f18ff */
[----:B------:R-:W5:Y:S01]  /*0640*/  LD.E.64 R12, desc[UR6][R10.64+0xa0] ;  /* 0x0000a0060a0c7980 */ /* 0x000f62000c101b00 */
[----:B------:R-:W-:Y:S02]  /*0650*/  LOP3.LUT R7, R6, 0xfffffff8, RZ, 0xc0, !PT ;  /* 0xfffffff806077812 */ /* 0x000fe400078ec0ff */
[----:B------:R-:W-:Y:S01]  /*0660*/  @!P0 SHF.R.S32.HI R8, RZ, 0x1f, R239 ;  /* 0x0000001fff088819 */ /* 0x000fe200000114ef */
[----:B------:R-:W5:Y:S02]  /*0670*/  LD.E R0, desc[UR6][R10.64+0xc0] ;  /* 0x0000c0060a007980 */ /* 0x000f64000c101900 */
[----:B------:R-:W-:Y:S02]  /*0680*/  IMAD.IADD R68, R68, 0x1, -R7 ;  /* 0x0000000144447824 */ /* 0x000fe400078e0a07 */
[----:B------:R1:W5:Y:S02]  /*0690*/  LD.E.64 R18, desc[UR6][R10.64+0x70] ;  /* 0x000070060a127980 */ /* 0x000364000c101b00 */
[----:B------:R-:W-:-:S05]  /*06a0*/  IMAD.SHL.U32 R20, R68, 0x8, RZ ;  /* 0x0000000844147824 */ /* 0x000fca00078e00ff */
[----:B------:R-:W-:Y:S02]  /*06b0*/  SHF.R.S32.HI R21, RZ, 0x1f, R20 ;  /* 0x0000001fff157819 */ /* 0x000fe40000011414 */
[----:B-1----:R-:W-:Y:S02]  /*06c0*/  SHF.R.S32.HI R11, RZ, 0x1f, R72 ;  /* 0x0000001fff0b7819 */ /* 0x002fe40000011448 */
[----:B------:R-:W-:Y:S01]  /*06d0*/  ISETP.NE.AND P6, PT, R68, RZ, PT ;  /* 0x000000ff4400720c */ /* 0x000fe20003fc5270 */
[----:B------:R-:W-:Y:S01]  /*06e0*/  BSSY B0, `(.L_x_892) ;  /* 0x000002a000007945 */ /* 0x000fe20003800000 */
[-C--:B--2---:R-:W-:Y:S02]  /*06f0*/  @P0 IMAD R7, R17, R242.reuse, RZ ;  /* 0x000000f211070224 */ /* 0x084fe400078e02ff */
[----:B------:R-:W-:-:S04]  /*0700*/  @P0 IMAD.WIDE.U32 R242, R16, R242, RZ ;  /* 0x000000f210f20225 */ /* 0x000fc800078e00ff */
[----:B----4-:R-:W-:-:S04]  /*0710*/  @!P0 IMAD R9, R15, R239, RZ ;  /* 0x000000ef0f098224 */ /* 0x010fc800078e02ff */
[C---:B------:R-:W-:Y:S02]  /*0720*/  @!P0 IMAD R8, R14.reuse, R8, R9 ;  /* 0x000000080e088224 */ /* 0x040fe400078e0209 */
[----:B------:R-:W-:-:S04]  /*0730*/  @!P0 IMAD.WIDE.U32 R14, R14, R239, RZ ;  /* 0x000000ef0e0e8225 */ /* 0x000fc800078e00ff */
[----:B------:R-:W-:Y:S02]  /*0740*/  IMAD R9, R17, R72, RZ ;  /* 0x0000004811097224 */ /* 0x000fe400078e02ff */
[----:B------:R-:W-:Y:S02]  /*0750*/  @P0 IMAD.MOV.U32 R10, RZ, RZ, R242 ;  /* 0x000000ffff0a0224 */ /* 0x000fe400078e00f2 */
[----:B------:R-:W-:Y:S02]  /*0760*/  @!P0 IMAD.MOV.U32 R10, RZ, RZ, R14 ;  /* 0x000000ffff0a8224 */ /* 0x000fe400078e000e */
[----:B------:R-:W-:Y:S01]  /*0770*/  IMAD R14, R16, R11, R9 ;  /* 0x0000000b100e7224 */ /* 0x000fe200078e0209 */
[----:B------:R-:W-:Y:S01]  /*0780*/  SHF.R.S32.HI R9, RZ, 0x3, R6 ;  /* 0x00000003ff097819 */ /* 0x000fe20000011406 */
[----:B------:R-:W-:Y:S01]  /*0790*/  IMAD.WIDE.U32 R22, R72, R16, R20 ;  /* 0x0000001048167225 */ /* 0x000fe200078e0014 */
[----:B------:R-:W-:-:S03]  /*07a0*/  @P0 IADD3 R7, R243, R7, RZ ;  /* 0x00000007f3070210 */ /* 0x000fc60007ffe0ff */
[----:B------:R-:W-:Y:S01]  /*07b0*/  IMAD.IADD R6, R241, 0x1, -R72 ;  /* 0x00000001f1067824 */ /* 0x000fe200078e0a48 */
[----:B------:R-:W-:Y:S02]  /*07c0*/  @!P0 IADD3 R7, R15, R8, RZ ;  /* 0x000000080f078210 */ /* 0x000fe40007ffe0ff */
[----:B------:R-:W-:Y:S02]  /*07d0*/  IADD3 R22, P0, R10, R22, RZ ;  /* 0x000000160a167210 */ /* 0x000fe40007f1e0ff */
[----:B------:R-:W-:Y:S02]  /*07e0*/  ISETP.GE.AND P2, PT, R9, R6, PT ;  /* 0x000000060900720c */ /* 0x000fe40003f46270 */
[----:B------:R-:W-:Y:S01]  /*07f0*/  IADD3.X R23, R7, R23, R14, P0, !PT ;  /* 0x0000001707177210 */ /* 0x000fe200007fe40e */
[----:B---3--:R-:W-:Y:S01]  /*0800*/  IMAD R5, R5, R237, RZ ;  /* 0x000000ed05057224 */ /* 0x008fe200078e02ff */
[----:B------:R-:W-:Y:S01]  /*0810*/  SHF.R.S32.HI R7, RZ, 0x1f, R237 ;  /* 0x0000001fff077819 */ /* 0x000fe200000114ed */
[C---:B------:R-:W-:Y:S01]  /*0820*/  VIADD R15, R9.reuse, 0x10 ;  /* 0x00000010090f7836 */ /* 0x040fe20000000000 */
[----:B------:R-:W-:Y:S01]  /*0830*/  IADD3 R11, R9, 0x20, RZ ;  /* 0x00000020090b7810 */ /* 0x000fe20007ffe0ff */
[----:B------:R-:W-:-:S04]  /*0840*/  IMAD.WIDE.U32 R22, R237, R4, R22 ;  /* 0x00000004ed167225 */ /* 0x000fc800078e0016 */
[----:B------:R-:W-:Y:S01]  /*0850*/  IMAD R5, R4, R7, R5 ;  /* 0x0000000704057224 */ /* 0x000fe200078e0205 */
[CC--:B------:R-:W-:Y:S02]  /*0860*/  ISETP.GE.AND P1, PT, R15.reuse, R6.reuse, PT ;  /* 0x000000060f00720c */ /* 0x0c0fe40003f26270 */
[-C--:B------:R-:W-:Y:S01]  /*0870*/  ISETP.GE.OR P4, PT, R15, R6.reuse, P6 ;  /* 0x000000060f00720c */ /* 0x080fe20003786670 */
[----:B------:R-:W-:Y:S01]  /*0880*/  VIADD R15, R20, 0x40 ;  /* 0x00000040140f7836 */ /* 0x000fe20000000000 */
[----:B------:R-:W-:Y:S02]  /*0890*/  ISETP.GE.AND P0, PT, R11, R6, PT ;  /* 0x000000060b00720c */ /* 0x000fe40003f06270 */
[----:B------:R-:W-:Y:S02]  /*08a0*/  SHF.R.S32.HI R7, RZ, 0x1f, R9 ;  /* 0x0000001fff077819 */ /* 0x000fe40000011409 */
[----:B------:R-:W-:Y:S01]  /*08b0*/  IADD3 R25, R23, R5, RZ ;  /* 0x0000000517197210 */ /* 0x000fe20007ffe0ff */
[----:B------:R-:W-:Y:S08]  /*08c0*/  @P2 BRA `(.L_x_893) ;  /* 0x00000000002c2947 */ /* 0x000ff00003800000 */
[----:B------:R-:W-:Y:S01]  /*08d0*/  IMAD R4, R17, R9, RZ ;  /* 0x0000000911047224 */ /* 0x000fe200078e02ff */
[-C--:B-----5:R-:W-:Y:S01]  /*08e0*/  ISETP.GE.AND P5, PT, R20, R0.reuse, PT ;  /* 0x000000001400720c */ /* 0x0a0fe20003fa6270 */
[----:B------:R-:W-:Y:S01]  /*08f0*/  IMAD.MOV.U32 R24, RZ, RZ, R22 ;  /* 0x000000ffff187224 */ /* 0x000fe200078e0016 */
[----:B------:R-:W-:Y:S01]  /*0900*/  ISETP.GE.AND P3, PT, R15, R0, PT ;  /* 0x000000000f00720c */ /* 0x000fe20003f66270 */
[C---:B------:R-:W-:Y:S02]  /*0910*/  IMAD R4, R16.reuse, R7, R4 ;  /* 0x0000000710047224 */ /* 0x040fe400078e0204 */
[----:B------:R-:W-:-:S05]  /*0920*/  IMAD.WIDE.U32 R26, R16, R9, R24 ;  /* 0x00000009101a7225 */ /* 0x000fca00078e0018 */
[----:B------:R-:W-:Y:S02]  /*0930*/  IADD3 R5, R27, R4, RZ ;  /* 0x000000041b057210 */ /* 0x000fe40007ffe0ff */
[----:B------:R-:W-:-:S04]  /*0940*/  LEA R4, P2, R26, R18, 0x1 ;  /* 0x000000121a047211 */ /* 0x000fc800078408ff */
[----:B------:R-:W-:-:S05]  /*0950*/  LEA.HI.X R5, R26, R19, R5, 0x1, P2 ;  /* 0x000000131a057211 */ /* 0x000fca00010f0c05 */
[----:B------:R1:W-:Y:S04]  /*0960*/  @!P5 ST.E.128 desc[UR6][R4.64], RZ ;  /* 0x000000ff0400d985 */ /* 0x0003e8000c101d06 */
[----:B------:R1:W-:Y:S02]  /*0970*/  @!P3 ST.E.128 desc[UR6][R4.64+0x80], RZ ;  /* 0x000080ff0400b985 */ /* 0x0003e4000c101d06 */
.L_x_893:
[----:B------:R-:W-:Y:S05]  /*0980*/  BSYNC B0 ;  /* 0x0000000000007941 */ /* 0x000fea0003800000 */
.L_x_892:
[----:B------:R-:W-:Y:S01]  /*0990*/  BSSY B0, `(.L_x_894) ;  /* 0x0000011000007945 */ /* 0x000fe20003800000 */
[----:B------:R-:W-:-:S03]  /*09a0*/  ISETP.GE.OR P3, PT, R11, R6, P6 ;  /* 0x000000060b00720c */ /* 0x000fc60003766670 */
[----:B------:R-:W-:Y:S10]  /*09b0*/  @P1 BRA `(.L_x_895) ;  /* 0x0000000000381947 */ /* 0x000ff40003800000 */
[----:B------:R-:W-:Y:S01]  /*09c0*/  IADD3 R11, P1, R9, 0x10, RZ ;  /* 0x00000010090b7810 */ /* 0x000fe20007f3e0ff */
[----:B------:R-:W-:Y:S01]  /*09d0*/  IMAD.MOV.U32 R26, RZ, RZ, R22 ;  /* 0x000000ffff1a7224 */ /* 0x000fe200078e0016 */
[----:B------:R-:W-:Y:S02]  /*09e0*/  MOV R27, R25 ;  /* 0x00000019001b7202 */ /* 0x000fe40000000f00 */
[-C--:B-----5:R-:W-:Y:S01]  /*09f0*/  ISETP.GE.AND P2, PT, R20, R0.reuse, PT ;  /* 0x000000001400720c */ /* 0x0a0fe20003f46270 */
[----:B-1----:R-:W-:Y:S01]  /*0a00*/  IMAD.X R5, RZ, RZ, R7, P1 ;  /* 0x000000ffff057224 */ /* 0x002fe200008e0607 */
[----:B------:R-:W-:Y:S01]  /*0a10*/  ISETP.GE.AND P1, PT, R15, R0, PT ;  /* 0x000000000f00720c */ /* 0x000fe20003f26270 */
[----:B------:R-:W-:-:S04]  /*0a20*/  IMAD.WIDE.U32 R26, R16, R11, R26 ;  /* 0x0000000b101a7225 */ /* 0x000fc800078e001a */
[----:B------:R-:W-:Y:S01]  /*0a30*/  IMAD R5, R5, R16, RZ ;  /* 0x0000001005057224 */ /* 0x000fe200078e02ff */
[----:B------:R-:W-:-:S03]  /*0a40*/  LEA R4, P5, R26, R18, 0x1 ;  /* 0x000000121a047211 */ /* 0x000fc600078a08ff */
[----:B------:R-:W-:-:S04]  /*0a50*/  IMAD R5, R17, R11, R5 ;  /* 0x0000000b11057224 */ /* 0x000fc800078e0205 */
[----:B------:R-:W-:-:S05]  /*0a60*/  IMAD.IADD R5, R27, 0x1, R5 ;  /* 0x000000011b057824 */ /* 0x000fca00078e0205 */
[----:B------:R-:W-:-:S05]  /*0a70*/  LEA.HI.X R5, R26, R19, R5, 0x1, P5 ;  /* 0x000000131a057211 */ /* 0x000fca00028f0c05 */
[----:B------:R2:W-:Y:S04]  /*0a80*/  @!P2 ST.E.128 desc[UR6][R4.64], RZ ;  /* 0x000000ff0400a985 */ /* 0x0005e8000c101d06 */
[----:B------:R2:W-:Y:S02]  /*0a90*/  @!P1 ST.E.128 desc[UR6][R4.64+0x80], RZ ;  /* 0x000080ff04009985 */ /* 0x0005e4000c101d06 */
.L_x_895:
[----:B------:R-:W-:Y:S05]  /*0aa0*/  BSYNC B0 ;  /* 0x0000000000007941 */ /* 0x000fea0003800000 */
.L_x_894:
[----:B-----5:R-:W-:Y:S01]  /*0ab0*/  IMAD R2, R239, R2, R237 ;  /* 0x00000002ef027224 */ /* 0x020fe200078e02ed */
[----:B------:R-:W-:Y:S01]  /*0ac0*/  BSSY B0, `(.L_x_896) ;  /* 0x0000013000007945 */ /* 0x000fe20003800000 */
[----:B------:R-:W-:Y:S02]  /*0ad0*/  ISETP.GE.OR P5, PT, R9, R6, P6 ;  /* 0x000000060900720c */ /* 0x000fe400037a6670 */
[----:B------:R-:W-:Y:S01]  /*0ae0*/  IMAD R72, R3, R2, R72 ;  /* 0x0000000203487224 */ /* 0x000fe200078e0248 */
[----:B------:R-:W-:Y:S01]  /*0af0*/  IADD3 R11, R9, 0x30, RZ ;  /* 0x00000030090b7810 */ /* 0x000fe20007ffe0ff */
[----:B------:R-:W-:Y:S09]  /*0b00*/  @P0 BRA `(.L_x_897) ;  /* 0x0000000000380947 */ /* 0x000ff20003800000 */
[----:B-12---:R-:W-:Y:S01]  /*0b10*/  IADD3 R5, P0, R9, 0x20, RZ ;  /* 0x0000002009057810 */ /* 0x006fe20007f1e0ff */
[----:B------:R-:W-:Y:S01]  /*0b20*/  IMAD.MOV.U32 R26, RZ, RZ, R22 ;  /* 0x000000ffff1a7224 */ /* 0x000fe200078e0016 */
[----:B------:R-:W-:Y:S02]  /*0b30*/  MOV R27, R25 ;  /* 0x00000019001b7202 */ /* 0x000fe40000000f00 */
[-C--:B------:R-:W-:Y:S01]  /*0b40*/  ISETP.GE.AND P1, PT, R20, R0.reuse, PT ;  /* 0x000000001400720c */ /* 0x080fe20003f26270 */
[----:B------:R-:W-:Y:S01]  /*0b50*/  IMAD.X R3, RZ, RZ, R7, P0 ;  /* 0x000000ffff037224 */ /* 0x000fe200000e0607 */
        /* <DEDUP_REMOVED lines=9> */
.L_x_897:
[----:B------:R-:W-:Y:S05]  /*0bf0*/  BSYNC B0 ;  /* 0x0000000000007941 */ /* 0x000fea0003800000 */
.L_x_896:
[CC--:B------:R-:W-:Y:S01]  /*0c00*/  ISETP.GE.AND P1, PT, R11.reuse, R6.reuse, PT ;  /* 0x000000060b00720c */ /* 0x0c0fe20003f26270 */
[----:B------:R-:W-:Y:S01]  /*0c10*/  BSSY B0, `(.L_x_898) ;  /* 0x0000018000007945 */ /* 0x000fe20003800000 */
[C---:B---3--:R-:W-:Y:S01]  /*0c20*/  IADD3 R3, P0, R72.reuse, R9, RZ ;  /* 0x0000000948037210 */ /* 0x048fe20007f1e0ff */
[----:B-12---:R-:W-:Y:S01]  /*0c30*/  @!P5 IMAD.MOV.U32 R4, RZ, RZ, 0x7f800000 ;  /* 0x7f800000ff04d424 */ /* 0x006fe200078e00ff */
[----:B------:R-:W-:Y:S01]  /*0c40*/  ISETP.GE.OR P6, PT, R11, R6, P6 ;  /* 0x000000060b00720c */ /* 0x000fe200037c6670 */
[----:B------:R-:W-:Y:S01]  /*0c50*/  @!P3 IMAD.MOV.U32 R2, RZ, RZ, 0x7f800000 ;  /* 0x7f800000ff02b424 */ /* 0x000fe200078e00ff */
[----:B------:R-:W-:Y:S02]  /*0c60*/  LEA.HI.X.SX32 R72, R72, R7, 0x1, P0 ;  /* 0x0000000748487211 */ /* 0x000fe400000f0eff */
[----:B------:R-:W-:-:S04]  /*0c70*/  LEA R10, P0, R3, R12, 0x2 ;  /* 0x0000000c030a7211 */ /* 0x000fc800078010ff */
[----:B------:R-:W-:Y:S01]  /*0c80*/  LEA.HI.X R11, R3, R13, R72, 0x2, P0 ;  /* 0x0000000d030b7211 */ /* 0x000fe200000f1448 */
[----:B------:R-:W-:Y:S01]  /*0c90*/  @!P4 IMAD.MOV.U32 R3, RZ, RZ, 0x7f800000 ;  /* 0x7f800000ff03c424 */ /* 0x000fe200078e00ff */
[----:B------:R-:W-:Y:S07]  /*0ca0*/  @P1 BRA `(.L_x_899) ;  /* 0x0000000000381947 */ /* 0x000fee0003800000 */
[----:B------:R-:W-:Y:S01]  /*0cb0*/  IADD3 R9, P0, R9, 0x30, RZ ;  /* 0x0000003009097810 */ /* 0x000fe20007f1e0ff */
[----:B------:R-:W-:Y:S01]  /*0cc0*/  IMAD.MOV.U32 R6, RZ, RZ, R22 ;  /* 0x000000ffff067224 */ /* 0x000fe200078e0016 */
[----:B------:R-:W-:-:S03]  /*0cd0*/  ISETP.GE.AND P1, PT, R20, R0, PT ;  /* 0x000000001400720c */ /* 0x000fc60003f26270 */
[----:B------:R-:W-:Y:S01]  /*0ce0*/  IMAD.X R5, RZ, RZ, R7, P0 ;  /* 0x000000ffff057224 */ /* 0x000fe200000e0607 */
[----:B------:R-:W-:Y:S02]  /*0cf0*/  MOV R7, R25 ;  /* 0x0000001900077202 */ /* 0x000fe40000000f00 */
[----:B------:R-:W-:Y:S01]  /*0d00*/  ISETP.GE.AND P0, PT, R15, R0, PT ;  /* 0x000000000f00720c */ /* 0x000fe20003f06270 */
[----:B------:R-:W-:Y:S02]  /*0d10*/  IMAD R5, R5, R16, RZ ;  /* 0x0000001005057224 */ /* 0x000fe400078e02ff */
[----:B------:R-:W-:-:S04]  /*0d20*/  IMAD.WIDE.U32 R6, R16, R9, R6 ;  /* 0x0000000910067225 */ /* 0x000fc800078e0006 */
[----:B------:R-:W-:Y:S01]  /*0d30*/  IMAD R5, R17, R9, R5 ;  /* 0x0000000911057224 */ /* 0x000fe200078e0205 */
[----:B------:R-:W-:-:S03]  /*0d40*/  LEA R8, P2, R6, R18, 0x1 ;  /* 0x0000001206087211 */ /* 0x000fc600078408ff */
[----:B------:R-:W-:-:S05]  /*0d50*/  IMAD.IADD R5, R7, 0x1, R5 ;  /* 0x0000000107057824 */ /* 0x000fca00078e0205 */
[----:B------:R-:W-:-:S05]  /*0d60*/  LEA.HI.X R9, R6, R19, R5, 0x1, P2 ;  /* 0x0000001306097211 */ /* 0x000fca00010f0c05 */
[----:B------:R1:W-:Y:S04]  /*0d70*/  @!P1 ST.E.128 desc[UR6][R8.64], RZ ;  /* 0x000000ff08009985 */ /* 0x0003e8000c101d06 */
[----:B------:R1:W-:Y:S02]  /*0d80*/  @!P0 ST.E.128 desc[UR6][R8.64+0x80], RZ ;  /* 0x000080ff08008985 */ /* 0x0003e4000c101d06 */
.L_x_899:
[----:B------:R-:W-:Y:S05]  /*0d90*/  BSYNC B0 ;  /* 0x0000000000007941 */ /* 0x000fea0003800000 */
.L_x_898:
[----:B------:R-:W-:Y:S01]  /*0da0*/  MOV R239, 0x0 ;  /* 0x0000000000ef7802 */ /* 0x000fe20000000f00 */
[----:B------:R-:W-:Y:S04]  /*0db0*/  @!P5 ST.E desc[UR6][R10.64], R4 ;  /* 0x000000040a00d985 */ /* 0x000fe8000c101906 */
[----:B------:R-:W-:Y:S04]  /*0dc0*/  @!P4 ST.E desc[UR6][R10.64+0x40], R3 ;  /* 0x000040030a00c985 */ /* 0x000fe8000c101906 */
[----:B------:R1:W-:Y:S02]  /*0dd0*/  @!P3 ST.E desc[UR6][R10.64+0x80], R2 ;  /* 0x000080020a00b985 */ /* 0x0003e4000c101906 */
[----:B-1----:R-:W-:Y:S05]  /*0de0*/  @P6 RET.REL.NODEC R238 `(_ZN5flash24flash_fwd_splitkv_kernelI23Flash_fwd_kernel_traitsILi128ELi64ELi128ELi4ELb0ELb0EN7cutlass10bfloat16_tE19Flash_kernel_traitsILi128ELi64ELi128ELi4ES3_EELb1ELb0ELb0ELb0ELb0ELb0ELb0ELb1EEEvNS_16Flash_fwd_paramsE) ;  /* 0xfffffff0ee846950 */ /* 0x002fea0003c3ffff */
[----:B------:R-:W-:Y:S02]  /*0df0*/  MOV R3, 0x7f800000 ;  /* 0x7f80000000037802 */ /* 0x000fe40000000f00 */
[----:B------:R-:W-:-:S03]  /*0e00*/  MOV R239, 0x0 ;  /* 0x0000000000ef7802 */ /* 0x000fc60000000f00 */
[----:B------:R1:W-:Y:S02]  /*0e10*/  ST.E desc[UR6][R10.64+0xc0], R3 ;  /* 0x0000c0030a007985 */ /* 0x0003e4000c101906 */
[----:B-1----:R-:W-:Y:S05]  /*0e20*/  RET.REL.NODEC R238 `(_ZN5flash24flash_fwd_splitkv_kernelI23Flash_fwd_kernel_traitsILi128ELi64ELi128ELi4ELb0ELb0EN7cutlass10bfloat16_tE19Flash_kernel_traitsILi128ELi64ELi128ELi4ES3_EELb1ELb0ELb0ELb0ELb0ELb0ELb0ELb1EEEvNS_16Flash_fwd_paramsE) ;  /* 0xfffffff0ee747950 */ /* 0x002fea0003c3ffff */
.L_x_891:
[----:B------:R-:W2:Y:S04]  /*0e30*/  LD.E.64 R6, desc[UR6][R10.64+0x160] ;  /* 0x000160060a067980 */ /* 0x000ea8000c101b00 */
[----:B------:R-:W3:Y:S01]  /*0e40*/  LD.E.64 R12, desc[UR6][R10.64+0x158] ;  /* 0x000158060a0c7980 */ /* 0x000ee2000c101b00 */
[----:B--2---:R-:W-:-:S04]  /*0e50*/  ISETP.NE.U32.AND P1, PT, R6, RZ, PT ;  /* 0x000000ff0600720c */ /* 0x004fc80003f25070 */
[----:B------:R-:W-:-:S13]  /*0e60*/  ISETP.NE.AND.EX P1, PT, R7, RZ, PT, P1 ;  /* 0x000000ff0700720c */ /* 0x000fda0003f25310 */
[----:B------:R-:W2:Y:S01]  /*0e70*/  @P1 LD.E.64 R4, desc[UR6][R10.64+0x168] ;  /* 0x000168060a041980 */ /* 0x000ea2000c101b00 */
[----:B---3--:R-:W-:Y:S01]  /*0e80*/  ISETP.NE.U32.AND P0, PT, R12, RZ, PT ;  /* 0x000000ff0c00720c */ /* 0x008fe20003f05070 */
[----:B------:R-:W-:-:S03]  /*0e90*/  IMAD.MOV.U32 R8, RZ, RZ, R239 ;  /* 0x000000ffff087224 */ /* 0x000fc600078e00ef */
[----:B------:R-:W-:Y:S02]  /*0ea0*/  ISETP.NE.AND.EX P0, PT, R13, RZ, PT, P0 ;  /* 0x000000ff0d00720c */ /* 0x000fe40003f05300 */
[----:B------:R-:W-:Y:S02]  /*0eb0*/  @P1 SHF.R.S32.HI R0, RZ, 0x1f, R239 ;  /* 0x0000001fff001819 */ /* 0x000fe400000114ef */
[----:B------:R-:W-:-:S09]  /*0ec0*/  CS2R R244, SRZ ;  /* 0x0000000000f47805 */ /* 0x000fd2000001ff00 */
[----:B------:R-:W-:-:S05]  /*0ed0*/  @P0 IMAD.WIDE R12, R239, 0x4, R12 ;  /* 0x00000004ef0c0825 */ /* 0x000fca00078e020c */
[----:B------:R1:W5:Y:S01]  /*0ee0*/  @P0 LD.E R8, desc[UR6][R12.64] ;  /* 0x000000060c080980 */ /* 0x000362000c101900 */
[----:B------:R-:W-:Y:S01]  /*0ef0*/  BSSY B0, `(.L_x_900) ;  /* 0x00000ac000007945 */ /* 0x000fe20003800000 */
[-C--:B--2---:R-:W-:Y:S02]  /*0f00*/  @P1 IMAD R5, R5, R239.reuse, RZ ;  /* 0x000000ef05051224 */ /* 0x084fe400078e02ff */
[----:B------:R-:W-:-:S04]  /*0f10*/  @P1 IMAD.WIDE.U32 R2, R4, R239, RZ ;  /* 0x000000ef04021225 */ /* 0x000fc800078e00ff */
[----:B------:R-:W-:Y:S01]  /*0f20*/  @P1 IMAD R0, R4, R0, R5 ;  /* 0x0000000004001224 */ /* 0x000fe200078e0205 */
[----:B------:R-:W-:-:S03]  /*0f30*/  @P1 LEA R244, P0, R2, R6, 0x2 ;  /* 0x0000000602f41211 */ /* 0x000fc600078010ff */
[----:B------:R-:W-:-:S05]  /*0f40*/  @P1 IMAD.IADD R0, R3, 0x1, R0 ;  /* 0x0000000103001824 */ /* 0x000fca00078e0200 */
[----:B------:R-:W-:Y:S02]  /*0f50*/  @P1 LEA.HI.X R245, R2, R7, R0, 0x2, P0 ;  /* 0x0000000702f51211 */ /* 0x000fe400000f1400 */
[----:B------:R-:W-:-:S04]  /*0f60*/  ISETP.NE.U32.AND P0, PT, R244, RZ, PT ;  /* 0x000000fff400720c */ /* 0x000fc80003f05070 */
[----:B------:R-:W-:-:S13]  /*0f70*/  ISETP.NE.AND.EX P0, PT, R245, RZ, PT, P0 ;  /* 0x000000fff500720c */ /* 0x000fda0003f05300 */
[----:B-1----:R-:W-:Y:S05]  /*0f80*/  @!P0 BRA `(.L_x_901) ;  /* 0x00000004004c8947 */ /* 0x002fea0003800000 */
[----:B------:R-:W2:Y:S04]  /*0f90*/  LD.E R2, desc[UR6][R10.64+0x170] ;  /* 0x000170060a027980 */ /* 0x000ea8000c101900 */
[----:B------:R-:W3:Y:S01]  /*0fa0*/  LD.E R6, desc[UR6][R10.64+0x68] ;  /* 0x000068060a067980 */ /* 0x000ee2000c101900 */
[----:B------:R-:W-:-:S03]  /*0fb0*/  LEA R5, R54, 0xffffff80, 0x7 ;  /* 0xffffff8036057811 */ /* 0x000fc600078e38ff */
[----:B------:R-:W4:Y:S04]  /*0fc0*/  LD.E.64 R20, desc[UR6][R10.64+0x20] ;  /* 0x000020060a147980 */ /* 0x000f28000c101b00 */
[----:B------:R-:W4:Y:S04]  /*0fd0*/  LD.E.64 R66, desc[UR6][R10.64+0x38] ;  /* 0x000038060a427980 */ /* 0x000f28000c101b00 */
[----:B------:R-:W4:Y:S04]  /*0fe0*/  LD.E.64 R14, desc[UR6][R10.64+0x50] ;  /* 0x000050060a0e7980 */ /* 0x000f28000c101b00 */
[----:B------:R-:W5:Y:S04]  /*0ff0*/  LD.E.64 R22, desc[UR6][R10.64+0x58] ;  /* 0x000058060a167980 */ /* 0x000f68000c101b00 */
[----:B------:R-:W5:Y:S01]  /*1000*/  LD.E.64 R64, desc[UR6][R10.64+0x40] ;  /* 0x000040060a407980 */ /* 0x000f62000c101b00 */
[----:B--2---:R-:W-:-:S04]  /*1010*/  IABS R4, R2 ;  /* 0x0000000200047213 */ /* 0x004fc80000000000 */
[----:B------:R-:W1:Y:S08]  /*1020*/  I2F.RP R7, R4 ;  /* 0x0000000400077306 */ /* 0x000e700000209400 */
[----:B-1----:R-:W1:Y:S02]  /*1030*/  MUFU.RCP R12, R7 ;  /* 0x00000007000c7308 */ /* 0x002e640000001000 */
[----:B-1----:R-:W-:-:S06]  /*1040*/  IADD3 R12, R12, 0xffffffe, RZ ;  /* 0x0ffffffe0c0c7810 */ /* 0x002fcc0007ffe0ff */
[----:B------:R-:W1:Y:S01]  /*1050*/  F2I.FTZ.U32.TRUNC.NTZ R13, R12 ;  /* 0x0000000c000d7305 */ /* 0x000e62000021f000 */
[----:B------:R-:W-:Y:S02]  /*1060*/  IABS R0, R2 ;  /* 0x0000000200007213 */ /* 0x000fe40000000000 */
[----:B-1----:R-:W-:Y:S01]  /*1070*/  IADD3 R3, RZ, -R13, RZ ;  /* 0x8000000dff037210 */ /* 0x002fe20007ffe0ff */
[----:B------:R-:W-:-:S04]  /*1080*/  IMAD.MOV.U32 R12, RZ, RZ, RZ ;  /* 0x000000ffff0c7224 */ /* 0x000fc800078e00ff */
[----:B-----5:R-:W-:Y:S01]  /*1090*/  IMAD R8, R3, R4, RZ ;  /* 0x0000000403087224 */ /* 0x020fe200078e02ff */
[----:B------:R-:W-:-:S03]  /*10a0*/  IABS R3, R5 ;  /* 0x0000000500037213 */ /* 0x000fc60000000000 */
[----:B------:R-:W-:Y:S01]  /*10b0*/  IMAD.HI.U32 R8, R13, R8, R12 ;  /* 0x000000080d087227 */ /* 0x000fe200078e000c */
[----:B------:R-:W-:Y:S01]  /*10c0*/  IADD3 R0, RZ, -R0, RZ ;  /* 0x80000000ff007210 */ /* 0x000fe20007ffe0ff */
[----:B------:R-:W2:Y:S04]  /*10d0*/  LD.E.64 R12, desc[UR6][R10.64+0x28] ;  /* 0x000028060a0c7980 */ /* 0x000ea8000c101b00 */
[----:B------:R-:W-:-:S04]  /*10e0*/  IMAD.HI.U32 R9, R8, R3, RZ ;  /* 0x0000000308097227 */ /* 0x000fc800078e00ff */
[----:B------:R-:W-:-:S05]  /*10f0*/  IMAD R3, R9, R0, R3 ;  /* 0x0000000009037224 */ /* 0x000fca00078e0203 */
[----:B------:R-:W-:Y:S02]  /*1100*/  ISETP.GT.U32.AND P1, PT, R4, R3, PT ;  /* 0x000000030400720c */ /* 0x000fe40003f24070 */
[----:B------:R-:W-:-:S11]  /*1110*/  LOP3.LUT R0, R5, R2, RZ, 0x3c, !PT ;  /* 0x0000000205007212 */ /* 0x000fd600078e3cff */
[----:B------:R-:W-:-:S05]  /*1120*/  @!P1 IMAD.IADD R3, R3, 0x1, -R4 ;  /* 0x0000000103039824 */ /* 0x000fca00078e0a04 */
[----:B------:R-:W-:Y:S02]  /*1130*/  ISETP.GE.U32.AND P2, PT, R3, R4, PT ;  /* 0x000000040300720c */ /* 0x000fe40003f46070 */
[----:B------:R-:W-:Y:S02]  /*1140*/  ISETP.GE.AND P0, PT, R0, RZ, PT ;  /* 0x000000ff0000720c */ /* 0x000fe40003f06270 */
[----:B------:R-:W-:Y:S02]  /*1150*/  @!P1 IADD3 R9, R9, 0x1, RZ ;  /* 0x0000000109099810 */ /* 0x000fe40007ffe0ff */
[----:B------:R-:W-:-:S07]  /*1160*/  ISETP.NE.AND P1, PT, R2, RZ, PT ;  /* 0x000000ff0200720c */ /* 0x000fce0003f25270 */
[----:B------:R-:W-:-:S05]  /*1170*/  @P2 VIADD R9, R9, 0x1 ;  /* 0x0000000109092836 */ /* 0x000fca0000000000 */
[----:B------:R-:W-:Y:S02]  /*1180*/  @!P0 IADD3 R9, -R9, RZ, RZ ;  /* 0x000000ff09098210 */ /* 0x000fe40007ffe1ff */
[----:B------:R-:W-:-:S05]  /*1190*/  @!P1 LOP3.LUT R9, RZ, R2, RZ, 0x33, !PT ;  /* 0x00000002ff099212 */ /* 0x000fca00078e33ff */
[----:B------:R-:W-:-:S05]  /*11a0*/  IMAD.WIDE R24, R9, 0x4, R244 ;  /* 0x0000000409187825 */ /* 0x000fca00078e02f4 */
[----:B------:R1:W2:Y:S01]  /*11b0*/  LD.E R3, desc[UR6][R24.64] ;  /* 0x0000000618037980 */ /* 0x0002a2000c101900 */
[----:B---3--:R-:W-:-:S04]  /*11c0*/  IABS R8, R6 ;  /* 0x0000000600087213 */ /* 0x008fc80000000000 */
[----:B------:R-:W3:Y:S08]  /*11d0*/  I2F.RP R18, R8 ;  /* 0x0000000800127306 */ /* 0x000ef00000209400 */
[----:B---3--:R-:W3:Y:S02]  /*11e0*/  MUFU.RCP R4, R18 ;  /* 0x0000001200047308 */ /* 0x008ee40000001000 */
[----:B---3--:R-:W-:-:S06]  /*11f0*/  VIADD R4, R4, 0xffffffe ;  /* 0x0ffffffe04047836 */ /* 0x008fcc0000000000 */
[----:B-1----:R-:W1:Y:S01]  /*1200*/  F2I.FTZ.U32.TRUNC.NTZ R25, R4 ;  /* 0x0000000400197305 */ /* 0x002e62000021f000 */
[----:B------:R-:W-:Y:S01]  /*1210*/  IMAD.MOV.U32 R24, RZ, RZ, RZ ;  /* 0x000000ffff187224 */ /* 0x000fe200078e00ff */
[----:B------:R-:W-:Y:S02]  /*1220*/  IABS R7, R6 ;  /* 0x0000000600077213 */ /* 0x000fe40000000000 */
[----:B-1----:R-:W-:-:S05]  /*1230*/  IADD3 R0, RZ, -R25, RZ ;  /* 0x80000019ff007210 */ /* 0x002fca0007ffe0ff */
[----:B------:R-:W-:Y:S01]  /*1240*/  IMAD R19, R0, R8, RZ ;  /* 0x0000000800137224 */ /* 0x000fe200078e02ff */
[----:B------:R-:W-:-:S03]  /*1250*/  IABS R0, R237 ;  /* 0x000000ed00007213 */ /* 0x000fc60000000000 */
[----:B------:R-:W-:Y:S01]  /*1260*/  IMAD.HI.U32 R19, R25, R19, R24 ;  /* 0x0000001319137227 */ /* 0x000fe200078e0018 */
[----:B------:R-:W-:-:S05]  /*1270*/  IADD3 R7, RZ, -R7, RZ ;  /* 0x80000007ff077210 */ /* 0x000fca0007ffe0ff */
[----:B------:R-:W-:-:S04]  /*1280*/  IMAD.HI.U32 R4, R19, R0, RZ ;  /* 0x0000000013047227 */ /* 0x000fc800078e00ff */
[----:B------:R-:W-:-:S05]  /*1290*/  IMAD R7, R4, R7, R0 ;  /* 0x0000000704077224 */ /* 0x000fca00078e0200 */
[----:B------:R-:W-:Y:S02]  /*12a0*/  ISETP.GT.U32.AND P1, PT, R8, R7, PT ;  /* 0x000000070800720c */ /* 0x000fe40003f24070 */
[----:B------:R-:W-:-:S11]  /*12b0*/  IADD3 R9, -R9, RZ, RZ ;  /* 0x000000ff09097210 */ /* 0x000fd60007ffe1ff */
[----:B------:R-:W-:-:S05]  /*12c0*/  @!P1 IMAD.IADD R7, R7, 0x1, -R8 ;  /* 0x0000000107079824 */ /* 0x000fca00078e0a08 */
[----:B------:R-:W-:Y:S02]  /*12d0*/  ISETP.GE.U32.AND P2, PT, R7, R8, PT ;  /* 0x000000080700720c */ /* 0x000fe40003f46070 */
[----:B------:R-:W-:Y:S01]  /*12e0*/  LOP3.LUT R8, R237, R6, RZ, 0x3c, !PT ;  /* 0x00000006ed087212 */ /* 0x000fe200078e3cff */
[----:B------:R-:W-:Y:S01]  /*12f0*/  @!P1 VIADD R4, R4, 0x1 ;  /* 0x0000000104049836 */ /* 0x000fe20000000000 */
[----:B------:R-:W-:Y:S02]  /*1300*/  ISETP.NE.AND P1, PT, R6, RZ, PT ;  /* 0x000000ff0600720c */ /* 0x000fe40003f25270 */
[----:B------:R-:W-:Y:S01]  /*1310*/  ISETP.GE.AND P0, PT, R8, RZ, PT ;  /* 0x000000ff0800720c */ /* 0x000fe20003f06270 */
[----:B------:R-:W-:-:S04]  /*1320*/  IMAD R2, R2, R9, R5 ;  /* 0x0000000902027224 */ /* 0x000fc800078e0205 */
[----:B----4-:R-:W-:Y:S01]  /*1330*/  IMAD R8, R67, R2, RZ ;  /* 0x0000000243087224 */ /* 0x010fe200078e02ff */
[----:B------:R-:W-:Y:S02]  /*1340*/  SHF.R.S32.HI R9, RZ, 0x1f, R2 ;  /* 0x0000001fff097819 */ /* 0x000fe40000011402 */
[----:B------:R-:W-:-:S03]  /*1350*/  @P2 IADD3 R4, R4, 0x1, RZ ;  /* 0x0000000104042810 */ /* 0x000fc60007ffe0ff */
[----:B------:R-:W-:Y:S02]  /*1360*/  IMAD R8, R66, R9, R8 ;  /* 0x0000000942087224 */ /* 0x000fe400078e0208 */
[----:B------:R-:W-:Y:S02]  /*1370*/  @!P0 IADD3 R4, -R4, RZ, RZ ;  /* 0x000000ff04048210 */ /* 0x000fe40007ffe1ff */
[----:B------:R-:W-:-:S05]  /*1380*/  @!P1 LOP3.LUT R4, RZ, R6, RZ, 0x33, !PT ;  /* 0x00000006ff049212 */ /* 0x000fca00078e33ff */
[----:B------:R-:W-:Y:S01]  /*1390*/  IMAD R6, R15, R4, RZ ;  /* 0x000000040f067224 */ /* 0x000fe200078e02ff */
[----:B--2---:R-:W-:Y:S01]  /*13a0*/  SHF.R.S32.HI R0, RZ, 0x1f, R3 ;  /* 0x0000001fff007819 */ /* 0x004fe20000011403 */
[-C--:B------:R-:W-:Y:S02]  /*13b0*/  IMAD R7, R21, R3.reuse, RZ ;  /* 0x0000000315077224 */ /* 0x080fe400078e02ff */
[----:B------:R-:W-:-:S04]  /*13c0*/  IMAD.WIDE.U32 R18, R20, R3, RZ ;  /* 0x0000000314127225 */ /* 0x000fc800078e00ff */
[----:B------:R-:W-:-:S04]  /*13d0*/  IMAD R7, R20, R0, R7 ;  /* 0x0000000014077224 */ /* 0x000fc800078e0207 */
[----:B------:R-:W-:Y:S02]  /*13e0*/  IMAD.IADD R19, R19, 0x1, R7 ;  /* 0x0000000113137824 */ /* 0x000fe400078e0207 */
[----:B------:R-:W-:Y:S02]  /*13f0*/  IMAD R7, R13, R3, RZ ;  /* 0x000000030d077224 */ /* 0x000fe400078e02ff */
[----:B------:R-:W-:Y:S01]  /*1400*/  IMAD.WIDE.U32 R18, R2, R66, R18 ;  /* 0x0000004202127225 */ /* 0x000fe200078e0012 */
[----:B------:R-:W-:-:S03]  /*1410*/  SHF.R.S32.HI R13, RZ, 0x1f, R4 ;  /* 0x0000001fff0d7819 */ /* 0x000fc60000011404 */
[----:B------:R-:W-:Y:S02]  /*1420*/  IMAD.IADD R19, R19, 0x1, R8 ;  /* 0x0000000113137824 */ /* 0x000fe400078e0208 */
[----:B------:R-:W-:-:S04]  /*1430*/  IMAD.WIDE.U32 R20, R12, R3, RZ ;  /* 0x000000030c147225 */ /* 0x000fc800078e00ff */
[----:B------:R-:W-:Y:S02]  /*1440*/  IMAD R6, R14, R13, R6 ;  /* 0x0000000d0e067224 */ /* 0x000fe400078e0206 */
[----:B------:R-:W-:-:S04]  /*1450*/  IMAD.WIDE.U32 R18, R4, R14, R18 ;  /* 0x0000000e04127225 */ /* 0x000fc800078e0012 */
[----:B------:R-:W-:Y:S01]  /*1460*/  IMAD R7, R12, R0, R7 ;  /* 0x000000000c077224 */ /* 0x000fe200078e0207 */
[----:B------:R-:W-:Y:S01]  /*1470*/  MOV R8, R20 ;  /* 0x0000001400087202 */ /* 0x000fe20000000f00 */
[----:B------:R-:W-:Y:S01]  /*1480*/  IMAD.MOV.U32 R0, RZ, RZ, R18 ;  /* 0x000000ffff007224 */ /* 0x000fe200078e0012 */
[----:B------:R-:W-:Y:S01]  /*1490*/  IADD3 R3, R19, R6, RZ ;  /* 0x0000000613037210 */ /* 0x000fe20007ffe0ff */
[----:B------:R-:W-:Y:S01]  /*14a0*/  IMAD.IADD R15, R21, 0x1, R7 ;  /* 0x00000001150f7824 */ /* 0x000fe200078e0207 */
[----:B------:R-:W-:Y:S05]  /*14b0*/  BRA `(.L_x_902) ;  /* 0x00000004003c7947 */ /* 0x000fea0003800000 */
.L_x_901:
[----:B------:R-:W2:Y:S01]  /*14c0*/  LD.E R4, desc[UR6][R10.64+0x68] ;  /* 0x000068060a047980 */ /* 0x000ea2000c101900 */
[----:B------:R-:W-:-:S03]  /*14d0*/  ISETP.NE.AND P3, PT, R15, -0x1, PT ;  /* 0xffffffff0f00780c */ /* 0x000fc60003f65270 */
[----:B------:R-:W3:Y:S04]  /*14e0*/  LD.E.64 R66, desc[UR6][R10.64+0x38] ;  /* 0x000038060a427980 */ /* 0x000ee8000c101b00 */
[----:B------:R-:W4:Y:S04]  /*14f0*/  LD.E.64 R64, desc[UR6][R10.64+0x40] ;  /* 0x000040060a407980 */ /* 0x000f28000c101b00 */
[----:B------:R-:W4:Y:S04]  /*1500*/  LD.E.64 R18, desc[UR6][R10.64+0x50] ;  /* 0x000050060a127980 */ /* 0x000f28000c101b00 */
[----:B------:R-:W4:Y:S04]  /*1510*/  @!P3 LD.E.64 R24, desc[UR6][R10.64+0x20] ;  /* 0x000020060a18b980 */ /* 0x000f28000c101b00 */
[----:B------:R-:W4:Y:S04]  /*1520*/  @!P3 LD.E.64 R20, desc[UR6][R10.64+0x28] ;  /* 0x000028060a14b980 */ /* 0x000f28000c101b00 */
[----:B------:R1:W5:Y:S01]  /*1530*/  LD.E.64 R22, desc[UR6][R10.64+0x58] ;  /* 0x000058060a167980 */ /* 0x000362000c101b00 */
[----:B------:R-:W-:Y:S01]  /*1540*/  IMAD.MOV.U32 R12, RZ, RZ, RZ ;  /* 0x000000ffff0c7224 */ /* 0x000fe200078e00ff */
[----:B--2---:R-:W-:-:S04]  /*1550*/  IABS R3, R4 ;  /* 0x0000000400037213 */ /* 0x004fc80000000000 */
[----:B------:R-:W2:Y:S08]  /*1560*/  I2F.RP R6, R3 ;  /* 0x0000000300067306 */ /* 0x000eb00000209400 */
[----:B--2---:R-:W2:Y:S02]  /*1570*/  MUFU.RCP R2, R6 ;  /* 0x0000000600027308 */ /* 0x004ea40000001000 */
[----:B--2---:R-:W-:-:S06]  /*1580*/  IADD3 R2, R2, 0xffffffe, RZ ;  /* 0x0ffffffe02027810 */ /* 0x004fcc0007ffe0ff */
[----:B------:R-:W2:Y:S01]  /*1590*/  F2I.FTZ.U32.TRUNC.NTZ R13, R2 ;  /* 0x00000002000d7305 */ /* 0x000ea2000021f000 */
[----:B------:R-:W-:Y:S02]  /*15a0*/  IABS R7, R4 ;  /* 0x0000000400077213 */ /* 0x000fe40000000000 */
[----:B--2---:R-:W-:-:S05]  /*15b0*/  IADD3 R0, RZ, -R13, RZ ;  /* 0x8000000dff007210 */ /* 0x004fca0007ffe0ff */
[----:B------:R-:W-:Y:S01]  /*15c0*/  IMAD R5, R0, R3, RZ ;  /* 0x0000000300057224 */ /* 0x000fe200078e02ff */
[----:B------:R-:W-:-:S03]  /*15d0*/  IABS R0, R237 ;  /* 0x000000ed00007213 */ /* 0x000fc60000000000 */
[----:B------:R-:W-:Y:S01]  /*15e0*/  IMAD.HI.U32 R5, R13, R5, R12 ;  /* 0x000000050d057227 */ /* 0x000fe200078e000c */
[----:B------:R-:W-:-:S05]  /*15f0*/  IADD3 R7, RZ, -R7, RZ ;  /* 0x80000007ff077210 */ /* 0x000fca0007ffe0ff */
[----:B------:R-:W-:-:S04]  /*1600*/  IMAD.HI.U32 R2, R5, R0, RZ ;  /* 0x0000000005027227 */ /* 0x000fc800078e00ff */
[----:B------:R-:W-:-:S05]  /*1610*/  IMAD R0, R2, R7, R0 ;  /* 0x0000000702007224 */ /* 0x000fca00078e0200 */
[----:B------:R-:W-:Y:S01]  /*1620*/  ISETP.GT.U32.AND P0, PT, R3, R0, PT ;  /* 0x000000000300720c */ /* 0x000fe20003f04070 */
[-C--:B---3--:R-:W-:Y:S01]  /*1630*/  @!P3 IMAD R5, R67, R14.reuse, RZ ;  /* 0x0000000e4305b224 */ /* 0x088fe200078e02ff */
[----:B------:R-:W-:Y:S01]  /*1640*/  @!P3 SHF.R.S32.HI R6, RZ, 0x1f, R14 ;  /* 0x0000001fff06b819 */ /* 0x000fe2000001140e */
[----:B------:R-:W-:-:S04]  /*1650*/  @!P3 IMAD.WIDE.U32 R26, R66, R14, RZ ;  /* 0x0000000e421ab225 */ /* 0x000fc800078e00ff */
[----:B------:R-:W-:Y:S01]  /*1660*/  @!P3 IMAD R5, R6, R66, R5 ;  /* 0x000000420605b224 */ /* 0x000fe200078e0205 */
[----:B------:R-:W-:Y:S02]  /*1670*/  @P3 IADD3 R7, R14, R15, RZ ;  /* 0x0000000f0e073210 */ /* 0x000fe40007ffe0ff */
[----:B-----5:R-:W-:Y:S01]  /*1680*/  @!P3 SHF.R.S32.HI R6, RZ, 0x1f, R8 ;  /* 0x0000001fff06b819 */ /* 0x020fe20000011408 */
[----:B------:R-:W-:Y:S02]  /*1690*/  @!P3 IMAD.IADD R27, R27, 0x1, R5 ;  /* 0x000000011b1bb824 */ /* 0x000fe400078e0205 */
[----:B------:R-:W-:Y:S02]  /*16a0*/  @!P0 IMAD.IADD R0, R0, 0x1, -R3 ;  /* 0x0000000100008824 */ /* 0x000fe400078e0a03 */
[----:B----4-:R-:W-:-:S03]  /*16b0*/  @!P3 IMAD R5, R25, R8, RZ ;  /* 0x000000081905b224 */ /* 0x010fc600078e02ff */
[----:B------:R-:W-:Y:S01]  /*16c0*/  ISETP.GE.U32.AND P2, PT, R0, R3, PT ;  /* 0x000000030000720c */ /* 0x000fe20003f46070 */
[-C--:B------:R-:W-:Y:S02]  /*16d0*/  @P3 IMAD R13, R67, R7.reuse, RZ ;  /* 0x00000007430d3224 */ /* 0x080fe400078e02ff */
[----:B------:R-:W-:Y:S01]  /*16e0*/  @P3 IMAD.WIDE.U32 R28, R66, R7, RZ ;  /* 0x00000007421c3225 */ /* 0x000fe200078e00ff */
[----:B------:R-:W-:-:S03]  /*16f0*/  LOP3.LUT R0, R237, R4, RZ, 0x3c, !PT ;  /* 0x00000004ed007212 */ /* 0x000fc600078e3cff */
[C---:B------:R-:W-:Y:S02]  /*1700*/  @!P3 IMAD R5, R24.reuse, R6, R5 ;  /* 0x000000061805b224 */ /* 0x040fe400078e0205 */
[----:B------:R-:W-:Y:S01]  /*1710*/  @!P3 IMAD.WIDE.U32 R24, R24, R8, R26 ;  /* 0x000000081818b225 */ /* 0x000fe200078e001a */
[----:B------:R-:W-:Y:S02]  /*1720*/  @P3 IADD3 R13, R29, R13, RZ ;  /* 0x0000000d1d0d3210 */ /* 0x000fe40007ffe0ff */
[----:B------:R-:W-:Y:S01]  /*1730*/  @P3 MOV R12, R28 ;  /* 0x0000001c000c3202 */ /* 0x000fe20000000f00 */
[----:B------:R-:W-:Y:S01]  /*1740*/  @!P0 VIADD R2, R2, 0x1 ;  /* 0x0000000102028836 */ /* 0x000fe20000000000 */
[----:B------:R-:W-:Y:S02]  /*1750*/  @!P3 IADD3 R13, R25, R5, RZ ;  /* 0x00000005190db210 */ /* 0x000fe40007ffe0ff */
[----:B------:R-:W-:Y:S02]  /*1760*/  LEA R5, R54, 0xffffff80, 0x7 ;  /* 0xffffff8036057811 */ /* 0x000fe400078e38ff */
[----:B------:R-:W-:-:S02]  /*1770*/  @!P3 MOV R12, R24 ;  /* 0x00000018000cb202 */ /* 0x000fc40000000f00 */
[----:B------:R-:W-:Y:S01]  /*1780*/  ISETP.GE.AND P1, PT, R0, RZ, PT ;  /* 0x000000ff0000720c */ /* 0x000fe20003f26270 */
[----:B------:R-:W-:Y:S01]  /*1790*/  @!P3 IMAD R6, R65, R14, RZ ;  /* 0x0000000e4106b224 */ /* 0x000fe200078e02ff */
[----:B------:R-:W-:Y:S02]  /*17a0*/  @!P3 SHF.R.S32.HI R3, RZ, 0x1f, R14 ;  /* 0x0000001fff03b819 */ /* 0x000fe4000001140e */
[----:B------:R-:W-:Y:S01]  /*17b0*/  ISETP.NE.AND P0, PT, R4, RZ, PT ;  /* 0x000000ff0400720c */ /* 0x000fe20003f05270 */
[----:B------:R-:W-:Y:S01]  /*17c0*/  IMAD.WIDE.U32 R24, R66, R5, R12 ;  /* 0x0000000542187225 */ /* 0x000fe200078e000c */
[----:B------:R-:W-:-:S03]  /*17d0*/  @P2 IADD3 R2, R2, 0x1, RZ ;  /* 0x0000000102022810 */ /* 0x000fc60007ffe0ff */
[----:B------:R-:W-:Y:S02]  /*17e0*/  @!P3 IMAD R3, R3, R64, R6 ;  /* 0x000000400303b224 */ /* 0x000fe400078e0206 */
[----:B------:R-:W-:Y:S01]  /*17f0*/  @!P3 IMAD.WIDE.U32 R12, R64, R14, RZ ;  /* 0x0000000e400cb225 */ /* 0x000fe200078e00ff */
[----:B------:R-:W-:Y:S02]  /*1800*/  SHF.R.S32.HI R9, RZ, 0x1f, R5 ;  /* 0x0000001fff097819 */ /* 0x000fe40000011405 */
[----:B------:R-:W-:Y:S01]  /*1810*/  MOV R6, R2 ;  /* 0x0000000200067202 */ /* 0x000fe20000000f00 */
[----:B------:R-:W-:Y:S02]  /*1820*/  IMAD R7, R67, R5, RZ ;  /* 0x0000000543077224 */ /* 0x000fe400078e02ff */
[----:B------:R-:W-:Y:S01]  /*1830*/  @!P3 IMAD.IADD R13, R13, 0x1, R3 ;  /* 0x000000010d0db824 */ /* 0x000fe200078e0203 */
[----:B------:R-:W-:Y:S01]  /*1840*/  @!P3 SHF.R.S32.HI R3, RZ, 0x1f, R8 ;  /* 0x0000001fff03b819 */ /* 0x000fe20000011408 */
[----:B------:R-:W-:-:S02]  /*1850*/  @!P3 IMAD R0, R21, R8, RZ ;  /* 0x000000081500b224 */ /* 0x000fc400078e02ff */
[----:B------:R-:W-:Y:S02]  /*1860*/  IMAD R7, R9, R66, R7 ;  /* 0x0000004209077224 */ /* 0x000fe400078e0207 */
[----:B------:R-:W-:Y:S01]  /*1870*/  @!P1 IMAD.MOV R6, RZ, RZ, -R6 ;  /* 0x000000ffff069224 */ /* 0x000fe200078e0a06 */
[----:B------:R-:W-:Y:S01]  /*1880*/  @!P0 LOP3.LUT R6, RZ, R4, RZ, 0x33, !PT ;  /* 0x00000004ff068212 */ /* 0x000fe200078e33ff */
[----:B------:R-:W-:Y:S01]  /*1890*/  @!P3 IMAD R0, R20, R3, R0 ;  /* 0x000000031400b224 */ /* 0x000fe200078e0200 */
[----:B------:R-:W-:Y:S01]  /*18a0*/  @P3 IADD3 R14, R14, R15, RZ ;  /* 0x0000000f0e0e3210 */ /* 0x000fe20007ffe0ff */
[----:B------:R-:W-:Y:S01]  /*18b0*/  @!P3 IMAD.WIDE.U32 R20, R20, R8, R12 ;  /* 0x000000081414b225 */ /* 0x000fe200078e000c */
[----:B------:R-:W-:Y:S02]  /*18c0*/  IADD3 R25, R25, R7, RZ ;  /* 0x0000000719197210 */ /* 0x000fe40007ffe0ff */
[----:B------:R-:W-:Y:S01]  /*18d0*/  SHF.R.S32.HI R13, RZ, 0x1f, R6 ;  /* 0x0000001fff0d7819 */ /* 0x000fe20000011406 */
[----:B------:R-:W-:-:S02]  /*18e0*/  IMAD R2, R19, R6, RZ ;  /* 0x0000000613027224 */ /* 0x000fc400078e02ff */
[-C--:B------:R-:W-:Y:S02]  /*18f0*/  @P3 IMAD R15, R65, R14.reuse, RZ ;  /* 0x0000000e410f3224 */ /* 0x080fe400078e02ff */
[----:B------:R-:W-:-:S04]  /*1900*/  @P3 IMAD.WIDE.U32 R26, R64, R14, RZ ;  /* 0x0000000e401a3225 */ /* 0x000fc800078e00ff */
[----:B------:R-:W-:Y:S01]  /*1910*/  IMAD.WIDE.U32 R24, R18, R6, R24 ;  /* 0x0000000612187225 */ /* 0x000fe200078e0018 */
[----:B------:R-:W-:-:S03]  /*1920*/  @P3 IADD3 R15, R27, R15, RZ ;  /* 0x0000000f1b0f3210 */ /* 0x000fc60007ffe0ff */
[----:B------:R-:W-:Y:S01]  /*1930*/  IMAD R2, R18, R13, R2 ;  /* 0x0000000d12027224 */ /* 0x000fe200078e0202 */
[----:B------:R-:W-:Y:S01]  /*1940*/  @P3 MOV R8, R26 ;  /* 0x0000001a00083202 */ /* 0x000fe20000000f00 */
[----:B------:R-:W-:Y:S01]  /*1950*/  @!P3 IMAD.IADD R15, R21, 0x1, R0 ;  /* 0x00000001150fb824 */ /* 0x000fe200078e0200 */
[----:B------:R-:W-:Y:S01]  /*1960*/  @!P3 MOV R8, R20 ;  /* 0x000000140008b202 */ /* 0x000fe20000000f00 */
[----:B------:R-:W-:Y:S01]  /*1970*/  IMAD.IADD R3, R25, 0x1, R2 ;  /* 0x0000000119037824 */ /* 0x000fe200078e0202 */
[----:B------:R-:W-:Y:S02]  /*1980*/  MOV R0, R24 ;  /* 0x0000001800007202 */ /* 0x000fe40000000f00 */
[----:B------:R-:W-:Y:S02]  /*1990*/  MOV R2, R5 ;  /* 0x0000000500027202 */ /* 0x000fe40000000f00 */
[----:B-1----:R-:W-:Y:S02]  /*19a0*/  MOV R4, R6 ;  /* 0x0000000600047202 */ /* 0x002fe40000000f00 */
.L_x_902:
[----:B------:R-:W-:Y:S05]  /*19b0*/  BSYNC B0 ;  /* 0x0000000000007941 */ /* 0x000fea0003800000 */
.L_x_900:
[----:B------:R-:W-:Y:S01]  /*19c0*/  ISETP.NE.AND P0, PT, R242, -0x1, PT ;  /* 0xfffffffff200780c */ /* 0x000fe20003f05270 */
[----:B------:R-:W2:Y:S04]  /*19d0*/  LD.E.64 R194, desc[UR6][R10.64+0x30] ;  /* 0x000030060ac27980 */ /* 0x000ea8000c101b00 */
[----:B------:R-:W3:Y:S04]  /*19e0*/  LD.E.64 R20, desc[UR6][R10.64+0x48] ;  /* 0x000048060a147980 */ /* 0x000ee8000c101b00 */
[----:B------:R-:W4:Y:S04]  /*19f0*/  LD.E R81, desc[UR6][R10.64+0xc0] ;  /* 0x0000c0060a517980 */ /* 0x000f28000c101900 */
[----:B------:R-:W3:Y:S04]  /*1a00*/  @!P0 LD.E.64 R26, desc[UR6][R10.64+0x18] ;  /* 0x000018060a1a8980 */ /* 0x000ee8000c101b00 */
[----:B------:R-:W4:Y:S04]  /*1a10*/  LD.E.64 R6, desc[UR6][R10.64+0x10] ;  /* 0x000010060a067980 */ /* 0x000f28000c101b00 */
[----:B------:R-:W4:Y:S04]  /*1a20*/  LD.E.64 R188, desc[UR6][R10.64+0x8] ;  /* 0x000008060abc7980 */ /* 0x000f28000c101b00 */
[----:B------:R1:W5:Y:S04]  /*1a30*/  @P4 LD.E R12, desc[UR6][R16.64] ;  /* 0x00000006100c4980 */ /* 0x000368000c101900 */
[----:B------:R1:W5:Y:S01]  /*1a40*/  LD.E.64 R196, desc[UR6][R10.64] ;  /* 0x000000060ac47980 */ /* 0x000362000c101b00 */
[----:B------:R-:W-:-:S04]  /*1a50*/  SHF.R.S32.HI R69, RZ, 0x1f, R68 ;  /* 0x0000001fff457819 */ /* 0x000fc80000011444 */
[----:B------:R-:W-:-:S04]  /*1a60*/  LEA.HI R186, R69, R68, RZ, 0x3 ;  /* 0x0000004445ba7211 */ /* 0x000fc800078f18ff */
[----:B------:R-:W-:-:S05]  /*1a70*/  LOP3.LUT R71, R186, 0xfffffff8, RZ, 0xc0, !PT ;  /* 0xfffffff8ba477812 */ /* 0x000fca00078ec0ff */
[----:B------:R-:W-:-:S04]  /*1a80*/  IMAD.IADD R71, R68, 0x1, -R71 ;  /* 0x0000000144477824 */ /* 0x000fc800078e0a47 */
[----:B------:R-:W-:Y:S01]  /*1a90*/  IMAD.SHL.U32 R18, R71, 0x8, RZ ;  /* 0x0000000847127824 */ /* 0x000fe200078e00ff */
[----:B------:R-:W-:-:S04]  /*1aa0*/  SHF.R.S32.HI R186, RZ, 0x3, R186 ;  /* 0x00000003ffba7819 */ /* 0x000fc800000114ba */
[----:B------:R-:W-:Y:S02]  /*1ab0*/  IADD3 R14, P1, R18, R8, RZ ;  /* 0x00000008120e7210 */ /* 0x000fe40007f3e0ff */
[----:B------:R-:W-:Y:S01]  /*1ac0*/  SHF.R.S32.HI R19, RZ, 0x1f, R18 ;  /* 0x0000001fff137819 */ /* 0x000fe20000011412 */
[----:B------:R-:W-:-:S04]  /*1ad0*/  IMAD R9, R9, R64, RZ ;  /* 0x0000004009097224 */ /* 0x000fc800078e02ff */
[----:B------:R-:W-:Y:S02]  /*1ae0*/  IMAD.X R15, R19, 0x1, R15, P1 ;  /* 0x00000001130f7824 */ /* 0x000fe400008e060f */
[----:B------:R-:W-:Y:S02]  /*1af0*/  IMAD.SHL.U32 R8, R186, 0x40, RZ ;  /* 0x00000040ba087824 */ /* 0x000fe400078e00ff */
[----:B------:R-:W-:-:S04]  /*1b00*/  IMAD.WIDE.U32 R24, R2, R64, R14 ;  /* 0x0000004002187225 */ /* 0x000fc800078e000e */
[----:B------:R-:W-:Y:S01]  /*1b10*/  IMAD R9, R2, R65, R9 ;  /* 0x0000004102097224 */ /* 0x000fe200078e0209 */
[----:B-1----:R-:W-:Y:S01]  /*1b20*/  LOP3.LUT R17, R8, 0x1c0, RZ, 0xc0, !PT ;  /* 0x000001c008117812 */ /* 0x002fe200078ec0ff */
[----:B------:R-:W-:Y:S01]  /*1b30*/  IMAD R2, R23, R4, RZ ;  /* 0x0000000417027224 */ /* 0x000fe200078e02ff */
[----:B------:R-:W-:Y:S01]  /*1b40*/  MOV R8, R24 ;  /* 0x0000001800087202 */ /* 0x000fe20000000f00 */
[----:B------:R-:W-:Y:S01]  /*1b50*/  IMAD.IADD R9, R25, 0x1, R9 ;  /* 0x0000000119097824 */ /* 0x000fe200078e0209 */
[----:B------:R-:W-:Y:S01]  /*1b60*/  LEA.HI R76, R69, R68, RZ, 0x4 ;  /* 0x00000044454c7211 */ /* 0x000fe200078f20ff */
[-C--:B------:R-:W-:Y:S01]  /*1b70*/  IMAD R2, R13, R22.reuse, R2 ;  /* 0x000000160d027224 */ /* 0x080fe200078e0202 */
[----:B------:R-:W-:Y:S01]  /*1b80*/  SHF.R.S32.HI R78, RZ, 0x1f, R239 ;  /* 0x0000001fff4e7819 */ /* 0x000fe200000114ef */
[----:B------:R-:W-:Y:S01]  /*1b90*/  IMAD.WIDE.U32 R22, R4, R22, R8 ;  /* 0x0000001604167225 */ /* 0x000fe200078e0008 */
[----:B------:R-:W-:Y:S02]  /*1ba0*/  LOP3.LUT R25, R76, 0xfffffff0, RZ, 0xc0, !PT ;  /* 0xfffffff04c197812 */ /* 0x000fe400078ec0ff */
[----:B------:R-:W-:-:S02]  /*1bb0*/  LOP3.LUT R15, R17, 0x38, R18, 0xf8, !PT ;  /* 0x00000038110f7812 */ /* 0x000fc400078ef812 */
[----:B------:R-:W-:Y:S01]  /*1bc0*/  SHF.R.U32.HI R182, RZ, 0x3, R17 ;  /* 0x00000003ffb67819 */ /* 0x000fe20000011611 */
[----:B------:R-:W-:-:S03]  /*1bd0*/  IMAD.IADD R8, R68, 0x1, -R25 ;  /* 0x0000000144087824 */ /* 0x000fc600078e0a19 */
[----:B------:R-:W-:Y:S01]  /*1be0*/  LOP3.LUT R182, R15, R182, RZ, 0x3c, !PT ;  /* 0x000000b60fb67212 */ /* 0x000fe200078e3cff */
[----:B------:R-:W-:Y:S01]  /*1bf0*/  IMAD.IADD R23, R23, 0x1, R2 ;  /* 0x0000000117177824 */ /* 0x000fe200078e0202 */
[----:B------:R-:W-:Y:S01]  /*1c00*/  SHF.R.S32.HI R2, RZ, 0x1f, R237 ;  /* 0x0000001fff027819 */ /* 0x000fe200000114ed */
[----:B------:R-:W-:Y:S01]  /*1c10*/  IMAD R153, R65, R186, RZ ;  /* 0x000000ba41997224 */ /* 0x000fe200078e02ff */
[----:B------:R-:W-:Y:S02]  /*1c20*/  SHF.R.S32.HI R187, RZ, 0x1f, R186 ;  /* 0x0000001fffbb7819 */ /* 0x000fe400000114ba */
[----:B------:R-:W-:Y:S01]  /*1c30*/  SHF.R.S32.HI R75, RZ, 0x1f, R8 ;  /* 0x0000001fff4b7819 */ /* 0x000fe20000011408 */
[----:B------:R-:W-:-:S03]  /*1c40*/  IMAD.WIDE.U32 R22, R186, R64, R22 ;  /* 0x00000040ba167225 */ /* 0x000fc600078e0016 */
[----:B------:R-:W-:Y:S01]  /*1c50*/  LEA.HI R75, R75, R8, RZ, 0x3 ;  /* 0x000000084b4b7211 */ /* 0x000fe200078f18ff */
[----:B------:R-:W-:-:S03]  /*1c60*/  IMAD R153, R187, R64, R153 ;  /* 0x00000040bb997224 */ /* 0x000fc600078e0299 */
[----:B------:R-:W-:Y:S01]  /*1c70*/  LOP3.LUT R73, R75, 0xfffffff8, RZ, 0xc0, !PT ;  /* 0xfffffff84b497812 */ /* 0x000fe200078ec0ff */
[----:B------:R-:W-:-:S04]  /*1c80*/  IMAD.IADD R153, R23, 0x1, R153 ;  /* 0x0000000117997824 */ /* 0x000fc800078e0299 */
[----:B------:R-:W-:Y:S02]  /*1c90*/  IMAD.IADD R73, R8, 0x1, -R73 ;  /* 0x0000000108497824 */ /* 0x000fe400078e0a49 */
[----:B------:R-:W-:Y:S01]  /*1ca0*/  IMAD R183, R67, R186, RZ ;  /* 0x000000ba43b77224 */ /* 0x000fe200078e02ff */
[CC--:B------:R-:W-:Y:S02]  /*1cb0*/  LEA.HI R17, R69.reuse, R68.reuse, RZ, 0x6 ;  /* 0x0000004445117211 */ /* 0x0c0fe400078f30ff */
[----:B------:R-:W-:Y:S01]  /*1cc0*/  LEA.HI R69, R69, R68, RZ, 0x5 ;  /* 0x0000004445457211 */ /* 0x000fe200078f28ff */
[----:B------:R-:W-:Y:S01]  /*1cd0*/  IMAD R183, R187, R66, R183 ;  /* 0x00000042bbb77224 */ /* 0x000fe200078e02b7 */
[----:B------:R-:W-:Y:S01]  /*1ce0*/  MOV R53, 0x20 ;  /* 0x0000002000357802 */ /* 0x000fe20000000f00 */
[----:B------:R-:W-:Y:S02]  /*1cf0*/  IMAD.SHL.U32 R17, R17, 0x8, RZ ;  /* 0x0000000811117824 */ /* 0x000fe400078e00ff */
[----:B------:R-:W-:Y:S01]  /*1d00*/  IMAD.MOV.U32 R55, RZ, RZ, 0x10 ;  /* 0x00000010ff377424 */ /* 0x000fe200078e00ff */
[C---:B------:R-:W-:Y:S01]  /*1d10*/  SHF.L.U64.HI R234, R66.reuse, 0x4, R67 ;  /* 0x0000000442ea7819 */ /* 0x040fe20000010243 */
[----:B------:R-:W-:Y:S01]  /*1d20*/  IMAD.SHL.U32 R233, R66, 0x10, RZ ;  /* 0x0000001042e97824 */ /* 0x000fe200078e00ff */
[----:B------:R-:W-:Y:S01]  /*1d30*/  LOP3.LUT R182, R182, 0xfffffe00, R17, 0xf8, !PT ;  /* 0xfffffe00b6b67812 */ /* 0x000fe200078ef811 */
[C---:B------:R-:W-:Y:S01]  /*1d40*/  IMAD.SHL.U32 R231, R64.reuse, 0x10, RZ ;  /* 0x0000001040e77824 */ /* 0x040fe200078e00ff */
[----:B------:R-:W-:Y:S01]  /*1d50*/  SHF.L.U64.HI R232, R64, 0x4, R65 ;  /* 0x0000000440e87819 */ /* 0x000fe20000010241 */
[----:B------:R-:W-:-:S02]  /*1d60*/  IMAD.SHL.U32 R80, R71, 0x4, RZ ;  /* 0x0000000447507824 */ /* 0x000fc400078e00ff */
[----:B--2---:R-:W-:-:S04]  /*1d70*/  @P0 IMAD.WIDE.U32 R24, R194, R242, RZ ;  /* 0x000000f2c2180225 */ /* 0x004fc800078e00ff */
[----:B------:R-:W-:Y:S02]  /*1d80*/  @P0 IMAD R15, R195, R242, RZ ;  /* 0x000000f2c30f0224 */ /* 0x000fe400078e02ff */
[----:B---3--:R-:W-:-:S04]  /*1d90*/  @!P0 IMAD R9, R27, R239, RZ ;  /* 0x000000ef1b098224 */ /* 0x008fc800078e02ff */
[C---:B------:R-:W-:Y:S02]  /*1da0*/  @!P0 IMAD R14, R26.reuse, R78, R9 ;  /* 0x0000004e1a0e8224 */ /* 0x040fe400078e0209 */
[----:B------:R-:W-:-:S04]  /*1db0*/  @!P0 IMAD.WIDE.U32 R26, R26, R239, RZ ;  /* 0x000000ef1a1a8225 */ /* 0x000fc800078e00ff */
[----:B------:R-:W-:Y:S01]  /*1dc0*/  @P0 IMAD.MOV.U32 R9, RZ, RZ, R24 ;  /* 0x000000ffff090224 */ /* 0x000fe200078e0018 */
[----:B------:R-:W-:Y:S01]  /*1dd0*/  @!P0 MOV R9, R26 ;  /* 0x0000001a00098202 */ /* 0x000fe20000000f00 */
[----:B------:R-:W-:Y:S02]  /*1de0*/  @P0 IMAD.IADD R15, R25, 0x1, R15 ;  /* 0x00000001190f0824 */ /* 0x000fe400078e020f */
[----:B------:R-:W-:Y:S01]  /*1df0*/  @!P0 IMAD.IADD R15, R27, 0x1, R14 ;  /* 0x000000011b0f8824 */ /* 0x000fe200078e020e */
[----:B------:R-:W-:Y:S01]  /*1e00*/  IADD3 R14, P1, R18, R9, RZ ;  /* 0x00000009120e7210 */ /* 0x000fe20007f3e0ff */
[----:B------:R-:W-:-:S04]  /*1e10*/  IMAD R9, R21, R237, RZ ;  /* 0x000000ed15097224 */ /* 0x000fc800078e02ff */
[----:B------:R-:W-:Y:S01]  /*1e20*/  IMAD R2, R20, R2, R9 ;  /* 0x0000000214027224 */ /* 0x000fe200078e0209 */
[----:B------:R-:W-:Y:S01]  /*1e30*/  IADD3 R9, R18, 0x40, RZ ;  /* 0x0000004012097810 */ /* 0x000fe20007ffe0ff */
[----:B------:R-:W-:-:S03]  /*1e40*/  IMAD.X R15, R19, 0x1, R15, P1 ;  /* 0x00000001130f7824 */ /* 0x000fc600008e060f */
[-C--:B----4-:R-:W-:Y:S01]  /*1e50*/  ISETP.GE.AND P0, PT, R9, R81.reuse, PT ;  /* 0x000000510900720c */ /* 0x090fe20003f06270 */
[----:B------:R-:W-:Y:S01]  /*1e60*/  IMAD.WIDE.U32 R190, R237, R20, R14 ;  /* 0x00000014edbe7225 */ /* 0x000fe200078e000e */
[----:B------:R-:W-:Y:S02]  /*1e70*/  ISETP.GE.AND P1, PT, R18, R81, PT ;  /* 0x000000511200720c */ /* 0x000fe40003f26270 */
[----:B------:R-:W-:Y:S01]  /*1e80*/  SEL R77, RZ, 0xffffffff, P0 ;  /* 0xffffffffff4d7807 */ /* 0x000fe20000000000 */
[----:B------:R-:W-:Y:S01]  /*1e90*/  IMAD.IADD R191, R191, 0x1, R2 ;  /* 0x00000001bfbf7824 */ /* 0x000fe200078e0202 */
[----:B------:R-:W-:-:S03]  /*1ea0*/  SEL R2, RZ, 0x1, P1 ;  /* 0x00000001ff027807 */ /* 0x000fc60000800000 */
[----:B------:R-:W-:-:S05]  /*1eb0*/  IMAD.SHL.U32 R77, R77, 0x2, RZ ;  /* 0x000000024d4d7824 */ /* 0x000fca00078e00ff */
[----:B------:R-:W-:Y:S02]  /*1ec0*/  LOP3.LUT R77, R77, 0x2, R2, 0xe2, !PT ;  /* 0x000000024d4d7812 */ /* 0x000fe400078ee202 */
[----:B------:R-:W-:Y:S02]  /*1ed0*/  SHF.R.S32.HI R2, RZ, 0x1f, R79 ;  /* 0x0000001fff027819 */ /* 0x000fe4000001144f */
[----:B------:R-:W-:Y:S02]  /*1ee0*/  LEA R152, P0, R22, R6, 0x1 ;  /* 0x0000000616987211 */ /* 0x000fe400078008ff */
[----:B------:R-:W-:Y:S02]  /*1ef0*/  LEA.HI R103, R2, R79, RZ, 0x7 ;  /* 0x0000004f02677211 */ /* 0x000fe400078f38ff */
[----:B------:R-:W-:Y:S02]  /*1f00*/  LEA.HI.X R153, R22, R7, R153, 0x1, P0 ;  /* 0x0000000716997211 */ /* 0x000fe400000f0c99 */
[----:B------:R-:W-:-:S02]  /*1f10*/  SHF.R.S32.HI R103, RZ, 0x7, R103 ;  /* 0x00000007ff677819 */ /* 0x000fc40000011467 */
[----:B------:R-:W-:Y:S02]  /*1f20*/  IADD3 R184, P0, R18, R0, RZ ;  /* 0x0000000012b87210 */ /* 0x000fe40007f1e0ff */
[----:B------:R-:W-:Y:S02]  /*1f30*/  VIMNMX R103, RZ, R103, !PT ;  /* 0x00000067ff677248 */ /* 0x000fe40007fe0100 */
[----:B------:R-:W-:Y:S02]  /*1f40*/  R2P PR, R73, 0x6 ;  /* 0x0000000649007804 */ /* 0x000fe40000000000 */
[----:B------:R-:W-:Y:S01]  /*1f50*/  ISETP.GT.AND P3, PT, R54, R103, PT ;  /* 0x000000673600720c */ /* 0x000fe20003f64270 */
[----:B------:R-:W-:Y:S02]  /*1f60*/  IMAD.X R185, R19, 0x1, R3, P0 ;  /* 0x0000000113b97824 */ /* 0x000fe400000e0603 */
[----:B------:R-:W-:-:S04]  /*1f70*/  IMAD.WIDE R14, R240, 0x40, R186 ;  /* 0x00000040f00e7825 */ /* 0x000fc800078e02ba */
[----:B------:R-:W-:-:S04]  /*1f80*/  IMAD.WIDE.U32 R184, R186, R66, R184 ;  /* 0x00000042bab87225 */ /* 0x000fc800078e00b8 */
[----:B------:R-:W-:Y:S01]  /*1f90*/  IMAD R193, R15, R194, RZ ;  /* 0x000000c20fc17224 */ /* 0x000fe200078e02ff */
[----:B------:R-:W-:Y:S01]  /*1fa0*/  LOP3.LUT R3, R69, 0xffffffe0, RZ, 0xc0, !PT ;  /* 0xffffffe045037812 */ /* 0x000fe200078ec0ff */
[----:B------:R-:W-:Y:S01]  /*1fb0*/  IMAD.IADD R183, R185, 0x1, R183 ;  /* 0x00000001b9b77824 */ /* 0x000fe200078e02b7 */
[----:B------:R-:W-:Y:S01]  /*1fc0*/  LEA R236, P0, R184, R188, 0x1 ;  /* 0x000000bcb8ec7211 */ /* 0x000fe200078008ff */
[C---:B------:R-:W-:Y:S02]  /*1fd0*/  IMAD R193, R14.reuse, R195, R193 ;  /* 0x000000c30ec17224 */ /* 0x040fe400078e02c1 */
[----:B------:R-:W-:Y:S01]  /*1fe0*/  IMAD.WIDE.U32 R190, R14, R194, R190 ;  /* 0x000000c20ebe7225 */ /* 0x000fe200078e00be */
[----:B------:R-:W-:Y:S02]  /*1ff0*/  SHF.R.S32.HI R69, RZ, 0x5, R69 ;  /* 0x00000005ff457819 */ /* 0x000fe40000011445 */
[----:B------:R-:W-:Y:S01]  /*2000*/  IADD3 R70, -R3, R68, RZ ;  /* 0x0000004403467210 */ /* 0x000fe20007ffe1ff */
[----:B------:R-:W-:Y:S01]  /*2010*/  @!P4 IMAD.MOV.U32 R12, RZ, RZ, RZ ;  /* 0x000000ffff0cc224 */ /* 0x000fe200078e00ff */
[----:B------:R-:W-:Y:S01]  /*2020*/  SEL R55, R55, 0xfffffff0, !P1 ;  /* 0xfffffff037377807 */ /* 0x000fe20004800000 */
[----:B------:R-:W-:Y:S01]  /*2030*/  IMAD.IADD R193, R191, 0x1, R193 ;  /* 0x00000001bfc17824 */ /* 0x000fe200078e02c1 */
[----:B------:R-:W-:-:S02]  /*2040*/  SEL R53, R53, 0xffffffe0, !P2 ;  /* 0xffffffe035357807 */ /* 0x000fc40005000000 */
[----:B------:R-:W-:Y:S01]  /*2050*/  LEA.HI.X R235, R184, R189, R183, 0x1, P0 ;  /* 0x000000bdb8eb7211 */ /* 0x000fe200000f0cb7 */
[----:B------:R-:W-:Y:S06]  /*2060*/  @!P3 BRA `(.L_x_903) ;  /* 0x000000c0009cb947 */ /* 0x000fec0003800000 */
[----:B------:R-:W2:Y:S04]  /*2070*/  LD.E.64 R28, desc[UR6][R10.64+0x120] ;  /* 0x000120060a1c7980 */ /* 0x000ea8000c101b00 */
[----:B------:R-:W3:Y:S04]  /*2080*/  LD.E.64 R30, desc[UR6][R10.64+0x118] ;  /* 0x000118060a1e7980 */ /* 0x000ee8000c101b00 */
[----:B------:R-:W4:Y:S04]  /*2090*/  LD.E.64 R212, desc[UR6][R10.64+0x130] ;  /* 0x000130060ad47980 */ /* 0x000f28000c101b00 */
[----:B------:R-:W3:Y:S04]  /*20a0*/  LD.E.64 R226, desc[UR6][R10.64+0x128] ;  /* 0x000128060ae27980 */ /* 0x000ee8000c101b00 */
[----:B------:R-:W3:Y:S04]  /*20b0*/  LD.E.64 R24, desc[UR6][R10.64+0x140] ;  /* 0x000140060a187980 */ /* 0x000ee8000c101b00 */
[----:B------:R-:W3:Y:S04]  /*20c0*/  LD.E.64 R16, desc[UR6][R10.64+0x138] ;  /* 0x000138060a107980 */ /* 0x000ee8000c101b00 */
[----:B------:R-:W3:Y:S04]  /*20d0*/  LD.E R8, desc[UR6][R10.64+0xd0] ;  /* 0x0000d0060a087980 */ /* 0x000ee8000c101900 */
[----:B------:R-:W3:Y:S04]  /*20e0*/  LD.E.64 R22, desc[UR6][R10.64+0x110] ;  /* 0x000110060a167980 */ /* 0x000ee8000c101b00 */
[----:B------:R-:W3:Y:S04]  /*20f0*/  LD.E.64 R20, desc[UR6][R10.64+0x108] ;  /* 0x000108060a147980 */ /* 0x000ee8000c101b00 */
[----:B------:R-:W3:Y:S04]  /*2100*/  LD.E.64 R14, desc[UR6][R10.64+0x150] ;  /* 0x000150060a0e7980 */ /* 0x000ee8000c101b00 */
[----:B------:R-:W3:Y:S01]  /*2110*/  LD.E.64 R6, desc[UR6][R10.64+0x148] ;  /* 0x000148060a067980 */ /* 0x000ee2000c101b00 */
[C---:B------:R-:W-:Y:S01]  /*2120*/  IMAD.SHL.U32 R96, R66.reuse, 0x40, RZ ;  /* 0x0000004042607824 */ /* 0x040fe200078e00ff */
[----:B------:R-:W-:Y:S01]  /*2130*/  SHF.L.U64.HI R97, R66, 0x6, R67 ;  /* 0x0000000642617819 */ /* 0x000fe20000010243 */
[----:B------:R-:W-:Y:S01]  /*2140*/  IMAD.WIDE.U32 R204, R64, 0x60, RZ ;  /* 0x0000006040cc7825 */ /* 0x000fe200078e00ff */
[----:B------:R-:W-:-:S02]  /*2150*/  LOP3.LUT R179, R77, 0xffff, RZ, 0xc0, !PT ;  /* 0x0000ffff4db37812 */ /* 0x000fc400078ec0ff */
[C-C-:B------:R-:W-:Y:S01]  /*2160*/  SHF.L.U64.HI R92, R64.reuse, 0x5, R65.reuse ;  /* 0x00000005405c7819 */ /* 0x140fe20000010241 */
[C---:B------:R-:W-:Y:S01]  /*2170*/  IMAD.WIDE.U32 R200, R64.reuse, 0xc0, RZ ;  /* 0x000000c040c87825 */ /* 0x040fe200078e00ff */
[C---:B------:R-:W-:Y:S02]  /*2180*/  SHF.L.U32 R91, R64.reuse, 0x5, RZ ;  /* 0x00000005405b7819 */ /* 0x040fe400000006ff */
[C---:B------:R-:W-:Y:S01]  /*2190*/  SHF.L.U64.HI R89, R64.reuse, 0x6, R65 ;  /* 0x0000000640597819 */ /* 0x040fe20000010241 */
[----:B------:R-:W-:Y:S01]  /*21a0*/  IMAD.SHL.U32 R88, R64, 0x40, RZ ;  /* 0x0000004040587824 */ /* 0x000fe200078e00ff */
[----:B------:R-:W-:Y:S01]  /*21b0*/  LOP3.LUT R180, R179, 0x1, RZ, 0xc0, !PT ;  /* 0x00000001b3b47812 */ /* 0x000fe200078ec0ff */
[----:B------:R-:W-:Y:S01]  /*21c0*/  IMAD R87, R65, 0xa0, RZ ;  /* 0x000000a041577824 */ /* 0x000fe200078e02ff */
[----:B------:R-:W-:Y:S01]  /*21d0*/  SHF.L.U64.HI R92, R91, 0x1, R92 ;  /* 0x000000015b5c7819 */ /* 0x000fe2000001025c */
[----:B------:R-:W-:Y:S01]  /*21e0*/  IMAD R85, R65, 0xe0, RZ ;  /* 0x000000e041557824 */ /* 0x000fe200078e02ff */
[----:B------:R-:W-:Y:S01]  /*21f0*/  SHF.L.U64.HI R89, R88, 0x1, R89 ;  /* 0x0000000158597819 */ /* 0x000fe20000010259 */
[----:B------:R-:W-:Y:S01]  /*2200*/  IMAD.WIDE.U32 R202, R64, 0xa0, RZ ;  /* 0x000000a040ca7825 */ /* 0x000fe200078e00ff */
[----:B------:R-:W-:-:S02]  /*2210*/  IADD3 R83, R186, 0x20, RZ ;  /* 0x00000020ba537810 */ /* 0x000fc40007ffe0ff */
[----:B------:R-:W-:Y:S01]  /*2220*/  IADD3 R177, R186, 0x50, RZ ;  /* 0x00000050bab17810 */ /* 0x000fe20007ffe0ff */
[----:B------:R-:W-:Y:S01]  /*2230*/  IMAD.WIDE.U32 R198, R64, 0xe0, RZ ;  /* 0x000000e040c67825 */ /* 0x000fe200078e00ff */
[C---:B------:R-:W-:Y:S02]  /*2240*/  SHF.L.U64.HI R101, R66.reuse, 0x5, R67 ;  /* 0x0000000542657819 */ /* 0x040fe40000010243 */
[----:B------:R-:W-:Y:S01]  /*2250*/  SHF.L.U32 R100, R66, 0x5, RZ ;  /* 0x0000000542647819 */ /* 0x000fe200000006ff */
[C---:B------:R-:W-:Y:S01]  /*2260*/  VIADD R84, R186.reuse, 0x10 ;  /* 0x00000010ba547836 */ /* 0x040fe20000000000 */
[----:B------:R-:W-:Y:S01]  /*2270*/  MOV R142, R236 ;  /* 0x000000ec008e7202 */ /* 0x000fe20000000f00 */
[C---:B------:R-:W-:Y:S01]  /*2280*/  VIADD R82, R186.reuse, 0x30 ;  /* 0x00000030ba527836 */ /* 0x040fe20000000000 */
[----:B------:R-:W-:Y:S01]  /*2290*/  MOV R144, R152 ;  /* 0x0000009800907202 */ /* 0x000fe20000000f00 */
[C---:B------:R-:W-:Y:S01]  /*22a0*/  VIADD R178, R186.reuse, 0x40 ;  /* 0x00000040bab27836 */ /* 0x040fe20000000000 */
[----:B------:R-:W-:Y:S01]  /*22b0*/  LOP3.LUT R179, R179, 0x2, RZ, 0xc0, !PT ;  /* 0x00000002b3b37812 */ /* 0x000fe200078ec0ff */
[C---:B------:R-:W-:Y:S01]  /*22c0*/  VIADD R176, R186.reuse, 0x60 ;  /* 0x00000060bab07836 */ /* 0x040fe20000000000 */
[----:B------:R-:W-:Y:S01]  /*22d0*/  SHF.L.U32 R91, R91, 0x1, RZ ;  /* 0x000000015b5b7819 */ /* 0x000fe200000006ff */
[----:B------:R-:W-:-:S02]  /*22e0*/  VIADD R174, R186, 0x70 ;  /* 0x00000070baae7836 */ /* 0x000fc40000000000 */
[----:B------:R-:W-:Y:S02]  /*22f0*/  IMAD.MOV.U32 R143, RZ, RZ, R235 ;  /* 0x000000ffff8f7224 */ /* 0x000fe400078e00eb */
[----:B------:R-:W-:Y:S02]  /*2300*/  IMAD.MOV.U32 R145, RZ, RZ, R153 ;  /* 0x000000ffff917224 */ /* 0x000fe400078e0099 */
[----:B------:R-:W-:Y:S02]  /*2310*/  IMAD.SHL.U32 R88, R88, 0x2, RZ ;  /* 0x0000000258587824 */ /* 0x000fe400078e00ff */
[----:B------:R-:W-:Y:S02]  /*2320*/  IMAD.IADD R87, R203, 0x1, R87 ;  /* 0x00000001cb577824 */ /* 0x000fe400078e0257 */
[----:B------:R-:W-:Y:S02]  /*2330*/  IMAD.IADD R85, R199, 0x1, R85 ;  /* 0x00000001c7557824 */ /* 0x000fe400078e0255 */
[----:B--2---:R-:W-:-:S04]  /*2340*/  IMAD R3, R29, R239, RZ ;  /* 0x000000ef1d037224 */ /* 0x004fc800078e02ff */
[----:B------:R-:W-:Y:S02]  /*2350*/  IMAD R0, R28, R78, R3 ;  /* 0x0000004e1c007224 */ /* 0x000fe400078e0203 */
[----:B------:R-:W-:Y:S01]  /*2360*/  IMAD.WIDE.U32 R28, R239, R28, R18 ;  /* 0x0000001cef1c7225 */ /* 0x000fe200078e0012 */
[----:B----4-:R-:W-:-:S03]  /*2370*/  SHF.L.U64.HI R125, R212, 0x5, R213 ;  /* 0x00000005d47d7819 */ /* 0x010fc600000102d5 */
[----:B---3--:R-:W-:Y:S01]  /*2380*/  IMAD R3, R31, R239, RZ ;  /* 0x000000ef1f037224 */ /* 0x008fe200078e02ff */
[----:B------:R-:W-:Y:S01]  /*2390*/  SHF.L.U32 R126, R212, 0x5, RZ ;  /* 0x00000005d47e7819 */ /* 0x000fe200000006ff */
[----:B------:R-:W-:Y:S01]  /*23a0*/  IMAD.IADD R29, R29, 0x1, R0 ;  /* 0x000000011d1d7824 */ /* 0x000fe200078e0200 */
[----:B------:R-:W-:Y:S01]  /*23b0*/  SHF.L.U32 R105, R226, 0x4, RZ ;  /* 0x00000004e2697819 */ /* 0x000fe200000006ff */
[----:B------:R-:W-:Y:S01]  /*23c0*/  IMAD R0, R30, R78, R3 ;  /* 0x0000004e1e007224 */ /* 0x000fe200078e0203 */
[----:B------:R-:W-:Y:S01]  /*23d0*/  SHF.R.S32.HI R3, RZ, 0x1f, R5 ;  /* 0x0000001fff037819 */ /* 0x000fe20000011405 */
[----:B------:R-:W-:Y:S01]  /*23e0*/  IMAD.WIDE.U32 R26, R239, R30, R18 ;  /* 0x0000001eef1a7225 */ /* 0x000fe200078e0012 */
[C-C-:B------:R-:W-:Y:S02]  /*23f0*/  SHF.L.U64.HI R102, R226.reuse, 0x4, R227.reuse ;  /* 0x00000004e2667819 */ /* 0x140fe400000102e3 */
[----:B------:R-:W-:Y:S01]  /*2400*/  SHF.L.U64.HI R110, R226, 0x5, R227 ;  /* 0x00000005e26e7819 */ /* 0x000fe200000102e3 */
[-C--:B------:R-:W-:Y:S01]  /*2410*/  IMAD R2, R213, R5.reuse, RZ ;  /* 0x00000005d5027224 */ /* 0x080fe200078e02ff */
[----:B------:R-:W-:Y:S01]  /*2420*/  SHF.L.U64.HI R128, R212, 0x6, R213 ;  /* 0x00000006d4807819 */ /* 0x000fe200000102d5 */
[----:B------:R-:W-:Y:S01]  /*2430*/  IMAD.IADD R27, R27, 0x1, R0 ;  /* 0x000000011b1b7824 */ /* 0x000fe200078e0200 */
[----:B------:R-:W-:Y:S01]  /*2440*/  SHF.L.U64.HI R125, R126, 0x1, R125 ;  /* 0x000000017e7d7819 */ /* 0x000fe2000001027d */
[----:B------:R-:W-:Y:S01]  /*2450*/  IMAD R0, R227, R5, RZ ;  /* 0x00000005e3007224 */ /* 0x000fe200078e02ff */
[----:B------:R-:W-:Y:S01]  /*2460*/  LEA.HI R165, R8, R8, RZ, 0x1 ;  /* 0x0000000808a57211 */ /* 0x000fe200078f08ff */
[----:B------:R-:W-:Y:S01]  /*2470*/  IMAD R2, R212, R3, R2 ;  /* 0x00000003d4027224 */ /* 0x000fe200078e0202 */
[----:B------:R-:W-:Y:S01]  /*2480*/  SHF.L.U64.HI R108, R226, 0x6, R227 ;  /* 0x00000006e26c7819 */ /* 0x000fe200000102e3 */
[----:B------:R-:W-:Y:S01]  /*2490*/  IMAD.WIDE.U32 R28, R212, R5, R28 ;  /* 0x00000005d41c7225 */ /* 0x000fe200078e001c */
[----:B------:R-:W-:-:S02]  /*24a0*/  SHF.R.S32.HI R165, RZ, 0x1, R165 ;  /* 0x00000001ffa57819 */ /* 0x000fc400000114a5 */
[C---:B------:R-:W-:Y:S01]  /*24b0*/  SHF.L.U32 R111, R226.reuse, 0x6, RZ ;  /* 0x00000006e26f7819 */ /* 0x040fe200000006ff */
[C---:B------:R-:W-:Y:S01]  /*24c0*/  IMAD R0, R226.reuse, R3, R0 ;  /* 0x00000003e2007224 */ /* 0x040fe200078e0200 */
[----:B------:R-:W-:Y:S01]  /*24d0*/  IADD3 R29, R29, R2, RZ ;  /* 0x000000021d1d7210 */ /* 0x000fe20007ffe0ff */
[----:B------:R-:W-:Y:S01]  /*24e0*/  IMAD.WIDE.U32 R26, R226, R5, R26 ;  /* 0x00000005e21a7225 */ /* 0x000fe200078e001a */
[----:B------:R-:W-:Y:S02]  /*24f0*/  IADD3 R3, P0, -R79, R186, RZ ;  /* 0x000000ba4f037210 */ /* 0x000fe40007f1e1ff */
[----:B------:R-:W-:Y:S01]  /*2500*/  SHF.L.U32 R181, R165, 0x4, RZ ;  /* 0x00000004a5b57819 */ /* 0x000fe200000006ff */
[-C--:B------:R-:W-:Y:S01]  /*2510*/  IMAD R2, R25, R4.reuse, RZ ;  /* 0x0000000419027224 */ /* 0x080fe200078e02ff */
[----:B------:R-:W-:Y:S01]  /*2520*/  SHF.L.U32 R171, R165, 0x6, RZ ;  /* 0x00000006a5ab7819 */ /* 0x000fe200000006ff */
[----:B------:R-:W-:Y:S01]  /*2530*/  IMAD.IADD R27, R27, 0x1, R0 ;  /* 0x000000011b1b7824 */ /* 0x000fe200078e0200 */
[----:B------:R-:W-:Y:S01]  /*2540*/  SHF.L.U32 R126, R126, 0x1, RZ ;  /* 0x000000017e7e7819 */ /* 0x000fe200000006ff */
[-C--:B------:R-:W-:Y:S01]  /*2550*/  IMAD R0, R17, R4.reuse, RZ ;  /* 0x0000000411007224 */ /* 0x080fe200078e02ff */
[----:B------:R-:W-:Y:S01]  /*2560*/  SHF.R.S32.HI R17, RZ, 0x1f, R79 ;  /* 0x0000001fff117819 */ /* 0x000fe2000001144f */
[C---:B------:R-:W-:Y:S01]  /*2570*/  IMAD R2, R24.reuse, R13, R2 ;  /* 0x0000000d18027224 */ /* 0x040fe200078e0202 */
[----:B------:R-:W-:Y:S01]  /*2580*/  SHF.R.S32.HI R161, RZ, 0x1f, R181 ;  /* 0x0000001fffa17819 */ /* 0x000fe200000114b5 */
[----:B------:R-:W-:Y:S01]  /*2590*/  IMAD.WIDE.U32 R24, R24, R4, R28 ;  /* 0x0000000418187225 */ /* 0x000fe200078e001c */
[----:B------:R-:W-:-:S03]  /*25a0*/  SHF.R.S32.HI R156, RZ, 0x1f, R171 ;  /* 0x0000001fff9c7819 */ /* 0x000fc600000114ab */
[----:B------:R-:W-:Y:S01]  /*25b0*/  IMAD R0, R16, R13, R0 ;  /* 0x0000000d10007224 */ /* 0x000fe200078e0200 */
[----:B------:R-:W-:Y:S01]  /*25c0*/  IADD3 R13, R25, R2, RZ ;  /* 0x00000002190d7210 */ /* 0x000fe20007ffe0ff */
[----:B------:R-:W-:Y:S02]  /*25d0*/  IMAD.X R17, R187, 0x1, ~R17, P0 ;  /* 0x00000001bb117824 */ /* 0x000fe400000e0e11 */
[----:B-----5:R-:W-:Y:S01]  /*25e0*/  IMAD.IADD R2, R12, 0x1, R5 ;  /* 0x000000010c027824 */ /* 0x020fe200078e0205 */
[----:B------:R-:W-:Y:S01]  /*25f0*/  MOV R12, R24 ;  /* 0x00000018000c7202 */ /* 0x000fe20000000f00 */
[----:B------:R-:W-:Y:S02]  /*2600*/  IMAD R133, R17, R212, RZ ;  /* 0x000000d411857224 */ /* 0x000fe400078e02ff */
[----:B------:R-:W-:-:S04]  /*2610*/  IMAD.WIDE.U32 R26, R16, R4, R26 ;  /* 0x00000004101a7225 */ /* 0x000fc800078e001a */
[-C--:B------:R-:W-:Y:S02]  /*2620*/  IMAD R133, R213, R3.reuse, R133 ;  /* 0x00000003d5857224 */ /* 0x080fe400078e0285 */
[----:B------:R-:W-:-:S04]  /*2630*/  IMAD.WIDE.U32 R12, R212, R3, R12 ;  /* 0x00000003d40c7225 */ /* 0x000fc800078e000c */
[----:B------:R-:W-:Y:S01]  /*2640*/  IMAD.IADD R25, R27, 0x1, R0 ;  /* 0x000000011b197824 */ /* 0x000fe200078e0200 */
[----:B------:R-:W-:Y:S01]  /*2650*/  IADD3 R133, R13, R133, RZ ;  /* 0x000000850d857210 */ /* 0x000fe20007ffe0ff */
[----:B------:R-:W-:Y:S01]  /*2660*/  IMAD.MOV.U32 R24, RZ, RZ, R26 ;  /* 0x000000ffff187224 */ /* 0x000fe200078e001a */
[C---:B------:R-:W-:Y:S01]  /*2670*/  LEA R134, P1, R12.reuse, R22, 0x1 ;  /* 0x000000160c867211 */ /* 0x040fe200078208ff */
[----:B------:R-:W-:Y:S02]  /*2680*/  IMAD R137, R17, R226, RZ ;  /* 0x000000e211897224 */ /* 0x000fe400078e02ff */
[----:B------:R-:W-:Y:S01]  /*2690*/  IMAD R2, R165, R2, RZ ;  /* 0x00000002a5027224 */ /* 0x000fe200078e02ff */
[----:B------:R-:W-:Y:S01]  /*26a0*/  LEA.HI.X R133, R12, R23, R133, 0x1, P1 ;  /* 0x000000170c857211 */ /* 0x000fe200008f0c85 */
[----:B------:R-:W-:Y:S02]  /*26b0*/  IMAD R5, R186, R165, R80 ;  /* 0x000000a5ba057224 */ /* 0x000fe400078e0250 */
[-C--:B------:R-:W-:Y:S01]  /*26c0*/  IMAD R137, R227, R3.reuse, R137 ;  /* 0x00000003e3897224 */ /* 0x080fe200078e0289 */
[----:B------:R-:W-:Y:S01]  /*26d0*/  SHF.R.S32.HI R0, RZ, 0x1f, R2 ;  /* 0x0000001fff007819 */ /* 0x000fe20000011402 */
[----:B------:R-:W-:Y:S01]  /*26e0*/  IMAD.WIDE.U32 R16, R226, R3, R24 ;  /* 0x00000003e2107225 */ /* 0x000fe200078e0018 */
[----:B------:R-:W-:-:S03]  /*26f0*/  IADD3 R13, P3, R2, R5, RZ ;  /* 0x00000005020d7210 */ /* 0x000fc60007f7e0ff */
[----:B------:R-:W-:Y:S01]  /*2700*/  IMAD.IADD R3, R80, 0x1, R5 ;  /* 0x0000000150037824 */ /* 0x000fe200078e0205 */
[----:B------:R-:W-:Y:S01]  /*2710*/  LEA R136, P0, R16, R20, 0x1 ;  /* 0x0000001410887211 */ /* 0x000fe200078008ff */
[----:B------:R-:W-:Y:S02]  /*2720*/  IMAD.SHL.U32 R12, R13, 0x2, RZ ;  /* 0x000000020d0c7824 */ /* 0x000fe400078e00ff */
[----:B------:R-:W-:Y:S01]  /*2730*/  IMAD.IADD R137, R17, 0x1, R137 ;  /* 0x0000000111897824 */ /* 0x000fe200078e0289 */
[----:B------:R-:W-:Y:S01]  /*2740*/  IADD3 R141, P2, R2, R3, RZ ;  /* 0x00000003028d7210 */ /* 0x000fe20007f5e0ff */
[----:B------:R-:W-:Y:S01]  /*2750*/  VIADD R172, R181, 0x40 ;  /* 0x00000040b5ac7836 */ /* 0x000fe20000000000 */
[----:B------:R-:W-:Y:S01]  /*2760*/  LEA.HI.X.SX32 R2, R5, R0, 0x1, P3 ;  /* 0x0000000005027211 */ /* 0x000fe200018f0eff */
[----:B------:R-:W-:Y:S01]  /*2770*/  IMAD.SHL.U32 R113, R226, 0x20, RZ ;  /* 0x00000020e2717824 */ /* 0x000fe200078e00ff */
[-C--:B------:R-:W-:Y:S01]  /*2780*/  IADD3 R56, P1, R14, R12.reuse, RZ ;  /* 0x0000000c0e387210 */ /* 0x080fe20007f3e0ff */
[----:B------:R-:W-:Y:S01]  /*2790*/  IMAD R5, R65, 0xc0, RZ ;  /* 0x000000c041057824 */ /* 0x000fe200078e02ff */
[----:B------:R-:W-:Y:S01]  /*27a0*/  SHF.L.U64.HI R13, R13, 0x1, R2 ;  /* 0x000000010d0d7819 */ /* 0x000fe20000010202 */
[----:B------:R-:W-:Y:S01]  /*27b0*/  IMAD.SHL.U32 R124, R212, 0x10, RZ ;  /* 0x00000010d47c7824 */ /* 0x000fe200078e00ff */
[----:B------:R-:W-:Y:S01]  /*27c0*/  LEA.HI.X R137, R16, R21, R137, 0x1, P0 ;  /* 0x0000001510897211 */ /* 0x000fe200000f0c89 */
[----:B------:R-:W-:Y:S01]  /*27d0*/  IMAD.SHL.U32 R129, R212, 0x40, RZ ;  /* 0x00000040d4817824 */ /* 0x000fe200078e00ff */
[----:B------:R-:W-:Y:S01]  /*27e0*/  IADD3 R12, P0, R6, R12, RZ ;  /* 0x0000000c060c7210 */ /* 0x000fe20007f1e0ff */
[----:B------:R-:W-:Y:S01]  /*27f0*/  IMAD.X R57, R15, 0x1, R13, P1 ;  /* 0x000000010f397824 */ /* 0x000fe200008e060d */
[----:B------:R-:W-:Y:S01]  /*2800*/  IADD3 R170, R181, R172, RZ ;  /* 0x000000acb5aa7210 */ /* 0x000fe20007ffe0ff */
[----:B------:R-:W-:Y:S01]  /*2810*/  IMAD.SHL.U32 R175, R165, 0x20, RZ ;  /* 0x00000020a5af7824 */ /* 0x000fe200078e00ff */
[----:B------:R-:W-:Y:S01]  /*2820*/  IADD3.X R13, R7, R13, RZ, P0, !PT ;  /* 0x0000000d070d7210 */ /* 0x000fe200007fe4ff */
[----:B------:R-:W-:Y:S01]  /*2830*/  IMAD R173, R165, 0x30, RZ ;  /* 0x00000030a5ad7824 */ /* 0x000fe200078e02ff */
[----:B------:R-:W-:Y:S01]  /*2840*/  IADD3 R98, P0, R233, 0x40, RZ ;  /* 0x00000040e9627810 */ /* 0x000fe20007f1e0ff */
[----:B------:R-:W-:Y:S01]  /*2850*/  IMAD.IADD R168, R181, 0x1, R170 ;  /* 0x00000001b5a87824 */ /* 0x000fe200078e02aa */
[----:B------:R-:W-:Y:S01]  /*2860*/  LEA.HI.X.SX32 R0, R3, R0, 0x1, P2 ;  /* 0x0000000003007211 */ /* 0x000fe200010f0eff */
[----:B------:R-:W-:Y:S01]  /*2870*/  IMAD R169, R165, 0x50, RZ ;  /* 0x00000050a5a97824 */ /* 0x000fe200078e02ff */
[----:B------:R-:W-:Y:S01]  /*2880*/  IADD3.X R99, RZ, R234, RZ, P0, !PT ;  /* 0x000000eaff637210 */ /* 0x000fe200007fe4ff */
[----:B------:R-:W-:Y:S01]  /*2890*/  IMAD.IADD R166, R181, 0x1, R168 ;  /* 0x00000001b5a67824 */ /* 0x000fe200078e02a8 */
[----:B------:R-:W-:Y:S01]  /*28a0*/  IADD3 R224, P1, R98, R233, RZ ;  /* 0x000000e962e07210 */ /* 0x000fe20007f3e0ff */
[----:B------:R-:W-:Y:S01]  /*28b0*/  IMAD R167, R165, 0x60, RZ ;  /* 0x00000060a5a77824 */ /* 0x000fe200078e02ff */
[----:B------:R-:W-:Y:S01]  /*28c0*/  IADD3 R220, P0, R96, 0x40, RZ ;  /* 0x0000004060dc7810 */ /* 0x000fe20007f1e0ff */
[----:B------:R-:W-:Y:S01]  /*28d0*/  IMAD.IADD R164, R181, 0x1, R166 ;  /* 0x00000001b5a47824 */ /* 0x000fe200078e02a6 */
[----:B------:R-:W-:Y:S01]  /*28e0*/  SHF.L.U32 R140, R141, 0x1, RZ ;  /* 0x000000018d8c7819 */ /* 0x000fe200000006ff */
[----:B------:R-:W-:Y:S01]  /*28f0*/  IMAD.X R225, R99, 0x1, R234, P1 ;  /* 0x0000000163e17824 */ /* 0x000fe200008e06ea */
[----:B------:R-:W-:Y:S01]  /*2900*/  IADD3.X R221, RZ, R97, RZ, P0, !PT ;  /* 0x00000061ffdd7210 */ /* 0x000fe200007fe4ff */
[----:B------:R-:W-:Y:S01]  /*2910*/  IMAD R3, R67, 0x30, RZ ;  /* 0x0000003043037824 */ /* 0x000fe200078e02ff */
[----:B------:R-:W-:Y:S01]  /*2920*/  IADD3 R222, P1, R224, R233, RZ ;  /* 0x000000e9e0de7210 */ /* 0x000fe20007f3e0ff */
[----:B------:R-:W-:Y:S01]  /*2930*/  IMAD R127, R213, 0x60, RZ ;  /* 0x00000060d57f7824 */ /* 0x000fe200078e02ff */
[----:B------:R-:W-:Y:S01]  /*2940*/  IADD3 R104, P0, R105, 0x40, RZ ;  /* 0x0000004069687810 */ /* 0x000fe20007f1e0ff */
[----:B------:R-:W-:Y:S01]  /*2950*/  IMAD R131, R213, 0xc0, RZ ;  /* 0x000000c0d5837824 */ /* 0x000fe200078e02ff */
[----:B------:R-:W-:Y:S01]  /*2960*/  SHF.L.U64.HI R141, R141, 0x1, R0 ;  /* 0x000000018d8d7819 */ /* 0x000fe20000010200 */
[----:B------:R-:W-:Y:S01]  /*2970*/  IMAD.WIDE.U32 R218, R212, 0x60, RZ ;  /* 0x00000060d4da7825 */ /* 0x000fe200078e00ff */
[----:B------:R-:W-:-:S02]  /*2980*/  IADD3 R138, P3, R14, R140, RZ ;  /* 0x0000008c0e8a7210 */ /* 0x000fc40007f7e0ff */
[----:B------:R-:W-:Y:S01]  /*2990*/  IADD3 R140, P2, R6, R140, RZ ;  /* 0x0000008c068c7210 */ /* 0x000fe20007f5e0ff */
[--C-:B------:R-:W-:Y:S01]  /*29a0*/  IMAD.X R107, RZ, RZ, R102.reuse, P0 ;  /* 0x000000ffff6b7224 */ /* 0x100fe200000e0666 */
[----:B------:R-:W-:Y:S01]  /*29b0*/  IADD3.X R223, R225, R234, RZ, P1, !PT ;  /* 0x000000eae1df7210 */ /* 0x000fe20000ffe4ff */
[--C-:B------:R-:W-:Y:S01]  /*29c0*/  IMAD.X R139, R15, 0x1, R141.reuse, P3 ;  /* 0x000000010f8b7824 */ /* 0x100fe200018e068d */
[----:B------:R-:W-:Y:S01]  /*29d0*/  IADD3 R109, P1, R104, R105, RZ ;  /* 0x00000069686d7210 */ /* 0x000fe20007f3e0ff */
[----:B------:R-:W-:Y:S01]  /*29e0*/  IMAD.X R141, R7, 0x1, R141, P2 ;  /* 0x00000001078d7824 */ /* 0x000fe200010e068d */
[----:B------:R-:W-:Y:S01]  /*29f0*/  IADD3 R112, P0, R113, R104, RZ ;  /* 0x0000006871707210 */ /* 0x000fe20007f1e0ff */
[----:B------:R-:W-:Y:S01]  /*2a00*/  IMAD R7, R65, 0x60, RZ ;  /* 0x0000006041077824 */ /* 0x000fe200078e02ff */
[----:B------:R-:W-:Y:S01]  /*2a10*/  IADD3 R163, R181, R164, RZ ;  /* 0x000000a4b5a37210 */ /* 0x000fe20007ffe0ff */
[----:B------:R-:W-:Y:S01]  /*2a20*/  IMAD.X R106, R107, 0x1, R102, P1 ;  /* 0x000000016b6a7824 */ /* 0x000fe200008e0666 */
[----:B------:R-:W-:Y:S01]  /*2a30*/  IADD3.X R115, R110, R107, RZ, P0, !PT ;  /* 0x0000006b6e737210 */ /* 0x000fe200007fe4ff */
[----:B------:R-:W-:Y:S01]  /*2a40*/  IMAD.WIDE.U32 R216, R212, 0xa0, RZ ;  /* 0x000000a0d4d87825 */ /* 0x000fe200078e00ff */
[----:B------:R-:W-:-:S02]  /*2a50*/  IADD3 R114, P1, R113, R109, RZ ;  /* 0x0000006d71727210 */ /* 0x000fc40007f3e0ff */
[----:B------:R-:W-:Y:S01]  /*2a60*/  IADD3 R116, P0, R112, R113, RZ ;  /* 0x0000007170747210 */ /* 0x000fe20007f1e0ff */
[----:B------:R-:W-:Y:S01]  /*2a70*/  IMAD.WIDE.U32 R214, R212, 0xc0, RZ ;  /* 0x000000c0d4d67825 */ /* 0x000fe200078e00ff */
[----:B------:R-:W-:Y:S02]  /*2a80*/  IADD3 R90, R205, R7, RZ ;  /* 0x00000007cd5a7210 */ /* 0x000fe40007ffe0ff */
[----:B------:R-:W-:Y:S01]  /*2a90*/  IADD3 R86, R201, R5, RZ ;  /* 0x00000005c9567210 */ /* 0x000fe20007ffe0ff */
[C---:B------:R-:W-:Y:S01]  /*2aa0*/  IMAD R7, R213.reuse, 0xa0, RZ ;  /* 0x000000a0d5077824 */ /* 0x040fe200078e02ff */
[----:B------:R-:W-:Y:S01]  /*2ab0*/  IADD3.X R117, R110, R106, RZ, P1, !PT ;  /* 0x0000006a6e757210 */ /* 0x000fe20000ffe4ff */
[----:B------:R-:W-:Y:S01]  /*2ac0*/  IMAD R5, R213, 0xe0, RZ ;  /* 0x000000e0d5057824 */ /* 0x000fe200078e02ff */
[----:B------:R-:W-:Y:S01]  /*2ad0*/  IADD3.X R119, R115, R110, RZ, P0, !PT ;  /* 0x0000006e73777210 */ /* 0x000fe200007fe4ff */
[----:B------:R-:W-:Y:S01]  /*2ae0*/  IMAD R165, R165, 0x70, RZ ;  /* 0x00000070a5a57824 */ /* 0x000fe200078e02ff */
[----:B------:R-:W-:Y:S01]  /*2af0*/  SHF.L.U64.HI R15, R212, 0x4, R213 ;  /* 0x00000004d40f7819 */ /* 0x000fe200000102d5 */
[----:B------:R-:W-:Y:S01]  /*2b00*/  IMAD.WIDE.U32 R210, R66, 0x30, R224 ;  /* 0x0000003042d27825 */ /* 0x000fe200078e00e0 */
[----:B------:R-:W-:-:S02]  /*2b10*/  IADD3 R121, P1, R114, R113, RZ ;  /* 0x0000007172797210 */ /* 0x000fc40007f3e0ff */
[----:B------:R-:W-:Y:S01]  /*2b20*/  IADD3 R123, P0, R116, R113, RZ ;  /* 0x00000071747b7210 */ /* 0x000fe20007f1e0ff */
[----:B------:R-:W-:Y:S01]  /*2b30*/  IMAD.WIDE.U32 R208, R66, 0x30, R222 ;  /* 0x0000003042d07825 */ /* 0x000fe200078e00de */
[----:B------:R-:W-:Y:S02]  /*2b40*/  IADD3 R162, R181, R163, RZ ;  /* 0x000000a3b5a27210 */ /* 0x000fe40007ffe0ff */
[----:B------:R-:W-:Y:S01]  /*2b50*/  SHF.L.U64.HI R122, R124, 0x1, R15 ;  /* 0x000000017c7a7819 */ /* 0x000fe2000001020f */
[----:B------:R-:W-:Y:S01]  /*2b60*/  IMAD.WIDE.U32 R212, R212, 0xe0, RZ ;  /* 0x000000e0d4d47825 */ /* 0x000fe200078e00ff */
[----:B------:R-:W-:Y:S02]  /*2b70*/  SHF.L.U64.HI R128, R129, 0x1, R128 ;  /* 0x0000000181807819 */ /* 0x000fe40000010280 */
[----:B------:R-:W-:Y:S01]  /*2b80*/  IADD3 R127, R219, R127, RZ ;  /* 0x0000007fdb7f7210 */ /* 0x000fe20007ffe0ff */
[----:B------:R-:W-:Y:S01]  /*2b90*/  IMAD.WIDE.U32 R206, R66, 0x30, R220 ;  /* 0x0000003042ce7825 */ /* 0x000fe200078e00dc */
[----:B------:R-:W-:-:S02]  /*2ba0*/  IADD3 R131, R215, R131, RZ ;  /* 0x00000083d7837210 */ /* 0x000fc40007ffe0ff */
[----:B------:R-:W-:Y:S01]  /*2bb0*/  SHF.R.S32.HI R160, RZ, 0x1f, R175 ;  /* 0x0000001fffa07819 */ /* 0x000fe200000114af */
[----:B------:R-:W-:Y:S01]  /*2bc0*/  IMAD.MOV.U32 R14, RZ, RZ, R54 ;  /* 0x000000ffff0e7224 */ /* 0x000fe200078e0036 */
[----:B------:R-:W-:Y:S01]  /*2bd0*/  SHF.R.S32.HI R158, RZ, 0x1f, R173 ;  /* 0x0000001fff9e7819 */ /* 0x000fe200000114ad */
[----:B------:R-:W-:Y:S01]  /*2be0*/  IMAD.SHL.U32 R124, R124, 0x2, RZ ;  /* 0x000000027c7c7824 */ /* 0x000fe200078e00ff */
[----:B------:R-:W-:Y:S01]  /*2bf0*/  SHF.R.S32.HI R154, RZ, 0x1f, R169 ;  /* 0x0000001fff9a7819 */ /* 0x000fe200000114a9 */
[----:B------:R-:W-:Y:S01]  /*2c00*/  IMAD.SHL.U32 R129, R129, 0x2, RZ ;  /* 0x0000000281817824 */ /* 0x000fe200078e00ff */
[----:B------:R-:W-:Y:S01]  /*2c10*/  SHF.R.S32.HI R150, RZ, 0x1f, R167 ;  /* 0x0000001fff967819 */ /* 0x000fe200000114a7 */
[----:B------:R-:W-:Y:S01]  /*2c20*/  IMAD.IADD R130, R217, 0x1, R7 ;  /* 0x00000001d9827824 */ /* 0x000fe200078e0207 */
[----:B------:R-:W-:Y:S01]  /*2c30*/  SHF.R.S32.HI R148, RZ, 0x1f, R165 ;  /* 0x0000001fff947819 */ /* 0x000fe200000114a5 */
[----:B------:R-:W-:Y:S01]  /*2c40*/  IMAD.IADD R132, R213, 0x1, R5 ;  /* 0x00000001d5847824 */ /* 0x000fe200078e0205 */
[----:B------:R-:W-:Y:S01]  /*2c50*/  IADD3 R95, R211, R3, RZ ;  /* 0x00000003d35f7210 */ /* 0x000fe20007ffe0ff */
[----:B------:R-:W-:Y:S01]  /*2c60*/  IMAD.IADD R93, R3, 0x1, R207 ;  /* 0x00000001035d7824 */ /* 0x000fe200078e02cf */
[----:B------:R-:W-:Y:S01]  /*2c70*/  SHF.R.S32.HI R159, RZ, 0x1f, R172 ;  /* 0x0000001fff9f7819 */ /* 0x000fe200000114ac */
[--C-:B------:R-:W-:Y:S01]  /*2c80*/  IMAD.X R118, R117, 0x1, R110.reuse, P1 ;  /* 0x0000000175767824 */ /* 0x100fe200008e066e */
[----:B------:R-:W-:Y:S01]  /*2c90*/  IADD3 R94, R3, R209, RZ ;  /* 0x000000d1035e7210 */ /* 0x000fe20007ffe0ff */
[----:B------:R-:W-:Y:S01]  /*2ca0*/  IMAD.X R120, R119, 0x1, R110, P0 ;  /* 0x0000000177787824 */ /* 0x000fe200000e066e */
[----:B------:R-:W-:-:S02]  /*2cb0*/  SHF.R.S32.HI R157, RZ, 0x1f, R170 ;  /* 0x0000001fff9d7819 */ /* 0x000fc400000114aa */
[----:B------:R-:W-:Y:S02]  /*2cc0*/  SHF.R.S32.HI R155, RZ, 0x1f, R168 ;  /* 0x0000001fff9b7819 */ /* 0x000fe400000114a8 */
[----:B------:R-:W-:Y:S02]  /*2cd0*/  SHF.R.S32.HI R151, RZ, 0x1f, R166 ;  /* 0x0000001fff977819 */ /* 0x000fe400000114a6 */
[----:B------:R-:W-:Y:S02]  /*2ce0*/  SHF.R.S32.HI R149, RZ, 0x1f, R164 ;  /* 0x0000001fff957819 */ /* 0x000fe400000114a4 */
[----:B------:R-:W-:Y:S02]  /*2cf0*/  SHF.R.S32.HI R147, RZ, 0x1f, R163 ;  /* 0x0000001fff937819 */ /* 0x000fe400000114a3 */
[----:B------:R-:W-:-:S07]  /*2d00*/  SHF.R.S32.HI R146, RZ, 0x1f, R162 ;  /* 0x0000001fff927819 */ /* 0x000fce00000114a2 */
.L_x_1037:
[----:B------:R-:W-:Y:S01]  /*2d10*/  IMAD.SHL.U32 R16, R14, 0x80, RZ ;  /* 0x000000800e107824 */ /* 0x000fe200078e00ff */
[----:B------:R-:W-:Y:S03]  /*2d20*/  BSSY B0, `(.L_x_904) ;  /* 0x0000014000007945 */ /* 0x000fe60003800000 */
[----:B------:R-:W-:Y:S04]  /*2d30*/  VIADD R15, R16, 0xffffff80 ;  /* 0xffffff80100f7836 */ /* 0x000fe80000000000 */
[--C-:B------:R-:W-:Y:S02]  /*2d40*/  IMAD.IADD R243, R74, 0x1, -R15.reuse ;  /* 0x000000014af37824 */ /* 0x100fe400078e0a0f */
[----:B------:R-:W-:Y:S03]  /*2d50*/  IMAD.IADD R229, R79, 0x1, -R15 ;  /* 0x000000014fe57824 */ /* 0x000fe600078e0a0f */
[-C--:B------:R-:W-:Y:S02]  /*2d60*/  ISETP.GE.AND P6, PT, R186, R243.reuse, PT ;  /* 0x000000f3ba00720c */ /* 0x080fe40003fc6270 */
[----:B------:R-:W-:Y:S02]  /*2d70*/  ISETP.GE.AND P3, PT, R84, R243, PT ;  /* 0x000000f35400720c */ /* 0x000fe40003f66270 */
[----:B------:R-:W-:Y:S02]  /*2d80*/  ISETP.GE.AND P6, PT, R186, R229, !P6 ;  /* 0x000000e5ba00720c */ /* 0x000fe400077c6270 */
[-C--:B------:R-:W-:Y:S02]  /*2d90*/  ISETP.GE.AND P2, PT, R83, R243.reuse, PT ;  /* 0x000000f35300720c */ /* 0x080fe40003f46270 */
[-C--:B------:R-:W-:Y:S02]  /*2da0*/  ISETP.GE.AND P1, PT, R82, R243.reuse, PT ;  /* 0x000000f35200720c */ /* 0x080fe40003f26270 */
[----:B------:R-:W-:Y:S02]  /*2db0*/  ISETP.GE.AND P0, PT, R178, R243, PT ;  /* 0x000000f3b200720c */ /* 0x000fe40003f06270 */
[----:B------:R-:W-:Y:S05]  /*2dc0*/  ISETP.GE.AND P3, PT, R84, R229, !P3 ;  /* 0x000000e55400720c */ /* 0x000fea0005f66270 */
[----:B---345:R-:W-:Y:S05]  /*2dd0*/  @!P6 BRA `(.L_x_905) ;  /* 0x000000000020e947 */ /* 0x038fea0003800000 */
[----:B------:R-:W-:Y:S02]  /*2de0*/  ISETP.NE.AND P5, PT, R180, RZ, PT ;  /* 0x000000ffb400720c */ /* 0x000fe40003fa5270 */
[----:B------:R-:W-:Y:S11]  /*2df0*/  ISETP.NE.AND P4, PT, R179, RZ, PT ;  /* 0x000000ffb300720c */ /* 0x000ff60003f85270 */
[--C-:B------:R-:W-:Y:S05]  /*2e00*/  @P5 IMAD.MOV.U32 R135, RZ, RZ, R133.reuse ;  /* 0x000000ffff875224 */ /* 0x100fea00078e0085 */
[----:B------:R1:W2:Y:S02]  /*2e10*/  @P5 LD.E.128 R20, desc[UR6][R134.64] ;  /* 0x0000000686145980 */ /* 0x0002a4000c101d00 */
[----:B-1----:R-:W-:Y:S02]  /*2e20*/  @P4 IMAD.MOV.U32 R135, RZ, RZ, R133 ;  /* 0x000000ffff874224 */ /* 0x002fe400078e0085 */
[----:B--2---:R1:W-:Y:S04]  /*2e30*/  @P5 ST.E.128 desc[UR6][R144.64], R20 ;  /* 0x0000001490005985 */ /* 0x0043e8000c101d06 */
[----:B------:R-:W2:Y:S04]  /*2e40*/  @P4 LD.E.128 R4, desc[UR6][R134.64+0x80] ;  /* 0x0000800686044980 */ /* 0x000ea8000c101d00 */
[----:B--2---:R1:W-:Y:S02]  /*2e50*/  @P4 ST.E.128 desc[UR6][R144.64+0x80], R4 ;  /* 0x0000800490004985 */ /* 0x0043e4000c101d06 */
.L_x_905:
[----:B------:R-:W-:Y:S05]  /*2e60*/  BSYNC B0 ;  /* 0x0000000000007941 */ /* 0x000fea0003800000 */
.L_x_904:
[----:B------:R-:W-:Y:S04]  /*2e70*/  BSSY B0, `(.L_x_906) ;  /* 0x000000c000007945 */ /* 0x000fe80003800000 */
[----:B------:R-:W-:Y:S05]  /*2e80*/  @!P3 BRA `(.L_x_907) ;  /* 0x000000000028b947 */ /* 0x000fea0003800000 */
[----:B------:R-:W-:Y:S02]  /*2e90*/  ISETP.NE.AND P4, PT, R180, RZ, PT ;  /* 0x000000ffb400720c */ /* 0x000fe40003f85270 */
[----:B------:R-:W-:Y:S02]  /*2ea0*/  IADD3 R24, P3, R134, R124, RZ ;  /* 0x0000007c86187210 */ /* 0x000fe40007f7e0ff */
[----:B------:R-:W-:Y:S03]  /*2eb0*/  LEA R2, P5, R231, R144, 0x1 ;  /* 0x00000090e7027211 */ /* 0x000fe600078a08ff */
[----:B------:R-:W-:Y:S01]  /*2ec0*/  IMAD.X R25, R133, 0x1, R122, P3 ;  /* 0x0000000185197824 */ /* 0x000fe200018e067a */
[----:B------:R-:W-:Y:S02]  /*2ed0*/  ISETP.NE.AND P3, PT, R179, RZ, PT ;  /* 0x000000ffb300720c */ /* 0x000fe40003f65270 */
[----:B------:R-:W-:Y:S03]  /*2ee0*/  LEA.HI.X R3, R231, R145, R232, 0x1, P5 ;  /* 0x00000091e7037211 */ /* 0x000fe600028f0ce8 */
[----:B-1----:R-:W2:Y:S04]  /*2ef0*/  @P4 LD.E.128 R20, desc[UR6][R24.64] ;  /* 0x0000000618144980 */ /* 0x002ea8000c101d00 */
[----:B--2---:R2:W-:Y:S04]  /*2f00*/  @P4 ST.E.128 desc[UR6][R2.64], R20 ;  /* 0x0000001402004985 */ /* 0x0045e8000c101d06 */
[----:B------:R-:W3:Y:S04]  /*2f10*/  @P3 LD.E.128 R4, desc[UR6][R24.64+0x80] ;  /* 0x0000800618043980 */ /* 0x000ee8000c101d00 */
[----:B---3--:R2:W-:Y:S02]  /*2f20*/  @P3 ST.E.128 desc[UR6][R2.64+0x80], R4 ;  /* 0x0000800402003985 */ /* 0x0085e4000c101d06 */
.L_x_907:
[----:B------:R-:W-:Y:S05]  /*2f30*/  BSYNC B0 ;  /* 0x0000000000007941 */ /* 0x000fea0003800000 */
.L_x_906:
[----:B------:R-:W-:Y:S01]  /*2f40*/  ISETP.GE.AND P2, PT, R83, R229, !P2 ;  /* 0x000000e55300720c */ /* 0x000fe20005746270 */
[----:B------:R-:W-:Y:S01]  /*2f50*/  BSSY B0, `(.L_x_908) ;  /* 0x000000e000007945 */ /* 0x000fe20003800000 */
[----:B------:R-:W-:Y:S02]  /*2f60*/  ISETP.GE.AND P4, PT, R177, R243, PT ;  /* 0x000000f3b100720c */ /* 0x000fe40003f86270 */
[----:B------:R-:W-:Y:S09]  /*2f70*/  ISETP.GE.AND P1, PT, R82, R229, !P1 ;  /* 0x000000e55200720c */ /* 0x000ff20004f26270 */
[----:B------:R-:W-:Y:S05]  /*2f80*/  @!P2 BRA `(.L_x_909) ;  /* 0x000000000028a947 */ /* 0x000fea0003800000 */
[----:B------:R-:W-:Y:S02]  /*2f90*/  ISETP.NE.AND P3, PT, R180, RZ, PT ;  /* 0x000000ffb400720c */ /* 0x000fe40003f65270 */
[----:B------:R-:W-:Y:S02]  /*2fa0*/  IADD3 R24, P2, R134, R126, RZ ;  /* 0x0000007e86187210 */ /* 0x000fe40007f5e0ff */
[----:B--2---:R-:W-:Y:S03]  /*2fb0*/  IADD3 R2, P5, R144, R91, RZ ;  /* 0x0000005b90027210 */ /* 0x004fe60007fbe0ff */
[----:B------:R-:W-:Y:S01]  /*2fc0*/  IMAD.X R25, R133, 0x1, R125, P2 ;  /* 0x0000000185197824 */ /* 0x000fe200010e067d */
[----:B------:R-:W-:Y:S01]  /*2fd0*/  ISETP.NE.AND P2, PT, R179, RZ, PT ;  /* 0x000000ffb300720c */ /* 0x000fe20003f45270 */
[----:B------:R-:W-:Y:S04]  /*2fe0*/  IMAD.X R3, R145, 0x1, R92, P5 ;  /* 0x0000000191037824 */ /* 0x000fe800028e065c */
[----:B-1----:R-:W2:Y:S04]  /*2ff0*/  @P3 LD.E.128 R20, desc[UR6][R24.64] ;  /* 0x0000000618143980 */ /* 0x002ea8000c101d00 */
[----:B--2---:R3:W-:Y:S04]  /*3000*/  @P3 ST.E.128 desc[UR6][R2.64], R20 ;  /* 0x0000001402003985 */ /* 0x0047e8000c101d06 */
[----:B------:R-:W2:Y:S04]  /*3010*/  @P2 LD.E.128 R4, desc[UR6][R24.64+0x80] ;  /* 0x0000800618042980 */ /* 0x000ea8000c101d00 */
[----:B--2---:R3:W-:Y:S02]  /*3020*/  @P2 ST.E.128 desc[UR6][R2.64+0x80], R4 ;  /* 0x0000800402002985 */ /* 0x0047e4000c101d06 */
.L_x_909:
[----:B------:R-:W-:Y:S05]  /*3030*/  BSYNC B0 ;  /* 0x0000000000007941 */ /* 0x000fea0003800000 */
.L_x_908:
[----:B------:R-:W-:Y:S01]  /*3040*/  ISETP.GE.AND P3, PT, R176, R243, PT ;  /* 0x000000f3b000720c */ /* 0x000fe20003f66270 */
[----:B------:R-:W-:Y:S04]  /*3050*/  BSSY B0, `(.L_x_910) ;  /* 0x000000c000007945 */ /* 0x000fe80003800000 */
[----:B------:R-:W-:Y:S08]  /*3060*/  @!P1 BRA `(.L_x_911) ;  /* 0x0000000000289947 */ /* 0x000ff00003800000 */
[----:B------:R-:W-:Y:S02]  /*3070*/  ISETP.NE.AND P2, PT, R180, RZ, PT ;  /* 0x000000ffb400720c */ /* 0x000fe40003f45270 */
[----:B------:R-:W-:Y:S02]  /*3080*/  IADD3 R24, P1, R134, R218, RZ ;  /* 0x000000da86187210 */ /* 0x000fe40007f3e0ff */
[----:B--23--:R-:W-:Y:S03]  /*3090*/  IADD3 R2, P5, R144, R204, RZ ;  /* 0x000000cc90027210 */ /* 0x00cfe60007fbe0ff */
[----:B------:R-:W-:Y:S01]  /*30a0*/  IMAD.X R25, R133, 0x1, R127, P1 ;  /* 0x0000000185197824 */ /* 0x000fe200008e067f */
[----:B------:R-:W-:Y:S01]  /*30b0*/  ISETP.NE.AND P1, PT, R179, RZ, PT ;  /* 0x000000ffb300720c */ /* 0x000fe20003f25270 */
[----:B------:R-:W-:Y:S04]  /*30c0*/  IMAD.X R3, R145, 0x1, R90, P5 ;  /* 0x0000000191037824 */ /* 0x000fe800028e065a */
[----:B-1----:R-:W2:Y:S04]  /*30d0*/  @P2 LD.E.128 R20, desc[UR6][R24.64] ;  /* 0x0000000618142980 */ /* 0x002ea8000c101d00 */
[----:B--2---:R4:W-:Y:S04]  /*30e0*/  @P2 ST.E.128 desc[UR6][R2.64], R20 ;  /* 0x0000001402002985 */ /* 0x0049e8000c101d06 */
[----:B------:R-:W2:Y:S04]  /*30f0*/  @P1 LD.E.128 R4, desc[UR6][R24.64+0x80] ;  /* 0x0000800618041980 */ /* 0x000ea8000c101d00 */
[----:B--2---:R4:W-:Y:S02]  /*3100*/  @P1 ST.E.128 desc[UR6][R2.64+0x80], R4 ;  /* 0x0000800402001985 */ /* 0x0049e4000c101d06 */
.L_x_911:
[----:B------:R-:W-:Y:S05]  /*3110*/  BSYNC B0 ;  /* 0x0000000000007941 */ /* 0x000fea0003800000 */
.L_x_910:
[----:B------:R-:W-:Y:S01]  /*3120*/  ISETP.GE.AND P0, PT, R178, R229, !P0 ;  /* 0x000000e5b200720c */ /* 0x000fe20004706270 */
[----:B------:R-:W-:Y:S01]  /*3130*/  BSSY B0, `(.L_x_912) ;  /* 0x0000010000007945 */ /* 0x000fe20003800000 */
[----:B------:R-:W-:Y:S02]  /*3140*/  ISETP.GE.AND P2, PT, R174, R243, PT ;  /* 0x000000f3ae00720c */ /* 0x000fe40003f46270 */
[-C--:B------:R-:W-:Y:S02]  /*3150*/  ISETP.GE.AND P4, PT, R177, R229.reuse, !P4 ;  /* 0x000000e5b100720c */ /* 0x080fe40006786270 */
[-C--:B------:R-:W-:Y:S02]  /*3160*/  ISETP.GE.AND P3, PT, R176, R229.reuse, !P3 ;  /* 0x000000e5b000720c */ /* 0x080fe40005f66270 */
[----:B------:R-:W-:Y:S05]  /*3170*/  ISETP.GE.AND P2, PT, R174, R229, !P2 ;  /* 0x000000e5ae00720c */ /* 0x000fea0005746270 */
[----:B------:R-:W-:Y:S08]  /*3180*/  @!P0 BRA `(.L_x_913) ;  /* 0x0000000000288947 */ /* 0x000ff00003800000 */
[----:B------:R-:W-:Y:S02]  /*3190*/  ISETP.NE.AND P1, PT, R180, RZ, PT ;  /* 0x000000ffb400720c */ /* 0x000fe40003f25270 */
[----:B------:R-:W-:Y:S02]  /*31a0*/  IADD3 R24, P0, R134, R129, RZ ;  /* 0x0000008186187210 */ /* 0x000fe40007f1e0ff */
[----:B--234-:R-:W-:Y:S03]  /*31b0*/  IADD3 R2, P5, R144, R88, RZ ;  /* 0x0000005890027210 */ /* 0x01cfe60007fbe0ff */
[----:B------:R-:W-:Y:S01]  /*31c0*/  IMAD.X R25, R133, 0x1, R128, P0 ;  /* 0x0000000185197824 */ /* 0x000fe200000e0680 */
[----:B------:R-:W-:Y:S01]  /*31d0*/  ISETP.NE.AND P0, PT, R179, RZ, PT ;  /* 0x000000ffb300720c */ /* 0x000fe20003f05270 */
[----:B------:R-:W-:Y:S04]  /*31e0*/  IMAD.X R3, R145, 0x1, R89, P5 ;  /* 0x0000000191037824 */ /* 0x000fe800028e0659 */
[----:B-1----:R-:W2:Y:S04]  /*31f0*/  @P1 LD.E.128 R20, desc[UR6][R24.64] ;  /* 0x0000000618141980 */ /* 0x002ea8000c101d00 */
[----:B--2---:R1:W-:Y:S04]  /*3200*/  @P1 ST.E.128 desc[UR6][R2.64], R20 ;  /* 0x0000001402001985 */ /* 0x0043e8000c101d06 */
[----:B------:R-:W2:Y:S04]  /*3210*/  @P0 LD.E.128 R4, desc[UR6][R24.64+0x80] ;  /* 0x0000800618040980 */ /* 0x000ea8000c101d00 */
[----:B--2---:R1:W-:Y:S02]  /*3220*/  @P0 ST.E.128 desc[UR6][R2.64+0x80], R4 ;  /* 0x0000800402000985 */ /* 0x0043e4000c101d06 */
.L_x_913:
[----:B------:R-:W-:Y:S05]  /*3230*/  BSYNC B0 ;  /* 0x0000000000007941 */ /* 0x000fea0003800000 */
.L_x_912:
[----:B------:R-:W-:Y:S04]  /*3240*/  BSSY B0, `(.L_x_914) ;  /* 0x000000c000007945 */ /* 0x000fe80003800000 */
[----:B------:R-:W-:Y:S05]  /*3250*/  @!P4 BRA `(.L_x_915) ;  /* 0x000000000028c947 */ /* 0x000fea0003800000 */
[----:B------:R-:W-:Y:S02]  /*3260*/  ISETP.NE.AND P1, PT, R180, RZ, PT ;  /* 0x000000ffb400720c */ /* 0x000fe40003f25270 */
[----:B------:R-:W-:Y:S02]  /*3270*/  IADD3 R24, P0, R134, R216, RZ ;  /* 0x000000d886187210 */ /* 0x000fe40007f1e0ff */
[----:B-1234-:R-:W-:Y:S03]  /*3280*/  IADD3 R2, P4, R144, R202, RZ ;  /* 0x000000ca90027210 */ /* 0x01efe60007f9e0ff */
[----:B------:R-:W-:Y:S01]  /*3290*/  IMAD.X R25, R133, 0x1, R130, P0 ;  /* 0x0000000185197824 */ /* 0x000fe200000e0682 */
[----:B------:R-:W-:Y:S01]  /*32a0*/  ISETP.NE.AND P0, PT, R179, RZ, PT ;  /* 0x000000ffb300720c */ /* 0x000fe20003f05270 */
[----:B------:R-:W-:Y:S04]  /*32b0*/  IMAD.X R3, R145, 0x1, R87, P4 ;  /* 0x0000000191037824 */ /* 0x000fe800020e0657 */
[----:B------:R-:W2:Y:S04]  /*32c0*/  @P1 LD.E.128 R20, desc[UR6][R24.64] ;  /* 0x0000000618141980 */ /* 0x000ea8000c101d00 */
[----:B--2---:R1:W-:Y:S04]  /*32d0*/  @P1 ST.E.128 desc[UR6][R2.64], R20 ;  /* 0x0000001402001985 */ /* 0x0043e8000c101d06 */
[----:B------:R-:W2:Y:S04]  /*32e0*/  @P0 LD.E.128 R4, desc[UR6][R24.64+0x80] ;  /* 0x0000800618040980 */ /* 0x000ea8000c101d00 */
[----:B--2---:R1:W-:Y:S02]  /*32f0*/  @P0 ST.E.128 desc[UR6][R2.64+0x80], R4 ;  /* 0x0000800402000985 */ /* 0x0043e4000c101d06 */
.L_x_915:
[----:B------:R-:W-:Y:S05]  /*3300*/  BSYNC B0 ;  /* 0x0000000000007941 */ /* 0x000fea0003800000 */
.L_x_914:
        /* <DEDUP_REMOVED lines=12> */
.L_x_917:
[----:B------:R-:W-:Y:S05]  /*33d0*/  BSYNC B0 ;  /* 0x0000000000007941 */ /* 0x000fea0003800000 */
.L_x_916:
        /* <DEDUP_REMOVED lines=12> */
.L_x_919:
[----:B------:R-:W-:Y:S05]  /*34a0*/  BSYNC B0 ;  /* 0x0000000000007941 */ /* 0x000fea0003800000 */
.L_x_918:
[----:B------:R-:W5:Y:S01]  /*34b0*/  LD.E R17, desc[UR6][R10.64+0xd0] ;  /* 0x0000d0060a117980 */ /* 0x000f62000c101900 */
[----:B------:R-:W-:Y:S01]  /*34c0*/  IMAD.MOV.U32 R135, RZ, RZ, R133 ;  /* 0x000000ffff877224 */ /* 0x000fe200078e0085 */
[----:B------:R-:W-:Y:S02]  /*34d0*/  BSSY B3, `(.L_x_920) ;  /* 0x0000a7a000037945 */ /* 0x000fe40003800000 */
[----:B-1234-:R-:W2:Y:S01]  /*34e0*/  LD.E R3, desc[UR6][R10.64+0x130] ;  /* 0x000130060a037980 */ /* 0x01eea2000c101900 */
[----:B-----5:R-:W-:Y:S01]  /*34f0*/  ISETP.NE.AND P1, PT, R17, RZ, PT ;  /* 0x000000ff1100720c */ /* 0x020fe20003f25270 */
[----:B--2---:R-:W-:Y:S05]  /*3500*/  IMAD.U32 R3, R3, -0x80, RZ ;  /* 0xffffff8003037824 */ /* 0x004fea00078e00ff */
[C---:B------:R-:W-:Y:S04]  /*3510*/  LEA R134, P0, R3.reuse, R134, 0x1 ;  /* 0x0000008603867211 */ /* 0x040fe800078008ff */
[----:B------:R-:W-:Y:S03]  /*3520*/  LEA.HI.X.SX32 R133, R3, R135, 0x1, P0 ;  /* 0x0000008703857211 */ /* 0x000fe600000f0eff */
[----:B------:R-:W-:Y:S06]  /*3530*/  @!P1 BRA `(.L_x_921) ;  /* 0x0000009c004c9947 */ /* 0x000fec0003800000 */
[----:B------:R-:W2:Y:S04]  /*3540*/  LD.E.U8 R0, desc[UR6][R10.64+0x1b3] ;  /* 0x0001b3060a007980 */ /* 0x000ea8000c101100 */
[----:B------:R1:W5:Y:S01]  /*3550*/  LD.E R135, desc[UR6][R10.64+0xc0] ;  /* 0x0000c0060a877980 */ /* 0x000362000c101900 */
[----:B--2---:R-:W-:Y:S11]  /*3560*/  ISETP.NE.AND P0, PT, R0, RZ, PT ;  /* 0x000000ff0000720c */ /* 0x004ff60003f05270 */
[----:B------:R-:W-:Y:S02]  /*3570*/  @!UPT UIADD3 URZ, URZ, URZ, URZ ;  /* 0x0000003f3f3ff290 */ /* 0x000fe4000fffe03f */
[----:B-1----:R-:W-:Y:S05]  /*3580*/  @!P0 BRA `(.L_x_922) ;  /* 0x0000003800808947 */ /* 0x002fea0003800000 */
[----:B------:R-:W-:Y:S04]  /*3590*/  BSSY B1, `(.L_x_923) ;  /* 0x0000064000017945 */ /* 0x000fe80003800000 */
[----:B------:R-:W-:Y:S05]  /*35a0*/  @!P6 BRA `(.L_x_924) ;  /* 0x000000040088e947 */ /* 0x000fea0003800000 */
[-C--:B-----5:R-:W-:Y:S01]  /*35b0*/  ISETP.GE.AND P0, PT, R18, R135.reuse, PT ;  /* 0x000000871200720c */ /* 0x0a0fe20003f06270 */
[----:B------:R-:W-:Y:S01]  /*35c0*/  BSSY B0, `(.L_x_925) ;  /* 0x0000031000007945 */ /* 0x000fe20003800000 */
[----:B------:R-:W-:Y:S11]  /*35d0*/  ISETP.GE.AND P1, PT, R9, R135, PT ;  /* 0x000000870900720c */ /* 0x000ff60003f26270 */
[----:B------:R-:W-:Y:S05]  /*35e0*/  @P0 BRA `(.L_x_926) ;  /* 0x0000000000b80947 */ /* 0x000fea0003800000 */
[----:B------:R-:W-:Y:S01]  /*35f0*/  ISETP.GE.AND P0, PT, R18, R17, PT ;  /* 0x000000111200720c */ /* 0x000fe20003f06270 */
[----:B------:R-:W2:Y:S11]  /*3600*/  LD.E.128 R20, desc[UR6][R136.64] ;  /* 0x0000000688147980 */ /* 0x000eb6000c101d00 */
[----:B------:R-:W-:Y:S01]  /*3610*/  @!UPT UIADD3 URZ, URZ, URZ, URZ ;  /* 0x0000003f3f3ff290 */ /* 0x000fe2000fffe03f */
[----:B------:R-:W3:Y:S06]  /*3620*/  @!P0 LD.E.64 R34, desc[UR6][R56.64] ;  /* 0x0000000638228980 */ /* 0x000eec000c101b00 */
[----:B------:R-:W4:Y:S01]  /*3630*/  @!P0 LD.E.64 R6, desc[UR6][R12.64] ;  /* 0x000000060c068980 */ /* 0x000f22000c101b00 */
[----:B--2---:R-:W-:Y:S01]  /*3640*/  @!P0 LOP3.LUT R25, R20, 0xffff0000, RZ, 0xc0, !PT ;  /* 0xffff000014198812 */ /* 0x004fe200078ec0ff */
[----:B------:R-:W-:Y:S01]  /*3650*/  @!P0 IMAD.U32 R28, R22, 0x10000, RZ ;  /* 0x00010000161c8824 */ /* 0x000fe200078e00ff */
[----:B------:R-:W-:Y:S02]  /*3660*/  @!P0 SHF.L.U32 R31, R20, 0x10, RZ ;  /* 0x00000010141f8819 */ /* 0x000fe400000006ff */
[----:B------:R-:W-:Y:S02]  /*3670*/  @!P0 LOP3.LUT R27, R21, 0xffff0000, RZ, 0xc0, !PT ;  /* 0xffff0000151b8812 */ /* 0x000fe400078ec0ff */
[----:B------:R-:W-:Y:S02]  /*3680*/  @!P0 LOP3.LUT R24, R22, 0xffff0000, RZ, 0xc0, !PT ;  /* 0xffff000016188812 */ /* 0x000fe400078ec0ff */
[----:B------:R-:W-:Y:S02]  /*3690*/  @!P0 SHF.L.U32 R30, R23, 0x10, RZ ;  /* 0x00000010171e8819 */ /* 0x000fe400000006ff */
[C---:B---3--:R-:W-:Y:S01]  /*36a0*/  @!P0 LOP3.LUT R33, R34.reuse, 0xffff0000, RZ, 0xc0, !PT ;  /* 0xffff000022218812 */ /* 0x048fe200078ec0ff */
[----:B------:R-:W-:Y:S02]  /*36b0*/  @!P0 IMAD.U32 R29, R34, 0x10000, RZ ;  /* 0x00010000221d8824 */ /* 0x000fe400078e00ff */
[C---:B------:R-:W-:Y:S01]  /*36c0*/  @!P0 IMAD.U32 R26, R35.reuse, 0x10000, RZ ;  /* 0x00010000231a8824 */ /* 0x040fe200078e00ff */
[----:B------:R-:W-:Y:S01]  /*36d0*/  @!P0 LOP3.LUT R35, R35, 0xffff0000, RZ, 0xc0, !PT ;  /* 0xffff000023238812 */ /* 0x000fe200078ec0ff */
[----:B------:R-:W-:Y:S01]  /*36e0*/  @!P0 FMUL.FTZ R37, R25, R29 ;  /* 0x0000001d19258220 */ /* 0x000fe20000410000 */
[C---:B----4-:R-:W-:Y:S01]  /*36f0*/  @!P0 SHF.L.U32 R8, R6.reuse, 0x10, RZ ;  /* 0x0000001006088819 */ /* 0x050fe200000006ff */
[----:B------:R-:W-:Y:S01]  /*3700*/  @!P0 FMUL.FTZ R39, R27, R33 ;  /* 0x000000211b278220 */ /* 0x000fe20000410000 */
[----:B------:R-:W-:Y:S01]  /*3710*/  @!P0 LOP3.LUT R6, R6, 0xffff0000, RZ, 0xc0, !PT ;  /* 0xffff000006068812 */ /* 0x000fe200078ec0ff */
[C---:B------:R-:W-:Y:S01]  /*3720*/  @!P0 FMUL.FTZ R32, R24.reuse, R26 ;  /* 0x0000001a18208220 */ /* 0x040fe20000410000 */
[----:B------:R-:W-:Y:S01]  /*3730*/  @!P0 SHF.L.U32 R5, R7, 0x10, RZ ;  /* 0x0000001007058819 */ /* 0x000fe200000006ff */
[-C--:B------:R-:W-:Y:S01]  /*3740*/  @!P0 FMUL.FTZ R0, R25, R8.reuse ;  /* 0x0000000819008220 */ /* 0x080fe20000410000 */
[----:B------:R-:W-:Y:S01]  /*3750*/  @!P0 LOP3.LUT R7, R7, 0xffff0000, RZ, 0xc0, !PT ;  /* 0xffff000007078812 */ /* 0x000fe200078ec0ff */
[----:B------:R-:W-:Y:S01]  /*3760*/  @!P0 FFMA.FTZ R37, R31, R8, -R37 ;  /* 0x000000081f258223 */ /* 0x000fe20000010825 */
[----:B------:R-:W-:Y:S01]  /*3770*/  @!P0 LOP3.LUT R8, R23, 0xffff0000, RZ, 0xc0, !PT ;  /* 0xffff000017088812 */ /* 0x000fe200078ec0ff */
[----:B------:R-:W-:Y:S01]  /*3780*/  @!P0 FFMA.FTZ R0, R29, R31, R0 ;  /* 0x0000001f1d008223 */ /* 0x000fe20000010000 */
[----:B------:R-:W-:Y:S01]  /*3790*/  @!P0 SHF.L.U32 R29, R21, 0x10, RZ ;  /* 0x00000010151d8819 */ /* 0x000fe200000006ff */
[-C--:B------:R-:W-:Y:S01]  /*37a0*/  @!P0 FMUL.FTZ R2, R27, R6.reuse ;  /* 0x000000061b028220 */ /* 0x080fe20000410000 */
[----:B------:R-:W-:Y:S01]  /*37b0*/  @!P0 FMUL.FTZ R3, R24, R5 ;  /* 0x0000000518038220 */ /* 0x000fe20000410000 */
[----:B------:R-:W-:Y:S01]  /*37c0*/  @!P0 FMUL.FTZ R41, R8, R35 ;  /* 0x0000002308298220 */ /* 0x000fe20000410000 */
[----:B------:R-:W-:Y:S01]  /*37d0*/  @!P0 F2FP.BF16.F32.PACK_AB R37, R0, R37 ;  /* 0x000000250025823e */ /* 0x000fe200000010ff */
[----:B------:R-:W-:Y:S01]  /*37e0*/  @!P0 FMUL.FTZ R4, R8, R7 ;  /* 0x0000000708048220 */ /* 0x000fe20000410000 */
[----:B------:R-:W-:Y:S01]  /*37f0*/  @!P0 FFMA.FTZ R2, R33, R29, R2 ;  /* 0x0000001d21028223 */ /* 0x000fe20000010002 */
[----:B------:R-:W-:Y:S01]  /*3800*/  @!P0 FFMA.FTZ R39, R29, R6, -R39 ;  /* 0x000000061d278223 */ /* 0x000fe20000010827 */
[----:B------:R-:W-:Y:S01]  /*3810*/  @!P0 MOV R20, R37 ;  /* 0x0000002500148202 */ /* 0x000fe20000000f00 */
[----:B------:R-:W-:Y:S01]  /*3820*/  @!P0 FFMA.FTZ R3, R26, R28, R3 ;  /* 0x0000001c1a038223 */ /* 0x000fe20000010003 */
[----:B------:R-:W-:Y:S01]  /*3830*/  @!P0 FFMA.FTZ R32, R28, R5, -R32 ;  /* 0x000000051c208223 */ /* 0x000fe20000010820 */
[----:B------:R-:W-:Y:S01]  /*3840*/  @!P0 FFMA.FTZ R41, R30, R7, -R41 ;  /* 0x000000071e298223 */ /* 0x000fe20000010829 */
[----:B------:R-:W-:Y:S01]  /*3850*/  @!P0 F2FP.BF16.F32.PACK_AB R36, R2, R39 ;  /* 0x000000270224823e */ /* 0x000fe200000010ff */
[----:B------:R-:W-:Y:S02]  /*3860*/  @!P0 FFMA.FTZ R4, R35, R30, R4 ;  /* 0x0000001e23048223 */ /* 0x000fe40000010004 */
[----:B------:R-:W-:Y:S02]  /*3870*/  @!P0 F2FP.BF16.F32.PACK_AB R32, R3, R32 ;  /* 0x000000200320823e */ /* 0x000fe400000010ff */
[----:B------:R-:W-:Y:S01]  /*3880*/  @!P0 IMAD.MOV.U32 R21, RZ, RZ, R36 ;  /* 0x000000ffff158224 */ /* 0x000fe200078e0024 */
[----:B------:R-:W-:Y:S02]  /*3890*/  @!P0 F2FP.BF16.F32.PACK_AB R41, R4, R41 ;  /* 0x000000290429823e */ /* 0x000fe400000010ff */
[----:B------:R-:W-:Y:S02]  /*38a0*/  @!P0 MOV R22, R32 ;  /* 0x0000002000168202 */ /* 0x000fe40000000f00 */
[----:B------:R-:W-:Y:S05]  /*38b0*/  @!P0 MOV R23, R41 ;  /* 0x0000002900178202 */ /* 0x000fea0000000f00 */
[----:B------:R1:W-:Y:S02]  /*38c0*/  ST.E.128 desc[UR6][R142.64], R20 ;  /* 0x000000148e007985 */ /* 0x0003e4000c101d06 */
.L_x_926:
[----:B------:R-:W-:Y:S05]  /*38d0*/  BSYNC B0 ;  /* 0x0000000000007941 */ /* 0x000fea0003800000 */
.L_x_925:
[----:B------:R-:W-:Y:S05]  /*38e0*/  @P1 BRA `(.L_x_924) ;  /* 0x0000000000b81947 */ /* 0x000fea0003800000 */
[----:B------:R-:W-:Y:S01]  /*38f0*/  ISETP.GE.AND P0, PT, R9, R17, PT ;  /* 0x000000110900720c */ /* 0x000fe20003f06270 */
[----:B-1----:R-:W2:Y:S11]  /*3900*/  LD.E.128 R20, desc[UR6][R136.64+0x80] ;  /* 0x0000800688147980 */ /* 0x002eb6000c101d00 */
        /* <DEDUP_REMOVED lines=44> */
.L_x_924:
[----:B------:R-:W-:Y:S05]  /*3bd0*/  BSYNC B1 ;  /* 0x0000000000017941 */ /* 0x000fea0003800000 */
.L_x_923:
[C---:B------:R-:W-:Y:S01]  /*3be0*/  ISETP.GE.AND P0, PT, R84.reuse, R243, PT ;  /* 0x000000f35400720c */ /* 0x040fe20003f06270 */
[----:B------:R-:W-:Y:S03]  /*3bf0*/  BSSY B1, `(.L_x_927) ;  /* 0x0000072000017945 */ /* 0x000fe60003800000 */
[----:B------:R-:W-:Y:S11]  /*3c00*/  ISETP.GE.AND P0, PT, R84, R229, !P0 ;  /* 0x000000e55400720c */ /* 0x000ff60004706270 */
[----:B------:R-:W-:Y:S02]  /*3c10*/  @!UPT UIADD3 URZ, URZ, URZ, URZ ;  /* 0x0000003f3f3ff290 */ /* 0x000fe4000fffe03f */
[----:B------:R-:W-:Y:S05]  /*3c20*/  @!P0 BRA `(.L_x_928) ;  /* 0x0000000400b88947 */ /* 0x000fea0003800000 */
[-C--:B-----5:R-:W-:Y:S01]  /*3c30*/  ISETP.GE.AND P0, PT, R18, R135.reuse, PT ;  /* 0x000000871200720c */ /* 0x0a0fe20003f06270 */
[C---:B------:R-:W-:Y:S01]  /*3c40*/  IMAD.SHL.U32 R3, R181.reuse, 0x2, RZ ;  /* 0x00000002b5037824 */ /* 0x040fe200078e00ff */
[----:B------:R-:W-:Y:S01]  /*3c50*/  SHF.L.U64.HI R0, R181, 0x1, R161 ;  /* 0x00000001b5007819 */ /* 0x000fe200000102a1 */
[----:B------:R-:W-:Y:S01]  /*3c60*/  BSSY B0, `(.L_x_929) ;  /* 0x0000038000007945 */ /* 0x000fe20003800000 */
[----:B------:R-:W-:Y:S02]  /*3c70*/  ISETP.GE.AND P1, PT, R9, R135, PT ;  /* 0x000000870900720c */ /* 0x000fe40003f26270 */
[C---:B------:R-:W-:Y:S02]  /*3c80*/  IADD3 R24, P3, R3.reuse, R12, RZ ;  /* 0x0000000c03187210 */ /* 0x040fe40007f7e0ff */
[----:B------:R-:W-:Y:S03]  /*3c90*/  IADD3 R36, P2, R3, R56, RZ ;  /* 0x0000003803247210 */ /* 0x000fe60007f5e0ff */
[C---:B------:R-:W-:Y:S02]  /*3ca0*/  IMAD.X R25, R0.reuse, 0x1, R13, P3 ;  /* 0x0000000100197824 */ /* 0x040fe400018e060d */
[----:B------:R-:W-:Y:S01]  /*3cb0*/  IMAD.X R37, R0, 0x1, R57, P2 ;  /* 0x0000000100257824 */ /* 0x000fe200010e0639 */
[----:B------:R-:W-:Y:S07]  /*3cc0*/  @P0 BRA `(.L_x_930) ;  /* 0x0000000000c40947 */ /* 0x000fee0003800000 */
[----:B------:R-:W-:Y:S02]  /*3cd0*/  ISETP.GE.AND P0, PT, R18, R17, PT ;  /* 0x000000111200720c */ /* 0x000fe40003f06270 */
[C---:B------:R-:W-:Y:S04]  /*3ce0*/  LEA R40, P2, R105.reuse, R136, 0x1 ;  /* 0x0000008869287211 */ /* 0x040fe800078408ff */
[----:B------:R-:W-:Y:S02]  /*3cf0*/  LEA.HI.X R41, R105, R137, R102, 0x1, P2 ;  /* 0x0000008969297211 */ /* 0x000fe400010f0c66 */
[C---:B------:R-:W-:Y:S03]  /*3d00*/  LEA R44, P2, R233.reuse, R142, 0x1 ;  /* 0x0000008ee92c7211 */ /* 0x040fe600078408ff */
[----:B-12---:R-:W2:Y:S01]  /*3d10*/  LD.E.128 R20, desc[UR6][R40.64] ;  /* 0x0000000628147980 */ /* 0x006ea2000c101d00 */
[----:B------:R-:W-:Y:S07]  /*3d20*/  LEA.HI.X R45, R233, R143, R234, 0x1, P2 ;  /* 0x0000008fe92d7211 */ /* 0x000fee00010f0cea */
[----:B------:R-:W3:Y:S06]  /*3d30*/  @!P0 LD.E.64 R34, desc[UR6][R36.64] ;  /* 0x0000000624228980 */ /* 0x000eec000c101b00 */
[----:B------:R-:W4:Y:S01]  /*3d40*/  @!P0 LD.E.64 R6, desc[UR6][R24.64] ;  /* 0x0000000618068980 */ /* 0x000f22000c101b00 */
[C---:B--2---:R-:W-:Y:S01]  /*3d50*/  @!P0 LOP3.LUT R27, R20.reuse, 0xffff0000, RZ, 0xc0, !PT ;  /* 0xffff0000141b8812 */ /* 0x044fe200078ec0ff */
[----:B------:R-:W-:Y:S01]  /*3d60*/  @!P0 IMAD.U32 R32, R23, 0x10000, RZ ;  /* 0x0001000017208824 */ /* 0x000fe200078e00ff */
[----:B------:R-:W-:Y:S02]  /*3d70*/  @!P0 SHF.L.U32 R31, R20, 0x10, RZ ;  /* 0x00000010141f8819 */ /* 0x000fe400000006ff */
[C---:B------:R-:W-:Y:S02]  /*3d80*/  @!P0 LOP3.LUT R26, R22.reuse, 0xffff0000, RZ, 0xc0, !PT ;  /* 0xffff0000161a8812 */ /* 0x040fe400078ec0ff */
[----:B------:R-:W-:Y:S02]  /*3d90*/  @!P0 SHF.L.U32 R30, R22, 0x10, RZ ;  /* 0x00000010161e8819 */ /* 0x000fe400000006ff */
[C---:B---3--:R-:W-:Y:S01]  /*3da0*/  @!P0 SHF.L.U32 R29, R34.reuse, 0x10, RZ ;  /* 0x00000010221d8819 */ /* 0x048fe200000006ff */
[C---:B------:R-:W-:Y:S01]  /*3db0*/  @!P0 IMAD.U32 R28, R35.reuse, 0x10000, RZ ;  /* 0x00010000231c8824 */ /* 0x040fe200078e00ff */
[----:B------:R-:W-:Y:S02]  /*3dc0*/  @!P0 LOP3.LUT R33, R34, 0xffff0000, RZ, 0xc0, !PT ;  /* 0xffff000022218812 */ /* 0x000fe400078ec0ff */
[----:B------:R-:W-:Y:S01]  /*3dd0*/  @!P0 LOP3.LUT R35, R35, 0xffff0000, RZ, 0xc0, !PT ;  /* 0xffff000023238812 */ /* 0x000fe200078ec0ff */
[----:B------:R-:W-:Y:S01]  /*3de0*/  @!P0 FMUL.FTZ R39, R27, R29 ;  /* 0x0000001d1b278220 */ /* 0x000fe20000410000 */
[C---:B----4-:R-:W-:Y:S01]  /*3df0*/  @!P0 IMAD.U32 R8, R6.reuse, 0x10000, RZ ;  /* 0x0001000006088824 */ /* 0x050fe200078e00ff */
[----:B------:R-:W-:Y:S01]  /*3e00*/  @!P0 LOP3.LUT R6, R6, 0xffff0000, RZ, 0xc0, !PT ;  /* 0xffff000006068812 */ /* 0x000fe200078ec0ff */
[C---:B------:R-:W-:Y:S01]  /*3e10*/  @!P0 IMAD.U32 R5, R7.reuse, 0x10000, RZ ;  /* 0x0001000007058824 */ /* 0x040fe200078e00ff */
[----:B------:R-:W-:Y:S01]  /*3e20*/  @!P0 LOP3.LUT R7, R7, 0xffff0000, RZ, 0xc0, !PT ;  /* 0xffff000007078812 */ /* 0x000fe200078ec0ff */
[-C--:B------:R-:W-:Y:S01]  /*3e30*/  @!P0 FMUL.FTZ R0, R27, R8.reuse ;  /* 0x000000081b008220 */ /* 0x080fe20000410000 */
[----:B------:R-:W-:Y:S01]  /*3e40*/  @!P0 LOP3.LUT R27, R21, 0xffff0000, RZ, 0xc0, !PT ;  /* 0xffff0000151b8812 */ /* 0x000fe200078ec0ff */
[----:B------:R-:W-:Y:S01]  /*3e50*/  @!P0 FFMA.FTZ R39, R31, R8, -R39 ;  /* 0x000000081f278223 */ /* 0x000fe20000010827 */
[----:B------:R-:W-:Y:S01]  /*3e60*/  @!P0 LOP3.LUT R8, R23, 0xffff0000, RZ, 0xc0, !PT ;  /* 0xffff000017088812 */ /* 0x000fe200078ec0ff */
[----:B------:R-:W-:Y:S01]  /*3e70*/  @!P0 FFMA.FTZ R0, R29, R31, R0 ;  /* 0x0000001f1d008223 */ /* 0x000fe20000010000 */
[----:B------:R-:W-:Y:S02]  /*3e80*/  @!P0 IMAD.U32 R29, R21, 0x10000, RZ ;  /* 0x00010000151d8824 */ /* 0x000fe400078e00ff */
[C---:B------:R-:W-:Y:S01]  /*3e90*/  @!P0 FMUL.FTZ R2, R27.reuse, R6 ;  /* 0x000000061b028220 */ /* 0x040fe20000410000 */
[----:B------:R-:W-:Y:S01]  /*3ea0*/  @!P0 FMUL.FTZ R41, R27, R33 ;  /* 0x000000211b298220 */ /* 0x000fe20000410000 */
[----:B------:R-:W-:Y:S01]  /*3eb0*/  @!P0 FMUL.FTZ R3, R26, R5 ;  /* 0x000000051a038220 */ /* 0x000fe20000410000 */
[----:B------:R-:W-:Y:S01]  /*3ec0*/  @!P0 F2FP.BF16.F32.PACK_AB R39, R0, R39 ;  /* 0x000000270027823e */ /* 0x000fe200000010ff */
[----:B------:R-:W-:Y:S01]  /*3ed0*/  @!P0 FMUL.FTZ R38, R26, R28 ;  /* 0x0000001c1a268220 */ /* 0x000fe20000410000 */
[C---:B------:R-:W-:Y:S01]  /*3ee0*/  @!P0 FMUL.FTZ R43, R8.reuse, R35 ;  /* 0x00000023082b8220 */ /* 0x040fe20000410000 */
[----:B------:R-:W-:Y:S01]  /*3ef0*/  @!P0 FMUL.FTZ R4, R8, R7 ;  /* 0x0000000708048220 */ /* 0x000fe20000410000 */
[----:B------:R-:W-:Y:S01]  /*3f00*/  @!P0 MOV R20, R39 ;  /* 0x0000002700148202 */ /* 0x000fe20000000f00 */
[----:B------:R-:W-:Y:S01]  /*3f10*/  @!P0 FFMA.FTZ R2, R33, R29, R2 ;  /* 0x0000001d21028223 */ /* 0x000fe20000010002 */
[----:B------:R-:W-:Y:S01]  /*3f20*/  @!P0 FFMA.FTZ R41, R29, R6, -R41 ;  /* 0x000000061d298223 */ /* 0x000fe20000010829 */
[----:B------:R-:W-:Y:S01]  /*3f30*/  @!P0 FFMA.FTZ R3, R28, R30, R3 ;  /* 0x0000001e1c038223 */ /* 0x000fe20000010003 */
[----:B------:R-:W-:Y:S01]  /*3f40*/  @!P0 FFMA.FTZ R38, R30, R5, -R38 ;  /* 0x000000051e268223 */ /* 0x000fe20000010826 */
[----:B------:R-:W-:Y:S01]  /*3f50*/  @!P0 FFMA.FTZ R43, R32, R7, -R43 ;  /* 0x00000007202b8223 */ /* 0x000fe2000001082b */
[----:B------:R-:W-:Y:S01]  /*3f60*/  @!P0 FFMA.FTZ R4, R35, R32, R4 ;  /* 0x0000002023048223 */ /* 0x000fe20000010004 */
[----:B------:R-:W-:Y:S02]  /*3f70*/  @!P0 F2FP.BF16.F32.PACK_AB R40, R2, R41 ;  /* 0x000000290228823e */ /* 0x000fe400000010ff */
[----:B------:R-:W-:Y:S02]  /*3f80*/  @!P0 F2FP.BF16.F32.PACK_AB R38, R3, R38 ;  /* 0x000000260326823e */ /* 0x000fe400000010ff */
[----:B------:R-:W-:Y:S01]  /*3f90*/  @!P0 F2FP.BF16.F32.PACK_AB R43, R4, R43 ;  /* 0x0000002b042b823e */ /* 0x000fe200000010ff */
[----:B------:R-:W-:Y:S01]  /*3fa0*/  @!P0 IMAD.MOV.U32 R21, RZ, RZ, R40 ;  /* 0x000000ffff158224 */ /* 0x000fe200078e0028 */
[----:B------:R-:W-:Y:S02]  /*3fb0*/  @!P0 MOV R22, R38 ;  /* 0x0000002600168202 */ /* 0x000fe40000000f00 */
[----:B------:R-:W-:Y:S05]  /*3fc0*/  @!P0 MOV R23, R43 ;  /* 0x0000002b00178202 */ /* 0x000fea0000000f00 */
[----:B------:R3:W-:Y:S02]  /*3fd0*/  ST.E.128 desc[UR6][R44.64], R20 ;  /* 0x000000142c007985 */ /* 0x0007e4000c101d06 */
.L_x_930:
[----:B------:R-:W-:Y:S05]  /*3fe0*/  BSYNC B0 ;  /* 0x0000000000007941 */ /* 0x000fea0003800000 */
.L_x_929:
[----:B------:R-:W-:Y:S05]  /*3ff0*/  @P1 BRA `(.L_x_928) ;  /* 0x0000000000c41947 */ /* 0x000fea0003800000 */
[----:B------:R-:W-:Y:S02]  /*4000*/  ISETP.GE.AND P0, PT, R9, R17, PT ;  /* 0x000000110900720c */ /* 0x000fe40003f06270 */
[C---:B------:R-:W-:Y:S04]  /*4010*/  LEA R40, P1, R104.reuse, R136, 0x1 ;  /* 0x0000008868287211 */ /* 0x040fe800078208ff */
[----:B------:R-:W-:Y:S05]  /*4020*/  LEA.HI.X R41, R104, R137, R107, 0x1, P1 ;  /* 0x0000008968297211 */ /* 0x000fea00008f0c6b */
[----:B-123--:R1:W2:Y:S08]  /*4030*/  LD.E.128 R20, desc[UR6][R40.64] ;  /* 0x0000000628147980 */ /* 0x00e2b0000c101d00 */
[----:B------:R-:W3:Y:S06]  /*4040*/  @!P0 LD.E.64 R34, desc[UR6][R36.64+0x40] ;  /* 0x0000400624228980 */ /* 0x000eec000c101b00 */
[----:B------:R4:W5:Y:S01]  /*4050*/  @!P0 LD.E.64 R6, desc[UR6][R24.64+0x40] ;  /* 0x0000400618068980 */ /* 0x000962000c101b00 */
[----:B-1----:R-:W-:Y:S02]  /*4060*/  LEA R40, P1, R98, R142, 0x1 ;  /* 0x0000008e62287211 */ /* 0x002fe400078208ff */
[C---:B--2---:R-:W-:Y:S01]  /*4070*/  @!P0 LOP3.LUT R27, R20.reuse, 0xffff0000, RZ, 0xc0, !PT ;  /* 0xffff0000141b8812 */ /* 0x044fe200078ec0ff */
[----:B------:R-:W-:Y:S01]  /*4080*/  @!P0 IMAD.U32 R30, R23, 0x10000, RZ ;  /* 0x00010000171e8824 */ /* 0x000fe200078e00ff */
[----:B------:R-:W-:Y:S02]  /*4090*/  @!P0 SHF.L.U32 R31, R20, 0x10, RZ ;  /* 0x00000010141f8819 */ /* 0x000fe400000006ff */
[----:B----4-:R-:W-:Y:S02]  /*40a0*/  @!P0 LOP3.LUT R25, R21, 0xffff0000, RZ, 0xc0, !PT ;  /* 0xffff000015198812 */ /* 0x010fe400078ec0ff */
[----:B------:R-:W-:Y:S02]  /*40b0*/  @!P0 LOP3.LUT R24, R22, 0xffff0000, RZ, 0xc0, !PT ;  /* 0xffff000016188812 */ /* 0x000fe400078ec0ff */
[C---:B---3--:R-:W-:Y:S01]  /*40c0*/  @!P0 SHF.L.U32 R29, R34.reuse, 0x10, RZ ;  /* 0x00000010221d8819 */ /* 0x048fe200000006ff */
[C---:B------:R-:W-:Y:S01]  /*40d0*/  @!P0 IMAD.U32 R26, R35.reuse, 0x10000, RZ ;  /* 0x00010000231a8824 */ /* 0x040fe200078e00ff */
[----:B------:R-:W-:Y:S02]  /*40e0*/  @!P0 LOP3.LUT R33, R34, 0xffff0000, RZ, 0xc0, !PT ;  /* 0xffff000022218812 */ /* 0x000fe400078ec0ff */
[----:B------:R-:W-:Y:S01]  /*40f0*/  @!P0 LOP3.LUT R35, R35, 0xffff0000, RZ, 0xc0, !PT ;  /* 0xffff000023238812 */ /* 0x000fe200078ec0ff */
[----:B------:R-:W-:Y:S01]  /*4100*/  @!P0 FMUL.FTZ R39, R27, R29 ;  /* 0x0000001d1b278220 */ /* 0x000fe20000410000 */
[----:B------:R-:W-:Y:S01]  /*4110*/  @!P0 SHF.L.U32 R28, R22, 0x10, RZ ;  /* 0x00000010161c8819 */ /* 0x000fe200000006ff */
[C---:B-----5:R-:W-:Y:S01]  /*4120*/  @!P0 IMAD.U32 R8, R6.reuse, 0x10000, RZ ;  /* 0x0001000006088824 */ /* 0x060fe200078e00ff */
[----:B------:R-:W-:Y:S01]  /*4130*/  @!P0 LOP3.LUT R6, R6, 0xffff0000, RZ, 0xc0, !PT ;  /* 0xffff000006068812 */ /* 0x000fe200078ec0ff */
[C---:B------:R-:W-:Y:S01]  /*4140*/  @!P0 IMAD.U32 R5, R7.reuse, 0x10000, RZ ;  /* 0x0001000007058824 */ /* 0x040fe200078e00ff */
[----:B------:R-:W-:Y:S01]  /*4150*/  @!P0 LOP3.LUT R7, R7, 0xffff0000, RZ, 0xc0, !PT ;  /* 0xffff000007078812 */ /* 0x000fe200078ec0ff */
[-C--:B------:R-:W-:Y:S01]  /*4160*/  @!P0 FMUL.FTZ R0, R27, R8.reuse ;  /* 0x000000081b008220 */ /* 0x080fe20000410000 */
[----:B------:R-:W-:Y:S01]  /*4170*/  @!P0 FFMA.FTZ R39, R31, R8, -R39 ;  /* 0x000000081f278223 */ /* 0x000fe20000010827 */
[----:B------:R-:W-:Y:S01]  /*4180*/  @!P0 LOP3.LUT R8, R23, 0xffff0000, RZ, 0xc0, !PT ;  /* 0xffff000017088812 */ /* 0x000fe200078ec0ff */
[----:B------:R-:W-:Y:S01]  /*4190*/  @!P0 FMUL.FTZ R2, R25, R6 ;  /* 0x0000000619028220 */ /* 0x000fe20000410000 */
[----:B------:R-:W-:Y:S01]  /*41a0*/  @!P0 FFMA.FTZ R0, R29, R31, R0 ;  /* 0x0000001f1d008223 */ /* 0x000fe20000010000 */
[----:B------:R-:W-:Y:S02]  /*41b0*/  @!P0 IMAD.U32 R29, R21, 0x10000, RZ ;  /* 0x00010000151d8824 */ /* 0x000fe400078e00ff */
[----:B------:R-:W-:Y:S01]  /*41c0*/  @!P0 FMUL.FTZ R41, R25, R33 ;  /* 0x0000002119298220 */ /* 0x000fe20000410000 */
[C---:B------:R-:W-:Y:S01]  /*41d0*/  @!P0 FMUL.FTZ R3, R24.reuse, R5 ;  /* 0x0000000518038220 */ /* 0x040fe20000410000 */
[----:B------:R-:W-:Y:S01]  /*41e0*/  @!P0 FMUL.FTZ R32, R24, R26 ;  /* 0x0000001a18208220 */ /* 0x000fe20000410000 */
[----:B------:R-:W-:Y:S01]  /*41f0*/  @!P0 F2FP.BF16.F32.PACK_AB R39, R0, R39 ;  /* 0x000000270027823e */ /* 0x000fe200000010ff */
[C---:B------:R-:W-:Y:S01]  /*4200*/  @!P0 FMUL.FTZ R43, R8.reuse, R35 ;  /* 0x00000023082b8220 */ /* 0x040fe20000410000 */
[----:B------:R-:W-:Y:S01]  /*4210*/  @!P0 FMUL.FTZ R4, R8, R7 ;  /* 0x0000000708048220 */ /* 0x000fe20000410000 */
[----:B------:R-:W-:Y:S01]  /*4220*/  @!P0 FFMA.FTZ R2, R33, R29, R2 ;  /* 0x0000001d21028223 */ /* 0x000fe20000010002 */
[----:B------:R-:W-:Y:S01]  /*4230*/  @!P0 MOV R20, R39 ;  /* 0x0000002700148202 */ /* 0x000fe20000000f00 */
        /* <DEDUP_REMOVED lines=9> */
[----:B------:R-:W-:Y:S02]  /*42d0*/  LEA.HI.X R41, R98, R143, R99, 0x1, P1 ;  /* 0x0000008f62297211 */ /* 0x000fe400008f0c63 */
[----:B------:R-:W-:Y:S02]  /*42e0*/  @!P0 MOV R22, R32 ;  /* 0x0000002000168202 */ /* 0x000fe40000000f00 */
[----:B------:R-:W-:Y:S05]  /*42f0*/  @!P0 MOV R23, R43 ;  /* 0x0000002b00178202 */ /* 0x000fea0000000f00 */
[----:B------:R4:W-:Y:S02]  /*4300*/  ST.E.128 desc[UR6][R40.64], R20 ;  /* 0x0000001428007985 */ /* 0x0009e4000c101d06 */
.L_x_928:
[----:B------:R-:W-:Y:S05]  /*4310*/  BSYNC B1 ;  /* 0x0000000000017941 */ /* 0x000fea0003800000 */
.L_x_927:
        /* <DEDUP_REMOVED lines=16> */
[C---:B----4-:R-:W-:Y:S04]  /*4420*/  LEA R40, P2, R113.reuse, R136, 0x1 ;  /* 0x0000008871287211 */ /* 0x050fe800078408ff */
[----:B------:R-:W-:Y:S02]  /*4430*/  LEA.HI.X R41, R113, R137, R110, 0x1, P2 ;  /* 0x0000008971297211 */ /* 0x000fe400010f0c6e */
[C---:B---3--:R-:W-:Y:S03]  /*4440*/  LEA R44, P2, R100.reuse, R142, 0x1 ;  /* 0x0000008e642c7211 */ /* 0x048fe600078408ff */
        /* <DEDUP_REMOVED lines=45> */
.L_x_934:
[----:B------:R-:W-:Y:S05]  /*4720*/  BSYNC B0 ;  /* 0x0000000000007941 */ /* 0x000fea0003800000 */
.L_x_933:
[----:B------:R-:W-:Y:S05]  /*4730*/  @P1 BRA `(.L_x_932) ;  /* 0x0000000000c41947 */ /* 0x000fea0003800000 */
[----:B------:R-:W-:Y:S02]  /*4740*/  ISETP.GE.AND P0, PT, R9, R17, PT ;  /* 0x000000110900720c */ /* 0x000fe40003f06270 */
[C---:B----4-:R-:W-:Y:S04]  /*4750*/  LEA R40, P1, R109.reuse, R136, 0x1 ;  /* 0x000000886d287211 */ /* 0x050fe800078208ff */
        /* <DEDUP_REMOVED lines=47> */
.L_x_932:
[----:B------:R-:W-:Y:S05]  /*4a50*/  BSYNC B1 ;  /* 0x0000000000017941 */ /* 0x000fea0003800000 */
.L_x_931:
        /* <DEDUP_REMOVED lines=15> */
[----:B------:R-:W-:Y:S01]  /*4b50*/  ISETP.GE.AND P0, PT, R18, R17, PT ;  /* 0x000000111200720c */ /* 0x000fe20003f06270 */
[----:B-1--4-:R-:W-:Y:S04]  /*4b60*/  IMAD.WIDE.U32 R40, R226, 0x60, R136 ;  /* 0x00000060e2287825 */ /* 0x012fe800078e0088 */
[----:B------:R-:W-:Y:S02]  /*4b70*/  IMAD R38, R227, 0x60, RZ ;  /* 0x00000060e3267824 */ /* 0x000fe400078e02ff */
[----:B---3--:R-:W-:Y:S03]  /*4b80*/  IMAD.WIDE.U32 R44, R66, 0x60, R142 ;  /* 0x00000060422c7825 */ /* 0x008fe600078e008e */
[----:B------:R-:W-:Y:S03]  /*4b90*/  IADD3 R41, R41, R38, RZ ;  /* 0x0000002629297210 */ /* 0x000fe60007ffe0ff */
[----:B------:R-:W3:Y:S06]  /*4ba0*/  @!P0 LD.E.64 R34, desc[UR6][R36.64] ;  /* 0x0000000624228980 */ /* 0x000eec000c101b00 */
[----:B--2---:R1:W2:Y:S08]  /*4bb0*/  LD.E.128 R20, desc[UR6][R40.64] ;  /* 0x0000000628147980 */ /* 0x0042b0000c101d00 */
[----:B------:R-:W4:Y:S01]  /*4bc0*/  @!P0 LD.E.64 R6, desc[UR6][R24.64] ;  /* 0x0000000618068980 */ /* 0x000f22000c101b00 */
[----:B-1----:R-:W-:Y:S05]  /*4bd0*/  IMAD R40, R67, 0x60, RZ ;  /* 0x0000006043287824 */ /* 0x002fea00078e02ff */
[----:B------:R-:W-:Y:S02]  /*4be0*/  IADD3 R45, R45, R40, RZ ;  /* 0x000000282d2d7210 */ /* 0x000fe40007ffe0ff */
[C---:B---3--:R-:W-:Y:S01]  /*4bf0*/  @!P0 SHF.L.U32 R28, R35.reuse, 0x10, RZ ;  /* 0x00000010231c8819 */ /* 0x048fe200000006ff */
[C---:B------:R-:W-:Y:S01]  /*4c00*/  @!P0 IMAD.U32 R29, R34.reuse, 0x10000, RZ ;  /* 0x00010000221d8824 */ /* 0x040fe200078e00ff */
[----:B------:R-:W-:Y:S02]  /*4c10*/  @!P0 LOP3.LUT R33, R34, 0xffff0000, RZ, 0xc0, !PT ;  /* 0xffff000022218812 */ /* 0x000fe400078ec0ff */
[----:B------:R-:W-:Y:S02]  /*4c20*/  @!P0 LOP3.LUT R35, R35, 0xffff0000, RZ, 0xc0, !PT ;  /* 0xffff000023238812 */ /* 0x000fe400078ec0ff */
[C---:B--2---:R-:W-:Y:S02]  /*4c30*/  @!P0 LOP3.LUT R27, R20.reuse, 0xffff0000, RZ, 0xc0, !PT ;  /* 0xffff0000141b8812 */ /* 0x044fe400078ec0ff */
[----:B------:R-:W-:Y:S02]  /*4c40*/  @!P0 SHF.L.U32 R31, R20, 0x10, RZ ;  /* 0x00000010141f8819 */ /* 0x000fe400000006ff */
[C---:B------:R-:W-:Y:S01]  /*4c50*/  @!P0 LOP3.LUT R26, R22.reuse, 0xffff0000, RZ, 0xc0, !PT ;  /* 0xffff0000161a8812 */ /* 0x040fe200078ec0ff */
[----:B------:R-:W-:Y:S01]  /*4c60*/  @!P0 FMUL.FTZ R39, R27, R29 ;  /* 0x0000001d1b278220 */ /* 0x000fe20000410000 */
[----:B------:R-:W-:Y:S02]  /*4c70*/  @!P0 SHF.L.U32 R30, R22, 0x10, RZ ;  /* 0x00000010161e8819 */ /* 0x000fe400000006ff */
[----:B----4-:R-:W-:Y:S01]  /*4c80*/  @!P0 SHF.L.U32 R8, R6, 0x10, RZ ;  /* 0x0000001006088819 */ /* 0x010fe200000006ff */
[----:B------:R-:W-:Y:S01]  /*4c90*/  @!P0 FMUL.FTZ R38, R26, R28 ;  /* 0x0000001c1a268220 */ /* 0x000fe20000410000 */
[----:B------:R-:W-:Y:S02]  /*4ca0*/  @!P0 LOP3.LUT R6, R6, 0xffff0000, RZ, 0xc0, !PT ;  /* 0xffff000006068812 */ /* 0x000fe400078ec0ff */
[----:B------:R-:W-:Y:S01]  /*4cb0*/  @!P0 SHF.L.U32 R5, R7, 0x10, RZ ;  /* 0x0000001007058819 */ /* 0x000fe200000006ff */
[-C--:B------:R-:W-:Y:S01]  /*4cc0*/  @!P0 FMUL.FTZ R0, R27, R8.reuse ;  /* 0x000000081b008220 */ /* 0x080fe20000410000 */
[----:B------:R-:W-:Y:S01]  /*4cd0*/  @!P0 LOP3.LUT R27, R21, 0xffff0000, RZ, 0xc0, !PT ;  /* 0xffff0000151b8812 */ /* 0x000fe200078ec0ff */
[----:B------:R-:W-:Y:S01]  /*4ce0*/  @!P0 FFMA.FTZ R39, R31, R8, -R39 ;  /* 0x000000081f278223 */ /* 0x000fe20000010827 */
[----:B------:R-:W-:Y:S01]  /*4cf0*/  @!P0 LOP3.LUT R7, R7, 0xffff0000, RZ, 0xc0, !PT ;  /* 0xffff000007078812 */ /* 0x000fe200078ec0ff */
[----:B------:R-:W-:Y:S01]  /*4d00*/  @!P0 FFMA.FTZ R0, R29, R31, R0 ;  /* 0x0000001f1d008223 */ /* 0x000fe20000010000 */
[----:B------:R-:W-:Y:S01]  /*4d10*/  @!P0 LOP3.LUT R8, R23, 0xffff0000, RZ, 0xc0, !PT ;  /* 0xffff000017088812 */ /* 0x000fe200078ec0ff */
[----:B------:R-:W-:Y:S01]  /*4d20*/  @!P0 IMAD.U32 R29, R21, 0x10000, RZ ;  /* 0x00010000151d8824 */ /* 0x000fe200078e00ff */
[----:B------:R-:W-:Y:S01]  /*4d30*/  @!P0 SHF.L.U32 R32, R23, 0x10, RZ ;  /* 0x0000001017208819 */ /* 0x000fe200000006ff */
[C---:B------:R-:W-:Y:S01]  /*4d40*/  @!P0 FMUL.FTZ R2, R27.reuse, R6 ;  /* 0x000000061b028220 */ /* 0x040fe20000410000 */
[----:B------:R-:W-:Y:S01]  /*4d50*/  @!P0 F2FP.BF16.F32.PACK_AB R39, R0, R39 ;  /* 0x000000270027823e */ /* 0x000fe200000010ff */
[----:B------:R-:W-:Y:S01]  /*4d60*/  @!P0 FMUL.FTZ R3, R26, R5 ;  /* 0x000000051a038220 */ /* 0x000fe20000410000 */
[----:B------:R-:W-:Y:S01]  /*4d70*/  @!P0 FMUL.FTZ R41, R27, R33 ;  /* 0x000000211b298220 */ /* 0x000fe20000410000 */
[C---:B------:R-:W-:Y:S01]  /*4d80*/  @!P0 FMUL.FTZ R43, R8.reuse, R35 ;  /* 0x00000023082b8220 */ /* 0x040fe20000410000 */
[----:B------:R-:W-:Y:S01]  /*4d90*/  @!P0 FMUL.FTZ R4, R8, R7 ;  /* 0x0000000708048220 */ /* 0x000fe20000410000 */
[----:B------:R-:W-:Y:S01]  /*4da0*/  @!P0 FFMA.FTZ R2, R33, R29, R2 ;  /* 0x0000001d21028223 */ /* 0x000fe20000010002 */
[----:B------:R-:W-:Y:S01]  /*4db0*/  @!P0 FFMA.FTZ R3, R28, R30, R3 ;  /* 0x0000001e1c038223 */ /* 0x000fe20000010003 */
[----:B------:R-:W-:Y:S01]  /*4dc0*/  @!P0 FFMA.FTZ R41, R29, R6, -R41 ;  /* 0x000000061d298223 */ /* 0x000fe20000010829 */
[----:B------:R-:W-:Y:S01]  /*4dd0*/  @!P0 FFMA.FTZ R38, R30, R5, -R38 ;  /* 0x000000051e268223 */ /* 0x000fe20000010826 */
[----:B------:R-:W-:Y:S01]  /*4de0*/  @!P0 FFMA.FTZ R43, R32, R7, -R43 ;  /* 0x00000007202b8223 */ /* 0x000fe2000001082b */
[----:B------:R-:W-:Y:S01]  /*4df0*/  @!P0 FFMA.FTZ R4, R35, R32, R4 ;  /* 0x0000002023048223 */ /* 0x000fe20000010004 */
[----:B------:R-:W-:Y:S01]  /*4e00*/  @!P0 IMAD.MOV.U32 R20, RZ, RZ, R39 ;  /* 0x000000ffff148224 */ /* 0x000fe200078e0027 */
[----:B------:R-:W-:Y:S02]  /*4e10*/  @!P0 F2FP.BF16.F32.PACK_AB R42, R2, R41 ;  /* 0x00000029022a823e */ /* 0x000fe400000010ff */
[----:B------:R-:W-:Y:S02]  /*4e20*/  @!P0 F2FP.BF16.F32.PACK_AB R38, R3, R38 ;  /* 0x000000260326823e */ /* 0x000fe400000010ff */
[----:B------:R-:W-:Y:S02]  /*4e30*/  @!P0 F2FP.BF16.F32.PACK_AB R43, R4, R43 ;  /* 0x0000002b042b823e */ /* 0x000fe400000010ff */
[----:B------:R-:W-:Y:S02]  /*4e40*/  @!P0 MOV R21, R42 ;  /* 0x0000002a00158202 */ /* 0x000fe40000000f00 */
[----:B------:R-:W-:Y:S02]  /*4e50*/  @!P0 MOV R22, R38 ;  /* 0x0000002600168202 */ /* 0x000fe40000000f00 */
[----:B------:R-:W-:Y:S05]  /*4e60*/  @!P0 MOV R23, R43 ;  /* 0x0000002b00178202 */ /* 0x000fea0000000f00 */
[----:B------:R1:W-:Y:S02]  /*4e70*/  ST.E.128 desc[UR6][R44.64], R20 ;  /* 0x000000142c007985 */ /* 0x0003e4000c101d06 */
.L_x_938:
[----:B------:R-:W-:Y:S05]  /*4e80*/  BSYNC B0 ;  /* 0x0000000000007941 */ /* 0x000fea0003800000 */
.L_x_937:
[----:B------:R-:W-:Y:S05]  /*4e90*/  @P1 BRA `(.L_x_936) ;  /* 0x0000000000c41947 */ /* 0x000fea0003800000 */
[----:B------:R-:W-:Y:S02]  /*4ea0*/  ISETP.GE.AND P0, PT, R9, R17, PT ;  /* 0x000000110900720c */ /* 0x000fe40003f06270 */
[C---:B-1--4-:R-:W-:Y:S04]  /*4eb0*/  LEA R40, P1, R112.reuse, R136, 0x1 ;  /* 0x0000008870287211 */ /* 0x052fe800078208ff */
[----:B------:R-:W-:Y:S05]  /*4ec0*/  LEA.HI.X R41, R112, R137, R115, 0x1, P1 ;  /* 0x0000008970297211 */ /* 0x000fea00008f0c73 */
[----:B--23--:R1:W2:Y:S08]  /*4ed0*/  LD.E.128 R20, desc[UR6][R40.64] ;  /* 0x0000000628147980 */ /* 0x00c2b0000c101d00 */
        /* <DEDUP_REMOVED lines=45> */
.L_x_936:
[----:B------:R-:W-:Y:S05]  /*51b0*/  BSYNC B1 ;  /* 0x0000000000017941 */ /* 0x000fea0003800000 */
.L_x_935:
        /* <DEDUP_REMOVED lines=16> */
[C---:B-1--4-:R-:W-:Y:S04]  /*52c0*/  LEA R40, P2, R111.reuse, R136, 0x1 ;  /* 0x000000886f287211 */ /* 0x052fe800078408ff */
[----:B------:R-:W-:Y:S02]  /*52d0*/  LEA.HI.X R41, R111, R137, R108, 0x1, P2 ;  /* 0x000000896f297211 */ /* 0x000fe400010f0c6c */
[C---:B---3--:R-:W-:Y:S03]  /*52e0*/  LEA R44, P2, R96.reuse, R142, 0x1 ;  /* 0x0000008e602c7211 */ /* 0x048fe600078408ff */
[----:B--2---:R-:W2:Y:S01]  /*52f0*/  LD.E.128 R20, desc[UR6][R40.64] ;  /* 0x0000000628147980 */ /* 0x004ea2000c101d00 */
        /* <DEDUP_REMOVED lines=44> */
.L_x_942:
[----:B------:R-:W-:Y:S05]  /*55c0*/  BSYNC B0 ;  /* 0x0000000000007941 */ /* 0x000fea0003800000 */
.L_x_941:
        /* <DEDUP_REMOVED lines=50> */
.L_x_940:
[----:B------:R-:W-:Y:S05]  /*58f0*/  BSYNC B1 ;  /* 0x0000000000017941 */ /* 0x000fea0003800000 */
.L_x_939:
        /* <DEDUP_REMOVED lines=66> */
.L_x_946:
[----:B------:R-:W-:Y:S05]  /*5d20*/  BSYNC B0 ;  /* 0x0000000000007941 */ /* 0x000fea0003800000 */
.L_x_945:
        /* <DEDUP_REMOVED lines=50> */
.L_x_944:
[----:B------:R-:W-:Y:S05]  /*6050*/  BSYNC B1 ;  /* 0x0000000000017941 */ /* 0x000fea0003800000 */
.L_x_943:
        /* <DEDUP_REMOVED lines=66> */
.L_x_950:
[----:B------:R-:W-:Y:S05]  /*6480*/  BSYNC B0 ;  /* 0x0000000000007941 */ /* 0x000fea0003800000 */
.L_x_949:
        /* <DEDUP_REMOVED lines=50> */
.L_x_948:
[----:B------:R-:W-:Y:S05]  /*67b0*/  BSYNC B1 ;  /* 0x0000000000017941 */ /* 0x000fea0003800000 */
.L_x_947:
        /* <DEDUP_REMOVED lines=66> */
.L_x_954:
[----:B------:R-:W-:Y:S05]  /*6be0*/  BSYNC B0 ;  /* 0x0000000000007941 */ /* 0x000fea0003800000 */
.L_x_953:
[----:B------:R-:W-:Y:S05]  /*6bf0*/  @P1 BRA `(.L_x_952) ;  /* 0x0000000000c41947 */ /* 0x000fea0003800000 */
[----:B------:R-:W-:Y:S02]  /*6c00*/  ISETP.GE.AND P0, PT, R9, R17, PT ;  /* 0x000000110900720c */ /* 0x000fe40003f06270 */
[C---:B------:R-:W-:Y:S04]  /*6c10*/  LEA R38, P1, R123.reuse, R136, 0x1 ;  /* 0x000000887b267211 */ /* 0x040fe800078208ff */
[----:B------:R-:W-:Y:S02]  /*6c20*/  LEA.HI.X R39, R123, R137, R120, 0x1, P1 ;  /* 0x000000897b277211 */ /* 0x000fe400008f0c78 */
[C---:B------:R-:W-:Y:S03]  /*6c30*/  LEA R42, P1, R206.reuse, R142, 0x1 ;  /* 0x0000008ece2a7211 */ /* 0x040fe600078208ff */
[----:B-1234-:R-:W2:Y:S01]  /*6c40*/  LD.E.128 R20, desc[UR6][R38.64] ;  /* 0x0000000626147980 */ /* 0x01eea2000c101d00 */
[----:B------:R-:W-:Y:S07]  /*6c50*/  LEA.HI.X R43, R206, R143, R93, 0x1, P1 ;  /* 0x0000008fce2b7211 */ /* 0x000fee00008f0c5d */
[----:B------:R-:W3:Y:S06]  /*6c60*/  @!P0 LD.E.64 R32, desc[UR6][R36.64+0x40] ;  /* 0x0000400624208980 */ /* 0x000eec000c101b00 */
[----:B------:R1:W4:Y:S01]  /*6c70*/  @!P0 LD.E.64 R6, desc[UR6][R24.64+0x40] ;  /* 0x0000400618068980 */ /* 0x000322000c101b00 */
[C---:B--2---:R-:W-:Y:S01]  /*6c80*/  @!P0 LOP3.LUT R17, R20.reuse, 0xffff0000, RZ, 0xc0, !PT ;  /* 0xffff000014118812 */ /* 0x044fe200078ec0ff */
[----:B------:R-:W-:Y:S01]  /*6c90*/  @!P0 IMAD.U32 R30, R23, 0x10000, RZ ;  /* 0x00010000171e8824 */ /* 0x000fe200078e00ff */
[----:B------:R-:W-:Y:S02]  /*6ca0*/  @!P0 SHF.L.U32 R29, R20, 0x10, RZ ;  /* 0x00000010141d8819 */ /* 0x000fe400000006ff */
[C---:B-1----:R-:W-:Y:S02]  /*6cb0*/  @!P0 LOP3.LUT R24, R22.reuse, 0xffff0000, RZ, 0xc0, !PT ;  /* 0xffff000016188812 */ /* 0x042fe400078ec0ff */
        /* <DEDUP_REMOVED lines=37> */
.L_x_952:
[----:B------:R-:W-:Y:S05]  /*6f10*/  BSYNC B1 ;  /* 0x0000000000017941 */ /* 0x000fea0003800000 */
.L_x_951:
[----:B------:R-:W2:Y:S02]  /*6f20*/  LD.E R3, desc[UR6][R10.64+0xd0] ;  /* 0x0000d0060a037980 */ /* 0x000ea4000c101900 */
[----:B--2---:R-:W-:Y:S05]  /*6f30*/  IMAD.U32 R3, R3, -0x40, RZ ;  /* 0xffffffc003037824 */ /* 0x004fea00078e00ff */
[C---:B------:R-:W-:Y:S02]  /*6f40*/  LEA R12, P1, R3.reuse, R12, 0x1 ;  /* 0x0000000c030c7211 */ /* 0x040fe400078208ff */
[C---:B------:R-:W-:Y:S02]  /*6f50*/  LEA R56, P0, R3.reuse, R56, 0x1 ;  /* 0x0000003803387211 */ /* 0x040fe400078008ff */
[C---:B------:R-:W-:Y:S02]  /*6f60*/  LEA.HI.X.SX32 R13, R3.reuse, R13, 0x1, P1 ;  /* 0x0000000d030d7211 */ /* 0x040fe400008f0eff */
[----:B------:R-:W-:Y:S01]  /*6f70*/  LEA.HI.X.SX32 R57, R3, R57, 0x1, P0 ;  /* 0x0000003903397211 */ /* 0x000fe200000f0eff */
[----:B------:R-:W-:Y:S05]  /*6f80*/  BRA `(.L_x_955) ;  /* 0x0000006c00387947 */ /* 0x000fea0003800000 */
.L_x_922:
[----:B------:R-:W-:Y:S04]  /*6f90*/  BSSY B2, `(.L_x_956) ;  /* 0x00000b4000027945 */ /* 0x000fe80003800000 */
[----:B------:R-:W-:Y:S05]  /*6fa0*/  @!P6 BRA `(.L_x_957) ;  /* 0x0000000800c8e947 */ /* 0x000fea0003800000 */
[----:B-----5:R-:W-:Y:S01]  /*6fb0*/  ISETP.GE.AND P0, PT, R18, R135, PT ;  /* 0x000000871200720c */ /* 0x020fe20003f06270 */
[----:B------:R-:W-:Y:S11]  /*6fc0*/  BSSY B1, `(.L_x_958) ;  /* 0x0000058000017945 */ /* 0x000ff60003800000 */
[----:B------:R-:W-:Y:S01]  /*6fd0*/  @!UPT UIADD3 URZ, URZ, URZ, URZ ;  /* 0x0000003f3f3ff290 */ /* 0x000fe2000fffe03f */
[----:B------:R-:W-:Y:S05]  /*6fe0*/  @P0 BRA `(.L_x_959) ;  /* 0x0000000400540947 */ /* 0x000fea0003800000 */
[----:B------:R1:W5:Y:S01]  /*6ff0*/  LD.E.128 R48, desc[UR6][R136.64] ;  /* 0x0000000688307980 */ /* 0x000362000c101d00 */
[----:B------:R-:W-:Y:S01]  /*7000*/  ISETP.GE.AND P0, PT, R18, R17, PT ;  /* 0x000000111200720c */ /* 0x000fe20003f06270 */
[----:B------:R-:W-:Y:S11]  /*7010*/  BSSY B0, `(.L_x_960) ;  /* 0x0000051000007945 */ /* 0x000ff60003800000 */
[----:B------:R-:W-:Y:S01]  /*7020*/  @!UPT UIADD3 URZ, URZ, URZ, URZ ;  /* 0x0000003f3f3ff290 */ /* 0x000fe2000fffe03f */
[----:B------:R-:W-:Y:S05]  /*7030*/  @P0 BRA `(.L_x_961) ;  /* 0x0000000400380947 */ /* 0x000fea0003800000 */
[----:B------:R-:W-:Y:S01]  /*7040*/  LEA.HI R247, R17, R17, RZ, 0x1 ;  /* 0x0000001111f77211 */ /* 0x000fe200078f08ff */
[----:B------:R-:W-:Y:S01]  /*7050*/  IMAD.MOV.U32 R249, RZ, RZ, RZ ;  /* 0x000000fffff97224 */ /* 0x000fe200078e00ff */
[C---:B-----5:R-:W-:Y:S01]  /*7060*/  LOP3.LUT R39, R48.reuse, 0xffff0000, RZ, 0xc0, !PT ;  /* 0xffff000030277812 */ /* 0x060fe200078ec0ff */
[----:B------:R-:W-:Y:S01]  /*7070*/  IMAD.U32 R37, R48, 0x10000, RZ ;  /* 0x0001000030257824 */ /* 0x000fe200078e00ff */
[----:B------:R-:W-:Y:S01]  /*7080*/  SHF.R.S32.HI R247, RZ, 0x1, R247 ;  /* 0x00000001fff77819 */ /* 0x000fe200000114f7 */
[----:B------:R-:W-:Y:S01]  /*7090*/  IMAD.U32 R46, R50, 0x10000, RZ ;  /* 0x00010000322e7824 */ /* 0x000fe200078e00ff */
[C---:B------:R-:W-:Y:S02]  /*70a0*/  SHF.L.U32 R42, R49.reuse, 0x10, RZ ;  /* 0x00000010312a7819 */ /* 0x040fe400000006ff */
[-C--:B------:R-:W-:Y:S02]  /*70b0*/  ISETP.GE.AND P1, PT, R18, R247.reuse, PT ;  /* 0x000000f71200720c */ /* 0x080fe40003f26270 */
[----:B------:R-:W-:Y:S02]  /*70c0*/  MOV R59, R247 ;  /* 0x000000f7003b7202 */ /* 0x000fe40000000f00 */
[----:B------:R-:W-:Y:S02]  /*70d0*/  LOP3.LUT R43, R49, 0xffff0000, RZ, 0xc0, !PT ;  /* 0xffff0000312b7812 */ /* 0x000fe400078ec0ff */
[----:B------:R-:W-:Y:S02]  /*70e0*/  LOP3.LUT R47, R50, 0xffff0000, RZ, 0xc0, !PT ;  /* 0xffff0000322f7812 */ /* 0x000fe400078ec0ff */
[C---:B------:R-:W-:Y:S02]  /*70f0*/  SHF.L.U32 R50, R51.reuse, 0x10, RZ ;  /* 0x0000001033327819 */ /* 0x040fe400000006ff */
[----:B------:R-:W-:Y:S03]  /*7100*/  LOP3.LUT R51, R51, 0xffff0000, RZ, 0xc0, !PT ;  /* 0xffff000033337812 */ /* 0x000fe600078ec0ff */
[--C-:B------:R-:W-:Y:S02]  /*7110*/  @P1 IMAD.MOV R249, RZ, RZ, -R247.reuse ;  /* 0x000000fffff91224 */ /* 0x100fe400078e0af7 */
[----:B------:R-:W-:Y:S03]  /*7120*/  @P1 IMAD.MOV R59, RZ, RZ, -R247 ;  /* 0x000000ffff3b1224 */ /* 0x000fe600078e0af7 */
[C---:B------:R-:W-:Y:S04]  /*7130*/  LEA R250, P0, R249.reuse, R138, 0x1 ;  /* 0x0000008af9fa7211 */ /* 0x040fe800078008ff */
[----:B------:R-:W-:Y:S02]  /*7140*/  LEA.HI.X.SX32 R251, R249, R139, 0x1, P0 ;  /* 0x0000008bf9fb7211 */ /* 0x000fe400000f0eff */
[C---:B------:R-:W-:Y:S04]  /*7150*/  LEA R20, P0, R59.reuse, R136, 0x1 ;  /* 0x000000883b147211 */ /* 0x040fe800078008ff */
[----:B------:R-:W-:Y:S01]  /*7160*/  LEA.HI.X.SX32 R21, R59, R137, 0x1, P0 ;  /* 0x000000893b157211 */ /* 0x000fe200000f0eff */
[----:B------:R-:W-:Y:S01]  /*7170*/  IMAD.MOV.U32 R59, RZ, RZ, RZ ;  /* 0x000000ffff3b7224 */ /* 0x000fe200078e00ff */
[----:B------:R-:W-:Y:S01]  /*7180*/  @P1 IADD3 R59, -R247, RZ, RZ ;  /* 0x000000fff73b1210 */ /* 0x000fe20007ffe1ff */
[----:B------:R-:W2:Y:S03]  /*7190*/  LD.E.128 R248, desc[UR6][R250.64] ;  /* 0x00000006faf87980 */ /* 0x000ea6000c101d00 */
[C---:B------:R-:W-:Y:S04]  /*71a0*/  LEA R40, P0, R59.reuse, R140, 0x1 ;  /* 0x0000008c3b287211 */ /* 0x040fe800078008ff */
[----:B------:R-:W-:Y:S01]  /*71b0*/  LEA.HI.X.SX32 R41, R59, R141, 0x1, P0 ;  /* 0x0000008d3b297211 */ /* 0x000fe200000f0eff */
[----:B------:R-:W3:Y:S08]  /*71c0*/  LD.E.128 R20, desc[UR6][R20.64] ;  /* 0x0000000614147980 */ /* 0x000ef0000c101d00 */
[----:B------:R-:W4:Y:S01]  /*71d0*/  LD.E.128 R60, desc[UR6][R40.64] ;  /* 0x00000006283c7980 */ /* 0x000f22000c101d00 */
[C---:B--2---:R-:W-:Y:S01]  /*71e0*/  LOP3.LUT R31, R248.reuse, 0xffff0000, RZ, 0xc0, !PT ;  /* 0xffff0000f81f7812 */ /* 0x044fe200078ec0ff */
[----:B------:R-:W-:Y:S01]  /*71f0*/  IMAD.U32 R35, R248, 0x10000, RZ ;  /* 0x00010000f8237824 */ /* 0x000fe200078e00ff */
[C---:B------:R-:W-:Y:S01]  /*7200*/  SHF.L.U32 R29, R249.reuse, 0x10, RZ ;  /* 0x00000010f91d7819 */ /* 0x040fe200000006ff */
[C---:B------:R-:W-:Y:S01]  /*7210*/  IMAD.U32 R27, R250.reuse, 0x10000, RZ ;  /* 0x00010000fa1b7824 */ /* 0x040fe200078e00ff */
[----:B------:R-:W-:Y:S01]  /*7220*/  LOP3.LUT R28, R249, 0xffff0000, RZ, 0xc0, !PT ;  /* 0xffff0000f91c7812 */ /* 0x000fe200078ec0ff */
[----:B------:R-:W-:Y:S01]  /*7230*/  @!P1 FADD.FTZ R35, -R35, -RZ ;  /* 0x800000ff23239221 */ /* 0x000fe20000010100 */
[----:B------:R-:W-:Y:S01]  /*7240*/  LOP3.LUT R26, R250, 0xffff0000, RZ, 0xc0, !PT ;  /* 0xffff0000fa1a7812 */ /* 0x000fe200078ec0ff */
[----:B------:R-:W-:Y:S01]  /*7250*/  @!P1 FADD.FTZ R31, -R31, -RZ ;  /* 0x800000ff1f1f9221 */ /* 0x000fe20000010100 */
[C---:B---3--:R-:W-:Y:S01]  /*7260*/  LOP3.LUT R34, R20.reuse, 0xffff0000, RZ, 0xc0, !PT ;  /* 0xffff000014227812 */ /* 0x048fe200078ec0ff */
[----:B------:R-:W-:Y:S01]  /*7270*/  IMAD.U32 R36, R20, 0x10000, RZ ;  /* 0x0001000014247824 */ /* 0x000fe200078e00ff */
[----:B------:R-:W-:Y:S01]  /*7280*/  SHF.L.U32 R25, R251, 0x10, RZ ;  /* 0x00000010fb197819 */ /* 0x000fe200000006ff */
[----:B------:R-:W-:Y:S01]  /*7290*/  @!P1 FADD.FTZ R29, -R29, -RZ ;  /* 0x800000ff1d1d9221 */ /* 0x000fe20000010100 */
[----:B------:R-:W-:Y:S01]  /*72a0*/  SHF.L.U32 R32, R21, 0x10, RZ ;  /* 0x0000001015207819 */ /* 0x000fe200000006ff */
[----:B------:R-:W-:Y:S01]  /*72b0*/  @!P1 FADD.FTZ R28, -R28, -RZ ;  /* 0x800000ff1c1c9221 */ /* 0x000fe20000010100 */
[----:B------:R-:W-:Y:S01]  /*72c0*/  LOP3.LUT R24, R251, 0xffff0000, RZ, 0xc0, !PT ;  /* 0xffff0000fb187812 */ /* 0x000fe200078ec0ff */
[----:B------:R-:W-:Y:S01]  /*72d0*/  IMAD.U32 R30, R22, 0x10000, RZ ;  /* 0x00010000161e7824 */ /* 0x000fe200078e00ff */
[----:B------:R-:W-:Y:S01]  /*72e0*/  LOP3.LUT R33, R21, 0xffff0000, RZ, 0xc0, !PT ;  /* 0xffff000015217812 */ /* 0x000fe200078ec0ff */
[----:B------:R-:W-:Y:S01]  /*72f0*/  FMUL.FTZ R0, R36, R35 ;  /* 0x0000002324007220 */ /* 0x000fe20000410000 */
[----:B------:R-:W-:Y:S01]  /*7300*/  LOP3.LUT R21, R22, 0xffff0000, RZ, 0xc0, !PT ;  /* 0xffff000016157812 */ /* 0x000fe200078ec0ff */
[----:B------:R-:W-:Y:S01]  /*7310*/  @!P1 FADD.FTZ R27, -R27, -RZ ;  /* 0x800000ff1b1b9221 */ /* 0x000fe20000010100 */
[C---:B----4-:R-:W-:Y:S01]  /*7320*/  LOP3.LUT R40, R60.reuse, 0xffff0000, RZ, 0xc0, !PT ;  /* 0xffff00003c287812 */ /* 0x050fe200078ec0ff */
[----:B------:R-:W-:Y:S01]  /*7330*/  IMAD.U32 R38, R60, 0x10000, RZ ;  /* 0x000100003c267824 */ /* 0x000fe200078e00ff */
[----:B------:R-:W-:Y:S01]  /*7340*/  SHF.L.U32 R20, R23, 0x10, RZ ;  /* 0x0000001017147819 */ /* 0x000fe200000006ff */
[----:B------:R-:W-:Y:S01]  /*7350*/  FMUL.FTZ R2, R34, R31 ;  /* 0x0000001f22027220 */ /* 0x000fe20000410000 */
[----:B------:R-:W-:Y:S01]  /*7360*/  SHF.L.U32 R41, R61, 0x10, RZ ;  /* 0x000000103d297819 */ /* 0x000fe200000006ff */
[----:B------:R-:W-:Y:S01]  /*7370*/  @!P1 FADD.FTZ R26, -R26, -RZ ;  /* 0x800000ff1a1a9221 */ /* 0x000fe20000010100 */
[----:B------:R-:W-:Y:S01]  /*7380*/  LOP3.LUT R23, R23, 0xffff0000, RZ, 0xc0, !PT ;  /* 0xffff000017177812 */ /* 0x000fe200078ec0ff */
[----:B------:R-:W-:Y:S01]  /*7390*/  FMUL.FTZ R3, R32, R29 ;  /* 0x0000001d20037220 */ /* 0x000fe20000410000 */
[----:B------:R-:W-:Y:S01]  /*73a0*/  LOP3.LUT R44, R61, 0xffff0000, RZ, 0xc0, !PT ;  /* 0xffff00003d2c7812 */ /* 0x000fe200078ec0ff */
[----:B------:R-:W-:Y:S01]  /*73b0*/  @!P1 FADD.FTZ R25, -R25, -RZ ;  /* 0x800000ff19199221 */ /* 0x000fe20000010100 */
[----:B------:R-:W-:Y:S01]  /*73c0*/  FMUL.FTZ R4, R33, R28 ;  /* 0x0000001c21047220 */ /* 0x000fe20000410000 */
[----:B------:R-:W-:Y:S01]  /*73d0*/  LOP3.LUT R48, R62, 0xffff0000, RZ, 0xc0, !PT ;  /* 0xffff00003e307812 */ /* 0x000fe200078ec0ff */
[----:B------:R-:W-:Y:S01]  /*73e0*/  @!P1 FADD.FTZ R24, -R24, -RZ ;  /* 0x800000ff18189221 */ /* 0x000fe20000010100 */
[----:B------:R-:W-:Y:S01]  /*73f0*/  FMUL.FTZ R5, R30, R27 ;  /* 0x0000001b1e057220 */ /* 0x000fe20000410000 */
[----:B------:R-:W-:Y:S01]  /*7400*/  SHF.L.U32 R49, R63, 0x10, RZ ;  /* 0x000000103f317819 */ /* 0x000fe200000006ff */
[----:B------:R-:W-:Y:S02]  /*7410*/  IMAD.U32 R45, R62, 0x10000, RZ ;  /* 0x000100003e2d7824 */ /* 0x000fe400078e00ff */
[----:B------:R-:W-:Y:S01]  /*7420*/  FFMA.FTZ R0, R37, R38, R0 ;  /* 0x0000002625007223 */ /* 0x000fe20000010000 */
[----:B------:R-:W-:Y:S01]  /*7430*/  FMUL.FTZ R6, R21, R26 ;  /* 0x0000001a15067220 */ /* 0x000fe20000410000 */
[----:B------:R-:W-:Y:S01]  /*7440*/  LOP3.LUT R52, R63, 0xffff0000, RZ, 0xc0, !PT ;  /* 0xffff00003f347812 */ /* 0x000fe200078ec0ff */
[----:B------:R-:W-:Y:S01]  /*7450*/  FFMA.FTZ R2, R39, R40, R2 ;  /* 0x0000002827027223 */ /* 0x000fe20000010002 */
[----:B------:R-:W-:Y:S01]  /*7460*/  FMUL.FTZ R7, R20, R25 ;  /* 0x0000001914077220 */ /* 0x000fe20000410000 */
[----:B------:R-:W-:Y:S01]  /*7470*/  FFMA.FTZ R3, R42, R41, R3 ;  /* 0x000000292a037223 */ /* 0x000fe20000010003 */
[----:B------:R-:W-:Y:S01]  /*7480*/  FMUL.FTZ R8, R23, R24 ;  /* 0x0000001817087220 */ /* 0x000fe20000410000 */
[----:B------:R-:W-:Y:S01]  /*7490*/  FFMA.FTZ R4, R43, R44, R4 ;  /* 0x0000002c2b047223 */ /* 0x000fe20000010004 */
[----:B------:R-:W-:Y:S01]  /*74a0*/  FFMA.FTZ R5, R46, R45, R5 ;  /* 0x0000002d2e057223 */ /* 0x000fe20000010005 */
[----:B------:R-:W-:Y:S01]  /*74b0*/  FFMA.FTZ R6, R47, R48, R6 ;  /* 0x000000302f067223 */ /* 0x000fe20000010006 */
[----:B------:R-:W-:Y:S01]  /*74c0*/  F2FP.BF16.F32.PACK_AB R48, R2, R0 ;  /* 0x000000000230723e */ /* 0x000fe200000010ff */
[----:B------:R-:W-:Y:S01]  /*74d0*/  FFMA.FTZ R7, R50, R49, R7 ;  /* 0x0000003132077223 */ /* 0x000fe20000010007 */
[----:B------:R-:W-:Y:S01]  /*74e0*/  F2FP.BF16.F32.PACK_AB R49, R4, R3 ;  /* 0x000000030431723e */ /* 0x000fe200000010ff */
[----:B------:R-:W-:Y:S01]  /*74f0*/  FFMA.FTZ R8, R51, R52, R8 ;  /* 0x0000003433087223 */ /* 0x000fe20000010008 */
[----:B------:R-:W-:Y:S04]  /*7500*/  F2FP.BF16.F32.PACK_AB R50, R6, R5 ;  /* 0x000000050632723e */ /* 0x000fe800000010ff */
[----:B------:R-:W-:Y:S02]  /*7510*/  F2FP.BF16.F32.PACK_AB R51, R8, R7 ;  /* 0x000000070833723e */ /* 0x000fe400000010ff */
.L_x_961:
[----:B------:R-:W-:Y:S05]  /*7520*/  BSYNC B0 ;  /* 0x0000000000007941 */ /* 0x000fea0003800000 */
.L_x_960:
[----:B-----5:R2:W-:Y:S02]  /*7530*/  ST.E.128 desc[UR6][R142.64], R48 ;  /* 0x000000308e007985 */ /* 0x0205e4000c101d06 */
.L_x_959:
[----:B------:R-:W-:Y:S05]  /*7540*/  BSYNC B1 ;  /* 0x0000000000017941 */ /* 0x000fea0003800000 */
.L_x_958:
[----:B------:R-:W-:Y:S11]  /*7550*/  ISETP.GE.AND P0, PT, R9, R135, PT ;  /* 0x000000870900720c */ /* 0x000ff60003f06270 */
[----:B------:R-:W-:Y:S02]  /*7560*/  @!UPT UIADD3 URZ, URZ, URZ, URZ ;  /* 0x0000003f3f3ff290 */ /* 0x000fe4000fffe03f */
[----:B------:R-:W-:Y:S05]  /*7570*/  @P0 BRA `(.L_x_957) ;  /* 0x0000000400540947 */ /* 0x000fea0003800000 */
[----:B--2---:R2:W5:Y:S01]  /*7580*/  LD.E.128 R48, desc[UR6][R136.64+0x80] ;  /* 0x0000800688307980 */ /* 0x004562000c101d00 */
        /* <DEDUP_REMOVED lines=9> */
[C---:B------:R-:W-:Y:S01]  /*7620*/  IMAD.U32 R46, R50.reuse, 0x10000, RZ ;  /* 0x00010000322e7824 */ /* 0x040fe200078e00ff */
[----:B------:R-:W-:Y:S02]  /*7630*/  SHF.L.U32 R42, R49, 0x10, RZ ;  /* 0x00000010312a7819 */ /* 0x000fe400000006ff */
        /* <DEDUP_REMOVED lines=14> */
[----:B------:R-:W3:Y:S03]  /*7720*/  LD.E.128 R248, desc[UR6][R248.64+0x80] ;  /* 0x00008006f8f87980 */ /* 0x000ee6000c101d00 */
[C---:B------:R-:W-:Y:S04]  /*7730*/  LEA R40, P0, R59.reuse, R140, 0x1 ;  /* 0x0000008c3b287211 */ /* 0x040fe800078008ff */
[----:B------:R-:W-:Y:S01]  /*7740*/  LEA.HI.X.SX32 R41, R59, R141, 0x1, P0 ;  /* 0x0000008d3b297211 */ /* 0x000fe200000f0eff */
[----:B------:R-:W4:Y:S08]  /*7750*/  LD.E.128 R20, desc[UR6][R20.64+0x80] ;  /* 0x0000800614147980 */ /* 0x000f30000c101d00 */
[----:B------:R-:W2:Y:S01]  /*7760*/  LD.E.128 R60, desc[UR6][R40.64+0x80] ;  /* 0x00008006283c7980 */ /* 0x000ea2000c101d00 */
[C---:B---3--:R-:W-:Y:S01]  /*7770*/  LOP3.LUT R31, R248.reuse, 0xffff0000, RZ, 0xc0, !PT ;  /* 0xffff0000f81f7812 */ /* 0x048fe200078ec0ff */
[----:B------:R-:W-:Y:S01]  /*7780*/  IMAD.U32 R35, R248, 0x10000, RZ ;  /* 0x00010000f8237824 */ /* 0x000fe200078e00ff */
[C---:B------:R-:W-:Y:S01]  /*7790*/  SHF.L.U32 R29, R249.reuse, 0x10, RZ ;  /* 0x00000010f91d7819 */ /* 0x040fe200000006ff */
[C---:B------:R-:W-:Y:S01]  /*77a0*/  IMAD.U32 R27, R250.reuse, 0x10000, RZ ;  /* 0x00010000fa1b7824 */ /* 0x040fe200078e00ff */
[----:B------:R-:W-:Y:S01]  /*77b0*/  LOP3.LUT R28, R249, 0xffff0000, RZ, 0xc0, !PT ;  /* 0xffff0000f91c7812 */ /* 0x000fe200078ec0ff */
[----:B------:R-:W-:Y:S01]  /*77c0*/  @!P1 FADD.FTZ R35, -R35, -RZ ;  /* 0x800000ff23239221 */ /* 0x000fe20000010100 */
[----:B------:R-:W-:Y:S01]  /*77d0*/  LOP3.LUT R26, R250, 0xffff0000, RZ, 0xc0, !PT ;  /* 0xffff0000fa1a7812 */ /* 0x000fe200078ec0ff */
[----:B------:R-:W-:Y:S01]  /*77e0*/  @!P1 FADD.FTZ R31, -R31, -RZ ;  /* 0x800000ff1f1f9221 */ /* 0x000fe20000010100 */
[C---:B----4-:R-:W-:Y:S01]  /*77f0*/  LOP3.LUT R34, R20.reuse, 0xffff0000, RZ, 0xc0, !PT ;  /* 0xffff000014227812 */ /* 0x050fe200078ec0ff */
        /* <DEDUP_REMOVED lines=11> */
[C---:B--2---:R-:W-:Y:S01]  /*78b0*/  LOP3.LUT R40, R60.reuse, 0xffff0000, RZ, 0xc0, !PT ;  /* 0xffff00003c287812 */ /* 0x044fe200078ec0ff */
        /* <DEDUP_REMOVED lines=31> */
.L_x_963:
[----:B------:R-:W-:Y:S05]  /*7ab0*/  BSYNC B0 ;  /* 0x0000000000007941 */ /* 0x000fea0003800000 */
.L_x_962:
[----:B-----5:R3:W-:Y:S02]  /*7ac0*/  ST.E.128 desc[UR6][R142.64+0x80], R48 ;  /* 0x000080308e007985 */ /* 0x0207e4000c101d06 */
.L_x_957:
[----:B------:R-:W-:Y:S05]  /*7ad0*/  BSYNC B2 ;  /* 0x0000000000027941 */ /* 0x000fea0003800000 */
.L_x_956:
[C---:B------:R-:W-:Y:S01]  /*7ae0*/  ISETP.GE.AND P0, PT, R84.reuse, R243, PT ;  /* 0x000000f35400720c */ /* 0x040fe20003f06270 */
[----:B------:R-:W-:Y:S03]  /*7af0*/  BSSY B2, `(.L_x_964) ;  /* 0x00000c4000027945 */ /* 0x000fe60003800000 */
[----:B------:R-:W-:Y:S11]  /*7b00*/  ISETP.GE.AND P0, PT, R84, R229, !P0 ;  /* 0x000000e55400720c */ /* 0x000ff60004706270 */
[----:B------:R-:W-:Y:S02]  /*7b10*/  @!UPT UIADD3 URZ, URZ, URZ, URZ ;  /* 0x0000003f3f3ff290 */ /* 0x000fe4000fffe03f */
[----:B------:R-:W-:Y:S05]  /*7b20*/  @!P0 BRA `(.L_x_965) ;  /* 0x0000000c00008947 */ /* 0x000fea0003800000 */
[----:B-----5:R-:W-:Y:S01]  /*7b30*/  ISETP.GE.AND P0, PT, R18, R135, PT ;  /* 0x000000871200720c */ /* 0x020fe20003f06270 */
[----:B------:R-:W-:Y:S11]  /*7b40*/  BSSY B1, `(.L_x_966) ;  /* 0x000005f000017945 */ /* 0x000ff60003800000 */
[----:B------:R-:W-:Y:S01]  /*7b50*/  @!UPT UIADD3 URZ, URZ, URZ, URZ ;  /* 0x0000003f3f3ff290 */ /* 0x000fe2000fffe03f */
[----:B------:R-:W-:Y:S05]  /*7b60*/  @P0 BRA `(.L_x_967) ;  /* 0x0000000400700947 */ /* 0x000fea0003800000 */
[C---:B------:R-:W-:Y:S01]  /*7b70*/  LEA R250, P0, R105.reuse, R136, 0x1 ;  /* 0x0000008869fa7211 */ /* 0x040fe200078008ff */
[----:B------:R-:W-:Y:S01]  /*7b80*/  BSSY B0, `(.L_x_968) ;  /* 0x0000059000007945 */ /* 0x000fe20003800000 */
[----:B------:R-:W-:Y:S02]  /*7b90*/  ISETP.GE.AND P1, PT, R18, R17, PT ;  /* 0x000000111200720c */ /* 0x000fe40003f26270 */
[----:B------:R-:W-:Y:S02]  /*7ba0*/  LEA.HI.X R251, R105, R137, R102, 0x1, P0 ;  /* 0x0000008969fb7211 */ /* 0x000fe400000f0c66 */
[C---:B------:R-:W-:Y:S03]  /*7bb0*/  LEA R246, P0, R233.reuse, R142, 0x1 ;  /* 0x0000008ee9f67211 */ /* 0x040fe600078008ff */
[----:B--23--:R2:W5:Y:S01]  /*7bc0*/  LD.E.128 R48, desc[UR6][R250.64] ;  /* 0x00000006fa307980 */ /* 0x00c562000c101d00 */
[----:B------:R-:W-:Y:S05]  /*7bd0*/  LEA.HI.X R247, R233, R143, R234, 0x1, P0 ;  /* 0x0000008fe9f77211 */ /* 0x000fea00000f0cea */
[----:B------:R-:W-:Y:S05]  /*7be0*/  @P1 BRA `(.L_x_969) ;  /* 0x0000000400481947 */ /* 0x000fea0003800000 */
[----:B------:R-:W-:Y:S01]  /*7bf0*/  LEA.HI R52, R17, R17, RZ, 0x1 ;  /* 0x0000001111347211 */ /* 0x000fe200078f08ff */
[----:B------:R-:W-:Y:S01]  /*7c00*/  IMAD.MOV.U32 R228, RZ, RZ, RZ ;  /* 0x000000ffffe47224 */ /* 0x000fe200078e00ff */
[C---:B-----5:R-:W-:Y:S01]  /*7c10*/  LOP3.LUT R39, R48.reuse, 0xffff0000, RZ, 0xc0, !PT ;  /* 0xffff000030277812 */ /* 0x060fe200078ec0ff */
[----:B------:R-:W-:Y:S01]  /*7c20*/  IMAD.U32 R37, R48, 0x10000, RZ ;  /* 0x0001000030257824 */ /* 0x000fe200078e00ff */
[----:B------:R-:W-:Y:S01]  /*7c30*/  SHF.R.S32.HI R52, RZ, 0x1, R52 ;  /* 0x00000001ff347819 */ /* 0x000fe20000011434 */
[C---:B------:R-:W-:Y:S01]  /*7c40*/  IMAD.U32 R40, R49.reuse, 0x10000, RZ ;  /* 0x0001000031287824 */ /* 0x040fe200078e00ff */
[----:B------:R-:W-:Y:S01]  /*7c50*/  LOP3.LUT R43, R49, 0xffff0000, RZ, 0xc0, !PT ;  /* 0xffff0000312b7812 */ /* 0x000fe200078ec0ff */
[C---:B------:R-:W-:Y:S01]  /*7c60*/  IMAD.U32 R48, R51.reuse, 0x10000, RZ ;  /* 0x0001000033307824 */ /* 0x040fe200078e00ff */
[----:B------:R-:W-:Y:S01]  /*7c70*/  ISETP.GE.AND P1, PT, R18, R52, PT ;  /* 0x000000341200720c */ /* 0x000fe20003f26270 */
[--C-:B------:R-:W-:Y:S01]  /*7c80*/  IMAD.MOV.U32 R230, RZ, RZ, R52.reuse ;  /* 0x000000ffffe67224 */ /* 0x100fe200078e0034 */
[C---:B------:R-:W-:Y:S02]  /*7c90*/  SHF.L.U32 R44, R50.reuse, 0x10, RZ ;  /* 0x00000010322c7819 */ /* 0x040fe400000006ff */
[----:B------:R-:W-:Y:S02]  /*7ca0*/  LOP3.LUT R47, R50, 0xffff0000, RZ, 0xc0, !PT ;  /* 0xffff0000322f7812 */ /* 0x000fe400078ec0ff */
[----:B------:R-:W-:Y:S07]  /*7cb0*/  LOP3.LUT R51, R51, 0xffff0000, RZ, 0xc0, !PT ;  /* 0xffff000033337812 */ /* 0x000fee00078ec0ff */
[----:B------:R-:W-:Y:S01]  /*7cc0*/  @P1 IADD3 R230, -R52, RZ, RZ ;  /* 0x000000ff34e61210 */ /* 0x000fe20007ffe1ff */
[----:B------:R-:W-:Y:S03]  /*7cd0*/  @P1 IMAD.MOV R228, RZ, RZ, -R52 ;  /* 0x000000ffffe41224 */ /* 0x000fe600078e0a34 */
[C---:B------:R-:W-:Y:S02]  /*7ce0*/  LEA R20, P0, R230.reuse, R250, 0x1 ;  /* 0x000000fae6147211 */ /* 0x040fe400078008ff */
[----:B------:R-:W-:Y:S02]  /*7cf0*/  IADD3 R249, P2, R181, R228, RZ ;  /* 0x000000e4b5f97210 */ /* 0x000fe40007f5e0ff */
[----:B------:R-:W-:Y:S01]  /*7d00*/  LEA.HI.X.SX32 R21, R230, R251, 0x1, P0 ;  /* 0x000000fbe6157211 */ /* 0x000fe200000f0eff */
[----:B------:R-:W-:Y:S01]  /*7d10*/  IMAD.MOV.U32 R230, RZ, RZ, RZ ;  /* 0x000000ffffe67224 */ /* 0x000fe200078e00ff */
[----:B------:R-:W-:Y:S02]  /*7d20*/  LEA.HI.X.SX32 R228, R228, R161, 0x1, P2 ;  /* 0x000000a1e4e47211 */ /* 0x000fe400010f0eff */
[C---:B--2---:R-:W-:Y:S02]  /*7d30*/  LEA R250, P0, R249.reuse, R138, 0x1 ;  /* 0x0000008af9fa7211 */ /* 0x044fe400078008ff */
[----:B------:R-:W-:Y:S01]  /*7d40*/  @P1 IADD3 R230, -R52, RZ, RZ ;  /* 0x000000ff34e61210 */ /* 0x000fe20007ffe1ff */
[----:B------:R-:W2:Y:S01]  /*7d50*/  LD.E.128 R20, desc[UR6][R20.64] ;  /* 0x0000000614147980 */ /* 0x000ea2000c101d00 */
[----:B------:R-:W-:Y:S02]  /*7d60*/  LEA.HI.X R251, R249, R139, R228, 0x1, P0 ;  /* 0x0000008bf9fb7211 */ /* 0x000fe400000f0ce4 */
[----:B------:R-:W-:Y:S04]  /*7d70*/  IADD3 R228, P0, R181, R230, RZ ;  /* 0x000000e6b5e47210 */ /* 0x000fe80007f1e0ff */
[----:B------:R-:W-:Y:S01]  /*7d80*/  LEA.HI.X.SX32 R52, R230, R161, 0x1, P0 ;  /* 0x000000a1e6347211 */ /* 0x000fe200000f0eff */
[----:B------:R-:W3:Y:S01]  /*7d90*/  LD.E.128 R248, desc[UR6][R250.64] ;  /* 0x00000006faf87980 */ /* 0x000ee2000c101d00 */
[C---:B------:R-:W-:Y:S04]  /*7da0*/  LEA R58, P0, R228.reuse, R140, 0x1 ;  /* 0x0000008ce43a7211 */ /* 0x040fe800078008ff */
[----:B------:R-:W-:Y:S05]  /*7db0*/  LEA.HI.X R59, R228, R141, R52, 0x1, P0 ;  /* 0x0000008de43b7211 */ /* 0x000fea00000f0c34 */
[----:B------:R-:W4:Y:S01]  /*7dc0*/  LD.E.128 R60, desc[UR6][R58.64] ;  /* 0x000000063a3c7980 */ /* 0x000f22000c101d00 */
[C---:B--2---:R-:W-:Y:S01]  /*7dd0*/  LOP3.LUT R29, R20.reuse, 0xffff0000, RZ, 0xc0, !PT ;  /* 0xffff0000141d7812 */ /* 0x044fe200078ec0ff */
[----:B------:R-:W-:Y:S01]  /*7de0*/  IMAD.U32 R31, R20, 0x10000, RZ ;  /* 0x00010000141f7824 */ /* 0x000fe200078e00ff */
[C---:B------:R-:W-:Y:S01]  /*7df0*/  LOP3.LUT R24, R22.reuse, 0xffff0000, RZ, 0xc0, !PT ;  /* 0xffff000016187812 */ /* 0x040fe200078ec0ff */
[----:B------:R-:W-:Y:S01]  /*7e00*/  IMAD.U32 R25, R22, 0x10000, RZ ;  /* 0x0001000016197824 */ /* 0x000fe200078e00ff */
[C---:B------:R-:W-:Y:S01]  /*7e10*/  LOP3.LUT R22, R23.reuse, 0xffff0000, RZ, 0xc0, !PT ;  /* 0xffff000017167812 */ /* 0x040fe200078ec0ff */
[----:B------:R-:W-:Y:S01]  /*7e20*/  IMAD.U32 R20, R23, 0x10000, RZ ;  /* 0x0001000017147824 */ /* 0x000fe200078e00ff */
[----:B------:R-:W-:Y:S02]  /*7e30*/  SHF.L.U32 R26, R21, 0x10, RZ ;  /* 0x00000010151a7819 */ /* 0x000fe400000006ff */
[C---:B---3--:R-:W-:Y:S01]  /*7e40*/  SHF.L.U32 R34, R248.reuse, 0x10, RZ ;  /* 0x00000010f8227819 */ /* 0x048fe200000006ff */
[C---:B------:R-:W-:Y:S01]  /*7e50*/  IMAD.U32 R35, R249.reuse, 0x10000, RZ ;  /* 0x00010000f9237824 */ /* 0x040fe200078e00ff */
[----:B------:R-:W-:Y:S01]  /*7e60*/  LOP3.LUT R32, R248, 0xffff0000, RZ, 0xc0, !PT ;  /* 0xffff0000f8207812 */ /* 0x000fe200078ec0ff */
[----:B------:R-:W-:Y:S01]  /*7e70*/  IMAD.U32 R30, R250, 0x10000, RZ ;  /* 0x00010000fa1e7824 */ /* 0x000fe200078e00ff */
[----:B------:R-:W-:Y:S01]  /*7e80*/  LOP3.LUT R33, R249, 0xffff0000, RZ, 0xc0, !PT ;  /* 0xffff0000f9217812 */ /* 0x000fe200078ec0ff */
[----:B------:R-:W-:Y:S01]  /*7e90*/  @!P1 FADD.FTZ R34, -R34, -RZ ;  /* 0x800000ff22229221 */ /* 0x000fe20000010100 */
[----:B------:R-:W-:Y:S01]  /*7ea0*/  LOP3.LUT R27, R250, 0xffff0000, RZ, 0xc0, !PT ;  /* 0xffff0000fa1b7812 */ /* 0x000fe200078ec0ff */
[----:B------:R-:W-:Y:S01]  /*7eb0*/  @!P1 FADD.FTZ R32, -R32, -RZ ;  /* 0x800000ff20209221 */ /* 0x000fe20000010100 */
[----:B------:R-:W-:Y:S01]  /*7ec0*/  LOP3.LUT R28, R21, 0xffff0000, RZ, 0xc0, !PT ;  /* 0xffff0000151c7812 */ /* 0x000fe200078ec0ff */
[----:B------:R-:W-:Y:S01]  /*7ed0*/  @!P1 FADD.FTZ R35, -R35, -RZ ;  /* 0x800000ff23239221 */ /* 0x000fe20000010100 */
[----:B------:R-:W-:Y:S01]  /*7ee0*/  SHF.L.U32 R23, R251, 0x10, RZ ;  /* 0x00000010fb177819 */ /* 0x000fe200000006ff */
[----:B------:R-:W-:Y:S01]  /*7ef0*/  @!P1 FADD.FTZ R33, -R33, -RZ ;  /* 0x800000ff21219221 */ /* 0x000fe20000010100 */
[----:B------:R-:W-:Y:S01]  /*7f00*/  LOP3.LUT R21, R251, 0xffff0000, RZ, 0xc0, !PT ;  /* 0xffff0000fb157812 */ /* 0x000fe200078ec0ff */
[----:B------:R-:W-:Y:S01]  /*7f10*/  FMUL.FTZ R0, R31, R34 ;  /* 0x000000221f007220 */ /* 0x000fe20000410000 */
[----:B----4-:R-:W-:Y:S01]  /*7f20*/  LOP3.LUT R38, R60, 0xffff0000, RZ, 0xc0, !PT ;  /* 0xffff00003c267812 */ /* 0x010fe200078ec0ff */
[----:B------:R-:W-:Y:S01]  /*7f30*/  @!P1 FADD.FTZ R30, -R30, -RZ ;  /* 0x800000ff1e1e9221 */ /* 0x000fe20000010100 */
[----:B------:R-:W-:Y:S02]  /*7f40*/  IMAD.U32 R36, R60, 0x10000, RZ ;  /* 0x000100003c247824 */ /* 0x000fe400078e00ff */
[----:B------:R-:W-:Y:S01]  /*7f50*/  FMUL.FTZ R2, R29, R32 ;  /* 0x000000201d027220 */ /* 0x000fe20000410000 */
[----:B------:R-:W-:Y:S01]  /*7f60*/  SHF.L.U32 R41, R61, 0x10, RZ ;  /* 0x000000103d297819 */ /* 0x000fe200000006ff */
[----:B------:R-:W-:Y:S01]  /*7f70*/  @!P1 FADD.FTZ R27, -R27, -RZ ;  /* 0x800000ff1b1b9221 */ /* 0x000fe20000010100 */
[----:B------:R-:W-:Y:S01]  /*7f80*/  FMUL.FTZ R3, R26, R35 ;  /* 0x000000231a037220 */ /* 0x000fe20000410000 */
[----:B------:R-:W-:Y:S01]  /*7f90*/  LOP3.LUT R42, R61, 0xffff0000, RZ, 0xc0, !PT ;  /* 0xffff00003d2a7812 */ /* 0x000fe200078ec0ff */
[----:B------:R-:W-:Y:S01]  /*7fa0*/  @!P1 FADD.FTZ R23, -R23, -RZ ;  /* 0x800000ff17179221 */ /* 0x000fe20000010100 */
[----:B------:R-:W-:Y:S01]  /*7fb0*/  FMUL.FTZ R4, R28, R33 ;  /* 0x000000211c047220 */ /* 0x000fe20000410000 */
[C---:B------:R-:W-:Y:S01]  /*7fc0*/  LOP3.LUT R46, R62.reuse, 0xffff0000, RZ, 0xc0, !PT ;  /* 0xffff00003e2e7812 */ /* 0x040fe200078ec0ff */
        /* <DEDUP_REMOVED lines=14> */
[----:B------:R-:W-:Y:S01]  /*80b0*/  FFMA.FTZ R7, R48, R49, R7 ;  /* 0x0000003130077223 */ /* 0x000fe20000010007 */
[----:B------:R-:W-:Y:S01]  /*80c0*/  F2FP.BF16.F32.PACK_AB R48, R2, R0 ;  /* 0x000000000230723e */ /* 0x000fe200000010ff */
[----:B------:R-:W-:Y:S01]  /*80d0*/  FFMA.FTZ R8, R51, R50, R8 ;  /* 0x0000003233087223 */ /* 0x000fe20000010008 */
[----:B------:R-:W-:Y:S02]  /*80e0*/  F2FP.BF16.F32.PACK_AB R49, R4, R3 ;  /* 0x000000030431723e */ /* 0x000fe400000010ff */
[----:B------:R-:W-:Y:S02]  /*80f0*/  F2FP.BF16.F32.PACK_AB R50, R6, R5 ;  /* 0x000000050632723e */ /* 0x000fe400000010ff */
[----:B------:R-:W-:Y:S02]  /*8100*/  F2FP.BF16.F32.PACK_AB R51, R8, R7 ;  /* 0x000000070833723e */ /* 0x000fe400000010ff */
.L_x_969:
[----:B------:R-:W-:Y:S05]  /*8110*/  BSYNC B0 ;  /* 0x0000000000007941 */ /* 0x000fea0003800000 */
.L_x_968:
[----:B-----5:R4:W-:Y:S02]  /*8120*/  ST.E.128 desc[UR6][R246.64], R48 ;  /* 0x00000030f6007985 */ /* 0x0209e4000c101d06 */
.L_x_967:
[----:B------:R-:W-:Y:S05]  /*8130*/  BSYNC B1 ;  /* 0x0000000000017941 */ /* 0x000fea0003800000 */
.L_x_966:
[----:B------:R-:W-:Y:S11]  /*8140*/  ISETP.GE.AND P0, PT, R9, R135, PT ;  /* 0x000000870900720c */ /* 0x000ff60003f06270 */
[----:B------:R-:W-:Y:S02]  /*8150*/  @!UPT UIADD3 URZ, URZ, URZ, URZ ;  /* 0x0000003f3f3ff290 */ /* 0x000fe4000fffe03f */
[----:B------:R-:W-:Y:S05]  /*8160*/  @P0 BRA `(.L_x_965) ;  /* 0x0000000400700947 */ /* 0x000fea0003800000 */
[C---:B--2---:R-:W-:Y:S01]  /*8170*/  LEA R250, P0, R104.reuse, R136, 0x1 ;  /* 0x0000008868fa7211 */ /* 0x044fe200078008ff */
[----:B------:R-:W-:Y:S01]  /*8180*/  BSSY B0, `(.L_x_970) ;  /* 0x0000059000007945 */ /* 0x000fe20003800000 */
[----:B------:R-:W-:Y:S02]  /*8190*/  ISETP.GE.AND P1, PT, R9, R17, PT ;  /* 0x000000110900720c */ /* 0x000fe40003f26270 */
[----:B------:R-:W-:Y:S02]  /*81a0*/  LEA.HI.X R251, R104, R137, R107, 0x1, P0 ;  /* 0x0000008968fb7211 */ /* 0x000fe400000f0c6b */
[C---:B----4-:R-:W-:Y:S03]  /*81b0*/  LEA R246, P0, R98.reuse, R142, 0x1 ;  /* 0x0000008e62f67211 */ /* 0x050fe600078008ff */
[----:B---3--:R2:W5:Y:S01]  /*81c0*/  LD.E.128 R48, desc[UR6][R250.64] ;  /* 0x00000006fa307980 */ /* 0x008562000c101d00 */
        /* <DEDUP_REMOVED lines=9> */
[----:B------:R-:W-:Y:S01]  /*8260*/  IMAD.U32 R48, R51, 0x10000, RZ ;  /* 0x0001000033307824 */ /* 0x000fe200078e00ff */
[----:B------:R-:W-:Y:S01]  /*8270*/  ISETP.GE.AND P1, PT, R9, R52, PT ;  /* 0x000000340900720c */ /* 0x000fe20003f26270 */
[--C-:B------:R-:W-:Y:S01]  /*8280*/  IMAD.MOV.U32 R230, RZ, RZ, R52.reuse ;  /* 0x000000ffffe67224 */ /* 0x100fe200078e0034 */
[C---:B------:R-:W-:Y:S02]  /*8290*/  SHF.L.U32 R44, R50.reuse, 0x10, RZ ;  /* 0x00000010322c7819 */ /* 0x040fe400000006ff */
[----:B------:R-:W-:Y:S02]  /*82a0*/  LOP3.LUT R47, R50, 0xffff0000, RZ, 0xc0, !PT ;  /* 0xffff0000322f7812 */ /* 0x000fe400078ec0ff */
[----:B------:R-:W-:Y:S07]  /*82b0*/  LOP3.LUT R51, R51, 0xffff0000, RZ, 0xc0, !PT ;  /* 0xffff000033337812 */ /* 0x000fee00078ec0ff */
[----:B------:R-:W-:Y:S01]  /*82c0*/  @P1 IADD3 R230, -R52, RZ, RZ ;  /* 0x000000ff34e61210 */ /* 0x000fe20007ffe1ff */
[----:B------:R-:W-:Y:S03]  /*82d0*/  @P1 IMAD.MOV R228, RZ, RZ, -R52 ;  /* 0x000000ffffe41224 */ /* 0x000fe600078e0a34 */
[----:B------:R-:W-:Y:S02]  /*82e0*/  LEA R20, P0, R230, R250, 0x1 ;  /* 0x000000fae6147211 */ /* 0x000fe400078008ff */
        /* <DEDUP_REMOVED lines=66> */
.L_x_971:
[----:B------:R-:W-:Y:S05]  /*8710*/  BSYNC B0 ;  /* 0x0000000000007941 */ /* 0x000fea0003800000 */
.L_x_970:
[----:B-----5:R3:W-:Y:S02]  /*8720*/  ST.E.128 desc[UR6][R246.64], R48 ;  /* 0x00000030f6007985 */ /* 0x0207e4000c101d06 */
.L_x_965:
[----:B------:R-:W-:Y:S05]  /*8730*/  BSYNC B2 ;  /* 0x0000000000027941 */ /* 0x000fea0003800000 */
.L_x_964:
        /* <DEDUP_REMOVED lines=9> */
[C---:B--2---:R-:W-:Y:S01]  /*87d0*/  LEA R250, P0, R113.reuse, R136, 0x1 ;  /* 0x0000008871fa7211 */ /* 0x044fe200078008ff */
[----:B------:R-:W-:Y:S01]  /*87e0*/  BSSY B0, `(.L_x_976) ;  /* 0x0000059000007945 */ /* 0x000fe20003800000 */
[----:B------:R-:W-:Y:S02]  /*87f0*/  ISETP.GE.AND P1, PT, R18, R17, PT ;  /* 0x000000111200720c */ /* 0x000fe40003f26270 */
[----:B------:R-:W-:Y:S02]  /*8800*/  LEA.HI.X R251, R113, R137, R110, 0x1, P0 ;  /* 0x0000008971fb7211 */ /* 0x000fe400000f0c6e */
[C---:B---34-:R-:W-:Y:S03]  /*8810*/  LEA R246, P0, R100.reuse, R142, 0x1 ;  /* 0x0000008e64f67211 */ /* 0x058fe600078008ff */
[----:B------:R2:W5:Y:S01]  /*8820*/  LD.E.128 R48, desc[UR6][R250.64] ;  /* 0x00000006fa307980 */ /* 0x000562000c101d00 */
        /* <DEDUP_REMOVED lines=84> */
.L_x_977:
[----:B------:R-:W-:Y:S05]  /*8d70*/  BSYNC B0 ;  /* 0x0000000000007941 */ /* 0x000fea0003800000 */
.L_x_976:
[----:B-----5:R3:W-:Y:S02]  /*8d80*/  ST.E.128 desc[UR6][R246.64], R48 ;  /* 0x00000030f6007985 */ /* 0x0207e4000c101d06 */
.L_x_975:
[----:B------:R-:W-:Y:S05]  /*8d90*/  BSYNC B1 ;  /* 0x0000000000017941 */ /* 0x000fea0003800000 */
.L_x_974:
[----:B------:R-:W-:Y:S11]  /*8da0*/  ISETP.GE.AND P0, PT, R9, R135, PT ;  /* 0x000000870900720c */ /* 0x000ff60003f06270 */
[----:B------:R-:W-:Y:S02]  /*8db0*/  @!UPT UIADD3 URZ, URZ, URZ, URZ ;  /* 0x0000003f3f3ff290 */ /* 0x000fe4000fffe03f */
[----:B------:R-:W-:Y:S05]  /*8dc0*/  @P0 BRA `(.L_x_973) ;  /* 0x0000000400700947 */ /* 0x000fea0003800000 */
[----:B--2---:R-:W-:Y:S01]  /*8dd0*/  LEA R250, P0, R109, R136, 0x1 ;  /* 0x000000886dfa7211 */ /* 0x004fe200078008ff */
        /* <DEDUP_REMOVED lines=89> */
.L_x_979:
[----:B------:R-:W-:Y:S05]  /*9370*/  BSYNC B0 ;  /* 0x0000000000007941 */ /* 0x000fea0003800000 */
.L_x_978:
[----:B-----5:R3:W-:Y:S02]  /*9380*/  ST.E.128 desc[UR6][R246.64], R48 ;  /* 0x00000030f6007985 */ /* 0x0207e4000c101d06 */
.L_x_973:
[----:B------:R-:W-:Y:S05]  /*9390*/  BSYNC B2 ;  /* 0x0000000000027941 */ /* 0x000fea0003800000 */
.L_x_972:
        /* <DEDUP_REMOVED lines=9> */
[----:B------:R-:W-:Y:S01]  /*9430*/  IMAD R0, R227, 0x60, RZ ;  /* 0x00000060e3007824 */ /* 0x000fe200078e02ff */
[----:B------:R-:W-:Y:S01]  /*9440*/  ISETP.GE.AND P0, PT, R18, R17, PT ;  /* 0x000000111200720c */ /* 0x000fe20003f06270 */
[----:B--2---:R-:W-:Y:S01]  /*9450*/  IMAD.WIDE.U32 R250, R226, 0x60, R136 ;  /* 0x00000060e2fa7825 */ /* 0x004fe200078e0088 */
[----:B------:R-:W-:Y:S03]  /*9460*/  BSSY B0, `(.L_x_984) ;  /* 0x0000059000007945 */ /* 0x000fe60003800000 */
[----:B------:R-:W-:Y:S01]  /*9470*/  IMAD R3, R67, 0x60, RZ ;  /* 0x0000006043037824 */ /* 0x000fe200078e02ff */
[----:B------:R-:W-:Y:S01]  /*9480*/  IADD3 R251, R251, R0, RZ ;  /* 0x00000000fbfb7210 */ /* 0x000fe20007ffe0ff */
[----:B---34-:R-:W-:Y:S04]  /*9490*/  IMAD.WIDE.U32 R246, R66, 0x60, R142 ;  /* 0x0000006042f67825 */ /* 0x018fe800078e008e */
[----:B------:R2:W5:Y:S01]  /*94a0*/  LD.E.128 R48, desc[UR6][R250.64] ;  /* 0x00000006fa307980 */ /* 0x000562000c101d00 */
[----:B------:R-:W-:Y:S01]  /*94b0*/  IADD3 R247, R247, R3, RZ ;  /* 0x00000003f7f77210 */ /* 0x000fe20007ffe0ff */
[----:B------:R-:W-:Y:S06]  /*94c0*/  @P0 BRA `(.L_x_985) ;  /* 0x0000000400480947 */ /* 0x000fec0003800000 */
        /* <DEDUP_REMOVED lines=82> */
.L_x_985:
[----:B------:R-:W-:Y:S05]  /*99f0*/  BSYNC B0 ;  /* 0x0000000000007941 */ /* 0x000fea0003800000 */
.L_x_984:
[----:B-----5:R3:W-:Y:S02]  /*9a00*/  ST.E.128 desc[UR6][R246.64], R48 ;  /* 0x00000030f6007985 */ /* 0x0207e4000c101d06 */
.L_x_983:
[----:B------:R-:W-:Y:S05]  /*9a10*/  BSYNC B1 ;  /* 0x0000000000017941 */ /* 0x000fea0003800000 */
.L_x_982:
[----:B------:R-:W-:Y:S11]  /*9a20*/  ISETP.GE.AND P0, PT, R9, R135, PT ;  /* 0x000000870900720c */ /* 0x000ff60003f06270 */
[----:B------:R-:W-:Y:S02]  /*9a30*/  @!UPT UIADD3 URZ, URZ, URZ, URZ ;  /* 0x0000003f3f3ff290 */ /* 0x000fe4000fffe03f */
        /* <DEDUP_REMOVED lines=91> */
.L_x_987:
[----:B------:R-:W-:Y:S05]  /*9ff0*/  BSYNC B0 ;  /* 0x0000000000007941 */ /* 0x000fea0003800000 */
.L_x_986:
[----:B-----5:R3:W-:Y:S02]  /*a000*/  ST.E.128 desc[UR6][R246.64], R48 ;  /* 0x00000030f6007985 */ /* 0x0207e4000c101d06 */
.L_x_981:
[----:B------:R-:W-:Y:S05]  /*a010*/  BSYNC B2 ;  /* 0x0000000000027941 */ /* 0x000fea0003800000 */
.L_x_980:
        /* <DEDUP_REMOVED lines=99> */
.L_x_993:
[----:B------:R-:W-:Y:S05]  /*a650*/  BSYNC B0 ;  /* 0x0000000000007941 */ /* 0x000fea0003800000 */
.L_x_992:
[----:B-----5:R3:W-:Y:S02]  /*a660*/  ST.E.128 desc[UR6][R246.64], R48 ;  /* 0x00000030f6007985 */ /* 0x0207e4000c101d06 */
.L_x_991:
[----:B------:R-:W-:Y:S05]  /*a670*/  BSYNC B1 ;  /* 0x0000000000017941 */ /* 0x000fea0003800000 */
.L_x_990:
        /* <DEDUP_REMOVED lines=93> */
.L_x_995:
[----:B------:R-:W-:Y:S05]  /*ac50*/  BSYNC B0 ;  /* 0x0000000000007941 */ /* 0x000fea0003800000 */
.L_x_994:
[----:B-----5:R3:W-:Y:S02]  /*ac60*/  ST.E.128 desc[UR6][R246.64], R48 ;  /* 0x00000030f6007985 */ /* 0x0207e4000c101d06 */
.L_x_989:
[----:B------:R-:W-:Y:S05]  /*ac70*/  BSYNC B2 ;  /* 0x0000000000027941 */ /* 0x000fea0003800000 */
.L_x_988:
        /* <DEDUP_REMOVED lines=101> */
.L_x_1001:
[----:B------:R-:W-:Y:S05]  /*b2d0*/  BSYNC B0 ;  /* 0x0000000000007941 */ /* 0x000fea0003800000 */
.L_x_1000:
[----:B-----5:R3:W-:Y:S02]  /*b2e0*/  ST.E.128 desc[UR6][R246.64], R48 ;  /* 0x00000030f6007985 */ /* 0x0207e4000c101d06 */
.L_x_999:
[----:B------:R-:W-:Y:S05]  /*b2f0*/  BSYNC B1 ;  /* 0x0000000000017941 */ /* 0x000fea0003800000 */
.L_x_998:
        /* <DEDUP_REMOVED lines=93> */
.L_x_1003:
[----:B------:R-:W-:Y:S05]  /*b8d0*/  BSYNC B0 ;  /* 0x0000000000007941 */ /* 0x000fea0003800000 */
.L_x_1002:
[----:B-----5:R3:W-:Y:S02]  /*b8e0*/  ST.E.128 desc[UR6][R246.64], R48 ;  /* 0x00000030f6007985 */ /* 0x0207e4000c101d06 */
.L_x_997:
[----:B------:R-:W-:Y:S05]  /*b8f0*/  BSYNC B2 ;  /* 0x0000000000027941 */ /* 0x000fea0003800000 */
.L_x_996:
        /* <DEDUP_REMOVED lines=101> */
.L_x_1009:
[----:B------:R-:W-:Y:S05]  /*bf50*/  BSYNC B0 ;  /* 0x0000000000007941 */ /* 0x000fea0003800000 */
.L_x_1008:
[----:B-----5:R3:W-:Y:S02]  /*bf60*/  ST.E.128 desc[UR6][R246.64], R48 ;  /* 0x00000030f6007985 */ /* 0x0207e4000c101d06 */
.L_x_1007:
[----:B------:R-:W-:Y:S05]  /*bf70*/  BSYNC B1 ;  /* 0x0000000000017941 */ /* 0x000fea0003800000 */
.L_x_1006:
        /* <DEDUP_REMOVED lines=93> */
.L_x_1011:
[----:B------:R-:W-:Y:S05]  /*c550*/  BSYNC B0 ;  /* 0x0000000000007941 */ /* 0x000fea0003800000 */
.L_x_1010:
[----:B-----5:R3:W-:Y:S02]  /*c560*/  ST.E.128 desc[UR6][R246.64], R48 ;  /* 0x00000030f6007985 */ /* 0x0207e4000c101d06 */
.L_x_1005:
[----:B------:R-:W-:Y:S05]  /*c570*/  BSYNC B2 ;  /* 0x0000000000027941 */ /* 0x000fea0003800000 */
.L_x_1004:
        /* <DEDUP_REMOVED lines=11> */
[----:B------:R-:W-:Y:S01]  /*c630*/  IMAD.WIDE.U32 R6, R226, 0xe0, R136 ;  /* 0x000000e0e2067825 */ /* 0x000fe200078e0088 */
[----:B------:R-:W-:Y:S03]  /*c640*/  BSSY B0, `(.L_x_1016) ;  /* 0x0000059000007945 */ /* 0x000fe60003800000 */
[----:B------:R-:W-:Y:S01]  /*c650*/  IMAD R3, R67, 0xe0, RZ ;  /* 0x000000e043037824 */ /* 0x000fe200078e02ff */
[----:B------:R-:W-:Y:S01]  /*c660*/  IADD3 R7, R7, R0, RZ ;  /* 0x0000000007077210 */ /* 0x000fe20007ffe0ff */
[----:B--234-:R-:W-:Y:S04]  /*c670*/  IMAD.WIDE.U32 R48, R66, 0xe0, R142 ;  /* 0x000000e042307825 */ /* 0x01cfe800078e008e */
        /* <DEDUP_REMOVED lines=20> */
[----:B------:R-:W-:Y:S02]  /*c7c0*/  LEA.HI.X.SX32 R21, R2, R7, 0x1, P0 ;  /* 0x0000000702157211 */ /* 0x000fe400000f0eff */
[----:B------:R-:W-:Y:S02]  /*c7d0*/  LEA.HI.X.SX32 R0, R0, R148, 0x1, P2 ;  /* 0x0000009400007211 */ /* 0x000fe400010f0eff */
[C---:B------:R-:W-:Y:S02]  /*c7e0*/  LEA R44, P0, R5.reuse, R138, 0x1 ;  /* 0x0000008a052c7211 */ /* 0x040fe400078008ff */
[----:B------:R-:W3:Y:S02]  /*c7f0*/  LD.E.128 R20, desc[UR6][R20.64] ;  /* 0x0000000614147980 */ /* 0x000ee4000c101d00 */
[----:B------:R-:W-:Y:S01]  /*c800*/  LEA.HI.X R45, R5, R139, R0, 0x1, P0 ;  /* 0x0000008b052d7211 */ /* 0x000fe200000f0c00 */
[----:B------:R-:W-:Y:S01]  /*c810*/  IMAD.MOV.U32 R0, RZ, RZ, RZ ;  /* 0x000000ffff007224 */ /* 0x000fe200078e00ff */
[----:B------:R-:W-:Y:S04]  /*c820*/  @P1 IADD3 R0, -R3, RZ, RZ ;  /* 0x000000ff03001210 */ /* 0x000fe80007ffe1ff */
[----:B------:R-:W-:Y:S01]  /*c830*/  IADD3 R3, P0, R165, R0, RZ ;  /* 0x00000000a5037210 */ /* 0x000fe20007f1e0ff */
[----:B------:R-:W4:Y:S03]  /*c840*/  LD.E.128 R44, desc[UR6][R44.64] ;  /* 0x000000062c2c7980 */ /* 0x000f26000c101d00 */
[----:B------:R-:W-:Y:S02]  /*c850*/  LEA.HI.X.SX32 R0, R0, R148, 0x1, P0 ;  /* 0x0000009400007211 */ /* 0x000fe400000f0eff */
[C---:B------:R-:W-:Y:S04]  /*c860*/  LEA R40, P0, R3.reuse, R140, 0x1 ;  /* 0x0000008c03287211 */ /* 0x040fe800078008ff */
[----:B------:R-:W-:Y:S06]  /*c870*/  LEA.HI.X R41, R3, R141, R0, 0x1, P0 ;  /* 0x0000008d03297211 */ /* 0x000fec00000f0c00 */
[----:B------:R-:W4:Y:S01]  /*c880*/  LD.E.128 R40, desc[UR6][R40.64] ;  /* 0x0000000628287980 */ /* 0x000f22000c101d00 */
[C---:B---3--:R-:W-:Y:S01]  /*c890*/  SHF.L.U32 R3, R21.reuse, 0x10, RZ ;  /* 0x0000001015037819 */ /* 0x048fe200000006ff */
[----:B------:R-:W-:Y:S01]  /*c8a0*/  IMAD.U32 R5, R22, 0x10000, RZ ;  /* 0x0001000016057824 */ /* 0x000fe200078e00ff */
[----:B------:R-:W-:Y:S01]  /*c8b0*/  LOP3.LUT R4, R21, 0xffff0000, RZ, 0xc0, !PT ;  /* 0xffff000015047812 */ /* 0x000fe200078ec0ff */
[C---:B------:R-:W-:Y:S01]  /*c8c0*/  IMAD.U32 R0, R20.reuse, 0x10000, RZ ;  /* 0x0001000014007824 */ /* 0x040fe200078e00ff */
[----:B------:R-:W-:Y:S01]  /*c8d0*/  LOP3.LUT R2, R20, 0xffff0000, RZ, 0xc0, !PT ;  /* 0xffff000014027812 */ /* 0x000fe200078ec0ff */
[C---:B--2---:R-:W-:Y:S01]  /*c8e0*/  IMAD.U32 R7, R23.reuse, 0x10000, RZ ;  /* 0x0001000017077824 */ /* 0x044fe200078e00ff */
[----:B------:R-:W-:Y:S02]  /*c8f0*/  LOP3.LUT R6, R22, 0xffff0000, RZ, 0xc0, !PT ;  /* 0xffff000016067812 */ /* 0x000fe400078ec0ff */
[----:B------:R-:W-:Y:S01]  /*c900*/  LOP3.LUT R23, R23, 0xffff0000, RZ, 0xc0, !PT ;  /* 0xffff000017177812 */ /* 0x000fe200078ec0ff */
[C---:B----4-:R-:W-:Y:S01]  /*c910*/  IMAD.U32 R24, R45.reuse, 0x10000, RZ ;  /* 0x000100002d187824 */ /* 0x050fe200078e00ff */
[----:B------:R-:W-:Y:S01]  /*c920*/  LOP3.LUT R25, R45, 0xffff0000, RZ, 0xc0, !PT ;  /* 0xffff00002d197812 */ /* 0x000fe200078ec0ff */
[----:B------:R-:W-:Y:S01]  /*c930*/  IMAD.U32 R22, R46, 0x10000, RZ ;  /* 0x000100002e167824 */ /* 0x000fe200078e00ff */
[----:B------:R-:W-:Y:S01]  /*c940*/  SHF.L.U32 R29, R44, 0x10, RZ ;  /* 0x000000102c1d7819 */ /* 0x000fe200000006ff */
        /* <DEDUP_REMOVED lines=9> */
[----:B------:R-:W-:Y:S01]  /*c9e0*/  FMUL.FTZ R4, R4, R25 ;  /* 0x0000001904047220 */ /* 0x000fe20000410000 */
[----:B------:R-:W-:Y:S01]  /*c9f0*/  FMUL.FTZ R0, R0, R29 ;  /* 0x0000001d00007220 */ /* 0x000fe20000410000 */
[----:B------:R-:W-:Y:S01]  /*ca00*/  LOP3.LUT R25, R40, 0xffff0000, RZ, 0xc0, !PT ;  /* 0xffff000028197812 */ /* 0x000fe200078ec0ff */
[----:B------:R-:W-:Y:S01]  /*ca10*/  FMUL.FTZ R2, R2, R27 ;  /* 0x0000001b02027220 */ /* 0x000fe20000410000 */
[C---:B------:R-:W-:Y:S01]  /*ca20*/  SHF.L.U32 R27, R41.reuse, 0x10, RZ ;  /* 0x00000010291b7819 */ /* 0x040fe200000006ff */
[----:B------:R-:W-:Y:S01]  /*ca30*/  @!P1 FADD.FTZ R22, -R22, -RZ ;  /* 0x800000ff16169221 */ /* 0x000fe20000010100 */
[----:B------:R-:W-:Y:S01]  /*ca40*/  LOP3.LUT R28, R41, 0xffff0000, RZ, 0xc0, !PT ;  /* 0xffff0000291c7812 */ /* 0x000fe200078ec0ff */
[----:B------:R-:W-:Y:S02]  /*ca50*/  IMAD.U32 R24, R40, 0x10000, RZ ;  /* 0x0001000028187824 */ /* 0x000fe400078e00ff */
[----:B------:R-:W-:Y:S01]  /*ca60*/  @!P1 FADD.FTZ R21, -R21, -RZ ;  /* 0x800000ff15159221 */ /* 0x000fe20000010100 */
[----:B------:R-:W-:Y:S01]  /*ca70*/  @!P1 FADD.FTZ R20, -R20, -RZ ;  /* 0x800000ff14149221 */ /* 0x000fe20000010100 */
        /* <DEDUP_REMOVED lines=21> */
.L_x_1017:
[----:B------:R-:W-:Y:S05]  /*cbd0*/  BSYNC B0 ;  /* 0x0000000000007941 */ /* 0x000fea0003800000 */
.L_x_1016:
[----:B-----5:R3:W-:Y:S02]  /*cbe0*/  ST.E.128 desc[UR6][R48.64], R36 ;  /* 0x0000002430007985 */ /* 0x0207e4000c101d06 */
.L_x_1015:
[----:B------:R-:W-:Y:S05]  /*cbf0*/  BSYNC B1 ;  /* 0x0000000000017941 */ /* 0x000fea0003800000 */
.L_x_1014:
[----:B------:R-:W-:Y:S11]  /*cc00*/  ISETP.GE.AND P0, PT, R9, R135, PT ;  /* 0x000000870900720c */ /* 0x000ff60003f06270 */
[----:B------:R-:W-:Y:S02]  /*cc10*/  @!UPT UIADD3 URZ, URZ, URZ, URZ ;  /* 0x0000003f3f3ff290 */ /* 0x000fe4000fffe03f */
[----:B------:R-:W-:Y:S05]  /*cc20*/  @P0 BRA `(.L_x_1013) ;  /* 0x0000000400700947 */ /* 0x000fea0003800000 */
[----:B------:R-:W-:Y:S01]  /*cc30*/  LEA R2, P0, R123, R136, 0x1 ;  /* 0x000000887b027211 */ /* 0x000fe200078008ff */
[----:B------:R-:W-:Y:S01]  /*cc40*/  BSSY B0, `(.L_x_1018) ;  /* 0x0000059000007945 */ /* 0x000fe20003800000 */
[----:B------:R-:W-:Y:S02]  /*cc50*/  ISETP.GE.AND P1, PT, R9, R17, PT ;  /* 0x000000110900720c */ /* 0x000fe40003f26270 */
[----:B------:R-:W-:Y:S02]  /*cc60*/  LEA.HI.X R3, R123, R137, R120, 0x1, P0 ;  /* 0x000000897b037211 */ /* 0x000fe400000f0c78 */
[C---:B---3--:R-:W-:Y:S03]  /*cc70*/  LEA R38, P0, R206.reuse, R142, 0x1 ;  /* 0x0000008ece267211 */ /* 0x048fe600078008ff */
[----:B------:R3:W5:Y:S01]  /*cc80*/  LD.E.128 R20, desc[UR6][R2.64] ;  /* 0x0000000602147980 */ /* 0x000762000c101d00 */
[----:B------:R-:W-:Y:S05]  /*cc90*/  LEA.HI.X R39, R206, R143, R93, 0x1, P0 ;  /* 0x0000008fce277211 */ /* 0x000fea00000f0c5d */
[----:B------:R-:W-:Y:S05]  /*cca0*/  @P1 BRA `(.L_x_1019) ;  /* 0x0000000400481947 */ /* 0x000fea0003800000 */
[----:B------:R-:W-:Y:S01]  /*ccb0*/  LEA.HI R0, R17, R17, RZ, 0x1 ;  /* 0x0000001111007211 */ /* 0x000fe200078f08ff */
[----:B------:R-:W-:Y:S01]  /*ccc0*/  IMAD.MOV.U32 R5, RZ, RZ, RZ ;  /* 0x000000ffff057224 */ /* 0x000fe200078e00ff */
[----:B-----5:R-:W-:Y:S01]  /*ccd0*/  LOP3.LUT R31, R20, 0xffff0000, RZ, 0xc0, !PT ;  /* 0xffff0000141f7812 */ /* 0x020fe200078ec0ff */
[----:B------:R-:W-:Y:S01]  /*cce0*/  IMAD.MOV.U32 R29, RZ, RZ, RZ ;  /* 0x000000ffff1d7224 */ /* 0x000fe200078e00ff */
        /* <DEDUP_REMOVED lines=9> */
[C---:B------:R-:W-:Y:S01]  /*cd80*/  @P1 IADD3 R4, -R0.reuse, RZ, RZ ;  /* 0x000000ff00041210 */ /* 0x040fe20007ffe1ff */
[----:B------:R-:W-:Y:S01]  /*cd90*/  @P1 IMAD.MOV R5, RZ, RZ, -R0 ;  /* 0x000000ffff051224 */ /* 0x000fe200078e0a00 */
[----:B------:R-:W-:Y:S02]  /*cda0*/  @P1 IADD3 R29, -R0, RZ, RZ ;  /* 0x000000ff001d1210 */ /* 0x000fe40007ffe1ff */
[----:B---3--:R-:W-:Y:S02]  /*cdb0*/  LEA R2, P0, R4, R2, 0x1 ;  /* 0x0000000204027211 */ /* 0x008fe400078008ff */
[----:B------:R-:W-:Y:S02]  /*cdc0*/  IADD3 R25, P2, R162, R5, RZ ;  /* 0x00000005a2197210 */ /* 0x000fe40007f5e0ff */
[----:B------:R-:W-:Y:S02]  /*cdd0*/  LEA.HI.X.SX32 R3, R4, R3, 0x1, P0 ;  /* 0x0000000304037211 */ /* 0x000fe400000f0eff */
[----:B------:R-:W-:Y:S02]  /*cde0*/  LEA.HI.X.SX32 R8, R5, R146, 0x1, P2 ;  /* 0x0000009205087211 */ /* 0x000fe400010f0eff */
[C---:B------:R-:W-:Y:S01]  /*cdf0*/  LEA R44, P0, R25.reuse, R138, 0x1 ;  /* 0x0000008a192c7211 */ /* 0x040fe200078008ff */
[----:B--2---:R-:W2:Y:S03]  /*ce00*/  LD.E.128 R4, desc[UR6][R2.64] ;  /* 0x0000000602047980 */ /* 0x004ea6000c101d00 */
[----:B------:R-:W-:Y:S02]  /*ce10*/  LEA.HI.X R45, R25, R139, R8, 0x1, P0 ;  /* 0x0000008b192d7211 */ /* 0x000fe400000f0c08 */
[----:B------:R-:W-:Y:S04]  /*ce20*/  IADD3 R27, P0, R162, R29, RZ ;  /* 0x0000001da21b7210 */ /* 0x000fe80007f1e0ff */
[----:B------:R-:W-:Y:S01]  /*ce30*/  LEA.HI.X.SX32 R0, R29, R146, 0x1, P0 ;  /* 0x000000921d007211 */ /* 0x000fe200000f0eff */
[----:B------:R-:W3:Y:S01]  /*ce40*/  LD.E.128 R44, desc[UR6][R44.64] ;  /* 0x000000062c2c7980 */ /* 0x000ee2000c101d00 */
[C---:B------:R-:W-:Y:S01]  /*ce50*/  LEA R24, P0, R27.reuse, R140, 0x1 ;  /* 0x0000008c1b187211 */ /* 0x040fe200078008ff */
[----:B------:R-:W-:Y:S03]  /*ce60*/  IMAD.U32 R29, R20, 0x10000, RZ ;  /* 0x00010000141d7824 */ /* 0x000fe600078e00ff */
[----:B------:R-:W-:Y:S05]  /*ce70*/  LEA.HI.X R25, R27, R141, R0, 0x1, P0 ;  /* 0x0000008d1b197211 */ /* 0x000fea00000f0c00 */
[----:B------:R1:W4:Y:S01]  /*ce80*/  LD.E.128 R40, desc[UR6][R24.64] ;  /* 0x0000000618287980 */ /* 0x000322000c101d00 */
[C---:B--2---:R-:W-:Y:S01]  /*ce90*/  LOP3.LUT R20, R7.reuse, 0xffff0000, RZ, 0xc0, !PT ;  /* 0xffff000007147812 */ /* 0x044fe200078ec0ff */
[----:B------:R-:W-:Y:S01]  /*cea0*/  IMAD.U32 R8, R7, 0x10000, RZ ;  /* 0x0001000007087824 */ /* 0x000fe200078e00ff */
[C---:B------:R-:W-:Y:S01]  /*ceb0*/  LOP3.LUT R2, R4.reuse, 0xffff0000, RZ, 0xc0, !PT ;  /* 0xffff000004027812 */ /* 0x040fe200078ec0ff */
[----:B------:R-:W-:Y:S01]  /*cec0*/  IMAD.U32 R0, R4, 0x10000, RZ ;  /* 0x0001000004007824 */ /* 0x000fe200078e00ff */
[C---:B------:R-:W-:Y:S02]  /*ced0*/  SHF.L.U32 R3, R5.reuse, 0x10, RZ ;  /* 0x0000001005037819 */ /* 0x040fe400000006ff */
[----:B------:R-:W-:Y:S01]  /*cee0*/  LOP3.LUT R4, R5, 0xffff0000, RZ, 0xc0, !PT ;  /* 0xffff000005047812 */ /* 0x000fe200078ec0ff */
[C---:B------:R-:W-:Y:S01]  /*cef0*/  IMAD.U32 R5, R6.reuse, 0x10000, RZ ;  /* 0x0001000006057824 */ /* 0x040fe200078e00ff */
[----:B------:R-:W-:Y:S02]  /*cf00*/  LOP3.LUT R6, R6, 0xffff0000, RZ, 0xc0, !PT ;  /* 0xffff000006067812 */ /* 0x000fe400078ec0ff */
[----:B---3--:R-:W-:Y:S01]  /*cf10*/  SHF.L.U32 R7, R47, 0x10, RZ ;  /* 0x000000102f077819 */ /* 0x008fe200000006ff */
[C---:B------:R-:W-:Y:S01]  /*cf20*/  IMAD.U32 R22, R46.reuse, 0x10000, RZ ;  /* 0x000100002e167824 */ /* 0x040fe200078e00ff */
[----:B------:R-:W-:Y:S01]  /*cf30*/  LOP3.LUT R21, R46, 0xffff0000, RZ, 0xc0, !PT ;  /* 0xffff00002e157812 */ /* 0x000fe200078ec0ff */
[----:B-1----:R-:W-:Y:S01]  /*cf40*/  IMAD.U32 R24, R45, 0x10000, RZ ;  /* 0x000100002d187824 */ /* 0x002fe200078e00ff */
[----:B------:R-:W-:Y:S01]  /*cf50*/  LOP3.LUT R17, R47, 0xffff0000, RZ, 0xc0, !PT ;  /* 0xffff00002f117812 */ /* 0x000fe200078ec0ff */
[----:B------:R-:W-:Y:S01]  /*cf60*/  @!P1 FADD.FTZ R7, -R7, -RZ ;  /* 0x800000ff07079221 */ /* 0x000fe20000010100 */
[C---:B------:R-:W-:Y:S01]  /*cf70*/  SHF.L.U32 R27, R44.reuse, 0x10, RZ ;  /* 0x000000102c1b7819 */ /* 0x040fe200000006ff */
[----:B------:R-:W-:Y:S01]  /*cf80*/  @!P1 FADD.FTZ R21, -R21, -RZ ;  /* 0x800000ff15159221 */ /* 0x000fe20000010100 */
[----:B------:R-:W-:Y:S01]  /*cf90*/  LOP3.LUT R25, R44, 0xffff0000, RZ, 0xc0, !PT ;  /* 0xffff00002c197812 */ /* 0x000fe200078ec0ff */
[----:B------:R-:W-:Y:S01]  /*cfa0*/  @!P1 FADD.FTZ R17, -R17, -RZ ;  /* 0x800000ff11119221 */ /* 0x000fe20000010100 */
[----:B------:R-:W-:Y:S01]  /*cfb0*/  LOP3.LUT R23, R45, 0xffff0000, RZ, 0xc0, !PT ;  /* 0xffff00002d177812 */ /* 0x000fe200078ec0ff */
[----:B------:R-:W-:Y:S01]  /*cfc0*/  @!P1 FADD.FTZ R27, -R27, -RZ ;  /* 0x800000ff1b1b9221 */ /* 0x000fe20000010100 */
[----:B------:R-:W-:Y:S01]  /*cfd0*/  @!P1 FADD.FTZ R22, -R22, -RZ ;  /* 0x800000ff16169221 */ /* 0x000fe20000010100 */
[----:B----4-:R-:W-:Y:S01]  /*cfe0*/  LOP3.LUT R32, R43, 0xffff0000, RZ, 0xc0, !PT ;  /* 0xffff00002b207812 */ /* 0x010fe200078ec0ff */
[----:B------:R-:W-:Y:S01]  /*cff0*/  @!P1 FADD.FTZ R25, -R25, -RZ ;  /* 0x800000ff19199221 */ /* 0x000fe20000010100 */
[----:B------:R-:W-:Y:S01]  /*d000*/  @!P1 FADD.FTZ R23, -R23, -RZ ;  /* 0x800000ff17179221 */ /* 0x000fe20000010100 */
[----:B------:R-:W-:Y:S01]  /*d010*/  @!P1 FADD.FTZ R24, -R24, -RZ ;  /* 0x800000ff18189221 */ /* 0x000fe20000010100 */
[----:B------:R-:W-:Y:S01]  /*d020*/  FMUL.FTZ R7, R8, R7 ;  /* 0x0000000708077220 */ /* 0x000fe20000410000 */
[----:B------:R-:W-:Y:S01]  /*d030*/  FMUL.FTZ R6, R6, R21 ;  /* 0x0000001506067220 */ /* 0x000fe20000410000 */
[----:B------:R-:W-:Y:S01]  /*d040*/  LOP3.LUT R21, R40, 0xffff0000, RZ, 0xc0, !PT ;  /* 0xffff000028157812 */ /* 0x000fe200078ec0ff */
[----:B------:R-:W-:Y:S01]  /*d050*/  FMUL.FTZ R8, R20, R17 ;  /* 0x0000001114087220 */ /* 0x000fe20000410000 */
[----:B------:R-:W-:Y:S01]  /*d060*/  FMUL.FTZ R0, R0, R27 ;  /* 0x0000001b00007220 */ /* 0x000fe20000410000 */
[----:B------:R-:W-:Y:S01]  /*d070*/  SHF.L.U32 R27, R43, 0x10, RZ ;  /* 0x000000102b1b7819 */ /* 0x000fe200000006ff */
[----:B------:R-:W-:Y:S01]  /*d080*/  FMUL.FTZ R5, R5, R22 ;  /* 0x0000001605057220 */ /* 0x000fe20000410000 */
[C---:B------:R-:W-:Y:S01]  /*d090*/  SHF.L.U32 R22, R41.reuse, 0x10, RZ ;  /* 0x0000001029167819 */ /* 0x040fe200000006ff */
[----:B------:R-:W-:Y:S02]  /*d0a0*/  IMAD.U32 R20, R40, 0x10000, RZ ;  /* 0x0001000028147824 */ /* 0x000fe400078e00ff */
[----:B------:R-:W-:Y:S01]  /*d0b0*/  FMUL.FTZ R2, R2, R25 ;  /* 0x0000001902027220 */ /* 0x000fe20000410000 */
[----:B------:R-:W-:Y:S01]  /*d0c0*/  LOP3.LUT R25, R42, 0xffff0000, RZ, 0xc0, !PT ;  /* 0xffff00002a197812 */ /* 0x000fe200078ec0ff */
[----:B------:R-:W-:Y:S01]  /*d0d0*/  FMUL.FTZ R4, R4, R23 ;  /* 0x0000001704047220 */ /* 0x000fe20000410000 */
[----:B------:R-:W-:Y:S01]  /*d0e0*/  LOP3.LUT R23, R41, 0xffff0000, RZ, 0xc0, !PT ;  /* 0xffff000029177812 */ /* 0x000fe200078ec0ff */
[----:B------:R-:W-:Y:S01]  /*d0f0*/  FMUL.FTZ R3, R3, R24 ;  /* 0x0000001803037220 */ /* 0x000fe20000410000 */
[----:B------:R-:W-:Y:S02]  /*d100*/  IMAD.U32 R24, R42, 0x10000, RZ ;  /* 0x000100002a187824 */ /* 0x000fe400078e00ff */
[----:B------:R-:W-:Y:S01]  /*d110*/  FFMA.FTZ R0, R29, R20, R0 ;  /* 0x000000141d007223 */ /* 0x000fe20000010000 */
[----:B------:R-:W-:Y:S01]  /*d120*/  FFMA.FTZ R2, R31, R21, R2 ;  /* 0x000000151f027223 */ /* 0x000fe20000010002 */
[----:B------:R-:W-:Y:S01]  /*d130*/  FFMA.FTZ R3, R26, R22, R3 ;  /* 0x000000161a037223 */ /* 0x000fe20000010003 */
        /* <DEDUP_REMOVED lines=9> */
.L_x_1019:
[----:B------:R-:W-:Y:S05]  /*d1d0*/  BSYNC B0 ;  /* 0x0000000000007941 */ /* 0x000fea0003800000 */
.L_x_1018:
[----:B-----5:R1:W-:Y:S02]  /*d1e0*/  ST.E.128 desc[UR6][R38.64], R20 ;  /* 0x0000001426007985 */ /* 0x0203e4000c101d06 */
.L_x_1013:
[----:B------:R-:W-:Y:S05]  /*d1f0*/  BSYNC B2 ;  /* 0x0000000000027941 */ /* 0x000fea0003800000 */
.L_x_1012:
[----:B---3--:R-:W3:Y:S02]  /*d200*/  LD.E R3, desc[UR6][R10.64+0xd0] ;  /* 0x0000d0060a037980 */ /* 0x008ee4000c101900 */
[----:B---3--:R-:W-:Y:S05]  /*d210*/  IMAD.U32 R3, R3, -0x40, RZ ;  /* 0xffffffc003037824 */ /* 0x008fea00078e00ff */
[C---:B------:R-:W-:Y:S02]  /*d220*/  LEA R140, P1, R3.reuse, R140, 0x1 ;  /* 0x0000008c038c7211 */ /* 0x040fe400078208ff */
[C---:B------:R-:W-:Y:S02]  /*d230*/  LEA R138, P0, R3.reuse, R138, 0x1 ;  /* 0x0000008a038a7211 */ /* 0x040fe400078008ff */
[C---:B------:R-:W-:Y:S02]  /*d240*/  LEA.HI.X.SX32 R141, R3.reuse, R141, 0x1, P1 ;  /* 0x0000008d038d7211 */ /* 0x040fe400008f0eff */
[----:B------:R-:W-:Y:S01]  /*d250*/  LEA.HI.X.SX32 R139, R3, R139, 0x1, P0 ;  /* 0x0000008b038b7211 */ /* 0x000fe200000f0eff */
[----:B------:R-:W-:Y:S05]  /*d260*/  BRA `(.L_x_955) ;  /* 0x0000000800807947 */ /* 0x000fea0003800000 */
.L_x_921:
[-C--:B------:R-:W-:Y:S01]  /*d270*/  ISETP.GE.AND P0, PT, R84, R243.reuse, PT ;  /* 0x000000f35400720c */ /* 0x080fe20003f06270 */
[----:B------:R-:W-:Y:S01]  /*d280*/  BSSY B0, `(.L_x_1020) ;  /* 0x0000011000007945 */ /* 0x000fe20003800000 */
[-C--:B------:R-:W-:Y:S02]  /*d290*/  ISETP.GE.AND P5, PT, R83, R243.reuse, PT ;  /* 0x000000f35300720c */ /* 0x080fe40003fa6270 */
[-C--:B------:R-:W-:Y:S02]  /*d2a0*/  ISETP.GE.AND P4, PT, R82, R243.reuse, PT ;  /* 0x000000f35200720c */ /* 0x080fe40003f86270 */
[-C--:B------:R-:W-:Y:S02]  /*d2b0*/  ISETP.GE.AND P3, PT, R178, R243.reuse, PT ;  /* 0x000000f3b200720c */ /* 0x080fe40003f66270 */
[-C--:B------:R-:W-:Y:S02]  /*d2c0*/  ISETP.GE.AND P2, PT, R177, R243.reuse, PT ;  /* 0x000000f3b100720c */ /* 0x080fe40003f46270 */
[----:B------:R-:W-:Y:S02]  /*d2d0*/  ISETP.GE.AND P1, PT, R176, R243, PT ;  /* 0x000000f3b000720c */ /* 0x000fe40003f26270 */
[----:B------:R-:W-:Y:S01]  /*d2e0*/  ISETP.GE.AND P0, PT, R84, R229, !P0 ;  /* 0x000000e55400720c */ /* 0x000fe20004706270 */
[----:B------:R-:W-:Y:S01]  /*d2f0*/  @!UPT UIADD3 URZ, URZ, URZ, URZ ;  /* 0x0000003f3f3ff290 */ /* 0x000fe2000fffe03f */
[----:B------:R-:W-:Y:S11]  /*d300*/  @!P6 BRA `(.L_x_1021) ;  /* 0x000000000020e947 */ /* 0x000ff60003800000 */
[----:B------:R-:W-:Y:S11]  /*d310*/  ISETP.NE.AND P6, PT, R180, RZ, PT ;  /* 0x000000ffb400720c */ /* 0x000ff60003fc5270 */
[----:B------:R-:W-:Y:S02]  /*d320*/  @!UPT UIADD3 URZ, URZ, URZ, URZ ;  /* 0x0000003f3f3ff290 */ /* 0x000fe4000fffe03f */
[----:B------:R-:W2:Y:S04]  /*d330*/  @P6 LD.E.128 R20, desc[UR6][R136.64] ;  /* 0x0000000688146980 */ /* 0x000ea8000c101d00 */
[----:B--2---:R1:W-:Y:S01]  /*d340*/  @P6 ST.E.128 desc[UR6][R142.64], R20 ;  /* 0x000000148e006985 */ /* 0x0043e2000c101d06 */
[----:B------:R-:W-:Y:S11]  /*d350*/  ISETP.NE.AND P6, PT, R179, RZ, PT ;  /* 0x000000ffb300720c */ /* 0x000ff60003fc5270 */
[----:B------:R-:W-:Y:S02]  /*d360*/  @!UPT UIADD3 URZ, URZ, URZ, URZ ;  /* 0x0000003f3f3ff290 */ /* 0x000fe4000fffe03f */
[----:B------:R-:W2:Y:S04]  /*d370*/  @P6 LD.E.128 R4, desc[UR6][R136.64+0x80] ;  /* 0x0000800688046980 */ /* 0x000ea8000c101d00 */
[----:B--2---:R1:W-:Y:S02]  /*d380*/  @P6 ST.E.128 desc[UR6][R142.64+0x80], R4 ;  /* 0x000080048e006985 */ /* 0x0043e4000c101d06 */
.L_x_1021:
[----:B------:R-:W-:Y:S05]  /*d390*/  BSYNC B0 ;  /* 0x0000000000007941 */ /* 0x000fea0003800000 */
.L_x_1020:
[----:B------:R-:W-:Y:S04]  /*d3a0*/  BSSY B0, `(.L_x_1022) ;  /* 0x0000014000007945 */ /* 0x000fe80003800000 */
[----:B------:R-:W-:Y:S05]  /*d3b0*/  @!P0 BRA `(.L_x_1023) ;  /* 0x0000000000488947 */ /* 0x000fea0003800000 */
[----:B------:R-:W-:Y:S11]  /*d3c0*/  ISETP.NE.AND P6, PT, R180, RZ, PT ;  /* 0x000000ffb400720c */ /* 0x000ff60003fc5270 */
[----:B------:R-:W-:Y:S02]  /*d3d0*/  @!UPT UIADD3 URZ, URZ, URZ, URZ ;  /* 0x0000003f3f3ff290 */ /* 0x000fe4000fffe03f */
[C---:B------:R-:W-:Y:S04]  /*d3e0*/  @P6 LEA R28, P0, R105.reuse, R136, 0x1 ;  /* 0x00000088691c6211 */ /* 0x040fe800078008ff */
[----:B------:R-:W-:Y:S02]  /*d3f0*/  @P6 LEA.HI.X R29, R105, R137, R102, 0x1, P0 ;  /* 0x00000089691d6211 */ /* 0x000fe400000f0c66 */
[C---:B------:R-:W-:Y:S04]  /*d400*/  @P6 LEA R24, P0, R233.reuse, R142, 0x1 ;  /* 0x0000008ee9186211 */ /* 0x040fe800078008ff */
[----:B------:R-:W-:Y:S02]  /*d410*/  @P6 LEA.HI.X R25, R233, R143, R234, 0x1, P0 ;  /* 0x0000008fe9196211 */ /* 0x000fe400000f0cea */
[----:B------:R-:W-:Y:S11]  /*d420*/  ISETP.NE.AND P6, PT, R179, RZ, PT ;  /* 0x000000ffb300720c */ /* 0x000ff60003fc5270 */
[----:B------:R-:W-:Y:S02]  /*d430*/  @!UPT UIADD3 URZ, URZ, URZ, URZ ;  /* 0x0000003f3f3ff290 */ /* 0x000fe4000fffe03f */
[C---:B------:R-:W-:Y:S04]  /*d440*/  @P6 LEA R2, P0, R104.reuse, R136, 0x1 ;  /* 0x0000008868026211 */ /* 0x040fe800078008ff */
[----:B------:R-:W-:Y:S02]  /*d450*/  @P6 LEA.HI.X R3, R104, R137, R107, 0x1, P0 ;  /* 0x0000008968036211 */ /* 0x000fe400000f0c6b */
[----:B------:R-:W-:Y:S11]  /*d460*/  ISETP.NE.AND P0, PT, R180, RZ, PT ;  /* 0x000000ffb400720c */ /* 0x000ff60003f05270 */
[----:B------:R-:W-:Y:S02]  /*d470*/  @!UPT UIADD3 URZ, URZ, URZ, URZ ;  /* 0x0000003f3f3ff290 */ /* 0x000fe4000fffe03f */
[----:B-1----:R-:W2:Y:S04]  /*d480*/  @P0 LD.E.128 R20, desc[UR6][R28.64] ;  /* 0x000000061c140980 */ /* 0x002ea8000c101d00 */
[----:B--2---:R2:W-:Y:S01]  /*d490*/  @P0 ST.E.128 desc[UR6][R24.64], R20 ;  /* 0x0000001418000985 */ /* 0x0045e2000c101d06 */
[C---:B------:R-:W-:Y:S03]  /*d4a0*/  @P6 LEA R26, P0, R98.reuse, R142, 0x1 ;  /* 0x0000008e621a6211 */ /* 0x040fe600078008ff */
[----:B------:R-:W3:Y:S01]  /*d4b0*/  @P6 LD.E.128 R4, desc[UR6][R2.64] ;  /* 0x0000000602046980 */ /* 0x000ee2000c101d00 */
[----:B------:R-:W-:Y:S05]  /*d4c0*/  @P6 LEA.HI.X R27, R98, R143, R99, 0x1, P0 ;  /* 0x0000008f621b6211 */ /* 0x000fea00000f0c63 */
[----:B---3--:R2:W-:Y:S04]  /*d4d0*/  @P6 ST.E.128 desc[UR6][R26.64], R4 ;  /* 0x000000041a006985 */ /* 0x0085e8000c101d06 */
.L_x_1023:
[----:B------:R-:W-:Y:S05]  /*d4e0*/  BSYNC B0 ;  /* 0x0000000000007941 */ /* 0x000fea0003800000 */
.L_x_1022:
[----:B------:R-:W-:Y:S01]  /*d4f0*/  ISETP.GE.AND P5, PT, R83, R229, !P5 ;  /* 0x000000e55300720c */ /* 0x000fe20006fa6270 */
[----:B------:R-:W-:Y:S01]  /*d500*/  BSSY B0, `(.L_x_1024) ;  /* 0x000001b000007945 */ /* 0x000fe20003800000 */
[----:B------:R-:W-:Y:S02]  /*d510*/  ISETP.GE.AND P0, PT, R174, R243, PT ;  /* 0x000000f3ae00720c */ /* 0x000fe40003f06270 */
[-C--:B------:R-:W-:Y:S02]  /*d520*/  ISETP.GE.AND P4, PT, R82, R229.reuse, !P4 ;  /* 0x000000e55200720c */ /* 0x080fe40006786270 */
[-C--:B------:R-:W-:Y:S02]  /*d530*/  ISETP.GE.AND P3, PT, R178, R229.reuse, !P3 ;  /* 0x000000e5b200720c */ /* 0x080fe40005f66270 */
[-C--:B------:R-:W-:Y:S02]  /*d540*/  ISETP.GE.AND P2, PT, R177, R229.reuse, !P2 ;  /* 0x000000e5b100720c */ /* 0x080fe40005746270 */
[-C--:B------:R-:W-:Y:S02]  /*d550*/  ISETP.GE.AND P1, PT, R176, R229.reuse, !P1 ;  /* 0x000000e5b000720c */ /* 0x080fe40004f26270 */
[----:B------:R-:W-:Y:S01]  /*d560*/  ISETP.GE.AND P0, PT, R174, R229, !P0 ;  /* 0x000000e5ae00720c */ /* 0x000fe20004706270 */
[----:B------:R-:W-:Y:S01]  /*d570*/  @!UPT UIADD3 URZ, URZ, URZ, URZ ;  /* 0x0000003f3f3ff290 */ /* 0x000fe2000fffe03f */
[----:B------:R-:W-:Y:S11]  /*d580*/  @!P5 BRA `(.L_x_1025) ;  /* 0x000000000048d947 */ /* 0x000ff60003800000 */
[----:B------:R-:W-:Y:S11]  /*d590*/  ISETP.NE.AND P6, PT, R180, RZ, PT ;  /* 0x000000ffb400720c */ /* 0x000ff60003fc5270 */
[----:B------:R-:W-:Y:S02]  /*d5a0*/  @!UPT UIADD3 URZ, URZ, URZ, URZ ;  /* 0x0000003f3f3ff290 */ /* 0x000fe4000fffe03f */
[C---:B------:R-:W-:Y:S04]  /*d5b0*/  @P6 LEA R28, P5, R113.reuse, R136, 0x1 ;  /* 0x00000088711c6211 */ /* 0x040fe800078a08ff */
[----:B------:R-:W-:Y:S02]  /*d5c0*/  @P6 LEA.HI.X R29, R113, R137, R110, 0x1, P5 ;  /* 0x00000089711d6211 */ /* 0x000fe400028f0c6e */
[C---:B--2---:R-:W-:Y:S04]  /*d5d0*/  @P6 LEA R24, P5, R100.reuse, R142, 0x1 ;  /* 0x0000008e64186211 */ /* 0x044fe800078a08ff */
        /* <DEDUP_REMOVED lines=10> */
[----:B------:R-:W2:Y:S01]  /*d680*/  @P6 LD.E.128 R4, desc[UR6][R2.64] ;  /* 0x0000000602046980 */ /* 0x000ea2000c101d00 */
[----:B------:R-:W-:Y:S05]  /*d690*/  @P6 LEA.HI.X R27, R224, R143, R225, 0x1, P5 ;  /* 0x0000008fe01b6211 */ /* 0x000fea00028f0ce1 */
[----:B--2---:R3:W-:Y:S04]  /*d6a0*/  @P6 ST.E.128 desc[UR6][R26.64], R4 ;  /* 0x000000041a006985 */ /* 0x0047e8000c101d06 */
.L_x_1025:
[----:B------:R-:W-:Y:S05]  /*d6b0*/  BSYNC B0 ;  /* 0x0000000000007941 */ /* 0x000fea0003800000 */
.L_x_1024:
[----:B------:R-:W-:Y:S04]  /*d6c0*/  BSSY B0, `(.L_x_1026) ;  /* 0x0000012000007945 */ /* 0x000fe80003800000 */
[----:B------:R-:W-:Y:S05]  /*d6d0*/  @!P4 BRA `(.L_x_1027) ;  /* 0x000000000040c947 */ /* 0x000fea0003800000 */
[----:B------:R-:W-:Y:S02]  /*d6e0*/  ISETP.NE.AND P6, PT, R180, RZ, PT ;  /* 0x000000ffb400720c */ /* 0x000fe40003fc5270 */
[----:B------:R-:W-:Y:S11]  /*d6f0*/  ISETP.NE.AND P5, PT, R179, RZ, PT ;  /* 0x000000ffb300720c */ /* 0x000ff60003fa5270 */
[----:B------:R-:W-:Y:S04]  /*d700*/  @P6 IMAD.WIDE.U32 R2, R226, 0x60, R136 ;  /* 0x00000060e2026825 */ /* 0x000fe800078e0088 */
[----:B------:R-:W-:Y:S02]  /*d710*/  @P6 IMAD R0, R227, 0x60, RZ ;  /* 0x00000060e3006824 */ /* 0x000fe400078e02ff */
[----:B--23--:R-:W-:Y:S04]  /*d720*/  @P6 IMAD.WIDE.U32 R24, R66, 0x60, R142 ;  /* 0x0000006042186825 */ /* 0x00cfe800078e008e */
[----:B------:R-:W-:Y:S02]  /*d730*/  @P6 IMAD.IADD R3, R3, 0x1, R0 ;  /* 0x0000000103036824 */ /* 0x000fe400078e0200 */
[----:B------:R-:W-:Y:S03]  /*d740*/  @P6 IMAD R0, R67, 0x60, RZ ;  /* 0x0000006043006824 */ /* 0x000fe600078e02ff */
[----:B-1----:R1:W2:Y:S01]  /*d750*/  @P6 LD.E.128 R20, desc[UR6][R2.64] ;  /* 0x0000000602146980 */ /* 0x0022a2000c101d00 */
[----:B------:R-:W-:Y:S01]  /*d760*/  @P6 IMAD.IADD R25, R25, 0x1, R0 ;  /* 0x0000000119196824 */ /* 0x000fe200078e0200 */
[C---:B-1----:R-:W-:Y:S04]  /*d770*/  @P5 LEA R2, P4, R112.reuse, R136, 0x1 ;  /* 0x0000008870025211 */ /* 0x042fe800078808ff */
[----:B------:R-:W-:Y:S02]  /*d780*/  @P5 LEA.HI.X R3, R112, R137, R115, 0x1, P4 ;  /* 0x0000008970035211 */ /* 0x000fe400020f0c73 */
[C---:B------:R-:W-:Y:S04]  /*d790*/  @P5 LEA R26, P4, R222.reuse, R142, 0x1 ;  /* 0x0000008ede1a5211 */ /* 0x040fe800078808ff */
[----:B------:R-:W-:Y:S01]  /*d7a0*/  @P5 LEA.HI.X R27, R222, R143, R223, 0x1, P4 ;  /* 0x0000008fde1b5211 */ /* 0x000fe200020f0cdf */
[----:B--2---:R4:W-:Y:S04]  /*d7b0*/  @P6 ST.E.128 desc[UR6][R24.64], R20 ;  /* 0x0000001418006985 */ /* 0x0049e8000c101d06 */
[----:B------:R-:W2:Y:S04]  /*d7c0*/  @P5 LD.E.128 R4, desc[UR6][R2.64] ;  /* 0x0000000602045980 */ /* 0x000ea8000c101d00 */
[----:B--2---:R4:W-:Y:S02]  /*d7d0*/  @P5 ST.E.128 desc[UR6][R26.64], R4 ;  /* 0x000000041a005985 */ /* 0x0049e4000c101d06 */
.L_x_1027:
[----:B------:R-:W-:Y:S05]  /*d7e0*/  BSYNC B0 ;  /* 0x0000000000007941 */ /* 0x000fea0003800000 */
.L_x_1026:
[----:B------:R-:W-:Y:S04]  /*d7f0*/  BSSY B0, `(.L_x_1028) ;  /* 0x0000010000007945 */ /* 0x000fe80003800000 */
[----:B------:R-:W-:Y:S05]  /*d800*/  @!P3 BRA `(.L_x_1029) ;  /* 0x000000000038b947 */ /* 0x000fea0003800000 */
[----:B------:R-:W-:Y:S02]  /*d810*/  ISETP.NE.AND P6, PT, R180, RZ, PT ;  /* 0x000000ffb400720c */ /* 0x000fe40003fc5270 */
[----:B------:R-:W-:Y:S11]  /*d820*/  ISETP.NE.AND P4, PT, R179, RZ, PT ;  /* 0x000000ffb300720c */ /* 0x000ff60003f85270 */
[C---:B------:R-:W-:Y:S02]  /*d830*/  @P6 LEA R28, P3, R111.reuse, R136, 0x1 ;  /* 0x000000886f1c6211 */ /* 0x040fe400078608ff */
[----:B--234-:R-:W-:Y:S02]  /*d840*/  @P6 LEA R24, P5, R96, R142, 0x1 ;  /* 0x0000008e60186211 */ /* 0x01cfe400078a08ff */
[----:B------:R-:W-:Y:S02]  /*d850*/  @P6 LEA.HI.X R29, R111, R137, R108, 0x1, P3 ;  /* 0x000000896f1d6211 */ /* 0x000fe400018f0c6c */
[----:B------:R-:W-:Y:S02]  /*d860*/  @P4 LEA R2, P3, R114, R136, 0x1 ;  /* 0x0000008872024211 */ /* 0x000fe400078608ff */
[----:B------:R-:W-:Y:S01]  /*d870*/  @P6 LEA.HI.X R25, R96, R143, R97, 0x1, P5 ;  /* 0x0000008f60196211 */ /* 0x000fe200028f0c61 */
[----:B-1----:R-:W2:Y:S01]  /*d880*/  @P6 LD.E.128 R20, desc[UR6][R28.64] ;  /* 0x000000061c146980 */ /* 0x002ea2000c101d00 */
[----:B------:R-:W-:Y:S02]  /*d890*/  @P4 LEA.HI.X R3, R114, R137, R117, 0x1, P3 ;  /* 0x0000008972034211 */ /* 0x000fe400018f0c75 */
[C---:B------:R-:W-:Y:S04]  /*d8a0*/  @P4 LEA R26, P3, R220.reuse, R142, 0x1 ;  /* 0x0000008edc1a4211 */ /* 0x040fe800078608ff */
[----:B------:R-:W-:Y:S01]  /*d8b0*/  @P4 LEA.HI.X R27, R220, R143, R221, 0x1, P3 ;  /* 0x0000008fdc1b4211 */ /* 0x000fe200018f0cdd */
[----:B--2---:R1:W-:Y:S04]  /*d8c0*/  @P6 ST.E.128 desc[UR6][R24.64], R20 ;  /* 0x0000001418006985 */ /* 0x0043e8000c101d06 */
[----:B------:R-:W2:Y:S04]  /*d8d0*/  @P4 LD.E.128 R4, desc[UR6][R2.64] ;  /* 0x0000000602044980 */ /* 0x000ea8000c101d00 */
[----:B--2---:R1:W-:Y:S02]  /*d8e0*/  @P4 ST.E.128 desc[UR6][R26.64], R4 ;  /* 0x000000041a004985 */ /* 0x0043e4000c101d06 */
.L_x_1029:
[----:B------:R-:W-:Y:S05]  /*d8f0*/  BSYNC B0 ;  /* 0x0000000000007941 */ /* 0x000fea0003800000 */
.L_x_1028:
[----:B------:R-:W-:Y:S04]  /*d900*/  BSSY B0, `(.L_x_1030) ;  /* 0x0000012000007945 */ /* 0x000fe80003800000 */
[----:B------:R-:W-:Y:S05]  /*d910*/  @!P2 BRA `(.L_x_1031) ;  /* 0x000000000040a947 */ /* 0x000fea0003800000 */
[----:B------:R-:W-:Y:S02]  /*d920*/  ISETP.NE.AND P4, PT, R180, RZ, PT ;  /* 0x000000ffb400720c */ /* 0x000fe40003f85270 */
[----:B------:R-:W-:Y:S11]  /*d930*/  ISETP.NE.AND P3, PT, R179, RZ, PT ;  /* 0x000000ffb300720c */ /* 0x000ff60003f65270 */
[----:B------:R-:W-:Y:S04]  /*d940*/  @P4 IMAD.WIDE.U32 R2, R226, 0xa0, R136 ;  /* 0x000000a0e2024825 */ /* 0x000fe800078e0088 */
[----:B------:R-:W-:Y:S02]  /*d950*/  @P4 IMAD R0, R227, 0xa0, RZ ;  /* 0x000000a0e3004824 */ /* 0x000fe400078e02ff */
[----:B-1234-:R-:W-:Y:S04]  /*d960*/  @P4 IMAD.WIDE.U32 R24, R66, 0xa0, R142 ;  /* 0x000000a042184825 */ /* 0x01efe800078e008e */
[----:B------:R-:W-:Y:S02]  /*d970*/  @P4 IMAD.IADD R3, R3, 0x1, R0 ;  /* 0x0000000103034824 */ /* 0x000fe400078e0200 */
[----:B------:R-:W-:Y:S03]  /*d980*/  @P4 IMAD R0, R67, 0xa0, RZ ;  /* 0x000000a043004824 */ /* 0x000fe600078e02ff */
[----:B------:R1:W2:Y:S01]  /*d990*/  @P4 LD.E.128 R20, desc[UR6][R2.64] ;  /* 0x0000000602144980 */ /* 0x0002a2000c101d00 */
        /* <DEDUP_REMOVED lines=8> */
.L_x_1031:
[----:B------:R-:W-:Y:S05]  /*da20*/  BSYNC B0 ;  /* 0x0000000000007941 */ /* 0x000fea0003800000 */
.L_x_1030:
        /* <DEDUP_REMOVED lines=18> */
.L_x_1033:
[----:B------:R-:W-:Y:S05]  /*db50*/  BSYNC B0 ;  /* 0x0000000000007941 */ /* 0x000fea0003800000 */
.L_x_1032:
        /* <DEDUP_REMOVED lines=17> */
.L_x_955:
[----:B------:R-:W-:Y:S05]  /*dc70*/  BSYNC B3 ;  /* 0x0000000000037941 */ /* 0x000fea0003800000 */
.L_x_920:
[----:B------:R-:W-:Y:S01]  /*dc80*/  ISETP.NE.U32.AND P1, PT, R244, RZ, PT ;  /* 0x000000fff400720c */ /* 0x000fe20003f25070 */
[----:B------:R-:W2:Y:S01]  /*dc90*/  LD.E R3, desc[UR6][R10.64+0x128] ;  /* 0x000128060a037980 */ /* 0x000ea2000c101900 */
[----:B------:R-:W-:Y:S02]  /*dca0*/  BSSY B0, `(.L_x_1034) ;  /* 0x000005f000007945 */ /* 0x000fe40003800000 */
[----:B------:R-:W-:Y:S01]  /*dcb0*/  ISETP.NE.AND.EX P1, PT, R245, RZ, PT, P1 ;  /* 0x000000fff500720c */ /* 0x000fe20003f25310 */
[----:B--2---:R-:W-:Y:S05]  /*dcc0*/  IMAD.U32 R3, R3, -0x80, RZ ;  /* 0xffffff8003037824 */ /* 0x004fea00078e00ff */
[C---:B-1----:R-:W-:Y:S04]  /*dcd0*/  LEA R136, P0, R3.reuse, R136, 0x1 ;  /* 0x0000008803887211 */ /* 0x042fe800078008ff */
[----:B------:R-:W-:Y:S03]  /*dce0*/  LEA.HI.X.SX32 R137, R3, R137, 0x1, P0 ;  /* 0x0000008903897211 */ /* 0x000fe600000f0eff */
[----:B------:R-:W-:Y:S06]  /*dcf0*/  @!P1 BRA `(.L_x_1035) ;  /* 0x0000000400449947 */ /* 0x000fec0003800000 */
[----:B------:R-:W-:Y:S04]  /*dd00*/  IADD3 R0, R14, -0x1, RZ ;  /* 0xffffffff0e007810 */ /* 0x000fe80007ffe0ff */
[----:B------:R-:W-:Y:S11]  /*dd10*/  ISETP.GT.AND P0, PT, R0, R103, PT ;  /* 0x000000670000720c */ /* 0x000ff60003f04270 */
[----:B------:R-:W-:Y:S02]  /*dd20*/  @!UPT UIADD3 URZ, URZ, URZ, URZ ;  /* 0x0000003f3f3ff290 */ /* 0x000fe4000fffe03f */
[----:B------:R-:W-:Y:S05]  /*dd30*/  @!P0 BRA `(.L_x_1036) ;  /* 0x0000000400548947 */ /* 0x000fea0003800000 */
[----:B---34-:R-:W-:Y:S01]  /*dd40*/  IMAD.MOV.U32 R20, RZ, RZ, RZ ;  /* 0x000000ffff147224 */ /* 0x018fe200078e00ff */
[----:B------:R-:W2:Y:S01]  /*dd50*/  LD.E R2, desc[UR6][R10.64+0x170] ;  /* 0x000170060a027980 */ /* 0x000ea2000c101900 */
[----:B------:R-:W-:Y:S03]  /*dd60*/  IABS R8, R15 ;  /* 0x0000000f00087213 */ /* 0x000fe60000000000 */
[----:B------:R-:W3:Y:S06]  /*dd70*/  LD.E.64 R24, desc[UR6][R10.64+0x40] ;  /* 0x000040060a187980 */ /* 0x000eec000c101b00 */
[----:B------:R-:W4:Y:S01]  /*dd80*/  LD.E.64 R22, desc[UR6][R10.64+0x20] ;  /* 0x000020060a167980 */ /* 0x000f22000c101b00 */
[-C--:B--2---:R-:W-:Y:S02]  /*dd90*/  IABS R3, R2.reuse ;  /* 0x0000000200037213 */ /* 0x084fe40000000000 */
[----:B------:R-:W-:Y:S02]  /*dda0*/  IABS R7, R2 ;  /* 0x0000000200077213 */ /* 0x000fe40000000000 */
[----:B------:R-:W1:Y:S03]  /*ddb0*/  I2F.RP R17, R3 ;  /* 0x0000000300117306 */ /* 0x000e660000209400 */
[----:B------:R-:W-:Y:S07]  /*ddc0*/  IMAD.MOV R7, RZ, RZ, -R7 ;  /* 0x000000ffff077224 */ /* 0x000fee00078e0a07 */
[----:B-1----:R-:W1:Y:S02]  /*ddd0*/  MUFU.RCP R0, R17 ;  /* 0x0000001100007308 */ /* 0x002e640000001000 */
[----:B-1----:R-:W-:Y:S01]  /*dde0*/  VIADD R4, R0, 0xffffffe ;  /* 0x0ffffffe00047836 */ /* 0x002fe20000000000 */
[----:B------:R-:W-:Y:S02]  /*ddf0*/  IADD3 R0, R16, -0x100, RZ ;  /* 0xffffff0010007810 */ /* 0x000fe40007ffe0ff */
[----:B------:R-:W2:Y:S05]  /*de00*/  LD.E.64 R16, desc[UR6][R10.64+0x38] ;  /* 0x000038060a107980 */ /* 0x000eaa000c101b00 */
[----:B------:R-:W1:Y:S01]  /*de10*/  F2I.FTZ.U32.TRUNC.NTZ R21, R4 ;  /* 0x0000000400157305 */ /* 0x000e62000021f000 */
[----:B------:R-:W-:Y:S01]  /*de20*/  IABS R5, R0 ;  /* 0x0000000000057213 */ /* 0x000fe20000000000 */
[--C-:B-1----:R-:W-:Y:S04]  /*de30*/  IMAD.MOV R6, RZ, RZ, -R21.reuse ;  /* 0x000000ffff067224 */ /* 0x102fe800078e0a15 */
[----:B------:R-:W-:Y:S04]  /*de40*/  IMAD R6, R6, R3, RZ ;  /* 0x0000000306067224 */ /* 0x000fe800078e02ff */
[----:B------:R-:W-:Y:S02]  /*de50*/  IMAD.HI.U32 R6, R21, R6, R20 ;  /* 0x0000000615067227 */ /* 0x000fe400078e0014 */
[----:B------:R-:W2:Y:S04]  /*de60*/  LD.E.64 R20, desc[UR6][R10.64+0x28] ;  /* 0x000028060a147980 */ /* 0x000ea8000c101b00 */
[C---:B------:R-:W-:Y:S04]  /*de70*/  IMAD.HI.U32 R4, R6.reuse, R5, RZ ;  /* 0x0000000506047227 */ /* 0x040fe800078e00ff */
[----:B------:R-:W-:Y:S04]  /*de80*/  IMAD.HI.U32 R6, R6, R8, RZ ;  /* 0x0000000806067227 */ /* 0x000fe800078e00ff */
[-C--:B------:R-:W-:Y:S02]  /*de90*/  IMAD R8, R6, R7.reuse, R8 ;  /* 0x0000000706087224 */ /* 0x080fe400078e0208 */
[----:B------:R-:W-:Y:S03]  /*dea0*/  IMAD R5, R4, R7, R5 ;  /* 0x0000000704057224 */ /* 0x000fe600078e0205 */
[C---:B------:R-:W-:Y:S02]  /*deb0*/  ISETP.GT.U32.AND P3, PT, R3.reuse, R8, PT ;  /* 0x000000080300720c */ /* 0x040fe40003f64070 */
[----:B------:R-:W-:Y:S11]  /*dec0*/  ISETP.GT.U32.AND P0, PT, R3, R5, PT ;  /* 0x000000050300720c */ /* 0x000ff60003f04070 */
[----:B------:R-:W-:Y:S01]  /*ded0*/  @!P3 IADD3 R6, R6, 0x1, RZ ;  /* 0x000000010606b810 */ /* 0x000fe20007ffe0ff */
[----:B------:R-:W-:Y:S01]  /*dee0*/  @!P3 IMAD.IADD R8, R8, 0x1, -R3 ;  /* 0x000000010808b824 */ /* 0x000fe200078e0a03 */
[-C--:B------:R-:W-:Y:S01]  /*def0*/  @!P0 IADD3 R5, R5, -R3.reuse, RZ ;  /* 0x8000000305058210 */ /* 0x080fe20007ffe0ff */
[----:B------:R-:W-:Y:S01]  /*df00*/  @!P0 VIADD R4, R4, 0x1 ;  /* 0x0000000104048836 */ /* 0x000fe20000000000 */
[----:B------:R-:W-:Y:S02]  /*df10*/  ISETP.NE.AND P0, PT, R2, RZ, PT ;  /* 0x000000ff0200720c */ /* 0x000fe40003f05270 */
[-C--:B------:R-:W-:Y:S02]  /*df20*/  ISETP.GE.U32.AND P4, PT, R5, R3.reuse, PT ;  /* 0x000000030500720c */ /* 0x080fe40003f86070 */
[----:B------:R-:W-:Y:S02]  /*df30*/  ISETP.GE.U32.AND P5, PT, R8, R3, PT ;  /* 0x000000030800720c */ /* 0x000fe40003fa6070 */
[-C--:B------:R-:W-:Y:S02]  /*df40*/  LOP3.LUT R5, R15, R2.reuse, RZ, 0x3c, !PT ;  /* 0x000000020f057212 */ /* 0x080fe400078e3cff */
[CC--:B------:R-:W-:Y:S01]  /*df50*/  LOP3.LUT R3, R0.reuse, R2.reuse, RZ, 0x3c, !PT ;  /* 0x0000000200037212 */ /* 0x0c0fe200078e3cff */
[----:B------:R-:W-:Y:S01]  /*df60*/  IMAD.IADD R0, R0, 0x1, -R15 ;  /* 0x0000000100007824 */ /* 0x000fe200078e0a0f */
[----:B------:R-:W-:Y:S02]  /*df70*/  ISETP.GE.AND P2, PT, R5, RZ, PT ;  /* 0x000000ff0500720c */ /* 0x000fe40003f46270 */
[----:B------:R-:W-:Y:S02]  /*df80*/  ISETP.GE.AND P1, PT, R3, RZ, PT ;  /* 0x000000ff0300720c */ /* 0x000fe40003f26270 */
[----:B------:R-:W-:Y:S01]  /*df90*/  LOP3.LUT R3, RZ, R2, RZ, 0x33, !PT ;  /* 0x00000002ff037212 */ /* 0x000fe200078e33ff */
[----:B------:R-:W-:Y:S02]  /*dfa0*/  @P4 VIADD R4, R4, 0x1 ;  /* 0x0000000104044836 */ /* 0x000fe40000000000 */
[----:B------:R-:W-:Y:S06]  /*dfb0*/  @P5 VIADD R6, R6, 0x1 ;  /* 0x0000000106065836 */ /* 0x000fec0000000000 */
[----:B------:R-:W-:Y:S02]  /*dfc0*/  @!P2 IMAD.MOV R6, RZ, RZ, -R6 ;  /* 0x000000ffff06a224 */ /* 0x000fe400078e0a06 */
[----:B------:R-:W-:Y:S04]  /*dfd0*/  @!P1 IADD3 R4, -R4, RZ, RZ ;  /* 0x000000ff04049210 */ /* 0x000fe80007ffe1ff */
[C---:B------:R-:W-:Y:S02]  /*dfe0*/  SEL R4, R3.reuse, R4, !P0 ;  /* 0x0000000403047207 */ /* 0x040fe40004000000 */
[----:B------:R-:W-:Y:S02]  /*dff0*/  SEL R3, R3, R6, !P0 ;  /* 0x0000000603037207 */ /* 0x000fe40004000000 */
[CC--:B------:R-:W-:Y:S02]  /*e000*/  LEA R28, P1, R4.reuse, R244.reuse, 0x2 ;  /* 0x000000f4041c7211 */ /* 0x0c0fe400078210ff */
[C---:B------:R-:W-:Y:S02]  /*e010*/  LEA R26, P0, R3.reuse, R244, 0x2 ;  /* 0x000000f4031a7211 */ /* 0x040fe400078010ff */
[-C--:B------:R-:W-:Y:S02]  /*e020*/  LEA.HI.X.SX32 R29, R4, R245.reuse, 0x2, P1 ;  /* 0x000000f5041d7211 */ /* 0x080fe400008f16ff */
[C---:B------:R-:W-:Y:S02]  /*e030*/  LEA.HI.X.SX32 R27, R3.reuse, R245, 0x2, P0 ;  /* 0x000000f5031b7211 */ /* 0x040fe400000f16ff */
[----:B------:R-:W-:Y:S01]  /*e040*/  IADD3 R3, R3, -R4, RZ ;  /* 0x8000000403037210 */ /* 0x000fe20007ffe0ff */
[----:B------:R-:W4:Y:S04]  /*e050*/  LD.E R5, desc[UR6][R28.64] ;  /* 0x000000061c057980 */ /* 0x000f28000c101900 */
[----:B------:R-:W-:Y:S01]  /*e060*/  IMAD R0, R3, R2, R0 ;  /* 0x0000000203007224 */ /* 0x000fe200078e0200 */
[----:B------:R1:W4:Y:S03]  /*e070*/  LD.E R6, desc[UR6][R26.64] ;  /* 0x000000061a067980 */ /* 0x000326000c101900 */
[-C--:B---3--:R-:W-:Y:S01]  /*e080*/  IMAD R4, R25, R0.reuse, RZ ;  /* 0x0000000019047224 */ /* 0x088fe200078e02ff */
[----:B------:R-:W-:Y:S01]  /*e090*/  SHF.R.S32.HI R3, RZ, 0x1f, R0 ;  /* 0x0000001fff037819 */ /* 0x000fe20000011400 */
[C---:B-1----:R-:W-:Y:S04]  /*e0a0*/  IMAD.WIDE.U32 R26, R24.reuse, R0, RZ ;  /* 0x00000000181a7225 */ /* 0x042fe800078e00ff */
[----:B----4-:R-:W-:Y:S02]  /*e0b0*/  IMAD.IADD R6, R5, 0x1, -R6 ;  /* 0x0000000105067824 */ /* 0x010fe400078e0a06 */
[----:B------:R-:W-:Y:S02]  /*e0c0*/  IMAD R5, R24, R3, R4 ;  /* 0x0000000318057224 */ /* 0x000fe400078e0204 */
[-C--:B------:R-:W-:Y:S01]  /*e0d0*/  IMAD R4, R23, R6.reuse, RZ ;  /* 0x0000000617047224 */ /* 0x080fe200078e02ff */
[----:B------:R-:W-:Y:S01]  /*e0e0*/  SHF.R.S32.HI R7, RZ, 0x1f, R6 ;  /* 0x0000001fff077819 */ /* 0x000fe20000011406 */
[C---:B------:R-:W-:Y:S01]  /*e0f0*/  IMAD.WIDE.U32 R24, R22.reuse, R6, RZ ;  /* 0x0000000616187225 */ /* 0x040fe200078e00ff */
[----:B------:R-:W-:Y:S03]  /*e100*/  IADD3 R23, R27, R5, RZ ;  /* 0x000000051b177210 */ /* 0x000fe60007ffe0ff */
[-C--:B------:R-:W-:Y:S01]  /*e110*/  IMAD R4, R22, R7.reuse, R4 ;  /* 0x0000000716047224 */ /* 0x080fe200078e0204 */
[----:B------:R-:W-:Y:S03]  /*e120*/  MOV R22, R26 ;  /* 0x0000001a00167202 */ /* 0x000fe60000000f00 */
[----:B------:R-:W-:Y:S02]  /*e130*/  IMAD.IADD R25, R25, 0x1, R4 ;  /* 0x0000000119197824 */ /* 0x000fe400078e0204 */
[----:B--2---:R-:W-:Y:S04]  /*e140*/  IMAD.WIDE.U32 R22, R6, R20, R22 ;  /* 0x0000001406167225 */ /* 0x004fe800078e0016 */
[----:B------:R-:W-:Y:S01]  /*e150*/  IMAD R6, R21, R6, RZ ;  /* 0x0000000615067224 */ /* 0x000fe200078e02ff */
[----:B------:R-:W-:Y:S01]  /*e160*/  LEA R144, P1, R22, R144, 0x1 ;  /* 0x0000009016907211 */ /* 0x000fe200078208ff */
[----:B------:R-:W-:Y:S02]  /*e170*/  IMAD R4, R17, R0, RZ ;  /* 0x0000000011047224 */ /* 0x000fe400078e02ff */
[----:B------:R-:W-:Y:S04]  /*e180*/  IMAD.WIDE.U32 R24, R0, R16, R24 ;  /* 0x0000001000187225 */ /* 0x000fe800078e0018 */
[----:B------:R-:W-:Y:S01]  /*e190*/  IMAD R6, R20, R7, R6 ;  /* 0x0000000714067224 */ /* 0x000fe200078e0206 */
[----:B------:R-:W-:Y:S01]  /*e1a0*/  LEA R142, P0, R24, R142, 0x1 ;  /* 0x0000008e188e7211 */ /* 0x000fe200078008ff */
[----:B------:R-:W-:Y:S02]  /*e1b0*/  IMAD R4, R16, R3, R4 ;  /* 0x0000000310047224 */ /* 0x000fe400078e0204 */
[----:B------:R-:W-:Y:S03]  /*e1c0*/  IMAD.IADD R6, R23, 0x1, R6 ;  /* 0x0000000117067824 */ /* 0x000fe600078e0206 */
[----:B------:R-:W-:Y:S02]  /*e1d0*/  IADD3 R4, R25, R4, RZ ;  /* 0x0000000419047210 */ /* 0x000fe40007ffe0ff */
[----:B------:R-:W-:Y:S02]  /*e1e0*/  LEA.HI.X R145, R22, R145, R6, 0x1, P1 ;  /* 0x0000009116917211 */ /* 0x000fe400008f0c06 */
[----:B------:R-:W-:Y:S01]  /*e1f0*/  LEA.HI.X R143, R24, R143, R4, 0x1, P0 ;  /* 0x0000008f188f7211 */ /* 0x000fe200000f0c04 */
[----:B------:R-:W-:Y:S05]  /*e200*/  BRA `(.L_x_1036) ;  /* 0x0000000000207947 */ /* 0x000fea0003800000 */
.L_x_1035:
[----:B---34-:R-:W2:Y:S04]  /*e210*/  LD.E R5, desc[UR6][R10.64+0x40] ;  /* 0x000040060a057980 */ /* 0x018ea8000c101900 */
[----:B------:R-:W3:Y:S02]  /*e220*/  LD.E R3, desc[UR6][R10.64+0x38] ;  /* 0x000038060a037980 */ /* 0x000ee4000c101900 */
[----:B---3--:R-:W-:Y:S02]  /*e230*/  IMAD.U32 R3, R3, -0x80, RZ ;  /* 0xffffff8003037824 */ /* 0x008fe400078e00ff */
[----:B--2---:R-:W-:Y:S03]  /*e240*/  IMAD.U32 R5, R5, -0x80, RZ ;  /* 0xffffff8005057824 */ /* 0x004fe600078e00ff */
[----:B------:R-:W-:Y:S02]  /*e250*/  LEA R142, P0, R3, R142, 0x1 ;  /* 0x0000008e038e7211 */ /* 0x000fe400078008ff */
[----:B------:R-:W-:Y:S02]  /*e260*/  LEA R144, P1, R5, R144, 0x1 ;  /* 0x0000009005907211 */ /* 0x000fe400078208ff */
[----:B------:R-:W-:Y:S02]  /*e270*/  LEA.HI.X.SX32 R143, R3, R143, 0x1, P0 ;  /* 0x0000008f038f7211 */ /* 0x000fe400000f0eff */
[----:B------:R-:W-:Y:S09]  /*e280*/  LEA.HI.X.SX32 R145, R5, R145, 0x1, P1 ;  /* 0x0000009105917211 */ /* 0x000ff200008f0eff */
.L_x_1036:
[----:B------:R-:W-:Y:S05]  /*e290*/  BSYNC B0 ;  /* 0x0000000000007941 */ /* 0x000fea0003800000 */
.L_x_1034:
[----:B------:R-:W-:Y:S04]  /*e2a0*/  IADD3 R14, R14, -0x1, RZ ;  /* 0xffffffff0e0e7810 */ /* 0x000fe80007ffe0ff */
[----:B------:R-:W-:Y:S11]  /*e2b0*/  ISETP.GT.AND P0, PT, R14, R103, PT ;  /* 0x000000670e00720c */ /* 0x000ff60003f04270 */
[----:B------:R-:W-:Y:S02]  /*e2c0*/  @!UPT UIADD3 URZ, URZ, URZ, URZ ;  /* 0x0000003f3f3ff290 */ /* 0x000fe4000fffe03f */
[----:B------:R-:W-:Y:S05]  /*e2d0*/  @P0 BRA `(.L_x_1037) ;  /* 0xffffff48008c0947 */ /* 0x000fea000383ffff */
.L_x_903:
[----:B------:R-:W-:Y:S05]  /*e2e0*/  WARPSYNC.ALL ;  /* 0x0000000000007948 */ /* 0x000fea0003800000 */
[----:B------:R-:W-:Y:S06]  /*e2f0*/  BAR.SYNC.DEFER_BLOCKING 0x0 ;  /* 0x0000000000007b1d */ /* 0x000fec0000010000 */
[----:B------:R-:W2:Y:S02]  /*e300*/  LD.E R0, desc[UR6][R10.64+0xd0] ;  /* 0x0000d0060a007980 */ /* 0x000ea4000c101900 */
[----:B------:R-:W1:Y:S01]  /*e310*/  S2UR UR4, SR_CgaCtaId ;  /* 0x00000000000479c3 */ /* 0x000e620000008800 */
[----:B------:R-:W-:Y:S01]  /*e320*/  UMOV UR5, 0x400 ;  /* 0x0000040000057882 */ /* 0x000fe20000000000 */
[----:B------:R-:W-:Y:S01]  /*e330*/  BSSY B3, `(.L_x_1038) ;  /* 0x0000540000037945 */ /* 0x000fe20003800000 */
[C---:B------:R-:W-:Y:S01]  /*e340*/  SHF.L.U64.HI R3, R194.reuse, 0x4, R195 ;  /* 0x00000004c2037819 */ /* 0x040fe200000102c3 */
[----:B---34-:R-:W-:Y:S01]  /*e350*/  IMAD.SHL.U32 R5, R194, 0x10, RZ ;  /* 0x00000010c2057824 */ /* 0x018fe200078e00ff */
[----:B-1----:R-:W-:-:S06]  /*e360*/  ULEA UR4, UR4, UR5, 0x18 ;  /* 0x0000000504047291 */ /* 0x002fcc000f8ec03f */
[----:B------:R-:W-:Y:S02]  /*e370*/  LEA R243, R182, UR4, 0x1 ;  /* 0x00000004b6f37c11 */ /* 0x000fe4000f8e08ff */
[----:B--2---:R-:W-:-:S13]  /*e380*/  ISETP.NE.AND P0, PT, R0, RZ, PT ;  /* 0x000000ff0000720c */ /* 0x004fda0003f05270 */
[----:B------:R-:W-:Y:S05]  /*e390*/  @!P0 BRA `(.L_x_1039) ;  /* 0x0000004c00788947 */ /* 0x000fea0003800000 */
[----:B------:R-:W2:Y:S01]  /*e3a0*/  LD.E.64 R6, desc[UR6][R10.64+0xf0] ;  /* 0x0000f0060a067980 */ /* 0x000ea2000c101b00 */
[----:B------:R-:W-:-:S03]  /*e3b0*/  IMAD.MOV.U32 R4, RZ, RZ, RZ ;  /* 0x000000ffff047224 */ /* 0x000fc600078e00ff */
[----:B------:R-:W3:Y:S04]  /*e3c0*/  LD.E.U8 R2, desc[UR6][R10.64+0x1b3] ;  /* 0x0001b3060a027980 */ /* 0x000ee8000c101100 */
[----:B------:R-:W5:Y:S04]  /*e3d0*/  LD.E R8, desc[UR6][R10.64+0xc0] ;  /* 0x0000c0060a087980 */ /* 0x000f68000c101900 */
[----:B------:R-:W5:Y:S04]  /*e3e0*/  LD.E.64 R32, desc[UR6][R10.64+0x148] ;  /* 0x000148060a207980 */ /* 0x000f68000c101b00 */
[----:B------:R-:W5:Y:S01]  /*e3f0*/  LD.E.64 R30, desc[UR6][R10.64+0x150] ;  /* 0x000150060a1e7980 */ /* 0x000f62000c101b00 */
[----:B--2---:R-:W-:-:S04]  /*e400*/  ISETP.NE.U32.AND P1, PT, R6, RZ, PT ;  /* 0x000000ff0600720c */ /* 0x004fc80003f25070 */
[----:B------:R-:W-:-:S13]  /*e410*/  ISETP.NE.AND.EX P1, PT, R7, RZ, PT, P1 ;  /* 0x000000ff0700720c */ /* 0x000fda0003f25310 */
[----:B-----5:R-:W-:-:S04]  /*e420*/  @P1 LEA R12, P0, R239, R6, 0x2 ;  /* 0x00000006ef0c1211 */ /* 0x020fc800078010ff */
[----:B------:R-:W-:-:S05]  /*e430*/  @P1 LEA.HI.X R13, R239, R7, R78, 0x2, P0 ;  /* 0x00000007ef0d1211 */ /* 0x000fca00000f144e */
[----:B------:R1:W2:Y:S01]  /*e440*/  @P1 LD.E R4, desc[UR6][R12.64] ;  /* 0x000000060c041980 */ /* 0x0002a2000c101900 */
[----:B------:R-:W-:Y:S02]  /*e450*/  IADD3 R5, P1, R5, R190, RZ ;  /* 0x000000be05057210 */ /* 0x000fe40007f3e0ff */
[----:B------:R-:W-:-:S03]  /*e460*/  LEA.HI R17, R0, R0, RZ, 0x1 ;  /* 0x0000000000117211 */ /* 0x000fc600078f08ff */
[----:B------:R-:W-:Y:S01]  /*e470*/  IMAD.X R3, R3, 0x1, R193, P1 ;  /* 0x0000000103037824 */ /* 0x000fe200008e06c1 */
[C---:B------:R-:W-:Y:S02]  /*e480*/  LEA R38, P1, R5.reuse, R196, 0x1 ;  /* 0x000000c405267211 */ /* 0x040fe400078208ff */
[----:B------:R-:W-:Y:S02]  /*e490*/  SHF.R.S32.HI R17, RZ, 0x1, R17 ;  /* 0x00000001ff117819 */ /* 0x000fe40000011411 */
[----:B------:R-:W-:Y:S02]  /*e4a0*/  LEA R7, P0, R194, R190, 0x5 ;  /* 0x000000bec2077211 */ /* 0x000fe400078028ff */
[----:B---3--:R-:W-:Y:S01]  /*e4b0*/  ISETP.NE.AND P4, PT, R2, RZ, PT ;  /* 0x000000ff0200720c */ /* 0x008fe20003f85270 */
[----:B------:R-:W-:Y:S01]  /*e4c0*/  IMAD.MOV.U32 R192, RZ, RZ, R190 ;  /* 0x000000ffffc07224 */ /* 0x000fe200078e00be */
[----:B------:R-:W-:Y:S02]  /*e4d0*/  LEA R46, P2, R190, R196, 0x1 ;  /* 0x000000c4be2e7211 */ /* 0x000fe400078408ff */
[----:B------:R-:W-:Y:S01]  /*e4e0*/  LEA.HI.X R39, R5, R197, R3, 0x1, P1 ;  /* 0x000000c505277211 */ /* 0x000fe200008f0c03 */
[----:B------:R-:W-:Y:S01]  /*e4f0*/  IMAD R3, R186, R17, R80 ;  /* 0x00000011ba037224 */ /* 0x000fe200078e0250 */
[----:B------:R-:W-:Y:S01]  /*e500*/  LEA.HI.X R47, R190, R197, R193, 0x1, P2 ;  /* 0x000000c5be2f7211 */ /* 0x000fe200010f0cc1 */
[----:B------:R-:W-:-:S02]  /*e510*/  IMAD R6, R195, 0x30, RZ ;  /* 0x00000030c3067824 */ /* 0x000fc400078e02ff */
[----:B------:R-:W-:Y:S01]  /*e520*/  IMAD.IADD R29, R241, 0x1, -R72 ;  /* 0x00000001f11d7824 */ /* 0x000fe200078e0a48 */
[C---:B-1----:R-:W-:Y:S01]  /*e530*/  LEA.HI.X R12, R194.reuse, R193, R195, 0x5, P0 ;  /* 0x000000c1c20c7211 */ /* 0x042fe200000f2cc3 */
[----:B------:R-:W-:Y:S01]  /*e540*/  IMAD.WIDE.U32 R192, R194, 0x30, R192 ;  /* 0x00000030c2c07825 */ /* 0x000fe200078e00c0 */
[----:B------:R-:W-:-:S03]  /*e550*/  LEA R36, P0, R7, R196, 0x1 ;  /* 0x000000c407247211 */ /* 0x000fc600078008ff */
[----:B------:R-:W-:Y:S01]  /*e560*/  IMAD.IADD R13, R80, 0x1, R3 ;  /* 0x00000001500d7824 */ /* 0x000fe200078e0203 */
[----:B------:R-:W-:Y:S01]  /*e570*/  LEA.HI.X R37, R7, R197, R12, 0x1, P0 ;  /* 0x000000c507257211 */ /* 0x000fe200000f0c0c */
[----:B------:R-:W-:Y:S01]  /*e580*/  IMAD.IADD R5, R193, 0x1, R6 ;  /* 0x00000001c1057824 */ /* 0x000fe200078e0206 */
[----:B------:R-:W-:Y:S02]  /*e590*/  ISETP.GE.AND P0, PT, R186, R29, PT ;  /* 0x0000001dba00720c */ /* 0x000fe40003f06270 */
[----:B------:R-:W-:Y:S01]  /*e5a0*/  LEA R34, P1, R192, R196, 0x1 ;  /* 0x000000c4c0227211 */ /* 0x000fe200078208ff */
[----:B------:R-:W-:Y:S01]  /*e5b0*/  IMAD.SHL.U32 R28, R17, 0x10, RZ ;  /* 0x00000010111c7824 */ /* 0x000fe200078e00ff */
[----:B------:R-:W-:Y:S02]  /*e5c0*/  ISETP.GT.AND P0, PT, R68, -0x8, !P0 ;  /* 0xfffffff84400780c */ /* 0x000fe40004704270 */
[----:B------:R-:W-:Y:S02]  /*e5d0*/  LEA.HI.X R35, R192, R197, R5, 0x1, P1 ;  /* 0x000000c5c0237211 */ /* 0x000fe400008f0c05 */
[----:B--2---:R-:W-:-:S05]  /*e5e0*/  IADD3 R4, R4, R79, R72 ;  /* 0x0000004f04047210 */ /* 0x004fca0007ffe048 */
[----:B------:R-:W-:-:S05]  /*e5f0*/  IMAD R2, R4, R17, RZ ;  /* 0x0000001104027224 */ /* 0x000fca00078e02ff */
[----:B------:R-:W-:Y:S02]  /*e600*/  SHF.R.S32.HI R4, RZ, 0x1f, R2 ;  /* 0x0000001fff047819 */ /* 0x000fe40000011402 */
[C---:B------:R-:W-:Y:S02]  /*e610*/  IADD3 R7, P3, R2.reuse, R3, RZ ;  /* 0x0000000302077210 */ /* 0x040fe40007f7e0ff */
[----:B------:R-:W-:Y:S02]  /*e620*/  IADD3 R2, P2, R2, R13, RZ ;  /* 0x0000000d02027210 */ /* 0x000fe40007f5e0ff */
[-C--:B------:R-:W-:Y:S02]  /*e630*/  LEA.HI.X.SX32 R6, R3, R4.reuse, 0x1, P3 ;  /* 0x0000000403067211 */ /* 0x080fe400018f0eff */
[----:B------:R-:W-:Y:S01]  /*e640*/  LEA.HI.X.SX32 R3, R13, R4, 0x1, P2 ;  /* 0x000000040d037211 */ /* 0x000fe200010f0eff */
[----:B------:R-:W-:Y:S08]  /*e650*/  @!P4 BRA `(.L_x_1040) ;  /* 0x0000001800e4c947 */ /* 0x000ff00003800000 */
[----:B------:R-:W-:Y:S04]  /*e660*/  BSSY B2, `(.L_x_1041) ;  /* 0x000006a000027945 */ /* 0x000fe80003800000 */
[----:B------:R-:W-:Y:S05]  /*e670*/  @!P0 BRA `(.L_x_1042) ;  /* 0x0000000400a08947 */ /* 0x000fea0003800000 */
[----:B------:R-:W-:Y:S01]  /*e680*/  ISETP.GE.AND P2, PT, R18, R8, PT ;  /* 0x000000081200720c */ /* 0x000fe20003f46270 */
[C---:B------:R-:W-:Y:S01]  /*e690*/  IMAD.SHL.U32 R45, R7.reuse, 0x2, RZ ;  /* 0x00000002072d7824 */ /* 0x040fe200078e00ff */
[----:B------:R-:W-:Y:S01]  /*e6a0*/  SHF.L.U64.HI R3, R7, 0x1, R6 ;  /* 0x0000000107037819 */ /* 0x000fe20000010206 */
[----:B------:R-:W-:Y:S03]  /*e6b0*/  BSSY B1, `(.L_x_1043) ;  /* 0x0000034000017945 */ /* 0x000fe60003800000 */
[-C--:B------:R-:W-:Y:S02]  /*e6c0*/  IADD3 R42, P1, R32, R45.reuse, RZ ;  /* 0x0000002d202a7210 */ /* 0x080fe40007f3e0ff */
[----:B------:R-:W-:-:S03]  /*e6d0*/  IADD3 R44, P0, R30, R45, RZ ;  /* 0x0000002d1e2c7210 */ /* 0x000fc60007f1e0ff */
[--C-:B------:R-:W-:Y:S02]  /*e6e0*/  IMAD.X R43, R33, 0x1, R3.reuse, P1 ;  /* 0x00000001212b7824 */ /* 0x100fe400008e0603 */
[----:B------:R1:W-:Y:S01]  /*e6f0*/  @P2 STS.128 [R243], RZ ;  /* 0x000000fff3002388 */ /* 0x0003e20000000c00 */
[----:B------:R-:W-:Y:S01]  /*e700*/  IMAD.X R45, R31, 0x1, R3, P0 ;  /* 0x000000011f2d7824 */ /* 0x000fe200000e0603 */
[----:B------:R-:W-:Y:S06]  /*e710*/  @P2 BRA `(.L_x_1044) ;  /* 0x0000000000b42947 */ /* 0x000fec0003800000 */
[----:B------:R2:W5:Y:S01]  /*e720*/  LD.E.128 R12, desc[UR6][R46.64] ;  /* 0x000000062e0c7980 */ /* 0x000562000c101d00 */
[----:B------:R-:W-:Y:S01]  /*e730*/  ISETP.GE.AND P0, PT, R18, R0, PT ;  /* 0x000000001200720c */ /* 0x000fe20003f06270 */
[----:B------:R-:W-:-:S12]  /*e740*/  BSSY B0, `(.L_x_1045) ;  /* 0x0000029000007945 */ /* 0x000fd80003800000 */
[----:B------:R-:W-:Y:S05]  /*e750*/  @P0 BRA `(.L_x_1046) ;  /* 0x00000000009c0947 */ /* 0x000fea0003800000 */
[----:B------:R-:W3:Y:S04]  /*e760*/  LD.E.64 R2, desc[UR6][R44.64] ;  /* 0x000000062c027980 */ /* 0x000ee8000c101b00 */
[----:B------:R-:W4:Y:S01]  /*e770*/  LD.E.64 R4, desc[UR6][R42.64] ;  /* 0x000000062a047980 */ /* 0x000f22000c101b00 */
[C---:B-----5:R-:W-:Y:S01]  /*e780*/  SHF.L.U32 R16, R13.reuse, 0x10, RZ ;  /* 0x000000100d107819 */ /* 0x060fe200000006ff */
[----:B------:R-:W-:Y:S01]  /*e790*/  IMAD.U32 R26, R14, 0x10000, RZ ;  /* 0x000100000e1a7824 */ /* 0x000fe200078e00ff */
[----:B------:R-:W-:Y:S02]  /*e7a0*/  LOP3.LUT R13, R13, 0xffff0000, RZ, 0xc0, !PT ;  /* 0xffff00000d0d7812 */ /* 0x000fe400078ec0ff */
[C---:B------:R-:W-:Y:S02]  /*e7b0*/  SHF.L.U32 R20, R12.reuse, 0x10, RZ ;  /* 0x000000100c147819 */ /* 0x040fe400000006ff */
[----:B------:R-:W-:-:S02]  /*e7c0*/  LOP3.LUT R27, R12, 0xffff0000, RZ, 0xc0, !PT ;  /* 0xffff00000c1b7812 */ /* 0x000fc400078ec0ff */
[C---:B------:R-:W-:Y:S02]  /*e7d0*/  SHF.L.U32 R25, R15.reuse, 0x10, RZ ;  /* 0x000000100f197819 */ /* 0x040fe400000006ff */
[----:B------:R-:W-:Y:S02]  /*e7e0*/  LOP3.LUT R23, R15, 0xffff0000, RZ, 0xc0, !PT ;  /* 0xffff00000f177812 */ /* 0x000fe400078ec0ff */
[----:B---3--:R-:W-:Y:S02]  /*e7f0*/  LOP3.LUT R21, R2, 0xffff0000, RZ, 0xc0, !PT ;  /* 0xffff000002157812 */ /* 0x008fe400078ec0ff */
[C---:B------:R-:W-:Y:S01]  /*e800*/  LOP3.LUT R12, R3.reuse, 0xffff0000, RZ, 0xc0, !PT ;  /* 0xffff0000030c7812 */ /* 0x040fe200078ec0ff */
[----:B------:R-:W-:Y:S01]  /*e810*/  IMAD.U32 R3, R3, 0x10000, RZ ;  /* 0x0001000003037824 */ /* 0x000fe200078e00ff */
[----:B----4-:R-:W-:Y:S01]  /*e820*/  LOP3.LUT R24, R4, 0xffff0000, RZ, 0xc0, !PT ;  /* 0xffff000004187812 */ /* 0x010fe200078ec0ff */
[----:B------:R-:W-:Y:S01]  /*e830*/  FMUL.FTZ R15, R13, R21 ;  /* 0x000000150d0f7220 */ /* 0x000fe20000410000 */
[----:B------:R-:W-:-:S02]  /*e840*/  LOP3.LUT R22, R5, 0xffff0000, RZ, 0xc0, !PT ;  /* 0xffff000005167812 */ /* 0x000fc400078ec0ff */
[----:B------:R-:W-:Y:S01]  /*e850*/  SHF.L.U32 R2, R2, 0x10, RZ ;  /* 0x0000001002027819 */ /* 0x000fe200000006ff */
[-C--:B------:R-:W-:Y:S01]  /*e860*/  FMUL.FTZ R40, R13, R24.reuse ;  /* 0x000000180d287220 */ /* 0x080fe20000410000 */
[----:B------:R-:W-:Y:S01]  /*e870*/  SHF.L.U32 R4, R4, 0x10, RZ ;  /* 0x0000001004047819 */ /* 0x000fe200000006ff */
[----:B------:R-:W-:Y:S01]  /*e880*/  FFMA.FTZ R15, R16, R24, -R15 ;  /* 0x00000018100f7223 */ /* 0x000fe2000001080f */
[----:B------:R-:W-:Y:S01]  /*e890*/  LOP3.LUT R13, R14, 0xffff0000, RZ, 0xc0, !PT ;  /* 0xffff00000e0d7812 */ /* 0x000fe200078ec0ff */
[C---:B------:R-:W-:Y:S01]  /*e8a0*/  FMUL.FTZ R14, R23.reuse, R12 ;  /* 0x0000000c170e7220 */ /* 0x040fe20000410000 */
[----:B------:R-:W-:Y:S01]  /*e8b0*/  FFMA.FTZ R40, R16, R21, R40 ;  /* 0x0000001510287223 */ /* 0x000fe20000010028 */
[----:B------:R-:W-:Y:S01]  /*e8c0*/  FMUL.FTZ R16, R23, R22 ;  /* 0x0000001617107220 */ /* 0x000fe20000410000 */
[----:B------:R-:W-:Y:S01]  /*e8d0*/  SHF.L.U32 R5, R5, 0x10, RZ ;  /* 0x0000001005057819 */ /* 0x000fe200000006ff */
[C---:B------:R-:W-:Y:S01]  /*e8e0*/  FMUL.FTZ R21, R27.reuse, R2 ;  /* 0x000000021b157220 */ /* 0x040fe20000410000 */
[----:B------:R-:W-:Y:S01]  /*e8f0*/  FMUL.FTZ R27, R27, R4 ;  /* 0x000000041b1b7220 */ /* 0x000fe20000410000 */
[C---:B------:R-:W-:Y:S01]  /*e900*/  FFMA.FTZ R14, R25.reuse, R22, -R14 ;  /* 0x00000016190e7223 */ /* 0x040fe2000001080e */
[----:B------:R-:W-:Y:S01]  /*e910*/  FFMA.FTZ R25, R25, R12, R16 ;  /* 0x0000000c19197223 */ /* 0x000fe20000010010 */
[C---:B------:R-:W-:Y:S01]  /*e920*/  FMUL.FTZ R23, R13.reuse, R3 ;  /* 0x000000030d177220 */ /* 0x040fe20000410000 */
[-C--:B------:R-:W-:Y:S01]  /*e930*/  FMUL.FTZ R12, R13, R5.reuse ;  /* 0x000000050d0c7220 */ /* 0x080fe20000410000 */
[C---:B------:R-:W-:Y:S01]  /*e940*/  FFMA.FTZ R21, R20.reuse, R4, -R21 ;  /* 0x0000000414157223 */ /* 0x040fe20000010815 */
[----:B------:R-:W-:Y:S01]  /*e950*/  FFMA.FTZ R2, R20, R2, R27 ;  /* 0x0000000214027223 */ /* 0x000fe2000001001b */
[C---:B------:R-:W-:Y:S01]  /*e960*/  FFMA.FTZ R23, R26.reuse, R5, -R23 ;  /* 0x000000051a177223 */ /* 0x040fe20000010817 */
[----:B------:R-:W-:Y:S01]  /*e970*/  FFMA.FTZ R12, R26, R3, R12 ;  /* 0x000000031a0c7223 */ /* 0x000fe2000001000c */
[----:B------:R-:W-:-:S02]  /*e980*/  F2FP.BF16.F32.PACK_AB R13, R40, R15 ;  /* 0x0000000f280d723e */ /* 0x000fc400000010ff */
[----:B------:R-:W-:Y:S02]  /*e990*/  F2FP.BF16.F32.PACK_AB R2, R2, R21 ;  /* 0x000000150202723e */ /* 0x000fe400000010ff */
[----:B------:R-:W-:Y:S02]  /*e9a0*/  F2FP.BF16.F32.PACK_AB R15, R25, R14 ;  /* 0x0000000e190f723e */ /* 0x000fe400000010ff */
[----:B------:R-:W-:Y:S02]  /*e9b0*/  F2FP.BF16.F32.PACK_AB R14, R12, R23 ;  /* 0x000000170c0e723e */ /* 0x000fe400000010ff */
[----:B------:R-:W-:Y:S02]  /*e9c0*/  MOV R12, R2 ;  /* 0x00000002000c7202 */ /* 0x000fe40000000f00 */
.L_x_1046:
[----:B------:R-:W-:Y:S05]  /*e9d0*/  BSYNC B0 ;  /* 0x0000000000007941 */ /* 0x000fea0003800000 */
.L_x_1045:
[----:B-----5:R3:W-:Y:S02]  /*e9e0*/  STS.128 [R243], R12 ;  /* 0x0000000cf3007388 */ /* 0x0207e40000000c00 */
.L_x_1044:
[----:B------:R-:W-:Y:S05]  /*e9f0*/  BSYNC B1 ;  /* 0x0000000000017941 */ /* 0x000fea0003800000 */
.L_x_1043:
[----:B------:R-:W-:-:S13]  /*ea00*/  ISETP.GE.AND P0, PT, R9, R8, PT ;  /* 0x000000080900720c */ /* 0x000fda0003f06270 */
[----:B------:R4:W-:Y:S01]  /*ea10*/  @P0 STS.128 [R243+0x2000], RZ ;  /* 0x002000fff3000388 */ /* 0x0009e20000000c00 */
[----:B------:R-:W-:Y:S05]  /*ea20*/  @P0 BRA `(.L_x_1042) ;  /* 0x0000000000b40947 */ /* 0x000fea0003800000 */
[----:B---3--:R3:W5:Y:S01]  /*ea30*/  LD.E.128 R12, desc[UR6][R46.64+0x80] ;  /* 0x000080062e0c7980 */ /* 0x008762000c101d00 */
[----:B------:R-:W-:Y:S01]  /*ea40*/  ISETP.GE.AND P0, PT, R9, R0, PT ;  /* 0x000000000900720c */ /* 0x000fe20003f06270 */
[----:B------:R-:W-:-:S12]  /*ea50*/  BSSY B0, `(.L_x_1047) ;  /* 0x0000029000007945 */ /* 0x000fd80003800000 */
[----:B------:R-:W-:Y:S05]  /*ea60*/  @P0 BRA `(.L_x_1048) ;  /* 0x00000000009c0947 */ /* 0x000fea0003800000 */
[----:B------:R-:W2:Y:S04]  /*ea70*/  LD.E.64 R2, desc[UR6][R44.64+0x40] ;  /* 0x000040062c027980 */ /* 0x000ea8000c101b00 */
        /* <DEDUP_REMOVED lines=8> */
[----:B--2---:R-:W-:Y:S02]  /*eb00*/  LOP3.LUT R21, R2, 0xffff0000, RZ, 0xc0, !PT ;  /* 0xffff000002157812 */ /* 0x004fe400078ec0ff */
        /* <DEDUP_REMOVED lines=29> */
.L_x_1048:
[----:B------:R-:W-:Y:S05]  /*ece0*/  BSYNC B0 ;  /* 0x0000000000007941 */ /* 0x000fea0003800000 */
.L_x_1047:
[----:B-----5:R1:W-:Y:S02]  /*ecf0*/  STS.128 [R243+0x2000], R12 ;  /* 0x0020000cf3007388 */ /* 0x0203e40000000c00 */
.L_x_1042:
[----:B------:R-:W-:Y:S05]  /*ed00*/  BSYNC B2 ;  /* 0x0000000000027941 */ /* 0x000fea0003800000 */
.L_x_1041:
[----:B------:R-:W-:Y:S01]  /*ed10*/  VIADD R16, R186, 0x10 ;  /* 0x00000010ba107836 */ /* 0x000fe20000000000 */
[----:B------:R-:W-:Y:S04]  /*ed20*/  BSSY B2, `(.L_x_1049) ;  /* 0x000006e000027945 */ /* 0x000fe80003800000 */
[----:B------:R-:W-:-:S04]  /*ed30*/  ISETP.GE.AND P0, PT, R16, R29, PT ;  /* 0x0000001d1000720c */ /* 0x000fc80003f06270 */
[----:B------:R-:W-:-:S13]  /*ed40*/  ISETP.LT.OR P0, PT, R68, -0x87, P0 ;  /* 0xffffff794400780c */ /* 0x000fda0000701670 */
[----:B------:R-:W-:Y:S05]  /*ed50*/  @P0 BRA `(.L_x_1050) ;  /* 0x0000000400a80947 */ /* 0x000fea0003800000 */
[----:B------:R-:W-:Y:S01]  /*ed60*/  ISETP.GE.AND P0, PT, R18, R8, PT ;  /* 0x000000081200720c */ /* 0x000fe20003f06270 */
[----:B------:R-:W-:Y:S01]  /*ed70*/  BSSY B1, `(.L_x_1051) ;  /* 0x0000038000017945 */ /* 0x000fe20003800000 */
[----:B------:R-:W-:-:S04]  /*ed80*/  IADD3 R3, P1, R28, R7, RZ ;  /* 0x000000071c037210 */ /* 0x000fc80007f3e0ff */
[----:B------:R-:W-:Y:S01]  /*ed90*/  LEA.HI.X.SX32 R28, R28, R6, 0x1, P1 ;  /* 0x000000061c1c7211 */ /* 0x000fe200008f0eff */
[----:B------:R-:W-:-:S03]  /*eda0*/  IMAD.SHL.U32 R45, R3, 0x2, RZ ;  /* 0x00000002032d7824 */ /* 0x000fc600078e00ff */
[----:B------:R-:W-:Y:S02]  /*edb0*/  SHF.L.U64.HI R3, R3, 0x1, R28 ;  /* 0x0000000103037819 */ /* 0x000fe4000001021c */
[-C--:B------:R-:W-:Y:S01]  /*edc0*/  IADD3 R42, P2, R32, R45.reuse, RZ ;  /* 0x0000002d202a7210 */ /* 0x080fe20007f5e0ff */
[----:B------:R1:W-:Y:S01]  /*edd0*/  @P0 STS.128 [R243+0x800], RZ ;  /* 0x000800fff3000388 */ /* 0x0003e20000000c00 */
[----:B------:R-:W-:-:S03]  /*ede0*/  IADD3 R44, P1, R30, R45, RZ ;  /* 0x0000002d1e2c7210 */ /* 0x000fc60007f3e0ff */
[--C-:B------:R-:W-:Y:S02]  /*edf0*/  IMAD.X R43, R33, 0x1, R3.reuse, P2 ;  /* 0x00000001212b7824 */ /* 0x100fe400010e0603 */
[----:B------:R-:W-:Y:S01]  /*ee00*/  IMAD.X R45, R31, 0x1, R3, P1 ;  /* 0x000000011f2d7824 */ /* 0x000fe200008e0603 */
[----:B------:R-:W-:Y:S07]  /*ee10*/  @P0 BRA `(.L_x_1052) ;  /* 0x0000000000b40947 */ /* 0x000fee0003800000 */
[----:B-1-3--:R1:W5:Y:S01]  /*ee20*/  LD.E.128 R12, desc[UR6][R38.64] ;  /* 0x00000006260c7980 */ /* 0x00a362000c101d00 */
[----:B------:R-:W-:Y:S01]  /*ee30*/  ISETP.GE.AND P0, PT, R18, R0, PT ;  /* 0x000000001200720c */ /* 0x000fe20003f06270 */
[----:B------:R-:W-:-:S12]  /*ee40*/  BSSY B0, `(.L_x_1053) ;  /* 0x0000029000007945 */ /* 0x000fd80003800000 */
[----:B------:R-:W-:Y:S05]  /*ee50*/  @P0 BRA `(.L_x_1054) ;  /* 0x00000000009c0947 */ /* 0x000fea0003800000 */
[----:B------:R-:W3:Y:S04]  /*ee60*/  LD.E.64 R2, desc[UR6][R44.64] ;  /* 0x000000062c027980 */ /* 0x000ee8000c101b00 */
[----:B------:R-:W2:Y:S01]  /*ee70*/  LD.E.64 R4, desc[UR6][R42.64] ;  /* 0x000000062a047980 */ /* 0x000ea2000c101b00 */
[C---:B-----5:R-:W-:Y:S01]  /*ee80*/  SHF.L.U32 R20, R13.reuse, 0x10, RZ ;  /* 0x000000100d147819 */ /* 0x060fe200000006ff */
[----:B------:R-:W-:Y:S01]  /*ee90*/  IMAD.U32 R27, R14, 0x10000, RZ ;  /* 0x000100000e1b7824 */ /* 0x000fe200078e00ff */
[----:B------:R-:W-:Y:S02]  /*eea0*/  LOP3.LUT R13, R13, 0xffff0000, RZ, 0xc0, !PT ;  /* 0xffff00000d0d7812 */ /* 0x000fe400078ec0ff */
[C---:B------:R-:W-:Y:S02]  /*eeb0*/  SHF.L.U32 R21, R12.reuse, 0x10, RZ ;  /* 0x000000100c157819 */ /* 0x040fe400000006ff */
[----:B------:R-:W-:-:S02]  /*eec0*/  LOP3.LUT R28, R12, 0xffff0000, RZ, 0xc0, !PT ;  /* 0xffff00000c1c7812 */ /* 0x000fc400078ec0ff */
[C---:B------:R-:W-:Y:S02]  /*eed0*/  SHF.L.U32 R26, R15.reuse, 0x10, RZ ;  /* 0x000000100f1a7819 */ /* 0x040fe400000006ff */
[----:B------:R-:W-:Y:S02]  /*eee0*/  LOP3.LUT R25, R15, 0xffff0000, RZ, 0xc0, !PT ;  /* 0xffff00000f197812 */ /* 0x000fe400078ec0ff */
[----:B------:R-:W-:Y:S02]  /*eef0*/  LOP3.LUT R14, R14, 0xffff0000, RZ, 0xc0, !PT ;  /* 0xffff00000e0e7812 */ /* 0x000fe400078ec0ff */
[----:B---3--:R-:W-:Y:S02]  /*ef00*/  LOP3.LUT R22, R2, 0xffff0000, RZ, 0xc0, !PT ;  /* 0xffff000002167812 */ /* 0x008fe400078ec0ff */
[C---:B------:R-:W-:Y:S01]  /*ef10*/  LOP3.LUT R12, R3.reuse, 0xffff0000, RZ, 0xc0, !PT ;  /* 0xffff0000030c7812 */ /* 0x040fe200078ec0ff */
[----:B------:R-:W-:Y:S01]  /*ef20*/  IMAD.U32 R3, R3, 0x10000, RZ ;  /* 0x0001000003037824 */ /* 0x000fe200078e00ff */
[----:B--2---:R-:W-:Y:S01]  /*ef30*/  LOP3.LUT R24, R4, 0xffff0000, RZ, 0xc0, !PT ;  /* 0xffff000004187812 */ /* 0x004fe200078ec0ff */
[----:B------:R-:W-:Y:S01]  /*ef40*/  FMUL.FTZ R15, R13, R22 ;  /* 0x000000160d0f7220 */ /* 0x000fe20000410000 */
[----:B------:R-:W-:Y:S01]  /*ef50*/  LOP3.LUT R23, R5, 0xffff0000, RZ, 0xc0, !PT ;  /* 0xffff000005177812 */ /* 0x000fe200078ec0ff */
[----:B------:R-:W-:Y:S01]  /*ef60*/  FMUL.FTZ R41, R25, R12 ;  /* 0x0000000c19297220 */ /* 0x000fe20000410000 */
[----:B------:R-:W-:Y:S01]  /*ef70*/  SHF.L.U32 R2, R2, 0x10, RZ ;  /* 0x0000001002027819 */ /* 0x000fe200000006ff */
[-C--:B------:R-:W-:Y:S01]  /*ef80*/  FMUL.FTZ R13, R13, R24.reuse ;  /* 0x000000180d0d7220 */ /* 0x080fe20000410000 */
[----:B------:R-:W-:Y:S01]  /*ef90*/  SHF.L.U32 R4, R4, 0x10, RZ ;  /* 0x0000001004047819 */ /* 0x000fe200000006ff */
[C---:B------:R-:W-:Y:S01]  /*efa0*/  FFMA.FTZ R15, R20.reuse, R24, -R15 ;  /* 0x00000018140f7223 */ /* 0x040fe2000001080f */
[----:B------:R-:W-:Y:S01]  /*efb0*/  SHF.L.U32 R5, R5, 0x10, RZ ;  /* 0x0000001005057819 */ /* 0x000fe200000006ff */
[----:B------:R-:W-:Y:S01]  /*efc0*/  FFMA.FTZ R20, R20, R22, R13 ;  /* 0x0000001614147223 */ /* 0x000fe2000001000d */
[----:B------:R-:W-:Y:S01]  /*efd0*/  FMUL.FTZ R25, R25, R23 ;  /* 0x0000001719197220 */ /* 0x000fe20000410000 */
[C---:B------:R-:W-:Y:S01]  /*efe0*/  FMUL.FTZ R22, R28.reuse, R2 ;  /* 0x000000021c167220 */ /* 0x040fe20000410000 */
[----:B------:R-:W-:Y:S01]  /*eff0*/  FMUL.FTZ R13, R28, R4 ;  /* 0x000000041c0d7220 */ /* 0x000fe20000410000 */
[C---:B------:R-:W-:Y:S01]  /*f000*/  FMUL.FTZ R24, R14.reuse, R3 ;  /* 0x000000030e187220 */ /* 0x040fe20000410000 */
[----:B------:R-:W-:Y:S01]  /*f010*/  FMUL.FTZ R14, R14, R5 ;  /* 0x000000050e0e7220 */ /* 0x000fe20000410000 */
[C---:B------:R-:W-:Y:S01]  /*f020*/  FFMA.FTZ R41, R26.reuse, R23, -R41 ;  /* 0x000000171a297223 */ /* 0x040fe20000010829 */
[----:B------:R-:W-:Y:S01]  /*f030*/  FFMA.FTZ R12, R26, R12, R25 ;  /* 0x0000000c1a0c7223 */ /* 0x000fe20000010019 */
        /* <DEDUP_REMOVED lines=9> */
.L_x_1054:
[----:B------:R-:W-:Y:S05]  /*f0d0*/  BSYNC B0 ;  /* 0x0000000000007941 */ /* 0x000fea0003800000 */
.L_x_1053:
[----:B-----5:R3:W-:Y:S02]  /*f0e0*/  STS.128 [R243+0x800], R12 ;  /* 0x0008000cf3007388 */ /* 0x0207e40000000c00 */
.L_x_1052:
[----:B------:R-:W-:Y:S05]  /*f0f0*/  BSYNC B1 ;  /* 0x0000000000017941 */ /* 0x000fea0003800000 */
.L_x_1051:
[----:B------:R-:W-:-:S13]  /*f100*/  ISETP.GE.AND P0, PT, R9, R8, PT ;  /* 0x000000080900720c */ /* 0x000fda0003f06270 */
[----:B------:R1:W-:Y:S01]  /*f110*/  @P0 STS.128 [R243+0x2800], RZ ;  /* 0x002800fff3000388 */ /* 0x0003e20000000c00 */
[----:B------:R-:W-:Y:S05]  /*f120*/  @P0 BRA `(.L_x_1050) ;  /* 0x0000000000b40947 */ /* 0x000fea0003800000 */
        /* <DEDUP_REMOVED lines=20> */
[----:B-1----:R-:W-:Y:S01]  /*f270*/  FMUL.FTZ R39, R25, R12 ;  /* 0x0000000c19277220 */ /* 0x002fe20000410000 */
        /* <DEDUP_REMOVED lines=22> */
.L_x_1056:
[----:B------:R-:W-:Y:S05]  /*f3e0*/  BSYNC B0 ;  /* 0x0000000000007941 */ /* 0x000fea0003800000 */
.L_x_1055:
[----:B-----5:R3:W-:Y:S02]  /*f3f0*/  STS.128 [R243+0x2800], R12 ;  /* 0x0028000cf3007388 */ /* 0x0207e40000000c00 */
.L_x_1050:
[----:B------:R-:W-:Y:S05]  /*f400*/  BSYNC B2 ;  /* 0x0000000000027941 */ /* 0x000fea0003800000 */
.L_x_1049:
[----:B------:R-:W-:Y:S01]  /*f410*/  VIADD R28, R186, 0x20 ;  /* 0x00000020ba1c7836 */ /* 0x000fe20000000000 */
[----:B------:R-:W-:Y:S04]  /*f420*/  BSSY B2, `(.L_x_1057) ;  /* 0x000006e000027945 */ /* 0x000fe80003800000 */
[----:B------:R-:W-:-:S04]  /*f430*/  ISETP.GE.AND P0, PT, R28, R29, PT ;  /* 0x0000001d1c00720c */ /* 0x000fc80003f06270 */
[----:B------:R-:W-:-:S13]  /*f440*/  ISETP.LT.OR P0, PT, R68, -0x107, P0 ;  /* 0xfffffef94400780c */ /* 0x000fda0000701670 */
[----:B------:R-:W-:Y:S05]  /*f450*/  @P0 BRA `(.L_x_1058) ;  /* 0x0000000400a80947 */ /* 0x000fea0003800000 */
[----:B------:R-:W-:Y:S01]  /*f460*/  ISETP.GE.AND P0, PT, R18, R8, PT ;  /* 0x000000081200720c */ /* 0x000fe20003f06270 */
[----:B------:R-:W-:Y:S01]  /*f470*/  IMAD.SHL.U32 R3, R17, 0x20, RZ ;  /* 0x0000002011037824 */ /* 0x000fe200078e00ff */
[----:B------:R-:W-:Y:S04]  /*f480*/  BSSY B1, `(.L_x_1059) ;  /* 0x0000038000017945 */ /* 0x000fe80003800000 */
[----:B------:R-:W-:-:S04]  /*f490*/  IADD3 R2, P1, R3, R7, RZ ;  /* 0x0000000703027210 */ /* 0x000fc80007f3e0ff */
[----:B------:R-:W-:Y:S01]  /*f4a0*/  LEA.HI.X.SX32 R3, R3, R6, 0x1, P1 ;  /* 0x0000000603037211 */ /* 0x000fe200008f0eff */
[C---:B------:R-:W-:Y:S02]  /*f4b0*/  IMAD.SHL.U32 R43, R2.reuse, 0x2, RZ ;  /* 0x00000002022b7824 */ /* 0x040fe400078e00ff */
[----:B------:R1:W-:Y:S01]  /*f4c0*/  @P0 STS.128 [R243+0x1000], RZ ;  /* 0x001000fff3000388 */ /* 0x0003e20000000c00 */
[----:B------:R-:W-:Y:S02]  /*f4d0*/  SHF.L.U64.HI R3, R2, 0x1, R3 ;  /* 0x0000000102037819 */ /* 0x000fe40000010203 */
[-C--:B------:R-:W-:Y:S02]  /*f4e0*/  IADD3 R40, P2, R32, R43.reuse, RZ ;  /* 0x0000002b20287210 */ /* 0x080fe40007f5e0ff */
        /* <DEDUP_REMOVED lines=47> */
.L_x_1062:
[----:B------:R-:W-:Y:S05]  /*f7e0*/  BSYNC B0 ;  /* 0x0000000000007941 */ /* 0x000fea0003800000 */
.L_x_1061:
[----:B-----5:R3:W-:Y:S02]  /*f7f0*/  STS.128 [R243+0x1000], R12 ;  /* 0x0010000cf3007388 */ /* 0x0207e40000000c00 */
.L_x_1060:
[----:B------:R-:W-:Y:S05]  /*f800*/  BSYNC B1 ;  /* 0x0000000000017941 */ /* 0x000fea0003800000 */
.L_x_1059:
[----:B------:R-:W-:-:S13]  /*f810*/  ISETP.GE.AND P0, PT, R9, R8, PT ;  /* 0x000000080900720c */ /* 0x000fda0003f06270 */
[----:B------:R1:W-:Y:S01]  /*f820*/  @P0 STS.128 [R243+0x3000], RZ ;  /* 0x003000fff3000388 */ /* 0x0003e20000000c00 */
[----:B------:R-:W-:Y:S05]  /*f830*/  @P0 BRA `(.L_x_1058) ;  /* 0x0000000000b00947 */ /* 0x000fea0003800000 */
[----:B-1----:R-:W5:Y:S01]  /*f840*/  LD.E.128 R36, desc[UR6][R36.64+0x80] ;  /* 0x0000800624247980 */ /* 0x002f62000c101d00 */
[----:B------:R-:W-:Y:S01]  /*f850*/  ISETP.GE.AND P0, PT, R9, R0, PT ;  /* 0x000000000900720c */ /* 0x000fe20003f06270 */
[----:B------:R-:W-:-:S12]  /*f860*/  BSSY B0, `(.L_x_1063) ;  /* 0x0000028000007945 */ /* 0x000fd80003800000 */
[----:B------:R-:W-:Y:S05]  /*f870*/  @P0 BRA `(.L_x_1064) ;  /* 0x0000000000980947 */ /* 0x000fea0003800000 */
[----:B------:R-:W2:Y:S04]  /*f880*/  LD.E.64 R2, desc[UR6][R42.64+0x40] ;  /* 0x000040062a027980 */ /* 0x000ea8000c101b00 */
[----:B------:R-:W4:Y:S01]  /*f890*/  LD.E.64 R4, desc[UR6][R40.64+0x40] ;  /* 0x0000400628047980 */ /* 0x000f22000c101b00 */
[C---:B---3-5:R-:W-:Y:S01]  /*f8a0*/  LOP3.LUT R12, R37.reuse, 0xffff0000, RZ, 0xc0, !PT ;  /* 0xffff0000250c7812 */ /* 0x068fe200078ec0ff */
[----:B------:R-:W-:Y:S01]  /*f8b0*/  IMAD.U32 R26, R38, 0x10000, RZ ;  /* 0x00010000261a7824 */ /* 0x000fe200078e00ff */
[----:B------:R-:W-:Y:S02]  /*f8c0*/  SHF.L.U32 R13, R37, 0x10, RZ ;  /* 0x00000010250d7819 */ /* 0x000fe400000006ff */
[C---:B------:R-:W-:Y:S02]  /*f8d0*/  LOP3.LUT R24, R39.reuse, 0xffff0000, RZ, 0xc0, !PT ;  /* 0xffff000027187812 */ /* 0x040fe400078ec0ff */
[----:B------:R-:W-:-:S02]  /*f8e0*/  SHF.L.U32 R25, R39, 0x10, RZ ;  /* 0x0000001027197819 */ /* 0x000fc400000006ff */
[----:B------:R-:W-:Y:S02]  /*f8f0*/  LOP3.LUT R39, R38, 0xffff0000, RZ, 0xc0, !PT ;  /* 0xffff000026277812 */ /* 0x000fe400078ec0ff */
[C---:B------:R-:W-:Y:S02]  /*f900*/  SHF.L.U32 R14, R36.reuse, 0x10, RZ ;  /* 0x00000010240e7819 */ /* 0x040fe400000006ff */
[----:B------:R-:W-:Y:S02]  /*f910*/  LOP3.LUT R36, R36, 0xffff0000, RZ, 0xc0, !PT ;  /* 0xffff000024247812 */ /* 0x000fe400078ec0ff */
[----:B--2---:R-:W-:Y:S02]  /*f920*/  LOP3.LUT R21, R2, 0xffff0000, RZ, 0xc0, !PT ;  /* 0xffff000002157812 */ /* 0x004fe400078ec0ff */
[----:B------:R-:W-:Y:S02]  /*f930*/  LOP3.LUT R15, R3, 0xffff0000, RZ, 0xc0, !PT ;  /* 0xffff0000030f7812 */ /* 0x000fe400078ec0ff */
[----:B----4-:R-:W-:Y:S01]  /*f940*/  LOP3.LUT R23, R4, 0xffff0000, RZ, 0xc0, !PT ;  /* 0xffff000004177812 */ /* 0x010fe200078ec0ff */
[----:B------:R-:W-:Y:S01]  /*f950*/  FMUL.FTZ R20, R12, R21 ;  /* 0x000000150c147220 */ /* 0x000fe20000410000 */
[----:B------:R-:W-:Y:S01]  /*f960*/  LOP3.LUT R22, R5, 0xffff0000, RZ, 0xc0, !PT ;  /* 0xffff000005167812 */ /* 0x000fe200078ec0ff */
[----:B------:R-:W-:Y:S01]  /*f970*/  FMUL.FTZ R38, R24, R15 ;  /* 0x0000000f18267220 */ /* 0x000fe20000410000 */
[----:B------:R-:W-:Y:S01]  /*f980*/  SHF.L.U32 R3, R3, 0x10, RZ ;  /* 0x0000001003037819 */ /* 0x000fe200000006ff */
[-C--:B------:R-:W-:Y:S01]  /*f990*/  FMUL.FTZ R12, R12, R23.reuse ;  /* 0x000000170c0c7220 */ /* 0x080fe20000410000 */
[----:B------:R-:W-:Y:S01]  /*f9a0*/  FFMA.FTZ R20, R13, R23, -R20 ;  /* 0x000000170d147223 */ /* 0x000fe20000010814 */
[----:B------:R-:W-:Y:S01]  /*f9b0*/  FMUL.FTZ R24, R24, R22 ;  /* 0x0000001618187220 */ /* 0x000fe20000410000 */
[----:B------:R-:W-:Y:S01]  /*f9c0*/  SHF.L.U32 R5, R5, 0x10, RZ ;  /* 0x0000001005057819 */ /* 0x000fe200000006ff */
[----:B------:R-:W-:Y:S01]  /*f9d0*/  FFMA.FTZ R13, R13, R21, R12 ;  /* 0x000000150d0d7223 */ /* 0x000fe2000001000c */
[----:B------:R-:W-:Y:S01]  /*f9e0*/  SHF.L.U32 R21, R2, 0x10, RZ ;  /* 0x0000001002157819 */ /* 0x000fe200000006ff */
[----:B------:R-:W-:-:S02]  /*f9f0*/  IMAD.U32 R23, R4, 0x10000, RZ ;  /* 0x0001000004177824 */ /* 0x000fc400078e00ff */
[C---:B------:R-:W-:Y:S01]  /*fa00*/  FFMA.FTZ R38, R25.reuse, R22, -R38 ;  /* 0x0000001619267223 */ /* 0x040fe20000010826 */
[----:B------:R-:W-:Y:S01]  /*fa10*/  FFMA.FTZ R15, R25, R15, R24 ;  /* 0x0000000f190f7223 */ /* 0x000fe20000010018 */
[C---:B------:R-:W-:Y:S01]  /*fa20*/  FMUL.FTZ R27, R39.reuse, R3 ;  /* 0x00000003271b7220 */ /* 0x040fe20000410000 */
[C---:B------:R-:W-:Y:S01]  /*fa30*/  FMUL.FTZ R25, R36.reuse, R21 ;  /* 0x0000001524197220 */ /* 0x040fe20000410000 */
[----:B------:R-:W-:Y:S01]  /*fa40*/  FMUL.FTZ R36, R36, R23 ;  /* 0x0000001724247220 */ /* 0x000fe20000410000 */
[-C--:B------:R-:W-:Y:S01]  /*fa50*/  FMUL.FTZ R2, R39, R5.reuse ;  /* 0x0000000527027220 */ /* 0x080fe20000410000 */
[----:B------:R-:W-:Y:S01]  /*fa60*/  FFMA.FTZ R27, R26, R5, -R27 ;  /* 0x000000051a1b7223 */ /* 0x000fe2000001081b */
[C---:B------:R-:W-:Y:S01]  /*fa70*/  FFMA.FTZ R25, R14.reuse, R23, -R25 ;  /* 0x000000170e197223 */ /* 0x040fe20000010819 */
[----:B------:R-:W-:Y:S01]  /*fa80*/  FFMA.FTZ R36, R14, R21, R36 ;  /* 0x000000150e247223 */ /* 0x000fe20000010024 */
[----:B------:R-:W-:Y:S01]  /*fa90*/  FFMA.FTZ R2, R26, R3, R2 ;  /* 0x000000031a027223 */ /* 0x000fe20000010002 */
[----:B------:R-:W-:-:S02]  /*faa0*/  F2FP.BF16.F32.PACK_AB R39, R15, R38 ;  /* 0x000000260f27723e */ /* 0x000fc400000010ff */
[----:B------:R-:W-:Y:S02]  /*fab0*/  F2FP.BF16.F32.PACK_AB R37, R13, R20 ;  /* 0x000000140d25723e */ /* 0x000fe400000010ff */
[----:B------:R-:W-:Y:S02]  /*fac0*/  F2FP.BF16.F32.PACK_AB R36, R36, R25 ;  /* 0x000000192424723e */ /* 0x000fe400000010ff */
[----:B------:R-:W-:Y:S02]  /*fad0*/  F2FP.BF16.F32.PACK_AB R38, R2, R27 ;  /* 0x0000001b0226723e */ /* 0x000fe400000010ff */
.L_x_1064:
[----:B------:R-:W-:Y:S05]  /*fae0*/  BSYNC B0 ;  /* 0x0000000000007941 */ /* 0x000fea0003800000 */
.L_x_1063:
[----:B-----5:R1:W-:Y:S02]  /*faf0*/  STS.128 [R243+0x3000], R36 ;  /* 0x00300024f3007388 */ /* 0x0203e40000000c00 */
.L_x_1058:
[----:B------:R-:W-:Y:S05]  /*fb00*/  BSYNC B2 ;  /* 0x0000000000027941 */ /* 0x000fea0003800000 */
.L_x_1057:
[----:B-1----:R-:W-:-:S05]  /*fb10*/  VIADD R36, R186, 0x30 ;  /* 0x00000030ba247836 */ /* 0x002fca0000000000 */
[----:B------:R-:W-:-:S04]  /*fb20*/  ISETP.GE.AND P0, PT, R36, R29, PT ;  /* 0x0000001d2400720c */ /* 0x000fc80003f06270 */
[----:B------:R-:W-:-:S13]  /*fb30*/  ISETP.LT.OR P0, PT, R68, -0x187, P0 ;  /* 0xfffffe794400780c */ /* 0x000fda0000701670 */
[----:B------:R-:W-:Y:S05]  /*fb40*/  @P0 BRA `(.L_x_1065) ;  /* 0x0000003800f80947 */ /* 0x000fea0003800000 */
[----:B------:R-:W-:Y:S01]  /*fb50*/  ISETP.GE.AND P0, PT, R18, R8, PT ;  /* 0x000000081200720c */ /* 0x000fe20003f06270 */
[----:B------:R-:W-:Y:S01]  /*fb60*/  IMAD R17, R17, 0x30, RZ ;  /* 0x0000003011117824 */ /* 0x000fe200078e02ff */
        /* <DEDUP_REMOVED lines=11> */
[----:B---3--:R3:W5:Y:S01]  /*fc20*/  LD.E.128 R12, desc[UR6][R34.64] ;  /* 0x00000006220c7980 */ /* 0x008762000c101d00 */
[----:B------:R-:W-:Y:S01]  /*fc30*/  ISETP.GE.AND P0, PT, R18, R0, PT ;  /* 0x000000001200720c */ /* 0x000fe20003f06270 */
[----:B------:R-:W-:-:S12]  /*fc40*/  BSSY B0, `(.L_x_1068) ;  /* 0x0000028000007945 */ /* 0x000fd80003800000 */
[----:B------:R-:W-:Y:S05]  /*fc50*/  @P0 BRA `(.L_x_1069) ;  /* 0x0000000000980947 */ /* 0x000fea0003800000 */
[----:B------:R-:W2:Y:S04]  /*fc60*/  LD.E.64 R2, desc[UR6][R30.64] ;  /* 0x000000061e027980 */ /* 0x000ea8000c101b00 */
[----:B------:R-:W4:Y:S01]  /*fc70*/  LD.E.64 R4, desc[UR6][R24.64] ;  /* 0x0000000618047980 */ /* 0x000f22000c101b00 */
[C---:B-----5:R-:W-:Y:S01]  /*fc80*/  LOP3.LUT R6, R13.reuse, 0xffff0000, RZ, 0xc0, !PT ;  /* 0xffff00000d067812 */ /* 0x060fe200078ec0ff */
[----:B------:R-:W-:Y:S01]  /*fc90*/  IMAD.U32 R22, R14, 0x10000, RZ ;  /* 0x000100000e167824 */ /* 0x000fe200078e00ff */
[----:B------:R-:W-:Y:S02]  /*fca0*/  SHF.L.U32 R7, R13, 0x10, RZ ;  /* 0x000000100d077819 */ /* 0x000fe400000006ff */
[C---:B------:R-:W-:Y:S02]  /*fcb0*/  SHF.L.U32 R13, R12.reuse, 0x10, RZ ;  /* 0x000000100c0d7819 */ /* 0x040fe400000006ff */
[----:B------:R-:W-:-:S02]  /*fcc0*/  LOP3.LUT R23, R12, 0xffff0000, RZ, 0xc0, !PT ;  /* 0xffff00000c177812 */ /* 0x000fc400078ec0ff */
[C---:B------:R-:W-:Y:S02]  /*fcd0*/  SHF.L.U32 R21, R15.reuse, 0x10, RZ ;  /* 0x000000100f157819 */ /* 0x040fe400000006ff */
[----:B------:R-:W-:Y:S02]  /*fce0*/  LOP3.LUT R20, R15, 0xffff0000, RZ, 0xc0, !PT ;  /* 0xffff00000f147812 */ /* 0x000fe400078ec0ff */
[----:B------:R-:W-:Y:S02]  /*fcf0*/  LOP3.LUT R26, R14, 0xffff0000, RZ, 0xc0, !PT ;  /* 0xffff00000e1a7812 */ /* 0x000fe400078ec0ff */
[----:B--2---:R-:W-:Y:S02]  /*fd00*/  LOP3.LUT R17, R2, 0xffff0000, RZ, 0xc0, !PT ;  /* 0xffff000002117812 */ /* 0x004fe400078ec0ff */
[----:B------:R-:W-:Y:S02]  /*fd10*/  LOP3.LUT R15, R3, 0xffff0000, RZ, 0xc0, !PT ;  /* 0xffff0000030f7812 */ /* 0x000fe400078ec0ff */
[----:B----4-:R-:W-:Y:S01]  /*fd20*/  LOP3.LUT R19, R4, 0xffff0000, RZ, 0xc0, !PT ;  /* 0xffff000004137812 */ /* 0x010fe200078ec0ff */
[----:B------:R-:W-:Y:S01]  /*fd30*/  FMUL.FTZ R12, R6, R17 ;  /* 0x00000011060c7220 */ /* 0x000fe20000410000 */
[----:B------:R-:W-:Y:S01]  /*fd40*/  LOP3.LUT R18, R5, 0xffff0000, RZ, 0xc0, !PT ;  /* 0xffff000005127812 */ /* 0x000fe200078ec0ff */
[----:B------:R-:W-:Y:S01]  /*fd50*/  IMAD.U32 R4, R4, 0x10000, RZ ;  /* 0x0001000004047824 */ /* 0x000fe200078e00ff */
[----:B------:R-:W-:Y:S01]  /*fd60*/  SHF.L.U32 R2, R2, 0x10, RZ ;  /* 0x0000001002027819 */ /* 0x000fe200000006ff */
[-C--:B------:R-:W-:Y:S01]  /*fd70*/  FMUL.FTZ R6, R6, R19.reuse ;  /* 0x0000001306067220 */ /* 0x080fe20000410000 */
[----:B------:R-:W-:Y:S01]  /*fd80*/  SHF.L.U32 R3, R3, 0x10, RZ ;  /* 0x0000001003037819 */ /* 0x000fe200000006ff */
[----:B------:R-:W-:Y:S01]  /*fd90*/  FFMA.FTZ R12, R7, R19, -R12 ;  /* 0x00000013070c7223 */ /* 0x000fe2000001080c */
[----:B------:R-:W-:Y:S01]  /*fda0*/  SHF.L.U32 R5, R5, 0x10, RZ ;  /* 0x0000001005057819 */ /* 0x000fe200000006ff */
[C---:B------:R-:W-:Y:S01]  /*fdb0*/  FMUL.FTZ R14, R20.reuse, R15 ;  /* 0x0000000f140e7220 */ /* 0x040fe20000410000 */
[----:B------:R-:W-:Y:S01]  /*fdc0*/  FFMA.FTZ R7, R7, R17, R6 ;  /* 0x0000001107077223 */ /* 0x000fe20000010006 */
[----:B------:R-:W-:Y:S01]  /*fdd0*/  FMUL.FTZ R20, R20, R18 ;  /* 0x0000001214147220 */ /* 0x000fe20000410000 */
[C---:B------:R-:W-:Y:S01]  /*fde0*/  FMUL.FTZ R6, R23.reuse, R2 ;  /* 0x0000000217067220 */ /* 0x040fe20000410000 */
[C---:B------:R-:W-:Y:S01]  /*fdf0*/  FMUL.FTZ R17, R26.reuse, R3 ;  /* 0x000000031a117220 */ /* 0x040fe20000410000 */
[----:B------:R-:W-:Y:S01]  /*fe00*/  FMUL.FTZ R23, R23, R4 ;  /* 0x0000000417177220 */ /* 0x000fe20000410000 */
        /* <DEDUP_REMOVED lines=11> */
.L_x_1069:
[----:B------:R-:W-:Y:S05]  /*fec0*/  BSYNC B0 ;  /* 0x0000000000007941 */ /* 0x000fea0003800000 */
.L_x_1068:
[----:B-----5:R1:W-:Y:S02]  /*fed0*/  STS.128 [R243+0x1800], R12 ;  /* 0x0018000cf3007388 */ /* 0x0203e40000000c00 */
.L_x_1067:
[----:B------:R-:W-:Y:S05]  /*fee0*/  BSYNC B1 ;  /* 0x0000000000017941 */ /* 0x000fea0003800000 */
.L_x_1066:
[----:B------:R-:W-:-:S13]  /*fef0*/  ISETP.GE.AND P0, PT, R9, R8, PT ;  /* 0x000000080900720c */ /* 0x000fda0003f06270 */
[----:B------:R1:W-:Y:S01]  /*ff00*/  @P0 STS.128 [R243+0x3800], RZ ;  /* 0x003800fff3000388 */ /* 0x0003e20000000c00 */
[----:B------:R-:W-:Y:S05]  /*ff10*/  @P0 BRA `(.L_x_1065) ;  /* 0x0000003800040947 */ /* 0x000fea0003800000 */
[----:B---3--:R-:W5:Y:S01]  /*ff20*/  LD.E.128 R32, desc[UR6][R34.64+0x80] ;  /* 0x0000800622207980 */ /* 0x008f62000c101d00 */
[----:B------:R-:W-:Y:S01]  /*ff30*/  ISETP.GE.AND P0, PT, R9, R0, PT ;  /* 0x000000000900720c */ /* 0x000fe20003f06270 */
[----:B------:R-:W-:-:S12]  /*ff40*/  BSSY B0, `(.L_x_1070) ;  /* 0x0000028000007945 */ /* 0x000fd80003800000 */
[----:B------:R-:W-:Y:S05]  /*ff50*/  @P0 BRA `(.L_x_1071) ;  /* 0x0000000000980947 */ /* 0x000fea0003800000 */
[----:B------:R-:W3:Y:S04]  /*ff60*/  LD.E.64 R2, desc[UR6][R30.64+0x40] ;  /* 0x000040061e027980 */ /* 0x000ee8000c101b00 */
[----:B------:R-:W2:Y:S01]  /*ff70*/  LD.E.64 R4, desc[UR6][R24.64+0x40] ;  /* 0x0000400618047980 */ /* 0x000ea2000c101b00 */
[C---:B-----5:R-:W-:Y:S01]  /*ff80*/  LOP3.LUT R0, R33.reuse, 0xffff0000, RZ, 0xc0, !PT ;  /* 0xffff000021007812 */ /* 0x060fe200078ec0ff */
[----:B-1----:R-:W-:Y:S01]  /*ff90*/  IMAD.U32 R14, R34, 0x10000, RZ ;  /* 0x00010000220e7824 */ /* 0x002fe200078e00ff */
[----:B------:R-:W-:Y:S02]  /*ffa0*/  SHF.L.U32 R6, R33, 0x10, RZ ;  /* 0x0000001021067819 */ /* 0x000fe400000006ff */
[C---:B------:R-:W-:Y:S02]  /*ffb0*/  LOP3.LUT R17, R35.reuse, 0xffff0000, RZ, 0xc0, !PT ;  /* 0xffff000023117812 */ /* 0x040fe400078ec0ff */
[----:B------:R-:W-:-:S02]  /*ffc0*/  SHF.L.U32 R19, R35, 0x10, RZ ;  /* 0x0000001023137819 */ /* 0x000fc400000006ff */
[----:B------:R-:W-:Y:S02]  /*ffd0*/  SHF.L.U32 R7, R32, 0x10, RZ ;  /* 0x0000001020077819 */ /* 0x000fe400000006ff */
[----:B------:R-:W-:Y:S02]  /*ffe0*/  LOP3.LUT R34, R34, 0xffff0000, RZ, 0xc0, !PT ;  /* 0xffff000022227812 */ /* 0x000fe400078ec0ff */
[----:B------:R-:W-:Y:S02]  /*fff0*/  LOP3.LUT R32, R32, 0xffff0000, RZ, 0xc0, !PT ;  /* 0xffff000020207812 */ /* 0x000fe400078ec0ff */
[----:B---3--:R-:W-:Y:S02]  /*10000*/  LOP3.LUT R13, R2, 0xffff0000, RZ, 0xc0, !PT ;  /* 0xffff0000020d7812 */ /* 0x008fe400078ec0ff */
[----:B------:R-:W-:Y:S02]  /*10010*/  LOP3.LUT R8, R3, 0xffff0000, RZ, 0xc0, !PT ;  /* 0xffff000003087812 */ /* 0x000fe400078ec0ff */
[----:B--2---:R-:W-:Y:S01]  /*10020*/  LOP3.LUT R15, R4, 0xffff0000, RZ, 0xc0, !PT ;  /* 0xffff0000040f7812 */ /* 0x004fe200078ec0ff */
[C---:B------:R-:W-:Y:S01]  /*10030*/  FMUL.FTZ R9, R0.reuse, R13 ;  /* 0x0000000d00097220 */ /* 0x040fe20000410000 */
[----:B------:R-:W-:Y:S01]  /*10040*/  LOP3.LUT R12, R5, 0xffff0000, RZ, 0xc0, !PT ;  /* 0xffff0000050c7812 */ /* 0x000fe200078ec0ff */
[----:B------:R-:W-:Y:S01]  /*10050*/  FMUL.FTZ R18, R17, R8 ;  /* 0x0000000811127220 */ /* 0x000fe20000410000 */
[----:B------:R-:W-:Y:S01]  /*10060*/  SHF.L.U32 R3, R3, 0x10, RZ ;  /* 0x0000001003037819 */ /* 0x000fe200000006ff */
[-C--:B------:R-:W-:Y:S01]  /*10070*/  FMUL.FTZ R0, R0, R15.reuse ;  /* 0x0000000f00007220 */ /* 0x080fe20000410000 */
[----:B------:R-:W-:Y:S01]  /*10080*/  FFMA.FTZ R9, R6, R15, -R9 ;  /* 0x0000000f06097223 */ /* 0x000fe20000010809 */
[----:B------:R-:W-:Y:S01]  /*10090*/  SHF.L.U32 R2, R2, 0x10, RZ ;  /* 0x0000001002027819 */ /* 0x000fe200000006ff */
[----:B------:R-:W-:-:S02]  /*100a0*/  IMAD.U32 R4, R4, 0x10000, RZ ;  /* 0x0001000004047824 */ /* 0x000fc400078e00ff */
[----:B------:R-:W-:Y:S01]  /*100b0*/  FFMA.FTZ R0, R6, R13, R0 ;  /* 0x0000000d06007223 */ /* 0x000fe20000010000 */
[-C--:B------:R-:W-:Y:S01]  /*100c0*/  FMUL.FTZ R6, R17, R12.reuse ;  /* 0x0000000c11067220 */ /* 0x080fe20000410000 */
[----:B------:R-:W-:Y:S01]  /*100d0*/  SHF.L.U32 R5, R5, 0x10, RZ ;  /* 0x0000001005057819 */ /* 0x000fe200000006ff */
[C---:B------:R-:W-:Y:S01]  /*100e0*/  FFMA.FTZ R18, R19.reuse, R12, -R18 ;  /* 0x0000000c13127223 */ /* 0x040fe20000010812 */
[----:B------:R-:W-:Y:S01]  /*100f0*/  FMUL.FTZ R13, R34, R3 ;  /* 0x00000003220d7220 */ /* 0x000fe20000410000 */
[----:B------:R-:W-:Y:S01]  /*10100*/  FFMA.FTZ R19, R19, R8, R6 ;  /* 0x0000000813137223 */ /* 0x000fe20000010006 */
[C---:B------:R-:W-:Y:S01]  /*10110*/  FMUL.FTZ R6, R32.reuse, R2 ;  /* 0x0000000220067220 */ /* 0x040fe20000410000 */
[-C--:B------:R-:W-:Y:S01]  /*10120*/  FMUL.FTZ R15, R32, R4.reuse ;  /* 0x00000004200f7220 */ /* 0x080fe20000410000 */
[-C--:B------:R-:W-:Y:S01]  /*10130*/  FMUL.FTZ R34, R34, R5.reuse ;  /* 0x0000000522227220 */ /* 0x080fe20000410000 */
[C---:B------:R-:W-:Y:S01]  /*10140*/  FFMA.FTZ R13, R14.reuse, R5, -R13 ;  /* 0x000000050e0d7223 */ /* 0x040fe2000001080d */
[C---:B------:R-:W-:Y:S01]  /*10150*/  FFMA.FTZ R6, R7.reuse, R4, -R6 ;  /* 0x0000000407067223 */ /* 0x040fe20000010806 */
[----:B------:R-:W-:Y:S01]  /*10160*/  FFMA.FTZ R15, R7, R2, R15 ;  /* 0x00000002070f7223 */ /* 0x000fe2000001000f */
[----:B------:R-:W-:Y:S01]  /*10170*/  FFMA.FTZ R34, R14, R3, R34 ;  /* 0x000000030e227223 */ /* 0x000fe20000010022 */
[----:B------:R-:W-:-:S02]  /*10180*/  F2FP.BF16.F32.PACK_AB R33, R0, R9 ;  /* 0x000000090021723e */ /* 0x000fc400000010ff */
[----:B------:R-:W-:Y:S02]  /*10190*/  F2FP.BF16.F32.PACK_AB R35, R19, R18 ;  /* 0x000000121323723e */ /* 0x000fe400000010ff */
[----:B------:R-:W-:Y:S02]  /*101a0*/  F2FP.BF16.F32.PACK_AB R32, R15, R6 ;  /* 0x000000060f20723e */ /* 0x000fe400000010ff */
[----:B------:R-:W-:Y:S02]  /*101b0*/  F2FP.BF16.F32.PACK_AB R34, R34, R13 ;  /* 0x0000000d2222723e */ /* 0x000fe400000010ff */
.L_x_1071:
[----:B------:R-:W-:Y:S05]  /*101c0*/  BSYNC B0 ;  /* 0x0000000000007941 */ /* 0x000fea0003800000 */
.L_x_1070:
[----:B-----5:R3:W-:Y:S01]  /*101d0*/  STS.128 [R243+0x3800], R32 ;  /* 0x00380020f3007388 */ /* 0x0207e20000000c00 */
[----:B------:R-:W-:Y:S05]  /*101e0*/  BRA `(.L_x_1065) ;  /* 0x0000003400507947 */ /* 0x000fea0003800000 */
.L_x_1040:
[----:B------:R-:W-:Y:S04]  /*101f0*/  BSSY B2, `(.L_x_1072) ;  /* 0x00000b4000027945 */ /* 0x000fe80003800000 */
[----:B------:R-:W-:Y:S05]  /*10200*/  @!P0 BRA `(.L_x_1073) ;  /* 0x0000000800c88947 */ /* 0x000fea0003800000 */
[----:B------:R-:W-:Y:S01]  /*10210*/  ISETP.GE.AND P0, PT, R18, R8, PT ;  /* 0x000000081200720c */ /* 0x000fe20003f06270 */
[----:B------:R-:W-:-:S12]  /*10220*/  BSSY B1, `(.L_x_1074) ;  /* 0x0000058000017945 */ /* 0x000fd80003800000 */
[----:B------:R1:W-:Y:S01]  /*10230*/  @P0 STS.128 [R243], RZ ;  /* 0x000000fff3000388 */ /* 0x0003e20000000c00 */
[----:B------:R-:W-:Y:S05]  /*10240*/  @P0 BRA `(.L_x_1075) ;  /* 0x0000000400540947 */ /* 0x000fea0003800000 */
[----:B------:R2:W5:Y:S01]  /*10250*/  LD.E.128 R24, desc[UR6][R46.64] ;  /* 0x000000062e187980 */ /* 0x000562000c101d00 */
[----:B------:R-:W-:Y:S01]  /*10260*/  ISETP.GE.AND P0, PT, R18, R0, PT ;  /* 0x000000001200720c */ /* 0x000fe20003f06270 */
[----:B------:R-:W-:-:S12]  /*10270*/  BSSY B0, `(.L_x_1076) ;  /* 0x0000051000007945 */ /* 0x000fd80003800000 */
[----:B------:R-:W-:Y:S05]  /*10280*/  @P0 BRA `(.L_x_1077) ;  /* 0x00000004003c0947 */ /* 0x000fea0003800000 */
[----:B------:R-:W-:Y:S01]  /*10290*/  ISETP.GE.AND P1, PT, R18, R17, PT ;  /* 0x000000111200720c */ /* 0x000fe20003f26270 */
[----:B------:R-:W-:Y:S02]  /*102a0*/  IMAD.MOV.U32 R13, RZ, RZ, RZ ;  /* 0x000000ffff0d7224 */ /* 0x000fe400078e00ff */
[----:B------:R-:W-:-:S10]  /*102b0*/  IMAD.MOV.U32 R5, RZ, RZ, R17 ;  /* 0x000000ffff057224 */ /* 0x000fd400078e0011 */
[----:B------:R-:W-:Y:S01]  /*102c0*/  @P1 IADD3 R13, -R17, RZ, RZ ;  /* 0x000000ff110d1210 */ /* 0x000fe20007ffe1ff */
[----:B------:R-:W-:-:S03]  /*102d0*/  @P1 IMAD.MOV R5, RZ, RZ, -R17 ;  /* 0x000000ffff051224 */ /* 0x000fc600078e0a11 */
[----:B------:R-:W-:Y:S01]  /*102e0*/  IADD3 R15, P0, R13, R2, RZ ;  /* 0x000000020d0f7210 */ /* 0x000fe20007f1e0ff */
[----:B------:R-:W-:-:S03]  /*102f0*/  IMAD.WIDE R4, R5, 0x2, R46 ;  /* 0x0000000205047825 */ /* 0x000fc600078e022e */
[----:B------:R-:W-:Y:S01]  /*10300*/  LEA.HI.X.SX32 R13, R13, R3, 0x1, P0 ;  /* 0x000000030d0d7211 */ /* 0x000fe200000f0eff */
[----:B------:R-:W-:Y:S01]  /*10310*/  IMAD.MOV.U32 R21, RZ, RZ, RZ ;  /* 0x000000ffff157224 */ /* 0x000fe200078e00ff */
[----:B------:R-:W-:Y:S01]  /*10320*/  LEA R12, P0, R15, R30, 0x1 ;  /* 0x0000001e0f0c7211 */ /* 0x000fe200078008ff */
[----:B------:R-:W3:Y:S01]  /*10330*/  LD.E.128 R4, desc[UR6][R4.64] ;  /* 0x0000000604047980 */ /* 0x000ee2000c101d00 */
[----:B------:R-:W-:Y:S02]  /*10340*/  @P1 IADD3 R21, -R17, RZ, RZ ;  /* 0x000000ff11151210 */ /* 0x000fe40007ffe1ff */
[----:B------:R-:W-:Y:S02]  /*10350*/  LEA.HI.X R13, R15, R31, R13, 0x1, P0 ;  /* 0x0000001f0f0d7211 */ /* 0x000fe400000f0c0d */
[----:B------:R-:W-:-:S04]  /*10360*/  IADD3 R23, P0, R21, R2, RZ ;  /* 0x0000000215177210 */ /* 0x000fc80007f1e0ff */
[----:B------:R-:W4:Y:S01]  /*10370*/  LD.E.128 R12, desc[UR6][R12.64] ;  /* 0x000000060c0c7980 */ /* 0x000f22000c101d00 */
[----:B------:R-:W-:Y:S02]  /*10380*/  LEA.HI.X.SX32 R21, R21, R3, 0x1, P0 ;  /* 0x0000000315157211 */ /* 0x000fe400000f0eff */
[----:B------:R-:W-:-:S04]  /*10390*/  LEA R20, P0, R23, R32, 0x1 ;  /* 0x0000002017147211 */ /* 0x000fc800078008ff */
[----:B------:R-:W-:-:S06]  /*103a0*/  LEA.HI.X R21, R23, R33, R21, 0x1, P0 ;  /* 0x0000002117157211 */ /* 0x000fcc00000f0c15 */
[----:B------:R-:W2:Y:S01]  /*103b0*/  LD.E.128 R20, desc[UR6][R20.64] ;  /* 0x0000000614147980 */ /* 0x000ea2000c101d00 */
[C---:B-----5:R-:W-:Y:S01]  /*103c0*/  LOP3.LUT R16, R25.reuse, 0xffff0000, RZ, 0xc0, !PT ;  /* 0xffff000019107812 */ /* 0x060fe200078ec0ff */
[----:B------:R-:W-:Y:S01]  /*103d0*/  IMAD.U32 R40, R24, 0x10000, RZ ;  /* 0x0001000018287824 */ /* 0x000fe200078e00ff */
[----:B------:R-:W-:Y:S01]  /*103e0*/  SHF.L.U32 R42, R25, 0x10, RZ ;  /* 0x00000010192a7819 */ /* 0x000fe200000006ff */
[----:B------:R-:W-:Y:S01]  /*103f0*/  IMAD.U32 R41, R26, 0x10000, RZ ;  /* 0x000100001a297824 */ /* 0x000fe200078e00ff */
[C---:B------:R-:W-:Y:S02]  /*10400*/  LOP3.LUT R25, R27.reuse, 0xffff0000, RZ, 0xc0, !PT ;  /* 0xffff00001b197812 */ /* 0x040fe400078ec0ff */
[----:B------:R-:W-:Y:S02]  /*10410*/  SHF.L.U32 R44, R27, 0x10, RZ ;  /* 0x000000101b2c7819 */ /* 0x000fe400000006ff */
[----:B------:R-:W-:Y:S02]  /*10420*/  LOP3.LUT R24, R24, 0xffff0000, RZ, 0xc0, !PT ;  /* 0xffff000018187812 */ /* 0x000fe400078ec0ff */
[----:B------:R-:W-:Y:S01]  /*10430*/  LOP3.LUT R26, R26, 0xffff0000, RZ, 0xc0, !PT ;  /* 0xffff00001a1a7812 */ /* 0x000fe200078ec0ff */
[C---:B---3--:R-:W-:Y:S01]  /*10440*/  IMAD.U32 R43, R4.reuse, 0x10000, RZ ;  /* 0x00010000042b7824 */ /* 0x048fe200078e00ff */
[----:B------:R-:W-:Y:S01]  /*10450*/  LOP3.LUT R27, R4, 0xffff0000, RZ, 0xc0, !PT ;  /* 0xffff0000041b7812 */ /* 0x000fe200078ec0ff */
[----:B------:R-:W-:Y:S01]  /*10460*/  IMAD.U32 R45, R6, 0x10000, RZ ;  /* 0x00010000062d7824 */ /* 0x000fe200078e00ff */
[----:B------:R-:W-:-:S02]  /*10470*/  SHF.L.U32 R4, R5, 0x10, RZ ;  /* 0x0000001005047819 */ /* 0x000fc400000006ff */
[----:B------:R-:W-:Y:S02]  /*10480*/  LOP3.LUT R48, R5, 0xffff0000, RZ, 0xc0, !PT ;  /* 0xffff000005307812 */ /* 0x000fe400078ec0ff */
[C---:B------:R-:W-:Y:S02]  /*10490*/  SHF.L.U32 R5, R7.reuse, 0x10, RZ ;  /* 0x0000001007057819 */ /* 0x040fe400000006ff */
[----:B------:R-:W-:Y:S01]  /*104a0*/  LOP3.LUT R49, R7, 0xffff0000, RZ, 0xc0, !PT ;  /* 0xffff000007317812 */ /* 0x000fe200078ec0ff */
[----:B----4-:R-:W-:Y:S01]  /*104b0*/  IMAD.U32 R50, R12, 0x10000, RZ ;  /* 0x000100000c327824 */ /* 0x010fe200078e00ff */
[C---:B------:R-:W-:Y:S01]  /*104c0*/  SHF.L.U32 R7, R13.reuse, 0x10, RZ ;  /* 0x000000100d077819 */ /* 0x040fe200000006ff */
        /* <DEDUP_REMOVED lines=10> */
[----:B------:R-:W-:Y:S01]  /*10570*/  @!P1 FADD.FTZ R13, -R13, -RZ ;  /* 0x800000ff0d0d9221 */ /* 0x000fe20000010100 */
[----:B------:R-:W-:Y:S01]  /*10580*/  LOP3.LUT R56, R15, 0xffff0000, RZ, 0xc0, !PT ;  /* 0xffff00000f387812 */ /* 0x000fe200078ec0ff */
[----:B------:R-:W-:Y:S01]  /*10590*/  @!P1 FADD.FTZ R14, -R14, -RZ ;  /* 0x800000ff0e0e9221 */ /* 0x000fe20000010100 */
[----:B------:R-:W-:Y:S01]  /*105a0*/  FMUL.FTZ R27, R27, R12 ;  /* 0x0000000c1b1b7220 */ /* 0x000fe20000410000 */
[----:B------:R-:W-:Y:S01]  /*105b0*/  @!P1 FADD.FTZ R52, -R52, -RZ ;  /* 0x800000ff34349221 */ /* 0x000fe20000010100 */
[----:B------:R-:W-:Y:S01]  /*105c0*/  FMUL.FTZ R13, R6, R13 ;  /* 0x0000000d060d7220 */ /* 0x000fe20000410000 */
[----:B------:R-:W-:Y:S01]  /*105d0*/  @!P1 FADD.FTZ R56, -R56, -RZ ;  /* 0x800000ff38389221 */ /* 0x000fe20000010100 */
[----:B------:R-:W-:Y:S01]  /*105e0*/  FMUL.FTZ R7, R4, R7 ;  /* 0x0000000704077220 */ /* 0x000fe20000410000 */
[C---:B--2---:R-:W-:Y:S01]  /*105f0*/  IMAD.U32 R12, R20.reuse, 0x10000, RZ ;  /* 0x00010000140c7824 */ /* 0x044fe200078e00ff */
[----:B------:R-:W-:Y:S01]  /*10600*/  LOP3.LUT R6, R20, 0xffff0000, RZ, 0xc0, !PT ;  /* 0xffff000014067812 */ /* 0x000fe200078ec0ff */
[----:B------:R-:W-:Y:S01]  /*10610*/  FMUL.FTZ R5, R5, R14 ;  /* 0x0000000e05057220 */ /* 0x000fe20000410000 */
[----:B------:R-:W-:Y:S01]  /*10620*/  SHF.L.U32 R4, R21, 0x10, RZ ;  /* 0x0000001015047819 */ /* 0x000fe200000006ff */
[C---:B------:R-:W-:Y:S01]  /*10630*/  IMAD.U32 R20, R22.reuse, 0x10000, RZ ;  /* 0x0001000016147824 */ /* 0x040fe200078e00ff */
[----:B------:R-:W-:Y:S01]  /*10640*/  LOP3.LUT R15, R22, 0xffff0000, RZ, 0xc0, !PT ;  /* 0xffff0000160f7812 */ /* 0x000fe200078ec0ff */
[----:B------:R-:W-:Y:S01]  /*10650*/  FMUL.FTZ R43, R43, R50 ;  /* 0x000000322b2b7220 */ /* 0x000fe20000410000 */
[----:B------:R-:W-:Y:S01]  /*10660*/  LOP3.LUT R21, R21, 0xffff0000, RZ, 0xc0, !PT ;  /* 0xffff000015157812 */ /* 0x000fe200078ec0ff */
[----:B------:R-:W-:Y:S01]  /*10670*/  FMUL.FTZ R51, R48, R51 ;  /* 0x0000003330337220 */ /* 0x000fe20000410000 */
[----:B------:R-:W-:Y:S01]  /*10680*/  SHF.L.U32 R14, R23, 0x10, RZ ;  /* 0x00000010170e7819 */ /* 0x000fe200000006ff */
[----:B------:R-:W-:Y:S01]  /*10690*/  FMUL.FTZ R52, R45, R52 ;  /* 0x000000342d347220 */ /* 0x000fe20000410000 */
[----:B------:R-:W-:Y:S01]  /*106a0*/  LOP3.LUT R22, R23, 0xffff0000, RZ, 0xc0, !PT ;  /* 0xffff000017167812 */ /* 0x000fe200078ec0ff */
[----:B------:R-:W-:Y:S01]  /*106b0*/  FMUL.FTZ R56, R49, R56 ;  /* 0x0000003831387220 */ /* 0x000fe20000410000 */
[----:B------:R-:W-:Y:S01]  /*106c0*/  FFMA.FTZ R12, R40, R12, R43 ;  /* 0x0000000c280c7223 */ /* 0x000fe2000001002b */
[----:B------:R-:W-:Y:S01]  /*106d0*/  FFMA.FTZ R27, R24, R6, R27 ;  /* 0x00000006181b7223 */ /* 0x000fe2000001001b */
[----:B------:R-:W-:Y:S01]  /*106e0*/  FFMA.FTZ R4, R42, R4, R7 ;  /* 0x000000042a047223 */ /* 0x000fe20000010007 */
[----:B------:R-:W-:Y:S01]  /*106f0*/  FFMA.FTZ R21, R16, R21, R51 ;  /* 0x0000001510157223 */ /* 0x000fe20000010033 */
[----:B------:R-:W-:Y:S01]  /*10700*/  FFMA.FTZ R20, R41, R20, R52 ;  /* 0x0000001429147223 */ /* 0x000fe20000010034 */
[----:B------:R-:W-:Y:S01]  /*10710*/  FFMA.FTZ R5, R44, R14, R5 ;  /* 0x0000000e2c057223 */ /* 0x000fe20000010005 */
[----:B------:R-:W-:Y:S01]  /*10720*/  FFMA.FTZ R22, R25, R22, R56 ;  /* 0x0000001619167223 */ /* 0x000fe20000010038 */
[----:B------:R-:W-:Y:S01]  /*10730*/  FFMA.FTZ R13, R26, R15, R13 ;  /* 0x0000000f1a0d7223 */ /* 0x000fe2000001000d */
[----:B------:R-:W-:-:S02]  /*10740*/  F2FP.BF16.F32.PACK_AB R24, R27, R12 ;  /* 0x0000000c1b18723e */ /* 0x000fc400000010ff */
[----:B------:R-:W-:Y:S02]  /*10750*/  F2FP.BF16.F32.PACK_AB R25, R21, R4 ;  /* 0x000000041519723e */ /* 0x000fe400000010ff */
[----:B------:R-:W-:Y:S02]  /*10760*/  F2FP.BF16.F32.PACK_AB R27, R22, R5 ;  /* 0x00000005161b723e */ /* 0x000fe400000010ff */
[----:B------:R-:W-:Y:S02]  /*10770*/  F2FP.BF16.F32.PACK_AB R26, R13, R20 ;  /* 0x000000140d1a723e */ /* 0x000fe400000010ff */
.L_x_1077:
[----:B------:R-:W-:Y:S05]  /*10780*/  BSYNC B0 ;  /* 0x0000000000007941 */ /* 0x000fea0003800000 */
.L_x_1076:
[----:B-----5:R3:W-:Y:S02]  /*10790*/  STS.128 [R243], R24 ;  /* 0x00000018f3007388 */ /* 0x0207e40000000c00 */
.L_x_1075:
[----:B------:R-:W-:Y:S05]  /*107a0*/  BSYNC B1 ;  /* 0x0000000000017941 */ /* 0x000fea0003800000 */
.L_x_1074:
[----:B------:R-:W-:-:S13]  /*107b0*/  ISETP.GE.AND P0, PT, R9, R8, PT ;  /* 0x000000080900720c */ /* 0x000fda0003f06270 */
[----:B------:R4:W-:Y:S01]  /*107c0*/  @P0 STS.128 [R243+0x2000], RZ ;  /* 0x002000fff3000388 */ /* 0x0009e20000000c00 */
[----:B------:R-:W-:Y:S05]  /*107d0*/  @P0 BRA `(.L_x_1073) ;  /* 0x0000000400540947 */ /* 0x000fea0003800000 */
[----:B---3--:R3:W5:Y:S01]  /*107e0*/  LD.E.128 R24, desc[UR6][R46.64+0x80] ;  /* 0x000080062e187980 */ /* 0x008762000c101d00 */
        /* <DEDUP_REMOVED lines=13> */
[----:B------:R-:W2:Y:S01]  /*108c0*/  LD.E.128 R4, desc[UR6][R4.64+0x80] ;  /* 0x0000800604047980 */ /* 0x000ea2000c101d00 */
[----:B------:R-:W-:Y:S02]  /*108d0*/  @P1 IADD3 R21, -R17, RZ, RZ ;  /* 0x000000ff11151210 */ /* 0x000fe40007ffe1ff */
[----:B------:R-:W-:Y:S02]  /*108e0*/  LEA.HI.X R15, R13, R31, R12, 0x1, P0 ;  /* 0x0000001f0d0f7211 */ /* 0x000fe400000f0c0c */
[----:B------:R-:W-:-:S04]  /*108f0*/  IADD3 R23, P0, R21, R2, RZ ;  /* 0x0000000215177210 */ /* 0x000fc80007f1e0ff */
[----:B------:R-:W4:Y:S01]  /*10900*/  LD.E.128 R12, desc[UR6][R14.64+0x80] ;  /* 0x000080060e0c7980 */ /* 0x000f22000c101d00 */
[----:B------:R-:W-:Y:S02]  /*10910*/  LEA.HI.X.SX32 R21, R21, R3, 0x1, P0 ;  /* 0x0000000315157211 */ /* 0x000fe400000f0eff */
[----:B------:R-:W-:-:S04]  /*10920*/  LEA R20, P0, R23, R32, 0x1 ;  /* 0x0000002017147211 */ /* 0x000fc800078008ff */
[----:B------:R-:W-:-:S06]  /*10930*/  LEA.HI.X R21, R23, R33, R21, 0x1, P0 ;  /* 0x0000002117157211 */ /* 0x000fcc00000f0c15 */
[----:B------:R-:W4:Y:S01]  /*10940*/  LD.E.128 R20, desc[UR6][R20.64+0x80] ;  /* 0x0000800614147980 */ /* 0x000f22000c101d00 */
        /* <DEDUP_REMOVED lines=8> */
[C---:B--2---:R-:W-:Y:S01]  /*109d0*/  IMAD.U32 R43, R4.reuse, 0x10000, RZ ;  /* 0x00010000042b7824 */ /* 0x044fe200078e00ff */
[----:B------:R-:W-:Y:S01]  /*109e0*/  LOP3.LUT R27, R4, 0xffff0000, RZ, 0xc0, !PT ;  /* 0xffff0000041b7812 */ /* 0x000fe200078ec0ff */
[----:B------:R-:W-:Y:S01]  /*109f0*/  IMAD.U32 R45, R6, 0x10000, RZ ;  /* 0x00010000062d7824 */ /* 0x000fe200078e00ff */
[----:B------:R-:W-:-:S02]  /*10a00*/  SHF.L.U32 R4, R5, 0x10, RZ ;  /* 0x0000001005047819 */ /* 0x000fc400000006ff */
[----:B---3--:R-:W-:Y:S02]  /*10a10*/  LOP3.LUT R46, R5, 0xffff0000, RZ, 0xc0, !PT ;  /* 0xffff0000052e7812 */ /* 0x008fe400078ec0ff */
        /* <DEDUP_REMOVED lines=22> */
[C---:B------:R-:W-:Y:S01]  /*10b80*/  IMAD.U32 R12, R20.reuse, 0x10000, RZ ;  /* 0x00010000140c7824 */ /* 0x040fe200078e00ff */
        /* <DEDUP_REMOVED lines=24> */
.L_x_1079:
[----:B------:R-:W-:Y:S05]  /*10d10*/  BSYNC B0 ;  /* 0x0000000000007941 */ /* 0x000fea0003800000 */
.L_x_1078:
[----:B-----5:R1:W-:Y:S02]  /*10d20*/  STS.128 [R243+0x2000], R24 ;  /* 0x00200018f3007388 */ /* 0x0203e40000000c00 */
.L_x_1073:
[----:B------:R-:W-:Y:S05]  /*10d30*/  BSYNC B2 ;  /* 0x0000000000027941 */ /* 0x000fea0003800000 */
.L_x_1072:
[----:B------:R-:W-:Y:S01]  /*10d40*/  VIADD R16, R186, 0x10 ;  /* 0x00000010ba107836 */ /* 0x000fe20000000000 */
[----:B------:R-:W-:Y:S04]  /*10d50*/  BSSY B2, `(.L_x_1080) ;  /* 0x00000bd000027945 */ /* 0x000fe80003800000 */
[----:B------:R-:W-:-:S04]  /*10d60*/  ISETP.GE.AND P0, PT, R16, R29, PT ;  /* 0x0000001d1000720c */ /* 0x000fc80003f06270 */
[----:B------:R-:W-:-:S13]  /*10d70*/  ISETP.LT.OR P0, PT, R68, -0x87, P0 ;  /* 0xffffff794400780c */ /* 0x000fda0000701670 */
[----:B------:R-:W-:Y:S05]  /*10d80*/  @P0 BRA `(.L_x_1081) ;  /* 0x0000000800e40947 */ /* 0x000fea0003800000 */
[----:B------:R-:W-:Y:S01]  /*10d90*/  ISETP.GE.AND P0, PT, R18, R8, PT ;  /* 0x000000081200720c */ /* 0x000fe20003f06270 */
[----:B------:R-:W-:-:S12]  /*10da0*/  BSSY B1, `(.L_x_1082) ;  /* 0x000005b000017945 */ /* 0x000fd80003800000 */
[----:B------:R1:W-:Y:S01]  /*10db0*/  @P0 STS.128 [R243+0x800], RZ ;  /* 0x000800fff3000388 */ /* 0x0003e20000000c00 */
[----:B------:R-:W-:Y:S05]  /*10dc0*/  @P0 BRA `(.L_x_1083) ;  /* 0x0000000400600947 */ /* 0x000fea0003800000 */
[----:B-1-3--:R1:W5:Y:S01]  /*10dd0*/  LD.E.128 R24, desc[UR6][R38.64] ;  /* 0x0000000626187980 */ /* 0x00a362000c101d00 */
[----:B------:R-:W-:Y:S01]  /*10de0*/  ISETP.GE.AND P0, PT, R18, R0, PT ;  /* 0x000000001200720c */ /* 0x000fe20003f06270 */
[----:B------:R-:W-:-:S12]  /*10df0*/  BSSY B0, `(.L_x_1084) ;  /* 0x0000054000007945 */ /* 0x000fd80003800000 */
[----:B------:R-:W-:Y:S05]  /*10e00*/  @P0 BRA `(.L_x_1085) ;  /* 0x0000000400480947 */ /* 0x000fea0003800000 */
[-C--:B------:R-:W-:Y:S01]  /*10e10*/  ISETP.GE.AND P0, PT, R18, R17.reuse, PT ;  /* 0x000000111200720c */ /* 0x080fe20003f06270 */
[----:B------:R-:W-:Y:S01]  /*10e20*/  IMAD.MOV.U32 R7, RZ, RZ, RZ ;  /* 0x000000ffff077224 */ /* 0x000fe200078e00ff */
[C---:B------:R-:W-:Y:S02]  /*10e30*/  IADD3 R21, P1, R28.reuse, R2, RZ ;  /* 0x000000021c157210 */ /* 0x040fe40007f3e0ff */
[----:B------:R-:W-:Y:S02]  /*10e40*/  MOV R5, R17 ;  /* 0x0000001100057202 */ /* 0x000fe40000000f00 */
[----:B------:R-:W-:-:S07]  /*10e50*/  LEA.HI.X.SX32 R20, R28, R3, 0x1, P1 ;  /* 0x000000031c147211 */ /* 0x000fce00008f0eff */
[--C-:B------:R-:W-:Y:S02]  /*10e60*/  @P0 IMAD.MOV R7, RZ, RZ, -R17.reuse ;  /* 0x000000ffff070224 */ /* 0x100fe400078e0a11 */
[----:B------:R-:W-:Y:S02]  /*10e70*/  IMAD.MOV.U32 R22, RZ, RZ, RZ ;  /* 0x000000ffff167224 */ /* 0x000fe400078e00ff */
[----:B------:R-:W-:Y:S01]  /*10e80*/  @P0 IMAD.MOV R5, RZ, RZ, -R17 ;  /* 0x000000ffff050224 */ /* 0x000fe200078e0a11 */
[----:B------:R-:W-:Y:S02]  /*10e90*/  IADD3 R13, P1, R7, R21, RZ ;  /* 0x00000015070d7210 */ /* 0x000fe40007f3e0ff */
[----:B------:R-:W-:Y:S02]  /*10ea0*/  @P0 IADD3 R22, -R17, RZ, RZ ;  /* 0x000000ff11160210 */ /* 0x000fe40007ffe1ff */
[----:B------:R-:W-:Y:S02]  /*10eb0*/  LEA.HI.X.SX32 R7, R7, R20, 0x1, P1 ;  /* 0x0000001407077211 */ /* 0x000fe400008f0eff */
[----:B------:R-:W-:Y:S01]  /*10ec0*/  LEA R12, P1, R13, R30, 0x1 ;  /* 0x0000001e0d0c7211 */ /* 0x000fe200078208ff */
[----:B------:R-:W-:-:S03]  /*10ed0*/  IMAD.WIDE R4, R5, 0x2, R38 ;  /* 0x0000000205047825 */ /* 0x000fc600078e0226 */
[----:B------:R-:W-:Y:S02]  /*10ee0*/  LEA.HI.X R13, R13, R31, R7, 0x1, P1 ;  /* 0x0000001f0d0d7211 */ /* 0x000fe400008f0c07 */
[C---:B------:R-:W-:Y:S01]  /*10ef0*/  IADD3 R21, P1, R22.reuse, R21, RZ ;  /* 0x0000001516157210 */ /* 0x040fe20007f3e0ff */
[----:B------:R-:W3:Y:S03]  /*10f00*/  LD.E.128 R4, desc[UR6][R4.64] ;  /* 0x0000000604047980 */ /* 0x000ee6000c101d00 */
[----:B------:R-:W-:Y:S01]  /*10f10*/  LEA.HI.X.SX32 R20, R22, R20, 0x1, P1 ;  /* 0x0000001416147211 */ /* 0x000fe200008f0eff */
[----:B------:R-:W2:Y:S01]  /*10f20*/  LD.E.128 R12, desc[UR6][R12.64] ;  /* 0x000000060c0c7980 */ /* 0x000ea2000c101d00 */
[----:B------:R-:W-:-:S04]  /*10f30*/  LEA R22, P1, R21, R32, 0x1 ;  /* 0x0000002015167211 */ /* 0x000fc800078208ff */
[----:B------:R-:W-:-:S06]  /*10f40*/  LEA.HI.X R23, R21, R33, R20, 0x1, P1 ;  /* 0x0000002115177211 */ /* 0x000fcc00008f0c14 */
[----:B------:R-:W4:Y:S01]  /*10f50*/  LD.E.128 R20, desc[UR6][R22.64] ;  /* 0x0000000616147980 */ /* 0x000f22000c101d00 */
[C---:B-----5:R-:W-:Y:S01]  /*10f60*/  IMAD.U32 R41, R24.reuse, 0x10000, RZ ;  /* 0x0001000018297824 */ /* 0x060fe200078e00ff */
[----:B------:R-:W-:Y:S01]  /*10f70*/  LOP3.LUT R40, R24, 0xffff0000, RZ, 0xc0, !PT ;  /* 0xffff000018287812 */ /* 0x000fe200078ec0ff */
[C---:B------:R-:W-:Y:S01]  /*10f80*/  IMAD.U32 R43, R25.reuse, 0x10000, RZ ;  /* 0x00010000192b7824 */ /* 0x040fe200078e00ff */
[----:B------:R-:W-:Y:S01]  /*10f90*/  LOP3.LUT R24, R25, 0xffff0000, RZ, 0xc0, !PT ;  /* 0xffff000019187812 */ /* 0x000fe200078ec0ff */
[C---:B------:R-:W-:Y:S01]  /*10fa0*/  IMAD.U32 R45, R27.reuse, 0x10000, RZ ;  /* 0x000100001b2d7824 */ /* 0x040fe200078e00ff */
[----:B------:R-:W-:Y:S02]  /*10fb0*/  LOP3.LUT R25, R27, 0xffff0000, RZ, 0xc0, !PT ;  /* 0xffff00001b197812 */ /* 0x000fe400078ec0ff */
[C---:B------:R-:W-:Y:S02]  /*10fc0*/  SHF.L.U32 R42, R26.reuse, 0x10, RZ ;  /* 0x000000101a2a7819 */ /* 0x040fe400000006ff */
[----:B------:R-:W-:-:S02]  /*10fd0*/  LOP3.LUT R26, R26, 0xffff0000, RZ, 0xc0, !PT ;  /* 0xffff00001a1a7812 */ /* 0x000fc400078ec0ff */
[----:B---3--:R-:W-:Y:S02]  /*10fe0*/  SHF.L.U32 R51, R4, 0x10, RZ ;  /* 0x0000001004337819 */ /* 0x008fe400000006ff */
[C---:B--2---:R-:W-:Y:S02]  /*10ff0*/  SHF.L.U32 R44, R12.reuse, 0x10, RZ ;  /* 0x000000100c2c7819 */ /* 0x044fe400000006ff */
[----:B------:R-:W-:Y:S01]  /*11000*/  LOP3.LUT R27, R12, 0xffff0000, RZ, 0xc0, !PT ;  /* 0xffff00000c1b7812 */ /* 0x000fe200078ec0ff */
[C---:B------:R-:W-:Y:S01]  /*11010*/  IMAD.U32 R12, R13.reuse, 0x10000, RZ ;  /* 0x000100000d0c7824 */ /* 0x040fe200078e00ff */
[----:B------:R-:W-:Y:S01]  /*11020*/  LOP3.LUT R47, R13, 0xffff0000, RZ, 0xc0, !PT ;  /* 0xffff00000d2f7812 */ /* 0x000fe200078ec0ff */
[C---:B------:R-:W-:Y:S01]  /*11030*/  IMAD.U32 R13, R15.reuse, 0x10000, RZ ;  /* 0x000100000f0d7824 */ /* 0x040fe200078e00ff */
[----:B------:R-:W-:Y:S01]  /*11040*/  LOP3.LUT R15, R15, 0xffff0000, RZ, 0xc0, !PT ;  /* 0xffff00000f0f7812 */ /* 0x000fe200078ec0ff */
[----:B------:R-:W-:Y:S01]  /*11050*/  IMAD.U32 R49, R5, 0x10000, RZ ;  /* 0x0001000005317824 */ /* 0x000fe200078e00ff */
[----:B------:R-:W-:Y:S01]  /*11060*/  SHF.L.U32 R46, R14, 0x10, RZ ;  /* 0x000000100e2e7819 */ /* 0x000fe200000006ff */
[----:B------:R-:W-:Y:S01]  /*11070*/  @!P0 FADD.FTZ R27, -R27, -RZ ;  /* 0x800000ff1b1b8221 */ /* 0x000fe20000010100 */
[----:B------:R-:W-:-:S02]  /*11080*/  LOP3.LUT R4, R4, 0xffff0000, RZ, 0xc0, !PT ;  /* 0xffff000004047812 */ /* 0x000fc400078ec0ff */
[----:B------:R-:W-:Y:S02]  /*11090*/  LOP3.LUT R14, R14, 0xffff0000, RZ, 0xc0, !PT ;  /* 0xffff00000e0e7812 */ /* 0x000fe400078ec0ff */
[----:B------:R-:W-:Y:S01]  /*110a0*/  LOP3.LUT R48, R5, 0xffff0000, RZ, 0xc0, !PT ;  /* 0xffff000005307812 */ /* 0x000fe200078ec0ff */
[----:B------:R-:W-:Y:S01]  /*110b0*/  @!P0 FADD.FTZ R13, -R13, -RZ ;  /* 0x800000ff0d0d8221 */ /* 0x000fe20000010100 */
[C---:B------:R-:W-:Y:S02]  /*110c0*/  SHF.L.U32 R57, R6.reuse, 0x10, RZ ;  /* 0x0000001006397819 */ /* 0x040fe400000006ff */
[----:B------:R-:W-:Y:S01]  /*110d0*/  LOP3.LUT R5, R6, 0xffff0000, RZ, 0xc0, !PT ;  /* 0xffff000006057812 */ /* 0x000fe200078ec0ff */
[C---:B------:R-:W-:Y:S01]  /*110e0*/  IMAD.U32 R6, R7.reuse, 0x10000, RZ ;  /* 0x0001000007067824 */ /* 0x040fe200078e00ff */
[----:B------:R-:W-:Y:S01]  /*110f0*/  LOP3.LUT R50, R7, 0xffff0000, RZ, 0xc0, !PT ;  /* 0xffff000007327812 */ /* 0x000fe200078ec0ff */
[----:B------:R-:W-:Y:S01]  /*11100*/  @!P0 FADD.FTZ R12, -R12, -RZ ;  /* 0x800000ff0c0c8221 */ /* 0x000fe20000010100 */
[----:B------:R-:W-:Y:S01]  /*11110*/  @!P0 FADD.FTZ R47, -R47, -RZ ;  /* 0x800000ff2f2f8221 */ /* 0x000fe20000010100 */
[----:B------:R-:W-:Y:S01]  /*11120*/  @!P0 FADD.FTZ R15, -R15, -RZ ;  /* 0x800000ff0f0f8221 */ /* 0x000fe20000010100 */
[----:B------:R-:W-:Y:S01]  /*11130*/  FMUL.FTZ R27, R4, R27 ;  /* 0x0000001b041b7220 */ /* 0x000fe20000410000 */
[----:B------:R-:W-:Y:S01]  /*11140*/  @!P0 FADD.FTZ R14, -R14, -RZ ;  /* 0x800000ff0e0e8221 */ /* 0x000fe20000010100 */
[----:B----4-:R-:W-:-:S02]  /*11150*/  IMAD.U32 R4, R21, 0x10000, RZ ;  /* 0x0001000015047824 */ /* 0x010fc400078e00ff */
[----:B------:R-:W-:Y:S01]  /*11160*/  FMUL.FTZ R6, R6, R13 ;  /* 0x0000000d06067220 */ /* 0x000fe20000410000 */
[----:B------:R-:W-:Y:S01]  /*11170*/  LOP3.LUT R21, R21, 0xffff0000, RZ, 0xc0, !PT ;  /* 0xffff000015157812 */ /* 0x000fe200078ec0ff */
[----:B------:R-:W-:Y:S01]  /*11180*/  @!P0 FADD.FTZ R44, -R44, -RZ ;  /* 0x800000ff2c2c8221 */ /* 0x000fe20000010100 */
[----:B------:R-:W-:Y:S01]  /*11190*/  FMUL.FTZ R12, R49, R12 ;  /* 0x0000000c310c7220 */ /* 0x000fe20000410000 */
[----:B------:R-:W-:Y:S01]  /*111a0*/  FMUL.FTZ R47, R48, R47 ;  /* 0x0000002f302f7220 */ /* 0x000fe20000410000 */
[----:B------:R-:W-:Y:S01]  /*111b0*/  @!P0 FADD.FTZ R46, -R46, -RZ ;  /* 0x800000ff2e2e8221 */ /* 0x000fe20000010100 */
[----:B------:R-:W-:Y:S01]  /*111c0*/  FMUL.FTZ R50, R50, R15 ;  /* 0x0000000f32327220 */ /* 0x000fe20000410000 */
[C---:B------:R-:W-:Y:S02]  /*111d0*/  SHF.L.U32 R13, R20.reuse, 0x10, RZ ;  /* 0x00000010140d7819 */ /* 0x040fe400000006ff */
[----:B------:R-:W-:Y:S01]  /*111e0*/  LOP3.LUT R7, R20, 0xffff0000, RZ, 0xc0, !PT ;  /* 0xffff000014077812 */ /* 0x000fe200078ec0ff */
[----:B------:R-:W-:Y:S01]  /*111f0*/  FMUL.FTZ R5, R5, R14 ;  /* 0x0000000e05057220 */ /* 0x000fe20000410000 */
[----:B------:R-:W-:-:S02]  /*11200*/  SHF.L.U32 R20, R22, 0x10, RZ ;  /* 0x0000001016147819 */ /* 0x000fc400000006ff */
[----:B------:R-:W-:Y:S01]  /*11210*/  LOP3.LUT R15, R22, 0xffff0000, RZ, 0xc0, !PT ;  /* 0xffff0000160f7812 */ /* 0x000fe200078ec0ff */
[C---:B------:R-:W-:Y:S01]  /*11220*/  IMAD.U32 R14, R23.reuse, 0x10000, RZ ;  /* 0x00010000170e7824 */ /* 0x040fe200078e00ff */
[----:B------:R-:W-:Y:S01]  /*11230*/  LOP3.LUT R22, R23, 0xffff0000, RZ, 0xc0, !PT ;  /* 0xffff000017167812 */ /* 0x000fe200078ec0ff */
[----:B------:R-:W-:Y:S01]  /*11240*/  FMUL.FTZ R44, R51, R44 ;  /* 0x0000002c332c7220 */ /* 0x000fe20000410000 */
        /* <DEDUP_REMOVED lines=13> */
[----:B------:R-:W-:Y:S02]  /*11320*/  MOV R25, R21 ;  /* 0x0000001500197202 */ /* 0x000fe40000000f00 */
.L_x_1085:
[----:B------:R-:W-:Y:S05]  /*11330*/  BSYNC B0 ;  /* 0x0000000000007941 */ /* 0x000fea0003800000 */
.L_x_1084:
[----:B-----5:R3:W-:Y:S02]  /*11340*/  STS.128 [R243+0x800], R24 ;  /* 0x00080018f3007388 */ /* 0x0207e40000000c00 */
.L_x_1083:
[----:B------:R-:W-:Y:S05]  /*11350*/  BSYNC B1 ;  /* 0x0000000000017941 */ /* 0x000fea0003800000 */
.L_x_1082:
[----:B------:R-:W-:-:S13]  /*11360*/  ISETP.GE.AND P0, PT, R9, R8, PT ;  /* 0x000000080900720c */ /* 0x000fda0003f06270 */
[----:B------:R1:W-:Y:S01]  /*11370*/  @P0 STS.128 [R243+0x2800], RZ ;  /* 0x002800fff3000388 */ /* 0x0003e20000000c00 */
[----:B------:R-:W-:Y:S05]  /*11380*/  @P0 BRA `(.L_x_1081) ;  /* 0x0000000400640947 */ /* 0x000fea0003800000 */
[----:B-1-3--:R1:W5:Y:S01]  /*11390*/  LD.E.128 R24, desc[UR6][R38.64+0x80] ;  /* 0x0000800626187980 */ /* 0x00a362000c101d00 */
[----:B------:R-:W-:Y:S01]  /*113a0*/  ISETP.GE.AND P0, PT, R9, R0, PT ;  /* 0x000000000900720c */ /* 0x000fe20003f06270 */
[----:B------:R-:W-:-:S12]  /*113b0*/  BSSY B0, `(.L_x_1086) ;  /* 0x0000055000007945 */ /* 0x000fd80003800000 */
[----:B------:R-:W-:Y:S05]  /*113c0*/  @P0 BRA `(.L_x_1087) ;  /* 0x00000004004c0947 */ /* 0x000fea0003800000 */
[----:B------:R-:W-:Y:S01]  /*113d0*/  ISETP.GE.AND P0, PT, R9, R17, PT ;  /* 0x000000110900720c */ /* 0x000fe20003f06270 */
[----:B------:R-:W-:Y:S02]  /*113e0*/  VIADD R20, R28, 0x40 ;  /* 0x000000401c147836 */ /* 0x000fe40000000000 */
[----:B------:R-:W-:Y:S02]  /*113f0*/  IMAD.MOV.U32 R7, RZ, RZ, RZ ;  /* 0x000000ffff077224 */ /* 0x000fe400078e00ff */
[----:B------:R-:W-:Y:S01]  /*11400*/  IMAD.MOV.U32 R5, RZ, RZ, R17 ;  /* 0x000000ffff057224 */ /* 0x000fe200078e0011 */
[----:B------:R-:W-:-:S04]  /*11410*/  IADD3 R21, P1, R20, R2, RZ ;  /* 0x0000000214157210 */ /* 0x000fc80007f3e0ff */
[----:B------:R-:W-:-:S03]  /*11420*/  LEA.HI.X.SX32 R20, R20, R3, 0x1, P1 ;  /* 0x0000000314147211 */ /* 0x000fc600008f0eff */
[----:B------:R-:W-:Y:S01]  /*11430*/  @P0 IADD3 R7, -R17, RZ, RZ ;  /* 0x000000ff11070210 */ /* 0x000fe20007ffe1ff */
[----:B------:R-:W-:-:S03]  /*11440*/  @P0 IMAD.MOV R5, RZ, RZ, -R17 ;  /* 0x000000ffff050224 */ /* 0x000fc600078e0a11 */
[C---:B------:R-:W-:Y:S02]  /*11450*/  IADD3 R13, P1, R7.reuse, R21, RZ ;  /* 0x00000015070d7210 */ /* 0x040fe40007f3e0ff */
[----:B------:R-:W-:Y:S02]  /*11460*/  MOV R22, RZ ;  /* 0x000000ff00167202 */ /* 0x000fe40000000f00 */
[----:B------:R-:W-:Y:S01]  /*11470*/  LEA.HI.X.SX32 R7, R7, R20, 0x1, P1 ;  /* 0x0000001407077211 */ /* 0x000fe200008f0eff */
[----:B------:R-:W-:Y:S01]  /*11480*/  @P0 IMAD.MOV R22, RZ, RZ, -R17 ;  /* 0x000000ffff160224 */ /* 0x000fe200078e0a11 */
[----:B------:R-:W-:-:S04]  /*11490*/  LEA R12, P1, R13, R30, 0x1 ;  /* 0x0000001e0d0c7211 */ /* 0x000fc800078208ff */
[----:B------:R-:W-:Y:S02]  /*114a0*/  LEA.HI.X R13, R13, R31, R7, 0x1, P1 ;  /* 0x0000001f0d0d7211 */ /* 0x000fe400008f0c07 */
[----:B------:R-:W-:Y:S01]  /*114b0*/  IADD3 R21, P1, R22, R21, RZ ;  /* 0x0000001516157210 */ /* 0x000fe20007f3e0ff */
[----:B------:R-:W-:-:S03]  /*114c0*/  IMAD.WIDE R4, R5, 0x2, R38 ;  /* 0x0000000205047825 */ /* 0x000fc600078e0226 */
[----:B------:R-:W3:Y:S01]  /*114d0*/  LD.E.128 R12, desc[UR6][R12.64] ;  /* 0x000000060c0c7980 */ /* 0x000ee2000c101d00 */
[----:B------:R-:W-:Y:S02]  /*114e0*/  LEA.HI.X.SX32 R20, R22, R20, 0x1, P1 ;  /* 0x0000001416147211 */ /* 0x000fe400008f0eff */
[C---:B------:R-:W-:Y:S01]  /*114f0*/  LEA R22, P1, R21.reuse, R32, 0x1 ;  /* 0x0000002015167211 */ /* 0x040fe200078208ff */
[----:B------:R-:W2:Y:S03]  /*11500*/  LD.E.128 R4, desc[UR6][R4.64+0x80] ;  /* 0x0000800604047980 */ /* 0x000ea6000c101d00 */
[----:B------:R-:W-:-:S06]  /*11510*/  LEA.HI.X R23, R21, R33, R20, 0x1, P1 ;  /* 0x0000002115177211 */ /* 0x000fcc00008f0c14 */
[----:B------:R-:W4:Y:S01]  /*11520*/  LD.E.128 R20, desc[UR6][R22.64] ;  /* 0x0000000616147980 */ /* 0x000f22000c101d00 */
[C---:B-1---5:R-:W-:Y:S01]  /*11530*/  IMAD.U32 R38, R24.reuse, 0x10000, RZ ;  /* 0x0001000018267824 */ /* 0x062fe200078e00ff */
[----:B------:R-:W-:Y:S01]  /*11540*/  LOP3.LUT R28, R24, 0xffff0000, RZ, 0xc0, !PT ;  /* 0xffff0000181c7812 */ /* 0x000fe200078ec0ff */
[----:B------:R-:W-:Y:S01]  /*11550*/  IMAD.U32 R42, R27, 0x10000, RZ ;  /* 0x000100001b2a7824 */ /* 0x000fe200078e00ff */
[C---:B------:R-:W-:Y:S01]  /*11560*/  LOP3.LUT R24, R25.reuse, 0xffff0000, RZ, 0xc0, !PT ;  /* 0xffff000019187812 */ /* 0x040fe200078ec0ff */
[C---:B------:R-:W-:Y:S01]  /*11570*/  IMAD.U32 R39, R26.reuse, 0x10000, RZ ;  /* 0x000100001a277824 */ /* 0x040fe200078e00ff */
[----:B------:R-:W-:Y:S02]  /*11580*/  SHF.L.U32 R40, R25, 0x10, RZ ;  /* 0x0000001019287819 */ /* 0x000fe400000006ff */
[----:B------:R-:W-:Y:S02]  /*11590*/  LOP3.LUT R25, R27, 0xffff0000, RZ, 0xc0, !PT ;  /* 0xffff00001b197812 */ /* 0x000fe400078ec0ff */
[----:B------:R-:W-:-:S02]  /*115a0*/  LOP3.LUT R26, R26, 0xffff0000, RZ, 0xc0, !PT ;  /* 0xffff00001a1a7812 */ /* 0x000fc400078ec0ff */
[C---:B---3--:R-:W-:Y:S02]  /*115b0*/  SHF.L.U32 R41, R12.reuse, 0x10, RZ ;  /* 0x000000100c297819 */ /* 0x048fe400000006ff */
[----:B------:R-:W-:Y:S01]  /*115c0*/  LOP3.LUT R27, R12, 0xffff0000, RZ, 0xc0, !PT ;  /* 0xffff00000c1b7812 */ /* 0x000fe200078ec0ff */
[C---:B------:R-:W-:Y:S01]  /*115d0*/  IMAD.U32 R12, R13.reuse, 0x10000, RZ ;  /* 0x000100000d0c7824 */ /* 0x040fe200078e00ff */
[----:B------:R-:W-:Y:S01]  /*115e0*/  LOP3.LUT R44, R13, 0xffff0000, RZ, 0xc0, !PT ;  /* 0xffff00000d2c7812 */ /* 0x000fe200078ec0ff */
[----:B------:R-:W-:Y:S01]  /*115f0*/  IMAD.U32 R13, R15, 0x10000, RZ ;  /* 0x000100000f0d7824 */ /* 0x000fe200078e00ff */
[C---:B------:R-:W-:Y:S01]  /*11600*/  SHF.L.U32 R43, R14.reuse, 0x10, RZ ;  /* 0x000000100e2b7819 */ /* 0x040fe200000006ff */
[----:B--2---:R-:W-:Y:S01]  /*11610*/  IMAD.U32 R45, R5, 0x10000, RZ ;  /* 0x00010000052d7824 */ /* 0x004fe200078e00ff */
        /* <DEDUP_REMOVED lines=9> */
[----:B------:R-:W-:Y:S01]  /*116b0*/  IMAD.U32 R6, R7, 0x10000, RZ ;  /* 0x0001000007067824 */ /* 0x000fe200078e00ff */
[----:B------:R-:W-:Y:S01]  /*116c0*/  SHF.L.U32 R46, R4, 0x10, RZ ;  /* 0x00000010042e7819 */ /* 0x000fe200000006ff */
[----:B------:R-:W-:Y:S01]  /*116d0*/  @!P0 FADD.FTZ R14, -R14, -RZ ;  /* 0x800000ff0e0e8221 */ /* 0x000fe20000010100 */
[----:B------:R-:W-:Y:S01]  /*116e0*/  LOP3.LUT R4, R4, 0xffff0000, RZ, 0xc0, !PT ;  /* 0xffff000004047812 */ /* 0x000fe200078ec0ff */
[----:B------:R-:W-:Y:S01]  /*116f0*/  @!P0 FADD.FTZ R15, -R15, -RZ ;  /* 0x800000ff0f0f8221 */ /* 0x000fe20000010100 */
[----:B------:R-:W-:Y:S01]  /*11700*/  LOP3.LUT R50, R7, 0xffff0000, RZ, 0xc0, !PT ;  /* 0xffff000007327812 */ /* 0x000fe200078ec0ff */
[----:B------:R-:W-:Y:S01]  /*11710*/  FMUL.FTZ R13, R6, R13 ;  /* 0x0000000d060d7220 */ /* 0x000fe20000410000 */
[----:B----4-:R-:W-:Y:S01]  /*11720*/  SHF.L.U32 R7, R20, 0x10, RZ ;  /* 0x0000001014077819 */ /* 0x010fe200000006ff */
[----:B------:R-:W-:Y:S01]  /*11730*/  FMUL.FTZ R27, R4, R27 ;  /* 0x0000001b041b7220 */ /* 0x000fe20000410000 */
[----:B------:R-:W-:Y:S01]  /*11740*/  LOP3.LUT R6, R20, 0xffff0000, RZ, 0xc0, !PT ;  /* 0xffff000014067812 */ /* 0x000fe200078ec0ff */
[----:B------:R-:W-:Y:S01]  /*11750*/  @!P0 FADD.FTZ R41, -R41, -RZ ;  /* 0x800000ff29298221 */ /* 0x000fe20000010100 */
[----:B------:R-:W-:Y:S01]  /*11760*/  LOP3.LUT R20, R21, 0xffff0000, RZ, 0xc0, !PT ;  /* 0xffff000015147812 */ /* 0x000fe200078ec0ff */
[----:B------:R-:W-:Y:S01]  /*11770*/  FMUL.FTZ R45, R45, R12 ;  /* 0x0000000c2d2d7220 */ /* 0x000fe20000410000 */
[----:B------:R-:W-:Y:S01]  /*11780*/  FMUL.FTZ R47, R47, R44 ;  /* 0x0000002c2f2f7220 */ /* 0x000fe20000410000 */
[----:B------:R-:W-:Y:S01]  /*11790*/  @!P0 FADD.FTZ R43, -R43, -RZ ;  /* 0x800000ff2b2b8221 */ /* 0x000fe20000010100 */
[----:B------:R-:W-:Y:S01]  /*117a0*/  FMUL.FTZ R5, R5, R14 ;  /* 0x0000000e05057220 */ /* 0x000fe20000410000 */
[----:B------:R-:W-:Y:S01]  /*117b0*/  FMUL.FTZ R50, R50, R15 ;  /* 0x0000000f32327220 */ /* 0x000fe20000410000 */
[----:B------:R-:W-:Y:S01]  /*117c0*/  IMAD.U32 R4, R21, 0x10000, RZ ;  /* 0x0001000015047824 */ /* 0x000fe200078e00ff */
[C---:B------:R-:W-:Y:S01]  /*117d0*/  SHF.L.U32 R15, R22.reuse, 0x10, RZ ;  /* 0x00000010160f7819 */ /* 0x040fe200000006ff */
[C---:B------:R-:W-:Y:S01]  /*117e0*/  IMAD.U32 R12, R23.reuse, 0x10000, RZ ;  /* 0x00010000170c7824 */ /* 0x040fe200078e00ff */
[----:B------:R-:W-:Y:S01]  /*117f0*/  LOP3.LUT R14, R22, 0xffff0000, RZ, 0xc0, !PT ;  /* 0xffff0000160e7812 */ /* 0x000fe200078ec0ff */
        /* <DEDUP_REMOVED lines=16> */
.L_x_1087:
[----:B------:R-:W-:Y:S05]  /*11900*/  BSYNC B0 ;  /* 0x0000000000007941 */ /* 0x000fea0003800000 */
.L_x_1086:
[----:B-----5:R3:W-:Y:S02]  /*11910*/  STS.128 [R243+0x2800], R24 ;  /* 0x00280018f3007388 */ /* 0x0207e40000000c00 */
.L_x_1081:
[----:B------:R-:W-:Y:S05]  /*11920*/  BSYNC B2 ;  /* 0x0000000000027941 */ /* 0x000fea0003800000 */
.L_x_1080:
        /* <DEDUP_REMOVED lines=13> */
[----:B------:R-:W-:Y:S01]  /*11a00*/  ISETP.GE.AND P0, PT, R18, R17, PT ;  /* 0x000000111200720c */ /* 0x000fe20003f06270 */
[----:B------:R-:W-:Y:S02]  /*11a10*/  IMAD.SHL.U32 R20, R17, 0x20, RZ ;  /* 0x0000002011147824 */ /* 0x000fe400078e00ff */
[----:B------:R-:W-:Y:S02]  /*11a20*/  IMAD.MOV.U32 R7, RZ, RZ, RZ ;  /* 0x000000ffff077224 */ /* 0x000fe400078e00ff */
[----:B------:R-:W-:Y:S01]  /*11a30*/  IMAD.MOV.U32 R5, RZ, RZ, R17 ;  /* 0x000000ffff057224 */ /* 0x000fe200078e0011 */
[----:B------:R-:W-:-:S04]  /*11a40*/  IADD3 R21, P1, R20, R2, RZ ;  /* 0x0000000214157210 */ /* 0x000fc80007f3e0ff */
[----:B------:R-:W-:-:S03]  /*11a50*/  LEA.HI.X.SX32 R20, R20, R3, 0x1, P1 ;  /* 0x0000000314147211 */ /* 0x000fc600008f0eff */
[----:B------:R-:W-:Y:S01]  /*11a60*/  @P0 IADD3 R7, -R17, RZ, RZ ;  /* 0x000000ff11070210 */ /* 0x000fe20007ffe1ff */
[----:B------:R-:W-:-:S03]  /*11a70*/  @P0 IMAD.MOV R5, RZ, RZ, -R17 ;  /* 0x000000ffff050224 */ /* 0x000fc600078e0a11 */
[C---:B------:R-:W-:Y:S02]  /*11a80*/  IADD3 R13, P1, R7.reuse, R21, RZ ;  /* 0x00000015070d7210 */ /* 0x040fe40007f3e0ff */
[----:B------:R-:W-:Y:S01]  /*11a90*/  MOV R22, RZ ;  /* 0x000000ff00167202 */ /* 0x000fe20000000f00 */
[----:B------:R-:W-:Y:S01]  /*11aa0*/  @P0 IMAD.MOV R22, RZ, RZ, -R17 ;  /* 0x000000ffff160224 */ /* 0x000fe200078e0a11 */
        /* <DEDUP_REMOVED lines=13> */
[----:B------:R-:W-:Y:S01]  /*11b80*/  IMAD.U32 R43, R27, 0x10000, RZ ;  /* 0x000100001b2b7824 */ /* 0x000fe200078e00ff */
[C---:B------:R-:W-:Y:S02]  /*11b90*/  LOP3.LUT R24, R25.reuse, 0xffff0000, RZ, 0xc0, !PT ;  /* 0xffff000019187812 */ /* 0x040fe400078ec0ff */
[----:B------:R-:W-:Y:S02]  /*11ba0*/  SHF.L.U32 R41, R25, 0x10, RZ ;  /* 0x0000001019297819 */ /* 0x000fe400000006ff */
[----:B------:R-:W-:Y:S01]  /*11bb0*/  LOP3.LUT R25, R27, 0xffff0000, RZ, 0xc0, !PT ;  /* 0xffff00001b197812 */ /* 0x000fe200078ec0ff */
[C---:B------:R-:W-:Y:S01]  /*11bc0*/  IMAD.U32 R40, R26.reuse, 0x10000, RZ ;  /* 0x000100001a287824 */ /* 0x040fe200078e00ff */
        /* <DEDUP_REMOVED lines=54> */
.L_x_1093:
[----:B------:R-:W-:Y:S05]  /*11f30*/  BSYNC B0 ;  /* 0x0000000000007941 */ /* 0x000fea0003800000 */
.L_x_1092:
[----:B-----5:R3:W-:Y:S02]  /*11f40*/  STS.128 [R243+0x1000], R24 ;  /* 0x00100018f3007388 */ /* 0x0207e40000000c00 */
.L_x_1091:
[----:B------:R-:W-:Y:S05]  /*11f50*/  BSYNC B1 ;  /* 0x0000000000017941 */ /* 0x000fea0003800000 */
.L_x_1090:
[----:B------:R-:W-:-:S13]  /*11f60*/  ISETP.GE.AND P0, PT, R9, R8, PT ;  /* 0x000000080900720c */ /* 0x000fda0003f06270 */
[----:B------:R1:W-:Y:S01]  /*11f70*/  @P0 STS.128 [R243+0x3000], RZ ;  /* 0x003000fff3000388 */ /* 0x0003e20000000c00 */
[----:B------:R-:W-:Y:S05]  /*11f80*/  @P0 BRA `(.L_x_1089) ;  /* 0x0000000400640947 */ /* 0x000fea0003800000 */
[----:B------:R1:W5:Y:S01]  /*11f90*/  LD.E.128 R12, desc[UR6][R36.64+0x80] ;  /* 0x00008006240c7980 */ /* 0x000362000c101d00 */
[----:B------:R-:W-:Y:S01]  /*11fa0*/  ISETP.GE.AND P0, PT, R9, R0, PT ;  /* 0x000000000900720c */ /* 0x000fe20003f06270 */
[----:B------:R-:W-:-:S12]  /*11fb0*/  BSSY B0, `(.L_x_1094) ;  /* 0x0000055000007945 */ /* 0x000fd80003800000 */
[----:B------:R-:W-:Y:S05]  /*11fc0*/  @P0 BRA `(.L_x_1095) ;  /* 0x00000004004c0947 */ /* 0x000fea0003800000 */
[-C--:B------:R-:W-:Y:S01]  /*11fd0*/  ISETP.GE.AND P0, PT, R9, R17.reuse, PT ;  /* 0x000000110900720c */ /* 0x080fe20003f06270 */
[----:B------:R-:W-:Y:S01]  /*11fe0*/  IMAD.MOV.U32 R5, RZ, RZ, RZ ;  /* 0x000000ffff057224 */ /* 0x000fe200078e00ff */
[----:B-1-3--:R-:W-:Y:S02]  /*11ff0*/  LEA R24, R17, 0x40, 0x5 ;  /* 0x0000004011187811 */ /* 0x00afe400078e28ff */
[----:B------:R-:W-:Y:S02]  /*12000*/  MOV R21, R17 ;  /* 0x0000001100157202 */ /* 0x000fe40000000f00 */
[----:B------:R-:W-:-:S04]  /*12010*/  IADD3 R25, P1, R24, R2, RZ ;  /* 0x0000000218197210 */ /* 0x000fc80007f3e0ff */
[----:B------:R-:W-:-:S03]  /*12020*/  LEA.HI.X.SX32 R24, R24, R3, 0x1, P1 ;  /* 0x0000000318187211 */ /* 0x000fc600008f0eff */
[--C-:B------:R-:W-:Y:S02]  /*12030*/  @P0 IMAD.MOV R5, RZ, RZ, -R17.reuse ;  /* 0x000000ffff050224 */ /* 0x100fe400078e0a11 */
[----:B------:R-:W-:Y:S02]  /*12040*/  IMAD.MOV.U32 R26, RZ, RZ, RZ ;  /* 0x000000ffff1a7224 */ /* 0x000fe400078e00ff */
[----:B------:R-:W-:Y:S01]  /*12050*/  @P0 IMAD.MOV R21, RZ, RZ, -R17 ;  /* 0x000000ffff150224 */ /* 0x000fe200078e0a11 */
[----:B------:R-:W-:-:S04]  /*12060*/  IADD3 R7, P1, R5, R25, RZ ;  /* 0x0000001905077210 */ /* 0x000fc80007f3e0ff */
[----:B------:R-:W-:Y:S02]  /*12070*/  LEA.HI.X.SX32 R5, R5, R24, 0x1, P1 ;  /* 0x0000001805057211 */ /* 0x000fe400008f0eff */
[----:B------:R-:W-:Y:S02]  /*12080*/  LEA R4, P1, R7, R30, 0x1 ;  /* 0x0000001e07047211 */ /* 0x000fe400078208ff */
[----:B------:R-:W-:Y:S02]  /*12090*/  @P0 IADD3 R26, -R17, RZ, RZ ;  /* 0x000000ff111a0210 */ /* 0x000fe40007ffe1ff */
        /* <DEDUP_REMOVED lines=16> */
[----:B------:R-:W-:Y:S01]  /*121a0*/  LOP3.LUT R14, R14, 0xffff0000, RZ, 0xc0, !PT ;  /* 0xffff00000e0e7812 */ /* 0x000fe200078ec0ff */
[C---:B---3--:R-:W-:Y:S01]  /*121b0*/  IMAD.U32 R40, R4.reuse, 0x10000, RZ ;  /* 0x0001000004287824 */ /* 0x048fe200078e00ff */
[----:B------:R-:W-:Y:S01]  /*121c0*/  LOP3.LUT R15, R4, 0xffff0000, RZ, 0xc0, !PT ;  /* 0xffff0000040f7812 */ /* 0x000fe200078ec0ff */
[C---:B------:R-:W-:Y:S01]  /*121d0*/  IMAD.U32 R42, R6.reuse, 0x10000, RZ ;  /* 0x00010000062a7824 */ /* 0x040fe200078e00ff */
[----:B------:R-:W-:Y:S01]  /*121e0*/  SHF.L.U32 R4, R5, 0x10, RZ ;  /* 0x0000001005047819 */ /* 0x000fe200000006ff */
[----:B--2---:R-:W-:Y:S01]  /*121f0*/  IMAD.U32 R45, R21, 0x10000, RZ ;  /* 0x00010000152d7824 */ /* 0x004fe200078e00ff */
[----:B------:R-:W-:Y:S01]  /*12200*/  LOP3.LUT R43, R5, 0xffff0000, RZ, 0xc0, !PT ;  /* 0xffff0000052b7812 */ /* 0x000fe200078ec0ff */
[C---:B------:R-:W-:Y:S01]  /*12210*/  IMAD.U32 R5, R7.reuse, 0x10000, RZ ;  /* 0x0001000007057824 */ /* 0x040fe200078e00ff */
[----:B------:R-:W-:Y:S01]  /*12220*/  LOP3.LUT R6, R6, 0xffff0000, RZ, 0xc0, !PT ;  /* 0xffff000006067812 */ /* 0x000fe200078ec0ff */
[----:B------:R-:W-:Y:S01]  /*12230*/  @!P0 FADD.FTZ R4, -R4, -RZ ;  /* 0x800000ff04048221 */ /* 0x000fe20000010100 */
[----:B------:R-:W-:Y:S01]  /*12240*/  LOP3.LUT R7, R7, 0xffff0000, RZ, 0xc0, !PT ;  /* 0xffff000007077812 */ /* 0x000fe200078ec0ff */
[----:B------:R-:W-:Y:S01]  /*12250*/  @!P0 FADD.FTZ R5, -R5, -RZ ;  /* 0x800000ff05058221 */ /* 0x000fe20000010100 */
[----:B------:R-:W-:Y:S01]  /*12260*/  LOP3.LUT R44, R21, 0xffff0000, RZ, 0xc0, !PT ;  /* 0xffff0000152c7812 */ /* 0x000fe200078ec0ff */
[----:B------:R-:W-:Y:S01]  /*12270*/  @!P0 FADD.FTZ R6, -R6, -RZ ;  /* 0x800000ff06068221 */ /* 0x000fe20000010100 */
[C---:B------:R-:W-:Y:S01]  /*12280*/  SHF.L.U32 R49, R22.reuse, 0x10, RZ ;  /* 0x0000001016317819 */ /* 0x040fe200000006ff */
[----:B------:R-:W-:Y:S01]  /*12290*/  @!P0 FADD.FTZ R7, -R7, -RZ ;  /* 0x800000ff07078221 */ /* 0x000fe20000010100 */
[----:B------:R-:W-:Y:S01]  /*122a0*/  LOP3.LUT R21, R22, 0xffff0000, RZ, 0xc0, !PT ;  /* 0xffff000016157812 */ /* 0x000fe200078ec0ff */
[C---:B------:R-:W-:Y:S01]  /*122b0*/  IMAD.U32 R22, R23.reuse, 0x10000, RZ ;  /* 0x0001000017167824 */ /* 0x040fe200078e00ff */
[----:B------:R-:W-:Y:S01]  /*122c0*/  LOP3.LUT R46, R23, 0xffff0000, RZ, 0xc0, !PT ;  /* 0xffff0000172e7812 */ /* 0x000fe200078ec0ff */
[----:B------:R-:W-:Y:S01]  /*122d0*/  @!P0 FADD.FTZ R43, -R43, -RZ ;  /* 0x800000ff2b2b8221 */ /* 0x000fe20000010100 */
[----:B------:R-:W-:Y:S01]  /*122e0*/  SHF.L.U32 R47, R20, 0x10, RZ ;  /* 0x00000010142f7819 */ /* 0x000fe200000006ff */
[----:B------:R-:W-:Y:S01]  /*122f0*/  FMUL.FTZ R22, R22, R5 ;  /* 0x0000000516167220 */ /* 0x000fe20000410000 */
[----:B------:R-:W-:Y:S01]  /*12300*/  LOP3.LUT R20, R20, 0xffff0000, RZ, 0xc0, !PT ;  /* 0xffff000014147812 */ /* 0x000fe200078ec0ff */
[----:B------:R-:W-:Y:S01]  /*12310*/  @!P0 FADD.FTZ R15, -R15, -RZ ;  /* 0x800000ff0f0f8221 */ /* 0x000fe20000010100 */
[----:B----4-:R-:W-:-:S02]  /*12320*/  IMAD.U32 R5, R25, 0x10000, RZ ;  /* 0x0001000019057824 */ /* 0x010fc400078e00ff */
[----:B------:R-:W-:Y:S01]  /*12330*/  FMUL.FTZ R21, R21, R6 ;  /* 0x0000000615157220 */ /* 0x000fe20000410000 */
[----:B------:R-:W-:Y:S01]  /*12340*/  FMUL.FTZ R46, R46, R7 ;  /* 0x000000072e2e7220 */ /* 0x000fe20000410000 */
[----:B------:R-:W-:Y:S01]  /*12350*/  LOP3.LUT R25, R25, 0xffff0000, RZ, 0xc0, !PT ;  /* 0xffff000019197812 */ /* 0x000fe200078ec0ff */
[----:B------:R-:W-:Y:S01]  /*12360*/  @!P0 FADD.FTZ R40, -R40, -RZ ;  /* 0x800000ff28288221 */ /* 0x000fe20000010100 */
[----:B------:R-:W-:Y:S01]  /*12370*/  FMUL.FTZ R4, R45, R4 ;  /* 0x000000042d047220 */ /* 0x000fe20000410000 */
[----:B------:R-:W-:Y:S01]  /*12380*/  FMUL.FTZ R43, R44, R43 ;  /* 0x0000002b2c2b7220 */ /* 0x000fe20000410000 */
[----:B------:R-:W-:Y:S01]  /*12390*/  @!P0 FADD.FTZ R42, -R42, -RZ ;  /* 0x800000ff2a2a8221 */ /* 0x000fe20000010100 */
[----:B------:R-:W-:Y:S01]  /*123a0*/  SHF.L.U32 R7, R24, 0x10, RZ ;  /* 0x0000001018077819 */ /* 0x000fe200000006ff */
[----:B------:R-:W-:Y:S01]  /*123b0*/  FMUL.FTZ R15, R20, R15 ;  /* 0x0000000f140f7220 */ /* 0x000fe20000410000 */
[----:B------:R-:W-:Y:S01]  /*123c0*/  LOP3.LUT R6, R24, 0xffff0000, RZ, 0xc0, !PT ;  /* 0xffff000018067812 */ /* 0x000fe200078ec0ff */
[----:B------:R-:W-:Y:S01]  /*123d0*/  IMAD.U32 R20, R27, 0x10000, RZ ;  /* 0x000100001b147824 */ /* 0x000fe200078e00ff */
[C---:B------:R-:W-:Y:S01]  /*123e0*/  SHF.L.U32 R24, R26.reuse, 0x10, RZ ;  /* 0x000000101a187819 */ /* 0x040fe200000006ff */
[----:B------:R-:W-:Y:S01]  /*123f0*/  FMUL.FTZ R40, R47, R40 ;  /* 0x000000282f287220 */ /* 0x000fe20000410000 */
[----:B------:R-:W-:Y:S01]  /*12400*/  LOP3.LUT R23, R26, 0xffff0000, RZ, 0xc0, !PT ;  /* 0xffff00001a177812 */ /* 0x000fe200078ec0ff */
[----:B------:R-:W-:Y:S01]  /*12410*/  FMUL.FTZ R49, R49, R42 ;  /* 0x0000002a31317220 */ /* 0x000fe20000410000 */
[----:B------:R-:W-:Y:S01]  /*12420*/  LOP3.LUT R26, R27, 0xffff0000, RZ, 0xc0, !PT ;  /* 0xffff00001b1a7812 */ /* 0x000fe200078ec0ff */
        /* <DEDUP_REMOVED lines=13> */
.L_x_1095:
[----:B------:R-:W-:Y:S05]  /*12500*/  BSYNC B0 ;  /* 0x0000000000007941 */ /* 0x000fea0003800000 */
.L_x_1094:
[----:B-----5:R1:W-:Y:S02]  /*12510*/  STS.128 [R243+0x3000], R12 ;  /* 0x0030000cf3007388 */ /* 0x0203e40000000c00 */
.L_x_1089:
[----:B------:R-:W-:Y:S05]  /*12520*/  BSYNC B2 ;  /* 0x0000000000027941 */ /* 0x000fea0003800000 */
.L_x_1088:
[----:B-1----:R-:W-:-:S05]  /*12530*/  VIADD R36, R186, 0x30 ;  /* 0x00000030ba247836 */ /* 0x002fca0000000000 */
[----:B------:R-:W-:-:S04]  /*12540*/  ISETP.GE.AND P0, PT, R36, R29, PT ;  /* 0x0000001d2400720c */ /* 0x000fc80003f06270 */
[----:B------:R-:W-:-:S13]  /*12550*/  ISETP.LT.OR P0, PT, R68, -0x187, P0 ;  /* 0xfffffe794400780c */ /* 0x000fda0000701670 */
[----:B------:R-:W-:Y:S05]  /*12560*/  @P0 BRA `(.L_x_1065) ;  /* 0x0000001000700947 */ /* 0x000fea0003800000 */
[----:B------:R-:W-:Y:S01]  /*12570*/  ISETP.GE.AND P0, PT, R18, R8, PT ;  /* 0x000000081200720c */ /* 0x000fe20003f06270 */
[----:B------:R-:W-:-:S12]  /*12580*/  BSSY B1, `(.L_x_1096) ;  /* 0x000005d000017945 */ /* 0x000fd80003800000 */
[----:B------:R1:W-:Y:S01]  /*12590*/  @P0 STS.128 [R243+0x1800], RZ ;  /* 0x001800fff3000388 */ /* 0x0003e20000000c00 */
[----:B------:R-:W-:Y:S05]  /*125a0*/  @P0 BRA `(.L_x_1097) ;  /* 0x0000000400680947 */ /* 0x000fea0003800000 */
[----:B------:R1:W5:Y:S01]  /*125b0*/  LD.E.128 R4, desc[UR6][R34.64] ;  /* 0x0000000622047980 */ /* 0x000362000c101d00 */
[----:B------:R-:W-:Y:S01]  /*125c0*/  ISETP.GE.AND P0, PT, R18, R0, PT ;  /* 0x000000001200720c */ /* 0x000fe20003f06270 */
[----:B------:R-:W-:-:S12]  /*125d0*/  BSSY B0, `(.L_x_1098) ;  /* 0x0000056000007945 */ /* 0x000fd80003800000 */
[----:B------:R-:W-:Y:S05]  /*125e0*/  @P0 BRA `(.L_x_1099) ;  /* 0x0000000400500947 */ /* 0x000fea0003800000 */
[-C--:B------:R-:W-:Y:S01]  /*125f0*/  ISETP.GE.AND P0, PT, R18, R17.reuse, PT ;  /* 0x000000111200720c */ /* 0x080fe20003f06270 */
[----:B------:R-:W-:Y:S01]  /*12600*/  IMAD R18, R17, 0x30, RZ ;  /* 0x0000003011127824 */ /* 0x000fe200078e02ff */
[----:B------:R-:W-:Y:S01]  /*12610*/  MOV R13, R17 ;  /* 0x00000011000d7202 */ /* 0x000fe20000000f00 */
[----:B------:R-:W-:-:S03]  /*12620*/  IMAD.MOV.U32 R15, RZ, RZ, RZ ;  /* 0x000000ffff0f7224 */ /* 0x000fc600078e00ff */
[----:B------:R-:W-:-:S04]  /*12630*/  IADD3 R19, P1, R18, R2, RZ ;  /* 0x0000000212137210 */ /* 0x000fc80007f3e0ff */
[----:B------:R-:W-:-:S03]  /*12640*/  LEA.HI.X.SX32 R18, R18, R3, 0x1, P1 ;  /* 0x0000000312127211 */ /* 0x000fc600008f0eff */
[--C-:B------:R-:W-:Y:S02]  /*12650*/  @P0 IMAD.MOV R15, RZ, RZ, -R17.reuse ;  /* 0x000000ffff0f0224 */ /* 0x100fe400078e0a11 */
[----:B---3--:R-:W-:Y:S02]  /*12660*/  IMAD.MOV.U32 R24, RZ, RZ, RZ ;  /* 0x000000ffff187224 */ /* 0x008fe400078e00ff */
        /* <DEDUP_REMOVED lines=16> */
[----:B------:R-:W-:Y:S01]  /*12770*/  IMAD.U32 R29, R6, 0x10000, RZ ;  /* 0x00010000061d7824 */ /* 0x000fe200078e00ff */
[C---:B------:R-:W-:Y:S02]  /*12780*/  LOP3.LUT R4, R5.reuse, 0xffff0000, RZ, 0xc0, !PT ;  /* 0xffff000005047812 */ /* 0x040fe400078ec0ff */
[----:B------:R-:W-:Y:S02]  /*12790*/  SHF.L.U32 R37, R5, 0x10, RZ ;  /* 0x0000001005257819 */ /* 0x000fe400000006ff */
[C---:B------:R-:W-:Y:S02]  /*127a0*/  LOP3.LUT R5, R7.reuse, 0xffff0000, RZ, 0xc0, !PT ;  /* 0xffff000007057812 */ /* 0x040fe400078ec0ff */
[----:B------:R-:W-:-:S02]  /*127b0*/  SHF.L.U32 R39, R7, 0x10, RZ ;  /* 0x0000001007277819 */ /* 0x000fc400000006ff */
[----:B------:R-:W-:Y:S01]  /*127c0*/  LOP3.LUT R6, R6, 0xffff0000, RZ, 0xc0, !PT ;  /* 0xffff000006067812 */ /* 0x000fe200078ec0ff */
[C---:B---3--:R-:W-:Y:S01]  /*127d0*/  IMAD.U32 R38, R20.reuse, 0x10000, RZ ;  /* 0x0001000014267824 */ /* 0x048fe200078e00ff */
[----:B------:R-:W-:Y:S01]  /*127e0*/  LOP3.LUT R20, R20, 0xffff0000, RZ, 0xc0, !PT ;  /* 0xffff000014147812 */ /* 0x000fe200078ec0ff */
[----:B------:R-:W-:Y:S01]  /*127f0*/  IMAD.U32 R40, R22, 0x10000, RZ ;  /* 0x0001000016287824 */ /* 0x000fe200078e00ff */
[C---:B------:R-:W-:Y:S01]  /*12800*/  SHF.L.U32 R7, R21.reuse, 0x10, RZ ;  /* 0x0000001015077819 */ /* 0x040fe200000006ff */
[----:B--2---:R-:W-:Y:S01]  /*12810*/  IMAD.U32 R45, R12, 0x10000, RZ ;  /* 0x000100000c2d7824 */ /* 0x004fe200078e00ff */
[----:B------:R-:W-:Y:S01]  /*12820*/  LOP3.LUT R41, R21, 0xffff0000, RZ, 0xc0, !PT ;  /* 0xffff000015297812 */ /* 0x000fe200078ec0ff */
[----:B------:R-:W-:Y:S01]  /*12830*/  @!P0 FADD.FTZ R20, -R20, -RZ ;  /* 0x800000ff14148221 */ /* 0x000fe20000010100 */
[----:B------:R-:W-:Y:S01]  /*12840*/  SHF.L.U32 R21, R23, 0x10, RZ ;  /* 0x0000001017157819 */ /* 0x000fe200000006ff */
[----:B------:R-:W-:Y:S01]  /*12850*/  @!P0 FADD.FTZ R7, -R7, -RZ ;  /* 0x800000ff07078221 */ /* 0x000fe20000010100 */
[----:B------:R-:W-:Y:S01]  /*12860*/  LOP3.LUT R22, R22, 0xffff0000, RZ, 0xc0, !PT ;  /* 0xffff000016167812 */ /* 0x000fe200078ec0ff */
[----:B------:R-:W-:Y:S01]  /*12870*/  IMAD.U32 R47, R14, 0x10000, RZ ;  /* 0x000100000e2f7824 */ /* 0x000fe200078e00ff */
[----:B------:R-:W-:Y:S01]  /*12880*/  LOP3.LUT R23, R23, 0xffff0000, RZ, 0xc0, !PT ;  /* 0xffff000017177812 */ /* 0x000fe200078ec0ff */
[----:B------:R-:W-:Y:S01]  /*12890*/  @!P0 FADD.FTZ R38, -R38, -RZ ;  /* 0x800000ff26268221 */ /* 0x000fe20000010100 */
[----:B------:R-:W-:Y:S01]  /*128a0*/  LOP3.LUT R43, R12, 0xffff0000, RZ, 0xc0, !PT ;  /* 0xffff00000c2b7812 */ /* 0x000fe200078ec0ff */
[----:B------:R-:W-:Y:S01]  /*128b0*/  @!P0 FADD.FTZ R41, -R41, -RZ ;  /* 0x800000ff29298221 */ /* 0x000fe20000010100 */
[C---:B------:R-:W-:Y:S01]  /*128c0*/  SHF.L.U32 R12, R13.reuse, 0x10, RZ ;  /* 0x000000100d0c7819 */ /* 0x040fe200000006ff */
[----:B------:R-:W-:Y:S01]  /*128d0*/  @!P0 FADD.FTZ R22, -R22, -RZ ;  /* 0x800000ff16168221 */ /* 0x000fe20000010100 */
[----:B------:R-:W-:Y:S01]  /*128e0*/  LOP3.LUT R42, R13, 0xffff0000, RZ, 0xc0, !PT ;  /* 0xffff00000d2a7812 */ /* 0x000fe200078ec0ff */
[----:B------:R-:W-:Y:S01]  /*128f0*/  @!P0 FADD.FTZ R23, -R23, -RZ ;  /* 0x800000ff17178221 */ /* 0x000fe20000010100 */
[----:B------:R-:W-:Y:S01]  /*12900*/  LOP3.LUT R13, R14, 0xffff0000, RZ, 0xc0, !PT ;  /* 0xffff00000e0d7812 */ /* 0x000fe200078ec0ff */
[----:B------:R-:W-:Y:S01]  /*12910*/  FMUL.FTZ R43, R43, R20 ;  /* 0x000000142b2b7220 */ /* 0x000fe20000410000 */
[----:B------:R-:W-:Y:S01]  /*12920*/  LOP3.LUT R44, R15, 0xffff0000, RZ, 0xc0, !PT ;  /* 0xffff00000f2c7812 */ /* 0x000fe200078ec0ff */
[----:B------:R-:W-:Y:S01]  /*12930*/  @!P0 FADD.FTZ R21, -R21, -RZ ;  /* 0x800000ff15158221 */ /* 0x000fe20000010100 */
[----:B------:R-:W-:Y:S01]  /*12940*/  SHF.L.U32 R14, R15, 0x10, RZ ;  /* 0x000000100f0e7819 */ /* 0x000fe200000006ff */
[----:B------:R-:W-:Y:S01]  /*12950*/  FMUL.FTZ R12, R12, R7 ;  /* 0x000000070c0c7220 */ /* 0x000fe20000410000 */
[C---:B----4-:R-:W-:Y:S01]  /*12960*/  IMAD.U32 R20, R24.reuse, 0x10000, RZ ;  /* 0x0001000018147824 */ /* 0x050fe200078e00ff */
[----:B------:R-:W-:Y:S01]  /*12970*/  LOP3.LUT R15, R24, 0xffff0000, RZ, 0xc0, !PT ;  /* 0xffff0000180f7812 */ /* 0x000fe200078ec0ff */
[----:B------:R-:W-:Y:S01]  /*12980*/  FMUL.FTZ R38, R45, R38 ;  /* 0x000000262d267220 */ /* 0x000fe20000410000 */
[C---:B------:R-:W-:Y:S01]  /*12990*/  SHF.L.U32 R7, R25.reuse, 0x10, RZ ;  /* 0x0000001019077819 */ /* 0x040fe200000006ff */
[----:B------:R-:W-:Y:S01]  /*129a0*/  FMUL.FTZ R41, R42, R41 ;  /* 0x000000292a297220 */ /* 0x000fe20000410000 */
[----:B------:R-:W-:Y:S01]  /*129b0*/  LOP3.LUT R24, R25, 0xffff0000, RZ, 0xc0, !PT ;  /* 0xffff000019187812 */ /* 0x000fe200078ec0ff */
[----:B------:R-:W-:Y:S01]  /*129c0*/  @!P0 FADD.FTZ R40, -R40, -RZ ;  /* 0x800000ff28288221 */ /* 0x000fe20000010100 */
[----:B------:R-:W-:Y:S01]  /*129d0*/  FMUL.FTZ R13, R13, R22 ;  /* 0x000000160d0d7220 */ /* 0x000fe20000410000 */
[----:B------:R-:W-:Y:S01]  /*129e0*/  FMUL.FTZ R44, R44, R23 ;  /* 0x000000172c2c7220 */ /* 0x000fe20000410000 */
[----:B------:R-:W-:Y:S01]  /*129f0*/  FMUL.FTZ R14, R14, R21 ;  /* 0x000000150e0e7220 */ /* 0x000fe20000410000 */
[C---:B------:R-:W-:Y:S01]  /*12a00*/  IMAD.U32 R23, R26.reuse, 0x10000, RZ ;  /* 0x000100001a177824 */ /* 0x040fe200078e00ff */
[----:B------:R-:W-:Y:S01]  /*12a10*/  LOP3.LUT R22, R26, 0xffff0000, RZ, 0xc0, !PT ;  /* 0xffff00001a167812 */ /* 0x000fe200078ec0ff */
[----:B------:R-:W-:Y:S01]  /*12a20*/  FFMA.FTZ R19, R19, R20, R38 ;  /* 0x0000001413137223 */ /* 0x000fe20000010026 */
[C---:B------:R-:W-:Y:S01]  /*12a30*/  SHF.L.U32 R21, R27.reuse, 0x10, RZ ;  /* 0x000000101b157819 */ /* 0x040fe200000006ff */
[----:B------:R-:W-:Y:S01]  /*12a40*/  FFMA.FTZ R18, R18, R15, R43 ;  /* 0x0000000f12127223 */ /* 0x000fe2000001002b */
        /* <DEDUP_REMOVED lines=10> */
[----:B------:R-:W-:Y:S01]  /*12af0*/  F2FP.BF16.F32.PACK_AB R7, R5, R14 ;  /* 0x0000000e0507723e */ /* 0x000fe200000010ff */
[----:B------:R-:W-:Y:S01]  /*12b00*/  IMAD.MOV.U32 R4, RZ, RZ, R18 ;  /* 0x000000ffff047224 */ /* 0x000fe200078e0012 */
[----:B------:R-:W-:Y:S02]  /*12b10*/  F2FP.BF16.F32.PACK_AB R6, R6, R23 ;  /* 0x000000170606723e */ /* 0x000fe400000010ff */
[----:B------:R-:W-:Y:S02]  /*12b20*/  MOV R5, R19 ;  /* 0x0000001300057202 */ /* 0x000fe40000000f00 */
.L_x_1099:
[----:B------:R-:W-:Y:S05]  /*12b30*/  BSYNC B0 ;  /* 0x0000000000007941 */ /* 0x000fea0003800000 */
.L_x_1098:
[----:B-----5:R1:W-:Y:S02]  /*12b40*/  STS.128 [R243+0x1800], R4 ;  /* 0x00180004f3007388 */ /* 0x0203e40000000c00 */
.L_x_1097:
[----:B------:R-:W-:Y:S05]  /*12b50*/  BSYNC B1 ;  /* 0x0000000000017941 */ /* 0x000fea0003800000 */
.L_x_1096:
[----:B------:R-:W-:-:S13]  /*12b60*/  ISETP.GE.AND P0, PT, R9, R8, PT ;  /* 0x000000080900720c */ /* 0x000fda0003f06270 */
[----:B------:R1:W-:Y:S01]  /*12b70*/  @P0 STS.128 [R243+0x3800], RZ ;  /* 0x003800fff3000388 */ /* 0x0003e20000000c00 */
[----:B------:R-:W-:Y:S05]  /*12b80*/  @P0 BRA `(.L_x_1065) ;  /* 0x0000000800e80947 */ /* 0x000fea0003800000 */
[----:B-1----:R1:W5:Y:S01]  /*12b90*/  LD.E.128 R4, desc[UR6][R34.64+0x80] ;  /* 0x0000800622047980 */ /* 0x002362000c101d00 */
[----:B------:R-:W-:Y:S01]  /*12ba0*/  ISETP.GE.AND P0, PT, R9, R0, PT ;  /* 0x000000000900720c */ /* 0x000fe20003f06270 */
[----:B------:R-:W-:Y:S01]  /*12bb0*/  BSSY B0, `(.L_x_1100) ;  /* 0x000005a000007945 */ /* 0x000fe20003800000 */
[----:B------:R-:W-:-:S05]  /*12bc0*/  IADD3 R12, P1, R34, 0x80, RZ ;  /* 0x00000080220c7810 */ /* 0x000fca0007f3e0ff */
[----:B------:R-:W-:-:S06]  /*12bd0*/  IMAD.X R13, RZ, RZ, R35, P1 ;  /* 0x000000ffff0d7224 */ /* 0x000fcc00008e0623 */
[----:B------:R-:W-:Y:S05]  /*12be0*/  @P0 BRA `(.L_x_1101) ;  /* 0x0000000400580947 */ /* 0x000fea0003800000 */
[-C--:B------:R-:W-:Y:S01]  /*12bf0*/  ISETP.GE.AND P0, PT, R9, R17.reuse, PT ;  /* 0x000000110900720c */ /* 0x080fe20003f06270 */
[----:B------:R-:W-:Y:S01]  /*12c00*/  IMAD.MOV.U32 R8, RZ, RZ, 0x30 ;  /* 0x00000030ff087424 */ /* 0x000fe200078e00ff */
[----:B------:R-:W-:Y:S01]  /*12c10*/  MOV R0, R17 ;  /* 0x0000001100007202 */ /* 0x000fe20000000f00 */
[----:B------:R-:W-:Y:S02]  /*12c20*/  IMAD.MOV.U32 R9, RZ, RZ, RZ ;  /* 0x000000ffff097224 */ /* 0x000fe400078e00ff */
[----:B------:R-:W-:-:S05]  /*12c30*/  IMAD R8, R17, R8, 0x40 ;  /* 0x0000004011087424 */ /* 0x000fca00078e0208 */
[----:B------:R-:W-:-:S03]  /*12c40*/  IADD3 R2, P1, R8, R2, RZ ;  /* 0x0000000208027210 */ /* 0x000fc60007f3e0ff */
[--C-:B------:R-:W-:Y:S01]  /*12c50*/  @P0 IMAD.MOV R9, RZ, RZ, -R17.reuse ;  /* 0x000000ffff090224 */ /* 0x100fe200078e0a11 */
[----:B------:R-:W-:Y:S01]  /*12c60*/  LEA.HI.X.SX32 R3, R8, R3, 0x1, P1 ;  /* 0x0000000308037211 */ /* 0x000fe200008f0eff */
[----:B------:R-:W-:-:S03]  /*12c70*/  @P0 IMAD.MOV R0, RZ, RZ, -R17 ;  /* 0x000000ffff000224 */ /* 0x000fc600078e0a11 */
[C---:B------:R-:W-:Y:S01]  /*12c80*/  IADD3 R19, P1, R9.reuse, R2, RZ ;  /* 0x0000000209137210 */ /* 0x040fe20007f3e0ff */
[----:B------:R-:W-:Y:S01]  /*12c90*/  IMAD.WIDE R12, R0, 0x2, R12 ;  /* 0x00000002000c7825 */ /* 0x000fe200078e020c */
[----:B------:R-:W-:Y:S02]  /*12ca0*/  MOV R0, RZ ;  /* 0x000000ff00007202 */ /* 0x000fe40000000f00 */
[----:B------:R-:W-:Y:S01]  /*12cb0*/  LEA.HI.X.SX32 R9, R9, R3, 0x1, P1 ;  /* 0x0000000309097211 */ /* 0x000fe200008f0eff */
[----:B------:R-:W-:Y:S01]  /*12cc0*/  @P0 IMAD.MOV R0, RZ, RZ, -R17 ;  /* 0x000000ffff000224 */ /* 0x000fe200078e0a11 */
[C---:B------:R-:W-:Y:S01]  /*12cd0*/  LEA R20, P1, R19.reuse, R30, 0x1 ;  /* 0x0000001e13147211 */ /* 0x040fe200078208ff */
[----:B------:R-:W2:Y:S03]  /*12ce0*/  LD.E.128 R12, desc[UR6][R12.64] ;  /* 0x000000060c0c7980 */ /* 0x000ea6000c101d00 */
[----:B------:R-:W-:-:S02]  /*12cf0*/  LEA.HI.X R21, R19, R31, R9, 0x1, P1 ;  /* 0x0000001f13157211 */ /* 0x000fc400008f0c09 */
[----:B------:R-:W-:-:S04]  /*12d00*/  IADD3 R9, P1, R0, R2, RZ ;  /* 0x0000000200097210 */ /* 0x000fc80007f3e0ff */
[----:B------:R-:W4:Y:S01]  /*12d10*/  LD.E.128 R20, desc[UR6][R20.64] ;  /* 0x0000000614147980 */ /* 0x000f22000c101d00 */
[----:B------:R-:W-:Y:S02]  /*12d20*/  LEA.HI.X.SX32 R0, R0, R3, 0x1, P1 ;  /* 0x0000000300007211 */ /* 0x000fe400008f0eff */
[----:B---3--:R-:W-:-:S04]  /*12d30*/  LEA R24, P1, R9, R32, 0x1 ;  /* 0x0000002009187211 */ /* 0x008fc800078208ff */
[----:B------:R-:W-:-:S06]  /*12d40*/  LEA.HI.X R25, R9, R33, R0, 0x1, P1 ;  /* 0x0000002109197211 */ /* 0x000fcc00008f0c00 */
[----:B------:R-:W3:Y:S01]  /*12d50*/  LD.E.128 R24, desc[UR6][R24.64] ;  /* 0x0000000618187980 */ /* 0x000ee2000c101d00 */
[C---:B-----5:R-:W-:Y:S01]  /*12d60*/  LOP3.LUT R0, R5.reuse, 0xffff0000, RZ, 0xc0, !PT ;  /* 0xffff000005007812 */ /* 0x060fe200078ec0ff */
[----:B------:R-:W-:Y:S01]  /*12d70*/  IMAD.U32 R9, R5, 0x10000, RZ ;  /* 0x0001000005097824 */ /* 0x000fe200078e00ff */
[C---:B------:R-:W-:Y:S01]  /*12d80*/  SHF.L.U32 R8, R6.reuse, 0x10, RZ ;  /* 0x0000001006087819 */ /* 0x040fe200000006ff */
[C---:B------:R-:W-:Y:S01]  /*12d90*/  IMAD.U32 R18, R7.reuse, 0x10000, RZ ;  /* 0x0001000007127824 */ /* 0x040fe200078e00ff */
[----:B------:R-:W-:Y:S02]  /*12da0*/  LOP3.LUT R5, R6, 0xffff0000, RZ, 0xc0, !PT ;  /* 0xffff000006057812 */ /* 0x000fe400078ec0ff */
[C---:B------:R-:W-:Y:S02]  /*12db0*/  SHF.L.U32 R3, R4.reuse, 0x10, RZ ;  /* 0x0000001004037819 */ /* 0x040fe400000006ff */
[----:B------:R-:W-:Y:S02]  /*12dc0*/  LOP3.LUT R2, R4, 0xffff0000, RZ, 0xc0, !PT ;  /* 0xffff000004027812 */ /* 0x000fe400078ec0ff */
[----:B------:R-:W-:Y:S01]  /*12dd0*/  LOP3.LUT R4, R7, 0xffff0000, RZ, 0xc0, !PT ;  /* 0xffff000007047812 */ /* 0x000fe200078ec0ff */
[C---:B--2---:R-:W-:Y:S01]  /*12de0*/  IMAD.U32 R6, R13.reuse, 0x10000, RZ ;  /* 0x000100000d067824 */ /* 0x044fe200078e00ff */
[----:B------:R-:W-:-:S02]  /*12df0*/  LOP3.LUT R29, R13, 0xffff0000, RZ, 0xc0, !PT ;  /* 0xffff00000d1d7812 */ /* 0x000fc400078ec0ff */
[C---:B------:R-:W-:Y:S02]  /*12e00*/  SHF.L.U32 R19, R14.reuse, 0x10, RZ ;  /* 0x000000100e137819 */ /* 0x040fe400000006ff */
[----:B------:R-:W-:Y:S02]  /*12e10*/  LOP3.LUT R13, R14, 0xffff0000, RZ, 0xc0, !PT ;  /* 0xffff00000e0d7812 */ /* 0x000fe400078ec0ff */
[----:B------:R-:W-:Y:S02]  /*12e20*/  SHF.L.U32 R17, R12, 0x10, RZ ;  /* 0x000000100c117819 */ /* 0x000fe400000006ff */
[C---:B----4-:R-:W-:Y:S02]  /*12e30*/  SHF.L.U32 R30, R20.reuse, 0x10, RZ ;  /* 0x00000010141e7819 */ /* 0x050fe400000006ff */
[----:B------:R-:W-:Y:S02]  /*12e40*/  LOP3.LUT R14, R20, 0xffff0000, RZ, 0xc0, !PT ;  /* 0xffff0000140e7812 */ /* 0x000fe400078ec0ff */
[----:B------:R-:W-:Y:S01]  /*12e50*/  LOP3.LUT R7, R12, 0xffff0000, RZ, 0xc0, !PT ;  /* 0xffff00000c077812 */ /* 0x000fe200078ec0ff */
[C---:B------:R-:W-:Y:S01]  /*12e60*/  IMAD.U32 R12, R15.reuse, 0x10000, RZ ;  /* 0x000100000f0c7824 */ /* 0x040fe200078e00ff */
[----:B------:R-:W-:Y:S01]  /*12e70*/  LOP3.LUT R20, R22, 0xffff0000, RZ, 0xc0, !PT ;  /* 0xffff000016147812 */ /* 0x000fe200078ec0ff */
[----:B------:R-:W-:Y:S01]  /*12e80*/  @!P0 FADD.FTZ R14, -R14, -RZ ;  /* 0x800000ff0e0e8221 */ /* 0x000fe20000010100 */
[----:B------:R-:W-:Y:S01]  /*12e90*/  LOP3.LUT R31, R15, 0xffff0000, RZ, 0xc0, !PT ;  /* 0xffff00000f1f7812 */ /* 0x000fe200078ec0ff */
[C---:B------:R-:W-:Y:S01]  /*12ea0*/  IMAD.U32 R15, R21.reuse, 0x10000, RZ ;  /* 0x00010000150f7824 */ /* 0x040fe200078e00ff */
[----:B-1----:R-:W-:Y:S01]  /*12eb0*/  LOP3.LUT R34, R21, 0xffff0000, RZ, 0xc0, !PT ;  /* 0xffff000015227812 */ /* 0x002fe200078ec0ff */
[C---:B------:R-:W-:Y:S01]  /*12ec0*/  IMAD.U32 R21, R23.reuse, 0x10000, RZ ;  /* 0x0001000017157824 */ /* 0x040fe200078e00ff */
[----:B------:R-:W-:Y:S01]  /*12ed0*/  SHF.L.U32 R32, R22, 0x10, RZ ;  /* 0x0000001016207819 */ /* 0x000fe200000006ff */
[----:B------:R-:W-:Y:S01]  /*12ee0*/  @!P0 FADD.FTZ R20, -R20, -RZ ;  /* 0x800000ff14148221 */ /* 0x000fe20000010100 */
[----:B------:R-:W-:Y:S01]  /*12ef0*/  LOP3.LUT R22, R23, 0xffff0000, RZ, 0xc0, !PT ;  /* 0xffff000017167812 */ /* 0x000fe200078ec0ff */
[----:B------:R-:W-:Y:S01]  /*12f00*/  @!P0 FADD.FTZ R21, -R21, -RZ ;  /* 0x800000ff15158221 */ /* 0x000fe20000010100 */
[----:B------:R-:W-:Y:S01]  /*12f10*/  @!P0 FADD.FTZ R30, -R30, -RZ ;  /* 0x800000ff1e1e8221 */ /* 0x000fe20000010100 */
[----:B------:R-:W-:Y:S01]  /*12f20*/  @!P0 FADD.FTZ R15, -R15, -RZ ;  /* 0x800000ff0f0f8221 */ /* 0x000fe20000010100 */
[----:B------:R-:W-:Y:S01]  /*12f30*/  @!P0 FADD.FTZ R34, -R34, -RZ ;  /* 0x800000ff22228221 */ /* 0x000fe20000010100 */
[----:B------:R-:W-:Y:S01]  /*12f40*/  @!P0 FADD.FTZ R22, -R22, -RZ ;  /* 0x800000ff16168221 */ /* 0x000fe20000010100 */
[----:B------:R-:W-:Y:S01]  /*12f50*/  FMUL.FTZ R7, R7, R14 ;  /* 0x0000000e07077220 */ /* 0x000fe20000410000 */
[----:B------:R-:W-:Y:S01]  /*12f60*/  FMUL.FTZ R20, R13, R20 ;  /* 0x000000140d147220 */ /* 0x000fe20000410000 */
[----:B------:R-:W-:Y:S01]  /*12f70*/  @!P0 FADD.FTZ R32, -R32, -RZ ;  /* 0x800000ff20208221 */ /* 0x000fe20000010100 */
[----:B---3--:R-:W-:Y:S01]  /*12f80*/  SHF.L.U32 R14, R24, 0x10, RZ ;  /* 0x00000010180e7819 */ /* 0x008fe200000006ff */
[----:B------:R-:W-:Y:S01]  /*12f90*/  FMUL.FTZ R21, R12, R21 ;  /* 0x000000150c157220 */ /* 0x000fe20000410000 */
[----:B------:R-:W-:Y:S01]  /*12fa0*/  LOP3.LUT R13, R24, 0xffff0000, RZ, 0xc0, !PT ;  /* 0xffff0000180d7812 */ /* 0x000fe200078ec0ff */
[----:B------:R-:W-:Y:S01]  /*12fb0*/  FMUL.FTZ R30, R17, R30 ;  /* 0x0000001e111e7220 */ /* 0x000fe20000410000 */
[----:B------:R-:W-:Y:S01]  /*12fc0*/  LOP3.LUT R24, R25, 0xffff0000, RZ, 0xc0, !PT ;  /* 0xffff000019187812 */ /* 0x000fe200078ec0ff */
[----:B------:R-:W-:Y:S01]  /*12fd0*/  FMUL.FTZ R6, R6, R15 ;  /* 0x0000000f06067220 */ /* 0x000fe20000410000 */
[----:B------:R-:W-:Y:S01]  /*12fe0*/  FMUL.FTZ R29, R29, R34 ;  /* 0x000000221d1d7220 */ /* 0x000fe20000410000 */
[----:B------:R-:W-:Y:S01]  /*12ff0*/  FMUL.FTZ R31, R31, R22 ;  /* 0x000000161f1f7220 */ /* 0x000fe20000410000 */
[----:B------:R-:W-:Y:S01]  /*13000*/  IMAD.U32 R12, R25, 0x10000, RZ ;  /* 0x00010000190c7824 */ /* 0x000fe200078e00ff */
[C---:B------:R-:W-:Y:S01]  /*13010*/  SHF.L.U32 R22, R26.reuse, 0x10, RZ ;  /* 0x000000101a167819 */ /* 0x040fe200000006ff */
[----:B------:R-:W-:Y:S01]  /*13020*/  FMUL.FTZ R19, R19, R32 ;  /* 0x0000002013137220 */ /* 0x000fe20000410000 */
[----:B------:R-:W-:Y:S01]  /*13030*/  LOP3.LUT R17, R26, 0xffff0000, RZ, 0xc0, !PT ;  /* 0xffff00001a117812 */ /* 0x000fe200078ec0ff */
[----:B------:R-:W-:Y:S01]  /*13040*/  FFMA.FTZ R6, R9, R12, R6 ;  /* 0x0000000c09067223 */ /* 0x000fe20000010006 */
[C---:B------:R-:W-:Y:S01]  /*13050*/  LOP3.LUT R26, R27.reuse, 0xffff0000, RZ, 0xc0, !PT ;  /* 0xffff00001b1a7812 */ /* 0x040fe200078ec0ff */
[----:B------:R-:W-:Y:S01]  /*13060*/  FFMA.FTZ R29, R0, R24, R29 ;  /* 0x00000018001d7223 */ /* 0x000fe2000001001d */
[----:B------:R-:W-:-:S02]  /*13070*/  IMAD.U32 R15, R27, 0x10000, RZ ;  /* 0x000100001b0f7824 */ /* 0x000fc400078e00ff */
[----:B------:R-:W-:Y:S01]  /*13080*/  FFMA.FTZ R3, R3, R14, R30 ;  /* 0x0000000e03037223 */ /* 0x000fe2000001001e */
[----:B------:R-:W-:Y:S01]  /*13090*/  FFMA.FTZ R2, R2, R13, R7 ;  /* 0x0000000d02027223 */ /* 0x000fe20000010007 */
[----:B------:R-:W-:Y:S01]  /*130a0*/  FFMA.FTZ R8, R8, R22, R19 ;  /* 0x0000001608087223 */ /* 0x000fe20000010013 */
[----:B------:R-:W-:Y:S01]  /*130b0*/  FFMA.FTZ R5, R5, R17, R20 ;  /* 0x0000001105057223 */ /* 0x000fe20000010014 */
[----:B------:R-:W-:Y:S01]  /*130c0*/  FFMA.FTZ R15, R18, R15, R21 ;  /* 0x0000000f120f7223 */ /* 0x000fe20000010015 */
[----:B------:R-:W-:Y:S01]  /*130d0*/  FFMA.FTZ R4, R4, R26, R31 ;  /* 0x0000001a04047223 */ /* 0x000fe2000001001f */
[----:B------:R-:W-:Y:S02]  /*130e0*/  F2FP.BF16.F32.PACK_AB R6, R29, R6 ;  /* 0x000000061d06723e */ /* 0x000fe400000010ff */
[----:B------:R-:W-:Y:S02]  /*130f0*/  F2FP.BF16.F32.PACK_AB R3, R2, R3 ;  /* 0x000000030203723e */ /* 0x000fe400000010ff */
[----:B------:R-:W-:Y:S01]  /*13100*/  F2FP.BF16.F32.PACK_AB R8, R5, R8 ;  /* 0x000000080508723e */ /* 0x000fe200000010ff */
[----:B------:R-:W-:Y:S01]  /*13110*/  IMAD.MOV.U32 R5, RZ, RZ, R6 ;  /* 0x000000ffff057224 */ /* 0x000fe200078e0006 */
[----:B------:R-:W-:-:S02]  /*13120*/  F2FP.BF16.F32.PACK_AB R7, R4, R15 ;  /* 0x0000000f0407723e */ /* 0x000fc400000010ff */
[----:B------:R-:W-:Y:S02]  /*13130*/  MOV R4, R3 ;  /* 0x0000000300047202 */ /* 0x000fe40000000f00 */
[----:B------:R-:W-:Y:S02]  /*13140*/  MOV R6, R8 ;  /* 0x0000000800067202 */ /* 0x000fe40000000f00 */
.L_x_1101:
[----:B------:R-:W-:Y:S05]  /*13150*/  BSYNC B0 ;  /* 0x0000000000007941 */ /* 0x000fea0003800000 */
.L_x_1100:
[----:B-----5:R1:W-:Y:S01]  /*13160*/  STS.128 [R243+0x3800], R4 ;  /* 0x00380004f3007388 */ /* 0x0203e20000000c00 */
[----:B------:R-:W-:Y:S05]  /*13170*/  BRA `(.L_x_1065) ;  /* 0x00000004006c7947 */ /* 0x000fea0003800000 */
.L_x_1039:
[----:B------:R-:W-:Y:S01]  /*13180*/  IMAD.IADD R7, R241, 0x1, -R72 ;  /* 0x00000001f1077824 */ /* 0x000fe200078e0a48 */
[----:B------:R-:W-:Y:S01]  /*13190*/  BSSY B0, `(.L_x_1102) ;  /* 0x000001a000007945 */ /* 0x000fe20003800000 */
[C---:B------:R-:W-:Y:S01]  /*131a0*/  VIADD R16, R186.reuse, 0x10 ;  /* 0x00000010ba107836 */ /* 0x040fe20000000000 */
[----:B------:R-:W-:Y:S01]  /*131b0*/  ISETP.GE.AND P0, PT, R9, R81, PT ;  /* 0x000000510900720c */ /* 0x000fe20003f06270 */
[C---:B------:R-:W-:Y:S01]  /*131c0*/  VIADD R28, R186.reuse, 0x20 ;  /* 0x00000020ba1c7836 */ /* 0x040fe20000000000 */
[CC--:B------:R-:W-:Y:S01]  /*131d0*/  ISETP.GE.AND P1, PT, R186.reuse, R7.reuse, PT ;  /* 0x00000007ba00720c */ /* 0x0c0fe20003f26270 */
[----:B------:R-:W-:Y:S01]  /*131e0*/  VIADD R36, R186, 0x30 ;  /* 0x00000030ba247836 */ /* 0x000fe20000000000 */
[-C--:B------:R-:W-:Y:S02]  /*131f0*/  ISETP.GE.AND P5, PT, R16, R7.reuse, PT ;  /* 0x000000071000720c */ /* 0x080fe40003fa6270 */
[-C--:B------:R-:W-:Y:S02]  /*13200*/  ISETP.GE.AND P4, PT, R28, R7.reuse, PT ;  /* 0x000000071c00720c */ /* 0x080fe40003f86270 */
[----:B------:R-:W-:-:S07]  /*13210*/  ISETP.GE.AND P3, PT, R36, R7, PT ;  /* 0x000000072400720c */ /* 0x000fce0003f66270 */
[----:B------:R-:W-:Y:S06]  /*13220*/  @P1 BRA `(.L_x_1103) ;  /* 0x0000000000401947 */ /* 0x000fec0003800000 */
[----:B------:R-:W-:-:S13]  /*13230*/  ISETP.GE.AND P2, PT, R18, R81, PT ;  /* 0x000000511200720c */ /* 0x000fda0003f46270 */
[C---:B-----5:R-:W-:Y:S01]  /*13240*/  @!P2 LEA R6, P1, R190.reuse, R196, 0x1 ;  /* 0x000000c4be06a211 */ /* 0x060fe200078208ff */
[----:B------:R1:W-:Y:S03]  /*13250*/  @P2 STS.128 [R243], RZ ;  /* 0x000000fff3002388 */ /* 0x0003e60000000c00 */
[----:B------:R-:W-:-:S05]  /*13260*/  @!P2 LEA.HI.X R7, R190, R197, R193, 0x1, P1 ;  /* 0x000000c5be07a211 */ /* 0x000fca00008f0cc1 */
[----:B------:R-:W-:Y:S01]  /*13270*/  @!PT LDS RZ, [RZ] ;  /* 0x00000000fffff984 */ /* 0x000fe20000000800 */
[----:B------:R-:W-:Y:S01]  /*13280*/  @!PT LDS RZ, [RZ] ;  /* 0x00000000fffff984 */ /* 0x000fe20000000800 */
[----:B------:R-:W-:Y:S01]  /*13290*/  @!PT LDS RZ, [RZ] ;  /* 0x00000000fffff984 */ /* 0x000fe20000000800 */
[----:B------:R1:W-:Y:S04]  /*132a0*/  @!P2 LDGSTS.E.BYPASS.LTC128B.128 [R243], desc[UR6][R6.64] ;  /* 0x0000000006f3afae */ /* 0x0003e8000b901d46 */
        /* <DEDUP_REMOVED lines=8> */
.L_x_1103:
[----:B------:R-:W-:Y:S05]  /*13330*/  BSYNC B0 ;  /* 0x0000000000007941 */ /* 0x000fea0003800000 */
.L_x_1102:
[----:B------:R-:W-:Y:S04]  /*13340*/  BSSY B0, `(.L_x_1104) ;  /* 0x0000014000007945 */ /* 0x000fe80003800000 */
[----:B------:R-:W-:Y:S05]  /*13350*/  @P5 BRA `(.L_x_1105) ;  /* 0x0000000000485947 */ /* 0x000fea0003800000 */
[----:B------:R-:W-:Y:S02]  /*13360*/  ISETP.GE.AND P2, PT, R18, R81, PT ;  /* 0x000000511200720c */ /* 0x000fe40003f46270 */
[----:B------:R-:W-:-:S05]  /*13370*/  IADD3 R5, P1, R5, R190, RZ ;  /* 0x000000be05057210 */ /* 0x000fca0007f3e0ff */
[----:B------:R-:W-:-:S06]  /*13380*/  IMAD.X R3, R3, 0x1, R193, P1 ;  /* 0x0000000103037824 */ /* 0x000fcc00008e06c1 */
[C---:B-12--5:R-:W-:Y:S01]  /*13390*/  @!P2 LEA R6, P1, R5.reuse, R196, 0x1 ;  /* 0x000000c40506a211 */ /* 0x066fe200078208ff */
        /* <DEDUP_REMOVED lines=8> */
[----:B------:R-:W-:-:S04]  /*13420*/  LEA R2, P1, R5, R196, 0x1 ;  /* 0x000000c405027211 */ /* 0x000fc800078208ff */
[----:B------:R-:W-:-:S05]  /*13430*/  LEA.HI.X R3, R5, R197, R3, 0x1, P1 ;  /* 0x000000c505037211 */ /* 0x000fca00008f0c03 */
[----:B------:R-:W-:Y:S01]  /*13440*/  @!PT LDS RZ, [RZ] ;  /* 0x00000000fffff984 */ /* 0x000fe20000000800 */
[----:B------:R-:W-:Y:S01]  /*13450*/  @!PT LDS RZ, [RZ] ;  /* 0x00000000fffff984 */ /* 0x000fe20000000800 */
[----:B------:R-:W-:Y:S01]  /*13460*/  @!PT LDS RZ, [RZ] ;  /* 0x00000000fffff984 */ /* 0x000fe20000000800 */
[----:B------:R4:W-:Y:S04]  /*13470*/  LDGSTS.E.BYPASS.LTC128B.128 [R243+0x2800], desc[UR6][R2.64+0x80] ;  /* 0x0280008002f37fae */ /* 0x0009e8000b901d46 */
.L_x_1105:
[----:B------:R-:W-:Y:S05]  /*13480*/  BSYNC B0 ;  /* 0x0000000000007941 */ /* 0x000fea0003800000 */
.L_x_1104:
[----:B------:R-:W-:Y:S04]  /*13490*/  BSSY B0, `(.L_x_1106) ;  /* 0x0000014000007945 */ /* 0x000fe80003800000 */
[----:B------:R-:W-:Y:S05]  /*134a0*/  @P4 BRA `(.L_x_1107) ;  /* 0x0000000000484947 */ /* 0x000fea0003800000 */
[----:B------:R-:W-:Y:S02]  /*134b0*/  ISETP.GE.AND P2, PT, R18, R81, PT ;  /* 0x000000511200720c */ /* 0x000fe40003f46270 */
[----:B------:R-:W-:-:S04]  /*134c0*/  LEA R5, P1, R194, R190, 0x5 ;  /* 0x000000bec2057211 */ /* 0x000fc800078228ff */
[----:B----4-:R-:W-:-:S07]  /*134d0*/  LEA.HI.X R3, R194, R193, R195, 0x5, P1 ;  /* 0x000000c1c2037211 */ /* 0x010fce00008f2cc3 */
[C---:B-123-5:R-:W-:Y:S01]  /*134e0*/  @!P2 LEA R6, P1, R5.reuse, R196, 0x1 ;  /* 0x000000c40506a211 */ /* 0x06efe200078208ff */
        /* <DEDUP_REMOVED lines=14> */
.L_x_1107:
[----:B------:R-:W-:Y:S05]  /*135d0*/  BSYNC B0 ;  /* 0x0000000000007941 */ /* 0x000fea0003800000 */
.L_x_1106:
[----:B------:R-:W-:Y:S05]  /*135e0*/  @P3 BRA `(.L_x_1065) ;  /* 0x0000000000503947 */ /* 0x000fea0003800000 */
[----:B------:R-:W-:Y:S01]  /*135f0*/  ISETP.GE.AND P1, PT, R18, R81, PT ;  /* 0x000000511200720c */ /* 0x000fe20003f26270 */
[----:B------:R-:W-:Y:S02]  /*13600*/  IMAD.MOV.U32 R191, RZ, RZ, R193 ;  /* 0x000000ffffbf7224 */ /* 0x000fe400078e00c1 */
[----:B------:R-:W-:Y:S02]  /*13610*/  IMAD R0, R195, 0x30, RZ ;  /* 0x00000030c3007824 */ /* 0x000fe400078e02ff */
[----:B------:R-:W-:-:S05]  /*13620*/  IMAD.WIDE.U32 R194, R194, 0x30, R190 ;  /* 0x00000030c2c27825 */ /* 0x000fca00078e00be */
[----:B--2-4-:R-:W-:-:S03]  /*13630*/  IADD3 R3, R0, R195, RZ ;  /* 0x000000c300037210 */ /* 0x014fc60007ffe0ff */
[C---:B-----5:R-:W-:Y:S01]  /*13640*/  @!P1 LEA R4, P2, R194.reuse, R196, 0x1 ;  /* 0x000000c4c2049211 */ /* 0x060fe200078408ff */
        /* <DEDUP_REMOVED lines=14> */
.L_x_1065:
[----:B------:R-:W-:Y:S05]  /*13730*/  BSYNC B3 ;  /* 0x0000000000037941 */ /* 0x000fea0003800000 */
.L_x_1038:
[----:B------:R-:W-:Y:S01]  /*13740*/  VIADD R246, R54, 0xffffffff ;  /* 0xffffffff36f67836 */ /* 0x000fe20000000000 */
[----:B------:R-:W-:Y:S01]  /*13750*/  BSSY B0, `(.L_x_1108) ;  /* 0x000001f000007945 */ /* 0x000fe20003800000 */
[----:B-123--:R-:W-:Y:S01]  /*13760*/  VIADD R6, R186, 0x40 ;  /* 0x00000040ba067836 */ /* 0x00efe20000000000 */
[----:B------:R-:W-:Y:S01]  /*13770*/  LOP3.LUT R247, R77, 0xff, RZ, 0xc0, !PT ;  /* 0x000000ff4df77812 */ /* 0x000fe200078ec0ff */
[----:B------:R-:W-:Y:S02]  /*13780*/  IMAD.SHL.U32 R9, R246, 0x80, RZ ;  /* 0x00000080f6097824 */ /* 0x000fe400078e00ff */
[----:B----4-:R-:W-:Y:S02]  /*13790*/  VIADD R2, R186, 0x50 ;  /* 0x00000050ba027836 */ /* 0x010fe40000000000 */
[----:B------:R-:W-:Y:S02]  /*137a0*/  IMAD.IADD R5, R74, 0x1, -R9 ;  /* 0x000000014a057824 */ /* 0x000fe400078e0a09 */
[----:B------:R-:W-:-:S03]  /*137b0*/  VIADD R4, R186, 0x60 ;  /* 0x00000060ba047836 */ /* 0x000fc60000000000 */
[-C--:B------:R-:W-:Y:S02]  /*137c0*/  ISETP.GE.AND P4, PT, R186, R5.reuse, PT ;  /* 0x00000005ba00720c */ /* 0x080fe40003f86270 */
[-C--:B------:R-:W-:Y:S02]  /*137d0*/  ISETP.GE.AND P2, PT, R16, R5.reuse, PT ;  /* 0x000000051000720c */ /* 0x080fe40003f46270 */
[-C--:B------:R-:W-:Y:S02]  /*137e0*/  ISETP.GE.AND P1, PT, R28, R5.reuse, PT ;  /* 0x000000051c00720c */ /* 0x080fe40003f26270 */
[-C--:B------:R-:W-:Y:S02]  /*137f0*/  ISETP.GE.AND P0, PT, R36, R5.reuse, PT ;  /* 0x000000052400720c */ /* 0x080fe40003f06270 */
[-C--:B------:R-:W-:Y:S02]  /*13800*/  ISETP.GE.AND P3, PT, R6, R5.reuse, PT ;  /* 0x000000050600720c */ /* 0x080fe40003f66270 */
[----:B------:R-:W-:-:S03]  /*13810*/  ISETP.GE.AND P6, PT, R2, R5, PT ;  /* 0x000000050200720c */ /* 0x000fc60003fc6270 */
[----:B------:R-:W-:Y:S10]  /*13820*/  @P4 BRA `(.L_x_1109) ;  /* 0x0000000000444947 */ /* 0x000ff40003800000 */
[C---:B------:R-:W-:Y:S02]  /*13830*/  LOP3.LUT R0, R247.reuse, 0x1, RZ, 0xc0, !PT ;  /* 0x00000001f7007812 */ /* 0x040fe400078ec0ff */
[----:B------:R-:W-:Y:S02]  /*13840*/  LOP3.LUT P4, RZ, R247, 0x2, RZ, 0xc0, !PT ;  /* 0x00000002f7ff7812 */ /* 0x000fe4000788c0ff */
[----:B------:R-:W-:-:S11]  /*13850*/  ISETP.NE.U32.AND P5, PT, R0, 0x1, PT ;  /* 0x000000010000780c */ /* 0x000fd60003fa5070 */
[----:B-----5:R-:W-:Y:S02]  /*13860*/  @P4 IMAD.MOV.U32 R12, RZ, RZ, R236 ;  /* 0x000000ffff0c4224 */ /* 0x020fe400078e00ec */
[----:B------:R-:W-:Y:S01]  /*13870*/  @!P5 MOV R14, R236 ;  /* 0x000000ec000ed202 */ /* 0x000fe20000000f00 */
[--C-:B------:R-:W-:Y:S02]  /*13880*/  @!P5 IMAD.MOV.U32 R15, RZ, RZ, R235.reuse ;  /* 0x000000ffff0fd224 */ /* 0x100fe400078e00eb */
[----:B------:R-:W-:-:S03]  /*13890*/  @P4 IMAD.MOV.U32 R13, RZ, RZ, R235 ;  /* 0x000000ffff0d4224 */ /* 0x000fc600078e00eb */
        /* <DEDUP_REMOVED lines=8> */
[----:B------:R1:W-:Y:S04]  /*13920*/  @P4 LDGSTS.E.BYPASS.LTC128B.128 [R243+0x8000], desc[UR6][R12.64+0x80] ;  /* 0x080000800cf34fae */ /* 0x0003e8000b901d46 */
[----:B------:R1:W-:Y:S02]  /*13930*/  @!P4 STS.128 [R243+0x8000], RZ ;  /* 0x008000fff300c388 */ /* 0x0003e40000000c00 */
.L_x_1109:
[----:B------:R-:W-:Y:S05]  /*13940*/  BSYNC B0 ;  /* 0x0000000000007941 */ /* 0x000fea0003800000 */
.L_x_1108:
[----:B------:R-:W-:Y:S04]  /*13950*/  BSSY B0, `(.L_x_1110) ;  /* 0x0000015000007945 */ /* 0x000fe80003800000 */
[----:B------:R-:W-:Y:S05]  /*13960*/  @P2 BRA `(.L_x_1111) ;  /* 0x00000000004c2947 */ /* 0x000fea0003800000 */
[C---:B------:R-:W-:Y:S02]  /*13970*/  LOP3.LUT R0, R247.reuse, 0x1, RZ, 0xc0, !PT ;  /* 0x00000001f7007812 */ /* 0x040fe400078ec0ff */
[----:B------:R-:W-:Y:S02]  /*13980*/  LOP3.LUT P2, RZ, R247, 0x2, RZ, 0xc0, !PT ;  /* 0x00000002f7ff7812 */ /* 0x000fe4000784c0ff */
[----:B------:R-:W-:-:S13]  /*13990*/  ISETP.NE.U32.AND P4, PT, R0, 0x1, PT ;  /* 0x000000010000780c */ /* 0x000fda0003f85070 */
[----:B-1----:R-:W-:-:S04]  /*139a0*/  @!P4 LEA R14, P5, R233, R236, 0x1 ;  /* 0x000000ece90ec211 */ /* 0x002fc800078a08ff */
[C---:B------:R-:W-:Y:S02]  /*139b0*/  @!P4 LEA.HI.X R15, R233.reuse, R235, R234, 0x1, P5 ;  /* 0x000000ebe90fc211 */ /* 0x040fe400028f0cea */
[----:B------:R-:W-:-:S03]  /*139c0*/  @P2 IADD3 R7, P5, R233, R184, RZ ;  /* 0x000000b8e9072210 */ /* 0x000fc60007fbe0ff */
[----:B------:R-:W-:Y:S01]  /*139d0*/  @!PT LDS RZ, [RZ] ;  /* 0x00000000fffff984 */ /* 0x000fe20000000800 */
[----:B------:R-:W-:Y:S01]  /*139e0*/  @!PT LDS RZ, [RZ] ;  /* 0x00000000fffff984 */ /* 0x000fe20000000800 */
[----:B------:R-:W-:Y:S01]  /*139f0*/  @!PT LDS RZ, [RZ] ;  /* 0x00000000fffff984 */ /* 0x000fe20000000800 */
[----:B------:R2:W-:Y:S02]  /*13a00*/  @!P4 LDGSTS.E.BYPASS.LTC128B.128 [R243+0x4800], desc[UR6][R14.64] ;  /* 0x048000000ef3cfae */ /* 0x0005e4000b901d46 */
[----:B------:R-:W-:Y:S01]  /*13a10*/  @P2 IMAD.X R3, R183, 0x1, R234, P5 ;  /* 0x00000001b7032824 */ /* 0x000fe200028e06ea */
[C---:B-----5:R-:W-:Y:S01]  /*13a20*/  @P2 LEA R12, P5, R7.reuse, R188, 0x1 ;  /* 0x000000bc070c2211 */ /* 0x060fe200078a08ff */
[----:B------:R2:W-:Y:S03]  /*13a30*/  @P4 STS.128 [R243+0x4800], RZ ;  /* 0x004800fff3004388 */ /* 0x0005e60000000c00 */
[----:B------:R-:W-:-:S05]  /*13a40*/  @P2 LEA.HI.X R13, R7, R189, R3, 0x1, P5 ;  /* 0x000000bd070d2211 */ /* 0x000fca00028f0c03 */
[----:B------:R-:W-:Y:S01]  /*13a50*/  @!PT LDS RZ, [RZ] ;  /* 0x00000000fffff984 */ /* 0x000fe20000000800 */
[----:B------:R-:W-:Y:S01]  /*13a60*/  @!PT LDS RZ, [RZ] ;  /* 0x00000000fffff984 */ /* 0x000fe20000000800 */
[----:B------:R-:W-:Y:S01]  /*13a70*/  @!PT LDS RZ, [RZ] ;  /* 0x00000000fffff984 */ /* 0x000fe20000000800 */
[----:B------:R2:W-:Y:S04]  /*13a80*/  @P2 LDGSTS.E.BYPASS.LTC128B.128 [R243+0x8800], desc[UR6][R12.64+0x80] ;  /* 0x088000800cf32fae */ /* 0x0005e8000b901d46 */
[----:B------:R2:W-:Y:S02]  /*13a90*/  @!P2 STS.128 [R243+0x8800], RZ ;  /* 0x008800fff300a388 */ /* 0x0005e40000000c00 */
.L_x_1111:
[----:B------:R-:W-:Y:S05]  /*13aa0*/  BSYNC B0 ;  /* 0x0000000000007941 */ /* 0x000fea0003800000 */
.L_x_1110:
[----:B------:R-:W-:Y:S01]  /*13ab0*/  BSSY B0, `(.L_x_1112) ;  /* 0x0000019000007945 */ /* 0x000fe20003800000 */
[----:B------:R-:W-:Y:S02]  /*13ac0*/  ISETP.GE.AND P5, PT, R4, R5, PT ;  /* 0x000000050400720c */ /* 0x000fe40003fa6270 */
[----:B------:R-:W-:Y:S01]  /*13ad0*/  IADD3 R0, R186, 0x70, RZ ;  /* 0x00000070ba007810 */ /* 0x000fe20007ffe0ff */
[----:B------:R-:W-:Y:S05]  /*13ae0*/  @P1 BRA `(.L_x_1113) ;  /* 0x0000000000541947 */ /* 0x000fea0003800000 */
[C---:B------:R-:W-:Y:S02]  /*13af0*/  LOP3.LUT R3, R247.reuse, 0x1, RZ, 0xc0, !PT ;  /* 0x00000001f7037812 */ /* 0x040fe400078ec0ff */
[----:B------:R-:W-:Y:S02]  /*13b00*/  LOP3.LUT P1, RZ, R247, 0x2, RZ, 0xc0, !PT ;  /* 0x00000002f7ff7812 */ /* 0x000fe4000782c0ff */
[----:B------:R-:W-:Y:S01]  /*13b10*/  ISETP.NE.U32.AND P2, PT, R3, 0x1, PT ;  /* 0x000000010300780c */ /* 0x000fe20003f45070 */
[C---:B------:R-:W-:Y:S01]  /*13b20*/  IMAD.SHL.U32 R3, R66.reuse, 0x20, RZ ;  /* 0x0000002042037824 */ /* 0x040fe200078e00ff */
[----:B------:R-:W-:-:S11]  /*13b30*/  SHF.L.U64.HI R8, R66, 0x5, R67 ;  /* 0x0000000542087819 */ /* 0x000fd60000010243 */
[----:B-12--5:R-:W-:-:S04]  /*13b40*/  @!P2 LEA R12, P4, R3, R236, 0x1 ;  /* 0x000000ec030ca211 */ /* 0x026fc800078808ff */
[C---:B------:R-:W-:Y:S02]  /*13b50*/  @!P2 LEA.HI.X R13, R3.reuse, R235, R8, 0x1, P4 ;  /* 0x000000eb030da211 */ /* 0x040fe400020f0c08 */
[----:B------:R-:W-:-:S03]  /*13b60*/  @P1 IADD3 R3, P4, R3, R184, RZ ;  /* 0x000000b803031210 */ /* 0x000fc60007f9e0ff */
[----:B------:R-:W-:Y:S01]  /*13b70*/  @!PT LDS RZ, [RZ] ;  /* 0x00000000fffff984 */ /* 0x000fe20000000800 */
[----:B------:R-:W-:Y:S01]  /*13b80*/  @!PT LDS RZ, [RZ] ;  /* 0x00000000fffff984 */ /* 0x000fe20000000800 */
[----:B------:R-:W-:Y:S01]  /*13b90*/  @!PT LDS RZ, [RZ] ;  /* 0x00000000fffff984 */ /* 0x000fe20000000800 */
[----:B------:R3:W-:Y:S02]  /*13ba0*/  @!P2 LDGSTS.E.BYPASS.LTC128B.128 [R243+0x5000], desc[UR6][R12.64] ;  /* 0x050000000cf3afae */ /* 0x0007e4000b901d46 */
[----:B------:R-:W-:Y:S01]  /*13bb0*/  @P1 IMAD.X R8, R8, 0x1, R183, P4 ;  /* 0x0000000108081824 */ /* 0x000fe200020e06b7 */
[C---:B------:R-:W-:Y:S01]  /*13bc0*/  @P1 LEA R14, P4, R3.reuse, R188, 0x1 ;  /* 0x000000bc030e1211 */ /* 0x040fe200078808ff */
[----:B------:R3:W-:Y:S03]  /*13bd0*/  @P2 STS.128 [R243+0x5000], RZ ;  /* 0x005000fff3002388 */ /* 0x0007e60000000c00 */
[----:B------:R-:W-:-:S05]  /*13be0*/  @P1 LEA.HI.X R15, R3, R189, R8, 0x1, P4 ;  /* 0x000000bd030f1211 */ /* 0x000fca00020f0c08 */
[----:B------:R-:W-:Y:S01]  /*13bf0*/  @!PT LDS RZ, [RZ] ;  /* 0x00000000fffff984 */ /* 0x000fe20000000800 */
[----:B------:R-:W-:Y:S01]  /*13c00*/  @!PT LDS RZ, [RZ] ;  /* 0x00000000fffff984 */ /* 0x000fe20000000800 */
[----:B------:R-:W-:Y:S01]  /*13c10*/  @!PT LDS RZ, [RZ] ;  /* 0x00000000fffff984 */ /* 0x000fe20000000800 */
[----:B------:R3:W-:Y:S04]  /*13c20*/  @P1 LDGSTS.E.BYPASS.LTC128B.128 [R243+0x9000], desc[UR6][R14.64+0x80] ;  /* 0x090000800ef31fae */ /* 0x0007e8000b901d46 */
[----:B------:R3:W-:Y:S02]  /*13c30*/  @!P1 STS.128 [R243+0x9000], RZ ;  /* 0x009000fff3009388 */ /* 0x0007e40000000c00 */
.L_x_1113:
[----:B------:R-:W-:Y:S05]  /*13c40*/  BSYNC B0 ;  /* 0x0000000000007941 */ /* 0x000fea0003800000 */
.L_x_1112:
[----:B------:R-:W-:Y:S01]  /*13c50*/  BSSY B0, `(.L_x_1114) ;  /* 0x000001b000007945 */ /* 0x000fe20003800000 */
[----:B------:R-:W-:-:S03]  /*13c60*/  ISETP.GE.AND P4, PT, R0, R5, PT ;  /* 0x000000050000720c */ /* 0x000fc60003f86270 */
[----:B------:R-:W-:Y:S10]  /*13c70*/  @P0 BRA `(.L_x_1115) ;  /* 0x0000000000600947 */ /* 0x000ff40003800000 */
[C---:B------:R-:W-:Y:S02]  /*13c80*/  LOP3.LUT R3, R247.reuse, 0x1, RZ, 0xc0, !PT ;  /* 0x00000001f7037812 */ /* 0x040fe400078ec0ff */
[----:B------:R-:W-:Y:S02]  /*13c90*/  LOP3.LUT P0, RZ, R247, 0x2, RZ, 0xc0, !PT ;  /* 0x00000002f7ff7812 */ /* 0x000fe4000780c0ff */
[----:B------:R-:W-:-:S11]  /*13ca0*/  ISETP.NE.U32.AND P1, PT, R3, 0x1, PT ;  /* 0x000000010300780c */ /* 0x000fd60003f25070 */
[----:B------:R-:W-:Y:S02]  /*13cb0*/  @P0 IMAD.MOV.U32 R182, RZ, RZ, R184 ;  /* 0x000000ffffb60224 */ /* 0x000fe400078e00b8 */
[----:B-123--:R-:W-:Y:S01]  /*13cc0*/  @!P1 MOV R14, R236 ;  /* 0x000000ec000e9202 */ /* 0x00efe20000000f00 */
[----:B------:R-:W-:Y:S02]  /*13cd0*/  @!P1 IMAD.MOV.U32 R15, RZ, RZ, R235 ;  /* 0x000000ffff0f9224 */ /* 0x000fe400078e00eb */
[----:B------:R-:W-:Y:S02]  /*13ce0*/  @P0 IMAD R3, R67, 0x30, RZ ;  /* 0x0000003043030824 */ /* 0x000fe400078e02ff */
[----:B-----5:R-:W-:-:S04]  /*13cf0*/  @P0 IMAD.WIDE.U32 R12, R66, 0x30, R182 ;  /* 0x00000030420c0825 */ /* 0x020fc800078e00b6 */
[----:B------:R-:W-:Y:S01]  /*13d00*/  @!P1 IMAD R7, R67, 0x60, RZ ;  /* 0x0000006043079824 */ /* 0x000fe200078e02ff */
[----:B------:R-:W-:Y:S01]  /*13d10*/  @P0 IADD3 R3, R3, R13, RZ ;  /* 0x0000000d03030210 */ /* 0x000fe20007ffe0ff */
[----:B------:R-:W-:Y:S01]  /*13d20*/  @!P1 IMAD.WIDE.U32 R14, R66, 0x60, R14 ;  /* 0x00000060420e9825 */ /* 0x000fe200078e000e */
[----:B------:R-:W-:-:S03]  /*13d30*/  @P0 LEA R18, P2, R12, R188, 0x1 ;  /* 0x000000bc0c120211 */ /* 0x000fc600078408ff */
[----:B------:R-:W-:Y:S01]  /*13d40*/  @!P1 IMAD.IADD R15, R7, 0x1, R15 ;  /* 0x00000001070f9824 */ /* 0x000fe200078e020f */
[----:B------:R-:W-:-:S04]  /*13d50*/  @P0 LEA.HI.X R19, R12, R189, R3, 0x1, P2 ;  /* 0x000000bd0c130211 */ /* 0x000fc800010f0c03 */
        /* <DEDUP_REMOVED lines=10> */
.L_x_1115:
[----:B------:R-:W-:Y:S05]  /*13e00*/  BSYNC B0 ;  /* 0x0000000000007941 */ /* 0x000fea0003800000 */
.L_x_1114:
[----:B------:R-:W-:Y:S04]  /*13e10*/  BSSY B0, `(.L_x_1116) ;  /* 0x0000017000007945 */ /* 0x000fe80003800000 */
[----:B------:R-:W-:Y:S05]  /*13e20*/  @P3 BRA `(.L_x_1117) ;  /* 0x0000000000543947 */ /* 0x000fea0003800000 */
[C---:B------:R-:W-:Y:S02]  /*13e30*/  LOP3.LUT R3, R247.reuse, 0x1, RZ, 0xc0, !PT ;  /* 0x00000001f7037812 */ /* 0x040fe400078ec0ff */
[----:B------:R-:W-:Y:S02]  /*13e40*/  LOP3.LUT P0, RZ, R247, 0x2, RZ, 0xc0, !PT ;  /* 0x00000002f7ff7812 */ /* 0x000fe4000780c0ff */
[----:B------:R-:W-:Y:S01]  /*13e50*/  ISETP.NE.U32.AND P1, PT, R3, 0x1, PT ;  /* 0x000000010300780c */ /* 0x000fe20003f25070 */
[C---:B------:R-:W-:Y:S01]  /*13e60*/  IMAD.SHL.U32 R3, R66.reuse, 0x40, RZ ;  /* 0x0000004042037824 */ /* 0x040fe200078e00ff */
[----:B------:R-:W-:-:S09]  /*13e70*/  SHF.L.U64.HI R8, R66, 0x6, R67 ;  /* 0x0000000642087819 */ /* 0x000fd20000010243 */
[C---:B-123--:R-:W-:Y:S02]  /*13e80*/  @P0 IADD3 R13, P2, R3.reuse, R184, RZ ;  /* 0x000000b8030d0210 */ /* 0x04efe40007f5e0ff */
[----:B----4-:R-:W-:-:S03]  /*13e90*/  @!P1 LEA R14, P3, R3, R236, 0x1 ;  /* 0x000000ec030e9211 */ /* 0x010fc600078608ff */
[----:B------:R-:W-:Y:S01]  /*13ea0*/  @P0 IMAD.X R7, R8, 0x1, R183, P2 ;  /* 0x0000000108070824 */ /* 0x000fe200010e06b7 */
[----:B-----5:R-:W-:Y:S02]  /*13eb0*/  @P0 LEA R12, P2, R13, R188, 0x1 ;  /* 0x000000bc0d0c0211 */ /* 0x020fe400078408ff */
[----:B------:R-:W-:Y:S02]  /*13ec0*/  @!P1 LEA.HI.X R15, R3, R235, R8, 0x1, P3 ;  /* 0x000000eb030f9211 */ /* 0x000fe400018f0c08 */
[----:B------:R-:W-:-:S03]  /*13ed0*/  @P0 LEA.HI.X R13, R13, R189, R7, 0x1, P2 ;  /* 0x000000bd0d0d0211 */ /* 0x000fc600010f0c07 */
        /* <DEDUP_REMOVED lines=10> */
.L_x_1117:
[----:B------:R-:W-:Y:S05]  /*13f80*/  BSYNC B0 ;  /* 0x0000000000007941 */ /* 0x000fea0003800000 */
.L_x_1116:
[----:B------:R-:W-:Y:S04]  /*13f90*/  BSSY B0, `(.L_x_1118) ;  /* 0x000001b000007945 */ /* 0x000fe80003800000 */
[----:B------:R-:W-:Y:S05]  /*13fa0*/  @P6 BRA `(.L_x_1119) ;  /* 0x0000000000646947 */ /* 0x000fea0003800000 */
[C---:B------:R-:W-:Y:S02]  /*13fb0*/  LOP3.LUT R3, R247.reuse, 0x1, RZ, 0xc0, !PT ;  /* 0x00000001f7037812 */ /* 0x040fe400078ec0ff */
[----:B------:R-:W-:Y:S02]  /*13fc0*/  LOP3.LUT P0, RZ, R247, 0x2, RZ, 0xc0, !PT ;  /* 0x00000002f7ff7812 */ /* 0x000fe4000780c0ff */
[----:B------:R-:W-:-:S11]  /*13fd0*/  ISETP.NE.U32.AND P1, PT, R3, 0x1, PT ;  /* 0x000000010300780c */ /* 0x000fd60003f25070 */
[----:B-123-5:R-:W-:Y:S02]  /*13fe0*/  @P0 IMAD.MOV.U32 R12, RZ, RZ, R184 ;  /* 0x000000ffff0c0224 */ /* 0x02efe400078e00b8 */
[----:B------:R-:W-:Y:S01]  /*13ff0*/  @P0 IMAD.MOV.U32 R13, RZ, RZ, R183 ;  /* 0x000000ffff0d0224 */ /* 0x000fe200078e00b7 */
[----:B----4-:R-:W-:Y:S01]  /*14000*/  @!P1 MOV R14, R236 ;  /* 0x000000ec000e9202 */ /* 0x010fe20000000f00 */
[----:B------:R-:W-:Y:S02]  /*14010*/  @!P1 IMAD.MOV.U32 R15, RZ, RZ, R235 ;  /* 0x000000ffff0f9224 */ /* 0x000fe400078e00eb */
[----:B------:R-:W-:Y:S02]  /*14020*/  @P0 IMAD R7, R67, 0x50, RZ ;  /* 0x0000005043070824 */ /* 0x000fe400078e02ff */
[----:B------:R-:W-:-:S04]  /*14030*/  @P0 IMAD.WIDE.U32 R12, R66, 0x50, R12 ;  /* 0x00000050420c0825 */ /* 0x000fc800078e000c */
[----:B------:R-:W-:Y:S01]  /*14040*/  @!P1 IMAD R3, R67, 0xa0, RZ ;  /* 0x000000a043039824 */ /* 0x000fe200078e02ff */
[----:B------:R-:W-:Y:S01]  /*14050*/  @P0 IADD3 R7, R13, R7, RZ ;  /* 0x000000070d070210 */ /* 0x000fe20007ffe0ff */
[----:B------:R-:W-:Y:S01]  /*14060*/  @!P1 IMAD.WIDE.U32 R14, R66, 0xa0, R14 ;  /* 0x000000a0420e9825 */ /* 0x000fe200078e000e */
[----:B------:R-:W-:-:S04]  /*14070*/  @P0 LEA R18, P2, R12, R188, 0x1 ;  /* 0x000000bc0c120211 */ /* 0x000fc800078408ff */
[----:B------:R-:W-:Y:S02]  /*14080*/  @!P1 IADD3 R15, R3, R15, RZ ;  /* 0x0000000f030f9210 */ /* 0x000fe40007ffe0ff */
        /* <DEDUP_REMOVED lines=11> */
.L_x_1119:
[----:B------:R-:W-:Y:S05]  /*14140*/  BSYNC B0 ;  /* 0x0000000000007941 */ /* 0x000fea0003800000 */
.L_x_1118:
        /* <DEDUP_REMOVED lines=27> */
.L_x_1121:
[----:B------:R-:W-:Y:S05]  /*14300*/  BSYNC B0 ;  /* 0x0000000000007941 */ /* 0x000fea0003800000 */
.L_x_1120:
[----:B------:R-:W-:Y:S04]  /*14310*/  BSSY B0, `(.L_x_1122) ;  /* 0x000001b000007945 */ /* 0x000fe80003800000 */
[----:B------:R-:W-:Y:S05]  /*14320*/  @P4 BRA `(.L_x_1123) ;  /* 0x0000000000644947 */ /* 0x000fea0003800000 */
[C---:B------:R-:W-:Y:S01]  /*14330*/  LOP3.LUT R3, R247.reuse, 0x1, RZ, 0xc0, !PT ;  /* 0x00000001f7037812 */ /* 0x040fe200078ec0ff */
[----:B-123-5:R-:W-:Y:S01]  /*14340*/  IMAD.MOV.U32 R12, RZ, RZ, R184 ;  /* 0x000000ffff0c7224 */ /* 0x02efe200078e00b8 */
[----:B------:R-:W-:Y:S01]  /*14350*/  LOP3.LUT P0, RZ, R247, 0x2, RZ, 0xc0, !PT ;  /* 0x00000002f7ff7812 */ /* 0x000fe2000780c0ff */
[----:B------:R-:W-:Y:S01]  /*14360*/  IMAD.MOV.U32 R13, RZ, RZ, R183 ;  /* 0x000000ffff0d7224 */ /* 0x000fe200078e00b7 */
[----:B------:R-:W-:Y:S01]  /*14370*/  ISETP.NE.U32.AND P1, PT, R3, 0x1, PT ;  /* 0x000000010300780c */ /* 0x000fe20003f25070 */
[----:B------:R-:W-:Y:S02]  /*14380*/  IMAD R3, R67, 0x70, RZ ;  /* 0x0000007043037824 */ /* 0x000fe400078e02ff */
[----:B------:R-:W-:-:S05]  /*14390*/  IMAD.WIDE.U32 R12, R66, 0x70, R12 ;  /* 0x00000070420c7825 */ /* 0x000fca00078e000c */
[----:B------:R-:W-:-:S03]  /*143a0*/  IADD3 R3, R13, R3, RZ ;  /* 0x000000030d037210 */ /* 0x000fc60007ffe0ff */
[C---:B----4-:R-:W-:Y:S02]  /*143b0*/  @P0 LEA R18, P2, R12.reuse, R188, 0x1 ;  /* 0x000000bc0c120211 */ /* 0x050fe400078408ff */
[----:B------:R-:W-:Y:S01]  /*143c0*/  @!P1 MOV R14, R236 ;  /* 0x000000ec000e9202 */ /* 0x000fe20000000f00 */
[----:B------:R-:W-:Y:S01]  /*143d0*/  @!P1 IMAD.MOV.U32 R15, RZ, RZ, R235 ;  /* 0x000000ffff0f9224 */ /* 0x000fe200078e00eb */
[----:B------:R-:W-:Y:S01]  /*143e0*/  @P0 LEA.HI.X R19, R12, R189, R3, 0x1, P2 ;  /* 0x000000bd0c130211 */ /* 0x000fe200010f0c03 */
[----:B------:R-:W-:Y:S02]  /*143f0*/  @!P1 IMAD R67, R67, 0xe0, RZ ;  /* 0x000000e043439824 */ /* 0x000fe400078e02ff */
[----:B------:R-:W-:-:S05]  /*14400*/  @!P1 IMAD.WIDE.U32 R14, R66, 0xe0, R14 ;  /* 0x000000e0420e9825 */ /* 0x000fca00078e000e */
[----:B------:R-:W-:-:S05]  /*14410*/  @!P1 IADD3 R15, R67, R15, RZ ;  /* 0x0000000f430f9210 */ /* 0x000fca0007ffe0ff */
        /* <DEDUP_REMOVED lines=10> */
.L_x_1123:
[----:B------:R-:W-:Y:S05]  /*144c0*/  BSYNC B0 ;  /* 0x0000000000007941 */ /* 0x000fea0003800000 */
.L_x_1122:
[----:B------:R-:W0:Y:S01]  /*144d0*/  LDGDEPBAR ;  /* 0x00000000000079af */ /* 0x000e220000000000 */
[-C--:B------:R-:W-:Y:S02]  /*144e0*/  ISETP.GE.AND P4, PT, R2, R5.reuse, PT ;  /* 0x000000050200720c */ /* 0x080fe40003f86270 */
[-C--:B------:R-:W-:Y:S01]  /*144f0*/  ISETP.GE.AND P1, PT, R186, R5.reuse, PT ;  /* 0x00000005ba00720c */ /* 0x080fe20003f26270 */
[----:B------:R1:W5:Y:S01]  /*14500*/  LD.E R2, desc[UR6][R10.64+0x188] ;  /* 0x000188060a027980 */ /* 0x000362000c101900 */
[----:B------:R-:W-:Y:S01]  /*14510*/  SHF.R.S32.HI R3, RZ, 0x4, R76 ;  /* 0x00000004ff037819 */ /* 0x000fe2000001144c */
[----:B------:R-:W-:Y:S01]  /*14520*/  BSSY B0, `(.L_x_1124) ;  /* 0x000001b000007945 */ /* 0x000fe20003800000 */
[----:B------:R-:W-:Y:S02]  /*14530*/  ISETP.GE.AND P3, PT, R16, R5, PT ;  /* 0x000000051000720c */ /* 0x000fe40003f66270 */
[----:B------:R-:W-:Y:S02]  /*14540*/  LEA.HI R76, R76, R3, RZ, 0x1 ;  /* 0x000000034c4c7211 */ /* 0x000fe400078f08ff */
[----:B------:R-:W-:-:S02]  /*14550*/  ISETP.GE.AND P0, PT, R28, R5, PT ;  /* 0x000000051c00720c */ /* 0x000fc40003f06270 */
[-C--:B------:R-:W-:Y:S02]  /*14560*/  ISETP.GE.AND P6, PT, R36, R5.reuse, PT ;  /* 0x000000052400720c */ /* 0x080fe40003fc6270 */
[----:B------:R-:W-:Y:S02]  /*14570*/  ISETP.GE.AND P5, PT, R6, R5, PT ;  /* 0x000000050600720c */ /* 0x000fe40003fa6270 */
[----:B------:R-:W-:Y:S01]  /*14580*/  LOP3.LUT R76, R76, 0xfffffffe, RZ, 0xc0, !PT ;  /* 0xfffffffe4c4c7812 */ /* 0x000fe200078ec0ff */
[----:B------:R-:W-:-:S04]  /*14590*/  DEPBAR.LE SB0, 0x0 ;  /* 0x000080000000791a */ /* 0x000fc80000000000 */
[----:B------:R-:W-:Y:S06]  /*145a0*/  BAR.SYNC.DEFER_BLOCKING 0x0 ;  /* 0x0000000000007b1d */ /* 0x000fec0000010000 */
[----:B------:R1:W-:Y:S04]  /*145b0*/  @P1 STS.128 [R243+0xc000], RZ ;  /* 0x00c000fff3001388 */ /* 0x0003e80000000c00 */
[----:B------:R1:W-:Y:S01]  /*145c0*/  @P1 STS.128 [R243+0x10000], RZ ;  /* 0x010000fff3001388 */ /* 0x0003e20000000c00 */
[----:B------:R-:W-:Y:S05]  /*145d0*/  @P1 BRA `(.L_x_1125) ;  /* 0x00000000003c1947 */ /* 0x000fea0003800000 */
[C---:B------:R-:W-:Y:S02]  /*145e0*/  LOP3.LUT R6, R247.reuse, 0x1, RZ, 0xc0, !PT ;  /* 0x00000001f7067812 */ /* 0x040fe400078ec0ff */
[----:B------:R-:W-:Y:S02]  /*145f0*/  LOP3.LUT P1, RZ, R247, 0x2, RZ, 0xc0, !PT ;  /* 0x00000002f7ff7812 */ /* 0x000fe4000782c0ff */
[----:B------:R-:W-:-:S13]  /*14600*/  ISETP.NE.U32.AND P2, PT, R6, 0x1, PT ;  /* 0x000000010600780c */ /* 0x000fda0003f45070 */
[----:B------:R-:W-:Y:S02]  /*14610*/  @!P2 IMAD.MOV.U32 R6, RZ, RZ, R152 ;  /* 0x000000ffff06a224 */ /* 0x000fe400078e0098 */
[----:B------:R-:W-:-:S05]  /*14620*/  @!P2 IMAD.MOV.U32 R7, RZ, RZ, R153 ;  /* 0x000000ffff07a224 */ /* 0x000fca00078e0099 */
        /* <DEDUP_REMOVED lines=10> */
.L_x_1125:
[----:B------:R-:W-:Y:S05]  /*146d0*/  BSYNC B0 ;  /* 0x0000000000007941 */ /* 0x000fea0003800000 */
.L_x_1124:
[----:B------:R1:W-:Y:S01]  /*146e0*/  @P3 STS.128 [R243+0xc800], RZ ;  /* 0x00c800fff3003388 */ /* 0x0003e20000000c00 */
[----:B------:R-:W-:Y:S03]  /*146f0*/  BSSY B0, `(.L_x_1126) ;  /* 0x0000014000007945 */ /* 0x000fe60003800000 */
[----:B------:R1:W-:Y:S01]  /*14700*/  @P3 STS.128 [R243+0x10800], RZ ;  /* 0x010800fff3003388 */ /* 0x0003e20000000c00 */
[----:B------:R-:W-:Y:S05]  /*14710*/  @P3 BRA `(.L_x_1127) ;  /* 0x0000000000443947 */ /* 0x000fea0003800000 */
[C---:B-1----:R-:W-:Y:S02]  /*14720*/  LOP3.LUT R6, R247.reuse, 0x1, RZ, 0xc0, !PT ;  /* 0x00000001f7067812 */ /* 0x042fe400078ec0ff */
[----:B------:R-:W-:Y:S02]  /*14730*/  LOP3.LUT P2, RZ, R247, 0x2, RZ, 0xc0, !PT ;  /* 0x00000002f7ff7812 */ /* 0x000fe4000784c0ff */
[----:B------:R-:W-:-:S13]  /*14740*/  ISETP.NE.U32.AND P3, PT, R6, 0x1, PT ;  /* 0x000000010600780c */ /* 0x000fda0003f65070 */
[----:B--23-5:R-:W-:-:S04]  /*14750*/  @!P3 LEA R12, P1, R231, R152, 0x1 ;  /* 0x00000098e70cb211 */ /* 0x02cfc800078208ff */
[C---:B------:R-:W-:Y:S02]  /*14760*/  @!P3 LEA.HI.X R13, R231.reuse, R153, R232, 0x1, P1 ;  /* 0x00000099e70db211 */ /* 0x040fe400008f0ce8 */
[----:B------:R-:W-:-:S03]  /*14770*/  @P2 LEA R6, P1, R231, R152, 0x1 ;  /* 0x00000098e7062211 */ /* 0x000fc600078208ff */
[----:B------:R-:W-:Y:S01]  /*14780*/  @!PT LDS RZ, [RZ] ;  /* 0x00000000fffff984 */ /* 0x000fe20000000800 */
[----:B------:R-:W-:Y:S01]  /*14790*/  @!PT LDS RZ, [RZ] ;  /* 0x00000000fffff984 */ /* 0x000fe20000000800 */
[----:B------:R-:W-:Y:S01]  /*147a0*/  @!PT LDS RZ, [RZ] ;  /* 0x00000000fffff984 */ /* 0x000fe20000000800 */
[----:B------:R1:W-:Y:S01]  /*147b0*/  @!P3 LDGSTS.E.BYPASS.LTC128B.128 [R243+0xc800], desc[UR6][R12.64] ;  /* 0x0c8000000cf3bfae */ /* 0x0003e2000b901d46 */
[----:B------:R-:W-:-:S03]  /*147c0*/  @P2 LEA.HI.X R7, R231, R153, R232, 0x1, P1 ;  /* 0x00000099e7072211 */ /* 0x000fc600008f0ce8 */
[----:B------:R1:W-:Y:S04]  /*147d0*/  @P3 STS.128 [R243+0xc800], RZ ;  /* 0x00c800fff3003388 */ /* 0x0003e80000000c00 */
[----:B------:R-:W-:Y:S01]  /*147e0*/  @!PT LDS RZ, [RZ] ;  /* 0x00000000fffff984 */ /* 0x000fe20000000800 */
[----:B------:R-:W-:Y:S01]  /*147f0*/  @!PT LDS RZ, [RZ] ;  /* 0x00000000fffff984 */ /* 0x000fe20000000800 */
[----:B------:R-:W-:Y:S01]  /*14800*/  @!PT LDS RZ, [RZ] ;  /* 0x00000000fffff984 */ /* 0x000fe20000000800 */
[----:B------:R1:W-:Y:S04]  /*14810*/  @P2 LDGSTS.E.BYPASS.LTC128B.128 [R243+0x10800], desc[UR6][R6.64+0x80] ;  /* 0x1080008006f32fae */ /* 0x0003e8000b901d46 */
[----:B------:R1:W-:Y:S02]  /*14820*/  @!P2 STS.128 [R243+0x10800], RZ ;  /* 0x010800fff300a388 */ /* 0x0003e40000000c00 */
.L_x_1127:
[----:B------:R-:W-:Y:S05]  /*14830*/  BSYNC B0 ;  /* 0x0000000000007941 */ /* 0x000fea0003800000 */
.L_x_1126:
[----:B------:R1:W-:Y:S01]  /*14840*/  @P0 STS.128 [R243+0xd000], RZ ;  /* 0x00d000fff3000388 */ /* 0x0003e20000000c00 */
[----:B------:R-:W-:Y:S01]  /*14850*/  ISETP.GE.AND P3, PT, R4, R5, PT ;  /* 0x000000050400720c */ /* 0x000fe20003f66270 */
[----:B------:R-:W-:Y:S01]  /*14860*/  IMAD.SHL.U32 R4, R71, 0x40, RZ ;  /* 0x0000004047047824 */ /* 0x000fe200078e00ff */
[----:B------:R-:W-:Y:S01]  /*14870*/  BSSY B0, `(.L_x_1128) ;  /* 0x0000025000007945 */ /* 0x000fe20003800000 */
[----:B------:R1:W-:Y:S01]  /*14880*/  @P0 STS.128 [R243+0x11000], RZ ;  /* 0x011000fff3000388 */ /* 0x0003e20000000c00 */
[----:B------:R-:W-:Y:S02]  /*14890*/  IMAD.SHL.U32 R73, R73, 0x40, RZ ;  /* 0x0000004049497824 */ /* 0x000fe400078e00ff */
[----:B------:R-:W-:Y:S01]  /*148a0*/  IMAD.IADD R76, R3, 0x1, -R76 ;  /* 0x00000001034c7824 */ /* 0x000fe200078e0a4c */
[----:B------:R-:W-:Y:S01]  /*148b0*/  LOP3.LUT R3, R4, 0x1c0, RZ, 0xc0, !PT ;  /* 0x000001c004037812 */ /* 0x000fe200078ec0ff */
[----:B------:R-:W-:Y:S01]  /*148c0*/  IMAD.SHL.U32 R186, R186, 0x8, RZ ;  /* 0x00000008baba7824 */ /* 0x000fe200078e00ff */
[----:B------:R-:W-:Y:S01]  /*148d0*/  LOP3.LUT R73, R73, 0x1c0, RZ, 0xc0, !PT ;  /* 0x000001c049497812 */ /* 0x000fe200078ec0ff */
[----:B------:R-:W-:-:S02]  /*148e0*/  IMAD.SHL.U32 R4, R76, 0x8, RZ ;  /* 0x000000084c047824 */ /* 0x000fc400078e00ff */
[----:B------:R-:W-:Y:S01]  /*148f0*/  IMAD.SHL.U32 R8, R75, 0x40, RZ ;  /* 0x000000404b087824 */ /* 0x000fe200078e00ff */
[----:B------:R-:W-:Y:S02]  /*14900*/  LOP3.LUT R186, R3, 0x8, R186, 0xf8, !PT ;  /* 0x0000000803ba7812 */ /* 0x000fe400078ef8ba */
[----:B------:R-:W-:Y:S02]  /*14910*/  SHF.R.U32.HI R3, RZ, 0x3, R3 ;  /* 0x00000003ff037819 */ /* 0x000fe40000011603 */
[----:B------:R-:W-:Y:S02]  /*14920*/  LOP3.LUT R4, R73, 0x8, R4, 0xf8, !PT ;  /* 0x0000000849047812 */ /* 0x000fe400078ef804 */
[----:B------:R-:W-:Y:S02]  /*14930*/  LOP3.LUT R8, R8, 0xfffffe00, RZ, 0xc0, !PT ;  /* 0xfffffe0008087812 */ /* 0x000fe400078ec0ff */
[----:B------:R-:W-:Y:S02]  /*14940*/  SHF.R.U32.HI R73, RZ, 0x3, R73 ;  /* 0x00000003ff497819 */ /* 0x000fe40000011649 */
[----:B------:R-:W-:Y:S01]  /*14950*/  LOP3.LUT R229, R186, R3, RZ, 0x3c, !PT ;  /* 0x00000003bae57212 */ /* 0x000fe200078e3cff */
[----:B------:R-:W-:Y:S01]  /*14960*/  IMAD R230, R69, 0x400, R8 ;  /* 0x0000040045e67824 */ /* 0x000fe200078e0208 */
[----:B------:R-:W-:Y:S01]  /*14970*/  LOP3.LUT R3, R4, R73, RZ, 0x3c, !PT ;  /* 0x0000004904037212 */ /* 0x000fe200078e3cff */
[----:B-1----:R-:W-:Y:S06]  /*14980*/  @P0 BRA `(.L_x_1129) ;  /* 0x00000000004c0947 */ /* 0x002fec0003800000 */
[C---:B------:R-:W-:Y:S02]  /*14990*/  LOP3.LUT R4, R247.reuse, 0x1, RZ, 0xc0, !PT ;  /* 0x00000001f7047812 */ /* 0x040fe400078ec0ff */
[----:B------:R-:W-:Y:S02]  /*149a0*/  LOP3.LUT P1, RZ, R247, 0x2, RZ, 0xc0, !PT ;  /* 0x00000002f7ff7812 */ /* 0x000fe4000782c0ff */
[----:B------:R-:W-:Y:S01]  /*149b0*/  ISETP.NE.U32.AND P2, PT, R4, 0x1, PT ;  /* 0x000000010400780c */ /* 0x000fe20003f45070 */
[C---:B------:R-:W-:Y:S01]  /*149c0*/  IMAD.SHL.U32 R4, R64.reuse, 0x20, RZ ;  /* 0x0000002040047824 */ /* 0x040fe200078e00ff */
[----:B------:R-:W-:-:S11]  /*149d0*/  SHF.L.U64.HI R6, R64, 0x5, R65 ;  /* 0x0000000540067819 */ /* 0x000fd60000010241 */
[----:B--234-:R-:W-:-:S04]  /*149e0*/  @!P2 LEA R14, P0, R4, R152, 0x1 ;  /* 0x00000098040ea211 */ /* 0x01cfc800078008ff */
[C---:B------:R-:W-:Y:S02]  /*149f0*/  @!P2 LEA.HI.X R15, R4.reuse, R153, R6, 0x1, P0 ;  /* 0x00000099040fa211 */ /* 0x040fe400000f0c06 */
[----:B-----5:R-:W-:-:S03]  /*14a00*/  @P1 LEA R12, P0, R4, R152, 0x1 ;  /* 0x00000098040c1211 */ /* 0x020fc600078008ff */
        /* <DEDUP_REMOVED lines=11> */
.L_x_1129:
[----:B------:R-:W-:Y:S05]  /*14ac0*/  BSYNC B0 ;  /* 0x0000000000007941 */ /* 0x000fea0003800000 */
.L_x_1128:
[----:B------:R1:W-:Y:S01]  /*14ad0*/  @P6 STS.128 [R243+0xd800], RZ ;  /* 0x00d800fff3006388 */ /* 0x0003e20000000c00 */
[----:B------:R-:W-:Y:S01]  /*14ae0*/  IMAD R229, R76, 0x200, R229 ;  /* 0x000002004ce57824 */ /* 0x000fe200078e02e5 */
[----:B------:R-:W-:Y:S01]  /*14af0*/  BSSY B0, `(.L_x_1130) ;  /* 0x000001a000007945 */ /* 0x000fe20003800000 */
[----:B------:R-:W-:Y:S01]  /*14b00*/  IMAD.IADD R230, R3, 0x1, R230 ;  /* 0x0000000103e67824 */ /* 0x000fe200078e02e6 */
[----:B------:R1:W-:Y:S01]  /*14b10*/  @P6 STS.128 [R243+0x11800], RZ ;  /* 0x011800fff3006388 */ /* 0x0003e20000000c00 */
[----:B------:R-:W-:Y:S02]  /*14b20*/  ISETP.GE.AND P0, PT, R0, R5, PT ;  /* 0x000000050000720c */ /* 0x000fe40003f06270 */
[----:B------:R-:W-:Y:S02]  /*14b30*/  LEA R229, R229, UR4, 0x1 ;  /* 0x00000004e5e57c11 */ /* 0x000fe4000f8e08ff */
[----:B------:R-:W-:Y:S01]  /*14b40*/  LEA R230, R230, UR4, 0x1 ;  /* 0x00000004e6e67c11 */ /* 0x000fe2000f8e08ff */
[----:B------:R-:W-:Y:S08]  /*14b50*/  @P6 BRA `(.L_x_1131) ;  /* 0x00000000004c6947 */ /* 0x000ff00003800000 */
[C---:B------:R-:W-:Y:S02]  /*14b60*/  LOP3.LUT R0, R247.reuse, 0x1, RZ, 0xc0, !PT ;  /* 0x00000001f7007812 */ /* 0x040fe400078ec0ff */
[----:B------:R-:W-:Y:S02]  /*14b70*/  LOP3.LUT P1, RZ, R247, 0x2, RZ, 0xc0, !PT ;  /* 0x00000002f7ff7812 */ /* 0x000fe4000782c0ff */
[----:B------:R-:W-:-:S11]  /*14b80*/  ISETP.NE.U32.AND P2, PT, R0, 0x1, PT ;  /* 0x000000010000780c */ /* 0x000fd60003f45070 */
[C---:B------:R-:W-:Y:S02]  /*14b90*/  @P1 IMAD R0, R65.reuse, 0x60, RZ ;  /* 0x0000006041001824 */ /* 0x040fe400078e02ff */
[----:B------:R-:W-:Y:S02]  /*14ba0*/  @!P2 IMAD R4, R65, 0x60, RZ ;  /* 0x000000604104a824 */ /* 0x000fe400078e02ff */
[----:B-123-5:R-:W-:-:S04]  /*14bb0*/  @!P2 IMAD.WIDE.U32 R12, R64, 0x60, R152 ;  /* 0x00000060400ca825 */ /* 0x02efc800078e0098 */
[----:B------:R-:W-:Y:S01]  /*14bc0*/  @P1 IMAD.WIDE.U32 R6, R64, 0x60, R152 ;  /* 0x0000006040061825 */ /* 0x000fe200078e0098 */
[----:B------:R-:W-:-:S04]  /*14bd0*/  @!P2 IADD3 R13, R4, R13, RZ ;  /* 0x0000000d040da210 */ /* 0x000fc80007ffe0ff */
[----:B------:R-:W-:Y:S01]  /*14be0*/  @P1 IADD3 R7, R0, R7, RZ ;  /* 0x0000000700071210 */ /* 0x000fe20007ffe0ff */
        /* <DEDUP_REMOVED lines=10> */
.L_x_1131:
[----:B------:R-:W-:Y:S05]  /*14c90*/  BSYNC B0 ;  /* 0x0000000000007941 */ /* 0x000fea0003800000 */
.L_x_1130:
[----:B------:R1:W-:Y:S01]  /*14ca0*/  @P5 STS.128 [R243+0xe000], RZ ;  /* 0x00e000fff3005388 */ /* 0x0003e20000000c00 */
[----:B------:R-:W-:Y:S03]  /*14cb0*/  BSSY B0, `(.L_x_1132) ;  /* 0x0000016000007945 */ /* 0x000fe60003800000 */
[----:B------:R1:W-:Y:S01]  /*14cc0*/  @P5 STS.128 [R243+0x12000], RZ ;  /* 0x012000fff3005388 */ /* 0x0003e20000000c00 */
[----:B------:R-:W-:Y:S05]  /*14cd0*/  @P5 BRA `(.L_x_1133) ;  /* 0x00000000004c5947 */ /* 0x000fea0003800000 */
[C---:B------:R-:W-:Y:S02]  /*14ce0*/  LOP3.LUT R0, R247.reuse, 0x1, RZ, 0xc0, !PT ;  /* 0x00000001f7007812 */ /* 0x040fe400078ec0ff */
[----:B------:R-:W-:Y:S02]  /*14cf0*/  LOP3.LUT P2, RZ, R247, 0x2, RZ, 0xc0, !PT ;  /* 0x00000002f7ff7812 */ /* 0x000fe4000784c0ff */
[----:B------:R-:W-:Y:S01]  /*14d00*/  ISETP.NE.U32.AND P5, PT, R0, 0x1, PT ;  /* 0x000000010000780c */ /* 0x000fe20003fa5070 */
[C---:B------:R-:W-:Y:S01]  /*14d10*/  IMAD.SHL.U32 R0, R64.reuse, 0x40, RZ ;  /* 0x0000004040007824 */ /* 0x040fe200078e00ff */
[----:B------:R-:W-:-:S09]  /*14d20*/  SHF.L.U64.HI R4, R64, 0x6, R65 ;  /* 0x0000000640047819 */ /* 0x000fd20000010241 */
[CC--:B-1----:R-:W-:Y:S02]  /*14d30*/  @P2 LEA R6, P1, R0.reuse, R152.reuse, 0x1 ;  /* 0x0000009800062211 */ /* 0x0c2fe400078208ff */
[C---:B--23-5:R-:W-:Y:S02]  /*14d40*/  @!P5 LEA R12, P6, R0.reuse, R152, 0x1 ;  /* 0x00000098000cd211 */ /* 0x06cfe400078c08ff */
[CCC-:B------:R-:W-:Y:S02]  /*14d50*/  @P2 LEA.HI.X R7, R0.reuse, R153.reuse, R4.reuse, 0x1, P1 ;  /* 0x0000009900072211 */ /* 0x1c0fe400008f0c04 */
[----:B------:R-:W-:-:S05]  /*14d60*/  @!P5 LEA.HI.X R13, R0, R153, R4, 0x1, P6 ;  /* 0x00000099000dd211 */ /* 0x000fca00030f0c04 */
        /* <DEDUP_REMOVED lines=10> */
.L_x_1133:
[----:B------:R-:W-:Y:S05]  /*14e10*/  BSYNC B0 ;  /* 0x0000000000007941 */ /* 0x000fea0003800000 */
.L_x_1132:
[----:B------:R1:W-:Y:S01]  /*14e20*/  @P4 STS.128 [R243+0xe800], RZ ;  /* 0x00e800fff3004388 */ /* 0x0003e20000000c00 */
[----:B------:R-:W-:Y:S03]  /*14e30*/  BSSY B0, `(.L_x_1134) ;  /* 0x0000016000007945 */ /* 0x000fe60003800000 */
[----:B------:R1:W-:Y:S01]  /*14e40*/  @P4 STS.128 [R243+0x12800], RZ ;  /* 0x012800fff3004388 */ /* 0x0003e20000000c00 */
[----:B------:R-:W-:Y:S05]  /*14e50*/  @P4 BRA `(.L_x_1135) ;  /* 0x00000000004c4947 */ /* 0x000fea0003800000 */
        /* <DEDUP_REMOVED lines=19> */
.L_x_1135:
[----:B------:R-:W-:Y:S05]  /*14f90*/  BSYNC B0 ;  /* 0x0000000000007941 */ /* 0x000fea0003800000 */
.L_x_1134:
        /* <DEDUP_REMOVED lines=23> */
.L_x_1137:
[----:B------:R-:W-:Y:S05]  /*15110*/  BSYNC B0 ;  /* 0x0000000000007941 */ /* 0x000fea0003800000 */
.L_x_1136:
[----:B------:R1:W-:Y:S01]  /*15120*/  @P0 STS.128 [R243+0xf800], RZ ;  /* 0x00f800fff3000388 */ /* 0x0003e20000000c00 */
[----:B------:R-:W-:Y:S03]  /*15130*/  BSSY B0, `(.L_x_1138) ;  /* 0x0000016000007945 */ /* 0x000fe60003800000 */
[----:B------:R1:W-:Y:S01]  /*15140*/  @P0 STS.128 [R243+0x13800], RZ ;  /* 0x013800fff3000388 */ /* 0x0003e20000000c00 */
[----:B------:R-:W-:Y:S05]  /*15150*/  @P0 BRA `(.L_x_1139) ;  /* 0x00000000004c0947 */ /* 0x000fea0003800000 */
[C---:B------:R-:W-:Y:S02]  /*15160*/  LOP3.LUT R0, R247.reuse, 0x1, RZ, 0xc0, !PT ;  /* 0x00000001f7007812 */ /* 0x040fe400078ec0ff */
[----:B------:R-:W-:Y:S02]  /*15170*/  LOP3.LUT P0, RZ, R247, 0x2, RZ, 0xc0, !PT ;  /* 0x00000002f7ff7812 */ /* 0x000fe4000780c0ff */
[----:B------:R-:W-:-:S11]  /*15180*/  ISETP.NE.U32.AND P1, PT, R0, 0x1, PT ;  /* 0x000000010000780c */ /* 0x000fd60003f25070 */
[----:B------:R-:W-:Y:S02]  /*15190*/  @P0 IMAD R0, R65, 0xe0, RZ ;  /* 0x000000e041000824 */ /* 0x000fe400078e02ff */
[----:B-1----:R-:W-:-:S04]  /*151a0*/  @!P1 IMAD.WIDE.U32 R6, R64, 0xe0, R152 ;  /* 0x000000e040069825 */ /* 0x002fc800078e0098 */
[----:B------:R-:W-:Y:S02]  /*151b0*/  @!P1 IMAD R65, R65, 0xe0, RZ ;  /* 0x000000e041419824 */ /* 0x000fe400078e02ff */
[----:B------:R-:W-:-:S03]  /*151c0*/  @P0 IMAD.WIDE.U32 R4, R64, 0xe0, R152 ;  /* 0x000000e040040825 */ /* 0x000fc600078e0098 */
[----:B------:R-:W-:Y:S02]  /*151d0*/  @!P1 IADD3 R7, R65, R7, RZ ;  /* 0x0000000741079210 */ /* 0x000fe40007ffe0ff */
[----:B------:R-:W-:-:S03]  /*151e0*/  @P0 IADD3 R5, R0, R5, RZ ;  /* 0x0000000500050210 */ /* 0x000fc60007ffe0ff */
        /* <DEDUP_REMOVED lines=10> */
.L_x_1139:
[----:B------:R-:W-:Y:S05]  /*15290*/  BSYNC B0 ;  /* 0x0000000000007941 */ /* 0x000fea0003800000 */
.L_x_1138:
[----:B------:R-:W-:Y:S01]  /*152a0*/  LDSM.16.M88.4 R124, [R230] ;  /* 0x00000000e67c783b */ /* 0x000fe20000000200 */
[----:B------:R-:W-:Y:S01]  /*152b0*/  R2P PR, R71, 0x6 ;  /* 0x0000000647007804 */ /* 0x000fe20000000000 */
[C---:B------:R-:W-:Y:S01]  /*152c0*/  VIADD R0, R229.reuse, 0x4000 ;  /* 0x00004000e5007836 */ /* 0x040fe20000000000 */
[----:B------:R-:W-:Y:S01]  /*152d0*/  SHF.R.S32.HI R71, RZ, 0x1f, R70 ;  /* 0x0000001fff477819 */ /* 0x000fe20000011446 */
[----:B------:R-:W2:Y:S01]  /*152e0*/  LDSM.16.M88.4 R80, [R229+0x4000] ;  /* 0x00400000e550783b */ /* 0x000ea20000000200 */
[----:B------:R-:W-:Y:S01]  /*152f0*/  VIADD R227, R229, 0x4020 ;  /* 0x00004020e5e37836 */ /* 0x000fe20000000000 */
[----:B------:R-:W-:Y:S01]  /*15300*/  LOP3.LUT R3, R3, R8, RZ, 0xfc, !PT ;  /* 0x0000000803037212 */ /* 0x000fe200078efcff */
[--C-:B------:R-:W-:Y:S01]  /*15310*/  IMAD R228, R55, 0x2, R230.reuse ;  /* 0x0000000237e47824 */ /* 0x100fe200078e02e6 */
[----:B------:R-:W3:Y:S01]  /*15320*/  LDSM.16.M88.4 R64, [R229+0x4800] ;  /* 0x00480000e540783b */ /* 0x000ee20000000200 */
[----:B------:R-:W-:Y:S01]  /*15330*/  IMAD R226, R53, 0x2, R230 ;  /* 0x0000000235e27824 */ /* 0x000fe200078e02e6 */
[----:B------:R-:W-:Y:S01]  /*15340*/  LEA.HI R71, R71, R70, RZ, 0x2 ;  /* 0x0000004647477211 */ /* 0x000fe200078f10ff */
[----:B------:R-:W-:Y:S01]  /*15350*/  IMAD R225, R53, 0x2, R228 ;  /* 0x0000000235e17824 */ /* 0x000fe200078e02e4 */
[----:B------:R-:W3:Y:S01]  /*15360*/  LDSM.16.M88.4 R56, [R229+0x5000] ;  /* 0x00500000e538783b */ /* 0x000ee20000000200 */
[----:B------:R-:W-:Y:S01]  /*15370*/  IMAD.SHL.U32 R68, R68, 0x2, RZ ;  /* 0x0000000244447824 */ /* 0x000fe200078e00ff */
[----:B------:R-:W-:Y:S01]  /*15380*/  BSSY B1, `(.L_x_1140) ;  /* 0x000024b000017945 */ /* 0x000fe20003800000 */
[----:B------:R-:W-:Y:S01]  /*15390*/  @P1 VIADD R227, R0, 0xffffffe0 ;  /* 0xffffffe000e31836 */ /* 0x000fe20000000000 */
[----:B------:R-:W3:Y:S01]  /*153a0*/  LDSM.16.M88.4 R44, [R229+0x5800] ;  /* 0x00580000e52c783b */ /* 0x000ee20000000200 */
[----:B------:R-:W-:-:S02]  /*153b0*/  IMAD.MOV.U32 R0, RZ, RZ, 0x40 ;  /* 0x00000040ff007424 */ /* 0x000fc400078e00ff */
[C---:B------:R-:W-:Y:S01]  /*153c0*/  VIADD R219, R227.reuse, 0x800 ;  /* 0x00000800e3db7836 */ /* 0x040fe20000000000 */
[----:B------:R-:W3:Y:S01]  /*153d0*/  LDSM.16.M88.4 R36, [R229+0x6000] ;  /* 0x00600000e524783b */ /* 0x000ee20000000200 */
[C---:B------:R-:W-:Y:S01]  /*153e0*/  VIADD R218, R227.reuse, 0x1000 ;  /* 0x00001000e3da7836 */ /* 0x040fe20000000000 */
[----:B------:R-:W-:Y:S01]  /*153f0*/  SEL R0, R0, 0xffffffc0, !P2 ;  /* 0xffffffc000007807 */ /* 0x000fe20005000000 */
[C---:B------:R-:W-:Y:S01]  /*15400*/  VIADD R217, R227.reuse, 0x1800 ;  /* 0x00001800e3d97836 */ /* 0x040fe20000000000 */
[----:B------:R-:W3:Y:S01]  /*15410*/  LDSM.16.M88.4 R28, [R229+0x6800] ;  /* 0x00680000e51c783b */ /* 0x000ee20000000200 */
[----:B------:R-:W-:Y:S02]  /*15420*/  VIADD R216, R227, 0x2000 ;  /* 0x00002000e3d87836 */ /* 0x000fe40000000000 */
[----:B------:R-:W-:Y:S01]  /*15430*/  IMAD.IADD R223, R229, 0x1, R0 ;  /* 0x00000001e5df7824 */ /* 0x000fe200078e0200 */
[----:B------:R-:W3:Y:S01]  /*15440*/  LDSM.16.M88.4 R20, [R229+0x7000] ;  /* 0x00700000e514783b */ /* 0x000ee20000000200 */
[----:B------:R-:W-:Y:S01]  /*15450*/  IMAD.IADD R212, R0, 0x1, R227 ;  /* 0x0000000100d47824 */ /* 0x000fe200078e02e3 */
[----:B------:R-:W-:Y:S01]  /*15460*/  SHF.R.S32.HI R0, RZ, 0x2, R71 ;  /* 0x00000002ff007819 */ /* 0x000fe20000011447 */
[C---:B------:R-:W-:Y:S01]  /*15470*/  VIADD R215, R227.reuse, 0x2800 ;  /* 0x00002800e3d77836 */ /* 0x040fe20000000000 */
[----:B------:R-:W3:Y:S01]  /*15480*/  LDSM.16.M88.4 R88, [R229+0x7800] ;  /* 0x00780000e558783b */ /* 0x000ee20000000200 */
[----:B------:R-:W-:-:S02]  /*15490*/  VIADD R214, R227, 0x3000 ;  /* 0x00003000e3d67836 */ /* 0x000fc40000000000 */
[----:B------:R-:W-:Y:S01]  /*154a0*/  IMAD R69, R69, 0x10, R0 ;  /* 0x0000001045457824 */ /* 0x000fe200078e0200 */
[----:B-1----:R-:W-:Y:S01]  /*154b0*/  LDSM.16.M88.4 R4, [R228] ;  /* 0x00000000e404783b */ /* 0x002fe20000000200 */
[----:B------:R-:W-:Y:S01]  /*154c0*/  LOP3.LUT R0, R68, 0x6, RZ, 0xc0, !PT ;  /* 0x0000000644007812 */ /* 0x000fe200078ec0ff */
[----:B------:R-:W-:Y:S02]  /*154d0*/  VIADD R213, R227, 0x3800 ;  /* 0x00003800e3d57836 */ /* 0x000fe40000000000 */
[----:B----4-:R-:W1:Y:S01]  /*154e0*/  LDSM.16.M88.4 R16, [R227] ;  /* 0x00000000e310783b */ /* 0x010e620000000200 */
[----:B------:R-:W-:Y:S01]  /*154f0*/  IADD3 R69, R69, 0x1, R72 ;  /* 0x0000000145457810 */ /* 0x000fe20007ffe048 */
[----:B------:R-:W-:Y:S01]  /*15500*/  IMAD.IADD R0, R9, 0x1, R0 ;  /* 0x0000000109007824 */ /* 0x000fe200078e0200 */
[----:B--2---:R-:W-:Y:S01]  /*15510*/  HMMA.16816.F32.BF16 R84, R124, R80, RZ ;  /* 0x000000507c54723c */ /* 0x004fe200000418ff */
[----:B------:R-:W2:Y:S01]  /*15520*/  LDSM.16.M88.4 R96, [R227+0x800] ;  /* 0x00080000e360783b */ /* 0x000ea20000000200 */
[----:B------:R-:W-:Y:S01]  /*15530*/  IADD3 R189, R74, R69, -R241 ;  /* 0x000000454abd7210 */ /* 0x000fe20007ffe8f1 */
[----:B------:R-:W-:-:S02]  /*15540*/  VIADD R52, R0, 0x1 ;  /* 0x0000000100347836 */ /* 0x000fc40000000000 */
[----:B---3-5:R-:W3:Y:S01]  /*15550*/  LDSM.16.M88.4 R12, [R227+0x1000] ;  /* 0x00100000e30c783b */ /* 0x028ee20000000200 */
[C---:B------:R-:W-:Y:S01]  /*15560*/  HMMA.16816.F32.BF16 R80, R124.reuse, R82, RZ ;  /* 0x000000527c50723c */ /* 0x040fe200000418ff */
[----:B------:R-:W-:Y:S02]  /*15570*/  IMAD.IADD R189, R2, 0x1, R189 ;  /* 0x0000000102bd7824 */ /* 0x000fe400078e02bd */
[----:B------:R-:W4:Y:S01]  /*15580*/  LDSM.16.M88.4 R92, [R227+0x1800] ;  /* 0x00180000e35c783b */ /* 0x000f220000000200 */
[C---:B------:R-:W-:Y:S02]  /*15590*/  VIADD R2, R0.reuse, 0x8 ;  /* 0x0000000800027836 */ /* 0x040fe40000000000 */
[C---:B------:R-:W-:Y:S01]  /*155a0*/  HMMA.16816.F32.BF16 R76, R124.reuse, R64, RZ ;  /* 0x000000407c4c723c */ /* 0x040fe200000418ff */
[----:B------:R-:W4:Y:S01]  /*155b0*/  LDSM.16.M88.4 R104, [R227+0x2000] ;  /* 0x00200000e368783b */ /* 0x000f220000000200 */
[C---:B------:R-:W-:Y:S01]  /*155c0*/  VIMNMX R188, R189.reuse, R74, PT ;  /* 0x0000004abdbc7248 */ /* 0x040fe20003fe0100 */
[----:B------:R-:W-:Y:S01]  /*155d0*/  VIADD R8, R0, 0x9 ;  /* 0x0000000900087836 */ /* 0x000fe20000000000 */
[----:B------:R-:W-:Y:S01]  /*155e0*/  VIADDMNMX R189, R189, 0x8, R74, PT ;  /* 0x00000008bdbd7846 */ /* 0x000fe2000380014a */
[----:B------:R-:W-:Y:S01]  /*155f0*/  LDSM.16.M88.4 R100, [R227+0x3800] ;  /* 0x00380000e364783b */ /* 0x000fe20000000200 */
[C---:B------:R-:W-:Y:S01]  /*15600*/  HMMA.16816.F32.BF16 R60, R124.reuse, R56, RZ ;  /* 0x000000387c3c723c */ /* 0x040fe200000418ff */
[CC--:B------:R-:W-:Y:S01]  /*15610*/  ISETP.GE.AND P5, PT, R2.reuse, R188.reuse, PT ;  /* 0x000000bc0200720c */ /* 0x0c0fe20003fa6270 */
[C---:B------:R-:W-:Y:S01]  /*15620*/  VIADD R211, R227.reuse, 0x4000 ;  /* 0x00004000e3d37836 */ /* 0x040fe20000000000 */
[----:B------:R-:W-:Y:S01]  /*15630*/  LDSM.16.M88.4 R116, [R223+0x5000] ;  /* 0x00500000df74783b */ /* 0x000fe20000000200 */
[-C--:B------:R-:W-:Y:S01]  /*15640*/  ISETP.GE.AND P1, PT, R2, R189.reuse, PT ;  /* 0x000000bd0200720c */ /* 0x080fe20003f26270 */
[----:B------:R-:W-:Y:S01]  /*15650*/  VIADD R2, R0, 0x10 ;  /* 0x0000001000027836 */ /* 0x000fe20000000000 */
[C---:B------:R-:W-:Y:S01]  /*15660*/  HMMA.16816.F32.BF16 R64, R124.reuse, R66, RZ ;  /* 0x000000427c40723c */ /* 0x040fe200000418ff */
[----:B------:R-:W-:Y:S01]  /*15670*/  LDSM.16.M88.4 R112, [R223+0x6000] ;  /* 0x00600000df70783b */ /* 0x000fe20000000200 */
[-C--:B------:R-:W-:Y:S01]  /*15680*/  ISETP.GE.AND P6, PT, R52, R188.reuse, PT ;  /* 0x000000bc3400720c */ /* 0x080fe20003fc6270 */
[C---:B------:R-:W-:Y:S01]  /*15690*/  VIADD R210, R227.reuse, 0x4800 ;  /* 0x00004800e3d27836 */ /* 0x040fe20000000000 */
[-C--:B------:R-:W-:Y:S01]  /*156a0*/  ISETP.GE.AND P4, PT, R2, R188.reuse, PT ;  /* 0x000000bc0200720c */ /* 0x080fe20003f86270 */
[----:B------:R-:W-:Y:S01]  /*156b0*/  LDSM.16.M88.4 R108, [R223+0x6800] ;  /* 0x00680000df6c783b */ /* 0x000fe20000000200 */
[C---:B------:R-:W-:Y:S01]  /*156c0*/  HMMA.16816.F32.BF16 R56, R124.reuse, R58, RZ ;  /* 0x0000003a7c38723c */ /* 0x040fe200000418ff */
[C---:B------:R-:W-:Y:S01]  /*156d0*/  ISETP.GE.AND P0, PT, R8.reuse, R188, PT ;  /* 0x000000bc0800720c */ /* 0x040fe20003f06270 */
[C---:B------:R-:W-:Y:S01]  /*156e0*/  VIADD R209, R227.reuse, 0x5000 ;  /* 0x00005000e3d17836 */ /* 0x040fe20000000000 */
[----:B------:R-:W-:Y:S01]  /*156f0*/  LDSM.16.M88.4 R136, [R230+0x2000] ;  /* 0x00200000e688783b */ /* 0x000fe20000000200 */
[-C--:B------:R-:W-:Y:S01]  /*15700*/  ISETP.GE.AND P3, PT, R8, R189.reuse, PT ;  /* 0x000000bd0800720c */ /* 0x080fe20003f66270 */
[----:B------:R-:W-:Y:S01]  /*15710*/  VIADD R8, R0, 0x11 ;  /* 0x0000001100087836 */ /* 0x000fe20000000000 */
[----:B------:R-:W-:Y:S01]  /*15720*/  HMMA.16816.F32.BF16 R48, R124, R44, RZ ;  /* 0x0000002c7c30723c */ /* 0x000fe200000418ff */
[----:B------:R-:W-:Y:S01]  /*15730*/  LDSM.16.M88.4 R120, [R228+0x2000] ;  /* 0x00200000e478783b */ /* 0x000fe20000000200 */
[----:B------:R-:W-:Y:S01]  /*15740*/  ISETP.GE.AND P2, PT, R52, R189, PT ;  /* 0x000000bd3400720c */ /* 0x000fe20003f46270 */
[----:B------:R-:W-:-:S02]  /*15750*/  VIADD R208, R227, 0x5800 ;  /* 0x00005800e3d07836 */ /* 0x000fc40000000000 */
[----:B------:R-:W-:Y:S01]  /*15760*/  LDSM.16.M88.4 R132, [R229+0xb800] ;  /* 0x00b80000e584783b */ /* 0x000fe20000000200 */
[C---:B------:R-:W-:Y:S01]  /*15770*/  HMMA.16816.F32.BF16 R40, R124.reuse, R36, RZ ;  /* 0x000000247c28723c */ /* 0x040fe200000418ff */
[C---:B------:R-:W-:Y:S02]  /*15780*/  VIADD R207, R227.reuse, 0x6000 ;  /* 0x00006000e3cf7836 */ /* 0x040fe40000000000 */
[----:B------:R-:W-:Y:S01]  /*15790*/  LDSM.16.M88.4 R140, [R229+0xb000] ;  /* 0x00b00000e58c783b */ /* 0x000fe20000000200 */
[C---:B------:R-:W-:Y:S02]  /*157a0*/  VIADD R206, R227.reuse, 0x6800 ;  /* 0x00006800e3ce7836 */ /* 0x040fe40000000000 */
[C---:B------:R-:W-:Y:S01]  /*157b0*/  HMMA.16816.F32.BF16 R32, R124.reuse, R28, RZ ;  /* 0x0000001c7c20723c */ /* 0x040fe200000418ff */
[----:B------:R-:W-:Y:S01]  /*157c0*/  LDSM.16.M88.4 R68, [R212+0x5000] ;  /* 0x00500000d444783b */ /* 0x000fe20000000200 */
[C---:B------:R-:W-:Y:S02]  /*157d0*/  VIADD R205, R227.reuse, 0x7000 ;  /* 0x00007000e3cd7836 */ /* 0x040fe40000000000 */
[----:B------:R-:W-:Y:S01]  /*157e0*/  VIADD R204, R227, 0x7800 ;  /* 0x00007800e3cc7836 */ /* 0x000fe20000000000 */
[----:B------:R-:W-:Y:S01]  /*157f0*/  LDSM.16.M88.4 R72, [R212+0x5800] ;  /* 0x00580000d448783b */ /* 0x000fe20000000200 */
[C---:B------:R-:W-:Y:S03]  /*15800*/  HMMA.16816.F32.BF16 R24, R124.reuse, R20, RZ ;  /* 0x000000147c18723c */ /* 0x040fe600000418ff */
[----:B------:R-:W0:Y:S03]  /*15810*/  LDGDEPBAR ;  /* 0x00000000000079af */ /* 0x000e260000000000 */
[C---:B------:R-:W-:Y:S06]  /*15820*/  HMMA.16816.F32.BF16 R44, R124.reuse, R46, RZ ;  /* 0x0000002e7c2c723c */ /* 0x040fec00000418ff */
[C---:B------:R-:W-:Y:S06]  /*15830*/  HMMA.16816.F32.BF16 R36, R124.reuse, R38, RZ ;  /* 0x000000267c24723c */ /* 0x040fec00000418ff */
[C---:B------:R-:W-:Y:S06]  /*15840*/  HMMA.16816.F32.BF16 R28, R124.reuse, R30, RZ ;  /* 0x0000001e7c1c723c */ /* 0x040fec00000418ff */
[C---:B------:R-:W-:Y:S06]  /*15850*/  HMMA.16816.F32.BF16 R20, R124.reuse, R22, RZ ;  /* 0x000000167c14723c */ /* 0x040fec00000418ff */
[C---:B------:R-:W-:Y:S06]  /*15860*/  HMMA.16816.F32.BF16 R128, R124.reuse, R88, RZ ;  /* 0x000000587c80723c */ /* 0x040fec00000418ff */
[----:B------:R-:W-:Y:S01]  /*15870*/  HMMA.16816.F32.BF16 R124, R124, R90, RZ ;  /* 0x0000005a7c7c723c */ /* 0x000fe200000418ff */
[----:B------:R-:W4:Y:S05]  /*15880*/  LDSM.16.M88.4 R88, [R227+0x2800] ;  /* 0x00280000e358783b */ /* 0x000f2a0000000200 */
[C---:B-1----:R-:W-:Y:S06]  /*15890*/  HMMA.16816.F32.BF16 R84, R4.reuse, R16, R84 ;  /* 0x000000100454723c */ /* 0x042fec0000041854 */
[C---:B------:R-:W-:Y:S01]  /*158a0*/  HMMA.16816.F32.BF16 R80, R4.reuse, R18, R80 ;  /* 0x000000120450723c */ /* 0x040fe20000041850 */
[----:B------:R-:W1:Y:S05]  /*158b0*/  LDSM.16.M88.4 R16, [R227+0x3000] ;  /* 0x00300000e310783b */ /* 0x000e6a0000000200 */
[C---:B--2---:R-:W-:Y:S06]  /*158c0*/  HMMA.16816.F32.BF16 R76, R4.reuse, R96, R76 ;  /* 0x00000060044c723c */ /* 0x044fec000004184c */
[C---:B------:R-:W-:Y:S01]  /*158d0*/  HMMA.16816.F32.BF16 R64, R4.reuse, R98, R64 ;  /* 0x000000620440723c */ /* 0x040fe20000041840 */
[----:B------:R-:W-:Y:S05]  /*158e0*/  LDSM.16.M88.4 R96, [R223+0x4000] ;  /* 0x00400000df60783b */ /* 0x000fea0000000200 */
[C---:B---3--:R-:W-:Y:S06]  /*158f0*/  HMMA.16816.F32.BF16 R60, R4.reuse, R12, R60 ;  /* 0x0000000c043c723c */ /* 0x048fec000004183c */
[C---:B------:R-:W-:Y:S01]  /*15900*/  HMMA.16816.F32.BF16 R56, R4.reuse, R14, R56 ;  /* 0x0000000e0438723c */ /* 0x040fe20000041838 */
[----:B------:R-:W2:Y:S05]  /*15910*/  LDSM.16.M88.4 R12, [R226] ;  /* 0x00000000e20c783b */ /* 0x000eaa0000000200 */
[C---:B----4-:R-:W-:Y:S06]  /*15920*/  HMMA.16816.F32.BF16 R48, R4.reuse, R92, R48 ;  /* 0x0000005c0430723c */ /* 0x050fec0000041830 */
[C---:B------:R-:W-:Y:S01]  /*15930*/  HMMA.16816.F32.BF16 R44, R4.reuse, R94, R44 ;  /* 0x0000005e042c723c */ /* 0x040fe2000004182c */
[----:B------:R-:W3:Y:S05]  /*15940*/  LDSM.16.M88.4 R92, [R223+0x4800] ;  /* 0x00480000df5c783b */ /* 0x000eea0000000200 */
        /* <DEDUP_REMOVED lines=9> */
[C---:B------:R-:W-:Y:S06]  /*159e0*/  HMMA.16816.F32.BF16 R128, R4.reuse, R100, R128 ;  /* 0x000000640480723c */ /* 0x040fec0000041880 */
[----:B------:R-:W-:Y:S01]  /*159f0*/  HMMA.16816.F32.BF16 R124, R4, R102, R124 ;  /* 0x00000066047c723c */ /* 0x000fe2000004187c */
[----:B------:R-:W-:Y:S04]  /*15a00*/  LDSM.16.M88.4 R100, [R225] ;  /* 0x00000000e164783b */ /* 0x000fe80000000200 */
[----:B------:R-:W4:Y:S01]  /*15a10*/  LDSM.16.M88.4 R4, [R212] ;  /* 0x00000000d404783b */ /* 0x000f220000000200 */
[C---:B--2---:R-:W-:Y:S06]  /*15a20*/  HMMA.16816.F32.BF16 R84, R12.reuse, R96, R84 ;  /* 0x000000600c54723c */ /* 0x044fec0000041854 */
[C---:B------:R-:W-:Y:S01]  /*15a30*/  HMMA.16816.F32.BF16 R80, R12.reuse, R98, R80 ;  /* 0x000000620c50723c */ /* 0x040fe20000041850 */
[----:B------:R-:W2:Y:S05]  /*15a40*/  LDSM.16.M88.4 R96, [R212+0x800] ;  /* 0x00080000d460783b */ /* 0x000eaa0000000200 */
[C---:B---3--:R-:W-:Y:S06]  /*15a50*/  HMMA.16816.F32.BF16 R76, R12.reuse, R92, R76 ;  /* 0x0000005c0c4c723c */ /* 0x048fec000004184c */
[C---:B------:R-:W-:Y:S01]  /*15a60*/  HMMA.16816.F32.BF16 R64, R12.reuse, R94, R64 ;  /* 0x0000005e0c40723c */ /* 0x040fe20000041840 */
[----:B------:R-:W-:Y:S05]  /*15a70*/  LDSM.16.M88.4 R92, [R212+0x1000] ;  /* 0x00100000d45c783b */ /* 0x000fea0000000200 */
[C---:B-1----:R-:W-:Y:S06]  /*15a80*/  HMMA.16816.F32.BF16 R24, R12.reuse, R16, R24 ;  /* 0x000000100c18723c */ /* 0x042fec0000041818 */
[C---:B------:R-:W-:Y:S01]  /*15a90*/  HMMA.16816.F32.BF16 R20, R12.reuse, R18, R20 ;  /* 0x000000120c14723c */ /* 0x040fe20000041814 */
[----:B------:R-:W1:Y:S05]  /*15aa0*/  LDSM.16.M88.4 R16, [R212+0x2000] ;  /* 0x00200000d410783b */ /* 0x000e6a0000000200 */
[----:B------:R-:W-:Y:S06]  /*15ab0*/  HMMA.16816.F32.BF16 R60, R12, R116, R60 ;  /* 0x000000740c3c723c */ /* 0x000fec000004183c */
[C---:B----4-:R-:W-:Y:S06]  /*15ac0*/  HMMA.16816.F32.BF16 R84, R100.reuse, R4, R84 ;  /* 0x000000046454723c */ /* 0x050fec0000041854 */
[----:B------:R-:W-:Y:S01]  /*15ad0*/  HMMA.16816.F32.BF16 R80, R100, R6, R80 ;  /* 0x000000066450723c */ /* 0x000fe20000041850 */
[----:B------:R-:W3:Y:S05]  /*15ae0*/  LDSM.16.M88.4 R4, [R212+0x3000] ;  /* 0x00300000d404783b */ /* 0x000eea0000000200 */
        /* <DEDUP_REMOVED lines=13> */
[----:B------:R-:W4:Y:S04]  /*15bc0*/  LDSM.16.M88.4 R12, [R212+0x2800] ;  /* 0x00280000d40c783b */ /* 0x000f280000000200 */
[----:B------:R-:W4:Y:S01]  /*15bd0*/  LDSM.16.M88.4 R104, [R212+0x3800] ;  /* 0x00380000d468783b */ /* 0x000f220000000200 */
[C---:B--2---:R-:W-:Y:S06]  /*15be0*/  HMMA.16816.F32.BF16 R76, R100.reuse, R96, R76 ;  /* 0x00000060644c723c */ /* 0x044fec000004184c */
[C---:B------:R-:W-:Y:S01]  /*15bf0*/  HMMA.16816.F32.BF16 R64, R100.reuse, R98, R64 ;  /* 0x000000626440723c */ /* 0x040fe20000041840 */
[----:B------:R-:W2:Y:S05]  /*15c00*/  LDSM.16.M88.4 R96, [R229+0x8000] ;  /* 0x00800000e560783b */ /* 0x000eaa0000000200 */
[C---:B-1----:R-:W-:Y:S06]  /*15c10*/  HMMA.16816.F32.BF16 R40, R100.reuse, R16, R40 ;  /* 0x000000106428723c */ /* 0x042fec0000041828 */
[C---:B------:R-:W-:Y:S01]  /*15c20*/  HMMA.16816.F32.BF16 R36, R100.reuse, R18, R36 ;  /* 0x000000126424723c */ /* 0x040fe20000041824 */
[----:B------:R-:W1:Y:S05]  /*15c30*/  LDSM.16.M88.4 R16, [R229+0x9800] ;  /* 0x00980000e510783b */ /* 0x000e6a0000000200 */
[C---:B---3--:R-:W-:Y:S06]  /*15c40*/  HMMA.16816.F32.BF16 R24, R100.reuse, R4, R24 ;  /* 0x000000046418723c */ /* 0x048fec0000041818 */
[C---:B------:R-:W-:Y:S01]  /*15c50*/  HMMA.16816.F32.BF16 R20, R100.reuse, R6, R20 ;  /* 0x000000066414723c */ /* 0x040fe20000041814 */
[----:B------:R-:W3:Y:S05]  /*15c60*/  LDSM.16.M88.4 R4, [R229+0xa800] ;  /* 0x00a80000e504783b */ /* 0x000eea0000000200 */
[C---:B------:R-:W-:Y:S06]  /*15c70*/  HMMA.16816.F32.BF16 R60, R100.reuse, R92, R60 ;  /* 0x0000005c643c723c */ /* 0x040fec000004183c */
[C---:B------:R-:W-:Y:S01]  /*15c80*/  HMMA.16816.F32.BF16 R56, R100.reuse, R94, R56 ;  /* 0x0000005e6438723c */ /* 0x040fe20000041838 */
[----:B------:R-:W3:Y:S05]  /*15c90*/  LDSM.16.M88.4 R92, [R229+0x8800] ;  /* 0x00880000e55c783b */ /* 0x000eea0000000200 */
[C---:B----4-:R-:W-:Y:S06]  /*15ca0*/  HMMA.16816.F32.BF16 R32, R100.reuse, R12, R32 ;  /* 0x0000000c6420723c */ /* 0x050fec0000041820 */
[C---:B------:R-:W-:Y:S01]  /*15cb0*/  HMMA.16816.F32.BF16 R28, R100.reuse, R14, R28 ;  /* 0x0000000e641c723c */ /* 0x040fe2000004181c */
[----:B------:R-:W4:Y:S05]  /*15cc0*/  LDSM.16.M88.4 R12, [R229+0xa000] ;  /* 0x00a00000e50c783b */ /* 0x000f2a0000000200 */
[C---:B------:R-:W-:Y:S06]  /*15cd0*/  HMMA.16816.F32.BF16 R48, R100.reuse, R88, R48 ;  /* 0x000000586430723c */ /* 0x040fec0000041830 */
[C---:B------:R-:W-:Y:S01]  /*15ce0*/  HMMA.16816.F32.BF16 R44, R100.reuse, R90, R44 ;  /* 0x0000005a642c723c */ /* 0x040fe2000004182c */
[----:B------:R-:W4:Y:S05]  /*15cf0*/  LDSM.16.M88.4 R88, [R229+0x9000] ;  /* 0x00900000e558783b */ /* 0x000f2a0000000200 */
[C---:B------:R-:W-:Y:S06]  /*15d00*/  HMMA.16816.F32.BF16 R128, R100.reuse, R104, R128 ;  /* 0x000000686480723c */ /* 0x040fec0000041880 */
[----:B------:R-:W-:Y:S01]  /*15d10*/  HMMA.16816.F32.BF16 R124, R100, R106, R124 ;  /* 0x0000006a647c723c */ /* 0x000fe2000004187c */
[----:B------:R-:W4:Y:S04]  /*15d20*/  LDSM.16.M88.4 R104, [R227+0x5800] ;  /* 0x00580000e368783b */ /* 0x000f280000000200 */
[----:B------:R-:W-:Y:S01]  /*15d30*/  LDSM.16.M88.4 R100, [R227+0x6000] ;  /* 0x00600000e364783b */ /* 0x000fe20000000200 */
[C---:B--2---:R-:W-:Y:S06]  /*15d40*/  HMMA.16816.F32.BF16 R84, R136.reuse, R96, R84 ;  /* 0x000000608854723c */ /* 0x044fec0000041854 */
[C---:B------:R-:W-:Y:S01]  /*15d50*/  HMMA.16816.F32.BF16 R80, R136.reuse, R98, R80 ;  /* 0x000000628850723c */ /* 0x040fe20000041850 */
[----:B------:R-:W-:Y:S05]  /*15d60*/  LDSM.16.M88.4 R96, [R227+0x6800] ;  /* 0x00680000e360783b */ /* 0x000fea0000000200 */
[C---:B-1----:R-:W-:Y:S06]  /*15d70*/  HMMA.16816.F32.BF16 R48, R136.reuse, R16, R48 ;  /* 0x000000108830723c */ /* 0x042fec0000041830 */
[C---:B------:R-:W-:Y:S01]  /*15d80*/  HMMA.16816.F32.BF16 R44, R136.reuse, R18, R44 ;  /* 0x00000012882c723c */ /* 0x040fe2000004182c */
[----:B------:R-:W-:Y:S05]  /*15d90*/  LDSM.16.M88.4 R16, [R223+0x8000] ;  /* 0x00800000df10783b */ /* 0x000fea0000000200 */
[C---:B---3--:R-:W-:Y:S06]  /*15da0*/  HMMA.16816.F32.BF16 R32, R136.reuse, R4, R32 ;  /* 0x000000048820723c */ /* 0x048fec0000041820 */
[C---:B------:R-:W-:Y:S01]  /*15db0*/  HMMA.16816.F32.BF16 R28, R136.reuse, R6, R28 ;  /* 0x00000006881c723c */ /* 0x040fe2000004181c */
[----:B------:R-:W1:Y:S05]  /*15dc0*/  LDSM.16.M88.4 R4, [R226+0x2000] ;  /* 0x00200000e204783b */ /* 0x000e6a0000000200 */
[C---:B------:R-:W-:Y:S06]  /*15dd0*/  HMMA.16816.F32.BF16 R76, R136.reuse, R92, R76 ;  /* 0x0000005c884c723c */ /* 0x040fec000004184c */
[C---:B------:R-:W-:Y:S01]  /*15de0*/  HMMA.16816.F32.BF16 R64, R136.reuse, R94, R64 ;  /* 0x0000005e8840723c */ /* 0x040fe20000041840 */
[----:B------:R-:W-:Y:S05]  /*15df0*/  LDSM.16.M88.4 R92, [R227+0x7000] ;  /* 0x00700000e35c783b */ /* 0x000fea0000000200 */
[C---:B----4-:R-:W-:Y:S06]  /*15e00*/  HMMA.16816.F32.BF16 R40, R136.reuse, R12, R40 ;  /* 0x0000000c8828723c */ /* 0x050fec0000041828 */
[C---:B------:R-:W-:Y:S01]  /*15e10*/  HMMA.16816.F32.BF16 R36, R136.reuse, R14, R36 ;  /* 0x0000000e8824723c */ /* 0x040fe20000041824 */
[----:B------:R-:W2:Y:S05]  /*15e20*/  LDSM.16.M88.4 R12, [R223+0x8800] ;  /* 0x00880000df0c783b */ /* 0x000eaa0000000200 */
[C---:B------:R-:W-:Y:S06]  /*15e30*/  HMMA.16816.F32.BF16 R60, R136.reuse, R88, R60 ;  /* 0x00000058883c723c */ /* 0x040fec000004183c */
[----:B------:R-:W-:Y:S01]  /*15e40*/  HMMA.16816.F32.BF16 R56, R136, R90, R56 ;  /* 0x0000005a8838723c */ /* 0x000fe20000041838 */
[----:B------:R-:W3:Y:S05]  /*15e50*/  LDSM.16.M88.4 R88, [R227+0x7800] ;  /* 0x00780000e358783b */ /* 0x000eea0000000200 */
[C---:B------:R-:W-:Y:S06]  /*15e60*/  HMMA.16816.F32.BF16 R84, R120.reuse, R116, R84 ;  /* 0x000000747854723c */ /* 0x040fec0000041854 */
[C---:B------:R-:W-:Y:S06]  /*15e70*/  HMMA.16816.F32.BF16 R80, R120.reuse, R118, R80 ;  /* 0x000000767850723c */ /* 0x040fec0000041850 */
[C---:B------:R-:W-:Y:S06]  /*15e80*/  HMMA.16816.F32.BF16 R76, R120.reuse, R112, R76 ;  /* 0x00000070784c723c */ /* 0x040fec000004184c */
[C---:B------:R-:W-:Y:S01]  /*15e90*/  HMMA.16816.F32.BF16 R64, R120.reuse, R114, R64 ;  /* 0x000000727840723c */ /* 0x040fe20000041840 */
[----:B------:R-:W4:Y:S05]  /*15ea0*/  LDSM.16.M88.4 R112, [R223+0x9000] ;  /* 0x00900000df70783b */ /* 0x000f2a0000000200 */
[C---:B------:R-:W-:Y:S06]  /*15eb0*/  HMMA.16816.F32.BF16 R48, R120.reuse, R104, R48 ;  /* 0x000000687830723c */ /* 0x040fec0000041830 */
[C---:B------:R-:W-:Y:S06]  /*15ec0*/  HMMA.16816.F32.BF16 R60, R120.reuse, R108, R60 ;  /* 0x0000006c783c723c */ /* 0x040fec000004183c */
[C---:B------:R-:W-:Y:S01]  /*15ed0*/  HMMA.16816.F32.BF16 R56, R120.reuse, R110, R56 ;  /* 0x0000006e7838723c */ /* 0x040fe20000041838 */
[----:B------:R-:W-:Y:S05]  /*15ee0*/  LDSM.16.M88.4 R108, [R212+0x4000] ;  /* 0x00400000d46c783b */ /* 0x000fea0000000200 */
[----:B------:R-:W-:Y:S01]  /*15ef0*/  HMMA.16816.F32.BF16 R104, R120, R106, R44 ;  /* 0x0000006a7868723c */ /* 0x000fe2000004182c */
[----:B------:R-:W4:Y:S05]  /*15f00*/  LDSM.16.M88.4 R44, [R225+0x2000] ;  /* 0x00200000e12c783b */ /* 0x000f2a0000000200 */
[C---:B-1----:R-:W-:Y:S06]  /*15f10*/  HMMA.16816.F32.BF16 R84, R4.reuse, R16, R84 ;  /* 0x000000100454723c */ /* 0x042fec0000041854 */
[----:B------:R-:W-:Y:S01]  /*15f20*/  HMMA.16816.F32.BF16 R80, R4, R18, R80 ;  /* 0x000000120450723c */ /* 0x000fe20000041850 */
[----:B------:R-:W1:Y:S05]  /*15f30*/  LDSM.16.M88.4 R16, [R212+0x4800] ;  /* 0x00480000d410783b */ /* 0x000e6a0000000200 */
[C---:B------:R-:W-:Y:S06]  /*15f40*/  HMMA.16816.F32.BF16 R128, R136.reuse, R132, R128 ;  /* 0x000000848880723c */ /* 0x040fec0000041880 */
[----:B------:R-:W-:Y:S06]  /*15f50*/  HMMA.16816.F32.BF16 R124, R136, R134, R124 ;  /* 0x00000086887c723c */ /* 0x000fec000004187c */
[C---:B--2---:R-:W-:Y:S06]  /*15f60*/  HMMA.16816.F32.BF16 R76, R4.reuse, R12, R76 ;  /* 0x0000000c044c723c */ /* 0x044fec000004184c */
[----:B------:R-:W-:Y:S01]  /*15f70*/  HMMA.16816.F32.BF16 R64, R4, R14, R64 ;  /* 0x0000000e0440723c */ /* 0x000fe20000041840 */
[----:B------:R-:W2:Y:S05]  /*15f80*/  LDSM.16.M88.4 R12, [R223+0x9800] ;  /* 0x00980000df0c783b */ /* 0x000eaa0000000200 */
[C---:B---3--:R-:W-:Y:S06]  /*15f90*/  HMMA.16816.F32.BF16 R128, R120.reuse, R88, R128 ;  /* 0x000000587880723c */ /* 0x048fec0000041880 */
[----:B------:R-:W-:Y:S01]  /*15fa0*/  HMMA.16816.F32.BF16 R124, R120, R90, R124 ;  /* 0x0000005a787c723c */ /* 0x000fe2000004187c */
[----:B------:R-:W3:Y:S05]  /*15fb0*/  LDSM.16.M88.4 R88, [R223+0xa000] ;  /* 0x00a00000df58783b */ /* 0x000eea0000000200 */
[----:B----4-:R-:W-:Y:S06]  /*15fc0*/  HMMA.16816.F32.BF16 R60, R4, R112, R60 ;  /* 0x00000070043c723c */ /* 0x010fec000004183c */
[C---:B------:R-:W-:Y:S06]  /*15fd0*/  HMMA.16816.F32.BF16 R84, R44.reuse, R108, R84 ;  /* 0x0000006c2c54723c */ /* 0x040fec0000041854 */
[C---:B------:R-:W-:Y:S06]  /*15fe0*/  HMMA.16816.F32.BF16 R80, R44.reuse, R110, R80 ;  /* 0x0000006e2c50723c */ /* 0x040fec0000041850 */
[C---:B-1----:R-:W-:Y:S06]  /*15ff0*/  HMMA.16816.F32.BF16 R76, R44.reuse, R16, R76 ;  /* 0x000000102c4c723c */ /* 0x042fec000004184c */
[----:B------:R-:W-:Y:S01]  /*16000*/  HMMA.16816.F32.BF16 R64, R44, R18, R64 ;  /* 0x000000122c40723c */ /* 0x000fe20000041840 */
[----:B------:R-:W1:Y:S05]  /*16010*/  LDSM.16.M88.4 R16, [R223+0xa800] ;  /* 0x00a80000df10783b */ /* 0x000e6a0000000200 */
[----:B------:R-:W-:Y:S06]  /*16020*/  HMMA.16816.F32.BF16 R20, R136, R142, R20 ;  /* 0x0000008e8814723c */ /* 0x000fec0000041814 */
[----:B------:R-:W-:Y:S01]  /*16030*/  HMMA.16816.F32.BF16 R40, R120, R100, R40 ;  /* 0x000000647828723c */ /* 0x000fe20000041828 */
[----:B------:R-:W-:-:S02]  /*16040*/  FSEL R109, R82, -INF , !P1 ;  /* 0xff800000526d7808 */ /* 0x000fc40004800000 */
[----:B------:R-:W-:Y:S02]  /*16050*/  FSEL R81, R81, -INF , !P0 ;  /* 0xff80000051517808 */ /* 0x000fe40004000000 */
[----:B------:R-:W-:Y:S01]  /*16060*/  FSEL R83, R83, -INF , !P3 ;  /* 0xff80000053537808 */ /* 0x000fe20005800000 */
[----:B------:R-:W-:Y:S01]  /*16070*/  HMMA.16816.F32.BF16 R56, R4, R114, R56 ;  /* 0x000000720438723c */ /* 0x000fe20000041838 */
[----:B------:R-:W-:Y:S02]  /*16080*/  FSEL R101, R87, -INF , !P2 ;  /* 0xff80000057657808 */ /* 0x000fe40005000000 */
[----:B------:R-:W-:-:S03]  /*16090*/  ISETP.GE.AND P2, PT, R8, R188, PT ;  /* 0x000000bc0800720c */ /* 0x000fc60003f46270 */
[----:B--2---:R-:W-:Y:S01]  /*160a0*/  HMMA.16816.F32.BF16 R48, R4, R12, R48 ;  /* 0x0000000c0430723c */ /* 0x004fe20000041830 */
[----:B------:R-:W-:-:S05]  /*160b0*/  FSEL R87, R77, -INF , !P2 ;  /* 0xff8000004d577808 */ /* 0x000fca0005000000 */
[----:B------:R-:W-:Y:S01]  /*160c0*/  HMMA.16816.F32.BF16 R104, R4, R14, R104 ;  /* 0x0000000e0468723c */ /* 0x000fe20000041868 */
[----:B------:R-:W2:Y:S05]  /*160d0*/  LDSM.16.M88.4 R12, [R212+0x6000] ;  /* 0x00600000d40c783b */ /* 0x000eaa0000000200 */
[----:B------:R-:W-:Y:S06]  /*160e0*/  HMMA.16816.F32.BF16 R24, R136, R140, R24 ;  /* 0x0000008c8818723c */ /* 0x000fec0000041818 */
[C---:B------:R-:W-:Y:S06]  /*160f0*/  HMMA.16816.F32.BF16 R36, R120.reuse, R102, R36 ;  /* 0x000000667824723c */ /* 0x040fec0000041824 */
[----:B------:R-:W-:Y:S06]  /*16100*/  HMMA.16816.F32.BF16 R32, R120, R96, R32 ;  /* 0x000000607820723c */ /* 0x000fec0000041820 */
[----:B------:R-:W-:Y:S01]  /*16110*/  HMMA.16816.F32.BF16 R60, R44, R68, R60 ;  /* 0x000000442c3c723c */ /* 0x000fe2000004183c */
[----:B------:R-:W-:-:S02]  /*16120*/  FSEL R97, R85, -INF , !P6 ;  /* 0xff80000055617808 */ /* 0x000fc40007000000 */
[-C--:B------:R-:W-:Y:S01]  /*16130*/  ISETP.GE.AND P6, PT, R2, R189.reuse, PT ;  /* 0x000000bd0200720c */ /* 0x080fe20003fc6270 */
[----:B------:R-:W-:Y:S02]  /*16140*/  VIADD R2, R0, 0x18 ;  /* 0x0000001800027836 */ /* 0x000fe40000000000 */
[C---:B------:R-:W-:Y:S03]  /*16150*/  HMMA.16816.F32.BF16 R28, R120.reuse, R98, R28 ;  /* 0x00000062781c723c */ /* 0x040fe6000004181c */
[C---:B------:R-:W-:Y:S02]  /*16160*/  ISETP.GE.AND P1, PT, R2.reuse, R188, PT ;  /* 0x000000bc0200720c */ /* 0x040fe40003f26270 */
[----:B------:R-:W-:Y:S01]  /*16170*/  ISETP.GE.AND P0, PT, R2, R189, PT ;  /* 0x000000bd0200720c */ /* 0x000fe20003f06270 */
[----:B------:R-:W-:Y:S01]  /*16180*/  VIADD R2, R0, 0x19 ;  /* 0x0000001900027836 */ /* 0x000fe20000000000 */
[----:B------:R-:W-:Y:S01]  /*16190*/  HMMA.16816.F32.BF16 R20, R120, R94, R20 ;  /* 0x0000005e7814723c */ /* 0x000fe20000041814 */
[----:B------:R-:W-:-:S02]  /*161a0*/  FSEL R99, R80, -INF , !P5 ;  /* 0xff80000050637808 */ /* 0x000fc40006800000 */
[-C--:B------:R-:W-:Y:S01]  /*161b0*/  ISETP.GE.AND P5, PT, R8, R189.reuse, PT ;  /* 0x000000bd0800720c */ /* 0x080fe20003fa6270 */
[----:B------:R-:W-:Y:S01]  /*161c0*/  VIADD R8, R0, 0x20 ;  /* 0x0000002000087836 */ /* 0x000fe20000000000 */
[----:B------:R-:W-:Y:S01]  /*161d0*/  ISETP.GE.AND P3, PT, R2, R188, PT ;  /* 0x000000bc0200720c */ /* 0x000fe20003f66270 */
[----:B---3--:R-:W-:Y:S01]  /*161e0*/  HMMA.16816.F32.BF16 R40, R4, R88, R40 ;  /* 0x000000580428723c */ /* 0x008fe20000041828 */
[----:B------:R-:W-:Y:S02]  /*161f0*/  FSEL R95, R76, -INF , !P4 ;  /* 0xff8000004c5f7808 */ /* 0x000fe40006000000 */
[----:B------:R-:W-:Y:S01]  /*16200*/  ISETP.GE.AND P4, PT, R2, R189, PT ;  /* 0x000000bd0200720c */ /* 0x000fe20003f86270 */
[----:B------:R-:W-:Y:S01]  /*16210*/  VIADD R2, R0, 0x21 ;  /* 0x0000002100027836 */ /* 0x000fe20000000000 */
[----:B------:R-:W-:Y:S01]  /*16220*/  FSEL R103, R79, -INF , !P5 ;  /* 0xff8000004f677808 */ /* 0x000fe20006800000 */
[----:B------:R-:W-:Y:S01]  /*16230*/  HMMA.16816.F32.BF16 R56, R44, R70, R56 ;  /* 0x000000462c38723c */ /* 0x000fe20000041838 */
[----:B------:R-:W3:Y:S01]  /*16240*/  LDSM.16.M88.4 R68, [R223+0xb000] ;  /* 0x00b00000df44783b */ /* 0x000ee20000000200 */
[----:B------:R-:W-:-:S02]  /*16250*/  FSEL R89, R78, -INF , !P6 ;  /* 0xff8000004e597808 */ /* 0x000fc40007000000 */
[----:B------:R-:W-:Y:S02]  /*16260*/  FSEL R77, R64, -INF , !P1 ;  /* 0xff800000404d7808 */ /* 0x000fe40004800000 */
[----:B------:R-:W-:Y:S01]  /*16270*/  HMMA.16816.F32.BF16 R48, R44, R72, R48 ;  /* 0x000000482c30723c */ /* 0x000fe20000041830 */
[CC--:B------:R-:W-:Y:S02]  /*16280*/  ISETP.GE.AND P6, PT, R8.reuse, R188.reuse, PT ;  /* 0x000000bc0800720c */ /* 0x0c0fe40003fc6270 */
[-C--:B------:R-:W-:Y:S01]  /*16290*/  ISETP.GE.AND P2, PT, R8, R189.reuse, PT ;  /* 0x000000bd0800720c */ /* 0x080fe20003f46270 */
[----:B------:R-:W-:Y:S01]  /*162a0*/  VIADD R8, R0, 0x28 ;  /* 0x0000002800087836 */ /* 0x000fe20000000000 */
[C---:B------:R-:W-:Y:S01]  /*162b0*/  ISETP.GE.AND P5, PT, R2.reuse, R188, PT ;  /* 0x000000bc0200720c */ /* 0x040fe20003fa6270 */
[----:B------:R-:W-:Y:S01]  /*162c0*/  HMMA.16816.F32.BF16 R24, R120, R92, R24 ;  /* 0x0000005c7818723c */ /* 0x000fe20000041818 */
[----:B------:R-:W-:Y:S01]  /*162d0*/  ISETP.GE.AND P1, PT, R2, R189, PT ;  /* 0x000000bd0200720c */ /* 0x000fe20003f26270 */
[----:B------:R-:W-:Y:S01]  /*162e0*/  VIADD R2, R0, 0x29 ;  /* 0x0000002900027836 */ /* 0x000fe20000000000 */
[----:B------:R-:W-:-:S02]  /*162f0*/  FSEL R79, R66, -INF , !P0 ;  /* 0xff800000424f7808 */ /* 0x000fc40004000000 */
[----:B------:R-:W-:Y:S01]  /*16300*/  FSEL R85, R65, -INF , !P3 ;  /* 0xff80000041557808 */ /* 0x000fe20005800000 */
[----:B------:R-:W-:Y:S01]  /*16310*/  HMMA.16816.F32.BF16 R104, R44, R74, R104 ;  /* 0x0000004a2c68723c */ /* 0x000fe20000041868 */
[----:B------:R-:W-:Y:S02]  /*16320*/  FSEL R93, R67, -INF , !P4 ;  /* 0xff800000435d7808 */ /* 0x000fe40006000000 */
[----:B------:R-:W-:Y:S02]  /*16330*/  FSEL R140, R60, -INF , !P6 ;  /* 0xff8000003c8c7808 */ /* 0x000fe40007000000 */
[----:B------:R-:W-:Y:S01]  /*16340*/  FSEL R144, R62, -INF , !P2 ;  /* 0xff8000003e907808 */ /* 0x000fe20005000000 */
[----:B------:R-:W-:Y:S01]  /*16350*/  HMMA.16816.F32.BF16 R36, R4, R90, R36 ;  /* 0x0000005a0424723c */ /* 0x000fe20000041824 */
[----:B------:R-:W-:Y:S02]  /*16360*/  FSEL R138, R61, -INF , !P5 ;  /* 0xff8000003d8a7808 */ /* 0x000fe40006800000 */
[----:B------:R-:W-:-:S02]  /*16370*/  FSEL R148, R63, -INF , !P1 ;  /* 0xff8000003f947808 */ /* 0x000fc40004800000 */
[----:B------:R-:W4:Y:S01]  /*16380*/  LDSM.16.M88.4 R60, [R223+0xb800] ;  /* 0x00b80000df3c783b */ /* 0x000f220000000200 */
[----:B-1----:R-:W-:Y:S01]  /*16390*/  HMMA.16816.F32.BF16 R64, R4, R16, R32 ;  /* 0x000000100440723c */ /* 0x002fe20000041820 */
[CC--:B------:R-:W-:Y:S02]  /*163a0*/  ISETP.GE.AND P0, PT, R8.reuse, R188.reuse, PT ;  /* 0x000000bc0800720c */ /* 0x0c0fe40003f06270 */
[----:B------:R-:W1:Y:S01]  /*163b0*/  LDSM.16.M88.4 R32, [R212+0x6800] ;  /* 0x00680000d420783b */ /* 0x000e620000000200 */
[-C--:B------:R-:W-:Y:S01]  /*163c0*/  ISETP.GE.AND P3, PT, R8, R189.reuse, PT ;  /* 0x000000bd0800720c */ /* 0x080fe20003f66270 */
[----:B------:R-:W-:Y:S01]  /*163d0*/  VIADD R8, R0, 0x30 ;  /* 0x0000003000087836 */ /* 0x000fe20000000000 */
[CC--:B------:R-:W-:Y:S01]  /*163e0*/  ISETP.GE.AND P4, PT, R2.reuse, R188.reuse, PT ;  /* 0x000000bc0200720c */ /* 0x0c0fe20003f86270 */
[----:B--2---:R-:W-:Y:S01]  /*163f0*/  HMMA.16816.F32.BF16 R40, R44, R12, R40 ;  /* 0x0000000c2c28723c */ /* 0x004fe20000041828 */
[----:B------:R-:W-:Y:S01]  /*16400*/  ISETP.GE.AND P6, PT, R2, R189, PT ;  /* 0x000000bd0200720c */ /* 0x000fe20003fc6270 */
[----:B------:R-:W-:Y:S01]  /*16410*/  VIADD R2, R0, 0x31 ;  /* 0x0000003100027836 */ /* 0x000fe20000000000 */
[----:B------:R-:W-:-:S02]  /*16420*/  ISETP.GE.AND P2, PT, R8, R188, PT ;  /* 0x000000bc0800720c */ /* 0x000fc40003f46270 */
[-C--:B------:R-:W-:Y:S01]  /*16430*/  ISETP.GE.AND P5, PT, R8, R189.reuse, PT ;  /* 0x000000bd0800720c */ /* 0x080fe20003fa6270 */
[----:B------:R-:W-:Y:S01]  /*16440*/  VIADD R8, R0, 0x38 ;  /* 0x0000003800087836 */ /* 0x000fe20000000000 */
[----:B------:R-:W-:Y:S01]  /*16450*/  FSEL R142, R56, -INF , !P0 ;  /* 0xff800000388e7808 */ /* 0x000fe20004000000 */
[----:B------:R-:W-:Y:S01]  /*16460*/  HMMA.16816.F32.BF16 R28, R4, R18, R28 ;  /* 0x00000012041c723c */ /* 0x000fe2000004181c */
[----:B------:R-:W-:Y:S01]  /*16470*/  ISETP.GE.AND P1, PT, R2, R188, PT ;  /* 0x000000bc0200720c */ /* 0x000fe20003f26270 */
[----:B------:R-:W-:Y:S01]  /*16480*/  VIADD R12, R0, 0x40 ;  /* 0x00000040000c7836 */ /* 0x000fe20000000000 */
[----:B------:R-:W-:Y:S01]  /*16490*/  ISETP.GE.AND P0, PT, R2, R189, PT ;  /* 0x000000bd0200720c */ /* 0x000fe20003f06270 */
[----:B------:R-:W-:Y:S01]  /*164a0*/  VIADD R2, R0, 0x39 ;  /* 0x0000003900027836 */ /* 0x000fe20000000000 */
[----:B------:R-:W2:Y:S01]  /*164b0*/  LDSM.16.M88.4 R16, [R212+0x7000] ;  /* 0x00700000d410783b */ /* 0x000ea20000000200 */
[----:B------:R-:W-:Y:S01]  /*164c0*/  FSEL R146, R58, -INF , !P3 ;  /* 0xff8000003a927808 */ /* 0x000fe20005800000 */
[----:B------:R-:W-:Y:S01]  /*164d0*/  HMMA.16816.F32.BF16 R36, R44, R14, R36 ;  /* 0x0000000e2c24723c */ /* 0x000fe20000041824 */
[----:B------:R-:W-:-:S02]  /*164e0*/  FSEL R136, R57, -INF , !P4 ;  /* 0xff80000039887808 */ /* 0x000fc40006000000 */
[CC--:B------:R-:W-:Y:S02]  /*164f0*/  ISETP.GE.AND P3, PT, R8.reuse, R188.reuse, PT ;  /* 0x000000bc0800720c */ /* 0x0c0fe40003f66270 */
[----:B------:R-:W-:Y:S01]  /*16500*/  ISETP.GE.AND P4, PT, R8, R189, PT ;  /* 0x000000bd0800720c */ /* 0x000fe20003f86270 */
[C---:B---3--:R-:W-:Y:S01]  /*16510*/  HMMA.16816.F32.BF16 R24, R4.reuse, R68, R24 ;  /* 0x000000440418723c */ /* 0x048fe20000041818 */
[----:B------:R-:W-:Y:S02]  /*16520*/  FSEL R251, R50, -INF , !P5 ;  /* 0xff80000032fb7808 */ /* 0x000fe40006800000 */
[----:B------:R-:W-:Y:S02]  /*16530*/  FSEL R145, R49, -INF , !P1 ;  /* 0xff80000031917808 */ /* 0x000fe40004800000 */
[----:B------:R-:W-:Y:S01]  /*16540*/  FSEL R8, R59, -INF , !P6 ;  /* 0xff8000003b087808 */ /* 0x000fe20007000000 */
[----:B------:R-:W-:Y:S01]  /*16550*/  HMMA.16816.F32.BF16 R20, R4, R70, R20 ;  /* 0x000000460414723c */ /* 0x000fe20000041814 */
[----:B------:R-:W-:-:S02]  /*16560*/  ISETP.GE.AND P5, PT, R12, R188, PT ;  /* 0x000000bc0c00720c */ /* 0x000fc40003fa6270 */
[-C--:B------:R-:W-:Y:S01]  /*16570*/  ISETP.GE.AND P1, PT, R12, R189.reuse, PT ;  /* 0x000000bd0c00720c */ /* 0x080fe20003f26270 */
[----:B------:R-:W-:Y:S01]  /*16580*/  VIADD R12, R0, 0x48 ;  /* 0x00000048000c7836 */ /* 0x000fe20000000000 */
[-C--:B------:R-:W-:Y:S01]  /*16590*/  ISETP.GE.AND P6, PT, R2, R188.reuse, PT ;  /* 0x000000bc0200720c */ /* 0x080fe20003fc6270 */
[----:B----4-:R-:W-:Y:S01]  /*165a0*/  HMMA.16816.F32.BF16 R128, R4, R60, R128 ;  /* 0x0000003c0480723c */ /* 0x010fe20000041880 */
[----:B------:R-:W-:Y:S02]  /*165b0*/  FSEL R203, R106, -INF , !P4 ;  /* 0xff8000006acb7808 */ /* 0x000fe40006000000 */
[----:B------:R-:W-:Y:S02]  /*165c0*/  FSEL R199, R105, -INF , !P6 ;  /* 0xff80000069c77808 */ /* 0x000fe40007000000 */
[C---:B------:R-:W-:Y:S01]  /*165d0*/  ISETP.GE.AND P4, PT, R12.reuse, R188, PT ;  /* 0x000000bc0c00720c */ /* 0x040fe20003f86270 */
[----:B-1----:R-:W-:Y:S01]  /*165e0*/  HMMA.16816.F32.BF16 R64, R44, R32, R64 ;  /* 0x000000202c40723c */ /* 0x002fe20000041840 */
[----:B------:R-:W-:-:S02]  /*165f0*/  ISETP.GE.AND P6, PT, R12, R189, PT ;  /* 0x000000bd0c00720c */ /* 0x000fc40003fc6270 */
[----:B------:R-:W1:Y:S01]  /*16600*/  LDSM.16.M88.4 R12, [R212+0x7800] ;  /* 0x00780000d40c783b */ /* 0x000e620000000200 */
[----:B------:R-:W-:Y:S01]  /*16610*/  FSEL R147, R48, -INF , !P2 ;  /* 0xff80000030937808 */ /* 0x000fe20005000000 */
[----:B------:R-:W-:-:S04]  /*16620*/  DEPBAR.LE SB0, 0x0 ;  /* 0x000080000000791a */ /* 0x000fc80000000000 */
[-C--:B------:R-:W-:Y:S01]  /*16630*/  ISETP.GE.AND P2, PT, R2, R189.reuse, PT ;  /* 0x000000bd0200720c */ /* 0x080fe20003f46270 */
[----:B------:R-:W-:Y:S01]  /*16640*/  VIADD R2, R0, 0x41 ;  /* 0x0000004100027836 */ /* 0x000fe20000000000 */
[----:B------:R-:W-:Y:S01]  /*16650*/  FSEL R249, R51, -INF , !P0 ;  /* 0xff80000033f97808 */ /* 0x000fe20004000000 */
[C---:B------:R-:W-:Y:S01]  /*16660*/  HMMA.16816.F32.BF16 R28, R44.reuse, R34, R28 ;  /* 0x000000222c1c723c */ /* 0x040fe2000004181c */
[----:B------:R-:W-:Y:S01]  /*16670*/  FSEL R201, R104, -INF , !P3 ;  /* 0xff80000068c97808 */ /* 0x000fe20005800000 */
[----:B------:R-:W-:Y:S01]  /*16680*/  VIADD R32, R0, 0x58 ;  /* 0x0000005800207836 */ /* 0x000fe20000000000 */
[C---:B------:R-:W-:Y:S02]  /*16690*/  ISETP.GE.AND P0, PT, R2.reuse, R188, PT ;  /* 0x000000bc0200720c */ /* 0x040fe40003f06270 */
[----:B------:R-:W-:Y:S01]  /*166a0*/  ISETP.GE.AND P3, PT, R2, R189, PT ;  /* 0x000000bd0200720c */ /* 0x000fe20003f66270 */
[----:B------:R-:W-:Y:S01]  /*166b0*/  VIADD R2, R0, 0x49 ;  /* 0x0000004900027836 */ /* 0x000fe20000000000 */
[----:B------:R-:W-:Y:S01]  /*166c0*/  FSEL R197, R107, -INF , !P2 ;  /* 0xff8000006bc57808 */ /* 0x000fe20005000000 */
[----:B--2---:R-:W-:Y:S01]  /*166d0*/  HMMA.16816.F32.BF16 R24, R44, R16, R24 ;  /* 0x000000102c18723c */ /* 0x004fe20000041818 */
[----:B------:R-:W-:-:S02]  /*166e0*/  FSEL R191, R40, -INF , !P5 ;  /* 0xff80000028bf7808 */ /* 0x000fc40006800000 */
[CC--:B------:R-:W-:Y:S02]  /*166f0*/  ISETP.GE.AND P2, PT, R2.reuse, R188.reuse, PT ;  /* 0x000000bc0200720c */ /* 0x0c0fe40003f46270 */
[-C--:B------:R-:W-:Y:S01]  /*16700*/  ISETP.GE.AND P5, PT, R2, R189.reuse, PT ;  /* 0x000000bd0200720c */ /* 0x080fe20003fa6270 */
[----:B------:R-:W-:Y:S01]  /*16710*/  VIADD R2, R0, 0x50 ;  /* 0x0000005000027836 */ /* 0x000fe20000000000 */
[----:B------:R-:W-:Y:S01]  /*16720*/  FSEL R195, R42, -INF , !P1 ;  /* 0xff8000002ac37808 */ /* 0x000fe20004800000 */
[----:B------:R-:W-:Y:S01]  /*16730*/  HMMA.16816.F32.BF16 R124, R4, R62, R124 ;  /* 0x0000003e047c723c */ /* 0x000fe2000004187c */
[----:B------:R-:W-:Y:S02]  /*16740*/  FSEL R169, R41, -INF , !P0 ;  /* 0xff80000029a97808 */ /* 0x000fe40004000000 */
[CC--:B------:R-:W-:Y:S02]  /*16750*/  ISETP.GE.AND P1, PT, R2.reuse, R188.reuse, PT ;  /* 0x000000bc0200720c */ /* 0x0c0fe40003f26270 */
[----:B------:R-:W-:Y:S01]  /*16760*/  ISETP.GE.AND P0, PT, R2, R189, PT ;  /* 0x000000bd0200720c */ /* 0x000fe20003f06270 */
[C---:B------:R-:W-:Y:S01]  /*16770*/  VIADD R2, R0.reuse, 0x51 ;  /* 0x0000005100027836 */ /* 0x040fe20000000000 */
[----:B------:R-:W-:Y:S01]  /*16780*/  FSEL R165, R43, -INF , !P3 ;  /* 0xff8000002ba57808 */ /* 0x000fe20005800000 */
[----:B------:R-:W-:Y:S01]  /*16790*/  VIADD R4, R0, 0x60 ;  /* 0x0000006000047836 */ /* 0x000fe20000000000 */
[----:B------:R-:W-:Y:S01]  /*167a0*/  FSEL R171, R36, -INF , !P4 ;  /* 0xff80000024ab7808 */ /* 0x000fe20006000000 */
[----:B------:R-:W-:Y:S01]  /*167b0*/  HMMA.16816.F32.BF16 R20, R44, R18, R20 ;  /* 0x000000122c14723c */ /* 0x000fe20000041814 */
[----:B------:R-:W-:-:S02]  /*167c0*/  ISETP.GE.AND P3, PT, R2, R188, PT ;  /* 0x000000bc0200720c */ /* 0x000fc40003f66270 */
[-C--:B------:R-:W-:Y:S01]  /*167d0*/  ISETP.GE.AND P4, PT, R2, R189.reuse, PT ;  /* 0x000000bd0200720c */ /* 0x080fe20003f86270 */
[----:B------:R-:W-:Y:S01]  /*167e0*/  VIADD R2, R0, 0x59 ;  /* 0x0000005900027836 */ /* 0x000fe20000000000 */
[----:B------:R-:W-:Y:S01]  /*167f0*/  FSEL R173, R39, -INF , !P5 ;  /* 0xff80000027ad7808 */ /* 0x000fe20006800000 */
[C---:B-1----:R-:W-:Y:S01]  /*16800*/  HMMA.16816.F32.BF16 R128, R44.reuse, R12, R128 ;  /* 0x0000000c2c80723c */ /* 0x042fe20000041880 */
[----:B------:R-:W-:Y:S02]  /*16810*/  FSEL R185, R64, -INF , !P1 ;  /* 0xff80000040b97808 */ /* 0x000fe40004800000 */
[----:B------:R-:W-:Y:S02]  /*16820*/  FSEL R193, R38, -INF , !P6 ;  /* 0xff80000026c17808 */ /* 0x000fe40007000000 */
[CC--:B------:R-:W-:Y:S02]  /*16830*/  ISETP.GE.AND P5, PT, R2.reuse, R188.reuse, PT ;  /* 0x000000bc0200720c */ /* 0x0c0fe40003fa6270 */
[----:B------:R-:W-:Y:S01]  /*16840*/  ISETP.GE.AND P1, PT, R2, R189, PT ;  /* 0x000000bd0200720c */ /* 0x000fe20003f26270 */
[----:B------:R-:W-:Y:S01]  /*16850*/  VIADD R2, R0, 0x61 ;  /* 0x0000006100027836 */ /* 0x000fe20000000000 */
[----:B------:R-:W-:Y:S01]  /*16860*/  ISETP.GE.AND P6, PT, R32, R188, PT ;  /* 0x000000bc2000720c */ /* 0x000fe20003fc6270 */
[----:B------:R-:W-:Y:S01]  /*16870*/  HMMA.16816.F32.BF16 R124, R44, R14, R124 ;  /* 0x0000000e2c7c723c */ /* 0x000fe2000004187c */
[----:B------:R-:W-:-:S02]  /*16880*/  FSEL R39, R67, -INF , !P4 ;  /* 0xff80000043277808 */ /* 0x000fc40006000000 */
[----:B------:R-:W-:Y:S02]  /*16890*/  FSEL R179, R28, -INF , !P6 ;  /* 0xff8000001cb37808 */ /* 0x000fe40007000000 */
[----:B------:R-:W-:Y:S01]  /*168a0*/  FSEL R183, R66, -INF , !P0 ;  /* 0xff80000042b77808 */ /* 0x000fe20004000000 */
[----:B------:R-:W-:Y:S01]  /*168b0*/  BAR.SYNC.DEFER_BLOCKING 0x0 ;  /* 0x0000000000007b1d */ /* 0x000fe20000010000 */
[CC--:B------:R-:W-:Y:S02]  /*168c0*/  ISETP.GE.AND P4, PT, R2.reuse, R188.reuse, PT ;  /* 0x000000bc0200720c */ /* 0x0c0fe40003f86270 */
[----:B------:R-:W-:Y:S01]  /*168d0*/  ISETP.GE.AND P6, PT, R2, R189, PT ;  /* 0x000000bd0200720c */ /* 0x000fe20003fc6270 */
[----:B------:R-:W-:Y:S01]  /*168e0*/  VIADD R2, R0, 0x69 ;  /* 0x0000006900027836 */ /* 0x000fe20000000000 */
[----:B------:R-:W-:Y:S02]  /*168f0*/  ISETP.GE.AND P0, PT, R4, R188, PT ;  /* 0x000000bc0400720c */ /* 0x000fe40003f06270 */
[----:B------:R-:W-:-:S02]  /*16900*/  FSEL R175, R31, -INF , !P1 ;  /* 0xff8000001faf7808 */ /* 0x000fc40004800000 */
[----:B------:R-:W-:Y:S02]  /*16910*/  FSEL R159, R24, -INF , !P0 ;  /* 0xff800000189f7808 */ /* 0x000fe40004000000 */
[----:B------:R-:W-:Y:S02]  /*16920*/  FSEL R181, R65, -INF , !P3 ;  /* 0xff80000041b57808 */ /* 0x000fe40005800000 */
[C---:B------:R-:W-:Y:S02]  /*16930*/  ISETP.GE.AND P1, PT, R2.reuse, R188, PT ;  /* 0x000000bc0200720c */ /* 0x040fe40003f26270 */
[-C--:B------:R-:W-:Y:S01]  /*16940*/  ISETP.GE.AND P0, PT, R2, R189.reuse, PT ;  /* 0x000000bd0200720c */ /* 0x080fe20003f06270 */
[----:B------:R-:W-:Y:S01]  /*16950*/  VIADD R2, R0, 0x70 ;  /* 0x0000007000027836 */ /* 0x000fe20000000000 */
[----:B------:R-:W-:Y:S01]  /*16960*/  ISETP.GE.AND P3, PT, R4, R189, PT ;  /* 0x000000bd0400720c */ /* 0x000fe20003f66270 */
[----:B------:R-:W-:Y:S01]  /*16970*/  VIADD R4, R0, 0x68 ;  /* 0x0000006800047836 */ /* 0x000fe20000000000 */
[----:B------:R-:W-:-:S02]  /*16980*/  FSEL R157, R25, -INF , !P4 ;  /* 0xff800000199d7808 */ /* 0x000fc40006000000 */
[----:B------:R-:W-:Y:S02]  /*16990*/  FSEL R167, R26, -INF , !P3 ;  /* 0xff8000001aa77808 */ /* 0x000fe40005800000 */
[C---:B------:R-:W-:Y:S02]  /*169a0*/  ISETP.GE.AND P3, PT, R2.reuse, R188, PT ;  /* 0x000000bc0200720c */ /* 0x040fe40003f66270 */
[----:B------:R-:W-:Y:S02]  /*169b0*/  FSEL R177, R29, -INF , !P5 ;  /* 0xff8000001db17808 */ /* 0x000fe40006800000 */
[-C--:B------:R-:W-:Y:S01]  /*169c0*/  ISETP.GE.AND P4, PT, R2, R189.reuse, PT ;  /* 0x000000bd0200720c */ /* 0x080fe20003f86270 */
[----:B------:R-:W-:Y:S01]  /*169d0*/  VIADD R2, R0, 0x78 ;  /* 0x0000007800027836 */ /* 0x000fe20000000000 */
[----:B------:R-:W-:Y:S02]  /*169e0*/  FSEL R137, R128, -INF , !P3 ;  /* 0xff80000080897808 */ /* 0x000fe40005800000 */
[----:B------:R-:W-:-:S02]  /*169f0*/  ISETP.GE.AND P5, PT, R4, R189, PT ;  /* 0x000000bd0400720c */ /* 0x000fc40003fa6270 */
[-C--:B------:R-:W-:Y:S02]  /*16a00*/  ISETP.GE.AND P3, PT, R0, R189.reuse, PT ;  /* 0x000000bd0000720c */ /* 0x080fe40003f66270 */
[----:B------:R-:W-:Y:S02]  /*16a10*/  FSEL R187, R37, -INF , !P2 ;  /* 0xff80000025bb7808 */ /* 0x000fe40005000000 */
        /* <DEDUP_REMOVED lines=8> */
[----:B------:R-:W-:Y:S02]  /*16aa0*/  ISETP.GE.AND P3, PT, R54, 0x2, PT ;  /* 0x000000023600780c */ /* 0x000fe40003f66270 */
[----:B------:R-:W-:Y:S02]  /*16ab0*/  ISETP.GE.AND P0, PT, R0, R188, PT ;  /* 0x000000bc0000720c */ /* 0x000fe40003f06270 */
[----:B------:R-:W-:-:S02]  /*16ac0*/  FSEL R37, R30, -INF , !P2 ;  /* 0xff8000001e257808 */ /* 0x000fc40005000000 */
[----:B------:R-:W-:Y:S01]  /*16ad0*/  ISETP.GE.AND P2, PT, R4, R188, PT ;  /* 0x000000bc0400720c */ /* 0x000fe20003f46270 */
[----:B------:R-:W-:Y:S01]  /*16ae0*/  VIADD R4, R0, 0x71 ;  /* 0x0000007100047836 */ /* 0x000fe20000000000 */
[----:B------:R-:W-:Y:S02]  /*16af0*/  FSEL R5, R84, -INF , !P0 ;  /* 0xff80000054057808 */ /* 0x000fe40004000000 */
[----:B------:R-:W-:Y:S02]  /*16b00*/  ISETP.GE.AND P0, PT, R2, R189, PT ;  /* 0x000000bd0200720c */ /* 0x000fe40003f06270 */
[----:B------:R-:W-:Y:S02]  /*16b10*/  FSEL R163, R27, -INF , !P6 ;  /* 0xff8000001ba37808 */ /* 0x000fe40007000000 */
[----:B------:R-:W-:Y:S02]  /*16b20*/  FSEL R155, R20, -INF , !P2 ;  /* 0xff800000149b7808 */ /* 0x000fe40005000000 */
[----:B------:R-:W-:-:S02]  /*16b30*/  FSEL R143, R130, -INF , !P4 ;  /* 0xff800000828f7808 */ /* 0x000fc40006000000 */
[----:B------:R-:W-:Y:S02]  /*16b40*/  FSEL R65, R127, -INF , !P0 ;  /* 0xff8000007f417808 */ /* 0x000fe40004000000 */
[CC--:B------:R-:W-:Y:S02]  /*16b50*/  ISETP.GE.AND P6, PT, R4.reuse, R188.reuse, PT ;  /* 0x000000bc0400720c */ /* 0x0c0fe40003fc6270 */
[----:B------:R-:W-:Y:S02]  /*16b60*/  ISETP.GE.AND P2, PT, R4, R189, PT ;  /* 0x000000bd0400720c */ /* 0x000fe40003f46270 */
[----:B------:R-:W-:Y:S02]  /*16b70*/  ISETP.GE.AND P4, PT, R2, R188, PT ;  /* 0x000000bc0200720c */ /* 0x000fe40003f86270 */
[----:B------:R-:W-:Y:S02]  /*16b80*/  ISETP.NE.U32.AND P0, PT, R244, RZ, PT ;  /* 0x000000fff400720c */ /* 0x000fe40003f05070 */
[----:B------:R-:W-:-:S02]  /*16b90*/  FSEL R135, R129, -INF , !P6 ;  /* 0xff80000081877808 */ /* 0x000fc40007000000 */
[----:B------:R-:W-:Y:S02]  /*16ba0*/  FSEL R141, R131, -INF , !P2 ;  /* 0xff800000838d7808 */ /* 0x000fe40005000000 */
[----:B------:R-:W-:Y:S02]  /*16bb0*/  FSEL R133, R124, -INF , !P5 ;  /* 0xff8000007c857808 */ /* 0x000fe40006800000 */
[----:B------:R-:W-:Y:S02]  /*16bc0*/  FSEL R139, R126, -INF , !P1 ;  /* 0xff8000007e8b7808 */ /* 0x000fe40004800000 */
[----:B------:R-:W-:Y:S02]  /*16bd0*/  FSEL R132, R125, -INF , !P4 ;  /* 0xff8000007d847808 */ /* 0x000fe40006000000 */
[----:B------:R-:W-:Y:S01]  /*16be0*/  ISETP.NE.AND.EX P0, PT, R245, RZ, PT, P0 ;  /* 0x000000fff500720c */ /* 0x000fe20003f05300 */
[----:B------:R-:W-:-:S12]  /*16bf0*/  @!P3 BRA `(.L_x_1141) ;  /* 0x0000000c000cb947 */ /* 0x000fd80003800000 */
[----:B------:R-:W-:Y:S04]  /*16c00*/  BSSY B0, `(.L_x_1142) ;  /* 0x0000041000007945 */ /* 0x000fe80003800000 */
[----:B------:R-:W-:Y:S05]  /*16c10*/  @!P0 BRA `(.L_x_1143) ;  /* 0x0000000000f08947 */ /* 0x000fea0003800000 */
[----:B------:R-:W2:Y:S01]  /*16c20*/  LD.E R15, desc[UR6][R10.64+0x170] ;  /* 0x000170060a0f7980 */ /* 0x000ea2000c101900 */
[C---:B------:R-:W-:Y:S02]  /*16c30*/  IADD3 R12, R9.reuse, -0x80, RZ ;  /* 0xffffff80090c7810 */ /* 0x040fe40007ffe0ff */
[----:B------:R-:W-:Y:S02]  /*16c40*/  IABS R2, R9 ;  /* 0x0000000900027213 */ /* 0x000fe40000000000 */
[----:B------:R-:W-:Y:S02]  /*16c50*/  IABS R0, R12 ;  /* 0x0000000c00007213 */ /* 0x000fe40000000000 */
[-C--:B--2---:R-:W-:Y:S02]  /*16c60*/  IABS R4, R15.reuse ;  /* 0x0000000f00047213 */ /* 0x084fe40000000000 */
[-C--:B------:R-:W-:Y:S02]  /*16c70*/  IABS R13, R15.reuse ;  /* 0x0000000f000d7213 */ /* 0x080fe40000000000 */
[----:B------:R-:W1:Y:S01]  /*16c80*/  I2F.RP R6, R4 ;  /* 0x0000000400067306 */ /* 0x000e620000209400 */
[----:B------:R-:W-:-:S02]  /*16c90*/  LOP3.LUT R9, R9, R15, RZ, 0x3c, !PT ;  /* 0x0000000f09097212 */ /* 0x000fc400078e3cff */
[----:B------:R-:W-:Y:S02]  /*16ca0*/  IADD3 R13, RZ, -R13, RZ ;  /* 0x8000000dff0d7210 */ /* 0x000fe40007ffe0ff */
[-C--:B------:R-:W-:Y:S02]  /*16cb0*/  LOP3.LUT R12, R12, R15.reuse, RZ, 0x3c, !PT ;  /* 0x0000000f0c0c7212 */ /* 0x080fe400078e3cff */
[----:B------:R-:W-:Y:S02]  /*16cc0*/  ISETP.GE.AND P4, PT, R9, RZ, PT ;  /* 0x000000ff0900720c */ /* 0x000fe40003f86270 */
[----:B------:R-:W-:Y:S01]  /*16cd0*/  LOP3.LUT R9, RZ, R15, RZ, 0x33, !PT ;  /* 0x0000000fff097212 */ /* 0x000fe200078e33ff */
[----:B-1----:R-:W1:Y:S02]  /*16ce0*/  MUFU.RCP R18, R6 ;  /* 0x0000000600127308 */ /* 0x002e640000001000 */
[----:B-1----:R-:W-:-:S06]  /*16cf0*/  VIADD R18, R18, 0xffffffe ;  /* 0x0ffffffe12127836 */ /* 0x002fcc0000000000 */
[----:B------:R-:W1:Y:S02]  /*16d00*/  F2I.FTZ.U32.TRUNC.NTZ R19, R18 ;  /* 0x0000001200137305 */ /* 0x000e64000021f000 */
[----:B-1----:R-:W-:Y:S02]  /*16d10*/  IMAD.MOV R17, RZ, RZ, -R19 ;  /* 0x000000ffff117224 */ /* 0x002fe400078e0a13 */
[----:B------:R-:W-:Y:S02]  /*16d20*/  IMAD.MOV.U32 R18, RZ, RZ, RZ ;  /* 0x000000ffff127224 */ /* 0x000fe400078e00ff */
[----:B------:R-:W-:-:S04]  /*16d30*/  IMAD R17, R17, R4, RZ ;  /* 0x0000000411117224 */ /* 0x000fc800078e02ff */
[----:B------:R-:W-:Y:S02]  /*16d40*/  IMAD.HI.U32 R17, R19, R17, R18 ;  /* 0x0000001113117227 */ /* 0x000fe400078e0012 */
[----:B------:R-:W2:Y:S04]  /*16d50*/  LD.E.64 R18, desc[UR6][R10.64+0x20] ;  /* 0x000020060a127980 */ /* 0x000ea8000c101b00 */
[----:B------:R-:W-:-:S04]  /*16d60*/  IMAD.HI.U32 R14, R17, R2, RZ ;  /* 0x00000002110e7227 */ /* 0x000fc800078e00ff */
[----:B------:R-:W-:-:S04]  /*16d70*/  IMAD.HI.U32 R6, R17, R0, RZ ;  /* 0x0000000011067227 */ /* 0x000fc800078e00ff */
[-C--:B------:R-:W-:Y:S02]  /*16d80*/  IMAD R17, R14, R13.reuse, R2 ;  /* 0x0000000d0e117224 */ /* 0x080fe400078e0202 */
[----:B------:R-:W-:-:S03]  /*16d90*/  IMAD R13, R6, R13, R0 ;  /* 0x0000000d060d7224 */ /* 0x000fc600078e0200 */
[C---:B------:R-:W-:Y:S02]  /*16da0*/  ISETP.GT.U32.AND P1, PT, R4.reuse, R17, PT ;  /* 0x000000110400720c */ /* 0x040fe40003f24070 */
[----:B------:R-:W-:-:S11]  /*16db0*/  ISETP.GT.U32.AND P2, PT, R4, R13, PT ;  /* 0x0000000d0400720c */ /* 0x000fd60003f44070 */
[----:B------:R-:W-:Y:S02]  /*16dc0*/  @!P1 IMAD.IADD R17, R17, 0x1, -R4 ;  /* 0x0000000111119824 */ /* 0x000fe400078e0a04 */
[-C--:B------:R-:W-:Y:S01]  /*16dd0*/  @!P2 IADD3 R13, R13, -R4.reuse, RZ ;  /* 0x800000040d0da210 */ /* 0x080fe20007ffe0ff */
[----:B------:R-:W-:Y:S01]  /*16de0*/  @!P1 VIADD R14, R14, 0x1 ;  /* 0x000000010e0e9836 */ /* 0x000fe20000000000 */
[----:B------:R-:W-:Y:S02]  /*16df0*/  ISETP.GE.AND P1, PT, R12, RZ, PT ;  /* 0x000000ff0c00720c */ /* 0x000fe40003f26270 */
[-C--:B------:R-:W-:Y:S02]  /*16e00*/  ISETP.GE.U32.AND P6, PT, R17, R4.reuse, PT ;  /* 0x000000041100720c */ /* 0x080fe40003fc6070 */
[----:B------:R-:W-:Y:S01]  /*16e10*/  ISETP.GE.U32.AND P5, PT, R13, R4, PT ;  /* 0x000000040d00720c */ /* 0x000fe20003fa6070 */
[----:B------:R-:W3:Y:S01]  /*16e20*/  LD.E.64 R16, desc[UR6][R10.64+0x38] ;  /* 0x000038060a107980 */ /* 0x000ee2000c101b00 */
[----:B------:R-:W-:-:S02]  /*16e30*/  @!P2 IADD3 R6, R6, 0x1, RZ ;  /* 0x000000010606a810 */ /* 0x000fc40007ffe0ff */
[----:B------:R-:W-:-:S07]  /*16e40*/  ISETP.NE.AND P2, PT, R15, RZ, PT ;  /* 0x000000ff0f00720c */ /* 0x000fce0003f45270 */
[----:B------:R-:W-:Y:S02]  /*16e50*/  @P6 VIADD R14, R14, 0x1 ;  /* 0x000000010e0e6836 */ /* 0x000fe40000000000 */
[----:B------:R-:W-:Y:S02]  /*16e60*/  @P5 IADD3 R6, R6, 0x1, RZ ;  /* 0x0000000106065810 */ /* 0x000fe40007ffe0ff */
[----:B------:R-:W-:Y:S02]  /*16e70*/  @!P4 IMAD.MOV R14, RZ, RZ, -R14 ;  /* 0x000000ffff0ec224 */ /* 0x000fe400078e0a0e */
[----:B------:R-:W-:-:S03]  /*16e80*/  @!P1 IADD3 R6, -R6, RZ, RZ ;  /* 0x000000ff06069210 */ /* 0x000fc60007ffe1ff */
[C---:B------:R-:W-:Y:S02]  /*16e90*/  SEL R13, R9.reuse, R14, !P2 ;  /* 0x0000000e090d7207 */ /* 0x040fe40005000000 */
[----:B------:R-:W-:-:S03]  /*16ea0*/  SEL R2, R9, R6, !P2 ;  /* 0x0000000609027207 */ /* 0x000fc60005000000 */
[----:B------:R-:W-:-:S04]  /*16eb0*/  IMAD.WIDE R22, R13, 0x4, R244 ;  /* 0x000000040d167825 */ /* 0x000fc800078e02f4 */
[----:B------:R-:W-:Y:S01]  /*16ec0*/  IMAD.WIDE R20, R2, 0x4, R244 ;  /* 0x0000000402147825 */ /* 0x000fe200078e02f4 */
[----:B------:R-:W4:Y:S04]  /*16ed0*/  LD.E R9, desc[UR6][R22.64] ;  /* 0x0000000616097980 */ /* 0x000f28000c101900 */
[----:B------:R-:W4:Y:S01]  /*16ee0*/  LD.E R0, desc[UR6][R20.64] ;  /* 0x0000000614007980 */ /* 0x000f22000c101900 */
[----:B------:R-:W-:-:S04]  /*16ef0*/  IMAD.IADD R2, R13, 0x1, -R2 ;  /* 0x000000010d027824 */ /* 0x000fc800078e0a02 */
[----:B------:R-:W-:-:S05]  /*16f00*/  IMAD R15, R15, R2, -0x80 ;  /* 0xffffff800f0f7424 */ /* 0x000fca00078e0202 */
[----:B------:R-:W-:Y:S01]  /*16f10*/  SHF.R.S32.HI R13, RZ, 0x1f, R15 ;  /* 0x0000001fff0d7819 */ /* 0x000fe2000001140f */
[-C--:B---3--:R-:W-:Y:S02]  /*16f20*/  IMAD R2, R17, R15.reuse, RZ ;  /* 0x0000000f11027224 */ /* 0x088fe400078e02ff */
[----:B------:R-:W-:-:S04]  /*16f30*/  IMAD.WIDE.U32 R14, R16, R15, RZ ;  /* 0x0000000f100e7225 */ /* 0x000fc800078e00ff */
[----:B------:R-:W-:-:S04]  /*16f40*/  IMAD R2, R16, R13, R2 ;  /* 0x0000000d10027224 */ /* 0x000fc800078e0202 */
[----:B------:R-:W-:Y:S01]  /*16f50*/  IMAD.IADD R15, R15, 0x1, R2 ;  /* 0x000000010f0f7824 */ /* 0x000fe200078e0202 */
[----:B----4-:R-:W-:-:S04]  /*16f60*/  IADD3 R9, -R9, R0, RZ ;  /* 0x0000000009097210 */ /* 0x010fc80007ffe1ff */
[----:B------:R-:W-:Y:S01]  /*16f70*/  SHF.R.S32.HI R0, RZ, 0x1f, R9 ;  /* 0x0000001fff007819 */ /* 0x000fe20000011409 */
[----:B--2---:R-:W-:Y:S02]  /*16f80*/  IMAD R13, R19, R9, RZ ;  /* 0x00000009130d7224 */ /* 0x004fe400078e02ff */
[----:B------:R-:W-:-:S04]  /*16f90*/  IMAD.WIDE.U32 R14, R9, R18, R14 ;  /* 0x00000012090e7225 */ /* 0x000fc800078e000e */
[----:B------:R-:W-:Y:S02]  /*16fa0*/  IMAD R0, R18, R0, R13 ;  /* 0x0000000012007224 */ /* 0x000fe400078e020d */
[----:B------:R-:W-:-:S03]  /*16fb0*/  IMAD.MOV.U32 R2, RZ, RZ, R14 ;  /* 0x000000ffff027224 */ /* 0x000fc600078e000e */
[----:B------:R-:W-:Y:S01]  /*16fc0*/  IADD3 R0, R15, R0, RZ ;  /* 0x000000000f007210 */ /* 0x000fe20007ffe0ff */
[----:B------:R-:W-:Y:S05]  /*16fd0*/  BRA `(.L_x_1144) ;  /* 0x00000000000c7947 */ /* 0x000fea0003800000 */
.L_x_1143:
[----:B------:R-:W2:Y:S02]  /*16fe0*/  LD.E R2, desc[UR6][R10.64+0x38] ;  /* 0x000038060a027980 */ /* 0x000ea4000c101900 */
[----:B--2---:R-:W-:-:S04]  /*16ff0*/  LEA R2, -R2, RZ, 0x7 ;  /* 0x000000ff02027211 */ /* 0x004fc800078e39ff */
[----:B------:R-:W-:Y:S02]  /*17000*/  SHF.R.S32.HI R0, RZ, 0x1f, R2 ;  /* 0x0000001fff007819 */ /* 0x000fe40000011402 */
.L_x_1144:
[----:B------:R-:W-:Y:S05]  /*17010*/  BSYNC B0 ;  /* 0x0000000000007941 */ /* 0x000fea0003800000 */
.L_x_1142:
[C---:B------:R-:W-:Y:S02]  /*17020*/  LOP3.LUT P6, RZ, R247.reuse, 0x1, RZ, 0xc0, !PT ;  /* 0x00000001f7ff7812 */ /* 0x040fe400078cc0ff */
[----:B------:R-:W-:Y:S02]  /*17030*/  LOP3.LUT P2, RZ, R247, 0x2, RZ, 0xc0, !PT ;  /* 0x00000002f7ff7812 */ /* 0x000fe4000784c0ff */
[C---:B------:R-:W-:Y:S02]  /*17040*/  LEA R26, P4, R2.reuse, R236, 0x1 ;  /* 0x000000ec021a7211 */ /* 0x040fe400078808ff */
[C---:B------:R-:W-:Y:S02]  /*17050*/  IADD3 R13, P1, R2.reuse, R233, RZ ;  /* 0x000000e9020d7210 */ /* 0x040fe40007f3e0ff */
[----:B------:R-:W-:Y:S02]  /*17060*/  LEA.HI.X R27, R2, R235, R0, 0x1, P4 ;  /* 0x000000eb021b7211 */ /* 0x000fe400020f0c00 */
[----:B------:R-:W-:Y:S01]  /*17070*/  IADD3 R9, P4, R13, R233, RZ ;  /* 0x000000e90d097210 */ /* 0x000fe20007f9e0ff */
[----:B------:R-:W-:-:S02]  /*17080*/  IMAD.X R2, R0, 0x1, R234, P1 ;  /* 0x0000000100027824 */ /* 0x000fc400008e06ea */
[CC--:B------:R-:W-:Y:S01]  /*17090*/  @P6 LEA R24, P5, R13.reuse, R236.reuse, 0x1 ;  /* 0x000000ec0d186211 */ /* 0x0c0fe200078a08ff */
[----:B------:R-:W-:Y:S01]  /*170a0*/  @!PT LDS RZ, [RZ] ;  /* 0x00000000fffff984 */ /* 0x000fe20000000800 */
[----:B------:R-:W-:Y:S01]  /*170b0*/  @!PT LDS RZ, [RZ] ;  /* 0x00000000fffff984 */ /* 0x000fe20000000800 */
[----:B------:R-:W-:Y:S01]  /*170c0*/  @!PT LDS RZ, [RZ] ;  /* 0x00000000fffff984 */ /* 0x000fe20000000800 */
[----:B------:R1:W-:Y:S01]  /*170d0*/  @P6 LDGSTS.E.BYPASS.LTC128B.128 [R243+0x4000], desc[UR6][R26.64] ;  /* 0x040000001af36fae */ /* 0x0003e2000b901d46 */
[CC--:B------:R-:W-:Y:S02]  /*170e0*/  @P2 LEA R18, P1, R13.reuse, R236.reuse, 0x1 ;  /* 0x000000ec0d122211 */ /* 0x0c0fe400078208ff */
[CCC-:B------:R-:W-:Y:S01]  /*170f0*/  @P6 LEA.HI.X R25, R13.reuse, R235.reuse, R2.reuse, 0x1, P5 ;  /* 0x000000eb0d196211 */ /* 0x1c0fe200028f0c02 */
[----:B------:R1:W-:Y:S01]  /*17100*/  @!P6 STS.128 [R243+0x4000], RZ ;  /* 0x004000fff300e388 */ /* 0x0003e20000000c00 */
[----:B------:R-:W-:Y:S01]  /*17110*/  @P2 LEA.HI.X R19, R13, R235, R2, 0x1, P1 ;  /* 0x000000eb0d132211 */ /* 0x000fe200008f0c02 */
[----:B------:R-:W-:Y:S01]  /*17120*/  IMAD.X R2, R2, 0x1, R234, P4 ;  /* 0x0000000102027824 */ /* 0x000fe200020e06ea */
[CC--:B------:R-:W-:Y:S01]  /*17130*/  @P6 LEA R22, P5, R9.reuse, R236.reuse, 0x1 ;  /* 0x000000ec09166211 */ /* 0x0c0fe200078a08ff */
[----:B------:R-:W-:Y:S01]  /*17140*/  @!PT LDS RZ, [RZ] ;  /* 0x00000000fffff984 */ /* 0x000fe20000000800 */
[----:B------:R-:W-:Y:S01]  /*17150*/  @!PT LDS RZ, [RZ] ;  /* 0x00000000fffff984 */ /* 0x000fe20000000800 */
[----:B------:R-:W-:Y:S01]  /*17160*/  @!PT LDS RZ, [RZ] ;  /* 0x00000000fffff984 */ /* 0x000fe20000000800 */
[----:B------:R1:W-:Y:S01]  /*17170*/  @P2 LDGSTS.E.BYPASS.LTC128B.128 [R243+0x8000], desc[UR6][R26.64+0x80] ;  /* 0x080000801af32fae */ /* 0x0003e2000b901d46 */
[----:B------:R-:W-:-:S02]  /*17180*/  @P2 LEA R16, P1, R9, R236, 0x1 ;  /* 0x000000ec09102211 */ /* 0x000fc400078208ff */
[C---:B------:R-:W-:Y:S01]  /*17190*/  IADD3 R13, P4, R9.reuse, R233, RZ ;  /* 0x000000e9090d7210 */ /* 0x040fe20007f9e0ff */
[----:B------:R1:W-:Y:S01]  /*171a0*/  @!P2 STS.128 [R243+0x8000], RZ ;  /* 0x008000fff300a388 */ /* 0x0003e20000000c00 */
[CCC-:B------:R-:W-:Y:S02]  /*171b0*/  @P6 LEA.HI.X R23, R9.reuse, R235.reuse, R2.reuse, 0x1, P5 ;  /* 0x000000eb09176211 */ /* 0x1c0fe400028f0c02 */
[----:B------:R-:W-:Y:S01]  /*171c0*/  @P2 LEA.HI.X R17, R9, R235, R2, 0x1, P1 ;  /* 0x000000eb09112211 */ /* 0x000fe200008f0c02 */
[----:B------:R-:W-:Y:S01]  /*171d0*/  IMAD.X R2, R2, 0x1, R234, P4 ;  /* 0x0000000102027824 */ /* 0x000fe200020e06ea */
[CC--:B------:R-:W-:Y:S01]  /*171e0*/  @P6 LEA R20, P5, R13.reuse, R236.reuse, 0x1 ;  /* 0x000000ec0d146211 */ /* 0x0c0fe200078a08ff */
[----:B------:R-:W-:Y:S01]  /*171f0*/  @!PT LDS RZ, [RZ] ;  /* 0x00000000fffff984 */ /* 0x000fe20000000800 */
[----:B------:R-:W-:Y:S01]  /*17200*/  @!PT LDS RZ, [RZ] ;  /* 0x00000000fffff984 */ /* 0x000fe20000000800 */
[----:B------:R-:W-:Y:S01]  /*17210*/  @!PT LDS RZ, [RZ] ;  /* 0x00000000fffff984 */ /* 0x000fe20000000800 */
[----:B------:R1:W-:Y:S01]  /*17220*/  @P6 LDGSTS.E.BYPASS.LTC128B.128 [R243+0x4800], desc[UR6][R24.64] ;  /* 0x0480000018f36fae */ /* 0x0003e2000b901d46 */
[C---:B------:R-:W-:Y:S02]  /*17230*/  @P2 LEA R14, P1, R13.reuse, R236, 0x1 ;  /* 0x000000ec0d0e2211 */ /* 0x040fe400078208ff */
[C---:B------:R-:W-:Y:S01]  /*17240*/  IADD3 R9, P4, R13.reuse, R233, RZ ;  /* 0x000000e90d097210 */ /* 0x040fe20007f9e0ff */
[----:B------:R1:W-:Y:S01]  /*17250*/  @!P6 STS.128 [R243+0x4800], RZ ;  /* 0x004800fff300e388 */ /* 0x0003e20000000c00 */
[----:B------:R-:W-:-:S02]  /*17260*/  @P6 LEA.HI.X R21, R13, R235, R2, 0x1, P5 ;  /* 0x000000eb0d156211 */ /* 0x000fc400028f0c02 */
[----:B------:R-:W-:Y:S01]  /*17270*/  @P2 LEA.HI.X R15, R13, R235, R2, 0x1, P1 ;  /* 0x000000eb0d0f2211 */ /* 0x000fe200008f0c02 */
[----:B------:R-:W-:Y:S01]  /*17280*/  IMAD.X R2, R2, 0x1, R234, P4 ;  /* 0x0000000102027824 */ /* 0x000fe200020e06ea */
[CC--:B------:R-:W-:Y:S01]  /*17290*/  @P6 LEA R30, P5, R9.reuse, R236.reuse, 0x1 ;  /* 0x000000ec091e6211 */ /* 0x0c0fe200078a08ff */
[----:B------:R-:W-:Y:S01]  /*172a0*/  @!PT LDS RZ, [RZ] ;  /* 0x00000000fffff984 */ /* 0x000fe20000000800 */
[----:B------:R-:W-:Y:S01]  /*172b0*/  @!PT LDS RZ, [RZ] ;  /* 0x00000000fffff984 */ /* 0x000fe20000000800 */
[----:B------:R-:W-:Y:S01]  /*172c0*/  @!PT LDS RZ, [RZ] ;  /* 0x00000000fffff984 */ /* 0x000fe20000000800 */
[----:B------:R1:W-:Y:S01]  /*172d0*/  @P2 LDGSTS.E.BYPASS.LTC128B.128 [R243+0x8800], desc[UR6][R18.64+0x80] ;  /* 0x0880008012f32fae */ /* 0x0003e2000b901d46 */
[CC--:B------:R-:W-:Y:S02]  /*172e0*/  @P2 LEA R28, P1, R9.reuse, R236.reuse, 0x1 ;  /* 0x000000ec091c2211 */ /* 0x0c0fe400078208ff */
        /* <DEDUP_REMOVED lines=15> */
[----:B------:R-:W-:Y:S01]  /*173e0*/  @!PT LDS RZ, [RZ] ;  /* 0x00000000fffff984 */ /* 0x000fe20000000800 */
[----:B------:R-:W-:Y:S01]  /*173f0*/  @!PT LDS RZ, [RZ] ;  /* 0x00000000fffff984 */ /* 0x000fe20000000800 */
[----:B------:R-:W-:Y:S01]  /*17400*/  @!PT LDS RZ, [RZ] ;  /* 0x00000000fffff984 */ /* 0x000fe20000000800 */
[----:B------:R1:W-:Y:S01]  /*17410*/  @P2 LDGSTS.E.BYPASS.LTC128B.128 [R243+0x9000], desc[UR6][R16.64+0x80] ;  /* 0x0900008010f32fae */ /* 0x0003e2000b901d46 */
[----:B------:R-:W-:Y:S01]  /*17420*/  IMAD.X R2, R2, 0x1, R234, P4 ;  /* 0x0000000102027824 */ /* 0x000fe200020e06ea */
[CC--:B------:R-:W-:Y:S02]  /*17430*/  @P6 LEA R40, P5, R9.reuse, R236.reuse, 0x1 ;  /* 0x000000ec09286211 */ /* 0x0c0fe400078a08ff */
[----:B------:R1:W-:Y:S01]  /*17440*/  @!P2 STS.128 [R243+0x9000], RZ ;  /* 0x009000fff300a388 */ /* 0x0003e20000000c00 */
[----:B------:R-:W-:-:S02]  /*17450*/  @P2 LEA R34, P1, R9, R236, 0x1 ;  /* 0x000000ec09222211 */ /* 0x000fc400078208ff */
[C---:B------:R-:W-:Y:S01]  /*17460*/  IADD3 R0, P4, R9.reuse, R233, RZ ;  /* 0x000000e909007210 */ /* 0x040fe20007f9e0ff */
[----:B------:R-:W-:Y:S01]  /*17470*/  @!PT LDS RZ, [RZ] ;  /* 0x00000000fffff984 */ /* 0x000fe20000000800 */
[----:B------:R-:W-:Y:S01]  /*17480*/  @!PT LDS RZ, [RZ] ;  /* 0x00000000fffff984 */ /* 0x000fe20000000800 */
[----:B------:R-:W-:Y:S01]  /*17490*/  @!PT LDS RZ, [RZ] ;  /* 0x00000000fffff984 */ /* 0x000fe20000000800 */
[----:B------:R1:W-:Y:S01]  /*174a0*/  @P6 LDGSTS.E.BYPASS.LTC128B.128 [R243+0x5800], desc[UR6][R20.64] ;  /* 0x0580000014f36fae */ /* 0x0003e2000b901d46 */
[CCC-:B------:R-:W-:Y:S02]  /*174b0*/  @P6 LEA.HI.X R41, R9.reuse, R235.reuse, R2.reuse, 0x1, P5 ;  /* 0x000000eb09296211 */ /* 0x1c0fe400028f0c02 */
[-C--:B------:R-:W-:Y:S01]  /*174c0*/  @P2 LEA.HI.X R35, R9, R235.reuse, R2, 0x1, P1 ;  /* 0x000000eb09232211 */ /* 0x080fe200008f0c02 */
[----:B------:R1:W-:Y:S01]  /*174d0*/  @!P6 STS.128 [R243+0x5800], RZ ;  /* 0x005800fff300e388 */ /* 0x0003e20000000c00 */
[----:B------:R-:W-:Y:S01]  /*174e0*/  IMAD.X R2, R2, 0x1, R234, P4 ;  /* 0x0000000102027824 */ /* 0x000fe200020e06ea */
[CC--:B------:R-:W-:Y:S02]  /*174f0*/  @P6 LEA R42, P4, R0.reuse, R236.reuse, 0x1 ;  /* 0x000000ec002a6211 */ /* 0x0c0fe400078808ff */
[----:B------:R-:W-:Y:S01]  /*17500*/  @!PT LDS RZ, [RZ] ;  /* 0x00000000fffff984 */ /* 0x000fe20000000800 */
[----:B------:R-:W-:Y:S01]  /*17510*/  @!PT LDS RZ, [RZ] ;  /* 0x00000000fffff984 */ /* 0x000fe20000000800 */
[----:B------:R-:W-:Y:S01]  /*17520*/  @!PT LDS RZ, [RZ] ;  /* 0x00000000fffff984 */ /* 0x000fe20000000800 */
[----:B------:R1:W-:Y:S01]  /*17530*/  @P2 LDGSTS.E.BYPASS.LTC128B.128 [R243+0x9800], desc[UR6][R14.64+0x80] ;  /* 0x098000800ef32fae */ /* 0x0003e2000b901d46 */
[C---:B------:R-:W-:Y:S01]  /*17540*/  @P2 LEA R44, P1, R0.reuse, R236, 0x1 ;  /* 0x000000ec002c2211 */ /* 0x040fe200078208ff */
[----:B------:R-:W-:Y:S01]  /*17550*/  IMAD.MOV.U32 R236, RZ, RZ, R26 ;  /* 0x000000ffffec7224 */ /* 0x000fe200078e001a */
[CCC-:B------:R-:W-:Y:S01]  /*17560*/  @P6 LEA.HI.X R43, R0.reuse, R235.reuse, R2.reuse, 0x1, P4 ;  /* 0x000000eb002b6211 */ /* 0x1c0fe200020f0c02 */
[----:B------:R1:W-:Y:S01]  /*17570*/  @!P2 STS.128 [R243+0x9800], RZ ;  /* 0x009800fff300a388 */ /* 0x0003e20000000c00 */
[----:B------:R-:W-:Y:S01]  /*17580*/  @P2 LEA.HI.X R45, R0, R235, R2, 0x1, P1 ;  /* 0x000000eb002d2211 */ /* 0x000fe200008f0c02 */
[----:B------:R-:W-:-:S02]  /*17590*/  IMAD.MOV.U32 R235, RZ, RZ, R27 ;  /* 0x000000ffffeb7224 */ /* 0x000fc400078e001b */
[----:B------:R-:W-:Y:S01]  /*175a0*/  @!PT LDS RZ, [RZ] ;  /* 0x00000000fffff984 */ /* 0x000fe20000000800 */
[----:B------:R-:W-:Y:S01]  /*175b0*/  @!PT LDS RZ, [RZ] ;  /* 0x00000000fffff984 */ /* 0x000fe20000000800 */
[----:B------:R-:W-:Y:S01]  /*175c0*/  @!PT LDS RZ, [RZ] ;  /* 0x00000000fffff984 */ /* 0x000fe20000000800 */
[----:B------:R1:W-:Y:S04]  /*175d0*/  @P6 LDGSTS.E.BYPASS.LTC128B.128 [R243+0x6000], desc[UR6][R30.64] ;  /* 0x060000001ef36fae */ /* 0x0003e8000b901d46 */
[----:B------:R1:W-:Y:S04]  /*175e0*/  @!P6 STS.128 [R243+0x6000], RZ ;  /* 0x006000fff300e388 */ /* 0x0003e80000000c00 */
        /* <DEDUP_REMOVED lines=35> */
[----:B------:R-:W0:Y:S02]  /*17820*/  LDGDEPBAR ;  /* 0x00000000000079af */ /* 0x000e240000000000 */
.L_x_1141:
[----:B------:R-:W-:Y:S05]  /*17830*/  BSYNC B1 ;  /* 0x0000000000017941 */ /* 0x000fea0003800000 */
.L_x_1140:
[----:B------:R-:W2:Y:S01]  /*17840*/  LD.E R67, desc[UR6][R10.64+0xdc] ;  /* 0x0000dc060a437980 */ /* 0x000ea2000c101900 */
        /* <DEDUP_REMOVED lines=13> */
[----:B------:R-:W-:Y:S02]  /*17920*/  LEA R224, R3, UR4, 0x1 ;  /* 0x0000000403e07c11 */ /* 0x000fe4000f8e08ff */
[----:B------:R-:W-:Y:S02]  /*17930*/  FMNMX.FTZ R9, R144, R9, !PT ;  /* 0x0000000990097209 */ /* 0x000fe40007810000 */
[-C--:B------:R-:W-:Y:S01]  /*17940*/  LEA R222, R55, R224.reuse, 0x1 ;  /* 0x000000e037de7211 */ /* 0x080fe200078e08ff */
[----:B------:R-:W-:Y:S01]  /*17950*/  LDSM.16.MT88.4 R124, [R224+0xc000] ;  /* 0x00c00000e07c783b */ /* 0x000fe20000004200 */
[----:B------:R-:W-:Y:S02]  /*17960*/  FMNMX.FTZ R9, R148, R9, !PT ;  /* 0x0000000994097209 */ /* 0x000fe40007810000 */
[----:B------:R-:W-:Y:S01]  /*17970*/  LEA R221, R53, R224, 0x1 ;  /* 0x000000e035dd7211 */ /* 0x000fe200078e08ff */
[----:B------:R-:W-:Y:S01]  /*17980*/  LDSM.16.MT88.4 R72, [R222+0xc000] ;  /* 0x00c00000de48783b */ /* 0x000fe20000004200 */
[----:B------:R-:W-:-:S02]  /*17990*/  FMNMX.FTZ R9, R146, R9, !PT ;  /* 0x0000000992097209 */ /* 0x000fc40007810000 */
[----:B------:R-:W-:Y:S01]  /*179a0*/  LEA R220, R53, R222, 0x1 ;  /* 0x000000de35dc7211 */ /* 0x000fe200078e08ff */
        /* <DEDUP_REMOVED lines=47> */
[----:B------:R-:W-:-:S03]  /*17ca0*/  FMNMX.FTZ R0, R151, R0, !PT ;  /* 0x0000000097007209 */ /* 0x000fc60007810000 */
[----:B------:R-:W1:Y:S01]  /*17cb0*/  SHFL.BFLY PT, R13, R6, 0x2, 0x1f ;  /* 0x0c401f00060d7f89 */ /* 0x000e6200000e0000 */
[----:B------:R-:W-:-:S04]  /*17cc0*/  FMNMX.FTZ R0, R137, R0, !PT ;  /* 0x0000000089007209 */ /* 0x000fc80007810000 */
[----:B------:R-:W-:-:S04]  /*17cd0*/  FMNMX.FTZ R0, R135, R0, !PT ;  /* 0x0000000087007209 */ /* 0x000fc80007810000 */
[----:B------:R-:W-:-:S04]  /*17ce0*/  FMNMX.FTZ R9, R133, R0, !PT ;  /* 0x0000000085097209 */ /* 0x000fc80007810000 */
[----:B------:R-:W-:-:S05]  /*17cf0*/  FMNMX.FTZ R4, R132, R9, !PT ;  /* 0x0000000984047209 */ /* 0x000fca0007810000 */
[----:B------:R-:W3:Y:S01]  /*17d00*/  SHFL.BFLY PT, R9, R4, 0x2, 0x1f ;  /* 0x0c401f0004097f89 */ /* 0x000ee200000e0000 */
[----:B-1----:R-:W-:-:S05]  /*17d10*/  FMNMX.FTZ R13, R6, R13, !PT ;  /* 0x0000000d060d7209 */ /* 0x002fca0007810000 */
[----:B------:R-:W1:Y:S01]  /*17d20*/  SHFL.BFLY PT, R0, R13, 0x1, 0x1f ;  /* 0x0c201f000d007f89 */ /* 0x000e6200000e0000 */
[----:B---3--:R-:W-:-:S05]  /*17d30*/  FMNMX.FTZ R9, R4, R9, !PT ;  /* 0x0000000904097209 */ /* 0x008fca0007810000 */
[----:B------:R-:W3:Y:S01]  /*17d40*/  SHFL.BFLY PT, R2, R9, 0x1, 0x1f ;  /* 0x0c201f0009027f89 */ /* 0x000ee200000e0000 */
[----:B-1----:R-:W-:-:S03]  /*17d50*/  FMNMX.FTZ R0, R13, R0, !PT ;  /* 0x000000000d007209 */ /* 0x002fc60007810000 */
[----:B------:R-:W-:Y:S01]  /*17d60*/  LDSM.16.MT88.4 R12, [R222+0xc800] ;  /* 0x00c80000de0c783b */ /* 0x000fe20000004200 */
[----:B------:R-:W-:Y:S02]  /*17d70*/  FSETP.NEU.FTZ.AND P1, PT, R0, -INF , PT ;  /* 0xff8000000000780b */ /* 0x000fe40003f3d000 */
[----:B---3--:R-:W-:Y:S01]  /*17d80*/  FMNMX.FTZ R2, R9, R2, !PT ;  /* 0x0000000209027209 */ /* 0x008fe20007810000 */
[----:B--2---:R-:W-:-:S04]  /*17d90*/  FMUL.FTZ R66, R67, R0 ;  /* 0x0000000043427220 */ /* 0x004fc80000410000 */
[----:B------:R-:W-:Y:S01]  /*17da0*/  FMUL.FTZ R134, R67, R2 ;  /* 0x0000000243867220 */ /* 0x000fe20000410000 */
[----:B------:R-:W-:Y:S02]  /*17db0*/  FSEL R66, R66, RZ, P1 ;  /* 0x000000ff42427208 */ /* 0x000fe40000800000 */
[----:B------:R-:W-:-:S03]  /*17dc0*/  FSETP.NEU.FTZ.AND P1, PT, R2, -INF , PT ;  /* 0xff8000000200780b */ /* 0x000fc60003f3d000 */
[-CC-:B------:R-:W-:Y:S01]  /*17dd0*/  FFMA.FTZ R58, R83, R67.reuse, -R66.reuse ;  /* 0x00000043533a7223 */ /* 0x180fe20000010842 */
[----:B------:R-:W-:Y:S01]  /*17de0*/  FSEL R134, R134, RZ, P1 ;  /* 0x000000ff86867208 */ /* 0x000fe20000800000 */
[-CC-:B------:R-:W-:Y:S01]  /*17df0*/  FFMA.FTZ R64, R7, R67.reuse, -R66.reuse ;  /* 0x0000004307407223 */ /* 0x180fe20000010842 */
[-CC-:B------:R-:W-:Y:S01]  /*17e00*/  FFMA.FTZ R63, R101, R67.reuse, -R66.reuse ;  /* 0x00000043653f7223 */ /* 0x180fe20000010842 */
[-CC-:B------:R-:W-:Y:S01]  /*17e10*/  FFMA.FTZ R59, R109, R67.reuse, -R66.reuse ;  /* 0x000000436d3b7223 */ /* 0x180fe20000010842 */
[-C--:B------:R-:W-:Y:S01]  /*17e20*/  FFMA.FTZ R55, R89, R67.reuse, -R66 ;  /* 0x0000004359377223 */ /* 0x080fe20000010842 */
[-CC-:B------:R-:W-:Y:S01]  /*17e30*/  FFMA.FTZ R57, R81, R67.reuse, -R134.reuse ;  /* 0x0000004351397223 */ /* 0x180fe20000010886 */
[-CC-:B------:R-:W-:Y:S01]  /*17e40*/  FFMA.FTZ R61, R5, R67.reuse, -R134.reuse ;  /* 0x00000043053d7223 */ /* 0x180fe20000010886 */
[----:B------:R-:W1:Y:S01]  /*17e50*/  LDSM.16.MT88.4 R80, [R221+0xc000] ;  /* 0x00c00000dd50783b */ /* 0x000e620000004200 */
[-CC-:B------:R-:W-:Y:S01]  /*17e60*/  FFMA.FTZ R62, R97, R67.reuse, -R134.reuse ;  /* 0x00000043613e7223 */ /* 0x180fe20000010886 */
[-C--:B------:R-:W-:Y:S01]  /*17e70*/  FFMA.FTZ R60, R99, R67.reuse, -R134 ;  /* 0x00000043633c7223 */ /* 0x080fe20000010886 */
[----:B------:R-:W-:Y:S01]  /*17e80*/  MUFU.EX2 R64, R64 ;  /* 0x0000004000407308 */ /* 0x000fe20000000800 */
[----:B------:R-:W2:Y:S01]  /*17e90*/  LDSM.16.MT88.4 R96, [R224+0x10000] ;  /* 0x01000000e060783b */ /* 0x000ea20000004200 */
[-CC-:B------:R-:W-:Y:S01]  /*17ea0*/  FFMA.FTZ R56, R103, R67.reuse, -R66.reuse ;  /* 0x0000004367387223 */ /* 0x180fe20000010842 */
[-C--:B------:R-:W-:Y:S01]  /*17eb0*/  FFMA.FTZ R51, R79, R67.reuse, -R66 ;  /* 0x000000434f337223 */ /* 0x080fe20000010842 */
[-CC-:B------:R-:W-:Y:S01]  /*17ec0*/  FFMA.FTZ R53, R95, R67.reuse, -R134.reuse ;  /* 0x000000435f357223 */ /* 0x180fe20000010886 */
[-CC-:B------:R-:W-:Y:S01]  /*17ed0*/  FFMA.FTZ R52, R87, R67.reuse, -R134.reuse ;  /* 0x0000004357347223 */ /* 0x180fe20000010886 */
[-CC-:B------:R-:W-:Y:S01]  /*17ee0*/  FFMA.FTZ R50, R77, R67.reuse, -R134.reuse ;  /* 0x000000434d327223 */ /* 0x180fe20000010886 */
[-C--:B------:R-:W-:Y:S01]  /*17ef0*/  FFMA.FTZ R49, R85, R67.reuse, -R134 ;  /* 0x0000004355317223 */ /* 0x080fe20000010886 */
[----:B------:R-:W3:Y:S01]  /*17f00*/  MUFU.EX2 R63, R63 ;  /* 0x0000003f003f7308 */ /* 0x000ee20000000800 */
[-CC-:B------:R-:W-:Y:S01]  /*17f10*/  FFMA.FTZ R48, R93, R67.reuse, -R66.reuse ;  /* 0x000000435d307223 */ /* 0x180fe20000010842 */
[----:B------:R-:W-:Y:S01]  /*17f20*/  LDSM.16.MT88.4 R4, [R224+0x10800] ;  /* 0x01080000e004783b */ /* 0x000fe20000004200 */
[-CC-:B------:R-:W-:Y:S01]  /*17f30*/  FFMA.FTZ R47, R144, R67.reuse, -R66.reuse ;  /* 0x00000043902f7223 */ /* 0x180fe20000010842 */
[-CC-:B------:R-:W-:Y:S01]  /*17f40*/  FFMA.FTZ R42, R148, R67.reuse, -R66.reuse ;  /* 0x00000043942a7223 */ /* 0x180fe20000010842 */
[-C--:B------:R-:W-:Y:S01]  /*17f50*/  FFMA.FTZ R43, R146, R67.reuse, -R66 ;  /* 0x00000043922b7223 */ /* 0x080fe20000010842 */
[----:B------:R-:W4:Y:S01]  /*17f60*/  LDSM.16.MT88.4 R88, [R220+0xc000] ;  /* 0x00c00000dc58783b */ /* 0x000f220000004200 */
[-CC-:B------:R-:W-:Y:S01]  /*17f70*/  FFMA.FTZ R46, R140, R67.reuse, -R134.reuse ;  /* 0x000000438c2e7223 */ /* 0x180fe20000010886 */
[----:B------:R-:W-:Y:S01]  /*17f80*/  MUFU.EX2 R59, R59 ;  /* 0x0000003b003b7308 */ /* 0x000fe20000000800 */
[-CC-:B------:R-:W-:Y:S01]  /*17f90*/  FFMA.FTZ R45, R138, R67.reuse, -R134.reuse ;  /* 0x000000438a2d7223 */ /* 0x180fe20000010886 */
[-CC-:B------:R-:W-:Y:S01]  /*17fa0*/  FFMA.FTZ R44, R142, R67.reuse, -R134.reuse ;  /* 0x000000438e2c7223 */ /* 0x180fe20000010886 */
[-C--:B------:R-:W-:Y:S01]  /*17fb0*/  FFMA.FTZ R41, R136, R67.reuse, -R134 ;  /* 0x0000004388297223 */ /* 0x080fe20000010886 */
[-C--:B------:R-:W-:Y:S01]  /*17fc0*/  FFMA.FTZ R40, R8, R67.reuse, -R66 ;  /* 0x0000004308287223 */ /* 0x080fe20000010842 */
[-C--:B------:R-:W-:Y:S01]  /*17fd0*/  FFMA.FTZ R136, R147, R67.reuse, -R134 ;  /* 0x0000004393887223 */ /* 0x080fe20000010886 */
[-CC-:B------:R-:W-:Y:S01]  /*17fe0*/  FFMA.FTZ R9, R251, R67.reuse, -R66.reuse ;  /* 0x00000043fb097223 */ /* 0x180fe20000010842 */
[-CC-:B------:R-:W-:Y:S01]  /*17ff0*/  FFMA.FTZ R8, R249, R67.reuse, -R66.reuse ;  /* 0x00000043f9087223 */ /* 0x180fe20000010842 */
[----:B------:R-:W5:Y:S01]  /*18000*/  MUFU.EX2 R58, R58 ;  /* 0x0000003a003a7308 */ /* 0x000f620000000800 */
[----:B---3--:R-:W-:Y:S01]  /*18010*/  F2FP.BF16.F32.PACK_AB R113, R63, R64 ;  /* 0x000000403f71723e */ /* 0x008fe200000010ff */
[-C--:B------:R-:W-:Y:S01]  /*18020*/  FFMA.FTZ R3, R203, R67.reuse, -R66 ;  /* 0x00000043cb037223 */ /* 0x080fe20000010842 */
[-CC-:B------:R-:W-:Y:S01]  /*18030*/  FFMA.FTZ R145, R145, R67.reuse, -R134.reuse ;  /* 0x0000004391917223 */ /* 0x180fe20000010886 */
[-CC-:B------:R-:W-:Y:S01]  /*18040*/  FFMA.FTZ R138, R201, R67.reuse, -R134.reuse ;  /* 0x00000043c98a7223 */ /* 0x180fe20000010886 */
[-C--:B------:R-:W-:Y:S01]  /*18050*/  FFMA.FTZ R147, R199, R67.reuse, -R134 ;  /* 0x00000043c7937223 */ /* 0x080fe20000010886 */
[-C--:B------:R-:W-:Y:S01]  /*18060*/  FFMA.FTZ R140, R197, R67.reuse, -R66 ;  /* 0x00000043c58c7223 */ /* 0x080fe20000010842 */
[-C--:B------:R-:W-:Y:S01]  /*18070*/  FFMA.FTZ R148, R171, R67.reuse, -R134 ;  /* 0x00000043ab947223 */ /* 0x080fe20000010886 */
[----:B------:R-:W-:Y:S01]  /*18080*/  MUFU.EX2 R61, R61 ;  /* 0x0000003d003d7308 */ /* 0x000fe20000000800 */
[-CC-:B------:R-:W-:Y:S01]  /*18090*/  FFMA.FTZ R142, R195, R67.reuse, -R66.reuse ;  /* 0x00000043c38e7223 */ /* 0x180fe20000010842 */
[-CC-:B------:R-:W-:Y:S01]  /*180a0*/  FFMA.FTZ R165, R165, R67.reuse, -R66.reuse ;  /* 0x00000043a5a57223 */ /* 0x180fe20000010842 */
[-C--:B------:R-:W-:Y:S01]  /*180b0*/  FFMA.FTZ R144, R193, R67.reuse, -R66 ;  /* 0x00000043c1907223 */ /* 0x080fe20000010842 */
[-CC-:B------:R-:W-:Y:S01]  /*180c0*/  FFMA.FTZ R146, R191, R67.reuse, -R134.reuse ;  /* 0x00000043bf927223 */ /* 0x180fe20000010886 */
[-CC-:B------:R-:W-:Y:S01]  /*180d0*/  FFMA.FTZ R169, R169, R67.reuse, -R134.reuse ;  /* 0x00000043a9a97223 */ /* 0x180fe20000010886 */
[-C--:B------:R-:W-:Y:S01]  /*180e0*/  FFMA.FTZ R171, R187, R67.reuse, -R134 ;  /* 0x00000043bbab7223 */ /* 0x080fe20000010886 */
[--C-:B------:R-:W-:Y:S01]  /*180f0*/  FFMA.FTZ R173, R173, R67, -R66.reuse ;  /* 0x00000043adad7223 */ /* 0x100fe20000010842 */
[----:B------:R-:W3:Y:S01]  /*18100*/  MUFU.EX2 R62, R62 ;  /* 0x0000003e003e7308 */ /* 0x000ee20000000800 */
[----:B-----5:R-:W-:Y:S01]  /*18110*/  F2FP.BF16.F32.PACK_AB R115, R58, R59 ;  /* 0x0000003b3a73723e */ /* 0x020fe200000010ff */
[-CC-:B------:R-:W-:Y:S01]  /*18120*/  FFMA.FTZ R150, R183, R67.reuse, -R66.reuse ;  /* 0x00000043b7967223 */ /* 0x180fe20000010842 */
[-CC-:B------:R-:W-:Y:S01]  /*18130*/  FFMA.FTZ R183, R39, R67.reuse, -R66.reuse ;  /* 0x0000004327b77223 */ /* 0x180fe20000010842 */
[-C--:B------:R-:W-:Y:S01]  /*18140*/  FFMA.FTZ R154, R37, R67.reuse, -R66 ;  /* 0x00000043259a7223 */ /* 0x080fe20000010842 */
[-CC-:B------:R-:W-:Y:S01]  /*18150*/  FFMA.FTZ R156, R185, R67.reuse, -R134.reuse ;  /* 0x00000043b99c7223 */ /* 0x180fe20000010886 */
[----:B------:R-:W-:Y:S01]  /*18160*/  LDSM.16.MT88.4 R36, [R224+0x12000] ;  /* 0x01200000e024783b */ /* 0x000fe20000004200 */
[-CC-:B------:R-:W-:Y:S01]  /*18170*/  FFMA.FTZ R181, R181, R67.reuse, -R134.reuse ;  /* 0x00000043b5b57223 */ /* 0x180fe20000010886 */
[----:B------:R-:W-:Y:S01]  /*18180*/  MUFU.EX2 R60, R60 ;  /* 0x0000003c003c7308 */ /* 0x000fe20000000800 */
[-CC-:B------:R-:W-:Y:S01]  /*18190*/  FFMA.FTZ R158, R179, R67.reuse, -R134.reuse ;  /* 0x00000043b39e7223 */ /* 0x180fe20000010886 */
[-C--:B------:R-:W-:Y:S01]  /*181a0*/  FFMA.FTZ R177, R177, R67.reuse, -R134 ;  /* 0x00000043b1b17223 */ /* 0x080fe20000010886 */
[-CC-:B------:R-:W-:Y:S01]  /*181b0*/  FFMA.FTZ R175, R175, R67.reuse, -R66.reuse ;  /* 0x00000043afaf7223 */ /* 0x180fe20000010842 */
[-CC-:B------:R-:W-:Y:S01]  /*181c0*/  FFMA.FTZ R160, R167, R67.reuse, -R66.reuse ;  /* 0x00000043a7a07223 */ /* 0x180fe20000010842 */
[-CC-:B------:R-:W-:Y:S01]  /*181d0*/  FFMA.FTZ R163, R163, R67.reuse, -R66.reuse ;  /* 0x00000043a3a37223 */ /* 0x180fe20000010842 */
[-C--:B------:R-:W-:Y:S01]  /*181e0*/  FFMA.FTZ R161, R161, R67.reuse, -R66 ;  /* 0x00000043a1a17223 */ /* 0x080fe20000010842 */
[--C-:B------:R-:W-:Y:S01]  /*181f0*/  FFMA.FTZ R159, R159, R67, -R134.reuse ;  /* 0x000000439f9f7223 */ /* 0x100fe20000010886 */
[----:B------:R-:W5:Y:S01]  /*18200*/  MUFU.EX2 R57, R57 ;  /* 0x0000003900397308 */ /* 0x000f620000000800 */
[----:B---3--:R-:W-:Y:S01]  /*18210*/  F2FP.BF16.F32.PACK_AB R112, R62, R61 ;  /* 0x0000003d3e70723e */ /* 0x008fe200000010ff */
[-CC-:B------:R-:W-:Y:S01]  /*18220*/  FFMA.FTZ R162, R157, R67.reuse, -R134.reuse ;  /* 0x000000439da27223 */ /* 0x180fe20000010886 */
[-CC-:B------:R-:W-:Y:S01]  /*18230*/  FFMA.FTZ R155, R155, R67.reuse, -R134.reuse ;  /* 0x000000439b9b7223 */ /* 0x180fe20000010886 */
[-C--:B------:R-:W-:Y:S01]  /*18240*/  FFMA.FTZ R164, R151, R67.reuse, -R134 ;  /* 0x0000004397a47223 */ /* 0x080fe20000010886 */
[-C--:B------:R-:W-:Y:S01]  /*18250*/  FFMA.FTZ R166, R149, R67.reuse, -R66 ;  /* 0x0000004395a67223 */ /* 0x080fe20000010842 */
[----:B------:R-:W-:Y:S01]  /*18260*/  FADD.FTZ R64, R64, R63 ;  /* 0x0000003f40407221 */ /* 0x000fe20000010000 */
[----:B------:R-:W-:Y:S01]  /*18270*/  FADD.FTZ R61, R61, R62 ;  /* 0x0000003e3d3d7221 */ /* 0x000fe20000010000 */
[----:B------:R-:W-:Y:S01]  /*18280*/  MUFU.EX2 R55, R55 ;  /* 0x0000003700377308 */ /* 0x000fe20000000800 */
[-C--:B------:R-:W-:Y:S01]  /*18290*/  FFMA.FTZ R168, R135, R67.reuse, -R134 ;  /* 0x0000004387a87223 */ /* 0x080fe20000010886 */
[----:B------:R-:W-:Y:S01]  /*182a0*/  FADD.FTZ R59, R59, R64 ;  /* 0x000000403b3b7221 */ /* 0x000fe20000010000 */
[-CC-:B------:R-:W-:Y:S01]  /*182b0*/  FFMA.FTZ R133, R133, R67.reuse, -R134.reuse ;  /* 0x0000004385857223 */ /* 0x180fe20000010886 */
[-C--:B------:R-:W-:Y:S01]  /*182c0*/  FFMA.FTZ R132, R132, R67.reuse, -R134 ;  /* 0x0000004384847223 */ /* 0x080fe20000010886 */
[----:B------:R-:W-:Y:S01]  /*182d0*/  FFMA.FTZ R65, R65, R67, -R66 ;  /* 0x0000004341417223 */ /* 0x000fe20000010842 */
[----:B------:R-:W-:-:S02]  /*182e0*/  FADD.FTZ R58, R58, R59 ;  /* 0x0000003b3a3a7221 */ /* 0x000fc40000010000 */
[----:B------:R-:W3:Y:S01]  /*182f0*/  MUFU.EX2 R56, R56 ;  /* 0x0000003800387308 */ /* 0x000ee20000000800 */
[----:B-----5:R-:W-:-:S07]  /*18300*/  F2FP.BF16.F32.PACK_AB R114, R57, R60 ;  /* 0x0000003c3972723e */ /* 0x020fce00000010ff */
[C---:B------:R-:W-:Y:S01]  /*18310*/  HMMA.16816.F32.BF16 R68, R112.reuse, R72, RZ ;  /* 0x000000487044723c */ /* 0x040fe200000418ff */
[----:B------:R-:W-:Y:S05]  /*18320*/  MUFU.EX2 R51, R51 ;  /* 0x0000003300337308 */ /* 0x000fea0000000800 */
[C---:B------:R-:W-:Y:S03]  /*18330*/  HMMA.16816.F32.BF16 R72, R112.reuse, R74, RZ ;  /* 0x0000004a7048723c */ /* 0x040fe600000418ff */
[----:B------:R-:W-:Y:S01]  /*18340*/  MUFU.EX2 R53, R53 ;  /* 0x0000003500357308 */ /* 0x000fe20000000800 */
[C---:B---3--:R-:W-:Y:S01]  /*18350*/  F2FP.BF16.F32.PACK_AB R17, R56.reuse, R55 ;  /* 0x000000373811723e */ /* 0x048fe200000010ff */
[----:B------:R-:W-:Y:S01]  /*18360*/  FADD.FTZ R55, R55, R58 ;  /* 0x0000003a37377221 */ /* 0x000fe20000010000 */
[----:B------:R-:W-:Y:S03]  /*18370*/  HMMA.16816.F32.BF16 R128, R112, R124, RZ ;  /* 0x0000007c7080723c */ /* 0x000fe600000418ff */
[----:B------:R-:W-:-:S02]  /*18380*/  FADD.FTZ R56, R56, R55 ;  /* 0x0000003738387221 */ /* 0x000fc40000010000 */
[----:B------:R-:W3:Y:S01]  /*18390*/  MUFU.EX2 R52, R52 ;  /* 0x0000003400347308 */ /* 0x000ee20000000800 */
[C---:B-1----:R-:W-:Y:S06]  /*183a0*/  HMMA.16816.F32.BF16 R76, R112.reuse, R80, RZ ;  /* 0x00000050704c723c */ /* 0x042fec00000418ff */
[C---:B------:R-:W-:Y:S01]  /*183b0*/  HMMA.16816.F32.BF16 R124, R112.reuse, R126, RZ ;  /* 0x0000007e707c723c */ /* 0x040fe200000418ff */
[----:B------:R-:W-:Y:S05]  /*183c0*/  MUFU.EX2 R50, R50 ;  /* 0x0000003200327308 */ /* 0x000fea0000000800 */
[----:B------:R-:W-:Y:S03]  /*183d0*/  HMMA.16816.F32.BF16 R80, R112, R82, RZ ;  /* 0x000000527050723c */ /* 0x000fe600000418ff */
[----:B------:R-:W1:Y:S01]  /*183e0*/  MUFU.EX2 R49, R49 ;  /* 0x0000003100317308 */ /* 0x000e620000000800 */
[----:B---3--:R-:W-:-:S02]  /*183f0*/  F2FP.BF16.F32.PACK_AB R16, R52, R53 ;  /* 0x000000353410723e */ /* 0x008fc400000010ff */
[C---:B--2---:R-:W-:Y:S05]  /*18400*/  HMMA.16816.F32.BF16 R92, R112.reuse, R96, RZ ;  /* 0x00000060705c723c */ /* 0x044fea00000418ff */
[----:B------:R-:W2:Y:S01]  /*18410*/  MUFU.EX2 R48, R48 ;  /* 0x0000003000307308 */ /* 0x000ea20000000800 */
[C---:B------:R-:W-:Y:S06]  /*18420*/  HMMA.16816.F32.BF16 R96, R112.reuse, R98, RZ ;  /* 0x000000627060723c */ /* 0x040fec00000418ff */
[----:B------:R-:W-:Y:S01]  /*18430*/  HMMA.16816.F32.BF16 R100, R112, R120, RZ ;  /* 0x000000787064723c */ /* 0x000fe200000418ff */
[----:B------:R-:W-:Y:S01]  /*18440*/  MUFU.EX2 R47, R47 ;  /* 0x0000002f002f7308 */ /* 0x000fe20000000800 */
[----:B-1----:R-:W-:-:S04]  /*18450*/  F2FP.BF16.F32.PACK_AB R18, R49, R50 ;  /* 0x000000323112723e */ /* 0x002fc800000010ff */
[C---:B------:R-:W-:Y:S03]  /*18460*/  HMMA.16816.F32.BF16 R120, R112.reuse, R122, RZ ;  /* 0x0000007a7078723c */ /* 0x040fe600000418ff */
[----:B------:R-:W-:Y:S01]  /*18470*/  MUFU.EX2 R42, R42 ;  /* 0x0000002a002a7308 */ /* 0x000fe20000000800 */
[C---:B--2---:R-:W-:Y:S01]  /*18480*/  F2FP.BF16.F32.PACK_AB R19, R48.reuse, R51 ;  /* 0x000000333013723e */ /* 0x044fe200000010ff */
[----:B------:R-:W-:Y:S01]  /*18490*/  FADD.FTZ R51, R51, R56 ;  /* 0x0000003833337221 */ /* 0x000fe20000010000 */
[----:B----4-:R-:W-:Y:S03]  /*184a0*/  HMMA.16816.F32.BF16 R84, R112, R88, RZ ;  /* 0x000000587054723c */ /* 0x010fe600000418ff */
[----:B------:R-:W-:Y:S02]  /*184b0*/  FADD.FTZ R48, R48, R51 ;  /* 0x0000003330307221 */ /* 0x000fe40000010000 */
[----:B------:R-:W-:Y:S01]  /*184c0*/  MUFU.EX2 R43, R43 ;  /* 0x0000002b002b7308 */ /* 0x000fe20000000800 */
[C---:B------:R-:W-:Y:S06]  /*184d0*/  HMMA.16816.F32.BF16 R68, R16.reuse, R12, R68 ;  /* 0x0000000c1044723c */ /* 0x040fec0000041844 */
[C---:B------:R-:W-:Y:S01]  /*184e0*/  HMMA.16816.F32.BF16 R72, R16.reuse, R14, R72 ;  /* 0x0000000e1048723c */ /* 0x040fe20000041848 */
[----:B------:R-:W1:Y:S01]  /*184f0*/  LDSM.16.MT88.4 R12, [R222+0x10800] ;  /* 0x01080000de0c783b */ /* 0x000e620000004200 */
[----:B------:R-:W-:Y:S04]  /*18500*/  MUFU.EX2 R46, R46 ;  /* 0x0000002e002e7308 */ /* 0x000fe80000000800 */
[C---:B------:R-:W-:Y:S04]  /*18510*/  HMMA.16816.F32.BF16 R128, R16.reuse, R28, R128 ;  /* 0x0000001c1080723c */ /* 0x040fe80000041880 */
[----:B------:R-:W2:Y:S02]  /*18520*/  MUFU.EX2 R45, R45 ;  /* 0x0000002d002d7308 */ /* 0x000ea40000000800 */
[C---:B------:R-:W-:Y:S01]  /*18530*/  HMMA.16816.F32.BF16 R124, R16.reuse, R30, R124 ;  /* 0x0000001e107c723c */ /* 0x040fe2000004187c */
[----:B------:R-:W-:Y:S05]  /*18540*/  LDSM.16.MT88.4 R28, [R220+0x10800] ;  /* 0x01080000dc1c783b */ /* 0x000fea0000004200 */
[C---:B------:R-:W-:Y:S01]  /*18550*/  HMMA.16816.F32.BF16 R76, R16.reuse, R20, R76 ;  /* 0x00000014104c723c */ /* 0x040fe2000004184c */
[----:B------:R-:W-:Y:S05]  /*18560*/  MUFU.EX2 R44, R44 ;  /* 0x0000002c002c7308 */ /* 0x000fea0000000800 */
[C---:B------:R-:W-:Y:S01]  /*18570*/  HMMA.16816.F32.BF16 R80, R16.reuse, R22, R80 ;  /* 0x000000161050723c */ /* 0x040fe20000041850 */
[----:B------:R-:W3:Y:S02]  /*18580*/  LDSM.16.MT88.4 R20, [R221+0x10800] ;  /* 0x01080000dd14783b */ /* 0x000ee40000004200 */
[----:B------:R-:W4:Y:S03]  /*18590*/  MUFU.EX2 R41, R41 ;  /* 0x0000002900297308 */ /* 0x000f260000000800 */
[C---:B------:R-:W-:Y:S05]  /*185a0*/  HMMA.16816.F32.BF16 R92, R16.reuse, R4, R92 ;  /* 0x00000004105c723c */ /* 0x040fea000004185c */
[----:B------:R-:W5:Y:S01]  /*185b0*/  MUFU.EX2 R40, R40 ;  /* 0x0000002800287308 */ /* 0x000f620000000800 */
[----:B------:R-:W-:Y:S01]  /*185c0*/  HMMA.16816.F32.BF16 R96, R16, R6, R96 ;  /* 0x000000061060723c */ /* 0x000fe20000041860 */
[----:B------:R-:W5:Y:S05]  /*185d0*/  LDSM.16.MT88.4 R4, [R222+0xd000] ;  /* 0x00d00000de04783b */ /* 0x000f6a0000004200 */
[C---:B------:R-:W-:Y:S01]  /*185e0*/  HMMA.16816.F32.BF16 R104, R112.reuse, R116, RZ ;  /* 0x000000747068723c */ /* 0x040fe200000418ff */
[----:B------:R-:W-:Y:S05]  /*185f0*/  MUFU.EX2 R9, R9 ;  /* 0x0000000900097308 */ /* 0x000fea0000000800 */
[C---:B------:R-:W-:Y:S03]  /*18600*/  HMMA.16816.F32.BF16 R88, R112.reuse, R90, RZ ;  /* 0x0000005a7058723c */ /* 0x040fe600000418ff */
[----:B------:R-:W-:Y:S03]  /*18610*/  MUFU.EX2 R8, R8 ;  /* 0x0000000800087308 */ /* 0x000fe60000000800 */
[C---:B------:R-:W-:Y:S05]  /*18620*/  HMMA.16816.F32.BF16 R116, R112.reuse, R118, RZ ;  /* 0x000000767074723c */ /* 0x040fea00000418ff */
[----:B------:R-:W-:Y:S01]  /*18630*/  MUFU.EX2 R3, R3 ;  /* 0x0000000300037308 */ /* 0x000fe20000000800 */
[C---:B------:R-:W-:Y:S06]  /*18640*/  HMMA.16816.F32.BF16 R108, R112.reuse, R32, RZ ;  /* 0x00000020706c723c */ /* 0x040fec00000418ff */
[----:B------:R-:W-:Y:S01]  /*18650*/  HMMA.16816.F32.BF16 R112, R112, R34, RZ ;  /* 0x000000227070723c */ /* 0x000fe200000418ff */
[----:B------:R-:W-:Y:S01]  /*18660*/  LDSM.16.MT88.4 R32, [R220+0x11000] ;  /* 0x01100000dc20783b */ /* 0x000fe20000004200 */
[----:B------:R-:W-:Y:S04]  /*18670*/  MUFU.EX2 R136, R136 ;  /* 0x0000008800887308 */ /* 0x000fe80000000800 */
[C---:B-1----:R-:W-:Y:S04]  /*18680*/  HMMA.16816.F32.BF16 R100, R16.reuse, R12, R100 ;  /* 0x0000000c1064723c */ /* 0x042fe80000041864 */
[----:B------:R-:W1:Y:S02]  /*18690*/  MUFU.EX2 R145, R145 ;  /* 0x0000009100917308 */ /* 0x000e640000000800 */
[C---:B------:R-:W-:Y:S01]  /*186a0*/  HMMA.16816.F32.BF16 R120, R16.reuse, R14, R120 ;  /* 0x0000000e1078723c */ /* 0x040fe20000041878 */
[----:B------:R-:W1:Y:S05]  /*186b0*/  LDSM.16.MT88.4 R12, [R221+0xd000] ;  /* 0x00d00000dd0c783b */ /* 0x000e6a0000004200 */
[C---:B------:R-:W-:Y:S01]  /*186c0*/  HMMA.16816.F32.BF16 R84, R16.reuse, R24, R84 ;  /* 0x000000181054723c */ /* 0x040fe20000041854 */
[----:B------:R-:W-:Y:S05]  /*186d0*/  MUFU.EX2 R138, R138 ;  /* 0x0000008a008a7308 */ /* 0x000fea0000000800 */
[C---:B------:R-:W-:Y:S01]  /*186e0*/  HMMA.16816.F32.BF16 R88, R16.reuse, R26, R88 ;  /* 0x0000001a1058723c */ /* 0x040fe20000041858 */
[----:B------:R-:W1:Y:S02]  /*186f0*/  LDSM.16.MT88.4 R24, [R224+0xd000] ;  /* 0x00d00000e018783b */ /* 0x000e640000004200 */
[----:B------:R-:W1:Y:S03]  /*18700*/  MUFU.EX2 R147, R147 ;  /* 0x0000009300937308 */ /* 0x000e660000000800 */
[C---:B---3--:R-:W-:Y:S05]  /*18710*/  HMMA.16816.F32.BF16 R104, R16.reuse, R20, R104 ;  /* 0x000000141068723c */ /* 0x048fea0000041868 */
[----:B------:R-:W3:Y:S01]  /*18720*/  MUFU.EX2 R140, R140 ;  /* 0x0000008c008c7308 */ /* 0x000ee20000000800 */
[C---:B------:R-:W-:Y:S01]  /*18730*/  HMMA.16816.F32.BF16 R116, R16.reuse, R22, R116 ;  /* 0x000000161074723c */ /* 0x040fe20000041874 */
[----:B------:R-:W-:Y:S05]  /*18740*/  LDSM.16.MT88.4 R20, [R220+0xd000] ;  /* 0x00d00000dc14783b */ /* 0x000fea0000004200 */
[C---:B------:R-:W-:Y:S01]  /*18750*/  HMMA.16816.F32.BF16 R108, R16.reuse, R28, R108 ;  /* 0x0000001c106c723c */ /* 0x040fe2000004186c */
[----:B------:R-:W-:Y:S05]  /*18760*/  MUFU.EX2 R142, R142 ;  /* 0x0000008e008e7308 */ /* 0x000fea0000000800 */
[----:B------:R-:W-:Y:S01]  /*18770*/  HMMA.16816.F32.BF16 R112, R16, R30, R112 ;  /* 0x0000001e1070723c */ /* 0x000fe20000041870 */
[----:B------:R-:W3:Y:S01]  /*18780*/  LDSM.16.MT88.4 R16, [R224+0x11000] ;  /* 0x01100000e010783b */ /* 0x000ee20000004200 */
[----:B--2---:R-:W-:Y:S01]  /*18790*/  F2FP.BF16.F32.PACK_AB R28, R45, R46 ;  /* 0x0000002e2d1c723e */ /* 0x004fe200000010ff */
[----:B------:R-:W-:Y:S01]  /*187a0*/  MUFU.EX2 R165, R165 ;  /* 0x000000a500a57308 */ /* 0x000fe20000000800 */
[----:B------:R-:W-:Y:S01]  /*187b0*/  F2FP.BF16.F32.PACK_AB R29, R42, R47 ;  /* 0x0000002f2a1d723e */ /* 0x000fe200000010ff */
[----:B------:R-:W-:-:S02]  /*187c0*/  FADD.FTZ R47, R47, R48 ;  /* 0x000000302f2f7221 */ /* 0x000fc40000010000 */
[----:B----4-:R-:W-:Y:S02]  /*187d0*/  F2FP.BF16.F32.PACK_AB R30, R41, R44 ;  /* 0x0000002c291e723e */ /* 0x010fe400000010ff */
[----:B-----5:R-:W-:Y:S01]  /*187e0*/  F2FP.BF16.F32.PACK_AB R31, R40, R43 ;  /* 0x0000002b281f723e */ /* 0x020fe200000010ff */
[----:B------:R-:W-:Y:S01]  /*187f0*/  FADD.FTZ R42, R42, R47 ;  /* 0x0000002f2a2a7221 */ /* 0x000fe20000010000 */
[----:B------:R-:W-:Y:S03]  /*18800*/  MUFU.EX2 R144, R144 ;  /* 0x0000009000907308 */ /* 0x000fe60000000800 */
[----:B------:R-:W-:Y:S02]  /*18810*/  FADD.FTZ R43, R43, R42 ;  /* 0x0000002a2b2b7221 */ /* 0x000fe40000010000 */
[C---:B------:R-:W-:Y:S02]  /*18820*/  HMMA.16816.F32.BF16 R68, R28.reuse, R4, R68 ;  /* 0x000000041c44723c */ /* 0x040fe40000041844 */
[----:B------:R-:W-:Y:S01]  /*18830*/  FADD.FTZ R40, R40, R43 ;  /* 0x0000002b28287221 */ /* 0x000fe20000010000 */
[----:B------:R-:W-:Y:S03]  /*18840*/  MUFU.EX2 R146, R146 ;  /* 0x0000009200927308 */ /* 0x000fe60000000800 */
[C---:B------:R-:W-:Y:S01]  /*18850*/  HMMA.16816.F32.BF16 R72, R28.reuse, R6, R72 ;  /* 0x000000061c48723c */ /* 0x040fe20000041848 */
[----:B------:R-:W2:Y:S04]  /*18860*/  LDSM.16.MT88.4 R4, [R222+0x11000] ;  /* 0x01100000de04783b */ /* 0x000ea80000004200 */
[----:B------:R-:W4:Y:S01]  /*18870*/  MUFU.EX2 R169, R169 ;  /* 0x000000a900a97308 */ /* 0x000f220000000800 */
[C---:B-1----:R-:W-:Y:S06]  /*18880*/  HMMA.16816.F32.BF16 R76, R28.reuse, R12, R76 ;  /* 0x0000000c1c4c723c */ /* 0x042fec000004184c */
[C---:B------:R-:W-:Y:S01]  /*18890*/  HMMA.16816.F32.BF16 R80, R28.reuse, R14, R80 ;  /* 0x0000000e1c50723c */ /* 0x040fe20000041850 */
[----:B------:R-:W1:Y:S01]  /*188a0*/  LDSM.16.MT88.4 R12, [R221+0x11000] ;  /* 0x01100000dd0c783b */ /* 0x000e620000004200 */
[----:B------:R-:W-:Y:S04]  /*188b0*/  MUFU.EX2 R148, R148 ;  /* 0x0000009400947308 */ /* 0x000fe80000000800 */
[C---:B------:R-:W-:Y:S04]  /*188c0*/  HMMA.16816.F32.BF16 R128, R28.reuse, R24, R128 ;  /* 0x000000181c80723c */ /* 0x040fe80000041880 */
[----:B------:R-:W5:Y:S02]  /*188d0*/  MUFU.EX2 R171, R171 ;  /* 0x000000ab00ab7308 */ /* 0x000f640000000800 */
[C---:B---3--:R-:W-:Y:S06]  /*188e0*/  HMMA.16816.F32.BF16 R92, R28.reuse, R16, R92 ;  /* 0x000000101c5c723c */ /* 0x048fec000004185c */
[C---:B------:R-:W-:Y:S01]  /*188f0*/  HMMA.16816.F32.BF16 R96, R28.reuse, R18, R96 ;  /* 0x000000121c60723c */ /* 0x040fe20000041860 */
[----:B------:R-:W3:Y:S01]  /*18900*/  LDSM.16.MT88.4 R16, [R222+0xd800] ;  /* 0x00d80000de10783b */ /* 0x000ee20000004200 */
[----:B------:R-:W5:Y:S04]  /*18910*/  MUFU.EX2 R173, R173 ;  /* 0x000000ad00ad7308 */ /* 0x000f680000000800 */
[C---:B------:R-:W-:Y:S01]  /*18920*/  HMMA.16816.F32.BF16 R124, R28.reuse, R26, R124 ;  /* 0x0000001a1c7c723c */ /* 0x040fe2000004187c */
[----:B------:R-:W4:Y:S03]  /*18930*/  LDSM.16.MT88.4 R24, [R224+0xd800] ;  /* 0x00d80000e018783b */ /* 0x000f260000004200 */
[----:B------:R-:W-:Y:S02]  /*18940*/  MUFU.EX2 R150, R150 ;  /* 0x0000009600967308 */ /* 0x000fe40000000800 */
[C---:B--2---:R-:W-:Y:S06]  /*18950*/  HMMA.16816.F32.BF16 R100, R28.reuse, R4, R100 ;  /* 0x000000041c64723c */ /* 0x044fec0000041864 */
[C---:B------:R-:W-:Y:S01]  /*18960*/  HMMA.16816.F32.BF16 R120, R28.reuse, R6, R120 ;  /* 0x000000061c78723c */ /* 0x040fe20000041878 */
[----:B------:R-:W2:Y:S01]  /*18970*/  LDSM.16.MT88.4 R4, [R221+0xd800] ;  /* 0x00d80000dd04783b */ /* 0x000ea20000004200 */
[----:B------:R-:W-:Y:S04]  /*18980*/  MUFU.EX2 R183, R183 ;  /* 0x000000b700b77308 */ /* 0x000fe80000000800 */
[C---:B-1----:R-:W-:Y:S04]  /*18990*/  HMMA.16816.F32.BF16 R104, R28.reuse, R12, R104 ;  /* 0x0000000c1c68723c */ /* 0x042fe80000041868 */
[----:B------:R-:W-:Y:S02]  /*189a0*/  MUFU.EX2 R154, R154 ;  /* 0x0000009a009a7308 */ /* 0x000fe40000000800 */
[----:B------:R-:W-:Y:S01]  /*189b0*/  HMMA.16816.F32.BF16 R116, R28, R14, R116 ;  /* 0x0000000e1c74723c */ /* 0x000fe20000041874 */
[----:B------:R-:W-:-:S02]  /*189c0*/  F2FP.BF16.F32.PACK_AB R12, R145, R136 ;  /* 0x00000088910c723e */ /* 0x000fc400000010ff */
[----:B------:R-:W-:Y:S01]  /*189d0*/  F2FP.BF16.F32.PACK_AB R13, R8, R9 ;  /* 0x00000009080d723e */ /* 0x000fe200000010ff */
[----:B------:R-:W-:Y:S02]  /*189e0*/  FADD.FTZ R9, R9, R40 ;  /* 0x0000002809097221 */ /* 0x000fe40000010000 */
[C---:B------:R-:W-:Y:S01]  /*189f0*/  HMMA.16816.F32.BF16 R84, R28.reuse, R20, R84 ;  /* 0x000000141c54723c */ /* 0x040fe20000041854 */
        /* <DEDUP_REMOVED lines=8> */
[----:B---3--:R-:W-:Y:S01]  /*18a80*/  HMMA.16816.F32.BF16 R68, R12, R16, R68 ;  /* 0x000000100c44723c */ /* 0x008fe20000041844 */
[----:B------:R-:W-:-:S05]  /*18a90*/  FADD.FTZ R3, R140, R3 ;  /* 0x000000038c037221 */ /* 0x000fca0000010000 */
[C---:B------:R-:W-:Y:S01]  /*18aa0*/  HMMA.16816.F32.BF16 R72, R12.reuse, R18, R72 ;  /* 0x000000120c48723c */ /* 0x040fe20000041848 */
[----:B------:R-:W3:Y:S01]  /*18ab0*/  LDSM.16.MT88.4 R16, [R221+0x11800] ;  /* 0x01180000dd10783b */ /* 0x000ee20000004200 */
[----:B------:R-:W-:Y:S04]  /*18ac0*/  MUFU.EX2 R158, R158 ;  /* 0x0000009e009e7308 */ /* 0x000fe80000000800 */
[C---:B----4-:R-:W-:Y:S04]  /*18ad0*/  HMMA.16816.F32.BF16 R128, R12.reuse, R24, R128 ;  /* 0x000000180c80723c */ /* 0x050fe80000041880 */
[----:B------:R-:W4:Y:S02]  /*18ae0*/  MUFU.EX2 R177, R177 ;  /* 0x000000b100b17308 */ /* 0x000f240000000800 */
[----:B------:R-:W-:Y:S01]  /*18af0*/  HMMA.16816.F32.BF16 R124, R12, R26, R124 ;  /* 0x0000001a0c7c723c */ /* 0x000fe2000004187c */
[----:B------:R-:W5:Y:S05]  /*18b00*/  LDSM.16.MT88.4 R24, [R222+0x11800] ;  /* 0x01180000de18783b */ /* 0x000f6a0000004200 */
[C---:B------:R-:W-:Y:S01]  /*18b10*/  HMMA.16816.F32.BF16 R108, R28.reuse, R32, R108 ;  /* 0x000000201c6c723c */ /* 0x040fe2000004186c */
[----:B------:R-:W4:Y:S05]  /*18b20*/  MUFU.EX2 R175, R175 ;  /* 0x000000af00af7308 */ /* 0x000f2a0000000800 */
[----:B------:R-:W-:Y:S01]  /*18b30*/  HMMA.16816.F32.BF16 R112, R28, R34, R112 ;  /* 0x000000221c70723c */ /* 0x000fe20000041870 */
[----:B------:R-:W1:Y:S02]  /*18b40*/  LDSM.16.MT88.4 R32, [R224+0x11800] ;  /* 0x01180000e020783b */ /* 0x000e640000004200 */
[----:B------:R-:W-:Y:S02]  /*18b50*/  MUFU.EX2 R160, R160 ;  /* 0x000000a000a07308 */ /* 0x000fe40000000800 */
[----:B------:R-:W4:Y:S01]  /*18b60*/  LDSM.16.MT88.4 R28, [R220+0x11800] ;  /* 0x01180000dc1c783b */ /* 0x000f220000004200 */
[C---:B--2---:R-:W-:Y:S05]  /*18b70*/  HMMA.16816.F32.BF16 R76, R12.reuse, R4, R76 ;  /* 0x000000040c4c723c */ /* 0x044fea000004184c */
[----:B------:R-:W-:Y:S01]  /*18b80*/  MUFU.EX2 R163, R163 ;  /* 0x000000a300a37308 */ /* 0x000fe20000000800 */
[C---:B------:R-:W-:Y:S01]  /*18b90*/  HMMA.16816.F32.BF16 R80, R12.reuse, R6, R80 ;  /* 0x000000060c50723c */ /* 0x040fe20000041850 */
[----:B------:R-:W2:Y:S05]  /*18ba0*/  LDSM.16.MT88.4 R4, [R224+0xe000] ;  /* 0x00e00000e004783b */ /* 0x000eaa0000004200 */
[C---:B---3--:R-:W-:Y:S01]  /*18bb0*/  HMMA.16816.F32.BF16 R104, R12.reuse, R16, R104 ;  /* 0x000000100c68723c */ /* 0x048fe20000041868 */
[----:B------:R-:W-:Y:S05]  /*18bc0*/  MUFU.EX2 R161, R161 ;  /* 0x000000a100a17308 */ /* 0x000fea0000000800 */
[C---:B------:R-:W-:Y:S01]  /*18bd0*/  HMMA.16816.F32.BF16 R116, R12.reuse, R18, R116 ;  /* 0x000000120c74723c */ /* 0x040fe20000041874 */
[----:B------:R-:W3:Y:S02]  /*18be0*/  LDSM.16.MT88.4 R16, [R221+0xe000] ;  /* 0x00e00000dd10783b */ /* 0x000ee40000004200 */
[----:B------:R-:W-:Y:S03]  /*18bf0*/  MUFU.EX2 R159, R159 ;  /* 0x0000009f009f7308 */ /* 0x000fe60000000800 */
[C---:B-----5:R-:W-:Y:S05]  /*18c00*/  HMMA.16816.F32.BF16 R100, R12.reuse, R24, R100 ;  /* 0x000000180c64723c */ /* 0x060fea0000041864 */
[----:B------:R-:W5:Y:S01]  /*18c10*/  MUFU.EX2 R162, R162 ;  /* 0x000000a200a27308 */ /* 0x000f620000000800 */
        /* <DEDUP_REMOVED lines=10> */
[----:B------:R-:W5:Y:S01]  /*18cc0*/  LDSM.16.MT88.4 R20, [R222+0xe000] ;  /* 0x00e00000de14783b */ /* 0x000f620000004200 */
[----:B------:R-:W-:-:S02]  /*18cd0*/  FADD.FTZ R144, R144, R165 ;  /* 0x000000a590907221 */ /* 0x000fc40000010000 */
[----:B------:R-:W5:Y:S02]  /*18ce0*/  MUFU.EX2 R164, R164 ;  /* 0x000000a400a47308 */ /* 0x000f640000000800 */
[----:B-1----:R-:W-:Y:S01]  /*18cf0*/  HMMA.16816.F32.BF16 R92, R12, R32, R92 ;  /* 0x000000200c5c723c */ /* 0x002fe2000004185c */
[----:B------:R-:W-:-:S05]  /*18d00*/  FADD.FTZ R173, R173, R144 ;  /* 0x00000090adad7221 */ /* 0x000fca0000010000 */
[C---:B------:R-:W-:Y:S01]  /*18d10*/  HMMA.16816.F32.BF16 R96, R12.reuse, R34, R96 ;  /* 0x000000220c60723c */ /* 0x040fe20000041860 */
[----:B------:R-:W-:Y:S01]  /*18d20*/  LDSM.16.MT88.4 R32, [R222+0x12000] ;  /* 0x01200000de20783b */ /* 0x000fe20000004200 */
[----:B------:R-:W1:Y:S04]  /*18d30*/  MUFU.EX2 R166, R166 ;  /* 0x000000a600a67308 */ /* 0x000e680000000800 */
[C---:B----4-:R-:W-:Y:S04]  /*18d40*/  HMMA.16816.F32.BF16 R108, R12.reuse, R28, R108 ;  /* 0x0000001c0c6c723c */ /* 0x050fe8000004186c */
[----:B------:R-:W-:Y:S02]  /*18d50*/  MUFU.EX2 R168, R168 ;  /* 0x000000a800a87308 */ /* 0x000fe40000000800 */
[----:B------:R-:W-:Y:S01]  /*18d60*/  HMMA.16816.F32.BF16 R112, R12, R30, R112 ;  /* 0x0000001e0c70723c */ /* 0x000fe20000041870 */
[----:B------:R-:W4:Y:S04]  /*18d70*/  LDSM.16.MT88.4 R12, [R220+0xe000] ;  /* 0x00e00000dc0c783b */ /* 0x000f280000004200 */
[----:B------:R-:W-:Y:S01]  /*18d80*/  LDSM.16.MT88.4 R28, [R220+0x12000] ;  /* 0x01200000dc1c783b */ /* 0x000fe20000004200 */
[C---:B--2---:R-:W-:Y:S01]  /*18d90*/  HMMA.16816.F32.BF16 R128, R24.reuse, R4, R128 ;  /* 0x000000041880723c */ /* 0x044fe20000041880 */
[----:B------:R-:W-:Y:S05]  /*18da0*/  MUFU.EX2 R133, R133 ;  /* 0x0000008500857308 */ /* 0x000fea0000000800 */
[C---:B------:R-:W-:Y:S01]  /*18db0*/  HMMA.16816.F32.BF16 R124, R24.reuse, R6, R124 ;  /* 0x00000006187c723c */ /* 0x040fe2000004187c */
[----:B------:R-:W2:Y:S02]  /*18dc0*/  LDSM.16.MT88.4 R4, [R221+0x12000] ;  /* 0x01200000dd04783b */ /* 0x000ea40000004200 */
[----:B------:R-:W-:Y:S03]  /*18dd0*/  MUFU.EX2 R132, R132 ;  /* 0x0000008400847308 */ /* 0x000fe60000000800 */
[C---:B---3--:R-:W-:Y:S05]  /*18de0*/  HMMA.16816.F32.BF16 R76, R24.reuse, R16, R76 ;  /* 0x00000010184c723c */ /* 0x048fea000004184c */
[----:B------:R-:W-:Y:S01]  /*18df0*/  MUFU.EX2 R65, R65 ;  /* 0x0000004100417308 */ /* 0x000fe20000000800 */
[C---:B------:R-:W-:Y:S01]  /*18e00*/  HMMA.16816.F32.BF16 R80, R24.reuse, R18, R80 ;  /* 0x000000121850723c */ /* 0x040fe20000041850 */
[----:B------:R-:W3:Y:S05]  /*18e10*/  LDSM.16.MT88.4 R16, [R222+0xe800] ;  /* 0x00e80000de10783b */ /* 0x000eea0000004200 */
[C---:B-----5:R-:W-:Y:S06]  /*18e20*/  HMMA.16816.F32.BF16 R68, R24.reuse, R20, R68 ;  /* 0x000000141844723c */ /* 0x060fec0000041844 */
[C---:B------:R-:W-:Y:S01]  /*18e30*/  HMMA.16816.F32.BF16 R72, R24.reuse, R22, R72 ;  /* 0x000000161848723c */ /* 0x040fe20000041848 */
[----:B------:R-:W5:Y:S05]  /*18e40*/  LDSM.16.MT88.4 R20, [R224+0xe800] ;  /* 0x00e80000e014783b */ /* 0x000f6a0000004200 */
[C---:B----4-:R-:W-:Y:S06]  /*18e50*/  HMMA.16816.F32.BF16 R84, R24.reuse, R12, R84 ;  /* 0x0000000c1854723c */ /* 0x050fec0000041854 */
[C---:B------:R-:W-:Y:S01]  /*18e60*/  HMMA.16816.F32.BF16 R88, R24.reuse, R14, R88 ;  /* 0x0000000e1858723c */ /* 0x040fe20000041858 */
[----:B------:R-:W4:Y:S05]  /*18e70*/  LDSM.16.MT88.4 R12, [R221+0xe800] ;  /* 0x00e80000dd0c783b */ /* 0x000f2a0000004200 */
[C---:B--2---:R-:W-:Y:S06]  /*18e80*/  HMMA.16816.F32.BF16 R104, R24.reuse, R4, R104 ;  /* 0x000000041868723c */ /* 0x044fec0000041868 */
[C---:B------:R-:W-:Y:S01]  /*18e90*/  HMMA.16816.F32.BF16 R116, R24.reuse, R6, R116 ;  /* 0x000000061874723c */ /* 0x040fe20000041874 */
[----:B------:R-:W2:Y:S05]  /*18ea0*/  LDSM.16.MT88.4 R4, [R220+0xe800] ;  /* 0x00e80000dc04783b */ /* 0x000eaa0000004200 */
        /* <DEDUP_REMOVED lines=18> */
[----:B------:R-:W-:Y:S04]  /*18fd0*/  LDSM.16.MT88.4 R36, [R220+0x12800] ;  /* 0x01280000dc24783b */ /* 0x000fe80000004200 */
[----:B------:R-:W-:Y:S01]  /*18fe0*/  LDSM.16.MT88.4 R24, [R224+0xf000] ;  /* 0x00f00000e018783b */ /* 0x000fe20000004200 */
        /* <DEDUP_REMOVED lines=9> */
[C---:B---3--:R-:W-:Y:S06]  /*19080*/  HMMA.16816.F32.BF16 R104, R32.reuse, R16, R104 ;  /* 0x000000102068723c */ /* 0x048fec0000041868 */
[C---:B------:R-:W-:Y:S01]  /*19090*/  HMMA.16816.F32.BF16 R116, R32.reuse, R18, R116 ;  /* 0x000000122074723c */ /* 0x040fe20000041874 */
[----:B------:R-:W3:Y:S05]  /*190a0*/  LDSM.16.MT88.4 R16, [R224+0x13000] ;  /* 0x01300000e010783b */ /* 0x000eea0000004200 */
[C---:B------:R-:W-:Y:S06]  /*190b0*/  HMMA.16816.F32.BF16 R92, R32.reuse, R28, R92 ;  /* 0x0000001c205c723c */ /* 0x040fec000004185c */
[----:B------:R-:W-:Y:S01]  /*190c0*/  HMMA.16816.F32.BF16 R96, R32, R30, R96 ;  /* 0x0000001e2060723c */ /* 0x000fe20000041860 */
[----:B------:R-:W-:-:S02]  /*190d0*/  F2FP.BF16.F32.PACK_AB R28, R162, R159 ;  /* 0x0000009fa21c723e */ /* 0x000fc400000010ff */
[C---:B------:R-:W-:Y:S01]  /*190e0*/  F2FP.BF16.F32.PACK_AB R29, R163.reuse, R160 ;  /* 0x000000a0a31d723e */ /* 0x040fe200000010ff */
[----:B------:R-:W-:Y:S02]  /*190f0*/  FADD.FTZ R160, R160, R175 ;  /* 0x000000afa0a07221 */ /* 0x000fe40000010000 */
[----:B-----5:R-:W-:Y:S01]  /*19100*/  HMMA.16816.F32.BF16 R100, R32, R20, R100 ;  /* 0x000000142064723c */ /* 0x020fe20000041864 */
[----:B------:R-:W-:Y:S01]  /*19110*/  F2FP.BF16.F32.PACK_AB R30, R164, R155 ;  /* 0x0000009ba41e723e */ /* 0x000fe200000010ff */
[----:B------:R-:W-:Y:S01]  /*19120*/  FADD.FTZ R160, R163, R160 ;  /* 0x000000a0a3a07221 */ /* 0x000fe20000010000 */
[----:B-1----:R-:W-:-:S03]  /*19130*/  F2FP.BF16.F32.PACK_AB R31, R166, R161 ;  /* 0x000000a1a61f723e */ /* 0x002fc600000010ff */
[----:B------:R-:W-:Y:S01]  /*19140*/  HMMA.16816.F32.BF16 R120, R32, R22, R120 ;  /* 0x000000162078723c */ /* 0x000fe20000041878 */
[----:B------:R-:W1:Y:S01]  /*19150*/  LDSM.16.MT88.4 R20, [R220+0xf000] ;  /* 0x00f00000dc14783b */ /* 0x000e620000004200 */
[----:B------:R-:W-:-:S04]  /*19160*/  FADD.FTZ R161, R161, R160 ;  /* 0x000000a0a1a17221 */ /* 0x000fc80000010000 */
[----:B------:R-:W-:Y:S01]  /*19170*/  HMMA.16816.F32.BF16 R108, R32, R36, R108 ;  /* 0x00000024206c723c */ /* 0x000fe2000004186c */
[----:B------:R-:W-:-:S05]  /*19180*/  FADD.FTZ R161, R166, R161 ;  /* 0x000000a1a6a17221 */ /* 0x000fca0000010000 */
[----:B------:R-:W-:Y:S01]  /*19190*/  HMMA.16816.F32.BF16 R112, R32, R38, R112 ;  /* 0x000000262070723c */ /* 0x000fe20000041870 */
[----:B------:R-:W-:Y:S01]  /*191a0*/  LDSM.16.MT88.4 R32, [R220+0x13000] ;  /* 0x01300000dc20783b */ /* 0x000fe20000004200 */
[-CC-:B------:R-:W-:Y:S01]  /*191b0*/  FFMA.FTZ R36, R143, R67.reuse, -R66.reuse ;  /* 0x000000438f247223 */ /* 0x180fe20000010842 */
[----:B------:R-:W-:-:S03]  /*191c0*/  FFMA.FTZ R37, R141, R67, -R66 ;  /* 0x000000438d257223 */ /* 0x000fc60000010842 */
[C---:B----4-:R-:W-:Y:S01]  /*191d0*/  HMMA.16816.F32.BF16 R68, R28.reuse, R12, R68 ;  /* 0x0000000c1c44723c */ /* 0x050fe20000041844 */
[-C--:B------:R-:W-:Y:S01]  /*191e0*/  FFMA.FTZ R38, R139, R67.reuse, -R66 ;  /* 0x000000438b267223 */ /* 0x080fe20000010842 */
[----:B------:R-:W-:Y:S01]  /*191f0*/  FFMA.FTZ R39, R137, R67, -R134 ;  /* 0x0000004389277223 */ /* 0x000fe20000010886 */
[----:B------:R-:W-:Y:S03]  /*19200*/  MUFU.EX2 R36, R36 ;  /* 0x0000002400247308 */ /* 0x000fe60000000800 */
[C---:B------:R-:W-:Y:S01]  /*19210*/  HMMA.16816.F32.BF16 R72, R28.reuse, R14, R72 ;  /* 0x0000000e1c48723c */ /* 0x040fe20000041848 */
[----:B------:R-:W4:Y:S04]  /*19220*/  LDSM.16.MT88.4 R12, [R222+0x13000] ;  /* 0x01300000de0c783b */ /* 0x000f280000004200 */
[----:B------:R-:W-:Y:S01]  /*19230*/  MUFU.EX2 R37, R37 ;  /* 0x0000002500257308 */ /* 0x000fe20000000800 */
[C---:B--2---:R-:W-:Y:S06]  /*19240*/  HMMA.16816.F32.BF16 R76, R28.reuse, R4, R76 ;  /* 0x000000041c4c723c */ /* 0x044fec000004184c */
[C---:B------:R-:W-:Y:S01]  /*19250*/  HMMA.16816.F32.BF16 R80, R28.reuse, R6, R80 ;  /* 0x000000061c50723c */ /* 0x040fe20000041850 */
[----:B------:R-:W2:Y:S01]  /*19260*/  LDSM.16.MT88.4 R4, [R221+0x13000] ;  /* 0x01300000dd04783b */ /* 0x000ea20000004200 */
[----:B------:R-:W-:Y:S04]  /*19270*/  MUFU.EX2 R38, R38 ;  /* 0x0000002600267308 */ /* 0x000fe80000000800 */
[C---:B---3--:R-:W-:Y:S04]  /*19280*/  HMMA.16816.F32.BF16 R92, R28.reuse, R16, R92 ;  /* 0x000000101c5c723c */ /* 0x048fe8000004185c */
[----:B------:R-:W3:Y:S02]  /*19290*/  MUFU.EX2 R39, R39 ;  /* 0x0000002700277308 */ /* 0x000ee40000000800 */
[C---:B------:R-:W-:Y:S01]  /*192a0*/  HMMA.16816.F32.BF16 R96, R28.reuse, R18, R96 ;  /* 0x000000121c60723c */ /* 0x040fe20000041860 */
[----:B------:R-:W5:Y:S05]  /*192b0*/  LDSM.16.MT88.4 R16, [R224+0xf800] ;  /* 0x00f80000e010783b */ /* 0x000f6a0000004200 */
[C---:B------:R-:W-:Y:S06]  /*192c0*/  HMMA.16816.F32.BF16 R128, R28.reuse, R24, R128 ;  /* 0x000000181c80723c */ /* 0x040fec0000041880 */
[C---:B------:R-:W-:Y:S01]  /*192d0*/  HMMA.16816.F32.BF16 R124, R28.reuse, R26, R124 ;  /* 0x0000001a1c7c723c */ /* 0x040fe2000004187c */
[----:B------:R-:W-:Y:S05]  /*192e0*/  LDSM.16.MT88.4 R24, [R221+0xf800] ;  /* 0x00f80000dd18783b */ /* 0x000fea0000004200 */
[C---:B-1----:R-:W-:Y:S06]  /*192f0*/  HMMA.16816.F32.BF16 R84, R28.reuse, R20, R84 ;  /* 0x000000141c54723c */ /* 0x042fec0000041854 */
[C---:B------:R-:W-:Y:S01]  /*19300*/  HMMA.16816.F32.BF16 R88, R28.reuse, R22, R88 ;  /* 0x000000161c58723c */ /* 0x040fe20000041858 */
[----:B------:R-:W-:Y:S05]  /*19310*/  LDSM.16.MT88.4 R20, [R220+0xf800] ;  /* 0x00f80000dc14783b */ /* 0x000fea0000004200 */
[C---:B----4-:R-:W-:Y:S06]  /*19320*/  HMMA.16816.F32.BF16 R100, R28.reuse, R12, R100 ;  /* 0x0000000c1c64723c */ /* 0x050fec0000041864 */
[C---:B------:R-:W-:Y:S01]  /*19330*/  HMMA.16816.F32.BF16 R120, R28.reuse, R14, R120 ;  /* 0x0000000e1c78723c */ /* 0x040fe20000041878 */
[----:B------:R-:W1:Y:S05]  /*19340*/  LDSM.16.MT88.4 R12, [R222+0xf800] ;  /* 0x00f80000de0c783b */ /* 0x000e6a0000004200 */
[C---:B--2---:R-:W-:Y:S06]  /*19350*/  HMMA.16816.F32.BF16 R104, R28.reuse, R4, R104 ;  /* 0x000000041c68723c */ /* 0x044fec0000041868 */
[----:B------:R-:W-:Y:S01]  /*19360*/  HMMA.16816.F32.BF16 R116, R28, R6, R116 ;  /* 0x000000061c74723c */ /* 0x000fe20000041874 */
[----:B---3--:R-:W-:-:S02]  /*19370*/  F2FP.BF16.F32.PACK_AB R4, R168, R39 ;  /* 0x00000027a804723e */ /* 0x008fc400000010ff */
[C---:B------:R-:W-:Y:S01]  /*19380*/  F2FP.BF16.F32.PACK_AB R5, R37.reuse, R36 ;  /* 0x000000242505723e */ /* 0x040fe200000010ff */
[----:B------:R-:W-:Y:S02]  /*19390*/  FADD.FTZ R36, R36, R161 ;  /* 0x000000a124247221 */ /* 0x000fe40000010000 */
[----:B------:R-:W-:Y:S01]  /*193a0*/  HMMA.16816.F32.BF16 R108, R28, R32, R108 ;  /* 0x000000201c6c723c */ /* 0x000fe2000004186c */
[----:B------:R-:W-:Y:S01]  /*193b0*/  F2FP.BF16.F32.PACK_AB R6, R132, R133 ;  /* 0x000000858406723e */ /* 0x000fe200000010ff */
[----:B------:R-:W-:Y:S01]  /*193c0*/  FADD.FTZ R37, R37, R36 ;  /* 0x0000002425257221 */ /* 0x000fe20000010000 */
[----:B------:R-:W-:-:S03]  /*193d0*/  F2FP.BF16.F32.PACK_AB R7, R65, R38 ;  /* 0x000000264107723e */ /* 0x000fc600000010ff */
[----:B------:R-:W-:Y:S01]  /*193e0*/  HMMA.16816.F32.BF16 R112, R28, R34, R112 ;  /* 0x000000221c70723c */ /* 0x000fe20000041870 */
[----:B------:R-:W-:-:S04]  /*193f0*/  FADD.FTZ R38, R38, R37 ;  /* 0x0000002526267221 */ /* 0x000fc80000010000 */
[----:B------:R-:W-:Y:S01]  /*19400*/  FADD.FTZ R248, R65, R38 ;  /* 0x0000002641f87221 */ /* 0x000fe20000010000 */
[----:B-----5:R-:W-:Y:S01]  /*19410*/  HMMA.16816.F32.BF16 R128, R4, R16, R128 ;  /* 0x000000100480723c */ /* 0x020fe20000041880 */
        /* <DEDUP_REMOVED lines=8> */
[----:B------:R-:W-:Y:S01]  /*194a0*/  HMMA.16816.F32.BF16 R72, R4, R14, R72 ;  /* 0x0000000e0448723c */ /* 0x000fe20000041848 */
[----:B------:R-:W1:Y:S02]  /*194b0*/  LDSM.16.MT88.4 R12, [R222+0x13800] ;  /* 0x01380000de0c783b */ /* 0x000e640000004200 */
[----:B------:R-:W-:-:S03]  /*194c0*/  FADD.FTZ R49, R49, R50 ;  /* 0x0000003231317221 */ /* 0x000fc60000010000 */
[----:B------:R-:W-:Y:S01]  /*194d0*/  HMMA.16816.F32.BF16 R84, R4, R20, R84 ;  /* 0x000000140454723c */ /* 0x000fe20000041854 */
[----:B------:R-:W-:-:S04]  /*194e0*/  FADD.FTZ R46, R46, R49 ;  /* 0x000000312e2e7221 */ /* 0x000fc80000010000 */
[----:B------:R-:W-:Y:S01]  /*194f0*/  FADD.FTZ R45, R45, R46 ;  /* 0x0000002e2d2d7221 */ /* 0x000fe20000010000 */
[----:B------:R-:W-:Y:S01]  /*19500*/  HMMA.16816.F32.BF16 R88, R4, R22, R88 ;  /* 0x000000160458723c */ /* 0x000fe20000041858 */
[----:B------:R-:W3:Y:S02]  /*19510*/  LDSM.16.MT88.4 R20, [R221+0x13800] ;  /* 0x01380000dd14783b */ /* 0x000ee40000004200 */
[----:B------:R-:W-:-:S03]  /*19520*/  FADD.FTZ R44, R44, R45 ;  /* 0x0000002d2c2c7221 */ /* 0x000fc60000010000 */
[----:B------:R-:W-:Y:S01]  /*19530*/  HMMA.16816.F32.BF16 R76, R4, R24, R76 ;  /* 0x00000018044c723c */ /* 0x000fe2000004184c */
[----:B------:R-:W-:-:S04]  /*19540*/  FADD.FTZ R41, R41, R44 ;  /* 0x0000002c29297221 */ /* 0x000fc80000010000 */
[----:B------:R-:W-:Y:S01]  /*19550*/  FADD.FTZ R136, R136, R41 ;  /* 0x0000002988887221 */ /* 0x000fe20000010000 */
[----:B------:R-:W-:Y:S03]  /*19560*/  HMMA.16816.F32.BF16 R80, R4, R26, R80 ;  /* 0x0000001a0450723c */ /* 0x000fe60000041850 */
        /* <DEDUP_REMOVED lines=16> */
[----:B------:R-:W-:-:S04]  /*19670*/  FADD.FTZ R158, R158, R181 ;  /* 0x000000b59e9e7221 */ /* 0x000fc80000010000 */
[----:B------:R-:W-:-:S04]  /*19680*/  FADD.FTZ R158, R177, R158 ;  /* 0x0000009eb19e7221 */ /* 0x000fc80000010000 */
[----:B------:R-:W-:-:S04]  /*19690*/  FADD.FTZ R159, R159, R158 ;  /* 0x0000009e9f9f7221 */ /* 0x000fc80000010000 */
[----:B------:R-:W-:Y:S01]  /*196a0*/  FADD.FTZ R162, R162, R159 ;  /* 0x0000009fa2a27221 */ /* 0x000fe20000010000 */
[----:B--2---:R-:W-:Y:S03]  /*196b0*/  HMMA.16816.F32.BF16 R108, R4, R16, R108 ;  /* 0x00000010046c723c */ /* 0x004fe6000004186c */
[----:B------:R-:W-:-:S04]  /*196c0*/  FADD.FTZ R155, R155, R162 ;  /* 0x000000a29b9b7221 */ /* 0x000fc80000010000 */
[----:B------:R-:W-:Y:S01]  /*196d0*/  FADD.FTZ R164, R164, R155 ;  /* 0x0000009ba4a47221 */ /* 0x000fe20000010000 */
[----:B------:R-:W-:Y:S03]  /*196e0*/  HMMA.16816.F32.BF16 R112, R4, R18, R112 ;  /* 0x000000120470723c */ /* 0x000fe60000041870 */
[----:B------:R-:W-:-:S04]  /*196f0*/  FADD.FTZ R39, R39, R164 ;  /* 0x000000a427277221 */ /* 0x000fc80000010000 */
[----:B------:R-:W-:-:S04]  /*19700*/  FADD.FTZ R168, R168, R39 ;  /* 0x00000027a8a87221 */ /* 0x000fc80000010000 */
[----:B------:R-:W-:-:S04]  /*19710*/  FADD.FTZ R133, R133, R168 ;  /* 0x000000a885857221 */ /* 0x000fc80000010000 */
[----:B------:R-:W-:Y:S01]  /*19720*/  FADD.FTZ R249, R132, R133 ;  /* 0x0000008584f97221 */ /* 0x000fe20000010000 */
[----:B------:R-:W-:Y:S05]  /*19730*/  @!P3 BRA `(.L_x_1145) ;  /* 0x0000005000e8b947 */ /* 0x000fea0003800000 */
[----:B------:R-:W-:-:S04]  /*19740*/  DEPBAR.LE SB0, 0x0 ;  /* 0x000080000000791a */ /* 0x000fc80000000000 */
[----:B------:R-:W-:Y:S05]  /*19750*/  WARPSYNC.ALL ;  /* 0x0000000000007948 */ /* 0x000fea0003800000 */
[----:B------:R-:W-:Y:S01]  /*19760*/  BSSY B0, `(.L_x_1146) ;  /* 0x0000043000007945 */ /* 0x000fe20003800000 */
[----:B------:R-:W-:Y:S01]  /*19770*/  IADD3 R246, R54, -0x2, RZ ;  /* 0xfffffffe36f67810 */ /* 0x000fe20007ffe0ff */
[----:B------:R-:W-:Y:S06]  /*19780*/  BAR.SYNC.DEFER_BLOCKING 0x0 ;  /* 0x0000000000007b1d */ /* 0x000fec0000010000 */
[----:B------:R-:W-:Y:S05]  /*19790*/  @!P0 BRA `(.L_x_1147) ;  /* 0x0000000000f08947 */ /* 0x000fea0003800000 */
[----:B------:R-:W2:Y:S01]  /*197a0*/  LD.E R12, desc[UR6][R10.64+0x170] ;  /* 0x000170060a0c7980 */ /* 0x000ea2000c101900 */
[----:B------:R-:W-:-:S04]  /*197b0*/  SHF.L.U32 R3, R246, 0x7, RZ ;  /* 0x00000007f6037819 */ /* 0x000fc800000006ff */
[----:B------:R-:W-:Y:S01]  /*197c0*/  IABS R4, R3 ;  /* 0x0000000300047213 */ /* 0x000fe20000000000 */
[C---:B------:R-:W-:Y:S01]  /*197d0*/  VIADD R13, R3.reuse, 0x80 ;  /* 0x00000080030d7836 */ /* 0x040fe20000000000 */
[-C--:B--2---:R-:W-:Y:S02]  /*197e0*/  IABS R7, R12.reuse ;  /* 0x0000000c00077213 */ /* 0x084fe40000000000 */
[-C--:B------:R-:W-:Y:S02]  /*197f0*/  IABS R5, R12.reuse ;  /* 0x0000000c00057213 */ /* 0x080fe40000000000 */
[----:B------:R-:W1:Y:S01]  /*19800*/  I2F.RP R8, R7 ;  /* 0x0000000700087306 */ /* 0x000e620000209400 */
[----:B------:R-:W-:Y:S02]  /*19810*/  LOP3.LUT R3, R3, R12, RZ, 0x3c, !PT ;  /* 0x0000000c03037212 */ /* 0x000fe400078e3cff */
[----:B------:R-:W-:Y:S02]  /*19820*/  IMAD.MOV R5, RZ, RZ, -R5 ;  /* 0x000000ffff057224 */ /* 0x000fe400078e0a05 */
[----:B------:R-:W-:-:S02]  /*19830*/  ISETP.GE.AND P1, PT, R3, RZ, PT ;  /* 0x000000ff0300720c */ /* 0x000fc40003f26270 */
[----:B------:R-:W-:Y:S01]  /*19840*/  LOP3.LUT R3, RZ, R12, RZ, 0x33, !PT ;  /* 0x0000000cff037212 */ /* 0x000fe200078e33ff */
[----:B-1----:R-:W1:Y:S02]  /*19850*/  MUFU.RCP R14, R8 ;  /* 0x00000008000e7308 */ /* 0x002e640000001000 */
[----:B-1----:R-:W-:-:S06]  /*19860*/  VIADD R14, R14, 0xffffffe ;  /* 0x0ffffffe0e0e7836 */ /* 0x002fcc0000000000 */
[----:B------:R-:W1:Y:S02]  /*19870*/  F2I.FTZ.U32.TRUNC.NTZ R15, R14 ;  /* 0x0000000e000f7305 */ /* 0x000e64000021f000 */
[----:B-1----:R-:W-:Y:S01]  /*19880*/  IMAD.MOV R6, RZ, RZ, -R15 ;  /* 0x000000ffff067224 */ /* 0x002fe200078e0a0f */
[----:B------:R-:W-:-:S03]  /*19890*/  MOV R14, RZ ;  /* 0x000000ff000e7202 */ /* 0x000fc60000000f00 */
[----:B------:R-:W-:Y:S01]  /*198a0*/  IMAD R9, R6, R7, RZ ;  /* 0x0000000706097224 */ /* 0x000fe200078e02ff */
[----:B------:R-:W-:Y:S02]  /*198b0*/  IABS R6, R13 ;  /* 0x0000000d00067213 */ /* 0x000fe40000000000 */
[----:B------:R-:W-:Y:S01]  /*198c0*/  LOP3.LUT R13, R13, R12, RZ, 0x3c, !PT ;  /* 0x0000000c0d0d7212 */ /* 0x000fe200078e3cff */
[----:B------:R-:W-:Y:S02]  /*198d0*/  IMAD.HI.U32 R9, R15, R9, R14 ;  /* 0x000000090f097227 */ /* 0x000fe400078e000e */
[----:B------:R-:W2:Y:S01]  /*198e0*/  LD.E.64 R14, desc[UR6][R10.64+0x28] ;  /* 0x000028060a0e7980 */ /* 0x000ea2000c101b00 */
[----:B------:R-:W-:-:S03]  /*198f0*/  ISETP.GE.AND P3, PT, R13, RZ, PT ;  /* 0x000000ff0d00720c */ /* 0x000fc60003f66270 */
        /* <DEDUP_REMOVED lines=9> */
[----:B------:R-:W-:Y:S02]  /*19990*/  @!P2 IADD3 R8, R8, 0x1, RZ ;  /* 0x000000010808a810 */ /* 0x000fe40007ffe0ff */
        /* <DEDUP_REMOVED lines=9> */
[--C-:B------:R-:W-:Y:S01]  /*19a30*/  IMAD.WIDE R18, R6, 0x4, R244.reuse ;  /* 0x0000000406127825 */ /* 0x100fe200078e02f4 */
[----:B------:R-:W3:Y:S03]  /*19a40*/  LD.E.64 R8, desc[UR6][R10.64+0x40] ;  /* 0x000040060a087980 */ /* 0x000ee6000c101b00 */
[C---:B------:R-:W-:Y:S01]  /*19a50*/  IMAD.WIDE R16, R3.reuse, 0x4, R244 ;  /* 0x0000000403107825 */ /* 0x040fe200078e02f4 */
[----:B------:R-:W4:Y:S04]  /*19a60*/  LD.E R4, desc[UR6][R18.64] ;  /* 0x0000000612047980 */ /* 0x000f28000c101900 */
[----:B------:R-:W4:Y:S01]  /*19a70*/  LD.E R5, desc[UR6][R16.64] ;  /* 0x0000000610057980 */ /* 0x000f22000c101900 */
[----:B------:R-:W-:-:S05]  /*19a80*/  IADD3 R7, R3, -R6, RZ ;  /* 0x8000000603077210 */ /* 0x000fca0007ffe0ff */
[----:B------:R-:W-:-:S05]  /*19a90*/  IMAD R7, R12, R7, -0x80 ;  /* 0xffffff800c077424 */ /* 0x000fca00078e0207 */
[----:B------:R-:W-:Y:S01]  /*19aa0*/  SHF.R.S32.HI R6, RZ, 0x1f, R7 ;  /* 0x0000001fff067819 */ /* 0x000fe20000011407 */
[-C--:B---3--:R-:W-:Y:S02]  /*19ab0*/  IMAD R3, R9, R7.reuse, RZ ;  /* 0x0000000709037224 */ /* 0x088fe400078e02ff */
[----:B------:R-:W-:-:S04]  /*19ac0*/  IMAD.WIDE.U32 R12, R8, R7, RZ ;  /* 0x00000007080c7225 */ /* 0x000fc800078e00ff */
[----:B------:R-:W-:Y:S02]  /*19ad0*/  IMAD R6, R8, R6, R3 ;  /* 0x0000000608067224 */ /* 0x000fe400078e0203 */
[----:B----4-:R-:W-:-:S03]  /*19ae0*/  IMAD.IADD R5, R4, 0x1, -R5 ;  /* 0x0000000104057824 */ /* 0x010fc600078e0a05 */
[----:B------:R-:W-:Y:S01]  /*19af0*/  IADD3 R13, R13, R6, RZ ;  /* 0x000000060d0d7210 */ /* 0x000fe20007ffe0ff */
[----:B--2---:R-:W-:Y:S01]  /*19b00*/  IMAD R3, R15, R5, RZ ;  /* 0x000000050f037224 */ /* 0x004fe200078e02ff */
[----:B------:R-:W-:-:S05]  /*19b10*/  SHF.R.S32.HI R4, RZ, 0x1f, R5 ;  /* 0x0000001fff047819 */ /* 0x000fca0000011405 */
[----:B------:R-:W-:Y:S02]  /*19b20*/  IMAD R3, R14, R4, R3 ;  /* 0x000000040e037224 */ /* 0x000fe400078e0203 */
[----:B------:R-:W-:-:S04]  /*19b30*/  IMAD.WIDE.U32 R4, R5, R14, R12 ;  /* 0x0000000e05047225 */ /* 0x000fc800078e000c */
[----:B------:R-:W-:Y:S01]  /*19b40*/  IMAD.IADD R6, R5, 0x1, R3 ;  /* 0x0000000105067824 */ /* 0x000fe200078e0203 */
[----:B------:R-:W-:Y:S05]  /*19b50*/  BRA `(.L_x_1148) ;  /* 0x00000000000c7947 */ /* 0x000fea0003800000 */
.L_x_1147:
[----:B------:R-:W2:Y:S02]  /*19b60*/  LD.E R4, desc[UR6][R10.64+0x40] ;  /* 0x000040060a047980 */ /* 0x000ea4000c101900 */
[----:B--2---:R-:W-:-:S04]  /*19b70*/  LEA R4, -R4, RZ, 0x7 ;  /* 0x000000ff04047211 */ /* 0x004fc800078e39ff */
[----:B------:R-:W-:Y:S02]  /*19b80*/  SHF.R.S32.HI R6, RZ, 0x1f, R4 ;  /* 0x0000001fff067819 */ /* 0x000fe40000011404 */
.L_x_1148:
[----:B------:R-:W-:Y:S05]  /*19b90*/  BSYNC B0 ;  /* 0x0000000000007941 */ /* 0x000fea0003800000 */
.L_x_1146:
[C---:B------:R-:W-:Y:S01]  /*19ba0*/  LOP3.LUT P4, RZ, R247.reuse, 0x1, RZ, 0xc0, !PT ;  /* 0x00000001f7ff7812 */ /* 0x040fe2000788c0ff */
[----:B------:R-:W-:Y:S01]  /*19bb0*/  ULDC.64 UR4, c[0x0][0x208] ;  /* 0x0000820000047ab9 */ /* 0x000fe20000000a00 */
[----:B------:R-:W-:Y:S01]  /*19bc0*/  LOP3.LUT P1, RZ, R247, 0x2, RZ, 0xc0, !PT ;  /* 0x00000002f7ff7812 */ /* 0x000fe2000782c0ff */
[----:B------:R-:W-:Y:S01]  /*19bd0*/  BSSY B1, `(.L_x_1149) ;  /* 0x00002b7000017945 */ /* 0x000fe20003800000 */
        /* <DEDUP_REMOVED lines=9> */
[----:B------:R-:W-:Y:S01]  /*19c70*/  @P4 LDGSTS.E.BYPASS.LTC128B.128 [R243+0xc000], desc[UR6][R190.64] ;  /* 0x0c000000bef34fae */ /* 0x000fe2000b901d46 */
[CC--:B------:R-:W-:Y:S01]  /*19c80*/  @P1 LEA R14, P2, R3.reuse, R152.reuse, 0x1 ;  /* 0x00000098030e1211 */ /* 0x0c0fe200078408ff */
[----:B------:R-:W-:Y:S01]  /*19c90*/  @P1 IMAD.MOV.U32 R28, RZ, RZ, R190 ;  /* 0x000000ffff1c1224 */ /* 0x000fe200078e00be */
[CCC-:B------:R-:W-:Y:S01]  /*19ca0*/  @P4 LEA.HI.X R23, R3.reuse, R153.reuse, R6.reuse, 0x1, P5 ;  /* 0x0000009903174211 */ /* 0x1c0fe200028f0c06 */
[----:B------:R-:W-:Y:S01]  /*19cb0*/  @P1 IMAD.MOV.U32 R29, RZ, RZ, R191 ;  /* 0x000000ffff1d1224 */ /* 0x000fe200078e00bf */
[----:B------:R-:W-:Y:S01]  /*19cc0*/  @P1 LEA.HI.X R15, R3, R153, R6, 0x1, P2 ;  /* 0x00000099030f1211 */ /* 0x000fe200010f0c06 */
[----:B------:R-:W-:Y:S01]  /*19cd0*/  IMAD.X R6, R6, 0x1, R232, P3 ;  /* 0x0000000106067824 */ /* 0x000fe200018e06e8 */
[CC--:B------:R-:W-:Y:S01]  /*19ce0*/  @P4 LEA R20, P5, R5.reuse, R152.reuse, 0x1 ;  /* 0x0000009805144211 */ /* 0x0c0fe200078a08ff */
[----:B------:R-:W-:Y:S01]  /*19cf0*/  @!P4 STS.128 [R243+0xc000], RZ ;  /* 0x00c000fff300c388 */ /* 0x000fe20000000c00 */
[----:B------:R-:W-:-:S02]  /*19d00*/  @P1 LEA R12, P2, R5, R152, 0x1 ;  /* 0x00000098050c1211 */ /* 0x000fc400078408ff */
[C---:B------:R-:W-:Y:S01]  /*19d10*/  IADD3 R3, P3, R5.reuse, R231, RZ ;  /* 0x000000e705037210 */ /* 0x040fe20007f7e0ff */
[----:B------:R-:W-:Y:S01]  /*19d20*/  @!PT LDS RZ, [RZ] ;  /* 0x00000000fffff984 */ /* 0x000fe20000000800 */
[----:B------:R-:W-:Y:S01]  /*19d30*/  @!PT LDS RZ, [RZ] ;  /* 0x00000000fffff984 */ /* 0x000fe20000000800 */
[----:B------:R-:W-:Y:S01]  /*19d40*/  @!PT LDS RZ, [RZ] ;  /* 0x00000000fffff984 */ /* 0x000fe20000000800 */
[----:B------:R1:W-:Y:S01]  /*19d50*/  @P1 LDGSTS.E.BYPASS.LTC128B.128 [R243+0x10000], desc[UR6][R28.64+0x80] ;  /* 0x100000801cf31fae */ /* 0x0003e2000b901d46 */
[CCC-:B------:R-:W-:Y:S02]  /*19d60*/  @P4 LEA.HI.X R21, R5.reuse, R153.reuse, R6.reuse, 0x1, P5 ;  /* 0x0000009905154211 */ /* 0x1c0fe400028f0c06 */
[----:B------:R-:W-:Y:S01]  /*19d70*/  @P1 LEA.HI.X R13, R5, R153, R6, 0x1, P2 ;  /* 0x00000099050d1211 */ /* 0x000fe200010f0c06 */
[----:B------:R-:W-:Y:S01]  /*19d80*/  IMAD.X R6, R6, 0x1, R232, P3 ;  /* 0x0000000106067824 */ /* 0x000fe200018e06e8 */
[CC--:B------:R-:W-:Y:S01]  /*19d90*/  @P4 LEA R18, P5, R3.reuse, R152.reuse, 0x1 ;  /* 0x0000009803124211 */ /* 0x0c0fe200078a08ff */
[----:B------:R-:W-:Y:S01]  /*19da0*/  @!P1 STS.128 [R243+0x10000], RZ ;  /* 0x010000fff3009388 */ /* 0x000fe20000000c00 */
[C---:B------:R-:W-:Y:S02]  /*19db0*/  @P1 LEA R10, P2, R3.reuse, R152, 0x1 ;  /* 0x00000098030a1211 */ /* 0x040fe400078408ff */
[C---:B------:R-:W-:Y:S01]  /*19dc0*/  IADD3 R5, P3, R3.reuse, R231, RZ ;  /* 0x000000e703057210 */ /* 0x040fe20007f7e0ff */
[----:B------:R-:W-:Y:S01]  /*19dd0*/  @!PT LDS RZ, [RZ] ;  /* 0x00000000fffff984 */ /* 0x000fe20000000800 */
[----:B------:R-:W-:Y:S01]  /*19de0*/  @!PT LDS RZ, [RZ] ;  /* 0x00000000fffff984 */ /* 0x000fe20000000800 */
[----:B------:R-:W-:Y:S01]  /*19df0*/  @!PT LDS RZ, [RZ] ;  /* 0x00000000fffff984 */ /* 0x000fe20000000800 */
[----:B------:R-:W-:Y:S01]  /*19e00*/  @P4 LDGSTS.E.BYPASS.LTC128B.128 [R243+0xc800], desc[UR6][R22.64] ;  /* 0x0c80000016f34fae */ /* 0x000fe2000b901d46 */
[----:B------:R-:W-:-:S02]  /*19e10*/  @P4 LEA.HI.X R19, R3, R153, R6, 0x1, P5 ;  /* 0x0000009903134211 */ /* 0x000fc400028f0c06 */
[----:B------:R-:W-:Y:S01]  /*19e20*/  @P1 LEA.HI.X R11, R3, R153, R6, 0x1, P2 ;  /* 0x00000099030b1211 */ /* 0x000fe200010f0c06 */
[----:B------:R-:W-:Y:S01]  /*19e30*/  IMAD.X R6, R6, 0x1, R232, P3 ;  /* 0x0000000106067824 */ /* 0x000fe200018e06e8 */
[CC--:B------:R-:W-:Y:S01]  /*19e40*/  @P4 LEA R16, P5, R5.reuse, R152.reuse, 0x1 ;  /* 0x0000009805104211 */ /* 0x0c0fe200078a08ff */
[----:B------:R-:W-:Y:S01]  /*19e50*/  @!P4 STS.128 [R243+0xc800], RZ ;  /* 0x00c800fff300c388 */ /* 0x000fe20000000c00 */
[CC--:B------:R-:W-:Y:S02]  /*19e60*/  @P1 LEA R8, P2, R5.reuse, R152.reuse, 0x1 ;  /* 0x0000009805081211 */ /* 0x0c0fe400078408ff */
[C---:B------:R-:W-:Y:S01]  /*19e70*/  IADD3 R3, P3, R5.reuse, R231, RZ ;  /* 0x000000e705037210 */ /* 0x040fe20007f7e0ff */
[----:B------:R-:W-:Y:S01]  /*19e80*/  @!PT LDS RZ, [RZ] ;  /* 0x00000000fffff984 */ /* 0x000fe20000000800 */
[----:B------:R-:W-:Y:S01]  /*19e90*/  @!PT LDS RZ, [RZ] ;  /* 0x00000000fffff984 */ /* 0x000fe20000000800 */
[----:B------:R-:W-:Y:S01]  /*19ea0*/  @!PT LDS RZ, [RZ] ;  /* 0x00000000fffff984 */ /* 0x000fe20000000800 */
[----:B------:R-:W-:Y:S01]  /*19eb0*/  @P1 LDGSTS.E.BYPASS.LTC128B.128 [R243+0x10800], desc[UR6][R14.64+0x80] ;  /* 0x108000800ef31fae */ /* 0x000fe2000b901d46 */
[CCC-:B------:R-:W-:Y:S02]  /*19ec0*/  @P4 LEA.HI.X R17, R5.reuse, R153.reuse, R6.reuse, 0x1, P5 ;  /* 0x0000009905114211 */ /* 0x1c0fe400028f0c06 */
[----:B------:R-:W-:Y:S01]  /*19ed0*/  @P1 LEA.HI.X R9, R5, R153, R6, 0x1, P2 ;  /* 0x0000009905091211 */ /* 0x000fe200010f0c06 */
[----:B------:R-:W-:Y:S01]  /*19ee0*/  IMAD.X R6, R6, 0x1, R232, P3 ;  /* 0x0000000106067824 */ /* 0x000fe200018e06e8 */
[----:B------:R-:W-:Y:S01]  /*19ef0*/  @!P1 STS.128 [R243+0x10800], RZ ;  /* 0x010800fff3009388 */ /* 0x000fe20000000c00 */
[----:B------:R-:W-:-:S02]  /*19f00*/  @P4 LEA R26, P5, R3, R152, 0x1 ;  /* 0x00000098031a4211 */ /* 0x000fc400078a08ff */
[CC--:B------:R-:W-:Y:S01]  /*19f10*/  @P1 LEA R24, P2, R3.reuse, R152.reuse, 0x1 ;  /* 0x0000009803181211 */ /* 0x0c0fe200078408ff */
[----:B------:R-:W-:Y:S01]  /*19f20*/  @!PT LDS RZ, [RZ] ;  /* 0x00000000fffff984 */ /* 0x000fe20000000800 */
[----:B------:R-:W-:Y:S01]  /*19f30*/  @!PT LDS RZ, [RZ] ;  /* 0x00000000fffff984 */ /* 0x000fe20000000800 */
[----:B------:R-:W-:Y:S01]  /*19f40*/  @!PT LDS RZ, [RZ] ;  /* 0x00000000fffff984 */ /* 0x000fe20000000800 */
[----:B------:R-:W-:Y:S01]  /*19f50*/  @P4 LDGSTS.E.BYPASS.LTC128B.128 [R243+0xd000], desc[UR6][R20.64] ;  /* 0x0d00000014f34fae */ /* 0x000fe2000b901d46 */
[C---:B------:R-:W-:Y:S02]  /*19f60*/  IADD3 R5, P3, R3.reuse, R231, RZ ;  /* 0x000000e703057210 */ /* 0x040fe40007f7e0ff */
[CCC-:B------:R-:W-:Y:S01]  /*19f70*/  @P4 LEA.HI.X R27, R3.reuse, R153.reuse, R6.reuse, 0x1, P5 ;  /* 0x00000099031b4211 */ /* 0x1c0fe200028f0c06 */
[----:B------:R-:W-:Y:S01]  /*19f80*/  @!P4 STS.128 [R243+0xd000], RZ ;  /* 0x00d000fff300c388 */ /* 0x000fe20000000c00 */
[----:B------:R-:W-:Y:S01]  /*19f90*/  @P1 LEA.HI.X R25, R3, R153, R6, 0x1, P2 ;  /* 0x0000009903191211 */ /* 0x000fe200010f0c06 */
[----:B------:R-:W-:Y:S01]  /*19fa0*/  IMAD.X R6, R6, 0x1, R232, P3 ;  /* 0x0000000106067824 */ /* 0x000fe200018e06e8 */
[C---:B------:R-:W-:Y:S01]  /*19fb0*/  IADD3 R3, P2, R5.reuse, R231, RZ ;  /* 0x000000e705037210 */ /* 0x040fe20007f5e0ff */
[----:B------:R-:W-:Y:S01]  /*19fc0*/  @!PT LDS RZ, [RZ] ;  /* 0x00000000fffff984 */ /* 0x000fe20000000800 */
[----:B------:R-:W-:Y:S01]  /*19fd0*/  @!PT LDS RZ, [RZ] ;  /* 0x00000000fffff984 */ /* 0x000fe20000000800 */
[----:B------:R-:W-:Y:S01]  /*19fe0*/  @!PT LDS RZ, [RZ] ;  /* 0x00000000fffff984 */ /* 0x000fe20000000800 */
[----:B------:R-:W-:Y:S01]  /*19ff0*/  @P1 LDGSTS.E.BYPASS.LTC128B.128 [R243+0x11000], desc[UR6][R12.64+0x80] ;  /* 0x110000800cf31fae */ /* 0x000fe2000b901d46 */
[----:B------:R-:W-:-:S02]  /*1a000*/  @P4 LEA R32, P5, R5, R152, 0x1 ;  /* 0x0000009805204211 */ /* 0x000fc400078a08ff */
[CC--:B-1----:R-:W-:Y:S01]  /*1a010*/  @P1 LEA R28, P3, R5.reuse, R152.reuse, 0x1 ;  /* 0x00000098051c1211 */ /* 0x0c2fe200078608ff */
[----:B------:R-:W-:Y:S01]  /*1a020*/  @!P1 STS.128 [R243+0x11000], RZ ;  /* 0x011000fff3009388 */ /* 0x000fe20000000c00 */
[-C--:B------:R-:W-:Y:S01]  /*1a030*/  @P4 LEA.HI.X R33, R5, R153.reuse, R6, 0x1, P5 ;  /* 0x0000009905214211 */ /* 0x080fe200028f0c06 */
[----:B------:R-:W-:Y:S01]  /*1a040*/  IMAD.X R4, R6, 0x1, R232, P2 ;  /* 0x0000000106047824 */ /* 0x000fe200010e06e8 */
[CC--:B------:R-:W-:Y:S01]  /*1a050*/  @P4 LEA R30, P5, R3.reuse, R152.reuse, 0x1 ;  /* 0x00000098031e4211 */ /* 0x0c0fe200078a08ff */
[----:B------:R-:W-:Y:S01]  /*1a060*/  @!PT LDS RZ, [RZ] ;  /* 0x00000000fffff984 */ /* 0x000fe20000000800 */
[----:B------:R-:W-:Y:S01]  /*1a070*/  @!PT LDS RZ, [RZ] ;  /* 0x00000000fffff984 */ /* 0x000fe20000000800 */
[----:B------:R-:W-:Y:S01]  /*1a080*/  @!PT LDS RZ, [RZ] ;  /* 0x00000000fffff984 */ /* 0x000fe20000000800 */
[----:B------:R-:W-:Y:S01]  /*1a090*/  @P4 LDGSTS.E.BYPASS.LTC128B.128 [R243+0xd800], desc[UR6][R18.64] ;  /* 0x0d80000012f34fae */ /* 0x000fe2000b901d46 */
[----:B------:R-:W-:Y:S02]  /*1a0a0*/  @P1 LEA R36, P2, R3, R152, 0x1 ;  /* 0x0000009803241211 */ /* 0x000fe400078408ff */
[-C--:B------:R-:W-:Y:S01]  /*1a0b0*/  @P1 LEA.HI.X R29, R5, R153.reuse, R6, 0x1, P3 ;  /* 0x00000099051d1211 */ /* 0x080fe200018f0c06 */
[----:B------:R-:W-:Y:S01]  /*1a0c0*/  @!P4 STS.128 [R243+0xd800], RZ ;  /* 0x00d800fff300c388 */ /* 0x000fe20000000c00 */
[----:B------:R-:W-:-:S02]  /*1a0d0*/  @P4 LEA.HI.X R31, R3, R153, R4, 0x1, P5 ;  /* 0x00000099031f4211 */ /* 0x000fc400028f0c04 */
[----:B------:R-:W-:Y:S01]  /*1a0e0*/  @P1 LEA.HI.X R37, R3, R153, R4, 0x1, P2 ;  /* 0x0000009903251211 */ /* 0x000fe200010f0c04 */
[----:B------:R-:W-:Y:S01]  /*1a0f0*/  @!PT LDS RZ, [RZ] ;  /* 0x00000000fffff984 */ /* 0x000fe20000000800 */
[----:B------:R-:W-:Y:S01]  /*1a100*/  @!PT LDS RZ, [RZ] ;  /* 0x00000000fffff984 */ /* 0x000fe20000000800 */
[----:B------:R-:W-:Y:S01]  /*1a110*/  @!PT LDS RZ, [RZ] ;  /* 0x00000000fffff984 */ /* 0x000fe20000000800 */
[----:B------:R-:W-:Y:S01]  /*1a120*/  @P1 LDGSTS.E.BYPASS.LTC128B.128 [R243+0x11800], desc[UR6][R10.64+0x80] ;  /* 0x118000800af31fae */ /* 0x000fe2000b901d46 */
[----:B------:R-:W-:-:S03]  /*1a130*/  ISETP.GE.AND P2, PT, R54, 0x3, PT ;  /* 0x000000033600780c */ /* 0x000fc60003f46270 */
[----:B------:R-:W-:Y:S04]  /*1a140*/  @!P1 STS.128 [R243+0x11800], RZ ;  /* 0x011800fff3009388 */ /* 0x000fe80000000c00 */
[----:B------:R-:W-:Y:S01]  /*1a150*/  @!PT LDS RZ, [RZ] ;  /* 0x00000000fffff984 */ /* 0x000fe20000000800 */
[----:B------:R-:W-:Y:S01]  /*1a160*/  @!PT LDS RZ, [RZ] ;  /* 0x00000000fffff984 */ /* 0x000fe20000000800 */
[----:B------:R-:W-:Y:S01]  /*1a170*/  @!PT LDS RZ, [RZ] ;  /* 0x00000000fffff984 */ /* 0x000fe20000000800 */
[----:B------:R-:W-:Y:S04]  /*1a180*/  @P4 LDGSTS.E.BYPASS.LTC128B.128 [R243+0xe000], desc[UR6][R16.64] ;  /* 0x0e00000010f34fae */ /* 0x000fe8000b901d46 */
        /* <DEDUP_REMOVED lines=19> */
[----:B------:R1:W-:Y:S04]  /*1a2c0*/  @P4 LDGSTS.E.BYPASS.LTC128B.128 [R243+0xf000], desc[UR6][R32.64] ;  /* 0x0f00000020f34fae */ /* 0x0003e8000b901d46 */
        /* <DEDUP_REMOVED lines=16> */
[----:B------:R-:W-:Y:S04]  /*1a3d0*/  LDSM.16.M88.4 R176, [R230] ;  /* 0x00000000e6b0783b */ /* 0x000fe80000000200 */
[----:B------:R-:W3:Y:S04]  /*1a3e0*/  LDSM.16.M88.4 R132, [R229+0x4000] ;  /* 0x00400000e584783b */ /* 0x000ee80000000200 */
[----:B------:R-:W4:Y:S04]  /*1a3f0*/  LDSM.16.M88.4 R60, [R229+0x4800] ;  /* 0x00480000e53c783b */ /* 0x000f280000000200 */
[----:B------:R-:W5:Y:S04]  /*1a400*/  LDSM.16.M88.4 R48, [R229+0x5000] ;  /* 0x00500000e530783b */ /* 0x000f680000000200 */
[----:B------:R-:W2:Y:S04]  /*1a410*/  LDSM.16.M88.4 R40, [R229+0x5800] ;  /* 0x00580000e528783b */ /* 0x000ea80000000200 */
[----:B-1----:R-:W1:Y:S04]  /*1a420*/  LDSM.16.M88.4 R32, [R229+0x6000] ;  /* 0x00600000e520783b */ /* 0x002e680000000200 */
[----:B------:R-:W1:Y:S04]  /*1a430*/  LDSM.16.M88.4 R24, [R229+0x6800] ;  /* 0x00680000e518783b */ /* 0x000e680000000200 */
[----:B------:R-:W1:Y:S04]  /*1a440*/  LDSM.16.M88.4 R16, [R229+0x7000] ;  /* 0x00700000e510783b */ /* 0x000e680000000200 */
[----:B------:R-:W1:Y:S04]  /*1a450*/  LDSM.16.M88.4 R144, [R229+0x7800] ;  /* 0x00780000e590783b */ /* 0x000e680000000200 */
[----:B------:R-:W-:Y:S04]  /*1a460*/  LDSM.16.M88.4 R8, [R228] ;  /* 0x00000000e408783b */ /* 0x000fe80000000200 */
[----:B------:R-:W1:Y:S01]  /*1a470*/  LDSM.16.M88.4 R140, [R227] ;  /* 0x00000000e38c783b */ /* 0x000e620000000200 */
[C---:B---3--:R-:W-:Y:S03]  /*1a480*/  HMMA.16816.F32.BF16 R136, R176.reuse, R132, RZ ;  /* 0x00000084b088723c */ /* 0x048fe600000418ff */
[----:B------:R-:W3:Y:S04]  /*1a490*/  LDSM.16.M88.4 R4, [R219] ;  /* 0x00000000db04783b */ /* 0x000ee80000000200 */
[----:B------:R-:W3:Y:S01]  /*1a4a0*/  LDSM.16.M88.4 R148, [R215] ;  /* 0x00000000d794783b */ /* 0x000ee20000000200 */
[C---:B------:R-:W-:Y:S03]  /*1a4b0*/  HMMA.16816.F32.BF16 R132, R176.reuse, R134, RZ ;  /* 0x00000086b084723c */ /* 0x040fe600000418ff */
[----:B------:R-:W-:Y:S03]  /*1a4c0*/  LDSM.16.M88.4 R152, [R218] ;  /* 0x00000000da98783b */ /* 0x000fe60000000200 */
[C---:B----4-:R-:W-:Y:S01]  /*1a4d0*/  HMMA.16816.F32.BF16 R64, R176.reuse, R60, RZ ;  /* 0x0000003cb040723c */ /* 0x050fe200000418ff */
[----:B------:R-:W-:Y:S04]  /*1a4e0*/  LDSM.16.M88.4 R160, [R217] ;  /* 0x00000000d9a0783b */ /* 0x000fe80000000200 */
[----:B------:R-:W-:Y:S01]  /*1a4f0*/  LDSM.16.M88.4 R156, [R216] ;  /* 0x00000000d89c783b */ /* 0x000fe20000000200 */
[C---:B-----5:R-:W-:Y:S03]  /*1a500*/  HMMA.16816.F32.BF16 R56, R176.reuse, R48, RZ ;  /* 0x00000030b038723c */ /* 0x060fe600000418ff */
[----:B------:R-:W-:Y:S03]  /*1a510*/  LDSM.16.M88.4 R180, [R226] ;  /* 0x00000000e2b4783b */ /* 0x000fe60000000200 */
[C---:B--2---:R-:W-:Y:S01]  /*1a520*/  HMMA.16816.F32.BF16 R44, R176.reuse, R40, RZ ;  /* 0x00000028b02c723c */ /* 0x044fe200000418ff */
[----:B------:R-:W-:Y:S04]  /*1a530*/  LDSM.16.M88.4 R184, [R223+0x7800] ;  /* 0x00780000dfb8783b */ /* 0x000fe80000000200 */
[----:B------:R-:W-:Y:S01]  /*1a540*/  LDSM.16.M88.4 R172, [R225] ;  /* 0x00000000e1ac783b */ /* 0x000fe20000000200 */
[C---:B-1----:R-:W-:Y:S03]  /*1a550*/  HMMA.16816.F32.BF16 R36, R176.reuse, R32, RZ ;  /* 0x00000020b024723c */ /* 0x042fe600000418ff */
[----:B------:R-:W-:Y:S03]  /*1a560*/  LDSM.16.M88.4 R168, [R212] ;  /* 0x00000000d4a8783b */ /* 0x000fe60000000200 */
[C---:B------:R-:W-:Y:S01]  /*1a570*/  HMMA.16816.F32.BF16 R28, R176.reuse, R24, RZ ;  /* 0x00000018b01c723c */ /* 0x040fe200000418ff */
[----:B------:R-:W-:Y:S01]  /*1a580*/  LDSM.16.M88.4 R164, [R212+0x800] ;  /* 0x00080000d4a4783b */ /* 0x000fe20000000200 */
[----:B------:R-:W1:Y:S04]  /*1a590*/  S2R R3, SR_TID.X ;  /* 0x0000000000037919 */ /* 0x000e680000002100 */
[C---:B------:R-:W-:Y:S01]  /*1a5a0*/  HMMA.16816.F32.BF16 R20, R176.reuse, R16, RZ ;  /* 0x00000010b014723c */ /* 0x040fe200000418ff */
[----:B------:R-:W-:Y:S05]  /*1a5b0*/  LDSM.16.M88.4 R52, [R223+0xa000] ;  /* 0x00a00000df34783b */ /* 0x000fea0000000200 */
[C---:B------:R-:W-:Y:S01]  /*1a5c0*/  HMMA.16816.F32.BF16 R60, R176.reuse, R62, RZ ;  /* 0x0000003eb03c723c */ /* 0x040fe200000418ff */
[----:B------:R-:W0:Y:S05]  /*1a5d0*/  LDGDEPBAR ;  /* 0x00000000000079af */ /* 0x000e2a0000000000 */
[C---:B------:R-:W-:Y:S06]  /*1a5e0*/  HMMA.16816.F32.BF16 R48, R176.reuse, R50, RZ ;  /* 0x00000032b030723c */ /* 0x040fec00000418ff */
[C---:B------:R-:W-:Y:S06]  /*1a5f0*/  HMMA.16816.F32.BF16 R40, R176.reuse, R42, RZ ;  /* 0x0000002ab028723c */ /* 0x040fec00000418ff */
[C---:B------:R-:W-:Y:S06]  /*1a600*/  HMMA.16816.F32.BF16 R32, R176.reuse, R34, RZ ;  /* 0x00000022b020723c */ /* 0x040fec00000418ff */
[----:B------:R-:W-:Y:S01]  /*1a610*/  HMMA.16816.F32.BF16 R24, R176, R26, RZ ;  /* 0x0000001ab018723c */ /* 0x000fe200000418ff */
[----:B-1----:R-:W-:-:S05]  /*1a620*/  IMAD.SHL.U32 R3, R3, 0x2, RZ ;  /* 0x0000000203037824 */ /* 0x002fca00078e00ff */
[----:B------:R-:W-:Y:S01]  /*1a630*/  HMMA.16816.F32.BF16 R16, R176, R18, RZ ;  /* 0x00000012b010723c */ /* 0x000fe200000418ff */
[----:B------:R-:W-:-:S05]  /*1a640*/  LOP3.LUT R3, R3, 0x6, RZ, 0xc0, !PT ;  /* 0x0000000603037812 */ /* 0x000fca00078ec0ff */
[----:B------:R-:W-:Y:S01]  /*1a650*/  HMMA.16816.F32.BF16 R12, R176, R144, RZ ;  /* 0x00000090b00c723c */ /* 0x000fe200000418ff */
[----:B------:R-:W-:-:S05]  /*1a660*/  IMAD R3, R246, 0x80, R3 ;  /* 0x00000080f6037824 */ /* 0x000fca00078e0203 */
[----:B------:R-:W-:Y:S01]  /*1a670*/  HMMA.16816.F32.BF16 R176, R176, R146, RZ ;  /* 0x00000092b0b0723c */ /* 0x000fe200000418ff */
[----:B------:R-:W1:Y:S05]  /*1a680*/  LDSM.16.M88.4 R144, [R214] ;  /* 0x00000000d690783b */ /* 0x000e6a0000000200 */
[C---:B------:R-:W-:Y:S06]  /*1a690*/  HMMA.16816.F32.BF16 R136, R8.reuse, R140, R136 ;  /* 0x0000008c0888723c */ /* 0x040fec0000041888 */
[C---:B------:R-:W-:Y:S01]  /*1a6a0*/  HMMA.16816.F32.BF16 R132, R8.reuse, R142, R132 ;  /* 0x0000008e0884723c */ /* 0x040fe20000041884 */
[----:B------:R-:W2:Y:S05]  /*1a6b0*/  LDSM.16.M88.4 R140, [R213] ;  /* 0x00000000d58c783b */ /* 0x000eaa0000000200 */
[C---:B---3--:R-:W-:Y:S06]  /*1a6c0*/  HMMA.16816.F32.BF16 R64, R8.reuse, R4, R64 ;  /* 0x000000040840723c */ /* 0x048fec0000041840 */
[C---:B------:R-:W-:Y:S01]  /*1a6d0*/  HMMA.16816.F32.BF16 R60, R8.reuse, R6, R60 ;  /* 0x00000006083c723c */ /* 0x040fe2000004183c */
[----:B------:R-:W3:Y:S05]  /*1a6e0*/  LDSM.16.M88.4 R4, [R223+0x4000] ;  /* 0x00400000df04783b */ /* 0x000eea0000000200 */
[C---:B------:R-:W-:Y:S06]  /*1a6f0*/  HMMA.16816.F32.BF16 R28, R8.reuse, R148, R28 ;  /* 0x00000094081c723c */ /* 0x040fec000004181c */
[C---:B------:R-:W-:Y:S01]  /*1a700*/  HMMA.16816.F32.BF16 R24, R8.reuse, R150, R24 ;  /* 0x000000960818723c */ /* 0x040fe20000041818 */
[----:B------:R-:W4:Y:S05]  /*1a710*/  LDSM.16.M88.4 R148, [R223+0x5000] ;  /* 0x00500000df94783b */ /* 0x000f2a0000000200 */
[C---:B-1----:R-:W-:Y:S06]  /*1a720*/  HMMA.16816.F32.BF16 R20, R8.reuse, R144, R20 ;  /* 0x000000900814723c */ /* 0x042fec0000041814 */
[C---:B------:R-:W-:Y:S01]  /*1a730*/  HMMA.16816.F32.BF16 R16, R8.reuse, R146, R16 ;  /* 0x000000920810723c */ /* 0x040fe20000041810 */
[----:B------:R-:W1:Y:S05]  /*1a740*/  LDSM.16.M88.4 R144, [R223+0x5800] ;  /* 0x00580000df90783b */ /* 0x000e6a0000000200 */
[C---:B--2---:R-:W-:Y:S06]  /*1a750*/  HMMA.16816.F32.BF16 R12, R8.reuse, R140, R12 ;  /* 0x0000008c080c723c */ /* 0x044fec000004180c */
[C---:B------:R-:W-:Y:S01]  /*1a760*/  HMMA.16816.F32.BF16 R176, R8.reuse, R142, R176 ;  /* 0x0000008e08b0723c */ /* 0x040fe200000418b0 */
[----:B------:R-:W2:Y:S05]  /*1a770*/  LDSM.16.M88.4 R140, [R223+0x6000] ;  /* 0x00600000df8c783b */ /* 0x000eaa0000000200 */
[C---:B------:R-:W-:Y:S06]  /*1a780*/  HMMA.16816.F32.BF16 R56, R8.reuse, R152, R56 ;  /* 0x000000980838723c */ /* 0x040fec0000041838 */
[C---:B------:R-:W-:Y:S01]  /*1a790*/  HMMA.16816.F32.BF16 R48, R8.reuse, R154, R48 ;  /* 0x0000009a0830723c */ /* 0x040fe20000041830 */
[----:B------:R-:W5:Y:S05]  /*1a7a0*/  LDSM.16.M88.4 R152, [R223+0x4800] ;  /* 0x00480000df98783b */ /* 0x000f6a0000000200 */
[C---:B------:R-:W-:Y:S06]  /*1a7b0*/  HMMA.16816.F32.BF16 R44, R8.reuse, R160, R44 ;  /* 0x000000a0082c723c */ /* 0x040fec000004182c */
[C---:B------:R-:W-:Y:S01]  /*1a7c0*/  HMMA.16816.F32.BF16 R40, R8.reuse, R162, R40 ;  /* 0x000000a20828723c */ /* 0x040fe20000041828 */
[----:B------:R-:W-:Y:S05]  /*1a7d0*/  LDSM.16.M88.4 R160, [R212+0x1000] ;  /* 0x00100000d4a0783b */ /* 0x000fea0000000200 */
[C---:B------:R-:W-:Y:S06]  /*1a7e0*/  HMMA.16816.F32.BF16 R36, R8.reuse, R156, R36 ;  /* 0x0000009c0824723c */ /* 0x040fec0000041824 */
[----:B------:R-:W-:Y:S01]  /*1a7f0*/  HMMA.16816.F32.BF16 R32, R8, R158, R32 ;  /* 0x0000009e0820723c */ /* 0x000fe20000041820 */
[----:B------:R-:W5:Y:S04]  /*1a800*/  LDSM.16.M88.4 R8, [R223+0x6800] ;  /* 0x00680000df08783b */ /* 0x000f680000000200 */
[----:B------:R-:W5:Y:S01]  /*1a810*/  LDSM.16.M88.4 R156, [R212+0x1800] ;  /* 0x00180000d49c783b */ /* 0x000f620000000200 */
        /* <DEDUP_REMOVED lines=9> */
[C---:B--2---:R-:W-:Y:S06]  /*1a8b0*/  HMMA.16816.F32.BF16 R36, R180.reuse, R140, R36 ;  /* 0x0000008cb424723c */ /* 0x044fec0000041824 */
[C---:B------:R-:W-:Y:S01]  /*1a8c0*/  HMMA.16816.F32.BF16 R32, R180.reuse, R142, R32 ;  /* 0x0000008eb420723c */ /* 0x040fe20000041820 */
[----:B------:R-:W1:Y:S05]  /*1a8d0*/  LDSM.16.M88.4 R140, [R212+0x3800] ;  /* 0x00380000d48c783b */ /* 0x000e6a0000000200 */
[C---:B-----5:R-:W-:Y:S06]  /*1a8e0*/  HMMA.16816.F32.BF16 R64, R180.reuse, R152, R64 ;  /* 0x00000098b440723c */ /* 0x060fec0000041840 */
[C---:B------:R-:W-:Y:S01]  /*1a8f0*/  HMMA.16816.F32.BF16 R60, R180.reuse, R154, R60 ;  /* 0x0000009ab43c723c */ /* 0x040fe2000004183c */
[----:B------:R-:W2:Y:S05]  /*1a900*/  LDSM.16.M88.4 R152, [R212+0x2000] ;  /* 0x00200000d498783b */ /* 0x000eaa0000000200 */
[C---:B------:R-:W-:Y:S06]  /*1a910*/  HMMA.16816.F32.BF16 R28, R180.reuse, R8, R28 ;  /* 0x00000008b41c723c */ /* 0x040fec000004181c */
[C---:B------:R-:W-:Y:S01]  /*1a920*/  HMMA.16816.F32.BF16 R24, R180.reuse, R10, R24 ;  /* 0x0000000ab418723c */ /* 0x040fe20000041818 */
[----:B------:R-:W-:Y:S05]  /*1a930*/  LDSM.16.M88.4 R8, [R230+0x2000] ;  /* 0x00200000e608783b */ /* 0x000fea0000000200 */
[C---:B------:R-:W-:Y:S06]  /*1a940*/  HMMA.16816.F32.BF16 R12, R180.reuse, R184, R12 ;  /* 0x000000b8b40c723c */ /* 0x040fec000004180c */
[----:B------:R-:W-:Y:S06]  /*1a950*/  HMMA.16816.F32.BF16 R176, R180, R186, R176 ;  /* 0x000000bab4b0723c */ /* 0x000fec00000418b0 */
[C---:B------:R-:W-:Y:S06]  /*1a960*/  HMMA.16816.F32.BF16 R44, R172.reuse, R156, R44 ;  /* 0x0000009cac2c723c */ /* 0x040fec000004182c */
[----:B------:R-:W-:Y:S01]  /*1a970*/  HMMA.16816.F32.BF16 R40, R172, R158, R40 ;  /* 0x0000009eac28723c */ /* 0x000fe20000041828 */
[----:B------:R-:W5:Y:S05]  /*1a980*/  LDSM.16.M88.4 R156, [R229+0x9000] ;  /* 0x00900000e59c783b */ /* 0x000f6a0000000200 */
[C---:B---3--:R-:W-:Y:S06]  /*1a990*/  HMMA.16816.F32.BF16 R20, R180.reuse, R4, R20 ;  /* 0x00000004b414723c */ /* 0x048fec0000041814 */
[----:B------:R-:W-:Y:S01]  /*1a9a0*/  HMMA.16816.F32.BF16 R16, R180, R6, R16 ;  /* 0x00000006b410723c */ /* 0x000fe20000041810 */
        /* <DEDUP_REMOVED lines=13> */
[C---:B--2---:R-:W-:Y:S06]  /*1aa80*/  HMMA.16816.F32.BF16 R36, R172.reuse, R152, R36 ;  /* 0x00000098ac24723c */ /* 0x044fec0000041824 */
[C---:B------:R-:W-:Y:S01]  /*1aa90*/  HMMA.16816.F32.BF16 R32, R172.reuse, R154, R32 ;  /* 0x0000009aac20723c */ /* 0x040fe20000041820 */
[----:B------:R-:W-:Y:S05]  /*1aaa0*/  LDSM.16.M88.4 R152, [R229+0xa800] ;  /* 0x00a80000e598783b */ /* 0x000fea0000000200 */
[C---:B------:R-:W-:Y:S06]  /*1aab0*/  HMMA.16816.F32.BF16 R20, R172.reuse, R144, R20 ;  /* 0x00000090ac14723c */ /* 0x040fec0000041814 */
[C---:B------:R-:W-:Y:S01]  /*1aac0*/  HMMA.16816.F32.BF16 R16, R172.reuse, R146, R16 ;  /* 0x00000092ac10723c */ /* 0x040fe20000041810 */
[----:B------:R-:W2:Y:S05]  /*1aad0*/  LDSM.16.M88.4 R144, [R229+0xa000] ;  /* 0x00a00000e590783b */ /* 0x000eaa0000000200 */
[C---:B------:R-:W-:Y:S06]  /*1aae0*/  HMMA.16816.F32.BF16 R64, R172.reuse, R164, R64 ;  /* 0x000000a4ac40723c */ /* 0x040fec0000041840 */
[----:B------:R-:W-:Y:S01]  /*1aaf0*/  HMMA.16816.F32.BF16 R60, R172, R166, R60 ;  /* 0x000000a6ac3c723c */ /* 0x000fe2000004183c */
[----:B------:R-:W-:Y:S04]  /*1ab00*/  LDSM.16.M88.4 R164, [R229+0xb800] ;  /* 0x00b80000e5a4783b */ /* 0x000fe80000000200 */
[----:B------:R-:W-:Y:S01]  /*1ab10*/  LDSM.16.M88.4 R172, [R210] ;  /* 0x00000000d2ac783b */ /* 0x000fe20000000200 */
[C---:B-----5:R-:W-:Y:S06]  /*1ab20*/  HMMA.16816.F32.BF16 R56, R8.reuse, R156, R56 ;  /* 0x0000009c0838723c */ /* 0x060fec0000041838 */
[C---:B------:R-:W-:Y:S01]  /*1ab30*/  HMMA.16816.F32.BF16 R48, R8.reuse, R158, R48 ;  /* 0x0000009e0830723c */ /* 0x040fe20000041830 */
[----:B------:R-:W5:Y:S05]  /*1ab40*/  LDSM.16.M88.4 R156, [R208] ;  /* 0x00000000d09c783b */ /* 0x000f6a0000000200 */
[C---:B---3--:R-:W-:Y:S06]  /*1ab50*/  HMMA.16816.F32.BF16 R136, R8.reuse, R4, R136 ;  /* 0x000000040888723c */ /* 0x048fec0000041888 */
[C---:B------:R-:W-:Y:S01]  /*1ab60*/  HMMA.16816.F32.BF16 R132, R8.reuse, R6, R132 ;  /* 0x000000060884723c */ /* 0x040fe20000041884 */
[----:B------:R-:W3:Y:S05]  /*1ab70*/  LDSM.16.M88.4 R4, [R211] ;  /* 0x00000000d304783b */ /* 0x000eea0000000200 */
[C---:B----4-:R-:W-:Y:S06]  /*1ab80*/  HMMA.16816.F32.BF16 R44, R8.reuse, R148, R44 ;  /* 0x00000094082c723c */ /* 0x050fec000004182c */
[C---:B------:R-:W-:Y:S01]  /*1ab90*/  HMMA.16816.F32.BF16 R40, R8.reuse, R150, R40 ;  /* 0x000000960828723c */ /* 0x040fe20000041828 */
[----:B------:R-:W4:Y:S05]  /*1aba0*/  LDSM.16.M88.4 R148, [R207] ;  /* 0x00000000cf94783b */ /* 0x000f2a0000000200 */
[C---:B------:R-:W-:Y:S06]  /*1abb0*/  HMMA.16816.F32.BF16 R64, R8.reuse, R160, R64 ;  /* 0x000000a00840723c */ /* 0x040fec0000041840 */
[C---:B------:R-:W-:Y:S01]  /*1abc0*/  HMMA.16816.F32.BF16 R60, R8.reuse, R162, R60 ;  /* 0x000000a2083c723c */ /* 0x040fe2000004183c */
[----:B------:R-:W4:Y:S05]  /*1abd0*/  LDSM.16.M88.4 R160, [R209] ;  /* 0x00000000d1a0783b */ /* 0x000f2a0000000200 */
[C---:B-1----:R-:W-:Y:S06]  /*1abe0*/  HMMA.16816.F32.BF16 R20, R8.reuse, R140, R20 ;  /* 0x0000008c0814723c */ /* 0x042fec0000041814 */
[C---:B------:R-:W-:Y:S01]  /*1abf0*/  HMMA.16816.F32.BF16 R16, R8.reuse, R142, R16 ;  /* 0x0000008e0810723c */ /* 0x040fe20000041810 */
[----:B------:R-:W1:Y:S05]  /*1ac00*/  LDSM.16.M88.4 R140, [R206] ;  /* 0x00000000ce8c783b */ /* 0x000e6a0000000200 */
[C---:B--2---:R-:W-:Y:S06]  /*1ac10*/  HMMA.16816.F32.BF16 R36, R8.reuse, R144, R36 ;  /* 0x000000900824723c */ /* 0x044fec0000041824 */
[C---:B------:R-:W-:Y:S01]  /*1ac20*/  HMMA.16816.F32.BF16 R32, R8.reuse, R146, R32 ;  /* 0x000000920820723c */ /* 0x040fe20000041820 */
[----:B------:R-:W-:Y:S05]  /*1ac30*/  LDSM.16.M88.4 R144, [R223+0x8000] ;  /* 0x00800000df90783b */ /* 0x000fea0000000200 */
[C---:B------:R-:W-:Y:S06]  /*1ac40*/  HMMA.16816.F32.BF16 R28, R8.reuse, R152, R28 ;  /* 0x00000098081c723c */ /* 0x040fec000004181c */
[----:B------:R-:W-:Y:S01]  /*1ac50*/  HMMA.16816.F32.BF16 R24, R8, R154, R24 ;  /* 0x0000009a0818723c */ /* 0x000fe20000041818 */
[----:B------:R-:W2:Y:S05]  /*1ac60*/  LDSM.16.M88.4 R152, [R226+0x2000] ;  /* 0x00200000e298783b */ /* 0x000eaa0000000200 */
[C---:B-----5:R-:W-:Y:S06]  /*1ac70*/  HMMA.16816.F32.BF16 R44, R168.reuse, R156, R44 ;  /* 0x0000009ca82c723c */ /* 0x060fec000004182c */
[C---:B------:R-:W-:Y:S01]  /*1ac80*/  HMMA.16816.F32.BF16 R40, R168.reuse, R158, R40 ;  /* 0x0000009ea828723c */ /* 0x040fe20000041828 */
[----:B------:R-:W5:Y:S05]  /*1ac90*/  LDSM.16.M88.4 R156, [R223+0x8800] ;  /* 0x00880000df9c783b */ /* 0x000f6a0000000200 */
[C---:B---3--:R-:W-:Y:S06]  /*1aca0*/  HMMA.16816.F32.BF16 R136, R168.reuse, R4, R136 ;  /* 0x00000004a888723c */ /* 0x048fec0000041888 */
[----:B------:R-:W-:Y:S01]  /*1acb0*/  HMMA.16816.F32.BF16 R132, R168, R6, R132 ;  /* 0x00000006a884723c */ /* 0x000fe20000041884 */
[----:B------:R-:W3:Y:S05]  /*1acc0*/  LDSM.16.M88.4 R4, [R204] ;  /* 0x00000000cc04783b */ /* 0x000eea0000000200 */
[C---:B------:R-:W-:Y:S06]  /*1acd0*/  HMMA.16816.F32.BF16 R12, R8.reuse, R164, R12 ;  /* 0x000000a4080c723c */ /* 0x040fec000004180c */
[----:B------:R-:W-:Y:S01]  /*1ace0*/  HMMA.16816.F32.BF16 R176, R8, R166, R176 ;  /* 0x000000a608b0723c */ /* 0x000fe200000418b0 */
[----:B------:R-:W3:Y:S05]  /*1acf0*/  LDSM.16.M88.4 R8, [R205] ;  /* 0x00000000cd08783b */ /* 0x000eea0000000200 */
[C---:B----4-:R-:W-:Y:S06]  /*1ad00*/  HMMA.16816.F32.BF16 R36, R168.reuse, R148, R36 ;  /* 0x00000094a824723c */ /* 0x050fec0000041824 */
[C---:B------:R-:W-:Y:S01]  /*1ad10*/  HMMA.16816.F32.BF16 R164, R168.reuse, R150, R32 ;  /* 0x00000096a8a4723c */ /* 0x040fe20000041820 */
[----:B------:R-:W-:Y:S04]  /*1ad20*/  LDSM.16.M88.4 R148, [R225+0x2000] ;  /* 0x00200000e194783b */ /* 0x000fe80000000200 */
[----:B------:R-:W4:Y:S01]  /*1ad30*/  LDSM.16.M88.4 R32, [R212+0x4000] ;  /* 0x00400000d420783b */ /* 0x000f220000000200 */
[C---:B------:R-:W-:Y:S06]  /*1ad40*/  HMMA.16816.F32.BF16 R64, R168.reuse, R172, R64 ;  /* 0x000000aca840723c */ /* 0x040fec0000041840 */
[C---:B------:R-:W-:Y:S06]  /*1ad50*/  HMMA.16816.F32.BF16 R56, R168.reuse, R160, R56 ;  /* 0x000000a0a838723c */ /* 0x040fec0000041838 */
[C---:B------:R-:W-:Y:S01]  /*1ad60*/  HMMA.16816.F32.BF16 R48, R168.reuse, R162, R48 ;  /* 0x000000a2a830723c */ /* 0x040fe20000041830 */
[----:B------:R-:W4:Y:S05]  /*1ad70*/  LDSM.16.M88.4 R160, [R223+0x9000] ;  /* 0x00900000dfa0783b */ /* 0x000f2a0000000200 */
[C---:B-1----:R-:W-:Y:S06]  /*1ad80*/  HMMA.16816.F32.BF16 R28, R168.reuse, R140, R28 ;  /* 0x0000008ca81c723c */ /* 0x042fec000004181c */
[----:B------:R-:W-:Y:S01]  /*1ad90*/  HMMA.16816.F32.BF16 R24, R168, R142, R24 ;  /* 0x0000008ea818723c */ /* 0x000fe20000041818 */
[----:B------:R-:W1:Y:S05]  /*1ada0*/  LDSM.16.M88.4 R140, [R212+0x4800] ;  /* 0x00480000d48c783b */ /* 0x000e6a0000000200 */
[----:B--2---:R-:W-:Y:S06]  /*1adb0*/  HMMA.16816.F32.BF16 R132, R152, R146, R132 ;  /* 0x000000929884723c */ /* 0x004fec0000041884 */
[----:B------:R-:W-:Y:S06]  /*1adc0*/  HMMA.16816.F32.BF16 R60, R168, R174, R60 ;  /* 0x000000aea83c723c */ /* 0x000fec000004183c */
[C---:B------:R-:W-:Y:S06]  /*1add0*/  HMMA.16816.F32.BF16 R136, R152.reuse, R144, R136 ;  /* 0x000000909888723c */ /* 0x040fec0000041888 */
[----:B-----5:R-:W-:Y:S06]  /*1ade0*/  HMMA.16816.F32.BF16 R64, R152, R156, R64 ;  /* 0x0000009c9840723c */ /* 0x020fec0000041840 */
[C---:B---3--:R-:W-:Y:S06]  /*1adf0*/  HMMA.16816.F32.BF16 R12, R168.reuse, R4, R12 ;  /* 0x00000004a80c723c */ /* 0x048fec000004180c */
[C---:B------:R-:W-:Y:S01]  /*1ae00*/  HMMA.16816.F32.BF16 R176, R168.reuse, R6, R176 ;  /* 0x00000006a8b0723c */ /* 0x040fe200000418b0 */
[----:B------:R-:W2:Y:S05]  /*1ae10*/  LDSM.16.M88.4 R4, [R223+0x9800] ;  /* 0x00980000df04783b */ /* 0x000eaa0000000200 */
[C---:B------:R-:W-:Y:S06]  /*1ae20*/  HMMA.16816.F32.BF16 R20, R168.reuse, R8, R20 ;  /* 0x00000008a814723c */ /* 0x040fec0000041814 */
[----:B------:R-:W-:Y:S01]  /*1ae30*/  HMMA.16816.F32.BF16 R16, R168, R10, R16 ;  /* 0x0000000aa810723c */ /* 0x000fe20000041810 */
[----:B------:R-:W3:Y:S05]  /*1ae40*/  LDSM.16.M88.4 R8, [R212+0x5000] ;  /* 0x00500000d408783b */ /* 0x000eea0000000200 */
[----:B----4-:R-:W-:Y:S06]  /*1ae50*/  HMMA.16816.F32.BF16 R132, R148, R34, R132 ;  /* 0x000000229484723c */ /* 0x010fec0000041884 */
[----:B------:R-:W-:Y:S06]  /*1ae60*/  HMMA.16816.F32.BF16 R60, R152, R158, R60 ;  /* 0x0000009e983c723c */ /* 0x000fec000004183c */
[----:B------:R-:W-:Y:S06]  /*1ae70*/  HMMA.16816.F32.BF16 R136, R148, R32, R136 ;  /* 0x000000209488723c */ /* 0x000fec0000041888 */
[----:B------:R-:W-:Y:S01]  /*1ae80*/  HMMA.16816.F32.BF16 R56, R152, R160, R56 ;  /* 0x000000a09838723c */ /* 0x000fe20000041838 */
[----:B------:R-:W-:-:S05]  /*1ae90*/  VIADD R32, R3, 0x1 ;  /* 0x0000000103207836 */ /* 0x000fca0000000000 */
[----:B-1----:R-:W-:Y:S01]  /*1aea0*/  HMMA.16816.F32.BF16 R64, R148, R140, R64 ;  /* 0x0000008c9440723c */ /* 0x002fe20000041840 */
[C---:B------:R-:W-:Y:S02]  /*1aeb0*/  ISETP.GE.AND P5, PT, R32.reuse, R188, PT ;  /* 0x000000bc2000720c */ /* 0x040fe40003fa6270 */
[----:B------:R-:W-:Y:S02]  /*1aec0*/  ISETP.GE.AND P6, PT, R32, R189, PT ;  /* 0x000000bd2000720c */ /* 0x000fe40003fc6270 */
[----:B------:R-:W1:Y:S01]  /*1aed0*/  LDSM.16.M88.4 R32, [R212+0x5800] ;  /* 0x00580000d420783b */ /* 0x000e620000000200 */
[----:B------:R-:W-:Y:S01]  /*1aee0*/  HMMA.16816.F32.BF16 R48, R152, R162, R48 ;  /* 0x000000a29830723c */ /* 0x000fe20000041830 */
[C---:B------:R-:W-:Y:S02]  /*1aef0*/  VIADD R141, R3.reuse, 0x8 ;  /* 0x00000008038d7836 */ /* 0x040fe40000000000 */
[----:B------:R-:W-:-:S03]  /*1af00*/  VIADD R140, R3, 0x9 ;  /* 0x00000009038c7836 */ /* 0x000fc60000000000 */
[CC--:B------:R-:W-:Y:S01]  /*1af10*/  ISETP.GE.AND P4, PT, R141.reuse, R188.reuse, PT ;  /* 0x000000bc8d00720c */ /* 0x0c0fe20003f86270 */
[----:B------:R-:W-:Y:S01]  /*1af20*/  HMMA.16816.F32.BF16 R60, R148, R142, R60 ;  /* 0x0000008e943c723c */ /* 0x000fe2000004183c */
[-C--:B------:R-:W-:Y:S02]  /*1af30*/  ISETP.GE.AND P3, PT, R141, R189.reuse, PT ;  /* 0x000000bd8d00720c */ /* 0x080fe40003f66270 */
[----:B------:R-:W-:Y:S01]  /*1af40*/  FSEL R193, R132, -INF , !P4 ;  /* 0xff80000084c17808 */ /* 0x000fe20006000000 */
[----:B------:R-:W-:Y:S01]  /*1af50*/  VIADD R132, R3, 0x10 ;  /* 0x0000001003847836 */ /* 0x000fe20000000000 */
[----:B------:R-:W-:Y:S01]  /*1af60*/  FSEL R199, R134, -INF , !P3 ;  /* 0xff80000086c77808 */ /* 0x000fe20005800000 */
[----:B--2---:R-:W-:Y:S01]  /*1af70*/  HMMA.16816.F32.BF16 R44, R152, R4, R44 ;  /* 0x00000004982c723c */ /* 0x004fe2000004182c */
[----:B------:R-:W-:Y:S02]  /*1af80*/  ISETP.GE.AND P4, PT, R140, R189, PT ;  /* 0x000000bd8c00720c */ /* 0x000fe40003f86270 */
[----:B------:R-:W-:-:S02]  /*1af90*/  ISETP.GE.AND P3, PT, R132, R188, PT ;  /* 0x000000bc8400720c */ /* 0x000fc40003f66270 */
[----:B------:R-:W-:Y:S01]  /*1afa0*/  FSEL R201, R135, -INF , !P4 ;  /* 0xff80000087c97808 */ /* 0x000fe20006000000 */
[----:B---3--:R-:W-:Y:S01]  /*1afb0*/  HMMA.16816.F32.BF16 R56, R148, R8, R56 ;  /* 0x000000089438723c */ /* 0x008fe20000041838 */
[----:B------:R-:W-:Y:S01]  /*1afc0*/  VIADD R4, R3, 0x11 ;  /* 0x0000001103047836 */ /* 0x000fe20000000000 */
[----:B------:R-:W-:Y:S02]  /*1afd0*/  FSEL R175, R64, -INF , !P3 ;  /* 0xff80000040af7808 */ /* 0x000fe40005800000 */
[----:B------:R-:W-:Y:S02]  /*1afe0*/  FSEL R195, R137, -INF , !P5 ;  /* 0xff80000089c37808 */ /* 0x000fe40006800000 */
[CC--:B------:R-:W-:Y:S01]  /*1aff0*/  ISETP.GE.AND P4, PT, R4.reuse, R188.reuse, PT ;  /* 0x000000bc0400720c */ /* 0x0c0fe20003f86270 */
[----:B------:R-:W-:Y:S01]  /*1b000*/  HMMA.16816.F32.BF16 R40, R152, R6, R40 ;  /* 0x000000069828723c */ /* 0x000fe20000041828 */
[----:B------:R-:W-:Y:S01]  /*1b010*/  ISETP.GE.AND P3, PT, R4, R189, PT ;  /* 0x000000bd0400720c */ /* 0x000fe20003f66270 */
[C---:B------:R-:W-:Y:S01]  /*1b020*/  VIADD R9, R3.reuse, 0x18 ;  /* 0x0000001803097836 */ /* 0x040fe20000000000 */
[----:B------:R-:W2:Y:S01]  /*1b030*/  LDSM.16.M88.4 R4, [R212+0x6000] ;  /* 0x00600000d404783b */ /* 0x000ea20000000200 */
[----:B------:R-:W-:Y:S01]  /*1b040*/  ISETP.GE.AND P5, PT, R140, R188, PT ;  /* 0x000000bc8c00720c */ /* 0x000fe20003fa6270 */
[----:B------:R-:W-:Y:S01]  /*1b050*/  VIADD R8, R3, 0x19 ;  /* 0x0000001903087836 */ /* 0x000fe20000000000 */
[----:B------:R-:W-:Y:S01]  /*1b060*/  HMMA.16816.F32.BF16 R48, R148, R10, R48 ;  /* 0x0000000a9430723c */ /* 0x000fe20000041830 */
[----:B------:R-:W-:-:S02]  /*1b070*/  FSEL R173, R65, -INF , !P4 ;  /* 0xff80000041ad7808 */ /* 0x000fc40006000000 */
[----:B------:R-:W-:Y:S02]  /*1b080*/  FSEL R197, R133, -INF , !P5 ;  /* 0xff80000085c57808 */ /* 0x000fe40006800000 */
[-C--:B------:R-:W-:Y:S01]  /*1b090*/  ISETP.GE.AND P5, PT, R132, R189.reuse, PT ;  /* 0x000000bd8400720c */ /* 0x080fe20003fa6270 */
[----:B------:R-:W-:Y:S01]  /*1b0a0*/  HMMA.16816.F32.BF16 R36, R152, R52, R36 ;  /* 0x000000349824723c */ /* 0x000fe20000041824 */
[----:B------:R-:W3:Y:S01]  /*1b0b0*/  LDSM.16.M88.4 R132, [R223+0xa800] ;  /* 0x00a80000df84783b */ /* 0x000ee20000000200 */
[C---:B------:R-:W-:Y:S02]  /*1b0c0*/  ISETP.GE.AND P4, PT, R9.reuse, R189, PT ;  /* 0x000000bd0900720c */ /* 0x040fe40003f86270 */
[----:B------:R-:W-:Y:S02]  /*1b0d0*/  FSEL R187, R66, -INF , !P5 ;  /* 0xff80000042bb7808 */ /* 0x000fe40006800000 */
[----:B------:R-:W-:Y:S01]  /*1b0e0*/  ISETP.GE.AND P5, PT, R9, R188, PT ;  /* 0x000000bc0900720c */ /* 0x000fe20003fa6270 */
[----:B------:R-:W-:Y:S01]  /*1b0f0*/  VIADD R9, R3, 0x20 ;  /* 0x0000002003097836 */ /* 0x000fe20000000000 */
[----:B------:R-:W-:Y:S01]  /*1b100*/  FSEL R183, R67, -INF , !P3 ;  /* 0xff80000043b77808 */ /* 0x000fe20005800000 */
[----:B-1----:R-:W-:Y:S01]  /*1b110*/  HMMA.16816.F32.BF16 R44, R148, R32, R44 ;  /* 0x00000020942c723c */ /* 0x002fe2000004182c */
[----:B------:R-:W-:-:S02]  /*1b120*/  FSEL R171, R60, -INF , !P5 ;  /* 0xff8000003cab7808 */ /* 0x000fc40006800000 */
[CC--:B------:R-:W-:Y:S02]  /*1b130*/  ISETP.GE.AND P3, PT, R8.reuse, R188.reuse, PT ;  /* 0x000000bc0800720c */ /* 0x0c0fe40003f66270 */
[----:B------:R-:W-:Y:S01]  /*1b140*/  ISETP.GE.AND P5, PT, R8, R189, PT ;  /* 0x000000bd0800720c */ /* 0x000fe20003fa6270 */
[C---:B------:R-:W-:Y:S01]  /*1b150*/  VIADD R8, R3.reuse, 0x21 ;  /* 0x0000002103087836 */ /* 0x040fe20000000000 */
[----:B------:R-:W-:Y:S01]  /*1b160*/  FSEL R185, R62, -INF , !P4 ;  /* 0xff8000003eb97808 */ /* 0x000fe20006000000 */
[----:B------:R-:W-:Y:S01]  /*1b170*/  VIADD R33, R3, 0x28 ;  /* 0x0000002803217836 */ /* 0x000fe20000000000 */
[----:B------:R-:W-:Y:S01]  /*1b180*/  ISETP.GE.AND P4, PT, R9, R188, PT ;  /* 0x000000bc0900720c */ /* 0x000fe20003f86270 */
[----:B------:R-:W-:Y:S01]  /*1b190*/  VIADD R32, R3, 0x29 ;  /* 0x0000002903207836 */ /* 0x000fe20000000000 */
[----:B------:R-:W-:Y:S01]  /*1b1a0*/  FSEL R169, R61, -INF , !P3 ;  /* 0xff8000003da97808 */ /* 0x000fe20005800000 */
[----:B------:R-:W-:Y:S01]  /*1b1b0*/  HMMA.16816.F32.BF16 R164, R152, R54, R164 ;  /* 0x0000003698a4723c */ /* 0x000fe200000418a4 */
[----:B------:R-:W-:Y:S01]  /*1b1c0*/  FSEL R181, R63, -INF , !P5 ;  /* 0xff8000003fb57808 */ /* 0x000fe20006800000 */
[----:B------:R-:W1:Y:S01]  /*1b1d0*/  LDSM.16.M88.4 R52, [R212+0x6800] ;  /* 0x00680000d434783b */ /* 0x000e620000000200 */
[----:B------:R-:W-:-:S02]  /*1b1e0*/  FSEL R161, R56, -INF , !P4 ;  /* 0xff80000038a17808 */ /* 0x000fc40006000000 */
[-C--:B------:R-:W-:Y:S01]  /*1b1f0*/  ISETP.GE.AND P3, PT, R9, R189.reuse, PT ;  /* 0x000000bd0900720c */ /* 0x080fe20003f66270 */
[C---:B------:R-:W-:Y:S01]  /*1b200*/  HMMA.16816.F32.BF16 R40, R148.reuse, R34, R40 ;  /* 0x000000229428723c */ /* 0x040fe20000041828 */
[CC--:B------:R-:W-:Y:S02]  /*1b210*/  ISETP.GE.AND P5, PT, R8.reuse, R188.reuse, PT ;  /* 0x000000bc0800720c */ /* 0x0c0fe40003fa6270 */
[-C--:B------:R-:W-:Y:S02]  /*1b220*/  ISETP.GE.AND P4, PT, R8, R189.reuse, PT ;  /* 0x000000bd0800720c */ /* 0x080fe40003f86270 */
[----:B------:R-:W4:Y:S01]  /*1b230*/  LDSM.16.M88.4 R8, [R223+0xb000] ;  /* 0x00b00000df08783b */ /* 0x000f220000000200 */
[----:B------:R-:W-:Y:S01]  /*1b240*/  FSEL R64, R58, -INF , !P3 ;  /* 0xff8000003a407808 */ /* 0x000fe20005800000 */
[----:B--2---:R-:W-:Y:S01]  /*1b250*/  HMMA.16816.F32.BF16 R36, R148, R4, R36 ;  /* 0x000000049424723c */ /* 0x004fe20000041824 */
[----:B------:R-:W-:Y:S02]  /*1b260*/  FSEL R159, R57, -INF , !P5 ;  /* 0xff800000399f7808 */ /* 0x000fe40006800000 */
[CC--:B------:R-:W-:Y:S01]  /*1b270*/  ISETP.GE.AND P3, PT, R33.reuse, R188.reuse, PT ;  /* 0x000000bc2100720c */ /* 0x0c0fe20003f66270 */
[----:B------:R-:W2:Y:S01]  /*1b280*/  LDC.64 R56, c[0x0][0x198] ;  /* 0x00006600ff387b82 */ /* 0x000ea20000000a00 */
[-C--:B------:R-:W-:Y:S01]  /*1b290*/  ISETP.GE.AND P5, PT, R33, R189.reuse, PT ;  /* 0x000000bd2100720c */ /* 0x080fe20003fa6270 */
[----:B------:R-:W-:Y:S01]  /*1b2a0*/  VIADD R33, R3, 0x30 ;  /* 0x0000003003217836 */ /* 0x000fe20000000000 */
[----:B------:R-:W-:Y:S01]  /*1b2b0*/  FSEL R67, R59, -INF , !P4 ;  /* 0xff8000003b437808 */ /* 0x000fe20006000000 */
[C---:B---3--:R-:W-:Y:S01]  /*1b2c0*/  HMMA.16816.F32.BF16 R28, R152.reuse, R132, R28 ;  /* 0x00000084981c723c */ /* 0x048fe2000004181c */
[----:B------:R-:W-:Y:S01]  /*1b2d0*/  FSEL R163, R48, -INF , !P3 ;  /* 0xff80000030a37808 */ /* 0x000fe20005800000 */
[C---:B------:R-:W-:Y:S01]  /*1b2e0*/  VIADD R5, R3.reuse, 0x38 ;  /* 0x0000003803057836 */ /* 0x040fe20000000000 */
[CC--:B------:R-:W-:Y:S01]  /*1b2f0*/  ISETP.GE.AND P4, PT, R32.reuse, R188.reuse, PT ;  /* 0x000000bc2000720c */ /* 0x0c0fe20003f86270 */
[C---:B------:R-:W-:Y:S01]  /*1b300*/  VIADD R4, R3.reuse, 0x39 ;  /* 0x0000003903047836 */ /* 0x040fe20000000000 */
[----:B------:R-:W-:Y:S01]  /*1b310*/  ISETP.GE.AND P3, PT, R32, R189, PT ;  /* 0x000000bd2000720c */ /* 0x000fe20003f66270 */
[----:B------:R-:W-:Y:S01]  /*1b320*/  VIADD R32, R3, 0x31 ;  /* 0x0000003103207836 */ /* 0x000fe20000000000 */
[----:B------:R-:W-:Y:S01]  /*1b330*/  FSEL R66, R50, -INF , !P5 ;  /* 0xff80000032427808 */ /* 0x000fe20006800000 */
[----:B------:R-:W-:Y:S01]  /*1b340*/  HMMA.16816.F32.BF16 R24, R152, R134, R24 ;  /* 0x000000869818723c */ /* 0x000fe20000041818 */
[----:B------:R-:W-:-:S02]  /*1b350*/  ISETP.GE.AND P5, PT, R33, R188, PT ;  /* 0x000000bc2100720c */ /* 0x000fc40003fa6270 */
[----:B------:R-:W-:Y:S02]  /*1b360*/  FSEL R137, R49, -INF , !P4 ;  /* 0xff80000031897808 */ /* 0x000fe40006000000 */
[----:B------:R-:W-:Y:S01]  /*1b370*/  FSEL R157, R51, -INF , !P3 ;  /* 0xff800000339d7808 */ /* 0x000fe20005800000 */
[----:B------:R-:W-:Y:S01]  /*1b380*/  HMMA.16816.F32.BF16 R164, R148, R6, R164 ;  /* 0x0000000694a4723c */ /* 0x000fe200000418a4 */
[----:B------:R-:W-:Y:S01]  /*1b390*/  FSEL R252, R44, -INF , !P5 ;  /* 0xff8000002cfc7808 */ /* 0x000fe20006800000 */
[----:B------:R-:W3:Y:S01]  /*1b3a0*/  LDSM.16.M88.4 R48, [R212+0x7000] ;  /* 0x00700000d430783b */ /* 0x000ee20000000200 */
[-C--:B------:R-:W-:Y:S02]  /*1b3b0*/  ISETP.GE.AND P4, PT, R33, R189.reuse, PT ;  /* 0x000000bd2100720c */ /* 0x080fe40003f86270 */
[C---:B------:R-:W-:Y:S02]  /*1b3c0*/  ISETP.GE.AND P3, PT, R32.reuse, R188, PT ;  /* 0x000000bc2000720c */ /* 0x040fe40003f66270 */
[----:B------:R-:W-:-:S02]  /*1b3d0*/  ISETP.GE.AND P5, PT, R32, R189, PT ;  /* 0x000000bd2000720c */ /* 0x000fc40003fa6270 */
[----:B------:R-:W5:Y:S01]  /*1b3e0*/  LDSM.16.M88.4 R32, [R223+0xb800] ;  /* 0x00b80000df20783b */ /* 0x000f620000000200 */
[----:B------:R-:W-:Y:S01]  /*1b3f0*/  FSEL R141, R46, -INF , !P4 ;  /* 0xff8000002e8d7808 */ /* 0x000fe20006000000 */
[----:B-1----:R-:W-:Y:S01]  /*1b400*/  HMMA.16816.F32.BF16 R28, R148, R52, R28 ;  /* 0x00000034941c723c */ /* 0x002fe2000004181c */
[----:B------:R-:W-:Y:S02]  /*1b410*/  FSEL R250, R45, -INF , !P3 ;  /* 0xff8000002dfa7808 */ /* 0x000fe40005800000 */
[C---:B------:R-:W-:Y:S02]  /*1b420*/  ISETP.GE.AND P4, PT, R5.reuse, R188, PT ;  /* 0x000000bc0500720c */ /* 0x040fe40003f86270 */
[----:B------:R-:W-:Y:S01]  /*1b430*/  ISETP.GE.AND P3, PT, R5, R189, PT ;  /* 0x000000bd0500720c */ /* 0x000fe20003f66270 */
[----:B------:R-:W-:Y:S01]  /*1b440*/  VIADD R5, R3, 0x40 ;  /* 0x0000004003057836 */ /* 0x000fe20000000000 */
[----:B------:R-:W-:Y:S01]  /*1b450*/  FSEL R147, R47, -INF , !P5 ;  /* 0xff8000002f937808 */ /* 0x000fe20006800000 */
[----:B----4-:R-:W-:Y:S01]  /*1b460*/  HMMA.16816.F32.BF16 R20, R152, R8, R20 ;  /* 0x000000089814723c */ /* 0x010fe20000041814 */
[----:B------:R-:W-:-:S02]  /*1b470*/  FSEL R145, R40, -INF , !P4 ;  /* 0xff80000028917808 */ /* 0x000fc40006000000 */
[CC--:B------:R-:W-:Y:S02]  /*1b480*/  ISETP.GE.AND P5, PT, R4.reuse, R188.reuse, PT ;  /* 0x000000bc0400720c */ /* 0x0c0fe40003fa6270 */
[----:B------:R-:W-:Y:S01]  /*1b490*/  ISETP.GE.AND P4, PT, R4, R189, PT ;  /* 0x000000bd0400720c */ /* 0x000fe20003f86270 */
[----:B------:R-:W-:Y:S01]  /*1b4a0*/  VIADD R4, R3, 0x41 ;  /* 0x0000004103047836 */ /* 0x000fe20000000000 */
[----:B------:R-:W-:Y:S01]  /*1b4b0*/  FSEL R143, R42, -INF , !P3 ;  /* 0xff8000002a8f7808 */ /* 0x000fe20005800000 */
[----:B------:R-:W-:Y:S01]  /*1b4c0*/  HMMA.16816.F32.BF16 R16, R152, R10, R16 ;  /* 0x0000000a9810723c */ /* 0x000fe20000041810 */
[----:B------:R-:W-:Y:S01]  /*1b4d0*/  ISETP.GE.AND P3, PT, R5, R188, PT ;  /* 0x000000bc0500720c */ /* 0x000fe20003f66270 */
[----:B------:R-:W-:Y:S01]  /*1b4e0*/  VIADD R8, R3, 0x48 ;  /* 0x0000004803087836 */ /* 0x000fe20000000000 */
[----:B------:R-:W-:Y:S01]  /*1b4f0*/  FSEL R202, R41, -INF , !P5 ;  /* 0xff80000029ca7808 */ /* 0x000fe20006800000 */
[----:B------:R-:W-:Y:S01]  /*1b500*/  VIADD R9, R3, 0x50 ;  /* 0x0000005003097836 */ /* 0x000fe20000000000 */
[----:B------:R-:W-:Y:S01]  /*1b510*/  FSEL R200, R43, -INF , !P4 ;  /* 0xff8000002bc87808 */ /* 0x000fe20006000000 */
[----:B------:R-:W-:Y:S01]  /*1b520*/  HMMA.16816.F32.BF16 R24, R148, R54, R24 ;  /* 0x000000369418723c */ /* 0x000fe20000041818 */
[----:B------:R-:W-:-:S02]  /*1b530*/  FSEL R182, R36, -INF , !P3 ;  /* 0xff80000024b67808 */ /* 0x000fc40005800000 */
[-C--:B------:R-:W-:Y:S02]  /*1b540*/  ISETP.GE.AND P5, PT, R5, R189.reuse, PT ;  /* 0x000000bd0500720c */ /* 0x080fe40003fa6270 */
[C---:B------:R-:W-:Y:S02]  /*1b550*/  ISETP.GE.AND P4, PT, R4.reuse, R188, PT ;  /* 0x000000bc0400720c */ /* 0x040fe40003f86270 */
[----:B------:R-:W-:Y:S02]  /*1b560*/  ISETP.GE.AND P3, PT, R4, R189, PT ;  /* 0x000000bd0400720c */ /* 0x000fe40003f66270 */
[----:B------:R-:W1:Y:S01]  /*1b570*/  LDSM.16.M88.4 R4, [R212+0x7800] ;  /* 0x00780000d404783b */ /* 0x000e620000000200 */
[----:B------:R-:W-:Y:S01]  /*1b580*/  FSEL R198, R38, -INF , !P5 ;  /* 0xff80000026c67808 */ /* 0x000fe20006800000 */
[----:B---3--:R-:W-:Y:S01]  /*1b590*/  HMMA.16816.F32.BF16 R20, R148, R48, R20 ;  /* 0x000000309414723c */ /* 0x008fe20000041814 */
[----:B------:R-:W-:Y:S01]  /*1b5a0*/  FSEL R180, R37, -INF , !P4 ;  /* 0xff80000025b47808 */ /* 0x000fe20006000000 */
[----:B------:R-:W-:-:S04]  /*1b5b0*/  DEPBAR.LE SB0, 0x0 ;  /* 0x000080000000791a */ /* 0x000fc80000000000 */
[C---:B-----5:R-:W-:Y:S01]  /*1b5c0*/  HMMA.16816.F32.BF16 R12, R152.reuse, R32, R12 ;  /* 0x00000020980c723c */ /* 0x060fe2000004180c */
[----:B------:R-:W-:Y:S01]  /*1b5d0*/  BAR.SYNC.DEFER_BLOCKING 0x0 ;  /* 0x0000000000007b1d */ /* 0x000fe20000010000 */
[CC--:B------:R-:W-:Y:S02]  /*1b5e0*/  ISETP.GE.AND P5, PT, R8.reuse, R188.reuse, PT ;  /* 0x000000bc0800720c */ /* 0x0c0fe40003fa6270 */
[-C--:B------:R-:W-:Y:S01]  /*1b5f0*/  ISETP.GE.AND P4, PT, R8, R189.reuse, PT ;  /* 0x000000bd0800720c */ /* 0x080fe20003f86270 */
[----:B------:R-:W-:Y:S01]  /*1b600*/  VIADD R8, R3, 0x49 ;  /* 0x0000004903087836 */ /* 0x000fe20000000000 */
[----:B------:R-:W-:Y:S01]  /*1b610*/  HMMA.16816.F32.BF16 R32, R152, R34, R176 ;  /* 0x000000229820723c */ /* 0x000fe200000418b0 */
[----:B------:R-:W-:Y:S02]  /*1b620*/  FSEL R196, R39, -INF , !P3 ;  /* 0xff80000027c47808 */ /* 0x000fe40005800000 */
[----:B------:R-:W-:Y:S02]  /*1b630*/  FSEL R192, R164, -INF , !P5 ;  /* 0xff800000a4c07808 */ /* 0x000fe40006800000 */
[CC--:B------:R-:W-:Y:S01]  /*1b640*/  ISETP.GE.AND P3, PT, R8.reuse, R188.reuse, PT ;  /* 0x000000bc0800720c */ /* 0x0c0fe20003f66270 */
[----:B------:R-:W-:Y:S01]  /*1b650*/  HMMA.16816.F32.BF16 R16, R148, R50, R16 ;  /* 0x000000329410723c */ /* 0x000fe20000041810 */
[----:B------:R-:W-:Y:S01]  /*1b660*/  ISETP.GE.AND P5, PT, R8, R189, PT ;  /* 0x000000bd0800720c */ /* 0x000fe20003fa6270 */
[----:B------:R-:W-:Y:S01]  /*1b670*/  VIADD R8, R3, 0x51 ;  /* 0x0000005103087836 */ /* 0x000fe20000000000 */
[----:B------:R-:W-:Y:S01]  /*1b680*/  FSEL R194, R166, -INF , !P4 ;  /* 0xff800000a6c27808 */ /* 0x000fe20006000000 */
[----:B------:R-:W-:Y:S01]  /*1b690*/  IMAD.MOV.U32 R152, RZ, RZ, R190 ;  /* 0x000000ffff987224 */ /* 0x000fe200078e00be */
[----:B------:R-:W-:Y:S01]  /*1b6a0*/  ISETP.GE.AND P4, PT, R9, R188, PT ;  /* 0x000000bc0900720c */ /* 0x000fe20003f86270 */
[----:B------:R-:W-:Y:S01]  /*1b6b0*/  IMAD.MOV.U32 R153, RZ, RZ, R191 ;  /* 0x000000ffff997224 */ /* 0x000fe200078e00bf */
[----:B------:R-:W-:-:S02]  /*1b6c0*/  FSEL R186, R165, -INF , !P3 ;  /* 0xff800000a5ba7808 */ /* 0x000fc40005800000 */
[-C--:B------:R-:W-:Y:S01]  /*1b6d0*/  ISETP.GE.AND P3, PT, R9, R189.reuse, PT ;  /* 0x000000bd0900720c */ /* 0x080fe20003f66270 */
[----:B------:R-:W-:Y:S01]  /*1b6e0*/  VIADD R9, R3, 0x58 ;  /* 0x0000005803097836 */ /* 0x000fe20000000000 */
[----:B------:R-:W-:Y:S02]  /*1b6f0*/  FSEL R184, R167, -INF , !P5 ;  /* 0xff800000a7b87808 */ /* 0x000fe40006800000 */
[----:B------:R-:W-:Y:S02]  /*1b700*/  FSEL R166, R28, -INF , !P4 ;  /* 0xff8000001ca67808 */ /* 0x000fe40006000000 */
[C---:B------:R-:W-:Y:S02]  /*1b710*/  ISETP.GE.AND P5, PT, R8.reuse, R188, PT ;  /* 0x000000bc0800720c */ /* 0x040fe40003fa6270 */
[----:B------:R-:W-:Y:S01]  /*1b720*/  ISETP.GE.AND P4, PT, R8, R189, PT ;  /* 0x000000bd0800720c */ /* 0x000fe20003f86270 */
[----:B------:R-:W-:Y:S01]  /*1b730*/  VIADD R8, R3, 0x59 ;  /* 0x0000005903087836 */ /* 0x000fe20000000000 */
[----:B------:R-:W-:Y:S01]  /*1b740*/  FSEL R176, R30, -INF , !P3 ;  /* 0xff8000001eb07808 */ /* 0x000fe20005800000 */
[----:B-1----:R-:W-:Y:S01]  /*1b750*/  HMMA.16816.F32.BF16 R12, R148, R4, R12 ;  /* 0x00000004940c723c */ /* 0x002fe2000004180c */
[----:B------:R-:W-:-:S02]  /*1b760*/  FSEL R170, R29, -INF , !P5 ;  /* 0xff8000001daa7808 */ /* 0x000fc40006800000 */
[CC--:B------:R-:W-:Y:S02]  /*1b770*/  ISETP.GE.AND P3, PT, R9.reuse, R188.reuse, PT ;  /* 0x000000bc0900720c */ /* 0x0c0fe40003f66270 */
[-C--:B------:R-:W-:Y:S01]  /*1b780*/  ISETP.GE.AND P5, PT, R9, R189.reuse, PT ;  /* 0x000000bd0900720c */ /* 0x080fe20003fa6270 */
[----:B------:R-:W-:Y:S01]  /*1b790*/  VIADD R9, R3, 0x60 ;  /* 0x0000006003097836 */ /* 0x000fe20000000000 */
[----:B------:R-:W-:Y:S01]  /*1b7a0*/  FSEL R174, R31, -INF , !P4 ;  /* 0xff8000001fae7808 */ /* 0x000fe20006000000 */
[C---:B------:R-:W-:Y:S01]  /*1b7b0*/  VIADD R5, R3.reuse, 0x68 ;  /* 0x0000006803057836 */ /* 0x040fe20000000000 */
[----:B------:R-:W-:Y:S01]  /*1b7c0*/  ISETP.GE.AND P4, PT, R8, R188, PT ;  /* 0x000000bc0800720c */ /* 0x000fe20003f86270 */
[----:B------:R-:W-:Y:S01]  /*1b7d0*/  HMMA.16816.F32.BF16 R32, R148, R6, R32 ;  /* 0x000000069420723c */ /* 0x000fe20000041820 */
[----:B------:R-:W-:Y:S01]  /*1b7e0*/  FSEL R168, R24, -INF , !P3 ;  /* 0xff80000018a87808 */ /* 0x000fe20005800000 */
[C---:B------:R-:W-:Y:S01]  /*1b7f0*/  VIADD R4, R3.reuse, 0x69 ;  /* 0x0000006903047836 */ /* 0x040fe20000000000 */
[----:B------:R-:W-:Y:S01]  /*1b800*/  ISETP.GE.AND P3, PT, R8, R189, PT ;  /* 0x000000bd0800720c */ /* 0x000fe20003f66270 */
[----:B------:R-:W-:Y:S01]  /*1b810*/  VIADD R8, R3, 0x61 ;  /* 0x0000006103087836 */ /* 0x000fe20000000000 */
[----:B------:R-:W-:-:S02]  /*1b820*/  FSEL R172, R26, -INF , !P5 ;  /* 0xff8000001aac7808 */ /* 0x000fc40006800000 */
[----:B------:R-:W-:Y:S02]  /*1b830*/  FSEL R164, R25, -INF , !P4 ;  /* 0xff80000019a47808 */ /* 0x000fe40006000000 */
[C---:B------:R-:W-:Y:S02]  /*1b840*/  ISETP.GE.AND P5, PT, R9.reuse, R188, PT ;  /* 0x000000bc0900720c */ /* 0x040fe40003fa6270 */
[----:B------:R-:W-:Y:S02]  /*1b850*/  ISETP.GE.AND P4, PT, R9, R189, PT ;  /* 0x000000bd0900720c */ /* 0x000fe40003f86270 */
[----:B------:R-:W-:Y:S02]  /*1b860*/  FSEL R156, R20, -INF , !P5 ;  /* 0xff800000149c7808 */ /* 0x000fe40006800000 */
[----:B------:R-:W-:Y:S02]  /*1b870*/  FSEL R160, R22, -INF , !P4 ;  /* 0xff80000016a07808 */ /* 0x000fe40006000000 */
[----:B------:R-:W-:-:S02]  /*1b880*/  FSEL R162, R27, -INF , !P3 ;  /* 0xff8000001ba27808 */ /* 0x000fc40005800000 */
[C---:B------:R-:W-:Y:S02]  /*1b890*/  ISETP.GE.AND P5, PT, R8.reuse, R189, PT ;  /* 0x000000bd0800720c */ /* 0x040fe40003fa6270 */
[-C--:B------:R-:W-:Y:S02]  /*1b8a0*/  ISETP.GE.AND P4, PT, R5, R188.reuse, PT ;  /* 0x000000bc0500720c */ /* 0x080fe40003f86270 */
[----:B------:R-:W-:Y:S02]  /*1b8b0*/  ISETP.GE.AND P3, PT, R8, R188, PT ;  /* 0x000000bc0800720c */ /* 0x000fe40003f66270 */
[----:B------:R-:W-:Y:S02]  /*1b8c0*/  FSEL R158, R23, -INF , !P5 ;  /* 0xff800000179e7808 */ /* 0x000fe40006800000 */
[----:B------:R-:W-:Y:S02]  /*1b8d0*/  FSEL R146, R16, -INF , !P4 ;  /* 0xff80000010927808 */ /* 0x000fe40006000000 */
[----:B------:R-:W-:-:S02]  /*1b8e0*/  FSEL R154, R21, -INF , !P3 ;  /* 0xff800000159a7808 */ /* 0x000fc40005800000 */
[CC--:B------:R-:W-:Y:S02]  /*1b8f0*/  ISETP.GE.AND P5, PT, R4.reuse, R188.reuse, PT ;  /* 0x000000bc0400720c */ /* 0x0c0fe40003fa6270 */
[-C--:B------:R-:W-:Y:S01]  /*1b900*/  ISETP.GE.AND P4, PT, R4, R189.reuse, PT ;  /* 0x000000bd0400720c */ /* 0x080fe20003f86270 */
[----:B------:R-:W-:Y:S01]  /*1b910*/  VIADD R4, R3, 0x70 ;  /* 0x0000007003047836 */ /* 0x000fe20000000000 */
        /* <DEDUP_REMOVED lines=14> */
[C---:B------:R-:W-:Y:S01]  /*1ba00*/  ISETP.GE.AND P5, PT, R3.reuse, R189, PT ;  /* 0x000000bd0300720c */ /* 0x040fe20003fa6270 */
[----:B------:R-:W-:Y:S01]  /*1ba10*/  VIADD R3, R3, 0x79 ;  /* 0x0000007903037836 */ /* 0x000fe20000000000 */
[----:B------:R-:W-:Y:S02]  /*1ba20*/  FSEL R60, R13, -INF , !P6 ;  /* 0xff8000000d3c7808 */ /* 0x000fe40007000000 */
[----:B------:R-:W-:Y:S02]  /*1ba30*/  ISETP.GE.AND P6, PT, R5, R188, PT ;  /* 0x000000bc0500720c */ /* 0x000fe40003fc6270 */
[----:B------:R-:W-:-:S02]  /*1ba40*/  FSEL R134, R15, -INF , !P4 ;  /* 0xff8000000f867808 */ /* 0x000fc40006000000 */
[----:B------:R-:W-:Y:S02]  /*1ba50*/  FSEL R63, R32, -INF , !P6 ;  /* 0xff800000203f7808 */ /* 0x000fe40007000000 */
[----:B------:R-:W-:Y:S02]  /*1ba60*/  FSEL R136, R136, -INF , !P3 ;  /* 0xff80000088887808 */ /* 0x000fe40005800000 */
[-C--:B------:R-:W-:Y:S02]  /*1ba70*/  ISETP.GE.AND P4, PT, R5, R189.reuse, PT ;  /* 0x000000bd0500720c */ /* 0x080fe40003f86270 */
[C---:B------:R-:W-:Y:S02]  /*1ba80*/  ISETP.GE.AND P6, PT, R3.reuse, R188, PT ;  /* 0x000000bc0300720c */ /* 0x040fe40003fc6270 */
[----:B------:R-:W-:Y:S02]  /*1ba90*/  ISETP.GE.AND P3, PT, R3, R189, PT ;  /* 0x000000bd0300720c */ /* 0x000fe40003f66270 */
[----:B------:R-:W-:-:S02]  /*1baa0*/  FSEL R138, R138, -INF , !P5 ;  /* 0xff8000008a8a7808 */ /* 0x000fc40006800000 */
[----:B------:R-:W-:Y:S02]  /*1bab0*/  FSEL R132, R34, -INF , !P4 ;  /* 0xff80000022847808 */ /* 0x000fe40006000000 */
[----:B------:R-:W-:Y:S02]  /*1bac0*/  FSEL R61, R33, -INF , !P6 ;  /* 0xff800000213d7808 */ /* 0x000fe40007000000 */
[----:B------:R-:W-:Y:S01]  /*1bad0*/  FSEL R52, R35, -INF , !P3 ;  /* 0xff80000023347808 */ /* 0x000fe20005800000 */
[----:B--2---:R-:W-:Y:S05]  /*1bae0*/  @!P2 BRA `(.L_x_1150) ;  /* 0x0000000c0014a947 */ /* 0x004fea0003800000 */
[----:B------:R-:W-:Y:S04]  /*1baf0*/  BSSY B0, `(.L_x_1151) ;  /* 0x0000041000007945 */ /* 0x000fe80003800000 */
        /* <DEDUP_REMOVED lines=10> */
[----:B------:R-:W-:-:S03]  /*1bba0*/  ISETP.GE.AND P3, PT, R3, RZ, PT ;  /* 0x000000ff0300720c */ /* 0x000fc60003f66270 */
        /* <DEDUP_REMOVED lines=8> */
[----:B------:R-:W-:-:S03]  /*1bc30*/  IMAD.HI.U32 R14, R17, R14, R16 ;  /* 0x0000000e110e7227 */ /* 0x000fc600078e0010 */
[----:B------:R-:W-:-:S03]  /*1bc40*/  ISETP.GE.AND P0, PT, R10, RZ, PT ;  /* 0x000000ff0a00720c */ /* 0x000fc60003f06270 */
[----:B------:R-:W-:-:S04]  /*1bc50*/  IMAD.HI.U32 R9, R14, R5, RZ ;  /* 0x000000050e097227 */ /* 0x000fc800078e00ff */
[----:B------:R-:W-:Y:S02]  /*1bc60*/  IMAD.HI.U32 R11, R14, R7, RZ ;  /* 0x000000070e0b7227 */ /* 0x000fe400078e00ff */
[----:B------:R-:W2:Y:S02]  /*1bc70*/  LD.E.64 R14, desc[UR4][R56.64+0x20] ;  /* 0x00002004380e7980 */ /* 0x000ea4000c101b00 */
[-C--:B------:R-:W-:Y:S02]  /*1bc80*/  IMAD R5, R9, R6.reuse, R5 ;  /* 0x0000000609057224 */ /* 0x080fe400078e0205 */
[----:B------:R-:W-:Y:S01]  /*1bc90*/  IMAD R7, R11, R6, R7 ;  /* 0x000000060b077224 */ /* 0x000fe200078e0207 */
[----:B------:R-:W-:Y:S02]  /*1bca0*/  LOP3.LUT R6, RZ, R12, RZ, 0x33, !PT ;  /* 0x0000000cff067212 */ /* 0x000fe400078e33ff */
        /* <DEDUP_REMOVED lines=9> */
[----:B------:R-:W-:Y:S02]  /*1bd40*/  @P5 VIADD R9, R9, 0x1 ;  /* 0x0000000109095836 */ /* 0x000fe40000000000 */
[----:B------:R-:W-:Y:S02]  /*1bd50*/  @P6 IADD3 R11, R11, 0x1, RZ ;  /* 0x000000010b0b6810 */ /* 0x000fe40007ffe0ff */
[----:B------:R-:W-:Y:S02]  /*1bd60*/  @!P0 IMAD.MOV R9, RZ, RZ, -R9 ;  /* 0x000000ffff098224 */ /* 0x000fe400078e0a09 */
[----:B------:R-:W-:-:S03]  /*1bd70*/  @!P3 IADD3 R11, -R11, RZ, RZ ;  /* 0x000000ff0b0bb210 */ /* 0x000fc60007ffe1ff */
[C---:B------:R-:W-:Y:S02]  /*1bd80*/  SEL R7, R6.reuse, R9, !P2 ;  /* 0x0000000906077207 */ /* 0x040fe40005000000 */
[----:B------:R-:W-:Y:S02]  /*1bd90*/  SEL R5, R6, R11, !P2 ;  /* 0x0000000b06057207 */ /* 0x000fe40005000000 */
[----:B------:R-:W3:Y:S01]  /*1bda0*/  LD.E.64 R10, desc[UR4][R56.64+0x38] ;  /* 0x00003804380a7980 */ /* 0x000ee2000c101b00 */
[----:B------:R-:W-:-:S04]  /*1bdb0*/  IMAD.WIDE R16, R7, 0x4, R244 ;  /* 0x0000000407107825 */ /* 0x000fc800078e02f4 */
        /* <DEDUP_REMOVED lines=17> */
.L_x_1152:
[----:B------:R-:W2:Y:S02]  /*1bed0*/  LD.E R6, desc[UR4][R56.64+0x38] ;  /* 0x0000380438067980 */ /* 0x000ea4000c101900 */
[----:B--2---:R-:W-:-:S04]  /*1bee0*/  LEA R6, -R6, RZ, 0x7 ;  /* 0x000000ff06067211 */ /* 0x004fc800078e39ff */
[----:B------:R-:W-:Y:S02]  /*1bef0*/  SHF.R.S32.HI R3, RZ, 0x1f, R6 ;  /* 0x0000001fff037819 */ /* 0x000fe40000011406 */
.L_x_1153:
[----:B------:R-:W-:Y:S05]  /*1bf00*/  BSYNC B0 ;  /* 0x0000000000007941 */ /* 0x000fea0003800000 */
.L_x_1151:
[----:B------:R-:W-:Y:S02]  /*1bf10*/  LOP3.LUT R5, R247, 0x1, RZ, 0xc0, !PT ;  /* 0x00000001f7057812 */ /* 0x000fe400078ec0ff */
[C---:B------:R-:W-:Y:S02]  /*1bf20*/  LEA R20, P3, R6.reuse, R236, 0x1 ;  /* 0x000000ec06147211 */ /* 0x040fe400078608ff */
[----:B------:R-:W-:Y:S02]  /*1bf30*/  ISETP.NE.U32.AND P2, PT, R5, 0x1, PT ;  /* 0x000000010500780c */ /* 0x000fe40003f45070 */
[C---:B------:R-:W-:Y:S02]  /*1bf40*/  @P1 IADD3 R5, P0, R6.reuse, R233, RZ ;  /* 0x000000e906051210 */ /* 0x040fe40007f1e0ff */
[----:B------:R-:W-:-:S03]  /*1bf50*/  LEA.HI.X R21, R6, R235, R3, 0x1, P3 ;  /* 0x000000eb06157211 */ /* 0x000fc600018f0c03 */
[----:B------:R-:W-:Y:S01]  /*1bf60*/  @P1 IMAD.X R8, R3, 0x1, R234, P0 ;  /* 0x0000000103081824 */ /* 0x000fe200000e06ea */
[----:B------:R-:W-:-:S04]  /*1bf70*/  @P1 LEA R12, P0, R5, R236, 0x1 ;  /* 0x000000ec050c1211 */ /* 0x000fc800078008ff */
[----:B------:R-:W-:Y:S01]  /*1bf80*/  @P1 LEA.HI.X R13, R5, R235, R8, 0x1, P0 ;  /* 0x000000eb050d1211 */ /* 0x000fe200000f0c08 */
[----:B------:R-:W-:Y:S01]  /*1bf90*/  @!PT LDS RZ, [RZ] ;  /* 0x00000000fffff984 */ /* 0x000fe20000000800 */
[----:B------:R-:W-:Y:S01]  /*1bfa0*/  @!PT LDS RZ, [RZ] ;  /* 0x00000000fffff984 */ /* 0x000fe20000000800 */
[----:B------:R-:W-:Y:S01]  /*1bfb0*/  @!PT LDS RZ, [RZ] ;  /* 0x00000000fffff984 */ /* 0x000fe20000000800 */
[----:B------:R1:W-:Y:S01]  /*1bfc0*/  @!P2 LDGSTS.E.BYPASS.LTC128B.128 [R243+0x4000], desc[UR4][R20.64] ;  /* 0x0400000014f3afae */ /* 0x0003e2000b901d44 */
[-C--:B------:R-:W-:Y:S02]  /*1bfd0*/  @!P2 IADD3 R7, P4, R6, R233.reuse, RZ ;  /* 0x000000e90607a210 */ /* 0x080fe40007f9e0ff */
[----:B------:R-:W-:Y:S01]  /*1bfe0*/  IADD3 R5, P3, P0, R233, R233, R6 ;  /* 0x000000e9e9057210 */ /* 0x000fe2000787e006 */
[----:B------:R1:W-:Y:S01]  /*1bff0*/  @P2 STS.128 [R243+0x4000], RZ ;  /* 0x004000fff3002388 */ /* 0x0003e20000000c00 */
[----:B------:R-:W-:Y:S01]  /*1c000*/  @!P2 LEA R18, P5, R7, R236, 0x1 ;  /* 0x000000ec0712a211 */ /* 0x000fe200078a08ff */
[----:B------:R-:W-:Y:S01]  /*1c010*/  @!P2 IMAD.X R8, R3, 0x1, R234, P4 ;  /* 0x000000010308a824 */ /* 0x000fe200020e06ea */
[----:B------:R-:W-:Y:S01]  /*1c020*/  IADD3.X R6, R234, R234, R3, P3, P0 ;  /* 0x000000eaea067210 */ /* 0x000fe20001fe0403 */
[----:B------:R-:W-:Y:S01]  /*1c030*/  @!PT LDS RZ, [RZ] ;  /* 0x00000000fffff984 */ /* 0x000fe20000000800 */
[----:B------:R-:W-:Y:S01]  /*1c040*/  @!PT LDS RZ, [RZ] ;  /* 0x00000000fffff984 */ /* 0x000fe20000000800 */
[----:B------:R-:W-:Y:S01]  /*1c050*/  @!PT LDS RZ, [RZ] ;  /* 0x00000000fffff984 */ /* 0x000fe20000000800 */
[----:B------:R1:W-:Y:S01]  /*1c060*/  @P1 LDGSTS.E.BYPASS.LTC128B.128 [R243+0x8000], desc[UR4][R20.64+0x80] ;  /* 0x0800008014f31fae */ /* 0x0003e2000b901d44 */
[----:B------:R-:W-:-:S02]  /*1c070*/  @P1 LEA R10, P0, R5, R236, 0x1 ;  /* 0x000000ec050a1211 */ /* 0x000fc400078008ff */
[CC--:B------:R-:W-:Y:S01]  /*1c080*/  @!P2 LEA R16, P4, R5.reuse, R236.reuse, 0x1 ;  /* 0x000000ec0510a211 */ /* 0x0c0fe200078808ff */
[----:B------:R1:W-:Y:S01]  /*1c090*/  @!P1 STS.128 [R243+0x8000], RZ ;  /* 0x008000fff3009388 */ /* 0x0003e20000000c00 */
[C---:B------:R-:W-:Y:S02]  /*1c0a0*/  IADD3 R3, P3, R5.reuse, R233, RZ ;  /* 0x000000e905037210 */ /* 0x040fe40007f7e0ff */
[CCC-:B------:R-:W-:Y:S02]  /*1c0b0*/  @P1 LEA.HI.X R11, R5.reuse, R235.reuse, R6.reuse, 0x1, P0 ;  /* 0x000000eb050b1211 */ /* 0x1c0fe400000f0c06 */
[-C--:B------:R-:W-:Y:S01]  /*1c0c0*/  @!P2 LEA.HI.X R17, R5, R235.reuse, R6, 0x1, P4 ;  /* 0x000000eb0511a211 */ /* 0x080fe200020f0c06 */
[----:B------:R-:W-:Y:S01]  /*1c0d0*/  IMAD.X R6, R6, 0x1, R234, P3 ;  /* 0x0000000106067824 */ /* 0x000fe200018e06ea */
[----:B------:R-:W-:Y:S02]  /*1c0e0*/  @!P2 LEA.HI.X R19, R7, R235, R8, 0x1, P5 ;  /* 0x000000eb0713a211 */ /* 0x000fe400028f0c08 */
[----:B------:R-:W-:-:S02]  /*1c0f0*/  @!P2 LEA R14, P4, R3, R236, 0x1 ;  /* 0x000000ec030ea211 */ /* 0x000fc400078808ff */
[CC--:B------:R-:W-:Y:S01]  /*1c100*/  @P1 LEA R8, P0, R3.reuse, R236.reuse, 0x1 ;  /* 0x000000ec03081211 */ /* 0x0c0fe200078008ff */
[----:B------:R-:W-:Y:S01]  /*1c110*/  @!PT LDS RZ, [RZ] ;  /* 0x00000000fffff984 */ /* 0x000fe20000000800 */
[----:B------:R-:W-:Y:S01]  /*1c120*/  @!PT LDS RZ, [RZ] ;  /* 0x00000000fffff984 */ /* 0x000fe20000000800 */
[----:B------:R-:W-:Y:S01]  /*1c130*/  @!PT LDS RZ, [RZ] ;  /* 0x00000000fffff984 */ /* 0x000fe20000000800 */
[----:B------:R1:W-:Y:S01]  /*1c140*/  @!P2 LDGSTS.E.BYPASS.LTC128B.128 [R243+0x4800], desc[UR4][R18.64] ;  /* 0x0480000012f3afae */ /* 0x0003e2000b901d44 */
[C---:B------:R-:W-:Y:S02]  /*1c150*/  IADD3 R5, P3, R3.reuse, R233, RZ ;  /* 0x000000e903057210 */ /* 0x040fe40007f7e0ff */
[CCC-:B------:R-:W-:Y:S01]  /*1c160*/  @!P2 LEA.HI.X R15, R3.reuse, R235.reuse, R6.reuse, 0x1, P4 ;  /* 0x000000eb030fa211 */ /* 0x1c0fe200020f0c06 */
[----:B------:R1:W-:Y:S01]  /*1c170*/  @P2 STS.128 [R243+0x4800], RZ ;  /* 0x004800fff3002388 */ /* 0x0003e20000000c00 */
[----:B------:R-:W-:Y:S01]  /*1c180*/  @P1 LEA.HI.X R9, R3, R235, R6, 0x1, P0 ;  /* 0x000000eb03091211 */ /* 0x000fe200000f0c06 */
[----:B------:R-:W-:Y:S01]  /*1c190*/  IMAD.X R6, R6, 0x1, R234, P3 ;  /* 0x0000000106067824 */ /* 0x000fe200018e06ea */
[CC--:B------:R-:W-:Y:S01]  /*1c1a0*/  @!P2 LEA R24, P4, R5.reuse, R236.reuse, 0x1 ;  /* 0x000000ec0518a211 */ /* 0x0c0fe200078808ff */
[----:B------:R-:W-:Y:S01]  /*1c1b0*/  @!PT LDS RZ, [RZ] ;  /* 0x00000000fffff984 */ /* 0x000fe20000000800 */
[----:B------:R-:W-:Y:S01]  /*1c1c0*/  @!PT LDS RZ, [RZ] ;  /* 0x00000000fffff984 */ /* 0x000fe20000000800 */
[----:B------:R-:W-:Y:S01]  /*1c1d0*/  @!PT LDS RZ, [RZ] ;  /* 0x00000000fffff984 */ /* 0x000fe20000000800 */
[----:B------:R1:W-:Y:S01]  /*1c1e0*/  @P1 LDGSTS.E.BYPASS.LTC128B.128 [R243+0x8800], desc[UR4][R12.64+0x80] ;  /* 0x088000800cf31fae */ /* 0x0003e2000b901d44 */
[----:B------:R-:W-:-:S02]  /*1c1f0*/  @P1 LEA R22, P0, R5, R236, 0x1 ;  /* 0x000000ec05161211 */ /* 0x000fc400078008ff */
[C---:B------:R-:W-:Y:S01]  /*1c200*/  IADD3 R3, P3, R5.reuse, R233, RZ ;  /* 0x000000e905037210 */ /* 0x040fe20007f7e0ff */
[----:B------:R1:W-:Y:S01]  /*1c210*/  @!P1 STS.128 [R243+0x8800], RZ ;  /* 0x008800fff3009388 */ /* 0x0003e20000000c00 */
[CCC-:B------:R-:W-:Y:S02]  /*1c220*/  @!P2 LEA.HI.X R25, R5.reuse, R235.reuse, R6.reuse, 0x1, P4 ;  /* 0x000000eb0519a211 */ /* 0x1c0fe400020f0c06 */
[----:B------:R-:W-:Y:S01]  /*1c230*/  @P1 LEA.HI.X R23, R5, R235, R6, 0x1, P0 ;  /* 0x000000eb05171211 */ /* 0x000fe200000f0c06 */
[----:B------:R-:W-:Y:S01]  /*1c240*/  IMAD.X R6, R6, 0x1, R234, P3 ;  /* 0x0000000106067824 */ /* 0x000fe200018e06ea */
[CC--:B------:R-:W-:Y:S01]  /*1c250*/  @!P2 LEA R28, P4, R3.reuse, R236.reuse, 0x1 ;  /* 0x000000ec031ca211 */ /* 0x0c0fe200078808ff */
[----:B------:R-:W-:Y:S01]  /*1c260*/  @!PT LDS RZ, [RZ] ;  /* 0x00000000fffff984 */ /* 0x000fe20000000800 */
[----:B------:R-:W-:Y:S01]  /*1c270*/  @!PT LDS RZ, [RZ] ;  /* 0x00000000fffff984 */ /* 0x000fe20000000800 */
[----:B------:R-:W-:Y:S01]  /*1c280*/  @!PT LDS RZ, [RZ] ;  /* 0x00000000fffff984 */ /* 0x000fe20000000800 */
[----:B------:R1:W-:Y:S01]  /*1c290*/  @!P2 LDGSTS.E.BYPASS.LTC128B.128 [R243+0x5000], desc[UR4][R16.64] ;  /* 0x0500000010f3afae */ /* 0x0003e2000b901d44 */
[C---:B------:R-:W-:Y:S02]  /*1c2a0*/  @P1 LEA R26, P0, R3.reuse, R236, 0x1 ;  /* 0x000000ec031a1211 */ /* 0x040fe400078008ff */
[C---:B------:R-:W-:Y:S01]  /*1c2b0*/  IADD3 R5, P3, R3.reuse, R233, RZ ;  /* 0x000000e903057210 */ /* 0x040fe20007f7e0ff */
[----:B------:R1:W-:Y:S01]  /*1c2c0*/  @P2 STS.128 [R243+0x5000], RZ ;  /* 0x005000fff3002388 */ /* 0x0003e20000000c00 */
[----:B------:R-:W-:-:S02]  /*1c2d0*/  @!P2 LEA.HI.X R29, R3, R235, R6, 0x1, P4 ;  /* 0x000000eb031da211 */ /* 0x000fc400020f0c06 */
[----:B------:R-:W-:Y:S01]  /*1c2e0*/  @P1 LEA.HI.X R27, R3, R235, R6, 0x1, P0 ;  /* 0x000000eb031b1211 */ /* 0x000fe200000f0c06 */
[----:B------:R-:W-:Y:S01]  /*1c2f0*/  @!PT LDS RZ, [RZ] ;  /* 0x00000000fffff984 */ /* 0x000fe20000000800 */
[----:B------:R-:W-:Y:S01]  /*1c300*/  @!PT LDS RZ, [RZ] ;  /* 0x00000000fffff984 */ /* 0x000fe20000000800 */
[----:B------:R-:W-:Y:S01]  /*1c310*/  @!PT LDS RZ, [RZ] ;  /* 0x00000000fffff984 */ /* 0x000fe20000000800 */
[----:B------:R1:W-:Y:S01]  /*1c320*/  @P1 LDGSTS.E.BYPASS.LTC128B.128 [R243+0x9000], desc[UR4][R10.64+0x80] ;  /* 0x090000800af31fae */ /* 0x0003e2000b901d44 */
[----:B------:R-:W-:Y:S01]  /*1c330*/  IMAD.X R6, R6, 0x1, R234, P3 ;  /* 0x0000000106067824 */ /* 0x000fe200018e06ea */
[CC--:B------:R-:W-:Y:S02]  /*1c340*/  @!P2 LEA R32, P4, R5.reuse, R236.reuse, 0x1 ;  /* 0x000000ec0520a211 */ /* 0x0c0fe400078808ff */
[----:B------:R1:W-:Y:S01]  /*1c350*/  @!P1 STS.128 [R243+0x9000], RZ ;  /* 0x009000fff3009388 */ /* 0x0003e20000000c00 */
[C---:B------:R-:W-:Y:S02]  /*1c360*/  @P1 LEA R30, P0, R5.reuse, R236, 0x1 ;  /* 0x000000ec051e1211 */ /* 0x040fe400078008ff */
[C---:B------:R-:W-:Y:S01]  /*1c370*/  IADD3 R3, P3, R5.reuse, R233, RZ ;  /* 0x000000e905037210 */ /* 0x040fe20007f7e0ff */
[----:B------:R-:W-:Y:S01]  /*1c380*/  @!PT LDS RZ, [RZ] ;  /* 0x00000000fffff984 */ /* 0x000fe20000000800 */
[----:B------:R-:W-:Y:S01]  /*1c390*/  @!PT LDS RZ, [RZ] ;  /* 0x00000000fffff984 */ /* 0x000fe20000000800 */
[----:B------:R-:W-:Y:S01]  /*1c3a0*/  @!PT LDS RZ, [RZ] ;  /* 0x00000000fffff984 */ /* 0x000fe20000000800 */
[----:B------:R1:W-:Y:S01]  /*1c3b0*/  @!P2 LDGSTS.E.BYPASS.LTC128B.128 [R243+0x5800], desc[UR4][R14.64] ;  /* 0x058000000ef3afae */ /* 0x0003e2000b901d44 */
[----:B------:R-:W-:-:S02]  /*1c3c0*/  @!P2 LEA.HI.X R33, R5, R235, R6, 0x1, P4 ;  /* 0x000000eb0521a211 */ /* 0x000fc400020f0c06 */
[-C--:B------:R-:W-:Y:S01]  /*1c3d0*/  @P1 LEA.HI.X R31, R5, R235.reuse, R6, 0x1, P0 ;  /* 0x000000eb051f1211 */ /* 0x080fe200000f0c06 */
[----:B------:R1:W-:Y:S01]  /*1c3e0*/  @P2 STS.128 [R243+0x5800], RZ ;  /* 0x005800fff3002388 */ /* 0x0003e20000000c00 */
[----:B------:R-:W-:Y:S01]  /*1c3f0*/  IMAD.X R6, R6, 0x1, R234, P3 ;  /* 0x0000000106067824 */ /* 0x000fe200018e06ea */
[CC--:B------:R-:W-:Y:S02]  /*1c400*/  @!P2 LEA R34, P3, R3.reuse, R236.reuse, 0x1 ;  /* 0x000000ec0322a211 */ /* 0x0c0fe400078608ff */
[----:B------:R-:W-:Y:S01]  /*1c410*/  @!PT LDS RZ, [RZ] ;  /* 0x00000000fffff984 */ /* 0x000fe20000000800 */
[----:B------:R-:W-:Y:S01]  /*1c420*/  @!PT LDS RZ, [RZ] ;  /* 0x00000000fffff984 */ /* 0x000fe20000000800 */
[----:B------:R-:W-:Y:S01]  /*1c430*/  @!PT LDS RZ, [RZ] ;  /* 0x00000000fffff984 */ /* 0x000fe20000000800 */
[----:B------:R1:W-:Y:S01]  /*1c440*/  @P1 LDGSTS.E.BYPASS.LTC128B.128 [R243+0x9800], desc[UR4][R8.64+0x80] ;  /* 0x0980008008f31fae */ /* 0x0003e2000b901d44 */
[C---:B------:R-:W-:Y:S01]  /*1c450*/  @P1 LEA R36, P0, R3.reuse, R236, 0x1 ;  /* 0x000000ec03241211 */ /* 0x040fe200078008ff */
[----:B------:R-:W-:Y:S01]  /*1c460*/  IMAD.MOV.U32 R236, RZ, RZ, R20 ;  /* 0x000000ffffec7224 */ /* 0x000fe200078e0014 */
[CCC-:B------:R-:W-:Y:S01]  /*1c470*/  @!P2 LEA.HI.X R35, R3.reuse, R235.reuse, R6.reuse, 0x1, P3 ;  /* 0x000000eb0323a211 */ /* 0x1c0fe200018f0c06 */
[----:B------:R1:W-:Y:S01]  /*1c480*/  @!P1 STS.128 [R243+0x9800], RZ ;  /* 0x009800fff3009388 */ /* 0x0003e20000000c00 */
[----:B------:R-:W-:Y:S01]  /*1c490*/  @P1 LEA.HI.X R37, R3, R235, R6, 0x1, P0 ;  /* 0x000000eb03251211 */ /* 0x000fe200000f0c06 */
[----:B------:R-:W-:-:S02]  /*1c4a0*/  IMAD.MOV.U32 R235, RZ, RZ, R21 ;  /* 0x000000ffffeb7224 */ /* 0x000fc400078e0015 */
        /* <DEDUP_REMOVED lines=40> */
[----:B------:R-:W0:Y:S02]  /*1c730*/  LDGDEPBAR ;  /* 0x00000000000079af */ /* 0x000e240000000000 */
.L_x_1150:
[----:B------:R-:W-:Y:S05]  /*1c740*/  BSYNC B1 ;  /* 0x0000000000017941 */ /* 0x000fea0003800000 */
.L_x_1149:
[----:B------:R-:W2:Y:S01]  /*1c750*/  LD.E R56, desc[UR4][R56.64+0xdc] ;  /* 0x0000dc0438387980 */ /* 0x000ea2000c101900 */
[----:B------:R-:W-:Y:S02]  /*1c760*/  FMNMX.FTZ R3, R0, R138, !PT ;  /* 0x0000008a00037209 */ /* 0x000fe40007810000 */
        /* <DEDUP_REMOVED lines=75> */
[----:B------:R-:W-:Y:S02]  /*1cc20*/  FSETP.NEU.FTZ.AND P0, PT, R45, -INF , PT ;  /* 0xff8000002d00780b */ /* 0x000fe40003f1d000 */
[----:B---3--:R-:W-:Y:S02]  /*1cc30*/  FMNMX.FTZ R46, R3, R46, !PT ;  /* 0x0000002e032e7209 */ /* 0x008fe40007810000 */
[----:B------:R-:W-:Y:S02]  /*1cc40*/  FSEL R9, R45, RZ, P0 ;  /* 0x000000ff2d097208 */ /* 0x000fe40000000000 */
[----:B------:R-:W-:-:S03]  /*1cc50*/  FSETP.NEU.FTZ.AND P1, PT, R46, -INF , PT ;  /* 0xff8000002e00780b */ /* 0x000fc60003f3d000 */
[----:B------:R-:W-:Y:S01]  /*1cc60*/  FADD.FTZ R9, R0, -R9 ;  /* 0x8000000900097221 */ /* 0x000fe20000010000 */
[----:B------:R-:W-:-:S05]  /*1cc70*/  FSEL R11, R46, RZ, P1 ;  /* 0x000000ff2e0b7208 */ /* 0x000fca0000800000 */
[----:B------:R-:W-:Y:S01]  /*1cc80*/  FADD.FTZ R11, R2, -R11 ;  /* 0x8000000b020b7221 */ /* 0x000fe20000010000 */
[C---:B--2---:R-:W-:Y:S01]  /*1cc90*/  FMUL.FTZ R55, R56.reuse, R45 ;  /* 0x0000002d38377220 */ /* 0x044fe20000410000 */
[C---:B------:R-:W-:Y:S02]  /*1cca0*/  FMUL.FTZ R65, R56.reuse, R46 ;  /* 0x0000002e38417220 */ /* 0x040fe40000410000 */
[C---:B------:R-:W-:Y:S01]  /*1ccb0*/  FMUL.FTZ R0, R56.reuse, R11 ;  /* 0x0000000b38007220 */ /* 0x040fe20000410000 */
[----:B------:R-:W-:Y:S01]  /*1ccc0*/  FMUL.FTZ R20, R56, R9 ;  /* 0x0000000938147220 */ /* 0x000fe20000410000 */
[----:B------:R-:W-:Y:S01]  /*1ccd0*/  FSEL R55, R55, RZ, P0 ;  /* 0x000000ff37377208 */ /* 0x000fe20000000000 */
[----:B------:R-:W-:Y:S01]  /*1cce0*/  LDSM.16.MT88.4 R8, [R221+0xc000] ;  /* 0x00c00000dd08783b */ /* 0x000fe20000004200 */
[----:B------:R-:W-:Y:S01]  /*1ccf0*/  FSEL R65, R65, RZ, P1 ;  /* 0x000000ff41417208 */ /* 0x000fe20000800000 */
[----:B------:R-:W1:Y:S02]  /*1cd00*/  MUFU.EX2 R2, R20 ;  /* 0x0000001400027308 */ /* 0x000e640000000800 */
[-CC-:B------:R-:W-:Y:S01]  /*1cd10*/  FFMA.FTZ R41, R4, R56.reuse, -R55.reuse ;  /* 0x0000003804297223 */ /* 0x180fe20000010837 */
[-CC-:B------:R-:W-:Y:S01]  /*1cd20*/  FFMA.FTZ R49, R138, R56.reuse, -R55.reuse ;  /* 0x000000388a317223 */ /* 0x180fe20000010837 */
[----:B------:R-:W2:Y:S01]  /*1cd30*/  LDSM.16.MT88.4 R4, [R224+0xc000] ;  /* 0x00c00000e004783b */ /* 0x000ea20000004200 */
[-CC-:B------:R-:W-:Y:S01]  /*1cd40*/  FFMA.FTZ R40, R199, R56.reuse, -R55.reuse ;  /* 0x00000038c7287223 */ /* 0x180fe20000010837 */
[-C--:B------:R-:W-:Y:S01]  /*1cd50*/  FFMA.FTZ R3, R201, R56.reuse, -R55 ;  /* 0x00000038c9037223 */ /* 0x080fe20000010837 */
[-CC-:B------:R-:W-:Y:S01]  /*1cd60*/  FFMA.FTZ R44, R136, R56.reuse, -R65.reuse ;  /* 0x00000038882c7223 */ /* 0x180fe20000010841 */
[-CC-:B------:R-:W-:Y:S01]  /*1cd70*/  FFMA.FTZ R43, R195, R56.reuse, -R65.reuse ;  /* 0x00000038c32b7223 */ /* 0x180fe20000010841 */
[-CC-:B------:R-:W-:Y:S01]  /*1cd80*/  FFMA.FTZ R42, R193, R56.reuse, -R65.reuse ;  /* 0x00000038c12a7223 */ /* 0x180fe20000010841 */
[-C--:B------:R-:W-:Y:S01]  /*1cd90*/  FFMA.FTZ R47, R197, R56.reuse, -R65 ;  /* 0x00000038c52f7223 */ /* 0x080fe20000010841 */
[----:B------:R-:W-:Y:S01]  /*1cda0*/  MUFU.EX2 R49, R49 ;  /* 0x0000003100317308 */ /* 0x000fe20000000800 */
[-CC-:B------:R-:W-:Y:S01]  /*1cdb0*/  FFMA.FTZ R51, R187, R56.reuse, -R55.reuse ;  /* 0x00000038bb337223 */ /* 0x180fe20000010837 */
[-CC-:B------:R-:W-:Y:S01]  /*1cdc0*/  FFMA.FTZ R48, R183, R56.reuse, -R55.reuse ;  /* 0x00000038b7307223 */ /* 0x180fe20000010837 */
[-CC-:B------:R-:W-:Y:S01]  /*1cdd0*/  FFMA.FTZ R53, R185, R56.reuse, -R55.reuse ;  /* 0x00000038b9357223 */ /* 0x180fe20000010837 */
[-C--:B------:R-:W-:Y:S01]  /*1cde0*/  FFMA.FTZ R50, R181, R56.reuse, -R55 ;  /* 0x00000038b5327223 */ /* 0x080fe20000010837 */
[--C-:B------:R-:W-:Y:S01]  /*1cdf0*/  FFMA.FTZ R59, R175, R56, -R65.reuse ;  /* 0x00000038af3b7223 */ /* 0x100fe20000010841 */
[-C--:B-1----:R-:W-:Y:S01]  /*1ce00*/  FMUL.FTZ R130, R130, R2.reuse ;  /* 0x0000000282827220 */ /* 0x082fe20000410000 */
[-C--:B------:R-:W-:Y:S01]  /*1ce10*/  FMUL.FTZ R131, R131, R2.reuse ;  /* 0x0000000283837220 */ /* 0x080fe20000410000 */
[----:B------:R-:W1:Y:S01]  /*1ce20*/  MUFU.EX2 R41, R41 ;  /* 0x0000002900297308 */ /* 0x000e620000000800 */
        /* <DEDUP_REMOVED lines=13> */
[-C--:B------:R-:W-:Y:S01]  /*1cf00*/  FMUL.FTZ R90, R90, R2.reuse ;  /* 0x000000025a5a7220 */ /* 0x080fe20000410000 */
[-C--:B------:R-:W-:Y:S01]  /*1cf10*/  FMUL.FTZ R91, R91, R2.reuse ;  /* 0x000000025b5b7220 */ /* 0x080fe20000410000 */
[----:B------:R-:W3:Y:S01]  /*1cf20*/  MUFU.EX2 R3, R3 ;  /* 0x0000000300037308 */ /* 0x000ee20000000800 */
[----:B-1----:R-:W-:Y:S01]  /*1cf30*/  F2FP.BF16.F32.PACK_AB R13, R41, R49 ;  /* 0x00000031290d723e */ /* 0x002fe200000010ff */
[-C--:B------:R-:W-:Y:S01]  /*1cf40*/  FMUL.FTZ R94, R94, R2.reuse ;  /* 0x000000025e5e7220 */ /* 0x080fe20000410000 */
[-C--:B------:R-:W-:Y:S01]  /*1cf50*/  FMUL.FTZ R95, R95, R2.reuse ;  /* 0x000000025f5f7220 */ /* 0x080fe20000410000 */
[-C--:B------:R-:W-:Y:S01]  /*1cf60*/  FMUL.FTZ R98, R98, R2.reuse ;  /* 0x0000000262627220 */ /* 0x080fe20000410000 */
[----:B------:R-:W-:Y:S01]  /*1cf70*/  FMUL.FTZ R99, R99, R2 ;  /* 0x0000000263637220 */ /* 0x000fe20000410000 */
[-CC-:B------:R-:W-:Y:S01]  /*1cf80*/  FFMA.FTZ R54, R173, R56.reuse, -R65.reuse ;  /* 0x00000038ad367223 */ /* 0x180fe20000010841 */
[-CC-:B------:R-:W-:Y:S01]  /*1cf90*/  FFMA.FTZ R58, R171, R56.reuse, -R65.reuse ;  /* 0x00000038ab3a7223 */ /* 0x180fe20000010841 */
[----:B------:R-:W-:Y:S01]  /*1cfa0*/  MUFU.EX2 R44, R44 ;  /* 0x0000002c002c7308 */ /* 0x000fe20000000800 */
[--C-:B------:R-:W-:Y:S01]  /*1cfb0*/  FFMA.FTZ R57, R169, R56, -R65.reuse ;  /* 0x00000038a9397223 */ /* 0x100fe20000010841 */
[-C--:B------:R-:W-:Y:S01]  /*1cfc0*/  FMUL.FTZ R102, R102, R2.reuse ;  /* 0x0000000266667220 */ /* 0x080fe20000410000 */
[-C--:B------:R-:W-:Y:S01]  /*1cfd0*/  FMUL.FTZ R103, R103, R2.reuse ;  /* 0x0000000267677220 */ /* 0x080fe20000410000 */
[-C--:B------:R-:W-:Y:S01]  /*1cfe0*/  FMUL.FTZ R122, R122, R2.reuse ;  /* 0x000000027a7a7220 */ /* 0x080fe20000410000 */
[-C--:B------:R-:W-:Y:S01]  /*1cff0*/  FMUL.FTZ R123, R123, R2.reuse ;  /* 0x000000027b7b7220 */ /* 0x080fe20000410000 */
[-C--:B------:R-:W-:Y:S01]  /*1d000*/  FMUL.FTZ R106, R106, R2.reuse ;  /* 0x000000026a6a7220 */ /* 0x080fe20000410000 */
[----:B------:R-:W-:Y:S01]  /*1d010*/  FMUL.FTZ R107, R107, R2 ;  /* 0x000000026b6b7220 */ /* 0x000fe20000410000 */
[----:B------:R-:W1:Y:S01]  /*1d020*/  MUFU.EX2 R43, R43 ;  /* 0x0000002b002b7308 */ /* 0x000e620000000800 */
[----:B---3--:R-:W-:Y:S01]  /*1d030*/  F2FP.BF16.F32.PACK_AB R15, R3, R40 ;  /* 0x00000028030f723e */ /* 0x008fe200000010ff */
[-C--:B------:R-:W-:Y:S01]  /*1d040*/  FMUL.FTZ R118, R118, R2.reuse ;  /* 0x0000000276767220 */ /* 0x080fe20000410000 */
[-C--:B------:R-:W-:Y:S01]  /*1d050*/  FMUL.FTZ R119, R119, R2.reuse ;  /* 0x0000000277777220 */ /* 0x080fe20000410000 */
[-C--:B------:R-:W-:Y:S01]  /*1d060*/  FMUL.FTZ R110, R110, R2.reuse ;  /* 0x000000026e6e7220 */ /* 0x080fe20000410000 */
[-C--:B------:R-:W-:Y:S01]  /*1d070*/  FMUL.FTZ R111, R111, R2.reuse ;  /* 0x000000026f6f7220 */ /* 0x080fe20000410000 */
[----:B------:R-:W-:Y:S01]  /*1d080*/  LDSM.16.MT88.4 R20, [R220+0xc800] ;  /* 0x00c80000dc14783b */ /* 0x000fe20000004200 */
[-C--:B------:R-:W-:Y:S01]  /*1d090*/  FMUL.FTZ R114, R114, R2.reuse ;  /* 0x0000000272727220 */ /* 0x080fe20000410000 */
[----:B------:R-:W-:Y:S01]  /*1d0a0*/  MUFU.EX2 R42, R42 ;  /* 0x0000002a002a7308 */ /* 0x000fe20000000800 */
[----:B------:R-:W-:Y:S01]  /*1d0b0*/  FMUL.FTZ R115, R115, R2 ;  /* 0x0000000273737220 */ /* 0x000fe20000410000 */
[-C--:B------:R-:W-:Y:S01]  /*1d0c0*/  FFMA.FTZ R138, R137, R56.reuse, -R65 ;  /* 0x00000038898a7223 */ /* 0x080fe20000010841 */
[-CC-:B------:R-:W-:Y:S01]  /*1d0d0*/  FFMA.FTZ R64, R64, R56.reuse, -R55.reuse ;  /* 0x0000003840407223 */ /* 0x180fe20000010837 */
[-CC-:B------:R-:W-:Y:S01]  /*1d0e0*/  FFMA.FTZ R67, R67, R56.reuse, -R55.reuse ;  /* 0x0000003843437223 */ /* 0x180fe20000010837 */
[-C--:B------:R-:W-:Y:S01]  /*1d0f0*/  FFMA.FTZ R66, R66, R56.reuse, -R55 ;  /* 0x0000003842427223 */ /* 0x080fe20000010837 */
[-CC-:B------:R-:W-:Y:S01]  /*1d100*/  FFMA.FTZ R133, R161, R56.reuse, -R65.reuse ;  /* 0x00000038a1857223 */ /* 0x180fe20000010841 */
[--C-:B------:R-:W-:Y:S01]  /*1d110*/  FFMA.FTZ R136, R159, R56, -R65.reuse ;  /* 0x000000389f887223 */ /* 0x100fe20000010841 */
[----:B------:R-:W3:Y:S01]  /*1d120*/  MUFU.EX2 R47, R47 ;  /* 0x0000002f002f7308 */ /* 0x000ee20000000800 */
[----:B-1----:R-:W-:Y:S01]  /*1d130*/  F2FP.BF16.F32.PACK_AB R12, R43, R44 ;  /* 0x0000002c2b0c723e */ /* 0x002fe200000010ff */
[-C--:B------:R-:W-:Y:S01]  /*1d140*/  FFMA.FTZ R135, R163, R56.reuse, -R65 ;  /* 0x00000038a3877223 */ /* 0x080fe20000010841 */
[-CC-:B------:R-:W-:Y:S01]  /*1d150*/  FFMA.FTZ R137, R157, R56.reuse, -R55.reuse ;  /* 0x000000389d897223 */ /* 0x180fe20000010837 */
[-CC-:B------:R-:W-:Y:S01]  /*1d160*/  FFMA.FTZ R139, R141, R56.reuse, -R55.reuse ;  /* 0x000000388d8b7223 */ /* 0x180fe20000010837 */
[-CC-:B------:R-:W-:Y:S01]  /*1d170*/  FFMA.FTZ R141, R143, R56.reuse, -R55.reuse ;  /* 0x000000388f8d7223 */ /* 0x180fe20000010837 */
[-C--:B------:R-:W-:Y:S01]  /*1d180*/  FFMA.FTZ R150, R147, R56.reuse, -R55 ;  /* 0x0000003893967223 */ /* 0x080fe20000010837 */
[-CC-:B------:R-:W-:Y:S01]  /*1d190*/  FFMA.FTZ R143, R252, R56.reuse, -R65.reuse ;  /* 0x00000038fc8f7223 */ /* 0x180fe20000010841 */
[----:B------:R-:W1:Y:S01]  /*1d1a0*/  MUFU.EX2 R0, R0 ;  /* 0x0000000000007308 */ /* 0x000e620000000800 */
[-CC-:B------:R-:W-:Y:S01]  /*1d1b0*/  FFMA.FTZ R178, R250, R56.reuse, -R65.reuse ;  /* 0x00000038fab27223 */ /* 0x180fe20000010841 */
[-CC-:B------:R-:W-:Y:S01]  /*1d1c0*/  FFMA.FTZ R145, R145, R56.reuse, -R65.reuse ;  /* 0x0000003891917223 */ /* 0x180fe20000010841 */
[-C--:B------:R-:W-:Y:S01]  /*1d1d0*/  FFMA.FTZ R188, R202, R56.reuse, -R65 ;  /* 0x00000038cabc7223 */ /* 0x080fe20000010841 */
[-C--:B------:R-:W-:Y:S01]  /*1d1e0*/  FFMA.FTZ R190, R200, R56.reuse, -R55 ;  /* 0x00000038c8be7223 */ /* 0x080fe20000010837 */
[-C--:B------:R-:W-:Y:S01]  /*1d1f0*/  FFMA.FTZ R151, R182, R56.reuse, -R65 ;  /* 0x00000038b6977223 */ /* 0x080fe20000010841 */
[-CC-:B------:R-:W-:Y:S01]  /*1d200*/  FFMA.FTZ R147, R198, R56.reuse, -R55.reuse ;  /* 0x00000038c6937223 */ /* 0x180fe20000010837 */
[--C-:B------:R-:W-:Y:S01]  /*1d210*/  FFMA.FTZ R196, R196, R56, -R55.reuse ;  /* 0x00000038c4c47223 */ /* 0x100fe20000010837 */
[----:B------:R-:W-:Y:S01]  /*1d220*/  MUFU.EX2 R51, R51 ;  /* 0x0000003300337308 */ /* 0x000fe20000000800 */
[----:B---3--:R-:W-:Y:S01]  /*1d230*/  F2FP.BF16.F32.PACK_AB R14, R47, R42 ;  /* 0x0000002a2f0e723e */ /* 0x008fe200000010ff */
[-C--:B------:R-:W-:Y:S01]  /*1d240*/  FFMA.FTZ R149, R194, R56.reuse, -R55 ;  /* 0x00000038c2957223 */ /* 0x080fe20000010837 */
[-CC-:B------:R-:W-:Y:S01]  /*1d250*/  FFMA.FTZ R180, R180, R56.reuse, -R65.reuse ;  /* 0x00000038b4b47223 */ /* 0x180fe20000010841 */
[-CC-:B------:R-:W-:Y:S01]  /*1d260*/  FFMA.FTZ R155, R192, R56.reuse, -R65.reuse ;  /* 0x00000038c09b7223 */ /* 0x180fe20000010841 */
[-C--:B------:R-:W-:Y:S01]  /*1d270*/  FFMA.FTZ R182, R186, R56.reuse, -R65 ;  /* 0x00000038bab67223 */ /* 0x080fe20000010841 */
[-C--:B------:R-:W-:Y:S01]  /*1d280*/  FFMA.FTZ R184, R184, R56.reuse, -R55 ;  /* 0x00000038b8b87223 */ /* 0x080fe20000010837 */
[----:B------:R-:W-:Y:S01]  /*1d290*/  FFMA.FTZ R161, R166, R56, -R65 ;  /* 0x00000038a6a17223 */ /* 0x000fe20000010841 */
[----:B------:R-:W-:Y:S01]  /*1d2a0*/  MUFU.EX2 R48, R48 ;  /* 0x0000003000307308 */ /* 0x000fe20000000800 */
        /* <DEDUP_REMOVED lines=8> */
[C---:B--2---:R-:W-:Y:S01]  /*1d330*/  HMMA.16816.F32.BF16 R128, R12.reuse, R4, R128 ;  /* 0x000000040c80723c */ /* 0x044fe20000041880 */
        /* <DEDUP_REMOVED lines=15> */
[----:B------:R-:W-:Y:S01]  /*1d430*/  MUFU.EX2 R53, R53 ;  /* 0x0000003500357308 */ /* 0x000fe20000000800 */
[-C--:B------:R-:W-:Y:S01]  /*1d440*/  FMUL.FTZ R100, R100, R0.reuse ;  /* 0x0000000064647220 */ /* 0x080fe20000410000 */
[C---:B------:R-:W-:Y:S01]  /*1d450*/  HMMA.16816.F32.BF16 R72, R12.reuse, R18, R72 ;  /* 0x000000120c48723c */ /* 0x040fe20000041848 */
[----:B------:R-:W2:Y:S01]  /*1d460*/  LDSM.16.MT88.4 R16, [R224+0x10000] ;  /* 0x01000000e010783b */ /* 0x000ea20000004200 */
[-C--:B------:R-:W-:Y:S01]  /*1d470*/  FMUL.FTZ R101, R101, R0.reuse ;  /* 0x0000000065657220 */ /* 0x080fe20000410000 */
[-C--:B------:R-:W-:Y:S01]  /*1d480*/  FMUL.FTZ R120, R120, R0.reuse ;  /* 0x0000000078787220 */ /* 0x080fe20000410000 */
[-C--:B------:R-:W-:Y:S01]  /*1d490*/  FMUL.FTZ R121, R121, R0.reuse ;  /* 0x0000000079797220 */ /* 0x080fe20000410000 */
[-C--:B------:R-:W-:Y:S01]  /*1d4a0*/  FMUL.FTZ R104, R104, R0.reuse ;  /* 0x0000000068687220 */ /* 0x080fe20000410000 */
[C---:B------:R-:W-:Y:S01]  /*1d4b0*/  HMMA.16816.F32.BF16 R76, R12.reuse, R8, R76 ;  /* 0x000000080c4c723c */ /* 0x040fe2000004184c */
[----:B------:R-:W-:Y:S01]  /*1d4c0*/  MUFU.EX2 R50, R50 ;  /* 0x0000003200327308 */ /* 0x000fe20000000800 */
[-C--:B------:R-:W-:Y:S01]  /*1d4d0*/  FMUL.FTZ R105, R105, R0.reuse ;  /* 0x0000000069697220 */ /* 0x080fe20000410000 */
[-C--:B------:R-:W-:Y:S01]  /*1d4e0*/  FMUL.FTZ R116, R116, R0.reuse ;  /* 0x0000000074747220 */ /* 0x080fe20000410000 */
[-C--:B------:R-:W-:Y:S01]  /*1d4f0*/  FMUL.FTZ R117, R117, R0.reuse ;  /* 0x0000000075757220 */ /* 0x080fe20000410000 */
[-C--:B------:R-:W-:Y:S01]  /*1d500*/  FMUL.FTZ R108, R108, R0.reuse ;  /* 0x000000006c6c7220 */ /* 0x080fe20000410000 */
[C---:B------:R-:W-:Y:S01]  /*1d510*/  HMMA.16816.F32.BF16 R80, R12.reuse, R10, R80 ;  /* 0x0000000a0c50723c */ /* 0x040fe20000041850 */
[----:B------:R-:W3:Y:S01]  /*1d520*/  LDSM.16.MT88.4 R8, [R222+0x10000] ;  /* 0x01000000de08783b */ /* 0x000ee20000004200 */
[-C--:B------:R-:W-:Y:S01]  /*1d530*/  FMUL.FTZ R109, R109, R0.reuse ;  /* 0x000000006d6d7220 */ /* 0x080fe20000410000 */
[----:B------:R-:W-:Y:S01]  /*1d540*/  MUFU.EX2 R59, R59 ;  /* 0x0000003b003b7308 */ /* 0x000fe20000000800 */
[-C--:B------:R-:W-:Y:S01]  /*1d550*/  FMUL.FTZ R112, R112, R0.reuse ;  /* 0x0000000070707220 */ /* 0x080fe20000410000 */
[----:B------:R-:W-:Y:S01]  /*1d560*/  FMUL.FTZ R113, R113, R0 ;  /* 0x0000000071717220 */ /* 0x000fe20000410000 */
[-CC-:B------:R-:W-:Y:S01]  /*1d570*/  FFMA.FTZ R157, R176, R56.reuse, -R55.reuse ;  /* 0x00000038b09d7223 */ /* 0x180fe20000010837 */
[-CC-:B------:R-:W-:Y:S01]  /*1d580*/  FFMA.FTZ R174, R174, R56.reuse, -R55.reuse ;  /* 0x00000038aeae7223 */ /* 0x180fe20000010837 */
[-C--:B------:R-:W-:Y:S01]  /*1d590*/  FFMA.FTZ R159, R172, R56.reuse, -R55 ;  /* 0x00000038ac9f7223 */ /* 0x080fe20000010837 */
[C---:B------:R-:W-:Y:S01]  /*1d5a0*/  HMMA.16816.F32.BF16 R108, R12.reuse, R28, R108 ;  /* 0x0000001c0c6c723c */ /* 0x040fe2000004186c */
[-CC-:B------:R-:W-:Y:S01]  /*1d5b0*/  FFMA.FTZ R166, R170, R56.reuse, -R65.reuse ;  /* 0x00000038aaa67223 */ /* 0x180fe20000010841 */
[----:B------:R-:W4:Y:S01]  /*1d5c0*/  MUFU.EX2 R54, R54 ;  /* 0x0000003600367308 */ /* 0x000f220000000800 */
[-CC-:B------:R-:W-:Y:S01]  /*1d5d0*/  FFMA.FTZ R163, R168, R56.reuse, -R65.reuse ;  /* 0x00000038a8a37223 */ /* 0x180fe20000010841 */
[-C--:B------:R-:W-:Y:S01]  /*1d5e0*/  FFMA.FTZ R164, R164, R56.reuse, -R65 ;  /* 0x00000038a4a47223 */ /* 0x080fe20000010841 */
[-CC-:B------:R-:W-:Y:S01]  /*1d5f0*/  FFMA.FTZ R162, R162, R56.reuse, -R55.reuse ;  /* 0x00000038a2a27223 */ /* 0x180fe20000010837 */
[-CC-:B------:R-:W-:Y:S01]  /*1d600*/  FFMA.FTZ R160, R160, R56.reuse, -R55.reuse ;  /* 0x00000038a0a07223 */ /* 0x180fe20000010837 */
[-CC-:B------:R-:W-:Y:S01]  /*1d610*/  FFMA.FTZ R165, R158, R56.reuse, -R55.reuse ;  /* 0x000000389ea57223 */ /* 0x180fe20000010837 */
[C---:B-1----:R-:W-:Y:S01]  /*1d620*/  HMMA.16816.F32.BF16 R84, R12.reuse, R4, R84 ;  /* 0x000000040c54723c */ /* 0x042fe20000041854 */
[-C--:B------:R-:W-:Y:S01]  /*1d630*/  FFMA.FTZ R148, R148, R56.reuse, -R55 ;  /* 0x0000003894947223 */ /* 0x080fe20000010837 */
[----:B------:R-:W-:Y:S01]  /*1d640*/  MUFU.EX2 R58, R58 ;  /* 0x0000003a003a7308 */ /* 0x000fe20000000800 */
[-CC-:B------:R-:W-:Y:S01]  /*1d650*/  FFMA.FTZ R156, R156, R56.reuse, -R65.reuse ;  /* 0x000000389c9c7223 */ /* 0x180fe20000010841 */
[-CC-:B------:R-:W-:Y:S01]  /*1d660*/  FFMA.FTZ R167, R154, R56.reuse, -R65.reuse ;  /* 0x000000389aa77223 */ /* 0x180fe20000010841 */
[-CC-:B------:R-:W-:Y:S01]  /*1d670*/  FFMA.FTZ R146, R146, R56.reuse, -R65.reuse ;  /* 0x0000003892927223 */ /* 0x180fe20000010841 */
[C---:B------:R-:W-:Y:S01]  /*1d680*/  HMMA.16816.F32.BF16 R88, R12.reuse, R6, R88 ;  /* 0x000000060c58723c */ /* 0x040fe20000041858 */
[----:B------:R-:W1:Y:S01]  /*1d690*/  LDSM.16.MT88.4 R4, [R221+0x10000] ;  /* 0x01000000dd04783b */ /* 0x000e620000004200 */
[-C--:B------:R-:W-:Y:S01]  /*1d6a0*/  FFMA.FTZ R169, R144, R56.reuse, -R65 ;  /* 0x0000003890a97223 */ /* 0x080fe20000010841 */
[----:B------:R-:W-:Y:S01]  /*1d6b0*/  FFMA.FTZ R171, R142, R56, -R55 ;  /* 0x000000388eab7223 */ /* 0x000fe20000010837 */
[----:B------:R-:W5:Y:S01]  /*1d6c0*/  MUFU.EX2 R57, R57 ;  /* 0x0000003900397308 */ /* 0x000f620000000800 */
[----:B------:R-:W-:Y:S01]  /*1d6d0*/  FFMA.FTZ R2, R248, R2, R49 ;  /* 0x00000002f8027223 */ /* 0x000fe20000010031 */
[C---:B--2---:R-:W-:Y:S01]  /*1d6e0*/  HMMA.16816.F32.BF16 R92, R12.reuse, R16, R92 ;  /* 0x000000100c5c723c */ /* 0x044fe2000004185c */
[----:B------:R-:W-:Y:S01]  /*1d6f0*/  FFMA.FTZ R0, R249, R0, R44 ;  /* 0x00000000f9007223 */ /* 0x000fe2000001002c */
[-CC-:B------:R-:W-:Y:S01]  /*1d700*/  FFMA.FTZ R140, R140, R56.reuse, -R55.reuse ;  /* 0x000000388c8c7223 */ /* 0x180fe20000010837 */
[----:B------:R-:W-:Y:S01]  /*1d710*/  FADD.FTZ R41, R41, R2 ;  /* 0x0000000229297221 */ /* 0x000fe20000010000 */
[-C--:B------:R-:W-:Y:S01]  /*1d720*/  FFMA.FTZ R173, R134, R56.reuse, -R55 ;  /* 0x0000003886ad7223 */ /* 0x080fe20000010837 */
[----:B------:R-:W-:Y:S01]  /*1d730*/  FADD.FTZ R43, R43, R0 ;  /* 0x000000002b2b7221 */ /* 0x000fe20000010000 */
[C---:B------:R-:W-:Y:S01]  /*1d740*/  HMMA.16816.F32.BF16 R96, R12.reuse, R18, R96 ;  /* 0x000000120c60723c */ /* 0x040fe20000041860 */
[----:B------:R-:W2:Y:S01]  /*1d750*/  LDSM.16.MT88.4 R16, [R224+0xc800] ;  /* 0x00c80000e010783b */ /* 0x000ea20000004200 */
[----:B------:R-:W-:Y:S01]  /*1d760*/  MUFU.EX2 R64, R64 ;  /* 0x0000004000407308 */ /* 0x000fe20000000800 */
[----:B------:R-:W-:Y:S01]  /*1d770*/  FADD.FTZ R40, R40, R41 ;  /* 0x0000002928287221 */ /* 0x000fe20000010000 */
[----:B------:R-:W-:Y:S01]  /*1d780*/  FADD.FTZ R42, R42, R43 ;  /* 0x0000002b2a2a7221 */ /* 0x000fe20000010000 */
[-C--:B------:R-:W-:Y:S01]  /*1d790*/  FFMA.FTZ R132, R132, R56.reuse, -R55 ;  /* 0x0000003884847223 */ /* 0x080fe20000010837 */
[C---:B---3--:R-:W-:Y:S01]  /*1d7a0*/  HMMA.16816.F32.BF16 R100, R12.reuse, R8, R100 ;  /* 0x000000080c64723c */ /* 0x048fe20000041864 */
[----:B------:R-:W-:Y:S01]  /*1d7b0*/  FADD.FTZ R40, R3, R40 ;  /* 0x0000002803287221 */ /* 0x000fe20000010000 */
[----:B------:R-:W-:Y:S01]  /*1d7c0*/  FADD.FTZ R42, R47, R42 ;  /* 0x0000002a2f2a7221 */ /* 0x000fe20000010000 */
[-C--:B------:R-:W-:Y:S01]  /*1d7d0*/  FFMA.FTZ R62, R62, R56.reuse, -R65 ;  /* 0x000000383e3e7223 */ /* 0x080fe20000010841 */
[----:B------:R-:W-:Y:S01]  /*1d7e0*/  MUFU.EX2 R67, R67 ;  /* 0x0000004300437308 */ /* 0x000fe20000000800 */
[----:B------:R-:W-:Y:S01]  /*1d7f0*/  FFMA.FTZ R52, R52, R56, -R55 ;  /* 0x0000003834347223 */ /* 0x000fe20000010837 */
[----:B------:R-:W-:Y:S01]  /*1d800*/  HMMA.16816.F32.BF16 R120, R12, R10, R120 ;  /* 0x0000000a0c78723c */ /* 0x000fe20000041878 */
[----:B------:R-:W3:Y:S01]  /*1d810*/  LDSM.16.MT88.4 R8, [R221+0xc800] ;  /* 0x00c80000dd08783b */ /* 0x000ee20000004200 */
[----:B------:R-:W-:-:S04]  /*1d820*/  MOV R2, R46 ;  /* 0x0000002e00027202 */ /* 0x000fc80000000f00 */
[----:B------:R-:W-:Y:S08]  /*1d830*/  MUFU.EX2 R66, R66 ;  /* 0x0000004200427308 */ /* 0x000ff00000000800 */
[----:B------:R-:W-:Y:S01]  /*1d840*/  MUFU.EX2 R133, R133 ;  /* 0x0000008500857308 */ /* 0x000fe20000000800 */
[C---:B-1----:R-:W-:Y:S07]  /*1d850*/  HMMA.16816.F32.BF16 R104, R12.reuse, R4, R104 ;  /* 0x000000040c68723c */ /* 0x042fee0000041868 */
[----:B------:R-:W1:Y:S01]  /*1d860*/  MUFU.EX2 R136, R136 ;  /* 0x0000008800887308 */ /* 0x000e620000000800 */
[----:B------:R-:W-:Y:S01]  /*1d870*/  HMMA.16816.F32.BF16 R116, R12, R6, R116 ;  /* 0x000000060c74723c */ /* 0x000fe20000041874 */
[----:B----4-:R-:W-:Y:S01]  /*1d880*/  F2FP.BF16.F32.PACK_AB R4, R54, R59 ;  /* 0x0000003b3604723e */ /* 0x010fe200000010ff */
[----:B------:R-:W-:Y:S01]  /*1d890*/  FADD.FTZ R59, R59, R42 ;  /* 0x0000002a3b3b7221 */ /* 0x000fe20000010000 */
[----:B------:R-:W-:Y:S01]  /*1d8a0*/  F2FP.BF16.F32.PACK_AB R5, R48, R51 ;  /* 0x000000333005723e */ /* 0x000fe200000010ff */
[----:B------:R-:W-:-:S02]  /*1d8b0*/  FADD.FTZ R51, R51, R40 ;  /* 0x0000002833337221 */ /* 0x000fc40000010000 */
[----:B------:R-:W-:Y:S01]  /*1d8c0*/  HMMA.16816.F32.BF16 R12, R12, R30, R112 ;  /* 0x0000001e0c0c723c */ /* 0x000fe20000041870 */
[----:B-----5:R-:W-:Y:S01]  /*1d8d0*/  F2FP.BF16.F32.PACK_AB R6, R57, R58 ;  /* 0x0000003a3906723e */ /* 0x020fe200000010ff */
[----:B------:R-:W-:Y:S01]  /*1d8e0*/  LDSM.16.MT88.4 R28, [R222+0x10800] ;  /* 0x01080000de1c783b */ /* 0x000fe20000004200 */
[----:B------:R-:W-:Y:S01]  /*1d8f0*/  F2FP.BF16.F32.PACK_AB R7, R50, R53 ;  /* 0x000000353207723e */ /* 0x000fe200000010ff */
[----:B------:R-:W-:Y:S01]  /*1d900*/  MUFU.EX2 R135, R135 ;  /* 0x0000008700877308 */ /* 0x000fe20000000800 */
[----:B------:R-:W-:Y:S01]  /*1d910*/  FADD.FTZ R48, R48, R51 ;  /* 0x0000003330307221 */ /* 0x000fe20000010000 */
[----:B------:R-:W-:-:S03]  /*1d920*/  FADD.FTZ R59, R54, R59 ;  /* 0x0000003b363b7221 */ /* 0x000fc60000010000 */
[----:B------:R-:W-:Y:S01]  /*1d930*/  FADD.FTZ R53, R53, R48 ;  /* 0x0000003035357221 */ /* 0x000fe20000010000 */
[C---:B--2---:R-:W-:Y:S01]  /*1d940*/  HMMA.16816.F32.BF16 R128, R4.reuse, R16, R128 ;  /* 0x000000100480723c */ /* 0x044fe20000041880 */
[----:B------:R-:W-:Y:S01]  /*1d950*/  FADD.FTZ R0, R58, R59 ;  /* 0x0000003b3a007221 */ /* 0x000fe20000010000 */
[----:B------:R-:W2:Y:S01]  /*1d960*/  MUFU.EX2 R138, R138 ;  /* 0x0000008a008a7308 */ /* 0x000ea20000000800 */
[----:B------:R-:W-:Y:S02]  /*1d970*/  FADD.FTZ R53, R50, R53 ;  /* 0x0000003532357221 */ /* 0x000fe40000010000 */
[----:B------:R-:W-:Y:S01]  /*1d980*/  FADD.FTZ R0, R57, R0 ;  /* 0x0000000039007221 */ /* 0x000fe20000010000 */
[C---:B------:R-:W-:Y:S01]  /*1d990*/  HMMA.16816.F32.BF16 R124, R4.reuse, R18, R124 ;  /* 0x00000012047c723c */ /* 0x040fe2000004187c */
[----:B------:R-:W4:Y:S03]  /*1d9a0*/  LDSM.16.MT88.4 R16, [R224+0x10800] ;  /* 0x01080000e010783b */ /* 0x000f260000004200 */
[----:B------:R-:W5:Y:S02]  /*1d9b0*/  MUFU.EX2 R137, R137 ;  /* 0x0000008900897308 */ /* 0x000f640000000800 */
[C---:B---3--:R-:W-:Y:S06]  /*1d9c0*/  HMMA.16816.F32.BF16 R76, R4.reuse, R8, R76 ;  /* 0x00000008044c723c */ /* 0x048fec000004184c */
[C---:B------:R-:W-:Y:S01]  /*1d9d0*/  HMMA.16816.F32.BF16 R80, R4.reuse, R10, R80 ;  /* 0x0000000a0450723c */ /* 0x040fe20000041850 */
[----:B------:R-:W3:Y:S01]  /*1d9e0*/  LDSM.16.MT88.4 R8, [R221+0x10800] ;  /* 0x01080000dd08783b */ /* 0x000ee20000004200 */
[----:B------:R-:W-:Y:S04]  /*1d9f0*/  MUFU.EX2 R139, R139 ;  /* 0x0000008b008b7308 */ /* 0x000fe80000000800 */
[C---:B------:R-:W-:Y:S04]  /*1da00*/  HMMA.16816.F32.BF16 R68, R4.reuse, R24, R68 ;  /* 0x000000180444723c */ /* 0x040fe80000041844 */
[----:B------:R-:W-:Y:S02]  /*1da10*/  MUFU.EX2 R150, R150 ;  /* 0x0000009600967308 */ /* 0x000fe40000000800 */
[C---:B------:R-:W-:Y:S01]  /*1da20*/  HMMA.16816.F32.BF16 R72, R4.reuse, R26, R72 ;  /* 0x0000001a0448723c */ /* 0x040fe20000041848 */
[----:B------:R-:W5:Y:S05]  /*1da30*/  LDSM.16.MT88.4 R24, [R222+0xd000] ;  /* 0x00d00000de18783b */ /* 0x000f6a0000004200 */
[C---:B------:R-:W-:Y:S01]  /*1da40*/  HMMA.16816.F32.BF16 R84, R4.reuse, R20, R84 ;  /* 0x000000140454723c */ /* 0x040fe20000041854 */
[----:B------:R-:W-:Y:S05]  /*1da50*/  MUFU.EX2 R141, R141 ;  /* 0x0000008d008d7308 */ /* 0x000fea0000000800 */
[C---:B------:R-:W-:Y:S01]  /*1da60*/  HMMA.16816.F32.BF16 R88, R4.reuse, R22, R88 ;  /* 0x000000160458723c */ /* 0x040fe20000041858 */
[----:B------:R-:W5:Y:S02]  /*1da70*/  LDSM.16.MT88.4 R20, [R221+0xd000] ;  /* 0x00d00000dd14783b */ /* 0x000f640000004200 */
[----:B------:R-:W-:Y:S03]  /*1da80*/  MUFU.EX2 R143, R143 ;  /* 0x0000008f008f7308 */ /* 0x000fe60000000800 */
[C---:B----4-:R-:W-:Y:S05]  /*1da90*/  HMMA.16816.F32.BF16 R92, R4.reuse, R16, R92 ;  /* 0x00000010045c723c */ /* 0x050fea000004185c */
[----:B------:R-:W4:Y:S01]  /*1daa0*/  MUFU.EX2 R178, R178 ;  /* 0x000000b200b27308 */ /* 0x000f220000000800 */
[C---:B------:R-:W-:Y:S01]  /*1dab0*/  HMMA.16816.F32.BF16 R96, R4.reuse, R18, R96 ;  /* 0x000000120460723c */ /* 0x040fe20000041860 */
[----:B------:R-:W4:Y:S05]  /*1dac0*/  LDSM.16.MT88.4 R16, [R220+0xd000] ;  /* 0x00d00000dc10783b */ /* 0x000f2a0000004200 */
[C---:B------:R-:W-:Y:S01]  /*1dad0*/  HMMA.16816.F32.BF16 R100, R4.reuse, R28, R100 ;  /* 0x0000001c0464723c */ /* 0x040fe20000041864 */
[----:B------:R-:W-:Y:S05]  /*1dae0*/  MUFU.EX2 R145, R145 ;  /* 0x0000009100917308 */ /* 0x000fea0000000800 */
[C---:B------:R-:W-:Y:S01]  /*1daf0*/  HMMA.16816.F32.BF16 R120, R4.reuse, R30, R120 ;  /* 0x0000001e0478723c */ /* 0x040fe20000041878 */
[----:B------:R-:W4:Y:S02]  /*1db00*/  LDSM.16.MT88.4 R28, [R224+0x11000] ;  /* 0x01100000e01c783b */ /* 0x000f240000004200 */
[----:B------:R-:W4:Y:S03]  /*1db10*/  MUFU.EX2 R188, R188 ;  /* 0x000000bc00bc7308 */ /* 0x000f260000000800 */
[C---:B---3--:R-:W-:Y:S05]  /*1db20*/  HMMA.16816.F32.BF16 R104, R4.reuse, R8, R104 ;  /* 0x000000080468723c */ /* 0x048fea0000041868 */
[----:B------:R-:W3:Y:S01]  /*1db30*/  MUFU.EX2 R190, R190 ;  /* 0x000000be00be7308 */ /* 0x000ee20000000800 */
[----:B------:R-:W-:Y:S01]  /*1db40*/  HMMA.16816.F32.BF16 R116, R4, R10, R116 ;  /* 0x0000000a0474723c */ /* 0x000fe20000041874 */
[----:B-1----:R-:W-:Y:S01]  /*1db50*/  F2FP.BF16.F32.PACK_AB R8, R136, R133 ;  /* 0x000000858808723e */ /* 0x002fe200000010ff */
[----:B------:R-:W-:Y:S01]  /*1db60*/  FADD.FTZ R133, R133, R0 ;  /* 0x0000000085857221 */ /* 0x000fe20000010000 */
[----:B------:R-:W-:Y:S01]  /*1db70*/  F2FP.BF16.F32.PACK_AB R9, R67, R64 ;  /* 0x000000404309723e */ /* 0x000fe200000010ff */
[----:B------:R-:W-:-:S02]  /*1db80*/  FADD.FTZ R64, R64, R53 ;  /* 0x0000003540407221 */ /* 0x000fc40000010000 */
[C---:B------:R-:W-:Y:S01]  /*1db90*/  HMMA.16816.F32.BF16 R108, R4.reuse, R36, R108 ;  /* 0x00000024046c723c */ /* 0x040fe2000004186c */
[----:B--2---:R-:W-:Y:S01]  /*1dba0*/  F2FP.BF16.F32.PACK_AB R10, R138, R135 ;  /* 0x000000878a0a723e */ /* 0x004fe200000010ff */
[----:B------:R-:W-:Y:S01]  /*1dbb0*/  MUFU.EX2 R147, R147 ;  /* 0x0000009300937308 */ /* 0x000fe20000000800 */
[----:B-----5:R-:W-:Y:S01]  /*1dbc0*/  F2FP.BF16.F32.PACK_AB R11, R137, R66 ;  /* 0x00000042890b723e */ /* 0x020fe200000010ff */
        /* <DEDUP_REMOVED lines=8> */
[----:B------:R-:W-:Y:S01]  /*1dc50*/  HMMA.16816.F32.BF16 R68, R8, R24, R68 ;  /* 0x000000180844723c */ /* 0x000fe20000041844 */
[----:B------:R-:W-:Y:S01]  /*1dc60*/  FADD.FTZ R0, R137, R0 ;  /* 0x0000000089007221 */ /* 0x000fe20000010000 */
[----:B------:R-:W-:-:S04]  /*1dc70*/  FADD.FTZ R138, R138, R135 ;  /* 0x000000878a8a7221 */ /* 0x000fc80000010000 */
[C---:B------:R-:W-:Y:S01]  /*1dc80*/  HMMA.16816.F32.BF16 R72, R8.reuse, R26, R72 ;  /* 0x0000001a0848723c */ /* 0x040fe20000041848 */
[----:B------:R-:W1:Y:S01]  /*1dc90*/  LDSM.16.MT88.4 R24, [R222+0x11000] ;  /* 0x01100000de18783b */ /* 0x000e620000004200 */
[----:B------:R-:W-:Y:S04]  /*1dca0*/  MUFU.EX2 R149, R149 ;  /* 0x0000009500957308 */ /* 0x000fe80000000800 */
[C---:B------:R-:W-:Y:S04]  /*1dcb0*/  HMMA.16816.F32.BF16 R76, R8.reuse, R20, R76 ;  /* 0x00000014084c723c */ /* 0x040fe8000004184c */
[----:B------:R-:W-:Y:S02]  /*1dcc0*/  MUFU.EX2 R151, R151 ;  /* 0x0000009700977308 */ /* 0x000fe40000000800 */
[C---:B------:R-:W-:Y:S01]  /*1dcd0*/  HMMA.16816.F32.BF16 R80, R8.reuse, R22, R80 ;  /* 0x000000160850723c */ /* 0x040fe20000041850 */
[----:B------:R-:W2:Y:S05]  /*1dce0*/  LDSM.16.MT88.4 R20, [R221+0x11000] ;  /* 0x01100000dd14783b */ /* 0x000eaa0000004200 */
[C---:B----4-:R-:W-:Y:S01]  /*1dcf0*/  HMMA.16816.F32.BF16 R84, R8.reuse, R16, R84 ;  /* 0x000000100854723c */ /* 0x050fe20000041854 */
[----:B------:R-:W4:Y:S05]  /*1dd00*/  MUFU.EX2 R180, R180 ;  /* 0x000000b400b47308 */ /* 0x000f2a0000000800 */
[C---:B------:R-:W-:Y:S01]  /*1dd10*/  HMMA.16816.F32.BF16 R88, R8.reuse, R18, R88 ;  /* 0x000000120858723c */ /* 0x040fe20000041858 */
[----:B------:R-:W-:Y:S02]  /*1dd20*/  LDSM.16.MT88.4 R16, [R224+0x11800] ;  /* 0x01180000e010783b */ /* 0x000fe40000004200 */
[----:B------:R-:W-:Y:S03]  /*1dd30*/  MUFU.EX2 R155, R155 ;  /* 0x0000009b009b7308 */ /* 0x000fe60000000800 */
[C---:B------:R-:W-:Y:S05]  /*1dd40*/  HMMA.16816.F32.BF16 R92, R8.reuse, R28, R92 ;  /* 0x0000001c085c723c */ /* 0x040fea000004185c */
[----:B------:R-:W5:Y:S01]  /*1dd50*/  MUFU.EX2 R182, R182 ;  /* 0x000000b600b67308 */ /* 0x000f620000000800 */
[C---:B------:R-:W-:Y:S01]  /*1dd60*/  HMMA.16816.F32.BF16 R96, R8.reuse, R30, R96 ;  /* 0x0000001e0860723c */ /* 0x040fe20000041860 */
[----:B------:R-:W4:Y:S05]  /*1dd70*/  LDSM.16.MT88.4 R28, [R222+0xd800] ;  /* 0x00d80000de1c783b */ /* 0x000f2a0000004200 */
[C---:B------:R-:W-:Y:S01]  /*1dd80*/  HMMA.16816.F32.BF16 R128, R8.reuse, R32, R128 ;  /* 0x000000200880723c */ /* 0x040fe20000041880 */
[----:B------:R-:W5:Y:S05]  /*1dd90*/  MUFU.EX2 R184, R184 ;  /* 0x000000b800b87308 */ /* 0x000f6a0000000800 */
[C---:B------:R-:W-:Y:S01]  /*1dda0*/  HMMA.16816.F32.BF16 R124, R8.reuse, R34, R124 ;  /* 0x00000022087c723c */ /* 0x040fe2000004187c */
[----:B------:R-:W5:Y:S02]  /*1ddb0*/  LDSM.16.MT88.4 R32, [R224+0xd800] ;  /* 0x00d80000e020783b */ /* 0x000f640000004200 */
[----:B------:R-:W-:Y:S03]  /*1ddc0*/  MUFU.EX2 R157, R157 ;  /* 0x0000009d009d7308 */ /* 0x000fe60000000800 */
[C---:B-1----:R-:W-:Y:S05]  /*1ddd0*/  HMMA.16816.F32.BF16 R100, R8.reuse, R24, R100 ;  /* 0x000000180864723c */ /* 0x042fea0000041864 */
[----:B------:R-:W-:Y:S01]  /*1dde0*/  MUFU.EX2 R174, R174 ;  /* 0x000000ae00ae7308 */ /* 0x000fe20000000800 */
        /* <DEDUP_REMOVED lines=9> */
[----:B------:R-:W-:Y:S01]  /*1de80*/  HMMA.16816.F32.BF16 R4, R8, R14, R4 ;  /* 0x0000000e0804723c */ /* 0x000fe20000041804 */
[----:B------:R-:W-:Y:S01]  /*1de90*/  F2FP.BF16.F32.PACK_AB R12, R178, R143 ;  /* 0x0000008fb20c723e */ /* 0x000fe200000010ff */
[----:B------:R-:W2:Y:S01]  /*1dea0*/  LDSM.16.MT88.4 R8, [R221+0x11800] ;  /* 0x01180000dd08783b */ /* 0x000ea20000004200 */
[----:B------:R-:W-:Y:S01]  /*1deb0*/  F2FP.BF16.F32.PACK_AB R13, R150, R139 ;  /* 0x0000008b960d723e */ /* 0x000fe200000010ff */
[----:B------:R-:W-:Y:S01]  /*1dec0*/  FADD.FTZ R139, R139, R0 ;  /* 0x000000008b8b7221 */ /* 0x000fe20000010000 */
[----:B------:R-:W-:Y:S01]  /*1ded0*/  FADD.FTZ R143, R143, R138 ;  /* 0x0000008a8f8f7221 */ /* 0x000fe20000010000 */
[----:B------:R-:W-:Y:S01]  /*1dee0*/  MOV R0, R45 ;  /* 0x0000002d00007202 */ /* 0x000fe20000000f00 */
[----:B------:R-:W-:Y:S01]  /*1def0*/  MUFU.EX2 R163, R163 ;  /* 0x000000a300a37308 */ /* 0x000fe20000000800 */
[----:B------:R-:W-:Y:S01]  /*1df00*/  F2FP.BF16.F32.PACK_AB R14, R188, R145 ;  /* 0x00000091bc0e723e */ /* 0x000fe200000010ff */
[----:B------:R-:W-:Y:S01]  /*1df10*/  FADD.FTZ R150, R150, R139 ;  /* 0x0000008b96967221 */ /* 0x000fe20000010000 */
[----:B---3--:R-:W-:Y:S01]  /*1df20*/  F2FP.BF16.F32.PACK_AB R15, R190, R141 ;  /* 0x0000008dbe0f723e */ /* 0x008fe200000010ff */
[----:B------:R-:W-:-:S02]  /*1df30*/  FADD.FTZ R178, R178, R143 ;  /* 0x0000008fb2b27221 */ /* 0x000fc40000010000 */
[----:B------:R-:W-:Y:S02]  /*1df40*/  FADD.FTZ R141, R141, R150 ;  /* 0x000000968d8d7221 */ /* 0x000fe40000010000 */
[----:B------:R-:W-:Y:S01]  /*1df50*/  MUFU.EX2 R164, R164 ;  /* 0x000000a400a47308 */ /* 0x000fe20000000800 */
[----:B------:R-:W-:Y:S01]  /*1df60*/  FADD.FTZ R145, R145, R178 ;  /* 0x000000b291917221 */ /* 0x000fe20000010000 */
[----:B----4-:R-:W-:Y:S01]  /*1df70*/  HMMA.16816.F32.BF16 R68, R12, R28, R68 ;  /* 0x0000001c0c44723c */ /* 0x010fe20000041844 */
[----:B------:R-:W-:Y:S02]  /*1df80*/  FADD.FTZ R190, R190, R141 ;  /* 0x0000008dbebe7221 */ /* 0x000fe40000010000 */
[----:B------:R-:W-:-:S03]  /*1df90*/  FADD.FTZ R188, R188, R145 ;  /* 0x00000091bcbc7221 */ /* 0x000fc60000010000 */
[C---:B------:R-:W-:Y:S01]  /*1dfa0*/  HMMA.16816.F32.BF16 R72, R12.reuse, R30, R72 ;  /* 0x0000001e0c48723c */ /* 0x040fe20000041848 */
[----:B------:R-:W3:Y:S01]  /*1dfb0*/  LDSM.16.MT88.4 R28, [R222+0x11800] ;  /* 0x01180000de1c783b */ /* 0x000ee20000004200 */
[----:B------:R-:W-:Y:S04]  /*1dfc0*/  MUFU.EX2 R162, R162 ;  /* 0x000000a200a27308 */ /* 0x000fe80000000800 */
[C---:B------:R-:W-:Y:S04]  /*1dfd0*/  HMMA.16816.F32.BF16 R92, R12.reuse, R16, R92 ;  /* 0x000000100c5c723c */ /* 0x040fe8000004185c */
[----:B------:R-:W-:Y:S02]  /*1dfe0*/  MUFU.EX2 R160, R160 ;  /* 0x000000a000a07308 */ /* 0x000fe40000000800 */
[C---:B------:R-:W-:Y:S01]  /*1dff0*/  HMMA.16816.F32.BF16 R96, R12.reuse, R18, R96 ;  /* 0x000000120c60723c */ /* 0x040fe20000041860 */
[----:B------:R-:W4:Y:S05]  /*1e000*/  LDSM.16.MT88.4 R16, [R222+0xe000] ;  /* 0x00e00000de10783b */ /* 0x000f2a0000004200 */
[C---:B-----5:R-:W-:Y:S01]  /*1e010*/  HMMA.16816.F32.BF16 R128, R12.reuse, R32, R128 ;  /* 0x000000200c80723c */ /* 0x060fe20000041880 */
[----:B------:R-:W-:Y:S05]  /*1e020*/  MUFU.EX2 R165, R165 ;  /* 0x000000a500a57308 */ /* 0x000fea0000000800 */
        /* <DEDUP_REMOVED lines=10> */
[----:B------:R-:W-:Y:S01]  /*1e0d0*/  F2FP.BF16.F32.PACK_AB R8, R180, R151 ;  /* 0x00000097b408723e */ /* 0x000fe200000010ff */
[----:B------:R-:W-:Y:S01]  /*1e0e0*/  FADD.FTZ R151, R151, R188 ;  /* 0x000000bc97977221 */ /* 0x000fe20000010000 */
[----:B------:R-:W-:Y:S01]  /*1e0f0*/  F2FP.BF16.F32.PACK_AB R9, R196, R147 ;  /* 0x00000093c409723e */ /* 0x000fe200000010ff */
[----:B------:R-:W-:Y:S01]  /*1e100*/  MUFU.EX2 R146, R146 ;  /* 0x0000009200927308 */ /* 0x000fe20000000800 */
[----:B------:R-:W-:Y:S01]  /*1e110*/  FADD.FTZ R147, R147, R190 ;  /* 0x000000be93937221 */ /* 0x000fe20000010000 */
[----:B------:R-:W-:Y:S01]  /*1e120*/  HMMA.16816.F32.BF16 R84, R12, R20, R84 ;  /* 0x000000140c54723c */ /* 0x000fe20000041854 */
[----:B------:R-:W-:Y:S01]  /*1e130*/  F2FP.BF16.F32.PACK_AB R10, R182, R155 ;  /* 0x0000009bb60a723e */ /* 0x000fe200000010ff */
[----:B------:R-:W-:Y:S01]  /*1e140*/  FADD.FTZ R180, R180, R151 ;  /* 0x00000097b4b47221 */ /* 0x000fe20000010000 */
[----:B------:R-:W-:Y:S01]  /*1e150*/  F2FP.BF16.F32.PACK_AB R11, R184, R149 ;  /* 0x00000095b80b723e */ /* 0x000fe200000010ff */
[----:B------:R-:W-:-:S02]  /*1e160*/  FADD.FTZ R196, R196, R147 ;  /* 0x00000093c4c47221 */ /* 0x000fc40000010000 */
[C---:B------:R-:W-:Y:S01]  /*1e170*/  HMMA.16816.F32.BF16 R88, R12.reuse, R22, R88 ;  /* 0x000000160c58723c */ /* 0x040fe20000041858 */
[----:B------:R-:W-:Y:S01]  /*1e180*/  LDSM.16.MT88.4 R20, [R220+0xe000] ;  /* 0x00e00000dc14783b */ /* 0x000fe20000004200 */
[----:B------:R-:W-:Y:S01]  /*1e190*/  MUFU.EX2 R169, R169 ;  /* 0x000000a900a97308 */ /* 0x000fe20000000800 */
[----:B------:R-:W-:Y:S01]  /*1e1a0*/  FADD.FTZ R149, R149, R196 ;  /* 0x000000c495957221 */ /* 0x000fe20000010000 */
[----:B------:R-:W-:Y:S02]  /*1e1b0*/  FADD.FTZ R155, R155, R180 ;  /* 0x000000b49b9b7221 */ /* 0x000fe40000010000 */
[C---:B---3--:R-:W-:Y:S01]  /*1e1c0*/  HMMA.16816.F32.BF16 R100, R12.reuse, R28, R100 ;  /* 0x0000001c0c64723c */ /* 0x048fe20000041864 */
[----:B------:R-:W-:Y:S01]  /*1e1d0*/  FADD.FTZ R184, R184, R149 ;  /* 0x00000095b8b87221 */ /* 0x000fe20000010000 */
[----:B------:R-:W-:Y:S02]  /*1e1e0*/  FADD.FTZ R182, R182, R155 ;  /* 0x0000009bb6b67221 */ /* 0x000fe40000010000 */
[----:B------:R-:W-:Y:S02]  /*1e1f0*/  MUFU.EX2 R171, R171 ;  /* 0x000000ab00ab7308 */ /* 0x000fe40000000800 */
[----:B------:R-:W-:Y:S01]  /*1e200*/  HMMA.16816.F32.BF16 R120, R12, R30, R120 ;  /* 0x0000001e0c78723c */ /* 0x000fe20000041878 */
[----:B------:R-:W2:Y:S05]  /*1e210*/  LDSM.16.MT88.4 R28, [R221+0xe000] ;  /* 0x00e00000dd1c783b */ /* 0x000eaa0000004200 */
[C---:B----4-:R-:W-:Y:S01]  /*1e220*/  HMMA.16816.F32.BF16 R68, R8.reuse, R16, R68 ;  /* 0x000000100844723c */ /* 0x050fe20000041844 */
[----:B------:R-:W-:Y:S05]  /*1e230*/  MUFU.EX2 R140, R140 ;  /* 0x0000008c008c7308 */ /* 0x000fea0000000800 */
[----:B------:R-:W-:Y:S01]  /*1e240*/  HMMA.16816.F32.BF16 R72, R8, R18, R72 ;  /* 0x000000120848723c */ /* 0x000fe20000041848 */
[----:B------:R-:W3:Y:S02]  /*1e250*/  LDSM.16.MT88.4 R16, [R221+0x12000] ;  /* 0x01200000dd10783b */ /* 0x000ee40000004200 */
[----:B------:R-:W4:Y:S03]  /*1e260*/  MUFU.EX2 R173, R173 ;  /* 0x000000ad00ad7308 */ /* 0x000f260000000800 */
[C---:B-----5:R-:W-:Y:S05]  /*1e270*/  HMMA.16816.F32.BF16 R108, R12.reuse, R32, R108 ;  /* 0x000000200c6c723c */ /* 0x060fea000004186c */
[----:B------:R-:W-:Y:S01]  /*1e280*/  MUFU.EX2 R132, R132 ;  /* 0x0000008400847308 */ /* 0x000fe20000000800 */
[----:B------:R-:W-:Y:S01]  /*1e290*/  HMMA.16816.F32.BF16 R4, R12, R34, R4 ;  /* 0x000000220c04723c */ /* 0x000fe20000041804 */
[----:B------:R-:W5:Y:S04]  /*1e2a0*/  LDSM.16.MT88.4 R32, [R224+0x12000] ;  /* 0x01200000e020783b */ /* 0x000f680000004200 */
[----:B------:R-:W-:Y:S01]  /*1e2b0*/  LDSM.16.MT88.4 R12, [R220+0x12000] ;  /* 0x01200000dc0c783b */ /* 0x000fe20000004200 */
[----:B-1----:R-:W-:Y:S01]  /*1e2c0*/  HMMA.16816.F32.BF16 R128, R8, R24, R128 ;  /* 0x000000180880723c */ /* 0x002fe20000041880 */
[----:B------:R-:W-:Y:S01]  /*1e2d0*/  MUFU.EX2 R62, R62 ;  /* 0x0000003e003e7308 */ /* 0x000fe20000000800 */
[----:B----4-:R-:W-:-:S04]  /*1e2e0*/  F2FP.BF16.F32.PACK_AB R113, R173, R140 ;  /* 0x0000008cad71723e */ /* 0x010fc800000010ff */
[C---:B------:R-:W-:Y:S01]  /*1e2f0*/  HMMA.16816.F32.BF16 R124, R8.reuse, R26, R124 ;  /* 0x0000001a087c723c */ /* 0x040fe2000004187c */
[----:B------:R-:W1:Y:S05]  /*1e300*/  LDSM.16.MT88.4 R24, [R222+0x12000] ;  /* 0x01200000de18783b */ /* 0x000e6a0000004200 */
[C---:B--2---:R-:W-:Y:S06]  /*1e310*/  HMMA.16816.F32.BF16 R76, R8.reuse, R28, R76 ;  /* 0x0000001c084c723c */ /* 0x044fec000004184c */
[C---:B------:R-:W-:Y:S01]  /*1e320*/  HMMA.16816.F32.BF16 R80, R8.reuse, R30, R80 ;  /* 0x0000001e0850723c */ /* 0x040fe20000041850 */
[----:B------:R-:W2:Y:S05]  /*1e330*/  LDSM.16.MT88.4 R28, [R224+0xe800] ;  /* 0x00e80000e01c783b */ /* 0x000eaa0000004200 */
[C---:B------:R-:W-:Y:S06]  /*1e340*/  HMMA.16816.F32.BF16 R84, R8.reuse, R20, R84 ;  /* 0x000000140854723c */ /* 0x040fec0000041854 */
[C---:B------:R-:W-:Y:S01]  /*1e350*/  HMMA.16816.F32.BF16 R88, R8.reuse, R22, R88 ;  /* 0x000000160858723c */ /* 0x040fe20000041858 */
[----:B------:R-:W4:Y:S05]  /*1e360*/  LDSM.16.MT88.4 R20, [R222+0xe800] ;  /* 0x00e80000de14783b */ /* 0x000f2a0000004200 */
[C---:B---3--:R-:W-:Y:S06]  /*1e370*/  HMMA.16816.F32.BF16 R104, R8.reuse, R16, R104 ;  /* 0x000000100868723c */ /* 0x048fec0000041868 */
[C---:B------:R-:W-:Y:S01]  /*1e380*/  HMMA.16816.F32.BF16 R116, R8.reuse, R18, R116 ;  /* 0x000000120874723c */ /* 0x040fe20000041874 */
[----:B------:R-:W3:Y:S05]  /*1e390*/  LDSM.16.MT88.4 R16, [R221+0xe800] ;  /* 0x00e80000dd10783b */ /* 0x000eea0000004200 */
[C---:B-----5:R-:W-:Y:S06]  /*1e3a0*/  HMMA.16816.F32.BF16 R92, R8.reuse, R32, R92 ;  /* 0x00000020085c723c */ /* 0x060fec000004185c */
[C---:B------:R-:W-:Y:S01]  /*1e3b0*/  HMMA.16816.F32.BF16 R96, R8.reuse, R34, R96 ;  /* 0x000000220860723c */ /* 0x040fe20000041860 */
[----:B------:R-:W-:Y:S05]  /*1e3c0*/  LDSM.16.MT88.4 R32, [R222+0x12800] ;  /* 0x01280000de20783b */ /* 0x000fea0000004200 */
[C---:B-1----:R-:W-:Y:S06]  /*1e3d0*/  HMMA.16816.F32.BF16 R100, R8.reuse, R24, R100 ;  /* 0x000000180864723c */ /* 0x042fec0000041864 */
[----:B------:R-:W-:Y:S01]  /*1e3e0*/  HMMA.16816.F32.BF16 R120, R8, R26, R120 ;  /* 0x0000001a0878723c */ /* 0x000fe20000041878 */
[----:B------:R-:W-:Y:S01]  /*1e3f0*/  F2FP.BF16.F32.PACK_AB R24, R166, R161 ;  /* 0x000000a1a618723e */ /* 0x000fe200000010ff */
[----:B------:R-:W-:Y:S01]  /*1e400*/  FADD.FTZ R161, R161, R182 ;  /* 0x000000b6a1a17221 */ /* 0x000fe20000010000 */
[----:B------:R-:W-:Y:S01]  /*1e410*/  F2FP.BF16.F32.PACK_AB R25, R174, R157 ;  /* 0x0000009dae19723e */ /* 0x000fe200000010ff */
[----:B------:R-:W-:-:S02]  /*1e420*/  FADD.FTZ R157, R157, R184 ;  /* 0x000000b89d9d7221 */ /* 0x000fc40000010000 */
[C---:B------:R-:W-:Y:S01]  /*1e430*/  HMMA.16816.F32.BF16 R108, R8.reuse, R12, R108 ;  /* 0x0000000c086c723c */ /* 0x040fe2000004186c */
[----:B------:R-:W-:Y:S01]  /*1e440*/  F2FP.BF16.F32.PACK_AB R26, R164, R163 ;  /* 0x000000a3a41a723e */ /* 0x000fe200000010ff */
[----:B------:R-:W-:Y:S01]  /*1e450*/  FADD.FTZ R174, R174, R157 ;  /* 0x0000009daeae7221 */ /* 0x000fe20000010000 */
[----:B------:R-:W-:Y:S01]  /*1e460*/  F2FP.BF16.F32.PACK_AB R27, R162, R159 ;  /* 0x0000009fa21b723e */ /* 0x000fe200000010ff */
[----:B------:R-:W-:Y:S02]  /*1e470*/  FADD.FTZ R166, R166, R161 ;  /* 0x000000a1a6a67221 */ /* 0x000fe40000010000 */
[----:B------:R-:W-:Y:S01]  /*1e480*/  HMMA.16816.F32.BF16 R4, R8, R14, R4 ;  /* 0x0000000e0804723c */ /* 0x000fe20000041804 */
[----:B------:R-:W1:Y:S01]  /*1e490*/  LDSM.16.MT88.4 R8, [R221+0x12800] ;  /* 0x01280000dd08783b */ /* 0x000e620000004200 */
[----:B------:R-:W-:-:S03]  /*1e4a0*/  FADD.FTZ R3, R159, R174 ;  /* 0x000000ae9f037221 */ /* 0x000fc60000010000 */
[----:B------:R-:W5:Y:S01]  /*1e4b0*/  LDSM.16.MT88.4 R12, [R220+0xe800] ;  /* 0x00e80000dc0c783b */ /* 0x000f620000004200 */
[----:B--2---:R-:W-:Y:S01]  /*1e4c0*/  HMMA.16816.F32.BF16 R128, R24, R28, R128 ;  /* 0x0000001c1880723c */ /* 0x004fe20000041880 */
[----:B------:R-:W-:-:S05]  /*1e4d0*/  FADD.FTZ R3, R162, R3 ;  /* 0x00000003a2037221 */ /* 0x000fca0000010000 */
[C---:B------:R-:W-:Y:S01]  /*1e4e0*/  HMMA.16816.F32.BF16 R124, R24.reuse, R30, R124 ;  /* 0x0000001e187c723c */ /* 0x040fe2000004187c */
[----:B------:R-:W2:Y:S05]  /*1e4f0*/  LDSM.16.MT88.4 R28, [R220+0x12800] ;  /* 0x01280000dc1c783b */ /* 0x000eaa0000004200 */
[C---:B----4-:R-:W-:Y:S06]  /*1e500*/  HMMA.16816.F32.BF16 R68, R24.reuse, R20, R68 ;  /* 0x000000141844723c */ /* 0x050fec0000041844 */
[C---:B------:R-:W-:Y:S01]  /*1e510*/  HMMA.16816.F32.BF16 R72, R24.reuse, R22, R72 ;  /* 0x000000161848723c */ /* 0x040fe20000041848 */
[----:B------:R-:W4:Y:S05]  /*1e520*/  LDSM.16.MT88.4 R20, [R224+0xf000] ;  /* 0x00f00000e014783b */ /* 0x000f2a0000004200 */
[C---:B---3--:R-:W-:Y:S06]  /*1e530*/  HMMA.16816.F32.BF16 R76, R24.reuse, R16, R76 ;  /* 0x00000010184c723c */ /* 0x048fec000004184c */
[C---:B------:R-:W-:Y:S01]  /*1e540*/  HMMA.16816.F32.BF16 R80, R24.reuse, R18, R80 ;  /* 0x000000121850723c */ /* 0x040fe20000041850 */
[----:B------:R-:W3:Y:S05]  /*1e550*/  LDSM.16.MT88.4 R16, [R222+0xf000] ;  /* 0x00f00000de10783b */ /* 0x000eea0000004200 */
[C---:B-1----:R-:W-:Y:S06]  /*1e560*/  HMMA.16816.F32.BF16 R104, R24.reuse, R8, R104 ;  /* 0x000000081868723c */ /* 0x042fec0000041868 */
[----:B------:R-:W-:Y:S01]  /*1e570*/  HMMA.16816.F32.BF16 R116, R24, R10, R116 ;  /* 0x0000000a1874723c */ /* 0x000fe20000041874 */
[----:B------:R-:W-:-:S02]  /*1e580*/  F2FP.BF16.F32.PACK_AB R8, R167, R156 ;  /* 0x0000009ca708723e */ /* 0x000fc400000010ff */
[----:B------:R-:W-:Y:S01]  /*1e590*/  F2FP.BF16.F32.PACK_AB R9, R165, R160 ;  /* 0x000000a0a509723e */ /* 0x000fe200000010ff */
[----:B------:R-:W-:Y:S02]  /*1e5a0*/  FADD.FTZ R160, R160, R3 ;  /* 0x00000003a0a07221 */ /* 0x000fe40000010000 */
[----:B-----5:R-:W-:Y:S01]  /*1e5b0*/  HMMA.16816.F32.BF16 R84, R24, R12, R84 ;  /* 0x0000000c1854723c */ /* 0x020fe20000041854 */
        /* <DEDUP_REMOVED lines=12> */
[C---:B------:R-:W-:Y:S06]  /*1e680*/  HMMA.16816.F32.BF16 R100, R24.reuse, R32, R100 ;  /* 0x000000201864723c */ /* 0x040fec0000041864 */
[C---:B------:R-:W-:Y:S01]  /*1e690*/  HMMA.16816.F32.BF16 R120, R24.reuse, R34, R120 ;  /* 0x000000221878723c */ /* 0x040fe20000041878 */
[----:B------:R-:W5:Y:S05]  /*1e6a0*/  LDSM.16.MT88.4 R32, [R220+0xf000] ;  /* 0x00f00000dc20783b */ /* 0x000f6a0000004200 */
[C---:B--2---:R-:W-:Y:S06]  /*1e6b0*/  HMMA.16816.F32.BF16 R108, R24.reuse, R28, R108 ;  /* 0x0000001c186c723c */ /* 0x044fec000004186c */
[----:B------:R-:W-:Y:S01]  /*1e6c0*/  HMMA.16816.F32.BF16 R4, R24, R30, R4 ;  /* 0x0000001e1804723c */ /* 0x000fe20000041804 */
[----:B------:R-:W-:Y:S04]  /*1e6d0*/  LDSM.16.MT88.4 R28, [R221+0x13000] ;  /* 0x01300000dd1c783b */ /* 0x000fe80000004200 */
[----:B------:R-:W-:Y:S01]  /*1e6e0*/  LDSM.16.MT88.4 R24, [R224+0xf800] ;  /* 0x00f80000e018783b */ /* 0x000fe20000004200 */
[C---:B----4-:R-:W-:Y:S06]  /*1e6f0*/  HMMA.16816.F32.BF16 R128, R8.reuse, R20, R128 ;  /* 0x000000140880723c */ /* 0x050fec0000041880 */
[C---:B------:R-:W-:Y:S01]  /*1e700*/  HMMA.16816.F32.BF16 R124, R8.reuse, R22, R124 ;  /* 0x00000016087c723c */ /* 0x040fe2000004187c */
[----:B------:R-:W2:Y:S05]  /*1e710*/  LDSM.16.MT88.4 R20, [R224+0x13000] ;  /* 0x01300000e014783b */ /* 0x000eaa0000004200 */
[C---:B---3--:R-:W-:Y:S06]  /*1e720*/  HMMA.16816.F32.BF16 R68, R8.reuse, R16, R68 ;  /* 0x000000100844723c */ /* 0x048fec0000041844 */
[C---:B------:R-:W-:Y:S01]  /*1e730*/  HMMA.16816.F32.BF16 R72, R8.reuse, R18, R72 ;  /* 0x000000120848723c */ /* 0x040fe20000041848 */
[----:B------:R-:W3:Y:S05]  /*1e740*/  LDSM.16.MT88.4 R16, [R220+0x13000] ;  /* 0x01300000dc10783b */ /* 0x000eea0000004200 */
[C---:B-1----:R-:W-:Y:S06]  /*1e750*/  HMMA.16816.F32.BF16 R76, R8.reuse, R12, R76 ;  /* 0x0000000c084c723c */ /* 0x042fec000004184c */
[C---:B------:R-:W-:Y:S01]  /*1e760*/  HMMA.16816.F32.BF16 R80, R8.reuse, R14, R80 ;  /* 0x0000000e0850723c */ /* 0x040fe20000041850 */
[----:B------:R-:W1:Y:S05]  /*1e770*/  LDSM.16.MT88.4 R12, [R222+0xf800] ;  /* 0x00f80000de0c783b */ /* 0x000e6a0000004200 */
[C---:B-----5:R-:W-:Y:S06]  /*1e780*/  HMMA.16816.F32.BF16 R84, R8.reuse, R32, R84 ;  /* 0x000000200854723c */ /* 0x060fec0000041854 */
[----:B------:R-:W-:Y:S01]  /*1e790*/  HMMA.16816.F32.BF16 R88, R8, R34, R88 ;  /* 0x000000220858723c */ /* 0x000fe20000041858 */
[-CC-:B------:R-:W-:Y:S01]  /*1e7a0*/  FFMA.FTZ R33, R60, R56.reuse, -R65.reuse ;  /* 0x000000383c217223 */ /* 0x180fe20000010841 */
[----:B------:R-:W-:-:S04]  /*1e7b0*/  FFMA.FTZ R32, R63, R56, -R65 ;  /* 0x000000383f207223 */ /* 0x000fc80000010841 */
[C---:B--2---:R-:W-:Y:S01]  /*1e7c0*/  HMMA.16816.F32.BF16 R92, R8.reuse, R20, R92 ;  /* 0x00000014085c723c */ /* 0x044fe2000004185c */
[----:B------:R-:W-:Y:S01]  /*1e7d0*/  FFMA.FTZ R35, R61, R56, -R65 ;  /* 0x000000383d237223 */ /* 0x000fe20000010841 */
[----:B------:R-:W2:Y:S04]  /*1e7e0*/  MUFU.EX2 R33, R33 ;  /* 0x0000002100217308 */ /* 0x000ea80000000800 */
[C---:B------:R-:W-:Y:S01]  /*1e7f0*/  HMMA.16816.F32.BF16 R96, R8.reuse, R22, R96 ;  /* 0x000000160860723c */ /* 0x040fe20000041860 */
[----:B------:R-:W4:Y:S03]  /*1e800*/  LDSM.16.MT88.4 R20, [R221+0xf800] ;  /* 0x00f80000dd14783b */ /* 0x000f260000004200 */
[----:B------:R-:W-:Y:S02]  /*1e810*/  MUFU.EX2 R32, R32 ;  /* 0x0000002000207308 */ /* 0x000fe40000000800 */
[C---:B------:R-:W-:Y:S06]  /*1e820*/  HMMA.16816.F32.BF16 R100, R8.reuse, R36, R100 ;  /* 0x000000240864723c */ /* 0x040fec0000041864 */
[----:B------:R-:W-:Y:S01]  /*1e830*/  HMMA.16816.F32.BF16 R120, R8, R38, R120 ;  /* 0x000000260878723c */ /* 0x000fe20000041878 */
[----:B------:R-:W5:Y:S01]  /*1e840*/  MUFU.EX2 R35, R35 ;  /* 0x0000002300237308 */ /* 0x000f620000000800 */
[----:B--2---:R-:W-:-:S04]  /*1e850*/  F2FP.BF16.F32.PACK_AB R112, R33, R62 ;  /* 0x0000003e2170723e */ /* 0x004fc800000010ff */
[C---:B------:R-:W-:Y:S03]  /*1e860*/  HMMA.16816.F32.BF16 R104, R8.reuse, R28, R104 ;  /* 0x0000001c0868723c */ /* 0x040fe60000041868 */
[----:B------:R-:W2:Y:S03]  /*1e870*/  MUFU.EX2 R37, R52 ;  /* 0x0000003400257308 */ /* 0x000ea60000000800 */
[C---:B------:R-:W-:Y:S06]  /*1e880*/  HMMA.16816.F32.BF16 R116, R8.reuse, R30, R116 ;  /* 0x0000001e0874723c */ /* 0x040fec0000041874 */
[----:B---3--:R-:W-:Y:S01]  /*1e890*/  HMMA.16816.F32.BF16 R108, R8, R16, R108 ;  /* 0x00000010086c723c */ /* 0x008fe2000004186c */
[----:B-----5:R-:W-:-:S05]  /*1e8a0*/  F2FP.BF16.F32.PACK_AB R114, R35, R32 ;  /* 0x000000202372723e */ /* 0x020fca00000010ff */
[----:B------:R-:W-:Y:S01]  /*1e8b0*/  HMMA.16816.F32.BF16 R4, R8, R18, R4 ;  /* 0x000000120804723c */ /* 0x000fe20000041804 */
[----:B------:R-:W3:Y:S01]  /*1e8c0*/  LDSM.16.MT88.4 R8, [R220+0xf800] ;  /* 0x00f80000dc08783b */ /* 0x000ee20000004200 */
[C---:B--2---:R-:W-:Y:S01]  /*1e8d0*/  F2FP.BF16.F32.PACK_AB R115, R37.reuse, R132 ;  /* 0x000000842573723e */ /* 0x044fe200000010ff */
[----:B------:R-:W-:Y:S02]  /*1e8e0*/  FADD.FTZ R132, R132, R173 ;  /* 0x000000ad84847221 */ /* 0x000fe40000010000 */
[----:B------:R-:W2:Y:S02]  /*1e8f0*/  LDSM.16.MT88.4 R16, [R224+0x13800] ;  /* 0x01380000e010783b */ /* 0x000ea40000004200 */
[----:B------:R-:W-:Y:S02]  /*1e900*/  FADD.FTZ R248, R37, R132 ;  /* 0x0000008425f87221 */ /* 0x000fe40000010000 */
[C---:B-1----:R-:W-:Y:S06]  /*1e910*/  HMMA.16816.F32.BF16 R68, R112.reuse, R12, R68 ;  /* 0x0000000c7044723c */ /* 0x042fec0000041844 */
[C---:B------:R-:W-:Y:S01]  /*1e920*/  HMMA.16816.F32.BF16 R72, R112.reuse, R14, R72 ;  /* 0x0000000e7048723c */ /* 0x040fe20000041848 */
[----:B------:R-:W1:Y:S05]  /*1e930*/  LDSM.16.MT88.4 R12, [R222+0x13800] ;  /* 0x01380000de0c783b */ /* 0x000e6a0000004200 */
[C---:B------:R-:W-:Y:S06]  /*1e940*/  HMMA.16816.F32.BF16 R128, R112.reuse, R24, R128 ;  /* 0x000000187080723c */ /* 0x040fec0000041880 */
[C---:B------:R-:W-:Y:S06]  /*1e950*/  HMMA.16816.F32.BF16 R124, R112.reuse, R26, R124 ;  /* 0x0000001a707c723c */ /* 0x040fec000004187c */
[C---:B----4-:R-:W-:Y:S06]  /*1e960*/  HMMA.16816.F32.BF16 R76, R112.reuse, R20, R76 ;  /* 0x00000014704c723c */ /* 0x050fec000004184c */
[C---:B------:R-:W-:Y:S06]  /*1e970*/  HMMA.16816.F32.BF16 R80, R112.reuse, R22, R80 ;  /* 0x000000167050723c */ /* 0x040fec0000041850 */
[C---:B---3--:R-:W-:Y:S06]  /*1e980*/  HMMA.16816.F32.BF16 R84, R112.reuse, R8, R84 ;  /* 0x000000087054723c */ /* 0x048fec0000041854 */
[C---:B------:R-:W-:Y:S01]  /*1e990*/  HMMA.16816.F32.BF16 R88, R112.reuse, R10, R88 ;  /* 0x0000000a7058723c */ /* 0x040fe20000041858 */
[----:B------:R-:W3:Y:S05]  /*1e9a0*/  LDSM.16.MT88.4 R8, [R221+0x13800] ;  /* 0x01380000dd08783b */ /* 0x000eea0000004200 */
[C---:B--2---:R-:W-:Y:S06]  /*1e9b0*/  HMMA.16816.F32.BF16 R92, R112.reuse, R16, R92 ;  /* 0x00000010705c723c */ /* 0x044fec000004185c */
[C---:B------:R-:W-:Y:S01]  /*1e9c0*/  HMMA.16816.F32.BF16 R96, R112.reuse, R18, R96 ;  /* 0x000000127060723c */ /* 0x040fe20000041860 */
[----:B------:R-:W2:Y:S05]  /*1e9d0*/  LDSM.16.MT88.4 R16, [R220+0x13800] ;  /* 0x01380000dc10783b */ /* 0x000eaa0000004200 */
[C---:B-1----:R-:W-:Y:S06]  /*1e9e0*/  HMMA.16816.F32.BF16 R100, R112.reuse, R12, R100 ;  /* 0x0000000c7064723c */ /* 0x042fec0000041864 */
[C---:B------:R-:W-:Y:S06]  /*1e9f0*/  HMMA.16816.F32.BF16 R120, R112.reuse, R14, R120 ;  /* 0x0000000e7078723c */ /* 0x040fec0000041878 */
[C---:B---3--:R-:W-:Y:S06]  /*1ea00*/  HMMA.16816.F32.BF16 R104, R112.reuse, R8, R104 ;  /* 0x000000087068723c */ /* 0x048fec0000041868 */
[----:B------:R-:W-:Y:S01]  /*1ea10*/  HMMA.16816.F32.BF16 R116, R112, R10, R116 ;  /* 0x0000000a7074723c */ /* 0x000fe20000041874 */
[----:B------:R-:W-:-:S04]  /*1ea20*/  FADD.FTZ R9, R163, R166 ;  /* 0x000000a6a3097221 */ /* 0x000fc80000010000 */
[----:B------:R-:W-:Y:S01]  /*1ea30*/  FADD.FTZ R9, R164, R9 ;  /* 0x00000009a4097221 */ /* 0x000fe20000010000 */
[----:B--2---:R-:W-:Y:S03]  /*1ea40*/  HMMA.16816.F32.BF16 R108, R112, R16, R108 ;  /* 0x00000010706c723c */ /* 0x004fe6000004186c */
[----:B------:R-:W-:-:S03]  /*1ea50*/  FADD.FTZ R156, R156, R9 ;  /* 0x000000099c9c7221 */ /* 0x000fc60000010000 */
[----:B------:R-:W-:Y:S01]  /*1ea60*/  HMMA.16816.F32.BF16 R112, R112, R18, R4 ;  /* 0x000000127070723c */ /* 0x000fe20000041804 */
[----:B------:R-:W-:-:S04]  /*1ea70*/  FADD.FTZ R167, R167, R156 ;  /* 0x0000009ca7a77221 */ /* 0x000fc80000010000 */
[----:B------:R-:W-:-:S04]  /*1ea80*/  FADD.FTZ R146, R146, R167 ;  /* 0x000000a792927221 */ /* 0x000fc80000010000 */
[----:B------:R-:W-:-:S04]  /*1ea90*/  FADD.FTZ R169, R169, R146 ;  /* 0x00000092a9a97221 */ /* 0x000fc80000010000 */
[----:B------:R-:W-:-:S04]  /*1eaa0*/  FADD.FTZ R62, R62, R169 ;  /* 0x000000a93e3e7221 */ /* 0x000fc80000010000 */
[----:B------:R-:W-:-:S04]  /*1eab0*/  FADD.FTZ R33, R33, R62 ;  /* 0x0000003e21217221 */ /* 0x000fc80000010000 */
[----:B------:R-:W-:-:S04]  /*1eac0*/  FADD.FTZ R32, R32, R33 ;  /* 0x0000002120207221 */ /* 0x000fc80000010000 */
[----:B------:R-:W-:-:S07]  /*1ead0*/  FADD.FTZ R249, R35, R32 ;  /* 0x0000002023f97221 */ /* 0x000fce0000010000 */
.L_x_1145:
[----:B------:R-:W-:-:S13]  /*1eae0*/  ISETP.GE.AND P0, PT, R246, 0x1, PT ;  /* 0x00000001f600780c */ /* 0x000fda0003f06270 */
[----:B------:R-:W-:Y:S05]  /*1eaf0*/  @!P0 BRA `(.L_x_1154) ;  /* 0x0000004c00a48947 */ /* 0x000fea0003800000 */
[----:B------:R-:W-:Y:S02]  /*1eb00*/  MOV R135, R0 ;  /* 0x0000000000877202 */ /* 0x000fe40000000f00 */
[----:B------:R-:W-:Y:S02]  /*1eb10*/  MOV R3, R2 ;  /* 0x0000000200037202 */ /* 0x000fe40000000f00 */
.L_x_1163:
[----:B------:R-:W1:Y:S01]  /*1eb20*/  LDC.64 R136, c[0x0][0x198] ;  /* 0x00006600ff887b82 */ /* 0x000e620000000a00 */
[----:B------:R-:W-:Y:S04]  /*1eb30*/  DEPBAR.LE SB0, 0x0 ;  /* 0x000080000000791a */ /* 0x000fe80000000000 */
[----:B------:R-:W-:Y:S05]  /*1eb40*/  WARPSYNC.ALL ;  /* 0x0000000000007948 */ /* 0x000fea0003800000 */
[----:B------:R-:W2:Y:S08]  /*1eb50*/  LDC.64 R132, c[0x0][0x208] ;  /* 0x00008200ff847b82 */ /* 0x000eb00000000a00 */
[----:B------:R-:W-:Y:S01]  /*1eb60*/  BAR.SYNC.DEFER_BLOCKING 0x0 ;  /* 0x0000000000007b1d */ /* 0x000fe20000010000 */
[----:B------:R-:W-:Y:S04]  /*1eb70*/  ISETP.NE.U32.AND P0, PT, R244, RZ, PT ;  /* 0x000000fff400720c */ /* 0x000fe80003f05070 */
[----:B------:R-:W-:Y:S01]  /*1eb80*/  ISETP.NE.AND.EX P0, PT, R245, RZ, PT, P0 ;  /* 0x000000fff500720c */ /* 0x000fe20003f05300 */
[----:B------:R-:W-:Y:S11]  /*1eb90*/  BSSY B0, `(.L_x_1155) ;  /* 0x0000050000007945 */ /* 0x000ff60003800000 */
[----:B------:R-:W-:Y:S01]  /*1eba0*/  @!UPT UIADD3 URZ, URZ, URZ, URZ ;  /* 0x0000003f3f3ff290 */ /* 0x000fe2000fffe03f */
[----:B------:R-:W-:Y:S05]  /*1ebb0*/  @!P0 BRA `(.L_x_1156) ;  /* 0x00000004001c8947 */ /* 0x000fea0003800000 */
[----:B------:R-:W-:Y:S01]  /*1ebc0*/  IMAD.SHL.U32 R10, R246, 0x80, RZ ;  /* 0x00000080f60a7824 */ /* 0x000fe200078e00ff */
[C---:B--2---:R-:W-:Y:S02]  /*1ebd0*/  R2UR UR4, R132.reuse ;  /* 0x00000000840472ca */ /* 0x044fe400000e0000 */
[C---:B------:R-:W-:Y:S02]  /*1ebe0*/  R2UR UR5, R133.reuse ;  /* 0x00000000850572ca */ /* 0x040fe400000e0000 */
[C---:B------:R-:W-:Y:S02]  /*1ebf0*/  R2UR UR10, R132.reuse ;  /* 0x00000000840a72ca */ /* 0x040fe400000e0000 */
[C---:B------:R-:W-:Y:S02]  /*1ec00*/  R2UR UR11, R133.reuse ;  /* 0x00000000850b72ca */ /* 0x040fe400000e0000 */
[C---:B------:R-:W-:Y:S02]  /*1ec10*/  R2UR UR12, R132.reuse ;  /* 0x00000000840c72ca */ /* 0x040fe400000e0000 */
[C---:B------:R-:W-:Y:S02]  /*1ec20*/  R2UR UR13, R133.reuse ;  /* 0x00000000850d72ca */ /* 0x040fe400000e0000 */
[----:B------:R-:W-:Y:S02]  /*1ec30*/  R2UR UR8, R132 ;  /* 0x00000000840872ca */ /* 0x000fe400000e0000 */
[----:B------:R-:W-:Y:S01]  /*1ec40*/  R2UR UR9, R133 ;  /* 0x00000000850972ca */ /* 0x000fe200000e0000 */
[----:B-1----:R-:W2:Y:S11]  /*1ec50*/  LD.E R9, desc[UR4][R136.64+0x170] ;  /* 0x0001700488097980 */ /* 0x002eb6000c101900 */
[----:B------:R-:W-:Y:S01]  /*1ec60*/  @!UPT UIADD3 URZ, URZ, URZ, URZ ;  /* 0x0000003f3f3ff290 */ /* 0x000fe2000fffe03f */
[----:B------:R-:W3:Y:S01]  /*1ec70*/  LD.E.64 R14, desc[UR8][R136.64+0x28] ;  /* 0x00002808880e7980 */ /* 0x000ee2000c101b00 */
[-C--:B--2---:R-:W-:Y:S02]  /*1ec80*/  IABS R7, R9.reuse ;  /* 0x0000000900077213 */ /* 0x084fe40000000000 */
[-C--:B------:R-:W-:Y:S02]  /*1ec90*/  IABS R5, R9.reuse ;  /* 0x0000000900057213 */ /* 0x080fe40000000000 */
[----:B------:R-:W1:Y:S03]  /*1eca0*/  I2F.RP R4, R7 ;  /* 0x0000000700047306 */ /* 0x000e660000209400 */
[----:B------:R-:W-:Y:S07]  /*1ecb0*/  IMAD.MOV R5, RZ, RZ, -R5 ;  /* 0x000000ffff057224 */ /* 0x000fee00078e0a05 */
[----:B-1----:R-:W1:Y:S02]  /*1ecc0*/  MUFU.RCP R0, R4 ;  /* 0x0000000400007308 */ /* 0x002e640000001000 */
[----:B-1----:R-:W-:Y:S01]  /*1ecd0*/  VIADD R12, R0, 0xffffffe ;  /* 0x0ffffffe000c7836 */ /* 0x002fe20000000000 */
[----:B------:R-:W-:Y:S01]  /*1ece0*/  IABS R4, R10 ;  /* 0x0000000a00047213 */ /* 0x000fe20000000000 */
[C---:B------:R-:W-:Y:S01]  /*1ecf0*/  VIADD R0, R10.reuse, 0xffffff80 ;  /* 0xffffff800a007836 */ /* 0x040fe20000000000 */
[----:B------:R-:W-:Y:S05]  /*1ed00*/  LOP3.LUT R10, R10, R9, RZ, 0x3c, !PT ;  /* 0x000000090a0a7212 */ /* 0x000fea00078e3cff */
[----:B------:R-:W1:Y:S02]  /*1ed10*/  F2I.FTZ.U32.TRUNC.NTZ R13, R12 ;  /* 0x0000000c000d7305 */ /* 0x000e64000021f000 */
[--C-:B-1----:R-:W-:Y:S02]  /*1ed20*/  IMAD.MOV R2, RZ, RZ, -R13.reuse ;  /* 0x000000ffff027224 */ /* 0x102fe400078e0a0d */
[----:B------:R-:W-:Y:S02]  /*1ed30*/  IMAD.MOV.U32 R12, RZ, RZ, RZ ;  /* 0x000000ffff0c7224 */ /* 0x000fe400078e00ff */
[----:B------:R-:W-:Y:S01]  /*1ed40*/  IMAD R11, R2, R7, RZ ;  /* 0x00000007020b7224 */ /* 0x000fe200078e02ff */
[----:B------:R-:W-:Y:S02]  /*1ed50*/  IABS R2, R0 ;  /* 0x0000000000027213 */ /* 0x000fe40000000000 */
[----:B------:R-:W-:Y:S01]  /*1ed60*/  LOP3.LUT R0, R0, R9, RZ, 0x3c, !PT ;  /* 0x0000000900007212 */ /* 0x000fe200078e3cff */
[----:B------:R-:W-:Y:S02]  /*1ed70*/  IMAD.HI.U32 R11, R13, R11, R12 ;  /* 0x0000000b0d0b7227 */ /* 0x000fe400078e000c */
[----:B------:R-:W2:Y:S01]  /*1ed80*/  LD.E.64 R12, desc[UR4][R136.64+0x40] ;  /* 0x00004004880c7980 */ /* 0x000ea2000c101b00 */
[----:B------:R-:W-:Y:S03]  /*1ed90*/  ISETP.GE.AND P0, PT, R0, RZ, PT ;  /* 0x000000ff0000720c */ /* 0x000fe60003f06270 */
[C---:B------:R-:W-:Y:S04]  /*1eda0*/  IMAD.HI.U32 R6, R11.reuse, R2, RZ ;  /* 0x000000020b067227 */ /* 0x040fe800078e00ff */
[----:B------:R-:W-:Y:S04]  /*1edb0*/  IMAD.HI.U32 R8, R11, R4, RZ ;  /* 0x000000040b087227 */ /* 0x000fe800078e00ff */
[-C--:B------:R-:W-:Y:S02]  /*1edc0*/  IMAD R2, R6, R5.reuse, R2 ;  /* 0x0000000506027224 */ /* 0x080fe400078e0202 */
[----:B------:R-:W-:Y:S03]  /*1edd0*/  IMAD R4, R8, R5, R4 ;  /* 0x0000000508047224 */ /* 0x000fe600078e0204 */
[C---:B------:R-:W-:Y:S02]  /*1ede0*/  ISETP.GT.U32.AND P1, PT, R7.reuse, R2, PT ;  /* 0x000000020700720c */ /* 0x040fe40003f24070 */
[----:B------:R-:W-:Y:S11]  /*1edf0*/  ISETP.GT.U32.AND P2, PT, R7, R4, PT ;  /* 0x000000040700720c */ /* 0x000ff60003f44070 */
[--C-:B------:R-:W-:Y:S02]  /*1ee00*/  @!P1 IMAD.IADD R2, R2, 0x1, -R7.reuse ;  /* 0x0000000102029824 */ /* 0x100fe400078e0a07 */
[----:B------:R-:W-:Y:S01]  /*1ee10*/  @!P2 IMAD.IADD R4, R4, 0x1, -R7 ;  /* 0x000000010404a824 */ /* 0x000fe200078e0a07 */
[----:B------:R-:W-:Y:S01]  /*1ee20*/  @!P2 IADD3 R8, R8, 0x1, RZ ;  /* 0x000000010808a810 */ /* 0x000fe20007ffe0ff */
[----:B------:R-:W-:Y:S01]  /*1ee30*/  @!P1 VIADD R6, R6, 0x1 ;  /* 0x0000000106069836 */ /* 0x000fe20000000000 */
[-C--:B------:R-:W-:Y:S02]  /*1ee40*/  ISETP.GE.U32.AND P3, PT, R2, R7.reuse, PT ;  /* 0x000000070200720c */ /* 0x080fe40003f66070 */
[----:B------:R-:W-:Y:S02]  /*1ee50*/  ISETP.GE.U32.AND P4, PT, R4, R7, PT ;  /* 0x000000070400720c */ /* 0x000fe40003f86070 */
[----:B------:R-:W-:Y:S02]  /*1ee60*/  ISETP.GE.AND P1, PT, R10, RZ, PT ;  /* 0x000000ff0a00720c */ /* 0x000fe40003f26270 */
[----:B------:R-:W-:Y:S02]  /*1ee70*/  ISETP.NE.AND P2, PT, R9, RZ, PT ;  /* 0x000000ff0900720c */ /* 0x000fe40003f45270 */
[----:B------:R-:W-:Y:S05]  /*1ee80*/  LOP3.LUT R7, RZ, R9, RZ, 0x33, !PT ;  /* 0x00000009ff077212 */ /* 0x000fea00078e33ff */
[----:B------:R-:W-:Y:S02]  /*1ee90*/  @P3 VIADD R6, R6, 0x1 ;  /* 0x0000000106063836 */ /* 0x000fe40000000000 */
[----:B------:R-:W-:Y:S02]  /*1eea0*/  @P4 VIADD R8, R8, 0x1 ;  /* 0x0000000108084836 */ /* 0x000fe40000000000 */
[----:B------:R-:W-:Y:S02]  /*1eeb0*/  @!P0 IMAD.MOV R6, RZ, RZ, -R6 ;  /* 0x000000ffff068224 */ /* 0x000fe400078e0a06 */
        /* <DEDUP_REMOVED lines=8> */
[----:B------:R-:W4:Y:S04]  /*1ef40*/  LD.E R0, desc[UR10][R18.64] ;  /* 0x0000000a12007980 */ /* 0x000f28000c101900 */
[----:B------:R-:W-:Y:S01]  /*1ef50*/  IMAD R9, R9, R2, -0x80 ;  /* 0xffffff8009097424 */ /* 0x000fe200078e0202 */
[----:B------:R-:W4:Y:S04]  /*1ef60*/  LD.E R5, desc[UR12][R16.64] ;  /* 0x0000000c10057980 */ /* 0x000f28000c101900 */
[----:B------:R-:W-:Y:S01]  /*1ef70*/  SHF.R.S32.HI R7, RZ, 0x1f, R9 ;  /* 0x0000001fff077819 */ /* 0x000fe20000011409 */
[-C--:B--2---:R-:W-:Y:S02]  /*1ef80*/  IMAD R2, R13, R9.reuse, RZ ;  /* 0x000000090d027224 */ /* 0x084fe400078e02ff */
[C---:B------:R-:W-:Y:S04]  /*1ef90*/  IMAD.WIDE.U32 R8, R12.reuse, R9, RZ ;  /* 0x000000090c087225 */ /* 0x040fe800078e00ff */
[----:B------:R-:W-:Y:S04]  /*1efa0*/  IMAD R2, R12, R7, R2 ;  /* 0x000000070c027224 */ /* 0x000fe800078e0202 */
[----:B------:R-:W-:Y:S02]  /*1efb0*/  IMAD.IADD R9, R9, 0x1, R2 ;  /* 0x0000000109097824 */ /* 0x000fe400078e0202 */
[----:B----4-:R-:W-:Y:S04]  /*1efc0*/  IMAD.IADD R5, R0, 0x1, -R5 ;  /* 0x0000000100057824 */ /* 0x010fe800078e0a05 */
[----:B---3--:R-:W-:Y:S01]  /*1efd0*/  IMAD R7, R15, R5, RZ ;  /* 0x000000050f077224 */ /* 0x008fe200078e02ff */
[----:B------:R-:W-:Y:S01]  /*1efe0*/  SHF.R.S32.HI R0, RZ, 0x1f, R5 ;  /* 0x0000001fff007819 */ /* 0x000fe20000011405 */
[----:B------:R-:W-:Y:S04]  /*1eff0*/  IMAD.WIDE.U32 R8, R5, R14, R8 ;  /* 0x0000000e05087225 */ /* 0x000fe800078e0008 */
[----:B------:R-:W-:Y:S04]  /*1f000*/  IMAD R7, R14, R0, R7 ;  /* 0x000000000e077224 */ /* 0x000fe800078e0207 */
[----:B------:R-:W-:Y:S01]  /*1f010*/  IMAD.IADD R5, R9, 0x1, R7 ;  /* 0x0000000109057824 */ /* 0x000fe200078e0207 */
[----:B------:R-:W-:Y:S05]  /*1f020*/  BRA `(.L_x_1157) ;  /* 0x0000000000187947 */ /* 0x000fea0003800000 */
.L_x_1156:
[----:B--2---:R-:W-:Y:S02]  /*1f030*/  R2UR UR4, R132 ;  /* 0x00000000840472ca */ /* 0x004fe400000e0000 */
[----:B------:R-:W-:Y:S11]  /*1f040*/  R2UR UR5, R133 ;  /* 0x00000000850572ca */ /* 0x000ff600000e0000 */
[----:B------:R-:W-:Y:S02]  /*1f050*/  @!UPT UIADD3 URZ, URZ, URZ, URZ ;  /* 0x0000003f3f3ff290 */ /* 0x000fe4000fffe03f */
[----:B-1----:R-:W2:Y:S02]  /*1f060*/  LD.E R8, desc[UR4][R136.64+0x40] ;  /* 0x0000400488087980 */ /* 0x002ea4000c101900 */
[----:B--2---:R-:W-:Y:S05]  /*1f070*/  IMAD.U32 R8, R8, -0x80, RZ ;  /* 0xffffff8008087824 */ /* 0x004fea00078e00ff */
[----:B------:R-:W-:Y:S02]  /*1f080*/  SHF.R.S32.HI R5, RZ, 0x1f, R8 ;  /* 0x0000001fff057819 */ /* 0x000fe40000011408 */
.L_x_1157:
[----:B------:R-:W-:Y:S05]  /*1f090*/  BSYNC B0 ;  /* 0x0000000000007941 */ /* 0x000fea0003800000 */
.L_x_1155:
[C---:B------:R-:W-:Y:S01]  /*1f0a0*/  LOP3.LUT P3, RZ, R247.reuse, 0x1, RZ, 0xc0, !PT ;  /* 0x00000001f7ff7812 */ /* 0x040fe2000786c0ff */
[----:B------:R-:W-:Y:S01]  /*1f0b0*/  BSSY B1, `(.L_x_1158) ;  /* 0x0000250000017945 */ /* 0x000fe20003800000 */
[----:B------:R-:W-:Y:S02]  /*1f0c0*/  LOP3.LUT P2, RZ, R247, 0x2, RZ, 0xc0, !PT ;  /* 0x00000002f7ff7812 */ /* 0x000fe4000784c0ff */
[CC--:B------:R-:W-:Y:S02]  /*1f0d0*/  LEA R138, P1, R8.reuse, R152.reuse, 0x1 ;  /* 0x00000098088a7211 */ /* 0x0c0fe400078208ff */
[C---:B------:R-:W-:Y:S02]  /*1f0e0*/  IADD3 R7, P0, R8.reuse, R231, RZ ;  /* 0x000000e708077210 */ /* 0x040fe40007f1e0ff */
[----:B------:R-:W-:Y:S03]  /*1f0f0*/  LEA.HI.X R139, R8, R153, R5, 0x1, P1 ;  /* 0x00000099088b7211 */ /* 0x000fe600008f0c05 */
[----:B------:R-:W-:Y:S01]  /*1f100*/  IMAD.X R2, R5, 0x1, R232, P0 ;  /* 0x0000000105027824 */ /* 0x000fe200000e06e8 */
[----:B------:R-:W-:Y:S02]  /*1f110*/  IADD3 R5, P1, R7, R231, RZ ;  /* 0x000000e707057210 */ /* 0x000fe40007f3e0ff */
[C---:B------:R-:W-:Y:S02]  /*1f120*/  @P3 R2UR UR8, R132.reuse ;  /* 0x00000000840832ca */ /* 0x040fe400000e0000 */
[C---:B------:R-:W-:Y:S02]  /*1f130*/  @P3 R2UR UR9, R133.reuse ;  /* 0x00000000850932ca */ /* 0x040fe400000e0000 */
[C---:B------:R-:W-:Y:S02]  /*1f140*/  @P2 R2UR UR4, R132.reuse ;  /* 0x00000000840422ca */ /* 0x040fe400000e0000 */
[----:B------:R-:W-:Y:S02]  /*1f150*/  @P2 R2UR UR5, R133 ;  /* 0x00000000850522ca */ /* 0x000fe400000e0000 */
[CC--:B------:R-:W-:Y:S02]  /*1f160*/  @P3 LEA R22, P4, R7.reuse, R152.reuse, 0x1 ;  /* 0x0000009807163211 */ /* 0x0c0fe400078808ff */
[C---:B------:R-:W-:Y:S02]  /*1f170*/  @P2 R2UR UR12, R132.reuse ;  /* 0x00000000840c22ca */ /* 0x040fe400000e0000 */
[-CC-:B------:R-:W-:Y:S02]  /*1f180*/  @P3 LEA.HI.X R23, R7, R153.reuse, R2.reuse, 0x1, P4 ;  /* 0x0000009907173211 */ /* 0x180fe400020f0c02 */
[----:B------:R-:W-:Y:S01]  /*1f190*/  @P2 R2UR UR13, R133 ;  /* 0x00000000850d22ca */ /* 0x000fe200000e0000 */
[----:B------:R-:W-:Y:S01]  /*1f1a0*/  @!PT LDS RZ, [RZ] ;  /* 0x00000000fffff984 */ /* 0x000fe20000000800 */
[----:B------:R-:W-:Y:S01]  /*1f1b0*/  @!PT LDS RZ, [RZ] ;  /* 0x00000000fffff984 */ /* 0x000fe20000000800 */
[----:B------:R-:W-:Y:S01]  /*1f1c0*/  @!PT LDS RZ, [RZ] ;  /* 0x00000000fffff984 */ /* 0x000fe20000000800 */
[----:B------:R-:W-:Y:S01]  /*1f1d0*/  @P3 LDGSTS.E.BYPASS.LTC128B.128 [R243+0xc000], desc[UR8][R138.64] ;  /* 0x0c0000008af33fae */ /* 0x000fe2000b901d48 */
[CC--:B------:R-:W-:Y:S02]  /*1f1e0*/  @P2 LEA R12, P0, R7.reuse, R152.reuse, 0x1 ;  /* 0x00000098070c2211 */ /* 0x0c0fe400078008ff */
[----:B------:R-:W-:Y:S01]  /*1f1f0*/  @P3 R2UR UR10, R132 ;  /* 0x00000000840a32ca */ /* 0x000fe200000e0000 */
[----:B------:R-:W-:Y:S01]  /*1f200*/  @!P3 STS.128 [R243+0xc000], RZ ;  /* 0x00c000fff300b388 */ /* 0x000fe20000000c00 */
[-C--:B------:R-:W-:Y:S01]  /*1f210*/  @P2 LEA.HI.X R13, R7, R153.reuse, R2, 0x1, P0 ;  /* 0x00000099070d2211 */ /* 0x080fe200000f0c02 */
[----:B------:R-:W-:Y:S01]  /*1f220*/  IMAD.X R2, R2, 0x1, R232, P1 ;  /* 0x0000000102027824 */ /* 0x000fe200008e06e8 */
[C---:B------:R-:W-:Y:S01]  /*1f230*/  @P3 R2UR UR11, R133.reuse ;  /* 0x00000000850b32ca */ /* 0x040fe200000e0000 */
[----:B------:R-:W-:Y:S01]  /*1f240*/  @!PT LDS RZ, [RZ] ;  /* 0x00000000fffff984 */ /* 0x000fe20000000800 */
[----:B------:R-:W-:Y:S01]  /*1f250*/  @!PT LDS RZ, [RZ] ;  /* 0x00000000fffff984 */ /* 0x000fe20000000800 */
[----:B------:R-:W-:Y:S01]  /*1f260*/  @!PT LDS RZ, [RZ] ;  /* 0x00000000fffff984 */ /* 0x000fe20000000800 */
[----:B------:R-:W-:Y:S01]  /*1f270*/  @P2 LDGSTS.E.BYPASS.LTC128B.128 [R243+0x10000], desc[UR4][R138.64+0x80] ;  /* 0x100000808af32fae */ /* 0x000fe2000b901d44 */
[C---:B------:R-:W-:Y:S02]  /*1f280*/  @P3 R2UR UR4, R132.reuse ;  /* 0x00000000840432ca */ /* 0x040fe400000e0000 */
[----:B------:R-:W-:Y:S01]  /*1f290*/  @P3 R2UR UR5, R133 ;  /* 0x00000000850532ca */ /* 0x000fe200000e0000 */
[----:B------:R-:W-:Y:S01]  /*1f2a0*/  @!P2 STS.128 [R243+0x10000], RZ ;  /* 0x010000fff300a388 */ /* 0x000fe20000000c00 */
[CC--:B------:R-:W-:Y:S02]  /*1f2b0*/  @P3 LEA R16, P4, R5.reuse, R152.reuse, 0x1 ;  /* 0x0000009805103211 */ /* 0x0c0fe400078808ff */
[----:B------:R-:W-:Y:S02]  /*1f2c0*/  @P2 R2UR UR8, R132 ;  /* 0x00000000840822ca */ /* 0x000fe400000e0000 */
[--C-:B------:R-:W-:Y:S02]  /*1f2d0*/  @P3 LEA.HI.X R17, R5, R153, R2.reuse, 0x1, P4 ;  /* 0x0000009905113211 */ /* 0x100fe400020f0c02 */
[----:B------:R-:W-:Y:S02]  /*1f2e0*/  @P2 R2UR UR9, R133 ;  /* 0x00000000850922ca */ /* 0x000fe400000e0000 */
[CC--:B------:R-:W-:Y:S02]  /*1f2f0*/  @P2 LEA R10, P0, R5.reuse, R152.reuse, 0x1 ;  /* 0x00000098050a2211 */ /* 0x0c0fe400078008ff */
[C---:B------:R-:W-:Y:S01]  /*1f300*/  IADD3 R7, P1, R5.reuse, R231, RZ ;  /* 0x000000e705077210 */ /* 0x040fe20007f3e0ff */
[----:B------:R-:W-:Y:S01]  /*1f310*/  @!PT LDS RZ, [RZ] ;  /* 0x00000000fffff984 */ /* 0x000fe20000000800 */
[----:B------:R-:W-:Y:S01]  /*1f320*/  @!PT LDS RZ, [RZ] ;  /* 0x00000000fffff984 */ /* 0x000fe20000000800 */
[----:B------:R-:W-:Y:S01]  /*1f330*/  @!PT LDS RZ, [RZ] ;  /* 0x00000000fffff984 */ /* 0x000fe20000000800 */
[----:B------:R1:W-:Y:S01]  /*1f340*/  @P3 LDGSTS.E.BYPASS.LTC128B.128 [R243+0xc800], desc[UR4][R22.64] ;  /* 0x0c80000016f33fae */ /* 0x0003e2000b901d44 */
[----:B------:R-:W-:Y:S02]  /*1f350*/  @P2 LEA.HI.X R11, R5, R153, R2, 0x1, P0 ;  /* 0x00000099050b2211 */ /* 0x000fe400000f0c02 */
[CC--:B------:R-:W-:Y:S01]  /*1f360*/  @P3 LEA R14, P4, R7.reuse, R152.reuse, 0x1 ;  /* 0x00000098070e3211 */ /* 0x0c0fe200078808ff */
[----:B------:R-:W-:Y:S01]  /*1f370*/  @!P3 STS.128 [R243+0xc800], RZ ;  /* 0x00c800fff300b388 */ /* 0x000fe20000000c00 */
[----:B------:R-:W-:Y:S01]  /*1f380*/  IMAD.X R2, R2, 0x1, R232, P1 ;  /* 0x0000000102027824 */ /* 0x000fe200008e06e8 */
[CC--:B------:R-:W-:Y:S02]  /*1f390*/  @P2 LEA R8, P0, R7.reuse, R152.reuse, 0x1 ;  /* 0x0000009807082211 */ /* 0x0c0fe400078008ff */
[----:B------:R-:W-:Y:S01]  /*1f3a0*/  @!PT LDS RZ, [RZ] ;  /* 0x00000000fffff984 */ /* 0x000fe20000000800 */
[----:B------:R-:W-:Y:S01]  /*1f3b0*/  @!PT LDS RZ, [RZ] ;  /* 0x00000000fffff984 */ /* 0x000fe20000000800 */
[----:B------:R-:W-:Y:S01]  /*1f3c0*/  @!PT LDS RZ, [RZ] ;  /* 0x00000000fffff984 */ /* 0x000fe20000000800 */
[----:B------:R-:W-:Y:S01]  /*1f3d0*/  @P2 LDGSTS.E.BYPASS.LTC128B.128 [R243+0x10800], desc[UR12][R12.64+0x80] ;  /* 0x108000800cf32fae */ /* 0x000fe2000b901d4c */
[C---:B------:R-:W-:Y:S02]  /*1f3e0*/  IADD3 R5, P1, R7.reuse, R231, RZ ;  /* 0x000000e707057210 */ /* 0x040fe40007f3e0ff */
[CCC-:B------:R-:W-:Y:S01]  /*1f3f0*/  @P3 LEA.HI.X R15, R7.reuse, R153.reuse, R2.reuse, 0x1, P4 ;  /* 0x00000099070f3211 */ /* 0x1c0fe200020f0c02 */
        /* <DEDUP_REMOVED lines=8> */
[CC--:B------:R-:W-:Y:S02]  /*1f480*/  @P2 LEA R18, P0, R5.reuse, R152.reuse, 0x1 ;  /* 0x0000009805122211 */ /* 0x0c0fe400078008ff */
[C-C-:B------:R-:W-:Y:S01]  /*1f490*/  @P3 LEA.HI.X R21, R5.reuse, R153, R2.reuse, 0x1, P4 ;  /* 0x0000009905153211 */ /* 0x140fe200020f0c02 */
[----:B------:R-:W-:Y:S01]  /*1f4a0*/  @!P3 STS.128 [R243+0xd000], RZ ;  /* 0x00d000fff300b388 */ /* 0x000fe20000000c00 */
[C---:B------:R-:W-:Y:S02]  /*1f4b0*/  IADD3 R7, P1, R5.reuse, R231, RZ ;  /* 0x000000e705077210 */ /* 0x040fe40007f3e0ff */
[-C--:B------:R-:W-:Y:S01]  /*1f4c0*/  @P2 LEA.HI.X R19, R5, R153.reuse, R2, 0x1, P0 ;  /* 0x0000009905132211 */ /* 0x080fe200000f0c02 */
[----:B------:R-:W-:Y:S01]  /*1f4d0*/  @!PT LDS RZ, [RZ] ;  /* 0x00000000fffff984 */ /* 0x000fe20000000800 */
[----:B------:R-:W-:Y:S01]  /*1f4e0*/  @!PT LDS RZ, [RZ] ;  /* 0x00000000fffff984 */ /* 0x000fe20000000800 */
[----:B------:R-:W-:Y:S01]  /*1f4f0*/  @!PT LDS RZ, [RZ] ;  /* 0x00000000fffff984 */ /* 0x000fe20000000800 */
[----:B------:R-:W-:Y:S01]  /*1f500*/  @P2 LDGSTS.E.BYPASS.LTC128B.128 [R243+0x11000], desc[UR8][R10.64+0x80] ;  /* 0x110000800af32fae */ /* 0x000fe2000b901d48 */
[----:B------:R-:W-:Y:S01]  /*1f510*/  @P2 R2UR UR14, R132 ;  /* 0x00000000840e22ca */ /* 0x000fe200000e0000 */
[----:B------:R-:W-:Y:S01]  /*1f520*/  IMAD.X R2, R2, 0x1, R232, P1 ;  /* 0x0000000102027824 */ /* 0x000fe200008e06e8 */
[-C--:B-1----:R-:W-:Y:S01]  /*1f530*/  @P3 LEA R22, P4, R7, R152.reuse, 0x1 ;  /* 0x0000009807163211 */ /* 0x082fe200078808ff */
[----:B------:R-:W-:Y:S01]  /*1f540*/  @!P2 STS.128 [R243+0x11000], RZ ;  /* 0x011000fff300a388 */ /* 0x000fe20000000c00 */
[----:B------:R-:W-:Y:S02]  /*1f550*/  @P2 R2UR UR15, R133 ;  /* 0x00000000850f22ca */ /* 0x000fe400000e0000 */
[C-C-:B------:R-:W-:Y:S01]  /*1f560*/  @P3 LEA.HI.X R23, R7.reuse, R153, R2.reuse, 0x1, P4 ;  /* 0x0000009907173211 */ /* 0x140fe200020f0c02 */
[----:B------:R-:W-:Y:S01]  /*1f570*/  @!PT LDS RZ, [RZ] ;  /* 0x00000000fffff984 */ /* 0x000fe20000000800 */
[----:B------:R-:W-:Y:S01]  /*1f580*/  @!PT LDS RZ, [RZ] ;  /* 0x00000000fffff984 */ /* 0x000fe20000000800 */
[----:B------:R-:W-:Y:S01]  /*1f590*/  @!PT LDS RZ, [RZ] ;  /* 0x00000000fffff984 */ /* 0x000fe20000000800 */
[----:B------:R-:W-:Y:S01]  /*1f5a0*/  @P3 LDGSTS.E.BYPASS.LTC128B.128 [R243+0xd800], desc[UR4][R14.64] ;  /* 0x0d8000000ef33fae */ /* 0x000fe2000b901d44 */
[CC--:B------:R-:W-:Y:S02]  /*1f5b0*/  @P2 LEA R6, P1, R7.reuse, R152.reuse, 0x1 ;  /* 0x0000009807062211 */ /* 0x0c0fe400078208ff */
[C---:B------:R-:W-:Y:S01]  /*1f5c0*/  IADD3 R5, P0, R7.reuse, R231, RZ ;  /* 0x000000e707057210 */ /* 0x040fe20007f1e0ff */
[----:B------:R-:W-:Y:S01]  /*1f5d0*/  @!P3 STS.128 [R243+0xd800], RZ ;  /* 0x00d800fff300b388 */ /* 0x000fe20000000c00 */
[-C--:B------:R-:W-:Y:S02]  /*1f5e0*/  @P2 LEA.HI.X R7, R7, R153.reuse, R2, 0x1, P1 ;  /* 0x0000009907072211 */ /* 0x080fe400008f0c02 */
[-C--:B------:R-:W-:Y:S01]  /*1f5f0*/  @P3 LEA R24, P6, R5, R152.reuse, 0x1 ;  /* 0x0000009805183211 */ /* 0x080fe200078c08ff */
[----:B------:R-:W-:Y:S01]  /*1f600*/  @!PT LDS RZ, [RZ] ;  /* 0x00000000fffff984 */ /* 0x000fe20000000800 */
[----:B------:R-:W-:Y:S01]  /*1f610*/  @!PT LDS RZ, [RZ] ;  /* 0x00000000fffff984 */ /* 0x000fe20000000800 */
[----:B------:R-:W-:Y:S01]  /*1f620*/  @!PT LDS RZ, [RZ] ;  /* 0x00000000fffff984 */ /* 0x000fe20000000800 */
[----:B------:R1:W-:Y:S01]  /*1f630*/  @P2 LDGSTS.E.BYPASS.LTC128B.128 [R243+0x11800], desc[UR12][R8.64+0x80] ;  /* 0x1180008008f32fae */ /* 0x0003e2000b901d4c */
[----:B------:R-:W-:Y:S01]  /*1f640*/  @P3 R2UR UR12, R132 ;  /* 0x00000000840c32ca */ /* 0x000fe200000e0000 */
[----:B------:R-:W-:Y:S01]  /*1f650*/  IMAD.X R2, R2, 0x1, R232, P0 ;  /* 0x0000000102027824 */ /* 0x000fe200000e06e8 */
[----:B------:R-:W-:Y:S01]  /*1f660*/  @P3 R2UR UR13, R133 ;  /* 0x00000000850d32ca */ /* 0x000fe200000e0000 */
[----:B------:R-:W-:Y:S01]  /*1f670*/  @!P2 STS.128 [R243+0x11800], RZ ;  /* 0x011800fff300a388 */ /* 0x000fe20000000c00 */
[CC--:B------:R-:W-:Y:S02]  /*1f680*/  @P2 LEA R28, P1, R5.reuse, R152.reuse, 0x1 ;  /* 0x00000098051c2211 */ /* 0x0c0fe400078208ff */
[--C-:B------:R-:W-:Y:S01]  /*1f690*/  @P3 LEA.HI.X R25, R5, R153, R2.reuse, 0x1, P6 ;  /* 0x0000009905193211 */ /* 0x100fe200030f0c02 */
[----:B------:R-:W-:Y:S01]  /*1f6a0*/  @!PT LDS RZ, [RZ] ;  /* 0x00000000fffff984 */ /* 0x000fe20000000800 */
[----:B------:R-:W-:Y:S01]  /*1f6b0*/  @!PT LDS RZ, [RZ] ;  /* 0x00000000fffff984 */ /* 0x000fe20000000800 */
[----:B------:R-:W-:Y:S01]  /*1f6c0*/  @!PT LDS RZ, [RZ] ;  /* 0x00000000fffff984 */ /* 0x000fe20000000800 */
[----:B------:R-:W-:Y:S01]  /*1f6d0*/  @P3 LDGSTS.E.BYPASS.LTC128B.128 [R243+0xe000], desc[UR10][R20.64] ;  /* 0x0e00000014f33fae */ /* 0x000fe2000b901d4a */
[C---:B------:R-:W-:Y:S02]  /*1f6e0*/  @P2 R2UR UR10, R132.reuse ;  /* 0x00000000840a22ca */ /* 0x040fe400000e0000 */
[----:B------:R-:W-:Y:S01]  /*1f6f0*/  @P2 R2UR UR11, R133 ;  /* 0x00000000850b22ca */ /* 0x000fe200000e0000 */
[----:B------:R-:W-:Y:S01]  /*1f700*/  @!P3 STS.128 [R243+0xe000], RZ ;  /* 0x00e000fff300b388 */ /* 0x000fe20000000c00 */
[C---:B------:R-:W-:Y:S02]  /*1f710*/  IADD3 R0, P5, R5.reuse, R231, RZ ;  /* 0x000000e705007210 */ /* 0x040fe40007fbe0ff */
[-C--:B------:R-:W-:Y:S01]  /*1f720*/  @P2 LEA.HI.X R29, R5, R153.reuse, R2, 0x1, P1 ;  /* 0x00000099051d2211 */ /* 0x080fe200008f0c02 */
[----:B------:R-:W-:Y:S01]  /*1f730*/  @!PT LDS RZ, [RZ] ;  /* 0x00000000fffff984 */ /* 0x000fe20000000800 */
[----:B------:R-:W-:Y:S01]  /*1f740*/  @!PT LDS RZ, [RZ] ;  /* 0x00000000fffff984 */ /* 0x000fe20000000800 */
[----:B------:R-:W-:Y:S01]  /*1f750*/  @!PT LDS RZ, [RZ] ;  /* 0x00000000fffff984 */ /* 0x000fe20000000800 */
[----:B------:R2:W-:Y:S01]  /*1f760*/  @P2 LDGSTS.E.BYPASS.LTC128B.128 [R243+0x12000], desc[UR8][R18.64+0x80] ;  /* 0x1200008012f32fae */ /* 0x0005e2000b901d48 */
[----:B------:R-:W-:Y:S01]  /*1f770*/  @P3 R2UR UR8, R132 ;  /* 0x00000000840832ca */ /* 0x000fe200000e0000 */
[----:B------:R-:W-:Y:S01]  /*1f780*/  IMAD.X R4, R2, 0x1, R232, P5 ;  /* 0x0000000102047824 */ /* 0x000fe200028e06e8 */
[C---:B------:R-:W-:Y:S01]  /*1f790*/  @P3 R2UR UR9, R133.reuse ;  /* 0x00000000850932ca */ /* 0x040fe200000e0000 */
[----:B------:R-:W-:Y:S01]  /*1f7a0*/  @!P2 STS.128 [R243+0x12000], RZ ;  /* 0x012000fff300a388 */ /* 0x000fe20000000c00 */
[CC--:B------:R-:W-:Y:S02]  /*1f7b0*/  @P3 LEA R30, P4, R0.reuse, R152.reuse, 0x1 ;  /* 0x00000098001e3211 */ /* 0x0c0fe400078808ff */
[C---:B------:R-:W-:Y:S01]  /*1f7c0*/  @P2 LEA R36, P0, R0.reuse, R152, 0x1 ;  /* 0x0000009800242211 */ /* 0x040fe200078008ff */
[----:B------:R-:W-:Y:S01]  /*1f7d0*/  @!PT LDS RZ, [RZ] ;  /* 0x00000000fffff984 */ /* 0x000fe20000000800 */
[----:B------:R-:W-:Y:S01]  /*1f7e0*/  @!PT LDS RZ, [RZ] ;  /* 0x00000000fffff984 */ /* 0x000fe20000000800 */
[----:B------:R-:W-:Y:S01]  /*1f7f0*/  @!PT LDS RZ, [RZ] ;  /* 0x00000000fffff984 */ /* 0x000fe20000000800 */
[----:B------:R-:W-:Y:S01]  /*1f800*/  @P3 LDGSTS.E.BYPASS.LTC128B.128 [R243+0xe800], desc[UR4][R22.64] ;  /* 0x0e80000016f33fae */ /* 0x000fe2000b901d44 */
[-CC-:B------:R-:W-:Y:S02]  /*1f810*/  @P3 LEA.HI.X R31, R0, R153.reuse, R4.reuse, 0x1, P4 ;  /* 0x00000099001f3211 */ /* 0x180fe400020f0c04 */
[----:B------:R-:W-:Y:S01]  /*1f820*/  @P2 R2UR UR4, R132 ;  /* 0x00000000840422ca */ /* 0x000fe200000e0000 */
[----:B------:R-:W-:Y:S01]  /*1f830*/  @!P3 STS.128 [R243+0xe800], RZ ;  /* 0x00e800fff300b388 */ /* 0x000fe20000000c00 */
[----:B------:R-:W-:Y:S02]  /*1f840*/  @P2 R2UR UR5, R133 ;  /* 0x00000000850522ca */ /* 0x000fe400000e0000 */
[----:B------:R-:W-:Y:S01]  /*1f850*/  @P2 LEA.HI.X R37, R0, R153, R4, 0x1, P0 ;  /* 0x0000009900252211 */ /* 0x000fe200000f0c04 */
[----:B------:R-:W-:Y:S01]  /*1f860*/  @!PT LDS RZ, [RZ] ;  /* 0x00000000fffff984 */ /* 0x000fe20000000800 */
[----:B------:R-:W-:Y:S01]  /*1f870*/  @!PT LDS RZ, [RZ] ;  /* 0x00000000fffff984 */ /* 0x000fe20000000800 */
[----:B------:R-:W-:Y:S01]  /*1f880*/  @!PT LDS RZ, [RZ] ;  /* 0x00000000fffff984 */ /* 0x000fe20000000800 */
[----:B------:R-:W-:Y:S01]  /*1f890*/  @P2 LDGSTS.E.BYPASS.LTC128B.128 [R243+0x12800], desc[UR14][R6.64+0x80] ;  /* 0x1280008006f32fae */ /* 0x000fe2000b901d4e */
[----:B------:R-:W-:Y:S03]  /*1f8a0*/  ISETP.GE.AND P0, PT, R246, 0x2, PT ;  /* 0x00000002f600780c */ /* 0x000fe60003f06270 */
        /* <DEDUP_REMOVED lines=19> */
[----:B------:R5:W-:Y:S04]  /*1f9e0*/  @P2 LDGSTS.E.BYPASS.LTC128B.128 [R243+0x13800], desc[UR4][R36.64+0x80] ;  /* 0x1380008024f32fae */ /* 0x000be8000b901d44 */
[----:B------:R-:W-:Y:S04]  /*1f9f0*/  @!P2 STS.128 [R243+0x13800], RZ ;  /* 0x013800fff300a388 */ /* 0x000fe80000000c00 */
[----:B------:R-:W-:Y:S04]  /*1fa00*/  LDSM.16.M88.4 R64, [R230] ;  /* 0x00000000e640783b */ /* 0x000fe80000000200 */
[----:B-1----:R-:W1:Y:S04]  /*1fa10*/  LDSM.16.M88.4 R8, [R229+0x4000] ;  /* 0x00400000e508783b */ /* 0x002e680000000200 */
[----:B--2---:R-:W2:Y:S04]  /*1fa20*/  LDSM.16.M88.4 R16, [R229+0x4800] ;  /* 0x00480000e510783b */ /* 0x004ea80000000200 */
[----:B---3--:R-:W3:Y:S04]  /*1fa30*/  LDSM.16.M88.4 R24, [R229+0x5000] ;  /* 0x00500000e518783b */ /* 0x008ee80000000200 */
[----:B------:R-:W4:Y:S04]  /*1fa40*/  LDSM.16.M88.4 R32, [R229+0x5800] ;  /* 0x00580000e520783b */ /* 0x000f280000000200 */
[----:B------:R-:W0:Y:S04]  /*1fa50*/  LDGDEPBAR ;  /* 0x00000000000079af */ /* 0x000e280000000000 */
[----:B------:R-:W5:Y:S04]  /*1fa60*/  LDSM.16.M88.4 R40, [R229+0x6000] ;  /* 0x00600000e528783b */ /* 0x000f680000000200 */
[----:B------:R-:W5:Y:S04]  /*1fa70*/  LDSM.16.M88.4 R48, [R229+0x6800] ;  /* 0x00680000e530783b */ /* 0x000f680000000200 */
[----:B------:R-:W5:Y:S04]  /*1fa80*/  LDSM.16.M88.4 R56, [R229+0x7000] ;  /* 0x00700000e538783b */ /* 0x000f680000000200 */
[----:B------:R-:W5:Y:S04]  /*1fa90*/  LDSM.16.M88.4 R140, [R229+0x7800] ;  /* 0x00780000e58c783b */ /* 0x000f680000000200 */
[----:B------:R-:W-:Y:S01]  /*1faa0*/  LDSM.16.M88.4 R144, [R228] ;  /* 0x00000000e490783b */ /* 0x000fe20000000200 */
[C---:B-1----:R-:W-:Y:S03]  /*1fab0*/  HMMA.16816.F32.BF16 R4, R64.reuse, R8, RZ ;  /* 0x000000084004723c */ /* 0x042fe600000418ff */
[----:B------:R-:W1:Y:S04]  /*1fac0*/  LDSM.16.M88.4 R148, [R227] ;  /* 0x00000000e394783b */ /* 0x000e680000000200 */
[----:B------:R-:W1:Y:S01]  /*1fad0*/  LDSM.16.M88.4 R152, [R219] ;  /* 0x00000000db98783b */ /* 0x000e620000000200 */
[C---:B------:R-:W-:Y:S03]  /*1fae0*/  HMMA.16816.F32.BF16 R8, R64.reuse, R10, RZ ;  /* 0x0000000a4008723c */ /* 0x040fe600000418ff */
[----:B------:R-:W1:Y:S03]  /*1faf0*/  LDSM.16.M88.4 R156, [R218] ;  /* 0x00000000da9c783b */ /* 0x000e660000000200 */
[C---:B--2---:R-:W-:Y:S01]  /*1fb00*/  HMMA.16816.F32.BF16 R12, R64.reuse, R16, RZ ;  /* 0x00000010400c723c */ /* 0x044fe200000418ff */
[----:B------:R-:W2:Y:S04]  /*1fb10*/  LDSM.16.M88.4 R160, [R217] ;  /* 0x00000000d9a0783b */ /* 0x000ea80000000200 */
[----:B------:R-:W2:Y:S01]  /*1fb20*/  LDSM.16.M88.4 R164, [R216] ;  /* 0x00000000d8a4783b */ /* 0x000ea20000000200 */
[C---:B------:R-:W-:Y:S03]  /*1fb30*/  HMMA.16816.F32.BF16 R16, R64.reuse, R18, RZ ;  /* 0x000000124010723c */ /* 0x040fe600000418ff */
[----:B------:R-:W2:Y:S03]  /*1fb40*/  LDSM.16.M88.4 R168, [R215] ;  /* 0x00000000d7a8783b */ /* 0x000ea60000000200 */
[C---:B---3--:R-:W-:Y:S01]  /*1fb50*/  HMMA.16816.F32.BF16 R20, R64.reuse, R24, RZ ;  /* 0x000000184014723c */ /* 0x048fe200000418ff */
[----:B------:R-:W3:Y:S04]  /*1fb60*/  LDSM.16.M88.4 R172, [R214] ;  /* 0x00000000d6ac783b */ /* 0x000ee80000000200 */
[----:B------:R-:W-:Y:S01]  /*1fb70*/  LDSM.16.M88.4 R176, [R223+0x5000] ;  /* 0x00500000dfb0783b */ /* 0x000fe20000000200 */
[C---:B------:R-:W-:Y:S03]  /*1fb80*/  HMMA.16816.F32.BF16 R24, R64.reuse, R26, RZ ;  /* 0x0000001a4018723c */ /* 0x040fe600000418ff */
[----:B------:R-:W-:Y:S03]  /*1fb90*/  LDSM.16.M88.4 R180, [R223+0x5800] ;  /* 0x00580000dfb4783b */ /* 0x000fe60000000200 */
[C---:B----4-:R-:W-:Y:S01]  /*1fba0*/  HMMA.16816.F32.BF16 R28, R64.reuse, R32, RZ ;  /* 0x00000020401c723c */ /* 0x050fe200000418ff */
[----:B------:R-:W-:Y:S04]  /*1fbb0*/  LDSM.16.M88.4 R184, [R225] ;  /* 0x00000000e1b8783b */ /* 0x000fe80000000200 */
[----:B------:R-:W-:Y:S01]  /*1fbc0*/  LDSM.16.M88.4 R188, [R212] ;  /* 0x00000000d4bc783b */ /* 0x000fe20000000200 */
[C---:B------:R-:W-:Y:S03]  /*1fbd0*/  HMMA.16816.F32.BF16 R32, R64.reuse, R34, RZ ;  /* 0x000000224020723c */ /* 0x040fe600000418ff */
[----:B------:R-:W-:Y:S03]  /*1fbe0*/  LDSM.16.M88.4 R192, [R212+0x6000] ;  /* 0x00600000d4c0783b */ /* 0x000fe60000000200 */
[C---:B-----5:R-:W-:Y:S01]  /*1fbf0*/  HMMA.16816.F32.BF16 R36, R64.reuse, R40, RZ ;  /* 0x000000284024723c */ /* 0x060fe200000418ff */
[----:B------:R-:W-:Y:S04]  /*1fc00*/  LDSM.16.M88.4 R196, [R212+0x6800] ;  /* 0x00680000d4c4783b */ /* 0x000fe80000000200 */
[----:B------:R-:W-:Y:S01]  /*1fc10*/  LDSM.16.M88.4 R200, [R212+0x7000] ;  /* 0x00700000d4c8783b */ /* 0x000fe20000000200 */
[C---:B------:R-:W-:Y:S06]  /*1fc20*/  HMMA.16816.F32.BF16 R40, R64.reuse, R42, RZ ;  /* 0x0000002a4028723c */ /* 0x040fec00000418ff */
[C---:B------:R-:W-:Y:S06]  /*1fc30*/  HMMA.16816.F32.BF16 R44, R64.reuse, R48, RZ ;  /* 0x00000030402c723c */ /* 0x040fec00000418ff */
[C---:B------:R-:W-:Y:S06]  /*1fc40*/  HMMA.16816.F32.BF16 R48, R64.reuse, R50, RZ ;  /* 0x000000324030723c */ /* 0x040fec00000418ff */
[C---:B------:R-:W-:Y:S06]  /*1fc50*/  HMMA.16816.F32.BF16 R52, R64.reuse, R56, RZ ;  /* 0x000000384034723c */ /* 0x040fec00000418ff */
[C---:B------:R-:W-:Y:S06]  /*1fc60*/  HMMA.16816.F32.BF16 R56, R64.reuse, R58, RZ ;  /* 0x0000003a4038723c */ /* 0x040fec00000418ff */
[C---:B------:R-:W-:Y:S06]  /*1fc70*/  HMMA.16816.F32.BF16 R60, R64.reuse, R140, RZ ;  /* 0x0000008c403c723c */ /* 0x040fec00000418ff */
[----:B------:R-:W-:Y:S01]  /*1fc80*/  HMMA.16816.F32.BF16 R64, R64, R142, RZ ;  /* 0x0000008e4040723c */ /* 0x000fe200000418ff */
[----:B------:R-:W4:Y:S05]  /*1fc90*/  LDSM.16.M88.4 R140, [R213] ;  /* 0x00000000d58c783b */ /* 0x000f2a0000000200 */
[C---:B-1----:R-:W-:Y:S06]  /*1fca0*/  HMMA.16816.F32.BF16 R4, R144.reuse, R148, R4 ;  /* 0x000000949004723c */ /* 0x042fec0000041804 */
[C---:B------:R-:W-:Y:S01]  /*1fcb0*/  HMMA.16816.F32.BF16 R8, R144.reuse, R150, R8 ;  /* 0x000000969008723c */ /* 0x040fe20000041808 */
[----:B------:R-:W-:Y:S05]  /*1fcc0*/  LDSM.16.M88.4 R148, [R226] ;  /* 0x00000000e294783b */ /* 0x000fea0000000200 */
[C---:B------:R-:W-:Y:S06]  /*1fcd0*/  HMMA.16816.F32.BF16 R12, R144.reuse, R152, R12 ;  /* 0x00000098900c723c */ /* 0x040fec000004180c */
[C---:B------:R-:W-:Y:S01]  /*1fce0*/  HMMA.16816.F32.BF16 R16, R144.reuse, R154, R16 ;  /* 0x0000009a9010723c */ /* 0x040fe20000041810 */
[----:B------:R-:W1:Y:S05]  /*1fcf0*/  LDSM.16.M88.4 R152, [R223+0x4000] ;  /* 0x00400000df98783b */ /* 0x000e6a0000000200 */
[C---:B------:R-:W-:Y:S06]  /*1fd00*/  HMMA.16816.F32.BF16 R20, R144.reuse, R156, R20 ;  /* 0x0000009c9014723c */ /* 0x040fec0000041814 */
        /* <DEDUP_REMOVED lines=8> */
[C---:B------:R-:W-:Y:S06]  /*1fd90*/  HMMA.16816.F32.BF16 R44, R144.reuse, R168, R44 ;  /* 0x000000a8902c723c */ /* 0x040fec000004182c */
[C---:B------:R-:W-:Y:S01]  /*1fda0*/  HMMA.16816.F32.BF16 R48, R144.reuse, R170, R48 ;  /* 0x000000aa9030723c */ /* 0x040fe20000041830 */
[----:B------:R-:W2:Y:S05]  /*1fdb0*/  LDSM.16.M88.4 R168, [R223+0x7000] ;  /* 0x00700000dfa8783b */ /* 0x000eaa0000000200 */
[C---:B---3--:R-:W-:Y:S06]  /*1fdc0*/  HMMA.16816.F32.BF16 R52, R144.reuse, R172, R52 ;  /* 0x000000ac9034723c */ /* 0x048fec0000041834 */
[C---:B------:R-:W-:Y:S01]  /*1fdd0*/  HMMA.16816.F32.BF16 R56, R144.reuse, R174, R56 ;  /* 0x000000ae9038723c */ /* 0x040fe20000041838 */
[----:B------:R-:W3:Y:S05]  /*1fde0*/  LDSM.16.M88.4 R172, [R223+0x7800] ;  /* 0x00780000dfac783b */ /* 0x000eea0000000200 */
[C---:B----4-:R-:W-:Y:S06]  /*1fdf0*/  HMMA.16816.F32.BF16 R60, R144.reuse, R140, R60 ;  /* 0x0000008c903c723c */ /* 0x050fec000004183c */
[----:B------:R-:W-:Y:S01]  /*1fe00*/  HMMA.16816.F32.BF16 R64, R144, R142, R64 ;  /* 0x0000008e9040723c */ /* 0x000fe20000041840 */
[----:B------:R-:W4:Y:S04]  /*1fe10*/  LDSM.16.M88.4 R140, [R212+0x800] ;  /* 0x00080000d48c783b */ /* 0x000f280000000200 */
[----:B------:R-:W4:Y:S01]  /*1fe20*/  LDSM.16.M88.4 R144, [R212+0x1000] ;  /* 0x00100000d490783b */ /* 0x000f220000000200 */
        /* <DEDUP_REMOVED lines=8> */
[----:B------:R-:W-:Y:S05]  /*1feb0*/  LDSM.16.M88.4 R176, [R211] ;  /* 0x00000000d3b0783b */ /* 0x000fea0000000200 */
[C---:B------:R-:W-:Y:S06]  /*1fec0*/  HMMA.16816.F32.BF16 R28, R148.reuse, R180, R28 ;  /* 0x000000b4941c723c */ /* 0x040fec000004181c */
[C---:B------:R-:W-:Y:S01]  /*1fed0*/  HMMA.16816.F32.BF16 R32, R148.reuse, R182, R32 ;  /* 0x000000b69420723c */ /* 0x040fe20000041820 */
[----:B------:R-:W-:Y:S05]  /*1fee0*/  LDSM.16.M88.4 R180, [R206] ;  /* 0x00000000ceb4783b */ /* 0x000fea0000000200 */
[C---:B--2---:R-:W-:Y:S06]  /*1fef0*/  HMMA.16816.F32.BF16 R36, R148.reuse, R160, R36 ;  /* 0x000000a09424723c */ /* 0x044fec0000041824 */
        /* <DEDUP_REMOVED lines=8> */
[C---:B---3--:R-:W-:Y:S06]  /*1ff80*/  HMMA.16816.F32.BF16 R60, R148.reuse, R172, R60 ;  /* 0x000000ac943c723c */ /* 0x048fec000004183c */
[----:B------:R-:W-:Y:S01]  /*1ff90*/  HMMA.16816.F32.BF16 R64, R148, R174, R64 ;  /* 0x000000ae9440723c */ /* 0x000fe20000041840 */
[----:B------:R-:W2:Y:S04]  /*1ffa0*/  LDSM.16.M88.4 R148, [R212+0x2800] ;  /* 0x00280000d494783b */ /* 0x000ea80000000200 */
[----:B------:R-:W-:Y:S01]  /*1ffb0*/  LDSM.16.M88.4 R172, [R228+0x2000] ;  /* 0x00200000e4ac783b */ /* 0x000fe20000000200 */
[C---:B------:R-:W-:Y:S06]  /*1ffc0*/  HMMA.16816.F32.BF16 R4, R184.reuse, R188, R4 ;  /* 0x000000bcb804723c */ /* 0x040fec0000041804 */
[C---:B------:R-:W-:Y:S01]  /*1ffd0*/  HMMA.16816.F32.BF16 R8, R184.reuse, R190, R8 ;  /* 0x000000beb808723c */ /* 0x040fe20000041808 */
[----:B------:R-:W-:Y:S05]  /*1ffe0*/  LDSM.16.M88.4 R188, [R212+0x5800] ;  /* 0x00580000d4bc783b */ /* 0x000fea0000000200 */
[C---:B----4-:R-:W-:Y:S06]  /*1fff0*/  HMMA.16816.F32.BF16 R12, R184.reuse, R140, R12 ;  /* 0x0000008cb80c723c */ /* 0x050fec000004180c */
        /* <DEDUP_REMOVED lines=18> */
[----:B------:R-:W-:Y:S01]  /*20120*/  HMMA.16816.F32.BF16 R64, R184, R166, R64 ;  /* 0x000000a6b840723c */ /* 0x000fe20000041840 */
[----:B------:R-:W2:Y:S04]  /*20130*/  LDSM.16.M88.4 R164, [R229+0xb000] ;  /* 0x00b00000e5a4783b */ /* 0x000ea80000000200 */
[----:B------:R-:W-:Y:S01]  /*20140*/  LDSM.16.M88.4 R184, [R205] ;  /* 0x00000000cdb8783b */ /* 0x000fe20000000200 */
[C---:B---3--:R-:W-:Y:S06]  /*20150*/  HMMA.16816.F32.BF16 R4, R140.reuse, R168, R4 ;  /* 0x000000a88c04723c */ /* 0x048fec0000041804 */
[C---:B------:R-:W-:Y:S01]  /*20160*/  HMMA.16816.F32.BF16 R8, R140.reuse, R170, R8 ;  /* 0x000000aa8c08723c */ /* 0x040fe20000041808 */
[----:B------:R-:W3:Y:S05]  /*20170*/  LDSM.16.M88.4 R168, [R229+0xb800] ;  /* 0x00b80000e5a8783b */ /* 0x000eea0000000200 */
[C---:B----4-:R-:W-:Y:S06]  /*20180*/  HMMA.16816.F32.BF16 R12, R140.reuse, R144, R12 ;  /* 0x000000908c0c723c */ /* 0x050fec000004180c */
[C---:B------:R-:W-:Y:S01]  /*20190*/  HMMA.16816.F32.BF16 R16, R140.reuse, R146, R16 ;  /* 0x000000928c10723c */ /* 0x040fe20000041810 */
[----:B------:R-:W4:Y:S05]  /*201a0*/  LDSM.16.M88.4 R144, [R210] ;  /* 0x00000000d290783b */ /* 0x000f2a0000000200 */
[C---:B-1----:R-:W-:Y:S06]  /*201b0*/  HMMA.16816.F32.BF16 R20, R140.reuse, R152, R20 ;  /* 0x000000988c14723c */ /* 0x042fec0000041814 */
[C---:B------:R-:W-:Y:S01]  /*201c0*/  HMMA.16816.F32.BF16 R24, R140.reuse, R154, R24 ;  /* 0x0000009a8c18723c */ /* 0x040fe20000041818 */
[----:B------:R-:W1:Y:S05]  /*201d0*/  LDSM.16.M88.4 R152, [R209] ;  /* 0x00000000d198783b */ /* 0x000e6a0000000200 */
[C---:B-----5:R-:W-:Y:S06]  /*201e0*/  HMMA.16816.F32.BF16 R28, R140.reuse, R156, R28 ;  /* 0x0000009c8c1c723c */ /* 0x060fec000004181c */
[C---:B------:R-:W-:Y:S01]  /*201f0*/  HMMA.16816.F32.BF16 R32, R140.reuse, R158, R32 ;  /* 0x0000009e8c20723c */ /* 0x040fe20000041820 */
[----:B------:R-:W5:Y:S05]  /*20200*/  LDSM.16.M88.4 R156, [R208] ;  /* 0x00000000d09c783b */ /* 0x000f6a0000000200 */
[C---:B--2---:R-:W-:Y:S06]  /*20210*/  HMMA.16816.F32.BF16 R36, R140.reuse, R148, R36 ;  /* 0x000000948c24723c */ /* 0x044fec0000041824 */
[C---:B------:R-:W-:Y:S01]  /*20220*/  HMMA.16816.F32.BF16 R40, R140.reuse, R150, R40 ;  /* 0x000000968c28723c */ /* 0x040fe20000041828 */
[----:B------:R-:W2:Y:S05]  /*20230*/  LDSM.16.M88.4 R148, [R207] ;  /* 0x00000000cf94783b */ /* 0x000eaa0000000200 */
        /* <DEDUP_REMOVED lines=8> */
[----:B------:R-:W3:Y:S04]  /*202c0*/  LDSM.16.M88.4 R140, [R204] ;  /* 0x00000000cc8c783b */ /* 0x000ee80000000200 */
[----:B------:R-:W-:Y:S01]  /*202d0*/  LDSM.16.M88.4 R168, [R223+0xa800] ;  /* 0x00a80000dfa8783b */ /* 0x000fe20000000200 */
[C---:B------:R-:W-:Y:S06]  /*202e0*/  HMMA.16816.F32.BF16 R4, R172.reuse, R176, R4 ;  /* 0x000000b0ac04723c */ /* 0x040fec0000041804 */
[C---:B------:R-:W-:Y:S01]  /*202f0*/  HMMA.16816.F32.BF16 R8, R172.reuse, R178, R8 ;  /* 0x000000b2ac08723c */ /* 0x040fe20000041808 */
[----:B------:R-:W-:Y:S05]  /*20300*/  LDSM.16.M88.4 R176, [R223+0xb000] ;  /* 0x00b00000dfb0783b */ /* 0x000fea0000000200 */
        /* <DEDUP_REMOVED lines=8> */
[----:B------:R-:W-:Y:S05]  /*20390*/  LDSM.16.M88.4 R156, [R223+0xa000] ;  /* 0x00a00000df9c783b */ /* 0x000fea0000000200 */
[C---:B--2---:R-:W-:Y:S06]  /*203a0*/  HMMA.16816.F32.BF16 R36, R172.reuse, R148, R36 ;  /* 0x00000094ac24723c */ /* 0x044fec0000041824 */
[C---:B------:R-:W-:Y:S01]  /*203b0*/  HMMA.16816.F32.BF16 R40, R172.reuse, R150, R40 ;  /* 0x00000096ac28723c */ /* 0x040fe20000041828 */
[----:B------:R-:W1:Y:S05]  /*203c0*/  LDSM.16.M88.4 R148, [R223+0x9000] ;  /* 0x00900000df94783b */ /* 0x000e6a0000000200 */
[C---:B------:R-:W-:Y:S06]  /*203d0*/  HMMA.16816.F32.BF16 R44, R172.reuse, R180, R44 ;  /* 0x000000b4ac2c723c */ /* 0x040fec000004182c */
[C---:B------:R-:W-:Y:S01]  /*203e0*/  HMMA.16816.F32.BF16 R48, R172.reuse, R182, R48 ;  /* 0x000000b6ac30723c */ /* 0x040fe20000041830 */
[----:B------:R-:W2:Y:S05]  /*203f0*/  LDSM.16.M88.4 R180, [R223+0xb800] ;  /* 0x00b80000dfb4783b */ /* 0x000eaa0000000200 */
[C---:B------:R-:W-:Y:S06]  /*20400*/  HMMA.16816.F32.BF16 R52, R172.reuse, R184, R52 ;  /* 0x000000b8ac34723c */ /* 0x040fec0000041834 */
[C---:B------:R-:W-:Y:S01]  /*20410*/  HMMA.16816.F32.BF16 R56, R172.reuse, R186, R56 ;  /* 0x000000baac38723c */ /* 0x040fe20000041838 */
[----:B------:R-:W-:Y:S05]  /*20420*/  LDSM.16.M88.4 R184, [R212+0x5000] ;  /* 0x00500000d4b8783b */ /* 0x000fea0000000200 */
[C---:B---3--:R-:W-:Y:S06]  /*20430*/  HMMA.16816.F32.BF16 R60, R172.reuse, R140, R60 ;  /* 0x0000008cac3c723c */ /* 0x048fec000004183c */
[----:B------:R-:W-:Y:S01]  /*20440*/  HMMA.16816.F32.BF16 R64, R172, R142, R64 ;  /* 0x0000008eac40723c */ /* 0x000fe20000041840 */
[----:B------:R-:W-:Y:S04]  /*20450*/  LDSM.16.M88.4 R140, [R225+0x2000] ;  /* 0x00200000e18c783b */ /* 0x000fe80000000200 */
[----:B------:R-:W3:Y:S01]  /*20460*/  LDSM.16.M88.4 R172, [R212+0x4000] ;  /* 0x00400000d4ac783b */ /* 0x000ee20000000200 */
[C---:B------:R-:W-:Y:S06]  /*20470*/  HMMA.16816.F32.BF16 R4, R160.reuse, R164, R4 ;  /* 0x000000a4a004723c */ /* 0x040fec0000041804 */
[C---:B------:R-:W-:Y:S01]  /*20480*/  HMMA.16816.F32.BF16 R8, R160.reuse, R166, R8 ;  /* 0x000000a6a008723c */ /* 0x040fe20000041808 */
[----:B------:R-:W5:Y:S05]  /*20490*/  LDSM.16.M88.4 R164, [R212+0x4800] ;  /* 0x00480000d4a4783b */ /* 0x000f6a0000000200 */
[C---:B----4-:R-:W-:Y:S06]  /*204a0*/  HMMA.16816.F32.BF16 R12, R160.reuse, R144, R12 ;  /* 0x00000090a00c723c */ /* 0x050fec000004180c */
[C---:B------:R-:W-:Y:S01]  /*204b0*/  HMMA.16816.F32.BF16 R16, R160.reuse, R146, R16 ;  /* 0x00000092a010723c */ /* 0x040fe20000041810 */
[----:B------:R-:W4:Y:S01]  /*204c0*/  LDSM.16.M88.4 R144, [R212+0x7800] ;  /* 0x00780000d490783b */ /* 0x000f220000000200 */
[----:B------:R-:W-:Y:S04]  /*204d0*/  DEPBAR.LE SB0, 0x0 ;  /* 0x000080000000791a */ /* 0x000fe80000000000 */
[C---:B-1----:R-:W-:Y:S01]  /*204e0*/  HMMA.16816.F32.BF16 R20, R160.reuse, R148, R20 ;  /* 0x00000094a014723c */ /* 0x042fe20000041814 */
[----:B------:R-:W-:Y:S05]  /*204f0*/  BAR.SYNC.DEFER_BLOCKING 0x0 ;  /* 0x0000000000007b1d */ /* 0x000fea0000010000 */
        /* <DEDUP_REMOVED lines=9> */
[C---:B------:R-:W-:Y:S06]  /*20590*/  HMMA.16816.F32.BF16 R52, R160.reuse, R176, R52 ;  /* 0x000000b0a034723c */ /* 0x040fec0000041834 */
[C---:B------:R-:W-:Y:S06]  /*205a0*/  HMMA.16816.F32.BF16 R56, R160.reuse, R178, R56 ;  /* 0x000000b2a038723c */ /* 0x040fec0000041838 */
[C---:B--2---:R-:W-:Y:S06]  /*205b0*/  HMMA.16816.F32.BF16 R60, R160.reuse, R180, R60 ;  /* 0x000000b4a03c723c */ /* 0x044fec000004183c */
[----:B------:R-:W-:Y:S06]  /*205c0*/  HMMA.16816.F32.BF16 R64, R160, R182, R64 ;  /* 0x000000b6a040723c */ /* 0x000fec0000041840 */
[C---:B---3--:R-:W-:Y:S06]  /*205d0*/  HMMA.16816.F32.BF16 R4, R140.reuse, R172, R4 ;  /* 0x000000ac8c04723c */ /* 0x048fec0000041804 */
[C---:B------:R-:W-:Y:S06]  /*205e0*/  HMMA.16816.F32.BF16 R8, R140.reuse, R174, R8 ;  /* 0x000000ae8c08723c */ /* 0x040fec0000041808 */
[C---:B-----5:R-:W-:Y:S06]  /*205f0*/  HMMA.16816.F32.BF16 R12, R140.reuse, R164, R12 ;  /* 0x000000a48c0c723c */ /* 0x060fec000004180c */
        /* <DEDUP_REMOVED lines=11> */
[C---:B----4-:R-:W-:Y:S06]  /*206b0*/  HMMA.16816.F32.BF16 R60, R140.reuse, R144, R60 ;  /* 0x000000908c3c723c */ /* 0x050fec000004183c */
[----:B------:R-:W-:Y:S01]  /*206c0*/  HMMA.16816.F32.BF16 R64, R140, R146, R64 ;  /* 0x000000928c40723c */ /* 0x000fe20000041840 */
[----:B------:R-:W-:Y:S11]  /*206d0*/  @!UPT UIADD3 URZ, URZ, URZ, URZ ;  /* 0x0000003f3f3ff290 */ /* 0x000ff6000fffe03f */
[----:B------:R-:W-:Y:S01]  /*206e0*/  @!UPT UIADD3 URZ, URZ, URZ, URZ ;  /* 0x0000003f3f3ff290 */ /* 0x000fe2000fffe03f */
[----:B------:R-:W-:Y:S11]  /*206f0*/  @!P0 BRA `(.L_x_1159) ;  /* 0x0000000c00ac8947 */ /* 0x000ff60003800000 */
[----:B------:R-:W-:Y:S01]  /*20700*/  ISETP.NE.U32.AND P0, PT, R244, RZ, PT ;  /* 0x000000fff400720c */ /* 0x000fe20003f05070 */
[----:B------:R-:W-:Y:S03]  /*20710*/  BSSY B0, `(.L_x_1160) ;  /* 0x0000052000007945 */ /* 0x000fe60003800000 */
[----:B------:R-:W-:Y:S11]  /*20720*/  ISETP.NE.AND.EX P0, PT, R245, RZ, PT, P0 ;  /* 0x000000fff500720c */ /* 0x000ff60003f05300 */
[----:B------:R-:W-:Y:S02]  /*20730*/  @!UPT UIADD3 URZ, URZ, URZ, URZ ;  /* 0x0000003f3f3ff290 */ /* 0x000fe4000fffe03f */
[----:B------:R-:W-:Y:S05]  /*20740*/  @!P0 BRA `(.L_x_1161) ;  /* 0x0000000400208947 */ /* 0x000fea0003800000 */
[----:B------:R-:W-:Y:S01]  /*20750*/  IMAD.SHL.U32 R142, R246, 0x80, RZ ;  /* 0x00000080f68e7824 */ /* 0x000fe200078e00ff */
[----:B------:R-:W-:Y:S02]  /*20760*/  R2UR UR4, R132 ;  /* 0x00000000840472ca */ /* 0x000fe400000e0000 */
[C---:B------:R-:W-:Y:S01]  /*20770*/  R2UR UR5, R133.reuse ;  /* 0x00000000850572ca */ /* 0x040fe200000e0000 */
[----:B------:R-:W-:Y:S01]  /*20780*/  VIADD R138, R142, 0xffffff00 ;  /* 0xffffff008e8a7836 */ /* 0x000fe20000000000 */
[----:B------:R-:W-:Y:S01]  /*20790*/  R2UR UR10, R132 ;  /* 0x00000000840a72ca */ /* 0x000fe200000e0000 */
[----:B------:R-:W-:Y:S01]  /*207a0*/  VIADD R142, R142, 0xffffff80 ;  /* 0xffffff808e8e7836 */ /* 0x000fe20000000000 */
[C---:B------:R-:W-:Y:S02]  /*207b0*/  R2UR UR11, R133.reuse ;  /* 0x00000000850b72ca */ /* 0x040fe400000e0000 */
[C---:B------:R-:W-:Y:S02]  /*207c0*/  R2UR UR12, R132.reuse ;  /* 0x00000000840c72ca */ /* 0x040fe400000e0000 */
[C---:B------:R-:W-:Y:S02]  /*207d0*/  R2UR UR13, R133.reuse ;  /* 0x00000000850d72ca */ /* 0x040fe400000e0000 */
[----:B------:R-:W-:Y:S02]  /*207e0*/  R2UR UR8, R132 ;  /* 0x00000000840872ca */ /* 0x000fe400000e0000 */
[----:B------:R-:W-:Y:S01]  /*207f0*/  R2UR UR9, R133 ;  /* 0x00000000850972ca */ /* 0x000fe200000e0000 */
[----:B------:R-:W2:Y:S11]  /*20800*/  LD.E R143, desc[UR4][R136.64+0x170] ;  /* 0x00017004888f7980 */ /* 0x000eb6000c101900 */
        /* <DEDUP_REMOVED lines=8> */
[----:B------:R-:W-:Y:S02]  /*20890*/  IABS R2, R142 ;  /* 0x0000008e00027213 */ /* 0x000fe40000000000 */
        /* <DEDUP_REMOVED lines=16> */
[--C-:B------:R-:W-:Y:S01]  /*209a0*/  @!P1 IMAD.IADD R0, R0, 0x1, -R141.reuse ;  /* 0x0000000100009824 */ /* 0x100fe200078e0a8d */
[----:B------:R-:W-:Y:S01]  /*209b0*/  @!P1 IADD3 R134, R134, 0x1, RZ ;  /* 0x0000000186869810 */ /* 0x000fe20007ffe0ff */
[----:B------:R-:W-:Y:S01]  /*209c0*/  @!P2 IMAD.IADD R2, R2, 0x1, -R141 ;  /* 0x000000010202a824 */ /* 0x000fe200078e0a8d */
[----:B------:R-:W-:Y:S01]  /*209d0*/  ISETP.GE.AND P1, PT, R142, RZ, PT ;  /* 0x000000ff8e00720c */ /* 0x000fe20003f26270 */
[----:B------:R-:W-:Y:S01]  /*209e0*/  @!P2 VIADD R140, R140, 0x1 ;  /* 0x000000018c8ca836 */ /* 0x000fe20000000000 */
[-C--:B------:R-:W-:Y:S02]  /*209f0*/  ISETP.GE.U32.AND P3, PT, R0, R141.reuse, PT ;  /* 0x0000008d0000720c */ /* 0x080fe40003f66070 */
[----:B------:R-:W-:Y:S02]  /*20a00*/  ISETP.GE.U32.AND P4, PT, R2, R141, PT ;  /* 0x0000008d0200720c */ /* 0x000fe40003f86070 */
[----:B------:R-:W-:Y:S02]  /*20a10*/  ISETP.NE.AND P2, PT, R143, RZ, PT ;  /* 0x000000ff8f00720c */ /* 0x000fe40003f45270 */
[----:B------:R-:W-:Y:S07]  /*20a20*/  LOP3.LUT R141, RZ, R143, RZ, 0x33, !PT ;  /* 0x0000008fff8d7212 */ /* 0x000fee00078e33ff */
        /* <DEDUP_REMOVED lines=26> */
.L_x_1161:
[----:B------:R-:W-:Y:S02]  /*20bd0*/  R2UR UR4, R132 ;  /* 0x00000000840472ca */ /* 0x000fe400000e0000 */
[----:B------:R-:W-:Y:S11]  /*20be0*/  R2UR UR5, R133 ;  /* 0x00000000850572ca */ /* 0x000ff600000e0000 */
[----:B------:R-:W-:Y:S02]  /*20bf0*/  @!UPT UIADD3 URZ, URZ, URZ, URZ ;  /* 0x0000003f3f3ff290 */ /* 0x000fe4000fffe03f */
[----:B------:R-:W2:Y:S02]  /*20c00*/  LD.E R142, desc[UR4][R136.64+0x38] ;  /* 0x00003804888e7980 */ /* 0x000ea4000c101900 */
[----:B--2---:R-:W-:Y:S05]  /*20c10*/  IMAD.U32 R142, R142, -0x80, RZ ;  /* 0xffffff808e8e7824 */ /* 0x004fea00078e00ff */
[----:B------:R-:W-:Y:S02]  /*20c20*/  SHF.R.S32.HI R139, RZ, 0x1f, R142 ;  /* 0x0000001fff8b7819 */ /* 0x000fe4000001148e */
.L_x_1162:
[----:B------:R-:W-:Y:S05]  /*20c30*/  BSYNC B0 ;  /* 0x0000000000007941 */ /* 0x000fea0003800000 */
.L_x_1160:
[C---:B------:R-:W-:Y:S02]  /*20c40*/  LOP3.LUT P0, RZ, R247.reuse, 0x1, RZ, 0xc0, !PT ;  /* 0x00000001f7ff7812 */ /* 0x040fe4000780c0ff */
        /* <DEDUP_REMOVED lines=20> */
[----:B------:R1:W-:Y:S01]  /*20d90*/  @!P0 STS.128 [R243+0x4000], RZ ;  /* 0x004000fff3008388 */ /* 0x0003e20000000c00 */
        /* <DEDUP_REMOVED lines=9> */
[----:B------:R1:W-:Y:S01]  /*20e30*/  @!P1 STS.128 [R243+0x8000], RZ ;  /* 0x008000fff3009388 */ /* 0x0003e20000000c00 */
[CC--:B------:R-:W-:Y:S02]  /*20e40*/  @P0 LEA R150, P4, R139.reuse, R236.reuse, 0x1 ;  /* 0x000000ec8b960211 */ /* 0x0c0fe400078808ff */
[C---:B------:R-:W-:Y:S02]  /*20e50*/  @P1 R2UR UR8, R132.reuse ;  /* 0x00000000840812ca */ /* 0x040fe400000e0000 */
[-CC-:B------:R-:W-:Y:S02]  /*20e60*/  @P0 LEA.HI.X R151, R139, R235.reuse, R2.reuse, 0x1, P4 ;  /* 0x000000eb8b970211 */ /* 0x180fe400020f0c02 */
[----:B------:R-:W-:Y:S02]  /*20e70*/  @P1 R2UR UR9, R133 ;  /* 0x00000000850912ca */ /* 0x000fe400000e0000 */
[CC--:B------:R-:W-:Y:S02]  /*20e80*/  @P1 LEA R144, P2, R139.reuse, R236.reuse, 0x1 ;  /* 0x000000ec8b901211 */ /* 0x0c0fe400078408ff */
[----:B------:R-:W-:Y:S01]  /*20e90*/  @P1 R2UR UR14, R132 ;  /* 0x00000000840e12ca */ /* 0x000fe200000e0000 */
[----:B------:R-:W-:Y:S01]  /*20ea0*/  @!PT LDS RZ, [RZ] ;  /* 0x00000000fffff984 */ /* 0x000fe20000000800 */
[----:B------:R-:W-:Y:S01]  /*20eb0*/  @!PT LDS RZ, [RZ] ;  /* 0x00000000fffff984 */ /* 0x000fe20000000800 */
[----:B------:R-:W-:Y:S01]  /*20ec0*/  @!PT LDS RZ, [RZ] ;  /* 0x00000000fffff984 */ /* 0x000fe20000000800 */
[----:B------:R2:W-:Y:S01]  /*20ed0*/  @P0 LDGSTS.E.BYPASS.LTC128B.128 [R243+0x4800], desc[UR4][R160.64] ;  /* 0x04800000a0f30fae */ /* 0x0005e2000b901d44 */
[----:B------:R-:W-:Y:S02]  /*20ee0*/  @P1 LEA.HI.X R145, R139, R235, R2, 0x1, P2 ;  /* 0x000000eb8b911211 */ /* 0x000fe400010f0c02 */
[----:B------:R-:W-:Y:S01]  /*20ef0*/  @P1 R2UR UR15, R133 ;  /* 0x00000000850f12ca */ /* 0x000fe200000e0000 */
[----:B------:R1:W-:Y:S01]  /*20f00*/  @!P0 STS.128 [R243+0x4800], RZ ;  /* 0x004800fff3008388 */ /* 0x0003e20000000c00 */
[-C--:B------:R-:W-:Y:S03]  /*20f10*/  IADD3 R141, P3, R139, R233.reuse, RZ ;  /* 0x000000e98b8d7210 */ /* 0x080fe60007f7e0ff */
[----:B------:R-:W-:Y:S01]  /*20f20*/  @!PT LDS RZ, [RZ] ;  /* 0x00000000fffff984 */ /* 0x000fe20000000800 */
[----:B------:R-:W-:Y:S01]  /*20f30*/  @!PT LDS RZ, [RZ] ;  /* 0x00000000fffff984 */ /* 0x000fe20000000800 */
[----:B------:R-:W-:Y:S01]  /*20f40*/  @!PT LDS RZ, [RZ] ;  /* 0x00000000fffff984 */ /* 0x000fe20000000800 */
[----:B------:R1:W-:Y:S01]  /*20f50*/  @P1 LDGSTS.E.BYPASS.LTC128B.128 [R243+0x8800], desc[UR12][R146.64+0x80] ;  /* 0x0880008092f31fae */ /* 0x0003e2000b901d4c */
[CC--:B------:R-:W-:Y:S01]  /*20f60*/  @P0 LEA R148, P4, R141.reuse, R236.reuse, 0x1 ;  /* 0x000000ec8d940211 */ /* 0x0c0fe200078808ff */
[----:B------:R-:W-:Y:S01]  /*20f70*/  IMAD.X R2, R2, 0x1, R234, P3 ;  /* 0x0000000102027824 */ /* 0x000fe200018e06ea */
[CC--:B------:R-:W-:Y:S01]  /*20f80*/  @P1 LEA R142, P2, R141.reuse, R236.reuse, 0x1 ;  /* 0x000000ec8d8e1211 */ /* 0x0c0fe200078408ff */
[----:B------:R1:W-:Y:S01]  /*20f90*/  @!P1 STS.128 [R243+0x8800], RZ ;  /* 0x008800fff3009388 */ /* 0x0003e20000000c00 */
[C---:B------:R-:W-:Y:S02]  /*20fa0*/  IADD3 R139, P3, R141.reuse, R233, RZ ;  /* 0x000000e98d8b7210 */ /* 0x040fe40007f7e0ff */
[CCC-:B------:R-:W-:Y:S01]  /*20fb0*/  @P0 LEA.HI.X R149, R141.reuse, R235.reuse, R2.reuse, 0x1, P4 ;  /* 0x000000eb8d950211 */ /* 0x1c0fe200020f0c02 */
[----:B------:R-:W-:Y:S01]  /*20fc0*/  @!PT LDS RZ, [RZ] ;  /* 0x00000000fffff984 */ /* 0x000fe20000000800 */
[----:B------:R-:W-:Y:S01]  /*20fd0*/  @!PT LDS RZ, [RZ] ;  /* 0x00000000fffff984 */ /* 0x000fe20000000800 */
[----:B------:R-:W-:Y:S01]  /*20fe0*/  @!PT LDS RZ, [RZ] ;  /* 0x00000000fffff984 */ /* 0x000fe20000000800 */
[----:B------:R1:W-:Y:S01]  /*20ff0*/  @P0 LDGSTS.E.BYPASS.LTC128B.128 [R243+0x5000], desc[UR10][R150.64] ;  /* 0x0500000096f30fae */ /* 0x0003e2000b901d4a */
[-C--:B------:R-:W-:Y:S01]  /*21000*/  @P1 LEA.HI.X R143, R141, R235.reuse, R2, 0x1, P2 ;  /* 0x000000eb8d8f1211 */ /* 0x080fe200010f0c02 */
[----:B------:R-:W-:Y:S01]  /*21010*/  IMAD.X R2, R2, 0x1, R234, P3 ;  /* 0x0000000102027824 */ /* 0x000fe200018e06ea */
[CC--:B------:R-:W-:Y:S01]  /*21020*/  @P0 LEA R158, P4, R139.reuse, R236.reuse, 0x1 ;  /* 0x000000ec8b9e0211 */ /* 0x0c0fe200078808ff */
[----:B------:R1:W-:Y:S01]  /*21030*/  @!P0 STS.128 [R243+0x5000], RZ ;  /* 0x005000fff3008388 */ /* 0x0003e20000000c00 */
[CC--:B------:R-:W-:Y:S02]  /*21040*/  @P1 LEA R156, P2, R139.reuse, R236.reuse, 0x1 ;  /* 0x000000ec8b9c1211 */ /* 0x0c0fe400078408ff */
[CCC-:B------:R-:W-:Y:S01]  /*21050*/  @P0 LEA.HI.X R159, R139.reuse, R235.reuse, R2.reuse, 0x1, P4 ;  /* 0x000000eb8b9f0211 */ /* 0x1c0fe200020f0c02 */
[----:B------:R-:W-:Y:S01]  /*21060*/  @!PT LDS RZ, [RZ] ;  /* 0x00000000fffff984 */ /* 0x000fe20000000800 */
[----:B------:R-:W-:Y:S01]  /*21070*/  @!PT LDS RZ, [RZ] ;  /* 0x00000000fffff984 */ /* 0x000fe20000000800 */
[----:B------:R-:W-:Y:S01]  /*21080*/  @!PT LDS RZ, [RZ] ;  /* 0x00000000fffff984 */ /* 0x000fe20000000800 */
[----:B------:R1:W-:Y:S01]  /*21090*/  @P1 LDGSTS.E.BYPASS.LTC128B.128 [R243+0x9000], desc[UR8][R144.64+0x80] ;  /* 0x0900008090f31fae */ /* 0x0003e2000b901d48 */
[C---:B------:R-:W-:Y:S02]  /*210a0*/  @P1 LEA.HI.X R157, R139.reuse, R235, R2, 0x1, P2 ;  /* 0x000000eb8b9d1211 */ /* 0x040fe400010f0c02 */
[-C--:B------:R-:W-:Y:S01]  /*210b0*/  IADD3 R141, P3, R139, R233.reuse, RZ ;  /* 0x000000e98b8d7210 */ /* 0x080fe20007f7e0ff */
[----:B------:R1:W-:Y:S03]  /*210c0*/  @!P1 STS.128 [R243+0x9000], RZ ;  /* 0x009000fff3009388 */ /* 0x0003e60000000c00 */
[CC--:B--2---:R-:W-:Y:S01]  /*210d0*/  @P0 LEA R160, P4, R141.reuse, R236.reuse, 0x1 ;  /* 0x000000ec8da00211 */ /* 0x0c4fe200078808ff */
[----:B------:R-:W-:Y:S01]  /*210e0*/  @!PT LDS RZ, [RZ] ;  /* 0x00000000fffff984 */ /* 0x000fe20000000800 */
[----:B------:R-:W-:Y:S01]  /*210f0*/  @!PT LDS RZ, [RZ] ;  /* 0x00000000fffff984 */ /* 0x000fe20000000800 */
[----:B------:R-:W-:Y:S01]  /*21100*/  @!PT LDS RZ, [RZ] ;  /* 0x00000000fffff984 */ /* 0x000fe20000000800 */
[----:B------:R1:W-:Y:S01]  /*21110*/  @P0 LDGSTS.E.BYPASS.LTC128B.128 [R243+0x5800], desc[UR4][R148.64] ;  /* 0x0580000094f30fae */ /* 0x0003e2000b901d44 */
[----:B------:R-:W-:Y:S01]  /*21120*/  IMAD.X R2, R2, 0x1, R234, P3 ;  /* 0x0000000102027824 */ /* 0x000fe200018e06ea */
[CC--:B------:R-:W-:Y:S02]  /*21130*/  @P1 LEA R140, P3, R141.reuse, R236.reuse, 0x1 ;  /* 0x000000ec8d8c1211 */ /* 0x0c0fe400078608ff */
        /* <DEDUP_REMOVED lines=9> */
[C---:B------:R-:W-:Y:S01]  /*211d0*/  @P0 R2UR UR12, R132.reuse ;  /* 0x00000000840c02ca */ /* 0x040fe200000e0000 */
[----:B------:R1:W-:Y:S01]  /*211e0*/  @!P1 STS.128 [R243+0x9800], RZ ;  /* 0x009800fff3009388 */ /* 0x0003e20000000c00 */
[----:B------:R-:W-:Y:S02]  /*211f0*/  @P0 R2UR UR13, R133 ;  /* 0x00000000850d02ca */ /* 0x000fe400000e0000 */
[CC--:B------:R-:W-:Y:S01]  /*21200*/  @P0 LEA R164, P6, R139.reuse, R236.reuse, 0x1 ;  /* 0x000000ec8ba40211 */ /* 0x0c0fe200078c08ff */
[----:B------:R-:W-:Y:S01]  /*21210*/  @!PT LDS RZ, [RZ] ;  /* 0x00000000fffff984 */ /* 0x000fe20000000800 */
[----:B------:R-:W-:Y:S01]  /*21220*/  @!PT LDS RZ, [RZ] ;  /* 0x00000000fffff984 */ /* 0x000fe20000000800 */
[----:B------:R-:W-:Y:S01]  /*21230*/  @!PT LDS RZ, [RZ] ;  /* 0x00000000fffff984 */ /* 0x000fe20000000800 */
[----:B------:R1:W-:Y:S01]  /*21240*/  @P0 LDGSTS.E.BYPASS.LTC128B.128 [R243+0x6000], desc[UR10][R158.64] ;  /* 0x060000009ef30fae */ /* 0x0003e2000b901d4a */
[C---:B------:R-:W-:Y:S02]  /*21250*/  @P1 R2UR UR10, R132.reuse ;  /* 0x00000000840a12ca */ /* 0x040fe400000e0000 */
[--C-:B------:R-:W-:Y:S01]  /*21260*/  @P0 LEA.HI.X R165, R139, R235, R2.reuse, 0x1, P6 ;  /* 0x000000eb8ba50211 */ /* 0x100fe200030f0c02 */
[----:B------:R1:W-:Y:S01]  /*21270*/  @!P0 STS.128 [R243+0x6000], RZ ;  /* 0x006000fff3008388 */ /* 0x0003e20000000c00 */
[----:B------:R-:W-:Y:S02]  /*21280*/  @P1 R2UR UR11, R133 ;  /* 0x00000000850b12ca */ /* 0x000fe400000e0000 */
[-C--:B------:R-:W-:Y:S01]  /*21290*/  @P1 LEA R138, P3, R139, R236.reuse, 0x1 ;  /* 0x000000ec8b8a1211 */ /* 0x080fe200078608ff */
[----:B------:R-:W-:Y:S01]  /*212a0*/  @!PT LDS RZ, [RZ] ;  /* 0x00000000fffff984 */ /* 0x000fe20000000800 */
[----:B------:R-:W-:Y:S01]  /*212b0*/  @!PT LDS RZ, [RZ] ;  /* 0x00000000fffff984 */ /* 0x000fe20000000800 */
[----:B------:R-:W-:Y:S01]  /*212c0*/  @!PT LDS RZ, [RZ] ;  /* 0x00000000fffff984 */ /* 0x000fe20000000800 */
[----:B------:R1:W-:Y:S01]  /*212d0*/  @P1 LDGSTS.E.BYPASS.LTC128B.128 [R243+0xa000], desc[UR8][R156.64+0x80] ;  /* 0x0a0000809cf31fae */ /* 0x0003e2000b901d48 */
[----:B------:R-:W-:Y:S02]  /*212e0*/  @P0 R2UR UR8, R132 ;  /* 0x00000000840802ca */ /* 0x000fe400000e0000 */
[----:B------:R-:W-:Y:S01]  /*212f0*/  @P0 R2UR UR9, R133 ;  /* 0x00000000850902ca */ /* 0x000fe200000e0000 */
[----:B------:R1:W-:Y:S01]  /*21300*/  @!P1 STS.128 [R243+0xa000], RZ ;  /* 0x00a000fff3009388 */ /* 0x0003e20000000c00 */
[C---:B------:R-:W-:Y:S02]  /*21310*/  IADD3 R0, P5, R139.reuse, R233, RZ ;  /* 0x000000e98b007210 */ /* 0x040fe40007fbe0ff */
[-C--:B------:R-:W-:Y:S01]  /*21320*/  @P1 LEA.HI.X R139, R139, R235.reuse, R2, 0x1, P3 ;  /* 0x000000eb8b8b1211 */ /* 0x080fe200018f0c02 */
[----:B------:R-:W-:Y:S01]  /*21330*/  @!PT LDS RZ, [RZ] ;  /* 0x00000000fffff984 */ /* 0x000fe20000000800 */
[----:B------:R-:W-:Y:S01]  /*21340*/  @!PT LDS RZ, [RZ] ;  /* 0x00000000fffff984 */ /* 0x000fe20000000800 */
[----:B------:R-:W-:Y:S01]  /*21350*/  @!PT LDS RZ, [RZ] ;  /* 0x00000000fffff984 */ /* 0x000fe20000000800 */
[----:B------:R1:W-:Y:S01]  /*21360*/  @P0 LDGSTS.E.BYPASS.LTC128B.128 [R243+0x6800], desc[UR4][R160.64] ;  /* 0x06800000a0f30fae */ /* 0x0003e2000b901d44 */
[-C--:B------:R-:W-:Y:S01]  /*21370*/  @P0 LEA R162, P4, R0, R236.reuse, 0x1 ;  /* 0x000000ec00a20211 */ /* 0x080fe200078808ff */
[----:B------:R-:W-:Y:S01]  /*21380*/  IMAD.X R134, R2, 0x1, R234, P5 ;  /* 0x0000000102867824 */ /* 0x000fe200028e06ea */
[----:B------:R-:W-:Y:S01]  /*21390*/  @P1 R2UR UR4, R132 ;  /* 0x00000000840412ca */ /* 0x000fe200000e0000 */
[----:B------:R1:W-:Y:S01]  /*213a0*/  @!P0 STS.128 [R243+0x6800], RZ ;  /* 0x006800fff3008388 */ /* 0x0003e20000000c00 */
[----:B------:R-:W-:Y:S02]  /*213b0*/  @P1 R2UR UR5, R133 ;  /* 0x00000000850512ca */ /* 0x000fe400000e0000 */
[CC--:B------:R-:W-:Y:S01]  /*213c0*/  @P0 LEA.HI.X R163, R0.reuse, R235.reuse, R134, 0x1, P4 ;  /* 0x000000eb00a30211 */ /* 0x0c0fe200020f0c86 */
[----:B------:R-:W-:Y:S01]  /*213d0*/  @!PT LDS RZ, [RZ] ;  /* 0x00000000fffff984 */ /* 0x000fe20000000800 */
[----:B------:R-:W-:Y:S01]  /*213e0*/  @!PT LDS RZ, [RZ] ;  /* 0x00000000fffff984 */ /* 0x000fe20000000800 */
[----:B------:R-:W-:Y:S01]  /*213f0*/  @!PT LDS RZ, [RZ] ;  /* 0x00000000fffff984 */ /* 0x000fe20000000800 */
[----:B------:R1:W-:Y:S01]  /*21400*/  @P1 LDGSTS.E.BYPASS.LTC128B.128 [R243+0xa800], desc[UR14][R140.64+0x80] ;  /* 0x0a8000808cf31fae */ /* 0x0003e2000b901d4e */
[C---:B------:R-:W-:Y:S01]  /*21410*/  @P1 LEA R166, P2, R0.reuse, R236, 0x1 ;  /* 0x000000ec00a61211 */ /* 0x040fe200078408ff */
[----:B------:R-:W-:Y:S02]  /*21420*/  IMAD.MOV.U32 R236, RZ, RZ, R154 ;  /* 0x000000ffffec7224 */ /* 0x000fe400078e009a */
[----:B------:R1:W-:Y:S01]  /*21430*/  @!P1 STS.128 [R243+0xa800], RZ ;  /* 0x00a800fff3009388 */ /* 0x0003e20000000c00 */
[----:B------:R-:W-:Y:S01]  /*21440*/  @P1 LEA.HI.X R167, R0, R235, R134, 0x1, P2 ;  /* 0x000000eb00a71211 */ /* 0x000fe200010f0c86 */
[----:B------:R-:W-:Y:S02]  /*21450*/  IMAD.MOV.U32 R235, RZ, RZ, R155 ;  /* 0x000000ffffeb7224 */ /* 0x000fe400078e009b */
        /* <DEDUP_REMOVED lines=21> */
.L_x_1159:
[----:B------:R-:W-:Y:S05]  /*215b0*/  BSYNC B1 ;  /* 0x0000000000017941 */ /* 0x000fea0003800000 */
.L_x_1158:
[----:B------:R-:W-:Y:S01]  /*215c0*/  R2UR UR4, R132 ;  /* 0x00000000840472ca */ /* 0x000fe200000e0000 */
[----:B-1----:R-:W-:Y:S01]  /*215d0*/  LDSM.16.MT88.4 R148, [R224+0x10800] ;  /* 0x01080000e094783b */ /* 0x002fe20000004200 */
[----:B------:R-:W-:Y:S02]  /*215e0*/  R2UR UR5, R133 ;  /* 0x00000000850572ca */ /* 0x000fe400000e0000 */
[----:B------:R-:W-:Y:S02]  /*215f0*/  FMNMX.FTZ R0, R6, R135, !PT ;  /* 0x0000008706007209 */ /* 0x000fe40007810000 */
[----:B------:R-:W-:Y:S02]  /*21600*/  FMNMX.FTZ R2, R4, R3, !PT ;  /* 0x0000000304027209 */ /* 0x000fe40007810000 */
[----:B------:R-:W-:Y:S02]  /*21610*/  FMNMX.FTZ R139, R7, R0, !PT ;  /* 0x00000000078b7209 */ /* 0x000fe40007810000 */
[----:B------:R-:W-:Y:S02]  /*21620*/  FMNMX.FTZ R141, R5, R2, !PT ;  /* 0x00000002058d7209 */ /* 0x000fe40007810000 */
[----:B------:R-:W-:Y:S02]  /*21630*/  FMNMX.FTZ R0, R10, R139, !PT ;  /* 0x0000008b0a007209 */ /* 0x000fe40007810000 */
[----:B------:R-:W-:Y:S01]  /*21640*/  FMNMX.FTZ R2, R8, R141, !PT ;  /* 0x0000008d08027209 */ /* 0x000fe20007810000 */
[----:B------:R1:W2:Y:S01]  /*21650*/  LD.E R133, desc[UR4][R136.64+0xdc] ;  /* 0x0000dc0488857980 */ /* 0x0002a2000c101900 */
[----:B------:R-:W-:Y:S02]  /*21660*/  FMNMX.FTZ R139, R11, R0, !PT ;  /* 0x000000000b8b7209 */ /* 0x000fe40007810000 */
[----:B------:R-:W-:Y:S02]  /*21670*/  FMNMX.FTZ R141, R9, R2, !PT ;  /* 0x00000002098d7209 */ /* 0x000fe40007810000 */
[----:B------:R-:W-:Y:S02]  /*21680*/  FMNMX.FTZ R0, R14, R139, !PT ;  /* 0x0000008b0e007209 */ /* 0x000fe40007810000 */
[----:B------:R-:W-:Y:S02]  /*21690*/  FMNMX.FTZ R2, R12, R141, !PT ;  /* 0x0000008d0c027209 */ /* 0x000fe40007810000 */
[----:B------:R-:W-:Y:S04]  /*216a0*/  FMNMX.FTZ R139, R15, R0, !PT ;  /* 0x000000000f8b7209 */ /* 0x000fe80007810000 */
[----:B------:R-:W-:Y:S02]  /*216b0*/  FMNMX.FTZ R0, R18, R139, !PT ;  /* 0x0000008b12007209 */ /* 0x000fe40007810000 */
[----:B------:R-:W-:Y:S04]  /*216c0*/  FMNMX.FTZ R139, R13, R2, !PT ;  /* 0x000000020d8b7209 */ /* 0x000fe80007810000 */
[----:B------:R-:W-:Y:S04]  /*216d0*/  FMNMX.FTZ R2, R16, R139, !PT ;  /* 0x0000008b10027209 */ /* 0x000fe80007810000 */
[----:B------:R-:W-:Y:S02]  /*216e0*/  FMNMX.FTZ R139, R17, R2, !PT ;  /* 0x00000002118b7209 */ /* 0x000fe40007810000 */
[----:B-1----:R-:W-:Y:S02]  /*216f0*/  FMNMX.FTZ R137, R19, R0, !PT ;  /* 0x0000000013897209 */ /* 0x002fe40007810000 */
        /* <DEDUP_REMOVED lines=38> */
[----:B------:R-:W-:Y:S04]  /*21960*/  FMNMX.FTZ R137, R59, R0, !PT ;  /* 0x000000003b897209 */ /* 0x000fe80007810000 */
        /* <DEDUP_REMOVED lines=8> */
[----:B------:R-:W-:Y:S02]  /*219f0*/  LDSM.16.MT88.4 R144, [R221+0xc000] ;  /* 0x00c00000dd90783b */ /* 0x000fe40000004200 */
[----:B------:R-:W-:Y:S06]  /*21a00*/  FMNMX.FTZ R143, R65, R2, !PT ;  /* 0x00000002418f7209 */ /* 0x000fec0007810000 */
[----:B------:R-:W1:Y:S08]  /*21a10*/  SHFL.BFLY PT, R0, R139, 0x2, 0x1f ;  /* 0x0c401f008b007f89 */ /* 0x000e7000000e0000 */
[----:B------:R-:W3:Y:S01]  /*21a20*/  SHFL.BFLY PT, R2, R143, 0x2, 0x1f ;  /* 0x0c401f008f027f89 */ /* 0x000ee200000e0000 */
[----:B-1----:R-:W-:Y:S02]  /*21a30*/  FMNMX.FTZ R137, R139, R0, !PT ;  /* 0x000000008b897209 */ /* 0x002fe40007810000 */
[----:B---3--:R-:W-:Y:S05]  /*21a40*/  FMNMX.FTZ R141, R143, R2, !PT ;  /* 0x000000028f8d7209 */ /* 0x008fea0007810000 */
[----:B------:R-:W1:Y:S08]  /*21a50*/  SHFL.BFLY PT, R0, R137, 0x1, 0x1f ;  /* 0x0c201f0089007f89 */ /* 0x000e7000000e0000 */
[----:B------:R-:W3:Y:S01]  /*21a60*/  SHFL.BFLY PT, R2, R141, 0x1, 0x1f ;  /* 0x0c201f008d027f89 */ /* 0x000ee200000e0000 */
[----:B-1----:R-:W-:Y:S07]  /*21a70*/  FMNMX.FTZ R0, R137, R0, !PT ;  /* 0x0000000089007209 */ /* 0x002fee0007810000 */
[----:B------:R-:W1:Y:S01]  /*21a80*/  LDSM.16.MT88.4 R136, [R224+0xc000] ;  /* 0x00c00000e088783b */ /* 0x000e620000004200 */
[----:B---3--:R-:W-:Y:S01]  /*21a90*/  FMNMX.FTZ R2, R141, R2, !PT ;  /* 0x000000028d027209 */ /* 0x008fe20007810000 */
[----:B------:R-:W-:Y:S03]  /*21aa0*/  FADD.FTZ R132, -R0, R135 ;  /* 0x0000008700847221 */ /* 0x000fe60000010100 */
[C---:B------:R-:W-:Y:S03]  /*21ab0*/  FSETP.NEU.FTZ.AND P0, PT, R2.reuse, -INF , PT ;  /* 0xff8000000200780b */ /* 0x040fe60003f1d000 */
[----:B------:R-:W3:Y:S01]  /*21ac0*/  LDSM.16.MT88.4 R140, [R222+0xc000] ;  /* 0x00c00000de8c783b */ /* 0x000ee20000004200 */
[C---:B--2---:R-:W-:Y:S01]  /*21ad0*/  FMUL.FTZ R134, R133.reuse, R132 ;  /* 0x0000008485867220 */ /* 0x044fe20000410000 */
[----:B------:R-:W-:Y:S01]  /*21ae0*/  FADD.FTZ R132, -R2, R3 ;  /* 0x0000000302847221 */ /* 0x000fe20000010100 */
[C---:B------:R-:W-:Y:S01]  /*21af0*/  FMUL.FTZ R164, R133.reuse, R2 ;  /* 0x0000000285a47220 */ /* 0x040fe20000410000 */
[C---:B------:R-:W-:Y:S01]  /*21b00*/  FMUL.FTZ R162, R133.reuse, R0 ;  /* 0x0000000085a27220 */ /* 0x040fe20000410000 */
[----:B------:R2:W4:Y:S01]  /*21b10*/  MUFU.EX2 R3, R134 ;  /* 0x0000008600037308 */ /* 0x0005220000000800 */
[----:B------:R-:W-:Y:S02]  /*21b20*/  FMUL.FTZ R135, R133, R132 ;  /* 0x0000008485877220 */ /* 0x000fe40000410000 */
[----:B------:R-:W-:Y:S02]  /*21b30*/  FSEL R164, R164, RZ, P0 ;  /* 0x000000ffa4a47208 */ /* 0x000fe40000000000 */
[----:B------:R-:W-:Y:S05]  /*21b40*/  FSETP.NEU.FTZ.AND P0, PT, R0, -INF , PT ;  /* 0xff8000000000780b */ /* 0x000fea0003f1d000 */
[----:B------:R5:W1:Y:S01]  /*21b50*/  MUFU.EX2 R132, R135 ;  /* 0x0000008700847308 */ /* 0x000a620000000800 */
[----:B------:R-:W-:Y:S01]  /*21b60*/  FSEL R162, R162, RZ, P0 ;  /* 0x000000ffa2a27208 */ /* 0x000fe20000000000 */
[-CC-:B------:R-:W-:Y:S01]  /*21b70*/  FFMA.FTZ R155, R8, R133.reuse, -R164.reuse ;  /* 0x00000085089b7223 */ /* 0x180fe200000108a4 */
[-CC-:B------:R-:W-:Y:S01]  /*21b80*/  FFMA.FTZ R157, R4, R133.reuse, -R164.reuse ;  /* 0x00000085049d7223 */ /* 0x180fe200000108a4 */
[-CC-:B------:R-:W-:Y:S01]  /*21b90*/  FFMA.FTZ R154, R5, R133.reuse, -R164.reuse ;  /* 0x00000085059a7223 */ /* 0x180fe200000108a4 */
[-C--:B------:R-:W-:Y:S01]  /*21ba0*/  FFMA.FTZ R167, R36, R133.reuse, -R164 ;  /* 0x0000008524a77223 */ /* 0x080fe200000108a4 */
[-CC-:B------:R-:W-:Y:S01]  /*21bb0*/  FFMA.FTZ R158, R10, R133.reuse, -R162.reuse ;  /* 0x000000850a9e7223 */ /* 0x180fe200000108a2 */
[-CC-:B------:R-:W-:Y:S01]  /*21bc0*/  FFMA.FTZ R160, R6, R133.reuse, -R162.reuse ;  /* 0x0000008506a07223 */ /* 0x180fe200000108a2 */
[-C--:B------:R-:W-:Y:S01]  /*21bd0*/  FFMA.FTZ R156, R7, R133.reuse, -R162 ;  /* 0x00000085079c7223 */ /* 0x080fe200000108a2 */
[----:B--2---:R-:W-:Y:S01]  /*21be0*/  FFMA.FTZ R134, R9, R133, -R164 ;  /* 0x0000008509867223 */ /* 0x004fe200000108a4 */
[----:B------:R-:W-:Y:S01]  /*21bf0*/  MUFU.EX2 R157, R157 ;  /* 0x0000009d009d7308 */ /* 0x000fe20000000800 */
[C---:B----4-:R-:W-:Y:S01]  /*21c00*/  FMUL.FTZ R6, R3.reuse, R130 ;  /* 0x0000008203067220 */ /* 0x050fe20000410000 */
[C---:B------:R-:W-:Y:S01]  /*21c10*/  FMUL.FTZ R7, R3.reuse, R131 ;  /* 0x0000008303077220 */ /* 0x040fe20000410000 */
[C---:B------:R-:W-:Y:S01]  /*21c20*/  FMUL.FTZ R10, R3.reuse, R126 ;  /* 0x0000007e030a7220 */ /* 0x040fe20000410000 */
[C---:B------:R-:W-:Y:S01]  /*21c30*/  FMUL.FTZ R70, R3.reuse, R70 ;  /* 0x0000004603467220 */ /* 0x040fe20000410000 */
[C---:B------:R-:W-:Y:S01]  /*21c40*/  FMUL.FTZ R71, R3.reuse, R71 ;  /* 0x0000004703477220 */ /* 0x040fe20000410000 */
[----:B------:R-:W-:Y:S01]  /*21c50*/  FMUL.FTZ R74, R3, R74 ;  /* 0x0000004a034a7220 */ /* 0x000fe20000410000 */
[----:B-----5:R-:W-:Y:S03]  /*21c60*/  FFMA.FTZ R135, R11, R133, -R162 ;  /* 0x000000850b877223 */ /* 0x020fe600000108a2 */
[----:B------:R-:W2:Y:S01]  /*21c70*/  MUFU.EX2 R154, R154 ;  /* 0x0000009a009a7308 */ /* 0x000ea20000000800 */
[C---:B-1----:R-:W-:Y:S01]  /*21c80*/  FMUL.FTZ R4, R132.reuse, R128 ;  /* 0x0000008084047220 */ /* 0x042fe20000410000 */
[C---:B------:R-:W-:Y:S01]  /*21c90*/  FMUL.FTZ R5, R132.reuse, R129 ;  /* 0x0000008184057220 */ /* 0x040fe20000410000 */
[C---:B------:R-:W-:Y:S01]  /*21ca0*/  FMUL.FTZ R11, R3.reuse, R127 ;  /* 0x0000007f030b7220 */ /* 0x040fe20000410000 */
[C---:B------:R-:W-:Y:S01]  /*21cb0*/  FMUL.FTZ R8, R132.reuse, R124 ;  /* 0x0000007c84087220 */ /* 0x040fe20000410000 */
[C---:B------:R-:W-:Y:S01]  /*21cc0*/  FMUL.FTZ R9, R132.reuse, R125 ;  /* 0x0000007d84097220 */ /* 0x040fe20000410000 */
[C---:B------:R-:W-:Y:S01]  /*21cd0*/  FMUL.FTZ R68, R132.reuse, R68 ;  /* 0x0000004484447220 */ /* 0x040fe20000410000 */
[----:B------:R-:W1:Y:S03]  /*21ce0*/  LDSM.16.MT88.4 R124, [R220+0xc000] ;  /* 0x00c00000dc7c783b */ /* 0x000e660000004200 */
[----:B------:R-:W-:Y:S01]  /*21cf0*/  MUFU.EX2 R160, R160 ;  /* 0x000000a000a07308 */ /* 0x000fe20000000800 */
[C---:B------:R-:W-:Y:S01]  /*21d00*/  FMUL.FTZ R69, R132.reuse, R69 ;  /* 0x0000004584457220 */ /* 0x040fe20000410000 */
[C---:B------:R-:W-:Y:S01]  /*21d10*/  FMUL.FTZ R75, R3.reuse, R75 ;  /* 0x0000004b034b7220 */ /* 0x040fe20000410000 */
[C---:B------:R-:W-:Y:S01]  /*21d20*/  FMUL.FTZ R72, R132.reuse, R72 ;  /* 0x0000004884487220 */ /* 0x040fe20000410000 */
[C---:B------:R-:W-:Y:S01]  /*21d30*/  FMUL.FTZ R73, R132.reuse, R73 ;  /* 0x0000004984497220 */ /* 0x040fe20000410000 */
[C---:B------:R-:W-:Y:S01]  /*21d40*/  FMUL.FTZ R78, R3.reuse, R78 ;  /* 0x0000004e034e7220 */ /* 0x040fe20000410000 */
[C---:B------:R-:W-:Y:S01]  /*21d50*/  FMUL.FTZ R79, R3.reuse, R79 ;  /* 0x0000004f034f7220 */ /* 0x040fe20000410000 */
[----:B------:R-:W-:Y:S03]  /*21d60*/  FMUL.FTZ R76, R132, R76 ;  /* 0x0000004c844c7220 */ /* 0x000fe60000410000 */
[----:B------:R-:W4:Y:S01]  /*21d70*/  MUFU.EX2 R156, R156 ;  /* 0x0000009c009c7308 */ /* 0x000f220000000800 */
[----:B--2---:R-:W-:Y:S01]  /*21d80*/  F2FP.BF16.F32.PACK_AB R128, R154, R157 ;  /* 0x0000009d9a80723e */ /* 0x004fe200000010ff */
[C---:B------:R-:W-:Y:S01]  /*21d90*/  FMUL.FTZ R77, R132.reuse, R77 ;  /* 0x0000004d844d7220 */ /* 0x040fe20000410000 */
[C---:B------:R-:W-:Y:S01]  /*21da0*/  FMUL.FTZ R82, R3.reuse, R82 ;  /* 0x0000005203527220 */ /* 0x040fe20000410000 */
[C---:B------:R-:W-:Y:S01]  /*21db0*/  FMUL.FTZ R83, R3.reuse, R83 ;  /* 0x0000005303537220 */ /* 0x040fe20000410000 */
[C---:B------:R-:W-:Y:S01]  /*21dc0*/  FMUL.FTZ R80, R132.reuse, R80 ;  /* 0x0000005084507220 */ /* 0x040fe20000410000 */
[C---:B------:R-:W-:Y:S01]  /*21dd0*/  FMUL.FTZ R81, R132.reuse, R81 ;  /* 0x0000005184517220 */ /* 0x040fe20000410000 */
[C---:B------:R-:W-:Y:S03]  /*21de0*/  FMUL.FTZ R86, R3.reuse, R86 ;  /* 0x0000005603567220 */ /* 0x040fe60000410000 */
[----:B------:R-:W-:Y:S01]  /*21df0*/  MUFU.EX2 R155, R155 ;  /* 0x0000009b009b7308 */ /* 0x000fe20000000800 */
[----:B------:R-:W-:Y:S01]  /*21e00*/  FMUL.FTZ R87, R3, R87 ;  /* 0x0000005703577220 */ /* 0x000fe20000410000 */
[C---:B------:R-:W-:Y:S01]  /*21e10*/  FMUL.FTZ R84, R132.reuse, R84 ;  /* 0x0000005484547220 */ /* 0x040fe20000410000 */
[----:B------:R-:W-:Y:S01]  /*21e20*/  FMUL.FTZ R85, R132, R85 ;  /* 0x0000005584557220 */ /* 0x000fe20000410000 */
[-C--:B------:R-:W-:Y:S01]  /*21e30*/  FFMA.FTZ R174, R37, R133.reuse, -R164 ;  /* 0x0000008525ae7223 */ /* 0x080fe200000108a4 */
[-CC-:B------:R-:W-:Y:S01]  /*21e40*/  FFMA.FTZ R176, R38, R133.reuse, -R162.reuse ;  /* 0x0000008526b07223 */ /* 0x180fe200000108a2 */
[-C--:B------:R-:W-:Y:S01]  /*21e50*/  FFMA.FTZ R169, R39, R133.reuse, -R162 ;  /* 0x0000008527a97223 */ /* 0x080fe200000108a2 */
[-CC-:B------:R-:W-:Y:S03]  /*21e60*/  FFMA.FTZ R171, R40, R133.reuse, -R164.reuse ;  /* 0x0000008528ab7223 */ /* 0x180fe600000108a4 */
[----:B------:R-:W2:Y:S01]  /*21e70*/  MUFU.EX2 R134, R134 ;  /* 0x0000008600867308 */ /* 0x000ea20000000800 */
[----:B----4-:R-:W-:Y:S01]  /*21e80*/  F2FP.BF16.F32.PACK_AB R129, R156, R160 ;  /* 0x000000a09c81723e */ /* 0x010fe200000010ff */
[----:B------:R-:W-:Y:S01]  /*21e90*/  LDSM.16.MT88.4 R36, [R220+0x11800] ;  /* 0x01180000dc24783b */ /* 0x000fe20000004200 */
[-C--:B------:R-:W-:Y:S01]  /*21ea0*/  FFMA.FTZ R178, R41, R133.reuse, -R164 ;  /* 0x0000008529b27223 */ /* 0x080fe200000108a4 */
[-CC-:B------:R-:W-:Y:S01]  /*21eb0*/  FFMA.FTZ R173, R42, R133.reuse, -R162.reuse ;  /* 0x000000852aad7223 */ /* 0x180fe200000108a2 */
[-C--:B------:R-:W-:Y:S01]  /*21ec0*/  FFMA.FTZ R180, R43, R133.reuse, -R162 ;  /* 0x000000852bb47223 */ /* 0x080fe200000108a2 */
[-CC-:B------:R-:W-:Y:S01]  /*21ed0*/  FFMA.FTZ R175, R44, R133.reuse, -R164.reuse ;  /* 0x000000852caf7223 */ /* 0x180fe200000108a4 */
[-C--:B------:R-:W-:Y:S03]  /*21ee0*/  FFMA.FTZ R182, R45, R133.reuse, -R164 ;  /* 0x000000852db67223 */ /* 0x080fe600000108a4 */
[----:B------:R-:W-:Y:S01]  /*21ef0*/  MUFU.EX2 R158, R158 ;  /* 0x0000009e009e7308 */ /* 0x000fe20000000800 */
[-CC-:B------:R-:W-:Y:S01]  /*21f00*/  FFMA.FTZ R177, R46, R133.reuse, -R162.reuse ;  /* 0x000000852eb17223 */ /* 0x180fe200000108a2 */
[----:B------:R-:W-:Y:S01]  /*21f10*/  LDSM.16.MT88.4 R40, [R222+0xe000] ;  /* 0x00e00000de28783b */ /* 0x000fe20000004200 */
[-C--:B------:R-:W-:Y:S01]  /*21f20*/  FFMA.FTZ R184, R47, R133.reuse, -R162 ;  /* 0x000000852fb87223 */ /* 0x080fe200000108a2 */
[-CC-:B------:R-:W-:Y:S01]  /*21f30*/  FFMA.FTZ R179, R48, R133.reuse, -R164.reuse ;  /* 0x0000008530b37223 */ /* 0x180fe200000108a4 */
[-C--:B------:R-:W-:Y:S01]  /*21f40*/  FFMA.FTZ R186, R49, R133.reuse, -R164 ;  /* 0x0000008531ba7223 */ /* 0x080fe200000108a4 */
[-CC-:B------:R-:W-:Y:S01]  /*21f50*/  FFMA.FTZ R181, R50, R133.reuse, -R162.reuse ;  /* 0x0000008532b57223 */ /* 0x180fe200000108a2 */
[----:B------:R-:W-:Y:S03]  /*21f60*/  FFMA.FTZ R188, R51, R133, -R162 ;  /* 0x0000008533bc7223 */ /* 0x000fe600000108a2 */
[----:B------:R-:W4:Y:S01]  /*21f70*/  MUFU.EX2 R135, R135 ;  /* 0x0000008700877308 */ /* 0x000f220000000800 */
[----:B--2---:R-:W-:Y:S01]  /*21f80*/  F2FP.BF16.F32.PACK_AB R130, R134, R155 ;  /* 0x0000009b8682723e */ /* 0x004fe200000010ff */
[----:B------:R-:W-:Y:S01]  /*21f90*/  LDSM.16.MT88.4 R44, [R220+0x12000] ;  /* 0x01200000dc2c783b */ /* 0x000fe20000004200 */
[C---:B------:R-:W-:Y:S01]  /*21fa0*/  FMUL.FTZ R90, R3.reuse, R90 ;  /* 0x0000005a035a7220 */ /* 0x040fe20000410000 */
[C---:B------:R-:W-:Y:S01]  /*21fb0*/  FMUL.FTZ R91, R3.reuse, R91 ;  /* 0x0000005b035b7220 */ /* 0x040fe20000410000 */
[C---:B------:R-:W-:Y:S01]  /*21fc0*/  FMUL.FTZ R88, R132.reuse, R88 ;  /* 0x0000005884587220 */ /* 0x040fe20000410000 */
[C---:B------:R-:W-:Y:S01]  /*21fd0*/  FMUL.FTZ R89, R132.reuse, R89 ;  /* 0x0000005984597220 */ /* 0x040fe20000410000 */
[C---:B------:R-:W-:Y:S01]  /*21fe0*/  FMUL.FTZ R94, R3.reuse, R94 ;  /* 0x0000005e035e7220 */ /* 0x040fe20000410000 */
[C---:B------:R-:W-:Y:S01]  /*21ff0*/  FMUL.FTZ R95, R3.reuse, R95 ;  /* 0x0000005f035f7220 */ /* 0x040fe20000410000 */
[C---:B------:R-:W-:Y:S01]  /*22000*/  FMUL.FTZ R92, R132.reuse, R92 ;  /* 0x0000005c845c7220 */ /* 0x040fe20000410000 */
[----:B------:R-:W-:Y:S01]  /*22010*/  LDSM.16.MT88.4 R48, [R221+0xe800] ;  /* 0x00e80000dd30783b */ /* 0x000fe20000004200 */
[C---:B------:R-:W-:Y:S01]  /*22020*/  FMUL.FTZ R93, R132.reuse, R93 ;  /* 0x0000005d845d7220 */ /* 0x040fe20000410000 */
[C---:B------:R-:W-:Y:S01]  /*22030*/  FMUL.FTZ R98, R3.reuse, R98 ;  /* 0x0000006203627220 */ /* 0x040fe20000410000 */
[----:B------:R-:W-:Y:S01]  /*22040*/  FMUL.FTZ R99, R3, R99 ;  /* 0x0000006303637220 */ /* 0x000fe20000410000 */
[C---:B------:R-:W-:Y:S01]  /*22050*/  FMUL.FTZ R96, R132.reuse, R96 ;  /* 0x0000006084607220 */ /* 0x040fe20000410000 */
[----:B------:R-:W-:Y:S01]  /*22060*/  FMUL.FTZ R97, R132, R97 ;  /* 0x0000006184617220 */ /* 0x000fe20000410000 */
[-CC-:B------:R-:W-:Y:S01]  /*22070*/  FFMA.FTZ R159, R12, R133.reuse, -R164.reuse ;  /* 0x000000850c9f7223 */ /* 0x180fe200000108a4 */
[----:B----4-:R-:W-:Y:S01]  /*22080*/  F2FP.BF16.F32.PACK_AB R131, R135, R158 ;  /* 0x0000009e8783723e */ /* 0x010fe200000010ff */
[C---:B------:R-:W-:Y:S01]  /*22090*/  FMUL.FTZ R12, R132.reuse, R120 ;  /* 0x00000078840c7220 */ /* 0x040fe20000410000 */
[----:B------:R-:W-:Y:S01]  /*220a0*/  FFMA.FTZ R166, R13, R133, -R164 ;  /* 0x000000850da67223 */ /* 0x000fe200000108a4 */
[----:B------:R-:W-:Y:S01]  /*220b0*/  FMUL.FTZ R13, R132, R121 ;  /* 0x00000079840d7220 */ /* 0x000fe20000410000 */
[--C-:B------:R-:W-:Y:S01]  /*220c0*/  FFMA.FTZ R168, R14, R133, -R162.reuse ;  /* 0x000000850ea87223 */ /* 0x100fe200000108a2 */
[C---:B------:R-:W-:Y:S01]  /*220d0*/  FMUL.FTZ R14, R3.reuse, R122 ;  /* 0x0000007a030e7220 */ /* 0x040fe20000410000 */
[C---:B------:R-:W-:Y:S01]  /*220e0*/  FMUL.FTZ R102, R3.reuse, R102 ;  /* 0x0000006603667220 */ /* 0x040fe20000410000 */
[C---:B------:R-:W-:Y:S01]  /*220f0*/  HMMA.16816.F32.BF16 R4, R128.reuse, R136, R4 ;  /* 0x000000888004723c */ /* 0x040fe20000041804 */
[----:B------:R-:W-:Y:S04]  /*22100*/  MUFU.EX2 R159, R159 ;  /* 0x0000009f009f7308 */ /* 0x000fe80000000800 */
[----:B------:R-:W-:Y:S01]  /*22110*/  FMUL.FTZ R103, R3, R103 ;  /* 0x0000006703677220 */ /* 0x000fe20000410000 */
[C---:B------:R-:W-:Y:S01]  /*22120*/  HMMA.16816.F32.BF16 R8, R128.reuse, R138, R8 ;  /* 0x0000008a8008723c */ /* 0x040fe20000041808 */
[----:B------:R-:W2:Y:S04]  /*22130*/  LDSM.16.MT88.4 R136, [R224+0x10000] ;  /* 0x01000000e088783b */ /* 0x000ea80000004200 */
[----:B------:R-:W4:Y:S01]  /*22140*/  MUFU.EX2 R166, R166 ;  /* 0x000000a600a67308 */ /* 0x000f220000000800 */
[----:B------:R-:W-:Y:S01]  /*22150*/  ISETP.GT.AND P0, PT, R246, 0x1, PT ;  /* 0x00000001f600780c */ /* 0x000fe20003f04270 */
[C---:B------:R-:W-:Y:S01]  /*22160*/  FMUL.FTZ R100, R132.reuse, R100 ;  /* 0x0000006484647220 */ /* 0x040fe20000410000 */
[C---:B---3--:R-:W-:Y:S03]  /*22170*/  HMMA.16816.F32.BF16 R68, R128.reuse, R140, R68 ;  /* 0x0000008c8044723c */ /* 0x048fe60000041844 */
[C---:B------:R-:W-:Y:S03]  /*22180*/  FMUL.FTZ R101, R132.reuse, R101 ;  /* 0x0000006584657220 */ /* 0x040fe60000410000 */
[C---:B------:R-:W-:Y:S01]  /*22190*/  HMMA.16816.F32.BF16 R72, R128.reuse, R142, R72 ;  /* 0x0000008e8048723c */ /* 0x040fe20000041848 */
[----:B------:R-:W3:Y:S01]  /*221a0*/  LDSM.16.MT88.4 R140, [R222+0x10000] ;  /* 0x01000000de8c783b */ /* 0x000ee20000004200 */
[----:B------:R-:W-:Y:S03]  /*221b0*/  MUFU.EX2 R168, R168 ;  /* 0x000000a800a87308 */ /* 0x000fe60000000800 */
[----:B------:R-:W-:Y:S01]  /*221c0*/  FFMA.FTZ R161, R15, R133, -R162 ;  /* 0x000000850fa17223 */ /* 0x000fe200000108a2 */
[C---:B------:R-:W-:Y:S06]  /*221d0*/  HMMA.16816.F32.BF16 R76, R128.reuse, R144, R76 ;  /* 0x00000090804c723c */ /* 0x040fec000004184c */
[----:B------:R-:W-:Y:S01]  /*221e0*/  MUFU.EX2 R167, R167 ;  /* 0x000000a700a77308 */ /* 0x000fe20000000800 */
[C---:B------:R-:W-:Y:S01]  /*221f0*/  FMUL.FTZ R15, R3.reuse, R123 ;  /* 0x0000007b030f7220 */ /* 0x040fe20000410000 */
[C---:B------:R-:W-:Y:S01]  /*22200*/  HMMA.16816.F32.BF16 R80, R128.reuse, R146, R80 ;  /* 0x000000928050723c */ /* 0x040fe20000041850 */
[----:B------:R-:W-:Y:S02]  /*22210*/  LDSM.16.MT88.4 R120, [R224+0xc800] ;  /* 0x00c80000e078783b */ /* 0x000fe40000004200 */
[C---:B------:R-:W-:Y:S03]  /*22220*/  FMUL.FTZ R106, R3.reuse, R106 ;  /* 0x0000006a036a7220 */ /* 0x040fe60000410000 */
[C---:B-1----:R-:W-:Y:S02]  /*22230*/  HMMA.16816.F32.BF16 R84, R128.reuse, R124, R84 ;  /* 0x0000007c8054723c */ /* 0x042fe40000041854 */
[----:B------:R-:W1:Y:S01]  /*22240*/  MUFU.EX2 R161, R161 ;  /* 0x000000a100a17308 */ /* 0x000e620000000800 */
[----:B------:R-:W-:Y:S02]  /*22250*/  LDSM.16.MT88.4 R144, [R221+0xc800] ;  /* 0x00c80000dd90783b */ /* 0x000fe40000004200 */
[C---:B------:R-:W-:Y:S01]  /*22260*/  FMUL.FTZ R107, R3.reuse, R107 ;  /* 0x0000006b036b7220 */ /* 0x040fe20000410000 */
[C---:B------:R-:W-:Y:S06]  /*22270*/  HMMA.16816.F32.BF16 R88, R128.reuse, R126, R88 ;  /* 0x0000007e8058723c */ /* 0x040fec0000041858 */
[----:B------:R-:W-:Y:S01]  /*22280*/  MUFU.EX2 R174, R174 ;  /* 0x000000ae00ae7308 */ /* 0x000fe20000000800 */
[----:B------:R-:W5:Y:S01]  /*22290*/  LDSM.16.MT88.4 R124, [R221+0x10000] ;  /* 0x01000000dd7c783b */ /* 0x000f620000004200 */
[C---:B--2---:R-:W-:Y:S03]  /*222a0*/  HMMA.16816.F32.BF16 R92, R128.reuse, R136, R92 ;  /* 0x00000088805c723c */ /* 0x044fe6000004185c */
[C---:B------:R-:W-:Y:S03]  /*222b0*/  FMUL.FTZ R104, R132.reuse, R104 ;  /* 0x0000006884687220 */ /* 0x040fe60000410000 */
[C---:B------:R-:W-:Y:S01]  /*222c0*/  HMMA.16816.F32.BF16 R96, R128.reuse, R138, R96 ;  /* 0x0000008a8060723c */ /* 0x040fe20000041860 */
[----:B------:R-:W2:Y:S01]  /*222d0*/  LDSM.16.MT88.4 R136, [R220+0x10000] ;  /* 0x01000000dc88783b */ /* 0x000ea20000004200 */
[----:B------:R-:W-:Y:S03]  /*222e0*/  MUFU.EX2 R176, R176 ;  /* 0x000000b000b07308 */ /* 0x000fe60000000800 */
[----:B------:R-:W-:Y:S01]  /*222f0*/  FMUL.FTZ R105, R132, R105 ;  /* 0x0000006984697220 */ /* 0x000fe20000410000 */
[C---:B---3--:R-:W-:Y:S06]  /*22300*/  HMMA.16816.F32.BF16 R100, R128.reuse, R140, R100 ;  /* 0x0000008c8064723c */ /* 0x048fec0000041864 */
[----:B------:R-:W-:Y:S01]  /*22310*/  MUFU.EX2 R169, R169 ;  /* 0x000000a900a97308 */ /* 0x000fe20000000800 */
[----:B------:R-:W-:Y:S01]  /*22320*/  FMUL.FTZ R110, R3, R110 ;  /* 0x0000006e036e7220 */ /* 0x000fe20000410000 */
[C---:B------:R-:W-:Y:S01]  /*22330*/  HMMA.16816.F32.BF16 R12, R128.reuse, R142, R12 ;  /* 0x0000008e800c723c */ /* 0x040fe2000004180c */
[----:B------:R-:W3:Y:S02]  /*22340*/  LDSM.16.MT88.4 R140, [R222+0xc800] ;  /* 0x00c80000de8c783b */ /* 0x000ee40000004200 */
[-CC-:B------:R-:W-:Y:S01]  /*22350*/  FFMA.FTZ R163, R16, R133.reuse, -R164.reuse ;  /* 0x0000008510a37223 */ /* 0x180fe200000108a4 */
[-C--:B------:R-:W-:Y:S01]  /*22360*/  FFMA.FTZ R170, R17, R133.reuse, -R164 ;  /* 0x0000008511aa7223 */ /* 0x080fe200000108a4 */
[-CC-:B------:R-:W-:Y:S01]  /*22370*/  FFMA.FTZ R165, R18, R133.reuse, -R162.reuse ;  /* 0x0000008512a57223 */ /* 0x180fe200000108a2 */
[----:B------:R-:W-:Y:S02]  /*22380*/  FFMA.FTZ R172, R19, R133, -R162 ;  /* 0x0000008513ac7223 */ /* 0x000fe400000108a2 */
[----:B------:R-:W-:Y:S03]  /*22390*/  MUFU.EX2 R171, R171 ;  /* 0x000000ab00ab7308 */ /* 0x000fe60000000800 */
[C---:B------:R-:W-:Y:S01]  /*223a0*/  FMUL.FTZ R18, R3.reuse, R118 ;  /* 0x0000007603127220 */ /* 0x040fe20000410000 */
[C---:B------:R-:W-:Y:S01]  /*223b0*/  FMUL.FTZ R19, R3.reuse, R119 ;  /* 0x0000007703137220 */ /* 0x040fe20000410000 */
[C---:B------:R-:W-:Y:S01]  /*223c0*/  FMUL.FTZ R16, R132.reuse, R116 ;  /* 0x0000007484107220 */ /* 0x040fe20000410000 */
[----:B------:R-:W-:Y:S01]  /*223d0*/  FMUL.FTZ R17, R132, R117 ;  /* 0x0000007584117220 */ /* 0x000fe20000410000 */
[----:B----4-:R-:W-:Y:S01]  /*223e0*/  F2FP.BF16.F32.PACK_AB R116, R166, R159 ;  /* 0x0000009fa674723e */ /* 0x010fe200000010ff */
[----:B------:R-:W-:Y:S01]  /*223f0*/  FMUL.FTZ R111, R3, R111 ;  /* 0x0000006f036f7220 */ /* 0x000fe20000410000 */
[----:B-1----:R-:W-:Y:S01]  /*22400*/  F2FP.BF16.F32.PACK_AB R117, R161, R168 ;  /* 0x000000a8a175723e */ /* 0x002fe200000010ff */
[----:B------:R-:W-:Y:S01]  /*22410*/  MUFU.EX2 R163, R163 ;  /* 0x000000a300a37308 */ /* 0x000fe20000000800 */
[C---:B------:R-:W-:Y:S01]  /*22420*/  FMUL.FTZ R108, R132.reuse, R108 ;  /* 0x0000006c846c7220 */ /* 0x040fe20000410000 */
[C---:B------:R-:W-:Y:S01]  /*22430*/  FMUL.FTZ R109, R132.reuse, R109 ;  /* 0x0000006d846d7220 */ /* 0x040fe20000410000 */
[C---:B-----5:R-:W-:Y:S03]  /*22440*/  HMMA.16816.F32.BF16 R104, R128.reuse, R124, R104 ;  /* 0x0000007c8068723c */ /* 0x060fe60000041868 */
[C---:B------:R-:W-:Y:S01]  /*22450*/  FMUL.FTZ R114, R3.reuse, R114 ;  /* 0x0000007203727220 */ /* 0x040fe20000410000 */
[----:B------:R-:W-:Y:S03]  /*22460*/  FMUL.FTZ R115, R3, R115 ;  /* 0x0000007303737220 */ /* 0x000fe60000410000 */
[----:B------:R-:W1:Y:S01]  /*22470*/  MUFU.EX2 R170, R170 ;  /* 0x000000aa00aa7308 */ /* 0x000e620000000800 */
[C---:B------:R-:W-:Y:S01]  /*22480*/  HMMA.16816.F32.BF16 R16, R128.reuse, R126, R16 ;  /* 0x0000007e8010723c */ /* 0x040fe20000041810 */
[----:B------:R-:W4:Y:S02]  /*22490*/  LDSM.16.MT88.4 R124, [R220+0xc800] ;  /* 0x00c80000dc7c783b */ /* 0x000f240000004200 */
[C---:B------:R-:W-:Y:S03]  /*224a0*/  FMUL.FTZ R112, R132.reuse, R112 ;  /* 0x0000007084707220 */ /* 0x040fe60000410000 */
[C---:B--2---:R-:W-:Y:S03]  /*224b0*/  HMMA.16816.F32.BF16 R108, R128.reuse, R136, R108 ;  /* 0x00000088806c723c */ /* 0x044fe6000004186c */
[----:B------:R-:W-:Y:S02]  /*224c0*/  MUFU.EX2 R165, R165 ;  /* 0x000000a500a57308 */ /* 0x000fe40000000800 */
[----:B------:R-:W-:Y:S01]  /*224d0*/  FMUL.FTZ R113, R132, R113 ;  /* 0x0000007184717220 */ /* 0x000fe20000410000 */
[-CC-:B------:R-:W-:Y:S01]  /*224e0*/  FFMA.FTZ R52, R52, R133.reuse, -R164.reuse ;  /* 0x0000008534347223 */ /* 0x180fe200000108a4 */
[-C--:B------:R-:W-:Y:S01]  /*224f0*/  FFMA.FTZ R53, R53, R133.reuse, -R164 ;  /* 0x0000008535357223 */ /* 0x080fe200000108a4 */
[--C-:B------:R-:W-:Y:S05]  /*22500*/  FFMA.FTZ R54, R54, R133, -R162.reuse ;  /* 0x0000008536367223 */ /* 0x100fea00000108a2 */
[----:B------:R-:W2:Y:S01]  /*22510*/  MUFU.EX2 R172, R172 ;  /* 0x000000ac00ac7308 */ /* 0x000ea20000000800 */
[----:B-1----:R-:W-:Y:S01]  /*22520*/  F2FP.BF16.F32.PACK_AB R118, R170, R163 ;  /* 0x000000a3aa76723e */ /* 0x002fe200000010ff */
[----:B------:R-:W-:Y:S01]  /*22530*/  HMMA.16816.F32.BF16 R112, R128, R138, R112 ;  /* 0x0000008a8070723c */ /* 0x000fe20000041870 */
[----:B------:R-:W-:Y:S02]  /*22540*/  LDSM.16.MT88.4 R128, [R221+0x10800] ;  /* 0x01080000dd80783b */ /* 0x000fe40000004200 */
[-C--:B------:R-:W-:Y:S01]  /*22550*/  FFMA.FTZ R55, R55, R133.reuse, -R162 ;  /* 0x0000008537377223 */ /* 0x080fe200000108a2 */
[-CC-:B------:R-:W-:Y:S04]  /*22560*/  FFMA.FTZ R56, R56, R133.reuse, -R164.reuse ;  /* 0x0000008538387223 */ /* 0x180fe800000108a4 */
[----:B------:R-:W-:Y:S03]  /*22570*/  MUFU.EX2 R178, R178 ;  /* 0x000000b200b27308 */ /* 0x000fe60000000800 */
[-C--:B------:R-:W-:Y:S01]  /*22580*/  FFMA.FTZ R57, R57, R133.reuse, -R164 ;  /* 0x0000008539397223 */ /* 0x080fe200000108a4 */
[-CC-:B------:R-:W-:Y:S01]  /*22590*/  FFMA.FTZ R58, R58, R133.reuse, -R162.reuse ;  /* 0x000000853a3a7223 */ /* 0x180fe200000108a2 */
[----:B------:R-:W-:Y:S01]  /*225a0*/  FFMA.FTZ R59, R59, R133, -R162 ;  /* 0x000000853b3b7223 */ /* 0x000fe200000108a2 */
[----:B------:R-:W-:Y:S01]  /*225b0*/  LDSM.16.MT88.4 R136, [R222+0xd000] ;  /* 0x00d00000de88783b */ /* 0x000fe20000004200 */
[----:B------:R-:W-:Y:S01]  /*225c0*/  FFMA.FTZ R160, R3, R248, R160 ;  /* 0x000000f803a07223 */ /* 0x000fe200000100a0 */
[----:B------:R-:W-:Y:S02]  /*225d0*/  FFMA.FTZ R157, R132, R249, R157 ;  /* 0x000000f9849d7223 */ /* 0x000fe4000001009d */
[----:B------:R-:W-:Y:S01]  /*225e0*/  MUFU.EX2 R173, R173 ;  /* 0x000000ad00ad7308 */ /* 0x000fe20000000800 */
[----:B--2---:R-:W-:Y:S01]  /*225f0*/  F2FP.BF16.F32.PACK_AB R119, R172, R165 ;  /* 0x000000a5ac77723e */ /* 0x004fe200000010ff */
[----:B------:R-:W-:Y:S04]  /*22600*/  FADD.FTZ R154, R154, R157 ;  /* 0x0000009d9a9a7221 */ /* 0x000fe80000010000 */
[----:B------:R-:W-:Y:S02]  /*22610*/  FADD.FTZ R155, R155, R154 ;  /* 0x0000009a9b9b7221 */ /* 0x000fe40000010000 */
[C---:B------:R-:W-:Y:S02]  /*22620*/  HMMA.16816.F32.BF16 R4, R116.reuse, R120, R4 ;  /* 0x000000787404723c */ /* 0x040fe40000041804 */
[----:B------:R-:W-:Y:S03]  /*22630*/  MUFU.EX2 R180, R180 ;  /* 0x000000b400b47308 */ /* 0x000fe60000000800 */
[----:B------:R-:W-:Y:S01]  /*22640*/  FADD.FTZ R134, R134, R155 ;  /* 0x0000009b86867221 */ /* 0x000fe20000010000 */
[C---:B------:R-:W-:Y:S01]  /*22650*/  HMMA.16816.F32.BF16 R8, R116.reuse, R122, R8 ;  /* 0x0000007a7408723c */ /* 0x040fe20000041808 */
[----:B------:R-:W1:Y:S05]  /*22660*/  LDSM.16.MT88.4 R120, [R222+0x10800] ;  /* 0x01080000de78783b */ /* 0x000e6a0000004200 */
[----:B------:R-:W-:Y:S01]  /*22670*/  MUFU.EX2 R175, R175 ;  /* 0x000000af00af7308 */ /* 0x000fe20000000800 */
[----:B------:R-:W-:Y:S01]  /*22680*/  FADD.FTZ R159, R159, R134 ;  /* 0x000000869f9f7221 */ /* 0x000fe20000010000 */
[C---:B---3--:R-:W-:Y:S08]  /*22690*/  HMMA.16816.F32.BF16 R68, R116.reuse, R140, R68 ;  /* 0x0000008c7444723c */ /* 0x048ff00000041844 */
[----:B------:R-:W-:Y:S01]  /*226a0*/  MUFU.EX2 R182, R182 ;  /* 0x000000b600b67308 */ /* 0x000fe20000000800 */
[C---:B------:R-:W-:Y:S03]  /*226b0*/  HMMA.16816.F32.BF16 R72, R116.reuse, R142, R72 ;  /* 0x0000008e7448723c */ /* 0x040fe60000041848 */
[-CC-:B------:R-:W-:Y:S03]  /*226c0*/  FFMA.FTZ R140, R20, R133.reuse, -R164.reuse ;  /* 0x00000085148c7223 */ /* 0x180fe600000108a4 */
[C---:B------:R-:W-:Y:S03]  /*226d0*/  HMMA.16816.F32.BF16 R76, R116.reuse, R144, R76 ;  /* 0x00000090744c723c */ /* 0x040fe6000004184c */
[----:B------:R-:W-:Y:S02]  /*226e0*/  MUFU.EX2 R177, R177 ;  /* 0x000000b100b17308 */ /* 0x000fe40000000800 */
[-C--:B------:R-:W-:Y:S01]  /*226f0*/  FFMA.FTZ R141, R21, R133.reuse, -R164 ;  /* 0x00000085158d7223 */ /* 0x080fe200000108a4 */
[C---:B------:R-:W-:Y:S07]  /*22700*/  HMMA.16816.F32.BF16 R80, R116.reuse, R146, R80 ;  /* 0x000000927450723c */ /* 0x040fee0000041850 */
[----:B------:R-:W-:Y:S01]  /*22710*/  MUFU.EX2 R140, R140 ;  /* 0x0000008c008c7308 */ /* 0x000fe20000000800 */
[-CC-:B------:R-:W-:Y:S01]  /*22720*/  FFMA.FTZ R142, R22, R133.reuse, -R162.reuse ;  /* 0x00000085168e7223 */ /* 0x180fe200000108a2 */
[C---:B----4-:R-:W-:Y:S03]  /*22730*/  HMMA.16816.F32.BF16 R84, R116.reuse, R124, R84 ;  /* 0x0000007c7454723c */ /* 0x050fe60000041854 */
[-C--:B------:R-:W-:Y:S03]  /*22740*/  FFMA.FTZ R143, R23, R133.reuse, -R162 ;  /* 0x00000085178f7223 */ /* 0x080fe600000108a2 */
[C---:B------:R-:W-:Y:S01]  /*22750*/  HMMA.16816.F32.BF16 R88, R116.reuse, R126, R88 ;  /* 0x0000007e7458723c */ /* 0x040fe20000041858 */
[----:B------:R-:W2:Y:S01]  /*22760*/  LDSM.16.MT88.4 R20, [R220+0x10800] ;  /* 0x01080000dc14783b */ /* 0x000ea20000004200 */
[----:B------:R-:W3:Y:S03]  /*22770*/  MUFU.EX2 R141, R141 ;  /* 0x0000008d008d7308 */ /* 0x000ee60000000800 */
[-CC-:B------:R-:W-:Y:S01]  /*22780*/  FFMA.FTZ R144, R24, R133.reuse, -R164.reuse ;  /* 0x0000008518907223 */ /* 0x180fe200000108a4 */
[C---:B------:R-:W-:Y:S03]  /*22790*/  HMMA.16816.F32.BF16 R92, R116.reuse, R148, R92 ;  /* 0x00000094745c723c */ /* 0x040fe6000004185c */
[----:B------:R-:W4:Y:S03]  /*227a0*/  LDSM.16.MT88.4 R124, [R224+0xd000] ;  /* 0x00d00000e07c783b */ /* 0x000f260000004200 */
[----:B------:R-:W-:Y:S01]  /*227b0*/  MUFU.EX2 R142, R142 ;  /* 0x0000008e008e7308 */ /* 0x000fe20000000800 */
[-C--:B------:R-:W-:Y:S01]  /*227c0*/  FFMA.FTZ R145, R25, R133.reuse, -R164 ;  /* 0x0000008519917223 */ /* 0x080fe200000108a4 */
[C---:B------:R-:W-:Y:S03]  /*227d0*/  HMMA.16816.F32.BF16 R96, R116.reuse, R150, R96 ;  /* 0x000000967460723c */ /* 0x040fe60000041860 */
[-CC-:B------:R-:W-:Y:S03]  /*227e0*/  FFMA.FTZ R147, R26, R133.reuse, -R162.reuse ;  /* 0x000000851a937223 */ /* 0x180fe600000108a2 */
[C---:B-1----:R-:W-:Y:S02]  /*227f0*/  HMMA.16816.F32.BF16 R100, R116.reuse, R120, R100 ;  /* 0x000000787464723c */ /* 0x042fe40000041864 */
[----:B------:R-:W1:Y:S03]  /*22800*/  MUFU.EX2 R143, R143 ;  /* 0x0000008f008f7308 */ /* 0x000e660000000800 */
[-CC-:B------:R-:W-:Y:S01]  /*22810*/  FFMA.FTZ R146, R27, R133.reuse, -R162.reuse ;  /* 0x000000851b927223 */ /* 0x180fe200000108a2 */
[C---:B------:R-:W-:Y:S01]  /*22820*/  HMMA.16816.F32.BF16 R12, R116.reuse, R122, R12 ;  /* 0x0000007a740c723c */ /* 0x040fe2000004180c */
[----:B------:R-:W5:Y:S05]  /*22830*/  LDSM.16.MT88.4 R120, [R221+0xd000] ;  /* 0x00d00000dd78783b */ /* 0x000f6a0000004200 */
[----:B------:R-:W-:Y:S01]  /*22840*/  MUFU.EX2 R144, R144 ;  /* 0x0000009000907308 */ /* 0x000fe20000000800 */
[-C--:B------:R-:W-:Y:S01]  /*22850*/  FFMA.FTZ R149, R31, R133.reuse, -R162 ;  /* 0x000000851f957223 */ /* 0x080fe200000108a2 */
[C---:B------:R-:W-:Y:S01]  /*22860*/  HMMA.16816.F32.BF16 R104, R116.reuse, R128, R104 ;  /* 0x000000807468723c */ /* 0x040fe20000041868 */
[----:B------:R-:W5:Y:S02]  /*22870*/  LDSM.16.MT88.4 R24, [R220+0xd000] ;  /* 0x00d00000dc18783b */ /* 0x000f640000004200 */
[-C--:B------:R-:W-:Y:S03]  /*22880*/  FFMA.FTZ R148, R33, R133.reuse, -R164 ;  /* 0x0000008521947223 */ /* 0x080fe600000108a4 */
[C---:B------:R-:W-:Y:S02]  /*22890*/  HMMA.16816.F32.BF16 R16, R116.reuse, R130, R16 ;  /* 0x000000827410723c */ /* 0x040fe40000041810 */
[----:B------:R-:W4:Y:S01]  /*228a0*/  MUFU.EX2 R145, R145 ;  /* 0x0000009100917308 */ /* 0x000f220000000800 */
[----:B------:R-:W-:Y:S03]  /*228b0*/  LDSM.16.MT88.4 R128, [R224+0xd800] ;  /* 0x00d80000e080783b */ /* 0x000fe60000004200 */
[C---:B--2---:R-:W-:Y:S06]  /*228c0*/  HMMA.16816.F32.BF16 R108, R116.reuse, R20, R108 ;  /* 0x00000014746c723c */ /* 0x044fec000004186c */
[----:B------:R-:W-:Y:S01]  /*228d0*/  MUFU.EX2 R147, R147 ;  /* 0x0000009300937308 */ /* 0x000fe20000000800 */
[-CC-:B------:R-:W-:Y:S01]  /*228e0*/  FFMA.FTZ R150, R34, R133.reuse, -R162.reuse ;  /* 0x0000008522967223 */ /* 0x180fe200000108a2 */
[----:B------:R-:W-:Y:S01]  /*228f0*/  HMMA.16816.F32.BF16 R112, R116, R22, R112 ;  /* 0x000000167470723c */ /* 0x000fe20000041870 */
[----:B------:R-:W2:Y:S07]  /*22900*/  LDSM.16.MT88.4 R116, [R224+0x11000] ;  /* 0x01100000e074783b */ /* 0x000eae0000004200 */
[----:B------:R-:W5:Y:S03]  /*22910*/  MUFU.EX2 R146, R146 ;  /* 0x0000009200927308 */ /* 0x000f660000000800 */
[----:B---3--:R-:W-:Y:S01]  /*22920*/  F2FP.BF16.F32.PACK_AB R20, R141, R140 ;  /* 0x0000008c8d14723e */ /* 0x008fe200000010ff */
[----:B------:R-:W-:Y:S01]  /*22930*/  FFMA.FTZ R151, R35, R133, -R162 ;  /* 0x0000008523977223 */ /* 0x000fe200000108a2 */
[----:B-1----:R-:W-:Y:S02]  /*22940*/  F2FP.BF16.F32.PACK_AB R21, R143, R142 ;  /* 0x0000008e8f15723e */ /* 0x002fe400000010ff */
[----:B----4-:R-:W-:Y:S01]  /*22950*/  F2FP.BF16.F32.PACK_AB R22, R145, R144 ;  /* 0x000000909116723e */ /* 0x010fe200000010ff */
[----:B------:R-:W-:Y:S02]  /*22960*/  FADD.FTZ R166, R166, R159 ;  /* 0x0000009fa6a67221 */ /* 0x000fe40000010000 */
[----:B------:R-:W-:Y:S02]  /*22970*/  MUFU.EX2 R149, R149 ;  /* 0x0000009500957308 */ /* 0x000fe40000000800 */
[----:B------:R-:W-:Y:S04]  /*22980*/  FADD.FTZ R163, R163, R166 ;  /* 0x000000a6a3a37221 */ /* 0x000fe80000010000 */
[----:B------:R-:W-:Y:S04]  /*22990*/  FADD.FTZ R163, R170, R163 ;  /* 0x000000a3aaa37221 */ /* 0x000fe80000010000 */
[----:B------:R-:W-:Y:S01]  /*229a0*/  MUFU.EX2 R148, R148 ;  /* 0x0000009400947308 */ /* 0x000fe20000000800 */
[----:B-----5:R-:W-:Y:S01]  /*229b0*/  F2FP.BF16.F32.PACK_AB R23, R146, R147 ;  /* 0x000000939217723e */ /* 0x020fe200000010ff */
[----:B------:R-:W-:Y:S04]  /*229c0*/  FADD.FTZ R140, R140, R163 ;  /* 0x000000a38c8c7221 */ /* 0x000fe80000010000 */
[----:B------:R-:W-:Y:S02]  /*229d0*/  FADD.FTZ R141, R141, R140 ;  /* 0x0000008c8d8d7221 */ /* 0x000fe40000010000 */
[C---:B------:R-:W-:Y:S02]  /*229e0*/  HMMA.16816.F32.BF16 R4, R20.reuse, R124, R4 ;  /* 0x0000007c1404723c */ /* 0x040fe40000041804 */
[----:B------:R-:W-:Y:S03]  /*229f0*/  MUFU.EX2 R150, R150 ;  /* 0x0000009600967308 */ /* 0x000fe60000000800 */
[----:B------:R-:W-:Y:S01]  /*22a00*/  FADD.FTZ R144, R144, R141 ;  /* 0x0000008d90907221 */ /* 0x000fe20000010000 */
[C---:B------:R-:W-:Y:S01]  /*22a10*/  HMMA.16816.F32.BF16 R8, R20.reuse, R126, R8 ;  /* 0x0000007e1408723c */ /* 0x040fe20000041808 */
[----:B------:R-:W1:Y:S05]  /*22a20*/  LDSM.16.MT88.4 R124, [R222+0x11000] ;  /* 0x01100000de7c783b */ /* 0x000e6a0000004200 */
[----:B------:R-:W3:Y:S01]  /*22a30*/  MUFU.EX2 R151, R151 ;  /* 0x0000009700977308 */ /* 0x000ee20000000800 */
[----:B------:R-:W-:Y:S01]  /*22a40*/  FADD.FTZ R145, R145, R144 ;  /* 0x0000009091917221 */ /* 0x000fe20000010000 */
[C---:B------:R-:W-:Y:S08]  /*22a50*/  HMMA.16816.F32.BF16 R68, R20.reuse, R136, R68 ;  /* 0x000000881444723c */ /* 0x040ff00000041844 */
[----:B------:R-:W-:Y:S01]  /*22a60*/  MUFU.EX2 R184, R184 ;  /* 0x000000b800b87308 */ /* 0x000fe20000000800 */
[C---:B------:R-:W-:Y:S03]  /*22a70*/  HMMA.16816.F32.BF16 R72, R20.reuse, R138, R72 ;  /* 0x0000008a1448723c */ /* 0x040fe60000041848 */
[-CC-:B------:R-:W-:Y:S03]  /*22a80*/  FFMA.FTZ R136, R28, R133.reuse, -R164.reuse ;  /* 0x000000851c887223 */ /* 0x180fe600000108a4 */
[C---:B------:R-:W-:Y:S03]  /*22a90*/  HMMA.16816.F32.BF16 R76, R20.reuse, R120, R76 ;  /* 0x00000078144c723c */ /* 0x040fe6000004184c */
[----:B------:R-:W-:Y:S02]  /*22aa0*/  MUFU.EX2 R179, R179 ;  /* 0x000000b300b37308 */ /* 0x000fe40000000800 */
[-C--:B------:R-:W-:Y:S01]  /*22ab0*/  FFMA.FTZ R137, R29, R133.reuse, -R164 ;  /* 0x000000851d897223 */ /* 0x080fe200000108a4 */
[C---:B------:R-:W-:Y:S01]  /*22ac0*/  HMMA.16816.F32.BF16 R80, R20.reuse, R122, R80 ;  /* 0x0000007a1450723c */ /* 0x040fe20000041850 */
[----:B------:R-:W4:Y:S06]  /*22ad0*/  LDSM.16.MT88.4 R120, [R221+0x11000] ;  /* 0x01100000dd78783b */ /* 0x000f2c0000004200 */
[----:B------:R-:W-:Y:S01]  /*22ae0*/  MUFU.EX2 R136, R136 ;  /* 0x0000008800887308 */ /* 0x000fe20000000800 */
[-C--:B------:R-:W-:Y:S01]  /*22af0*/  FFMA.FTZ R138, R30, R133.reuse, -R162 ;  /* 0x000000851e8a7223 */ /* 0x080fe200000108a2 */
[C---:B------:R-:W-:Y:S01]  /*22b00*/  HMMA.16816.F32.BF16 R84, R20.reuse, R24, R84 ;  /* 0x000000181454723c */ /* 0x040fe20000041854 */
[----:B------:R-:W5:Y:S02]  /*22b10*/  LDSM.16.MT88.4 R28, [R220+0x11000] ;  /* 0x01100000dc1c783b */ /* 0x000f640000004200 */
[----:B------:R-:W-:Y:S03]  /*22b20*/  FFMA.FTZ R139, R32, R133, -R164 ;  /* 0x00000085208b7223 */ /* 0x000fe600000108a4 */
[C---:B------:R-:W-:Y:S02]  /*22b30*/  HMMA.16816.F32.BF16 R88, R20.reuse, R26, R88 ;  /* 0x0000001a1458723c */ /* 0x040fe40000041858 */
[----:B------:R-:W1:Y:S01]  /*22b40*/  MUFU.EX2 R137, R137 ;  /* 0x0000008900897308 */ /* 0x000e620000000800 */
[----:B------:R-:W5:Y:S03]  /*22b50*/  LDSM.16.MT88.4 R32, [R222+0xd800] ;  /* 0x00d80000de20783b */ /* 0x000f660000004200 */
[C---:B--2---:R-:W-:Y:S06]  /*22b60*/  HMMA.16816.F32.BF16 R92, R20.reuse, R116, R92 ;  /* 0x00000074145c723c */ /* 0x044fec000004185c */
[----:B------:R-:W2:Y:S01]  /*22b70*/  MUFU.EX2 R138, R138 ;  /* 0x0000008a008a7308 */ /* 0x000ea20000000800 */
[----:B---3--:R-:W-:Y:S01]  /*22b80*/  F2FP.BF16.F32.PACK_AB R27, R151, R150 ;  /* 0x00000096971b723e */ /* 0x008fe200000010ff */
[C---:B------:R-:W-:Y:S01]  /*22b90*/  HMMA.16816.F32.BF16 R96, R20.reuse, R118, R96 ;  /* 0x000000761460723c */ /* 0x040fe20000041860 */
[----:B------:R-:W3:Y:S07]  /*22ba0*/  LDSM.16.MT88.4 R116, [R221+0xd800] ;  /* 0x00d80000dd74783b */ /* 0x000eee0000004200 */
[----:B------:R-:W5:Y:S01]  /*22bb0*/  MUFU.EX2 R139, R139 ;  /* 0x0000008b008b7308 */ /* 0x000f620000000800 */
[C---:B-1----:R-:W-:Y:S03]  /*22bc0*/  HMMA.16816.F32.BF16 R100, R20.reuse, R124, R100 ;  /* 0x0000007c1464723c */ /* 0x042fe60000041864 */
[----:B------:R-:W-:Y:S03]  /*22bd0*/  F2FP.BF16.F32.PACK_AB R24, R137, R136 ;  /* 0x000000888918723e */ /* 0x000fe600000010ff */
[C---:B------:R-:W-:Y:S01]  /*22be0*/  HMMA.16816.F32.BF16 R12, R20.reuse, R126, R12 ;  /* 0x0000007e140c723c */ /* 0x040fe2000004180c */
[----:B------:R-:W-:Y:S02]  /*22bf0*/  LDSM.16.MT88.4 R124, [R224+0xf800] ;  /* 0x00f80000e07c783b */ /* 0x000fe40000004200 */
[----:B------:R-:W1:Y:S02]  /*22c00*/  MUFU.EX2 R186, R186 ;  /* 0x000000ba00ba7308 */ /* 0x000e640000000800 */
[----:B--2---:R-:W-:Y:S01]  /*22c10*/  F2FP.BF16.F32.PACK_AB R25, R149, R138 ;  /* 0x0000008a9519723e */ /* 0x004fe200000010ff */
[C---:B----4-:R-:W-:Y:S07]  /*22c20*/  HMMA.16816.F32.BF16 R104, R20.reuse, R120, R104 ;  /* 0x000000781468723c */ /* 0x050fee0000041868 */
[----:B------:R-:W-:Y:S01]  /*22c30*/  MUFU.EX2 R181, R181 ;  /* 0x000000b500b57308 */ /* 0x000fe20000000800 */
[----:B-----5:R-:W-:Y:S01]  /*22c40*/  F2FP.BF16.F32.PACK_AB R26, R148, R139 ;  /* 0x0000008b941a723e */ /* 0x020fe200000010ff */
[C---:B------:R-:W-:Y:S01]  /*22c50*/  HMMA.16816.F32.BF16 R16, R20.reuse, R122, R16 ;  /* 0x0000007a1410723c */ /* 0x040fe20000041810 */
[----:B------:R-:W2:Y:S02]  /*22c60*/  LDSM.16.MT88.4 R120, [R220+0xd800] ;  /* 0x00d80000dc78783b */ /* 0x000ea40000004200 */
[----:B------:R-:W-:Y:S03]  /*22c70*/  FADD.FTZ R136, R136, R145 ;  /* 0x0000009188887221 */ /* 0x000fe60000010000 */
[C---:B------:R-:W-:Y:S02]  /*22c80*/  HMMA.16816.F32.BF16 R108, R20.reuse, R28, R108 ;  /* 0x0000001c146c723c */ /* 0x040fe4000004186c */
[----:B------:R-:W4:Y:S03]  /*22c90*/  MUFU.EX2 R188, R188 ;  /* 0x000000bc00bc7308 */ /* 0x000f260000000800 */
[----:B------:R-:W-:Y:S01]  /*22ca0*/  FADD.FTZ R136, R137, R136 ;  /* 0x0000008889887221 */ /* 0x000fe20000010000 */
[----:B------:R-:W-:Y:S01]  /*22cb0*/  HMMA.16816.F32.BF16 R112, R20, R30, R112 ;  /* 0x0000001e1470723c */ /* 0x000fe20000041870 */
[----:B------:R-:W5:Y:S05]  /*22cc0*/  LDSM.16.MT88.4 R20, [R224+0x11800] ;  /* 0x01180000e014783b */ /* 0x000f6a0000004200 */
[----:B------:R-:W-:Y:S01]  /*22cd0*/  MUFU.EX2 R52, R52 ;  /* 0x0000003400347308 */ /* 0x000fe20000000800 */
[----:B------:R-:W-:Y:S01]  /*22ce0*/  FADD.FTZ R139, R139, R136 ;  /* 0x000000888b8b7221 */ /* 0x000fe20000010000 */
[C---:B------:R-:W-:Y:S01]  /*22cf0*/  HMMA.16816.F32.BF16 R4, R24.reuse, R128, R4 ;  /* 0x000000801804723c */ /* 0x040fe20000041804 */
[----:B------:R-:W1:Y:S07]  /*22d00*/  LDSM.16.MT88.4 R28, [R222+0x11800] ;  /* 0x01180000de1c783b */ /* 0x000e6e0000004200 */
[----:B------:R-:W4:Y:S01]  /*22d10*/  MUFU.EX2 R53, R53 ;  /* 0x0000003500357308 */ /* 0x000f220000000800 */
[C---:B------:R-:W-:Y:S03]  /*22d20*/  HMMA.16816.F32.BF16 R8, R24.reuse, R130, R8 ;  /* 0x000000821808723c */ /* 0x040fe60000041808 */
[----:B------:R-:W-:Y:S03]  /*22d30*/  FADD.FTZ R148, R148, R139 ;  /* 0x0000008b94947221 */ /* 0x000fe60000010000 */
[C---:B------:R-:W-:Y:S03]  /*22d40*/  HMMA.16816.F32.BF16 R68, R24.reuse, R32, R68 ;  /* 0x000000201844723c */ /* 0x040fe60000041844 */
[----:B------:R-:W-:Y:S03]  /*22d50*/  MUFU.EX2 R54, R54 ;  /* 0x0000003600367308 */ /* 0x000fe60000000800 */
[C---:B------:R-:W-:Y:S01]  /*22d60*/  HMMA.16816.F32.BF16 R72, R24.reuse, R34, R72 ;  /* 0x000000221848723c */ /* 0x040fe20000041848 */
[----:B------:R-:W4:Y:S06]  /*22d70*/  LDSM.16.MT88.4 R32, [R221+0x11800] ;  /* 0x01180000dd20783b */ /* 0x000f2c0000004200 */
[----:B------:R-:W4:Y:S01]  /*22d80*/  MUFU.EX2 R55, R55 ;  /* 0x0000003700377308 */ /* 0x000f220000000800 */
[C---:B---3--:R-:W-:Y:S09]  /*22d90*/  HMMA.16816.F32.BF16 R76, R24.reuse, R116, R76 ;  /* 0x00000074184c723c */ /* 0x048ff2000004184c */
[----:B------:R-:W-:Y:S01]  /*22da0*/  MUFU.EX2 R56, R56 ;  /* 0x0000003800387308 */ /* 0x000fe20000000800 */
[C---:B------:R-:W-:Y:S01]  /*22db0*/  HMMA.16816.F32.BF16 R80, R24.reuse, R118, R80 ;  /* 0x000000761850723c */ /* 0x040fe20000041850 */
[----:B------:R-:W3:Y:S05]  /*22dc0*/  LDSM.16.MT88.4 R116, [R224+0xe000] ;  /* 0x00e00000e074783b */ /* 0x000eea0000004200 */
[C---:B--2---:R-:W-:Y:S03]  /*22dd0*/  HMMA.16816.F32.BF16 R84, R24.reuse, R120, R84 ;  /* 0x000000781854723c */ /* 0x044fe60000041854 */
[----:B------:R-:W2:Y:S03]  /*22de0*/  MUFU.EX2 R57, R57 ;  /* 0x0000003900397308 */ /* 0x000ea60000000800 */
[C---:B------:R-:W-:Y:S01]  /*22df0*/  HMMA.16816.F32.BF16 R88, R24.reuse, R122, R88 ;  /* 0x0000007a1858723c */ /* 0x040fe20000041858 */
[----:B------:R-:W-:Y:S06]  /*22e00*/  LDSM.16.MT88.4 R120, [R222+0x13800] ;  /* 0x01380000de78783b */ /* 0x000fec0000004200 */
[----:B------:R-:W-:Y:S01]  /*22e10*/  MUFU.EX2 R58, R58 ;  /* 0x0000003a003a7308 */ /* 0x000fe20000000800 */
[C---:B-----5:R-:W-:Y:S09]  /*22e20*/  HMMA.16816.F32.BF16 R92, R24.reuse, R20, R92 ;  /* 0x00000014185c723c */ /* 0x060ff2000004185c */
[----:B------:R-:W5:Y:S01]  /*22e30*/  MUFU.EX2 R59, R59 ;  /* 0x0000003b003b7308 */ /* 0x000f620000000800 */
[C---:B------:R-:W-:Y:S03]  /*22e40*/  HMMA.16816.F32.BF16 R96, R24.reuse, R22, R96 ;  /* 0x000000161860723c */ /* 0x040fe60000041860 */
[----:B------:R-:W-:Y:S03]  /*22e50*/  F2FP.BF16.F32.PACK_AB R20, R174, R167 ;  /* 0x000000a7ae14723e */ /* 0x000fe600000010ff */
[C---:B-1----:R-:W-:Y:S05]  /*22e60*/  HMMA.16816.F32.BF16 R100, R24.reuse, R28, R100 ;  /* 0x0000001c1864723c */ /* 0x042fea0000041864 */
[----:B------:R-:W-:Y:S01]  /*22e70*/  F2FP.BF16.F32.PACK_AB R21, R169, R176 ;  /* 0x000000b0a915723e */ /* 0x000fe200000010ff */
[C---:B------:R-:W-:Y:S01]  /*22e80*/  HMMA.16816.F32.BF16 R12, R24.reuse, R30, R12 ;  /* 0x0000001e180c723c */ /* 0x040fe2000004180c */
[----:B------:R-:W1:Y:S04]  /*22e90*/  LDSM.16.MT88.4 R28, [R221+0xe000] ;  /* 0x00e00000dd1c783b */ /* 0x000e680000004200 */
[----:B------:R-:W-:Y:S01]  /*22ea0*/  F2FP.BF16.F32.PACK_AB R22, R178, R171 ;  /* 0x000000abb216723e */ /* 0x000fe200000010ff */
[C---:B----4-:R-:W-:Y:S05]  /*22eb0*/  HMMA.16816.F32.BF16 R104, R24.reuse, R32, R104 ;  /* 0x000000201868723c */ /* 0x050fea0000041868 */
        /* <DEDUP_REMOVED lines=13> */
[----:B------:R-:W2:Y:S01]  /*22f90*/  LDSM.16.MT88.4 R116, [R221+0x12000] ;  /* 0x01200000dd74783b */ /* 0x000ea20000004200 */
[C---:B------:R-:W-:Y:S06]  /*22fa0*/  HMMA.16816.F32.BF16 R68, R20.reuse, R40, R68 ;  /* 0x000000281444723c */ /* 0x040fec0000041844 */
[C---:B------:R-:W-:Y:S01]  /*22fb0*/  HMMA.16816.F32.BF16 R72, R20.reuse, R42, R72 ;  /* 0x0000002a1448723c */ /* 0x040fe20000041848 */
[----:B------:R-:W5:Y:S05]  /*22fc0*/  LDSM.16.MT88.4 R40, [R224+0xe800] ;  /* 0x00e80000e028783b */ /* 0x000f6a0000004200 */
[C---:B-1----:R-:W-:Y:S06]  /*22fd0*/  HMMA.16816.F32.BF16 R76, R20.reuse, R28, R76 ;  /* 0x0000001c144c723c */ /* 0x042fec000004184c */
[C---:B------:R-:W-:Y:S01]  /*22fe0*/  HMMA.16816.F32.BF16 R80, R20.reuse, R30, R80 ;  /* 0x0000001e1450723c */ /* 0x040fe20000041850 */
[----:B------:R-:W1:Y:S05]  /*22ff0*/  LDSM.16.MT88.4 R28, [R222+0xe800] ;  /* 0x00e80000de1c783b */ /* 0x000e6a0000004200 */
[C---:B----4-:R-:W-:Y:S06]  /*23000*/  HMMA.16816.F32.BF16 R84, R20.reuse, R24, R84 ;  /* 0x000000181454723c */ /* 0x050fec0000041854 */
        /* <DEDUP_REMOVED lines=12> */
[C---:B--2---:R-:W-:Y:S05]  /*230d0*/  HMMA.16816.F32.BF16 R104, R20.reuse, R116, R104 ;  /* 0x000000741468723c */ /* 0x044fea0000041868 */
[----:B------:R-:W-:Y:S01]  /*230e0*/  FADD.FTZ R182, R182, R175 ;  /* 0x000000afb6b67221 */ /* 0x000fe20000010000 */
[C---:B------:R-:W-:Y:S01]  /*230f0*/  HMMA.16816.F32.BF16 R16, R20.reuse, R118, R16 ;  /* 0x000000761410723c */ /* 0x040fe20000041810 */
[----:B------:R-:W-:Y:S05]  /*23100*/  LDSM.16.MT88.4 R116, [R221+0x13800] ;  /* 0x01380000dd74783b */ /* 0x000fea0000004200 */
[C---:B------:R-:W-:Y:S06]  /*23110*/  HMMA.16816.F32.BF16 R108, R20.reuse, R44, R108 ;  /* 0x0000002c146c723c */ /* 0x040fec000004186c */
[----:B------:R-:W-:Y:S01]  /*23120*/  HMMA.16816.F32.BF16 R112, R20, R46, R112 ;  /* 0x0000002e1470723c */ /* 0x000fe20000041870 */
[----:B------:R-:W2:Y:S05]  /*23130*/  LDSM.16.MT88.4 R20, [R224+0x12800] ;  /* 0x01280000e014783b */ /* 0x000eaa0000004200 */
[C---:B-----5:R-:W-:Y:S03]  /*23140*/  HMMA.16816.F32.BF16 R4, R24.reuse, R40, R4 ;  /* 0x000000281804723c */ /* 0x060fe60000041804 */
[----:B------:R-:W-:Y:S03]  /*23150*/  LDSM.16.MT88.4 R44, [R222+0xf000] ;  /* 0x00f00000de2c783b */ /* 0x000fe60000004200 */
[C---:B------:R-:W-:Y:S05]  /*23160*/  HMMA.16816.F32.BF16 R8, R24.reuse, R42, R8 ;  /* 0x0000002a1808723c */ /* 0x040fea0000041808 */
[----:B------:R-:W-:Y:S01]  /*23170*/  LDSM.16.MT88.4 R40, [R220+0x12800] ;  /* 0x01280000dc28783b */ /* 0x000fe20000004200 */
[C---:B-1----:R-:W-:Y:S06]  /*23180*/  HMMA.16816.F32.BF16 R68, R24.reuse, R28, R68 ;  /* 0x0000001c1844723c */ /* 0x042fec0000041844 */
[C---:B------:R-:W-:Y:S01]  /*23190*/  HMMA.16816.F32.BF16 R72, R24.reuse, R30, R72 ;  /* 0x0000001e1848723c */ /* 0x040fe20000041848 */
[----:B------:R-:W1:Y:S05]  /*231a0*/  LDSM.16.MT88.4 R28, [R222+0x12800] ;  /* 0x01280000de1c783b */ /* 0x000e6a0000004200 */
[C---:B------:R-:W-:Y:S06]  /*231b0*/  HMMA.16816.F32.BF16 R76, R24.reuse, R48, R76 ;  /* 0x00000030184c723c */ /* 0x040fec000004184c */
[C---:B------:R-:W-:Y:S01]  /*231c0*/  HMMA.16816.F32.BF16 R80, R24.reuse, R50, R80 ;  /* 0x000000321850723c */ /* 0x040fe20000041850 */
[----:B------:R-:W-:Y:S05]  /*231d0*/  LDSM.16.MT88.4 R48, [R221+0xf000] ;  /* 0x00f00000dd30783b */ /* 0x000fea0000004200 */
[C---:B----4-:R-:W-:Y:S06]  /*231e0*/  HMMA.16816.F32.BF16 R84, R24.reuse, R32, R84 ;  /* 0x000000201854723c */ /* 0x050fec0000041854 */
[C---:B------:R-:W-:Y:S01]  /*231f0*/  HMMA.16816.F32.BF16 R88, R24.reuse, R34, R88 ;  /* 0x000000221858723c */ /* 0x040fe20000041858 */
[----:B------:R-:W3:Y:S05]  /*23200*/  LDSM.16.MT88.4 R32, [R224+0xf000] ;  /* 0x00f00000e020783b */ /* 0x000eea0000004200 */
[C---:B--2---:R-:W-:Y:S06]  /*23210*/  HMMA.16816.F32.BF16 R92, R24.reuse, R20, R92 ;  /* 0x00000014185c723c */ /* 0x044fec000004185c */
        /* <DEDUP_REMOVED lines=10> */
[----:B------:R-:W2:Y:S05]  /*232c0*/  LDSM.16.MT88.4 R36, [R224+0x13000] ;  /* 0x01300000e024783b */ /* 0x000eaa0000004200 */
[C---:B------:R-:W-:Y:S06]  /*232d0*/  HMMA.16816.F32.BF16 R108, R24.reuse, R40, R108 ;  /* 0x00000028186c723c */ /* 0x040fec000004186c */
[----:B------:R-:W-:Y:S01]  /*232e0*/  HMMA.16816.F32.BF16 R112, R24, R42, R112 ;  /* 0x0000002a1870723c */ /* 0x000fe20000041870 */
[----:B------:R-:W4:Y:S04]  /*232f0*/  LDSM.16.MT88.4 R24, [R222+0x13000] ;  /* 0x01300000de18783b */ /* 0x000f280000004200 */
[-CC-:B------:R-:W-:Y:S01]  /*23300*/  FFMA.FTZ R40, R60, R133.reuse, -R164.reuse ;  /* 0x000000853c287223 */ /* 0x180fe200000108a4 */
[C---:B---3--:R-:W-:Y:S05]  /*23310*/  HMMA.16816.F32.BF16 R4, R20.reuse, R32, R4 ;  /* 0x000000201404723c */ /* 0x048fea0000041804 */
[----:B------:R-:W-:Y:S01]  /*23320*/  MUFU.EX2 R40, R40 ;  /* 0x0000002800287308 */ /* 0x000fe20000000800 */
[C---:B------:R-:W-:Y:S01]  /*23330*/  HMMA.16816.F32.BF16 R8, R20.reuse, R34, R8 ;  /* 0x000000221408723c */ /* 0x040fe20000041808 */
[----:B------:R-:W3:Y:S04]  /*23340*/  LDSM.16.MT88.4 R32, [R221+0x13000] ;  /* 0x01300000dd20783b */ /* 0x000ee80000004200 */
[-C--:B------:R-:W-:Y:S01]  /*23350*/  FFMA.FTZ R41, R61, R133.reuse, -R164 ;  /* 0x000000853d297223 */ /* 0x080fe200000108a4 */
[C---:B------:R-:W-:Y:S05]  /*23360*/  HMMA.16816.F32.BF16 R68, R20.reuse, R44, R68 ;  /* 0x0000002c1444723c */ /* 0x040fea0000041844 */
[----:B------:R-:W5:Y:S01]  /*23370*/  MUFU.EX2 R41, R41 ;  /* 0x0000002900297308 */ /* 0x000f620000000800 */
[C---:B------:R-:W-:Y:S05]  /*23380*/  HMMA.16816.F32.BF16 R72, R20.reuse, R46, R72 ;  /* 0x0000002e1448723c */ /* 0x040fea0000041848 */
[-CC-:B------:R-:W-:Y:S01]  /*23390*/  FFMA.FTZ R42, R62, R133.reuse, -R162.reuse ;  /* 0x000000853e2a7223 */ /* 0x180fe200000108a2 */
[C---:B------:R-:W-:Y:S05]  /*233a0*/  HMMA.16816.F32.BF16 R76, R20.reuse, R48, R76 ;  /* 0x00000030144c723c */ /* 0x040fea000004184c */
[----:B------:R-:W-:Y:S01]  /*233b0*/  MUFU.EX2 R42, R42 ;  /* 0x0000002a002a7308 */ /* 0x000fe20000000800 */
[C---:B------:R-:W-:Y:S05]  /*233c0*/  HMMA.16816.F32.BF16 R80, R20.reuse, R50, R80 ;  /* 0x000000321450723c */ /* 0x040fea0000041850 */
[-C--:B------:R-:W-:Y:S01]  /*233d0*/  FFMA.FTZ R43, R63, R133.reuse, -R162 ;  /* 0x000000853f2b7223 */ /* 0x080fe200000108a2 */
[C---:B-1----:R-:W-:Y:S05]  /*233e0*/  HMMA.16816.F32.BF16 R84, R20.reuse, R28, R84 ;  /* 0x0000001c1454723c */ /* 0x042fea0000041854 */
[----:B------:R-:W1:Y:S01]  /*233f0*/  MUFU.EX2 R43, R43 ;  /* 0x0000002b002b7308 */ /* 0x000e620000000800 */
[C---:B------:R-:W-:Y:S01]  /*23400*/  HMMA.16816.F32.BF16 R88, R20.reuse, R30, R88 ;  /* 0x0000001e1458723c */ /* 0x040fe20000041858 */
[----:B------:R-:W5:Y:S04]  /*23410*/  LDSM.16.MT88.4 R28, [R220+0x13000] ;  /* 0x01300000dc1c783b */ /* 0x000f680000004200 */
[-C--:B------:R-:W-:Y:S01]  /*23420*/  FFMA.FTZ R44, R64, R133.reuse, -R164 ;  /* 0x00000085402c7223 */ /* 0x080fe200000108a4 */
[C---:B--2---:R-:W-:Y:S05]  /*23430*/  HMMA.16816.F32.BF16 R92, R20.reuse, R36, R92 ;  /* 0x00000024145c723c */ /* 0x044fea000004185c */
[----:B------:R-:W-:Y:S01]  /*23440*/  MUFU.EX2 R44, R44 ;  /* 0x0000002c002c7308 */ /* 0x000fe20000000800 */
[C---:B------:R-:W-:Y:S01]  /*23450*/  HMMA.16816.F32.BF16 R96, R20.reuse, R38, R96 ;  /* 0x000000261460723c */ /* 0x040fe20000041860 */
[----:B------:R-:W2:Y:S04]  /*23460*/  LDSM.16.MT88.4 R36, [R222+0xf800] ;  /* 0x00f80000de24783b */ /* 0x000ea80000004200 */
[-C--:B------:R-:W-:Y:S01]  /*23470*/  FFMA.FTZ R46, R66, R133.reuse, -R162 ;  /* 0x00000085422e7223 */ /* 0x080fe200000108a2 */
[C---:B----4-:R-:W-:Y:S05]  /*23480*/  HMMA.16816.F32.BF16 R100, R20.reuse, R24, R100 ;  /* 0x000000181464723c */ /* 0x050fea0000041864 */
[----:B------:R-:W-:Y:S01]  /*23490*/  MUFU.EX2 R46, R46 ;  /* 0x0000002e002e7308 */ /* 0x000fe20000000800 */
[C---:B------:R-:W-:Y:S05]  /*234a0*/  HMMA.16816.F32.BF16 R12, R20.reuse, R26, R12 ;  /* 0x0000001a140c723c */ /* 0x040fea000004180c */
[-C--:B------:R-:W-:Y:S01]  /*234b0*/  FFMA.FTZ R164, R65, R133.reuse, -R164 ;  /* 0x0000008541a47223 */ /* 0x080fe200000108a4 */
[C---:B---3--:R-:W-:Y:S03]  /*234c0*/  HMMA.16816.F32.BF16 R104, R20.reuse, R32, R104 ;  /* 0x000000201468723c */ /* 0x048fe60000041868 */
[----:B------:R-:W3:Y:S02]  /*234d0*/  MUFU.EX2 R45, R164 ;  /* 0x000000a4002d7308 */ /* 0x000ee40000000800 */
[----:B------:R-:W-:Y:S01]  /*234e0*/  FFMA.FTZ R162, R67, R133, -R162 ;  /* 0x0000008543a27223 */ /* 0x000fe200000108a2 */
[C---:B------:R-:W-:Y:S01]  /*234f0*/  HMMA.16816.F32.BF16 R16, R20.reuse, R34, R16 ;  /* 0x000000221410723c */ /* 0x040fe20000041810 */
[----:B------:R-:W4:Y:S06]  /*23500*/  LDSM.16.MT88.4 R32, [R221+0xf800] ;  /* 0x00f80000dd20783b */ /* 0x000f2c0000004200 */
[----:B------:R-:W2:Y:S01]  /*23510*/  MUFU.EX2 R3, R162 ;  /* 0x000000a200037308 */ /* 0x000ea20000000800 */
[C---:B-----5:R-:W-:Y:S03]  /*23520*/  HMMA.16816.F32.BF16 R108, R20.reuse, R28, R108 ;  /* 0x0000001c146c723c */ /* 0x060fe6000004186c */
[----:B------:R-:W-:Y:S03]  /*23530*/  FADD.FTZ R25, R156, R160 ;  /* 0x000000a09c197221 */ /* 0x000fe60000010000 */
[----:B------:R-:W-:Y:S01]  /*23540*/  HMMA.16816.F32.BF16 R112, R20, R30, R112 ;  /* 0x0000001e1470723c */ /* 0x000fe20000041870 */
[----:B------:R-:W5:Y:S04]  /*23550*/  LDSM.16.MT88.4 R20, [R220+0xf800] ;  /* 0x00f80000dc14783b */ /* 0x000f680000004200 */
[----:B------:R-:W-:Y:S01]  /*23560*/  FADD.FTZ R158, R158, R25 ;  /* 0x000000199e9e7221 */ /* 0x000fe20000010000 */
[----:B------:R-:W-:Y:S02]  /*23570*/  F2FP.BF16.F32.PACK_AB R24, R41, R40 ;  /* 0x000000282918723e */ /* 0x000fe400000010ff */
[----:B-1----:R-:W-:Y:S03]  /*23580*/  F2FP.BF16.F32.PACK_AB R25, R43, R42 ;  /* 0x0000002a2b19723e */ /* 0x002fe600000010ff */
[----:B---3--:R-:W-:Y:S01]  /*23590*/  F2FP.BF16.F32.PACK_AB R26, R45, R44 ;  /* 0x0000002c2d1a723e */ /* 0x008fe200000010ff */
[----:B------:R-:W-:Y:S01]  /*235a0*/  FADD.FTZ R135, R135, R158 ;  /* 0x0000009e87877221 */ /* 0x000fe20000010000 */
[----:B--2---:R-:W-:Y:S03]  /*235b0*/  F2FP.BF16.F32.PACK_AB R27, R3, R46 ;  /* 0x0000002e031b723e */ /* 0x004fe600000010ff */
[----:B------:R-:W-:Y:S01]  /*235c0*/  FADD.FTZ R168, R168, R135 ;  /* 0x00000087a8a87221 */ /* 0x000fe20000010000 */
[----:B------:R-:W-:Y:S03]  /*235d0*/  MOV R135, R0 ;  /* 0x0000000000877202 */ /* 0x000fe60000000f00 */
[C---:B------:R-:W-:Y:S01]  /*235e0*/  HMMA.16816.F32.BF16 R128, R24.reuse, R124, R4 ;  /* 0x0000007c1880723c */ /* 0x040fe20000041804 */
[----:B------:R-:W1:Y:S04]  /*235f0*/  LDSM.16.MT88.4 R4, [R224+0x13800] ;  /* 0x01380000e004783b */ /* 0x000e680000004200 */
[----:B------:R-:W-:Y:S01]  /*23600*/  FADD.FTZ R168, R161, R168 ;  /* 0x000000a8a1a87221 */ /* 0x000fe20000010000 */
[C---:B------:R-:W-:Y:S03]  /*23610*/  HMMA.16816.F32.BF16 R124, R24.reuse, R126, R8 ;  /* 0x0000007e187c723c */ /* 0x040fe60000041808 */
[----:B------:R-:W2:Y:S02]  /*23620*/  LDSM.16.MT88.4 R8, [R220+0x13800] ;  /* 0x01380000dc08783b */ /* 0x000ea40000004200 */
[----:B------:R-:W-:Y:S01]  /*23630*/  FADD.FTZ R29, R165, R168 ;  /* 0x000000a8a51d7221 */ /* 0x000fe20000010000 */
[C---:B------:R-:W-:Y:S05]  /*23640*/  HMMA.16816.F32.BF16 R68, R24.reuse, R36, R68 ;  /* 0x000000241844723c */ /* 0x040fea0000041844 */
[----:B------:R-:W-:Y:S01]  /*23650*/  FADD.FTZ R29, R172, R29 ;  /* 0x0000001dac1d7221 */ /* 0x000fe20000010000 */
[C---:B------:R-:W-:Y:S05]  /*23660*/  HMMA.16816.F32.BF16 R72, R24.reuse, R38, R72 ;  /* 0x000000261848723c */ /* 0x040fea0000041848 */
[----:B------:R-:W-:Y:S01]  /*23670*/  FADD.FTZ R142, R142, R29 ;  /* 0x0000001d8e8e7221 */ /* 0x000fe20000010000 */
[C---:B----4-:R-:W-:Y:S05]  /*23680*/  HMMA.16816.F32.BF16 R76, R24.reuse, R32, R76 ;  /* 0x00000020184c723c */ /* 0x050fea000004184c */
[----:B------:R-:W-:Y:S01]  /*23690*/  FADD.FTZ R142, R143, R142 ;  /* 0x0000008e8f8e7221 */ /* 0x000fe20000010000 */
[C---:B------:R-:W-:Y:S05]  /*236a0*/  HMMA.16816.F32.BF16 R80, R24.reuse, R34, R80 ;  /* 0x000000221850723c */ /* 0x040fea0000041850 */
[----:B------:R-:W-:Y:S01]  /*236b0*/  FADD.FTZ R147, R147, R142 ;  /* 0x0000008e93937221 */ /* 0x000fe20000010000 */
[C---:B-----5:R-:W-:Y:S05]  /*236c0*/  HMMA.16816.F32.BF16 R84, R24.reuse, R20, R84 ;  /* 0x000000141854723c */ /* 0x060fea0000041854 */
[----:B------:R-:W-:Y:S01]  /*236d0*/  FADD.FTZ R147, R146, R147 ;  /* 0x0000009392937221 */ /* 0x000fe20000010000 */
[C---:B------:R-:W-:Y:S05]  /*236e0*/  HMMA.16816.F32.BF16 R88, R24.reuse, R22, R88 ;  /* 0x000000161858723c */ /* 0x040fea0000041858 */
[----:B------:R-:W-:Y:S01]  /*236f0*/  FADD.FTZ R138, R138, R147 ;  /* 0x000000938a8a7221 */ /* 0x000fe20000010000 */
[C---:B-1----:R-:W-:Y:S05]  /*23700*/  HMMA.16816.F32.BF16 R92, R24.reuse, R4, R92 ;  /* 0x00000004185c723c */ /* 0x042fea000004185c */
[----:B------:R-:W-:Y:S01]  /*23710*/  FADD.FTZ R149, R149, R138 ;  /* 0x0000008a95957221 */ /* 0x000fe20000010000 */
[C---:B------:R-:W-:Y:S05]  /*23720*/  HMMA.16816.F32.BF16 R96, R24.reuse, R6, R96 ;  /* 0x000000061860723c */ /* 0x040fea0000041860 */
[----:B------:R-:W-:Y:S01]  /*23730*/  FADD.FTZ R150, R150, R149 ;  /* 0x0000009596967221 */ /* 0x000fe20000010000 */
[C---:B------:R-:W-:Y:S05]  /*23740*/  HMMA.16816.F32.BF16 R100, R24.reuse, R120, R100 ;  /* 0x000000781864723c */ /* 0x040fea0000041864 */
[----:B------:R-:W-:Y:S01]  /*23750*/  FADD.FTZ R151, R151, R150 ;  /* 0x0000009697977221 */ /* 0x000fe20000010000 */
[C---:B------:R-:W-:Y:S05]  /*23760*/  HMMA.16816.F32.BF16 R120, R24.reuse, R122, R12 ;  /* 0x0000007a1878723c */ /* 0x040fea000004180c */
[----:B------:R-:W-:Y:S01]  /*23770*/  FADD.FTZ R176, R176, R151 ;  /* 0x00000097b0b07221 */ /* 0x000fe20000010000 */
[----:B------:R-:W-:Y:S01]  /*23780*/  FADD.FTZ R5, R179, R182 ;  /* 0x000000b6b3057221 */ /* 0x000fe20000010000 */
[C---:B------:R-:W-:Y:S04]  /*23790*/  HMMA.16816.F32.BF16 R104, R24.reuse, R116, R104 ;  /* 0x000000741868723c */ /* 0x040fe80000041868 */
[----:B------:R-:W-:Y:S01]  /*237a0*/  FADD.FTZ R176, R169, R176 ;  /* 0x000000b0a9b07221 */ /* 0x000fe20000010000 */
[----:B------:R-:W-:Y:S01]  /*237b0*/  FADD.FTZ R5, R186, R5 ;  /* 0x00000005ba057221 */ /* 0x000fe20000010000 */
[C---:B------:R-:W-:Y:S05]  /*237c0*/  HMMA.16816.F32.BF16 R116, R24.reuse, R118, R16 ;  /* 0x000000761874723c */ /* 0x040fea0000041810 */
[----:B------:R-:W-:Y:S01]  /*237d0*/  FADD.FTZ R173, R173, R176 ;  /* 0x000000b0adad7221 */ /* 0x000fe20000010000 */
[----:B------:R-:W-:Y:S01]  /*237e0*/  FADD.FTZ R52, R52, R5 ;  /* 0x0000000534347221 */ /* 0x000fe20000010000 */
[C---:B--2---:R-:W-:Y:S04]  /*237f0*/  HMMA.16816.F32.BF16 R108, R24.reuse, R8, R108 ;  /* 0x00000008186c723c */ /* 0x044fe8000004186c */
[----:B------:R-:W-:Y:S01]  /*23800*/  FADD.FTZ R180, R180, R173 ;  /* 0x000000adb4b47221 */ /* 0x000fe20000010000 */
[----:B------:R-:W-:Y:S01]  /*23810*/  FADD.FTZ R53, R53, R52 ;  /* 0x0000003435357221 */ /* 0x000fe20000010000 */
[----:B------:R-:W-:Y:S05]  /*23820*/  HMMA.16816.F32.BF16 R112, R24, R10, R112 ;  /* 0x0000000a1870723c */ /* 0x000fea0000041870 */
[----:B------:R-:W-:Y:S01]  /*23830*/  FADD.FTZ R177, R177, R180 ;  /* 0x000000b4b1b17221 */ /* 0x000fe20000010000 */
[----:B------:R-:W-:Y:S01]  /*23840*/  FADD.FTZ R56, R56, R53 ;  /* 0x0000003538387221 */ /* 0x000fe20000010000 */
[----:B------:R-:W-:Y:S04]  /*23850*/  IADD3 R4, R246, -0x1, RZ ;  /* 0xfffffffff6047810 */ /* 0x000fe80007ffe0ff */
[----:B------:R-:W-:Y:S01]  /*23860*/  FADD.FTZ R184, R184, R177 ;  /* 0x000000b1b8b87221 */ /* 0x000fe20000010000 */
[----:B------:R-:W-:Y:S01]  /*23870*/  FADD.FTZ R57, R57, R56 ;  /* 0x0000003839397221 */ /* 0x000fe20000010000 */
[----:B------:R-:W-:Y:S02]  /*23880*/  MOV R246, R4 ;  /* 0x0000000400f67202 */ /* 0x000fe40000000f00 */
        /* <DEDUP_REMOVED lines=8> */
[----:B------:R-:W-:Y:S04]  /*23910*/  FADD.FTZ R58, R58, R55 ;  /* 0x000000373a3a7221 */ /* 0x000fe80000010000 */
[----:B------:R-:W-:Y:S04]  /*23920*/  FADD.FTZ R59, R59, R58 ;  /* 0x0000003a3b3b7221 */ /* 0x000fe80000010000 */
[----:B------:R-:W-:Y:S04]  /*23930*/  FADD.FTZ R42, R42, R59 ;  /* 0x0000003b2a2a7221 */ /* 0x000fe80000010000 */
[----:B------:R-:W-:Y:S04]  /*23940*/  FADD.FTZ R43, R43, R42 ;  /* 0x0000002a2b2b7221 */ /* 0x000fe80000010000 */
[----:B------:R-:W-:Y:S04]  /*23950*/  FADD.FTZ R46, R46, R43 ;  /* 0x0000002b2e2e7221 */ /* 0x000fe80000010000 */
[----:B------:R-:W-:Y:S01]  /*23960*/  FADD.FTZ R248, R3, R46 ;  /* 0x0000002e03f87221 */ /* 0x000fe20000010000 */
[----:B------:R-:W-:Y:S01]  /*23970*/  MOV R3, R2 ;  /* 0x0000000200037202 */ /* 0x000fe20000000f00 */
[----:B------:R-:W-:Y:S06]  /*23980*/  @P0 BRA `(.L_x_1163) ;  /* 0xffffffb000640947 */ /* 0x000fec000383ffff */
.L_x_1154:
[----:B------:R-:W1:Y:S08]  /*23990*/  LDC.64 R8, c[0x0][0x208] ;  /* 0x00008200ff087b82 */ /* 0x000e700000000a00 */
[----:B------:R-:W2:Y:S01]  /*239a0*/  LDC.64 R12, c[0x0][0x198] ;  /* 0x00006600ff0c7b82 */ /* 0x000ea20000000a00 */
[----:B-1----:R-:W-:Y:S02]  /*239b0*/  R2UR UR4, R8 ;  /* 0x00000000080472ca */ /* 0x002fe400000e0000 */
[----:B------:R-:W-:-:S13]  /*239c0*/  R2UR UR5, R9 ;  /* 0x00000000090572ca */ /* 0x000fda00000e0000 */
[----:B--2---:R1:W5:Y:S01]  /*239d0*/  LD.E R7, desc[UR4][R12.64+0xd8] ;  /* 0x0000d8040c077980 */ /* 0x004362000c101900 */
[----:B------:R-:W-:-:S03]  /*239e0*/  UMOV UR4, 0xffffffff ;  /* 0xffffffff00047882 */ /* 0x000fc60000000000 */
[----:B------:R-:W-:Y:S05]  /*239f0*/  BRA.DIV UR4, `(.L_x_1164) ;  /* 0x0000001a043c7947 */ /* 0x000fea000b800000 */
[----:B------:R-:W2:Y:S04]  /*23a00*/  SHFL.BFLY PT, R6, R249, 0x2, 0x1f ;  /* 0x0c401f00f9067f89 */ /* 0x000ea800000e0000 */
[----:B------:R-:W3:Y:S01]  /*23a10*/  SHFL.BFLY PT, R14, R248, 0x2, 0x1f ;  /* 0x0c401f00f80e7f89 */ /* 0x000ee200000e0000 */
[----:B--2---:R-:W-:Y:S01]  /*23a20*/  FADD.FTZ R11, R6, R249 ;  /* 0x000000f9060b7221 */ /* 0x004fe20000010000 */
[----:B---3--:R-:W-:-:S04]  /*23a30*/  FADD.FTZ R10, R14, R248 ;  /* 0x000000f80e0a7221 */ /* 0x008fc80000010000 */
[----:B------:R-:W2:Y:S04]  /*23a40*/  SHFL.BFLY PT, R6, R11, 0x1, 0x1f ;  /* 0x0c201f000b067f89 */ /* 0x000ea800000e0000 */
[----:B------:R3:W4:Y:S01]  /*23a50*/  SHFL.BFLY PT, R14, R10, 0x1, 0x1f ;  /* 0x0c201f000a0e7f89 */ /* 0x00072200000e0000 */
[----:B--2---:R-:W-:-:S07]  /*23a60*/  FADD.FTZ R6, R11, R6 ;  /* 0x000000060b067221 */ /* 0x004fce0000010000 */
.L_x_1180:
[----:B------:R-:W3:Y:S01]  /*23a70*/  S2R R5, SR_TID.X ;  /* 0x0000000000057919 */ /* 0x000ee20000002100 */
[----:B----4-:R-:W-:Y:S01]  /*23a80*/  FADD.FTZ R14, R10, R14 ;  /* 0x0000000e0a0e7221 */ /* 0x010fe20000010000 */
[----:B------:R-:W-:Y:S01]  /*23a90*/  MOV R4, 0x3f800000 ;  /* 0x3f80000000047802 */ /* 0x000fe20000000f00 */
[----:B------:R-:W2:Y:S01]  /*23aa0*/  S2UR UR4, SR_CgaCtaId ;  /* 0x00000000000479c3 */ /* 0x000ea20000008800 */
[----:B------:R-:W-:Y:S01]  /*23ab0*/  FSETP.NE.FTZ.AND P4, PT, R6, RZ, PT ;  /* 0x000000ff0600720b */ /* 0x000fe20003f95000 */
[----:B------:R-:W-:Y:S01]  /*23ac0*/  UMOV UR5, 0x400 ;  /* 0x0000040000057882 */ /* 0x000fe20000000000 */
[----:B------:R-:W-:Y:S02]  /*23ad0*/  FSETP.NE.FTZ.AND P3, PT, R14, RZ, PT ;  /* 0x000000ff0e00720b */ /* 0x000fe40003f75000 */
[----:B------:R-:W-:Y:S02]  /*23ae0*/  MOV R3, 0x3f800000 ;  /* 0x3f80000000037802 */ /* 0x000fe40000000f00 */
[----:B------:R-:W-:-:S02]  /*23af0*/  R2UR UR10, R8 ;  /* 0x00000000080a72ca */ /* 0x000fc400000e0000 */
[----:B------:R-:W-:-:S05]  /*23b00*/  R2UR UR11, R9 ;  /* 0x00000000090b72ca */ /* 0x000fca00000e0000 */
[----:B------:R-:W4:Y:S08]  /*23b10*/  @P4 MUFU.RCP R3, R6 ;  /* 0x0000000600034308 */ /* 0x000f300000001000 */
[----:B------:R-:W1:Y:S01]  /*23b20*/  @P3 MUFU.RCP R4, R14 ;  /* 0x0000000e00043308 */ /* 0x000e620000001000 */
[----:B--2---:R-:W-:Y:S01]  /*23b30*/  ULEA UR4, UR4, UR5, 0x18 ;  /* 0x0000000504047291 */ /* 0x004fe2000f8ec03f */
[----:B------:R-:W-:-:S02]  /*23b40*/  R2UR UR5, R9 ;  /* 0x00000000090572ca */ /* 0x000fc400000e0000 */
[----:B---3--:R-:W-:Y:S01]  /*23b50*/  SHF.R.S32.HI R10, RZ, 0x1f, R5 ;  /* 0x0000001fff0a7819 */ /* 0x008fe20000011405 */
[C---:B----4-:R-:W-:Y:S01]  /*23b60*/  FMUL.FTZ R128, R3.reuse, R128 ;  /* 0x0000008003807220 */ /* 0x050fe20000410000 */
[C---:B------:R-:W-:Y:S02]  /*23b70*/  FMUL.FTZ R129, R3.reuse, R129 ;  /* 0x0000008103817220 */ /* 0x040fe40000410000 */
[----:B------:R-:W-:Y:S01]  /*23b80*/  LEA.HI R11, R10, R5, RZ, 0x2 ;  /* 0x000000050a0b7211 */ /* 0x000fe200078f10ff */
[C---:B------:R-:W-:Y:S01]  /*23b90*/  FMUL.FTZ R124, R3.reuse, R124 ;  /* 0x0000007c037c7220 */ /* 0x040fe20000410000 */
[C---:B------:R-:W-:Y:S01]  /*23ba0*/  FMUL.FTZ R125, R3.reuse, R125 ;  /* 0x0000007d037d7220 */ /* 0x040fe20000410000 */
[C---:B------:R-:W-:Y:S01]  /*23bb0*/  FMUL.FTZ R68, R3.reuse, R68 ;  /* 0x0000004403447220 */ /* 0x040fe20000410000 */
[--C-:B------:R-:W-:Y:S01]  /*23bc0*/  SHF.R.S32.HI R15, RZ, 0x2, R11.reuse ;  /* 0x00000002ff0f7819 */ /* 0x100fe2000001140b */
[C---:B------:R-:W-:Y:S01]  /*23bd0*/  FMUL.FTZ R69, R3.reuse, R69 ;  /* 0x0000004503457220 */ /* 0x040fe20000410000 */
[C---:B-1----:R-:W-:Y:S01]  /*23be0*/  FMUL.FTZ R131, R4.reuse, R131 ;  /* 0x0000008304837220 */ /* 0x042fe20000410000 */
        /* <DEDUP_REMOVED lines=31> */
[----:B------:R-:W-:Y:S01]  /*23de0*/  SHF.R.S32.HI R4, RZ, 0x1f, R11 ;  /* 0x0000001fff047819 */ /* 0x000fe2000001140b */
[----:B------:R-:W-:Y:S01]  /*23df0*/  FMUL.FTZ R72, R3, R72 ;  /* 0x0000004803487220 */ /* 0x000fe20000410000 */
[----:B------:R-:W-:Y:S01]  /*23e00*/  LOP3.LUT R16, R11, 0x3ffffffc, RZ, 0xc0, !PT ;  /* 0x3ffffffc0b107812 */ /* 0x000fe200078ec0ff */
[C---:B------:R-:W-:Y:S01]  /*23e10*/  FMUL.FTZ R73, R3.reuse, R73 ;  /* 0x0000004903497220 */ /* 0x040fe20000410000 */
[----:B------:R-:W-:Y:S01]  /*23e20*/  LEA.HI R4, R4, R15, RZ, 0x3 ;  /* 0x0000000f04047211 */ /* 0x000fe200078f18ff */
[C---:B------:R-:W-:Y:S01]  /*23e30*/  FMUL.FTZ R76, R3.reuse, R76 ;  /* 0x0000004c034c7220 */ /* 0x040fe20000410000 */
[----:B------:R-:W-:Y:S01]  /*23e40*/  FMUL.FTZ R77, R3, R77 ;  /* 0x0000004d034d7220 */ /* 0x000fe20000410000 */
[----:B------:R-:W-:Y:S01]  /*23e50*/  IMAD.IADD R16, R5, 0x1, -R16 ;  /* 0x0000000105107824 */ /* 0x000fe200078e0a10 */
[----:B------:R-:W-:Y:S01]  /*23e60*/  LOP3.LUT R4, R4, 0xfffffff8, RZ, 0xc0, !PT ;  /* 0xfffffff804047812 */ /* 0x000fe200078ec0ff */
[C---:B------:R-:W-:Y:S01]  /*23e70*/  FMUL.FTZ R80, R3.reuse, R80 ;  /* 0x0000005003507220 */ /* 0x040fe20000410000 */
[----:B------:R-:W-:Y:S01]  /*23e80*/  FMUL.FTZ R81, R3, R81 ;  /* 0x0000005103517220 */ /* 0x000fe20000410000 */
[----:B------:R-:W-:Y:S01]  /*23e90*/  F2FP.BF16.F32.PACK_AB R128, R129, R128 ;  /* 0x000000808180723e */ /* 0x000fe200000010ff */
[----:B------:R-:W-:Y:S01]  /*23ea0*/  FMUL.FTZ R84, R3, R84 ;  /* 0x0000005403547220 */ /* 0x000fe20000410000 */
[----:B------:R-:W-:Y:S01]  /*23eb0*/  IADD3 R15, R15, -R4, RZ ;  /* 0x800000040f0f7210 */ /* 0x000fe20007ffe0ff */
[C---:B------:R-:W-:Y:S01]  /*23ec0*/  FMUL.FTZ R85, R3.reuse, R85 ;  /* 0x0000005503557220 */ /* 0x040fe20000410000 */
[----:B------:R-:W-:Y:S01]  /*23ed0*/  LEA.HI R4, R10, R5, RZ, 0x5 ;  /* 0x000000050a047211 */ /* 0x000fe200078f28ff */
[----:B------:R-:W-:Y:S01]  /*23ee0*/  FMUL.FTZ R88, R3, R88 ;  /* 0x0000005803587220 */ /* 0x000fe20000410000 */
[----:B------:R-:W-:Y:S01]  /*23ef0*/  SHF.L.U32 R17, R15, 0x6, RZ ;  /* 0x000000060f117819 */ /* 0x000fe200000006ff */
[C---:B------:R-:W-:Y:S01]  /*23f00*/  FMUL.FTZ R89, R3.reuse, R89 ;  /* 0x0000005903597220 */ /* 0x040fe20000410000 */
[----:B------:R-:W-:Y:S01]  /*23f10*/  SHF.R.S32.HI R11, RZ, 0x5, R4 ;  /* 0x00000005ff0b7819 */ /* 0x000fe20000011404 */
[----:B------:R-:W-:Y:S01]  /*23f20*/  FMUL.FTZ R92, R3, R92 ;  /* 0x0000005c035c7220 */ /* 0x000fe20000410000 */
[----:B------:R-:W-:Y:S01]  /*23f30*/  LOP3.LUT R17, R17, 0x1c0, RZ, 0xc0, !PT ;  /* 0x000001c011117812 */ /* 0x000fe200078ec0ff */
[----:B------:R-:W-:Y:S01]  /*23f40*/  FMUL.FTZ R93, R3, R93 ;  /* 0x0000005d035d7220 */ /* 0x000fe20000410000 */
[----:B------:R-:W-:Y:S01]  /*23f50*/  LOP3.LUT R18, R15, 0x1, RZ, 0xc0, !PT ;  /* 0x000000010f127812 */ /* 0x000fe200078ec0ff */
[----:B------:R-:W-:Y:S01]  /*23f60*/  FMUL.FTZ R96, R3, R96 ;  /* 0x0000006003607220 */ /* 0x000fe20000410000 */
[----:B------:R-:W-:Y:S01]  /*23f70*/  LEA R16, R11, R16, 0x9 ;  /* 0x000000100b107211 */ /* 0x000fe200078e48ff */
[----:B------:R-:W-:Y:S01]  /*23f80*/  FMUL.FTZ R97, R3, R97 ;  /* 0x0000006103617220 */ /* 0x000fe20000410000 */
[----:B------:R-:W-:Y:S01]  /*23f90*/  LEA.HI R17, R17, R17, RZ, 0x1d ;  /* 0x0000001111117211 */ /* 0x000fe200078fe8ff */
[C---:B------:R-:W-:Y:S01]  /*23fa0*/  FMUL.FTZ R100, R3.reuse, R100 ;  /* 0x0000006403647220 */ /* 0x040fe20000410000 */
[----:B------:R-:W-:Y:S01]  /*23fb0*/  ISETP.NE.U32.AND P0, PT, R18, 0x1, PT ;  /* 0x000000011200780c */ /* 0x000fe20003f05070 */
[C---:B------:R-:W-:Y:S01]  /*23fc0*/  FMUL.FTZ R101, R3.reuse, R101 ;  /* 0x0000006503657220 */ /* 0x040fe20000410000 */
[----:B------:R-:W-:Y:S01]  /*23fd0*/  LEA R16, R16, R17, 0x1 ;  /* 0x0000001110107211 */ /* 0x000fe200078e08ff */
[----:B------:R-:W-:Y:S01]  /*23fe0*/  FMUL.FTZ R120, R3, R120 ;  /* 0x0000007803787220 */ /* 0x000fe20000410000 */
[----:B------:R-:W-:Y:S01]  /*23ff0*/  R2P PR, R15, 0x6 ;  /* 0x000000060f007804 */ /* 0x000fe20000000000 */
[C---:B------:R-:W-:Y:S01]  /*24000*/  FMUL.FTZ R121, R3.reuse, R121 ;  /* 0x0000007903797220 */ /* 0x040fe20000410000 */
[----:B------:R-:W-:Y:S01]  /*24010*/  LEA R17, R16, UR4, 0x1 ;  /* 0x0000000410117c11 */ /* 0x000fe2000f8e08ff */
[C---:B------:R-:W-:Y:S01]  /*24020*/  FMUL.FTZ R104, R3.reuse, R104 ;  /* 0x0000006803687220 */ /* 0x040fe20000410000 */
[----:B------:R-:W-:Y:S01]  /*24030*/  MOV R15, 0x20 ;  /* 0x00000020000f7802 */ /* 0x000fe20000000f00 */
[----:B------:R-:W-:Y:S01]  /*24040*/  FMUL.FTZ R105, R3, R105 ;  /* 0x0000006903697220 */ /* 0x000fe20000410000 */
[----:B------:R-:W-:Y:S01]  /*24050*/  MOV R16, 0x40 ;  /* 0x0000004000107802 */ /* 0x000fe20000000f00 */
[----:B------:R-:W-:Y:S01]  /*24060*/  VIADD R19, R17, 0xfffffff0 ;  /* 0xfffffff011137836 */ /* 0x000fe20000000000 */
[----:B------:R-:W-:Y:S01]  /*24070*/  SEL R18, R15, 0xffffffe0, !P1 ;  /* 0xffffffe00f127807 */ /* 0x000fe20004800000 */
[----:B------:R-:W-:Y:S01]  /*24080*/  STS [R17], R128 ;  /* 0x0000008011007388 */ /* 0x000fe20000000800 */
[----:B------:R-:W-:Y:S01]  /*24090*/  @P0 IADD3 R19, R17, 0x10, RZ ;  /* 0x0000001011130810 */ /* 0x000fe20007ffe0ff */
[C---:B------:R-:W-:Y:S01]  /*240a0*/  FMUL.FTZ R116, R3.reuse, R116 ;  /* 0x0000007403747220 */ /* 0x040fe20000410000 */
[----:B------:R-:W-:Y:S01]  /*240b0*/  SEL R16, R16, 0xffffffc0, !P2 ;  /* 0xffffffc010107807 */ /* 0x000fe20005000000 */
[----:B------:R-:W-:Y:S01]  /*240c0*/  FMUL.FTZ R117, R3, R117 ;  /* 0x0000007503757220 */ /* 0x000fe20000410000 */
[----:B------:R-:W-:Y:S01]  /*240d0*/  F2FP.BF16.F32.PACK_AB R130, R131, R130 ;  /* 0x000000828382723e */ /* 0x000fe200000010ff */
[----:B------:R-:W-:Y:S01]  /*240e0*/  FMUL.FTZ R108, R3, R108 ;  /* 0x0000006c036c7220 */ /* 0x000fe20000410000 */
[----:B------:R-:W-:Y:S01]  /*240f0*/  ISETP.NE.AND P0, PT, R242, -0x1, PT ;  /* 0xfffffffff200780c */ /* 0x000fe20003f05270 */
[----:B------:R-:W-:Y:S01]  /*24100*/  IMAD.IADD R23, R17, 0x1, R16 ;  /* 0x0000000111177824 */ /* 0x000fe200078e0210 */
[----:B------:R-:W-:Y:S01]  /*24110*/  F2FP.BF16.F32.PACK_AB R124, R125, R124 ;  /* 0x0000007c7d7c723e */ /* 0x000fe200000010ff */
[----:B------:R-:W-:Y:S01]  /*24120*/  STS [R17+0x400], R130 ;  /* 0x0004008211007388 */ /* 0x000fe20000000800 */
[----:B------:R-:W-:Y:S01]  /*24130*/  F2FP.BF16.F32.PACK_AB R126, R127, R126 ;  /* 0x0000007e7f7e723e */ /* 0x000fe200000010ff */
[----:B------:R-:W-:Y:S01]  /*24140*/  FMUL.FTZ R109, R3, R109 ;  /* 0x0000006d036d7220 */ /* 0x000fe20000410000 */
[----:B------:R-:W-:Y:S01]  /*24150*/  F2FP.BF16.F32.PACK_AB R68, R69, R68 ;  /* 0x000000444544723e */ /* 0x000fe200000010ff */
[----:B------:R-:W-:Y:S01]  /*24160*/  STS [R19], R124 ;  /* 0x0000007c13007388 */ /* 0x000fe20000000800 */
[----:B------:R-:W-:Y:S01]  /*24170*/  F2FP.BF16.F32.PACK_AB R70, R71, R70 ;  /* 0x000000464746723e */ /* 0x000fe200000010ff */
[----:B------:R-:W-:Y:S01]  /*24180*/  FMUL.FTZ R112, R3, R112 ;  /* 0x0000007003707220 */ /* 0x000fe20000410000 */
[----:B------:R-:W-:Y:S01]  /*24190*/  IADD3 R15, R17, R18, RZ ;  /* 0x00000012110f7210 */ /* 0x000fe20007ffe0ff */
[----:B------:R-:W-:Y:S01]  /*241a0*/  STS [R19+0x400], R126 ;  /* 0x0004007e13007388 */ /* 0x000fe20000000800 */
[----:B------:R-:W-:Y:S01]  /*241b0*/  F2FP.BF16.F32.PACK_AB R72, R73, R72 ;  /* 0x000000484948723e */ /* 0x000fe200000010ff */
[----:B------:R-:W-:Y:S01]  /*241c0*/  FMUL.FTZ R3, R3, R113 ;  /* 0x0000007103037220 */ /* 0x000fe20000410000 */
[----:B------:R-:W-:Y:S01]  /*241d0*/  F2FP.BF16.F32.PACK_AB R74, R75, R74 ;  /* 0x0000004a4b4a723e */ /* 0x000fe200000010ff */
[----:B------:R-:W-:Y:S01]  /*241e0*/  STS [R15], R68 ;  /* 0x000000440f007388 */ /* 0x000fe20000000800 */
[----:B------:R-:W-:-:S02]  /*241f0*/  IADD3 R21, R18, R19, RZ ;  /* 0x0000001312157210 */ /* 0x000fc40007ffe0ff */
[----:B------:R-:W-:Y:S01]  /*24200*/  F2FP.BF16.F32.PACK_AB R76, R77, R76 ;  /* 0x0000004c4d4c723e */ /* 0x000fe200000010ff */
[----:B------:R-:W-:Y:S01]  /*24210*/  STS [R15+0x400], R70 ;  /* 0x000400460f007388 */ /* 0x000fe20000000800 */
[----:B------:R-:W-:Y:S02]  /*24220*/  F2FP.BF16.F32.PACK_AB R78, R79, R78 ;  /* 0x0000004e4f4e723e */ /* 0x000fe400000010ff */
[----:B------:R-:W-:Y:S01]  /*24230*/  F2FP.BF16.F32.PACK_AB R80, R81, R80 ;  /* 0x000000505150723e */ /* 0x000fe200000010ff */
[----:B------:R-:W-:Y:S01]  /*24240*/  STS [R21], R72 ;  /* 0x0000004815007388 */ /* 0x000fe20000000800 */
[----:B------:R-:W-:Y:S02]  /*24250*/  F2FP.BF16.F32.PACK_AB R82, R83, R82 ;  /* 0x000000525352723e */ /* 0x000fe400000010ff */
[----:B------:R-:W-:Y:S01]  /*24260*/  IADD3 R25, R16, R19, RZ ;  /* 0x0000001310197210 */ /* 0x000fe20007ffe0ff */
[----:B------:R-:W-:Y:S01]  /*24270*/  STS [R21+0x400], R74 ;  /* 0x0004004a15007388 */ /* 0x000fe20000000800 */
[----:B------:R-:W-:-:S02]  /*24280*/  F2FP.BF16.F32.PACK_AB R84, R85, R84 ;  /* 0x000000545554723e */ /* 0x000fc400000010ff */
[----:B------:R-:W-:Y:S01]  /*24290*/  F2FP.BF16.F32.PACK_AB R86, R87, R86 ;  /* 0x000000565756723e */ /* 0x000fe200000010ff */
[----:B------:R-:W-:Y:S01]  /*242a0*/  STS [R23], R76 ;  /* 0x0000004c17007388 */ /* 0x000fe20000000800 */
[----:B------:R-:W-:Y:S02]  /*242b0*/  IADD3 R27, R15, R16, RZ ;  /* 0x000000100f1b7210 */ /* 0x000fe40007ffe0ff */
[----:B------:R-:W-:Y:S01]  /*242c0*/  F2FP.BF16.F32.PACK_AB R88, R89, R88 ;  /* 0x000000585958723e */ /* 0x000fe200000010ff */
[----:B------:R-:W-:Y:S01]  /*242d0*/  STS [R23+0x400], R78 ;  /* 0x0004004e17007388 */ /* 0x000fe20000000800 */
[----:B------:R-:W-:Y:S02]  /*242e0*/  F2FP.BF16.F32.PACK_AB R90, R91, R90 ;  /* 0x0000005a5b5a723e */ /* 0x000fe400000010ff */
[----:B------:R-:W-:Y:S01]  /*242f0*/  IADD3 R29, R21, R16, RZ ;  /* 0x00000010151d7210 */ /* 0x000fe20007ffe0ff */
[----:B------:R-:W-:Y:S01]  /*24300*/  STS [R25], R80 ;  /* 0x0000005019007388 */ /* 0x000fe20000000800 */
[----:B------:R-:W-:-:S02]  /*24310*/  F2FP.BF16.F32.PACK_AB R92, R93, R92 ;  /* 0x0000005c5d5c723e */ /* 0x000fc400000010ff */
[----:B------:R-:W-:Y:S01]  /*24320*/  F2FP.BF16.F32.PACK_AB R94, R95, R94 ;  /* 0x0000005e5f5e723e */ /* 0x000fe200000010ff */
[----:B------:R-:W-:Y:S01]  /*24330*/  STS [R25+0x400], R82 ;  /* 0x0004005219007388 */ /* 0x000fe20000000800 */
[----:B------:R-:W-:Y:S02]  /*24340*/  R2UR UR4, R8 ;  /* 0x00000000080472ca */ /* 0x000fe400000e0000 */
[----:B------:R-:W-:Y:S01]  /*24350*/  F2FP.BF16.F32.PACK_AB R96, R97, R96 ;  /* 0x000000606160723e */ /* 0x000fe200000010ff */
[----:B------:R-:W-:Y:S01]  /*24360*/  STS [R27], R84 ;  /* 0x000000541b007388 */ /* 0x000fe20000000800 */
[----:B------:R-:W-:Y:S02]  /*24370*/  F2FP.BF16.F32.PACK_AB R98, R99, R98 ;  /* 0x000000626362723e */ /* 0x000fe400000010ff */
[----:B------:R-:W-:Y:S01]  /*24380*/  F2FP.BF16.F32.PACK_AB R100, R101, R100 ;  /* 0x000000646564723e */ /* 0x000fe200000010ff */
[----:B------:R-:W-:Y:S01]  /*24390*/  STS [R27+0x400], R86 ;  /* 0x000400561b007388 */ /* 0x000fe20000000800 */
[----:B------:R-:W-:-:S02]  /*243a0*/  F2FP.BF16.F32.PACK_AB R102, R103, R102 ;  /* 0x000000666766723e */ /* 0x000fc400000010ff */
[----:B------:R-:W-:Y:S01]  /*243b0*/  F2FP.BF16.F32.PACK_AB R120, R121, R120 ;  /* 0x000000787978723e */ /* 0x000fe200000010ff */
[----:B------:R-:W-:Y:S01]  /*243c0*/  STS [R29], R88 ;  /* 0x000000581d007388 */ /* 0x000fe20000000800 */
[----:B------:R-:W-:Y:S02]  /*243d0*/  F2FP.BF16.F32.PACK_AB R122, R123, R122 ;  /* 0x0000007a7b7a723e */ /* 0x000fe400000010ff */
[----:B------:R-:W-:Y:S01]  /*243e0*/  F2FP.BF16.F32.PACK_AB R104, R105, R104 ;  /* 0x000000686968723e */ /* 0x000fe200000010ff */
[----:B------:R-:W-:Y:S01]  /*243f0*/  STS [R29+0x400], R90 ;  /* 0x0004005a1d007388 */ /* 0x000fe20000000800 */
[----:B------:R-:W-:Y:S02]  /*24400*/  F2FP.BF16.F32.PACK_AB R106, R107, R106 ;  /* 0x0000006a6b6a723e */ /* 0x000fe400000010ff */
[----:B------:R-:W-:Y:S01]  /*24410*/  F2FP.BF16.F32.PACK_AB R116, R117, R116 ;  /* 0x000000747574723e */ /* 0x000fe200000010ff */
[----:B------:R-:W-:Y:S01]  /*24420*/  STS [R17+0x2000], R92 ;  /* 0x0020005c11007388 */ /* 0x000fe20000000800 */
[----:B------:R-:W-:-:S02]  /*24430*/  F2FP.BF16.F32.PACK_AB R118, R119, R118 ;  /* 0x000000767776723e */ /* 0x000fc400000010ff */
[----:B------:R-:W-:Y:S01]  /*24440*/  @!P0 R2UR UR8, R8 ;  /* 0x00000000080882ca */ /* 0x000fe200000e0000 */
[----:B------:R-:W-:Y:S01]  /*24450*/  STS [R17+0x2400], R94 ;  /* 0x0024005e11007388 */ /* 0x000fe20000000800 */
[----:B------:R-:W-:Y:S02]  /*24460*/  @!P0 R2UR UR9, R9 ;  /* 0x00000000090982ca */ /* 0x000fe400000e0000 */
[----:B------:R-:W-:Y:S01]  /*24470*/  F2FP.BF16.F32.PACK_AB R108, R109, R108 ;  /* 0x0000006c6d6c723e */ /* 0x000fe200000010ff */
[----:B------:R-:W-:Y:S01]  /*24480*/  STS [R19+0x2000], R96 ;  /* 0x0020006013007388 */ /* 0x000fe20000000800 */
[----:B------:R-:W-:Y:S02]  /*24490*/  F2FP.BF16.F32.PACK_AB R110, R111, R110 ;  /* 0x0000006e6f6e723e */ /* 0x000fe400000010ff */
[----:B------:R-:W-:Y:S01]  /*244a0*/  F2FP.BF16.F32.PACK_AB R3, R3, R112 ;  /* 0x000000700303723e */ /* 0x000fe200000010ff */
[----:B------:R-:W-:Y:S01]  /*244b0*/  STS [R19+0x2400], R98 ;  /* 0x0024006213007388 */ /* 0x000fe20000000800 */
[----:B------:R-:W-:-:S03]  /*244c0*/  F2FP.BF16.F32.PACK_AB R114, R115, R114 ;  /* 0x000000727372723e */ /* 0x000fc600000010ff */
[----:B------:R-:W-:Y:S04]  /*244d0*/  STS [R15+0x2000], R100 ;  /* 0x002000640f007388 */ /* 0x000fe80000000800 */
[----:B------:R1:W-:Y:S04]  /*244e0*/  STS [R15+0x2400], R102 ;  /* 0x002400660f007388 */ /* 0x0003e80000000800 */
[----:B------:R-:W-:Y:S04]  /*244f0*/  STS [R21+0x2000], R120 ;  /* 0x0020007815007388 */ /* 0x000fe80000000800 */
[----:B------:R2:W-:Y:S04]  /*24500*/  STS [R21+0x2400], R122 ;  /* 0x0024007a15007388 */ /* 0x0005e80000000800 */
[----:B------:R-:W-:Y:S04]  /*24510*/  STS [R23+0x2000], R104 ;  /* 0x0020006817007388 */ /* 0x000fe80000000800 */
[----:B------:R-:W-:Y:S04]  /*24520*/  STS [R23+0x2400], R106 ;  /* 0x0024006a17007388 */ /* 0x000fe80000000800 */
[----:B------:R-:W-:Y:S04]  /*24530*/  STS [R25+0x2000], R116 ;  /* 0x0020007419007388 */ /* 0x000fe80000000800 */
[----:B------:R-:W-:Y:S04]  /*24540*/  STS [R25+0x2400], R118 ;  /* 0x0024007619007388 */ /* 0x000fe80000000800 */
[----:B------:R-:W-:Y:S04]  /*24550*/  STS [R27+0x2000], R108 ;  /* 0x0020006c1b007388 */ /* 0x000fe80000000800 */
[----:B------:R-:W-:Y:S04]  /*24560*/  STS [R27+0x2400], R110 ;  /* 0x0024006e1b007388 */ /* 0x000fe80000000800 */
[----:B------:R3:W-:Y:S04]  /*24570*/  STS [R29+0x2000], R3 ;  /* 0x002000031d007388 */ /* 0x0007e80000000800 */
[----:B------:R4:W-:Y:S04]  /*24580*/  STS [R29+0x2400], R114 ;  /* 0x002400721d007388 */ /* 0x0009e80000000800 */
[----:B-1----:R-:W3:Y:S04]  /*24590*/  LD.E.U8 R15, desc[UR4][R12.64+0x1c8] ;  /* 0x0001c8040c0f7980 */ /* 0x002ee8000c101100 */
[----:B--2---:R-:W2:Y:S04]  /*245a0*/  @!P0 LD.E.64 R20, desc[UR8][R12.64+0x80] ;  /* 0x000080080c148980 */ /* 0x004ea8000c101b00 */
[----:B------:R-:W4:Y:S01]  /*245b0*/  LD.E.64 R52, desc[UR10][R12.64+0x88] ;  /* 0x0000880a0c347980 */ /* 0x000f22000c101b00 */
[----:B------:R-:W1:Y:S01]  /*245c0*/  @P4 MUFU.LG2 R18, R6 ;  /* 0x0000000600124308 */ /* 0x000e620000000c00 */
[----:B------:R-:W-:Y:S01]  /*245d0*/  @!P0 SHF.R.S32.HI R16, RZ, 0x1f, R239 ;  /* 0x0000001fff108819 */ /* 0x000fe200000114ef */
[----:B------:R-:W-:Y:S01]  /*245e0*/  BSSY B0, `(.L_x_1165) ;  /* 0x0000026000007945 */ /* 0x000fe20003800000 */
[----:B------:R2:W5:Y:S05]  /*245f0*/  LD.E.64 R50, desc[UR4][R12.64+0x90] ;  /* 0x000090040c327980 */ /* 0x00056a000c101b00 */
[----:B------:R-:W1:Y:S01]  /*24600*/  @P3 MUFU.LG2 R17, R14 ;  /* 0x0000000e00113308 */ /* 0x000e620000000c00 */
[----:B------:R-:W-:-:S02]  /*24610*/  IMAD.MOV.U32 R48, RZ, RZ, 0x7f800000 ;  /* 0x7f800000ff307424 */ /* 0x000fc400078e00ff */
[----:B-1----:R-:W-:Y:S01]  /*24620*/  @P4 FMUL.FTZ R18, R18, 0.69314718246459960938 ;  /* 0x3f31721812124820 */ /* 0x002fe20000410000 */
[----:B------:R-:W-:-:S04]  /*24630*/  @P3 FMUL.FTZ R17, R17, 0.69314718246459960938 ;  /* 0x3f31721811113820 */ /* 0x000fc80000410000 */
[----:B-----5:R-:W-:Y:S01]  /*24640*/  @P3 FFMA.FTZ R48, R7, R0, R17 ;  /* 0x0000000007303223 */ /* 0x020fe20000010011 */
[----:B---3--:R-:W-:Y:S01]  /*24650*/  ISETP.NE.AND P1, PT, R15, RZ, PT ;  /* 0x000000ff0f00720c */ /* 0x008fe20003f25270 */
[----:B--2---:R-:W-:-:S04]  /*24660*/  @!P0 IMAD R19, R21, R239, RZ ;  /* 0x000000ef15138224 */ /* 0x004fc800078e02ff */
[----:B------:R-:W-:Y:S02]  /*24670*/  @!P0 IMAD R16, R20, R16, R19 ;  /* 0x0000001014108224 */ /* 0x000fe400078e0213 */
[-C--:B----4-:R-:W-:Y:S02]  /*24680*/  @P0 IMAD R3, R53, R242.reuse, RZ ;  /* 0x000000f235030224 */ /* 0x090fe400078e02ff */
[----:B------:R-:W-:-:S04]  /*24690*/  @P0 IMAD.WIDE.U32 R22, R52, R242, RZ ;  /* 0x000000f234160225 */ /* 0x000fc800078e00ff */
[----:B------:R-:W-:Y:S01]  /*246a0*/  @!P0 IMAD.WIDE.U32 R20, R20, R239, RZ ;  /* 0x000000ef14148225 */ /* 0x000fe200078e00ff */
[----:B------:R-:W-:-:S03]  /*246b0*/  MOV R15, 0x7f800000 ;  /* 0x7f800000000f7802 */ /* 0x000fc60000000f00 */
[----:B------:R-:W-:Y:S01]  /*246c0*/  @P4 FFMA.FTZ R15, R7, R2, R18 ;  /* 0x00000002070f4223 */ /* 0x000fe20000010012 */
[----:B------:R-:W-:Y:S02]  /*246d0*/  @P0 IADD3 R3, R23, R3, RZ ;  /* 0x0000000317030210 */ /* 0x000fe40007ffe0ff */
[----:B------:R-:W-:Y:S02]  /*246e0*/  @P0 MOV R6, R22 ;  /* 0x0000001600060202 */ /* 0x000fe40000000f00 */
[----:B------:R-:W-:Y:S02]  /*246f0*/  @!P0 IADD3 R3, R21, R16, RZ ;  /* 0x0000001015038210 */ /* 0x000fe40007ffe0ff */
[----:B------:R-:W-:Y:S01]  /*24700*/  @!P0 MOV R6, R20 ;  /* 0x0000001400068202 */ /* 0x000fe20000000f00 */
[----:B------:R-:W-:Y:S06]  /*24710*/  @!P1 BRA `(.L_x_1166) ;  /* 0x0000000000289947 */ /* 0x000fec0003800000 */
[----:B------:R-:W-:Y:S02]  /*24720*/  ISETP.NE.AND P0, PT, R242, -0x1, PT ;  /* 0xfffffffff200780c */ /* 0x000fe40003f05270 */
[----:B------:R-:W-:Y:S02]  /*24730*/  R2UR UR8, R8 ;  /* 0x00000000080872ca */ /* 0x000fe400000e0000 */
[----:B------:R-:W-:-:S09]  /*24740*/  R2UR UR9, R9 ;  /* 0x00000000090972ca */ /* 0x000fd200000e0000 */
[----:B------:R-:W-:Y:S02]  /*24750*/  @!P0 R2UR UR4, R8 ;  /* 0x00000000080482ca */ /* 0x000fe400000e0000 */
[----:B------:R-:W-:Y:S02]  /*24760*/  @!P0 R2UR UR5, R9 ;  /* 0x00000000090582ca */ /* 0x000fe400000e0000 */
[----:B------:R-:W2:Y:S11]  /*24770*/  LD.E R49, desc[UR8][R12.64+0xd4] ;  /* 0x0000d4080c317980 */ /* 0x000eb6000c101900 */
[----:B------:R-:W3:Y:S02]  /*24780*/  @!P0 LD.E R0, desc[UR4][R12.64+0xb4] ;  /* 0x0000b4040c008980 */ /* 0x000ee4000c101900 */
[----:B---3--:R-:W-:-:S04]  /*24790*/  @!P0 IMAD R242, R0, R239, RZ ;  /* 0x000000ef00f28224 */ /* 0x008fc800078e02ff */
[----:B--2---:R-:W-:Y:S01]  /*247a0*/  IMAD R49, R49, R237, R242 ;  /* 0x000000ed31317224 */ /* 0x004fe200078e02f2 */
[----:B------:R-:W-:Y:S05]  /*247b0*/  BRA `(.L_x_1167) ;  /* 0x0000000000207947 */ /* 0x000fea0003800000 */
.L_x_1166:
[C---:B------:R-:W-:Y:S02]  /*247c0*/  R2UR UR8, R8.reuse ;  /* 0x00000000080872ca */ /* 0x040fe400000e0000 */
[C---:B------:R-:W-:Y:S02]  /*247d0*/  R2UR UR9, R9.reuse ;  /* 0x00000000090972ca */ /* 0x040fe400000e0000 */
[----:B------:R-:W-:Y:S02]  /*247e0*/  R2UR UR4, R8 ;  /* 0x00000000080472ca */ /* 0x000fe400000e0000 */
[----:B------:R-:W-:-:S09]  /*247f0*/  R2UR UR5, R9 ;  /* 0x00000000090572ca */ /* 0x000fd200000e0000 */
[----:B------:R-:W2:Y:S04]  /*24800*/  LD.E R0, desc[UR8][R12.64+0x60] ;  /* 0x000060080c007980 */ /* 0x000ea8000c101900 */
[----:B------:R-:W3:Y:S01]  /*24810*/  LD.E R49, desc[UR4][R12.64+0xb4] ;  /* 0x0000b4040c317980 */ /* 0x000ee2000c101900 */
[----:B--2---:R-:W-:-:S04]  /*24820*/  IMAD R0, R0, R239, R237 ;  /* 0x000000ef00007224 */ /* 0x004fc800078e02ed */
[----:B---3--:R-:W-:Y:S02]  /*24830*/  IMAD R49, R49, R0, RZ ;  /* 0x0000000031317224 */ /* 0x008fe400078e02ff */
.L_x_1167:
[----:B------:R-:W-:Y:S05]  /*24840*/  BSYNC B0 ;  /* 0x0000000000007941 */ /* 0x000fea0003800000 */
.L_x_1165:
[----:B------:R-:W1:Y:S01]  /*24850*/  S2R R7, SR_TID.X ;  /* 0x0000000000077919 */ /* 0x000e620000002100 */
[C---:B------:R-:W-:Y:S02]  /*24860*/  R2UR UR8, R8.reuse ;  /* 0x00000000080872ca */ /* 0x040fe400000e0000 */
[C---:B------:R-:W-:Y:S02]  /*24870*/  R2UR UR9, R9.reuse ;  /* 0x00000000090972ca */ /* 0x040fe400000e0000 */
[----:B------:R-:W-:Y:S02]  /*24880*/  R2UR UR4, R8 ;  /* 0x00000000080472ca */ /* 0x000fe400000e0000 */
[----:B------:R-:W-:Y:S02]  /*24890*/  R2UR UR5, R9 ;  /* 0x00000000090572ca */ /* 0x000fe400000e0000 */
[----:B------:R-:W-:Y:S02]  /*248a0*/  SHF.R.S32.HI R2, RZ, 0x1f, R11 ;  /* 0x0000001fff027819 */ /* 0x000fe4000001140b */
[----:B------:R-:W-:-:S02]  /*248b0*/  LOP3.LUT R14, R4, 0xffffffe0, RZ, 0xc0, !PT ;  /* 0xffffffe0040e7812 */ /* 0x000fc400078ec0ff */
[----:B------:R-:W-:-:S03]  /*248c0*/  LEA.HI R4, R2, R11, RZ, 0x2 ;  /* 0x0000000b02047211 */ /* 0x000fc600078f10ff */
[----:B------:R2:W5:Y:S01]  /*248d0*/  LD.E.64 R54, desc[UR8][R12.64+0x70] ;  /* 0x000070080c367980 */ /* 0x000562000c101b00 */
[----:B------:R-:W-:Y:S01]  /*248e0*/  IMAD.IADD R14, R5, 0x1, -R14 ;  /* 0x00000001050e7824 */ /* 0x000fe200078e0a0e */
[----:B------:R-:W-:Y:S02]  /*248f0*/  LOP3.LUT R4, R4, 0xffffffc, RZ, 0xc0, !PT ;  /* 0x0ffffffc04047812 */ /* 0x000fe400078ec0ff */
[----:B------:R2:W5:Y:S01]  /*24900*/  LD.E.64 R56, desc[UR4][R12.64+0xa0] ;  /* 0x0000a0040c387980 */ /* 0x000562000c101b00 */
[----:B------:R-:W-:Y:S05]  /*24910*/  WARPSYNC.ALL ;  /* 0x0000000000007948 */ /* 0x000fea0003800000 */
[----:B------:R-:W-:Y:S01]  /*24920*/  BAR.SYNC.DEFER_BLOCKING 0x0 ;  /* 0x0000000000007b1d */ /* 0x000fe20000010000 */
[----:B------:R-:W-:Y:S01]  /*24930*/  LOP3.LUT P0, RZ, R14, 0x3, RZ, 0xc0, !PT ;  /* 0x000000030eff7812 */ /* 0x000fe2000780c0ff */
[----:B------:R-:W-:Y:S01]  /*24940*/  IMAD.IADD R11, R11, 0x1, -R4 ;  /* 0x000000010b0b7824 */ /* 0x000fe200078e0a04 */
[----:B-1----:R-:W-:-:S04]  /*24950*/  SHF.R.S32.HI R0, RZ, 0x1f, R7 ;  /* 0x0000001fff007819 */ /* 0x002fc80000011407 */
[----:B------:R-:W-:-:S04]  /*24960*/  LEA.HI R16, R0, R7, RZ, 0x5 ;  /* 0x0000000700107211 */ /* 0x000fc800078f28ff */
[----:B------:R-:W-:-:S05]  /*24970*/  LOP3.LUT R16, R16, 0xffffffe0, RZ, 0xc0, !PT ;  /* 0xffffffe010107812 */ /* 0x000fca00078ec0ff */
[----:B------:R-:W-:-:S05]  /*24980*/  IMAD.IADD R17, R7, 0x1, -R16 ;  /* 0x0000000107117824 */ /* 0x000fca00078e0a10 */
[----:B------:R-:W-:Y:S01]  /*24990*/  SHF.R.S32.HI R2, RZ, 0x1f, R17 ;  /* 0x0000001fff027819 */ /* 0x000fe20000011411 */
[----:B------:R2:W1:Y:S03]  /*249a0*/  LDS.128 R40, [R243] ;  /* 0x00000000f3287984 */ /* 0x0004660000000c00 */
[----:B------:R-:W-:Y:S01]  /*249b0*/  LEA.HI R2, R2, R17, RZ, 0x2 ;  /* 0x0000001102027211 */ /* 0x000fe200078f10ff */
[----:B------:R2:W3:Y:S04]  /*249c0*/  LDS.128 R36, [R243+0x800] ;  /* 0x00080000f3247984 */ /* 0x0004e80000000c00 */
[----:B------:R2:W4:Y:S04]  /*249d0*/  LDS.128 R32, [R243+0x1000] ;  /* 0x00100000f3207984 */ /* 0x0005280000000c00 */
[----:B------:R2:W1:Y:S04]  /*249e0*/  LDS.128 R28, [R243+0x1800] ;  /* 0x00180000f31c7984 */ /* 0x0004680000000c00 */
[----:B------:R2:W1:Y:S04]  /*249f0*/  LDS.128 R24, [R243+0x2000] ;  /* 0x00200000f3187984 */ /* 0x0004680000000c00 */
[----:B------:R2:W1:Y:S04]  /*24a00*/  LDS.128 R20, [R243+0x2800] ;  /* 0x00280000f3147984 */ /* 0x0004680000000c00 */
[----:B------:R2:W1:Y:S04]  /*24a10*/  LDS.128 R16, [R243+0x3000] ;  /* 0x00300000f3107984 */ /* 0x0004680000000c00 */
[----:B------:R2:W1:Y:S01]  /*24a20*/  LDS.128 R44, [R243+0x3800] ;  /* 0x00380000f32c7984 */ /* 0x0004620000000c00 */
[----:B------:R-:W-:Y:S01]  /*24a30*/  SHF.R.S32.HI R2, RZ, 0x2, R2 ;  /* 0x00000002ff027819 */ /* 0x000fe20000011402 */
[----:B------:R-:W-:Y:S04]  /*24a40*/  BSSY B0, `(.L_x_1168) ;  /* 0x0000013000007945 */ /* 0x000fe80003800000 */
[----:B------:R-:W-:Y:S01]  /*24a50*/  IMAD R2, R11, 0x10, R2 ;  /* 0x000000100b027824 */ /* 0x000fe200078e0202 */
[----:B------:R-:W-:Y:S06]  /*24a60*/  @P0 BRA `(.L_x_1169) ;  /* 0x0000000000400947 */ /* 0x000fec0003800000 */
[----:B------:R-:W-:Y:S02]  /*24a70*/  IMAD R11, R240, -0x40, R241 ;  /* 0xffffffc0f00b7824 */ /* 0x000fe400078e02f1 */
[----:B------:R-:W-:Y:S02]  /*24a80*/  VIADD R4, R2, 0x8 ;  /* 0x0000000802047836 */ /* 0x000fe40000000000 */
[----:B------:R-:W-:Y:S01]  /*24a90*/  IMAD R49, R240, 0x40, R49 ;  /* 0x00000040f0317824 */ /* 0x000fe200078e0231 */
[-C--:B------:R-:W-:Y:S02]  /*24aa0*/  ISETP.GE.AND P2, PT, R2, R11.reuse, PT ;  /* 0x0000000b0200720c */ /* 0x080fe40003f46270 */
[----:B------:R-:W-:Y:S02]  /*24ab0*/  ISETP.GE.AND P1, PT, R4, R11, PT ;  /* 0x0000000b0400720c */ /* 0x000fe40003f26270 */
[----:B------:R-:W-:Y:S02]  /*24ac0*/  SHF.R.S32.HI R11, RZ, 0x1f, R49 ;  /* 0x0000001fff0b7819 */ /* 0x000fe40000011431 */
[----:B------:R-:W-:-:S04]  /*24ad0*/  IADD3 R4, P0, R2, R49, RZ ;  /* 0x0000003102047210 */ /* 0x000fc80007f1e0ff */
[----:B------:R-:W-:Y:S02]  /*24ae0*/  LEA.HI.X.SX32 R11, R2, R11, 0x1, P0 ;  /* 0x0000000b020b7211 */ /* 0x000fe400000f0eff */
[----:B-----5:R-:W-:Y:S02]  /*24af0*/  LEA R56, P0, R4, R56, 0x2 ;  /* 0x0000003804387211 */ /* 0x020fe400078010ff */
[C---:B------:R-:W-:Y:S02]  /*24b00*/  @!P2 R2UR UR8, R8.reuse ;  /* 0x000000000808a2ca */ /* 0x040fe400000e0000 */
[C---:B------:R-:W-:Y:S02]  /*24b10*/  @!P2 R2UR UR9, R9.reuse ;  /* 0x000000000909a2ca */ /* 0x040fe400000e0000 */
[----:B------:R-:W-:Y:S02]  /*24b20*/  @!P1 R2UR UR4, R8 ;  /* 0x00000000080492ca */ /* 0x000fe400000e0000 */
[----:B------:R-:W-:-:S02]  /*24b30*/  @!P1 R2UR UR5, R9 ;  /* 0x00000000090592ca */ /* 0x000fc400000e0000 */
[----:B------:R-:W-:-:S07]  /*24b40*/  LEA.HI.X R57, R4, R57, R11, 0x2, P0 ;  /* 0x0000003904397211 */ /* 0x000fce00000f140b */
[----:B------:R1:W-:Y:S04]  /*24b50*/  @!P2 ST.E desc[UR8][R56.64], R15 ;  /* 0x0000000f3800a985 */ /* 0x0003e8000c101908 */
[----:B------:R1:W-:Y:S02]  /*24b60*/  @!P1 ST.E desc[UR4][R56.64+0x20], R48 ;  /* 0x0000203038009985 */ /* 0x0003e4000c101904 */
.L_x_1169:
[----:B------:R-:W-:Y:S05]  /*24b70*/  BSYNC B0 ;  /* 0x0000000000007941 */ /* 0x000fea0003800000 */
.L_x_1168:
[----:B------:R-:W-:Y:S02]  /*24b80*/  LEA.HI R2, R10, R5, RZ, 0x3 ;  /* 0x000000050a027211 */ /* 0x000fe400078f18ff */
[----:B------:R-:W-:Y:S02]  /*24b90*/  R2UR UR4, R8 ;  /* 0x00000000080472ca */ /* 0x000fe400000e0000 */
[----:B------:R-:W-:Y:S02]  /*24ba0*/  LOP3.LUT R2, R2, 0xfffffff8, RZ, 0xc0, !PT ;  /* 0xfffffff802027812 */ /* 0x000fe400078ec0ff */
[----:B------:R-:W-:-:S03]  /*24bb0*/  R2UR UR5, R9 ;  /* 0x00000000090572ca */ /* 0x000fc600000e0000 */
[----:B------:R-:W-:-:S04]  /*24bc0*/  IMAD.IADD R2, R5, 0x1, -R2 ;  /* 0x0000000105027824 */ /* 0x000fc800078e0a02 */
[----:B-1----:R-:W-:Y:S02]  /*24bd0*/  IMAD.SHL.U32 R48, R2, 0x8, RZ ;  /* 0x0000000802307824 */ /* 0x002fe400078e00ff */
[----:B------:R-:W-:-:S03]  /*24be0*/  IMAD.SHL.U32 R11, R240, 0x40, RZ ;  /* 0x00000040f00b7824 */ /* 0x000fc600078e00ff */
[--C-:B------:R-:W-:Y:S01]  /*24bf0*/  SHF.R.S32.HI R49, RZ, 0x1f, R48.reuse ;  /* 0x0000001fff317819 */ /* 0x100fe20000011430 */
[----:B------:R-:W-:Y:S01]  /*24c00*/  IMAD R5, R51, R237, RZ ;  /* 0x000000ed33057224 */ /* 0x000fe200078e02ff */
[----:B------:R-:W-:Y:S01]  /*24c10*/  SHF.R.S32.HI R2, RZ, 0x1f, R237 ;  /* 0x0000001fff027819 */ /* 0x000fe200000114ed */
[--C-:B------:R-:W-:Y:S01]  /*24c20*/  IMAD.IADD R241, R241, 0x1, -R11.reuse ;  /* 0x00000001f1f17824 */ /* 0x100fe200078e0a0b */
[----:B------:R-:W-:Y:S01]  /*24c30*/  SHF.R.S32.HI R15, RZ, 0x1f, R11 ;  /* 0x0000001fff0f7819 */ /* 0x000fe2000001140b */
[----:B-----5:R-:W-:Y:S01]  /*24c40*/  IMAD.WIDE.U32 R56, R52, R11, R48 ;  /* 0x0000000b34387225 */ /* 0x020fe200078e0030 */
[----:B------:R-:W-:Y:S01]  /*24c50*/  LEA.HI R0, R0, R7, RZ, 0x3 ;  /* 0x0000000700007211 */ /* 0x000fe200078f18ff */
[----:B--2---:R1:W5:Y:S01]  /*24c60*/  LD.E R12, desc[UR4][R12.64+0xc0] ;  /* 0x0000c0040c0c7980 */ /* 0x004362000c101900 */
[----:B------:R-:W-:Y:S01]  /*24c70*/  BSSY B0, `(.L_x_1170) ;  /* 0x0000025000007945 */ /* 0x000fe20003800000 */
[----:B------:R-:W-:Y:S01]  /*24c80*/  IMAD R11, R53, R11, RZ ;  /* 0x0000000b350b7224 */ /* 0x000fe200078e02ff */
[----:B------:R-:W-:Y:S01]  /*24c90*/  IADD3 R10, P0, R6, R56, RZ ;  /* 0x00000038060a7210 */ /* 0x000fe20007f1e0ff */
[----:B------:R-:W-:Y:S01]  /*24ca0*/  IMAD R5, R50, R2, R5 ;  /* 0x0000000232057224 */ /* 0x000fe200078e0205 */
[----:B------:R-:W-:-:S05]  /*24cb0*/  LOP3.LUT R2, R0, 0xfffffff8, RZ, 0xc0, !PT ;  /* 0xfffffff800027812 */ /* 0x000fca00078ec0ff */
[----:B------:R-:W-:-:S04]  /*24cc0*/  IMAD.IADD R2, R7, 0x1, -R2 ;  /* 0x0000000107027824 */ /* 0x000fc800078e0a02 */
[----:B------:R-:W-:-:S04]  /*24cd0*/  IMAD.SHL.U32 R2, R2, 0x8, RZ ;  /* 0x0000000802027824 */ /* 0x000fc800078e00ff */
[----:B------:R-:W-:Y:S01]  /*24ce0*/  VIADD R7, R2, 0x40 ;  /* 0x0000004002077836 */ /* 0x000fe20000000000 */
[----:B-1----:R-:W-:Y:S01]  /*24cf0*/  SHF.R.S32.HI R13, RZ, 0x3, R0 ;  /* 0x00000003ff0d7819 */ /* 0x002fe20000011400 */
[----:B------:R-:W-:-:S04]  /*24d00*/  IMAD R0, R52, R15, R11 ;  /* 0x0000000f34007224 */ /* 0x000fc800078e020b */
[----:B------:R-:W-:Y:S01]  /*24d10*/  VIADD R6, R13, 0x10 ;  /* 0x000000100d067836 */ /* 0x000fe20000000000 */
[----:B------:R-:W-:Y:S01]  /*24d20*/  IADD3.X R11, R3, R57, R0, P0, !PT ;  /* 0x00000039030b7210 */ /* 0x000fe200007fe400 */
[C---:B------:R-:W-:Y:S01]  /*24d30*/  VIADD R4, R13.reuse, 0x20 ;  /* 0x000000200d047836 */ /* 0x040fe20000000000 */
[CC--:B------:R-:W-:Y:S01]  /*24d40*/  ISETP.GE.AND P0, PT, R13.reuse, R241.reuse, PT ;  /* 0x000000f10d00720c */ /* 0x0c0fe20003f06270 */
[----:B------:R-:W-:Y:S01]  /*24d50*/  VIADD R0, R13, 0x30 ;  /* 0x000000300d007836 */ /* 0x000fe20000000000 */
[----:B------:R-:W-:Y:S01]  /*24d60*/  ISETP.GE.AND P3, PT, R6, R241, PT ;  /* 0x000000f10600720c */ /* 0x000fe20003f66270 */
[----:B------:R-:W-:Y:S01]  /*24d70*/  IMAD.WIDE.U32 R50, R50, R237, R10 ;  /* 0x000000ed32327225 */ /* 0x000fe200078e000a */
[-C--:B------:R-:W-:Y:S02]  /*24d80*/  ISETP.GE.AND P2, PT, R4, R241.reuse, PT ;  /* 0x000000f10400720c */ /* 0x080fe40003f46270 */
[----:B------:R-:W-:Y:S01]  /*24d90*/  ISETP.GE.AND P1, PT, R0, R241, PT ;  /* 0x000000f10000720c */ /* 0x000fe20003f26270 */
[----:B------:R-:W-:Y:S01]  /*24da0*/  IMAD.IADD R15, R51, 0x1, R5 ;  /* 0x00000001330f7824 */ /* 0x000fe200078e0205 */
[----:B------:R-:W-:-:S05]  /*24db0*/  SHF.R.S32.HI R3, RZ, 0x1f, R13 ;  /* 0x0000001fff037819 */ /* 0x000fca000001140d */
[----:B------:R-:W-:Y:S06]  /*24dc0*/  @P0 BRA `(.L_x_1171) ;  /* 0x00000000003c0947 */ /* 0x000fec0003800000 */
[-C--:B-----5:R-:W-:Y:S01]  /*24dd0*/  ISETP.GE.AND P5, PT, R48, R12.reuse, PT ;  /* 0x0000000c3000720c */ /* 0x0a0fe20003fa6270 */
[----:B------:R-:W-:Y:S01]  /*24de0*/  IMAD R0, R53, R13, RZ ;  /* 0x0000000d35007224 */ /* 0x000fe200078e02ff */
[----:B------:R-:W-:Y:S01]  /*24df0*/  ISETP.GE.AND P4, PT, R7, R12, PT ;  /* 0x0000000c0700720c */ /* 0x000fe20003f86270 */
[----:B------:R-:W-:Y:S02]  /*24e00*/  IMAD.MOV.U32 R14, RZ, RZ, R50 ;  /* 0x000000ffff0e7224 */ /* 0x000fe400078e0032 */
[----:B------:R-:W-:Y:S02]  /*24e10*/  IMAD R0, R52, R3, R0 ;  /* 0x0000000334007224 */ /* 0x000fe400078e0200 */
[----:B------:R-:W-:-:S04]  /*24e20*/  IMAD.WIDE.U32 R4, R13, R52, R14 ;  /* 0x000000340d047225 */ /* 0x000fc800078e000e */
[----:B------:R-:W-:Y:S01]  /*24e30*/  IMAD.IADD R5, R5, 0x1, R0 ;  /* 0x0000000105057824 */ /* 0x000fe200078e0200 */
[----:B------:R-:W-:Y:S02]  /*24e40*/  LEA R10, P0, R4, R54, 0x1 ;  /* 0x00000036040a7211 */ /* 0x000fe400078008ff */
[C---:B------:R-:W-:Y:S02]  /*24e50*/  @!P5 R2UR UR8, R8.reuse ;  /* 0x000000000808d2ca */ /* 0x040fe400000e0000 */
[C---:B------:R-:W-:Y:S02]  /*24e60*/  @!P5 R2UR UR9, R9.reuse ;  /* 0x000000000909d2ca */ /* 0x040fe400000e0000 */
[----:B------:R-:W-:Y:S02]  /*24e70*/  @!P4 R2UR UR4, R8 ;  /* 0x000000000804c2ca */ /* 0x000fe400000e0000 */
[----:B------:R-:W-:Y:S02]  /*24e80*/  @!P4 R2UR UR5, R9 ;  /* 0x000000000905c2ca */ /* 0x000fe400000e0000 */
[----:B------:R-:W-:-:S07]  /*24e90*/  LEA.HI.X R11, R4, R55, R5, 0x1, P0 ;  /* 0x00000037040b7211 */ /* 0x000fce00000f0c05 */
[----:B------:R1:W-:Y:S04]  /*24ea0*/  @!P5 ST.E.128 desc[UR8][R10.64], R40 ;  /* 0x000000280a00d985 */ /* 0x0003e8000c101d08 */
[----:B------:R1:W-:Y:S02]  /*24eb0*/  @!P4 ST.E.128 desc[UR4][R10.64+0x80], R24 ;  /* 0x000080180a00c985 */ /* 0x0003e4000c101d04 */
.L_x_1171:
[----:B------:R-:W-:Y:S05]  /*24ec0*/  BSYNC B0 ;  /* 0x0000000000007941 */ /* 0x000fea0003800000 */
.L_x_1170:
[----:B------:R-:W-:Y:S04]  /*24ed0*/  BSSY B0, `(.L_x_1172) ;  /* 0x0000014000007945 */ /* 0x000fe80003800000 */
[----:B------:R-:W-:Y:S05]  /*24ee0*/  @P3 BRA `(.L_x_1173) ;  /* 0x0000000000483947 */ /* 0x000fea0003800000 */
[----:B-1----:R-:W-:Y:S01]  /*24ef0*/  IADD3 R11, P3, R13, 0x10, RZ ;  /* 0x000000100d0b7810 */ /* 0x002fe20007f7e0ff */
[----:B------:R-:W-:Y:S01]  /*24f00*/  IMAD.MOV.U32 R24, RZ, RZ, R50 ;  /* 0x000000ffff187224 */ /* 0x000fe200078e0032 */
[-C--:B-----5:R-:W-:Y:S01]  /*24f10*/  ISETP.GE.AND P4, PT, R48, R12.reuse, PT ;  /* 0x0000000c3000720c */ /* 0x0a0fe20003f86270 */
[----:B------:R-:W-:Y:S01]  /*24f20*/  IMAD.MOV.U32 R25, RZ, RZ, R15 ;  /* 0x000000ffff197224 */ /* 0x000fe200078e000f */
[----:B------:R-:W-:Y:S01]  /*24f30*/  ISETP.GE.AND P0, PT, R7, R12, PT ;  /* 0x0000000c0700720c */ /* 0x000fe20003f06270 */
[----:B------:R-:W-:Y:S02]  /*24f40*/  IMAD.X R5, RZ, RZ, R3, P3 ;  /* 0x000000ffff057224 */ /* 0x000fe400018e0603 */
[----:B------:R-:W-:-:S04]  /*24f50*/  IMAD.WIDE.U32 R24, R52, R11, R24 ;  /* 0x0000000b34187225 */ /* 0x000fc800078e0018 */
[----:B------:R-:W-:Y:S01]  /*24f60*/  IMAD R5, R5, R52, RZ ;  /* 0x0000003405057224 */ /* 0x000fe200078e02ff */
[----:B------:R-:W-:-:S03]  /*24f70*/  LEA R4, P3, R24, R54, 0x1 ;  /* 0x0000003618047211 */ /* 0x000fc600078608ff */
[----:B------:R-:W-:Y:S01]  /*24f80*/  IMAD R5, R53, R11, R5 ;  /* 0x0000000b35057224 */ /* 0x000fe200078e0205 */
[C---:B------:R-:W-:Y:S02]  /*24f90*/  @!P4 R2UR UR8, R8.reuse ;  /* 0x000000000808c2ca */ /* 0x040fe400000e0000 */
[----:B------:R-:W-:Y:S01]  /*24fa0*/  @!P4 R2UR UR9, R9 ;  /* 0x000000000909c2ca */ /* 0x000fe200000e0000 */
[----:B------:R-:W-:Y:S01]  /*24fb0*/  IMAD.IADD R5, R25, 0x1, R5 ;  /* 0x0000000119057824 */ /* 0x000fe200078e0205 */
[----:B------:R-:W-:Y:S02]  /*24fc0*/  @!P0 R2UR UR4, R8 ;  /* 0x00000000080482ca */ /* 0x000fe400000e0000 */
[----:B------:R-:W-:Y:S02]  /*24fd0*/  @!P0 R2UR UR5, R9 ;  /* 0x00000000090582ca */ /* 0x000fe400000e0000 */
[----:B------:R-:W-:-:S07]  /*24fe0*/  LEA.HI.X R5, R24, R55, R5, 0x1, P3 ;  /* 0x0000003718057211 */ /* 0x000fce00018f0c05 */
[----:B---3--:R2:W-:Y:S04]  /*24ff0*/  @!P4 ST.E.128 desc[UR8][R4.64], R36 ;  /* 0x000000240400c985 */ /* 0x0085e8000c101d08 */
[----:B------:R2:W-:Y:S02]  /*25000*/  @!P0 ST.E.128 desc[UR4][R4.64+0x80], R20 ;  /* 0x0000801404008985 */ /* 0x0005e4000c101d04 */
.L_x_1173:
[----:B------:R-:W-:Y:S05]  /*25010*/  BSYNC B0 ;  /* 0x0000000000007941 */ /* 0x000fea0003800000 */
.L_x_1172:
[----:B------:R-:W-:Y:S04]  /*25020*/  BSSY B0, `(.L_x_1174) ;  /* 0x0000014000007945 */ /* 0x000fe80003800000 */
[----:B------:R-:W-:Y:S05]  /*25030*/  @P2 BRA `(.L_x_1175) ;  /* 0x0000000000482947 */ /* 0x000fea0003800000 */
[----:B-1----:R-:W-:Y:S01]  /*25040*/  IADD3 R11, P2, R13, 0x20, RZ ;  /* 0x000000200d0b7810 */ /* 0x002fe20007f5e0ff */
[----:B--2---:R-:W-:Y:S01]  /*25050*/  IMAD.MOV.U32 R20, RZ, RZ, R50 ;  /* 0x000000ffff147224 */ /* 0x004fe200078e0032 */
        /* <DEDUP_REMOVED lines=14> */
[----:B----4-:R1:W-:Y:S04]  /*25140*/  @!P3 ST.E.128 desc[UR8][R4.64], R32 ;  /* 0x000000200400b985 */ /* 0x0103e8000c101d08 */
[----:B------:R1:W-:Y:S02]  /*25150*/  @!P0 ST.E.128 desc[UR4][R4.64+0x80], R16 ;  /* 0x0000801004008985 */ /* 0x0003e4000c101d04 */
.L_x_1175:
[----:B------:R-:W-:Y:S05]  /*25160*/  BSYNC B0 ;  /* 0x0000000000007941 */ /* 0x000fea0003800000 */
.L_x_1174:
[----:B------:R-:W-:-:S04]  /*25170*/  MOV R239, 0x0 ;  /* 0x0000000000ef7802 */ /* 0x000fc80000000f00 */
[----:B-12345:R-:W-:Y:S05]  /*25180*/  @P1 RET.REL.NODEC R238 `(_ZN5flash24flash_fwd_splitkv_kernelI23Flash_fwd_kernel_traitsILi128ELi64ELi128ELi4ELb0ELb0EN7cutlass10bfloat16_tE19Flash_kernel_traitsILi128ELi64ELi128ELi4ES3_EELb1ELb0ELb0ELb0ELb0ELb0ELb0ELb1EEEvNS_16Flash_fwd_paramsE) ;  /* 0xfffffdacee9c1950 */ /* 0x03efea0003c3ffff */
[----:B------:R-:W-:Y:S01]  /*25190*/  IADD3 R13, P0, R13, 0x30, RZ ;  /* 0x000000300d0d7810 */ /* 0x000fe20007f1e0ff */
[----:B------:R-:W-:Y:S01]  /*251a0*/  IMAD.MOV.U32 R4, RZ, RZ, R50 ;  /* 0x000000ffff047224 */ /* 0x000fe200078e0032 */
[-C--:B------:R-:W-:Y:S02]  /*251b0*/  ISETP.GE.AND P1, PT, R48, R12.reuse, PT ;  /* 0x0000000c3000720c */ /* 0x080fe40003f26270 */
[----:B------:R-:W-:Y:S01]  /*251c0*/  MOV R5, R15 ;  /* 0x0000000f00057202 */ /* 0x000fe20000000f00 */
[----:B------:R-:W-:Y:S01]  /*251d0*/  IMAD.X R3, RZ, RZ, R3, P0 ;  /* 0x000000ffff037224 */ /* 0x000fe200000e0603 */
[----:B------:R-:W-:Y:S02]  /*251e0*/  ISETP.GE.AND P0, PT, R7, R12, PT ;  /* 0x0000000c0700720c */ /* 0x000fe40003f06270 */
[----:B------:R-:W-:Y:S01]  /*251f0*/  MOV R239, 0x0 ;  /* 0x0000000000ef7802 */ /* 0x000fe20000000f00 */
[----:B------:R-:W-:Y:S02]  /*25200*/  IMAD R3, R3, R52, RZ ;  /* 0x0000003403037224 */ /* 0x000fe400078e02ff */
[----:B------:R-:W-:-:S04]  /*25210*/  IMAD.WIDE.U32 R4, R52, R13, R4 ;  /* 0x0000000d34047225 */ /* 0x000fc800078e0004 */
[----:B------:R-:W-:Y:S01]  /*25220*/  IMAD R3, R53, R13, R3 ;  /* 0x0000000d35037224 */ /* 0x000fe200078e0203 */
[----:B------:R-:W-:Y:S02]  /*25230*/  @!P1 R2UR UR4, R8 ;  /* 0x00000000080492ca */ /* 0x000fe400000e0000 */
[----:B------:R-:W-:Y:S01]  /*25240*/  @!P1 R2UR UR5, R9 ;  /* 0x00000000090592ca */ /* 0x000fe200000e0000 */
[----:B------:R-:W-:Y:S01]  /*25250*/  IMAD.IADD R3, R5, 0x1, R3 ;  /* 0x0000000105037824 */ /* 0x000fe200078e0203 */
[----:B------:R-:W-:-:S04]  /*25260*/  LEA R2, P2, R4, R54, 0x1 ;  /* 0x0000003604027211 */ /* 0x000fc800078408ff */
[----:B------:R-:W-:-:S07]  /*25270*/  LEA.HI.X R3, R4, R55, R3, 0x1, P2 ;  /* 0x0000003704037211 */ /* 0x000fce00010f0c03 */
[----:B------:R1:W-:Y:S02]  /*25280*/  @!P1 ST.E.128 desc[UR4][R2.64], R28 ;  /* 0x0000001c02009985 */ /* 0x0003e4000c101d04 */
[----:B-1----:R-:W-:Y:S05]  /*25290*/  @P0 RET.REL.NODEC R238 `(_ZN5flash24flash_fwd_splitkv_kernelI23Flash_fwd_kernel_traitsILi128ELi64ELi128ELi4ELb0ELb0EN7cutlass10bfloat16_tE19Flash_kernel_traitsILi128ELi64ELi128ELi4ES3_EELb1ELb0ELb0ELb0ELb0ELb0ELb0ELb1EEEvNS_16Flash_fwd_paramsE) ;  /* 0xfffffdacee580950 */ /* 0x002fea0003c3ffff */
[----:B------:R-:W-:Y:S01]  /*252a0*/  R2UR UR4, R8 ;  /* 0x00000000080472ca */ /* 0x000fe200000e0000 */
[----:B------:R-:W-:Y:S01]  /*252b0*/  IMAD.MOV.U32 R239, RZ, RZ, 0x0 ;  /* 0x00000000ffef7424 */ /* 0x000fe200078e00ff */
[----:B------:R-:W-:-:S13]  /*252c0*/  R2UR UR5, R9 ;  /* 0x00000000090572ca */ /* 0x000fda00000e0000 */
[----:B------:R1:W-:Y:S02]  /*252d0*/  ST.E.128 desc[UR4][R2.64+0x80], R44 ;  /* 0x0000802c02007985 */ /* 0x0003e4000c101d04 */
[----:B-1----:R-:W-:Y:S05]  /*252e0*/  RET.REL.NODEC R238 `(_ZN5flash24flash_fwd_splitkv_kernelI23Flash_fwd_kernel_traitsILi128ELi64ELi128ELi4ELb0ELb0EN7cutlass10bfloat16_tE19Flash_kernel_traitsILi128ELi64ELi128ELi4ES3_EELb1ELb0ELb0ELb0ELb0ELb0ELb0ELb1EEEvNS_16Flash_fwd_paramsE) ;  /* 0xfffffdacee447950 */ /* 0x002fea0003c3ffff */
.L_x_1164:
[----:B------:R-:W-:Y:S01]  /*252f0*/  MOV R4, 0x2 ;  /* 0x0000000200047802 */ /* 0x000fe20000000f00 */
[----:B------:R-:W-:Y:S01]  /*25300*/  IMAD.MOV.U32 R3, RZ, RZ, 0x1f ;  /* 0x0000001fff037424 */ /* 0x000fe200078e00ff */
[----:B------:R-:W-:-:S07]  /*25310*/  MOV R5, 0xffffffff ;  /* 0xffffffff00057802 */ /* 0x000fce0000000f00 */
[----:B-1---5:R-:W-:Y:S05]  /*25320*/  WARPSYNC.COLLECTIVE R5, `(.L_x_1176) ;  /* 0x0000000005087348 */ /* 0x022fea0003c00000 */
[----:B------:R2:W3:Y:S02]  /*25330*/  SHFL.BFLY P0, R14, R249, R4, R3 ;  /* 0x0c000004f90e7389 */ /* 0x0004e40000000003 */
[----:B-123-5:R-:W-:Y:S01]  /*25340*/  ENDCOLLECTIVE ;  /* 0x000000000000791b */ /* 0x02efe20003800000 */
.L_x_1176:
[----:B------:R-:W-:Y:S02]  /*25350*/  IMAD.MOV.U32 R6, RZ, RZ, R14 ;  /* 0x000000ffff067224 */ /* 0x000fe400078e000e */
[----:B------:R-:W-:Y:S02]  /*25360*/  IMAD.MOV.U32 R4, RZ, RZ, 0x1 ;  /* 0x00000001ff047424 */ /* 0x000fe400078e00ff */
[----:B------:R-:W-:-:S05]  /*25370*/  FADD.FTZ R11, R6, R249 ;  /* 0x000000f9060b7221 */ /* 0x000fca0000010000 */
[----:B------:R-:W-:-:S07]  /*25380*/  MOV R249, R11 ;  /* 0x0000000b00f97202 */ /* 0x000fce0000000f00 */
[----:B------:R-:W-:Y:S05]  /*25390*/  WARPSYNC.COLLECTIVE R5, `(.L_x_1177) ;  /* 0x0000000005087348 */ /* 0x000fea0003c00000 */
[----:B------:R1:W2:Y:S02]  /*253a0*/  SHFL.BFLY P0, R14, R249, R4, R3 ;  /* 0x0c000004f90e7389 */ /* 0x0002a40000000003 */
[----:B-12---:R-:W-:Y:S01]  /*253b0*/  ENDCOLLECTIVE ;  /* 0x000000000000791b */ /* 0x006fe20003800000 */
.L_x_1177:
[----:B------:R-:W-:Y:S01]  /*253c0*/  MOV R249, R248 ;  /* 0x000000f800f97202 */ /* 0x000fe20000000f00 */
[----:B------:R-:W-:Y:S01]  /*253d0*/  IMAD.MOV.U32 R4, RZ, RZ, 0x2 ;  /* 0x00000002ff047424 */ /* 0x000fe200078e00ff */
[----:B------:R-:W-:-:S07]  /*253e0*/  MOV R6, R14 ;  /* 0x0000000e00067202 */ /* 0x000fce0000000f00 */
[----:B------:R-:W-:Y:S05]  /*253f0*/  WARPSYNC.COLLECTIVE R5, `(.L_x_1178) ;  /* 0x0000000005087348 */ /* 0x000fea0003c00000 */
[----:B------:R1:W2:Y:S02]  /*25400*/  SHFL.BFLY P0, R14, R249, R4, R3 ;  /* 0x0c000004f90e7389 */ /* 0x0002a40000000003 */
[----:B-12---:R-:W-:Y:S01]  /*25410*/  ENDCOLLECTIVE ;  /* 0x000000000000791b */ /* 0x006fe20003800000 */
.L_x_1178:
[----:B------:R-:W-:Y:S01]  /*25420*/  FADD.FTZ R6, R11, R6 ;  /* 0x000000060b067221 */ /* 0x000fe20000010000 */
[----:B------:R-:W-:Y:S01]  /*25430*/  FADD.FTZ R10, R14, R248 ;  /* 0x000000f80e0a7221 */ /* 0x000fe20000010000 */
[----:B------:R-:W-:-:S04]  /*25440*/  MOV R4, 0x1 ;  /* 0x0000000100047802 */ /* 0x000fc80000000f00 */
[----:B------:R-:W-:-:S07]  /*25450*/  MOV R249, R10 ;  /* 0x0000000a00f97202 */ /* 0x000fce0000000f00 */
[----:B------:R-:W-:Y:S05]  /*25460*/  WARPSYNC.COLLECTIVE R5, `(.L_x_1179) ;  /* 0x0000000005087348 */ /* 0x000fea0003c00000 */
[----:B------:R1:W2:Y:S02]  /*25470*/  SHFL.BFLY P0, R14, R249, R4, R3 ;  /* 0x0c000004f90e7389 */ /* 0x0002a40000000003 */
[----:B-12---:R-:W-:Y:S01]  /*25480*/  ENDCOLLECTIVE ;  /* 0x000000000000791b */ /* 0x006fe20003800000 */
.L_x_1179:
[----:B------:R-:W-:Y:S05]  /*25490*/  BRA `(.L_x_1180) ;  /* 0xffffffe400747947 */ /* 0x000fea000383ffff */
.L_x_1181:
        /* <DEDUP_REMOVED lines=14> */
.L_x_8432:


//--------------------- .text._ZN5flash24flash_fwd_splitkv_kernelI23Flash_fwd_kernel_traitsILi128ELi64ELi128ELi4ELb0ELb0EN7cutlass10bfloat16_tE19Flash_kernel_traitsILi128ELi64ELi128ELi4ES3_EELb1ELb0ELb0ELb0ELb0ELb1ELb0ELb1EEEvNS_16Flash_fwd_paramsE --------------------------
	.section	.text._ZN5flash24flash_fwd_splitkv_kernelI23Flash_fwd_kernel_traitsILi128ELi64ELi128ELi4ELb0ELb0EN7cutlass10bfloat16_tE19Flash_kernel_traitsILi128ELi64ELi128ELi4ES3_EELb1ELb0ELb0ELb0ELb0ELb1ELb0ELb1EEEvNS_16Flash_fwd_paramsE,"ax",@progbits
	.align	128
        .global         _ZN5flash24flash_fwd_splitkv_kernelI23Flash_fwd_kernel_traitsILi128ELi64ELi128ELi4ELb0ELb0EN7cutlass10bfloat16_tE19Flash_kernel_traitsILi128ELi64ELi128ELi4ES3_EELb1ELb0ELb0ELb0ELb0ELb1ELb0ELb1EEEvNS_16Flash_fwd_paramsE
        .type           _ZN5flash24flash_fwd_splitkv_kernelI23Flash_fwd_kernel_traitsILi128ELi64ELi128ELi4ELb0ELb0EN7cutlass10bfloat16_tE19Flash_kernel_traitsILi128ELi64ELi128ELi4ES3_EELb1ELb0ELb0ELb0ELb0ELb1ELb0ELb1EEEvNS_16Flash_fwd_paramsE,@function
        .size           _ZN5flash24flash_fwd_splitkv_kernelI23Flash_fwd_kernel_traitsILi128ELi64ELi128ELi4ELb0ELb0EN7cutlass10bfloat16_tE19Flash_kernel_traitsILi128ELi64ELi128ELi4ES3_EELb1ELb0ELb0ELb0ELb0ELb1ELb0ELb1EEEvNS_16Flash_fwd_paramsE,(.L_x_8433 - _ZN5flash24flash_fwd_splitkv_kernelI23Flash_fwd_kernel_traitsILi128ELi64ELi128ELi4ELb0ELb0EN7cutlass10bfloat16_tE19Flash_kernel_traitsILi128ELi64ELi128ELi4ES3_EELb1ELb0ELb0ELb0ELb0ELb1ELb0ELb1EEEvNS_16Flash_fwd_paramsE)
        .other          _ZN5flash24flash_fwd_splitkv_kernelI23Flash_fwd_kernel_traitsILi128ELi64ELi128ELi4ELb0ELb0EN7cutlass10bfloat16_tE19Flash_kernel_traitsILi128ELi64ELi128ELi4ES3_EELb1ELb0ELb0ELb0ELb0ELb1ELb0ELb1EEEvNS_16Flash_fwd_paramsE,@"STO_CUDA_ENTRY STV_DEFAULT"
_ZN5flash24flash_fwd_splitkv_kernelI23Flash_fwd_kernel_traitsILi128ELi64ELi128ELi4ELb0ELb0EN7cutlass10bfloat16_tE19Flash_kernel_traitsILi128ELi64ELi128ELi4ES3_EELb1ELb0ELb0ELb0ELb0ELb1ELb0ELb1EEEvNS_16Flash_fwd_paramsE:
.text._ZN5flash24flash_fwd_splitkv_kernelI23Flash_fwd_kernel_traitsILi128ELi64ELi128ELi4ELb0ELb0EN7cutlass10bfloat16_tE19Flash_kernel_traitsILi128ELi64ELi128ELi4ES3_EELb1ELb0ELb0ELb0ELb0ELb1ELb0ELb1EEEvNS_16Flash_fwd_paramsE:
[----:B------:R-:W1:Y:S01]  /*0000*/  LDC R1, c[0x0][0x28] ;  /* 0x00000a00ff017b82 */ /* 0x000e620000000800 */
[----:B------:R-:W2:Y:S07]  /*0010*/  S2R R244, SR_CTAID.X ;  /* 0x0000000000f47919 */ /* 0x000eae0000002500 */
[----:B------:R-:W3:Y:S01]  /*0020*/  LDC.64 R10, c[0x0][0x198] ;  /* 0x00006600ff0a7b82 */ /* 0x000ee20000000a00 */
[----:B------:R-:W-:Y:S01]  /*0030*/  BSSY B4, `(.L_x_1182) ;  /* 0x0000006000047945 */ /* 0x000fe20003800000 */
[----:B-1----:R-:W-:Y:S01]  /*0040*/  IADD3 R1, R1, -0x8, RZ ;  /* 0xfffffff801017810 */ /* 0x002fe20007ffe0ff */
[----:B------:R-:W1:Y:S01]  /*0050*/  S2R R243, SR_CTAID.Y ;  /* 0x0000000000f37919 */ /* 0x000e620000002600 */
[----:B------:R-:W-:Y:S01]  /*0060*/  MOV R241, 0x90 ;  /* 0x0000009000f17802 */ /* 0x000fe20000000f00 */
[----:B--2---:R-:W4:Y:S06]  /*0070*/  S2R R242, SR_CTAID.Z ;  /* 0x0000000000f27919 */ /* 0x004f2c0000002700 */
[----:B-1-34-:R-:W-:Y:S05]  /*0080*/  CALL.REL.NOINC `($_ZN5flash24flash_fwd_splitkv_kernelI23Flash_fwd_kernel_traitsILi128ELi64ELi128ELi4ELb0ELb0EN7cutlass10bfloat16_tE19Flash_kernel_traitsILi128ELi64ELi128ELi4ES3_EELb1ELb0ELb0ELb0ELb0ELb1ELb0ELb1EEEvNS_16Flash_fwd_paramsE$_ZN5flash30compute_attn_1rowblock_splitkvI23Flash_fwd_kernel_traitsILi128ELi64ELi128ELi4ELb0ELb0EN7cutlass10bfloat16_tE19Flash_kernel_traitsILi128ELi64ELi128ELi4ES3_EELb1ELb0ELb0ELb0ELb0ELb1ELb0ELb1ENS_16Flash_fwd_paramsEEEvRKT8_iiiii) ;  /* 0x0000000000087944 */ /* 0x01afea0003c00000 */
[----:B------:R-:W-:Y:S05]  /*0090*/  BSYNC B4 ;  /* 0x0000000000047941 */ /* 0x000fea0003800000 */
.L_x_1182:
[----:B------:R-:W-:Y:S05]  /*00a0*/  EXIT ;  /* 0x000000000000794d */ /* 0x000fea0003800000 */
        .type           $_ZN5flash24flash_fwd_splitkv_kernelI23Flash_fwd_kernel_traitsILi128ELi64ELi128ELi4ELb0ELb0EN7cutlass10bfloat16_tE19Flash_kernel_traitsILi128ELi64ELi128ELi4ES3_EELb1ELb0ELb0ELb0ELb0ELb1ELb0ELb1EEEvNS_16Flash_fwd_paramsE$_ZN5flash30compute_attn_1rowblock_splitkvI23Flash_fwd_kernel_traitsILi128ELi64ELi128ELi4ELb0ELb0EN7cutlass10bfloat16_tE19Flash_kernel_traitsILi128ELi64ELi128ELi4ES3_EELb1ELb0ELb0ELb0ELb0ELb1ELb0ELb1ENS_16Flash_fwd_paramsEEEvRKT8_iiiii,@function
        .size           $_ZN5flash24flash_fwd_splitkv_kernelI23Flash_fwd_kernel_traitsILi128ELi64ELi128ELi4ELb0ELb0EN7cutlass10bfloat16_tE19Flash_kernel_traitsILi128ELi64ELi128ELi4ES3_EELb1ELb0ELb0ELb0ELb0ELb1ELb0ELb1EEEvNS_16Flash_fwd_paramsE$_ZN5flash30compute_attn_1rowblock_splitkvI23Flash_fwd_kernel_traitsILi128ELi64ELi128ELi4ELb0ELb0EN7cutlass10bfloat16_tE19Flash_kernel_traitsILi128ELi64ELi128ELi4ES3_EELb1ELb0ELb0ELb0ELb0ELb1ELb0ELb1ENS_16Flash_fwd_paramsEEEvRKT8_iiiii,(.L_x_8433 - $_ZN5flash24flash_fwd_splitkv_kernelI23Flash_fwd_kernel_traitsILi128ELi64ELi128ELi4ELb0ELb0EN7cutlass10bfloat16_tE19Flash_kernel_traitsILi128ELi64ELi128ELi4ES3_EELb1ELb0ELb0ELb0ELb0ELb1ELb0ELb1EEEvNS_16Flash_fwd_paramsE$_ZN5flash30compute_attn_1rowblock_splitkvI23Flash_fwd_kernel_traitsILi128ELi64ELi128ELi4ELb0ELb0EN7cutlass10bfloat16_tE19Flash_kernel_traitsILi128ELi64ELi128ELi4ES3_EELb1ELb0ELb0ELb0ELb0ELb1ELb0ELb1ENS_16Flash_fwd_paramsEEEvRKT8_iiiii)
$_ZN5flash24flash_fwd_splitkv_kernelI23Flash_fwd_kernel_traitsILi128ELi64ELi128ELi4ELb0ELb0EN7cutlass10bfloat16_tE19Flash_kernel_traitsILi128ELi64ELi128ELi4ES3_EELb1ELb0ELb0ELb0ELb0ELb1ELb0ELb1EEEvNS_16Flash_fwd_paramsE$_ZN5flash30compute_attn_1rowblock_splitkvI23Flash_fwd_kernel_traitsILi128ELi64ELi128ELi4ELb0ELb0EN7cutlass10bfloat16_tE19Flash_kernel_traitsILi128ELi64ELi128ELi4ES3_EELb1ELb0ELb0ELb0ELb0ELb1ELb0ELb1ENS_16Flash_fwd_paramsEEEvRKT8_iiiii:
[----:B------:R-:W-:Y:S02]  /*00b0*/  ULDC.64 UR6, c[0x0][0x208] ;  /* 0x0000820000067ab9 */ /* 0x000fe40000000a00 */
[----:B------:R-:W2:Y:S04]  /*00c0*/  LD.E.64 R2, desc[UR6][R10.64+0xe0] ;  /* 0x0000e0060a027980 */ /* 0x000ea8000c101b00 */
[----:B------:R-:W3:Y:S01]  /*00d0*/  LD.E.64 R16, desc[UR6][R10.64+0xf0] ;  /* 0x0000f0060a107980 */ /* 0x000ee2000c101b00 */
[----:B------:R-:W-:Y:S02]  /*00e0*/  IMAD.MOV.U32 R246, RZ, RZ, -0x1 ;  /* 0xfffffffffff67424 */ /* 0x000fe400078e00ff */
        /* <DEDUP_REMOVED lines=9> */
[----:B------:R1:W5:Y:S04]  /*0180*/  @P4 LD.E R14, desc[UR6][R16.64] ;  /* 0x00000006100e4980 */ /* 0x000368000c101900 */
[----:B------:R-:W3:Y:S01]  /*0190*/  LD.E.64 R2, desc[UR6][R10.64+0xe8] ;  /* 0x0000e8060a027980 */ /* 0x000ee2000c101b00 */
[----:B------:R-:W-:Y:S01]  /*01a0*/  BSSY B0, `(.L_x_1183) ;  /* 0x000000c000007945 */ /* 0x000fe20003800000 */
[----:B------:R-:W-:Y:S01]  /*01b0*/  IMAD.MOV.U32 R15, RZ, RZ, -0x1 ;  /* 0xffffffffff0f7424 */ /* 0x000fe200078e00ff */
[----:B--2---:R-:W-:-:S06]  /*01c0*/  @P0 IADD3 R245, -R246, R245, RZ ;  /* 0x000000f5f6f50210 */ /* 0x004fcc0007ffe1ff */
[----:B------:R1:W5:Y:S01]  /*01d0*/  @!P0 LD.E R245, desc[UR6][R10.64+0xb4] ;  /* 0x0000b4060af58980 */ /* 0x000362000c101900 */
[----:B---3--:R-:W-:-:S04]  /*01e0*/  ISETP.NE.U32.AND P0, PT, R2, RZ, PT ;  /* 0x000000ff0200720c */ /* 0x008fc80003f05070 */
[----:B------:R-:W-:Y:S01]  /*01f0*/  ISETP.NE.AND.EX P0, PT, R3, RZ, PT, P0 ;  /* 0x000000ff0300720c */ /* 0x000fe20003f05300 */
[----:B------:R-:W-:-:S12]  /*0200*/  IMAD.WIDE R2, R243, 0x4, R2 ;  /* 0x00000004f3027825 */ /* 0x000fd800078e0202 */
[----:B-1----:R-:W-:Y:S05]  /*0210*/  @!P0 BRA `(.L_x_1184) ;  /* 0x0000000000108947 */ /* 0x002fea0003800000 */
[----:B------:R-:W2:Y:S02]  /*0220*/  LD.E.U8 R0, desc[UR6][R10.64+0x1b2] ;  /* 0x0001b2060a007980 */ /* 0x000ea4000c101100 */
[----:B--2---:R-:W-:-:S13]  /*0230*/  ISETP.NE.AND P1, PT, R0, RZ, PT ;  /* 0x000000ff0000720c */ /* 0x004fda0003f25270 */
[----:B------:R-:W-:Y:S05]  /*0240*/  @!P1 BRA `(.L_x_1184) ;  /* 0x0000000000049947 */ /* 0x000fea0003800000 */
[----:B------:R1:W5:Y:S02]  /*0250*/  LD.E R15, desc[UR6][R2.64] ;  /* 0x00000006020f7980 */ /* 0x000364000c101900 */
.L_x_1184:
[----:B------:R-:W-:Y:S05]  /*0260*/  BSYNC B0 ;  /* 0x0000000000007941 */ /* 0x000fea0003800000 */
.L_x_1183:
[----:B------:R-:W-:Y:S04]  /*0270*/  BSSY B0, `(.L_x_1185) ;  /* 0x0000009000007945 */ /* 0x000fe80003800000 */
[----:B------:R-:W-:Y:S05]  /*0280*/  @!P0 BRA `(.L_x_1186) ;  /* 0x0000000000188947 */ /* 0x000fea0003800000 */
[----:B------:R-:W2:Y:S02]  /*0290*/  LD.E.U8 R0, desc[UR6][R10.64+0x1b2] ;  /* 0x0001b2060a007980 */ /* 0x000ea4000c101100 */
[----:B--2---:R-:W-:-:S13]  /*02a0*/  ISETP.NE.AND P0, PT, R0, RZ, PT ;  /* 0x000000ff0000720c */ /* 0x004fda0003f05270 */
[----:B------:R-:W2:Y:S02]  /*02b0*/  @P0 LD.E R62, desc[UR6][R2.64+0x4] ;  /* 0x00000406023e0980 */ /* 0x000ea4000c101900 */
[----:B--2--5:R-:W-:-:S06]  /*02c0*/  @P0 IADD3 R62, R62, -R15, RZ ;  /* 0x8000000f3e3e0210 */ /* 0x024fcc0007ffe0ff */
[----:B------:R3:W5:Y:S01]  /*02d0*/  @!P0 LD.E R62, desc[UR6][R2.64] ;  /* 0x00000006023e8980 */ /* 0x000762000c101900 */
[----:B------:R-:W-:Y:S05]  /*02e0*/  BRA `(.L_x_1187) ;  /* 0x0000000000047947 */ /* 0x000fea0003800000 */
.L_x_1186:
[----:B------:R2:W5:Y:S02]  /*02f0*/  LD.E R62, desc[UR6][R10.64+0xb8] ;  /* 0x0000b8060a3e7980 */ /* 0x000564000c101900 */
.L_x_1187:
[----:B------:R-:W-:Y:S05]  /*0300*/  BSYNC B0 ;  /* 0x0000000000007941 */ /* 0x000fea0003800000 */
.L_x_1185:
[----:B-1-3--:R-:W3:Y:S01]  /*0310*/  LD.E.64 R2, desc[UR6][R10.64+0xf8] ;  /* 0x0000f8060a027980 */ /* 0x00aee2000c101b00 */
[----:B------:R-:W-:Y:S01]  /*0320*/  BSSY B1, `(.L_x_1188) ;  /* 0x0000012000017945 */ /* 0x000fe20003800000 */
[----:B-----5:R-:W-:Y:S01]  /*0330*/  IMAD.IADD R62, R62, 0x1, -R14 ;  /* 0x000000013e3e7824 */ /* 0x020fe200078e0a0e */
[----:B---3--:R-:W-:-:S04]  /*0340*/  ISETP.NE.U32.AND P0, PT, R2, RZ, PT ;  /* 0x000000ff0200720c */ /* 0x008fc80003f05070 */
[----:B------:R-:W-:-:S13]  /*0350*/  ISETP.NE.AND.EX P0, PT, R3, RZ, PT, P0 ;  /* 0x000000ff0300720c */ /* 0x000fda0003f05300 */
[----:B------:R-:W-:Y:S05]  /*0360*/  @!P0 BRA `(.L_x_1189) ;  /* 0x0000000000108947 */ /* 0x000fea0003800000 */
[----:B------:R-:W-:-:S05]  /*0370*/  IMAD.WIDE R2, R243, 0x4, R2 ;  /* 0x00000004f3027825 */ /* 0x000fca00078e0202 */
[----:B------:R-:W3:Y:S02]  /*0380*/  LD.E R51, desc[UR6][R2.64] ;  /* 0x0000000602337980 */ /* 0x000ee4000c101900 */
[----:B---3--:R-:W-:Y:S01]  /*0390*/  IADD3 R51, R51, -R14, RZ ;  /* 0x8000000e33337210 */ /* 0x008fe20007ffe0ff */
[----:B------:R-:W-:Y:S05]  /*03a0*/  BRA `(.L_x_1190) ;  /* 0x0000000000247947 */ /* 0x000fea0003800000 */
.L_x_1189:
[----:B------:R-:W3:Y:S01]  /*03b0*/  LD.E.64 R2, desc[UR6][R10.64+0x108] ;  /* 0x000108060a027980 */ /* 0x000ee2000c101b00 */
[----:B------:R-:W-:Y:S01]  /*03c0*/  BSSY B0, `(.L_x_1191) ;  /* 0x0000006000007945 */ /* 0x000fe20003800000 */
[----:B------:R-:W-:Y:S01]  /*03d0*/  IMAD.MOV.U32 R51, RZ, RZ, RZ ;  /* 0x000000ffff337224 */ /* 0x000fe200078e00ff */
[----:B---3--:R-:W-:-:S04]  /*03e0*/  ISETP.NE.U32.AND P0, PT, R2, RZ, PT ;  /* 0x000000ff0200720c */ /* 0x008fc80003f05070 */
[----:B------:R-:W-:-:S13]  /*03f0*/  ISETP.NE.AND.EX P0, PT, R3, RZ, PT, P0 ;  /* 0x000000ff0300720c */ /* 0x000fda0003f05300 */
[----:B------:R-:W-:Y:S05]  /*0400*/  @!P0 BRA `(.L_x_1192) ;  /* 0x0000000000048947 */ /* 0x000fea0003800000 */
[----:B------:R1:W5:Y:S02]  /*0410*/  LD.E R51, desc[UR6][R10.64+0xbc] ;  /* 0x0000bc060a337980 */ /* 0x000364000c101900 */
.L_x_1192:
[----:B------:R-:W-:Y:S05]  /*0420*/  BSYNC B0 ;  /* 0x0000000000007941 */ /* 0x000fea0003800000 */
.L_x_1191:
[----:B-----5:R-:W-:Y:S02]  /*0430*/  IADD3 R51, R62, R51, RZ ;  /* 0x000000333e337210 */ /* 0x020fe40007ffe0ff */
.L_x_1190:
[----:B------:R-:W-:Y:S05]  /*0440*/  BSYNC B1 ;  /* 0x0000000000017941 */ /* 0x000fea0003800000 */
.L_x_1188:
[----:B------:R-:W-:Y:S01]  /*0450*/  IMAD.SHL.U32 R55, R244, 0x40, RZ ;  /* 0x00000040f4377824 */ /* 0x000fe200078e00ff */
[----:B------:R-:W-:Y:S01]  /*0460*/  MOV R2, R241 ;  /* 0x000000f100027202 */ /* 0x000fe20000000f00 */
[----:B------:R-:W-:-:S03]  /*0470*/  IMAD.MOV.U32 R3, RZ, RZ, 0x0 ;  /* 0x00000000ff037424 */ /* 0x000fc600078e00ff */
[----:B------:R-:W-:-:S13]  /*0480*/  ISETP.GT.AND P0, PT, R245, R55, PT ;  /* 0x00000037f500720c */ /* 0x000fda0003f04270 */
[----:B-12---:R-:W-:Y:S05]  /*0490*/  @!P0 RET.REL.NODEC R2 `(_ZN5flash24flash_fwd_splitkv_kernelI23Flash_fwd_kernel_traitsILi128ELi64ELi128ELi4ELb0ELb0EN7cutlass10bfloat16_tE19Flash_kernel_traitsILi128ELi64ELi128ELi4ES3_EELb1ELb0ELb0ELb0ELb0ELb1ELb0ELb1EEEvNS_16Flash_fwd_paramsE) ;  /* 0xfffffff802d88950 */ /* 0x006fea0003c3ffff */
        /* <DEDUP_REMOVED lines=22> */
[----:B------:R1:W5:Y:S04]  /*0600*/  LD.E R3, desc[UR6][R10.64+0x60] ;  /* 0x000060060a037980 */ /* 0x000368000c101900 */
[----:B------:R-:W4:Y:S04]  /*0610*/  @!P0 LD.E.64 R14, desc[UR6][R10.64+0x80] ;  /* 0x000080060a0e8980 */ /* 0x000f28000c101b00 */
[----:B------:R1:W5:Y:S04]  /*0620*/  LD.E R0, desc[UR6][R10.64+0xb4] ;  /* 0x0000b4060a007980 */ /* 0x000368000c101900 */
[----:B------:R1:W5:Y:S04]  /*0630*/  LD.E.64 R12, desc[UR6][R10.64+0xa0] ;  /* 0x0000a0060a0c7980 */ /* 0x000368000c101b00 */
[----:B------:R1:W5:Y:S04]  /*0640*/  LD.E R2, desc[UR6][R10.64+0xc0] ;  /* 0x0000c0060a027980 */ /* 0x000368000c101900 */
[----:B------:R-:W5:Y:S01]  /*0650*/  LD.E.64 R10, desc[UR6][R10.64+0x70] ;  /* 0x000070060a0a7980 */ /* 0x000f62000c101b00 */
[----:B------:R-:W-:-:S04]  /*0660*/  SHF.R.S32.HI R6, RZ, 0x1f, R52 ;  /* 0x0000001fff067819 */ /* 0x000fc80000011434 */
[----:B------:R-:W-:-:S04]  /*0670*/  LEA.HI R6, R6, R52, RZ, 0x3 ;  /* 0x0000003406067211 */ /* 0x000fc800078f18ff */
[----:B------:R-:W-:-:S05]  /*0680*/  LOP3.LUT R7, R6, 0xfffffff8, RZ, 0xc0, !PT ;  /* 0xfffffff806077812 */ /* 0x000fca00078ec0ff */
[----:B------:R-:W-:Y:S01]  /*0690*/  IMAD.IADD R52, R52, 0x1, -R7 ;  /* 0x0000000134347824 */ /* 0x000fe200078e0a07 */
[----:B------:R-:W-:-:S03]  /*06a0*/  @!P0 SHF.R.S32.HI R8, RZ, 0x1f, R243 ;  /* 0x0000001fff088819 */ /* 0x000fc600000114f3 */
[----:B------:R-:W-:-:S05]  /*06b0*/  IMAD.SHL.U32 R18, R52, 0x8, RZ ;  /* 0x0000000834127824 */ /* 0x000fca00078e00ff */
[----:B------:R-:W-:Y:S01]  /*06c0*/  SHF.R.S32.HI R19, RZ, 0x1f, R18 ;  /* 0x0000001fff137819 */ /* 0x000fe20000011412 */
[----:B------:R-:W-:Y:S01]  /*06d0*/  IMAD.IADD R245, R245, 0x1, -R55 ;  /* 0x00000001f5f57824 */ /* 0x000fe200078e0a37 */
[----:B------:R-:W-:-:S04]  /*06e0*/  SHF.R.S32.HI R6, RZ, 0x3, R6 ;  /* 0x00000003ff067819 */ /* 0x000fc80000011406 */
[----:B------:R-:W-:Y:S01]  /*06f0*/  ISETP.GE.AND P2, PT, R6, R245, PT ;  /* 0x000000f50600720c */ /* 0x000fe20003f46270 */
[----:B------:R-:W-:Y:S01]  /*0700*/  BSSY B0, `(.L_x_1194) ;  /* 0x0000029000007945 */ /* 0x000fe20003800000 */
[----:B------:R-:W-:Y:S01]  /*0710*/  ISETP.NE.AND P6, PT, R52, RZ, PT ;  /* 0x000000ff3400720c */ /* 0x000fe20003fc5270 */
[-C--:B--2---:R-:W-:Y:S02]  /*0720*/  @P0 IMAD R7, R17, R246.reuse, RZ ;  /* 0x000000f611070224 */ /* 0x084fe400078e02ff */
[----:B------:R-:W-:-:S04]  /*0730*/  @P0 IMAD.WIDE.U32 R246, R16, R246, RZ ;  /* 0x000000f610f60225 */ /* 0x000fc800078e00ff */
[----:B------:R-:W-:-:S04]  /*0740*/  IMAD.WIDE.U32 R20, R55, R16, R18 ;  /* 0x0000001037147225 */ /* 0x000fc800078e0012 */
[-C--:B----4-:R-:W-:Y:S02]  /*0750*/  @!P0 IMAD R9, R15, R243.reuse, RZ ;  /* 0x000000f30f098224 */ /* 0x090fe400078e02ff */
[----:B------:R-:W-:Y:S01]  /*0760*/  @!P0 IMAD.WIDE.U32 R22, R14, R243, RZ ;  /* 0x000000f30e168225 */ /* 0x000fe200078e00ff */
[----:B------:R-:W-:-:S03]  /*0770*/  SHF.R.S32.HI R15, RZ, 0x1f, R55 ;  /* 0x0000001fff0f7819 */ /* 0x000fc60000011437 */
[----:B------:R-:W-:Y:S02]  /*0780*/  @!P0 IMAD R8, R14, R8, R9 ;  /* 0x000000080e088224 */ /* 0x000fe400078e0209 */
[----:B------:R-:W-:Y:S02]  /*0790*/  @P0 IMAD.MOV.U32 R9, RZ, RZ, R246 ;  /* 0x000000ffff090224 */ /* 0x000fe400078e00f6 */
[----:B------:R-:W-:Y:S02]  /*07a0*/  IMAD R14, R17, R55, RZ ;  /* 0x00000037110e7224 */ /* 0x000fe400078e02ff */
[----:B------:R-:W-:Y:S01]  /*07b0*/  @!P0 IMAD.MOV.U32 R9, RZ, RZ, R22 ;  /* 0x000000ffff098224 */ /* 0x000fe200078e0016 */
[----:B------:R-:W-:Y:S01]  /*07c0*/  @P0 IADD3 R7, R247, R7, RZ ;  /* 0x00000007f7070210 */ /* 0x000fe20007ffe0ff */
[----:B------:R-:W-:Y:S01]  /*07d0*/  IMAD R14, R16, R15, R14 ;  /* 0x0000000f100e7224 */ /* 0x000fe200078e020e */
[----:B------:R-:W-:Y:S02]  /*07e0*/  @!P0 IADD3 R7, R23, R8, RZ ;  /* 0x0000000817078210 */ /* 0x000fe40007ffe0ff */
[----:B------:R-:W-:Y:S01]  /*07f0*/  IADD3 R20, P0, R9, R20, RZ ;  /* 0x0000001409147210 */ /* 0x000fe20007f1e0ff */
[----:B---3--:R-:W-:-:S03]  /*0800*/  IMAD R5, R5, R242, RZ ;  /* 0x000000f205057224 */ /* 0x008fc600078e02ff */
[----:B------:R-:W-:Y:S02]  /*0810*/  IADD3.X R21, R7, R21, R14, P0, !PT ;  /* 0x0000001507157210 */ /* 0x000fe400007fe40e */
[----:B------:R-:W-:Y:S01]  /*0820*/  SHF.R.S32.HI R7, RZ, 0x1f, R242 ;  /* 0x0000001fff077819 */ /* 0x000fe200000114f2 */
[C---:B------:R-:W-:Y:S01]  /*0830*/  VIADD R9, R6.reuse, 0x10 ;  /* 0x0000001006097836 */ /* 0x040fe20000000000 */
[----:B------:R-:W-:Y:S01]  /*0840*/  IADD3 R8, R6, 0x20, RZ ;  /* 0x0000002006087810 */ /* 0x000fe20007ffe0ff */
[----:B------:R-:W-:-:S04]  /*0850*/  IMAD.WIDE.U32 R20, R242, R4, R20 ;  /* 0x00000004f2147225 */ /* 0x000fc800078e0014 */
[----:B------:R-:W-:Y:S01]  /*0860*/  IMAD R5, R4, R7, R5 ;  /* 0x0000000704057224 */ /* 0x000fe200078e0205 */
[CC--:B------:R-:W-:Y:S01]  /*0870*/  ISETP.GE.AND P1, PT, R9.reuse, R245.reuse, PT ;  /* 0x000000f50900720c */ /* 0x0c0fe20003f26270 */
[----:B------:R-:W-:Y:S01]  /*0880*/  VIADD R7, R18, 0x40 ;  /* 0x0000004012077836 */ /* 0x000fe20000000000 */
[-C--:B------:R-:W-:Y:S02]  /*0890*/  ISETP.GE.OR P4, PT, R9, R245.reuse, P6 ;  /* 0x000000f50900720c */ /* 0x080fe40003786670 */
[----:B------:R-:W-:Y:S02]  /*08a0*/  ISETP.GE.AND P0, PT, R8, R245, PT ;  /* 0x000000f50800720c */ /* 0x000fe40003f06270 */
[----:B------:R-:W-:Y:S02]  /*08b0*/  SHF.R.S32.HI R4, RZ, 0x1f, R6 ;  /* 0x0000001fff047819 */ /* 0x000fe40000011406 */
[----:B------:R-:W-:Y:S01]  /*08c0*/  IADD3 R15, R21, R5, RZ ;  /* 0x00000005150f7210 */ /* 0x000fe20007ffe0ff */
[----:B-1----:R-:W-:Y:S08]  /*08d0*/  @P2 BRA `(.L_x_1195) ;  /* 0x00000000002c2947 */ /* 0x002ff00003800000 */
        /* <DEDUP_REMOVED lines=11> */
.L_x_1195:
[----:B------:R-:W-:Y:S05]  /*0990*/  BSYNC B0 ;  /* 0x0000000000007941 */ /* 0x000fea0003800000 */
.L_x_1194:
[----:B------:R-:W-:Y:S01]  /*09a0*/  BSSY B0, `(.L_x_1196) ;  /* 0x0000011000007945 */ /* 0x000fe20003800000 */
[----:B------:R-:W-:-:S03]  /*09b0*/  ISETP.GE.OR P3, PT, R8, R245, P6 ;  /* 0x000000f50800720c */ /* 0x000fc60003766670 */
[----:B------:R-:W-:Y:S10]  /*09c0*/  @P1 BRA `(.L_x_1197) ;  /* 0x0000000000381947 */ /* 0x000ff40003800000 */
[----:B------:R-:W-:Y:S01]  /*09d0*/  IADD3 R8, P1, R6, 0x10, RZ ;  /* 0x0000001006087810 */ /* 0x000fe20007f3e0ff */
[----:B------:R-:W-:Y:S01]  /*09e0*/  IMAD.MOV.U32 R22, RZ, RZ, R20 ;  /* 0x000000ffff167224 */ /* 0x000fe200078e0014 */
[----:B------:R-:W-:Y:S02]  /*09f0*/  MOV R23, R15 ;  /* 0x0000000f00177202 */ /* 0x000fe40000000f00 */
[-C--:B-----5:R-:W-:Y:S01]  /*0a00*/  ISETP.GE.AND P2, PT, R18, R2.reuse, PT ;  /* 0x000000021200720c */ /* 0x0a0fe20003f46270 */
[----:B------:R-:W-:Y:S01]  /*0a10*/  IMAD.X R5, RZ, RZ, R4, P1 ;  /* 0x000000ffff057224 */ /* 0x000fe200008e0604 */
[----:B------:R-:W-:Y:S01]  /*0a20*/  ISETP.GE.AND P1, PT, R7, R2, PT ;  /* 0x000000020700720c */ /* 0x000fe20003f26270 */
[----:B------:R-:W-:-:S04]  /*0a30*/  IMAD.WIDE.U32 R22, R16, R8, R22 ;  /* 0x0000000810167225 */ /* 0x000fc800078e0016 */
[----:B------:R-:W-:-:S04]  /*0a40*/  IMAD R5, R5, R16, RZ ;  /* 0x0000001005057224 */ /* 0x000fc800078e02ff */
[----:B------:R-:W-:Y:S01]  /*0a50*/  IMAD R5, R17, R8, R5 ;  /* 0x0000000811057224 */ /* 0x000fe200078e0205 */
[----:B------:R-:W-:-:S03]  /*0a60*/  LEA R8, P5, R22, R10, 0x1 ;  /* 0x0000000a16087211 */ /* 0x000fc600078a08ff */
[----:B------:R-:W-:-:S05]  /*0a70*/  IMAD.IADD R5, R23, 0x1, R5 ;  /* 0x0000000117057824 */ /* 0x000fca00078e0205 */
[----:B------:R-:W-:-:S05]  /*0a80*/  LEA.HI.X R9, R22, R11, R5, 0x1, P5 ;  /* 0x0000000b16097211 */ /* 0x000fca00028f0c05 */
[----:B------:R2:W-:Y:S04]  /*0a90*/  @!P2 ST.E.128 desc[UR6][R8.64], RZ ;  /* 0x000000ff0800a985 */ /* 0x0005e8000c101d06 */
[----:B------:R2:W-:Y:S02]  /*0aa0*/  @!P1 ST.E.128 desc[UR6][R8.64+0x80], RZ ;  /* 0x000080ff08009985 */ /* 0x0005e4000c101d06 */
.L_x_1197:
[----:B------:R-:W-:Y:S05]  /*0ab0*/  BSYNC B0 ;  /* 0x0000000000007941 */ /* 0x000fea0003800000 */
.L_x_1196:
[----:B-----5:R-:W-:Y:S01]  /*0ac0*/  IMAD R3, R243, R3, R242 ;  /* 0x00000003f3037224 */ /* 0x020fe200078e02f2 */
[----:B------:R-:W-:Y:S01]  /*0ad0*/  BSSY B0, `(.L_x_1198) ;  /* 0x0000013000007945 */ /* 0x000fe20003800000 */
[----:B------:R-:W-:Y:S02]  /*0ae0*/  ISETP.GE.OR P5, PT, R6, R245, P6 ;  /* 0x000000f50600720c */ /* 0x000fe400037a6670 */
[----:B------:R-:W-:Y:S01]  /*0af0*/  IMAD R55, R0, R3, R55 ;  /* 0x0000000300377224 */ /* 0x000fe200078e0237 */
[----:B------:R-:W-:Y:S01]  /*0b00*/  IADD3 R5, R6, 0x30, RZ ;  /* 0x0000003006057810 */ /* 0x000fe20007ffe0ff */
[----:B------:R-:W-:Y:S09]  /*0b10*/  @P0 BRA `(.L_x_1199) ;  /* 0x0000000000380947 */ /* 0x000ff20003800000 */
[----:B------:R-:W-:Y:S01]  /*0b20*/  IADD3 R3, P0, R6, 0x20, RZ ;  /* 0x0000002006037810 */ /* 0x000fe20007f1e0ff */
[----:B--2---:R-:W-:Y:S01]  /*0b30*/  IMAD.MOV.U32 R8, RZ, RZ, R20 ;  /* 0x000000ffff087224 */ /* 0x004fe200078e0014 */
        /* <DEDUP_REMOVED lines=12> */
.L_x_1199:
[----:B------:R-:W-:Y:S05]  /*0c00*/  BSYNC B0 ;  /* 0x0000000000007941 */ /* 0x000fea0003800000 */
.L_x_1198:
[-C--:B------:R-:W-:Y:S01]  /*0c10*/  ISETP.GE.AND P1, PT, R5, R245.reuse, PT ;  /* 0x000000f50500720c */ /* 0x080fe20003f26270 */
[----:B------:R-:W-:Y:S01]  /*0c20*/  BSSY B0, `(.L_x_1200) ;  /* 0x0000018000007945 */ /* 0x000fe20003800000 */
[----:B------:R-:W-:Y:S01]  /*0c30*/  IADD3 R0, P0, R55, R6, RZ ;  /* 0x0000000637007210 */ /* 0x000fe20007f1e0ff */
[----:B------:R-:W-:Y:S01]  /*0c40*/  @!P4 IMAD.MOV.U32 R3, RZ, RZ, 0x7f800000 ;  /* 0x7f800000ff03c424 */ /* 0x000fe200078e00ff */
[----:B------:R-:W-:Y:S01]  /*0c50*/  ISETP.GE.OR P6, PT, R5, R245, P6 ;  /* 0x000000f50500720c */ /* 0x000fe200037c6670 */
[----:B------:R-:W-:Y:S01]  /*0c60*/  @!P5 IMAD.MOV.U32 R5, RZ, RZ, 0x7f800000 ;  /* 0x7f800000ff05d424 */ /* 0x000fe200078e00ff */
[----:B------:R-:W-:Y:S02]  /*0c70*/  LEA.HI.X.SX32 R55, R55, R4, 0x1, P0 ;  /* 0x0000000437377211 */ /* 0x000fe400000f0eff */
[----:B--2---:R-:W-:-:S04]  /*0c80*/  LEA R8, P0, R0, R12, 0x2 ;  /* 0x0000000c00087211 */ /* 0x004fc800078010ff */
[----:B------:R-:W-:Y:S01]  /*0c90*/  LEA.HI.X R9, R0, R13, R55, 0x2, P0 ;  /* 0x0000000d00097211 */ /* 0x000fe200000f1437 */
[----:B------:R-:W-:Y:S01]  /*0ca0*/  @!P3 IMAD.MOV.U32 R0, RZ, RZ, 0x7f800000 ;  /* 0x7f800000ff00b424 */ /* 0x000fe200078e00ff */
[----:B------:R-:W-:Y:S07]  /*0cb0*/  @P1 BRA `(.L_x_1201) ;  /* 0x0000000000381947 */ /* 0x000fee0003800000 */
[----:B------:R-:W-:Y:S01]  /*0cc0*/  IADD3 R6, P0, R6, 0x30, RZ ;  /* 0x0000003006067810 */ /* 0x000fe20007f1e0ff */
[----:B------:R-:W-:Y:S01]  /*0cd0*/  IMAD.MOV.U32 R12, RZ, RZ, R20 ;  /* 0x000000ffff0c7224 */ /* 0x000fe200078e0014 */
[----:B------:R-:W-:Y:S02]  /*0ce0*/  MOV R13, R15 ;  /* 0x0000000f000d7202 */ /* 0x000fe40000000f00 */
[-C--:B------:R-:W-:Y:S01]  /*0cf0*/  ISETP.GE.AND P1, PT, R18, R2.reuse, PT ;  /* 0x000000021200720c */ /* 0x080fe20003f26270 */
        /* <DEDUP_REMOVED lines=10> */
.L_x_1201:
[----:B------:R-:W-:Y:S05]  /*0da0*/  BSYNC B0 ;  /* 0x0000000000007941 */ /* 0x000fea0003800000 */
.L_x_1200:
[----:B------:R4:W-:Y:S01]  /*0db0*/  @!P4 ST.E desc[UR6][R8.64+0x40], R3 ;  /* 0x000040030800c985 */ /* 0x0009e2000c101906 */
[----:B------:R-:W-:-:S03]  /*0dc0*/  MOV R2, R241 ;  /* 0x000000f100027202 */ /* 0x000fc60000000f00 */
[----:B------:R-:W-:Y:S04]  /*0dd0*/  @!P5 ST.E desc[UR6][R8.64], R5 ;  /* 0x000000050800d985 */ /* 0x000fe8000c101906 */
[----:B------:R1:W-:Y:S01]  /*0de0*/  @!P3 ST.E desc[UR6][R8.64+0x80], R0 ;  /* 0x000080000800b985 */ /* 0x0003e2000c101906 */
[----:B----4-:R-:W-:-:S04]  /*0df0*/  MOV R3, 0x0 ;  /* 0x0000000000037802 */ /* 0x010fc80000000f00 */
[----:B-123--:R-:W-:Y:S05]  /*0e00*/  @P6 RET.REL.NODEC R2 `(_ZN5flash24flash_fwd_splitkv_kernelI23Flash_fwd_kernel_traitsILi128ELi64ELi128ELi4ELb0ELb0EN7cutlass10bfloat16_tE19Flash_kernel_traitsILi128ELi64ELi128ELi4ES3_EELb1ELb0ELb0ELb0ELb0ELb1ELb0ELb1EEEvNS_16Flash_fwd_paramsE) ;  /* 0xfffffff0027c6950 */ /* 0x00efea0003c3ffff */
[----:B------:R-:W-:Y:S02]  /*0e10*/  MOV R0, 0x7f800000 ;  /* 0x7f80000000007802 */ /* 0x000fe40000000f00 */
[----:B------:R-:W-:Y:S02]  /*0e20*/  MOV R2, R241 ;  /* 0x000000f100027202 */ /* 0x000fe40000000f00 */
[----:B------:R-:W-:Y:S01]  /*0e30*/  MOV R3, 0x0 ;  /* 0x0000000000037802 */ /* 0x000fe20000000f00 */
[----:B------:R1:W-:Y:S03]  /*0e40*/  ST.E desc[UR6][R8.64+0xc0], R0 ;  /* 0x0000c00008007985 */ /* 0x0003e6000c101906 */
[----:B-1----:R-:W-:Y:S05]  /*0e50*/  RET.REL.NODEC R2 `(_ZN5flash24flash_fwd_splitkv_kernelI23Flash_fwd_kernel_traitsILi128ELi64ELi128ELi4ELb0ELb0EN7cutlass10bfloat16_tE19Flash_kernel_traitsILi128ELi64ELi128ELi4ES3_EELb1ELb0ELb0ELb0ELb0ELb1ELb0ELb1EEEvNS_16Flash_fwd_paramsE) ;  /* 0xfffffff002687950 */ /* 0x002fea0003c3ffff */
.L_x_1193:
        /* <DEDUP_REMOVED lines=14> */
[----:B-1----:R-:W-:-:S04]  /*0f40*/  @P1 IMAD.WIDE.U32 R2, R8, R243, RZ ;  /* 0x000000f308021225 */ /* 0x002fc800078e00ff */
[----:B------:R-:W-:Y:S01]  /*0f50*/  @P1 IMAD R0, R8, R0, R4 ;  /* 0x0000000008001224 */ /* 0x000fe200078e0204 */
[----:B------:R-:W-:-:S03]  /*0f60*/  @P1 LEA R249, P0, R2, R6, 0x2 ;  /* 0x0000000602f91211 */ /* 0x000fc600078010ff */
[----:B------:R-:W-:-:S05]  /*0f70*/  @P1 IMAD.IADD R0, R3, 0x1, R0 ;  /* 0x0000000103001824 */ /* 0x000fca00078e0200 */
[----:B------:R-:W-:-:S04]  /*0f80*/  @P1 LEA.HI.X R248, R2, R7, R0, 0x2, P0 ;  /* 0x0000000702f81211 */ /* 0x000fc800000f1400 */
[----:B------:R-:W-:-:S04]  /*0f90*/  LOP3.LUT R249, R249, R248, RZ, 0x3c, !PT ;  /* 0x000000f8f9f97212 */ /* 0x000fc800078e3cff */
[----:B------:R-:W-:-:S04]  /*0fa0*/  LOP3.LUT R248, R249, R248, RZ, 0x3c, !PT ;  /* 0x000000f8f9f87212 */ /* 0x000fc800078e3cff */
[----:B------:R-:W-:Y:S02]  /*0fb0*/  LOP3.LUT R249, R249, R248, RZ, 0x3c, !PT ;  /* 0x000000f8f9f97212 */ /* 0x000fe400078e3cff */
[----:B------:R-:W-:-:S04]  /*0fc0*/  ISETP.NE.U32.AND P0, PT, R248, RZ, PT ;  /* 0x000000fff800720c */ /* 0x000fc80003f05070 */
[----:B------:R-:W-:-:S13]  /*0fd0*/  ISETP.NE.AND.EX P0, PT, R249, RZ, PT, P0 ;  /* 0x000000fff900720c */ /* 0x000fda0003f05300 */
[----:B------:R-:W-:Y:S05]  /*0fe0*/  @!P0 BRA `(.L_x_1203) ;  /* 0x0000000400508947 */ /* 0x000fea0003800000 */
[----:B------:R-:W2:Y:S04]  /*0ff0*/  LD.E R5, desc[UR6][R10.64+0x170] ;  /* 0x000170060a057980 */ /* 0x000ea8000c101900 */
[----:B------:R-:W3:Y:S01]  /*1000*/  LD.E R6, desc[UR6][R10.64+0x68] ;  /* 0x000068060a067980 */ /* 0x000ee2000c101900 */
[----:B------:R-:W-:-:S03]  /*1010*/  LEA R2, R50, 0xffffff80, 0x7 ;  /* 0xffffff8032027811 */ /* 0x000fc600078e38ff */
[----:B------:R-:W4:Y:S01]  /*1020*/  LD.E.64 R18, desc[UR6][R10.64+0x20] ;  /* 0x000020060a127980 */ /* 0x000f22000c101b00 */
[----:B------:R-:W-:-:S03]  /*1030*/  IABS R3, R2 ;  /* 0x0000000200037213 */ /* 0x000fc60000000000 */
[----:B------:R-:W4:Y:S04]  /*1040*/  LD.E.64 R42, desc[UR6][R10.64+0x38] ;  /* 0x000038060a2a7980 */ /* 0x000f28000c101b00 */
[----:B------:R-:W4:Y:S04]  /*1050*/  LD.E.64 R14, desc[UR6][R10.64+0x50] ;  /* 0x000050060a0e7980 */ /* 0x000f28000c101b00 */
[----:B------:R1:W5:Y:S04]  /*1060*/  LD.E.64 R22, desc[UR6][R10.64+0x58] ;  /* 0x000058060a167980 */ /* 0x000368000c101b00 */
[----:B------:R1:W5:Y:S01]  /*1070*/  LD.E.64 R48, desc[UR6][R10.64+0x40] ;  /* 0x000040060a307980 */ /* 0x000362000c101b00 */
[----:B--2---:R-:W-:-:S04]  /*1080*/  IABS R4, R5 ;  /* 0x0000000500047213 */ /* 0x004fc80000000000 */
[----:B------:R-:W2:Y:S08]  /*1090*/  I2F.RP R8, R4 ;  /* 0x0000000400087306 */ /* 0x000eb00000209400 */
[----:B--2---:R-:W2:Y:S02]  /*10a0*/  MUFU.RCP R8, R8 ;  /* 0x0000000800087308 */ /* 0x004ea40000001000 */
[----:B--2---:R-:W-:-:S06]  /*10b0*/  VIADD R8, R8, 0xffffffe ;  /* 0x0ffffffe08087836 */ /* 0x004fcc0000000000 */
[----:B------:R-:W2:Y:S01]  /*10c0*/  F2I.FTZ.U32.TRUNC.NTZ R9, R8 ;  /* 0x0000000800097305 */ /* 0x000ea2000021f000 */
[----:B------:R-:W-:Y:S01]  /*10d0*/  IABS R0, R5 ;  /* 0x0000000500007213 */ /* 0x000fe20000000000 */
[----:B--2---:R-:W-:Y:S01]  /*10e0*/  IMAD.MOV R7, RZ, RZ, -R9 ;  /* 0x000000ffff077224 */ /* 0x004fe200078e0a09 */
[----:B------:R-:W-:-:S03]  /*10f0*/  MOV R8, RZ ;  /* 0x000000ff00087202 */ /* 0x000fc60000000f00 */
[----:B------:R-:W-:-:S04]  /*1100*/  IMAD R7, R7, R4, RZ ;  /* 0x0000000407077224 */ /* 0x000fc800078e02ff */
[----:B------:R-:W-:-:S04]  /*1110*/  IMAD.HI.U32 R7, R9, R7, R8 ;  /* 0x0000000709077227 */ /* 0x000fc800078e0008 */
[----:B------:R-:W-:Y:S02]  /*1120*/  IMAD.MOV R0, RZ, RZ, -R0 ;  /* 0x000000ffff007224 */ /* 0x000fe400078e0a00 */
[----:B------:R-:W-:-:S04]  /*1130*/  IMAD.HI.U32 R7, R7, R3, RZ ;  /* 0x0000000307077227 */ /* 0x000fc800078e00ff */
[----:B------:R-:W-:-:S05]  /*1140*/  IMAD R0, R7, R0, R3 ;  /* 0x0000000007007224 */ /* 0x000fca00078e0203 */
[----:B------:R-:W-:-:S13]  /*1150*/  ISETP.GT.U32.AND P1, PT, R4, R0, PT ;  /* 0x000000000400720c */ /* 0x000fda0003f24070 */
[----:B------:R-:W-:-:S04]  /*1160*/  @!P1 IADD3 R0, R0, -R4, RZ ;  /* 0x8000000400009210 */ /* 0x000fc80007ffe0ff */
[----:B------:R-:W-:Y:S02]  /*1170*/  ISETP.GE.U32.AND P2, PT, R0, R4, PT ;  /* 0x000000040000720c */ /* 0x000fe40003f46070 */
[----:B------:R-:W-:Y:S01]  /*1180*/  LOP3.LUT R0, R2, R5, RZ, 0x3c, !PT ;  /* 0x0000000502007212 */ /* 0x000fe200078e3cff */
[----:B------:R-:W-:Y:S01]  /*1190*/  @!P1 VIADD R7, R7, 0x1 ;  /* 0x0000000107079836 */ /* 0x000fe20000000000 */
[----:B------:R-:W-:Y:S02]  /*11a0*/  ISETP.NE.AND P1, PT, R5, RZ, PT ;  /* 0x000000ff0500720c */ /* 0x000fe40003f25270 */
[----:B------:R-:W-:-:S07]  /*11b0*/  ISETP.GE.AND P0, PT, R0, RZ, PT ;  /* 0x000000ff0000720c */ /* 0x000fce0003f06270 */
[----:B------:R-:W-:-:S05]  /*11c0*/  @P2 IADD3 R7, R7, 0x1, RZ ;  /* 0x0000000107072810 */ /* 0x000fca0007ffe0ff */
[----:B------:R-:W-:-:S05]  /*11d0*/  IMAD.MOV.U32 R12, RZ, RZ, R7 ;  /* 0x000000ffff0c7224 */ /* 0x000fca00078e0007 */
[----:B------:R-:W-:Y:S02]  /*11e0*/  @!P0 IADD3 R12, -R12, RZ, RZ ;  /* 0x000000ff0c0c8210 */ /* 0x000fe40007ffe1ff */
[----:B------:R-:W-:-:S05]  /*11f0*/  @!P1 LOP3.LUT R12, RZ, R5, RZ, 0x33, !PT ;  /* 0x00000005ff0c9212 */ /* 0x000fca00078e33ff */
[----:B------:R-:W-:-:S05]  /*1200*/  IMAD.WIDE R8, R12, 0x4, R248 ;  /* 0x000000040c087825 */ /* 0x000fca00078e02f8 */
[----:B------:R-:W2:Y:S04]  /*1210*/  LD.E R3, desc[UR6][R8.64] ;  /* 0x0000000608037980 */ /* 0x000ea8000c101900 */
[----:B------:R-:W2:Y:S01]  /*1220*/  LD.E.64 R8, desc[UR6][R10.64+0x28] ;  /* 0x000028060a087980 */ /* 0x000ea2000c101b00 */
[----:B---3--:R-:W-:-:S04]  /*1230*/  IABS R7, R6 ;  /* 0x0000000600077213 */ /* 0x008fc80000000000 */
[----:B------:R-:W3:Y:S08]  /*1240*/  I2F.RP R0, R7 ;  /* 0x0000000700007306 */ /* 0x000ef00000209400 */
[----:B---3--:R-:W3:Y:S02]  /*1250*/  MUFU.RCP R0, R0 ;  /* 0x0000000000007308 */ /* 0x008ee40000001000 */
[----:B---3--:R-:W-:-:S06]  /*1260*/  VIADD R0, R0, 0xffffffe ;  /* 0x0ffffffe00007836 */ /* 0x008fcc0000000000 */
[----:B------:R-:W3:Y:S01]  /*1270*/  F2I.FTZ.U32.TRUNC.NTZ R21, R0 ;  /* 0x0000000000157305 */ /* 0x000ee2000021f000 */
[----:B------:R-:W-:Y:S01]  /*1280*/  IMAD.MOV.U32 R20, RZ, RZ, RZ ;  /* 0x000000ffff147224 */ /* 0x000fe200078e00ff */
[----:B------:R-:W-:Y:S02]  /*1290*/  IABS R4, R242 ;  /* 0x000000f200047213 */ /* 0x000fe40000000000 */
[----:B---3--:R-:W-:-:S05]  /*12a0*/  IADD3 R0, RZ, -R21, RZ ;  /* 0x80000015ff007210 */ /* 0x008fca0007ffe0ff */
[----:B-----5:R-:W-:Y:S01]  /*12b0*/  IMAD R13, R0, R7, RZ ;  /* 0x00000007000d7224 */ /* 0x020fe200078e02ff */
        /* <DEDUP_REMOVED lines=14> */
[----:B----4-:R-:W-:Y:S02]  /*13a0*/  IMAD R7, R43, R5, RZ ;  /* 0x000000052b077224 */ /* 0x010fe400078e02ff */
[----:B------:R-:W-:-:S06]  /*13b0*/  @P2 IADD3 R13, R13, 0x1, RZ ;  /* 0x000000010d0d2810 */ /* 0x000fcc0007ffe0ff */
[----:B------:R-:W-:Y:S02]  /*13c0*/  @!P0 IADD3 R13, -R13, RZ, RZ ;  /* 0x000000ff0d0d8210 */ /* 0x000fe40007ffe1ff */
[----:B------:R-:W-:-:S04]  /*13d0*/  @!P1 LOP3.LUT R13, RZ, R6, RZ, 0x33, !PT ;  /* 0x00000006ff0d9212 */ /* 0x000fc800078e33ff */
[----:B------:R-:W-:Y:S02]  /*13e0*/  SHF.R.S32.HI R12, RZ, 0x1f, R13 ;  /* 0x0000001fff0c7819 */ /* 0x000fe4000001140d */
[----:B--2---:R-:W-:Y:S01]  /*13f0*/  SHF.R.S32.HI R0, RZ, 0x1f, R3 ;  /* 0x0000001fff007819 */ /* 0x004fe20000011403 */
[----:B------:R-:W-:-:S04]  /*1400*/  IMAD R4, R19, R3, RZ ;  /* 0x0000000313047224 */ /* 0x000fc800078e02ff */
[C---:B------:R-:W-:Y:S02]  /*1410*/  IMAD R4, R18.reuse, R0, R4 ;  /* 0x0000000012047224 */ /* 0x040fe400078e0204 */
[----:B------:R-:W-:-:S04]  /*1420*/  IMAD.WIDE.U32 R18, R18, R3, RZ ;  /* 0x0000000312127225 */ /* 0x000fc800078e00ff */
[----:B------:R-:W-:Y:S01]  /*1430*/  IMAD.IADD R19, R19, 0x1, R4 ;  /* 0x0000000113137824 */ /* 0x000fe200078e0204 */
[----:B------:R-:W-:Y:S01]  /*1440*/  SHF.R.S32.HI R4, RZ, 0x1f, R5 ;  /* 0x0000001fff047819 */ /* 0x000fe20000011405 */
[----:B------:R-:W-:-:S04]  /*1450*/  IMAD.WIDE.U32 R18, R5, R42, R18 ;  /* 0x0000002a05127225 */ /* 0x000fc800078e0012 */
[----:B------:R-:W-:-:S04]  /*1460*/  IMAD R7, R42, R4, R7 ;  /* 0x000000042a077224 */ /* 0x000fc800078e0207 */
[----:B------:R-:W-:Y:S02]  /*1470*/  IMAD.IADD R19, R19, 0x1, R7 ;  /* 0x0000000113137824 */ /* 0x000fe400078e0207 */
[----:B------:R-:W-:Y:S02]  /*1480*/  IMAD R7, R15, R13, RZ ;  /* 0x0000000d0f077224 */ /* 0x000fe400078e02ff */
[-C--:B------:R-:W-:Y:S02]  /*1490*/  IMAD R6, R9, R3.reuse, RZ ;  /* 0x0000000309067224 */ /* 0x080fe400078e02ff */
[----:B------:R-:W-:Y:S02]  /*14a0*/  IMAD R7, R14, R12, R7 ;  /* 0x0000000c0e077224 */ /* 0x000fe400078e0207 */
[----:B------:R-:W-:-:S04]  /*14b0*/  IMAD.WIDE.U32 R20, R8, R3, RZ ;  /* 0x0000000308147225 */ /* 0x000fc800078e00ff */
[----:B------:R-:W-:-:S04]  /*14c0*/  IMAD.WIDE.U32 R14, R13, R14, R18 ;  /* 0x0000000e0d0e7225 */ /* 0x000fc800078e0012 */
[----:B------:R-:W-:Y:S01]  /*14d0*/  IMAD R6, R8, R0, R6 ;  /* 0x0000000008067224 */ /* 0x000fe200078e0206 */
[----:B------:R-:W-:Y:S02]  /*14e0*/  MOV R9, R20 ;  /* 0x0000001400097202 */ /* 0x000fe40000000f00 */
[----:B------:R-:W-:Y:S01]  /*14f0*/  IADD3 R0, R15, R7, RZ ;  /* 0x000000070f007210 */ /* 0x000fe20007ffe0ff */
[----:B------:R-:W-:Y:S01]  /*1500*/  IMAD.IADD R8, R21, 0x1, R6 ;  /* 0x0000000115087824 */ /* 0x000fe200078e0206 */
[----:B------:R-:W-:Y:S01]  /*1510*/  MOV R3, R14 ;  /* 0x0000000e00037202 */ /* 0x000fe20000000f00 */
[----:B-1----:R-:W-:Y:S05]  /*1520*/  BRA `(.L_x_1204) ;  /* 0x0000000400447947 */ /* 0x002fea0003800000 */
.L_x_1203:
        /* <DEDUP_REMOVED lines=9> */
[----:B------:R-:W-:-:S02]  /*15c0*/  IABS R7, R242 ;  /* 0x000000f200077213 */ /* 0x000fc40000000000 */
[----:B------:R-:W-:Y:S02]  /*15d0*/  @!P3 SHF.R.S32.HI R4, RZ, 0x1f, R14 ;  /* 0x0000001fff04b819 */ /* 0x000fe4000001140e */
[----:B--2---:R-:W-:-:S04]  /*15e0*/  IABS R3, R6 ;  /* 0x0000000600037213 */ /* 0x004fc80000000000 */
[----:B------:R-:W2:Y:S08]  /*15f0*/  I2F.RP R0, R3 ;  /* 0x0000000300007306 */ /* 0x000eb00000209400 */
[----:B--2---:R-:W2:Y:S02]  /*1600*/  MUFU.RCP R0, R0 ;  /* 0x0000000000007308 */ /* 0x004ea40000001000 */
[----:B--2---:R-:W-:-:S06]  /*1610*/  IADD3 R0, R0, 0xffffffe, RZ ;  /* 0x0ffffffe00007810 */ /* 0x004fcc0007ffe0ff */
[----:B------:R-:W2:Y:S02]  /*1620*/  F2I.FTZ.U32.TRUNC.NTZ R9, R0 ;  /* 0x0000000000097305 */ /* 0x000ea4000021f000 */
        /* <DEDUP_REMOVED lines=8> */
[-C--:B---3--:R-:W-:Y:S02]  /*16b0*/  @!P3 IMAD R2, R43, R14.reuse, RZ ;  /* 0x0000000e2b02b224 */ /* 0x088fe400078e02ff */
[----:B------:R-:W-:-:S04]  /*16c0*/  @!P3 IMAD.WIDE.U32 R26, R42, R14, RZ ;  /* 0x0000000e2a1ab225 */ /* 0x000fc800078e00ff */
[----:B------:R-:W-:Y:S01]  /*16d0*/  @!P3 IMAD R2, R4, R42, R2 ;  /* 0x0000002a0402b224 */ /* 0x000fe200078e0202 */
[----:B-----5:R-:W-:-:S05]  /*16e0*/  @!P3 SHF.R.S32.HI R4, RZ, 0x1f, R13 ;  /* 0x0000001fff04b819 */ /* 0x020fca000001140d */
[----:B------:R-:W-:Y:S01]  /*16f0*/  @!P0 IADD3 R0, R0, -R3, RZ ;  /* 0x8000000300008210 */ /* 0x000fe20007ffe0ff */
[----:B------:R-:W-:Y:S01]  /*1700*/  @P3 IMAD.IADD R7, R14, 0x1, R15 ;  /* 0x000000010e073824 */ /* 0x000fe200078e020f */
[----:B------:R-:W-:Y:S01]  /*1710*/  @!P3 IADD3 R27, R27, R2, RZ ;  /* 0x000000021b1bb210 */ /* 0x000fe20007ffe0ff */
[----:B----4-:R-:W-:Y:S01]  /*1720*/  @!P3 IMAD R2, R25, R13, RZ ;  /* 0x0000000d1902b224 */ /* 0x010fe200078e02ff */
[----:B------:R-:W-:Y:S01]  /*1730*/  ISETP.GE.U32.AND P2, PT, R0, R3, PT ;  /* 0x000000030000720c */ /* 0x000fe20003f46070 */
[-C--:B------:R-:W-:Y:S01]  /*1740*/  @P3 IMAD R9, R43, R7.reuse, RZ ;  /* 0x000000072b093224 */ /* 0x080fe200078e02ff */
[----:B------:R-:W-:Y:S01]  /*1750*/  LOP3.LUT R3, R242, R6, RZ, 0x3c, !PT ;  /* 0x00000006f2037212 */ /* 0x000fe200078e3cff */
[----:B------:R-:W-:-:S04]  /*1760*/  @P3 IMAD.WIDE.U32 R28, R42, R7, RZ ;  /* 0x000000072a1c3225 */ /* 0x000fc800078e00ff */
[C---:B------:R-:W-:Y:S02]  /*1770*/  @!P3 IMAD R2, R24.reuse, R4, R2 ;  /* 0x000000041802b224 */ /* 0x040fe400078e0202 */
[----:B------:R-:W-:Y:S01]  /*1780*/  @!P3 IMAD.WIDE.U32 R24, R24, R13, R26 ;  /* 0x0000000d1818b225 */ /* 0x000fe200078e001a */
[----:B------:R-:W-:-:S03]  /*1790*/  ISETP.GE.AND P1, PT, R3, RZ, PT ;  /* 0x000000ff0300720c */ /* 0x000fc60003f26270 */
[----:B------:R-:W-:Y:S01]  /*17a0*/  @!P0 VIADD R5, R5, 0x1 ;  /* 0x0000000105058836 */ /* 0x000fe20000000000 */
[----:B------:R-:W-:Y:S01]  /*17b0*/  @P3 IADD3 R9, R29, R9, RZ ;  /* 0x000000091d093210 */ /* 0x000fe20007ffe0ff */
[----:B------:R-:W-:Y:S01]  /*17c0*/  @P3 IMAD.MOV.U32 R12, RZ, RZ, R28 ;  /* 0x000000ffff0c3224 */ /* 0x000fe200078e001c */
[----:B------:R-:W-:Y:S01]  /*17d0*/  ISETP.NE.AND P0, PT, R6, RZ, PT ;  /* 0x000000ff0600720c */ /* 0x000fe20003f05270 */
[----:B------:R-:W-:Y:S01]  /*17e0*/  @!P3 IMAD.MOV.U32 R12, RZ, RZ, R24 ;  /* 0x000000ffff0cb224 */ /* 0x000fe200078e0018 */
[----:B------:R-:W-:Y:S01]  /*17f0*/  @!P3 IADD3 R9, R25, R2, RZ ;  /* 0x000000021909b210 */ /* 0x000fe20007ffe0ff */
[----:B------:R-:W-:Y:S01]  /*1800*/  @!P3 IMAD R7, R49, R14, RZ ;  /* 0x0000000e3107b224 */ /* 0x000fe200078e02ff */
[----:B------:R-:W-:Y:S02]  /*1810*/  @!P3 SHF.R.S32.HI R0, RZ, 0x1f, R14 ;  /* 0x0000001fff00b819 */ /* 0x000fe4000001140e */
[----:B------:R-:W-:Y:S02]  /*1820*/  LEA R2, R50, 0xffffff80, 0x7 ;  /* 0xffffff8032027811 */ /* 0x000fe400078e38ff */
[----:B------:R-:W-:Y:S01]  /*1830*/  @P2 IADD3 R5, R5, 0x1, RZ ;  /* 0x0000000105052810 */ /* 0x000fe20007ffe0ff */
[----:B------:R-:W-:Y:S01]  /*1840*/  @!P3 IMAD R0, R0, R48, R7 ;  /* 0x000000300000b224 */ /* 0x000fe200078e0207 */
[----:B------:R-:W-:Y:S01]  /*1850*/  SHF.R.S32.HI R4, RZ, 0x1f, R2 ;  /* 0x0000001fff047819 */ /* 0x000fe20000011402 */
[----:B------:R-:W-:Y:S01]  /*1860*/  IMAD R8, R43, R2, RZ ;  /* 0x000000022b087224 */ /* 0x000fe200078e02ff */
[----:B------:R-:W-:Y:S01]  /*1870*/  MOV R24, R12 ;  /* 0x0000000c00187202 */ /* 0x000fe20000000f00 */
[----:B------:R-:W-:Y:S01]  /*1880*/  @!P3 IMAD.WIDE.U32 R26, R48, R14, RZ ;  /* 0x0000000e301ab225 */ /* 0x000fe200078e00ff */
[----:B------:R-:W-:-:S02]  /*1890*/  MOV R25, R9 ;  /* 0x0000000900197202 */ /* 0x000fc40000000f00 */
[----:B------:R-:W-:Y:S01]  /*18a0*/  MOV R7, R5 ;  /* 0x0000000500077202 */ /* 0x000fe20000000f00 */
[----:B------:R-:W-:Y:S02]  /*18b0*/  IMAD R8, R4, R42, R8 ;  /* 0x0000002a04087224 */ /* 0x000fe400078e0208 */
[----:B------:R-:W-:Y:S01]  /*18c0*/  IMAD.WIDE.U32 R24, R42, R2, R24 ;  /* 0x000000022a187225 */ /* 0x000fe200078e0018 */
[----:B------:R-:W-:-:S03]  /*18d0*/  @P3 IADD3 R14, R14, R15, RZ ;  /* 0x0000000f0e0e3210 */ /* 0x000fc60007ffe0ff */
[----:B------:R-:W-:Y:S01]  /*18e0*/  @!P3 IMAD.IADD R27, R27, 0x1, R0 ;  /* 0x000000011b1bb824 */ /* 0x000fe200078e0200 */
[----:B------:R-:W-:Y:S01]  /*18f0*/  @!P3 SHF.R.S32.HI R0, RZ, 0x1f, R13 ;  /* 0x0000001fff00b819 */ /* 0x000fe2000001140d */
[----:B------:R-:W-:Y:S01]  /*1900*/  @!P1 IMAD.MOV R7, RZ, RZ, -R7 ;  /* 0x000000ffff079224 */ /* 0x000fe200078e0a07 */
[----:B------:R-:W-:Y:S01]  /*1910*/  @!P0 LOP3.LUT R7, RZ, R6, RZ, 0x33, !PT ;  /* 0x00000006ff078212 */ /* 0x000fe200078e33ff */
[----:B------:R-:W-:Y:S01]  /*1920*/  @!P3 IMAD R3, R21, R13, RZ ;  /* 0x0000000d1503b224 */ /* 0x000fe200078e02ff */
[----:B------:R-:W-:Y:S01]  /*1930*/  IADD3 R25, R25, R8, RZ ;  /* 0x0000000819197210 */ /* 0x000fe20007ffe0ff */
[----:B------:R-:W-:Y:S01]  /*1940*/  @P3 IMAD R8, R49, R14, RZ ;  /* 0x0000000e31083224 */ /* 0x000fe200078e02ff */
[----:B------:R-:W-:Y:S01]  /*1950*/  SHF.R.S32.HI R12, RZ, 0x1f, R7 ;  /* 0x0000001fff0c7819 */ /* 0x000fe20000011407 */
[----:B------:R-:W-:Y:S02]  /*1960*/  @!P3 IMAD R0, R20, R0, R3 ;  /* 0x000000001400b224 */ /* 0x000fe400078e0203 */
[----:B------:R-:W-:-:S02]  /*1970*/  IMAD R3, R19, R7, RZ ;  /* 0x0000000713037224 */ /* 0x000fc400078e02ff */
[----:B------:R-:W-:-:S04]  /*1980*/  @P3 IMAD.WIDE.U32 R14, R48, R14, RZ ;  /* 0x0000000e300e3225 */ /* 0x000fc800078e00ff */
[----:B------:R-:W-:Y:S01]  /*1990*/  @!P3 IMAD.WIDE.U32 R20, R20, R13, R26 ;  /* 0x0000000d1414b225 */ /* 0x000fe200078e001a */
[----:B------:R-:W-:-:S03]  /*19a0*/  @P3 IADD3 R8, R15, R8, RZ ;  /* 0x000000080f083210 */ /* 0x000fc60007ffe0ff */
[----:B------:R-:W-:Y:S01]  /*19b0*/  IMAD.WIDE.U32 R24, R18, R7, R24 ;  /* 0x0000000712187225 */ /* 0x000fe200078e0018 */
[----:B------:R-:W-:-:S03]  /*19c0*/  @P3 MOV R9, R14 ;  /* 0x0000000e00093202 */ /* 0x000fc60000000f00 */
[----:B------:R-:W-:Y:S01]  /*19d0*/  IMAD R18, R18, R12, R3 ;  /* 0x0000000c12127224 */ /* 0x000fe200078e0203 */
[----:B------:R-:W-:Y:S01]  /*19e0*/  @!P3 MOV R9, R20 ;  /* 0x000000140009b202 */ /* 0x000fe20000000f00 */
[----:B------:R-:W-:Y:S01]  /*19f0*/  @!P3 IMAD.IADD R8, R21, 0x1, R0 ;  /* 0x000000011508b824 */ /* 0x000fe200078e0200 */
[----:B------:R-:W-:Y:S01]  /*1a00*/  MOV R3, R24 ;  /* 0x0000001800037202 */ /* 0x000fe20000000f00 */
[----:B------:R-:W-:Y:S01]  /*1a10*/  IMAD.IADD R0, R25, 0x1, R18 ;  /* 0x0000000119007824 */ /* 0x000fe200078e0212 */
[----:B------:R-:W-:Y:S02]  /*1a20*/  MOV R5, R2 ;  /* 0x0000000200057202 */ /* 0x000fe40000000f00 */
[----:B-1----:R-:W-:Y:S02]  /*1a30*/  MOV R13, R7 ;  /* 0x00000007000d7202 */ /* 0x002fe40000000f00 */
.L_x_1204:
[----:B------:R-:W-:Y:S05]  /*1a40*/  BSYNC B0 ;  /* 0x0000000000007941 */ /* 0x000fea0003800000 */
.L_x_1202:
[----:B------:R-:W-:Y:S01]  /*1a50*/  ISETP.NE.AND P0, PT, R246, -0x1, PT ;  /* 0xfffffffff600780c */ /* 0x000fe20003f05270 */
[----:B------:R-:W2:Y:S04]  /*1a60*/  LD.E.64 R24, desc[UR6][R10.64+0x30] ;  /* 0x000030060a187980 */ /* 0x000ea8000c101b00 */
[----:B------:R-:W3:Y:S04]  /*1a70*/  LD.E R64, desc[UR6][R10.64+0xc0] ;  /* 0x0000c0060a407980 */ /* 0x000ee8000c101900 */
[----:B------:R-:W4:Y:S04]  /*1a80*/  LD.E.64 R20, desc[UR6][R10.64+0x48] ;  /* 0x000048060a147980 */ /* 0x000f28000c101b00 */
        /* <DEDUP_REMOVED lines=13> */
[----:B------:R-:W-:Y:S02]  /*1b60*/  IMAD.SHL.U32 R9, R170, 0x40, RZ ;  /* 0x00000040aa097824 */ /* 0x000fe400078e00ff */
[-C--:B------:R-:W-:Y:S02]  /*1b70*/  IMAD R4, R4, R48.reuse, RZ ;  /* 0x0000003004047224 */ /* 0x080fe400078e02ff */
[----:B------:R-:W-:Y:S01]  /*1b80*/  IMAD.X R15, R19, 0x1, R8, P1 ;  /* 0x00000001130f7824 */ /* 0x000fe200008e0608 */
[----:B------:R-:W-:Y:S01]  /*1b90*/  LOP3.LUT R9, R9, 0x1c0, RZ, 0xc0, !PT ;  /* 0x000001c009097812 */ /* 0x000fe200078ec0ff */
[C---:B------:R-:W-:Y:S02]  /*1ba0*/  IMAD R4, R5.reuse, R49, R4 ;  /* 0x0000003105047224 */ /* 0x040fe400078e0204 */
[----:B------:R-:W-:Y:S01]  /*1bb0*/  IMAD.WIDE.U32 R14, R5, R48, R14 ;  /* 0x00000030050e7225 */ /* 0x000fe200078e000e */
[----:B------:R-:W-:-:S02]  /*1bc0*/  LOP3.LUT R5, R9, 0x38, R18, 0xf8, !PT ;  /* 0x0000003809057812 */ /* 0x000fc400078ef812 */
[----:B------:R-:W-:Y:S02]  /*1bd0*/  SHF.R.U32.HI R164, RZ, 0x3, R9 ;  /* 0x00000003ffa47819 */ /* 0x000fe40000011609 */
[----:B------:R-:W-:Y:S01]  /*1be0*/  IADD3 R9, R15, R4, RZ ;  /* 0x000000040f097210 */ /* 0x000fe20007ffe0ff */
[----:B------:R-:W-:Y:S01]  /*1bf0*/  IMAD R4, R23, R13, RZ ;  /* 0x0000000d17047224 */ /* 0x000fe200078e02ff */
[----:B------:R-:W-:Y:S01]  /*1c00*/  LEA.HI R59, R53, R52, RZ, 0x4 ;  /* 0x00000034353b7211 */ /* 0x000fe200078f20ff */
[----:B------:R-:W-:Y:S02]  /*1c10*/  IMAD.MOV.U32 R8, RZ, RZ, R14 ;  /* 0x000000ffff087224 */ /* 0x000fe400078e000e */
[-C--:B------:R-:W-:Y:S02]  /*1c20*/  IMAD R4, R12, R22.reuse, R4 ;  /* 0x000000160c047224 */ /* 0x080fe400078e0204 */
[----:B------:R-:W-:Y:S01]  /*1c30*/  IMAD.WIDE.U32 R22, R13, R22, R8 ;  /* 0x000000160d167225 */ /* 0x000fe200078e0008 */
[----:B------:R-:W-:-:S05]  /*1c40*/  LOP3.LUT R9, R59, 0xfffffff0, RZ, 0xc0, !PT ;  /* 0xfffffff03b097812 */ /* 0x000fca00078ec0ff */
[----:B------:R-:W-:Y:S01]  /*1c50*/  IMAD.IADD R9, R52, 0x1, -R9 ;  /* 0x0000000134097824 */ /* 0x000fe200078e0a09 */
[----:B------:R-:W-:-:S04]  /*1c60*/  SHF.R.S32.HI R61, RZ, 0x1f, R243 ;  /* 0x0000001fff3d7819 */ /* 0x000fc800000114f3 */
[----:B------:R-:W-:-:S04]  /*1c70*/  SHF.R.S32.HI R58, RZ, 0x1f, R9 ;  /* 0x0000001fff3a7819 */ /* 0x000fc80000011409 */
[----:B------:R-:W-:Y:S02]  /*1c80*/  LEA.HI R58, R58, R9, RZ, 0x3 ;  /* 0x000000093a3a7211 */ /* 0x000fe400078f18ff */
[----:B------:R-:W-:Y:S02]  /*1c90*/  LOP3.LUT R164, R5, R164, RZ, 0x3c, !PT ;  /* 0x000000a405a47212 */ /* 0x000fe400078e3cff */
[----:B------:R-:W-:Y:S02]  /*1ca0*/  LOP3.LUT R57, R58, 0xfffffff8, RZ, 0xc0, !PT ;  /* 0xfffffff83a397812 */ /* 0x000fe400078ec0ff */
[----:B------:R-:W-:Y:S01]  /*1cb0*/  LEA.HI R15, R53, R52, RZ, 0x6 ;  /* 0x00000034350f7211 */ /* 0x000fe200078f30ff */
[----:B------:R-:W-:Y:S01]  /*1cc0*/  IMAD R140, R49, R170, RZ ;  /* 0x000000aa318c7224 */ /* 0x000fe200078e02ff */
[----:B------:R-:W-:Y:S01]  /*1cd0*/  IADD3 R23, R23, R4, RZ ;  /* 0x0000000417177210 */ /* 0x000fe20007ffe0ff */
[----:B------:R-:W-:Y:S01]  /*1ce0*/  IMAD.IADD R57, R9, 0x1, -R57 ;  /* 0x0000000109397824 */ /* 0x000fe200078e0a39 */
[----:B------:R-:W-:Y:S01]  /*1cf0*/  SHF.R.S32.HI R171, RZ, 0x1f, R170 ;  /* 0x0000001fffab7819 */ /* 0x000fe200000114aa */
[----:B------:R-:W-:-:S02]  /*1d00*/  VIADD R9, R18, 0x40 ;  /* 0x0000004012097836 */ /* 0x000fc40000000000 */
[----:B------:R-:W-:Y:S01]  /*1d10*/  IMAD.SHL.U32 R15, R15, 0x8, RZ ;  /* 0x000000080f0f7824 */ /* 0x000fe200078e00ff */
[----:B------:R-:W-:Y:S01]  /*1d20*/  SHF.R.S32.HI R85, RZ, 0x1f, R62 ;  /* 0x0000001fff557819 */ /* 0x000fe2000001143e */
[-C--:B------:R-:W-:Y:S01]  /*1d30*/  IMAD R140, R171, R48.reuse, R140 ;  /* 0x00000030ab8c7224 */ /* 0x080fe200078e028c */
[----:B------:R-:W-:Y:S01]  /*1d40*/  SHF.R.S32.HI R4, RZ, 0x1f, R242 ;  /* 0x0000001fff047819 */ /* 0x000fe200000114f2 */
[----:B------:R-:W-:Y:S01]  /*1d50*/  IMAD.WIDE.U32 R22, R170, R48, R22 ;  /* 0x00000030aa167225 */ /* 0x000fe200078e0016 */
[----:B------:R-:W-:Y:S02]  /*1d60*/  LOP3.LUT R164, R164, 0xfffffe00, R15, 0xf8, !PT ;  /* 0xfffffe00a4a47812 */ /* 0x000fe400078ef80f */
[----:B------:R-:W-:Y:S01]  /*1d70*/  LEA.HI R85, R85, R62, RZ, 0x7 ;  /* 0x0000003e55557211 */ /* 0x000fe200078f38ff */
[----:B------:R-:W-:-:S03]  /*1d80*/  IMAD.IADD R140, R23, 0x1, R140 ;  /* 0x00000001178c7824 */ /* 0x000fc600078e028c */
[----:B------:R-:W-:-:S04]  /*1d90*/  SHF.R.S32.HI R85, RZ, 0x7, R85 ;  /* 0x00000007ff557819 */ /* 0x000fc80000011455 */
[----:B------:R-:W-:Y:S01]  /*1da0*/  VIMNMX R85, RZ, R85, !PT ;  /* 0x00000055ff557248 */ /* 0x000fe20007fe0100 */
[----:B------:R-:W-:Y:S01]  /*1db0*/  IMAD R168, R43, R170, RZ ;  /* 0x000000aa2ba87224 */ /* 0x000fe200078e02ff */
[----:B------:R-:W-:-:S03]  /*1dc0*/  LEA.HI R53, R53, R52, RZ, 0x5 ;  /* 0x0000003435357211 */ /* 0x000fc600078f28ff */
[----:B------:R-:W-:Y:S01]  /*1dd0*/  IMAD R168, R171, R42, R168 ;  /* 0x0000002aaba87224 */ /* 0x000fe200078e02a8 */
[----:B------:R-:W-:Y:S01]  /*1de0*/  LOP3.LUT R54, R53, 0xffffffe0, RZ, 0xc0, !PT ;  /* 0xffffffe035367812 */ /* 0x000fe200078ec0ff */
[----:B------:R-:W-:Y:S01]  /*1df0*/  IMAD.MOV.U32 R37, RZ, RZ, 0x20 ;  /* 0x00000020ff257424 */ /* 0x000fe200078e00ff */
[----:B------:R-:W-:Y:S01]  /*1e00*/  MOV R38, 0x10 ;  /* 0x0000001000267802 */ /* 0x000fe20000000f00 */
[C---:B------:R-:W-:Y:S01]  /*1e10*/  IMAD.SHL.U32 R237, R42.reuse, 0x10, RZ ;  /* 0x000000102aed7824 */ /* 0x040fe200078e00ff */
[----:B------:R-:W-:Y:S01]  /*1e20*/  SHF.L.U64.HI R238, R42, 0x4, R43 ;  /* 0x000000042aee7819 */ /* 0x000fe2000001022b */
[C---:B------:R-:W-:Y:S01]  /*1e30*/  IMAD.SHL.U32 R235, R48.reuse, 0x10, RZ ;  /* 0x0000001030eb7824 */ /* 0x040fe200078e00ff */
[----:B------:R-:W-:Y:S01]  /*1e40*/  SHF.L.U64.HI R236, R48, 0x4, R49 ;  /* 0x0000000430ec7819 */ /* 0x000fe20000010231 */
[----:B------:R-:W-:Y:S01]  /*1e50*/  IMAD.IADD R54, R52, 0x1, -R54 ;  /* 0x0000000134367824 */ /* 0x000fe200078e0a36 */
[----:B------:R-:W-:Y:S02]  /*1e60*/  SHF.R.S32.HI R53, RZ, 0x5, R53 ;  /* 0x00000005ff357819 */ /* 0x000fe40000011435 */
[----:B------:R-:W-:Y:S01]  /*1e70*/  SHF.L.U32 R63, R56, 0x2, RZ ;  /* 0x00000002383f7819 */ /* 0x000fe200000006ff */
[----:B--2---:R-:W-:-:S04]  /*1e80*/  @P0 IMAD.WIDE.U32 R28, R24, R246, RZ ;  /* 0x000000f6181c0225 */ /* 0x004fc800078e00ff */
[----:B------:R-:W-:Y:S02]  /*1e90*/  @P0 IMAD R8, R25, R246, RZ ;  /* 0x000000f619080224 */ /* 0x000fe400078e02ff */
[----:B---3--:R-:W-:-:S04]  /*1ea0*/  @!P0 IMAD R14, R27, R243, RZ ;  /* 0x000000f31b0e8224 */ /* 0x008fc800078e02ff */
[C---:B------:R-:W-:Y:S02]  /*1eb0*/  @!P0 IMAD R14, R26.reuse, R61, R14 ;  /* 0x0000003d1a0e8224 */ /* 0x040fe400078e020e */
[----:B------:R-:W-:Y:S01]  /*1ec0*/  @!P0 IMAD.WIDE.U32 R26, R26, R243, RZ ;  /* 0x000000f31a1a8225 */ /* 0x000fe200078e00ff */
[----:B------:R-:W-:-:S03]  /*1ed0*/  @P0 MOV R5, R28 ;  /* 0x0000001c00050202 */ /* 0x000fc60000000f00 */
[----:B------:R-:W-:Y:S02]  /*1ee0*/  @!P0 IMAD.MOV.U32 R5, RZ, RZ, R26 ;  /* 0x000000ffff058224 */ /* 0x000fe400078e001a */
[----:B------:R-:W-:Y:S01]  /*1ef0*/  @P0 IMAD.IADD R8, R29, 0x1, R8 ;  /* 0x000000011d080824 */ /* 0x000fe200078e0208 */
[----:B------:R-:W-:Y:S01]  /*1f00*/  @P0 MOV R179, R25 ;  /* 0x0000001900b30202 */ /* 0x000fe20000000f00 */
[----:B------:R-:W-:Y:S01]  /*1f10*/  @!P0 IMAD.IADD R8, R27, 0x1, R14 ;  /* 0x000000011b088824 */ /* 0x000fe200078e020e */
[----:B------:R-:W-:Y:S01]  /*1f20*/  IADD3 R14, P1, R18, R5, RZ ;  /* 0x00000005120e7210 */ /* 0x000fe20007f3e0ff */
[--C-:B------:R-:W-:Y:S02]  /*1f30*/  @P0 IMAD.MOV.U32 R178, RZ, RZ, R24.reuse ;  /* 0x000000ffffb20224 */ /* 0x100fe400078e0018 */
[----:B------:R-:W-:Y:S02]  /*1f40*/  @!P0 IMAD.MOV.U32 R178, RZ, RZ, R24 ;  /* 0x000000ffffb28224 */ /* 0x000fe400078e0018 */
[----:B------:R-:W-:Y:S01]  /*1f50*/  @!P0 IMAD.MOV.U32 R179, RZ, RZ, R25 ;  /* 0x000000ffffb38224 */ /* 0x000fe200078e0019 */
[----:B------:R-:W-:Y:S01]  /*1f60*/  ISETP.GE.AND P0, PT, R9, R64, PT ;  /* 0x000000400900720c */ /* 0x000fe20003f06270 */
[----:B----4-:R-:W-:-:S02]  /*1f70*/  IMAD R5, R21, R242, RZ ;  /* 0x000000f215057224 */ /* 0x010fc400078e02ff */
[----:B------:R-:W-:Y:S01]  /*1f80*/  IMAD.X R15, R19, 0x1, R8, P1 ;  /* 0x00000001130f7824 */ /* 0x000fe200008e0608 */
[----:B------:R-:W-:Y:S01]  /*1f90*/  SEL R60, RZ, 0xffffffff, P0 ;  /* 0xffffffffff3c7807 */ /* 0x000fe20000000000 */
[----:B------:R-:W-:Y:S01]  /*1fa0*/  IMAD R4, R20, R4, R5 ;  /* 0x0000000414047224 */ /* 0x000fe200078e0205 */
[----:B------:R-:W-:Y:S01]  /*1fb0*/  LEA R141, P0, R22, R6, 0x1 ;  /* 0x00000006168d7211 */ /* 0x000fe200078008ff */
[----:B------:R-:W-:Y:S01]  /*1fc0*/  IMAD.WIDE.U32 R20, R242, R20, R14 ;  /* 0x00000014f2147225 */ /* 0x000fe200078e000e */
[----:B------:R-:W-:Y:S02]  /*1fd0*/  ISETP.GE.AND P1, PT, R18, R64, PT ;  /* 0x000000401200720c */ /* 0x000fe40003f26270 */
[----:B------:R-:W-:Y:S02]  /*1fe0*/  LEA.HI.X R140, R22, R7, R140, 0x1, P0 ;  /* 0x00000007168c7211 */ /* 0x000fe400000f0c8c */
[----:B------:R-:W-:Y:S02]  /*1ff0*/  IADD3 R166, P0, R18, R3, RZ ;  /* 0x0000000312a67210 */ /* 0x000fe40007f1e0ff */
[----:B------:R-:W-:-:S02]  /*2000*/  IADD3 R175, R21, R4, RZ ;  /* 0x0000000415af7210 */ /* 0x000fc40007ffe0ff */
[----:B------:R-:W-:Y:S02]  /*2010*/  SEL R4, RZ, 0x1, P1 ;  /* 0x00000001ff047807 */ /* 0x000fe40000800000 */
[----:B------:R-:W-:Y:S02]  /*2020*/  R2P PR, R57, 0x6 ;  /* 0x0000000639007804 */ /* 0x000fe40000000000 */
[----:B------:R-:W-:Y:S01]  /*2030*/  ISETP.GT.AND P3, PT, R50, R85, PT ;  /* 0x000000553200720c */ /* 0x000fe20003f64270 */
[----:B------:R-:W-:Y:S02]  /*2040*/  IMAD.X R167, R19, 0x1, R0, P0 ;  /* 0x0000000113a77824 */ /* 0x000fe400000e0600 */
[----:B------:R-:W-:-:S04]  /*2050*/  IMAD.WIDE R14, R244, 0x40, R170 ;  /* 0x00000040f40e7825 */ /* 0x000fc800078e02aa */
[----:B------:R-:W-:-:S04]  /*2060*/  IMAD.WIDE.U32 R166, R170, R42, R166 ;  /* 0x0000002aaaa67225 */ /* 0x000fc800078e00a6 */
[----:B------:R-:W-:Y:S02]  /*2070*/  IMAD.MOV.U32 R174, RZ, RZ, R20 ;  /* 0x000000ffffae7224 */ /* 0x000fe400078e0014 */
[----:B------:R-:W-:Y:S01]  /*2080*/  IMAD R176, R15, R178, RZ ;  /* 0x000000b20fb07224 */ /* 0x000fe200078e02ff */
[----:B------:R-:W-:Y:S01]  /*2090*/  LEA R240, P0, R166, R172, 0x1 ;  /* 0x000000aca6f07211 */ /* 0x000fe200078008ff */
[----:B------:R-:W-:Y:S02]  /*20a0*/  IMAD.SHL.U32 R60, R60, 0x2, RZ ;  /* 0x000000023c3c7824 */ /* 0x000fe400078e00ff */
[----:B------:R-:W-:Y:S02]  /*20b0*/  IMAD.IADD R169, R167, 0x1, R168 ;  /* 0x00000001a7a97824 */ /* 0x000fe400078e02a8 */
[C---:B------:R-:W-:Y:S02]  /*20c0*/  IMAD R176, R14.reuse, R179, R176 ;  /* 0x000000b30eb07224 */ /* 0x040fe400078e02b0 */
[----:B------:R-:W-:Y:S01]  /*20d0*/  IMAD.WIDE.U32 R174, R14, R178, R174 ;  /* 0x000000b20eae7225 */ /* 0x000fe200078e00ae */
[----:B------:R-:W-:-:S02]  /*20e0*/  LOP3.LUT R60, R60, 0x2, R4, 0xe2, !PT ;  /* 0x000000023c3c7812 */ /* 0x000fc400078ee204 */
[----:B------:R-:W-:Y:S01]  /*20f0*/  @!P4 MOV R16, RZ ;  /* 0x000000ff0010c202 */ /* 0x000fe20000000f00 */
[----:B------:R-:W-:Y:S01]  /*2100*/  IMAD.IADD R177, R175, 0x1, R176 ;  /* 0x00000001afb17824 */ /* 0x000fe200078e02b0 */
[----:B------:R-:W-:Y:S02]  /*2110*/  SEL R38, R38, 0xfffffff0, !P1 ;  /* 0xfffffff026267807 */ /* 0x000fe40004800000 */
[----:B------:R-:W-:Y:S02]  /*2120*/  SEL R37, R37, 0xffffffe0, !P2 ;  /* 0xffffffe025257807 */ /* 0x000fe40005000000 */
[----:B------:R-:W-:Y:S01]  /*2130*/  LEA.HI.X R239, R166, R173, R169, 0x1, P0 ;  /* 0x000000ada6ef7211 */ /* 0x000fe200000f0ca9 */
[----:B-1----:R-:W-:Y:S06]  /*2140*/  @!P3 BRA `(.L_x_1205) ;  /* 0x000000c8002cb947 */ /* 0x002fec0003800000 */
        /* <DEDUP_REMOVED lines=11> */
[----:B------:R-:W-:Y:S01]  /*2200*/  SHF.R.S32.HI R14, RZ, 0x1f, R62 ;  /* 0x0000001fff0e7819 */ /* 0x000fe2000001143e */
[----:B-----5:R-:W-:Y:S01]  /*2210*/  IMAD.IADD R16, R16, 0x1, R2 ;  /* 0x0000000110107824 */ /* 0x020fe200078e0202 */
[C---:B------:R-:W-:Y:S01]  /*2220*/  SHF.L.U32 R79, R42.reuse, 0x6, RZ ;  /* 0x000000062a4f7819 */ /* 0x040fe200000006ff */
[----:B------:R-:W-:Y:S01]  /*2230*/  IMAD R77, R43, 0x30, RZ ;  /* 0x000000302b4d7824 */ /* 0x000fe200078e02ff */
[----:B------:R-:W-:Y:S01]  /*2240*/  SHF.L.U64.HI R80, R42, 0x6, R43 ;  /* 0x000000062a507819 */ /* 0x000fe2000001022b */
[----:B------:R-:W-:Y:S01]  /*2250*/  IMAD.SHL.U32 R74, R48, 0x20, RZ ;  /* 0x00000020304a7824 */ /* 0x000fe200078e00ff */
[----:B------:R-:W-:Y:S01]  /*2260*/  LOP3.LUT R161, R60, 0xffff, RZ, 0xc0, !PT ;  /* 0x0000ffff3ca17812 */ /* 0x000fe200078ec0ff */
[C---:B------:R-:W-:Y:S01]  /*2270*/  IMAD.SHL.U32 R71, R48.reuse, 0x40, RZ ;  /* 0x0000004030477824 */ /* 0x040fe200078e00ff */
[C-C-:B------:R-:W-:Y:S01]  /*2280*/  SHF.L.U64.HI R75, R48.reuse, 0x5, R49.reuse ;  /* 0x00000005304b7819 */ /* 0x140fe20000010231 */
[C---:B------:R-:W-:Y:S01]  /*2290*/  IMAD R73, R49.reuse, 0x60, RZ ;  /* 0x0000006031497824 */ /* 0x040fe200078e02ff */
[C---:B------:R-:W-:Y:S01]  /*22a0*/  SHF.L.U64.HI R72, R48.reuse, 0x6, R49 ;  /* 0x0000000630487819 */ /* 0x040fe20000010231 */
[----:B------:R-:W-:Y:S01]  /*22b0*/  IMAD R69, R49, 0xc0, RZ ;  /* 0x000000c031457824 */ /* 0x000fe200078e02ff */
[----:B------:R-:W-:Y:S01]  /*22c0*/  LOP3.LUT R162, R161, 0x1, RZ, 0xc0, !PT ;  /* 0x00000001a1a27812 */ /* 0x000fe200078ec0ff */
[----:B------:R-:W-:Y:S01]  /*22d0*/  IMAD.WIDE.U32 R188, R48, 0x60, RZ ;  /* 0x0000006030bc7825 */ /* 0x000fe200078e00ff */
[----:B------:R-:W-:-:S02]  /*22e0*/  SHF.L.U64.HI R75, R74, 0x1, R75 ;  /* 0x000000014a4b7819 */ /* 0x000fc4000001024b */
[----:B------:R-:W-:Y:S01]  /*22f0*/  SHF.L.U64.HI R72, R71, 0x1, R72 ;  /* 0x0000000147487819 */ /* 0x000fe20000010248 */
[----:B------:R-:W-:Y:S01]  /*2300*/  IMAD.WIDE.U32 R184, R48, 0xc0, RZ ;  /* 0x000000c030b87825 */ /* 0x000fe200078e00ff */
[C---:B------:R-:W-:Y:S02]  /*2310*/  IADD3 R67, R170.reuse, 0x10, RZ ;  /* 0x00000010aa437810 */ /* 0x040fe40007ffe0ff */
[C---:B------:R-:W-:Y:S01]  /*2320*/  IADD3 R160, R170.reuse, 0x40, RZ ;  /* 0x00000040aaa07810 */ /* 0x040fe20007ffe0ff */
[C---:B------:R-:W-:Y:S01]  /*2330*/  IMAD R70, R49.reuse, 0xa0, RZ ;  /* 0x000000a031467824 */ /* 0x040fe200078e02ff */
[----:B------:R-:W-:Y:S01]  /*2340*/  IADD3 R157, R170, 0x70, RZ ;  /* 0x00000070aa9d7810 */ /* 0x000fe20007ffe0ff */
[----:B------:R-:W-:Y:S01]  /*2350*/  IMAD R68, R49, 0xe0, RZ ;  /* 0x000000e031447824 */ /* 0x000fe200078e02ff */
[----:B------:R-:W-:Y:S01]  /*2360*/  SHF.L.U64.HI R84, R42, 0x5, R43 ;  /* 0x000000052a547819 */ /* 0x000fe2000001022b */
[----:B------:R-:W-:Y:S01]  /*2370*/  IMAD.WIDE.U32 R186, R48, 0xa0, RZ ;  /* 0x000000a030ba7825 */ /* 0x000fe200078e00ff */
[----:B------:R-:W-:-:S02]  /*2380*/  MOV R125, R240 ;  /* 0x000000f0007d7202 */ /* 0x000fc40000000f00 */
[----:B------:R-:W-:Y:S01]  /*2390*/  MOV R127, R141 ;  /* 0x0000008d007f7202 */ /* 0x000fe20000000f00 */
[----:B------:R-:W-:Y:S01]  /*23a0*/  IMAD.WIDE.U32 R182, R48, 0xe0, RZ ;  /* 0x000000e030b67825 */ /* 0x000fe200078e00ff */
[----:B------:R-:W-:Y:S02]  /*23b0*/  LOP3.LUT R161, R161, 0x2, RZ, 0xc0, !PT ;  /* 0x00000002a1a17812 */ /* 0x000fe400078ec0ff */
[----:B------:R-:W-:Y:S01]  /*23c0*/  SHF.L.U32 R74, R74, 0x1, RZ ;  /* 0x000000014a4a7819 */ /* 0x000fe200000006ff */
[C---:B------:R-:W-:Y:S01]  /*23d0*/  VIADD R66, R170.reuse, 0x20 ;  /* 0x00000020aa427836 */ /* 0x040fe20000000000 */
[----:B------:R-:W-:Y:S01]  /*23e0*/  IADD3 R73, R189, R73, RZ ;  /* 0x00000049bd497210 */ /* 0x000fe20007ffe0ff */
[C---:B------:R-:W-:Y:S01]  /*23f0*/  VIADD R65, R170.reuse, 0x30 ;  /* 0x00000030aa417836 */ /* 0x040fe20000000000 */
[----:B------:R-:W-:Y:S01]  /*2400*/  IADD3 R69, R185, R69, RZ ;  /* 0x00000045b9457210 */ /* 0x000fe20007ffe0ff */
[C---:B------:R-:W-:Y:S02]  /*2410*/  VIADD R159, R170.reuse, 0x50 ;  /* 0x00000050aa9f7836 */ /* 0x040fe40000000000 */
[----:B------:R-:W-:-:S02]  /*2420*/  VIADD R158, R170, 0x60 ;  /* 0x00000060aa9e7836 */ /* 0x000fc40000000000 */
[----:B------:R-:W-:Y:S02]  /*2430*/  IMAD.SHL.U32 R83, R42, 0x20, RZ ;  /* 0x000000202a537824 */ /* 0x000fe400078e00ff */
[----:B------:R-:W-:Y:S02]  /*2440*/  IMAD.MOV.U32 R124, RZ, RZ, R239 ;  /* 0x000000ffff7c7224 */ /* 0x000fe400078e00ef */
[----:B------:R-:W-:Y:S02]  /*2450*/  IMAD.MOV.U32 R126, RZ, RZ, R140 ;  /* 0x000000ffff7e7224 */ /* 0x000fe400078e008c */
[----:B------:R-:W-:Y:S02]  /*2460*/  IMAD.SHL.U32 R71, R71, 0x2, RZ ;  /* 0x0000000247477824 */ /* 0x000fe400078e00ff */
[----:B------:R-:W-:Y:S02]  /*2470*/  IMAD.IADD R70, R187, 0x1, R70 ;  /* 0x00000001bb467824 */ /* 0x000fe400078e0246 */
[----:B------:R-:W-:-:S02]  /*2480*/  IMAD.IADD R68, R183, 0x1, R68 ;  /* 0x00000001b7447824 */ /* 0x000fc400078e0244 */
[----:B--2---:R-:W-:-:S04]  /*2490*/  IMAD R0, R31, R243, RZ ;  /* 0x000000f31f007224 */ /* 0x004fc800078e02ff */
[----:B------:R-:W-:Y:S02]  /*24a0*/  IMAD R0, R30, R61, R0 ;  /* 0x0000003d1e007224 */ /* 0x000fe400078e0200 */
[----:B------:R-:W-:Y:S01]  /*24b0*/  IMAD.WIDE.U32 R30, R243, R30, R18 ;  /* 0x0000001ef31e7225 */ /* 0x000fe200078e0012 */
[----:B----4-:R-:W-:-:S03]  /*24c0*/  SHF.L.U64.HI R106, R196, 0x4, R197 ;  /* 0x00000004c46a7819 */ /* 0x010fc600000102c5 */
[----:B---3--:R-:W-:Y:S01]  /*24d0*/  IMAD R3, R33, R243, RZ ;  /* 0x000000f321037224 */ /* 0x008fe200078e02ff */
[----:B------:R-:W-:Y:S01]  /*24e0*/  SHF.L.U64.HI R108, R196, 0x5, R197 ;  /* 0x00000005c46c7819 */ /* 0x000fe200000102c5 */
[----:B------:R-:W-:Y:S01]  /*24f0*/  IMAD.WIDE.U32 R28, R243, R32, R18 ;  /* 0x00000020f31c7225 */ /* 0x000fe200078e0012 */
[C---:B------:R-:W-:Y:S02]  /*2500*/  SHF.L.U32 R87, R210.reuse, 0x4, RZ ;  /* 0x00000004d2577819 */ /* 0x040fe400000006ff */
[----:B------:R-:W-:Y:S01]  /*2510*/  SHF.L.U64.HI R86, R210, 0x4, R211 ;  /* 0x00000004d2567819 */ /* 0x000fe200000102d3 */
[----:B------:R-:W-:Y:S01]  /*2520*/  IMAD.IADD R31, R31, 0x1, R0 ;  /* 0x000000011f1f7824 */ /* 0x000fe200078e0200 */
[----:B------:R-:W-:Y:S01]  /*2530*/  SHF.R.S32.HI R0, RZ, 0x1f, R2 ;  /* 0x0000001fff007819 */ /* 0x000fe20000011402 */
[----:B------:R-:W-:Y:S01]  /*2540*/  IMAD R3, R32, R61, R3 ;  /* 0x0000003d20037224 */ /* 0x000fe200078e0203 */
[----:B------:R-:W-:Y:S01]  /*2550*/  SHF.L.U64.HI R94, R210, 0x5, R211 ;  /* 0x00000005d25e7819 */ /* 0x000fe200000102d3 */
[-C--:B------:R-:W-:Y:S01]  /*2560*/  IMAD R8, R197, R2.reuse, RZ ;  /* 0x00000002c5087224 */ /* 0x080fe200078e02ff */
[C---:B------:R-:W-:Y:S01]  /*2570*/  SHF.L.U32 R109, R196.reuse, 0x5, RZ ;  /* 0x00000005c46d7819 */ /* 0x040fe200000006ff */
[----:B------:R-:W-:Y:S01]  /*2580*/  IMAD.IADD R29, R29, 0x1, R3 ;  /* 0x000000011d1d7824 */ /* 0x000fe200078e0203 */
[C---:B------:R-:W-:Y:S01]  /*2590*/  SHF.L.U64.HI R111, R196.reuse, 0x6, R197 ;  /* 0x00000006c46f7819 */ /* 0x040fe200000102c5 */
[----:B------:R-:W-:Y:S01]  /*25a0*/  IMAD R3, R211, R2, RZ ;  /* 0x00000002d3037224 */ /* 0x000fe200078e02ff */
[----:B------:R-:W-:Y:S01]  /*25b0*/  LEA.HI R146, R15, R15, RZ, 0x1 ;  /* 0x0000000f0f927211 */ /* 0x000fe200078f08ff */
[C---:B------:R-:W-:Y:S01]  /*25c0*/  IMAD R8, R196.reuse, R0, R8 ;  /* 0x00000000c4087224 */ /* 0x040fe200078e0208 */
[----:B------:R-:W-:Y:S01]  /*25d0*/  SHF.L.U64.HI R108, R109, 0x1, R108 ;  /* 0x000000016d6c7819 */ /* 0x000fe2000001026c */
[----:B------:R-:W-:Y:S01]  /*25e0*/  IMAD.WIDE.U32 R30, R196, R2, R30 ;  /* 0x00000002c41e7225 */ /* 0x000fe200078e001e */
[----:B------:R-:W-:-:S02]  /*25f0*/  SHF.R.S32.HI R146, RZ, 0x1, R146 ;  /* 0x00000001ff927819 */ /* 0x000fc40000011492 */
[C---:B------:R-:W-:Y:S01]  /*2600*/  SHF.L.U64.HI R92, R210.reuse, 0x6, R211 ;  /* 0x00000006d25c7819 */ /* 0x040fe200000102d3 */
[C---:B------:R-:W-:Y:S01]  /*2610*/  IMAD R3, R210.reuse, R0, R3 ;  /* 0x00000000d2037224 */ /* 0x040fe200078e0203 */
[----:B------:R-:W-:Y:S01]  /*2620*/  IADD3 R31, R31, R8, RZ ;  /* 0x000000081f1f7210 */ /* 0x000fe20007ffe0ff */
[----:B------:R-:W-:Y:S01]  /*2630*/  IMAD.WIDE.U32 R28, R210, R2, R28 ;  /* 0x00000002d21c7225 */ /* 0x000fe200078e001c */
[----:B------:R-:W-:Y:S02]  /*2640*/  IADD3 R0, P0, -R62, R170, RZ ;  /* 0x000000aa3e007210 */ /* 0x000fe40007f1e1ff */
[C---:B------:R-:W-:Y:S01]  /*2650*/  SHF.L.U32 R163, R146.reuse, 0x4, RZ ;  /* 0x0000000492a37819 */ /* 0x040fe200000006ff */
[-C--:B------:R-:W-:Y:S01]  /*2660*/  IMAD R8, R27, R13.reuse, RZ ;  /* 0x0000000d1b087224 */ /* 0x080fe200078e02ff */
[----:B------:R-:W-:Y:S01]  /*2670*/  SHF.L.U32 R152, R146, 0x6, RZ ;  /* 0x0000000692987819 */ /* 0x000fe200000006ff */
[----:B------:R-:W-:Y:S01]  /*2680*/  IMAD.IADD R29, R29, 0x1, R3 ;  /* 0x000000011d1d7824 */ /* 0x000fe200078e0203 */
[----:B------:R-:W-:Y:S01]  /*2690*/  SHF.L.U32 R93, R210, 0x6, RZ ;  /* 0x00000006d25d7819 */ /* 0x000fe200000006ff */
[-C--:B------:R-:W-:Y:S01]  /*26a0*/  IMAD R3, R25, R13.reuse, RZ ;  /* 0x0000000d19037224 */ /* 0x080fe200078e02ff */
[----:B------:R-:W-:Y:S01]  /*26b0*/  SHF.L.U32 R109, R109, 0x1, RZ ;  /* 0x000000016d6d7819 */ /* 0x000fe200000006ff */
[C---:B------:R-:W-:Y:S01]  /*26c0*/  IMAD R8, R26.reuse, R12, R8 ;  /* 0x0000000c1a087224 */ /* 0x040fe200078e0208 */
[----:B------:R-:W-:Y:S01]  /*26d0*/  SHF.R.S32.HI R143, RZ, 0x1f, R163 ;  /* 0x0000001fff8f7819 */ /* 0x000fe200000114a3 */
[----:B------:R-:W-:Y:S01]  /*26e0*/  IMAD.WIDE.U32 R26, R26, R13, R30 ;  /* 0x0000000d1a1a7225 */ /* 0x000fe200078e001e */
[----:B------:R-:W-:-:S03]  /*26f0*/  SHF.R.S32.HI R136, RZ, 0x1f, R152 ;  /* 0x0000001fff887819 */ /* 0x000fc60000011498 */
[C---:B------:R-:W-:Y:S01]  /*2700*/  IMAD R3, R24.reuse, R12, R3 ;  /* 0x0000000c18037224 */ /* 0x040fe200078e0203 */
[----:B------:R-:W-:Y:S01]  /*2710*/  IADD3 R27, R27, R8, RZ ;  /* 0x000000081b1b7210 */ /* 0x000fe20007ffe0ff */
[----:B------:R-:W-:-:S04]  /*2720*/  IMAD.WIDE.U32 R12, R24, R13, R28 ;  /* 0x0000000d180c7225 */ /* 0x000fc800078e001c */
[----:B------:R-:W-:Y:S02]  /*2730*/  IMAD.X R14, R171, 0x1, ~R14, P0 ;  /* 0x00000001ab0e7824 */ /* 0x000fe400000e0e0e */
[----:B------:R-:W-:Y:S02]  /*2740*/  IMAD.IADD R13, R13, 0x1, R3 ;  /* 0x000000010d0d7824 */ /* 0x000fe400078e0203 */
[C---:B------:R-:W-:Y:S02]  /*2750*/  IMAD R116, R14.reuse, R196, RZ ;  /* 0x000000c40e747224 */ /* 0x040fe400078e02ff */
[----:B------:R-:W-:Y:S02]  /*2760*/  IMAD R118, R14, R210, RZ ;  /* 0x000000d20e767224 */ /* 0x000fe400078e02ff */
[----:B------:R-:W-:Y:S02]  /*2770*/  IMAD R122, R146, R16, RZ ;  /* 0x00000010927a7224 */ /* 0x000fe400078e02ff */
[----:B------:R-:W-:-:S02]  /*2780*/  IMAD R3, R170, R146, R63 ;  /* 0x00000092aa037224 */ /* 0x000fc400078e023f */
[-C--:B------:R-:W-:Y:S02]  /*2790*/  IMAD R116, R197, R0.reuse, R116 ;  /* 0x00000000c5747224 */ /* 0x080fe400078e0274 */
[----:B------:R-:W-:Y:S01]  /*27a0*/  IMAD.WIDE.U32 R14, R196, R0, R26 ;  /* 0x00000000c40e7225 */ /* 0x000fe200078e001a */
[----:B------:R-:W-:-:S03]  /*27b0*/  IADD3 R2, R63, R3, RZ ;  /* 0x000000033f027210 */ /* 0x000fc60007ffe0ff */
[----:B------:R-:W-:Y:S01]  /*27c0*/  IMAD R118, R211, R0, R118 ;  /* 0x00000000d3767224 */ /* 0x000fe200078e0276 */
[----:B------:R-:W-:Y:S01]  /*27d0*/  LEA R117, P1, R14, R22, 0x1 ;  /* 0x000000160e757211 */ /* 0x000fe200078208ff */
[----:B------:R-:W-:Y:S01]  /*27e0*/  IMAD.WIDE.U32 R16, R210, R0, R12 ;  /* 0x00000000d2107225 */ /* 0x000fe200078e000c */
[----:B------:R-:W-:Y:S02]  /*27f0*/  SHF.R.S32.HI R0, RZ, 0x1f, R122 ;  /* 0x0000001fff007819 */ /* 0x000fe4000001147a */
[----:B------:R-:W-:Y:S01]  /*2800*/  IADD3 R12, P3, R122, R3, RZ ;  /* 0x000000037a0c7210 */ /* 0x000fe20007f7e0ff */
[----:B------:R-:W-:Y:S01]  /*2810*/  IMAD.IADD R116, R15, 0x1, R116 ;  /* 0x000000010f747824 */ /* 0x000fe200078e0274 */
[----:B------:R-:W-:Y:S01]  /*2820*/  LEA R119, P0, R16, R20, 0x1 ;  /* 0x0000001410777211 */ /* 0x000fe200078008ff */
[----:B------:R-:W-:Y:S01]  /*2830*/  IMAD.IADD R118, R17, 0x1, R118 ;  /* 0x0000000111767824 */ /* 0x000fe200078e0276 */
[----:B------:R-:W-:Y:S01]  /*2840*/  LEA.HI.X.SX32 R3, R3, R0, 0x1, P3 ;  /* 0x0000000003037211 */ /* 0x000fe200018f0eff */
[C---:B------:R-:W-:Y:S01]  /*2850*/  VIADD R155, R163.reuse, 0x40 ;  /* 0x00000040a39b7836 */ /* 0x040fe20000000000 */
[----:B------:R-:W-:Y:S01]  /*2860*/  SHF.L.U32 R13, R12, 0x1, RZ ;  /* 0x000000010c0d7819 */ /* 0x000fe200000006ff */
[----:B------:R-:W-:Y:S01]  /*2870*/  IMAD.SHL.U32 R95, R210, 0x20, RZ ;  /* 0x00000020d25f7824 */ /* 0x000fe200078e00ff */
[----:B------:R-:W-:Y:S01]  /*2880*/  LEA.HI.X R116, R14, R23, R116, 0x1, P1 ;  /* 0x000000170e747211 */ /* 0x000fe200008f0c74 */
[----:B------:R-:W-:Y:S01]  /*2890*/  IMAD.SHL.U32 R107, R196, 0x10, RZ ;  /* 0x00000010c46b7824 */ /* 0x000fe200078e00ff */
[----:B------:R-:W-:Y:S01]  /*28a0*/  LEA.HI.X R118, R16, R21, R118, 0x1, P0 ;  /* 0x0000001510767211 */ /* 0x000fe200000f0c76 */
[----:B------:R-:W-:Y:S01]  /*28b0*/  IMAD.SHL.U32 R112, R196, 0x40, RZ ;  /* 0x00000040c4707824 */ /* 0x000fe200078e00ff */
[----:B------:R-:W-:Y:S01]  /*28c0*/  SHF.L.U64.HI R12, R12, 0x1, R3 ;  /* 0x000000010c0c7819 */ /* 0x000fe20000010203 */
[----:B------:R-:W-:Y:S01]  /*28d0*/  IMAD.SHL.U32 R156, R146, 0x20, RZ ;  /* 0x00000020929c7824 */ /* 0x000fe200078e00ff */
[-C--:B------:R-:W-:Y:S01]  /*28e0*/  IADD3 R40, P1, R6, R13.reuse, RZ ;  /* 0x0000000d06287210 */ /* 0x080fe20007f3e0ff */
[----:B------:R-:W-:Y:S01]  /*28f0*/  IMAD R154, R146, 0x30, RZ ;  /* 0x00000030929a7824 */ /* 0x000fe200078e02ff */
[----:B------:R-:W-:Y:S01]  /*2900*/  IADD3 R13, P0, R4, R13, RZ ;  /* 0x0000000d040d7210 */ /* 0x000fe20007f1e0ff */
[----:B------:R-:W-:Y:S01]  /*2910*/  IMAD R150, R146, 0x50, RZ ;  /* 0x0000005092967824 */ /* 0x000fe200078e02ff */
[----:B------:R-:W-:Y:S01]  /*2920*/  IADD3 R153, R163, R155, RZ ;  /* 0x0000009ba3997210 */ /* 0x000fe20007ffe0ff */
[--C-:B------:R-:W-:Y:S01]  /*2930*/  IMAD.X R39, R7, 0x1, R12.reuse, P1 ;  /* 0x0000000107277824 */ /* 0x100fe200008e060c */
[----:B------:R-:W-:Y:S01]  /*2940*/  IADD3 R122, P2, R122, R2, RZ ;  /* 0x000000027a7a7210 */ /* 0x000fe20007f5e0ff */
[----:B------:R-:W-:Y:S01]  /*2950*/  IMAD.X R12, R5, 0x1, R12, P0 ;  /* 0x00000001050c7824 */ /* 0x000fe200000e060c */
[----:B------:R-:W-:Y:S01]  /*2960*/  IADD3 R82, P0, R237, 0x40, RZ ;  /* 0x00000040ed527810 */ /* 0x000fe20007f1e0ff */
[C---:B------:R-:W-:Y:S01]  /*2970*/  IMAD.IADD R151, R163.reuse, 0x1, R153 ;  /* 0x00000001a3977824 */ /* 0x040fe200078e0299 */
[----:B------:R-:W-:Y:S01]  /*2980*/  LEA.HI.X.SX32 R0, R2, R0, 0x1, P2 ;  /* 0x0000000002007211 */ /* 0x000fe200010f0eff */
[----:B------:R-:W-:Y:S01]  /*2990*/  IMAD.SHL.U32 R123, R122, 0x2, RZ ;  /* 0x000000027a7b7824 */ /* 0x000fe200078e00ff */
[----:B------:R-:W-:Y:S01]  /*29a0*/  IADD3.X R81, RZ, R238, RZ, P0, !PT ;  /* 0x000000eeff517210 */ /* 0x000fe200007fe4ff */
[----:B------:R-:W-:Y:S01]  /*29b0*/  IMAD.IADD R149, R163, 0x1, R151 ;  /* 0x00000001a3957824 */ /* 0x000fe200078e0297 */
[----:B------:R-:W-:Y:S01]  /*29c0*/  IADD3 R208, P1, R82, R237, RZ ;  /* 0x000000ed52d07210 */ /* 0x000fe20007f3e0ff */
[----:B------:R-:W-:Y:S01]  /*29d0*/  IMAD R148, R146, 0x60, RZ ;  /* 0x0000006092947824 */ /* 0x000fe200078e02ff */
[----:B------:R-:W-:Y:S01]  /*29e0*/  IADD3 R204, P0, R79, 0x40, RZ ;  /* 0x000000404fcc7810 */ /* 0x000fe20007f1e0ff */
[----:B------:R-:W-:Y:S01]  /*29f0*/  IMAD.IADD R147, R163, 0x1, R149 ;  /* 0x00000001a3937824 */ /* 0x000fe200078e0295 */
[----:B------:R-:W-:Y:S01]  /*2a00*/  IADD3 R121, P3, R6, R123, RZ ;  /* 0x0000007b06797210 */ /* 0x000fe20007f7e0ff */
[----:B------:R-:W-:Y:S01]  /*2a10*/  IMAD.X R209, R81, 0x1, R238, P1 ;  /* 0x0000000151d17824 */ /* 0x000fe200008e06ee */
[----:B------:R-:W-:Y:S01]  /*2a20*/  IADD3.X R205, RZ, R80, RZ, P0, !PT ;  /* 0x00000050ffcd7210 */ /* 0x000fe200007fe4ff */
[----:B------:R-:W-:Y:S01]  /*2a30*/  IMAD R110, R197, 0x60, RZ ;  /* 0x00000060c56e7824 */ /* 0x000fe200078e02ff */
[----:B------:R-:W-:Y:S01]  /*2a40*/  IADD3 R206, P1, R208, R237, RZ ;  /* 0x000000edd0ce7210 */ /* 0x000fe20007f3e0ff */
[----:B------:R-:W-:Y:S01]  /*2a50*/  IMAD.WIDE.U32 R194, R42, 0x30, R208 ;  /* 0x000000302ac27825 */ /* 0x000fe200078e00d0 */
[----:B------:R-:W-:-:S02]  /*2a60*/  IADD3 R89, P0, R87, 0x40, RZ ;  /* 0x0000004057597810 */ /* 0x000fc40007f1e0ff */
[----:B------:R-:W-:Y:S01]  /*2a70*/  IADD3.X R207, R209, R238, RZ, P1, !PT ;  /* 0x000000eed1cf7210 */ /* 0x000fe20000ffe4ff */
[----:B------:R-:W-:Y:S01]  /*2a80*/  IMAD R113, R197, 0xa0, RZ ;  /* 0x000000a0c5717824 */ /* 0x000fe200078e02ff */
[----:B------:R-:W-:Y:S01]  /*2a90*/  IADD3 R91, P1, R89, R87, RZ ;  /* 0x00000057595b7210 */ /* 0x000fe20007f3e0ff */
[--C-:B------:R-:W-:Y:S01]  /*2aa0*/  IMAD.X R88, RZ, RZ, R86.reuse, P0 ;  /* 0x000000ffff587224 */ /* 0x100fe200000e0656 */
[----:B------:R-:W-:Y:S01]  /*2ab0*/  IADD3 R97, P0, R95, R89, RZ ;  /* 0x000000595f617210 */ /* 0x000fe20007f1e0ff */
[----:B------:R-:W-:Y:S01]  /*2ac0*/  IMAD R114, R197, 0xc0, RZ ;  /* 0x000000c0c5727824 */ /* 0x000fe200078e02ff */
[----:B------:R-:W-:Y:S01]  /*2ad0*/  IADD3 R145, R163, R147, RZ ;  /* 0x00000093a3917210 */ /* 0x000fe20007ffe0ff */
[----:B------:R-:W-:Y:S01]  /*2ae0*/  IMAD.X R90, R88, 0x1, R86, P1 ;  /* 0x00000001585a7824 */ /* 0x000fe200008e0656 */
[----:B------:R-:W-:Y:S01]  /*2af0*/  IADD3.X R96, R94, R88, RZ, P0, !PT ;  /* 0x000000585e607210 */ /* 0x000fe200007fe4ff */
[----:B------:R-:W-:Y:S01]  /*2b00*/  IMAD R115, R197, 0xe0, RZ ;  /* 0x000000e0c5737824 */ /* 0x000fe200078e02ff */
[----:B------:R-:W-:Y:S01]  /*2b10*/  IADD3 R99, P1, R95, R91, RZ ;  /* 0x0000005b5f637210 */ /* 0x000fe20007f3e0ff */
[----:B------:R-:W-:Y:S01]  /*2b20*/  IMAD.WIDE.U32 R202, R196, 0x60, RZ ;  /* 0x00000060c4ca7825 */ /* 0x000fe200078e00ff */
[----:B------:R-:W-:-:S02]  /*2b30*/  IADD3 R101, P0, R97, R95, RZ ;  /* 0x0000005f61657210 */ /* 0x000fc40007f1e0ff */
[----:B------:R-:W-:Y:S01]  /*2b40*/  IADD3.X R98, R94, R90, RZ, P1, !PT ;  /* 0x0000005a5e627210 */ /* 0x000fe20000ffe4ff */
[----:B------:R-:W-:Y:S01]  /*2b50*/  IMAD.WIDE.U32 R200, R196, 0xa0, RZ ;  /* 0x000000a0c4c87825 */ /* 0x000fe200078e00ff */
[----:B------:R-:W-:Y:S02]  /*2b60*/  IADD3.X R100, R96, R94, RZ, P0, !PT ;  /* 0x0000005e60647210 */ /* 0x000fe400007fe4ff */
[----:B------:R-:W-:Y:S01]  /*2b70*/  SHF.L.U64.HI R122, R122, 0x1, R0 ;  /* 0x000000017a7a7819 */ /* 0x000fe20000010200 */
[----:B------:R-:W-:Y:S01]  /*2b80*/  IMAD.WIDE.U32 R198, R196, 0xc0, RZ ;  /* 0x000000c0c4c67825 */ /* 0x000fe200078e00ff */
[----:B------:R-:W-:Y:S02]  /*2b90*/  IADD3 R123, P2, R4, R123, RZ ;  /* 0x0000007b047b7210 */ /* 0x000fe40007f5e0ff */
[-C--:B------:R-:W-:Y:S01]  /*2ba0*/  IADD3 R103, P1, R99, R95.reuse, RZ ;  /* 0x0000005f63677210 */ /* 0x080fe20007f3e0ff */
[----:B------:R-:W-:Y:S01]  /*2bb0*/  IMAD R146, R146, 0x70, RZ ;  /* 0x0000007092927824 */ /* 0x000fe200078e02ff */
[----:B------:R-:W-:Y:S01]  /*2bc0*/  IADD3 R105, P0, R101, R95, RZ ;  /* 0x0000005f65697210 */ /* 0x000fe20007f1e0ff */
[----:B------:R-:W-:Y:S01]  /*2bd0*/  IMAD.WIDE.U32 R190, R42, 0x30, R204 ;  /* 0x000000302abe7825 */ /* 0x000fe200078e00cc */
[----:B------:R-:W-:-:S02]  /*2be0*/  IADD3 R144, R163, R145, RZ ;  /* 0x00000091a3907210 */ /* 0x000fc40007ffe0ff */
[----:B------:R-:W-:Y:S01]  /*2bf0*/  IADD3.X R120, R7, R122, RZ, P3, !PT ;  /* 0x0000007a07787210 */ /* 0x000fe20001ffe4ff */
[----:B------:R-:W-:Y:S01]  /*2c00*/  IMAD.WIDE.U32 R192, R42, 0x30, R206 ;  /* 0x000000302ac07825 */ /* 0x000fe200078e00ce */
[----:B------:R-:W-:Y:S02]  /*2c10*/  SHF.L.U64.HI R106, R107, 0x1, R106 ;  /* 0x000000016b6a7819 */ /* 0x000fe4000001026a */
[----:B------:R-:W-:Y:S01]  /*2c20*/  SHF.L.U64.HI R111, R112, 0x1, R111 ;  /* 0x00000001706f7819 */ /* 0x000fe2000001026f */
[----:B------:R-:W-:Y:S01]  /*2c30*/  IMAD.WIDE.U32 R196, R196, 0xe0, RZ ;  /* 0x000000e0c4c47825 */ /* 0x000fe200078e00ff */
[----:B------:R-:W-:Y:S02]  /*2c40*/  IADD3 R78, R195, R77, RZ ;  /* 0x0000004dc34e7210 */ /* 0x000fe40007ffe0ff */
[----:B------:R-:W-:Y:S01]  /*2c50*/  IADD3 R110, R203, R110, RZ ;  /* 0x0000006ecb6e7210 */ /* 0x000fe20007ffe0ff */
[----:B------:R-:W-:Y:S01]  /*2c60*/  IMAD.IADD R76, R77, 0x1, R191 ;  /* 0x000000014d4c7824 */ /* 0x000fe200078e02bf */
[----:B------:R-:W-:Y:S01]  /*2c70*/  IADD3 R114, R199, R114, RZ ;  /* 0x00000072c7727210 */ /* 0x000fe20007ffe0ff */
[----:B------:R-:W-:Y:S01]  /*2c80*/  IMAD.X R122, R5, 0x1, R122, P2 ;  /* 0x00000001057a7824 */ /* 0x000fe200010e067a */
        /* <DEDUP_REMOVED lines=20> */
.L_x_1339:
[----:B------:R-:W-:Y:S01]  /*2dd0*/  IMAD.SHL.U32 R16, R14, 0x80, RZ ;  /* 0x000000800e107824 */ /* 0x000fe200078e00ff */
[----:B------:R-:W-:Y:S03]  /*2de0*/  BSSY B0, `(.L_x_1206) ;  /* 0x000001a000007945 */ /* 0x000fe60003800000 */
[----:B------:R-:W-:Y:S04]  /*2df0*/  VIADD R15, R16, 0xffffff80 ;  /* 0xffffff80100f7836 */ /* 0x000fe80000000000 */
[--C-:B------:R-:W-:Y:S02]  /*2e00*/  IMAD.IADD R213, R51, 0x1, -R15.reuse ;  /* 0x0000000133d57824 */ /* 0x100fe400078e0a0f */
[----:B------:R-:W-:Y:S03]  /*2e10*/  IMAD.IADD R212, R62, 0x1, -R15 ;  /* 0x000000013ed47824 */ /* 0x000fe600078e0a0f */
[CC--:B------:R-:W-:Y:S02]  /*2e20*/  ISETP.GE.AND P6, PT, R170.reuse, R213.reuse, PT ;  /* 0x000000d5aa00720c */ /* 0x0c0fe40003fc6270 */
[-C--:B------:R-:W-:Y:S02]  /*2e30*/  ISETP.GE.AND P3, PT, R67, R213.reuse, PT ;  /* 0x000000d54300720c */ /* 0x080fe40003f66270 */
[-C--:B------:R-:W-:Y:S02]  /*2e40*/  ISETP.GE.AND P6, PT, R170, R212.reuse, !P6 ;  /* 0x000000d4aa00720c */ /* 0x080fe400077c6270 */
[-C--:B------:R-:W-:Y:S02]  /*2e50*/  ISETP.GE.AND P2, PT, R66, R213.reuse, PT ;  /* 0x000000d54200720c */ /* 0x080fe40003f46270 */
[-C--:B------:R-:W-:Y:S02]  /*2e60*/  ISETP.GE.AND P1, PT, R65, R213.reuse, PT ;  /* 0x000000d54100720c */ /* 0x080fe40003f26270 */
[----:B------:R-:W-:Y:S02]  /*2e70*/  ISETP.GE.AND P0, PT, R160, R213, PT ;  /* 0x000000d5a000720c */ /* 0x000fe40003f06270 */
[----:B------:R-:W-:Y:S05]  /*2e80*/  ISETP.GE.AND P3, PT, R67, R212, !P3 ;  /* 0x000000d44300720c */ /* 0x000fea0005f66270 */
[----:B-----5:R-:W-:Y:S05]  /*2e90*/  @!P6 BRA `(.L_x_1207) ;  /* 0x000000000038e947 */ /* 0x020fea0003800000 */
[----:B------:R-:W-:Y:S02]  /*2ea0*/  ISETP.NE.AND P5, PT, R162, RZ, PT ;  /* 0x000000ffa200720c */ /* 0x000fe40003fa5270 */
[----:B------:R-:W-:Y:S11]  /*2eb0*/  ISETP.NE.AND P4, PT, R161, RZ, PT ;  /* 0x000000ffa100720c */ /* 0x000ff60003f85270 */
[----:B------:R-:W-:Y:S01]  /*2ec0*/  @P5 IMAD.MOV.U32 R2, RZ, RZ, R117 ;  /* 0x000000ffff025224 */ /* 0x000fe200078e0075 */
[----:B------:R-:W-:Y:S01]  /*2ed0*/  @P5 MOV R20, R127 ;  /* 0x0000007f00145202 */ /* 0x000fe20000000f00 */
[----:B------:R-:W-:Y:S02]  /*2ee0*/  @P5 IMAD.MOV.U32 R3, RZ, RZ, R116 ;  /* 0x000000ffff035224 */ /* 0x000fe400078e0074 */
[----:B------:R-:W-:Y:S03]  /*2ef0*/  @P5 IMAD.MOV.U32 R21, RZ, RZ, R126 ;  /* 0x000000ffff155224 */ /* 0x000fe600078e007e */
[----:B------:R1:W2:Y:S02]  /*2f00*/  @P5 LD.E.128 R4, desc[UR6][R2.64] ;  /* 0x0000000602045980 */ /* 0x0002a4000c101d00 */
[----:B-1----:R-:W-:Y:S01]  /*2f10*/  @P4 MOV R2, R117 ;  /* 0x0000007500024202 */ /* 0x002fe20000000f00 */
[----:B------:R-:W-:Y:S01]  /*2f20*/  @P4 IMAD.MOV.U32 R3, RZ, RZ, R116 ;  /* 0x000000ffff034224 */ /* 0x000fe200078e0074 */
[----:B--2---:R1:W-:Y:S04]  /*2f30*/  @P5 ST.E.128 desc[UR6][R20.64], R4 ;  /* 0x0000000414005985 */ /* 0x0043e8000c101d06 */
[----:B-1----:R1:W2:Y:S02]  /*2f40*/  @P4 LD.E.128 R4, desc[UR6][R2.64+0x80] ;  /* 0x0000800602044980 */ /* 0x0022a4000c101d00 */
[----:B-1----:R-:W-:Y:S01]  /*2f50*/  @P4 MOV R2, R127 ;  /* 0x0000007f00024202 */ /* 0x002fe20000000f00 */
[----:B------:R-:W-:Y:S05]  /*2f60*/  @P4 IMAD.MOV.U32 R3, RZ, RZ, R126 ;  /* 0x000000ffff034224 */ /* 0x000fea00078e007e */
[----:B--2---:R1:W-:Y:S02]  /*2f70*/  @P4 ST.E.128 desc[UR6][R2.64+0x80], R4 ;  /* 0x0000800402004985 */ /* 0x0043e4000c101d06 */
.L_x_1207:
[----:B------:R-:W-:Y:S05]  /*2f80*/  BSYNC B0 ;  /* 0x0000000000007941 */ /* 0x000fea0003800000 */
.L_x_1206:
[----:B------:R-:W-:Y:S04]  /*2f90*/  BSSY B0, `(.L_x_1208) ;  /* 0x000000c000007945 */ /* 0x000fe80003800000 */
[----:B------:R-:W-:Y:S05]  /*2fa0*/  @!P3 BRA `(.L_x_1209) ;  /* 0x000000000028b947 */ /* 0x000fea0003800000 */
[----:B------:R-:W-:Y:S02]  /*2fb0*/  ISETP.NE.AND P4, PT, R162, RZ, PT ;  /* 0x000000ffa200720c */ /* 0x000fe40003f85270 */
[----:B------:R-:W-:Y:S02]  /*2fc0*/  IADD3 R20, P3, R117, R107, RZ ;  /* 0x0000006b75147210 */ /* 0x000fe40007f7e0ff */
[----:B-1----:R-:W-:Y:S03]  /*2fd0*/  LEA R2, P5, R235, R127, 0x1 ;  /* 0x0000007feb027211 */ /* 0x002fe600078a08ff */
[----:B------:R-:W-:Y:S01]  /*2fe0*/  IMAD.X R21, R116, 0x1, R106, P3 ;  /* 0x0000000174157824 */ /* 0x000fe200018e066a */
[----:B------:R-:W-:Y:S02]  /*2ff0*/  ISETP.NE.AND P3, PT, R161, RZ, PT ;  /* 0x000000ffa100720c */ /* 0x000fe40003f65270 */
[----:B------:R-:W-:Y:S03]  /*3000*/  LEA.HI.X R3, R235, R126, R236, 0x1, P5 ;  /* 0x0000007eeb037211 */ /* 0x000fe600028f0cec */
[----:B------:R-:W2:Y:S04]  /*3010*/  @P4 LD.E.128 R4, desc[UR6][R20.64] ;  /* 0x0000000614044980 */ /* 0x000ea8000c101d00 */
[----:B--2---:R1:W-:Y:S04]  /*3020*/  @P4 ST.E.128 desc[UR6][R2.64], R4 ;  /* 0x0000000402004985 */ /* 0x0043e8000c101d06 */
[----:B-1----:R-:W2:Y:S04]  /*3030*/  @P3 LD.E.128 R4, desc[UR6][R20.64+0x80] ;  /* 0x0000800614043980 */ /* 0x002ea8000c101d00 */
[----:B--2---:R2:W-:Y:S02]  /*3040*/  @P3 ST.E.128 desc[UR6][R2.64+0x80], R4 ;  /* 0x0000800402003985 */ /* 0x0045e4000c101d06 */
.L_x_1209:
[----:B------:R-:W-:Y:S05]  /*3050*/  BSYNC B0 ;  /* 0x0000000000007941 */ /* 0x000fea0003800000 */
.L_x_1208:
[-C--:B------:R-:W-:Y:S01]  /*3060*/  ISETP.GE.AND P2, PT, R66, R212.reuse, !P2 ;  /* 0x000000d44200720c */ /* 0x080fe20005746270 */
[----:B------:R-:W-:Y:S01]  /*3070*/  BSSY B0, `(.L_x_1210) ;  /* 0x000000e000007945 */ /* 0x000fe20003800000 */
[----:B------:R-:W-:Y:S02]  /*3080*/  ISETP.GE.AND P4, PT, R159, R213, PT ;  /* 0x000000d59f00720c */ /* 0x000fe40003f86270 */
[----:B------:R-:W-:Y:S09]  /*3090*/  ISETP.GE.AND P1, PT, R65, R212, !P1 ;  /* 0x000000d44100720c */ /* 0x000ff20004f26270 */
[----:B------:R-:W-:Y:S05]  /*30a0*/  @!P2 BRA `(.L_x_1211) ;  /* 0x000000000028a947 */ /* 0x000fea0003800000 */
[----:B------:R-:W-:Y:S02]  /*30b0*/  ISETP.NE.AND P3, PT, R162, RZ, PT ;  /* 0x000000ffa200720c */ /* 0x000fe40003f65270 */
[----:B------:R-:W-:Y:S02]  /*30c0*/  IADD3 R20, P2, R117, R109, RZ ;  /* 0x0000006d75147210 */ /* 0x000fe40007f5e0ff */
[----:B-12---:R-:W-:Y:S03]  /*30d0*/  IADD3 R2, P5, R127, R74, RZ ;  /* 0x0000004a7f027210 */ /* 0x006fe60007fbe0ff */
[----:B------:R-:W-:Y:S01]  /*30e0*/  IMAD.X R21, R116, 0x1, R108, P2 ;  /* 0x0000000174157824 */ /* 0x000fe200010e066c */
[----:B------:R-:W-:Y:S01]  /*30f0*/  ISETP.NE.AND P2, PT, R161, RZ, PT ;  /* 0x000000ffa100720c */ /* 0x000fe20003f45270 */
[----:B------:R-:W-:Y:S04]  /*3100*/  IMAD.X R3, R126, 0x1, R75, P5 ;  /* 0x000000017e037824 */ /* 0x000fe800028e064b */
[----:B------:R-:W2:Y:S04]  /*3110*/  @P3 LD.E.128 R4, desc[UR6][R20.64] ;  /* 0x0000000614043980 */ /* 0x000ea8000c101d00 */
[----:B--2---:R1:W-:Y:S04]  /*3120*/  @P3 ST.E.128 desc[UR6][R2.64], R4 ;  /* 0x0000000402003985 */ /* 0x0043e8000c101d06 */
[----:B-1----:R-:W2:Y:S04]  /*3130*/  @P2 LD.E.128 R4, desc[UR6][R20.64+0x80] ;  /* 0x0000800614042980 */ /* 0x002ea8000c101d00 */
[----:B--2---:R3:W-:Y:S02]  /*3140*/  @P2 ST.E.128 desc[UR6][R2.64+0x80], R4 ;  /* 0x0000800402002985 */ /* 0x0047e4000c101d06 */
.L_x_1211:
[----:B------:R-:W-:Y:S05]  /*3150*/  BSYNC B0 ;  /* 0x0000000000007941 */ /* 0x000fea0003800000 */
.L_x_1210:
[----:B------:R-:W-:Y:S01]  /*3160*/  ISETP.GE.AND P3, PT, R158, R213, PT ;  /* 0x000000d59e00720c */ /* 0x000fe20003f66270 */
[----:B------:R-:W-:Y:S04]  /*3170*/  BSSY B0, `(.L_x_1212) ;  /* 0x000000c000007945 */ /* 0x000fe80003800000 */
[----:B------:R-:W-:Y:S08]  /*3180*/  @!P1 BRA `(.L_x_1213) ;  /* 0x0000000000289947 */ /* 0x000ff00003800000 */
[----:B------:R-:W-:Y:S02]  /*3190*/  ISETP.NE.AND P2, PT, R162, RZ, PT ;  /* 0x000000ffa200720c */ /* 0x000fe40003f45270 */
[----:B------:R-:W-:Y:S02]  /*31a0*/  IADD3 R20, P1, R117, R202, RZ ;  /* 0x000000ca75147210 */ /* 0x000fe40007f3e0ff */
[----:B-123--:R-:W-:Y:S03]  /*31b0*/  IADD3 R2, P5, R127, R188, RZ ;  /* 0x000000bc7f027210 */ /* 0x00efe60007fbe0ff */
[----:B------:R-:W-:Y:S01]  /*31c0*/  IMAD.X R21, R116, 0x1, R110, P1 ;  /* 0x0000000174157824 */ /* 0x000fe200008e066e */
[----:B------:R-:W-:Y:S01]  /*31d0*/  ISETP.NE.AND P1, PT, R161, RZ, PT ;  /* 0x000000ffa100720c */ /* 0x000fe20003f25270 */
[----:B------:R-:W-:Y:S04]  /*31e0*/  IMAD.X R3, R126, 0x1, R73, P5 ;  /* 0x000000017e037824 */ /* 0x000fe800028e0649 */
[----:B------:R-:W2:Y:S04]  /*31f0*/  @P2 LD.E.128 R4, desc[UR6][R20.64] ;  /* 0x0000000614042980 */ /* 0x000ea8000c101d00 */
[----:B--2---:R1:W-:Y:S04]  /*3200*/  @P2 ST.E.128 desc[UR6][R2.64], R4 ;  /* 0x0000000402002985 */ /* 0x0043e8000c101d06 */
[----:B-1----:R-:W2:Y:S04]  /*3210*/  @P1 LD.E.128 R4, desc[UR6][R20.64+0x80] ;  /* 0x0000800614041980 */ /* 0x002ea8000c101d00 */
[----:B--2---:R4:W-:Y:S02]  /*3220*/  @P1 ST.E.128 desc[UR6][R2.64+0x80], R4 ;  /* 0x0000800402001985 */ /* 0x0049e4000c101d06 */
.L_x_1213:
[----:B------:R-:W-:Y:S05]  /*3230*/  BSYNC B0 ;  /* 0x0000000000007941 */ /* 0x000fea0003800000 */
.L_x_1212:
[-C--:B------:R-:W-:Y:S01]  /*3240*/  ISETP.GE.AND P0, PT, R160, R212.reuse, !P0 ;  /* 0x000000d4a000720c */ /* 0x080fe20004706270 */
        /* <DEDUP_REMOVED lines=14> */
[----:B-1----:R-:W2:Y:S04]  /*3330*/  @P0 LD.E.128 R4, desc[UR6][R20.64+0x80] ;  /* 0x0000800614040980 */ /* 0x002ea8000c101d00 */
[----:B--2---:R1:W-:Y:S02]  /*3340*/  @P0 ST.E.128 desc[UR6][R2.64+0x80], R4 ;  /* 0x0000800402000985 */ /* 0x0043e4000c101d06 */
.L_x_1215:
[----:B------:R-:W-:Y:S05]  /*3350*/  BSYNC B0 ;  /* 0x0000000000007941 */ /* 0x000fea0003800000 */
.L_x_1214:
        /* <DEDUP_REMOVED lines=12> */
.L_x_1217:
[----:B------:R-:W-:Y:S05]  /*3420*/  BSYNC B0 ;  /* 0x0000000000007941 */ /* 0x000fea0003800000 */
.L_x_1216:
        /* <DEDUP_REMOVED lines=12> */
.L_x_1219:
[----:B------:R-:W-:Y:S05]  /*34f0*/  BSYNC B0 ;  /* 0x0000000000007941 */ /* 0x000fea0003800000 */
.L_x_1218:
        /* <DEDUP_REMOVED lines=12> */
.L_x_1221:
[----:B------:R-:W-:Y:S05]  /*35c0*/  BSYNC B0 ;  /* 0x0000000000007941 */ /* 0x000fea0003800000 */
.L_x_1220:
[----:B------:R-:W5:Y:S01]  /*35d0*/  LD.E R17, desc[UR6][R10.64+0xd0] ;  /* 0x0000d0060a117980 */ /* 0x000f62000c101900 */
[----:B-1234-:R-:W-:Y:S01]  /*35e0*/  IMAD.MOV.U32 R2, RZ, RZ, R117 ;  /* 0x000000ffff027224 */ /* 0x01efe200078e0075 */
[----:B------:R-:W-:Y:S01]  /*35f0*/  BSSY B3, `(.L_x_1222) ;  /* 0x0000ad4000037945 */ /* 0x000fe20003800000 */
[----:B------:R-:W-:Y:S01]  /*3600*/  IMAD.MOV.U32 R3, RZ, RZ, R116 ;  /* 0x000000ffff037224 */ /* 0x000fe200078e0074 */
[----:B------:R-:W2:Y:S01]  /*3610*/  LD.E R0, desc[UR6][R10.64+0x130] ;  /* 0x000130060a007980 */ /* 0x000ea2000c101900 */
        /* <DEDUP_REMOVED lines=17> */
[----:B------:R-:W-:Y:S01]  /*3730*/  IMAD.MOV.U32 R5, RZ, RZ, R118 ;  /* 0x000000ffff057224 */ /* 0x000fe200078e0076 */
[----:B------:R-:W-:Y:S05]  /*3740*/  MOV R4, R119 ;  /* 0x0000007700047202 */ /* 0x000fea0000000f00 */
[----:B------:R-:W2:Y:S06]  /*3750*/  LD.E.128 R20, desc[UR6][R4.64] ;  /* 0x0000000604147980 */ /* 0x000eac000c101d00 */
[----:B------:R-:W-:Y:S01]  /*3760*/  @!P0 MOV R2, R13 ;  /* 0x0000000d00028202 */ /* 0x000fe20000000f00 */
[----:B------:R-:W-:Y:S01]  /*3770*/  @!P0 IMAD.MOV.U32 R3, RZ, RZ, R12 ;  /* 0x000000ffff038224 */ /* 0x000fe200078e000c */
[----:B------:R-:W-:Y:S05]  /*3780*/  @!P0 MOV R41, R39 ;  /* 0x0000002700298202 */ /* 0x000fea0000000f00 */
[----:B------:R-:W3:Y:S06]  /*3790*/  @!P0 LD.E.64 R26, desc[UR6][R40.64] ;  /* 0x00000006281a8980 */ /* 0x000eec000c101b00 */
[----:B------:R-:W4:Y:S01]  /*37a0*/  @!P0 LD.E.64 R2, desc[UR6][R2.64] ;  /* 0x0000000602028980 */ /* 0x000f22000c101b00 */
[----:B--2---:R-:W-:Y:S02]  /*37b0*/  @!P0 LOP3.LUT R0, R20, 0xffff0000, RZ, 0xc0, !PT ;  /* 0xffff000014008812 */ /* 0x004fe400078ec0ff */
[C---:B---3--:R-:W-:Y:S01]  /*37c0*/  @!P0 LOP3.LUT R24, R26.reuse, 0xffff0000, RZ, 0xc0, !PT ;  /* 0xffff00001a188812 */ /* 0x048fe200078ec0ff */
[----:B------:R-:W-:Y:S01]  /*37d0*/  @!P0 IMAD.U32 R8, R26, 0x10000, RZ ;  /* 0x000100001a088824 */ /* 0x000fe200078e00ff */
[C---:B------:R-:W-:Y:S01]  /*37e0*/  @!P0 LOP3.LUT R26, R27.reuse, 0xffff0000, RZ, 0xc0, !PT ;  /* 0xffff00001b1a8812 */ /* 0x040fe200078ec0ff */
[----:B------:R-:W-:Y:S01]  /*37f0*/  @!P0 IMAD.U32 R25, R27, 0x10000, RZ ;  /* 0x000100001b198824 */ /* 0x000fe200078e00ff */
[----:B------:R-:W-:Y:S01]  /*3800*/  @!P0 SHF.L.U32 R27, R23, 0x10, RZ ;  /* 0x00000010171b8819 */ /* 0x000fe200000006ff */
[----:B------:R-:W-:Y:S01]  /*3810*/  @!P0 FMUL.FTZ R28, R0, R8 ;  /* 0x00000008001c8220 */ /* 0x000fe20000410000 */
[C---:B----4-:R-:W-:Y:S01]  /*3820*/  @!P0 SHF.L.U32 R4, R3.reuse, 0x10, RZ ;  /* 0x0000001003048819 */ /* 0x050fe200000006ff */
[----:B------:R-:W-:Y:S01]  /*3830*/  @!P0 IMAD.U32 R7, R2, 0x10000, RZ ;  /* 0x0001000002078824 */ /* 0x000fe200078e00ff */
[----:B------:R-:W-:Y:S02]  /*3840*/  @!P0 LOP3.LUT R5, R3, 0xffff0000, RZ, 0xc0, !PT ;  /* 0xffff000003058812 */ /* 0x000fe400078ec0ff */
[----:B------:R-:W-:Y:S01]  /*3850*/  @!P0 SHF.L.U32 R3, R20, 0x10, RZ ;  /* 0x0000001014038819 */ /* 0x000fe200000006ff */
[----:B------:R-:W-:Y:S01]  /*3860*/  @!P0 FMUL.FTZ R0, R0, R7 ;  /* 0x0000000700008220 */ /* 0x000fe20000410000 */
[----:B------:R-:W-:Y:S02]  /*3870*/  @!P0 LOP3.LUT R6, R2, 0xffff0000, RZ, 0xc0, !PT ;  /* 0xffff000002068812 */ /* 0x000fe400078ec0ff */
[C---:B------:R-:W-:Y:S01]  /*3880*/  @!P0 LOP3.LUT R2, R21.reuse, 0xffff0000, RZ, 0xc0, !PT ;  /* 0xffff000015028812 */ /* 0x040fe200078ec0ff */
[----:B------:R-:W-:Y:S01]  /*3890*/  @!P0 FFMA.FTZ R0, R8, R3, R0 ;  /* 0x0000000308008223 */ /* 0x000fe20000010000 */
[----:B------:R-:W-:Y:S01]  /*38a0*/  @!P0 SHF.L.U32 R8, R21, 0x10, RZ ;  /* 0x0000001015088819 */ /* 0x000fe200000006ff */
[----:B------:R-:W-:Y:S01]  /*38b0*/  @!P0 FFMA.FTZ R28, R3, R7, -R28 ;  /* 0x00000007031c8223 */ /* 0x000fe2000001081c */
[----:B------:R-:W-:Y:S01]  /*38c0*/  @!P0 LOP3.LUT R3, R22, 0xffff0000, RZ, 0xc0, !PT ;  /* 0xffff000016038812 */ /* 0x000fe200078ec0ff */
[C---:B------:R-:W-:Y:S01]  /*38d0*/  @!P0 FMUL.FTZ R29, R2.reuse, R24 ;  /* 0x00000018021d8220 */ /* 0x040fe20000410000 */
[----:B------:R-:W-:Y:S01]  /*38e0*/  @!P0 LOP3.LUT R7, R23, 0xffff0000, RZ, 0xc0, !PT ;  /* 0xffff000017078812 */ /* 0x000fe200078ec0ff */
[----:B------:R-:W-:Y:S01]  /*38f0*/  @!P0 FMUL.FTZ R2, R2, R6 ;  /* 0x0000000602028220 */ /* 0x000fe20000410000 */
[----:B------:R-:W-:Y:S01]  /*3900*/  @!P0 F2FP.BF16.F32.PACK_AB R0, R0, R28 ;  /* 0x0000001c0000823e */ /* 0x000fe200000010ff */
[----:B------:R-:W-:Y:S01]  /*3910*/  @!P0 FFMA.FTZ R29, R8, R6, -R29 ;  /* 0x00000006081d8223 */ /* 0x000fe2000001081d */
[----:B------:R-:W-:Y:S02]  /*3920*/  @!P0 IMAD.U32 R6, R22, 0x10000, RZ ;  /* 0x0001000016068824 */ /* 0x000fe400078e00ff */
[C---:B------:R-:W-:Y:S01]  /*3930*/  @!P0 FMUL.FTZ R30, R3.reuse, R25 ;  /* 0x00000019031e8220 */ /* 0x040fe20000410000 */
[----:B------:R-:W-:Y:S01]  /*3940*/  @!P0 FMUL.FTZ R3, R3, R4 ;  /* 0x0000000403038220 */ /* 0x000fe20000410000 */
[C---:B------:R-:W-:Y:S01]  /*3950*/  @!P0 FMUL.FTZ R31, R7.reuse, R26 ;  /* 0x0000001a071f8220 */ /* 0x040fe20000410000 */
[----:B------:R-:W-:Y:S01]  /*3960*/  @!P0 FFMA.FTZ R2, R24, R8, R2 ;  /* 0x0000000818028223 */ /* 0x000fe20000010002 */
[----:B------:R-:W-:Y:S01]  /*3970*/  @!P0 FFMA.FTZ R30, R6, R4, -R30 ;  /* 0x00000004061e8223 */ /* 0x000fe2000001081e */
[----:B------:R-:W-:Y:S01]  /*3980*/  @!P0 FMUL.FTZ R4, R7, R5 ;  /* 0x0000000507048220 */ /* 0x000fe20000410000 */
[----:B------:R-:W-:Y:S01]  /*3990*/  @!P0 FFMA.FTZ R3, R25, R6, R3 ;  /* 0x0000000619038223 */ /* 0x000fe20000010003 */
[----:B------:R-:W-:Y:S01]  /*39a0*/  MOV R6, R125 ;  /* 0x0000007d00067202 */ /* 0x000fe20000000f00 */
[----:B------:R-:W-:Y:S01]  /*39b0*/  @!P0 FFMA.FTZ R31, R27, R5, -R31 ;  /* 0x000000051b1f8223 */ /* 0x000fe2000001081f */
[----:B------:R-:W-:Y:S01]  /*39c0*/  @!P0 F2FP.BF16.F32.PACK_AB R2, R2, R29 ;  /* 0x0000001d0202823e */ /* 0x000fe200000010ff */
[----:B------:R-:W-:Y:S01]  /*39d0*/  @!P0 FFMA.FTZ R4, R26, R27, R4 ;  /* 0x0000001b1a048223 */ /* 0x000fe20000010004 */
[----:B------:R-:W-:Y:S01]  /*39e0*/  @!P0 F2FP.BF16.F32.PACK_AB R3, R3, R30 ;  /* 0x0000001e0303823e */ /* 0x000fe200000010ff */
[----:B------:R-:W-:Y:S01]  /*39f0*/  @!P0 IMAD.MOV.U32 R20, RZ, RZ, R0 ;  /* 0x000000ffff148224 */ /* 0x000fe200078e0000 */
[----:B------:R-:W-:Y:S01]  /*3a00*/  @!P0 MOV R21, R2 ;  /* 0x0000000200158202 */ /* 0x000fe20000000f00 */
[----:B------:R-:W-:Y:S01]  /*3a10*/  IMAD.MOV.U32 R7, RZ, RZ, R124 ;  /* 0x000000ffff077224 */ /* 0x000fe200078e007c */
[----:B------:R-:W-:Y:S02]  /*3a20*/  @!P0 F2FP.BF16.F32.PACK_AB R4, R4, R31 ;  /* 0x0000001f0404823e */ /* 0x000fe400000010ff */
[----:B------:R-:W-:Y:S02]  /*3a30*/  @!P0 MOV R22, R3 ;  /* 0x0000000300168202 */ /* 0x000fe40000000f00 */
[----:B------:R-:W-:Y:S05]  /*3a40*/  @!P0 MOV R23, R4 ;  /* 0x0000000400178202 */ /* 0x000fea0000000f00 */
[----:B------:R1:W-:Y:S02]  /*3a50*/  ST.E.128 desc[UR6][R6.64], R20 ;  /* 0x0000001406007985 */ /* 0x0003e4000c101d06 */
.L_x_1228:
[----:B------:R-:W-:Y:S05]  /*3a60*/  BSYNC B0 ;  /* 0x0000000000007941 */ /* 0x000fea0003800000 */
.L_x_1227:
[----:B------:R-:W-:Y:S05]  /*3a70*/  @P1 BRA `(.L_x_1226) ;  /* 0x0000000000d01947 */ /* 0x000fea0003800000 */
[----:B------:R-:W-:Y:S01]  /*3a80*/  ISETP.GE.AND P0, PT, R9, R17, PT ;  /* 0x000000110900720c */ /* 0x000fe20003f06270 */
[----:B------:R-:W-:Y:S01]  /*3a90*/  IMAD.MOV.U32 R5, RZ, RZ, R118 ;  /* 0x000000ffff057224 */ /* 0x000fe200078e0076 */
[----:B------:R-:W-:Y:S05]  /*3aa0*/  MOV R4, R119 ;  /* 0x0000007700047202 */ /* 0x000fea0000000f00 */
[----:B-1----:R-:W2:Y:S06]  /*3ab0*/  LD.E.128 R20, desc[UR6][R4.64+0x80] ;  /* 0x0000800604147980 */ /* 0x002eac000c101d00 */
        /* <DEDUP_REMOVED lines=48> */
.L_x_1226:
[----:B------:R-:W-:Y:S05]  /*3dc0*/  BSYNC B1 ;  /* 0x0000000000017941 */ /* 0x000fea0003800000 */
.L_x_1225:
        /* <DEDUP_REMOVED lines=16> */
[C---:B-12---:R-:W-:Y:S04]  /*3ed0*/  LEA R20, P2, R87.reuse, R119, 0x1 ;  /* 0x0000007757147211 */ /* 0x046fe800078408ff */
[----:B------:R-:W-:Y:S06]  /*3ee0*/  LEA.HI.X R21, R87, R118, R86, 0x1, P2 ;  /* 0x0000007657157211 */ /* 0x000fec00010f0c56 */
[----:B------:R-:W2:Y:S08]  /*3ef0*/  LD.E.128 R20, desc[UR6][R20.64] ;  /* 0x0000000614147980 */ /* 0x000eb0000c101d00 */
[----:B------:R-:W3:Y:S06]  /*3f00*/  @!P0 LD.E.64 R28, desc[UR6][R30.64] ;  /* 0x000000061e1c8980 */ /* 0x000eec000c101b00 */
[----:B------:R-:W4:Y:S01]  /*3f10*/  @!P0 LD.E.64 R2, desc[UR6][R24.64] ;  /* 0x0000000618028980 */ /* 0x000f22000c101b00 */
[----:B--2---:R-:W-:Y:S02]  /*3f20*/  @!P0 LOP3.LUT R0, R20, 0xffff0000, RZ, 0xc0, !PT ;  /* 0xffff000014008812 */ /* 0x004fe400078ec0ff */
[C---:B---3--:R-:W-:Y:S01]  /*3f30*/  @!P0 SHF.L.U32 R8, R28.reuse, 0x10, RZ ;  /* 0x000000101c088819 */ /* 0x048fe200000006ff */
[C---:B------:R-:W-:Y:S01]  /*3f40*/  @!P0 IMAD.U32 R27, R29.reuse, 0x10000, RZ ;  /* 0x000100001d1b8824 */ /* 0x040fe200078e00ff */
[----:B------:R-:W-:Y:S02]  /*3f50*/  @!P0 LOP3.LUT R26, R28, 0xffff0000, RZ, 0xc0, !PT ;  /* 0xffff00001c1a8812 */ /* 0x000fe400078ec0ff */
[----:B------:R-:W-:Y:S01]  /*3f60*/  @!P0 LOP3.LUT R28, R29, 0xffff0000, RZ, 0xc0, !PT ;  /* 0xffff00001d1c8812 */ /* 0x000fe200078ec0ff */
[----:B------:R-:W-:Y:S01]  /*3f70*/  @!P0 IMAD.U32 R29, R23, 0x10000, RZ ;  /* 0x00010000171d8824 */ /* 0x000fe200078e00ff */
[C---:B----4-:R-:W-:Y:S01]  /*3f80*/  @!P0 LOP3.LUT R5, R3.reuse, 0xffff0000, RZ, 0xc0, !PT ;  /* 0xffff000003058812 */ /* 0x050fe200078ec0ff */
[C---:B------:R-:W-:Y:S01]  /*3f90*/  @!P0 IMAD.U32 R7, R2.reuse, 0x10000, RZ ;  /* 0x0001000002078824 */ /* 0x040fe200078e00ff */
[----:B------:R-:W-:Y:S01]  /*3fa0*/  @!P0 LOP3.LUT R6, R2, 0xffff0000, RZ, 0xc0, !PT ;  /* 0xffff000002068812 */ /* 0x000fe200078ec0ff */
[----:B------:R-:W-:Y:S01]  /*3fb0*/  @!P0 IMAD.U32 R4, R3, 0x10000, RZ ;  /* 0x0001000003048824 */ /* 0x000fe200078e00ff */
[----:B------:R-:W-:Y:S01]  /*3fc0*/  @!P0 SHF.L.U32 R3, R20, 0x10, RZ ;  /* 0x0000001014038819 */ /* 0x000fe200000006ff */
[C---:B------:R-:W-:Y:S01]  /*3fd0*/  @!P0 FMUL.FTZ R32, R0.reuse, R8 ;  /* 0x0000000800208220 */ /* 0x040fe20000410000 */
[----:B------:R-:W-:Y:S01]  /*3fe0*/  @!P0 LOP3.LUT R2, R21, 0xffff0000, RZ, 0xc0, !PT ;  /* 0xffff000015028812 */ /* 0x000fe200078ec0ff */
[-C--:B------:R-:W-:Y:S02]  /*3ff0*/  @!P0 FMUL.FTZ R0, R0, R7.reuse ;  /* 0x0000000700008220 */ /* 0x080fe40000410000 */
[----:B------:R-:W-:Y:S01]  /*4000*/  @!P0 FFMA.FTZ R32, R3, R7, -R32 ;  /* 0x0000000703208223 */ /* 0x000fe20000010820 */
[----:B------:R-:W-:Y:S01]  /*4010*/  @!P0 LOP3.LUT R7, R23, 0xffff0000, RZ, 0xc0, !PT ;  /* 0xffff000017078812 */ /* 0x000fe200078ec0ff */
[----:B------:R-:W-:Y:S01]  /*4020*/  @!P0 FFMA.FTZ R0, R8, R3, R0 ;  /* 0x0000000308008223 */ /* 0x000fe20000010000 */
[----:B------:R-:W-:Y:S01]  /*4030*/  @!P0 LOP3.LUT R3, R22, 0xffff0000, RZ, 0xc0, !PT ;  /* 0xffff000016038812 */ /* 0x000fe200078ec0ff */
[----:B------:R-:W-:Y:S02]  /*4040*/  @!P0 IMAD.U32 R8, R21, 0x10000, RZ ;  /* 0x0001000015088824 */ /* 0x000fe400078e00ff */
[C---:B------:R-:W-:Y:S01]  /*4050*/  @!P0 FMUL.FTZ R33, R2.reuse, R26 ;  /* 0x0000001a02218220 */ /* 0x040fe20000410000 */
[----:B------:R-:W-:Y:S01]  /*4060*/  @!P0 FMUL.FTZ R2, R2, R6 ;  /* 0x0000000602028220 */ /* 0x000fe20000410000 */
[----:B------:R-:W-:Y:S01]  /*4070*/  @!P0 F2FP.BF16.F32.PACK_AB R0, R0, R32 ;  /* 0x000000200000823e */ /* 0x000fe200000010ff */
[C---:B------:R-:W-:Y:S01]  /*4080*/  @!P0 FMUL.FTZ R34, R3.reuse, R27 ;  /* 0x0000001b03228220 */ /* 0x040fe20000410000 */
[----:B------:R-:W-:Y:S01]  /*4090*/  @!P0 FFMA.FTZ R33, R8, R6, -R33 ;  /* 0x0000000608218223 */ /* 0x000fe20000010821 */
[----:B------:R-:W-:Y:S01]  /*40a0*/  @!P0 SHF.L.U32 R6, R22, 0x10, RZ ;  /* 0x0000001016068819 */ /* 0x000fe200000006ff */
[----:B------:R-:W-:Y:S01]  /*40b0*/  @!P0 FMUL.FTZ R3, R3, R4 ;  /* 0x0000000403038220 */ /* 0x000fe20000410000 */
[----:B------:R-:W-:Y:S01]  /*40c0*/  @!P0 MOV R20, R0 ;  /* 0x0000000000148202 */ /* 0x000fe20000000f00 */
[C---:B------:R-:W-:Y:S01]  /*40d0*/  @!P0 FMUL.FTZ R35, R7.reuse, R28 ;  /* 0x0000001c07238220 */ /* 0x040fe20000410000 */
[----:B------:R-:W-:Y:S01]  /*40e0*/  @!P0 FFMA.FTZ R2, R26, R8, R2 ;  /* 0x000000081a028223 */ /* 0x000fe20000010002 */
[----:B------:R-:W-:Y:S01]  /*40f0*/  @!P0 FFMA.FTZ R34, R6, R4, -R34 ;  /* 0x0000000406228223 */ /* 0x000fe20000010822 */
[----:B------:R-:W-:Y:S01]  /*4100*/  @!P0 FMUL.FTZ R4, R7, R5 ;  /* 0x0000000507048220 */ /* 0x000fe20000410000 */
[----:B------:R-:W-:Y:S01]  /*4110*/  @!P0 FFMA.FTZ R3, R27, R6, R3 ;  /* 0x000000061b038223 */ /* 0x000fe20000010003 */
[----:B------:R-:W-:Y:S01]  /*4120*/  LEA R6, P2, R237, R125, 0x1 ;  /* 0x0000007ded067211 */ /* 0x000fe200078408ff */
[----:B------:R-:W-:Y:S01]  /*4130*/  @!P0 FFMA.FTZ R35, R29, R5, -R35 ;  /* 0x000000051d238223 */ /* 0x000fe20000010823 */
[----:B------:R-:W-:Y:S01]  /*4140*/  @!P0 F2FP.BF16.F32.PACK_AB R2, R2, R33 ;  /* 0x000000210202823e */ /* 0x000fe200000010ff */
[----:B------:R-:W-:Y:S01]  /*4150*/  @!P0 FFMA.FTZ R4, R28, R29, R4 ;  /* 0x0000001d1c048223 */ /* 0x000fe20000010004 */
[----:B------:R-:W-:Y:S02]  /*4160*/  @!P0 F2FP.BF16.F32.PACK_AB R3, R3, R34 ;  /* 0x000000220303823e */ /* 0x000fe400000010ff */
[----:B------:R-:W-:Y:S01]  /*4170*/  LEA.HI.X R7, R237, R124, R238, 0x1, P2 ;  /* 0x0000007ced077211 */ /* 0x000fe200010f0cee */
[----:B------:R-:W-:Y:S01]  /*4180*/  @!P0 IMAD.MOV.U32 R21, RZ, RZ, R2 ;  /* 0x000000ffff158224 */ /* 0x000fe200078e0002 */
[----:B------:R-:W-:Y:S02]  /*4190*/  @!P0 F2FP.BF16.F32.PACK_AB R4, R4, R35 ;  /* 0x000000230404823e */ /* 0x000fe400000010ff */
[----:B------:R-:W-:Y:S02]  /*41a0*/  @!P0 MOV R22, R3 ;  /* 0x0000000300168202 */ /* 0x000fe40000000f00 */
[----:B------:R-:W-:Y:S05]  /*41b0*/  @!P0 MOV R23, R4 ;  /* 0x0000000400178202 */ /* 0x000fea0000000f00 */
[----:B------:R3:W-:Y:S02]  /*41c0*/  ST.E.128 desc[UR6][R6.64], R20 ;  /* 0x0000001406007985 */ /* 0x0007e4000c101d06 */
.L_x_1232:
[----:B------:R-:W-:Y:S05]  /*41d0*/  BSYNC B0 ;  /* 0x0000000000007941 */ /* 0x000fea0003800000 */
.L_x_1231:
[----:B------:R-:W-:Y:S05]  /*41e0*/  @P1 BRA `(.L_x_1230) ;  /* 0x0000000000c41947 */ /* 0x000fea0003800000 */
[----:B------:R-:W-:Y:S02]  /*41f0*/  ISETP.GE.AND P0, PT, R9, R17, PT ;  /* 0x000000110900720c */ /* 0x000fe40003f06270 */
[C---:B-123--:R-:W-:Y:S04]  /*4200*/  LEA R20, P1, R89.reuse, R119, 0x1 ;  /* 0x0000007759147211 */ /* 0x04efe800078208ff */
[----:B------:R-:W-:Y:S06]  /*4210*/  LEA.HI.X R21, R89, R118, R88, 0x1, P1 ;  /* 0x0000007659157211 */ /* 0x000fec00008f0c58 */
[----:B------:R-:W2:Y:S08]  /*4220*/  LD.E.128 R20, desc[UR6][R20.64] ;  /* 0x0000000614147980 */ /* 0x000eb0000c101d00 */
[----:B------:R-:W3:Y:S06]  /*4230*/  @!P0 LD.E.64 R26, desc[UR6][R30.64+0x40] ;  /* 0x000040061e1a8980 */ /* 0x000eec000c101b00 */
[----:B------:R1:W4:Y:S01]  /*4240*/  @!P0 LD.E.64 R2, desc[UR6][R24.64+0x40] ;  /* 0x0000400618028980 */ /* 0x000322000c101b00 */
[----:B--2---:R-:W-:Y:S02]  /*4250*/  @!P0 LOP3.LUT R0, R20, 0xffff0000, RZ, 0xc0, !PT ;  /* 0xffff000014008812 */ /* 0x004fe400078ec0ff */
[C---:B---3--:R-:W-:Y:S01]  /*4260*/  @!P0 SHF.L.U32 R8, R26.reuse, 0x10, RZ ;  /* 0x000000101a088819 */ /* 0x048fe200000006ff */
[C---:B-1----:R-:W-:Y:S01]  /*4270*/  @!P0 IMAD.U32 R25, R27.reuse, 0x10000, RZ ;  /* 0x000100001b198824 */ /* 0x042fe200078e00ff */
        /* <DEDUP_REMOVED lines=40> */
.L_x_1230:
[----:B------:R-:W-:Y:S05]  /*4500*/  BSYNC B1 ;  /* 0x0000000000017941 */ /* 0x000fea0003800000 */
.L_x_1229:
        /* <DEDUP_REMOVED lines=16> */
[C---:B-1234-:R-:W-:Y:S04]  /*4610*/  LEA R20, P2, R95.reuse, R119, 0x1 ;  /* 0x000000775f147211 */ /* 0x05efe800078408ff */
        /* <DEDUP_REMOVED lines=47> */
.L_x_1236:
[----:B------:R-:W-:Y:S05]  /*4910*/  BSYNC B0 ;  /* 0x0000000000007941 */ /* 0x000fea0003800000 */
.L_x_1235:
[----:B------:R-:W-:Y:S05]  /*4920*/  @P1 BRA `(.L_x_1234) ;  /* 0x0000000000c41947 */ /* 0x000fea0003800000 */
[----:B------:R-:W-:Y:S02]  /*4930*/  ISETP.GE.AND P0, PT, R9, R17, PT ;  /* 0x000000110900720c */ /* 0x000fe40003f06270 */
[C---:B-1234-:R-:W-:Y:S04]  /*4940*/  LEA R20, P1, R91.reuse, R119, 0x1 ;  /* 0x000000775b147211 */ /* 0x05efe800078208ff */
        /* <DEDUP_REMOVED lines=47> */
.L_x_1234:
[----:B------:R-:W-:Y:S05]  /*4c40*/  BSYNC B1 ;  /* 0x0000000000017941 */ /* 0x000fea0003800000 */
.L_x_1233:
        /* <DEDUP_REMOVED lines=15> */
[----:B------:R-:W-:Y:S01]  /*4d40*/  MOV R4, R119 ;  /* 0x0000007700047202 */ /* 0x000fe20000000f00 */
[----:B------:R-:W-:Y:S01]  /*4d50*/  IMAD R0, R211, 0x60, RZ ;  /* 0x00000060d3007824 */ /* 0x000fe200078e02ff */
[----:B------:R-:W-:Y:S01]  /*4d60*/  MOV R5, R118 ;  /* 0x0000007600057202 */ /* 0x000fe20000000f00 */
[----:B------:R-:W-:Y:S01]  /*4d70*/  IMAD.MOV.U32 R44, RZ, RZ, R125 ;  /* 0x000000ffff2c7224 */ /* 0x000fe200078e007d */
[----:B------:R-:W-:Y:S02]  /*4d80*/  ISETP.GE.AND P0, PT, R18, R17, PT ;  /* 0x000000111200720c */ /* 0x000fe40003f06270 */
[----:B------:R-:W-:Y:S01]  /*4d90*/  MOV R45, R124 ;  /* 0x0000007c002d7202 */ /* 0x000fe20000000f00 */
[----:B------:R-:W-:Y:S04]  /*4da0*/  IMAD.WIDE.U32 R4, R210, 0x60, R4 ;  /* 0x00000060d2047825 */ /* 0x000fe800078e0004 */
[----:B------:R-:W-:Y:S02]  /*4db0*/  IMAD.IADD R5, R5, 0x1, R0 ;  /* 0x0000000105057824 */ /* 0x000fe400078e0200 */
[----:B------:R-:W-:Y:S03]  /*4dc0*/  IMAD.WIDE.U32 R44, R42, 0x60, R44 ;  /* 0x000000602a2c7825 */ /* 0x000fe600078e002c */
[----:B-1234-:R-:W2:Y:S08]  /*4dd0*/  LD.E.128 R20, desc[UR6][R4.64] ;  /* 0x0000000604147980 */ /* 0x01eeb0000c101d00 */
[----:B------:R-:W3:Y:S06]  /*4de0*/  @!P0 LD.E.64 R2, desc[UR6][R24.64] ;  /* 0x0000000618028980 */ /* 0x000eec000c101b00 */
[----:B------:R-:W4:Y:S01]  /*4df0*/  @!P0 LD.E.64 R28, desc[UR6][R30.64] ;  /* 0x000000061e1c8980 */ /* 0x000f22000c101b00 */
[----:B--2---:R-:W-:Y:S02]  /*4e00*/  @!P0 LOP3.LUT R0, R20, 0xffff0000, RZ, 0xc0, !PT ;  /* 0xffff000014008812 */ /* 0x004fe400078ec0ff */
[C---:B---3--:R-:W-:Y:S02]  /*4e10*/  @!P0 SHF.L.U32 R7, R2.reuse, 0x10, RZ ;  /* 0x0000001002078819 */ /* 0x048fe400000006ff */
[C---:B------:R-:W-:Y:S02]  /*4e20*/  @!P0 SHF.L.U32 R4, R3.reuse, 0x10, RZ ;  /* 0x0000001003048819 */ /* 0x040fe400000006ff */
[----:B------:R-:W-:Y:S02]  /*4e30*/  @!P0 LOP3.LUT R5, R3, 0xffff0000, RZ, 0xc0, !PT ;  /* 0xffff000003058812 */ /* 0x000fe400078ec0ff */
[----:B------:R-:W-:Y:S01]  /*4e40*/  @!P0 LOP3.LUT R6, R2, 0xffff0000, RZ, 0xc0, !PT ;  /* 0xffff000002068812 */ /* 0x000fe200078ec0ff */
[----:B----4-:R-:W-:Y:S01]  /*4e50*/  @!P0 IMAD.U32 R8, R28, 0x10000, RZ ;  /* 0x000100001c088824 */ /* 0x010fe200078e00ff */
[----:B------:R-:W-:Y:S02]  /*4e60*/  @!P0 SHF.L.U32 R3, R20, 0x10, RZ ;  /* 0x0000001014038819 */ /* 0x000fe400000006ff */
[----:B------:R-:W-:Y:S01]  /*4e70*/  @!P0 LOP3.LUT R26, R28, 0xffff0000, RZ, 0xc0, !PT ;  /* 0xffff00001c1a8812 */ /* 0x000fe200078ec0ff */
[C---:B------:R-:W-:Y:S01]  /*4e80*/  @!P0 FMUL.FTZ R32, R0.reuse, R8 ;  /* 0x0000000800208220 */ /* 0x040fe20000410000 */
[----:B------:R-:W-:Y:S01]  /*4e90*/  @!P0 LOP3.LUT R2, R21, 0xffff0000, RZ, 0xc0, !PT ;  /* 0xffff000015028812 */ /* 0x000fe200078ec0ff */
[-C--:B------:R-:W-:Y:S01]  /*4ea0*/  @!P0 FMUL.FTZ R0, R0, R7.reuse ;  /* 0x0000000700008220 */ /* 0x080fe20000410000 */
[----:B------:R-:W-:Y:S01]  /*4eb0*/  @!P0 SHF.L.U32 R27, R29, 0x10, RZ ;  /* 0x000000101d1b8819 */ /* 0x000fe200000006ff */
[----:B------:R-:W-:Y:S01]  /*4ec0*/  @!P0 FFMA.FTZ R32, R3, R7, -R32 ;  /* 0x0000000703208223 */ /* 0x000fe20000010820 */
[----:B------:R-:W-:Y:S01]  /*4ed0*/  @!P0 LOP3.LUT R28, R29, 0xffff0000, RZ, 0xc0, !PT ;  /* 0xffff00001d1c8812 */ /* 0x000fe200078ec0ff */
[----:B------:R-:W-:Y:S01]  /*4ee0*/  @!P0 FFMA.FTZ R0, R8, R3, R0 ;  /* 0x0000000308008223 */ /* 0x000fe20000010000 */
[----:B------:R-:W-:Y:S01]  /*4ef0*/  @!P0 LOP3.LUT R3, R22, 0xffff0000, RZ, 0xc0, !PT ;  /* 0xffff000016038812 */ /* 0x000fe200078ec0ff */
[----:B------:R-:W-:Y:S01]  /*4f00*/  @!P0 IMAD.U32 R8, R21, 0x10000, RZ ;  /* 0x0001000015088824 */ /* 0x000fe200078e00ff */
[C---:B------:R-:W-:Y:S01]  /*4f10*/  @!P0 LOP3.LUT R7, R23.reuse, 0xffff0000, RZ, 0xc0, !PT ;  /* 0xffff000017078812 */ /* 0x040fe200078ec0ff */
[C---:B------:R-:W-:Y:S01]  /*4f20*/  @!P0 FMUL.FTZ R33, R2.reuse, R26 ;  /* 0x0000001a02218220 */ /* 0x040fe20000410000 */
[----:B------:R-:W-:Y:S01]  /*4f30*/  @!P0 SHF.L.U32 R29, R23, 0x10, RZ ;  /* 0x00000010171d8819 */ /* 0x000fe200000006ff */
[----:B------:R-:W-:Y:S01]  /*4f40*/  @!P0 FMUL.FTZ R2, R2, R6 ;  /* 0x0000000602028220 */ /* 0x000fe20000410000 */
[----:B------:R-:W-:Y:S01]  /*4f50*/  @!P0 F2FP.BF16.F32.PACK_AB R0, R0, R32 ;  /* 0x000000200000823e */ /* 0x000fe200000010ff */
[----:B------:R-:W-:Y:S01]  /*4f60*/  @!P0 FFMA.FTZ R33, R8, R6, -R33 ;  /* 0x0000000608218223 */ /* 0x000fe20000010821 */
[----:B------:R-:W-:Y:S01]  /*4f70*/  @!P0 SHF.L.U32 R6, R22, 0x10, RZ ;  /* 0x0000001016068819 */ /* 0x000fe200000006ff */
[C---:B------:R-:W-:Y:S01]  /*4f80*/  @!P0 FMUL.FTZ R34, R3.reuse, R27 ;  /* 0x0000001b03228220 */ /* 0x040fe20000410000 */
[----:B------:R-:W-:Y:S01]  /*4f90*/  @!P0 FMUL.FTZ R3, R3, R4 ;  /* 0x0000000403038220 */ /* 0x000fe20000410000 */
[C---:B------:R-:W-:Y:S01]  /*4fa0*/  @!P0 FMUL.FTZ R35, R7.reuse, R28 ;  /* 0x0000001c07238220 */ /* 0x040fe20000410000 */
[----:B------:R-:W-:Y:S01]  /*4fb0*/  @!P0 FFMA.FTZ R2, R26, R8, R2 ;  /* 0x000000081a028223 */ /* 0x000fe20000010002 */
[----:B------:R-:W-:Y:S01]  /*4fc0*/  @!P0 FFMA.FTZ R34, R6, R4, -R34 ;  /* 0x0000000406228223 */ /* 0x000fe20000010822 */
[-C--:B------:R-:W-:Y:S01]  /*4fd0*/  @!P0 FMUL.FTZ R4, R7, R5.reuse ;  /* 0x0000000507048220 */ /* 0x080fe20000410000 */
[----:B------:R-:W-:Y:S01]  /*4fe0*/  @!P0 FFMA.FTZ R3, R27, R6, R3 ;  /* 0x000000061b038223 */ /* 0x000fe20000010003 */
[----:B------:R-:W-:Y:S01]  /*4ff0*/  @!P0 FFMA.FTZ R35, R29, R5, -R35 ;  /* 0x000000051d238223 */ /* 0x000fe20000010823 */
[----:B------:R-:W-:Y:S01]  /*5000*/  @!P0 F2FP.BF16.F32.PACK_AB R2, R2, R33 ;  /* 0x000000210202823e */ /* 0x000fe200000010ff */
[----:B------:R-:W-:Y:S01]  /*5010*/  @!P0 FFMA.FTZ R4, R28, R29, R4 ;  /* 0x0000001d1c048223 */ /* 0x000fe20000010004 */
[----:B------:R-:W-:Y:S01]  /*5020*/  IMAD R5, R43, 0x60, RZ ;  /* 0x000000602b057824 */ /* 0x000fe200078e02ff */
[----:B------:R-:W-:Y:S01]  /*5030*/  @!P0 F2FP.BF16.F32.PACK_AB R3, R3, R34 ;  /* 0x000000220303823e */ /* 0x000fe200000010ff */
[----:B------:R-:W-:Y:S01]  /*5040*/  @!P0 IMAD.MOV.U32 R20, RZ, RZ, R0 ;  /* 0x000000ffff148224 */ /* 0x000fe200078e0000 */
[----:B------:R-:W-:Y:S02]  /*5050*/  @!P0 MOV R21, R2 ;  /* 0x0000000200158202 */ /* 0x000fe40000000f00 */
[----:B------:R-:W-:Y:S02]  /*5060*/  @!P0 F2FP.BF16.F32.PACK_AB R4, R4, R35 ;  /* 0x000000230404823e */ /* 0x000fe400000010ff */
[----:B------:R-:W-:Y:S02]  /*5070*/  IADD3 R45, R45, R5, RZ ;  /* 0x000000052d2d7210 */ /* 0x000fe40007ffe0ff */
[----:B------:R-:W-:Y:S02]  /*5080*/  @!P0 MOV R22, R3 ;  /* 0x0000000300168202 */ /* 0x000fe40000000f00 */
[----:B------:R-:W-:Y:S05]  /*5090*/  @!P0 MOV R23, R4 ;  /* 0x0000000400178202 */ /* 0x000fea0000000f00 */
[----:B------:R1:W-:Y:S02]  /*50a0*/  ST.E.128 desc[UR6][R44.64], R20 ;  /* 0x000000142c007985 */ /* 0x0003e4000c101d06 */
.L_x_1240:
[----:B------:R-:W-:Y:S05]  /*50b0*/  BSYNC B0 ;  /* 0x0000000000007941 */ /* 0x000fea0003800000 */
.L_x_1239:
        /* <DEDUP_REMOVED lines=50> */
.L_x_1238:
[----:B------:R-:W-:Y:S05]  /*53e0*/  BSYNC B1 ;  /* 0x0000000000017941 */ /* 0x000fea0003800000 */
.L_x_1237:
        /* <DEDUP_REMOVED lines=64> */
.L_x_1244:
[----:B------:R-:W-:Y:S05]  /*57f0*/  BSYNC B0 ;  /* 0x0000000000007941 */ /* 0x000fea0003800000 */
.L_x_1243:
        /* <DEDUP_REMOVED lines=50> */
.L_x_1242:
[----:B------:R-:W-:Y:S05]  /*5b20*/  BSYNC B1 ;  /* 0x0000000000017941 */ /* 0x000fea0003800000 */
.L_x_1241:
        /* <DEDUP_REMOVED lines=18> */
[----:B-1----:R-:W-:Y:S01]  /*5c50*/  IMAD.MOV.U32 R44, RZ, RZ, R125 ;  /* 0x000000ffff2c7224 */ /* 0x002fe200078e007d */
[----:B------:R-:W-:Y:S02]  /*5c60*/  ISETP.GE.AND P0, PT, R18, R17, PT ;  /* 0x000000111200720c */ /* 0x000fe40003f06270 */
[----:B------:R-:W-:Y:S01]  /*5c70*/  MOV R45, R124 ;  /* 0x0000007c002d7202 */ /* 0x000fe20000000f00 */
[----:B------:R-:W-:Y:S04]  /*5c80*/  IMAD.WIDE.U32 R4, R210, 0xa0, R4 ;  /* 0x000000a0d2047825 */ /* 0x000fe800078e0004 */
[----:B------:R-:W-:Y:S02]  /*5c90*/  IMAD.IADD R5, R5, 0x1, R0 ;  /* 0x0000000105057824 */ /* 0x000fe400078e0200 */
[----:B------:R-:W-:Y:S03]  /*5ca0*/  IMAD.WIDE.U32 R44, R42, 0xa0, R44 ;  /* 0x000000a02a2c7825 */ /* 0x000fe600078e002c */
[----:B--234-:R-:W2:Y:S08]  /*5cb0*/  LD.E.128 R20, desc[UR6][R4.64] ;  /* 0x0000000604147980 */ /* 0x01ceb0000c101d00 */
        /* <DEDUP_REMOVED lines=45> */
.L_x_1248:
[----:B------:R-:W-:Y:S05]  /*5f90*/  BSYNC B0 ;  /* 0x0000000000007941 */ /* 0x000fea0003800000 */
.L_x_1247:
        /* <DEDUP_REMOVED lines=50> */
.L_x_1246:
[----:B------:R-:W-:Y:S05]  /*62c0*/  BSYNC B1 ;  /* 0x0000000000017941 */ /* 0x000fea0003800000 */
.L_x_1245:
        /* <DEDUP_REMOVED lines=70> */
.L_x_1252:
[----:B------:R-:W-:Y:S05]  /*6730*/  BSYNC B0 ;  /* 0x0000000000007941 */ /* 0x000fea0003800000 */
.L_x_1251:
        /* <DEDUP_REMOVED lines=50> */
.L_x_1250:
[----:B------:R-:W-:Y:S05]  /*6a60*/  BSYNC B1 ;  /* 0x0000000000017941 */ /* 0x000fea0003800000 */
.L_x_1249:
        /* <DEDUP_REMOVED lines=70> */
.L_x_1256:
[----:B------:R-:W-:Y:S05]  /*6ed0*/  BSYNC B0 ;  /* 0x0000000000007941 */ /* 0x000fea0003800000 */
.L_x_1255:
[----:B------:R-:W-:Y:S05]  /*6ee0*/  @P1 BRA `(.L_x_1254) ;  /* 0x0000000000c41947 */ /* 0x000fea0003800000 */
[----:B------:R-:W-:Y:S02]  /*6ef0*/  ISETP.GE.AND P0, PT, R9, R17, PT ;  /* 0x000000110900720c */ /* 0x000fe40003f06270 */
[C---:B-1234-:R-:W-:Y:S04]  /*6f00*/  LEA R20, P1, R105.reuse, R119, 0x1 ;  /* 0x0000007769147211 */ /* 0x05efe800078208ff */
[----:B------:R-:W-:Y:S06]  /*6f10*/  LEA.HI.X R21, R105, R118, R104, 0x1, P1 ;  /* 0x0000007669157211 */ /* 0x000fec00008f0c68 */
[----:B------:R-:W2:Y:S08]  /*6f20*/  LD.E.128 R20, desc[UR6][R20.64] ;  /* 0x0000000614147980 */ /* 0x000eb0000c101d00 */
[----:B------:R-:W3:Y:S06]  /*6f30*/  @!P0 LD.E.64 R2, desc[UR6][R24.64+0x40] ;  /* 0x0000400618028980 */ /* 0x000eec000c101b00 */
[----:B------:R-:W4:Y:S01]  /*6f40*/  @!P0 LD.E.64 R24, desc[UR6][R30.64+0x40] ;  /* 0x000040061e188980 */ /* 0x000f22000c101b00 */
[----:B--2---:R-:W-:Y:S01]  /*6f50*/  @!P0 LOP3.LUT R0, R20, 0xffff0000, RZ, 0xc0, !PT ;  /* 0xffff000014008812 */ /* 0x004fe200078ec0ff */
[----:B------:R-:W-:Y:S01]  /*6f60*/  @!P0 IMAD.U32 R26, R23, 0x10000, RZ ;  /* 0x00010000171a8824 */ /* 0x000fe200078e00ff */
[C---:B---3--:R-:W-:Y:S01]  /*6f70*/  @!P0 LOP3.LUT R5, R3.reuse, 0xffff0000, RZ, 0xc0, !PT ;  /* 0xffff000003058812 */ /* 0x048fe200078ec0ff */
[C---:B------:R-:W-:Y:S01]  /*6f80*/  @!P0 IMAD.U32 R7, R2.reuse, 0x10000, RZ ;  /* 0x0001000002078824 */ /* 0x040fe200078e00ff */
[----:B------:R-:W-:Y:S01]  /*6f90*/  @!P0 LOP3.LUT R6, R2, 0xffff0000, RZ, 0xc0, !PT ;  /* 0xffff000002068812 */ /* 0x000fe200078ec0ff */
[----:B------:R-:W-:Y:S01]  /*6fa0*/  @!P0 IMAD.U32 R4, R3, 0x10000, RZ ;  /* 0x0001000003048824 */ /* 0x000fe200078e00ff */
[----:B------:R-:W-:Y:S02]  /*6fb0*/  @!P0 SHF.L.U32 R3, R20, 0x10, RZ ;  /* 0x0000001014038819 */ /* 0x000fe400000006ff */
[----:B------:R-:W-:Y:S02]  /*6fc0*/  @!P0 LOP3.LUT R2, R21, 0xffff0000, RZ, 0xc0, !PT ;  /* 0xffff000015028812 */ /* 0x000fe400078ec0ff */
[C---:B----4-:R-:W-:Y:S02]  /*6fd0*/  @!P0 SHF.L.U32 R8, R24.reuse, 0x10, RZ ;  /* 0x0000001018088819 */ /* 0x050fe400000006ff */
[----:B------:R-:W-:Y:S01]  /*6fe0*/  @!P0 LOP3.LUT R17, R24, 0xffff0000, RZ, 0xc0, !PT ;  /* 0xffff000018118812 */ /* 0x000fe200078ec0ff */
[C---:B------:R-:W-:Y:S01]  /*6ff0*/  @!P0 IMAD.U32 R24, R25.reuse, 0x10000, RZ ;  /* 0x0001000019188824 */ /* 0x040fe200078e00ff */
[----:B------:R-:W-:Y:S01]  /*7000*/  @!P0 LOP3.LUT R25, R25, 0xffff0000, RZ, 0xc0, !PT ;  /* 0xffff000019198812 */ /* 0x000fe200078ec0ff */
[C---:B------:R-:W-:Y:S01]  /*7010*/  @!P0 FMUL.FTZ R27, R0.reuse, R8 ;  /* 0x00000008001b8220 */ /* 0x040fe20000410000 */
[----:B------:R-:W-:Y:S01]  /*7020*/  @!P0 FMUL.FTZ R0, R0, R7 ;  /* 0x0000000700008220 */ /* 0x000fe20000410000 */
[C---:B------:R-:W-:Y:S01]  /*7030*/  @!P0 FMUL.FTZ R28, R2.reuse, R17 ;  /* 0x00000011021c8220 */ /* 0x040fe20000410000 */
[-C--:B------:R-:W-:Y:S01]  /*7040*/  @!P0 FMUL.FTZ R2, R2, R6.reuse ;  /* 0x0000000602028220 */ /* 0x080fe20000410000 */
[----:B------:R-:W-:Y:S01]  /*7050*/  @!P0 FFMA.FTZ R27, R3, R7, -R27 ;  /* 0x00000007031b8223 */ /* 0x000fe2000001081b */
[----:B------:R-:W-:Y:S01]  /*7060*/  @!P0 LOP3.LUT R7, R23, 0xffff0000, RZ, 0xc0, !PT ;  /* 0xffff000017078812 */ /* 0x000fe200078ec0ff */
[----:B------:R-:W-:Y:S01]  /*7070*/  @!P0 FFMA.FTZ R0, R8, R3, R0 ;  /* 0x0000000308008223 */ /* 0x000fe20000010000 */
[----:B------:R-:W-:Y:S01]  /*7080*/  @!P0 LOP3.LUT R3, R22, 0xffff0000, RZ, 0xc0, !PT ;  /* 0xffff000016038812 */ /* 0x000fe200078ec0ff */
[----:B------:R-:W-:Y:S02]  /*7090*/  @!P0 IMAD.U32 R8, R21, 0x10000, RZ ;  /* 0x0001000015088824 */ /* 0x000fe400078e00ff */
[----:B------:R-:W-:Y:S01]  /*70a0*/  @!P0 FMUL.FTZ R30, R7, R25 ;  /* 0x00000019071e8220 */ /* 0x000fe20000410000 */
[----:B------:R-:W-:Y:S01]  /*70b0*/  @!P0 F2FP.BF16.F32.PACK_AB R0, R0, R27 ;  /* 0x0000001b0000823e */ /* 0x000fe200000010ff */
[----:B------:R-:W-:Y:S01]  /*70c0*/  @!P0 FFMA.FTZ R28, R8, R6, -R28 ;  /* 0x00000006081c8223 */ /* 0x000fe2000001081c */
[----:B------:R-:W-:Y:S01]  /*70d0*/  @!P0 SHF.L.U32 R6, R22, 0x10, RZ ;  /* 0x0000001016068819 */ /* 0x000fe200000006ff */
[C---:B------:R-:W-:Y:S01]  /*70e0*/  @!P0 FMUL.FTZ R29, R3.reuse, R24 ;  /* 0x00000018031d8220 */ /* 0x040fe20000410000 */
[----:B------:R-:W-:Y:S01]  /*70f0*/  @!P0 MOV R20, R0 ;  /* 0x0000000000148202 */ /* 0x000fe20000000f00 */
[----:B------:R-:W-:Y:S01]  /*7100*/  @!P0 FMUL.FTZ R3, R3, R4 ;  /* 0x0000000403038220 */ /* 0x000fe20000410000 */
        /* <DEDUP_REMOVED lines=15> */
.L_x_1254:
[----:B------:R-:W-:Y:S05]  /*7200*/  BSYNC B1 ;  /* 0x0000000000017941 */ /* 0x000fea0003800000 */
.L_x_1253:
[----:B------:R-:W2:Y:S01]  /*7210*/  LD.E R0, desc[UR6][R10.64+0xd0] ;  /* 0x0000d0060a007980 */ /* 0x000ea2000c101900 */
[----:B------:R-:W-:Y:S02]  /*7220*/  IMAD.MOV.U32 R2, RZ, RZ, R13 ;  /* 0x000000ffff027224 */ /* 0x000fe400078e000d */
[----:B------:R-:W-:Y:S02]  /*7230*/  IMAD.MOV.U32 R3, RZ, RZ, R12 ;  /* 0x000000ffff037224 */ /* 0x000fe400078e000c */
[----:B------:R-:W-:Y:S02]  /*7240*/  IMAD.MOV.U32 R41, RZ, RZ, R39 ;  /* 0x000000ffff297224 */ /* 0x000fe400078e0027 */
[----:B--2---:R-:W-:Y:S05]  /*7250*/  IMAD.U32 R0, R0, -0x40, RZ ;  /* 0xffffffc000007824 */ /* 0x004fea00078e00ff */
[C---:B------:R-:W-:Y:S02]  /*7260*/  LEA R13, P1, R0.reuse, R2, 0x1 ;  /* 0x00000002000d7211 */ /* 0x040fe400078208ff */
[C---:B------:R-:W-:Y:S02]  /*7270*/  LEA R40, P0, R0.reuse, R40, 0x1 ;  /* 0x0000002800287211 */ /* 0x040fe400078008ff */
[C---:B------:R-:W-:Y:S02]  /*7280*/  LEA.HI.X.SX32 R12, R0.reuse, R3, 0x1, P1 ;  /* 0x00000003000c7211 */ /* 0x040fe400008f0eff */
[----:B------:R-:W-:Y:S01]  /*7290*/  LEA.HI.X.SX32 R39, R0, R41, 0x1, P0 ;  /* 0x0000002900277211 */ /* 0x000fe200000f0eff */
[----:B------:R-:W-:Y:S05]  /*72a0*/  BRA `(.L_x_1257) ;  /* 0x0000007000207947 */ /* 0x000fea0003800000 */
.L_x_1224:
[----:B------:R-:W-:Y:S04]  /*72b0*/  BSSY B2, `(.L_x_1258) ;  /* 0x00000c2000027945 */ /* 0x000fe80003800000 */
[----:B------:R-:W-:Y:S05]  /*72c0*/  @!P6 BRA `(.L_x_1259) ;  /* 0x0000000c0000e947 */ /* 0x000fea0003800000 */
[----:B-----5:R-:W-:Y:S01]  /*72d0*/  ISETP.GE.AND P0, PT, R18, R165, PT ;  /* 0x000000a51200720c */ /* 0x020fe20003f06270 */
[----:B------:R-:W-:Y:S11]  /*72e0*/  BSSY B1, `(.L_x_1260) ;  /* 0x000005f000017945 */ /* 0x000ff60003800000 */
[----:B------:R-:W-:Y:S01]  /*72f0*/  @!UPT UIADD3 URZ, URZ, URZ, URZ ;  /* 0x0000003f3f3ff290 */ /* 0x000fe2000fffe03f */
[----:B------:R-:W-:Y:S05]  /*7300*/  @P0 BRA `(.L_x_1261) ;  /* 0x0000000400700947 */ /* 0x000fea0003800000 */
[----:B------:R-:W-:Y:S01]  /*7310*/  ISETP.GE.AND P0, PT, R18, R17, PT ;  /* 0x000000111200720c */ /* 0x000fe20003f06270 */
[----:B------:R-:W-:Y:S01]  /*7320*/  IMAD.MOV.U32 R4, RZ, RZ, R119 ;  /* 0x000000ffff047224 */ /* 0x000fe200078e0077 */
[----:B------:R-:W-:Y:S01]  /*7330*/  BSSY B0, `(.L_x_1262) ;  /* 0x0000058000007945 */ /* 0x000fe20003800000 */
[----:B------:R-:W-:Y:S01]  /*7340*/  IMAD.MOV.U32 R5, RZ, RZ, R118 ;  /* 0x000000ffff057224 */ /* 0x000fe200078e0076 */
[----:B------:R-:W-:Y:S02]  /*7350*/  MOV R214, R125 ;  /* 0x0000007d00d67202 */ /* 0x000fe40000000f00 */
[----:B------:R-:W-:Y:S02]  /*7360*/  MOV R215, R124 ;  /* 0x0000007c00d77202 */ /* 0x000fe40000000f00 */
[----:B------:R1:W5:Y:S05]  /*7370*/  LD.E.128 R20, desc[UR6][R4.64] ;  /* 0x0000000604147980 */ /* 0x00036a000c101d00 */
[----:B------:R-:W-:Y:S05]  /*7380*/  @P0 BRA `(.L_x_1263) ;  /* 0x0000000400480947 */ /* 0x000fea0003800000 */
[----:B------:R-:W-:Y:S01]  /*7390*/  LEA.HI R8, R17, R17, RZ, 0x1 ;  /* 0x0000001111087211 */ /* 0x000fe200078f08ff */
[----:B------:R-:W-:Y:S01]  /*73a0*/  IMAD.MOV.U32 R7, RZ, RZ, R120 ;  /* 0x000000ffff077224 */ /* 0x000fe200078e0078 */
[----:B------:R-:W-:Y:S01]  /*73b0*/  MOV R6, R121 ;  /* 0x0000007900067202 */ /* 0x000fe20000000f00 */
[----:B------:R-:W-:Y:S01]  /*73c0*/  IMAD.MOV.U32 R2, RZ, RZ, RZ ;  /* 0x000000ffff027224 */ /* 0x000fe200078e00ff */
[----:B------:R-:W-:Y:S01]  /*73d0*/  SHF.R.S32.HI R8, RZ, 0x1, R8 ;  /* 0x00000001ff087819 */ /* 0x000fe20000011408 */
[C---:B-----5:R-:W-:Y:S01]  /*73e0*/  IMAD.U32 R29, R20.reuse, 0x10000, RZ ;  /* 0x00010000141d7824 */ /* 0x060fe200078e00ff */
[----:B------:R-:W-:Y:S01]  /*73f0*/  LOP3.LUT R30, R20, 0xffff0000, RZ, 0xc0, !PT ;  /* 0xffff0000141e7812 */ /* 0x000fe200078ec0ff */
[----:B------:R-:W-:Y:S01]  /*7400*/  IMAD.U32 R33, R22, 0x10000, RZ ;  /* 0x0001000016217824 */ /* 0x000fe200078e00ff */
[----:B------:R-:W-:Y:S01]  /*7410*/  ISETP.GE.AND P1, PT, R18, R8, PT ;  /* 0x000000081200720c */ /* 0x000fe20003f26270 */
[--C-:B------:R-:W-:Y:S01]  /*7420*/  IMAD.MOV.U32 R0, RZ, RZ, R8.reuse ;  /* 0x000000ffff007224 */ /* 0x100fe200078e0008 */
[C---:B------:R-:W-:Y:S02]  /*7430*/  SHF.L.U32 R31, R21.reuse, 0x10, RZ ;  /* 0x00000010151f7819 */ /* 0x040fe400000006ff */
[----:B------:R-:W-:Y:S02]  /*7440*/  LOP3.LUT R32, R21, 0xffff0000, RZ, 0xc0, !PT ;  /* 0xffff000015207812 */ /* 0x000fe400078ec0ff */
[----:B------:R-:W-:Y:S02]  /*7450*/  LOP3.LUT R34, R22, 0xffff0000, RZ, 0xc0, !PT ;  /* 0xffff000016227812 */ /* 0x000fe400078ec0ff */
[C---:B------:R-:W-:Y:S02]  /*7460*/  SHF.L.U32 R35, R23.reuse, 0x10, RZ ;  /* 0x0000001017237819 */ /* 0x040fe400000006ff */
[----:B------:R-:W-:Y:S03]  /*7470*/  LOP3.LUT R36, R23, 0xffff0000, RZ, 0xc0, !PT ;  /* 0xffff000017247812 */ /* 0x000fe600078ec0ff */
[----:B------:R-:W-:Y:S01]  /*7480*/  @P1 IADD3 R0, -R8, RZ, RZ ;  /* 0x000000ff08001210 */ /* 0x000fe20007ffe1ff */
[----:B------:R-:W-:Y:S05]  /*7490*/  @P1 IMAD.MOV R2, RZ, RZ, -R8 ;  /* 0x000000ffff021224 */ /* 0x000fea00078e0a08 */
[C---:B------:R-:W-:Y:S04]  /*74a0*/  LEA R24, P0, R2.reuse, R6, 0x1 ;  /* 0x0000000602187211 */ /* 0x040fe800078008ff */
[----:B------:R-:W-:Y:S02]  /*74b0*/  LEA.HI.X.SX32 R25, R2, R7, 0x1, P0 ;  /* 0x0000000702197211 */ /* 0x000fe400000f0eff */
[C---:B------:R-:W-:Y:S04]  /*74c0*/  LEA R2, P0, R0.reuse, R4, 0x1 ;  /* 0x0000000400027211 */ /* 0x040fe800078008ff */
[----:B------:R-:W-:Y:S01]  /*74d0*/  LEA.HI.X.SX32 R3, R0, R5, 0x1, P0 ;  /* 0x0000000500037211 */ /* 0x000fe200000f0eff */
[----:B------:R-:W-:Y:S01]  /*74e0*/  IMAD.MOV.U32 R0, RZ, RZ, RZ ;  /* 0x000000ffff007224 */ /* 0x000fe200078e00ff */
[----:B------:R-:W-:Y:S01]  /*74f0*/  @P1 IADD3 R0, -R8, RZ, RZ ;  /* 0x000000ff08001210 */ /* 0x000fe20007ffe1ff */
[----:B------:R-:W2:Y:S08]  /*7500*/  LD.E.128 R24, desc[UR6][R24.64] ;  /* 0x0000000618187980 */ /* 0x000eb0000c101d00 */
[----:B-1----:R1:W3:Y:S02]  /*7510*/  LD.E.128 R4, desc[UR6][R2.64] ;  /* 0x0000000602047980 */ /* 0x0022e4000c101d00 */
[----:B-1----:R-:W-:Y:S01]  /*7520*/  MOV R3, R122 ;  /* 0x0000007a00037202 */ /* 0x002fe20000000f00 */
[----:B------:R-:W-:Y:S05]  /*7530*/  IMAD.MOV.U32 R2, RZ, RZ, R123 ;  /* 0x000000ffff027224 */ /* 0x000fea00078e007b */
[C---:B------:R-:W-:Y:S04]  /*7540*/  LEA R2, P0, R0.reuse, R2, 0x1 ;  /* 0x0000000200027211 */ /* 0x040fe800078008ff */
[----:B------:R-:W-:Y:S05]  /*7550*/  LEA.HI.X.SX32 R3, R0, R3, 0x1, P0 ;  /* 0x0000000300037211 */ /* 0x000fea00000f0eff */
[----:B------:R1:W4:Y:S01]  /*7560*/  LD.E.128 R44, desc[UR6][R2.64] ;  /* 0x00000006022c7980 */ /* 0x000322000c101d00 */
[C---:B--2---:R-:W-:Y:S01]  /*7570*/  LOP3.LUT R21, R26.reuse, 0xffff0000, RZ, 0xc0, !PT ;  /* 0xffff00001a157812 */ /* 0x044fe200078ec0ff */
[----:B------:R-:W-:Y:S01]  /*7580*/  IMAD.U32 R22, R26, 0x10000, RZ ;  /* 0x000100001a167824 */ /* 0x000fe200078e00ff */
[C---:B------:R-:W-:Y:S01]  /*7590*/  SHF.L.U32 R20, R27.reuse, 0x10, RZ ;  /* 0x000000101b147819 */ /* 0x040fe200000006ff */
[C---:B------:R-:W-:Y:S01]  /*75a0*/  IMAD.U32 R0, R24.reuse, 0x10000, RZ ;  /* 0x0001000018007824 */ /* 0x040fe200078e00ff */
[----:B------:R-:W-:Y:S01]  /*75b0*/  LOP3.LUT R8, R27, 0xffff0000, RZ, 0xc0, !PT ;  /* 0xffff00001b087812 */ /* 0x000fe200078ec0ff */
[----:B------:R-:W-:Y:S01]  /*75c0*/  @!P1 FADD.FTZ R21, -R21, -RZ ;  /* 0x800000ff15159221 */ /* 0x000fe20000010100 */
[----:B-1----:R-:W-:Y:S01]  /*75d0*/  LOP3.LUT R2, R24, 0xffff0000, RZ, 0xc0, !PT ;  /* 0xffff000018027812 */ /* 0x002fe200078ec0ff */
[----:B------:R-:W-:Y:S01]  /*75e0*/  @!P1 FADD.FTZ R20, -R20, -RZ ;  /* 0x800000ff14149221 */ /* 0x000fe20000010100 */
[C---:B---3--:R-:W-:Y:S01]  /*75f0*/  LOP3.LUT R27, R4.reuse, 0xffff0000, RZ, 0xc0, !PT ;  /* 0xffff0000041b7812 */ /* 0x048fe200078ec0ff */
[----:B------:R-:W-:Y:S01]  /*7600*/  IMAD.U32 R28, R4, 0x10000, RZ ;  /* 0x00010000041c7824 */ /* 0x000fe200078e00ff */
[C---:B------:R-:W-:Y:S01]  /*7610*/  SHF.L.U32 R4, R5.reuse, 0x10, RZ ;  /* 0x0000001005047819 */ /* 0x040fe200000006ff */
[----:B------:R-:W-:Y:S01]  /*7620*/  @!P1 FADD.FTZ R0, -R0, -RZ ;  /* 0x800000ff00009221 */ /* 0x000fe20000010100 */
[----:B------:R-:W-:Y:S01]  /*7630*/  LOP3.LUT R26, R5, 0xffff0000, RZ, 0xc0, !PT ;  /* 0xffff0000051a7812 */ /* 0x000fe200078ec0ff */
[----:B------:R-:W-:Y:S01]  /*7640*/  IMAD.U32 R5, R6, 0x10000, RZ ;  /* 0x0001000006057824 */ /* 0x000fe200078e00ff */
[C---:B------:R-:W-:Y:S01]  /*7650*/  SHF.L.U32 R3, R25.reuse, 0x10, RZ ;  /* 0x0000001019037819 */ /* 0x040fe200000006ff */
        /* <DEDUP_REMOVED lines=9> */
[----:B------:R-:W-:Y:S01]  /*76f0*/  FMUL.FTZ R6, R6, R21 ;  /* 0x0000001506067220 */ /* 0x000fe20000410000 */
[----:B------:R-:W-:Y:S01]  /*7700*/  FMUL.FTZ R7, R23, R20 ;  /* 0x0000001417077220 */ /* 0x000fe20000410000 */
[----:B------:R-:W-:Y:S01]  /*7710*/  FMUL.FTZ R0, R28, R0 ;  /* 0x000000001c007220 */ /* 0x000fe20000410000 */
[----:B------:R-:W-:Y:S01]  /*7720*/  FMUL.FTZ R5, R5, R22 ;  /* 0x0000001605057220 */ /* 0x000fe20000410000 */
[----:B------:R-:W-:Y:S01]  /*7730*/  FMUL.FTZ R2, R27, R2 ;  /* 0x000000021b027220 */ /* 0x000fe20000410000 */
[----:B------:R-:W-:Y:S01]  /*7740*/  FMUL.FTZ R3, R4, R3 ;  /* 0x0000000304037220 */ /* 0x000fe20000410000 */
[----:B------:R-:W-:Y:S01]  /*7750*/  FMUL.FTZ R4, R26, R24 ;  /* 0x000000181a047220 */ /* 0x000fe20000410000 */
[----:B------:R-:W-:Y:S01]  /*7760*/  FMUL.FTZ R8, R25, R8 ;  /* 0x0000000819087220 */ /* 0x000fe20000410000 */
[C---:B----4-:R-:W-:Y:S01]  /*7770*/  LOP3.LUT R21, R44.reuse, 0xffff0000, RZ, 0xc0, !PT ;  /* 0xffff00002c157812 */ /* 0x050fe200078ec0ff */
[----:B------:R-:W-:Y:S01]  /*7780*/  IMAD.U32 R20, R44, 0x10000, RZ ;  /* 0x000100002c147824 */ /* 0x000fe200078e00ff */
[C---:B------:R-:W-:Y:S01]  /*7790*/  SHF.L.U32 R22, R45.reuse, 0x10, RZ ;  /* 0x000000102d167819 */ /* 0x040fe200000006ff */
[C---:B------:R-:W-:Y:S01]  /*77a0*/  IMAD.U32 R24, R46.reuse, 0x10000, RZ ;  /* 0x000100002e187824 */ /* 0x040fe200078e00ff */
[----:B------:R-:W-:Y:S01]  /*77b0*/  LOP3.LUT R23, R45, 0xffff0000, RZ, 0xc0, !PT ;  /* 0xffff00002d177812 */ /* 0x000fe200078ec0ff */
[----:B------:R-:W-:Y:S01]  /*77c0*/  FFMA.FTZ R0, R29, R20, R0 ;  /* 0x000000141d007223 */ /* 0x000fe20000010000 */
[----:B------:R-:W-:Y:S01]  /*77d0*/  LOP3.LUT R25, R46, 0xffff0000, RZ, 0xc0, !PT ;  /* 0xffff00002e197812 */ /* 0x000fe200078ec0ff */
[----:B------:R-:W-:Y:S01]  /*77e0*/  FFMA.FTZ R2, R30, R21, R2 ;  /* 0x000000151e027223 */ /* 0x000fe20000010002 */
[----:B------:R-:W-:Y:S01]  /*77f0*/  SHF.L.U32 R26, R47, 0x10, RZ ;  /* 0x000000102f1a7819 */ /* 0x000fe200000006ff */
[----:B------:R-:W-:Y:S01]  /*7800*/  FFMA.FTZ R3, R31, R22, R3 ;  /* 0x000000161f037223 */ /* 0x000fe20000010003 */
[----:B------:R-:W-:Y:S01]  /*7810*/  LOP3.LUT R27, R47, 0xffff0000, RZ, 0xc0, !PT ;  /* 0xffff00002f1b7812 */ /* 0x000fe200078ec0ff */
[----:B------:R-:W-:Y:S01]  /*7820*/  FFMA.FTZ R4, R32, R23, R4 ;  /* 0x0000001720047223 */ /* 0x000fe20000010004 */
[----:B------:R-:W-:Y:S01]  /*7830*/  F2FP.BF16.F32.PACK_AB R20, R2, R0 ;  /* 0x000000000214723e */ /* 0x000fe200000010ff */
[----:B------:R-:W-:Y:S01]  /*7840*/  FFMA.FTZ R5, R33, R24, R5 ;  /* 0x0000001821057223 */ /* 0x000fe20000010005 */
[----:B------:R-:W-:Y:S01]  /*7850*/  FFMA.FTZ R6, R34, R25, R6 ;  /* 0x0000001922067223 */ /* 0x000fe20000010006 */
[----:B------:R-:W-:Y:S01]  /*7860*/  FFMA.FTZ R7, R35, R26, R7 ;  /* 0x0000001a23077223 */ /* 0x000fe20000010007 */
[----:B------:R-:W-:Y:S01]  /*7870*/  F2FP.BF16.F32.PACK_AB R21, R4, R3 ;  /* 0x000000030415723e */ /* 0x000fe200000010ff */
[----:B------:R-:W-:Y:S02]  /*7880*/  FFMA.FTZ R8, R36, R27, R8 ;  /* 0x0000001b24087223 */ /* 0x000fe40000010008 */
[----:B------:R-:W-:Y:S03]  /*7890*/  F2FP.BF16.F32.PACK_AB R22, R6, R5 ;  /* 0x000000050616723e */ /* 0x000fe600000010ff */
[----:B------:R-:W-:Y:S02]  /*78a0*/  F2FP.BF16.F32.PACK_AB R23, R8, R7 ;  /* 0x000000070817723e */ /* 0x000fe400000010ff */
.L_x_1263:
[----:B------:R-:W-:Y:S05]  /*78b0*/  BSYNC B0 ;  /* 0x0000000000007941 */ /* 0x000fea0003800000 */
.L_x_1262:
[----:B-----5:R2:W-:Y:S02]  /*78c0*/  ST.E.128 desc[UR6][R214.64], R20 ;  /* 0x00000014d6007985 */ /* 0x0205e4000c101d06 */
.L_x_1261:
[----:B------:R-:W-:Y:S05]  /*78d0*/  BSYNC B1 ;  /* 0x0000000000017941 */ /* 0x000fea0003800000 */
.L_x_1260:
[----:B------:R-:W-:Y:S11]  /*78e0*/  ISETP.GE.AND P0, PT, R9, R165, PT ;  /* 0x000000a50900720c */ /* 0x000ff60003f06270 */
[----:B------:R-:W-:Y:S02]  /*78f0*/  @!UPT UIADD3 URZ, URZ, URZ, URZ ;  /* 0x0000003f3f3ff290 */ /* 0x000fe4000fffe03f */
[----:B------:R-:W-:Y:S05]  /*7900*/  @P0 BRA `(.L_x_1259) ;  /* 0x0000000400700947 */ /* 0x000fea0003800000 */
[----:B------:R-:W-:Y:S01]  /*7910*/  ISETP.GE.AND P0, PT, R9, R17, PT ;  /* 0x000000110900720c */ /* 0x000fe20003f06270 */
[----:B-1----:R-:W-:Y:S01]  /*7920*/  IMAD.MOV.U32 R4, RZ, RZ, R119 ;  /* 0x000000ffff047224 */ /* 0x002fe200078e0077 */
[----:B------:R-:W-:Y:S01]  /*7930*/  BSSY B0, `(.L_x_1264) ;  /* 0x0000058000007945 */ /* 0x000fe20003800000 */
[----:B------:R-:W-:Y:S01]  /*7940*/  IMAD.MOV.U32 R5, RZ, RZ, R118 ;  /* 0x000000ffff057224 */ /* 0x000fe200078e0076 */
[----:B--2---:R-:W-:Y:S02]  /*7950*/  MOV R214, R125 ;  /* 0x0000007d00d67202 */ /* 0x004fe40000000f00 */
[----:B------:R-:W-:Y:S02]  /*7960*/  MOV R215, R124 ;  /* 0x0000007c00d77202 */ /* 0x000fe40000000f00 */
[----:B------:R1:W5:Y:S05]  /*7970*/  LD.E.128 R20, desc[UR6][R4.64+0x80] ;  /* 0x0000800604147980 */ /* 0x00036a000c101d00 */
[----:B------:R-:W-:Y:S05]  /*7980*/  @P0 BRA `(.L_x_1265) ;  /* 0x0000000400480947 */ /* 0x000fea0003800000 */
[----:B------:R-:W-:Y:S01]  /*7990*/  LEA.HI R0, R17, R17, RZ, 0x1 ;  /* 0x0000001111007211 */ /* 0x000fe200078f08ff */
[----:B------:R-:W-:Y:S01]  /*79a0*/  IMAD.MOV.U32 R7, RZ, RZ, R120 ;  /* 0x000000ffff077224 */ /* 0x000fe200078e0078 */
[----:B------:R-:W-:Y:S01]  /*79b0*/  MOV R6, R121 ;  /* 0x0000007900067202 */ /* 0x000fe20000000f00 */
[----:B------:R-:W-:Y:S01]  /*79c0*/  IMAD.MOV.U32 R28, RZ, RZ, R123 ;  /* 0x000000ffff1c7224 */ /* 0x000fe200078e007b */
[----:B------:R-:W-:Y:S01]  /*79d0*/  SHF.R.S32.HI R0, RZ, 0x1, R0 ;  /* 0x00000001ff007819 */ /* 0x000fe20000011400 */
[----:B------:R-:W-:Y:S01]  /*79e0*/  IMAD.MOV.U32 R2, RZ, RZ, RZ ;  /* 0x000000ffff027224 */ /* 0x000fe200078e00ff */
[----:B------:R-:W-:Y:S01]  /*79f0*/  MOV R29, R122 ;  /* 0x0000007a001d7202 */ /* 0x000fe20000000f00 */
[----:B-----5:R-:W-:Y:S01]  /*7a00*/  IMAD.U32 R33, R22, 0x10000, RZ ;  /* 0x0001000016217824 */ /* 0x020fe200078e00ff */
[----:B------:R-:W-:Y:S01]  /*7a10*/  ISETP.GE.AND P1, PT, R9, R0, PT ;  /* 0x000000000900720c */ /* 0x000fe20003f26270 */
[--C-:B------:R-:W-:Y:S01]  /*7a20*/  IMAD.MOV.U32 R3, RZ, RZ, R0.reuse ;  /* 0x000000ffff037224 */ /* 0x100fe200078e0000 */
[----:B------:R-:W-:Y:S02]  /*7a30*/  LOP3.LUT R30, R20, 0xffff0000, RZ, 0xc0, !PT ;  /* 0xffff0000141e7812 */ /* 0x000fe400078ec0ff */
[C---:B------:R-:W-:Y:S02]  /*7a40*/  SHF.L.U32 R31, R21.reuse, 0x10, RZ ;  /* 0x00000010151f7819 */ /* 0x040fe400000006ff */
[----:B------:R-:W-:Y:S02]  /*7a50*/  LOP3.LUT R32, R21, 0xffff0000, RZ, 0xc0, !PT ;  /* 0xffff000015207812 */ /* 0x000fe400078ec0ff */
[----:B------:R-:W-:Y:S02]  /*7a60*/  LOP3.LUT R34, R22, 0xffff0000, RZ, 0xc0, !PT ;  /* 0xffff000016227812 */ /* 0x000fe400078ec0ff */
[C---:B------:R-:W-:Y:S02]  /*7a70*/  SHF.L.U32 R35, R23.reuse, 0x10, RZ ;  /* 0x0000001017237819 */ /* 0x040fe400000006ff */
[----:B------:R-:W-:Y:S01]  /*7a80*/  LOP3.LUT R36, R23, 0xffff0000, RZ, 0xc0, !PT ;  /* 0xffff000017247812 */ /* 0x000fe200078ec0ff */
[----:B------:R-:W-:Y:S01]  /*7a90*/  @P1 IMAD.MOV R2, RZ, RZ, -R0 ;  /* 0x000000ffff021224 */ /* 0x000fe200078e0a00 */
[----:B------:R-:W-:Y:S04]  /*7aa0*/  @P1 IADD3 R3, -R0, RZ, RZ ;  /* 0x000000ff00031210 */ /* 0x000fe80007ffe1ff */
[C---:B------:R-:W-:Y:S04]  /*7ab0*/  LEA R24, P0, R2.reuse, R6, 0x1 ;  /* 0x0000000602187211 */ /* 0x040fe800078008ff */
[----:B------:R-:W-:Y:S02]  /*7ac0*/  LEA.HI.X.SX32 R25, R2, R7, 0x1, P0 ;  /* 0x0000000702197211 */ /* 0x000fe400000f0eff */
[C---:B------:R-:W-:Y:S04]  /*7ad0*/  LEA R2, P0, R3.reuse, R4, 0x1 ;  /* 0x0000000403027211 */ /* 0x040fe800078008ff */
[----:B------:R-:W-:Y:S01]  /*7ae0*/  LEA.HI.X.SX32 R3, R3, R5, 0x1, P0 ;  /* 0x0000000503037211 */ /* 0x000fe200000f0eff */
[----:B------:R-:W2:Y:S08]  /*7af0*/  LD.E.128 R24, desc[UR6][R24.64+0x80] ;  /* 0x0000800618187980 */ /* 0x000eb0000c101d00 */
[----:B-1----:R1:W3:Y:S02]  /*7b00*/  LD.E.128 R4, desc[UR6][R2.64+0x80] ;  /* 0x0000800602047980 */ /* 0x0022e4000c101d00 */
[----:B-1----:R-:W-:Y:S01]  /*7b10*/  IMAD.MOV.U32 R3, RZ, RZ, RZ ;  /* 0x000000ffff037224 */ /* 0x002fe200078e00ff */
[----:B------:R-:W-:Y:S04]  /*7b20*/  @P1 IADD3 R3, -R0, RZ, RZ ;  /* 0x000000ff00031210 */ /* 0x000fe80007ffe1ff */
[C---:B------:R-:W-:Y:S04]  /*7b30*/  LEA R2, P0, R3.reuse, R28, 0x1 ;  /* 0x0000001c03027211 */ /* 0x040fe800078008ff */
[----:B------:R-:W-:Y:S01]  /*7b40*/  LEA.HI.X.SX32 R3, R3, R29, 0x1, P0 ;  /* 0x0000001d03037211 */ /* 0x000fe200000f0eff */
[----:B------:R-:W-:Y:S04]  /*7b50*/  IMAD.U32 R29, R20, 0x10000, RZ ;  /* 0x00010000141d7824 */ /* 0x000fe800078e00ff */
        /* <DEDUP_REMOVED lines=53> */
.L_x_1265:
[----:B------:R-:W-:Y:S05]  /*7eb0*/  BSYNC B0 ;  /* 0x0000000000007941 */ /* 0x000fea0003800000 */
.L_x_1264:
[----:B-----5:R3:W-:Y:S02]  /*7ec0*/  ST.E.128 desc[UR6][R214.64+0x80], R20 ;  /* 0x00008014d6007985 */ /* 0x0207e4000c101d06 */
.L_x_1259:
[----:B------:R-:W-:Y:S05]  /*7ed0*/  BSYNC B2 ;  /* 0x0000000000027941 */ /* 0x000fea0003800000 */
.L_x_1258:
        /* <DEDUP_REMOVED lines=9> */
[C---:B-1----:R-:W-:Y:S01]  /*7f70*/  LEA R4, P0, R87.reuse, R119, 0x1 ;  /* 0x0000007757047211 */ /* 0x042fe200078008ff */
[----:B------:R-:W-:Y:S01]  /*7f80*/  BSSY B0, `(.L_x_1270) ;  /* 0x0000059000007945 */ /* 0x000fe20003800000 */
[----:B------:R-:W-:Y:S02]  /*7f90*/  ISETP.GE.AND P1, PT, R18, R17, PT ;  /* 0x000000111200720c */ /* 0x000fe40003f26270 */
[----:B------:R-:W-:Y:S02]  /*7fa0*/  LEA.HI.X R5, R87, R118, R86, 0x1, P0 ;  /* 0x0000007657057211 */ /* 0x000fe400000f0c56 */
[C---:B--23--:R-:W-:Y:S03]  /*7fb0*/  LEA R214, P0, R237.reuse, R125, 0x1 ;  /* 0x0000007dedd67211 */ /* 0x04cfe600078008ff */
        /* <DEDUP_REMOVED lines=20> */
[----:B------:R-:W-:Y:S02]  /*8100*/  LEA.HI.X.SX32 R3, R3, R5, 0x1, P0 ;  /* 0x0000000503037211 */ /* 0x000fe400000f0eff */
[----:B------:R-:W-:Y:S02]  /*8110*/  LEA.HI.X.SX32 R8, R8, R143, 0x1, P2 ;  /* 0x0000008f08087211 */ /* 0x000fe400010f0eff */
[C---:B------:R-:W-:Y:S01]  /*8120*/  LEA R216, P0, R24.reuse, R121, 0x1 ;  /* 0x0000007918d87211 */ /* 0x040fe200078008ff */
[----:B-1----:R1:W2:Y:S03]  /*8130*/  LD.E.128 R4, desc[UR6][R2.64] ;  /* 0x0000000602047980 */ /* 0x0022a6000c101d00 */
[----:B------:R-:W-:Y:S06]  /*8140*/  LEA.HI.X R217, R24, R120, R8, 0x1, P0 ;  /* 0x0000007818d97211 */ /* 0x000fec00000f0c08 */
[----:B------:R-:W3:Y:S01]  /*8150*/  LD.E.128 R216, desc[UR6][R216.64] ;  /* 0x00000006d8d87980 */ /* 0x000ee2000c101d00 */
[----:B-1----:R-:W-:Y:S01]  /*8160*/  IMAD.MOV.U32 R2, RZ, RZ, RZ ;  /* 0x000000ffff027224 */ /* 0x002fe200078e00ff */
[----:B------:R-:W-:Y:S04]  /*8170*/  @P1 IADD3 R2, -R0, RZ, RZ ;  /* 0x000000ff00021210 */ /* 0x000fe80007ffe1ff */
[----:B------:R-:W-:Y:S04]  /*8180*/  IADD3 R3, P0, R163, R2, RZ ;  /* 0x00000002a3037210 */ /* 0x000fe80007f1e0ff */
[----:B------:R-:W-:Y:S02]  /*8190*/  LEA.HI.X.SX32 R0, R2, R143, 0x1, P0 ;  /* 0x0000008f02007211 */ /* 0x000fe400000f0eff */
[C---:B------:R-:W-:Y:S04]  /*81a0*/  LEA R2, P0, R3.reuse, R123, 0x1 ;  /* 0x0000007b03027211 */ /* 0x040fe800078008ff */
[----:B------:R-:W-:Y:S05]  /*81b0*/  LEA.HI.X R3, R3, R122, R0, 0x1, P0 ;  /* 0x0000007a03037211 */ /* 0x000fea00000f0c00 */
[----:B------:R1:W4:Y:S01]  /*81c0*/  LD.E.128 R44, desc[UR6][R2.64] ;  /* 0x00000006022c7980 */ /* 0x000322000c101d00 */
[C---:B--2---:R-:W-:Y:S01]  /*81d0*/  LOP3.LUT R21, R7.reuse, 0xffff0000, RZ, 0xc0, !PT ;  /* 0xffff000007157812 */ /* 0x044fe200078ec0ff */
[----:B------:R-:W-:Y:S01]  /*81e0*/  IMAD.U32 R8, R7, 0x10000, RZ ;  /* 0x0001000007087824 */ /* 0x000fe200078e00ff */
[C---:B-1----:R-:W-:Y:S01]  /*81f0*/  LOP3.LUT R2, R4.reuse, 0xffff0000, RZ, 0xc0, !PT ;  /* 0xffff000004027812 */ /* 0x042fe200078ec0ff */
[----:B------:R-:W-:Y:S01]  /*8200*/  IMAD.U32 R0, R4, 0x10000, RZ ;  /* 0x0001000004007824 */ /* 0x000fe200078e00ff */
[C---:B------:R-:W-:Y:S02]  /*8210*/  SHF.L.U32 R3, R5.reuse, 0x10, RZ ;  /* 0x0000001005037819 */ /* 0x040fe400000006ff */
[----:B------:R-:W-:Y:S01]  /*8220*/  LOP3.LUT R4, R5, 0xffff0000, RZ, 0xc0, !PT ;  /* 0xffff000005047812 */ /* 0x000fe200078ec0ff */
[C---:B------:R-:W-:Y:S01]  /*8230*/  IMAD.U32 R5, R6.reuse, 0x10000, RZ ;  /* 0x0001000006057824 */ /* 0x040fe200078e00ff */
[----:B------:R-:W-:Y:S01]  /*8240*/  LOP3.LUT R6, R6, 0xffff0000, RZ, 0xc0, !PT ;  /* 0xffff000006067812 */ /* 0x000fe200078ec0ff */
[----:B---3--:R-:W-:Y:S01]  /*8250*/  IMAD.U32 R23, R218, 0x10000, RZ ;  /* 0x00010000da177824 */ /* 0x008fe200078e00ff */
[----:B------:R-:W-:Y:S01]  /*8260*/  SHF.L.U32 R7, R219, 0x10, RZ ;  /* 0x00000010db077819 */ /* 0x000fe200000006ff */
[----:B------:R-:W-:Y:S01]  /*8270*/  IMAD.U32 R25, R217, 0x10000, RZ ;  /* 0x00010000d9197824 */ /* 0x000fe200078e00ff */
        /* <DEDUP_REMOVED lines=8> */
[----:B------:R-:W-:Y:S01]  /*8300*/  LOP3.LUT R24, R217, 0xffff0000, RZ, 0xc0, !PT ;  /* 0xffff0000d9187812 */ /* 0x000fe200078ec0ff */
[----:B------:R-:W-:Y:S01]  /*8310*/  @!P1 FADD.FTZ R22, -R22, -RZ ;  /* 0x800000ff16169221 */ /* 0x000fe20000010100 */
[----:B------:R-:W-:Y:S01]  /*8320*/  @!P1 FADD.FTZ R25, -R25, -RZ ;  /* 0x800000ff19199221 */ /* 0x000fe20000010100 */
[----:B------:R-:W-:Y:S01]  /*8330*/  @!P1 FADD.FTZ R26, -R26, -RZ ;  /* 0x800000ff1a1a9221 */ /* 0x000fe20000010100 */
[----:B------:R-:W-:Y:S01]  /*8340*/  FMUL.FTZ R7, R8, R7 ;  /* 0x0000000708077220 */ /* 0x000fe20000410000 */
        /* <DEDUP_REMOVED lines=11> */
[----:B------:R-:W-:Y:S01]  /*8400*/  IMAD.U32 R24, R46, 0x10000, RZ ;  /* 0x000100002e187824 */ /* 0x000fe200078e00ff */
[----:B------:R-:W-:Y:S01]  /*8410*/  LOP3.LUT R23, R45, 0xffff0000, RZ, 0xc0, !PT ;  /* 0xffff00002d177812 */ /* 0x000fe200078ec0ff */
[----:B------:R-:W-:Y:S01]  /*8420*/  FFMA.FTZ R0, R28, R20, R0 ;  /* 0x000000141c007223 */ /* 0x000fe20000010000 */
[----:B------:R-:W-:Y:S01]  /*8430*/  LOP3.LUT R25, R46, 0xffff0000, RZ, 0xc0, !PT ;  /* 0xffff00002e197812 */ /* 0x000fe200078ec0ff */
[----:B------:R-:W-:Y:S01]  /*8440*/  FFMA.FTZ R2, R29, R21, R2 ;  /* 0x000000151d027223 */ /* 0x000fe20000010002 */
[C---:B------:R-:W-:Y:S01]  /*8450*/  SHF.L.U32 R26, R47.reuse, 0x10, RZ ;  /* 0x000000102f1a7819 */ /* 0x040fe200000006ff */
        /* <DEDUP_REMOVED lines=11> */
.L_x_1271:
[----:B------:R-:W-:Y:S05]  /*8510*/  BSYNC B0 ;  /* 0x0000000000007941 */ /* 0x000fea0003800000 */
.L_x_1270:
[----:B-----5:R4:W-:Y:S02]  /*8520*/  ST.E.128 desc[UR6][R214.64], R20 ;  /* 0x00000014d6007985 */ /* 0x0209e4000c101d06 */
.L_x_1269:
[----:B------:R-:W-:Y:S05]  /*8530*/  BSYNC B1 ;  /* 0x0000000000017941 */ /* 0x000fea0003800000 */
.L_x_1268:
[----:B------:R-:W-:Y:S11]  /*8540*/  ISETP.GE.AND P0, PT, R9, R165, PT ;  /* 0x000000a50900720c */ /* 0x000ff60003f06270 */
[----:B------:R-:W-:Y:S02]  /*8550*/  @!UPT UIADD3 URZ, URZ, URZ, URZ ;  /* 0x0000003f3f3ff290 */ /* 0x000fe4000fffe03f */
[----:B------:R-:W-:Y:S05]  /*8560*/  @P0 BRA `(.L_x_1267) ;  /* 0x0000000400700947 */ /* 0x000fea0003800000 */
[----:B-1----:R-:W-:Y:S01]  /*8570*/  LEA R4, P0, R89, R119, 0x1 ;  /* 0x0000007759047211 */ /* 0x002fe200078008ff */
[----:B------:R-:W-:Y:S01]  /*8580*/  BSSY B0, `(.L_x_1272) ;  /* 0x0000059000007945 */ /* 0x000fe20003800000 */
[----:B------:R-:W-:Y:S02]  /*8590*/  ISETP.GE.AND P1, PT, R9, R17, PT ;  /* 0x000000110900720c */ /* 0x000fe40003f26270 */
[----:B------:R-:W-:Y:S02]  /*85a0*/  LEA.HI.X R5, R89, R118, R88, 0x1, P0 ;  /* 0x0000007659057211 */ /* 0x000fe400000f0c58 */
[C---:B--234-:R-:W-:Y:S03]  /*85b0*/  LEA R214, P0, R82.reuse, R125, 0x1 ;  /* 0x0000007d52d67211 */ /* 0x05cfe600078008ff */
        /* <DEDUP_REMOVED lines=85> */
.L_x_1273:
[----:B------:R-:W-:Y:S05]  /*8b10*/  BSYNC B0 ;  /* 0x0000000000007941 */ /* 0x000fea0003800000 */
.L_x_1272:
[----:B-----5:R2:W-:Y:S02]  /*8b20*/  ST.E.128 desc[UR6][R214.64], R20 ;  /* 0x00000014d6007985 */ /* 0x0205e4000c101d06 */
.L_x_1267:
[----:B------:R-:W-:Y:S05]  /*8b30*/  BSYNC B2 ;  /* 0x0000000000027941 */ /* 0x000fea0003800000 */
.L_x_1266:
        /* <DEDUP_REMOVED lines=99> */
.L_x_1279:
[----:B------:R-:W-:Y:S05]  /*9170*/  BSYNC B0 ;  /* 0x0000000000007941 */ /* 0x000fea0003800000 */
.L_x_1278:
[----:B-----5:R2:W-:Y:S02]  /*9180*/  ST.E.128 desc[UR6][R214.64], R20 ;  /* 0x00000014d6007985 */ /* 0x0205e4000c101d06 */
.L_x_1277:
[----:B------:R-:W-:Y:S05]  /*9190*/  BSYNC B1 ;  /* 0x0000000000017941 */ /* 0x000fea0003800000 */
.L_x_1276:
        /* <DEDUP_REMOVED lines=93> */
.L_x_1281:
[----:B------:R-:W-:Y:S05]  /*9770*/  BSYNC B0 ;  /* 0x0000000000007941 */ /* 0x000fea0003800000 */
.L_x_1280:
[----:B-----5:R2:W-:Y:S02]  /*9780*/  ST.E.128 desc[UR6][R214.64], R20 ;  /* 0x00000014d6007985 */ /* 0x0205e4000c101d06 */
.L_x_1275:
[----:B------:R-:W-:Y:S05]  /*9790*/  BSYNC B2 ;  /* 0x0000000000027941 */ /* 0x000fea0003800000 */
.L_x_1274:
        /* <DEDUP_REMOVED lines=9> */
[----:B-1----:R-:W-:Y:S01]  /*9830*/  MOV R4, R119 ;  /* 0x0000007700047202 */ /* 0x002fe20000000f00 */
[----:B------:R-:W-:Y:S01]  /*9840*/  IMAD R0, R211, 0x60, RZ ;  /* 0x00000060d3007824 */ /* 0x000fe200078e02ff */
[----:B------:R-:W-:Y:S01]  /*9850*/  MOV R5, R118 ;  /* 0x0000007600057202 */ /* 0x000fe20000000f00 */
[----:B------:R-:W-:Y:S01]  /*9860*/  BSSY B0, `(.L_x_1286) ;  /* 0x000005d000007945 */ /* 0x000fe20003800000 */
[----:B------:R-:W-:Y:S02]  /*9870*/  ISETP.GE.AND P0, PT, R18, R17, PT ;  /* 0x000000111200720c */ /* 0x000fe40003f06270 */
[----:B--234-:R-:W-:Y:S01]  /*9880*/  MOV R214, R125 ;  /* 0x0000007d00d67202 */ /* 0x01cfe20000000f00 */
[----:B------:R-:W-:Y:S01]  /*9890*/  IMAD.WIDE.U32 R4, R210, 0x60, R4 ;  /* 0x00000060d2047825 */ /* 0x000fe200078e0004 */
[----:B------:R-:W-:Y:S04]  /*98a0*/  MOV R215, R124 ;  /* 0x0000007c00d77202 */ /* 0x000fe80000000f00 */
[----:B------:R-:W-:Y:S01]  /*98b0*/  IADD3 R5, R5, R0, RZ ;  /* 0x0000000005057210 */ /* 0x000fe20007ffe0ff */
[----:B------:R-:W-:Y:S02]  /*98c0*/  IMAD R0, R43, 0x60, RZ ;  /* 0x000000602b007824 */ /* 0x000fe400078e02ff */
[----:B------:R-:W-:Y:S02]  /*98d0*/  IMAD.WIDE.U32 R214, R42, 0x60, R214 ;  /* 0x000000602ad67825 */ /* 0x000fe400078e00d6 */
[----:B------:R1:W5:Y:S03]  /*98e0*/  LD.E.128 R20, desc[UR6][R4.64] ;  /* 0x0000000604147980 */ /* 0x000366000c101d00 */
        /* <DEDUP_REMOVED lines=84> */
.L_x_1287:
[----:B------:R-:W-:Y:S05]  /*9e30*/  BSYNC B0 ;  /* 0x0000000000007941 */ /* 0x000fea0003800000 */
.L_x_1286:
[----:B-----5:R2:W-:Y:S02]  /*9e40*/  ST.E.128 desc[UR6][R214.64], R20 ;  /* 0x00000014d6007985 */ /* 0x0205e4000c101d06 */
.L_x_1285:
[----:B------:R-:W-:Y:S05]  /*9e50*/  BSYNC B1 ;  /* 0x0000000000017941 */ /* 0x000fea0003800000 */
.L_x_1284:
        /* <DEDUP_REMOVED lines=93> */
.L_x_1289:
[----:B------:R-:W-:Y:S05]  /*a430*/  BSYNC B0 ;  /* 0x0000000000007941 */ /* 0x000fea0003800000 */
.L_x_1288:
[----:B-----5:R2:W-:Y:S02]  /*a440*/  ST.E.128 desc[UR6][R214.64], R20 ;  /* 0x00000014d6007985 */ /* 0x0205e4000c101d06 */
.L_x_1283:
[----:B------:R-:W-:Y:S05]  /*a450*/  BSYNC B2 ;  /* 0x0000000000027941 */ /* 0x000fea0003800000 */
.L_x_1282:
        /* <DEDUP_REMOVED lines=99> */
.L_x_1295:
[----:B------:R-:W-:Y:S05]  /*aa90*/  BSYNC B0 ;  /* 0x0000000000007941 */ /* 0x000fea0003800000 */
.L_x_1294:
[----:B-----5:R2:W-:Y:S02]  /*aaa0*/  ST.E.128 desc[UR6][R214.64], R20 ;  /* 0x00000014d6007985 */ /* 0x0205e4000c101d06 */
.L_x_1293:
[----:B------:R-:W-:Y:S05]  /*aab0*/  BSYNC B1 ;  /* 0x0000000000017941 */ /* 0x000fea0003800000 */
.L_x_1292:
        /* <DEDUP_REMOVED lines=93> */
.L_x_1297:
[----:B------:R-:W-:Y:S05]  /*b090*/  BSYNC B0 ;  /* 0x0000000000007941 */ /* 0x000fea0003800000 */
.L_x_1296:
[----:B-----5:R2:W-:Y:S02]  /*b0a0*/  ST.E.128 desc[UR6][R214.64], R20 ;  /* 0x00000014d6007985 */ /* 0x0205e4000c101d06 */
.L_x_1291:
[----:B------:R-:W-:Y:S05]  /*b0b0*/  BSYNC B2 ;  /* 0x0000000000027941 */ /* 0x000fea0003800000 */
.L_x_1290:
        /* <DEDUP_REMOVED lines=105> */
.L_x_1303:
[----:B------:R-:W-:Y:S05]  /*b750*/  BSYNC B0 ;  /* 0x0000000000007941 */ /* 0x000fea0003800000 */
.L_x_1302:
[----:B-----5:R2:W-:Y:S02]  /*b760*/  ST.E.128 desc[UR6][R214.64], R20 ;  /* 0x00000014d6007985 */ /* 0x0205e4000c101d06 */
.L_x_1301:
[----:B------:R-:W-:Y:S05]  /*b770*/  BSYNC B1 ;  /* 0x0000000000017941 */ /* 0x000fea0003800000 */
.L_x_1300:
        /* <DEDUP_REMOVED lines=93> */
.L_x_1305:
[----:B------:R-:W-:Y:S05]  /*bd50*/  BSYNC B0 ;  /* 0x0000000000007941 */ /* 0x000fea0003800000 */
.L_x_1304:
[----:B-----5:R2:W-:Y:S02]  /*bd60*/  ST.E.128 desc[UR6][R214.64], R20 ;  /* 0x00000014d6007985 */ /* 0x0205e4000c101d06 */
.L_x_1299:
[----:B------:R-:W-:Y:S05]  /*bd70*/  BSYNC B2 ;  /* 0x0000000000027941 */ /* 0x000fea0003800000 */
.L_x_1298:
        /* <DEDUP_REMOVED lines=105> */
.L_x_1311:
[----:B------:R-:W-:Y:S05]  /*c410*/  BSYNC B0 ;  /* 0x0000000000007941 */ /* 0x000fea0003800000 */
.L_x_1310:
[----:B-----5:R2:W-:Y:S02]  /*c420*/  ST.E.128 desc[UR6][R214.64], R20 ;  /* 0x00000014d6007985 */ /* 0x0205e4000c101d06 */
.L_x_1309:
[----:B------:R-:W-:Y:S05]  /*c430*/  BSYNC B1 ;  /* 0x0000000000017941 */ /* 0x000fea0003800000 */
.L_x_1308:
        /* <DEDUP_REMOVED lines=93> */
.L_x_1313:
[----:B------:R-:W-:Y:S05]  /*ca10*/  BSYNC B0 ;  /* 0x0000000000007941 */ /* 0x000fea0003800000 */
.L_x_1312:
[----:B-----5:R2:W-:Y:S02]  /*ca20*/  ST.E.128 desc[UR6][R214.64], R20 ;  /* 0x00000014d6007985 */ /* 0x0205e4000c101d06 */
.L_x_1307:
[----:B------:R-:W-:Y:S05]  /*ca30*/  BSYNC B2 ;  /* 0x0000000000027941 */ /* 0x000fea0003800000 */
.L_x_1306:
        /* <DEDUP_REMOVED lines=14> */
[----:B------:R-:W-:Y:S01]  /*cb20*/  MOV R216, R125 ;  /* 0x0000007d00d87202 */ /* 0x000fe20000000f00 */
[----:B------:R-:W-:Y:S01]  /*cb30*/  IMAD.WIDE.U32 R4, R210, 0xe0, R4 ;  /* 0x000000e0d2047825 */ /* 0x000fe200078e0004 */
[----:B------:R-:W-:Y:S04]  /*cb40*/  MOV R217, R124 ;  /* 0x0000007c00d97202 */ /* 0x000fe80000000f00 */
[----:B------:R-:W-:Y:S01]  /*cb50*/  IADD3 R5, R5, R0, RZ ;  /* 0x0000000005057210 */ /* 0x000fe20007ffe0ff */
[----:B------:R-:W-:Y:S02]  /*cb60*/  IMAD R0, R43, 0xe0, RZ ;  /* 0x000000e02b007824 */ /* 0x000fe400078e02ff */
[----:B------:R-:W-:Y:S02]  /*cb70*/  IMAD.WIDE.U32 R216, R42, 0xe0, R216 ;  /* 0x000000e02ad87825 */ /* 0x000fe400078e00d8 */
[----:B--234-:R1:W5:Y:S03]  /*cb80*/  LD.E.128 R20, desc[UR6][R4.64] ;  /* 0x0000000604147980 */ /* 0x01c366000c101d00 */
        /* <DEDUP_REMOVED lines=84> */
.L_x_1319:
[----:B------:R-:W-:Y:S05]  /*d0d0*/  BSYNC B0 ;  /* 0x0000000000007941 */ /* 0x000fea0003800000 */
.L_x_1318:
[----:B-----5:R2:W-:Y:S02]  /*d0e0*/  ST.E.128 desc[UR6][R216.64], R20 ;  /* 0x00000014d8007985 */ /* 0x0205e4000c101d06 */
.L_x_1317:
[----:B------:R-:W-:Y:S05]  /*d0f0*/  BSYNC B1 ;  /* 0x0000000000017941 */ /* 0x000fea0003800000 */
.L_x_1316:
[----:B------:R-:W-:Y:S11]  /*d100*/  ISETP.GE.AND P0, PT, R9, R165, PT ;  /* 0x000000a50900720c */ /* 0x000ff60003f06270 */
[----:B------:R-:W-:Y:S02]  /*d110*/  @!UPT UIADD3 URZ, URZ, URZ, URZ ;  /* 0x0000003f3f3ff290 */ /* 0x000fe4000fffe03f */
[----:B------:R-:W-:Y:S05]  /*d120*/  @P0 BRA `(.L_x_1315) ;  /* 0x0000000400700947 */ /* 0x000fea0003800000 */
[----:B-1----:R-:W-:Y:S01]  /*d130*/  LEA R4, P0, R105, R119, 0x1 ;  /* 0x0000007769047211 */ /* 0x002fe200078008ff */
[----:B------:R-:W-:Y:S01]  /*d140*/  BSSY B0, `(.L_x_1320) ;  /* 0x0000059000007945 */ /* 0x000fe20003800000 */
[----:B------:R-:W-:Y:S02]  /*d150*/  ISETP.GE.AND P1, PT, R9, R17, PT ;  /* 0x000000110900720c */ /* 0x000fe40003f26270 */
[----:B------:R-:W-:Y:S02]  /*d160*/  LEA.HI.X R5, R105, R118, R104, 0x1, P0 ;  /* 0x0000007669057211 */ /* 0x000fe400000f0c68 */
[C---:B--2---:R-:W-:Y:S03]  /*d170*/  LEA R216, P0, R190.reuse, R125, 0x1 ;  /* 0x0000007dbed87211 */ /* 0x044fe600078008ff */
        /* <DEDUP_REMOVED lines=25> */
[----:B---34-:R-:W3:Y:S01]  /*d310*/  LD.E.128 R212, desc[UR6][R212.64] ;  /* 0x00000006d4d47980 */ /* 0x018ee2000c101d00 */
        /* <DEDUP_REMOVED lines=59> */
.L_x_1321:
[----:B------:R-:W-:Y:S05]  /*d6d0*/  BSYNC B0 ;  /* 0x0000000000007941 */ /* 0x000fea0003800000 */
.L_x_1320:
[----:B-----5:R2:W-:Y:S02]  /*d6e0*/  ST.E.128 desc[UR6][R216.64], R32 ;  /* 0x00000020d8007985 */ /* 0x0205e4000c101d06 */
.L_x_1315:
[----:B------:R-:W-:Y:S05]  /*d6f0*/  BSYNC B2 ;  /* 0x0000000000027941 */ /* 0x000fea0003800000 */
.L_x_1314:
[----:B-1----:R-:W-:Y:S01]  /*d700*/  MOV R5, R122 ;  /* 0x0000007a00057202 */ /* 0x002fe20000000f00 */
[----:B------:R-:W3:Y:S01]  /*d710*/  LD.E R0, desc[UR6][R10.64+0xd0] ;  /* 0x0000d0060a007980 */ /* 0x000ee2000c101900 */
[----:B------:R-:W-:Y:S01]  /*d720*/  MOV R3, R120 ;  /* 0x0000007800037202 */ /* 0x000fe20000000f00 */
[----:B------:R-:W-:Y:S02]  /*d730*/  IMAD.MOV.U32 R4, RZ, RZ, R123 ;  /* 0x000000ffff047224 */ /* 0x000fe400078e007b */
[----:B------:R-:W-:Y:S02]  /*d740*/  IMAD.MOV.U32 R2, RZ, RZ, R121 ;  /* 0x000000ffff027224 */ /* 0x000fe400078e0079 */
[----:B---3--:R-:W-:Y:S05]  /*d750*/  IMAD.U32 R0, R0, -0x40, RZ ;  /* 0xffffffc000007824 */ /* 0x008fea00078e00ff */
[C---:B------:R-:W-:Y:S02]  /*d760*/  LEA R123, P1, R0.reuse, R4, 0x1 ;  /* 0x00000004007b7211 */ /* 0x040fe400078208ff */
[C---:B------:R-:W-:Y:S02]  /*d770*/  LEA R121, P0, R0.reuse, R2, 0x1 ;  /* 0x0000000200797211 */ /* 0x040fe400078008ff */
[C---:B------:R-:W-:Y:S02]  /*d780*/  LEA.HI.X.SX32 R122, R0.reuse, R5, 0x1, P1 ;  /* 0x00000005007a7211 */ /* 0x040fe400008f0eff */
[----:B------:R-:W-:Y:S01]  /*d790*/  LEA.HI.X.SX32 R120, R0, R3, 0x1, P0 ;  /* 0x0000000300787211 */ /* 0x000fe200000f0eff */
[----:B------:R-:W-:Y:S05]  /*d7a0*/  BRA `(.L_x_1257) ;  /* 0x0000000800e07947 */ /* 0x000fea0003800000 */
.L_x_1223:
        /* <DEDUP_REMOVED lines=12> */
[----:B------:R-:W-:Y:S02]  /*d870*/  @P6 IMAD.MOV.U32 R2, RZ, RZ, R119 ;  /* 0x000000ffff026224 */ /* 0x000fe400078e0077 */
[----:B------:R-:W-:Y:S05]  /*d880*/  @P6 IMAD.MOV.U32 R3, RZ, RZ, R118 ;  /* 0x000000ffff036224 */ /* 0x000fea00078e0076 */
[----:B------:R1:W2:Y:S02]  /*d890*/  @P6 LD.E.128 R4, desc[UR6][R2.64] ;  /* 0x0000000602046980 */ /* 0x0002a4000c101d00 */
[----:B-1----:R-:W-:Y:S01]  /*d8a0*/  @P6 MOV R2, R125 ;  /* 0x0000007d00026202 */ /* 0x002fe20000000f00 */
[----:B------:R-:W-:Y:S05]  /*d8b0*/  @P6 IMAD.MOV.U32 R3, RZ, RZ, R124 ;  /* 0x000000ffff036224 */ /* 0x000fea00078e007c */
[----:B--2---:R1:W-:Y:S01]  /*d8c0*/  @P6 ST.E.128 desc[UR6][R2.64], R4 ;  /* 0x0000000402006985 */ /* 0x0043e2000c101d06 */
[----:B------:R-:W-:Y:S11]  /*d8d0*/  ISETP.NE.AND P6, PT, R161, RZ, PT ;  /* 0x000000ffa100720c */ /* 0x000ff60003fc5270 */
[----:B------:R-:W-:Y:S02]  /*d8e0*/  @!UPT UIADD3 URZ, URZ, URZ, URZ ;  /* 0x0000003f3f3ff290 */ /* 0x000fe4000fffe03f */
[----:B-1----:R-:W-:Y:S01]  /*d8f0*/  @P6 MOV R2, R119 ;  /* 0x0000007700026202 */ /* 0x002fe20000000f00 */
[----:B------:R-:W-:Y:S05]  /*d900*/  @P6 IMAD.MOV.U32 R3, RZ, RZ, R118 ;  /* 0x000000ffff036224 */ /* 0x000fea00078e0076 */
[----:B------:R1:W2:Y:S02]  /*d910*/  @P6 LD.E.128 R4, desc[UR6][R2.64+0x80] ;  /* 0x0000800602046980 */ /* 0x0002a4000c101d00 */
[----:B-1----:R-:W-:Y:S01]  /*d920*/  @P6 MOV R2, R125 ;  /* 0x0000007d00026202 */ /* 0x002fe20000000f00 */
[----:B------:R-:W-:Y:S05]  /*d930*/  @P6 IMAD.MOV.U32 R3, RZ, RZ, R124 ;  /* 0x000000ffff036224 */ /* 0x000fea00078e007c */
[----:B--2---:R1:W-:Y:S02]  /*d940*/  @P6 ST.E.128 desc[UR6][R2.64+0x80], R4 ;  /* 0x0000800402006985 */ /* 0x0043e4000c101d06 */
.L_x_1323:
[----:B------:R-:W-:Y:S05]  /*d950*/  BSYNC B0 ;  /* 0x0000000000007941 */ /* 0x000fea0003800000 */
.L_x_1322:
[----:B------:R-:W-:Y:S04]  /*d960*/  BSSY B0, `(.L_x_1324) ;  /* 0x0000014000007945 */ /* 0x000fe80003800000 */
[----:B------:R-:W-:Y:S05]  /*d970*/  @!P0 BRA `(.L_x_1325) ;  /* 0x0000000000488947 */ /* 0x000fea0003800000 */
[C---:B------:R-:W-:Y:S11]  /*d980*/  ISETP.NE.AND P6, PT, R162.reuse, RZ, PT ;  /* 0x000000ffa200720c */ /* 0x040ff60003fc5270 */
[----:B------:R-:W-:Y:S02]  /*d990*/  @!UPT UIADD3 URZ, URZ, URZ, URZ ;  /* 0x0000003f3f3ff290 */ /* 0x000fe4000fffe03f */
[C---:B-1----:R-:W-:Y:S04]  /*d9a0*/  @P6 LEA R4, P0, R87.reuse, R119, 0x1 ;  /* 0x0000007757046211 */ /* 0x042fe800078008ff */
        /* <DEDUP_REMOVED lines=9> */
[----:B------:R-:W2:Y:S04]  /*da40*/  @P0 LD.E.128 R4, desc[UR6][R4.64] ;  /* 0x0000000604040980 */ /* 0x000ea8000c101d00 */
[----:B--2---:R1:W-:Y:S04]  /*da50*/  @P0 ST.E.128 desc[UR6][R20.64], R4 ;  /* 0x0000000414000985 */ /* 0x0043e8000c101d06 */
[----:B-1----:R1:W2:Y:S02]  /*da60*/  @P6 LD.E.128 R4, desc[UR6][R2.64] ;  /* 0x0000000602046980 */ /* 0x0022a4000c101d00 */
[C---:B-1----:R-:W-:Y:S04]  /*da70*/  @P6 LEA R2, P0, R82.reuse, R125, 0x1 ;  /* 0x0000007d52026211 */ /* 0x042fe800078008ff */
[----:B------:R-:W-:Y:S05]  /*da80*/  @P6 LEA.HI.X R3, R82, R124, R81, 0x1, P0 ;  /* 0x0000007c52036211 */ /* 0x000fea00000f0c51 */
[----:B--2---:R2:W-:Y:S04]  /*da90*/  @P6 ST.E.128 desc[UR6][R2.64], R4 ;  /* 0x0000000402006985 */ /* 0x0045e8000c101d06 */
.L_x_1325:
[----:B------:R-:W-:Y:S05]  /*daa0*/  BSYNC B0 ;  /* 0x0000000000007941 */ /* 0x000fea0003800000 */
.L_x_1324:
[-C--:B------:R-:W-:Y:S01]  /*dab0*/  ISETP.GE.AND P5, PT, R66, R212.reuse, !P5 ;  /* 0x000000d44200720c */ /* 0x080fe20006fa6270 */
        /* <DEDUP_REMOVED lines=9> */
[C---:B------:R-:W-:Y:S11]  /*db50*/  ISETP.NE.AND P6, PT, R162.reuse, RZ, PT ;  /* 0x000000ffa200720c */ /* 0x040ff60003fc5270 */
[----:B------:R-:W-:Y:S02]  /*db60*/  @!UPT UIADD3 URZ, URZ, URZ, URZ ;  /* 0x0000003f3f3ff290 */ /* 0x000fe4000fffe03f */
[C---:B-12---:R-:W-:Y:S04]  /*db70*/  @P6 LEA R4, P5, R95.reuse, R119, 0x1 ;  /* 0x000000775f046211 */ /* 0x046fe800078a08ff */
        /* <DEDUP_REMOVED lines=15> */
.L_x_1327:
[----:B------:R-:W-:Y:S05]  /*dc70*/  BSYNC B0 ;  /* 0x0000000000007941 */ /* 0x000fea0003800000 */
.L_x_1326:
[----:B------:R-:W-:Y:S04]  /*dc80*/  BSSY B0, `(.L_x_1328) ;  /* 0x0000016000007945 */ /* 0x000fe80003800000 */
[----:B------:R-:W-:Y:S05]  /*dc90*/  @!P4 BRA `(.L_x_1329) ;  /* 0x000000000050c947 */ /* 0x000fea0003800000 */
[----:B------:R-:W-:Y:S02]  /*dca0*/  ISETP.NE.AND P6, PT, R162, RZ, PT ;  /* 0x000000ffa200720c */ /* 0x000fe40003fc5270 */
[----:B------:R-:W-:Y:S11]  /*dcb0*/  ISETP.NE.AND P5, PT, R161, RZ, PT ;  /* 0x000000ffa100720c */ /* 0x000ff60003fa5270 */
[----:B-123--:R-:W-:Y:S01]  /*dcc0*/  @P6 IMAD.MOV.U32 R2, RZ, RZ, R119 ;  /* 0x000000ffff026224 */ /* 0x00efe200078e0077 */
[----:B------:R-:W-:Y:S01]  /*dcd0*/  @P6 MOV R21, R124 ;  /* 0x0000007c00156202 */ /* 0x000fe20000000f00 */
[----:B------:R-:W-:Y:S02]  /*dce0*/  @P6 IMAD.MOV.U32 R3, RZ, RZ, R118 ;  /* 0x000000ffff036224 */ /* 0x000fe400078e0076 */
[----:B------:R-:W-:Y:S02]  /*dcf0*/  @P6 IMAD R0, R211, 0x60, RZ ;  /* 0x00000060d3006824 */ /* 0x000fe400078e02ff */
[----:B------:R-:W-:Y:S04]  /*dd00*/  @P6 IMAD.WIDE.U32 R2, R210, 0x60, R2 ;  /* 0x00000060d2026825 */ /* 0x000fe800078e0002 */
[----:B------:R-:W-:Y:S01]  /*dd10*/  @P6 IMAD.MOV.U32 R20, RZ, RZ, R125 ;  /* 0x000000ffff146224 */ /* 0x000fe200078e007d */
[----:B------:R-:W-:Y:S01]  /*dd20*/  @P6 IADD3 R3, R3, R0, RZ ;  /* 0x0000000003036210 */ /* 0x000fe20007ffe0ff */
[----:B------:R-:W-:Y:S02]  /*dd30*/  @P6 IMAD R0, R43, 0x60, RZ ;  /* 0x000000602b006824 */ /* 0x000fe400078e02ff */
[----:B------:R-:W-:Y:S02]  /*dd40*/  @P6 IMAD.WIDE.U32 R20, R42, 0x60, R20 ;  /* 0x000000602a146825 */ /* 0x000fe400078e0014 */
[----:B------:R1:W2:Y:S02]  /*dd50*/  @P6 LD.E.128 R4, desc[UR6][R2.64] ;  /* 0x0000000602046980 */ /* 0x0002a4000c101d00 */
[----:B------:R-:W-:Y:S01]  /*dd60*/  @P6 IMAD.IADD R21, R21, 0x1, R0 ;  /* 0x0000000115156824 */ /* 0x000fe200078e0200 */
[C---:B-1----:R-:W-:Y:S04]  /*dd70*/  @P5 LEA R2, P4, R97.reuse, R119, 0x1 ;  /* 0x0000007761025211 */ /* 0x042fe800078808ff */
[----:B------:R-:W-:Y:S01]  /*dd80*/  @P5 LEA.HI.X R3, R97, R118, R96, 0x1, P4 ;  /* 0x0000007661035211 */ /* 0x000fe200020f0c60 */
[----:B--2---:R1:W-:Y:S04]  /*dd90*/  @P6 ST.E.128 desc[UR6][R20.64], R4 ;  /* 0x0000000414006985 */ /* 0x0043e8000c101d06 */
[----:B-1----:R1:W2:Y:S02]  /*dda0*/  @P5 LD.E.128 R4, desc[UR6][R2.64] ;  /* 0x0000000602045980 */ /* 0x0022a4000c101d00 */
[C---:B-1----:R-:W-:Y:S04]  /*ddb0*/  @P5 LEA R2, P4, R206.reuse, R125, 0x1 ;  /* 0x0000007dce025211 */ /* 0x042fe800078808ff */
[----:B------:R-:W-:Y:S05]  /*ddc0*/  @P5 LEA.HI.X R3, R206, R124, R207, 0x1, P4 ;  /* 0x0000007cce035211 */ /* 0x000fea00020f0ccf */
[----:B--2---:R4:W-:Y:S04]  /*ddd0*/  @P5 ST.E.128 desc[UR6][R2.64], R4 ;  /* 0x0000000402005985 */ /* 0x0049e8000c101d06 */
.L_x_1329:
[----:B------:R-:W-:Y:S05]  /*dde0*/  BSYNC B0 ;  /* 0x0000000000007941 */ /* 0x000fea0003800000 */
.L_x_1328:
[----:B------:R-:W-:Y:S04]  /*ddf0*/  BSSY B0, `(.L_x_1330) ;  /* 0x0000010000007945 */ /* 0x000fe80003800000 */
[----:B------:R-:W-:Y:S05]  /*de00*/  @!P3 BRA `(.L_x_1331) ;  /* 0x000000000038b947 */ /* 0x000fea0003800000 */
[----:B------:R-:W-:Y:S02]  /*de10*/  ISETP.NE.AND P6, PT, R162, RZ, PT ;  /* 0x000000ffa200720c */ /* 0x000fe40003fc5270 */
[----:B------:R-:W-:Y:S11]  /*de20*/  ISETP.NE.AND P4, PT, R161, RZ, PT ;  /* 0x000000ffa100720c */ /* 0x000ff60003f85270 */
[----:B-1234-:R-:W-:Y:S02]  /*de30*/  @P6 LEA R4, P3, R93, R119, 0x1 ;  /* 0x000000775d046211 */ /* 0x01efe400078608ff */
[----:B------:R-:W-:Y:S02]  /*de40*/  @P6 LEA R20, P5, R79, R125, 0x1 ;  /* 0x0000007d4f146211 */ /* 0x000fe400078a08ff */
[----:B------:R-:W-:Y:S02]  /*de50*/  @P6 LEA.HI.X R5, R93, R118, R92, 0x1, P3 ;  /* 0x000000765d056211 */ /* 0x000fe400018f0c5c */
[----:B------:R-:W-:Y:S02]  /*de60*/  @P4 LEA R2, P3, R99, R119, 0x1 ;  /* 0x0000007763024211 */ /* 0x000fe400078608ff */
[----:B------:R-:W-:Y:S02]  /*de70*/  @P6 LEA.HI.X R21, R79, R124, R80, 0x1, P5 ;  /* 0x0000007c4f156211 */ /* 0x000fe400028f0c50 */
[----:B------:R-:W2:Y:S01]  /*de80*/  @P6 LD.E.128 R4, desc[UR6][R4.64] ;  /* 0x0000000604046980 */ /* 0x000ea2000c101d00 */
[----:B------:R-:W-:Y:S03]  /*de90*/  @P4 LEA.HI.X R3, R99, R118, R98, 0x1, P3 ;  /* 0x0000007663034211 */ /* 0x000fe600018f0c62 */
[----:B--2---:R1:W-:Y:S04]  /*dea0*/  @P6 ST.E.128 desc[UR6][R20.64], R4 ;  /* 0x0000000414006985 */ /* 0x0043e8000c101d06 */
[----:B-1----:R1:W2:Y:S02]  /*deb0*/  @P4 LD.E.128 R4, desc[UR6][R2.64] ;  /* 0x0000000602044980 */ /* 0x0022a4000c101d00 */
[C---:B-1----:R-:W-:Y:S04]  /*dec0*/  @P4 LEA R2, P3, R204.reuse, R125, 0x1 ;  /* 0x0000007dcc024211 */ /* 0x042fe800078608ff */
[----:B------:R-:W-:Y:S05]  /*ded0*/  @P4 LEA.HI.X R3, R204, R124, R205, 0x1, P3 ;  /* 0x0000007ccc034211 */ /* 0x000fea00018f0ccd */
[----:B--2---:R1:W-:Y:S04]  /*dee0*/  @P4 ST.E.128 desc[UR6][R2.64], R4 ;  /* 0x0000000402004985 */ /* 0x0043e8000c101d06 */
.L_x_1331:
[----:B------:R-:W-:Y:S05]  /*def0*/  BSYNC B0 ;  /* 0x0000000000007941 */ /* 0x000fea0003800000 */
.L_x_1330:
[----:B------:R-:W-:Y:S04]  /*df00*/  BSSY B0, `(.L_x_1332) ;  /* 0x0000016000007945 */ /* 0x000fe80003800000 */
[----:B------:R-:W-:Y:S05]  /*df10*/  @!P2 BRA `(.L_x_1333) ;  /* 0x000000000050a947 */ /* 0x000fea0003800000 */
[----:B------:R-:W-:Y:S02]  /*df20*/  ISETP.NE.AND P4, PT, R162, RZ, PT ;  /* 0x000000ffa200720c */ /* 0x000fe40003f85270 */
[----:B------:R-:W-:Y:S11]  /*df30*/  ISETP.NE.AND P3, PT, R161, RZ, PT ;  /* 0x000000ffa100720c */ /* 0x000ff60003f65270 */
[----:B-1234-:R-:W-:Y:S01]  /*df40*/  @P4 IMAD.MOV.U32 R2, RZ, RZ, R119 ;  /* 0x000000ffff024224 */ /* 0x01efe200078e0077 */
        /* <DEDUP_REMOVED lines=17> */
.L_x_1333:
[----:B------:R-:W-:Y:S05]  /*e060*/  BSYNC B0 ;  /* 0x0000000000007941 */ /* 0x000fea0003800000 */
.L_x_1332:
        /* <DEDUP_REMOVED lines=22> */
.L_x_1335:
[----:B------:R-:W-:Y:S05]  /*e1d0*/  BSYNC B0 ;  /* 0x0000000000007941 */ /* 0x000fea0003800000 */
.L_x_1334:
        /* <DEDUP_REMOVED lines=21> */
.L_x_1257:
[----:B------:R-:W-:Y:S05]  /*e330*/  BSYNC B3 ;  /* 0x0000000000037941 */ /* 0x000fea0003800000 */
.L_x_1222:
[----:B------:R-:W-:Y:S01]  /*e340*/  ISETP.NE.U32.AND P1, PT, R248, RZ, PT ;  /* 0x000000fff800720c */ /* 0x000fe20003f25070 */
[----:B------:R-:W2:Y:S02]  /*e350*/  LD.E R0, desc[UR6][R10.64+0x128] ;  /* 0x000128060a007980 */ /* 0x000ea4000c101900 */
[----:B-1234-:R-:W-:Y:S01]  /*e360*/  IMAD.MOV.U32 R2, RZ, RZ, R119 ;  /* 0x000000ffff027224 */ /* 0x01efe200078e0077 */
[----:B------:R-:W-:Y:S01]  /*e370*/  BSSY B0, `(.L_x_1336) ;  /* 0x0000064000007945 */ /* 0x000fe20003800000 */
[----:B------:R-:W-:Y:S01]  /*e380*/  ISETP.NE.AND.EX P1, PT, R249, RZ, PT, P1 ;  /* 0x000000fff900720c */ /* 0x000fe20003f25310 */
[----:B------:R-:W-:Y:S02]  /*e390*/  IMAD.MOV.U32 R3, RZ, RZ, R118 ;  /* 0x000000ffff037224 */ /* 0x000fe400078e0076 */
[----:B------:R-:W-:Y:S05]  /*e3a0*/  IMAD.U32 R0, R0, -0x80, RZ ;  /* 0xffffff8000007824 */ /* 0x000fea00078e00ff */
[C---:B------:R-:W-:Y:S04]  /*e3b0*/  LEA R119, P0, R0.reuse, R2, 0x1 ;  /* 0x0000000200777211 */ /* 0x040fe800078008ff */
[----:B------:R-:W-:Y:S01]  /*e3c0*/  LEA.HI.X.SX32 R118, R0, R3, 0x1, P0 ;  /* 0x0000000300767211 */ /* 0x000fe200000f0eff */
[----:B------:R-:W-:Y:S08]  /*e3d0*/  @!P1 BRA `(.L_x_1337) ;  /* 0x0000000400449947 */ /* 0x000ff00003800000 */
[----:B------:R-:W-:Y:S04]  /*e3e0*/  IADD3 R0, R14, -0x1, RZ ;  /* 0xffffffff0e007810 */ /* 0x000fe80007ffe0ff */
[----:B------:R-:W-:Y:S11]  /*e3f0*/  ISETP.GT.AND P0, PT, R0, R85, PT ;  /* 0x000000550000720c */ /* 0x000ff60003f04270 */
[----:B------:R-:W-:Y:S02]  /*e400*/  @!UPT UIADD3 URZ, URZ, URZ, URZ ;  /* 0x0000003f3f3ff290 */ /* 0x000fe4000fffe03f */
[----:B------:R-:W-:Y:S05]  /*e410*/  @!P0 BRA `(.L_x_1338) ;  /* 0x0000000400648947 */ /* 0x000fea0003800000 */
[----:B------:R-:W2:Y:S01]  /*e420*/  LD.E R3, desc[UR6][R10.64+0x170] ;  /* 0x000170060a037980 */ /* 0x000ea2000c101900 */
[----:B------:R-:W-:Y:S02]  /*e430*/  IADD3 R0, R16, -0x100, RZ ;  /* 0xffffff0010007810 */ /* 0x000fe40007ffe0ff */
[----:B------:R-:W-:Y:S01]  /*e440*/  IABS R8, R15 ;  /* 0x0000000f00087213 */ /* 0x000fe20000000000 */
[----:B------:R-:W3:Y:S01]  /*e450*/  LD.E.64 R24, desc[UR6][R10.64+0x40] ;  /* 0x000040060a187980 */ /* 0x000ee2000c101b00 */
[----:B------:R-:W-:Y:S05]  /*e460*/  IABS R6, R0 ;  /* 0x0000000000067213 */ /* 0x000fea0000000000 */
[----:B------:R-:W4:Y:S06]  /*e470*/  LD.E.64 R22, desc[UR6][R10.64+0x20] ;  /* 0x000020060a167980 */ /* 0x000f2c000c101b00 */
[----:B------:R-:W4:Y:S01]  /*e480*/  LD.E.64 R20, desc[UR6][R10.64+0x28] ;  /* 0x000028060a147980 */ /* 0x000f22000c101b00 */
[-C--:B--2---:R-:W-:Y:S02]  /*e490*/  IABS R2, R3.reuse ;  /* 0x0000000300027213 */ /* 0x084fe40000000000 */
[----:B------:R-:W-:Y:S02]  /*e4a0*/  IABS R7, R3 ;  /* 0x0000000300077213 */ /* 0x000fe40000000000 */
[----:B------:R-:W1:Y:S03]  /*e4b0*/  I2F.RP R4, R2 ;  /* 0x0000000200047306 */ /* 0x000e660000209400 */
[----:B------:R-:W-:Y:S07]  /*e4c0*/  IMAD.MOV R7, RZ, RZ, -R7 ;  /* 0x000000ffff077224 */ /* 0x000fee00078e0a07 */
[----:B-1----:R-:W1:Y:S02]  /*e4d0*/  MUFU.RCP R4, R4 ;  /* 0x0000000400047308 */ /* 0x002e640000001000 */
[----:B-1----:R-:W-:Y:S08]  /*e4e0*/  VIADD R4, R4, 0xffffffe ;  /* 0x0ffffffe04047836 */ /* 0x002ff00000000000 */
[----:B------:R-:W1:Y:S02]  /*e4f0*/  F2I.FTZ.U32.TRUNC.NTZ R5, R4 ;  /* 0x0000000400057305 */ /* 0x000e64000021f000 */
[--C-:B-1----:R-:W-:Y:S04]  /*e500*/  IMAD.MOV R4, RZ, RZ, -R5.reuse ;  /* 0x000000ffff047224 */ /* 0x102fe800078e0a05 */
[----:B------:R-:W-:Y:S02]  /*e510*/  IMAD R16, R4, R2, RZ ;  /* 0x0000000204107224 */ /* 0x000fe400078e02ff */
[----:B------:R-:W-:Y:S04]  /*e520*/  IMAD.MOV.U32 R4, RZ, RZ, RZ ;  /* 0x000000ffff047224 */ /* 0x000fe800078e00ff */
[----:B------:R-:W-:Y:S06]  /*e530*/  IMAD.HI.U32 R5, R5, R16, R4 ;  /* 0x0000001005057227 */ /* 0x000fec00078e0004 */
[C---:B------:R-:W-:Y:S04]  /*e540*/  IMAD.HI.U32 R4, R5.reuse, R6, RZ ;  /* 0x0000000605047227 */ /* 0x040fe800078e00ff */
[----:B------:R-:W-:Y:S04]  /*e550*/  IMAD.HI.U32 R5, R5, R8, RZ ;  /* 0x0000000805057227 */ /* 0x000fe800078e00ff */
[CC--:B------:R-:W-:Y:S02]  /*e560*/  IMAD R8, R5.reuse, R7.reuse, R8 ;  /* 0x0000000705087224 */ /* 0x0c0fe400078e0208 */
        /* <DEDUP_REMOVED lines=10> */
[CC--:B------:R-:W-:Y:S01]  /*e610*/  LOP3.LUT R2, R0.reuse, R3.reuse, RZ, 0x3c, !PT ;  /* 0x0000000300027212 */ /* 0x0c0fe200078e3cff */
[----:B------:R-:W-:Y:S01]  /*e620*/  IMAD.IADD R0, R0, 0x1, -R15 ;  /* 0x0000000100007824 */ /* 0x000fe200078e0a0f */
[-C--:B------:R-:W-:Y:S02]  /*e630*/  LOP3.LUT R6, R15, R3.reuse, RZ, 0x3c, !PT ;  /* 0x000000030f067212 */ /* 0x080fe400078e3cff */
[----:B------:R-:W-:Y:S02]  /*e640*/  ISETP.GE.AND P1, PT, R2, RZ, PT ;  /* 0x000000ff0200720c */ /* 0x000fe40003f26270 */
[----:B------:R-:W-:Y:S02]  /*e650*/  ISETP.GE.AND P2, PT, R6, RZ, PT ;  /* 0x000000ff0600720c */ /* 0x000fe40003f46270 */
[----:B------:R-:W-:Y:S01]  /*e660*/  LOP3.LUT R2, RZ, R3, RZ, 0x33, !PT ;  /* 0x00000003ff027212 */ /* 0x000fe200078e33ff */
[----:B------:R-:W-:Y:S02]  /*e670*/  @P4 VIADD R4, R4, 0x1 ;  /* 0x0000000104044836 */ /* 0x000fe40000000000 */
[----:B------:R-:W-:Y:S06]  /*e680*/  @P5 VIADD R5, R5, 0x1 ;  /* 0x0000000105055836 */ /* 0x000fec0000000000 */
[----:B------:R-:W-:Y:S02]  /*e690*/  @!P1 IADD3 R4, -R4, RZ, RZ ;  /* 0x000000ff04049210 */ /* 0x000fe40007ffe1ff */
[----:B------:R-:W-:Y:S02]  /*e6a0*/  @!P2 IMAD.MOV R5, RZ, RZ, -R5 ;  /* 0x000000ffff05a224 */ /* 0x000fe400078e0a05 */
[C---:B------:R-:W-:Y:S03]  /*e6b0*/  SEL R4, R2.reuse, R4, !P0 ;  /* 0x0000000402047207 */ /* 0x040fe60004000000 */
[----:B------:R-:W-:Y:S02]  /*e6c0*/  SEL R2, R2, R5, !P0 ;  /* 0x0000000502027207 */ /* 0x000fe40004000000 */
[-C--:B------:R-:W-:Y:S02]  /*e6d0*/  LEA R16, P1, R4, R248.reuse, 0x2 ;  /* 0x000000f804107211 */ /* 0x080fe400078210ff */
[----:B------:R-:W-:Y:S02]  /*e6e0*/  LEA R6, P0, R2, R248, 0x2 ;  /* 0x000000f802067211 */ /* 0x000fe400078010ff */
[-C--:B------:R-:W-:Y:S02]  /*e6f0*/  LEA.HI.X.SX32 R17, R4, R249.reuse, 0x2, P1 ;  /* 0x000000f904117211 */ /* 0x080fe400008f16ff */
[C---:B------:R-:W-:Y:S02]  /*e700*/  LEA.HI.X.SX32 R7, R2.reuse, R249, 0x2, P0 ;  /* 0x000000f902077211 */ /* 0x040fe400000f16ff */
[----:B------:R-:W-:Y:S01]  /*e710*/  IADD3 R2, R2, -R4, RZ ;  /* 0x8000000402027210 */ /* 0x000fe20007ffe0ff */
[----:B------:R-:W2:Y:S04]  /*e720*/  LD.E R5, desc[UR6][R16.64] ;  /* 0x0000000610057980 */ /* 0x000ea8000c101900 */
[----:B------:R-:W-:Y:S01]  /*e730*/  IMAD R0, R2, R3, R0 ;  /* 0x0000000302007224 */ /* 0x000fe200078e0200 */
[----:B------:R-:W2:Y:S03]  /*e740*/  LD.E R6, desc[UR6][R6.64] ;  /* 0x0000000606067980 */ /* 0x000ea6000c101900 */
[-C--:B---3--:R-:W-:Y:S01]  /*e750*/  IMAD R4, R25, R0.reuse, RZ ;  /* 0x0000000019047224 */ /* 0x088fe200078e02ff */
[----:B------:R-:W-:Y:S01]  /*e760*/  SHF.R.S32.HI R2, RZ, 0x1f, R0 ;  /* 0x0000001fff027819 */ /* 0x000fe20000011400 */
[C---:B------:R-:W-:Y:S04]  /*e770*/  IMAD.WIDE.U32 R26, R24.reuse, R0, RZ ;  /* 0x00000000181a7225 */ /* 0x040fe800078e00ff */
[----:B------:R-:W-:Y:S01]  /*e780*/  IMAD R4, R24, R2, R4 ;  /* 0x0000000218047224 */ /* 0x000fe200078e0204 */
[----:B------:R-:W3:Y:S01]  /*e790*/  LD.E.64 R16, desc[UR6][R10.64+0x38] ;  /* 0x000038060a107980 */ /* 0x000ee2000c101b00 */
[----:B--2---:R-:W-:Y:S04]  /*e7a0*/  IMAD.IADD R6, R5, 0x1, -R6 ;  /* 0x0000000105067824 */ /* 0x004fe800078e0a06 */
[-C--:B----4-:R-:W-:Y:S01]  /*e7b0*/  IMAD R3, R23, R6.reuse, RZ ;  /* 0x0000000617037224 */ /* 0x090fe200078e02ff */
[----:B------:R-:W-:Y:S01]  /*e7c0*/  SHF.R.S32.HI R5, RZ, 0x1f, R6 ;  /* 0x0000001fff057819 */ /* 0x000fe20000011406 */
[C---:B------:R-:W-:Y:S01]  /*e7d0*/  IMAD.WIDE.U32 R24, R22.reuse, R6, RZ ;  /* 0x0000000616187225 */ /* 0x040fe200078e00ff */
[----:B------:R-:W-:Y:S03]  /*e7e0*/  IADD3 R23, R27, R4, RZ ;  /* 0x000000041b177210 */ /* 0x000fe60007ffe0ff */
[----:B------:R-:W-:Y:S01]  /*e7f0*/  IMAD R3, R22, R5, R3 ;  /* 0x0000000516037224 */ /* 0x000fe200078e0203 */
[----:B------:R-:W-:Y:S03]  /*e800*/  MOV R22, R26 ;  /* 0x0000001a00167202 */ /* 0x000fe60000000f00 */
[----:B------:R-:W-:Y:S02]  /*e810*/  IMAD.IADD R25, R25, 0x1, R3 ;  /* 0x0000000119197824 */ /* 0x000fe400078e0203 */
[----:B------:R-:W-:Y:S04]  /*e820*/  IMAD.WIDE.U32 R22, R6, R20, R22 ;  /* 0x0000001406167225 */ /* 0x000fe800078e0016 */
[----:B------:R-:W-:Y:S01]  /*e830*/  IMAD R6, R21, R6, RZ ;  /* 0x0000000615067224 */ /* 0x000fe200078e02ff */
[----:B------:R-:W-:Y:S01]  /*e840*/  LEA R127, P1, R22, R127, 0x1 ;  /* 0x0000007f167f7211 */ /* 0x000fe200078208ff */
[----:B---3--:R-:W-:Y:S02]  /*e850*/  IMAD R3, R17, R0, RZ ;  /* 0x0000000011037224 */ /* 0x008fe400078e02ff */
        /* <DEDUP_REMOVED lines=9> */
.L_x_1337:
[----:B------:R-:W-:Y:S01]  /*e8f0*/  MOV R7, R126 ;  /* 0x0000007e00077202 */ /* 0x000fe20000000f00 */
[----:B------:R-:W2:Y:S01]  /*e900*/  LD.E R2, desc[UR6][R10.64+0x40] ;  /* 0x000040060a027980 */ /* 0x000ea2000c101900 */
[----:B------:R-:W-:Y:S01]  /*e910*/  MOV R5, R124 ;  /* 0x0000007c00057202 */ /* 0x000fe20000000f00 */
[----:B------:R-:W-:Y:S02]  /*e920*/  IMAD.MOV.U32 R6, RZ, RZ, R127 ;  /* 0x000000ffff067224 */ /* 0x000fe400078e007f */
[----:B------:R-:W3:Y:S01]  /*e930*/  LD.E R0, desc[UR6][R10.64+0x38] ;  /* 0x000038060a007980 */ /* 0x000ee2000c101900 */
[----:B------:R-:W-:Y:S02]  /*e940*/  IMAD.MOV.U32 R4, RZ, RZ, R125 ;  /* 0x000000ffff047224 */ /* 0x000fe400078e007d */
[----:B---3--:R-:W-:Y:S02]  /*e950*/  IMAD.U32 R0, R0, -0x80, RZ ;  /* 0xffffff8000007824 */ /* 0x008fe400078e00ff */
[----:B--2---:R-:W-:Y:S03]  /*e960*/  IMAD.U32 R2, R2, -0x80, RZ ;  /* 0xffffff8002027824 */ /* 0x004fe600078e00ff */
[----:B------:R-:W-:Y:S02]  /*e970*/  LEA R125, P0, R0, R4, 0x1 ;  /* 0x00000004007d7211 */ /* 0x000fe400078008ff */
[----:B------:R-:W-:Y:S02]  /*e980*/  LEA R127, P1, R2, R6, 0x1 ;  /* 0x00000006027f7211 */ /* 0x000fe400078208ff */
[----:B------:R-:W-:Y:S02]  /*e990*/  LEA.HI.X.SX32 R124, R0, R5, 0x1, P0 ;  /* 0x00000005007c7211 */ /* 0x000fe400000f0eff */
[----:B------:R-:W-:Y:S09]  /*e9a0*/  LEA.HI.X.SX32 R126, R2, R7, 0x1, P1 ;  /* 0x00000007027e7211 */ /* 0x000ff200008f0eff */
.L_x_1338:
[----:B------:R-:W-:Y:S05]  /*e9b0*/  BSYNC B0 ;  /* 0x0000000000007941 */ /* 0x000fea0003800000 */
.L_x_1336:
[----:B------:R-:W-:Y:S04]  /*e9c0*/  IADD3 R14, R14, -0x1, RZ ;  /* 0xffffffff0e0e7810 */ /* 0x000fe80007ffe0ff */
[----:B------:R-:W-:Y:S11]  /*e9d0*/  ISETP.GT.AND P0, PT, R14, R85, PT ;  /* 0x000000550e00720c */ /* 0x000ff60003f04270 */
[----:B------:R-:W-:Y:S02]  /*e9e0*/  @!UPT UIADD3 URZ, URZ, URZ, URZ ;  /* 0x0000003f3f3ff290 */ /* 0x000fe4000fffe03f */
[----:B------:R-:W-:Y:S05]  /*e9f0*/  @P0 BRA `(.L_x_1339) ;  /* 0xffffff4000f40947 */ /* 0x000fea000383ffff */
.L_x_1205:
[----:B------:R-:W-:Y:S05]  /*ea00*/  WARPSYNC.ALL ;  /* 0x0000000000007948 */ /* 0x000fea0003800000 */
[----:B------:R-:W-:Y:S06]  /*ea10*/  BAR.SYNC.DEFER_BLOCKING 0x0 ;  /* 0x0000000000007b1d */ /* 0x000fec0000010000 */
[----:B------:R-:W2:Y:S02]  /*ea20*/  LD.E R0, desc[UR6][R10.64+0xd0] ;  /* 0x0000d0060a007980 */ /* 0x000ea4000c101900 */
[----:B------:R-:W1:Y:S01]  /*ea30*/  S2UR UR4, SR_CgaCtaId ;  /* 0x00000000000479c3 */ /* 0x000e620000008800 */
[----:B------:R-:W-:Y:S01]  /*ea40*/  UMOV UR5, 0x400 ;  /* 0x0000040000057882 */ /* 0x000fe20000000000 */
[----:B------:R-:W-:Y:S01]  /*ea50*/  BSSY B3, `(.L_x_1340) ;  /* 0x000056f000037945 */ /* 0x000fe20003800000 */
[C---:B------:R-:W-:Y:S01]  /*ea60*/  SHF.L.U64.HI R2, R178.reuse, 0x4, R179 ;  /* 0x00000004b2027819 */ /* 0x040fe200000102b3 */
[----:B------:R-:W-:Y:S01]  /*ea70*/  IMAD.SHL.U32 R4, R178, 0x10, RZ ;  /* 0x00000010b2047824 */ /* 0x000fe200078e00ff */
[----:B-1----:R-:W-:-:S06]  /*ea80*/  ULEA UR4, UR4, UR5, 0x18 ;  /* 0x0000000504047291 */ /* 0x002fcc000f8ec03f */
[----:B------:R-:W-:Y:S02]  /*ea90*/  LEA R247, R164, UR4, 0x1 ;  /* 0x00000004a4f77c11 */ /* 0x000fe4000f8e08ff */
[----:B--2---:R-:W-:-:S13]  /*eaa0*/  ISETP.NE.AND P0, PT, R0, RZ, PT ;  /* 0x000000ff0000720c */ /* 0x004fda0003f05270 */
[----:B------:R-:W-:Y:S05]  /*eab0*/  @!P0 BRA `(.L_x_1341) ;  /* 0x0000005000348947 */ /* 0x000fea0003800000 */
[----:B------:R-:W2:Y:S04]  /*eac0*/  LD.E.64 R6, desc[UR6][R10.64+0xf0] ;  /* 0x0000f0060a067980 */ /* 0x000ea8000c101b00 */
[----:B------:R-:W3:Y:S04]  /*ead0*/  LD.E.U8 R3, desc[UR6][R10.64+0x1b3] ;  /* 0x0001b3060a037980 */ /* 0x000ee8000c101100 */
[----:B------:R-:W5:Y:S04]  /*eae0*/  LD.E R8, desc[UR6][R10.64+0xc0] ;  /* 0x0000c0060a087980 */ /* 0x000f68000c101900 */
[----:B------:R-:W5:Y:S04]  /*eaf0*/  LD.E.64 R32, desc[UR6][R10.64+0x148] ;  /* 0x000148060a207980 */ /* 0x000f68000c101b00 */
[----:B------:R-:W5:Y:S01]  /*eb00*/  LD.E.64 R30, desc[UR6][R10.64+0x150] ;  /* 0x000150060a1e7980 */ /* 0x000f62000c101b00 */
[----:B--2---:R-:W-:-:S04]  /*eb10*/  ISETP.NE.U32.AND P1, PT, R6, RZ, PT ;  /* 0x000000ff0600720c */ /* 0x004fc80003f25070 */
[----:B------:R-:W-:-:S13]  /*eb20*/  ISETP.NE.AND.EX P1, PT, R7, RZ, PT, P1 ;  /* 0x000000ff0700720c */ /* 0x000fda0003f25310 */
[----:B------:R-:W-:Y:S01]  /*eb30*/  @P1 LEA R12, P0, R243, R6, 0x2 ;  /* 0x00000006f30c1211 */ /* 0x000fe200078010ff */
[----:B------:R-:W-:-:S03]  /*eb40*/  IMAD.MOV.U32 R6, RZ, RZ, RZ ;  /* 0x000000ffff067224 */ /* 0x000fc600078e00ff */
[----:B------:R-:W-:-:S05]  /*eb50*/  @P1 LEA.HI.X R13, R243, R7, R61, 0x2, P0 ;  /* 0x00000007f30d1211 */ /* 0x000fca00000f143d */
[----:B------:R1:W2:Y:S01]  /*eb60*/  @P1 LD.E R6, desc[UR6][R12.64] ;  /* 0x000000060c061980 */ /* 0x0002a2000c101900 */
[----:B------:R-:W-:Y:S02]  /*eb70*/  IADD3 R4, P1, R4, R174, RZ ;  /* 0x000000ae04047210 */ /* 0x000fe40007f3e0ff */
[----:B------:R-:W-:-:S03]  /*eb80*/  LEA.HI R17, R0, R0, RZ, 0x1 ;  /* 0x0000000000117211 */ /* 0x000fc600078f08ff */
[----:B------:R-:W-:Y:S01]  /*eb90*/  IMAD.X R2, R2, 0x1, R177, P1 ;  /* 0x0000000102027824 */ /* 0x000fe200008e06b1 */
[-C--:B-----5:R-:W-:Y:S02]  /*eba0*/  LEA R44, P1, R4, R180.reuse, 0x1 ;  /* 0x000000b4042c7211 */ /* 0x0a0fe400078208ff */
[----:B------:R-:W-:Y:S01]  /*ebb0*/  SHF.R.S32.HI R17, RZ, 0x1, R17 ;  /* 0x00000001ff117819 */ /* 0x000fe20000011411 */
[----:B------:R-:W-:Y:S01]  /*ebc0*/  IMAD.MOV.U32 R176, RZ, RZ, R174 ;  /* 0x000000ffffb07224 */ /* 0x000fe200078e00ae */
[----:B------:R-:W-:Y:S02]  /*ebd0*/  LEA R64, P2, R174, R180, 0x1 ;  /* 0x000000b4ae407211 */ /* 0x000fe400078408ff */
[----:B------:R-:W-:Y:S02]  /*ebe0*/  LEA R5, P0, R178, R174, 0x5 ;  /* 0x000000aeb2057211 */ /* 0x000fe400078028ff */
[----:B------:R-:W-:Y:S02]  /*ebf0*/  LEA.HI.X R45, R4, R181, R2, 0x1, P1 ;  /* 0x000000b5042d7211 */ /* 0x000fe400008f0c02 */
[----:B---3--:R-:W-:Y:S01]  /*ec00*/  ISETP.NE.AND P4, PT, R3, RZ, PT ;  /* 0x000000ff0300720c */ /* 0x008fe20003f85270 */
        /* <DEDUP_REMOVED lines=8> */
[----:B------:R-:W-:Y:S01]  /*ec90*/  LEA R34, P1, R176, R180, 0x1 ;  /* 0x000000b4b0227211 */ /* 0x000fe200078208ff */
[----:B------:R-:W-:Y:S01]  /*eca0*/  IMAD.IADD R7, R177, 0x1, R7 ;  /* 0x00000001b1077824 */ /* 0x000fe200078e0207 */
[-C--:B------:R-:W-:Y:S02]  /*ecb0*/  LEA.HI.X R41, R5, R181.reuse, R12, 0x1, P0 ;  /* 0x000000b505297211 */ /* 0x080fe400000f0c0c */
[----:B------:R-:W-:Y:S02]  /*ecc0*/  ISETP.GE.AND P0, PT, R170, R28, PT ;  /* 0x0000001caa00720c */ /* 0x000fe40003f06270 */
[----:B------:R-:W-:Y:S01]  /*ecd0*/  LEA.HI.X R35, R176, R181, R7, 0x1, P1 ;  /* 0x000000b5b0237211 */ /* 0x000fe200008f0c07 */
[----:B------:R-:W-:Y:S01]  /*ece0*/  IMAD.SHL.U32 R29, R17, 0x10, RZ ;  /* 0x00000010111d7824 */ /* 0x000fe200078e00ff */
[----:B------:R-:W-:Y:S02]  /*ecf0*/  ISETP.GT.AND P0, PT, R52, -0x8, !P0 ;  /* 0xfffffff83400780c */ /* 0x000fe40004704270 */
        /* <DEDUP_REMOVED lines=26> */
[C---:B-----5:R-:W-:Y:S01]  /*eea0*/  IMAD.U32 R25, R15.reuse, 0x10000, RZ ;  /* 0x000100000f197824 */ /* 0x060fe200078e00ff */
[----:B------:R-:W-:Y:S02]  /*eeb0*/  LOP3.LUT R24, R15, 0xffff0000, RZ, 0xc0, !PT ;  /* 0xffff00000f187812 */ /* 0x000fe400078ec0ff */
[C---:B------:R-:W-:Y:S02]  /*eec0*/  SHF.L.U32 R16, R13.reuse, 0x10, RZ ;  /* 0x000000100d107819 */ /* 0x040fe400000006ff */
[----:B------:R-:W-:-:S02]  /*eed0*/  LOP3.LUT R13, R13, 0xffff0000, RZ, 0xc0, !PT ;  /* 0xffff00000d0d7812 */ /* 0x000fc400078ec0ff */
[C---:B------:R-:W-:Y:S02]  /*eee0*/  SHF.L.U32 R26, R14.reuse, 0x10, RZ ;  /* 0x000000100e1a7819 */ /* 0x040fe400000006ff */
[----:B------:R-:W-:Y:S02]  /*eef0*/  LOP3.LUT R36, R14, 0xffff0000, RZ, 0xc0, !PT ;  /* 0xffff00000e247812 */ /* 0x000fe400078ec0ff */
[C---:B------:R-:W-:Y:S02]  /*ef00*/  LOP3.LUT R27, R12.reuse, 0xffff0000, RZ, 0xc0, !PT ;  /* 0xffff00000c1b7812 */ /* 0x040fe400078ec0ff */
[----:B------:R-:W-:Y:S02]  /*ef10*/  SHF.L.U32 R20, R12, 0x10, RZ ;  /* 0x000000100c147819 */ /* 0x000fe400000006ff */
[C---:B---3--:R-:W-:Y:S01]  /*ef20*/  LOP3.LUT R15, R3.reuse, 0xffff0000, RZ, 0xc0, !PT ;  /* 0xffff0000030f7812 */ /* 0x048fe200078ec0ff */
[----:B------:R-:W-:Y:S01]  /*ef30*/  IMAD.U32 R3, R3, 0x10000, RZ ;  /* 0x0001000003037824 */ /* 0x000fe200078e00ff */
[C---:B------:R-:W-:Y:S01]  /*ef40*/  LOP3.LUT R21, R2.reuse, 0xffff0000, RZ, 0xc0, !PT ;  /* 0xffff000002157812 */ /* 0x040fe200078ec0ff */
[----:B------:R-:W-:Y:S01]  /*ef50*/  IMAD.U32 R2, R2, 0x10000, RZ ;  /* 0x0001000002027824 */ /* 0x000fe200078e00ff */
[----:B----4-:R-:W-:Y:S01]  /*ef60*/  LOP3.LUT R22, R5, 0xffff0000, RZ, 0xc0, !PT ;  /* 0xffff000005167812 */ /* 0x010fe200078ec0ff */
[----:B------:R-:W-:Y:S01]  /*ef70*/  FMUL.FTZ R14, R24, R15 ;  /* 0x0000000f180e7220 */ /* 0x000fe20000410000 */
[C---:B------:R-:W-:Y:S01]  /*ef80*/  LOP3.LUT R23, R4.reuse, 0xffff0000, RZ, 0xc0, !PT ;  /* 0xffff000004177812 */ /* 0x040fe200078ec0ff */
[----:B------:R-:W-:Y:S01]  /*ef90*/  FMUL.FTZ R12, R13, R21 ;  /* 0x000000150d0c7220 */ /* 0x000fe20000410000 */
[----:B------:R-:W-:Y:S01]  /*efa0*/  SHF.L.U32 R4, R4, 0x10, RZ ;  /* 0x0000001004047819 */ /* 0x000fe200000006ff */
[----:B------:R-:W-:Y:S01]  /*efb0*/  FMUL.FTZ R24, R24, R22 ;  /* 0x0000001618187220 */ /* 0x000fe20000410000 */
[----:B------:R-:W-:Y:S01]  /*efc0*/  SHF.L.U32 R5, R5, 0x10, RZ ;  /* 0x0000001005057819 */ /* 0x000fe200000006ff */
[-C--:B------:R-:W-:Y:S01]  /*efd0*/  FMUL.FTZ R13, R13, R23.reuse ;  /* 0x000000170d0d7220 */ /* 0x080fe20000410000 */
[C---:B------:R-:W-:Y:S01]  /*efe0*/  FFMA.FTZ R12, R16.reuse, R23, -R12 ;  /* 0x00000017100c7223 */ /* 0x040fe2000001080c */
[----:B------:R-:W-:Y:S01]  /*eff0*/  FFMA.FTZ R24, R25, R15, R24 ;  /* 0x0000000f19187223 */ /* 0x000fe20000010018 */
[C---:B------:R-:W-:Y:S01]  /*f000*/  FMUL.FTZ R15, R27.reuse, R2 ;  /* 0x000000021b0f7220 */ /* 0x040fe20000410000 */
[-C--:B------:R-:W-:Y:S01]  /*f010*/  FMUL.FTZ R27, R27, R4.reuse ;  /* 0x000000041b1b7220 */ /* 0x080fe20000410000 */
[----:B------:R-:W-:Y:S01]  /*f020*/  FFMA.FTZ R13, R16, R21, R13 ;  /* 0x00000015100d7223 */ /* 0x000fe2000001000d */
[C---:B------:R-:W-:Y:S01]  /*f030*/  FMUL.FTZ R16, R36.reuse, R3 ;  /* 0x0000000324107220 */ /* 0x040fe20000410000 */
[-C--:B------:R-:W-:Y:S01]  /*f040*/  FMUL.FTZ R36, R36, R5.reuse ;  /* 0x0000000524247220 */ /* 0x080fe20000410000 */
[C---:B------:R-:W-:Y:S01]  /*f050*/  FFMA.FTZ R15, R20.reuse, R4, -R15 ;  /* 0x00000004140f7223 */ /* 0x040fe2000001080f */
[----:B------:R-:W-:Y:S01]  /*f060*/  FFMA.FTZ R27, R20, R2, R27 ;  /* 0x00000002141b7223 */ /* 0x000fe2000001001b */
[----:B------:R-:W-:Y:S01]  /*f070*/  FFMA.FTZ R14, R25, R22, -R14 ;  /* 0x00000016190e7223 */ /* 0x000fe2000001080e */
[C---:B------:R-:W-:Y:S01]  /*f080*/  FFMA.FTZ R16, R26.reuse, R5, -R16 ;  /* 0x000000051a107223 */ /* 0x040fe20000010810 */
[----:B------:R-:W-:Y:S01]  /*f090*/  FFMA.FTZ R36, R26, R3, R36 ;  /* 0x000000031a247223 */ /* 0x000fe20000010024 */
[----:B------:R-:W-:-:S02]  /*f0a0*/  F2FP.BF16.F32.PACK_AB R12, R13, R12 ;  /* 0x0000000c0d0c723e */ /* 0x000fc400000010ff */
[----:B------:R-:W-:Y:S02]  /*f0b0*/  F2FP.BF16.F32.PACK_AB R15, R27, R15 ;  /* 0x0000000f1b0f723e */ /* 0x000fe400000010ff */
[----:B------:R-:W-:Y:S02]  /*f0c0*/  F2FP.BF16.F32.PACK_AB R14, R24, R14 ;  /* 0x0000000e180e723e */ /* 0x000fe400000010ff */
[----:B------:R-:W-:Y:S02]  /*f0d0*/  F2FP.BF16.F32.PACK_AB R16, R36, R16 ;  /* 0x000000102410723e */ /* 0x000fe400000010ff */
[----:B------:R-:W-:Y:S01]  /*f0e0*/  MOV R13, R12 ;  /* 0x0000000c000d7202 */ /* 0x000fe20000000f00 */
[----:B------:R-:W-:Y:S01]  /*f0f0*/  IMAD.MOV.U32 R12, RZ, RZ, R15 ;  /* 0x000000ffff0c7224 */ /* 0x000fe200078e000f */
[----:B------:R-:W-:Y:S02]  /*f100*/  MOV R15, R14 ;  /* 0x0000000e000f7202 */ /* 0x000fe40000000f00 */
[----:B------:R-:W-:-:S02]  /*f110*/  MOV R14, R16 ;  /* 0x00000010000e7202 */ /* 0x000fc40000000f00 */
.L_x_1348:
[----:B------:R-:W-:Y:S05]  /*f120*/  BSYNC B0 ;  /* 0x0000000000007941 */ /* 0x000fea0003800000 */
.L_x_1347:
[----:B-----5:R3:W-:Y:S02]  /*f130*/  STS.128 [R247], R12 ;  /* 0x0000000cf7007388 */ /* 0x0207e40000000c00 */
.L_x_1346:
[----:B------:R-:W-:Y:S05]  /*f140*/  BSYNC B1 ;  /* 0x0000000000017941 */ /* 0x000fea0003800000 */
.L_x_1345:
        /* <DEDUP_REMOVED lines=17> */
[C---:B--2---:R-:W-:Y:S01]  /*f260*/  LOP3.LUT R15, R3.reuse, 0xffff0000, RZ, 0xc0, !PT ;  /* 0xffff0000030f7812 */ /* 0x044fe200078ec0ff */
        /* <DEDUP_REMOVED lines=31> */
.L_x_1350:
[----:B------:R-:W-:Y:S05]  /*f460*/  BSYNC B0 ;  /* 0x0000000000007941 */ /* 0x000fea0003800000 */
.L_x_1349:
[----:B-----5:R1:W-:Y:S02]  /*f470*/  STS.128 [R247+0x2000], R12 ;  /* 0x0020000cf7007388 */ /* 0x0203e40000000c00 */
.L_x_1344:
[----:B------:R-:W-:Y:S05]  /*f480*/  BSYNC B2 ;  /* 0x0000000000027941 */ /* 0x000fea0003800000 */
.L_x_1343:
        /* <DEDUP_REMOVED lines=35> */
[----:B--2---:R-:W-:Y:S01]  /*f6c0*/  LOP3.LUT R23, R5, 0xffff0000, RZ, 0xc0, !PT ;  /* 0xffff000005177812 */ /* 0x004fe200078ec0ff */
[----:B------:R-:W-:Y:S01]  /*f6d0*/  FMUL.FTZ R14, R25, R15 ;  /* 0x0000000f190e7220 */ /* 0x000fe20000410000 */
[C---:B------:R-:W-:Y:S01]  /*f6e0*/  LOP3.LUT R24, R4.reuse, 0xffff0000, RZ, 0xc0, !PT ;  /* 0xffff000004187812 */ /* 0x040fe200078ec0ff */
[----:B------:R-:W-:Y:S01]  /*f6f0*/  FMUL.FTZ R12, R13, R22 ;  /* 0x000000160d0c7220 */ /* 0x000fe20000410000 */
[----:B------:R-:W-:Y:S01]  /*f700*/  SHF.L.U32 R4, R4, 0x10, RZ ;  /* 0x0000001004047819 */ /* 0x000fe200000006ff */
[----:B------:R-:W-:Y:S01]  /*f710*/  FMUL.FTZ R25, R25, R23 ;  /* 0x0000001719197220 */ /* 0x000fe20000410000 */
[----:B------:R-:W-:Y:S01]  /*f720*/  SHF.L.U32 R5, R5, 0x10, RZ ;  /* 0x0000001005057819 */ /* 0x000fe200000006ff */
[-C--:B------:R-:W-:Y:S01]  /*f730*/  FMUL.FTZ R13, R13, R24.reuse ;  /* 0x000000180d0d7220 */ /* 0x080fe20000410000 */
[----:B------:R-:W-:Y:S01]  /*f740*/  FFMA.FTZ R12, R20, R24, -R12 ;  /* 0x00000018140c7223 */ /* 0x000fe2000001080c */
[----:B------:R-:W-:Y:S01]  /*f750*/  FFMA.FTZ R25, R26, R15, R25 ;  /* 0x0000000f1a197223 */ /* 0x000fe20000010019 */
[C---:B------:R-:W-:Y:S01]  /*f760*/  FMUL.FTZ R15, R29.reuse, R2 ;  /* 0x000000021d0f7220 */ /* 0x040fe20000410000 */
[----:B------:R-:W-:Y:S01]  /*f770*/  FMUL.FTZ R29, R29, R4 ;  /* 0x000000041d1d7220 */ /* 0x000fe20000410000 */
[----:B------:R-:W-:Y:S01]  /*f780*/  FFMA.FTZ R13, R20, R22, R13 ;  /* 0x00000016140d7223 */ /* 0x000fe2000001000d */
[C---:B------:R-:W-:Y:S01]  /*f790*/  FMUL.FTZ R20, R36.reuse, R3 ;  /* 0x0000000324147220 */ /* 0x040fe20000410000 */
[----:B------:R-:W-:Y:S01]  /*f7a0*/  FMUL.FTZ R36, R36, R5 ;  /* 0x0000000524247220 */ /* 0x000fe20000410000 */
        /* <DEDUP_REMOVED lines=13> */
.L_x_1356:
[----:B------:R-:W-:Y:S05]  /*f880*/  BSYNC B0 ;  /* 0x0000000000007941 */ /* 0x000fea0003800000 */
.L_x_1355:
[----:B-----5:R3:W-:Y:S02]  /*f890*/  STS.128 [R247+0x800], R12 ;  /* 0x0008000cf7007388 */ /* 0x0207e40000000c00 */
.L_x_1354:
[----:B------:R-:W-:Y:S05]  /*f8a0*/  BSYNC B1 ;  /* 0x0000000000017941 */ /* 0x000fea0003800000 */
.L_x_1353:
        /* <DEDUP_REMOVED lines=49> */
.L_x_1358:
[----:B------:R-:W-:Y:S05]  /*fbc0*/  BSYNC B0 ;  /* 0x0000000000007941 */ /* 0x000fea0003800000 */
.L_x_1357:
[----:B-----5:R3:W-:Y:S02]  /*fbd0*/  STS.128 [R247+0x2800], R12 ;  /* 0x0028000cf7007388 */ /* 0x0207e40000000c00 */
.L_x_1352:
[----:B------:R-:W-:Y:S05]  /*fbe0*/  BSYNC B2 ;  /* 0x0000000000027941 */ /* 0x000fea0003800000 */
.L_x_1351:
        /* <DEDUP_REMOVED lines=13> */
[-C--:B-1----:R-:W-:Y:S02]  /*fcc0*/  IADD3 R44, P2, R32, R46.reuse, RZ ;  /* 0x0000002e202c7210 */ /* 0x082fe40007f5e0ff */
        /* <DEDUP_REMOVED lines=50> */
.L_x_1364:
[----:B------:R-:W-:Y:S05]  /*fff0*/  BSYNC B0 ;  /* 0x0000000000007941 */ /* 0x000fea0003800000 */
.L_x_1363:
[----:B-----5:R3:W-:Y:S02]  /*10000*/  STS.128 [R247+0x1000], R12 ;  /* 0x0010000cf7007388 */ /* 0x0207e40000000c00 */
.L_x_1362:
[----:B------:R-:W-:Y:S05]  /*10010*/  BSYNC B1 ;  /* 0x0000000000017941 */ /* 0x000fea0003800000 */
.L_x_1361:
        /* <DEDUP_REMOVED lines=49> */
.L_x_1366:
[----:B------:R-:W-:Y:S05]  /*10330*/  BSYNC B0 ;  /* 0x0000000000007941 */ /* 0x000fea0003800000 */
.L_x_1365:
[----:B-----5:R1:W-:Y:S02]  /*10340*/  STS.128 [R247+0x3000], R12 ;  /* 0x0030000cf7007388 */ /* 0x0203e40000000c00 */
.L_x_1360:
[----:B------:R-:W-:Y:S05]  /*10350*/  BSYNC B2 ;  /* 0x0000000000027941 */ /* 0x000fea0003800000 */
.L_x_1359:
[----:B------:R-:W-:-:S05]  /*10360*/  VIADD R36, R170, 0x30 ;  /* 0x00000030aa247836 */ /* 0x000fca0000000000 */
        /* <DEDUP_REMOVED lines=23> */
[C---:B------:R-:W-:Y:S01]  /*104e0*/  IMAD.U32 R22, R14.reuse, 0x10000, RZ ;  /* 0x000100000e167824 */ /* 0x040fe200078e00ff */
[----:B------:R-:W-:Y:S02]  /*104f0*/  LOP3.LUT R20, R15, 0xffff0000, RZ, 0xc0, !PT ;  /* 0xffff00000f147812 */ /* 0x000fe400078ec0ff */
[----:B------:R-:W-:Y:S02]  /*10500*/  LOP3.LUT R26, R14, 0xffff0000, RZ, 0xc0, !PT ;  /* 0xffff00000e1a7812 */ /* 0x000fe400078ec0ff */
[----:B------:R-:W-:-:S02]  /*10510*/  LOP3.LUT R6, R13, 0xffff0000, RZ, 0xc0, !PT ;  /* 0xffff00000d067812 */ /* 0x000fc400078ec0ff */
[----:B------:R-:W-:Y:S01]  /*10520*/  SHF.L.U32 R7, R13, 0x10, RZ ;  /* 0x000000100d077819 */ /* 0x000fe200000006ff */
[C---:B------:R-:W-:Y:S01]  /*10530*/  IMAD.U32 R13, R12.reuse, 0x10000, RZ ;  /* 0x000100000c0d7824 */ /* 0x040fe200078e00ff */
[----:B------:R-:W-:Y:S02]  /*10540*/  LOP3.LUT R23, R12, 0xffff0000, RZ, 0xc0, !PT ;  /* 0xffff00000c177812 */ /* 0x000fe400078ec0ff */
[C---:B---3--:R-:W-:Y:S02]  /*10550*/  LOP3.LUT R15, R3.reuse, 0xffff0000, RZ, 0xc0, !PT ;  /* 0xffff0000030f7812 */ /* 0x048fe400078ec0ff */
[----:B------:R-:W-:Y:S02]  /*10560*/  SHF.L.U32 R3, R3, 0x10, RZ ;  /* 0x0000001003037819 */ /* 0x000fe400000006ff */
[C---:B--2---:R-:W-:Y:S01]  /*10570*/  LOP3.LUT R18, R5.reuse, 0xffff0000, RZ, 0xc0, !PT ;  /* 0xffff000005127812 */ /* 0x044fe200078ec0ff */
[----:B------:R-:W-:Y:S01]  /*10580*/  FMUL.FTZ R14, R20, R15 ;  /* 0x0000000f140e7220 */ /* 0x000fe20000410000 */
[----:B------:R-:W-:Y:S01]  /*10590*/  LOP3.LUT R17, R2, 0xffff0000, RZ, 0xc0, !PT ;  /* 0xffff000002117812 */ /* 0x000fe200078ec0ff */
[----:B------:R-:W-:Y:S01]  /*105a0*/  IMAD.U32 R5, R5, 0x10000, RZ ;  /* 0x0001000005057824 */ /* 0x000fe200078e00ff */
[----:B------:R-:W-:Y:S01]  /*105b0*/  LOP3.LUT R19, R4, 0xffff0000, RZ, 0xc0, !PT ;  /* 0xffff000004137812 */ /* 0x000fe200078ec0ff */
[-C--:B------:R-:W-:Y:S01]  /*105c0*/  FMUL.FTZ R20, R20, R18.reuse ;  /* 0x0000001214147220 */ /* 0x080fe20000410000 */
[----:B------:R-:W-:Y:S01]  /*105d0*/  SHF.L.U32 R2, R2, 0x10, RZ ;  /* 0x0000001002027819 */ /* 0x000fe200000006ff */
[----:B------:R-:W-:Y:S01]  /*105e0*/  FMUL.FTZ R12, R6, R17 ;  /* 0x00000011060c7220 */ /* 0x000fe20000410000 */
[C---:B------:R-:W-:Y:S01]  /*105f0*/  FFMA.FTZ R14, R21.reuse, R18, -R14 ;  /* 0x00000012150e7223 */ /* 0x040fe2000001080e */
[----:B------:R-:W-:Y:S01]  /*10600*/  FFMA.FTZ R20, R21, R15, R20 ;  /* 0x0000000f15147223 */ /* 0x000fe20000010014 */
[C---:B------:R-:W-:Y:S01]  /*10610*/  FMUL.FTZ R15, R26.reuse, R3 ;  /* 0x000000031a0f7220 */ /* 0x040fe20000410000 */
[----:B------:R-:W-:Y:S01]  /*10620*/  FMUL.FTZ R26, R26, R5 ;  /* 0x000000051a1a7220 */ /* 0x000fe20000410000 */
[----:B------:R-:W-:Y:S01]  /*10630*/  FMUL.FTZ R6, R6, R19 ;  /* 0x0000001306067220 */ /* 0x000fe20000410000 */
[----:B------:R-:W-:-:S02]  /*10640*/  IMAD.U32 R4, R4, 0x10000, RZ ;  /* 0x0001000004047824 */ /* 0x000fc400078e00ff */
[C---:B------:R-:W-:Y:S01]  /*10650*/  FFMA.FTZ R15, R22.reuse, R5, -R15 ;  /* 0x00000005160f7223 */ /* 0x040fe2000001080f */
[----:B------:R-:W-:Y:S01]  /*10660*/  FFMA.FTZ R26, R22, R3, R26 ;  /* 0x00000003161a7223 */ /* 0x000fe2000001001a */
[C---:B------:R-:W-:Y:S01]  /*10670*/  FFMA.FTZ R12, R7.reuse, R19, -R12 ;  /* 0x00000013070c7223 */ /* 0x040fe2000001080c */
[----:B------:R-:W-:Y:S01]  /*10680*/  FFMA.FTZ R6, R7, R17, R6 ;  /* 0x0000001107067223 */ /* 0x000fe20000010006 */
[C---:B------:R-:W-:Y:S01]  /*10690*/  FMUL.FTZ R7, R23.reuse, R2 ;  /* 0x0000000217077220 */ /* 0x040fe20000410000 */
[----:B------:R-:W-:Y:S01]  /*106a0*/  FMUL.FTZ R23, R23, R4 ;  /* 0x0000000417177220 */ /* 0x000fe20000410000 */
[----:B------:R-:W-:Y:S02]  /*106b0*/  F2FP.BF16.F32.PACK_AB R14, R20, R14 ;  /* 0x0000000e140e723e */ /* 0x000fe400000010ff */
[----:B------:R-:W-:Y:S01]  /*106c0*/  F2FP.BF16.F32.PACK_AB R15, R26, R15 ;  /* 0x0000000f1a0f723e */ /* 0x000fe200000010ff */
[C---:B------:R-:W-:Y:S01]  /*106d0*/  FFMA.FTZ R7, R13.reuse, R4, -R7 ;  /* 0x000000040d077223 */ /* 0x040fe20000010807 */
[----:B------:R-:W-:Y:S01]  /*106e0*/  FFMA.FTZ R23, R13, R2, R23 ;  /* 0x000000020d177223 */ /* 0x000fe20000010017 */
[----:B------:R-:W-:-:S02]  /*106f0*/  F2FP.BF16.F32.PACK_AB R12, R6, R12 ;  /* 0x0000000c060c723e */ /* 0x000fc400000010ff */
[-C--:B------:R-:W-:Y:S02]  /*10700*/  LOP3.LUT R15, R15, R14.reuse, RZ, 0x3c, !PT ;  /* 0x0000000e0f0f7212 */ /* 0x080fe400078e3cff */
[----:B------:R-:W-:Y:S02]  /*10710*/  F2FP.BF16.F32.PACK_AB R7, R23, R7 ;  /* 0x000000071707723e */ /* 0x000fe400000010ff */
[C---:B------:R-:W-:Y:S02]  /*10720*/  LOP3.LUT R14, R15.reuse, R14, RZ, 0x3c, !PT ;  /* 0x0000000e0f0e7212 */ /* 0x040fe400078e3cff */
[----:B------:R-:W-:Y:S02]  /*10730*/  MOV R13, R12 ;  /* 0x0000000c000d7202 */ /* 0x000fe40000000f00 */
[----:B------:R-:W-:Y:S02]  /*10740*/  MOV R12, R7 ;  /* 0x00000007000c7202 */ /* 0x000fe40000000f00 */
[----:B------:R-:W-:-:S02]  /*10750*/  LOP3.LUT R15, R15, R14, RZ, 0x3c, !PT ;  /* 0x0000000e0f0f7212 */ /* 0x000fc400078e3cff */
.L_x_1371:
[----:B------:R-:W-:Y:S05]  /*10760*/  BSYNC B0 ;  /* 0x0000000000007941 */ /* 0x000fea0003800000 */
.L_x_1370:
[----:B-----5:R3:W-:Y:S02]  /*10770*/  STS.128 [R247+0x1800], R12 ;  /* 0x0018000cf7007388 */ /* 0x0207e40000000c00 */
.L_x_1369:
[----:B------:R-:W-:Y:S05]  /*10780*/  BSYNC B1 ;  /* 0x0000000000017941 */ /* 0x000fea0003800000 */
.L_x_1368:
        /* <DEDUP_REMOVED lines=9> */
[----:B-----5:R-:W-:Y:S01]  /*10820*/  LOP3.LUT R0, R33, 0xffff0000, RZ, 0xc0, !PT ;  /* 0xffff000021007812 */ /* 0x020fe200078ec0ff */
[C---:B------:R-:W-:Y:S01]  /*10830*/  IMAD.U32 R17, R35.reuse, 0x10000, RZ ;  /* 0x0001000023117824 */ /* 0x040fe200078e00ff */
[----:B---3--:R-:W-:Y:S02]  /*10840*/  LOP3.LUT R15, R35, 0xffff0000, RZ, 0xc0, !PT ;  /* 0xffff0000230f7812 */ /* 0x008fe400078ec0ff */
[----:B------:R-:W-:Y:S02]  /*10850*/  SHF.L.U32 R6, R33, 0x10, RZ ;  /* 0x0000001021067819 */ /* 0x000fe400000006ff */
[----:B------:R-:W-:-:S02]  /*10860*/  SHF.L.U32 R7, R32, 0x10, RZ ;  /* 0x0000001020077819 */ /* 0x000fc400000006ff */
[----:B------:R-:W-:Y:S02]  /*10870*/  SHF.L.U32 R18, R34, 0x10, RZ ;  /* 0x0000001022127819 */ /* 0x000fe400000006ff */
[----:B------:R-:W-:Y:S02]  /*10880*/  LOP3.LUT R32, R32, 0xffff0000, RZ, 0xc0, !PT ;  /* 0xffff000020207812 */ /* 0x000fe400078ec0ff */
[----:B------:R-:W-:Y:S02]  /*10890*/  LOP3.LUT R34, R34, 0xffff0000, RZ, 0xc0, !PT ;  /* 0xffff000022227812 */ /* 0x000fe400078ec0ff */
[C---:B--2---:R-:W-:Y:S01]  /*108a0*/  LOP3.LUT R12, R2.reuse, 0xffff0000, RZ, 0xc0, !PT ;  /* 0xffff0000020c7812 */ /* 0x044fe200078ec0ff */
[----:B------:R-:W-:Y:S01]  /*108b0*/  IMAD.U32 R2, R2, 0x10000, RZ ;  /* 0x0001000002027824 */ /* 0x000fe200078e00ff */
[----:B------:R-:W-:Y:S02]  /*108c0*/  LOP3.LUT R9, R3, 0xffff0000, RZ, 0xc0, !PT ;  /* 0xffff000003097812 */ /* 0x000fe400078ec0ff */
[----:B----4-:R-:W-:Y:S01]  /*108d0*/  LOP3.LUT R14, R4, 0xffff0000, RZ, 0xc0, !PT ;  /* 0xffff0000040e7812 */ /* 0x010fe200078ec0ff */
[C---:B------:R-:W-:Y:S01]  /*108e0*/  FMUL.FTZ R8, R0.reuse, R12 ;  /* 0x0000000c00087220 */ /* 0x040fe20000410000 */
[----:B------:R-:W-:Y:S01]  /*108f0*/  LOP3.LUT R13, R5, 0xffff0000, RZ, 0xc0, !PT ;  /* 0xffff0000050d7812 */ /* 0x000fe200078ec0ff */
[----:B------:R-:W-:Y:S01]  /*10900*/  FMUL.FTZ R19, R15, R9 ;  /* 0x000000090f137220 */ /* 0x000fe20000410000 */
[----:B------:R-:W-:Y:S01]  /*10910*/  SHF.L.U32 R3, R3, 0x10, RZ ;  /* 0x0000001003037819 */ /* 0x000fe200000006ff */
[----:B------:R-:W-:Y:S01]  /*10920*/  FMUL.FTZ R0, R0, R14 ;  /* 0x0000000e00007220 */ /* 0x000fe20000410000 */
[----:B------:R-:W-:Y:S01]  /*10930*/  SHF.L.U32 R4, R4, 0x10, RZ ;  /* 0x0000001004047819 */ /* 0x000fe200000006ff */
[----:B------:R-:W-:Y:S01]  /*10940*/  FMUL.FTZ R15, R15, R13 ;  /* 0x0000000d0f0f7220 */ /* 0x000fe20000410000 */
[----:B------:R-:W-:-:S02]  /*10950*/  IMAD.U32 R5, R5, 0x10000, RZ ;  /* 0x0001000005057824 */ /* 0x000fc400078e00ff */
[C---:B------:R-:W-:Y:S01]  /*10960*/  FFMA.FTZ R8, R6.reuse, R14, -R8 ;  /* 0x0000000e06087223 */ /* 0x040fe20000010808 */
[----:B------:R-:W-:Y:S01]  /*10970*/  FFMA.FTZ R0, R6, R12, R0 ;  /* 0x0000000c06007223 */ /* 0x000fe20000010000 */
[C---:B------:R-:W-:Y:S01]  /*10980*/  FFMA.FTZ R15, R17.reuse, R9, R15 ;  /* 0x00000009110f7223 */ /* 0x040fe2000001000f */
[----:B------:R-:W-:Y:S01]  /*10990*/  FMUL.FTZ R6, R32, R2 ;  /* 0x0000000220067220 */ /* 0x000fe20000410000 */
[----:B------:R-:W-:Y:S01]  /*109a0*/  FMUL.FTZ R9, R34, R3 ;  /* 0x0000000322097220 */ /* 0x000fe20000410000 */
[----:B------:R-:W-:Y:S01]  /*109b0*/  FFMA.FTZ R19, R17, R13, -R19 ;  /* 0x0000000d11137223 */ /* 0x000fe20000010813 */
        /* <DEDUP_REMOVED lines=10> */
[----:B------:R-:W-:Y:S02]  /*10a60*/  MOV R33, R0 ;  /* 0x0000000000217202 */ /* 0x000fe40000000f00 */
[----:B------:R-:W-:Y:S02]  /*10a70*/  MOV R35, R15 ;  /* 0x0000000f00237202 */ /* 0x000fe40000000f00 */
.L_x_1373:
[----:B------:R-:W-:Y:S05]  /*10a80*/  BSYNC B0 ;  /* 0x0000000000007941 */ /* 0x000fea0003800000 */
.L_x_1372:
[----:B-----5:R1:W-:Y:S01]  /*10a90*/  STS.128 [R247+0x3800], R32 ;  /* 0x00380020f7007388 */ /* 0x0203e20000000c00 */
[----:B------:R-:W-:Y:S05]  /*10aa0*/  BRA `(.L_x_1367) ;  /* 0x0000003400a47947 */ /* 0x000fea0003800000 */
.L_x_1342:
        /* <DEDUP_REMOVED lines=62> */
[----:B------:R-:W-:Y:S01]  /*10e90*/  FMUL.FTZ R5, R5, R13 ;  /* 0x0000000d05057220 */ /* 0x000fe20000410000 */
[----:B------:R-:W-:Y:S01]  /*10ea0*/  FMUL.FTZ R4, R4, R7 ;  /* 0x0000000704047220 */ /* 0x000fe20000410000 */
        /* <DEDUP_REMOVED lines=8> */
[----:B------:R-:W-:Y:S01]  /*10f30*/  FMUL.FTZ R62, R62, R68 ;  /* 0x000000443e3e7220 */ /* 0x000fe20000410000 */
[----:B------:R-:W-:Y:S01]  /*10f40*/  LOP3.LUT R21, R21, 0xffff0000, RZ, 0xc0, !PT ;  /* 0xffff000015157812 */ /* 0x000fe200078ec0ff */
[----:B------:R-:W-:Y:S01]  /*10f50*/  FMUL.FTZ R63, R63, R69 ;  /* 0x000000453f3f7220 */ /* 0x000fe20000410000 */
[C---:B------:R-:W-:Y:S01]  /*10f60*/  SHF.L.U32 R14, R23.reuse, 0x10, RZ ;  /* 0x00000010170e7819 */ /* 0x040fe200000006ff */
[----:B------:R-:W-:Y:S01]  /*10f70*/  FFMA.FTZ R13, R36, R13, R47 ;  /* 0x0000000d240d7223 */ /* 0x000fe2000001002f */
        /* <DEDUP_REMOVED lines=12> */
[----:B------:R-:W-:Y:S01]  /*11040*/  F2FP.BF16.F32.PACK_AB R5, R22, R5 ;  /* 0x000000051605723e */ /* 0x000fe200000010ff */
[----:B------:R-:W-:Y:S01]  /*11050*/  IMAD.MOV.U32 R26, RZ, RZ, R6 ;  /* 0x000000ffff1a7224 */ /* 0x000fe200078e0006 */
[----:B------:R-:W-:Y:S02]  /*11060*/  MOV R25, R4 ;  /* 0x0000000400197202 */ /* 0x000fe40000000f00 */
[----:B------:R-:W-:Y:S02]  /*11070*/  MOV R27, R5 ;  /* 0x00000005001b7202 */ /* 0x000fe40000000f00 */
.L_x_1379:
[----:B------:R-:W-:Y:S05]  /*11080*/  BSYNC B0 ;  /* 0x0000000000007941 */ /* 0x000fea0003800000 */
.L_x_1378:
[----:B-----5:R3:W-:Y:S02]  /*11090*/  STS.128 [R247], R24 ;  /* 0x00000018f7007388 */ /* 0x0207e40000000c00 */
.L_x_1377:
[----:B------:R-:W-:Y:S05]  /*110a0*/  BSYNC B1 ;  /* 0x0000000000017941 */ /* 0x000fea0003800000 */
.L_x_1376:
        /* <DEDUP_REMOVED lines=16> */
[C---:B------:R-:W-:Y:S01]  /*111b0*/  LEA R14, P0, R12.reuse, R30, 0x1 ;  /* 0x0000001e0c0e7211 */ /* 0x040fe200078008ff */
        /* <DEDUP_REMOVED lines=21> */
[----:B------:R-:W-:Y:S02]  /*11310*/  LOP3.LUT R63, R5, 0xffff0000, RZ, 0xc0, !PT ;  /* 0xffff0000053f7812 */ /* 0x000fe400078ec0ff */
[C---:B------:R-:W-:Y:S02]  /*11320*/  SHF.L.U32 R5, R7.reuse, 0x10, RZ ;  /* 0x0000001007057819 */ /* 0x040fe400000006ff */
[----:B---3--:R-:W-:Y:S01]  /*11330*/  LOP3.LUT R65, R7, 0xffff0000, RZ, 0xc0, !PT ;  /* 0xffff000007417812 */ /* 0x008fe200078ec0ff */
        /* <DEDUP_REMOVED lines=49> */
.L_x_1381:
[----:B------:R-:W-:Y:S05]  /*11650*/  BSYNC B0 ;  /* 0x0000000000007941 */ /* 0x000fea0003800000 */
.L_x_1380:
[----:B-----5:R1:W-:Y:S02]  /*11660*/  STS.128 [R247+0x2000], R24 ;  /* 0x00200018f7007388 */ /* 0x0203e40000000c00 */
.L_x_1375:
[----:B------:R-:W-:Y:S05]  /*11670*/  BSYNC B2 ;  /* 0x0000000000027941 */ /* 0x000fea0003800000 */
.L_x_1374:
        /* <DEDUP_REMOVED lines=21> */
[----:B------:R-:W-:-:S04]  /*117d0*/  IADD3 R6, P1, R5, R21, RZ ;  /* 0x0000001505067210 */ /* 0x000fc80007f3e0ff */
[----:B------:R-:W-:Y:S02]  /*117e0*/  LEA.HI.X.SX32 R5, R5, R20, 0x1, P1 ;  /* 0x0000001405057211 */ /* 0x000fe400008f0eff */
[C---:B------:R-:W-:Y:S02]  /*117f0*/  LEA R12, P1, R6.reuse, R30, 0x1 ;  /* 0x0000001e060c7211 */ /* 0x040fe400078208ff */
[----:B------:R-:W-:Y:S02]  /*11800*/  @P0 IADD3 R22, -R17, RZ, RZ ;  /* 0x000000ff11160210 */ /* 0x000fe40007ffe1ff */
[----:B------:R-:W-:Y:S01]  /*11810*/  LEA.HI.X R13, R6, R31, R5, 0x1, P1 ;  /* 0x0000001f060d7211 */ /* 0x000fe200008f0c05 */
[----:B------:R-:W-:Y:S01]  /*11820*/  IMAD.WIDE R4, R4, 0x2, R44 ;  /* 0x0000000204047825 */ /* 0x000fe200078e022c */
[----:B------:R-:W-:-:S04]  /*11830*/  IADD3 R21, P1, R22, R21, RZ ;  /* 0x0000001516157210 */ /* 0x000fc80007f3e0ff */
        /* <DEDUP_REMOVED lines=16> */
[----:B------:R-:W-:Y:S01]  /*11940*/  IMAD.U32 R63, R14, 0x10000, RZ ;  /* 0x000100000e3f7824 */ /* 0x000fe200078e00ff */
[C---:B------:R-:W-:Y:S01]  /*11950*/  SHF.L.U32 R12, R13.reuse, 0x10, RZ ;  /* 0x000000100d0c7819 */ /* 0x040fe200000006ff */
[----:B--2---:R-:W-:Y:S01]  /*11960*/  IMAD.U32 R66, R4, 0x10000, RZ ;  /* 0x0001000004427824 */ /* 0x004fe200078e00ff */
[----:B------:R-:W-:Y:S01]  /*11970*/  LOP3.LUT R64, R13, 0xffff0000, RZ, 0xc0, !PT ;  /* 0xffff00000d407812 */ /* 0x000fe200078ec0ff */
[----:B------:R-:W-:Y:S01]  /*11980*/  IMAD.U32 R67, R6, 0x10000, RZ ;  /* 0x0001000006437824 */ /* 0x000fe200078e00ff */
        /* <DEDUP_REMOVED lines=20> */
[----:B------:R-:W-:Y:S01]  /*11ad0*/  FMUL.FTZ R5, R5, R13 ;  /* 0x0000000d05057220 */ /* 0x000fe20000410000 */
[C---:B----4-:R-:W-:Y:S01]  /*11ae0*/  IMAD.U32 R14, R20.reuse, 0x10000, RZ ;  /* 0x00010000140e7824 */ /* 0x050fe200078e00ff */
[----:B------:R-:W-:Y:S01]  /*11af0*/  LOP3.LUT R13, R20, 0xffff0000, RZ, 0xc0, !PT ;  /* 0xffff0000140d7812 */ /* 0x000fe200078ec0ff */
[----:B------:R-:W-:Y:S01]  /*11b00*/  FMUL.FTZ R68, R68, R64 ;  /* 0x0000004044447220 */ /* 0x000fe20000410000 */
[----:B------:R-:W-:Y:S01]  /*11b10*/  SHF.L.U32 R12, R21, 0x10, RZ ;  /* 0x00000010150c7819 */ /* 0x000fe200000006ff */
[----:B------:R-:W-:Y:S01]  /*11b20*/  FMUL.FTZ R7, R7, R15 ;  /* 0x0000000f07077220 */ /* 0x000fe20000410000 */
[----:B------:R-:W-:Y:S01]  /*11b30*/  LOP3.LUT R27, R21, 0xffff0000, RZ, 0xc0, !PT ;  /* 0xffff0000151b7812 */ /* 0x000fe200078ec0ff */
[C---:B------:R-:W-:Y:S01]  /*11b40*/  IMAD.U32 R21, R22.reuse, 0x10000, RZ ;  /* 0x0001000016157824 */ /* 0x040fe200078e00ff */
[----:B------:R-:W-:Y:S01]  /*11b50*/  LOP3.LUT R20, R22, 0xffff0000, RZ, 0xc0, !PT ;  /* 0xffff000016147812 */ /* 0x000fe200078ec0ff */
[----:B------:R-:W-:Y:S01]  /*11b60*/  FMUL.FTZ R67, R67, R63 ;  /* 0x0000003f43437220 */ /* 0x000fe20000410000 */
[C---:B------:R-:W-:Y:S01]  /*11b70*/  SHF.L.U32 R15, R23.reuse, 0x10, RZ ;  /* 0x00000010170f7819 */ /* 0x040fe200000006ff */
        /* <DEDUP_REMOVED lines=18> */
.L_x_1387:
[----:B------:R-:W-:Y:S05]  /*11ca0*/  BSYNC B0 ;  /* 0x0000000000007941 */ /* 0x000fea0003800000 */
.L_x_1386:
[----:B-----5:R3:W-:Y:S02]  /*11cb0*/  STS.128 [R247+0x800], R24 ;  /* 0x00080018f7007388 */ /* 0x0207e40000000c00 */
.L_x_1385:
[----:B------:R-:W-:Y:S05]  /*11cc0*/  BSYNC B1 ;  /* 0x0000000000017941 */ /* 0x000fea0003800000 */
.L_x_1384:
        /* <DEDUP_REMOVED lines=17> */
[----:B------:R-:W-:Y:S02]  /*11de0*/  LEA.HI.X.SX32 R5, R5, R20, 0x1, P1 ;  /* 0x0000001405057211 */ /* 0x000fe400008f0eff */
[----:B------:R-:W-:Y:S01]  /*11df0*/  LEA R12, P1, R6, R30, 0x1 ;  /* 0x0000001e060c7211 */ /* 0x000fe200078208ff */
[----:B------:R-:W-:-:S03]  /*11e00*/  @P0 IMAD.MOV R22, RZ, RZ, -R17 ;  /* 0x000000ffff160224 */ /* 0x000fc600078e0a11 */
        /* <DEDUP_REMOVED lines=13> */
[----:B-1----:R-:W-:Y:S02]  /*11ee0*/  SHF.L.U32 R44, R25, 0x10, RZ ;  /* 0x00000010192c7819 */ /* 0x002fe400000006ff */
        /* <DEDUP_REMOVED lines=40> */
[----:B------:R-:W-:Y:S01]  /*12170*/  SHF.L.U32 R15, R23, 0x10, RZ ;  /* 0x00000010170f7819 */ /* 0x000fe200000006ff */
        /* <DEDUP_REMOVED lines=18> */
.L_x_1389:
[----:B------:R-:W-:Y:S05]  /*122a0*/  BSYNC B0 ;  /* 0x0000000000007941 */ /* 0x000fea0003800000 */
.L_x_1388:
[----:B-----5:R3:W-:Y:S02]  /*122b0*/  STS.128 [R247+0x2800], R24 ;  /* 0x00280018f7007388 */ /* 0x0207e40000000c00 */
.L_x_1383:
[----:B------:R-:W-:Y:S05]  /*122c0*/  BSYNC B2 ;  /* 0x0000000000027941 */ /* 0x000fea0003800000 */
.L_x_1382:
        /* <DEDUP_REMOVED lines=99> */
.L_x_1395:
[----:B------:R-:W-:Y:S05]  /*12900*/  BSYNC B0 ;  /* 0x0000000000007941 */ /* 0x000fea0003800000 */
.L_x_1394:
[----:B-----5:R3:W-:Y:S02]  /*12910*/  STS.128 [R247+0x1000], R24 ;  /* 0x00100018f7007388 */ /* 0x0207e40000000c00 */
.L_x_1393:
[----:B------:R-:W-:Y:S05]  /*12920*/  BSYNC B1 ;  /* 0x0000000000017941 */ /* 0x000fea0003800000 */
.L_x_1392:
        /* <DEDUP_REMOVED lines=41> */
[----:B------:R-:W-:Y:S01]  /*12bc0*/  @!P0 FADD.FTZ R44, -R44, -RZ ;  /* 0x800000ff2c2c8221 */ /* 0x000fe20000010100 */
[----:B------:R-:W-:Y:S01]  /*12bd0*/  LOP3.LUT R47, R5, 0xffff0000, RZ, 0xc0, !PT ;  /* 0xffff0000052f7812 */ /* 0x000fe200078ec0ff */
[C---:B------:R-:W-:Y:S01]  /*12be0*/  IMAD.U32 R5, R7.reuse, 0x10000, RZ ;  /* 0x0001000007057824 */ /* 0x040fe200078e00ff */
[----:B------:R-:W-:Y:S01]  /*12bf0*/  LOP3.LUT R6, R6, 0xffff0000, RZ, 0xc0, !PT ;  /* 0xffff000006067812 */ /* 0x000fe200078ec0ff */
[----:B------:R-:W-:Y:S01]  /*12c00*/  @!P0 FADD.FTZ R4, -R4, -RZ ;  /* 0x800000ff04048221 */ /* 0x000fe20000010100 */
[----:B------:R-:W-:Y:S01]  /*12c10*/  LOP3.LUT R7, R7, 0xffff0000, RZ, 0xc0, !PT ;  /* 0xffff000007077812 */ /* 0x000fe200078ec0ff */
[----:B------:R-:W-:Y:S01]  /*12c20*/  @!P0 FADD.FTZ R5, -R5, -RZ ;  /* 0x800000ff05058221 */ /* 0x000fe20000010100 */
[----:B--2---:R-:W-:Y:S01]  /*12c30*/  SHF.L.U32 R62, R20, 0x10, RZ ;  /* 0x00000010143e7819 */ /* 0x004fe200000006ff */
[----:B------:R-:W-:Y:S01]  /*12c40*/  @!P0 FADD.FTZ R6, -R6, -RZ ;  /* 0x800000ff06068221 */ /* 0x000fe20000010100 */
[----:B------:R-:W-:Y:S01]  /*12c50*/  LOP3.LUT R61, R20, 0xffff0000, RZ, 0xc0, !PT ;  /* 0xffff0000143d7812 */ /* 0x000fe200078ec0ff */
[----:B------:R-:W-:Y:S01]  /*12c60*/  IMAD.U32 R20, R21, 0x10000, RZ ;  /* 0x0001000015147824 */ /* 0x000fe200078e00ff */
[C---:B------:R-:W-:Y:S01]  /*12c70*/  SHF.L.U32 R63, R22.reuse, 0x10, RZ ;  /* 0x00000010163f7819 */ /* 0x040fe200000006ff */
[----:B------:R-:W-:Y:S01]  /*12c80*/  @!P0 FADD.FTZ R15, -R15, -RZ ;  /* 0x800000ff0f0f8221 */ /* 0x000fe20000010100 */
[----:B------:R-:W-:Y:S01]  /*12c90*/  LOP3.LUT R64, R21, 0xffff0000, RZ, 0xc0, !PT ;  /* 0xffff000015407812 */ /* 0x000fe200078ec0ff */
[----:B------:R-:W-:Y:S01]  /*12ca0*/  IMAD.U32 R21, R23, 0x10000, RZ ;  /* 0x0001000017157824 */ /* 0x000fe200078e00ff */
[----:B------:R-:W-:Y:S01]  /*12cb0*/  LOP3.LUT R22, R22, 0xffff0000, RZ, 0xc0, !PT ;  /* 0xffff000016167812 */ /* 0x000fe200078ec0ff */
[----:B------:R-:W-:Y:S01]  /*12cc0*/  @!P0 FADD.FTZ R47, -R47, -RZ ;  /* 0x800000ff2f2f8221 */ /* 0x000fe20000010100 */
[----:B------:R-:W-:Y:S01]  /*12cd0*/  LOP3.LUT R23, R23, 0xffff0000, RZ, 0xc0, !PT ;  /* 0xffff000017177812 */ /* 0x000fe200078ec0ff */
[----:B------:R-:W-:Y:S01]  /*12ce0*/  @!P0 FADD.FTZ R7, -R7, -RZ ;  /* 0x800000ff07078221 */ /* 0x000fe20000010100 */
[----:B------:R-:W-:Y:S01]  /*12cf0*/  FMUL.FTZ R20, R20, R4 ;  /* 0x0000000414147220 */ /* 0x000fe20000410000 */
[----:B------:R-:W-:Y:S01]  /*12d00*/  FMUL.FTZ R22, R22, R6 ;  /* 0x0000000616167220 */ /* 0x000fe20000410000 */
[----:B------:R-:W-:Y:S01]  /*12d10*/  FMUL.FTZ R21, R21, R5 ;  /* 0x0000000515157220 */ /* 0x000fe20000410000 */
[----:B------:R-:W-:Y:S01]  /*12d20*/  FMUL.FTZ R61, R61, R15 ;  /* 0x0000000f3d3d7220 */ /* 0x000fe20000410000 */
[C---:B----4-:R-:W-:Y:S01]  /*12d30*/  SHF.L.U32 R6, R24.reuse, 0x10, RZ ;  /* 0x0000001018067819 */ /* 0x050fe200000006ff */
[C---:B------:R-:W-:Y:S01]  /*12d40*/  IMAD.U32 R4, R25.reuse, 0x10000, RZ ;  /* 0x0001000019047824 */ /* 0x040fe200078e00ff */
[----:B------:R-:W-:Y:S01]  /*12d50*/  LOP3.LUT R5, R24, 0xffff0000, RZ, 0xc0, !PT ;  /* 0xffff000018057812 */ /* 0x000fe200078ec0ff */
[----:B------:R-:W-:Y:S01]  /*12d60*/  FMUL.FTZ R62, R62, R44 ;  /* 0x0000002c3e3e7220 */ /* 0x000fe20000410000 */
[----:B------:R-:W-:Y:S01]  /*12d70*/  LOP3.LUT R25, R25, 0xffff0000, RZ, 0xc0, !PT ;  /* 0xffff000019197812 */ /* 0x000fe200078ec0ff */
[----:B------:R-:W-:Y:S01]  /*12d80*/  FMUL.FTZ R64, R64, R47 ;  /* 0x0000002f40407220 */ /* 0x000fe20000410000 */
[C---:B------:R-:W-:Y:S01]  /*12d90*/  SHF.L.U32 R24, R26.reuse, 0x10, RZ ;  /* 0x000000101a187819 */ /* 0x040fe200000006ff */
[----:B------:R-:W-:Y:S01]  /*12da0*/  FMUL.FTZ R23, R23, R7 ;  /* 0x0000000717177220 */ /* 0x000fe20000410000 */
[----:B------:R-:W-:Y:S01]  /*12db0*/  LOP3.LUT R15, R26, 0xffff0000, RZ, 0xc0, !PT ;  /* 0xffff00001a0f7812 */ /* 0x000fe200078ec0ff */
[----:B------:R-:W-:Y:S01]  /*12dc0*/  @!P0 FADD.FTZ R46, -R46, -RZ ;  /* 0x800000ff2e2e8221 */ /* 0x000fe20000010100 */
[C---:B------:R-:W-:Y:S01]  /*12dd0*/  LOP3.LUT R26, R27.reuse, 0xffff0000, RZ, 0xc0, !PT ;  /* 0xffff00001b1a7812 */ /* 0x040fe200078ec0ff */
[----:B------:R-:W-:-:S02]  /*12de0*/  IMAD.U32 R7, R27, 0x10000, RZ ;  /* 0x000100001b077824 */ /* 0x000fc400078e00ff */
[----:B------:R-:W-:Y:S01]  /*12df0*/  FFMA.FTZ R6, R39, R6, R62 ;  /* 0x0000000627067223 */ /* 0x000fe2000001003e */
[----:B------:R-:W-:Y:S01]  /*12e00*/  FFMA.FTZ R5, R36, R5, R61 ;  /* 0x0000000524057223 */ /* 0x000fe2000001003d */
[----:B------:R-:W-:Y:S01]  /*12e10*/  FFMA.FTZ R4, R41, R4, R20 ;  /* 0x0000000429047223 */ /* 0x000fe20000010014 */
[----:B------:R-:W-:Y:S01]  /*12e20*/  FFMA.FTZ R12, R12, R25, R64 ;  /* 0x000000190c0c7223 */ /* 0x000fe20000010040 */
[----:B------:R-:W-:Y:S01]  /*12e30*/  FMUL.FTZ R63, R63, R46 ;  /* 0x0000002e3f3f7220 */ /* 0x000fe20000410000 */
[----:B------:R-:W-:Y:S01]  /*12e40*/  FFMA.FTZ R7, R45, R7, R21 ;  /* 0x000000072d077223 */ /* 0x000fe20000010015 */
[----:B------:R-:W-:Y:S01]  /*12e50*/  FFMA.FTZ R13, R13, R26, R23 ;  /* 0x0000001a0d0d7223 */ /* 0x000fe20000010017 */
[----:B------:R-:W-:Y:S01]  /*12e60*/  FFMA.FTZ R14, R14, R15, R22 ;  /* 0x0000000f0e0e7223 */ /* 0x000fe20000010016 */
[----:B------:R-:W-:Y:S01]  /*12e70*/  FFMA.FTZ R24, R40, R24, R63 ;  /* 0x0000001828187223 */ /* 0x000fe2000001003f */
[----:B------:R-:W-:Y:S02]  /*12e80*/  F2FP.BF16.F32.PACK_AB R5, R5, R6 ;  /* 0x000000060505723e */ /* 0x000fe400000010ff */
[----:B------:R-:W-:-:S02]  /*12e90*/  F2FP.BF16.F32.PACK_AB R12, R12, R4 ;  /* 0x000000040c0c723e */ /* 0x000fc400000010ff */
[----:B------:R-:W-:Y:S02]  /*12ea0*/  F2FP.BF16.F32.PACK_AB R7, R13, R7 ;  /* 0x000000070d07723e */ /* 0x000fe400000010ff */
[----:B------:R-:W-:Y:S01]  /*12eb0*/  MOV R13, R12 ;  /* 0x0000000c000d7202 */ /* 0x000fe20000000f00 */
[----:B------:R-:W-:Y:S01]  /*12ec0*/  IMAD.MOV.U32 R12, RZ, RZ, R5 ;  /* 0x000000ffff0c7224 */ /* 0x000fe200078e0005 */
[----:B------:R-:W-:Y:S02]  /*12ed0*/  F2FP.BF16.F32.PACK_AB R14, R14, R24 ;  /* 0x000000180e0e723e */ /* 0x000fe400000010ff */
[----:B------:R-:W-:Y:S02]  /*12ee0*/  MOV R15, R7 ;  /* 0x00000007000f7202 */ /* 0x000fe40000000f00 */
.L_x_1397:
[----:B------:R-:W-:Y:S05]  /*12ef0*/  BSYNC B0 ;  /* 0x0000000000007941 */ /* 0x000fea0003800000 */
.L_x_1396:
[----:B-----5:R1:W-:Y:S02]  /*12f00*/  STS.128 [R247+0x3000], R12 ;  /* 0x0030000cf7007388 */ /* 0x0203e40000000c00 */
.L_x_1391:
[----:B------:R-:W-:Y:S05]  /*12f10*/  BSYNC B2 ;  /* 0x0000000000027941 */ /* 0x000fea0003800000 */
.L_x_1390:
[----:B------:R-:W-:-:S05]  /*12f20*/  VIADD R36, R170, 0x30 ;  /* 0x00000030aa247836 */ /* 0x000fca0000000000 */
        /* <DEDUP_REMOVED lines=13> */
[----:B-1----:R-:W-:Y:S01]  /*13000*/  MOV R12, R17 ;  /* 0x00000011000c7202 */ /* 0x002fe20000000f00 */
        /* <DEDUP_REMOVED lines=35> */
[----:B------:R-:W-:Y:S01]  /*13240*/  SHF.L.U32 R44, R22, 0x10, RZ ;  /* 0x00000010162c7819 */ /* 0x000fe200000006ff */
[----:B------:R-:W-:Y:S01]  /*13250*/  @!P0 FADD.FTZ R20, -R20, -RZ ;  /* 0x800000ff14148221 */ /* 0x000fe20000010100 */
[C---:B--2---:R-:W-:Y:S01]  /*13260*/  SHF.L.U32 R47, R12.reuse, 0x10, RZ ;  /* 0x000000100c2f7819 */ /* 0x044fe200000006ff */
[----:B------:R-:W-:Y:S01]  /*13270*/  @!P0 FADD.FTZ R23, -R23, -RZ ;  /* 0x800000ff17178221 */ /* 0x000fe20000010100 */
[----:B------:R-:W-:Y:S01]  /*13280*/  LOP3.LUT R46, R12, 0xffff0000, RZ, 0xc0, !PT ;  /* 0xffff00000c2e7812 */ /* 0x000fe200078ec0ff */
[C---:B------:R-:W-:Y:S01]  /*13290*/  IMAD.U32 R12, R13.reuse, 0x10000, RZ ;  /* 0x000100000d0c7824 */ /* 0x040fe200078e00ff */
[----:B------:R-:W-:Y:S01]  /*132a0*/  LOP3.LUT R22, R22, 0xffff0000, RZ, 0xc0, !PT ;  /* 0xffff000016167812 */ /* 0x000fe200078ec0ff */
[----:B------:R-:W-:Y:S01]  /*132b0*/  @!P0 FADD.FTZ R40, -R40, -RZ ;  /* 0x800000ff28288221 */ /* 0x000fe20000010100 */
[----:B------:R-:W-:Y:S01]  /*132c0*/  LOP3.LUT R62, R13, 0xffff0000, RZ, 0xc0, !PT ;  /* 0xffff00000d3e7812 */ /* 0x000fe200078ec0ff */
[C---:B------:R-:W-:Y:S01]  /*132d0*/  IMAD.U32 R13, R15.reuse, 0x10000, RZ ;  /* 0x000100000f0d7824 */ /* 0x040fe200078e00ff */
        /* <DEDUP_REMOVED lines=9> */
[C---:B----4-:R-:W-:Y:S01]  /*13370*/  SHF.L.U32 R21, R24.reuse, 0x10, RZ ;  /* 0x0000001018157819 */ /* 0x050fe200000006ff */
[----:B------:R-:W-:Y:S01]  /*13380*/  IMAD.U32 R7, R25, 0x10000, RZ ;  /* 0x0001000019077824 */ /* 0x000fe200078e00ff */
[----:B------:R-:W-:Y:S01]  /*13390*/  LOP3.LUT R20, R24, 0xffff0000, RZ, 0xc0, !PT ;  /* 0xffff000018147812 */ /* 0x000fe200078ec0ff */
[----:B------:R-:W-:Y:S01]  /*133a0*/  FMUL.FTZ R47, R47, R40 ;  /* 0x000000282f2f7220 */ /* 0x000fe20000410000 */
[----:B------:R-:W-:Y:S01]  /*133b0*/  LOP3.LUT R25, R25, 0xffff0000, RZ, 0xc0, !PT ;  /* 0xffff000019197812 */ /* 0x000fe200078ec0ff */
[----:B------:R-:W-:Y:S01]  /*133c0*/  FMUL.FTZ R62, R62, R45 ;  /* 0x0000002d3e3e7220 */ /* 0x000fe20000410000 */
[----:B------:R-:W-:Y:S01]  /*133d0*/  SHF.L.U32 R24, R26, 0x10, RZ ;  /* 0x000000101a187819 */ /* 0x000fe200000006ff */
        /* <DEDUP_REMOVED lines=21> */
.L_x_1401:
[----:B------:R-:W-:Y:S05]  /*13530*/  BSYNC B0 ;  /* 0x0000000000007941 */ /* 0x000fea0003800000 */
.L_x_1400:
[----:B-----5:R1:W-:Y:S02]  /*13540*/  STS.128 [R247+0x1800], R4 ;  /* 0x00180004f7007388 */ /* 0x0203e40000000c00 */
.L_x_1399:
[----:B------:R-:W-:Y:S05]  /*13550*/  BSYNC B1 ;  /* 0x0000000000017941 */ /* 0x000fea0003800000 */
.L_x_1398:
        /* <DEDUP_REMOVED lines=18> */
[----:B------:R-:W-:Y:S01]  /*13680*/  IADD3 R8, P1, R0, R2, RZ ;  /* 0x0000000200087210 */ /* 0x000fe20007f3e0ff */
[----:B------:R-:W-:-:S03]  /*13690*/  IMAD.WIDE R12, R9, 0x2, R12 ;  /* 0x00000002090c7825 */ /* 0x000fc600078e020c */
[----:B------:R-:W-:Y:S02]  /*136a0*/  LEA.HI.X.SX32 R0, R0, R3, 0x1, P1 ;  /* 0x0000000300007211 */ /* 0x000fe400008f0eff */
[C---:B------:R-:W-:Y:S01]  /*136b0*/  LEA R20, P1, R8.reuse, R30, 0x1 ;  /* 0x0000001e08147211 */ /* 0x040fe200078208ff */
[----:B------:R-:W2:Y:S03]  /*136c0*/  LD.E.128 R12, desc[UR6][R12.64] ;  /* 0x000000060c0c7980 */ /* 0x000ea6000c101d00 */
[----:B------:R-:W-:Y:S02]  /*136d0*/  LEA.HI.X R21, R8, R31, R0, 0x1, P1 ;  /* 0x0000001f08157211 */ /* 0x000fe400008f0c00 */
[----:B------:R-:W-:Y:S01]  /*136e0*/  MOV R0, RZ ;  /* 0x000000ff00007202 */ /* 0x000fe20000000f00 */
[----:B------:R-:W-:-:S03]  /*136f0*/  @P0 IMAD.MOV R0, RZ, RZ, -R17 ;  /* 0x000000ffff000224 */ /* 0x000fc600078e0a11 */
[----:B------:R-:W4:Y:S02]  /*13700*/  LD.E.128 R20, desc[UR6][R20.64] ;  /* 0x0000000614147980 */ /* 0x000f24000c101d00 */
[----:B------:R-:W-:-:S04]  /*13710*/  IADD3 R2, P1, R0, R2, RZ ;  /* 0x0000000200027210 */ /* 0x000fc80007f3e0ff */
[----:B------:R-:W-:Y:S02]  /*13720*/  LEA.HI.X.SX32 R0, R0, R3, 0x1, P1 ;  /* 0x0000000300007211 */ /* 0x000fe400008f0eff */
[----:B---3--:R-:W-:-:S04]  /*13730*/  LEA R24, P1, R2, R32, 0x1 ;  /* 0x0000002002187211 */ /* 0x008fc800078208ff */
[----:B------:R-:W-:-:S06]  /*13740*/  LEA.HI.X R25, R2, R33, R0, 0x1, P1 ;  /* 0x0000002102197211 */ /* 0x000fcc00008f0c00 */
[----:B------:R-:W3:Y:S01]  /*13750*/  LD.E.128 R24, desc[UR6][R24.64] ;  /* 0x0000000618187980 */ /* 0x000ee2000c101d00 */
[C---:B-----5:R-:W-:Y:S01]  /*13760*/  LOP3.LUT R0, R5.reuse, 0xffff0000, RZ, 0xc0, !PT ;  /* 0xffff000005007812 */ /* 0x060fe200078ec0ff */
[----:B------:R-:W-:Y:S01]  /*13770*/  IMAD.U32 R3, R4, 0x10000, RZ ;  /* 0x0001000004037824 */ /* 0x000fe200078e00ff */
[----:B------:R-:W-:Y:S01]  /*13780*/  SHF.L.U32 R9, R5, 0x10, RZ ;  /* 0x0000001005097819 */ /* 0x000fe200000006ff */
[----:B------:R-:W-:Y:S01]  /*13790*/  IMAD.U32 R8, R6, 0x10000, RZ ;  /* 0x0001000006087824 */ /* 0x000fe200078e00ff */
[----:B------:R-:W-:Y:S02]  /*137a0*/  LOP3.LUT R2, R4, 0xffff0000, RZ, 0xc0, !PT ;  /* 0xffff000004027812 */ /* 0x000fe400078ec0ff */
[----:B------:R-:W-:Y:S02]  /*137b0*/  LOP3.LUT R5, R6, 0xffff0000, RZ, 0xc0, !PT ;  /* 0xffff000006057812 */ /* 0x000fe400078ec0ff */
[C---:B------:R-:W-:Y:S02]  /*137c0*/  LOP3.LUT R4, R7.reuse, 0xffff0000, RZ, 0xc0, !PT ;  /* 0xffff000007047812 */ /* 0x040fe400078ec0ff */
[----:B------:R-:W-:-:S02]  /*137d0*/  SHF.L.U32 R18, R7, 0x10, RZ ;  /* 0x0000001007127819 */ /* 0x000fc400000006ff */
[C---:B--2---:R-:W-:Y:S01]  /*137e0*/  SHF.L.U32 R6, R13.reuse, 0x10, RZ ;  /* 0x000000100d067819 */ /* 0x044fe200000006ff */
[----:B------:R-:W-:Y:S01]  /*137f0*/  IMAD.U32 R17, R12, 0x10000, RZ ;  /* 0x000100000c117824 */ /* 0x000fe200078e00ff */
[----:B------:R-:W-:Y:S01]  /*13800*/  LOP3.LUT R28, R13, 0xffff0000, RZ, 0xc0, !PT ;  /* 0xffff00000d1c7812 */ /* 0x000fe200078ec0ff */
[----:B------:R-:W-:Y:S01]  /*13810*/  IMAD.U32 R19, R14, 0x10000, RZ ;  /* 0x000100000e137824 */ /* 0x000fe200078e00ff */
[----:B------:R-:W-:Y:S02]  /*13820*/  LOP3.LUT R7, R12, 0xffff0000, RZ, 0xc0, !PT ;  /* 0xffff00000c077812 */ /* 0x000fe400078ec0ff */
[----:B------:R-:W-:Y:S02]  /*13830*/  LOP3.LUT R13, R14, 0xffff0000, RZ, 0xc0, !PT ;  /* 0xffff00000e0d7812 */ /* 0x000fe400078ec0ff */
[C---:B------:R-:W-:Y:S01]  /*13840*/  SHF.L.U32 R12, R15.reuse, 0x10, RZ ;  /* 0x000000100f0c7819 */ /* 0x040fe200000006ff */
[----:B----4-:R-:W-:Y:S01]  /*13850*/  IMAD.U32 R30, R20, 0x10000, RZ ;  /* 0x00010000141e7824 */ /* 0x010fe200078e00ff */
        /* <DEDUP_REMOVED lines=19> */
[----:B------:R-:W-:Y:S01]  /*13990*/  FMUL.FTZ R12, R12, R20 ;  /* 0x000000140c0c7220 */ /* 0x000fe20000410000 */
[----:B---3--:R-:W-:-:S02]  /*139a0*/  IMAD.U32 R20, R24, 0x10000, RZ ;  /* 0x0001000018147824 */ /* 0x008fc400078e00ff */
[----:B------:R-:W-:Y:S01]  /*139b0*/  FMUL.FTZ R31, R31, R22 ;  /* 0x000000161f1f7220 */ /* 0x000fe20000410000 */
[----:B------:R-:W-:Y:S01]  /*139c0*/  LOP3.LUT R15, R24, 0xffff0000, RZ, 0xc0, !PT ;  /* 0xffff0000180f7812 */ /* 0x000fe200078ec0ff */
[C---:B------:R-:W-:Y:S01]  /*139d0*/  IMAD.U32 R23, R26.reuse, 0x10000, RZ ;  /* 0x000100001a177824 */ /* 0x040fe200078e00ff */
[----:B------:R-:W-:Y:S01]  /*139e0*/  LOP3.LUT R22, R26, 0xffff0000, RZ, 0xc0, !PT ;  /* 0xffff00001a167812 */ /* 0x000fe200078ec0ff */
[----:B------:R-:W-:Y:S01]  /*139f0*/  FMUL.FTZ R17, R17, R30 ;  /* 0x0000001e11117220 */ /* 0x000fe20000410000 */
[----:B------:R-:W-:Y:S01]  /*13a00*/  FMUL.FTZ R19, R19, R32 ;  /* 0x0000002013137220 */ /* 0x000fe20000410000 */
[C---:B------:R-:W-:Y:S01]  /*13a10*/  SHF.L.U32 R14, R25.reuse, 0x10, RZ ;  /* 0x00000010190e7819 */ /* 0x040fe200000006ff */
[----:B------:R-:W-:Y:S01]  /*13a20*/  FMUL.FTZ R28, R28, R33 ;  /* 0x000000211c1c7220 */ /* 0x000fe20000410000 */
[----:B------:R-:W-:Y:S01]  /*13a30*/  LOP3.LUT R24, R25, 0xffff0000, RZ, 0xc0, !PT ;  /* 0xffff000019187812 */ /* 0x000fe200078ec0ff */
[----:B------:R-:W-:Y:S01]  /*13a40*/  FFMA.FTZ R3, R3, R20, R17 ;  /* 0x0000001403037223 */ /* 0x000fe20000010011 */
        /* <DEDUP_REMOVED lines=12> */
[----:B------:R-:W-:Y:S01]  /*13b10*/  F2FP.BF16.F32.PACK_AB R12, R4, R12 ;  /* 0x0000000c040c723e */ /* 0x000fe200000010ff */
[----:B------:R-:W-:Y:S01]  /*13b20*/  IMAD.MOV.U32 R4, RZ, RZ, R2 ;  /* 0x000000ffff047224 */ /* 0x000fe200078e0002 */
[----:B------:R-:W-:Y:S01]  /*13b30*/  MOV R5, R0 ;  /* 0x0000000000057202 */ /* 0x000fe20000000f00 */
[----:B------:R-:W-:Y:S01]  /*13b40*/  IMAD.MOV.U32 R6, RZ, RZ, R8 ;  /* 0x000000ffff067224 */ /* 0x000fe200078e0008 */
[----:B------:R-:W-:Y:S02]  /*13b50*/  MOV R7, R12 ;  /* 0x0000000c00077202 */ /* 0x000fe40000000f00 */
.L_x_1403:
[----:B------:R-:W-:Y:S05]  /*13b60*/  BSYNC B0 ;  /* 0x0000000000007941 */ /* 0x000fea0003800000 */
.L_x_1402:
[----:B-----5:R1:W-:Y:S01]  /*13b70*/  STS.128 [R247+0x3800], R4 ;  /* 0x00380004f7007388 */ /* 0x0203e20000000c00 */
[----:B------:R-:W-:Y:S05]  /*13b80*/  BRA `(.L_x_1367) ;  /* 0x00000004006c7947 */ /* 0x000fea0003800000 */
.L_x_1341:
[----:B------:R-:W-:Y:S01]  /*13b90*/  IMAD.IADD R0, R245, 0x1, -R55 ;  /* 0x00000001f5007824 */ /* 0x000fe200078e0a37 */
[----:B------:R-:W-:Y:S01]  /*13ba0*/  BSSY B0, `(.L_x_1404) ;  /* 0x000001a000007945 */ /* 0x000fe20003800000 */
[C---:B-----5:R-:W-:Y:S01]  /*13bb0*/  VIADD R16, R170.reuse, 0x10 ;  /* 0x00000010aa107836 */ /* 0x060fe20000000000 */
        /* <DEDUP_REMOVED lines=9> */
[C---:B------:R-:W-:Y:S01]  /*13c50*/  @!P2 LEA R6, P1, R174.reuse, R180, 0x1 ;  /* 0x000000b4ae06a211 */ /* 0x040fe200078208ff */
        /* <DEDUP_REMOVED lines=14> */
.L_x_1405:
[----:B------:R-:W-:Y:S05]  /*13d40*/  BSYNC B0 ;  /* 0x0000000000007941 */ /* 0x000fea0003800000 */
.L_x_1404:
[----:B------:R-:W-:Y:S04]  /*13d50*/  BSSY B0, `(.L_x_1406) ;  /* 0x0000014000007945 */ /* 0x000fe80003800000 */
[----:B------:R-:W-:Y:S05]  /*13d60*/  @P5 BRA `(.L_x_1407) ;  /* 0x0000000000485947 */ /* 0x000fea0003800000 */
[----:B------:R-:W-:Y:S02]  /*13d70*/  ISETP.GE.AND P2, PT, R18, R64, PT ;  /* 0x000000401200720c */ /* 0x000fe40003f46270 */
[----:B------:R-:W-:-:S05]  /*13d80*/  IADD3 R4, P1, R4, R174, RZ ;  /* 0x000000ae04047210 */ /* 0x000fca0007f3e0ff */
[----:B------:R-:W-:-:S06]  /*13d90*/  IMAD.X R2, R2, 0x1, R177, P1 ;  /* 0x0000000102027824 */ /* 0x000fcc00008e06b1 */
[C---:B-12---:R-:W-:Y:S01]  /*13da0*/  @!P2 LEA R6, P1, R4.reuse, R180, 0x1 ;  /* 0x000000b40406a211 */ /* 0x046fe200078208ff */
        /* <DEDUP_REMOVED lines=8> */
[----:B---3--:R-:W-:-:S04]  /*13e30*/  LEA R6, P1, R4, R180, 0x1 ;  /* 0x000000b404067211 */ /* 0x008fc800078208ff */
[----:B------:R-:W-:-:S05]  /*13e40*/  LEA.HI.X R7, R4, R181, R2, 0x1, P1 ;  /* 0x000000b504077211 */ /* 0x000fca00008f0c02 */
[----:B------:R-:W-:Y:S01]  /*13e50*/  @!PT LDS RZ, [RZ] ;  /* 0x00000000fffff984 */ /* 0x000fe20000000800 */
[----:B------:R-:W-:Y:S01]  /*13e60*/  @!PT LDS RZ, [RZ] ;  /* 0x00000000fffff984 */ /* 0x000fe20000000800 */
[----:B------:R-:W-:Y:S01]  /*13e70*/  @!PT LDS RZ, [RZ] ;  /* 0x00000000fffff984 */ /* 0x000fe20000000800 */
[----:B------:R4:W-:Y:S04]  /*13e80*/  LDGSTS.E.BYPASS.LTC128B.128 [R247+0x2800], desc[UR6][R6.64+0x80] ;  /* 0x0280008006f77fae */ /* 0x0009e8000b901d46 */
.L_x_1407:
[----:B------:R-:W-:Y:S05]  /*13e90*/  BSYNC B0 ;  /* 0x0000000000007941 */ /* 0x000fea0003800000 */
.L_x_1406:
[----:B------:R-:W-:Y:S04]  /*13ea0*/  BSSY B0, `(.L_x_1408) ;  /* 0x0000014000007945 */ /* 0x000fe80003800000 */
[----:B------:R-:W-:Y:S05]  /*13eb0*/  @P4 BRA `(.L_x_1409) ;  /* 0x0000000000484947 */ /* 0x000fea0003800000 */
[----:B------:R-:W-:Y:S02]  /*13ec0*/  ISETP.GE.AND P2, PT, R18, R64, PT ;  /* 0x000000401200720c */ /* 0x000fe40003f46270 */
[----:B------:R-:W-:-:S04]  /*13ed0*/  LEA R2, P1, R178, R174, 0x5 ;  /* 0x000000aeb2027211 */ /* 0x000fc800078228ff */
[----:B------:R-:W-:-:S07]  /*13ee0*/  LEA.HI.X R0, R178, R177, R179, 0x5, P1 ;  /* 0x000000b1b2007211 */ /* 0x000fce00008f2cb3 */
        /* <DEDUP_REMOVED lines=15> */
.L_x_1409:
[----:B------:R-:W-:Y:S05]  /*13fe0*/  BSYNC B0 ;  /* 0x0000000000007941 */ /* 0x000fea0003800000 */
.L_x_1408:
[----:B------:R-:W-:Y:S05]  /*13ff0*/  @P3 BRA `(.L_x_1367) ;  /* 0x0000000000503947 */ /* 0x000fea0003800000 */
[----:B------:R-:W-:Y:S01]  /*14000*/  ISETP.GE.AND P1, PT, R18, R64, PT ;  /* 0x000000401200720c */ /* 0x000fe20003f26270 */
[----:B------:R-:W-:Y:S02]  /*14010*/  IMAD.MOV.U32 R175, RZ, RZ, R177 ;  /* 0x000000ffffaf7224 */ /* 0x000fe400078e00b1 */
[----:B------:R-:W-:Y:S02]  /*14020*/  IMAD R0, R179, 0x30, RZ ;  /* 0x00000030b3007824 */ /* 0x000fe400078e02ff */
[----:B------:R-:W-:-:S05]  /*14030*/  IMAD.WIDE.U32 R178, R178, 0x30, R174 ;  /* 0x00000030b2b27825 */ /* 0x000fca00078e00ae */
[----:B------:R-:W-:-:S03]  /*14040*/  IADD3 R0, R0, R179, RZ ;  /* 0x000000b300007210 */ /* 0x000fc60007ffe0ff */
        /* <DEDUP_REMOVED lines=15> */
.L_x_1367:
[----:B------:R-:W-:Y:S05]  /*14140*/  BSYNC B3 ;  /* 0x0000000000037941 */ /* 0x000fea0003800000 */
.L_x_1340:
[----:B------:R-:W-:Y:S01]  /*14150*/  VIADD R250, R50, 0xffffffff ;  /* 0xffffffff32fa7836 */ /* 0x000fe20000000000 */
[----:B------:R-:W-:Y:S01]  /*14160*/  BSSY B0, `(.L_x_1410) ;  /* 0x000001f000007945 */ /* 0x000fe20003800000 */
[----:B-1234-:R-:W-:Y:S01]  /*14170*/  VIADD R6, R170, 0x40 ;  /* 0x00000040aa067836 */ /* 0x01efe20000000000 */
[----:B------:R-:W-:Y:S01]  /*14180*/  LOP3.LUT R251, R60, 0xff, RZ, 0xc0, !PT ;  /* 0x000000ff3cfb7812 */ /* 0x000fe200078ec0ff */
[----:B------:R-:W-:Y:S02]  /*14190*/  IMAD.SHL.U32 R2, R250, 0x80, RZ ;  /* 0x00000080fa027824 */ /* 0x000fe400078e00ff */
[C---:B------:R-:W-:Y:S02]  /*141a0*/  VIADD R3, R170.reuse, 0x50 ;  /* 0x00000050aa037836 */ /* 0x040fe40000000000 */
        /* <DEDUP_REMOVED lines=12> */
[----:B------:R-:W-:Y:S02]  /*14270*/  @P4 IMAD.MOV.U32 R8, RZ, RZ, R240 ;  /* 0x000000ffff084224 */ /* 0x000fe400078e00f0 */
        /* <DEDUP_REMOVED lines=13> */
.L_x_1411:
[----:B------:R-:W-:Y:S05]  /*14350*/  BSYNC B0 ;  /* 0x0000000000007941 */ /* 0x000fea0003800000 */
.L_x_1410:
        /* <DEDUP_REMOVED lines=21> */
.L_x_1413:
[----:B------:R-:W-:Y:S05]  /*144b0*/  BSYNC B0 ;  /* 0x0000000000007941 */ /* 0x000fea0003800000 */
.L_x_1412:
        /* <DEDUP_REMOVED lines=8> */
[----:B-12---:R-:W-:-:S11]  /*14540*/  SHF.L.U64.HI R8, R42, 0x5, R43 ;  /* 0x000000052a087819 */ /* 0x006fd6000001022b */
[----:B------:R-:W-:-:S04]  /*14550*/  @!P2 LEA R12, P4, R7, R240, 0x1 ;  /* 0x000000f0070ca211 */ /* 0x000fc800078808ff */
        /* <DEDUP_REMOVED lines=15> */
.L_x_1415:
[----:B------:R-:W-:Y:S05]  /*14650*/  BSYNC B0 ;  /* 0x0000000000007941 */ /* 0x000fea0003800000 */
.L_x_1414:
[----:B------:R-:W-:Y:S01]  /*14660*/  BSSY B0, `(.L_x_1416) ;  /* 0x000001c000007945 */ /* 0x000fe20003800000 */
[----:B------:R-:W-:-:S03]  /*14670*/  ISETP.GE.AND P4, PT, R5, R4, PT ;  /* 0x000000040500720c */ /* 0x000fc60003f86270 */
[----:B------:R-:W-:Y:S10]  /*14680*/  @P0 BRA `(.L_x_1417) ;  /* 0x0000000000640947 */ /* 0x000ff40003800000 */
[C---:B------:R-:W-:Y:S02]  /*14690*/  LOP3.LUT R7, R251.reuse, 0x1, RZ, 0xc0, !PT ;  /* 0x00000001fb077812 */ /* 0x040fe400078ec0ff */
[----:B------:R-:W-:Y:S02]  /*146a0*/  LOP3.LUT P0, RZ, R251, 0x2, RZ, 0xc0, !PT ;  /* 0x00000002fbff7812 */ /* 0x000fe4000780c0ff */
[----:B------:R-:W-:-:S11]  /*146b0*/  ISETP.NE.U32.AND P1, PT, R7, 0x1, PT ;  /* 0x000000010700780c */ /* 0x000fd60003f25070 */
[----:B------:R-:W-:Y:S02]  /*146c0*/  @P0 IMAD.MOV.U32 R168, RZ, RZ, R166 ;  /* 0x000000ffffa80224 */ /* 0x000fe400078e00a6 */
[----:B---3--:R-:W-:Y:S01]  /*146d0*/  @!P1 MOV R15, R239 ;  /* 0x000000ef000f9202 */ /* 0x008fe20000000f00 */
[----:B------:R-:W-:Y:S02]  /*146e0*/  @!P1 IMAD.MOV.U32 R14, RZ, RZ, R240 ;  /* 0x000000ffff0e9224 */ /* 0x000fe400078e00f0 */
[----:B------:R-:W-:Y:S02]  /*146f0*/  @P0 IMAD R7, R43, 0x30, RZ ;  /* 0x000000302b070824 */ /* 0x000fe400078e02ff */
[----:B-12---:R-:W-:-:S04]  /*14700*/  @P0 IMAD.WIDE.U32 R12, R42, 0x30, R168 ;  /* 0x000000302a0c0825 */ /* 0x006fc800078e00a8 */
[----:B------:R-:W-:Y:S01]  /*14710*/  @!P1 IMAD R8, R43, 0x60, RZ ;  /* 0x000000602b089824 */ /* 0x000fe200078e02ff */
[----:B------:R-:W-:Y:S01]  /*14720*/  @P0 LEA R18, P2, R12, R172, 0x1 ;  /* 0x000000ac0c120211 */ /* 0x000fe200078408ff */
[----:B------:R-:W-:-:S04]  /*14730*/  @!P1 IMAD.WIDE.U32 R14, R42, 0x60, R14 ;  /* 0x000000602a0e9825 */ /* 0x000fc800078e000e */
[----:B------:R-:W-:Y:S01]  /*14740*/  @P0 IMAD.IADD R7, R7, 0x1, R13 ;  /* 0x0000000107070824 */ /* 0x000fe200078e020d */
[----:B------:R-:W-:Y:S02]  /*14750*/  @!P1 IADD3 R9, R8, R15, RZ ;  /* 0x0000000f08099210 */ /* 0x000fe40007ffe0ff */
[----:B------:R-:W-:Y:S02]  /*14760*/  @!P1 MOV R8, R14 ;  /* 0x0000000e00089202 */ /* 0x000fe40000000f00 */
        /* <DEDUP_REMOVED lines=11> */
.L_x_1417:
[----:B------:R-:W-:Y:S05]  /*14820*/  BSYNC B0 ;  /* 0x0000000000007941 */ /* 0x000fea0003800000 */
.L_x_1416:
[----:B------:R-:W-:Y:S04]  /*14830*/  BSSY B0, `(.L_x_1418) ;  /* 0x0000017000007945 */ /* 0x000fe80003800000 */
[----:B------:R-:W-:Y:S05]  /*14840*/  @P3 BRA `(.L_x_1419) ;  /* 0x0000000000543947 */ /* 0x000fea0003800000 */
[C---:B------:R-:W-:Y:S02]  /*14850*/  LOP3.LUT R7, R251.reuse, 0x1, RZ, 0xc0, !PT ;  /* 0x00000001fb077812 */ /* 0x040fe400078ec0ff */
[----:B------:R-:W-:Y:S02]  /*14860*/  LOP3.LUT P0, RZ, R251, 0x2, RZ, 0xc0, !PT ;  /* 0x00000002fbff7812 */ /* 0x000fe4000780c0ff */
[----:B------:R-:W-:Y:S01]  /*14870*/  ISETP.NE.U32.AND P1, PT, R7, 0x1, PT ;  /* 0x000000010700780c */ /* 0x000fe20003f25070 */
[C---:B------:R-:W-:Y:S01]  /*14880*/  IMAD.SHL.U32 R7, R42.reuse, 0x40, RZ ;  /* 0x000000402a077824 */ /* 0x040fe200078e00ff */
[----:B-12-4-:R-:W-:-:S09]  /*14890*/  SHF.L.U64.HI R8, R42, 0x6, R43 ;  /* 0x000000062a087819 */ /* 0x016fd2000001022b */
[C---:B---3--:R-:W-:Y:S02]  /*148a0*/  @P0 IADD3 R12, P2, R7.reuse, R166, RZ ;  /* 0x000000a6070c0210 */ /* 0x048fe40007f5e0ff */
[----:B------:R-:W-:-:S03]  /*148b0*/  @!P1 LEA R14, P3, R7, R240, 0x1 ;  /* 0x000000f0070e9211 */ /* 0x000fc600078608ff */
[----:B------:R-:W-:Y:S01]  /*148c0*/  @P0 IMAD.X R9, R8, 0x1, R169, P2 ;  /* 0x0000000108090824 */ /* 0x000fe200010e06a9 */
[----:B------:R-:W-:Y:S02]  /*148d0*/  @!P1 LEA.HI.X R15, R7, R239, R8, 0x1, P3 ;  /* 0x000000ef070f9211 */ /* 0x000fe400018f0c08 */
        /* <DEDUP_REMOVED lines=12> */
.L_x_1419:
[----:B------:R-:W-:Y:S05]  /*149a0*/  BSYNC B0 ;  /* 0x0000000000007941 */ /* 0x000fea0003800000 */
.L_x_1418:
[----:B------:R-:W-:Y:S04]  /*149b0*/  BSSY B0, `(.L_x_1420) ;  /* 0x000001b000007945 */ /* 0x000fe80003800000 */
[----:B------:R-:W-:Y:S05]  /*149c0*/  @P6 BRA `(.L_x_1421) ;  /* 0x0000000000646947 */ /* 0x000fea0003800000 */
[C---:B------:R-:W-:Y:S02]  /*149d0*/  LOP3.LUT R7, R251.reuse, 0x1, RZ, 0xc0, !PT ;  /* 0x00000001fb077812 */ /* 0x040fe400078ec0ff */
[----:B------:R-:W-:Y:S02]  /*149e0*/  LOP3.LUT P0, RZ, R251, 0x2, RZ, 0xc0, !PT ;  /* 0x00000002fbff7812 */ /* 0x000fe4000780c0ff */
[----:B------:R-:W-:-:S11]  /*149f0*/  ISETP.NE.U32.AND P1, PT, R7, 0x1, PT ;  /* 0x000000010700780c */ /* 0x000fd60003f25070 */
[----:B-123--:R-:W-:Y:S02]  /*14a00*/  @P0 IMAD.MOV.U32 R12, RZ, RZ, R166 ;  /* 0x000000ffff0c0224 */ /* 0x00efe400078e00a6 */
[----:B------:R-:W-:Y:S01]  /*14a10*/  @P0 IMAD.MOV.U32 R13, RZ, RZ, R169 ;  /* 0x000000ffff0d0224 */ /* 0x000fe200078e00a9 */
[----:B------:R-:W-:Y:S01]  /*14a20*/  @!P1 MOV R14, R240 ;  /* 0x000000f0000e9202 */ /* 0x000fe20000000f00 */
[----:B------:R-:W-:Y:S02]  /*14a30*/  @!P1 IMAD.MOV.U32 R15, RZ, RZ, R239 ;  /* 0x000000ffff0f9224 */ /* 0x000fe400078e00ef */
[----:B----4-:R-:W-:Y:S02]  /*14a40*/  @P0 IMAD R8, R43, 0x50, RZ ;  /* 0x000000502b080824 */ /* 0x010fe400078e02ff */
        /* <DEDUP_REMOVED lines=17> */
.L_x_1421:
[----:B------:R-:W-:Y:S05]  /*14b60*/  BSYNC B0 ;  /* 0x0000000000007941 */ /* 0x000fea0003800000 */
.L_x_1420:
[----:B------:R-:W-:Y:S04]  /*14b70*/  BSSY B0, `(.L_x_1422) ;  /* 0x000001c000007945 */ /* 0x000fe80003800000 */
[----:B------:R-:W-:Y:S05]  /*14b80*/  @P5 BRA `(.L_x_1423) ;  /* 0x0000000000685947 */ /* 0x000fea0003800000 */
[C---:B------:R-:W-:Y:S02]  /*14b90*/  LOP3.LUT R7, R251.reuse, 0x1, RZ, 0xc0, !PT ;  /* 0x00000001fb077812 */ /* 0x040fe400078ec0ff */
[----:B------:R-:W-:Y:S02]  /*14ba0*/  LOP3.LUT P0, RZ, R251, 0x2, RZ, 0xc0, !PT ;  /* 0x00000002fbff7812 */ /* 0x000fe4000780c0ff */
[----:B------:R-:W-:-:S11]  /*14bb0*/  ISETP.NE.U32.AND P1, PT, R7, 0x1, PT ;  /* 0x000000010700780c */ /* 0x000fd60003f25070 */
[----:B-123--:R-:W-:Y:S01]  /*14bc0*/  @P0 MOV R13, R169 ;  /* 0x000000a9000d0202 */ /* 0x00efe20000000f00 */
[----:B------:R-:W-:Y:S01]  /*14bd0*/  @P0 IMAD.MOV.U32 R12, RZ, RZ, R166 ;  /* 0x000000ffff0c0224 */ /* 0x000fe200078e00a6 */
[----:B------:R-:W-:Y:S01]  /*14be0*/  @!P1 MOV R15, R239 ;  /* 0x000000ef000f9202 */ /* 0x000fe20000000f00 */
[----:B------:R-:W-:Y:S02]  /*14bf0*/  @!P1 IMAD.MOV.U32 R14, RZ, RZ, R240 ;  /* 0x000000ffff0e9224 */ /* 0x000fe400078e00f0 */
[----:B------:R-:W-:Y:S02]  /*14c00*/  @P0 IMAD R7, R43, 0x60, RZ ;  /* 0x000000602b070824 */ /* 0x000fe400078e02ff */
[----:B------:R-:W-:-:S04]  /*14c10*/  @P0 IMAD.WIDE.U32 R12, R42, 0x60, R12 ;  /* 0x000000602a0c0825 */ /* 0x000fc800078e000c */
[----:B----4-:R-:W-:Y:S01]  /*14c20*/  @!P1 IMAD R8, R43, 0xc0, RZ ;  /* 0x000000c02b089824 */ /* 0x010fe200078e02ff */
[----:B------:R-:W-:Y:S01]  /*14c30*/  @P0 LEA R18, P2, R12, R172, 0x1 ;  /* 0x000000ac0c120211 */ /* 0x000fe200078408ff */
[----:B------:R-:W-:-:S04]  /*14c40*/  @!P1 IMAD.WIDE.U32 R14, R42, 0xc0, R14 ;  /* 0x000000c02a0e9825 */ /* 0x000fc800078e000e */
[----:B------:R-:W-:Y:S01]  /*14c50*/  @P0 IMAD.IADD R7, R7, 0x1, R13 ;  /* 0x0000000107070824 */ /* 0x000fe200078e020d */
[----:B------:R-:W-:Y:S01]  /*14c60*/  @!P1 IADD3 R9, R8, R15, RZ ;  /* 0x0000000f08099210 */ /* 0x000fe20007ffe0ff */
[----:B------:R-:W-:-:S03]  /*14c70*/  @!P1 IMAD.MOV.U32 R8, RZ, RZ, R14 ;  /* 0x000000ffff089224 */ /* 0x000fc600078e000e */
[----:B------:R-:W-:Y:S02]  /*14c80*/  @P0 LEA.HI.X R19, R12, R173, R7, 0x1, P2 ;  /* 0x000000ad0c130211 */ /* 0x000fe400010f0c07 */
        /* <DEDUP_REMOVED lines=10> */
.L_x_1423:
[----:B------:R-:W-:Y:S05]  /*14d30*/  BSYNC B0 ;  /* 0x0000000000007941 */ /* 0x000fea0003800000 */
.L_x_1422:
[----:B------:R-:W-:Y:S04]  /*14d40*/  BSSY B0, `(.L_x_1424) ;  /* 0x000001b000007945 */ /* 0x000fe80003800000 */
[----:B------:R-:W-:Y:S05]  /*14d50*/  @P4 BRA `(.L_x_1425) ;  /* 0x0000000000644947 */ /* 0x000fea0003800000 */
[C---:B------:R-:W-:Y:S01]  /*14d60*/  LOP3.LUT R7, R251.reuse, 0x1, RZ, 0xc0, !PT ;  /* 0x00000001fb077812 */ /* 0x040fe200078ec0ff */
[----:B-12-4-:R-:W-:Y:S01]  /*14d70*/  IMAD.MOV.U32 R8, RZ, RZ, R166 ;  /* 0x000000ffff087224 */ /* 0x016fe200078e00a6 */
[----:B------:R-:W-:Y:S01]  /*14d80*/  LOP3.LUT P0, RZ, R251, 0x2, RZ, 0xc0, !PT ;  /* 0x00000002fbff7812 */ /* 0x000fe2000780c0ff */
[----:B------:R-:W-:Y:S01]  /*14d90*/  IMAD.MOV.U32 R9, RZ, RZ, R169 ;  /* 0x000000ffff097224 */ /* 0x000fe200078e00a9 */
[----:B------:R-:W-:Y:S01]  /*14da0*/  ISETP.NE.U32.AND P1, PT, R7, 0x1, PT ;  /* 0x000000010700780c */ /* 0x000fe20003f25070 */
[----:B------:R-:W-:Y:S02]  /*14db0*/  IMAD R7, R43, 0x70, RZ ;  /* 0x000000702b077824 */ /* 0x000fe400078e02ff */
[----:B------:R-:W-:-:S05]  /*14dc0*/  IMAD.WIDE.U32 R8, R42, 0x70, R8 ;  /* 0x000000702a087825 */ /* 0x000fca00078e0008 */
[----:B------:R-:W-:-:S03]  /*14dd0*/  IADD3 R7, R9, R7, RZ ;  /* 0x0000000709077210 */ /* 0x000fc60007ffe0ff */
[C---:B---3--:R-:W-:Y:S02]  /*14de0*/  @P0 LEA R14, P2, R8.reuse, R172, 0x1 ;  /* 0x000000ac080e0211 */ /* 0x048fe400078408ff */
        /* <DEDUP_REMOVED lines=16> */
.L_x_1425:
[----:B------:R-:W-:Y:S05]  /*14ef0*/  BSYNC B0 ;  /* 0x0000000000007941 */ /* 0x000fea0003800000 */
.L_x_1424:
[----:B------:R-:W0:Y:S01]  /*14f00*/  LDGDEPBAR ;  /* 0x00000000000079af */ /* 0x000e220000000000 */
[-C--:B------:R-:W-:Y:S02]  /*14f10*/  ISETP.GE.AND P4, PT, R3, R4.reuse, PT ;  /* 0x000000040300720c */ /* 0x080fe40003f86270 */
[-C--:B------:R-:W-:Y:S01]  /*14f20*/  ISETP.GE.AND P1, PT, R170, R4.reuse, PT ;  /* 0x00000004aa00720c */ /* 0x080fe20003f26270 */
[----:B------:R1:W5:Y:S01]  /*14f30*/  LD.E R3, desc[UR6][R10.64+0x188] ;  /* 0x000188060a037980 */ /* 0x000362000c101900 */
[-C--:B------:R-:W-:Y:S02]  /*14f40*/  ISETP.GE.AND P3, PT, R16, R4.reuse, PT ;  /* 0x000000041000720c */ /* 0x080fe40003f66270 */
[-C--:B------:R-:W-:Y:S02]  /*14f50*/  ISETP.GE.AND P0, PT, R29, R4.reuse, PT ;  /* 0x000000041d00720c */ /* 0x080fe40003f06270 */
[-C--:B------:R-:W-:Y:S02]  /*14f60*/  ISETP.GE.AND P6, PT, R36, R4.reuse, PT ;  /* 0x000000042400720c */ /* 0x080fe40003fc6270 */
[----:B------:R-:W-:Y:S01]  /*14f70*/  ISETP.GE.AND P5, PT, R6, R4, PT ;  /* 0x000000040600720c */ /* 0x000fe20003fa6270 */
[----:B------:R-:W-:-:S04]  /*14f80*/  DEPBAR.LE SB0, 0x0 ;  /* 0x000080000000791a */ /* 0x000fc80000000000 */
[----:B------:R-:W-:Y:S06]  /*14f90*/  BAR.SYNC.DEFER_BLOCKING 0x0 ;  /* 0x0000000000007b1d */ /* 0x000fec0000010000 */
[----:B------:R-:W-:Y:S01]  /*14fa0*/  BSSY B0, `(.L_x_1426) ;  /* 0x0000015000007945 */ /* 0x000fe20003800000 */
[----:B------:R1:W-:Y:S04]  /*14fb0*/  @P1 STS.128 [R247+0xc000], RZ ;  /* 0x00c000fff7001388 */ /* 0x0003e80000000c00 */
[----:B------:R1:W-:Y:S01]  /*14fc0*/  @P1 STS.128 [R247+0x10000], RZ ;  /* 0x010000fff7001388 */ /* 0x0003e20000000c00 */
[----:B------:R-:W-:Y:S05]  /*14fd0*/  @P1 BRA `(.L_x_1427) ;  /* 0x0000000000441947 */ /* 0x000fea0003800000 */
[C---:B------:R-:W-:Y:S02]  /*14fe0*/  LOP3.LUT R6, R251.reuse, 0x1, RZ, 0xc0, !PT ;  /* 0x00000001fb067812 */ /* 0x040fe400078ec0ff */
[----:B------:R-:W-:Y:S02]  /*14ff0*/  LOP3.LUT P1, RZ, R251, 0x2, RZ, 0xc0, !PT ;  /* 0x00000002fbff7812 */ /* 0x000fe4000782c0ff */
[----:B------:R-:W-:-:S11]  /*15000*/  ISETP.NE.U32.AND P2, PT, R6, 0x1, PT ;  /* 0x000000010600780c */ /* 0x000fd60003f45070 */
[----:B------:R-:W-:Y:S02]  /*15010*/  @P1 IMAD.MOV.U32 R6, RZ, RZ, R141 ;  /* 0x000000ffff061224 */ /* 0x000fe400078e008d */
[----:B-12-4-:R-:W-:Y:S01]  /*15020*/  @!P2 MOV R8, R141 ;  /* 0x0000008d0008a202 */ /* 0x016fe20000000f00 */
        /* <DEDUP_REMOVED lines=12> */
.L_x_1427:
[----:B------:R-:W-:Y:S05]  /*150f0*/  BSYNC B0 ;  /* 0x0000000000007941 */ /* 0x000fea0003800000 */
.L_x_1426:
[----:B------:R1:W-:Y:S01]  /*15100*/  @P3 STS.128 [R247+0xc800], RZ ;  /* 0x00c800fff7003388 */ /* 0x0003e20000000c00 */
[----:B------:R-:W-:Y:S03]  /*15110*/  BSSY B0, `(.L_x_1428) ;  /* 0x0000014000007945 */ /* 0x000fe60003800000 */
[----:B------:R1:W-:Y:S01]  /*15120*/  @P3 STS.128 [R247+0x10800], RZ ;  /* 0x010800fff7003388 */ /* 0x0003e20000000c00 */
[----:B------:R-:W-:Y:S05]  /*15130*/  @P3 BRA `(.L_x_1429) ;  /* 0x0000000000443947 */ /* 0x000fea0003800000 */
[C---:B-1----:R-:W-:Y:S02]  /*15140*/  LOP3.LUT R6, R251.reuse, 0x1, RZ, 0xc0, !PT ;  /* 0x00000001fb067812 */ /* 0x042fe400078ec0ff */
[----:B------:R-:W-:Y:S02]  /*15150*/  LOP3.LUT P2, RZ, R251, 0x2, RZ, 0xc0, !PT ;  /* 0x00000002fbff7812 */ /* 0x000fe4000784c0ff */
[----:B------:R-:W-:-:S13]  /*15160*/  ISETP.NE.U32.AND P3, PT, R6, 0x1, PT ;  /* 0x000000010600780c */ /* 0x000fda0003f65070 */
[----:B--2-4-:R-:W-:-:S04]  /*15170*/  @!P3 LEA R8, P1, R235, R141, 0x1 ;  /* 0x0000008deb08b211 */ /* 0x014fc800078208ff */
        /* <DEDUP_REMOVED lines=13> */
.L_x_1429:
[----:B------:R-:W-:Y:S05]  /*15250*/  BSYNC B0 ;  /* 0x0000000000007941 */ /* 0x000fea0003800000 */
.L_x_1428:
[----:B------:R1:W-:Y:S01]  /*15260*/  @P0 STS.128 [R247+0xd000], RZ ;  /* 0x00d000fff7000388 */ /* 0x0003e20000000c00 */
[----:B------:R-:W-:Y:S01]  /*15270*/  ISETP.GE.AND P3, PT, R0, R4, PT ;  /* 0x000000040000720c */ /* 0x000fe20003f66270 */
[----:B------:R-:W-:Y:S01]  /*15280*/  BSSY B0, `(.L_x_1430) ;  /* 0x0000018000007945 */ /* 0x000fe20003800000 */
[----:B------:R-:W-:Y:S01]  /*15290*/  SHF.R.S32.HI R0, RZ, 0x4, R59 ;  /* 0x00000004ff007819 */ /* 0x000fe2000001143b */
[----:B------:R1:W-:Y:S03]  /*152a0*/  @P0 STS.128 [R247+0x11000], RZ ;  /* 0x011000fff7000388 */ /* 0x0003e60000000c00 */
[----:B------:R-:W-:Y:S01]  /*152b0*/  LEA.HI R59, R59, R0, RZ, 0x1 ;  /* 0x000000003b3b7211 */ /* 0x000fe200078f08ff */
[----:B------:R-:W-:Y:S05]  /*152c0*/  @P0 BRA `(.L_x_1431) ;  /* 0x00000000004c0947 */ /* 0x000fea0003800000 */
[C---:B-1----:R-:W-:Y:S02]  /*152d0*/  LOP3.LUT R6, R251.reuse, 0x1, RZ, 0xc0, !PT ;  /* 0x00000001fb067812 */ /* 0x042fe400078ec0ff */
[----:B------:R-:W-:Y:S02]  /*152e0*/  LOP3.LUT P1, RZ, R251, 0x2, RZ, 0xc0, !PT ;  /* 0x00000002fbff7812 */ /* 0x000fe4000782c0ff */
[----:B------:R-:W-:Y:S01]  /*152f0*/  ISETP.NE.U32.AND P2, PT, R6, 0x1, PT ;  /* 0x000000010600780c */ /* 0x000fe20003f45070 */
[C---:B------:R-:W-:Y:S01]  /*15300*/  IMAD.SHL.U32 R6, R48.reuse, 0x20, RZ ;  /* 0x0000002030067824 */ /* 0x040fe200078e00ff */
[----:B------:R-:W-:-:S11]  /*15310*/  SHF.L.U64.HI R7, R48, 0x5, R49 ;  /* 0x0000000530077819 */ /* 0x000fd60000010231 */
[----:B--23--:R-:W-:-:S04]  /*15320*/  @!P2 LEA R12, P0, R6, R141, 0x1 ;  /* 0x0000008d060ca211 */ /* 0x00cfc800078008ff */
[C---:B------:R-:W-:Y:S02]  /*15330*/  @!P2 LEA.HI.X R13, R6.reuse, R140, R7, 0x1, P0 ;  /* 0x0000008c060da211 */ /* 0x040fe400000f0c07 */
[----:B----4-:R-:W-:-:S03]  /*15340*/  @P1 LEA R8, P0, R6, R141, 0x1 ;  /* 0x0000008d06081211 */ /* 0x010fc600078008ff */
        /* <DEDUP_REMOVED lines=11> */
.L_x_1431:
[----:B------:R-:W-:Y:S05]  /*15400*/  BSYNC B0 ;  /* 0x0000000000007941 */ /* 0x000fea0003800000 */
.L_x_1430:
[----:B------:R1:W-:Y:S01]  /*15410*/  @P6 STS.128 [R247+0xd800], RZ ;  /* 0x00d800fff7006388 */ /* 0x0003e20000000c00 */
[----:B------:R-:W-:Y:S01]  /*15420*/  LOP3.LUT R59, R59, 0xfffffffe, RZ, 0xc0, !PT ;  /* 0xfffffffe3b3b7812 */ /* 0x000fe200078ec0ff */
[----:B------:R-:W-:Y:S01]  /*15430*/  BSSY B0, `(.L_x_1432) ;  /* 0x000001d000007945 */ /* 0x000fe20003800000 */
[----:B------:R-:W-:Y:S01]  /*15440*/  ISETP.GE.AND P0, PT, R5, R4, PT ;  /* 0x000000040500720c */ /* 0x000fe20003f06270 */
[----:B------:R1:W-:Y:S01]  /*15450*/  @P6 STS.128 [R247+0x11800], RZ ;  /* 0x011800fff7006388 */ /* 0x0003e20000000c00 */
[----:B------:R-:W-:Y:S02]  /*15460*/  IMAD.SHL.U32 R57, R57, 0x40, RZ ;  /* 0x0000004039397824 */ /* 0x000fe400078e00ff */
[----:B------:R-:W-:Y:S01]  /*15470*/  IMAD.IADD R0, R0, 0x1, -R59 ;  /* 0x0000000100007824 */ /* 0x000fe200078e0a3b */
[----:B------:R-:W-:Y:S08]  /*15480*/  @P6 BRA `(.L_x_1433) ;  /* 0x00000000005c6947 */ /* 0x000ff00003800000 */
[C---:B------:R-:W-:Y:S02]  /*15490*/  LOP3.LUT R4, R251.reuse, 0x1, RZ, 0xc0, !PT ;  /* 0x00000001fb047812 */ /* 0x040fe400078ec0ff */
[----:B------:R-:W-:Y:S02]  /*154a0*/  LOP3.LUT P1, RZ, R251, 0x2, RZ, 0xc0, !PT ;  /* 0x00000002fbff7812 */ /* 0x000fe4000782c0ff */
[----:B------:R-:W-:-:S11]  /*154b0*/  ISETP.NE.U32.AND P2, PT, R4, 0x1, PT ;  /* 0x000000010400780c */ /* 0x000fd60003f45070 */
[-C--:B-1----:R-:W-:Y:S01]  /*154c0*/  @P1 MOV R6, R141.reuse ;  /* 0x0000008d00061202 */ /* 0x082fe20000000f00 */
[C---:B------:R-:W-:Y:S01]  /*154d0*/  @P1 IMAD R4, R49.reuse, 0x60, RZ ;  /* 0x0000006031041824 */ /* 0x040fe200078e02ff */
[----:B--2-4-:R-:W-:Y:S01]  /*154e0*/  @!P2 MOV R8, R141 ;  /* 0x0000008d0008a202 */ /* 0x014fe20000000f00 */
[----:B------:R-:W-:Y:S01]  /*154f0*/  @!P2 IMAD.MOV.U32 R9, RZ, RZ, R140 ;  /* 0x000000ffff09a224 */ /* 0x000fe200078e008c */
[----:B------:R-:W-:Y:S01]  /*15500*/  @P1 MOV R7, R140 ;  /* 0x0000008c00071202 */ /* 0x000fe20000000f00 */
[----:B------:R-:W-:Y:S02]  /*15510*/  @!P2 IMAD R5, R49, 0x60, RZ ;  /* 0x000000603105a824 */ /* 0x000fe400078e02ff */
[----:B------:R-:W-:-:S04]  /*15520*/  @!P2 IMAD.WIDE.U32 R8, R48, 0x60, R8 ;  /* 0x000000603008a825 */ /* 0x000fc800078e0008 */
[----:B------:R-:W-:-:S04]  /*15530*/  @P1 IMAD.WIDE.U32 R6, R48, 0x60, R6 ;  /* 0x0000006030061825 */ /* 0x000fc800078e0006 */
[----:B------:R-:W-:Y:S01]  /*15540*/  @!P2 IMAD.IADD R9, R5, 0x1, R9 ;  /* 0x000000010509a824 */ /* 0x000fe200078e0209 */
[----:B------:R-:W-:-:S04]  /*15550*/  @P1 IADD3 R7, R4, R7, RZ ;  /* 0x0000000704071210 */ /* 0x000fc80007ffe0ff */
        /* <DEDUP_REMOVED lines=10> */
.L_x_1433:
[----:B------:R-:W-:Y:S05]  /*15600*/  BSYNC B0 ;  /* 0x0000000000007941 */ /* 0x000fea0003800000 */
.L_x_1432:
        /* <DEDUP_REMOVED lines=10> */
[C---:B--2-4-:R-:W-:Y:S02]  /*156b0*/  @!P5 LEA R8, P6, R4.reuse, R141, 0x1 ;  /* 0x0000008d0408d211 */ /* 0x054fe400078c08ff */
        /* <DEDUP_REMOVED lines=12> */
.L_x_1435:
[----:B------:R-:W-:Y:S05]  /*15780*/  BSYNC B0 ;  /* 0x0000000000007941 */ /* 0x000fea0003800000 */
.L_x_1434:
[----:B------:R1:W-:Y:S01]  /*15790*/  @P4 STS.128 [R247+0xe800], RZ ;  /* 0x00e800fff7004388 */ /* 0x0003e20000000c00 */
[----:B------:R-:W-:Y:S03]  /*157a0*/  BSSY B0, `(.L_x_1436) ;  /* 0x000001a000007945 */ /* 0x000fe60003800000 */
[----:B------:R1:W-:Y:S01]  /*157b0*/  @P4 STS.128 [R247+0x12800], RZ ;  /* 0x012800fff7004388 */ /* 0x0003e20000000c00 */
[----:B------:R-:W-:Y:S05]  /*157c0*/  @P4 BRA `(.L_x_1437) ;  /* 0x00000000005c4947 */ /* 0x000fea0003800000 */
        /* <DEDUP_REMOVED lines=23> */
.L_x_1437:
[----:B------:R-:W-:Y:S05]  /*15940*/  BSYNC B0 ;  /* 0x0000000000007941 */ /* 0x000fea0003800000 */
.L_x_1436:
        /* <DEDUP_REMOVED lines=27> */
.L_x_1439:
[----:B------:R-:W-:Y:S05]  /*15b00*/  BSYNC B0 ;  /* 0x0000000000007941 */ /* 0x000fea0003800000 */
.L_x_1438:
[----:B------:R1:W-:Y:S01]  /*15b10*/  @P0 STS.128 [R247+0xf800], RZ ;  /* 0x00f800fff7000388 */ /* 0x0003e20000000c00 */
[----:B------:R-:W-:Y:S03]  /*15b20*/  BSSY B0, `(.L_x_1440) ;  /* 0x000001b000007945 */ /* 0x000fe60003800000 */
[----:B------:R1:W-:Y:S01]  /*15b30*/  @P0 STS.128 [R247+0x13800], RZ ;  /* 0x013800fff7000388 */ /* 0x0003e20000000c00 */
[----:B------:R-:W-:Y:S05]  /*15b40*/  @P0 BRA `(.L_x_1441) ;  /* 0x0000000000600947 */ /* 0x000fea0003800000 */
[C---:B------:R-:W-:Y:S02]  /*15b50*/  LOP3.LUT R4, R251.reuse, 0x1, RZ, 0xc0, !PT ;  /* 0x00000001fb047812 */ /* 0x040fe400078ec0ff */
[----:B------:R-:W-:Y:S02]  /*15b60*/  LOP3.LUT P0, RZ, R251, 0x2, RZ, 0xc0, !PT ;  /* 0x00000002fbff7812 */ /* 0x000fe4000780c0ff */
[----:B------:R-:W-:-:S11]  /*15b70*/  ISETP.NE.U32.AND P1, PT, R4, 0x1, PT ;  /* 0x000000010400780c */ /* 0x000fd60003f25070 */
[----:B-1----:R-:W-:Y:S01]  /*15b80*/  @P0 MOV R6, R141 ;  /* 0x0000008d00060202 */ /* 0x002fe20000000f00 */
[C---:B------:R-:W-:Y:S01]  /*15b90*/  @P0 IMAD R4, R49.reuse, 0xe0, RZ ;  /* 0x000000e031040824 */ /* 0x040fe200078e02ff */
[-C--:B--2-4-:R-:W-:Y:S01]  /*15ba0*/  @!P1 MOV R9, R140.reuse ;  /* 0x0000008c00099202 */ /* 0x094fe20000000f00 */
[----:B------:R-:W-:Y:S01]  /*15bb0*/  @!P1 IMAD.MOV.U32 R8, RZ, RZ, R141 ;  /* 0x000000ffff089224 */ /* 0x000fe200078e008d */
[----:B------:R-:W-:Y:S01]  /*15bc0*/  @P0 MOV R7, R140 ;  /* 0x0000008c00070202 */ /* 0x000fe20000000f00 */
[----:B------:R-:W-:Y:S02]  /*15bd0*/  @!P1 IMAD R49, R49, 0xe0, RZ ;  /* 0x000000e031319824 */ /* 0x000fe400078e02ff */
[----:B------:R-:W-:-:S04]  /*15be0*/  @!P1 IMAD.WIDE.U32 R8, R48, 0xe0, R8 ;  /* 0x000000e030089825 */ /* 0x000fc800078e0008 */
[----:B------:R-:W-:Y:S01]  /*15bf0*/  @P0 IMAD.WIDE.U32 R6, R48, 0xe0, R6 ;  /* 0x000000e030060825 */ /* 0x000fe200078e0006 */
[----:B------:R-:W-:-:S03]  /*15c00*/  @!P1 IADD3 R9, R49, R9, RZ ;  /* 0x0000000931099210 */ /* 0x000fc60007ffe0ff */
[----:B------:R-:W-:Y:S02]  /*15c10*/  @P0 IMAD.IADD R5, R4, 0x1, R7 ;  /* 0x0000000104050824 */ /* 0x000fe400078e0207 */
[----:B------:R-:W-:Y:S01]  /*15c20*/  @P0 IMAD.MOV.U32 R4, RZ, RZ, R6 ;  /* 0x000000ffff040224 */ /* 0x000fe200078e0006 */
        /* <DEDUP_REMOVED lines=10> */
.L_x_1441:
[----:B------:R-:W-:Y:S05]  /*15cd0*/  BSYNC B0 ;  /* 0x0000000000007941 */ /* 0x000fea0003800000 */
.L_x_1440:
[----:B-12-4-:R-:W2:Y:S01]  /*15ce0*/  LD.E R8, desc[UR6][R10.64+0x18c] ;  /* 0x00018c060a087980 */ /* 0x016ea2000c101900 */
[----:B------:R-:W-:Y:S01]  /*15cf0*/  IMAD.SHL.U32 R5, R56, 0x40, RZ ;  /* 0x0000004038057824 */ /* 0x000fe200078e00ff */
[----:B------:R-:W-:Y:S01]  /*15d00*/  LOP3.LUT R57, R57, 0x1c0, RZ, 0xc0, !PT ;  /* 0x000001c039397812 */ /* 0x000fe200078ec0ff */
[----:B------:R-:W-:Y:S02]  /*15d10*/  IMAD.SHL.U32 R4, R170, 0x8, RZ ;  /* 0x00000008aa047824 */ /* 0x000fe400078e00ff */
[----:B------:R-:W-:Y:S01]  /*15d20*/  IMAD.SHL.U32 R36, R58, 0x40, RZ ;  /* 0x000000403a247824 */ /* 0x000fe200078e00ff */
[----:B------:R-:W-:Y:S01]  /*15d30*/  LOP3.LUT R5, R5, 0x1c0, RZ, 0xc0, !PT ;  /* 0x000001c005057812 */ /* 0x000fe200078ec0ff */
[----:B------:R-:W-:Y:S01]  /*15d40*/  IMAD.SHL.U32 R9, R0, 0x8, RZ ;  /* 0x0000000800097824 */ /* 0x000fe200078e00ff */
[----:B------:R-:W-:Y:S02]  /*15d50*/  SHF.R.U32.HI R6, RZ, 0x3, R57 ;  /* 0x00000003ff067819 */ /* 0x000fe40000011639 */
[----:B------:R-:W-:Y:S01]  /*15d60*/  R2P PR, R56, 0x6 ;  /* 0x0000000638007804 */ /* 0x000fe20000000000 */
[----:B------:R-:W-:Y:S01]  /*15d70*/  IMAD.SHL.U32 R52, R52, 0x2, RZ ;  /* 0x0000000234347824 */ /* 0x000fe200078e00ff */
[----:B------:R-:W-:Y:S01]  /*15d80*/  LOP3.LUT R4, R5, 0x8, R4, 0xf8, !PT ;  /* 0x0000000805047812 */ /* 0x000fe200078ef804 */
[----:B------:R-:W0:Y:S01]  /*15d90*/  LDGDEPBAR ;  /* 0x00000000000079af */ /* 0x000e220000000000 */
[----:B------:R-:W-:-:S02]  /*15da0*/  LOP3.LUT R36, R36, 0xfffffe00, RZ, 0xc0, !PT ;  /* 0xfffffe0024247812 */ /* 0x000fc400078ec0ff */
[----:B------:R-:W-:Y:S02]  /*15db0*/  LOP3.LUT R9, R57, 0x8, R9, 0xf8, !PT ;  /* 0x0000000839097812 */ /* 0x000fe400078ef809 */
[----:B------:R-:W-:Y:S01]  /*15dc0*/  SHF.R.U32.HI R5, RZ, 0x3, R5 ;  /* 0x00000003ff057819 */ /* 0x000fe20000011605 */
[----:B------:R-:W-:Y:S01]  /*15dd0*/  IMAD R234, R53, 0x400, R36 ;  /* 0x0000040035ea7824 */ /* 0x000fe200078e0224 */
[----:B------:R-:W-:Y:S02]  /*15de0*/  LOP3.LUT R9, R9, R6, RZ, 0x3c, !PT ;  /* 0x0000000609097212 */ /* 0x000fe400078e3cff */
[----:B------:R-:W-:-:S03]  /*15df0*/  LOP3.LUT R4, R4, R5, RZ, 0x3c, !PT ;  /* 0x0000000504047212 */ /* 0x000fc600078e3cff */
[----:B------:R-:W-:Y:S02]  /*15e00*/  IMAD.IADD R234, R9, 0x1, R234 ;  /* 0x0000000109ea7824 */ /* 0x000fe400078e02ea */
[----:B------:R-:W-:-:S03]  /*15e10*/  IMAD R233, R0, 0x200, R4 ;  /* 0x0000020000e97824 */ /* 0x000fc600078e0204 */
[----:B------:R-:W-:Y:S02]  /*15e20*/  LEA R234, R234, UR4, 0x1 ;  /* 0x00000004eaea7c11 */ /* 0x000fe4000f8e08ff */
[----:B------:R-:W-:-:S03]  /*15e30*/  LEA R233, R233, UR4, 0x1 ;  /* 0x00000004e9e97c11 */ /* 0x000fc6000f8e08ff */
[----:B------:R-:W-:Y:S04]  /*15e40*/  LDSM.16.M88.4 R84, [R234] ;  /* 0x00000000ea54783b */ /* 0x000fe80000000200 */
[----:B------:R-:W1:Y:S01]  /*15e50*/  LDSM.16.M88.4 R20, [R233+0x5000] ;  /* 0x00500000e914783b */ /* 0x000e620000000200 */
[----:B------:R-:W-:-:S03]  /*15e60*/  VIADD R0, R233, 0x4000 ;  /* 0x00004000e9007836 */ /* 0x000fc60000000000 */
[----:B------:R-:W4:Y:S01]  /*15e70*/  LDSM.16.M88.4 R40, [R233+0x4000] ;  /* 0x00400000e928783b */ /* 0x000f220000000200 */
[----:B------:R-:W-:-:S03]  /*15e80*/  VIADD R231, R233, 0x4020 ;  /* 0x00004020e9e77836 */ /* 0x000fc60000000000 */
[----:B------:R-:W4:Y:S01]  /*15e90*/  LDSM.16.M88.4 R100, [R233+0x6800] ;  /* 0x00680000e964783b */ /* 0x000f220000000200 */
[----:B------:R-:W-:Y:S02]  /*15ea0*/  IMAD R232, R38, 0x2, R234 ;  /* 0x0000000226e87824 */ /* 0x000fe400078e02ea */
[----:B------:R-:W-:Y:S01]  /*15eb0*/  @P1 VIADD R231, R0, 0xffffffe0 ;  /* 0xffffffe000e71836 */ /* 0x000fe20000000000 */
[----:B------:R-:W-:Y:S04]  /*15ec0*/  LDSM.16.M88.4 R28, [R233+0x4800] ;  /* 0x00480000e91c783b */ /* 0x000fe80000000200 */
[----:B------:R-:W-:Y:S04]  /*15ed0*/  LDSM.16.M88.4 R124, [R232] ;  /* 0x00000000e87c783b */ /* 0x000fe80000000200 */
[----:B------:R-:W4:Y:S04]  /*15ee0*/  LDSM.16.M88.4 R56, [R231+0x1000] ;  /* 0x00100000e738783b */ /* 0x000f280000000200 */
[----:B---3--:R-:W3:Y:S04]  /*15ef0*/  LDSM.16.M88.4 R12, [R233+0x5800] ;  /* 0x00580000e90c783b */ /* 0x008ee80000000200 */
[----:B------:R-:W3:Y:S04]  /*15f00*/  LDSM.16.M88.4 R108, [R233+0x6000] ;  /* 0x00600000e96c783b */ /* 0x000ee80000000200 */
[----:B------:R-:W3:Y:S04]  /*15f10*/  LDSM.16.M88.4 R92, [R233+0x7000] ;  /* 0x00700000e95c783b */ /* 0x000ee80000000200 */
[----:B------:R-:W3:Y:S01]  /*15f20*/  LDSM.16.M88.4 R68, [R233+0x7800] ;  /* 0x00780000e944783b */ /* 0x000ee20000000200 */
[C---:B-1----:R-:W-:Y:S03]  /*15f30*/  HMMA.16816.F32.BF16 R24, R84.reuse, R20, RZ ;  /* 0x000000145418723c */ /* 0x042fe600000418ff */
[----:B------:R-:W1:Y:S04]  /*15f40*/  LDSM.16.M88.4 R64, [R231] ;  /* 0x00000000e740783b */ /* 0x000e680000000200 */
[----:B------:R-:W1:Y:S01]  /*15f50*/  LDSM.16.M88.4 R120, [R231+0x2800] ;  /* 0x00280000e778783b */ /* 0x000e620000000200 */
[----:B------:R-:W-:Y:S01]  /*15f60*/  HMMA.16816.F32.BF16 R20, R84, R22, RZ ;  /* 0x000000165414723c */ /* 0x000fe200000418ff */
[----:B------:R-:W-:-:S02]  /*15f70*/  IMAD.MOV.U32 R0, RZ, RZ, 0x40 ;  /* 0x00000040ff007424 */ /* 0x000fc400078e00ff */
[----:B------:R-:W1:Y:S03]  /*15f80*/  LDSM.16.M88.4 R60, [R231+0x800] ;  /* 0x00080000e73c783b */ /* 0x000e660000000200 */
[----:B------:R-:W-:Y:S01]  /*15f90*/  SEL R0, R0, 0xffffffc0, !P2 ;  /* 0xffffffc000007807 */ /* 0x000fe20005000000 */
[----:B----4-:R-:W-:Y:S01]  /*15fa0*/  HMMA.16816.F32.BF16 R44, R84, R40, RZ ;  /* 0x00000028542c723c */ /* 0x010fe200000418ff */
[----:B------:R-:W4:Y:S01]  /*15fb0*/  LDSM.16.M88.4 R4, [R231+0x1800] ;  /* 0x00180000e704783b */ /* 0x000f220000000200 */
[----:B------:R-:W-:-:S03]  /*15fc0*/  IMAD R230, R37, 0x2, R234 ;  /* 0x0000000225e67824 */ /* 0x000fc600078e02ea */
[----:B------:R-:W-:Y:S01]  /*15fd0*/  LDSM.16.M88.4 R148, [R231+0x2000] ;  /* 0x00200000e794783b */ /* 0x000fe20000000200 */
[C---:B------:R-:W-:Y:S01]  /*15fe0*/  HMMA.16816.F32.BF16 R104, R84.reuse, R100, RZ ;  /* 0x000000645468723c */ /* 0x040fe200000418ff */
[----:B------:R-:W-:Y:S02]  /*15ff0*/  IMAD.IADD R227, R233, 0x1, R0 ;  /* 0x00000001e9e37824 */ /* 0x000fe400078e0200 */
[----:B------:R-:W-:Y:S03]  /*16000*/  LDSM.16.M88.4 R80, [R230] ;  /* 0x00000000e650783b */ /* 0x000fe60000000200 */
[C---:B------:R-:W-:Y:S01]  /*16010*/  HMMA.16816.F32.BF16 R40, R84.reuse, R42, RZ ;  /* 0x0000002a5428723c */ /* 0x040fe200000418ff */
[----:B------:R-:W-:Y:S04]  /*16020*/  LDSM.16.M88.4 R76, [R227+0x4000] ;  /* 0x00400000e34c783b */ /* 0x000fe80000000200 */
[----:B------:R-:W-:Y:S01]  /*16030*/  LDSM.16.M88.4 R72, [R227+0x4800] ;  /* 0x00480000e348783b */ /* 0x000fe20000000200 */
[----:B------:R-:W-:Y:S03]  /*16040*/  HMMA.16816.F32.BF16 R100, R84, R102, RZ ;  /* 0x000000665464723c */ /* 0x000fe600000418ff */
[----:B------:R-:W-:Y:S03]  /*16050*/  LDSM.16.M88.4 R116, [R231+0x3000] ;  /* 0x00300000e774783b */ /* 0x000fe60000000200 */
[C---:B------:R-:W-:Y:S01]  /*16060*/  HMMA.16816.F32.BF16 R24, R124.reuse, R56, R24 ;  /* 0x000000387c18723c */ /* 0x040fe20000041818 */
[----:B------:R-:W-:Y:S05]  /*16070*/  LDSM.16.M88.4 R112, [R231+0x3800] ;  /* 0x00380000e770783b */ /* 0x000fea0000000200 */
[----:B------:R-:W-:Y:S01]  /*16080*/  HMMA.16816.F32.BF16 R20, R124, R58, R20 ;  /* 0x0000003a7c14723c */ /* 0x000fe20000041814 */
[----:B------:R-:W4:Y:S05]  /*16090*/  LDSM.16.M88.4 R56, [R227+0x6800] ;  /* 0x00680000e338783b */ /* 0x000f2a0000000200 */
[C---:B------:R-:W-:Y:S06]  /*160a0*/  HMMA.16816.F32.BF16 R32, R84.reuse, R28, RZ ;  /* 0x0000001c5420723c */ /* 0x040fec00000418ff */
[C---:B---3--:R-:W-:Y:S06]  /*160b0*/  HMMA.16816.F32.BF16 R16, R84.reuse, R12, RZ ;  /* 0x0000000c5410723c */ /* 0x048fec00000418ff */
[C---:B------:R-:W-:Y:S06]  /*160c0*/  HMMA.16816.F32.BF16 R132, R84.reuse, R108, RZ ;  /* 0x0000006c5484723c */ /* 0x040fec00000418ff */
[C---:B------:R-:W-:Y:S06]  /*160d0*/  HMMA.16816.F32.BF16 R96, R84.reuse, R92, RZ ;  /* 0x0000005c5460723c */ /* 0x040fec00000418ff */
[C---:B------:R-:W-:Y:S01]  /*160e0*/  HMMA.16816.F32.BF16 R88, R84.reuse, R68, RZ ;  /* 0x000000445458723c */ /* 0x040fe200000418ff */
[----:B------:R-:W-:Y:S01]  /*160f0*/  IMAD R229, R37, 0x2, R232 ;  /* 0x0000000225e57824 */ /* 0x000fe200078e02e8 */
[----:B------:R-:W-:Y:S04]  /*16100*/  LDSM.16.M88.4 R144, [R227+0x7000] ;  /* 0x00700000e390783b */ /* 0x000fe80000000200 */
[C---:B------:R-:W-:Y:S01]  /*16110*/  HMMA.16816.F32.BF16 R28, R84.reuse, R30, RZ ;  /* 0x0000001e541c723c */ /* 0x040fe200000418ff */
[----:B------:R-:W-:Y:S01]  /*16120*/  IMAD.IADD R216, R0, 0x1, R231 ;  /* 0x0000000100d87824 */ /* 0x000fe200078e02e7 */
[----:B------:R-:W-:Y:S04]  /*16130*/  LDSM.16.M88.4 R136, [R227+0x7800] ;  /* 0x00780000e388783b */ /* 0x000fe80000000200 */
[C---:B------:R-:W-:Y:S01]  /*16140*/  HMMA.16816.F32.BF16 R12, R84.reuse, R14, RZ ;  /* 0x0000000e540c723c */ /* 0x040fe200000418ff */
[----:B------:R-:W-:Y:S05]  /*16150*/  LDSM.16.M88.4 R128, [R216] ;  /* 0x00000000d880783b */ /* 0x000fea0000000200 */
[C---:B------:R-:W-:Y:S06]  /*16160*/  HMMA.16816.F32.BF16 R108, R84.reuse, R110, RZ ;  /* 0x0000006e546c723c */ /* 0x040fec00000418ff */
[C---:B------:R-:W-:Y:S06]  /*16170*/  HMMA.16816.F32.BF16 R92, R84.reuse, R94, RZ ;  /* 0x0000005e545c723c */ /* 0x040fec00000418ff */
[----:B------:R-:W-:Y:S01]  /*16180*/  HMMA.16816.F32.BF16 R84, R84, R70, RZ ;  /* 0x000000465454723c */ /* 0x000fe200000418ff */
[----:B------:R-:W3:Y:S05]  /*16190*/  LDSM.16.M88.4 R68, [R227+0x5000] ;  /* 0x00500000e344783b */ /* 0x000eea0000000200 */
        /* <DEDUP_REMOVED lines=9> */
[C---:B----4-:R-:W-:Y:S06]  /*16230*/  HMMA.16816.F32.BF16 R16, R124.reuse, R4, R16 ;  /* 0x000000047c10723c */ /* 0x050fec0000041810 */
[----:B------:R-:W-:Y:S01]  /*16240*/  HMMA.16816.F32.BF16 R12, R124, R6, R12 ;  /* 0x000000067c0c723c */ /* 0x000fe2000004180c */
[----:B------:R-:W4:Y:S05]  /*16250*/  LDSM.16.M88.4 R4, [R229] ;  /* 0x00000000e504783b */ /* 0x000f2a0000000200 */
[C---:B------:R-:W-:Y:S06]  /*16260*/  HMMA.16816.F32.BF16 R104, R80.reuse, R56, R104 ;  /* 0x000000385068723c */ /* 0x040fec0000041868 */
[C---:B------:R-:W-:Y:S01]  /*16270*/  HMMA.16816.F32.BF16 R100, R80.reuse, R58, R100 ;  /* 0x0000003a5064723c */ /* 0x040fe20000041864 */
[----:B------:R-:W2:Y:S05]  /*16280*/  LDSM.16.M88.4 R56, [R216+0x1000] ;  /* 0x00100000d838783b */ /* 0x000eaa0000000200 */
[C---:B------:R-:W-:Y:S06]  /*16290*/  HMMA.16816.F32.BF16 R40, R80.reuse, R78, R40 ;  /* 0x0000004e5028723c */ /* 0x040fec0000041828 */
[----:B------:R-:W-:Y:S06]  /*162a0*/  HMMA.16816.F32.BF16 R44, R80, R76, R44 ;  /* 0x0000004c502c723c */ /* 0x000fec000004182c */
[C---:B------:R-:W-:Y:S06]  /*162b0*/  HMMA.16816.F32.BF16 R132, R124.reuse, R148, R132 ;  /* 0x000000947c84723c */ /* 0x040fec0000041884 */
[----:B------:R-:W-:Y:S06]  /*162c0*/  HMMA.16816.F32.BF16 R108, R124, R150, R108 ;  /* 0x000000967c6c723c */ /* 0x000fec000004186c */
[C---:B------:R-:W-:Y:S06]  /*162d0*/  HMMA.16816.F32.BF16 R32, R80.reuse, R72, R32 ;  /* 0x000000485020723c */ /* 0x040fec0000041820 */
[C---:B------:R-:W-:Y:S01]  /*162e0*/  HMMA.16816.F32.BF16 R28, R80.reuse, R74, R28 ;  /* 0x0000004a501c723c */ /* 0x040fe2000004181c */
[----:B------:R-:W-:Y:S05]  /*162f0*/  LDSM.16.M88.4 R72, [R233+0x8000] ;  /* 0x00800000e948783b */ /* 0x000fea0000000200 */
[C---:B---3--:R-:W-:Y:S06]  /*16300*/  HMMA.16816.F32.BF16 R24, R80.reuse, R68, R24 ;  /* 0x000000445018723c */ /* 0x048fec0000041818 */
[C---:B------:R-:W-:Y:S01]  /*16310*/  HMMA.16816.F32.BF16 R20, R80.reuse, R70, R20 ;  /* 0x000000465014723c */ /* 0x040fe20000041814 */
[----:B------:R-:W3:Y:S05]  /*16320*/  LDSM.16.M88.4 R68, [R216+0x800] ;  /* 0x00080000d844783b */ /* 0x000eea0000000200 */
[----:B-1----:R-:W-:Y:S01]  /*16330*/  HMMA.16816.F32.BF16 R76, R80, R64, R16 ;  /* 0x00000040504c723c */ /* 0x002fe20000041810 */
[----:B------:R-:W1:Y:S05]  /*16340*/  LDSM.16.M88.4 R16, [R234+0x2000] ;  /* 0x00200000ea10783b */ /* 0x000e6a0000000200 */
[C---:B------:R-:W-:Y:S06]  /*16350*/  HMMA.16816.F32.BF16 R96, R124.reuse, R116, R96 ;  /* 0x000000747c60723c */ /* 0x040fec0000041860 */
[C---:B------:R-:W-:Y:S06]  /*16360*/  HMMA.16816.F32.BF16 R92, R124.reuse, R118, R92 ;  /* 0x000000767c5c723c */ /* 0x040fec000004185c */
[C---:B------:R-:W-:Y:S06]  /*16370*/  HMMA.16816.F32.BF16 R88, R124.reuse, R112, R88 ;  /* 0x000000707c58723c */ /* 0x040fec0000041858 */
[----:B------:R-:W-:Y:S01]  /*16380*/  HMMA.16816.F32.BF16 R84, R124, R114, R84 ;  /* 0x000000727c54723c */ /* 0x000fe20000041854 */
[----:B------:R-:W1:Y:S04]  /*16390*/  LDSM.16.M88.4 R112, [R233+0x8800] ;  /* 0x00880000e970783b */ /* 0x000e680000000200 */
[----:B------:R-:W-:Y:S01]  /*163a0*/  LDSM.16.M88.4 R124, [R216+0x4000] ;  /* 0x00400000d87c783b */ /* 0x000fe20000000200 */
[C---:B----4-:R-:W-:Y:S06]  /*163b0*/  HMMA.16816.F32.BF16 R40, R4.reuse, R130, R40 ;  /* 0x000000820428723c */ /* 0x050fec0000041828 */
[----:B------:R-:W-:Y:S06]  /*163c0*/  HMMA.16816.F32.BF16 R44, R4, R128, R44 ;  /* 0x00000080042c723c */ /* 0x000fec000004182c */
[C---:B------:R-:W-:Y:S01]  /*163d0*/  HMMA.16816.F32.BF16 R12, R80.reuse, R66, R12 ;  /* 0x00000042500c723c */ /* 0x040fe2000004180c */
[----:B------:R-:W-:Y:S05]  /*163e0*/  LDSM.16.M88.4 R64, [R231+0x4000] ;  /* 0x00400000e740783b */ /* 0x000fea0000000200 */
[C---:B------:R-:W-:Y:S06]  /*163f0*/  HMMA.16816.F32.BF16 R132, R80.reuse, R60, R132 ;  /* 0x0000003c5084723c */ /* 0x040fec0000041884 */
[----:B------:R-:W-:Y:S01]  /*16400*/  HMMA.16816.F32.BF16 R108, R80, R62, R108 ;  /* 0x0000003e506c723c */ /* 0x000fe2000004186c */
[----:B------:R-:W-:Y:S05]  /*16410*/  LDSM.16.M88.4 R60, [R232+0x2000] ;  /* 0x00200000e83c783b */ /* 0x000fea0000000200 */
[C---:B--2---:R-:W-:Y:S06]  /*16420*/  HMMA.16816.F32.BF16 R24, R4.reuse, R56, R24 ;  /* 0x000000380418723c */ /* 0x044fec0000041818 */
[----:B------:R-:W-:Y:S01]  /*16430*/  HMMA.16816.F32.BF16 R20, R4, R58, R20 ;  /* 0x0000003a0414723c */ /* 0x000fe20000041814 */
[----:B------:R-:W2:Y:S05]  /*16440*/  LDSM.16.M88.4 R56, [R216+0x2000] ;  /* 0x00200000d838783b */ /* 0x000eaa0000000200 */
[C---:B------:R-:W-:Y:S06]  /*16450*/  HMMA.16816.F32.BF16 R96, R80.reuse, R144, R96 ;  /* 0x000000905060723c */ /* 0x040fec0000041860 */
[C---:B------:R-:W-:Y:S06]  /*16460*/  HMMA.16816.F32.BF16 R92, R80.reuse, R146, R92 ;  /* 0x00000092505c723c */ /* 0x040fec000004185c */
[C---:B------:R-:W-:Y:S06]  /*16470*/  HMMA.16816.F32.BF16 R88, R80.reuse, R136, R88 ;  /* 0x000000885058723c */ /* 0x040fec0000041858 */
[----:B------:R-:W-:Y:S01]  /*16480*/  HMMA.16816.F32.BF16 R84, R80, R138, R84 ;  /* 0x0000008a5054723c */ /* 0x000fe20000041854 */
[----:B------:R-:W4:Y:S04]  /*16490*/  LDSM.16.M88.4 R80, [R216+0x1800] ;  /* 0x00180000d850783b */ /* 0x000f280000000200 */
[----:B------:R-:W4:Y:S01]  /*164a0*/  LDSM.16.M88.4 R136, [R233+0x9000] ;  /* 0x00900000e988783b */ /* 0x000f220000000200 */
[C---:B---3--:R-:W-:Y:S06]  /*164b0*/  HMMA.16816.F32.BF16 R32, R4.reuse, R68, R32 ;  /* 0x000000440420723c */ /* 0x048fec0000041820 */
[----:B------:R-:W-:Y:S01]  /*164c0*/  HMMA.16816.F32.BF16 R116, R4, R70, R28 ;  /* 0x000000460474723c */ /* 0x000fe2000004181c */
[----:B------:R-:W-:Y:S04]  /*164d0*/  LDSM.16.M88.4 R28, [R230+0x2000] ;  /* 0x00200000e61c783b */ /* 0x000fe80000000200 */
[----:B------:R-:W-:Y:S01]  /*164e0*/  LDSM.16.M88.4 R68, [R227+0x8000] ;  /* 0x00800000e344783b */ /* 0x000fe20000000200 */
[C---:B-1----:R-:W-:Y:S06]  /*164f0*/  HMMA.16816.F32.BF16 R40, R16.reuse, R74, R40 ;  /* 0x0000004a1028723c */ /* 0x042fec0000041828 */
[C---:B------:R-:W-:Y:S01]  /*16500*/  HMMA.16816.F32.BF16 R44, R16.reuse, R72, R44 ;  /* 0x00000048102c723c */ /* 0x040fe2000004182c */
[----:B------:R-:W1:Y:S05]  /*16510*/  LDSM.16.M88.4 R72, [R231+0x4800] ;  /* 0x00480000e748783b */ /* 0x000e6a0000000200 */
[----:B------:R-:W-:Y:S06]  /*16520*/  HMMA.16816.F32.BF16 R32, R16, R112, R32 ;  /* 0x000000701020723c */ /* 0x000fec0000041820 */
[----:B--2---:R-:W-:Y:S06]  /*16530*/  HMMA.16816.F32.BF16 R132, R4, R56, R132 ;  /* 0x000000380484723c */ /* 0x004fec0000041884 */
[----:B------:R-:W-:Y:S06]  /*16540*/  HMMA.16816.F32.BF16 R40, R60, R66, R40 ;  /* 0x000000423c28723c */ /* 0x000fec0000041828 */
[----:B------:R-:W-:Y:S01]  /*16550*/  HMMA.16816.F32.BF16 R108, R4, R58, R108 ;  /* 0x0000003a046c723c */ /* 0x000fe2000004186c */
[----:B------:R-:W2:Y:S05]  /*16560*/  LDSM.16.M88.4 R56, [R231+0x5000] ;  /* 0x00500000e738783b */ /* 0x000eaa0000000200 */
[----:B------:R-:W-:Y:S01]  /*16570*/  HMMA.16816.F32.BF16 R116, R16, R114, R116 ;  /* 0x000000721074723c */ /* 0x000fe20000041874 */
[----:B------:R-:W-:Y:S05]  /*16580*/  LDSM.16.M88.4 R112, [R216+0x5000] ;  /* 0x00500000d870783b */ /* 0x000fea0000000200 */
[----:B------:R-:W-:Y:S01]  /*16590*/  HMMA.16816.F32.BF16 R44, R60, R64, R44 ;  /* 0x000000403c2c723c */ /* 0x000fe2000004182c */
[----:B------:R-:W3:Y:S05]  /*165a0*/  LDSM.16.M88.4 R64, [R227+0x8800] ;  /* 0x00880000e340783b */ /* 0x000eea0000000200 */
[----:B----4-:R-:W-:Y:S01]  /*165b0*/  HMMA.16816.F32.BF16 R128, R4, R80, R76 ;  /* 0x000000500480723c */ /* 0x010fe2000004184c */
[----:B------:R-:W4:Y:S05]  /*165c0*/  LDSM.16.M88.4 R76, [R229+0x2000] ;  /* 0x00200000e54c783b */ /* 0x000f2a0000000200 */
[----:B------:R-:W-:Y:S06]  /*165d0*/  HMMA.16816.F32.BF16 R24, R16, R136, R24 ;  /* 0x000000881018723c */ /* 0x000fec0000041818 */
[----:B-1----:R-:W-:Y:S06]  /*165e0*/  HMMA.16816.F32.BF16 R32, R60, R72, R32 ;  /* 0x000000483c20723c */ /* 0x002fec0000041820 */
[----:B------:R-:W-:Y:S06]  /*165f0*/  HMMA.16816.F32.BF16 R40, R28, R70, R40 ;  /* 0x000000461c28723c */ /* 0x000fec0000041828 */
[----:B------:R-:W-:Y:S01]  /*16600*/  HMMA.16816.F32.BF16 R116, R60, R74, R116 ;  /* 0x0000004a3c74723c */ /* 0x000fe20000041874 */
[----:B------:R-:W1:Y:S05]  /*16610*/  LDSM.16.M88.4 R72, [R227+0x9000] ;  /* 0x00900000e348783b */ /* 0x000e6a0000000200 */
[----:B------:R-:W-:Y:S01]  /*16620*/  HMMA.16816.F32.BF16 R44, R28, R68, R44 ;  /* 0x000000441c2c723c */ /* 0x000fe2000004182c */
[----:B------:R-:W-:Y:S05]  /*16630*/  LDSM.16.M88.4 R68, [R216+0x4800] ;  /* 0x00480000d844783b */ /* 0x000fea0000000200 */
[----:B------:R-:W-:Y:S01]  /*16640*/  HMMA.16816.F32.BF16 R12, R4, R82, R12 ;  /* 0x00000052040c723c */ /* 0x000fe2000004180c */
[----:B------:R-:W1:Y:S05]  /*16650*/  LDSM.16.M88.4 R80, [R233+0x9800] ;  /* 0x00980000e950783b */ /* 0x000e6a0000000200 */
[----:B------:R-:W-:Y:S06]  /*16660*/  HMMA.16816.F32.BF16 R20, R16, R138, R20 ;  /* 0x0000008a1014723c */ /* 0x000fec0000041814 */
[----:B--2---:R-:W-:Y:S06]  /*16670*/  HMMA.16816.F32.BF16 R24, R60, R56, R24 ;  /* 0x000000383c18723c */ /* 0x004fec0000041818 */
[----:B---3--:R-:W-:Y:S06]  /*16680*/  HMMA.16816.F32.BF16 R32, R28, R64, R32 ;  /* 0x000000401c20723c */ /* 0x008fec0000041820 */
[C---:B----4-:R-:W-:Y:S06]  /*16690*/  HMMA.16816.F32.BF16 R40, R76.reuse, R126, R40 ;  /* 0x0000007e4c28723c */ /* 0x050fec0000041828 */
[----:B------:R-:W-:Y:S06]  /*166a0*/  HMMA.16816.F32.BF16 R44, R76, R124, R44 ;  /* 0x0000007c4c2c723c */ /* 0x000fec000004182c */
[----:B------:R-:W-:Y:S01]  /*166b0*/  HMMA.16816.F32.BF16 R116, R28, R66, R116 ;  /* 0x000000421c74723c */ /* 0x000fe20000041874 */
[----:B------:R-:W2:Y:S05]  /*166c0*/  LDSM.16.M88.4 R64, [R231+0x5800] ;  /* 0x00580000e740783b */ /* 0x000eaa0000000200 */
[----:B------:R-:W-:Y:S01]  /*166d0*/  HMMA.16816.F32.BF16 R20, R60, R58, R20 ;  /* 0x0000003a3c14723c */ /* 0x000fe20000041814 */
[----:B------:R-:W3:Y:S05]  /*166e0*/  LDSM.16.M88.4 R56, [R233+0xa000] ;  /* 0x00a00000e938783b */ /* 0x000eea0000000200 */
[----:B-1----:R-:W-:Y:S01]  /*166f0*/  HMMA.16816.F32.BF16 R24, R28, R72, R24 ;  /* 0x000000481c18723c */ /* 0x002fe20000041818 */
[-C--:B------:R-:W-:Y:S01]  /*16700*/  FMUL.FTZ R40, R40, R8.reuse ;  /* 0x0000000828287220 */ /* 0x080fe20000410000 */
[-C--:B------:R-:W-:Y:S01]  /*16710*/  FMUL.FTZ R41, R41, R8.reuse ;  /* 0x0000000829297220 */ /* 0x080fe20000410000 */
[-C--:B------:R-:W-:Y:S01]  /*16720*/  FMUL.FTZ R42, R42, R8.reuse ;  /* 0x000000082a2a7220 */ /* 0x080fe20000410000 */
[----:B------:R-:W-:-:S02]  /*16730*/  FMUL.FTZ R43, R43, R8 ;  /* 0x000000082b2b7220 */ /* 0x000fc40000410000 */
[----:B------:R-:W-:Y:S01]  /*16740*/  HMMA.16816.F32.BF16 R12, R16, R82, R12 ;  /* 0x00000052100c723c */ /* 0x000fe2000004180c */
[----:B------:R-:W-:-:S05]  /*16750*/  FMUL.FTZ R0, R44, R8 ;  /* 0x000000082c007220 */ /* 0x000fca0000410000 */
[----:B------:R-:W-:Y:S01]  /*16760*/  HMMA.16816.F32.BF16 R128, R16, R80, R128 ;  /* 0x000000501080723c */ /* 0x000fe20000041880 */
[-C--:B------:R-:W-:Y:S01]  /*16770*/  FMUL.FTZ R44, R45, R8.reuse ;  /* 0x000000082d2c7220 */ /* 0x080fe20000410000 */
[----:B------:R-:W-:-:S04]  /*16780*/  FMUL.FTZ R39, R47, R8 ;  /* 0x000000082f277220 */ /* 0x000fc80000410000 */
[----:B------:R-:W-:Y:S01]  /*16790*/  HMMA.16816.F32.BF16 R32, R76, R68, R32 ;  /* 0x000000444c20723c */ /* 0x000fe20000041820 */
[----:B------:R-:W-:Y:S08]  /*167a0*/  MUFU.TANH R45, R40 ;  /* 0x00000028002d7308 */ /* 0x000ff00000002400 */
[----:B------:R-:W-:Y:S08]  /*167b0*/  MUFU.TANH R47, R41 ;  /* 0x00000029002f7308 */ /* 0x000ff00000002400 */
[----:B------:R-:W-:Y:S08]  /*167c0*/  MUFU.TANH R80, R42 ;  /* 0x0000002a00507308 */ /* 0x000ff00000002400 */
[----:B------:R1:W-:Y:S01]  /*167d0*/  MUFU.TANH R49, R43 ;  /* 0x0000002b00317308 */ /* 0x0003e20000002400 */
[----:B------:R-:W-:Y:S01]  /*167e0*/  HMMA.16816.F32.BF16 R20, R28, R74, R20 ;  /* 0x0000004a1c14723c */ /* 0x000fe20000041814 */
[----:B-1----:R-:W1:Y:S05]  /*167f0*/  LDSM.16.M88.4 R40, [R227+0x9800] ;  /* 0x00980000e328783b */ /* 0x002e6a0000000200 */
[----:B------:R-:W-:Y:S01]  /*16800*/  HMMA.16816.F32.BF16 R24, R76, R112, R24 ;  /* 0x000000704c18723c */ /* 0x000fe20000041818 */
[-C--:B------:R-:W-:Y:S01]  /*16810*/  FMUL.FTZ R32, R32, R8.reuse ;  /* 0x0000000820207220 */ /* 0x080fe20000410000 */
[-C--:B------:R-:W-:Y:S01]  /*16820*/  FMUL.FTZ R33, R33, R8.reuse ;  /* 0x0000000821217220 */ /* 0x080fe20000410000 */
[----:B------:R-:W-:-:S03]  /*16830*/  FMUL.FTZ R34, R34, R8 ;  /* 0x0000000822227220 */ /* 0x000fc60000410000 */
[----:B------:R-:W-:Y:S01]  /*16840*/  HMMA.16816.F32.BF16 R116, R76, R70, R116 ;  /* 0x000000464c74723c */ /* 0x000fe20000041874 */
[----:B------:R-:W-:-:S05]  /*16850*/  FMUL.FTZ R35, R35, R8 ;  /* 0x0000000823237220 */ /* 0x000fca0000410000 */
[C---:B--2---:R-:W-:Y:S06]  /*16860*/  HMMA.16816.F32.BF16 R12, R60.reuse, R66, R12 ;  /* 0x000000423c0c723c */ /* 0x044fec000004180c */
[----:B------:R-:W-:Y:S01]  /*16870*/  HMMA.16816.F32.BF16 R128, R60, R64, R128 ;  /* 0x000000403c80723c */ /* 0x000fe20000041880 */
[----:B------:R-:W2:Y:S01]  /*16880*/  LDSM.16.M88.4 R64, [R231+0x6000] ;  /* 0x00600000e740783b */ /* 0x000ea20000000200 */
[----:B------:R-:W-:Y:S03]  /*16890*/  MUFU.TANH R73, R32 ;  /* 0x0000002000497308 */ /* 0x000fe60000002400 */
[----:B------:R-:W-:Y:S05]  /*168a0*/  LDSM.16.M88.4 R68, [R216+0x3000] ;  /* 0x00300000d844783b */ /* 0x000fea0000000200 */
[----:B------:R-:W-:Y:S08]  /*168b0*/  MUFU.TANH R72, R33 ;  /* 0x0000002100487308 */ /* 0x000ff00000002400 */
[----:B------:R-:W-:Y:S08]  /*168c0*/  MUFU.TANH R81, R34 ;  /* 0x0000002200517308 */ /* 0x000ff00000002400 */
[----:B------:R4:W-:Y:S01]  /*168d0*/  MUFU.TANH R74, R35 ;  /* 0x00000023004a7308 */ /* 0x0009e20000002400 */
[----:B---3--:R-:W-:Y:S01]  /*168e0*/  HMMA.16816.F32.BF16 R132, R16, R56, R132 ;  /* 0x000000381084723c */ /* 0x008fe20000041884 */
[-C--:B------:R-:W-:Y:S01]  /*168f0*/  FMUL.FTZ R24, R24, R8.reuse ;  /* 0x0000000818187220 */ /* 0x080fe20000410000 */
[-C--:B------:R-:W-:Y:S01]  /*16900*/  FMUL.FTZ R25, R25, R8.reuse ;  /* 0x0000000819197220 */ /* 0x080fe20000410000 */
[-C--:B------:R-:W-:Y:S01]  /*16910*/  FMUL.FTZ R26, R26, R8.reuse ;  /* 0x000000081a1a7220 */ /* 0x080fe20000410000 */
[----:B------:R-:W-:-:S02]  /*16920*/  FMUL.FTZ R27, R27, R8 ;  /* 0x000000081b1b7220 */ /* 0x000fc40000410000 */
[----:B------:R-:W-:Y:S01]  /*16930*/  HMMA.16816.F32.BF16 R108, R16, R58, R108 ;  /* 0x0000003a106c723c */ /* 0x000fe2000004186c */
[----:B----4-:R-:W3:Y:S05]  /*16940*/  LDSM.16.M88.4 R32, [R216+0x5800] ;  /* 0x00580000d820783b */ /* 0x010eea0000000200 */
[----:B------:R-:W-:Y:S01]  /*16950*/  HMMA.16816.F32.BF16 R20, R76, R114, R20 ;  /* 0x000000724c14723c */ /* 0x000fe20000041814 */
[-C--:B------:R-:W-:Y:S01]  /*16960*/  FMUL.FTZ R75, R116, R8.reuse ;  /* 0x00000008744b7220 */ /* 0x080fe20000410000 */
[----:B------:R-:W-:Y:S01]  /*16970*/  MUFU.TANH R113, R24 ;  /* 0x0000001800717308 */ /* 0x000fe20000002400 */
[----:B------:R-:W-:Y:S03]  /*16980*/  LDSM.16.M88.4 R56, [R227+0xa000] ;  /* 0x00a00000e338783b */ /* 0x000fe60000000200 */
[C---:B-1----:R-:W-:Y:S04]  /*16990*/  HMMA.16816.F32.BF16 R12, R28.reuse, R42, R12 ;  /* 0x0000002a1c0c723c */ /* 0x042fe8000004180c */
[----:B------:R-:W-:Y:S08]  /*169a0*/  MUFU.TANH R114, R25 ;  /* 0x0000001900727308 */ /* 0x000ff00000002400 */
[----:B------:R-:W-:Y:S08]  /*169b0*/  MUFU.TANH R115, R26 ;  /* 0x0000001a00737308 */ /* 0x000ff00000002400 */
[----:B------:R1:W-:Y:S01]  /*169c0*/  MUFU.TANH R116, R27 ;  /* 0x0000001b00747308 */ /* 0x0003e20000002400 */
[----:B------:R-:W-:Y:S01]  /*169d0*/  HMMA.16816.F32.BF16 R128, R28, R40, R128 ;  /* 0x000000281c80723c */ /* 0x000fe20000041880 */
[-C--:B------:R-:W-:Y:S01]  /*169e0*/  FMUL.FTZ R20, R20, R8.reuse ;  /* 0x0000000814147220 */ /* 0x080fe20000410000 */
[-C--:B------:R-:W-:Y:S01]  /*169f0*/  FMUL.FTZ R21, R21, R8.reuse ;  /* 0x0000000815157220 */ /* 0x080fe20000410000 */
[-C--:B------:R-:W-:Y:S01]  /*16a00*/  FMUL.FTZ R22, R22, R8.reuse ;  /* 0x0000000816167220 */ /* 0x080fe20000410000 */
[----:B------:R-:W-:-:S02]  /*16a10*/  FMUL.FTZ R23, R23, R8 ;  /* 0x0000000817177220 */ /* 0x000fc40000410000 */
[C---:B------:R-:W-:Y:S06]  /*16a20*/  HMMA.16816.F32.BF16 R104, R4.reuse, R120, R104 ;  /* 0x000000780468723c */ /* 0x040fec0000041868 */
[----:B------:R-:W-:Y:S01]  /*16a30*/  HMMA.16816.F32.BF16 R100, R4, R122, R100 ;  /* 0x0000007a0464723c */ /* 0x000fe20000041864 */
[----:B-1----:R-:W1:Y:S05]  /*16a40*/  LDSM.16.M88.4 R24, [R233+0xa800] ;  /* 0x00a80000e918783b */ /* 0x002e6a0000000200 */
[----:B--2---:R-:W-:Y:S01]  /*16a50*/  HMMA.16816.F32.BF16 R132, R60, R64, R132 ;  /* 0x000000403c84723c */ /* 0x004fe20000041884 */
[----:B------:R-:W-:-:S05]  /*16a60*/  FMUL.FTZ R82, R117, R8 ;  /* 0x0000000875527220 */ /* 0x000fca0000410000 */
[----:B------:R-:W-:Y:S01]  /*16a70*/  HMMA.16816.F32.BF16 R108, R60, R66, R108 ;  /* 0x000000423c6c723c */ /* 0x000fe2000004186c */
[----:B------:R-:W-:Y:S01]  /*16a80*/  MUFU.TANH R117, R20 ;  /* 0x0000001400757308 */ /* 0x000fe20000002400 */
[----:B------:R-:W-:Y:S01]  /*16a90*/  LOP3.LUT R52, R52, 0x6, RZ, 0xc0, !PT ;  /* 0x0000000634347812 */ /* 0x000fe200078ec0ff */
[----:B------:R-:W-:Y:S03]  /*16aa0*/  LDSM.16.M88.4 R40, [R216+0x6000] ;  /* 0x00600000d828783b */ /* 0x000fe60000000200 */
[C---:B---3--:R-:W-:Y:S03]  /*16ab0*/  HMMA.16816.F32.BF16 R12, R76.reuse, R34, R12 ;  /* 0x000000224c0c723c */ /* 0x048fe6000004180c */
[----:B------:R-:W-:Y:S08]  /*16ac0*/  MUFU.TANH R64, R21 ;  /* 0x0000001500407308 */ /* 0x000ff00000002400 */
[----:B------:R-:W-:Y:S08]  /*16ad0*/  MUFU.TANH R65, R22 ;  /* 0x0000001600417308 */ /* 0x000ff00000002400 */
[----:B------:R2:W-:Y:S01]  /*16ae0*/  MUFU.TANH R173, R23 ;  /* 0x0000001700ad7308 */ /* 0x0005e20000002400 */
[----:B------:R-:W-:Y:S01]  /*16af0*/  HMMA.16816.F32.BF16 R128, R76, R32, R128 ;  /* 0x000000204c80723c */ /* 0x000fe20000041880 */
[----:B------:R-:W-:Y:S04]  /*16b00*/  LDSM.16.M88.4 R32, [R216+0x3800] ;  /* 0x00380000d820783b */ /* 0x000fe80000000200 */
[----:B--2---:R-:W2:Y:S01]  /*16b10*/  LDSM.16.M88.4 R20, [R231+0x6800] ;  /* 0x00680000e714783b */ /* 0x004ea20000000200 */
[C---:B-1----:R-:W-:Y:S06]  /*16b20*/  HMMA.16816.F32.BF16 R104, R16.reuse, R24, R104 ;  /* 0x000000181068723c */ /* 0x042fec0000041868 */
[----:B------:R-:W-:Y:S06]  /*16b30*/  HMMA.16816.F32.BF16 R100, R16, R26, R100 ;  /* 0x0000001a1064723c */ /* 0x000fec0000041864 */
[C---:B------:R-:W-:Y:S06]  /*16b40*/  HMMA.16816.F32.BF16 R132, R28.reuse, R56, R132 ;  /* 0x000000381c84723c */ /* 0x040fec0000041884 */
[----:B------:R-:W-:Y:S01]  /*16b50*/  HMMA.16816.F32.BF16 R108, R28, R58, R108 ;  /* 0x0000003a1c6c723c */ /* 0x000fe2000004186c */
[----:B------:R-:W1:Y:S01]  /*16b60*/  LDSM.16.M88.4 R56, [R233+0xb000] ;  /* 0x00b00000e938783b */ /* 0x000e620000000200 */
[----:B------:R-:W-:-:S03]  /*16b70*/  FMUL.FTZ R12, R12, R8 ;  /* 0x000000080c0c7220 */ /* 0x000fc60000410000 */
[----:B------:R-:W3:Y:S01]  /*16b80*/  LDSM.16.M88.4 R24, [R227+0xa800] ;  /* 0x00a80000e318783b */ /* 0x000ee20000000200 */
[----:B------:R4:W-:Y:S01]  /*16b90*/  MUFU.TANH R146, R12 ;  /* 0x0000000c00927308 */ /* 0x0009e20000002400 */
[----:B------:R-:W-:Y:S01]  /*16ba0*/  HMMA.16816.F32.BF16 R96, R4, R68, R96 ;  /* 0x000000440460723c */ /* 0x000fe20000041860 */
[-C--:B------:R-:W-:Y:S01]  /*16bb0*/  FMUL.FTZ R13, R13, R8.reuse ;  /* 0x000000080d0d7220 */ /* 0x080fe20000410000 */
[----:B------:R-:W-:Y:S01]  /*16bc0*/  FMUL.FTZ R14, R14, R8 ;  /* 0x000000080e0e7220 */ /* 0x000fe20000410000 */
[----:B----4-:R-:W-:-:S04]  /*16bd0*/  SHF.R.S32.HI R12, RZ, 0x1f, R54 ;  /* 0x0000001fff0c7819 */ /* 0x010fc80000011436 */
[----:B------:R-:W-:-:S04]  /*16be0*/  LEA.HI R54, R12, R54, RZ, 0x2 ;  /* 0x000000360c367211 */ /* 0x000fc800078f10ff */
[----:B------:R-:W-:Y:S01]  /*16bf0*/  SHF.R.S32.HI R54, RZ, 0x2, R54 ;  /* 0x00000002ff367819 */ /* 0x000fe20000011436 */
[----:B--2---:R-:W-:Y:S01]  /*16c00*/  HMMA.16816.F32.BF16 R104, R60, R20, R104 ;  /* 0x000000143c68723c */ /* 0x004fe20000041868 */
[----:B------:R-:W-:-:S03]  /*16c10*/  FMUL.FTZ R15, R15, R8 ;  /* 0x000000080f0f7220 */ /* 0x000fc60000410000 */
[----:B------:R-:W-:Y:S02]  /*16c20*/  IMAD R54, R53, 0x10, R54 ;  /* 0x0000001035367824 */ /* 0x000fe400078e0236 */
[----:B------:R-:W-:Y:S01]  /*16c30*/  HMMA.16816.F32.BF16 R100, R60, R22, R100 ;  /* 0x000000163c64723c */ /* 0x000fe20000041864 */
[----:B------:R-:W2:Y:S01]  /*16c40*/  LDSM.16.M88.4 R20, [R231+0x7000] ;  /* 0x00700000e714783b */ /* 0x000ea20000000200 */
[----:B------:R-:W-:Y:S01]  /*16c50*/  MUFU.TANH R147, R13 ;  /* 0x0000000d00937308 */ /* 0x000fe20000002400 */
[----:B------:R-:W-:-:S03]  /*16c60*/  IADD3 R55, R54, 0x1, R55 ;  /* 0x0000000136377810 */ /* 0x000fc60007ffe037 */
[----:B------:R-:W-:Y:S04]  /*16c70*/  HMMA.16816.F32.BF16 R88, R4, R32, R88 ;  /* 0x000000200458723c */ /* 0x000fe80000041858 */
[----:B------:R-:W-:Y:S03]  /*16c80*/  MUFU.TANH R170, R14 ;  /* 0x0000000e00aa7308 */ /* 0x000fe60000002400 */
[----:B------:R-:W-:-:S05]  /*16c90*/  IADD3 R32, R51, R55, -R245 ;  /* 0x0000003733207210 */ /* 0x000fca0007ffe8f5 */
[----:B------:R4:W-:Y:S01]  /*16ca0*/  MUFU.TANH R149, R15 ;  /* 0x0000000f00957308 */ /* 0x0009e20000002400 */
[----:B-----5:R-:W-:Y:S02]  /*16cb0*/  IMAD.IADD R32, R3, 0x1, R32 ;  /* 0x0000000103207824 */ /* 0x020fe400078e0220 */
[----:B------:R-:W-:Y:S01]  /*16cc0*/  IMAD.IADD R52, R2, 0x1, R52 ;  /* 0x0000000102347824 */ /* 0x000fe200078e0234 */
[----:B-1----:R-:W-:Y:S01]  /*16cd0*/  HMMA.16816.F32.BF16 R96, R16, R56, R96 ;  /* 0x000000381060723c */ /* 0x002fe20000041860 */
[----:B----4-:R-:W1:Y:S05]  /*16ce0*/  LDSM.16.M88.4 R12, [R216+0x6800] ;  /* 0x00680000d80c783b */ /* 0x010e6a0000000200 */
[----:B------:R-:W-:Y:S01]  /*16cf0*/  HMMA.16816.F32.BF16 R92, R4, R70, R92 ;  /* 0x00000046045c723c */ /* 0x000fe2000004185c */
[----:B------:R-:W-:-:S02]  /*16d00*/  VIMNMX R48, R32, R51, PT ;  /* 0x0000003320307248 */ /* 0x000fc40003fe0100 */
[----:B------:R-:W-:-:S03]  /*16d10*/  VIADDMNMX R51, R32, 0x8, R51, PT ;  /* 0x0000000820337846 */ /* 0x000fc60003800133 */
[----:B------:R-:W-:Y:S06]  /*16d20*/  HMMA.16816.F32.BF16 R84, R4, R34, R84 ;  /* 0x000000220454723c */ /* 0x000fec0000041854 */
[----:B---3--:R-:W-:Y:S01]  /*16d30*/  HMMA.16816.F32.BF16 R104, R28, R24, R104 ;  /* 0x000000181c68723c */ /* 0x008fe20000041868 */
[----:B------:R-:W-:-:S05]  /*16d40*/  VIADD R4, R52, 0x8 ;  /* 0x0000000834047836 */ /* 0x000fca0000000000 */
[----:B------:R-:W-:Y:S01]  /*16d50*/  HMMA.16816.F32.BF16 R100, R28, R26, R100 ;  /* 0x0000001a1c64723c */ /* 0x000fe20000041864 */
[----:B------:R-:W-:Y:S01]  /*16d60*/  VIADD R5, R52, 0x9 ;  /* 0x0000000934057836 */ /* 0x000fe20000000000 */
[CC--:B------:R-:W-:Y:S01]  /*16d70*/  ISETP.GE.AND P1, PT, R4.reuse, R48.reuse, PT ;  /* 0x000000300400720c */ /* 0x0c0fe20003f26270 */
[----:B------:R-:W3:Y:S01]  /*16d80*/  LDSM.16.M88.4 R24, [R233+0xb800] ;  /* 0x00b80000e918783b */ /* 0x000ee20000000200 */
[-C--:B------:R-:W-:Y:S02]  /*16d90*/  ISETP.GE.AND P3, PT, R4, R51.reuse, PT ;  /* 0x000000330400720c */ /* 0x080fe40003f66270 */
[C---:B------:R-:W-:Y:S01]  /*16da0*/  ISETP.GE.AND P6, PT, R5.reuse, R48, PT ;  /* 0x000000300500720c */ /* 0x040fe20003fc6270 */
[----:B------:R-:W4:Y:S01]  /*16db0*/  MUFU.TANH R44, R44 ;  /* 0x0000002c002c7308 */ /* 0x000f220000002400 */
[----:B------:R-:W-:Y:S02]  /*16dc0*/  ISETP.GE.AND P4, PT, R5, R51, PT ;  /* 0x000000330500720c */ /* 0x000fe40003f86270 */
[----:B------:R-:W-:Y:S01]  /*16dd0*/  LOP3.LUT R3, R9, R36, RZ, 0xfc, !PT ;  /* 0x0000002409037212 */ /* 0x000fe200078efcff */
[----:B------:R-:W3:Y:S01]  /*16de0*/  LDSM.16.M88.4 R4, [R227+0xb000] ;  /* 0x00b00000e304783b */ /* 0x000ee20000000200 */
[----:B------:R-:W-:-:S03]  /*16df0*/  VIADD R9, R52, 0x1 ;  /* 0x0000000134097836 */ /* 0x000fc60000000000 */
[----:B------:R-:W4:Y:S01]  /*16e00*/  MUFU.TANH R39, R39 ;  /* 0x0000002700277308 */ /* 0x000f220000002400 */
[----:B--2---:R-:W-:Y:S01]  /*16e10*/  HMMA.16816.F32.BF16 R96, R60, R20, R96 ;  /* 0x000000143c60723c */ /* 0x004fe20000041860 */
[C---:B------:R-:W-:Y:S01]  /*16e20*/  ISETP.GE.AND P2, PT, R9.reuse, R48, PT ;  /* 0x000000300900720c */ /* 0x040fe20003f46270 */
[-C--:B------:R-:W-:Y:S01]  /*16e30*/  FMUL.FTZ R112, R118, R8.reuse ;  /* 0x0000000876707220 */ /* 0x080fe20000410000 */
[----:B------:R-:W-:Y:S01]  /*16e40*/  ISETP.GE.AND P0, PT, R9, R51, PT ;  /* 0x000000330900720c */ /* 0x000fe20003f06270 */
[----:B------:R-:W-:Y:S02]  /*16e50*/  VIADD R9, R52, 0x10 ;  /* 0x0000001034097836 */ /* 0x000fe40000000000 */
[----:B------:R-:W-:Y:S01]  /*16e60*/  FMUL.FTZ R83, R119, R8 ;  /* 0x0000000877537220 */ /* 0x000fe20000410000 */
[----:B-1----:R-:W-:Y:S01]  /*16e70*/  HMMA.16816.F32.BF16 R104, R76, R12, R104 ;  /* 0x0000000c4c68723c */ /* 0x002fe20000041868 */
[----:B------:R-:W-:Y:S01]  /*16e80*/  MUFU.TANH R82, R82 ;  /* 0x0000005200527308 */ /* 0x000fe20000002400 */
[----:B----4-:R-:W-:Y:S01]  /*16e90*/  FSEL R53, R44, -INF , !P2 ;  /* 0xff8000002c357808 */ /* 0x010fe20005000000 */
[----:B------:R-:W-:Y:S01]  /*16ea0*/  LDSM.16.M88.4 R32, [R216+0x7000] ;  /* 0x00700000d820783b */ /* 0x000fe20000000200 */
[----:B------:R-:W-:-:S02]  /*16eb0*/  ISETP.GE.AND P5, PT, R9, R48, PT ;  /* 0x000000300900720c */ /* 0x000fc40003fa6270 */
[----:B------:R-:W-:Y:S01]  /*16ec0*/  HMMA.16816.F32.BF16 R92, R16, R58, R92 ;  /* 0x0000003a105c723c */ /* 0x000fe2000004185c */
[----:B------:R-:W-:Y:S01]  /*16ed0*/  ISETP.GE.AND P2, PT, R9, R51, PT ;  /* 0x000000330900720c */ /* 0x000fe20003f46270 */
[----:B------:R-:W-:-:S04]  /*16ee0*/  VIADD R9, R52, 0x11 ;  /* 0x0000001134097836 */ /* 0x000fc80000000000 */
[----:B------:R-:W-:Y:S01]  /*16ef0*/  HMMA.16816.F32.BF16 R100, R76, R14, R100 ;  /* 0x0000000e4c64723c */ /* 0x000fe20000041864 */
[----:B------:R-:W1:Y:S01]  /*16f00*/  LDSM.16.M88.4 R12, [R231+0x7800] ;  /* 0x00780000e70c783b */ /* 0x000e620000000200 */
[----:B------:R-:W2:Y:S01]  /*16f10*/  MUFU.TANH R112, R112 ;  /* 0x0000007000707308 */ /* 0x000ea20000002400 */
[----:B------:R-:W-:Y:S02]  /*16f20*/  FSEL R56, R39, -INF , !P0 ;  /* 0xff80000027387808 */ /* 0x000fe40004000000 */
[----:B------:R-:W-:Y:S02]  /*16f30*/  FSEL R54, R45, -INF , !P1 ;  /* 0xff8000002d367808 */ /* 0x000fe40004800000 */
[C---:B------:R-:W-:Y:S02]  /*16f40*/  ISETP.GE.AND P0, PT, R9.reuse, R48, PT ;  /* 0x000000300900720c */ /* 0x040fe40003f06270 */
[----:B------:R-:W-:Y:S01]  /*16f50*/  ISETP.GE.AND P1, PT, R9, R51, PT ;  /* 0x000000330900720c */ /* 0x000fe20003f26270 */
[----:B------:R-:W-:Y:S01]  /*16f60*/  VIADD R9, R52, 0x18 ;  /* 0x0000001834097836 */ /* 0x000fe20000000000 */
[----:B------:R-:W4:Y:S01]  /*16f70*/  MUFU.TANH R83, R83 ;  /* 0x0000005300537308 */ /* 0x000f220000002400 */
[----:B------:R-:W-:-:S02]  /*16f80*/  FSEL R80, R80, -INF , !P3 ;  /* 0xff80000050507808 */ /* 0x000fc40005800000 */
[----:B------:R-:W-:Y:S02]  /*16f90*/  FSEL R55, R47, -INF , !P6 ;  /* 0xff8000002f377808 */ /* 0x000fe40007000000 */
[CC--:B------:R-:W-:Y:S02]  /*16fa0*/  ISETP.GE.AND P3, PT, R9.reuse, R48.reuse, PT ;  /* 0x000000300900720c */ /* 0x0c0fe40003f66270 */
[-C--:B------:R-:W-:Y:S01]  /*16fb0*/  ISETP.GE.AND P6, PT, R9, R51.reuse, PT ;  /* 0x000000330900720c */ /* 0x080fe20003fc6270 */
[C---:B------:R-:W-:Y:S01]  /*16fc0*/  VIADD R9, R52.reuse, 0x19 ;  /* 0x0000001934097836 */ /* 0x040fe20000000000 */
[----:B---3--:R-:W-:Y:S01]  /*16fd0*/  HMMA.16816.F32.BF16 R88, R16, R24, R88 ;  /* 0x000000181058723c */ /* 0x008fe20000041858 */
[----:B------:R-:W-:Y:S01]  /*16fe0*/  FSEL R49, R49, -INF , !P4 ;  /* 0xff80000031317808 */ /* 0x000fe20006000000 */
[----:B------:R-:W3:Y:S01]  /*16ff0*/  MUFU.TANH R75, R75 ;  /* 0x0000004b004b7308 */ /* 0x000ee20000002400 */
[----:B------:R-:W-:Y:S02]  /*17000*/  FSEL R73, R73, -INF , !P5 ;  /* 0xff80000049497808 */ /* 0x000fe40006800000 */
[C---:B------:R-:W-:Y:S01]  /*17010*/  ISETP.GE.AND P4, PT, R9.reuse, R48, PT ;  /* 0x000000300900720c */ /* 0x040fe20003f86270 */
[----:B------:R-:W-:Y:S01]  /*17020*/  HMMA.16816.F32.BF16 R96, R28, R4, R96 ;  /* 0x000000041c60723c */ /* 0x000fe20000041860 */
[----:B------:R-:W-:Y:S01]  /*17030*/  ISETP.GE.AND P5, PT, R9, R51, PT ;  /* 0x000000330900720c */ /* 0x000fe20003fa6270 */
[----:B------:R-:W-:Y:S01]  /*17040*/  VIADD R9, R52, 0x20 ;  /* 0x0000002034097836 */ /* 0x000fe20000000000 */
[----:B--2---:R-:W-:-:S04]  /*17050*/  FSEL R112, R112, -INF , !P6 ;  /* 0xff80000070707808 */ /* 0x004fc80007000000 */
[----:B------:R-:W-:Y:S01]  /*17060*/  VIADD R4, R52, 0x28 ;  /* 0x0000002834047836 */ /* 0x000fe20000000000 */
[----:B------:R-:W-:Y:S01]  /*17070*/  FSEL R82, R82, -INF , !P4 ;  /* 0xff80000052527808 */ /* 0x000fe20006000000 */
[----:B------:R-:W-:Y:S01]  /*17080*/  HMMA.16816.F32.BF16 R92, R60, R22, R92 ;  /* 0x000000163c5c723c */ /* 0x000fe2000004185c */
[----:B------:R-:W-:Y:S01]  /*17090*/  FSEL R81, R81, -INF , !P2 ;  /* 0xff80000051517808 */ /* 0x000fe20005000000 */
[----:B------:R-:W2:Y:S01]  /*170a0*/  LDSM.16.M88.4 R20, [R227+0xb800] ;  /* 0x00b80000e314783b */ /* 0x000ea20000000200 */
[----:B------:R-:W-:Y:S02]  /*170b0*/  FSEL R72, R72, -INF , !P0 ;  /* 0xff80000048487808 */ /* 0x000fe40004000000 */
[CC--:B------:R-:W-:Y:S02]  /*170c0*/  ISETP.GE.AND P6, PT, R4.reuse, R48.reuse, PT ;  /* 0x000000300400720c */ /* 0x0c0fe40003fc6270 */
[----:B------:R-:W-:Y:S01]  /*170d0*/  ISETP.GE.AND P4, PT, R4, R51, PT ;  /* 0x000000330400720c */ /* 0x000fe20003f86270 */
[----:B------:R-:W-:Y:S01]  /*170e0*/  VIADD R4, R52, 0x29 ;  /* 0x0000002934047836 */ /* 0x000fe20000000000 */
[----:B------:R-:W-:-:S02]  /*170f0*/  ISETP.GE.AND P2, PT, R9, R48, PT ;  /* 0x000000300900720c */ /* 0x000fc40003f46270 */
[-C--:B------:R-:W-:Y:S01]  /*17100*/  ISETP.GE.AND P0, PT, R9, R51.reuse, PT ;  /* 0x000000330900720c */ /* 0x080fe20003f06270 */
[----:B------:R-:W-:Y:S01]  /*17110*/  VIADD R9, R52, 0x21 ;  /* 0x0000002134097836 */ /* 0x000fe20000000000 */
[----:B----4-:R-:W-:Y:S02]  /*17120*/  FSEL R83, R83, -INF , !P5 ;  /* 0xff80000053537808 */ /* 0x010fe40006800000 */
[----:B------:R-:W-:Y:S02]  /*17130*/  FSEL R45, R113, -INF , !P2 ;  /* 0xff800000712d7808 */ /* 0x000fe40005000000 */
[----:B------:R-:W-:Y:S02]  /*17140*/  FSEL R74, R74, -INF , !P1 ;  /* 0xff8000004a4a7808 */ /* 0x000fe40004800000 */
[CC--:B------:R-:W-:Y:S02]  /*17150*/  ISETP.GE.AND P5, PT, R4.reuse, R48.reuse, PT ;  /* 0x000000300400720c */ /* 0x0c0fe40003fa6270 */
[----:B------:R-:W-:Y:S01]  /*17160*/  ISETP.GE.AND P2, PT, R4, R51, PT ;  /* 0x000000330400720c */ /* 0x000fe20003f46270 */
[----:B------:R-:W-:Y:S01]  /*17170*/  VIADD R4, R52, 0x30 ;  /* 0x0000003034047836 */ /* 0x000fe20000000000 */
[----:B------:R-:W-:Y:S01]  /*17180*/  ISETP.GE.AND P1, PT, R9, R48, PT ;  /* 0x000000300900720c */ /* 0x000fe20003f26270 */
[----:B------:R-:W-:Y:S01]  /*17190*/  HMMA.16816.F32.BF16 R132, R76, R40, R132 ;  /* 0x000000284c84723c */ /* 0x000fe20000041884 */
[----:B---3--:R-:W-:-:S02]  /*171a0*/  FSEL R75, R75, -INF , !P3 ;  /* 0xff8000004b4b7808 */ /* 0x008fc40005800000 */
[----:B------:R-:W-:-:S03]  /*171b0*/  ISETP.GE.AND P3, PT, R9, R51, PT ;  /* 0x000000330900720c */ /* 0x000fc60003f66270 */
[----:B------:R-:W-:Y:S01]  /*171c0*/  HMMA.16816.F32.BF16 R108, R76, R42, R108 ;  /* 0x0000002a4c6c723c */ /* 0x000fe2000004186c */
[----:B------:R-:W-:Y:S02]  /*171d0*/  FSEL R41, R114, -INF , !P1 ;  /* 0xff80000072297808 */ /* 0x000fe40004800000 */
[----:B------:R-:W-:-:S03]  /*171e0*/  ISETP.GE.AND P1, PT, R4, R51, PT ;  /* 0x000000330400720c */ /* 0x000fc60003f26270 */
[----:B------:R-:W-:Y:S01]  /*171f0*/  HMMA.16816.F32.BF16 R84, R16, R26, R84 ;  /* 0x0000001a1054723c */ /* 0x000fe20000041854 */
[----:B------:R-:W-:Y:S02]  /*17200*/  FSEL R42, R115, -INF , !P0 ;  /* 0xff800000732a7808 */ /* 0x000fe40004000000 */
[-C--:B------:R-:W-:Y:S01]  /*17210*/  ISETP.GE.AND P0, PT, R4, R48.reuse, PT ;  /* 0x000000300400720c */ /* 0x080fe20003f06270 */
[----:B------:R-:W-:Y:S01]  /*17220*/  VIADD R4, R52, 0x31 ;  /* 0x0000003134047836 */ /* 0x000fe20000000000 */
[----:B------:R-:W-:Y:S01]  /*17230*/  FSEL R43, R116, -INF , !P3 ;  /* 0xff800000742b7808 */ /* 0x000fe20005800000 */
[----:B-1----:R-:W-:Y:S01]  /*17240*/  HMMA.16816.F32.BF16 R88, R60, R12, R88 ;  /* 0x0000000c3c58723c */ /* 0x002fe20000041858 */
[----:B------:R-:W-:Y:S02]  /*17250*/  FSEL R44, R117, -INF , !P6 ;  /* 0xff800000752c7808 */ /* 0x000fe40007000000 */
[C---:B------:R-:W-:Y:S02]  /*17260*/  ISETP.GE.AND P3, PT, R4.reuse, R48, PT ;  /* 0x000000300400720c */ /* 0x040fe40003f66270 */
[----:B------:R-:W-:Y:S01]  /*17270*/  ISETP.GE.AND P6, PT, R4, R51, PT ;  /* 0x000000330400720c */ /* 0x000fe20003fc6270 */
[----:B------:R-:W-:Y:S01]  /*17280*/  VIADD R4, R52, 0x38 ;  /* 0x0000003834047836 */ /* 0x000fe20000000000 */
[----:B------:R-:W-:Y:S01]  /*17290*/  FSEL R47, R65, -INF , !P4 ;  /* 0xff800000412f7808 */ /* 0x000fe20006000000 */
[----:B------:R-:W-:Y:S01]  /*172a0*/  HMMA.16816.F32.BF16 R92, R28, R6, R92 ;  /* 0x000000061c5c723c */ /* 0x000fe2000004185c */
[----:B------:R-:W-:-:S02]  /*172b0*/  FSEL R40, R64, -INF , !P5 ;  /* 0xff80000040287808 */ /* 0x000fc40006800000 */
[C---:B------:R-:W-:Y:S02]  /*172c0*/  ISETP.GE.AND P4, PT, R4.reuse, R48, PT ;  /* 0x000000300400720c */ /* 0x040fe40003f86270 */
[----:B------:R-:W-:Y:S02]  /*172d0*/  ISETP.GE.AND P5, PT, R4, R51, PT ;  /* 0x000000330400720c */ /* 0x000fe40003fa6270 */
[----:B------:R-:W1:Y:S01]  /*172e0*/  LDSM.16.M88.4 R4, [R216+0x7800] ;  /* 0x00780000d804783b */ /* 0x000e620000000200 */
[-C--:B------:R-:W-:Y:S01]  /*172f0*/  FMUL.FTZ R128, R128, R8.reuse ;  /* 0x0000000880807220 */ /* 0x080fe20000410000 */
[-C--:B------:R-:W-:Y:S01]  /*17300*/  FMUL.FTZ R66, R130, R8.reuse ;  /* 0x0000000882427220 */ /* 0x080fe20000410000 */
[----:B------:R-:W-:Y:S01]  /*17310*/  HMMA.16816.F32.BF16 R84, R60, R14, R84 ;  /* 0x0000000e3c54723c */ /* 0x000fe20000041854 */
[-C--:B------:R-:W-:Y:S01]  /*17320*/  FMUL.FTZ R129, R129, R8.reuse ;  /* 0x0000000881817220 */ /* 0x080fe20000410000 */
[-C--:B------:R-:W-:Y:S01]  /*17330*/  FMUL.FTZ R131, R131, R8.reuse ;  /* 0x0000000883837220 */ /* 0x080fe20000410000 */
[----:B------:R-:W3:Y:S03]  /*17340*/  MUFU.TANH R144, R128 ;  /* 0x0000008000907308 */ /* 0x000ee60000002400 */
[----:B--2---:R-:W-:Y:S01]  /*17350*/  HMMA.16816.F32.BF16 R88, R28, R20, R88 ;  /* 0x000000141c58723c */ /* 0x004fe20000041858 */
[-C--:B------:R-:W-:Y:S01]  /*17360*/  FMUL.FTZ R109, R109, R8.reuse ;  /* 0x000000086d6d7220 */ /* 0x080fe20000410000 */
[-C--:B------:R-:W-:Y:S01]  /*17370*/  FMUL.FTZ R110, R110, R8.reuse ;  /* 0x000000086e6e7220 */ /* 0x080fe20000410000 */
[-C--:B------:R-:W-:Y:S01]  /*17380*/  FMUL.FTZ R132, R132, R8.reuse ;  /* 0x0000000884847220 */ /* 0x080fe20000410000 */
[-C--:B------:R-:W-:Y:S01]  /*17390*/  FMUL.FTZ R133, R133, R8.reuse ;  /* 0x0000000885857220 */ /* 0x080fe20000410000 */
[----:B------:R-:W-:Y:S01]  /*173a0*/  MUFU.TANH R145, R129 ;  /* 0x0000008100917308 */ /* 0x000fe20000002400 */
[----:B------:R-:W-:Y:S01]  /*173b0*/  FMUL.FTZ R134, R134, R8 ;  /* 0x0000000886867220 */ /* 0x000fe20000410000 */
[----:B------:R-:W-:-:S02]  /*173c0*/  VIADD R9, R52, 0x39 ;  /* 0x0000003934097836 */ /* 0x000fc40000000000 */
[-C--:B------:R-:W-:Y:S01]  /*173d0*/  FMUL.FTZ R111, R111, R8.reuse ;  /* 0x000000086f6f7220 */ /* 0x080fe20000410000 */
[-C--:B------:R-:W-:Y:S01]  /*173e0*/  FMUL.FTZ R104, R104, R8.reuse ;  /* 0x0000000868687220 */ /* 0x080fe20000410000 */
[C---:B------:R-:W-:Y:S02]  /*173f0*/  VIADD R12, R52.reuse, 0x40 ;  /* 0x00000040340c7836 */ /* 0x040fe40000000000 */
[-C--:B------:R-:W-:Y:S01]  /*17400*/  FMUL.FTZ R135, R135, R8.reuse ;  /* 0x0000000887877220 */ /* 0x080fe20000410000 */
[----:B------:R-:W-:Y:S01]  /*17410*/  VIADD R13, R52, 0x41 ;  /* 0x00000041340d7836 */ /* 0x000fe20000000000 */
[----:B------:R-:W2:Y:S01]  /*17420*/  MUFU.TANH R66, R66 ;  /* 0x0000004200427308 */ /* 0x000ea20000002400 */
[-C--:B------:R-:W-:Y:S01]  /*17430*/  FMUL.FTZ R108, R108, R8.reuse ;  /* 0x000000086c6c7220 */ /* 0x080fe20000410000 */
[----:B------:R-:W-:Y:S01]  /*17440*/  FSEL R173, R173, -INF , !P2 ;  /* 0xff800000adad7808 */ /* 0x000fe20005000000 */
[-C--:B------:R-:W-:Y:S01]  /*17450*/  FMUL.FTZ R39, R107, R8.reuse ;  /* 0x000000086b277220 */ /* 0x080fe20000410000 */
[----:B------:R-:W-:Y:S01]  /*17460*/  FSEL R146, R146, -INF , !P4 ;  /* 0xff80000092927808 */ /* 0x000fe20006000000 */
[-C--:B------:R-:W-:Y:S01]  /*17470*/  FMUL.FTZ R105, R105, R8.reuse ;  /* 0x0000000869697220 */ /* 0x080fe20000410000 */
[-C--:B------:R-:W-:Y:S01]  /*17480*/  FMUL.FTZ R106, R106, R8.reuse ;  /* 0x000000086a6a7220 */ /* 0x080fe20000410000 */
[----:B------:R-:W-:Y:S01]  /*17490*/  FMUL.FTZ R100, R100, R8 ;  /* 0x0000000864647220 */ /* 0x000fe20000410000 */
[----:B------:R-:W4:Y:S01]  /*174a0*/  MUFU.TANH R172, R131 ;  /* 0x0000008300ac7308 */ /* 0x000f220000002400 */
[----:B---3--:R-:W-:Y:S01]  /*174b0*/  FSEL R144, R144, -INF , !P0 ;  /* 0xff80000090907808 */ /* 0x008fe20004000000 */
[C---:B------:R-:W-:Y:S01]  /*174c0*/  HMMA.16816.F32.BF16 R96, R76.reuse, R32, R96 ;  /* 0x000000204c60723c */ /* 0x040fe20000041860 */
[----:B------:R-:W-:Y:S01]  /*174d0*/  ISETP.GE.AND P2, PT, R9, R48, PT ;  /* 0x000000300900720c */ /* 0x000fe20003f46270 */
[-C--:B------:R-:W-:Y:S01]  /*174e0*/  FMUL.FTZ R103, R103, R8.reuse ;  /* 0x0000000867677220 */ /* 0x080fe20000410000 */
[----:B------:R-:W-:Y:S01]  /*174f0*/  FSEL R170, R170, -INF , !P5 ;  /* 0xff800000aaaa7808 */ /* 0x000fe20006800000 */
[-C--:B------:R-:W-:Y:S01]  /*17500*/  FMUL.FTZ R101, R101, R8.reuse ;  /* 0x0000000865657220 */ /* 0x080fe20000410000 */
[----:B------:R-:W-:Y:S01]  /*17510*/  FMUL.FTZ R36, R102, R8 ;  /* 0x0000000866247220 */ /* 0x000fe20000410000 */
[----:B------:R-:W-:Y:S01]  /*17520*/  MUFU.TANH R163, R109 ;  /* 0x0000006d00a37308 */ /* 0x000fe20000002400 */
[----:B------:R-:W-:Y:S01]  /*17530*/  ISETP.GE.AND P0, PT, R9, R51, PT ;  /* 0x000000330900720c */ /* 0x000fe20003f06270 */
[----:B------:R-:W-:Y:S01]  /*17540*/  HMMA.16816.F32.BF16 R92, R76, R34, R92 ;  /* 0x000000224c5c723c */ /* 0x000fe2000004185c */
[----:B------:R-:W-:-:S05]  /*17550*/  DEPBAR.LE SB0, 0x0 ;  /* 0x000080000000791a */ /* 0x000fca0000000000 */
[----:B------:R-:W3:Y:S01]  /*17560*/  MUFU.TANH R159, R110 ;  /* 0x0000006e009f7308 */ /* 0x000ee20000002400 */
[----:B--2---:R-:W-:Y:S01]  /*17570*/  FSEL R9, R66, -INF , !P1 ;  /* 0xff80000042097808 */ /* 0x004fe20004800000 */
[----:B------:R-:W-:Y:S01]  /*17580*/  HMMA.16816.F32.BF16 R84, R28, R22, R84 ;  /* 0x000000161c54723c */ /* 0x000fe20000041854 */
[----:B------:R-:W-:-:S05]  /*17590*/  FSEL R145, R145, -INF , !P3 ;  /* 0xff80000091917808 */ /* 0x000fca0005800000 */
[----:B------:R-:W2:Y:S01]  /*175a0*/  MUFU.TANH R160, R132 ;  /* 0x0000008400a07308 */ /* 0x000ea20000002400 */
[----:B----4-:R-:W-:-:S07]  /*175b0*/  FSEL R172, R172, -INF , !P6 ;  /* 0xff800000acac7808 */ /* 0x010fce0007000000 */
[----:B------:R-:W-:Y:S01]  /*175c0*/  MUFU.TANH R161, R133 ;  /* 0x0000008500a17308 */ /* 0x000fe20000002400 */
[----:B------:R-:W-:-:S07]  /*175d0*/  ISETP.GE.AND P1, PT, R12, R48, PT ;  /* 0x000000300c00720c */ /* 0x000fce0003f26270 */
[----:B------:R-:W4:Y:S01]  /*175e0*/  MUFU.TANH R155, R134 ;  /* 0x00000086009b7308 */ /* 0x000f220000002400 */
[-C--:B------:R-:W-:Y:S01]  /*175f0*/  ISETP.GE.AND P3, PT, R12, R51.reuse, PT ;  /* 0x000000330c00720c */ /* 0x080fe20003f66270 */
[C---:B------:R-:W-:Y:S01]  /*17600*/  VIADD R12, R52.reuse, 0x48 ;  /* 0x00000048340c7836 */ /* 0x040fe20000000000 */
[C---:B------:R-:W-:Y:S02]  /*17610*/  ISETP.GE.AND P6, PT, R13.reuse, R48, PT ;  /* 0x000000300d00720c */ /* 0x040fe40003fc6270 */
[----:B------:R-:W-:Y:S01]  /*17620*/  ISETP.GE.AND P4, PT, R13, R51, PT ;  /* 0x000000330d00720c */ /* 0x000fe20003f86270 */
[C---:B------:R-:W-:Y:S02]  /*17630*/  VIADD R13, R52.reuse, 0x49 ;  /* 0x00000049340d7836 */ /* 0x040fe40000000000 */
[----:B------:R-:W4:Y:S01]  /*17640*/  MUFU.TANH R164, R111 ;  /* 0x0000006f00a47308 */ /* 0x000f220000002400 */
[----:B------:R-:W-:Y:S01]  /*17650*/  FSEL R147, R147, -INF , !P2 ;  /* 0xff80000093937808 */ /* 0x000fe20005000000 */
[----:B-1----:R-:W-:Y:S06]  /*17660*/  HMMA.16816.F32.BF16 R88, R76, R4, R88 ;  /* 0x000000044c58723c */ /* 0x002fec0000041858 */
[----:B------:R-:W1:Y:S01]  /*17670*/  MUFU.TANH R171, R104 ;  /* 0x0000006800ab7308 */ /* 0x000e620000002400 */
[----:B------:R-:W-:Y:S01]  /*17680*/  FSEL R149, R149, -INF , !P0 ;  /* 0xff80000095957808 */ /* 0x000fe20004000000 */
[----:B------:R-:W-:-:S06]  /*17690*/  VIADD R4, R52, 0x58 ;  /* 0x0000005834047836 */ /* 0x000fcc0000000000 */
[----:B------:R-:W1:Y:S01]  /*176a0*/  MUFU.TANH R157, R135 ;  /* 0x00000087009d7308 */ /* 0x000e620000002400 */
[----:B------:R-:W-:-:S07]  /*176b0*/  ISETP.GE.AND P5, PT, R12, R48, PT ;  /* 0x000000300c00720c */ /* 0x000fce0003fa6270 */
[----:B------:R-:W1:Y:S01]  /*176c0*/  MUFU.TANH R162, R108 ;  /* 0x0000006c00a27308 */ /* 0x000e620000002400 */
[----:B------:R-:W-:Y:S01]  /*176d0*/  ISETP.GE.AND P2, PT, R12, R51, PT ;  /* 0x000000330c00720c */ /* 0x000fe20003f46270 */
[----:B------:R-:W-:Y:S01]  /*176e0*/  VIADD R12, R52, 0x50 ;  /* 0x00000050340c7836 */ /* 0x000fe20000000000 */
[----:B------:R-:W-:-:S05]  /*176f0*/  ISETP.GE.AND P0, PT, R13, R48, PT ;  /* 0x000000300d00720c */ /* 0x000fca0003f06270 */
[----:B------:R-:W-:Y:S01]  /*17700*/  MUFU.TANH R168, R105 ;  /* 0x0000006900a87308 */ /* 0x000fe20000002400 */
[----:B---3--:R-:W-:Y:S02]  /*17710*/  FSEL R159, R159, -INF , !P2 ;  /* 0xff8000009f9f7808 */ /* 0x008fe40005000000 */
[----:B------:R-:W-:-:S05]  /*17720*/  FSEL R163, R163, -INF , !P0 ;  /* 0xff800000a3a37808 */ /* 0x000fca0004000000 */
[----:B------:R-:W3:Y:S01]  /*17730*/  MUFU.TANH R169, R106 ;  /* 0x0000006a00a97308 */ /* 0x000ee20000002400 */
[----:B--2---:R-:W-:-:S07]  /*17740*/  FSEL R160, R160, -INF , !P1 ;  /* 0xff800000a0a07808 */ /* 0x004fce0004800000 */
[----:B------:R-:W2:Y:S01]  /*17750*/  MUFU.TANH R39, R39 ;  /* 0x0000002700277308 */ /* 0x000ea20000002400 */
[----:B----4-:R-:W-:-:S07]  /*17760*/  FSEL R155, R155, -INF , !P3 ;  /* 0xff8000009b9b7808 */ /* 0x010fce0005800000 */
[----:B------:R-:W4:Y:S01]  /*17770*/  MUFU.TANH R167, R100 ;  /* 0x0000006400a77308 */ /* 0x000f220000002400 */
[----:B------:R-:W-:Y:S02]  /*17780*/  FSEL R161, R161, -INF , !P6 ;  /* 0xff800000a1a17808 */ /* 0x000fe40007000000 */
[CC--:B------:R-:W-:Y:S02]  /*17790*/  ISETP.GE.AND P2, PT, R4.reuse, R48.reuse, PT ;  /* 0x000000300400720c */ /* 0x0c0fe40003f46270 */
[-C--:B------:R-:W-:Y:S01]  /*177a0*/  ISETP.GE.AND P0, PT, R4, R51.reuse, PT ;  /* 0x000000330400720c */ /* 0x080fe20003f06270 */
[----:B------:R-:W-:Y:S01]  /*177b0*/  VIADD R4, R52, 0x59 ;  /* 0x0000005934047836 */ /* 0x000fe20000000000 */
[-C--:B------:R-:W-:Y:S02]  /*177c0*/  ISETP.GE.AND P1, PT, R13, R51.reuse, PT ;  /* 0x000000330d00720c */ /* 0x080fe40003f26270 */
[C---:B------:R-:W-:Y:S02]  /*177d0*/  ISETP.GE.AND P3, PT, R12.reuse, R48, PT ;  /* 0x000000300c00720c */ /* 0x040fe40003f66270 */
[----:B------:R-:W-:Y:S01]  /*177e0*/  ISETP.GE.AND P6, PT, R12, R51, PT ;  /* 0x000000330c00720c */ /* 0x000fe20003fc6270 */
[----:B------:R-:W-:Y:S01]  /*177f0*/  VIADD R12, R52, 0x51 ;  /* 0x00000051340c7836 */ /* 0x000fe20000000000 */
[----:B------:R-:W-:-:S02]  /*17800*/  FSEL R164, R164, -INF , !P1 ;  /* 0xff800000a4a47808 */ /* 0x000fc40004800000 */
[----:B-1----:R-:W-:Y:S01]  /*17810*/  FSEL R171, R171, -INF , !P3 ;  /* 0xff800000abab7808 */ /* 0x002fe20005800000 */
[----:B------:R-:W-:Y:S01]  /*17820*/  VIADD R5, R52, 0x60 ;  /* 0x0000006034057836 */ /* 0x000fe20000000000 */
[----:B------:R-:W-:Y:S02]  /*17830*/  FSEL R157, R157, -INF , !P4 ;  /* 0xff8000009d9d7808 */ /* 0x000fe40006000000 */
[----:B------:R-:W-:Y:S02]  /*17840*/  FSEL R162, R162, -INF , !P5 ;  /* 0xff800000a2a27808 */ /* 0x000fe40006800000 */
[CC--:B------:R-:W-:Y:S02]  /*17850*/  ISETP.GE.AND P1, PT, R4.reuse, R48.reuse, PT ;  /* 0x000000300400720c */ /* 0x0c0fe40003f26270 */
[----:B------:R-:W-:Y:S01]  /*17860*/  ISETP.GE.AND P3, PT, R4, R51, PT ;  /* 0x000000330400720c */ /* 0x000fe20003f66270 */
[----:B------:R-:W-:Y:S01]  /*17870*/  VIADD R4, R52, 0x61 ;  /* 0x0000006134047836 */ /* 0x000fe20000000000 */
[----:B------:R-:W-:-:S02]  /*17880*/  ISETP.GE.AND P4, PT, R12, R48, PT ;  /* 0x000000300c00720c */ /* 0x000fc40003f86270 */
[----:B------:R-:W-:Y:S02]  /*17890*/  ISETP.GE.AND P5, PT, R12, R51, PT ;  /* 0x000000330c00720c */ /* 0x000fe40003fa6270 */
[----:B---3--:R-:W-:Y:S02]  /*178a0*/  FSEL R169, R169, -INF , !P6 ;  /* 0xff800000a9a97808 */ /* 0x008fe40007000000 */
[----:B------:R-:W-:Y:S02]  /*178b0*/  FSEL R168, R168, -INF , !P4 ;  /* 0xff800000a8a87808 */ /* 0x000fe40006000000 */
[----:B--2---:R-:W-:Y:S02]  /*178c0*/  FSEL R39, R39, -INF , !P5 ;  /* 0xff80000027277808 */ /* 0x004fe40006800000 */
[----:B----4-:R-:W-:Y:S02]  /*178d0*/  FSEL R167, R167, -INF , !P2 ;  /* 0xff800000a7a77808 */ /* 0x010fe40005000000 */
[----:B------:R-:W-:-:S02]  /*178e0*/  ISETP.GE.AND P6, PT, R5, R48, PT ;  /* 0x000000300500720c */ /* 0x000fc40003fc6270 */
[-C--:B------:R-:W-:Y:S02]  /*178f0*/  ISETP.GE.AND P4, PT, R5, R51.reuse, PT ;  /* 0x000000330500720c */ /* 0x080fe40003f86270 */
[C---:B------:R-:W-:Y:S02]  /*17900*/  ISETP.GE.AND P5, PT, R4.reuse, R48, PT ;  /* 0x000000300400720c */ /* 0x040fe40003fa6270 */
[----:B------:R-:W-:Y:S02]  /*17910*/  ISETP.GE.AND P2, PT, R4, R51, PT ;  /* 0x000000330400720c */ /* 0x000fe40003f46270 */
[----:B------:R-:W-:Y:S01]  /*17920*/  HMMA.16816.F32.BF16 R4, R76, R6, R84 ;  /* 0x000000064c04723c */ /* 0x000fe20000041854 */
[-C--:B------:R-:W-:Y:S01]  /*17930*/  FMUL.FTZ R96, R96, R8.reuse ;  /* 0x0000000860607220 */ /* 0x080fe20000410000 */
[----:B------:R-:W1:Y:S01]  /*17940*/  MUFU.TANH R165, R103 ;  /* 0x0000006700a57308 */ /* 0x000e620000002400 */
[-C--:B------:R-:W-:Y:S01]  /*17950*/  FMUL.FTZ R97, R97, R8.reuse ;  /* 0x0000000861617220 */ /* 0x080fe20000410000 */
[----:B------:R-:W-:-:S06]  /*17960*/  FMUL.FTZ R98, R98, R8 ;  /* 0x0000000862627220 */ /* 0x000fcc0000410000 */
[----:B------:R-:W2:Y:S01]  /*17970*/  MUFU.TANH R153, R96 ;  /* 0x0000006000997308 */ /* 0x000ea20000002400 */
[-C--:B------:R-:W-:Y:S01]  /*17980*/  FMUL.FTZ R93, R93, R8.reuse ;  /* 0x000000085d5d7220 */ /* 0x080fe20000410000 */
[----:B------:R-:W-:-:S06]  /*17990*/  FMUL.FTZ R94, R94, R8 ;  /* 0x000000085e5e7220 */ /* 0x000fcc0000410000 */
[----:B------:R-:W-:Y:S01]  /*179a0*/  MUFU.TANH R152, R97 ;  /* 0x0000006100987308 */ /* 0x000fe20000002400 */
[----:B------:R-:W-:-:S07]  /*179b0*/  VIADD R12, R52, 0x69 ;  /* 0x00000069340c7836 */ /* 0x000fce0000000000 */
[----:B------:R-:W3:Y:S08]  /*179c0*/  MUFU.TANH R158, R98 ;  /* 0x00000062009e7308 */ /* 0x000ef00000002400 */
[----:B------:R-:W4:Y:S01]  /*179d0*/  MUFU.TANH R166, R101 ;  /* 0x0000006500a67308 */ /* 0x000f220000002400 */
[----:B-1----:R-:W-:Y:S01]  /*179e0*/  FSEL R165, R165, -INF , !P3 ;  /* 0xff800000a5a57808 */ /* 0x002fe20005800000 */
[----:B------:R-:W-:Y:S01]  /*179f0*/  FMUL.FTZ R4, R4, R8 ;  /* 0x0000000804047220 */ /* 0x000fe20000410000 */
[----:B--2---:R-:W-:-:S05]  /*17a00*/  FSEL R153, R153, -INF , !P6 ;  /* 0xff80000099997808 */ /* 0x004fca0007000000 */
[----:B------:R-:W-:Y:S01]  /*17a10*/  MUFU.TANH R150, R93 ;  /* 0x0000005d00967308 */ /* 0x000fe20000002400 */
[----:B------:R-:W-:-:S07]  /*17a20*/  ISETP.GE.AND P3, PT, R12, R48, PT ;  /* 0x000000300c00720c */ /* 0x000fce0003f66270 */
[----:B------:R-:W1:Y:S01]  /*17a30*/  MUFU.TANH R154, R94 ;  /* 0x0000005e009a7308 */ /* 0x000e620000002400 */
[----:B------:R-:W-:Y:S01]  /*17a40*/  ISETP.GE.AND P6, PT, R12, R51, PT ;  /* 0x000000330c00720c */ /* 0x000fe20003fc6270 */
[C---:B------:R-:W-:Y:S02]  /*17a50*/  VIADD R12, R52.reuse, 0x70 ;  /* 0x00000070340c7836 */ /* 0x040fe40000000000 */
[----:B------:R-:W-:Y:S02]  /*17a60*/  VIADD R13, R52, 0x68 ;  /* 0x00000068340d7836 */ /* 0x000fe40000000000 */
[-C--:B------:R-:W-:Y:S01]  /*17a70*/  FMUL.FTZ R99, R99, R8.reuse ;  /* 0x0000000863637220 */ /* 0x080fe20000410000 */
[----:B------:R-:W-:Y:S01]  /*17a80*/  FMUL.FTZ R92, R92, R8 ;  /* 0x000000085c5c7220 */ /* 0x000fe20000410000 */
[----:B------:R-:W2:Y:S01]  /*17a90*/  MUFU.TANH R36, R36 ;  /* 0x0000002400247308 */ /* 0x000ea20000002400 */
[----:B---3--:R-:W-:Y:S02]  /*17aa0*/  FSEL R158, R158, -INF , !P4 ;  /* 0xff8000009e9e7808 */ /* 0x008fe40006000000 */
[----:B------:R-:W-:-:S02]  /*17ab0*/  FSEL R152, R152, -INF , !P5 ;  /* 0xff80000098987808 */ /* 0x000fc40006800000 */
[----:B----4-:R-:W-:-:S03]  /*17ac0*/  FSEL R166, R166, -INF , !P1 ;  /* 0xff800000a6a67808 */ /* 0x010fc60004800000 */
[----:B------:R-:W3:Y:S01]  /*17ad0*/  MUFU.TANH R136, R4 ;  /* 0x0000000400887308 */ /* 0x000ee20000002400 */
[C---:B------:R-:W-:Y:S02]  /*17ae0*/  ISETP.GE.AND P4, PT, R12.reuse, R48, PT ;  /* 0x000000300c00720c */ /* 0x040fe40003f86270 */
[-C--:B------:R-:W-:Y:S01]  /*17af0*/  ISETP.GE.AND P5, PT, R12, R51.reuse, PT ;  /* 0x000000330c00720c */ /* 0x080fe20003fa6270 */
[----:B------:R-:W-:Y:S01]  /*17b00*/  VIADD R12, R52, 0x78 ;  /* 0x00000078340c7836 */ /* 0x000fe20000000000 */
[----:B------:R-:W-:Y:S01]  /*17b10*/  ISETP.GE.AND P1, PT, R13, R51, PT ;  /* 0x000000330d00720c */ /* 0x000fe20003f26270 */
[-C--:B------:R-:W-:Y:S01]  /*17b20*/  FMUL.FTZ R95, R95, R8.reuse ;  /* 0x000000085f5f7220 */ /* 0x080fe20000410000 */
[-C--:B------:R-:W-:Y:S01]  /*17b30*/  FMUL.FTZ R88, R88, R8.reuse ;  /* 0x0000000858587220 */ /* 0x080fe20000410000 */
[----:B------:R-:W4:Y:S01]  /*17b40*/  MUFU.TANH R156, R99 ;  /* 0x00000063009c7308 */ /* 0x000f220000002400 */
[-C--:B------:R-:W-:Y:S01]  /*17b50*/  FMUL.FTZ R89, R89, R8.reuse ;  /* 0x0000000859597220 */ /* 0x080fe20000410000 */
[-C--:B------:R-:W-:Y:S01]  /*17b60*/  FMUL.FTZ R90, R90, R8.reuse ;  /* 0x000000085a5a7220 */ /* 0x080fe20000410000 */
[----:B------:R-:W-:Y:S01]  /*17b70*/  FMUL.FTZ R91, R91, R8 ;  /* 0x000000085b5b7220 */ /* 0x000fe20000410000 */
[----:B-1----:R-:W-:-:S02]  /*17b80*/  FSEL R154, R154, -INF , !P1 ;  /* 0xff8000009a9a7808 */ /* 0x002fc40004800000 */
[----:B------:R-:W-:Y:S02]  /*17b90*/  FSEL R150, R150, -INF , !P3 ;  /* 0xff80000096967808 */ /* 0x000fe40005800000 */
[----:B------:R-:W1:Y:S01]  /*17ba0*/  MUFU.TANH R151, R92 ;  /* 0x0000005c00977308 */ /* 0x000e620000002400 */
[C---:B------:R-:W-:Y:S02]  /*17bb0*/  ISETP.GE.AND P1, PT, R12.reuse, R48, PT ;  /* 0x000000300c00720c */ /* 0x040fe40003f26270 */
[----:B------:R-:W-:Y:S01]  /*17bc0*/  ISETP.GE.AND P3, PT, R12, R51, PT ;  /* 0x000000330c00720c */ /* 0x000fe20003f66270 */
[-C--:B------:R-:W-:Y:S01]  /*17bd0*/  FMUL.FTZ R12, R46, R8.reuse ;  /* 0x000000082e0c7220 */ /* 0x080fe20000410000 */
[-C--:B------:R-:W-:Y:S01]  /*17be0*/  FMUL.FTZ R5, R5, R8.reuse ;  /* 0x0000000805057220 */ /* 0x080fe20000410000 */
[-C--:B------:R-:W-:Y:S01]  /*17bf0*/  FMUL.FTZ R6, R6, R8.reuse ;  /* 0x0000000806067220 */ /* 0x080fe20000410000 */
[----:B------:R-:W-:Y:S01]  /*17c00*/  FMUL.FTZ R7, R7, R8 ;  /* 0x0000000807077220 */ /* 0x000fe20000410000 */
[----:B------:R-:W1:Y:S01]  /*17c10*/  MUFU.TANH R148, R95 ;  /* 0x0000005f00947308 */ /* 0x000e620000002400 */
[----:B--2---:R-:W-:-:S07]  /*17c20*/  FSEL R36, R36, -INF , !P0 ;  /* 0xff80000024247808 */ /* 0x004fce0004000000 */
[----:B------:R-:W2:Y:S01]  /*17c30*/  MUFU.TANH R138, R88 ;  /* 0x00000058008a7308 */ /* 0x000ea20000002400 */
[----:B---3--:R-:W-:-:S07]  /*17c40*/  FSEL R136, R136, -INF , !P1 ;  /* 0xff80000088887808 */ /* 0x008fce0004800000 */
[----:B------:R-:W-:Y:S01]  /*17c50*/  MUFU.TANH R137, R89 ;  /* 0x0000005900897308 */ /* 0x000fe20000002400 */
[----:B------:R-:W-:-:S07]  /*17c60*/  ISETP.GE.AND P0, PT, R13, R48, PT ;  /* 0x000000300d00720c */ /* 0x000fce0003f06270 */
[----:B------:R-:W3:Y:S01]  /*17c70*/  MUFU.TANH R143, R90 ;  /* 0x0000005a008f7308 */ /* 0x000ee20000002400 */
[----:B------:R-:W-:-:S07]  /*17c80*/  ISETP.GE.AND P1, PT, R50, 0x2, PT ;  /* 0x000000023200780c */ /* 0x000fce0003f26270 */
[----:B------:R-:W3:Y:S01]  /*17c90*/  MUFU.TANH R142, R91 ;  /* 0x0000005b008e7308 */ /* 0x000ee20000002400 */
[----:B------:R-:W-:-:S07]  /*17ca0*/  VIADD R13, R52, 0x71 ;  /* 0x00000071340d7836 */ /* 0x000fce0000000000 */
[----:B------:R-:W-:Y:S01]  /*17cb0*/  MUFU.TANH R0, R0 ;  /* 0x0000000000007308 */ /* 0x000fe20000002400 */
[----:B----4-:R-:W-:-:S07]  /*17cc0*/  FSEL R156, R156, -INF , !P2 ;  /* 0xff8000009c9c7808 */ /* 0x010fce0005000000 */
[----:B------:R-:W-:Y:S01]  /*17cd0*/  MUFU.TANH R12, R12 ;  /* 0x0000000c000c7308 */ /* 0x000fe20000002400 */
[----:B-1----:R-:W-:-:S07]  /*17ce0*/  FSEL R151, R151, -INF , !P0 ;  /* 0xff80000097977808 */ /* 0x002fce0004000000 */
[----:B------:R-:W-:Y:S08]  /*17cf0*/  MUFU.TANH R134, R5 ;  /* 0x0000000500867308 */ /* 0x000ff00000002400 */
[----:B------:R-:W1:Y:S08]  /*17d00*/  MUFU.TANH R139, R6 ;  /* 0x00000006008b7308 */ /* 0x000e700000002400 */
[----:B------:R-:W4:Y:S01]  /*17d10*/  MUFU.TANH R67, R7 ;  /* 0x0000000700437308 */ /* 0x000f220000002400 */
[C---:B------:R-:W-:Y:S01]  /*17d20*/  ISETP.GE.AND P2, PT, R13.reuse, R48, PT ;  /* 0x000000300d00720c */ /* 0x040fe20003f46270 */
[----:B------:R-:W-:Y:S01]  /*17d30*/  VIADD R4, R52, 0x79 ;  /* 0x0000007934047836 */ /* 0x000fe20000000000 */
[----:B------:R-:W-:-:S02]  /*17d40*/  ISETP.GE.AND P0, PT, R13, R51, PT ;  /* 0x000000330d00720c */ /* 0x000fc40003f06270 */
[----:B------:R-:W-:Y:S02]  /*17d50*/  FSEL R148, R148, -INF , !P6 ;  /* 0xff80000094947808 */ /* 0x000fe40007000000 */
[----:B--2---:R-:W-:Y:S02]  /*17d60*/  FSEL R138, R138, -INF , !P4 ;  /* 0xff8000008a8a7808 */ /* 0x004fe40006000000 */
[----:B---3--:R-:W-:Y:S02]  /*17d70*/  FSEL R143, R143, -INF , !P5 ;  /* 0xff8000008f8f7808 */ /* 0x008fe40006800000 */
[----:B------:R-:W-:Y:S02]  /*17d80*/  FSEL R137, R137, -INF , !P2 ;  /* 0xff80000089897808 */ /* 0x000fe40005000000 */
[----:B------:R-:W-:Y:S01]  /*17d90*/  FSEL R142, R142, -INF , !P0 ;  /* 0xff8000008e8e7808 */ /* 0x000fe20004000000 */
[----:B------:R-:W-:Y:S01]  /*17da0*/  BSSY B1, `(.L_x_1442) ;  /* 0x00000e1000017945 */ /* 0x000fe20003800000 */
[----:B------:R-:W-:-:S02]  /*17db0*/  ISETP.GE.AND P6, PT, R52, R48, PT ;  /* 0x000000303400720c */ /* 0x000fc40003fc6270 */
[-C--:B------:R-:W-:Y:S02]  /*17dc0*/  ISETP.GE.AND P4, PT, R52, R51.reuse, PT ;  /* 0x000000333400720c */ /* 0x080fe40003f86270 */
[C---:B------:R-:W-:Y:S02]  /*17dd0*/  ISETP.GE.AND P5, PT, R4.reuse, R48, PT ;  /* 0x000000300400720c */ /* 0x040fe40003fa6270 */
[----:B------:R-:W-:Y:S02]  /*17de0*/  ISETP.GE.AND P2, PT, R4, R51, PT ;  /* 0x000000330400720c */ /* 0x000fe40003f46270 */
[----:B------:R-:W-:Y:S01]  /*17df0*/  ISETP.NE.U32.AND P0, PT, R248, RZ, PT ;  /* 0x000000fff800720c */ /* 0x000fe20003f05070 */
[----:B------:R-:W-:Y:S01]  /*17e00*/  VIADD R223, R231, 0x800 ;  /* 0x00000800e7df7836 */ /* 0x000fe20000000000 */
[----:B-1----:R-:W-:Y:S01]  /*17e10*/  FSEL R139, R139, -INF , !P3 ;  /* 0xff8000008b8b7808 */ /* 0x002fe20005800000 */
[----:B------:R-:W-:Y:S01]  /*17e20*/  VIADD R222, R231, 0x1000 ;  /* 0x00001000e7de7836 */ /* 0x000fe20000000000 */
[----:B------:R-:W-:Y:S01]  /*17e30*/  ISETP.NE.AND.EX P0, PT, R249, RZ, PT, P0 ;  /* 0x000000fff900720c */ /* 0x000fe20003f05300 */
[C---:B------:R-:W-:Y:S01]  /*17e40*/  VIADD R221, R231.reuse, 0x1800 ;  /* 0x00001800e7dd7836 */ /* 0x040fe20000000000 */
[----:B------:R-:W-:Y:S01]  /*17e50*/  FSEL R4, R0, -INF , !P6 ;  /* 0xff80000000047808 */ /* 0x000fe20007000000 */
[C---:B------:R-:W-:Y:S01]  /*17e60*/  VIADD R220, R231.reuse, 0x2000 ;  /* 0x00002000e7dc7836 */ /* 0x040fe20000000000 */
[----:B------:R-:W-:Y:S01]  /*17e70*/  FSEL R5, R12, -INF , !P4 ;  /* 0xff8000000c057808 */ /* 0x000fe20006000000 */
[C---:B------:R-:W-:Y:S01]  /*17e80*/  VIADD R219, R231.reuse, 0x2800 ;  /* 0x00002800e7db7836 */ /* 0x040fe20000000000 */
[----:B------:R-:W-:Y:S01]  /*17e90*/  FSEL R134, R134, -INF , !P5 ;  /* 0xff80000086867808 */ /* 0x000fe20006800000 */
[----:B------:R-:W-:Y:S01]  /*17ea0*/  VIADD R218, R231, 0x3000 ;  /* 0x00003000e7da7836 */ /* 0x000fe20000000000 */
[----:B----4-:R-:W-:Y:S01]  /*17eb0*/  FSEL R67, R67, -INF , !P2 ;  /* 0xff80000043437808 */ /* 0x010fe20005000000 */
[----:B------:R-:W-:-:S02]  /*17ec0*/  VIADD R217, R231, 0x3800 ;  /* 0x00003800e7d97836 */ /* 0x000fc40000000000 */
[C---:B------:R-:W-:Y:S02]  /*17ed0*/  VIADD R215, R231.reuse, 0x4000 ;  /* 0x00004000e7d77836 */ /* 0x040fe40000000000 */
[C---:B------:R-:W-:Y:S02]  /*17ee0*/  VIADD R214, R231.reuse, 0x4800 ;  /* 0x00004800e7d67836 */ /* 0x040fe40000000000 */
[C---:B------:R-:W-:Y:S02]  /*17ef0*/  VIADD R213, R231.reuse, 0x5000 ;  /* 0x00005000e7d57836 */ /* 0x040fe40000000000 */
[C---:B------:R-:W-:Y:S02]  /*17f00*/  VIADD R212, R231.reuse, 0x5800 ;  /* 0x00005800e7d47836 */ /* 0x040fe40000000000 */
[C---:B------:R-:W-:Y:S02]  /*17f10*/  VIADD R211, R231.reuse, 0x6000 ;  /* 0x00006000e7d37836 */ /* 0x040fe40000000000 */
[----:B------:R-:W-:-:S02]  /*17f20*/  VIADD R210, R231, 0x6800 ;  /* 0x00006800e7d27836 */ /* 0x000fc40000000000 */
[C---:B------:R-:W-:Y:S02]  /*17f30*/  VIADD R209, R231.reuse, 0x7000 ;  /* 0x00007000e7d17836 */ /* 0x040fe40000000000 */
[----:B------:R-:W-:Y:S01]  /*17f40*/  VIADD R208, R231, 0x7800 ;  /* 0x00007800e7d07836 */ /* 0x000fe20000000000 */
[----:B------:R-:W-:Y:S06]  /*17f50*/  BAR.SYNC.DEFER_BLOCKING 0x0 ;  /* 0x0000000000007b1d */ /* 0x000fec0000010000 */
[----:B------:R-:W-:Y:S05]  /*17f60*/  @!P1 BRA `(.L_x_1443) ;  /* 0x0000000c00109947 */ /* 0x000fea0003800000 */
        /* <DEDUP_REMOVED lines=11> */
[----:B------:R-:W-:Y:S02]  /*18020*/  LOP3.LUT R13, R13, R15, RZ, 0x3c, !PT ;  /* 0x0000000f0d0d7212 */ /* 0x000fe400078e3cff */
[----:B------:R-:W-:Y:S01]  /*18030*/  ISETP.GE.AND P4, PT, R2, RZ, PT ;  /* 0x000000ff0200720c */ /* 0x000fe20003f86270 */
[----:B-1----:R-:W1:Y:S02]  /*18040*/  MUFU.RCP R16, R16 ;  /* 0x0000001000107308 */ /* 0x002e640000001000 */
[----:B-1----:R-:W-:-:S06]  /*18050*/  VIADD R16, R16, 0xffffffe ;  /* 0x0ffffffe10107836 */ /* 0x002fcc0000000000 */
[----:B------:R-:W1:Y:S02]  /*18060*/  F2I.FTZ.U32.TRUNC.NTZ R17, R16 ;  /* 0x0000001000117305 */ /* 0x000e64000021f000 */
[----:B-1----:R-:W-:Y:S02]  /*18070*/  IMAD.MOV R12, RZ, RZ, -R17 ;  /* 0x000000ffff0c7224 */ /* 0x002fe400078e0a11 */
[----:B------:R-:W-:Y:S02]  /*18080*/  IMAD.MOV.U32 R16, RZ, RZ, RZ ;  /* 0x000000ffff107224 */ /* 0x000fe400078e00ff */
[----:B------:R-:W-:-:S04]  /*18090*/  IMAD R12, R12, R8, RZ ;  /* 0x000000080c0c7224 */ /* 0x000fc800078e02ff */
[----:B------:R-:W-:-:S06]  /*180a0*/  IMAD.HI.U32 R12, R17, R12, R16 ;  /* 0x0000000c110c7227 */ /* 0x000fcc00078e0010 */
        /* <DEDUP_REMOVED lines=11> */
[----:B------:R-:W-:Y:S02]  /*18160*/  ISETP.GE.U32.AND P5, PT, R0, R8, PT ;  /* 0x000000080000720c */ /* 0x000fe40003fa6070 */
[----:B------:R-:W-:-:S02]  /*18170*/  @!P3 IADD3 R12, R12, 0x1, RZ ;  /* 0x000000010c0cb810 */ /* 0x000fc40007ffe0ff */
[----:B------:R-:W-:Y:S02]  /*18180*/  ISETP.NE.AND P3, PT, R15, RZ, PT ;  /* 0x000000ff0f00720c */ /* 0x000fe40003f65270 */
[----:B------:R-:W-:-:S05]  /*18190*/  LOP3.LUT R0, RZ, R15, RZ, 0x33, !PT ;  /* 0x0000000fff007212 */ /* 0x000fca00078e33ff */
[----:B------:R-:W-:Y:S02]  /*181a0*/  @P6 VIADD R14, R14, 0x1 ;  /* 0x000000010e0e6836 */ /* 0x000fe40000000000 */
[----:B------:R-:W-:Y:S02]  /*181b0*/  @P5 IADD3 R12, R12, 0x1, RZ ;  /* 0x000000010c0c5810 */ /* 0x000fe40007ffe0ff */
[----:B------:R-:W-:Y:S02]  /*181c0*/  IMAD.MOV.U32 R6, RZ, RZ, R14 ;  /* 0x000000ffff067224 */ /* 0x000fe400078e000e */
[----:B------:R-:W-:Y:S02]  /*181d0*/  MOV R7, R12 ;  /* 0x0000000c00077202 */ /* 0x000fe40000000f00 */
[----:B------:R-:W-:Y:S01]  /*181e0*/  @!P4 IMAD.MOV R6, RZ, RZ, -R6 ;  /* 0x000000ffff06c224 */ /* 0x000fe200078e0a06 */
[----:B------:R-:W2:Y:S01]  /*181f0*/  LD.E.64 R12, desc[UR6][R10.64+0x38] ;  /* 0x000038060a0c7980 */ /* 0x000ea2000c101b00 */
[----:B------:R-:W-:-:S03]  /*18200*/  @!P2 IADD3 R7, -R7, RZ, RZ ;  /* 0x000000ff0707a210 */ /* 0x000fc60007ffe1ff */
[C---:B------:R-:W-:Y:S02]  /*18210*/  SEL R6, R0.reuse, R6, !P3 ;  /* 0x0000000600067207 */ /* 0x040fe40005800000 */
[----:B------:R-:W-:-:S03]  /*18220*/  SEL R7, R0, R7, !P3 ;  /* 0x0000000700077207 */ /* 0x000fc60005800000 */
[----:B------:R-:W-:-:S04]  /*18230*/  IMAD.WIDE R18, R6, 0x4, R248 ;  /* 0x0000000406127825 */ /* 0x000fc800078e02f8 */
[----:B------:R-:W-:Y:S01]  /*18240*/  IMAD.WIDE R16, R7, 0x4, R248 ;  /* 0x0000000407107825 */ /* 0x000fe200078e02f8 */
[----:B------:R-:W3:Y:S04]  /*18250*/  LD.E R2, desc[UR6][R18.64] ;  /* 0x0000000612027980 */ /* 0x000ee8000c101900 */
[----:B------:R-:W3:Y:S04]  /*18260*/  LD.E R0, desc[UR6][R16.64] ;  /* 0x0000000610007980 */ /* 0x000ee8000c101900 */
[----:B------:R-:W4:Y:S01]  /*18270*/  LD.E.64 R16, desc[UR6][R10.64+0x20] ;  /* 0x000020060a107980 */ /* 0x000f22000c101b00 */
[----:B------:R-:W-:-:S04]  /*18280*/  IMAD.IADD R6, R6, 0x1, -R7 ;  /* 0x0000000106067824 */ /* 0x000fc800078e0a07 */
[----:B------:R-:W-:-:S05]  /*18290*/  IMAD R15, R15, R6, -0x80 ;  /* 0xffffff800f0f7424 */ /* 0x000fca00078e0206 */
[----:B------:R-:W-:Y:S01]  /*182a0*/  SHF.R.S32.HI R7, RZ, 0x1f, R15 ;  /* 0x0000001fff077819 */ /* 0x000fe2000001140f */
[-C--:B--2---:R-:W-:Y:S02]  /*182b0*/  IMAD R6, R13, R15.reuse, RZ ;  /* 0x0000000f0d067224 */ /* 0x084fe400078e02ff */
[----:B------:R-:W-:-:S04]  /*182c0*/  IMAD.WIDE.U32 R14, R12, R15, RZ ;  /* 0x0000000f0c0e7225 */ /* 0x000fc800078e00ff */
[----:B------:R-:W-:-:S04]  /*182d0*/  IMAD R6, R12, R7, R6 ;  /* 0x000000070c067224 */ /* 0x000fc800078e0206 */
[----:B------:R-:W-:Y:S01]  /*182e0*/  IMAD.IADD R15, R15, 0x1, R6 ;  /* 0x000000010f0f7824 */ /* 0x000fe200078e0206 */
[----:B---3--:R-:W-:-:S04]  /*182f0*/  IADD3 R0, -R2, R0, RZ ;  /* 0x0000000002007210 */ /* 0x008fc80007ffe1ff */
[----:B------:R-:W-:Y:S01]  /*18300*/  SHF.R.S32.HI R7, RZ, 0x1f, R0 ;  /* 0x0000001fff077819 */ /* 0x000fe20000011400 */
[----:B----4-:R-:W-:-:S04]  /*18310*/  IMAD R2, R17, R0, RZ ;  /* 0x0000000011027224 */ /* 0x010fc800078e02ff */
[----:B------:R-:W-:Y:S02]  /*18320*/  IMAD R2, R16, R7, R2 ;  /* 0x0000000710027224 */ /* 0x000fe400078e0202 */
[----:B------:R-:W-:-:S05]  /*18330*/  IMAD.WIDE.U32 R6, R0, R16, R14 ;  /* 0x0000001000067225 */ /* 0x000fca00078e000e */
[----:B------:R-:W-:Y:S01]  /*18340*/  IADD3 R2, R7, R2, RZ ;  /* 0x0000000207027210 */ /* 0x000fe20007ffe0ff */
[----:B------:R-:W-:Y:S05]  /*18350*/  BRA `(.L_x_1446) ;  /* 0x00000000000c7947 */ /* 0x000fea0003800000 */
.L_x_1445:
[----:B------:R-:W2:Y:S02]  /*18360*/  LD.E R6, desc[UR6][R10.64+0x38] ;  /* 0x000038060a067980 */ /* 0x000ea4000c101900 */
[----:B--2---:R-:W-:-:S04]  /*18370*/  LEA R6, -R6, RZ, 0x7 ;  /* 0x000000ff06067211 */ /* 0x004fc800078e39ff */
[----:B------:R-:W-:Y:S02]  /*18380*/  SHF.R.S32.HI R2, RZ, 0x1f, R6 ;  /* 0x0000001fff027819 */ /* 0x000fe40000011406 */
.L_x_1446:
[----:B------:R-:W-:Y:S05]  /*18390*/  BSYNC B0 ;  /* 0x0000000000007941 */ /* 0x000fea0003800000 */
.L_x_1444:
        /* <DEDUP_REMOVED lines=129> */
.L_x_1443:
[----:B------:R-:W-:Y:S05]  /*18bb0*/  BSYNC B1 ;  /* 0x0000000000017941 */ /* 0x000fea0003800000 */
.L_x_1442:
        /* <DEDUP_REMOVED lines=63> */
[----:B------:R-:W-:Y:S01]  /*18fb0*/  LEA R228, R3, UR4, 0x1 ;  /* 0x0000000403e47c11 */ /* 0x000fe2000f8e08ff */
[----:B-1----:R-:W1:Y:S03]  /*18fc0*/  SHFL.BFLY PT, R7, R0, 0x2, 0x1f ;  /* 0x0c401f0000077f89 */ /* 0x002e6600000e0000 */
[-C--:B------:R-:W-:Y:S01]  /*18fd0*/  LEA R226, R38, R228.reuse, 0x1 ;  /* 0x000000e426e27211 */ /* 0x080fe200078e08ff */
[----:B------:R-:W3:Y:S01]  /*18fe0*/  SHFL.BFLY PT, R6, R2, 0x2, 0x1f ;  /* 0x0c401f0002067f89 */ /* 0x000ee200000e0000 */
[----:B------:R-:W-:-:S02]  /*18ff0*/  LEA R225, R37, R228, 0x1 ;  /* 0x000000e425e17211 */ /* 0x000fc400078e08ff */
[----:B------:R-:W-:Y:S01]  /*19000*/  LEA R224, R37, R226, 0x1 ;  /* 0x000000e225e07211 */ /* 0x000fe200078e08ff */
[----:B------:R-:W-:Y:S04]  /*19010*/  LDSM.16.MT88.4 R116, [R226+0xc000] ;  /* 0x00c00000e274783b */ /* 0x000fe80000004200 */
[----:B------:R-:W-:Y:S04]  /*19020*/  LDSM.16.MT88.4 R124, [R228+0xc000] ;  /* 0x00c00000e47c783b */ /* 0x000fe80000004200 */
[----:B------:R-:W-:Y:S04]  /*19030*/  LDSM.16.MT88.4 R108, [R225+0xc000] ;  /* 0x00c00000e16c783b */ /* 0x000fe80000004200 */
[----:B------:R-:W-:Y:S01]  /*19040*/  LDSM.16.MT88.4 R12, [R226+0xc800] ;  /* 0x00c80000e20c783b */ /* 0x000fe20000004200 */
[----:B-1----:R-:W-:-:S03]  /*19050*/  FMNMX.FTZ R7, R0, R7, !PT ;  /* 0x0000000700077209 */ /* 0x002fc60007810000 */
[----:B------:R-:W-:Y:S01]  /*19060*/  LDSM.16.MT88.4 R28, [R228+0xc800] ;  /* 0x00c80000e41c783b */ /* 0x000fe20000004200 */
[----:B---3--:R-:W-:-:S03]  /*19070*/  FMNMX.FTZ R6, R2, R6, !PT ;  /* 0x0000000602067209 */ /* 0x008fc60007810000 */
[----:B------:R-:W1:Y:S04]  /*19080*/  SHFL.BFLY PT, R0, R7, 0x1, 0x1f ;  /* 0x0c201f0007007f89 */ /* 0x000e6800000e0000 */
[----:B------:R-:W3:Y:S04]  /*19090*/  SHFL.BFLY PT, R2, R6, 0x1, 0x1f ;  /* 0x0c201f0006027f89 */ /* 0x000ee800000e0000 */
[----:B------:R-:W-:Y:S04]  /*190a0*/  LDSM.16.MT88.4 R20, [R225+0xc800] ;  /* 0x00c80000e114783b */ /* 0x000fe80000004200 */
[----:B------:R-:W4:Y:S04]  /*190b0*/  LDSM.16.MT88.4 R92, [R228+0x10000] ;  /* 0x01000000e45c783b */ /* 0x000f280000004200 */
[----:B------:R-:W5:Y:S04]  /*190c0*/  LDSM.16.MT88.4 R84, [R226+0x10000] ;  /* 0x01000000e254783b */ /* 0x000f680000004200 */
[----:B------:R-:W5:Y:S01]  /*190d0*/  LDSM.16.MT88.4 R100, [R224+0xc000] ;  /* 0x00c00000e064783b */ /* 0x000f620000004200 */
[----:B-1----:R-:W-:-:S03]  /*190e0*/  FMNMX.FTZ R0, R7, R0, !PT ;  /* 0x0000000007007209 */ /* 0x002fc60007810000 */
[----:B------:R-:W1:Y:S01]  /*190f0*/  LDSM.16.MT88.4 R76, [R225+0x10000] ;  /* 0x01000000e14c783b */ /* 0x000e620000004200 */
[----:B---3--:R-:W-:-:S03]  /*19100*/  FMNMX.FTZ R2, R6, R2, !PT ;  /* 0x0000000206027209 */ /* 0x008fc60007810000 */
[----:B------:R-:W3:Y:S01]  /*19110*/  LDSM.16.MT88.4 R32, [R224+0x10000] ;  /* 0x01000000e020783b */ /* 0x000ee20000004200 */
[----:B------:R-:W-:-:S03]  /*19120*/  FSETP.NEU.FTZ.AND P2, PT, R0, -INF , PT ;  /* 0xff8000000000780b */ /* 0x000fc60003f5d000 */
[----:B------:R-:W-:Y:S01]  /*19130*/  LDSM.16.MT88.4 R24, [R224+0xc800] ;  /* 0x00c80000e018783b */ /* 0x000fe20000004200 */
[C---:B--2---:R-:W-:Y:S01]  /*19140*/  FMUL.FTZ R132, R133.reuse, R0 ;  /* 0x0000000085847220 */ /* 0x044fe20000410000 */
[----:B------:R-:W-:-:S04]  /*19150*/  FMUL.FTZ R135, R133, R2 ;  /* 0x0000000285877220 */ /* 0x000fc80000410000 */
[----:B------:R-:W-:Y:S02]  /*19160*/  FSEL R132, R132, RZ, P2 ;  /* 0x000000ff84847208 */ /* 0x000fe40001000000 */
[----:B------:R-:W-:-:S03]  /*19170*/  FSETP.NEU.FTZ.AND P2, PT, R2, -INF , PT ;  /* 0xff8000000200780b */ /* 0x000fc60003f5d000 */
[-CC-:B------:R-:W-:Y:S01]  /*19180*/  FFMA.FTZ R66, R5, R133.reuse, -R132.reuse ;  /* 0x0000008505427223 */ /* 0x180fe20000010884 */
[----:B------:R-:W-:Y:S01]  /*19190*/  FSEL R135, R135, RZ, P2 ;  /* 0x000000ff87877208 */ /* 0x000fe20001000000 */
[-CC-:B------:R-:W-:Y:S01]  /*191a0*/  FFMA.FTZ R65, R56, R133.reuse, -R132.reuse ;  /* 0x0000008538417223 */ /* 0x180fe20000010884 */
[-CC-:B------:R-:W-:Y:S01]  /*191b0*/  FFMA.FTZ R62, R80, R133.reuse, -R132.reuse ;  /* 0x00000085503e7223 */ /* 0x180fe20000010884 */
[-CC-:B------:R-:W-:Y:S01]  /*191c0*/  FFMA.FTZ R60, R49, R133.reuse, -R132.reuse ;  /* 0x00000085313c7223 */ /* 0x180fe20000010884 */
[-CC-:B------:R-:W-:Y:S01]  /*191d0*/  FFMA.FTZ R56, R81, R133.reuse, -R132.reuse ;  /* 0x0000008551387223 */ /* 0x180fe20000010884 */
[-CC-:B------:R-:W-:Y:S01]  /*191e0*/  FFMA.FTZ R63, R4, R133.reuse, -R135.reuse ;  /* 0x00000085043f7223 */ /* 0x180fe20000010887 */
[-CC-:B------:R-:W-:Y:S01]  /*191f0*/  FFMA.FTZ R64, R53, R133.reuse, -R135.reuse ;  /* 0x0000008535407223 */ /* 0x180fe20000010887 */
[-CC-:B------:R-:W-:Y:S01]  /*19200*/  FFMA.FTZ R61, R54, R133.reuse, -R135.reuse ;  /* 0x00000085363d7223 */ /* 0x180fe20000010887 */
[-CC-:B------:R-:W-:Y:S01]  /*19210*/  FFMA.FTZ R59, R55, R133.reuse, -R135.reuse ;  /* 0x00000085373b7223 */ /* 0x180fe20000010887 */
[----:B------:R-:W-:Y:S01]  /*19220*/  MUFU.EX2 R66, R66 ;  /* 0x0000004200427308 */ /* 0x000fe20000000800 */
[-CC-:B------:R-:W-:Y:S01]  /*19230*/  FFMA.FTZ R57, R74, R133.reuse, -R132.reuse ;  /* 0x000000854a397223 */ /* 0x180fe20000010884 */
[-CC-:B------:R-:W-:Y:S01]  /*19240*/  FFMA.FTZ R53, R112, R133.reuse, -R132.reuse ;  /* 0x0000008570357223 */ /* 0x180fe20000010884 */
[-CC-:B------:R-:W-:Y:S01]  /*19250*/  FFMA.FTZ R58, R73, R133.reuse, -R135.reuse ;  /* 0x00000085493a7223 */ /* 0x180fe20000010887 */
[-CC-:B------:R-:W-:Y:S01]  /*19260*/  FFMA.FTZ R55, R72, R133.reuse, -R135.reuse ;  /* 0x0000008548377223 */ /* 0x180fe20000010887 */
[-CC-:B------:R-:W-:Y:S01]  /*19270*/  FFMA.FTZ R54, R75, R133.reuse, -R135.reuse ;  /* 0x000000854b367223 */ /* 0x180fe20000010887 */
[-CC-:B------:R-:W-:Y:S01]  /*19280*/  FFMA.FTZ R52, R82, R133.reuse, -R135.reuse ;  /* 0x0000008552347223 */ /* 0x180fe20000010887 */
[-CC-:B------:R-:W-:Y:S01]  /*19290*/  FFMA.FTZ R49, R83, R133.reuse, -R132.reuse ;  /* 0x0000008553317223 */ /* 0x180fe20000010884 */
[----:B------:R-:W2:Y:S01]  /*192a0*/  MUFU.EX2 R65, R65 ;  /* 0x0000004100417308 */ /* 0x000ea20000000800 */
[----:B------:R-:W3:Y:S01]  /*192b0*/  LDSM.16.MT88.4 R4, [R228+0x10800] ;  /* 0x01080000e404783b */ /* 0x000ee20000004200 */
        /* <DEDUP_REMOVED lines=14> */
[----:B------:R-:W4:Y:S01]  /*193a0*/  MUFU.EX2 R60, R60 ;  /* 0x0000003c003c7308 */ /* 0x000f220000000800 */
[----:B--2---:R-:W-:Y:S01]  /*193b0*/  F2FP.BF16.F32.PACK_AB R69, R65, R66 ;  /* 0x000000424145723e */ /* 0x004fe200000010ff */
        /* <DEDUP_REMOVED lines=15> */
[----:B----4-:R-:W-:Y:S01]  /*194b0*/  F2FP.BF16.F32.PACK_AB R71, R60, R62 ;  /* 0x0000003e3c47723e */ /* 0x010fe200000010ff */
[-CC-:B------:R-:W-:Y:S01]  /*194c0*/  FFMA.FTZ R172, R36, R133.reuse, -R132.reuse ;  /* 0x0000008524ac7223 */ /* 0x180fe20000010884 */
[-CC-:B------:R-:W-:Y:S01]  /*194d0*/  FFMA.FTZ R171, R171, R133.reuse, -R135.reuse ;  /* 0x00000085abab7223 */ /* 0x180fe20000010887 */
[-CC-:B------:R-:W-:Y:S01]  /*194e0*/  FFMA.FTZ R168, R168, R133.reuse, -R135.reuse ;  /* 0x00000085a8a87223 */ /* 0x180fe20000010887 */
[-CC-:B------:R-:W-:Y:S01]  /*194f0*/  FFMA.FTZ R167, R167, R133.reuse, -R135.reuse ;  /* 0x00000085a7a77223 */ /* 0x180fe20000010887 */
[-CC-:B------:R-:W-:Y:S01]  /*19500*/  FFMA.FTZ R166, R166, R133.reuse, -R135.reuse ;  /* 0x00000085a6a67223 */ /* 0x180fe20000010887 */
[-CC-:B------:R-:W-:Y:S01]  /*19510*/  FFMA.FTZ R165, R165, R133.reuse, -R132.reuse ;  /* 0x00000085a5a57223 */ /* 0x180fe20000010884 */
[----:B------:R-:W4:Y:S01]  /*19520*/  MUFU.EX2 R61, R61 ;  /* 0x0000003d003d7308 */ /* 0x000f220000000800 */
[----:B------:R-:W-:Y:S01]  /*19530*/  LDSM.16.MT88.4 R36, [R228+0x12000] ;  /* 0x01200000e424783b */ /* 0x000fe20000004200 */
[-CC-:B------:R-:W-:Y:S01]  /*19540*/  FFMA.FTZ R158, R158, R133.reuse, -R132.reuse ;  /* 0x000000859e9e7223 */ /* 0x180fe20000010884 */
[-CC-:B------:R-:W-:Y:S01]  /*19550*/  FFMA.FTZ R156, R156, R133.reuse, -R132.reuse ;  /* 0x000000859c9c7223 */ /* 0x180fe20000010884 */
[-CC-:B------:R-:W-:Y:S01]  /*19560*/  FFMA.FTZ R154, R154, R133.reuse, -R132.reuse ;  /* 0x000000859a9a7223 */ /* 0x180fe20000010884 */
[-CC-:B------:R-:W-:Y:S01]  /*19570*/  FFMA.FTZ R153, R153, R133.reuse, -R135.reuse ;  /* 0x0000008599997223 */ /* 0x180fe20000010887 */
[-CC-:B------:R-:W-:Y:S01]  /*19580*/  FFMA.FTZ R152, R152, R133.reuse, -R135.reuse ;  /* 0x0000008598987223 */ /* 0x180fe20000010887 */
[--C-:B------:R-:W-:Y:S01]  /*19590*/  FFMA.FTZ R151, R151, R133, -R135.reuse ;  /* 0x0000008597977223 */ /* 0x100fe20000010887 */
[----:B------:R-:W5:Y:S01]  /*195a0*/  MUFU.EX2 R59, R59 ;  /* 0x0000003b003b7308 */ /* 0x000f620000000800 */
[----:B--2---:R-:W-:Y:S01]  /*195b0*/  F2FP.BF16.F32.PACK_AB R68, R64, R63 ;  /* 0x0000003f4044723e */ /* 0x004fe200000010ff */
[-C--:B------:R-:W-:Y:S01]  /*195c0*/  FFMA.FTZ R150, R150, R133.reuse, -R135 ;  /* 0x0000008596967223 */ /* 0x080fe20000010887 */
[-C--:B------:R-:W-:Y:S01]  /*195d0*/  FFMA.FTZ R148, R148, R133.reuse, -R132 ;  /* 0x0000008594947223 */ /* 0x080fe20000010884 */
[----:B------:R-:W-:Y:S01]  /*195e0*/  FADD.FTZ R63, R63, R64 ;  /* 0x000000403f3f7221 */ /* 0x000fe20000010000 */
[----:B------:R-:W-:Y:S01]  /*195f0*/  FADD.FTZ R65, R66, R65 ;  /* 0x0000004142417221 */ /* 0x000fe20000010000 */
[-CC-:B------:R-:W-:Y:S01]  /*19600*/  FFMA.FTZ R137, R137, R133.reuse, -R135.reuse ;  /* 0x0000008589897223 */ /* 0x180fe20000010887 */
[-C--:B------:R-:W-:Y:S01]  /*19610*/  FFMA.FTZ R136, R136, R133.reuse, -R135 ;  /* 0x0000008588887223 */ /* 0x080fe20000010887 */
[----:B------:R-:W2:Y:S01]  /*19620*/  MUFU.EX2 R56, R56 ;  /* 0x0000003800387308 */ /* 0x000ea20000000800 */
[----:B----4-:R-:W-:Y:S01]  /*19630*/  FADD.FTZ R63, R61, R63 ;  /* 0x0000003f3d3f7221 */ /* 0x010fe20000010000 */
[----:B------:R-:W-:Y:S01]  /*19640*/  FADD.FTZ R65, R62, R65 ;  /* 0x000000413e417221 */ /* 0x000fe20000010000 */
[-C--:B------:R-:W-:Y:S01]  /*19650*/  FFMA.FTZ R134, R134, R133.reuse, -R135 ;  /* 0x0000008586867223 */ /* 0x080fe20000010887 */
[----:B------:R-:W-:-:S02]  /*19660*/  FFMA.FTZ R252, R67, R133, -R132 ;  /* 0x0000008543fc7223 */ /* 0x000fc40000010884 */
[----:B------:R-:W-:Y:S02]  /*19670*/  FADD.FTZ R65, R60, R65 ;  /* 0x000000413c417221 */ /* 0x000fe40000010000 */
[----:B------:R-:W4:Y:S01]  /*19680*/  MUFU.EX2 R57, R57 ;  /* 0x0000003900397308 */ /* 0x000f220000000800 */
[C---:B-----5:R-:W-:Y:S01]  /*19690*/  F2FP.BF16.F32.PACK_AB R70, R59.reuse, R61 ;  /* 0x0000003d3b46723e */ /* 0x060fe200000010ff */
[----:B------:R-:W-:-:S06]  /*196a0*/  FADD.FTZ R59, R59, R63 ;  /* 0x0000003f3b3b7221 */ /* 0x000fcc0000010000 */
[----:B------:R-:W-:Y:S01]  /*196b0*/  HMMA.16816.F32.BF16 R120, R68, R116, RZ ;  /* 0x000000744478723c */ /* 0x000fe200000418ff */
[----:B------:R-:W5:Y:S01]  /*196c0*/  MUFU.EX2 R53, R53 ;  /* 0x0000003500357308 */ /* 0x000f620000000800 */
[----:B--2---:R-:W-:-:S04]  /*196d0*/  FADD.FTZ R65, R56, R65 ;  /* 0x0000004138417221 */ /* 0x004fc80000010000 */
[C---:B------:R-:W-:Y:S03]  /*196e0*/  HMMA.16816.F32.BF16 R116, R68.reuse, R118, RZ ;  /* 0x000000764474723c */ /* 0x040fe600000418ff */
[----:B------:R-:W2:Y:S01]  /*196f0*/  MUFU.EX2 R58, R58 ;  /* 0x0000003a003a7308 */ /* 0x000ea20000000800 */
[C---:B----4-:R-:W-:Y:S01]  /*19700*/  F2FP.BF16.F32.PACK_AB R17, R57.reuse, R56 ;  /* 0x000000383911723e */ /* 0x050fe200000010ff */
[----:B------:R-:W-:Y:S01]  /*19710*/  FADD.FTZ R57, R57, R65 ;  /* 0x0000004139397221 */ /* 0x000fe20000010000 */
[C---:B------:R-:W-:Y:S05]  /*19720*/  HMMA.16816.F32.BF16 R128, R68.reuse, R124, RZ ;  /* 0x0000007c4480723c */ /* 0x040fea00000418ff */
[----:B------:R-:W4:Y:S01]  /*19730*/  MUFU.EX2 R55, R55 ;  /* 0x0000003700377308 */ /* 0x000f220000000800 */
[----:B------:R-:W-:Y:S01]  /*19740*/  HMMA.16816.F32.BF16 R112, R68, R108, RZ ;  /* 0x0000006c4470723c */ /* 0x000fe200000418ff */
[----:B-----5:R-:W-:-:S05]  /*19750*/  FADD.FTZ R57, R53, R57 ;  /* 0x0000003935397221 */ /* 0x020fca0000010000 */
[----:B------:R-:W-:Y:S01]  /*19760*/  HMMA.16816.F32.BF16 R124, R68, R126, RZ ;  /* 0x0000007e447c723c */ /* 0x000fe200000418ff */
[----:B------:R-:W-:Y:S01]  /*19770*/  MUFU.EX2 R54, R54 ;  /* 0x0000003600367308 */ /* 0x000fe20000000800 */
[----:B--2---:R-:W-:-:S04]  /*19780*/  FADD.FTZ R59, R58, R59 ;  /* 0x0000003b3a3b7221 */ /* 0x004fc80000010000 */
[C---:B------:R-:W-:Y:S03]  /*19790*/  HMMA.16816.F32.BF16 R108, R68.reuse, R110, RZ ;  /* 0x0000006e446c723c */ /* 0x040fe600000418ff */
[----:B------:R-:W2:Y:S01]  /*197a0*/  MUFU.EX2 R52, R52 ;  /* 0x0000003400347308 */ /* 0x000ea20000000800 */
[C---:B----4-:R-:W-:Y:S01]  /*197b0*/  F2FP.BF16.F32.PACK_AB R16, R55.reuse, R58 ;  /* 0x0000003a3710723e */ /* 0x050fe200000010ff */
[----:B------:R-:W-:Y:S01]  /*197c0*/  FADD.FTZ R59, R55, R59 ;  /* 0x0000003b373b7221 */ /* 0x000fe20000010000 */
[C---:B------:R-:W-:Y:S05]  /*197d0*/  HMMA.16816.F32.BF16 R96, R68.reuse, R92, RZ ;  /* 0x0000005c4460723c */ /* 0x040fea00000418ff */
[----:B------:R-:W4:Y:S01]  /*197e0*/  MUFU.EX2 R49, R49 ;  /* 0x0000003100317308 */ /* 0x000f220000000800 */
[C---:B------:R-:W-:Y:S06]  /*197f0*/  HMMA.16816.F32.BF16 R88, R68.reuse, R84, RZ ;  /* 0x000000544458723c */ /* 0x040fec00000418ff */
[----:B------:R-:W-:Y:S01]  /*19800*/  HMMA.16816.F32.BF16 R92, R68, R94, RZ ;  /* 0x0000005e445c723c */ /* 0x000fe200000418ff */
[----:B------:R-:W5:Y:S01]  /*19810*/  MUFU.EX2 R46, R46 ;  /* 0x0000002e002e7308 */ /* 0x000f620000000800 */
[----:B--2---:R-:W-:Y:S01]  /*19820*/  F2FP.BF16.F32.PACK_AB R18, R52, R54 ;  /* 0x000000363412723e */ /* 0x004fe200000010ff */
[----:B------:R-:W-:-:S03]  /*19830*/  FADD.FTZ R54, R54, R59 ;  /* 0x0000003b36367221 */ /* 0x000fc60000010000 */
[C---:B------:R-:W-:Y:S01]  /*19840*/  HMMA.16816.F32.BF16 R84, R68.reuse, R86, RZ ;  /* 0x000000564454723c */ /* 0x040fe200000418ff */
[----:B------:R-:W-:Y:S02]  /*19850*/  FADD.FTZ R54, R52, R54 ;  /* 0x0000003634367221 */ /* 0x000fe40000010000 */
[----:B------:R-:W2:Y:S01]  /*19860*/  MUFU.EX2 R43, R43 ;  /* 0x0000002b002b7308 */ /* 0x000ea20000000800 */
[C---:B----4-:R-:W-:Y:S01]  /*19870*/  F2FP.BF16.F32.PACK_AB R19, R49.reuse, R53 ;  /* 0x000000353113723e */ /* 0x050fe200000010ff */
[----:B------:R-:W-:Y:S01]  /*19880*/  FADD.FTZ R57, R49, R57 ;  /* 0x0000003931397221 */ /* 0x000fe20000010000 */
[----:B------:R-:W-:Y:S05]  /*19890*/  HMMA.16816.F32.BF16 R104, R68, R100, RZ ;  /* 0x000000644468723c */ /* 0x000fea00000418ff */
[----:B------:R-:W-:Y:S01]  /*198a0*/  MUFU.EX2 R42, R42 ;  /* 0x0000002a002a7308 */ /* 0x000fe20000000800 */
[----:B------:R-:W-:Y:S01]  /*198b0*/  HMMA.16816.F32.BF16 R120, R16, R12, R120 ;  /* 0x0000000c1078723c */ /* 0x000fe20000041878 */
[----:B-----5:R-:W-:-:S05]  /*198c0*/  FADD.FTZ R57, R46, R57 ;  /* 0x000000392e397221 */ /* 0x020fca0000010000 */
[----:B------:R-:W-:Y:S01]  /*198d0*/  HMMA.16816.F32.BF16 R116, R16, R14, R116 ;  /* 0x0000000e1074723c */ /* 0x000fe20000041874 */
[----:B------:R-:W4:Y:S01]  /*198e0*/  LDSM.16.MT88.4 R12, [R226+0x10800] ;  /* 0x01080000e20c783b */ /* 0x000f220000004200 */
[----:B------:R-:W5:Y:S01]  /*198f0*/  MUFU.EX2 R47, R47 ;  /* 0x0000002f002f7308 */ /* 0x000f620000000800 */
[----:B--2---:R-:W-:-:S03]  /*19900*/  FADD.FTZ R57, R43, R57 ;  /* 0x000000392b397221 */ /* 0x004fc60000010000 */
[C---:B------:R-:W-:Y:S04]  /*19910*/  HMMA.16816.F32.BF16 R128, R16.reuse, R28, R128 ;  /* 0x0000001c1080723c */ /* 0x040fe80000041880 */
[----:B------:R-:W2:Y:S02]  /*19920*/  MUFU.EX2 R45, R45 ;  /* 0x0000002d002d7308 */ /* 0x000ea40000000800 */
[C---:B------:R-:W-:Y:S01]  /*19930*/  HMMA.16816.F32.BF16 R124, R16.reuse, R30, R124 ;  /* 0x0000001e107c723c */ /* 0x040fe2000004187c */
[----:B------:R-:W-:Y:S05]  /*19940*/  LDSM.16.MT88.4 R28, [R224+0x10800] ;  /* 0x01080000e01c783b */ /* 0x000fea0000004200 */
[----:B------:R-:W-:Y:S01]  /*19950*/  HMMA.16816.F32.BF16 R112, R16, R20, R112 ;  /* 0x000000141070723c */ /* 0x000fe20000041870 */
[----:B------:R-:W-:Y:S01]  /*19960*/  MUFU.EX2 R44, R44 ;  /* 0x0000002c002c7308 */ /* 0x000fe20000000800 */
[----:B-----5:R-:W-:-:S04]  /*19970*/  FADD.FTZ R54, R47, R54 ;  /* 0x000000362f367221 */ /* 0x020fc80000010000 */
[----:B------:R-:W-:Y:S01]  /*19980*/  HMMA.16816.F32.BF16 R108, R16, R22, R108 ;  /* 0x00000016106c723c */ /* 0x000fe2000004186c */
[----:B------:R-:W5:Y:S02]  /*19990*/  LDSM.16.MT88.4 R20, [R225+0x10800] ;  /* 0x01080000e114783b */ /* 0x000f640000004200 */
[----:B------:R-:W5:Y:S01]  /*199a0*/  MUFU.EX2 R41, R41 ;  /* 0x0000002900297308 */ /* 0x000f620000000800 */
[C---:B--2---:R-:W-:Y:S02]  /*199b0*/  FADD.FTZ R54, R45.reuse, R54 ;  /* 0x000000362d367221 */ /* 0x044fe40000010000 */
[C---:B-1----:R-:W-:Y:S05]  /*199c0*/  HMMA.16816.F32.BF16 R80, R68.reuse, R76, RZ ;  /* 0x0000004c4450723c */ /* 0x042fea00000418ff */
[----:B------:R-:W1:Y:S01]  /*199d0*/  MUFU.EX2 R40, R40 ;  /* 0x0000002800287308 */ /* 0x000e620000000800 */
[C---:B------:R-:W-:Y:S06]  /*199e0*/  HMMA.16816.F32.BF16 R100, R68.reuse, R102, RZ ;  /* 0x000000664464723c */ /* 0x040fec00000418ff */
[C---:B------:R-:W-:Y:S01]  /*199f0*/  HMMA.16816.F32.BF16 R76, R68.reuse, R78, RZ ;  /* 0x0000004e444c723c */ /* 0x040fe200000418ff */
[----:B------:R-:W-:Y:S05]  /*19a00*/  MUFU.EX2 R9, R9 ;  /* 0x0000000900097308 */ /* 0x000fea0000000800 */
[C---:B---3--:R-:W-:Y:S03]  /*19a10*/  HMMA.16816.F32.BF16 R72, R68.reuse, R32, RZ ;  /* 0x000000204448723c */ /* 0x048fe600000418ff */
[----:B------:R-:W-:Y:S03]  /*19a20*/  MUFU.EX2 R8, R8 ;  /* 0x0000000800087308 */ /* 0x000fe60000000800 */
[----:B------:R-:W-:Y:S01]  /*19a30*/  HMMA.16816.F32.BF16 R68, R68, R34, RZ ;  /* 0x000000224444723c */ /* 0x000fe200000418ff */
[----:B------:R-:W-:Y:S04]  /*19a40*/  LDSM.16.MT88.4 R32, [R224+0x11000] ;  /* 0x01100000e020783b */ /* 0x000fe80000004200 */
[----:B------:R-:W-:Y:S01]  /*19a50*/  MUFU.EX2 R3, R3 ;  /* 0x0000000300037308 */ /* 0x000fe20000000800 */
[C---:B------:R-:W-:Y:S06]  /*19a60*/  HMMA.16816.F32.BF16 R96, R16.reuse, R4, R96 ;  /* 0x000000041060723c */ /* 0x040fec0000041860 */
[C---:B------:R-:W-:Y:S01]  /*19a70*/  HMMA.16816.F32.BF16 R92, R16.reuse, R6, R92 ;  /* 0x00000006105c723c */ /* 0x040fe2000004185c */
[----:B------:R-:W2:Y:S01]  /*19a80*/  LDSM.16.MT88.4 R4, [R226+0xd000] ;  /* 0x00d00000e204783b */ /* 0x000ea20000004200 */
[----:B------:R-:W-:Y:S04]  /*19a90*/  MUFU.EX2 R144, R144 ;  /* 0x0000009000907308 */ /* 0x000fe80000000800 */
[C---:B----4-:R-:W-:Y:S04]  /*19aa0*/  HMMA.16816.F32.BF16 R88, R16.reuse, R12, R88 ;  /* 0x0000000c1058723c */ /* 0x050fe80000041858 */
[----:B------:R-:W3:Y:S02]  /*19ab0*/  MUFU.EX2 R145, R145 ;  /* 0x0000009100917308 */ /* 0x000ee40000000800 */
[C---:B------:R-:W-:Y:S01]  /*19ac0*/  HMMA.16816.F32.BF16 R84, R16.reuse, R14, R84 ;  /* 0x0000000e1054723c */ /* 0x040fe20000041854 */
[----:B------:R-:W4:Y:S05]  /*19ad0*/  LDSM.16.MT88.4 R12, [R225+0xd000] ;  /* 0x00d00000e10c783b */ /* 0x000f2a0000004200 */
[C---:B------:R-:W-:Y:S01]  /*19ae0*/  HMMA.16816.F32.BF16 R104, R16.reuse, R24, R104 ;  /* 0x000000181068723c */ /* 0x040fe20000041868 */
[----:B------:R-:W-:Y:S05]  /*19af0*/  MUFU.EX2 R146, R146 ;  /* 0x0000009200927308 */ /* 0x000fea0000000800 */
[C---:B------:R-:W-:Y:S01]  /*19b00*/  HMMA.16816.F32.BF16 R100, R16.reuse, R26, R100 ;  /* 0x0000001a1064723c */ /* 0x040fe20000041864 */
[----:B------:R-:W3:Y:S02]  /*19b10*/  LDSM.16.MT88.4 R24, [R228+0xd000] ;  /* 0x00d00000e418783b */ /* 0x000ee40000004200 */
[----:B------:R-:W3:Y:S03]  /*19b20*/  MUFU.EX2 R147, R147 ;  /* 0x0000009300937308 */ /* 0x000ee60000000800 */
[C---:B-----5:R-:W-:Y:S05]  /*19b30*/  HMMA.16816.F32.BF16 R80, R16.reuse, R20, R80 ;  /* 0x000000141050723c */ /* 0x060fea0000041850 */
[----:B------:R-:W5:Y:S01]  /*19b40*/  MUFU.EX2 R149, R149 ;  /* 0x0000009500957308 */ /* 0x000f620000000800 */
[C---:B------:R-:W-:Y:S01]  /*19b50*/  HMMA.16816.F32.BF16 R76, R16.reuse, R22, R76 ;  /* 0x00000016104c723c */ /* 0x040fe2000004184c */
[----:B------:R-:W-:Y:S05]  /*19b60*/  LDSM.16.MT88.4 R20, [R224+0xd000] ;  /* 0x00d00000e014783b */ /* 0x000fea0000004200 */
[C---:B------:R-:W-:Y:S01]  /*19b70*/  HMMA.16816.F32.BF16 R72, R16.reuse, R28, R72 ;  /* 0x0000001c1048723c */ /* 0x040fe20000041848 */
[----:B------:R-:W-:Y:S05]  /*19b80*/  MUFU.EX2 R155, R155 ;  /* 0x0000009b009b7308 */ /* 0x000fea0000000800 */
[----:B------:R-:W-:Y:S01]  /*19b90*/  HMMA.16816.F32.BF16 R68, R16, R30, R68 ;  /* 0x0000001e1044723c */ /* 0x000fe20000041844 */
[----:B------:R-:W5:Y:S01]  /*19ba0*/  LDSM.16.MT88.4 R16, [R228+0x11000] ;  /* 0x01100000e410783b */ /* 0x000f620000004200 */
[----:B------:R-:W-:Y:S01]  /*19bb0*/  F2FP.BF16.F32.PACK_AB R28, R45, R47 ;  /* 0x0000002f2d1c723e */ /* 0x000fe200000010ff */
[----:B------:R-:W-:Y:S01]  /*19bc0*/  MUFU.EX2 R157, R157 ;  /* 0x0000009d009d7308 */ /* 0x000fe20000000800 */
[----:B------:R-:W-:-:S03]  /*19bd0*/  F2FP.BF16.F32.PACK_AB R29, R43, R46 ;  /* 0x0000002e2b1d723e */ /* 0x000fc600000010ff */
[C---:B------:R-:W-:Y:S01]  /*19be0*/  F2FP.BF16.F32.PACK_AB R30, R41.reuse, R44 ;  /* 0x0000002c291e723e */ /* 0x040fe200000010ff */
[----:B------:R-:W-:Y:S01]  /*19bf0*/  FADD.FTZ R44, R44, R54 ;  /* 0x000000362c2c7221 */ /* 0x000fe20000010000 */
[----:B-1----:R-:W-:Y:S01]  /*19c00*/  F2FP.BF16.F32.PACK_AB R31, R40, R42 ;  /* 0x0000002a281f723e */ /* 0x002fe200000010ff */
[----:B------:R-:W-:Y:S01]  /*19c10*/  FADD.FTZ R42, R42, R57 ;  /* 0x000000392a2a7221 */ /* 0x000fe20000010000 */
[----:B------:R-:W-:Y:S01]  /*19c20*/  MUFU.EX2 R159, R159 ;  /* 0x0000009f009f7308 */ /* 0x000fe20000000800 */
[----:B------:R-:W-:Y:S02]  /*19c30*/  FADD.FTZ R44, R41, R44 ;  /* 0x0000002c292c7221 */ /* 0x000fe40000010000 */
[----:B------:R-:W-:Y:S02]  /*19c40*/  FADD.FTZ R42, R40, R42 ;  /* 0x0000002a282a7221 */ /* 0x000fe40000010000 */
[C---:B--2---:R-:W-:Y:S03]  /*19c50*/  HMMA.16816.F32.BF16 R120, R28.reuse, R4, R120 ;  /* 0x000000041c78723c */ /* 0x044fe60000041878 */
[----:B------:R-:W-:Y:S03]  /*19c60*/  MUFU.EX2 R160, R160 ;  /* 0x000000a000a07308 */ /* 0x000fe60000000800 */
[C---:B------:R-:W-:Y:S01]  /*19c70*/  HMMA.16816.F32.BF16 R116, R28.reuse, R6, R116 ;  /* 0x000000061c74723c */ /* 0x040fe20000041874 */
[----:B------:R-:W1:Y:S04]  /*19c80*/  LDSM.16.MT88.4 R4, [R226+0x11000] ;  /* 0x01100000e204783b */ /* 0x000e680000004200 */
[----:B------:R-:W2:Y:S01]  /*19c90*/  MUFU.EX2 R161, R161 ;  /* 0x000000a100a17308 */ /* 0x000ea20000000800 */
[C---:B----4-:R-:W-:Y:S06]  /*19ca0*/  HMMA.16816.F32.BF16 R112, R28.reuse, R12, R112 ;  /* 0x0000000c1c70723c */ /* 0x050fec0000041870 */
[C---:B------:R-:W-:Y:S01]  /*19cb0*/  HMMA.16816.F32.BF16 R108, R28.reuse, R14, R108 ;  /* 0x0000000e1c6c723c */ /* 0x040fe2000004186c */
[----:B------:R-:W4:Y:S01]  /*19cc0*/  LDSM.16.MT88.4 R12, [R225+0x11000] ;  /* 0x01100000e10c783b */ /* 0x000f220000004200 */
[----:B------:R-:W-:Y:S04]  /*19cd0*/  MUFU.EX2 R162, R162 ;  /* 0x000000a200a27308 */ /* 0x000fe80000000800 */
[C---:B---3--:R-:W-:Y:S04]  /*19ce0*/  HMMA.16816.F32.BF16 R128, R28.reuse, R24, R128 ;  /* 0x000000181c80723c */ /* 0x048fe80000041880 */
[----:B------:R-:W3:Y:S02]  /*19cf0*/  MUFU.EX2 R163, R163 ;  /* 0x000000a300a37308 */ /* 0x000ee40000000800 */
[C---:B-----5:R-:W-:Y:S06]  /*19d00*/  HMMA.16816.F32.BF16 R96, R28.reuse, R16, R96 ;  /* 0x000000101c60723c */ /* 0x060fec0000041860 */
[C---:B------:R-:W-:Y:S01]  /*19d10*/  HMMA.16816.F32.BF16 R92, R28.reuse, R18, R92 ;  /* 0x000000121c5c723c */ /* 0x040fe2000004185c */
[----:B------:R-:W5:Y:S01]  /*19d20*/  LDSM.16.MT88.4 R16, [R226+0xd800] ;  /* 0x00d80000e210783b */ /* 0x000f620000004200 */
[----:B------:R-:W3:Y:S04]  /*19d30*/  MUFU.EX2 R164, R164 ;  /* 0x000000a400a47308 */ /* 0x000ee80000000800 */
[C---:B------:R-:W-:Y:S01]  /*19d40*/  HMMA.16816.F32.BF16 R124, R28.reuse, R26, R124 ;  /* 0x0000001a1c7c723c */ /* 0x040fe2000004187c */
[----:B------:R-:W2:Y:S03]  /*19d50*/  LDSM.16.MT88.4 R24, [R228+0xd800] ;  /* 0x00d80000e418783b */ /* 0x000ea60000004200 */
[----:B------:R-:W-:Y:S02]  /*19d60*/  MUFU.EX2 R169, R169 ;  /* 0x000000a900a97308 */ /* 0x000fe40000000800 */
[C---:B-1----:R-:W-:Y:S06]  /*19d70*/  HMMA.16816.F32.BF16 R88, R28.reuse, R4, R88 ;  /* 0x000000041c58723c */ /* 0x042fec0000041858 */
[C---:B------:R-:W-:Y:S01]  /*19d80*/  HMMA.16816.F32.BF16 R84, R28.reuse, R6, R84 ;  /* 0x000000061c54723c */ /* 0x040fe20000041854 */
[----:B------:R-:W1:Y:S01]  /*19d90*/  LDSM.16.MT88.4 R4, [R225+0xd800] ;  /* 0x00d80000e104783b */ /* 0x000e620000004200 */
[----:B------:R-:W-:Y:S04]  /*19da0*/  MUFU.EX2 R170, R170 ;  /* 0x000000aa00aa7308 */ /* 0x000fe80000000800 */
[C---:B----4-:R-:W-:Y:S04]  /*19db0*/  HMMA.16816.F32.BF16 R80, R28.reuse, R12, R80 ;  /* 0x0000000c1c50723c */ /* 0x050fe80000041850 */
[----:B------:R-:W-:Y:S02]  /*19dc0*/  MUFU.EX2 R172, R172 ;  /* 0x000000ac00ac7308 */ /* 0x000fe40000000800 */
        /* <DEDUP_REMOVED lines=12> */
[----:B------:R-:W-:Y:S01]  /*19e90*/  LDSM.16.MT88.4 R20, [R224+0xd800] ;  /* 0x00d80000e014783b */ /* 0x000fe20000004200 */
[----:B------:R-:W-:Y:S01]  /*19ea0*/  FADD.FTZ R146, R146, R144 ;  /* 0x0000009092927221 */ /* 0x000fe20000010000 */
[----:B------:R-:W-:Y:S01]  /*19eb0*/  FADD.FTZ R3, R3, R9 ;  /* 0x0000000903037221 */ /* 0x000fe20000010000 */
[----:B------:R-:W4:Y:S02]  /*19ec0*/  MUFU.EX2 R168, R168 ;  /* 0x000000a800a87308 */ /* 0x000f240000000800 */
[----:B-----5:R-:W-:Y:S01]  /*19ed0*/  HMMA.16816.F32.BF16 R120, R12, R16, R120 ;  /* 0x000000100c78723c */ /* 0x020fe20000041878 */
[----:B------:R-:W-:Y:S01]  /*19ee0*/  FADD.FTZ R146, R147, R146 ;  /* 0x0000009293927221 */ /* 0x000fe20000010000 */
[----:B------:R-:W-:-:S04]  /*19ef0*/  FADD.FTZ R3, R149, R3 ;  /* 0x0000000395037221 */ /* 0x000fc80000010000 */
[C---:B------:R-:W-:Y:S01]  /*19f00*/  HMMA.16816.F32.BF16 R116, R12.reuse, R18, R116 ;  /* 0x000000120c74723c */ /* 0x040fe20000041874 */
[----:B------:R-:W5:Y:S01]  /*19f10*/  LDSM.16.MT88.4 R16, [R225+0x11800] ;  /* 0x01180000e110783b */ /* 0x000f620000004200 */
[----:B------:R-:W-:Y:S04]  /*19f20*/  MUFU.EX2 R167, R167 ;  /* 0x000000a700a77308 */ /* 0x000fe80000000800 */
[C---:B--2---:R-:W-:Y:S04]  /*19f30*/  HMMA.16816.F32.BF16 R128, R12.reuse, R24, R128 ;  /* 0x000000180c80723c */ /* 0x044fe80000041880 */
[----:B------:R-:W2:Y:S02]  /*19f40*/  MUFU.EX2 R166, R166 ;  /* 0x000000a600a67308 */ /* 0x000ea40000000800 */
[----:B------:R-:W-:Y:S01]  /*19f50*/  HMMA.16816.F32.BF16 R124, R12, R26, R124 ;  /* 0x0000001a0c7c723c */ /* 0x000fe2000004187c */
[----:B------:R-:W3:Y:S05]  /*19f60*/  LDSM.16.MT88.4 R24, [R226+0x11800] ;  /* 0x01180000e218783b */ /* 0x000eea0000004200 */
[C---:B------:R-:W-:Y:S01]  /*19f70*/  HMMA.16816.F32.BF16 R72, R28.reuse, R32, R72 ;  /* 0x000000201c48723c */ /* 0x040fe20000041848 */
[----:B------:R-:W2:Y:S05]  /*19f80*/  MUFU.EX2 R165, R165 ;  /* 0x000000a500a57308 */ /* 0x000eaa0000000800 */
[----:B------:R-:W-:Y:S01]  /*19f90*/  HMMA.16816.F32.BF16 R68, R28, R34, R68 ;  /* 0x000000221c44723c */ /* 0x000fe20000041844 */
[----:B------:R-:W4:Y:S02]  /*19fa0*/  LDSM.16.MT88.4 R32, [R228+0x11800] ;  /* 0x01180000e420783b */ /* 0x000f240000004200 */
[----:B------:R-:W-:Y:S02]  /*19fb0*/  MUFU.EX2 R158, R158 ;  /* 0x0000009e009e7308 */ /* 0x000fe40000000800 */
[----:B------:R-:W-:Y:S01]  /*19fc0*/  LDSM.16.MT88.4 R28, [R224+0x11800] ;  /* 0x01180000e01c783b */ /* 0x000fe20000004200 */
[C---:B-1----:R-:W-:Y:S05]  /*19fd0*/  HMMA.16816.F32.BF16 R112, R12.reuse, R4, R112 ;  /* 0x000000040c70723c */ /* 0x042fea0000041870 */
[----:B------:R-:W-:Y:S01]  /*19fe0*/  MUFU.EX2 R156, R156 ;  /* 0x0000009c009c7308 */ /* 0x000fe20000000800 */
[C---:B------:R-:W-:Y:S01]  /*19ff0*/  HMMA.16816.F32.BF16 R108, R12.reuse, R6, R108 ;  /* 0x000000060c6c723c */ /* 0x040fe2000004186c */
[----:B------:R-:W1:Y:S05]  /*1a000*/  LDSM.16.MT88.4 R4, [R228+0xe000] ;  /* 0x00e00000e404783b */ /* 0x000e6a0000004200 */
[C---:B-----5:R-:W-:Y:S01]  /*1a010*/  HMMA.16816.F32.BF16 R80, R12.reuse, R16, R80 ;  /* 0x000000100c50723c */ /* 0x060fe20000041850 */
[----:B------:R-:W-:Y:S05]  /*1a020*/  MUFU.EX2 R154, R154 ;  /* 0x0000009a009a7308 */ /* 0x000fea0000000800 */
[C---:B------:R-:W-:Y:S01]  /*1a030*/  HMMA.16816.F32.BF16 R76, R12.reuse, R18, R76 ;  /* 0x000000120c4c723c */ /* 0x040fe2000004184c */
[----:B------:R-:W5:Y:S02]  /*1a040*/  LDSM.16.MT88.4 R16, [R225+0xe000] ;  /* 0x00e00000e110783b */ /* 0x000f640000004200 */
[----:B------:R-:W-:Y:S03]  /*1a050*/  MUFU.EX2 R153, R153 ;  /* 0x0000009900997308 */ /* 0x000fe60000000800 */
[C---:B------:R-:W-:Y:S05]  /*1a060*/  HMMA.16816.F32.BF16 R104, R12.reuse, R20, R104 ;  /* 0x000000140c68723c */ /* 0x040fea0000041868 */
[----:B------:R-:W2:Y:S01]  /*1a070*/  MUFU.EX2 R152, R152 ;  /* 0x0000009800987308 */ /* 0x000ea20000000800 */
[C---:B------:R-:W-:Y:S01]  /*1a080*/  HMMA.16816.F32.BF16 R100, R12.reuse, R22, R100 ;  /* 0x000000160c64723c */ /* 0x040fe20000041864 */
[----:B------:R-:W2:Y:S05]  /*1a090*/  LDSM.16.MT88.4 R20, [R226+0xe000] ;  /* 0x00e00000e214783b */ /* 0x000eaa0000004200 */
[C---:B---3--:R-:W-:Y:S01]  /*1a0a0*/  HMMA.16816.F32.BF16 R88, R12.reuse, R24, R88 ;  /* 0x000000180c58723c */ /* 0x048fe20000041858 */
[----:B------:R-:W-:Y:S05]  /*1a0b0*/  MUFU.EX2 R151, R151 ;  /* 0x0000009700977308 */ /* 0x000fea0000000800 */
[C---:B------:R-:W-:Y:S01]  /*1a0c0*/  HMMA.16816.F32.BF16 R84, R12.reuse, R26, R84 ;  /* 0x0000001a0c54723c */ /* 0x040fe20000041854 */
[----:B------:R-:W-:Y:S01]  /*1a0d0*/  F2FP.BF16.F32.PACK_AB R24, R161, R160 ;  /* 0x000000a0a118723e */ /* 0x000fe200000010ff */
[----:B------:R-:W-:Y:S01]  /*1a0e0*/  FADD.FTZ R160, R160, R146 ;  /* 0x00000092a0a07221 */ /* 0x000fe20000010000 */
[----:B------:R-:W-:Y:S01]  /*1a0f0*/  F2FP.BF16.F32.PACK_AB R25, R157, R155 ;  /* 0x0000009b9d19723e */ /* 0x000fe200000010ff */
[----:B------:R-:W3:Y:S01]  /*1a100*/  MUFU.EX2 R150, R150 ;  /* 0x0000009600967308 */ /* 0x000ee20000000800 */
[----:B------:R-:W-:Y:S01]  /*1a110*/  FADD.FTZ R155, R155, R3 ;  /* 0x000000039b9b7221 */ /* 0x000fe20000010000 */
[----:B----4-:R-:W-:Y:S01]  /*1a120*/  HMMA.16816.F32.BF16 R96, R12, R32, R96 ;  /* 0x000000200c60723c */ /* 0x010fe20000041860 */
[----:B------:R-:W-:Y:S01]  /*1a130*/  F2FP.BF16.F32.PACK_AB R26, R163, R162 ;  /* 0x000000a2a31a723e */ /* 0x000fe200000010ff */
[----:B------:R-:W-:Y:S01]  /*1a140*/  FADD.FTZ R160, R161, R160 ;  /* 0x000000a0a1a07221 */ /* 0x000fe20000010000 */
[----:B------:R-:W-:Y:S01]  /*1a150*/  F2FP.BF16.F32.PACK_AB R27, R164, R159 ;  /* 0x0000009fa41b723e */ /* 0x000fe200000010ff */
[----:B------:R-:W-:-:S02]  /*1a160*/  FADD.FTZ R155, R157, R155 ;  /* 0x0000009b9d9b7221 */ /* 0x000fc40000010000 */
[----:B------:R-:W-:Y:S01]  /*1a170*/  HMMA.16816.F32.BF16 R92, R12, R34, R92 ;  /* 0x000000220c5c723c */ /* 0x000fe2000004185c */
[----:B------:R-:W4:Y:S01]  /*1a180*/  LDSM.16.MT88.4 R32, [R226+0x12000] ;  /* 0x01200000e220783b */ /* 0x000f220000004200 */
[----:B------:R-:W3:Y:S01]  /*1a190*/  MUFU.EX2 R148, R148 ;  /* 0x0000009400947308 */ /* 0x000ee20000000800 */
[----:B------:R-:W-:Y:S01]  /*1a1a0*/  FADD.FTZ R162, R162, R160 ;  /* 0x000000a0a2a27221 */ /* 0x000fe20000010000 */
[----:B------:R-:W-:Y:S02]  /*1a1b0*/  FADD.FTZ R159, R159, R155 ;  /* 0x0000009b9f9f7221 */ /* 0x000fe40000010000 */
[C---:B-1----:R-:W-:Y:S01]  /*1a1c0*/  HMMA.16816.F32.BF16 R128, R24.reuse, R4, R128 ;  /* 0x000000041880723c */ /* 0x042fe20000041880 */
[----:B------:R-:W-:Y:S01]  /*1a1d0*/  FADD.FTZ R162, R163, R162 ;  /* 0x000000a2a3a27221 */ /* 0x000fe20000010000 */
[----:B------:R-:W-:Y:S02]  /*1a1e0*/  FADD.FTZ R159, R164, R159 ;  /* 0x0000009fa49f7221 */ /* 0x000fe40000010000 */
[----:B------:R-:W-:Y:S02]  /*1a1f0*/  MUFU.EX2 R137, R137 ;  /* 0x0000008900897308 */ /* 0x000fe40000000800 */
[----:B------:R-:W-:Y:S01]  /*1a200*/  HMMA.16816.F32.BF16 R124, R24, R6, R124 ;  /* 0x00000006187c723c */ /* 0x000fe2000004187c */
[----:B------:R-:W1:Y:S05]  /*1a210*/  LDSM.16.MT88.4 R4, [R225+0x12000] ;  /* 0x01200000e104783b */ /* 0x000e6a0000004200 */
[C---:B------:R-:W-:Y:S01]  /*1a220*/  HMMA.16816.F32.BF16 R72, R12.reuse, R28, R72 ;  /* 0x0000001c0c48723c */ /* 0x040fe20000041848 */
[----:B------:R-:W-:Y:S05]  /*1a230*/  MUFU.EX2 R136, R136 ;  /* 0x0000008800887308 */ /* 0x000fea0000000800 */
[----:B------:R-:W-:Y:S01]  /*1a240*/  HMMA.16816.F32.BF16 R68, R12, R30, R68 ;  /* 0x0000001e0c44723c */ /* 0x000fe20000041844 */
[----:B------:R-:W3:Y:S02]  /*1a250*/  LDSM.16.MT88.4 R12, [R224+0xe000] ;  /* 0x00e00000e00c783b */ /* 0x000ee40000004200 */
[----:B------:R-:W-:Y:S02]  /*1a260*/  MUFU.EX2 R134, R134 ;  /* 0x0000008600867308 */ /* 0x000fe40000000800 */
[----:B------:R-:W-:Y:S01]  /*1a270*/  LDSM.16.MT88.4 R28, [R224+0x12000] ;  /* 0x01200000e01c783b */ /* 0x000fe20000004200 */
[C---:B-----5:R-:W-:Y:S05]  /*1a280*/  HMMA.16816.F32.BF16 R112, R24.reuse, R16, R112 ;  /* 0x000000101870723c */ /* 0x060fea0000041870 */
[----:B------:R-:W-:Y:S01]  /*1a290*/  MUFU.EX2 R252, R252 ;  /* 0x000000fc00fc7308 */ /* 0x000fe20000000800 */
[C---:B------:R-:W-:Y:S01]  /*1a2a0*/  HMMA.16816.F32.BF16 R108, R24.reuse, R18, R108 ;  /* 0x00000012186c723c */ /* 0x040fe2000004186c */
[----:B------:R-:W5:Y:S05]  /*1a2b0*/  LDSM.16.MT88.4 R16, [R226+0xe800] ;  /* 0x00e80000e210783b */ /* 0x000f6a0000004200 */
[C---:B--2---:R-:W-:Y:S06]  /*1a2c0*/  HMMA.16816.F32.BF16 R120, R24.reuse, R20, R120 ;  /* 0x000000141878723c */ /* 0x044fec0000041878 */
[C---:B------:R-:W-:Y:S01]  /*1a2d0*/  HMMA.16816.F32.BF16 R116, R24.reuse, R22, R116 ;  /* 0x000000161874723c */ /* 0x040fe20000041874 */
[----:B------:R-:W-:Y:S05]  /*1a2e0*/  LDSM.16.MT88.4 R20, [R228+0xe800] ;  /* 0x00e80000e414783b */ /* 0x000fea0000004200 */
[C---:B----4-:R-:W-:Y:S06]  /*1a2f0*/  HMMA.16816.F32.BF16 R88, R24.reuse, R32, R88 ;  /* 0x000000201858723c */ /* 0x050fec0000041858 */
[----:B------:R-:W-:Y:S01]  /*1a300*/  HMMA.16816.F32.BF16 R84, R24, R34, R84 ;  /* 0x000000221854723c */ /* 0x000fe20000041854 */
[----:B------:R-:W-:Y:S01]  /*1a310*/  F2FP.BF16.F32.PACK_AB R32, R168, R171 ;  /* 0x000000aba820723e */ /* 0x000fe200000010ff */
[----:B------:R-:W-:Y:S01]  /*1a320*/  FADD.FTZ R171, R171, R162 ;  /* 0x000000a2abab7221 */ /* 0x000fe20000010000 */
[----:B------:R-:W-:Y:S01]  /*1a330*/  F2FP.BF16.F32.PACK_AB R33, R170, R169 ;  /* 0x000000a9aa21723e */ /* 0x000fe200000010ff */
[----:B------:R-:W-:-:S02]  /*1a340*/  FADD.FTZ R169, R169, R159 ;  /* 0x0000009fa9a97221 */ /* 0x000fc40000010000 */
[C---:B-1----:R-:W-:Y:S01]  /*1a350*/  HMMA.16816.F32.BF16 R80, R24.reuse, R4, R80 ;  /* 0x000000041850723c */ /* 0x042fe20000041850 */
[----:B------:R-:W-:Y:S01]  /*1a360*/  F2FP.BF16.F32.PACK_AB R34, R166, R167 ;  /* 0x000000a7a622723e */ /* 0x000fe200000010ff */
[----:B------:R-:W-:Y:S01]  /*1a370*/  FADD.FTZ R171, R168, R171 ;  /* 0x000000aba8ab7221 */ /* 0x000fe20000010000 */
[----:B------:R-:W-:Y:S01]  /*1a380*/  F2FP.BF16.F32.PACK_AB R35, R165, R172 ;  /* 0x000000aca523723e */ /* 0x000fe200000010ff */
[----:B------:R-:W-:Y:S02]  /*1a390*/  FADD.FTZ R169, R170, R169 ;  /* 0x000000a9aaa97221 */ /* 0x000fe40000010000 */
[----:B------:R-:W-:Y:S01]  /*1a3a0*/  HMMA.16816.F32.BF16 R76, R24, R6, R76 ;  /* 0x00000006184c723c */ /* 0x000fe2000004184c */
[----:B------:R-:W1:Y:S01]  /*1a3b0*/  LDSM.16.MT88.4 R4, [R224+0xe800] ;  /* 0x00e80000e004783b */ /* 0x000e620000004200 */
[----:B------:R-:W-:Y:S01]  /*1a3c0*/  FADD.FTZ R167, R167, R171 ;  /* 0x000000aba7a77221 */ /* 0x000fe20000010000 */
[----:B------:R-:W-:-:S03]  /*1a3d0*/  FADD.FTZ R172, R172, R169 ;  /* 0x000000a9acac7221 */ /* 0x000fc60000010000 */
[----:B---3--:R-:W-:Y:S01]  /*1a3e0*/  HMMA.16816.F32.BF16 R104, R24, R12, R104 ;  /* 0x0000000c1868723c */ /* 0x008fe20000041868 */
[----:B------:R-:W-:Y:S01]  /*1a3f0*/  FADD.FTZ R167, R166, R167 ;  /* 0x000000a7a6a77221 */ /* 0x000fe20000010000 */
[----:B------:R-:W-:-:S04]  /*1a400*/  FADD.FTZ R172, R165, R172 ;  /* 0x000000aca5ac7221 */ /* 0x000fc80000010000 */
[----:B------:R-:W-:Y:S01]  /*1a410*/  HMMA.16816.F32.BF16 R100, R24, R14, R100 ;  /* 0x0000000e1864723c */ /* 0x000fe20000041864 */
[----:B------:R-:W2:Y:S05]  /*1a420*/  LDSM.16.MT88.4 R12, [R225+0xe800] ;  /* 0x00e80000e10c783b */ /* 0x000eaa0000004200 */
[C---:B-----5:R-:W-:Y:S06]  /*1a430*/  HMMA.16816.F32.BF16 R120, R32.reuse, R16, R120 ;  /* 0x000000102078723c */ /* 0x060fec0000041878 */
[----:B------:R-:W-:Y:S01]  /*1a440*/  HMMA.16816.F32.BF16 R116, R32, R18, R116 ;  /* 0x000000122074723c */ /* 0x000fe20000041874 */
[----:B------:R-:W3:Y:S05]  /*1a450*/  LDSM.16.MT88.4 R16, [R225+0x12800] ;  /* 0x01280000e110783b */ /* 0x000eea0000004200 */
[C---:B------:R-:W-:Y:S06]  /*1a460*/  HMMA.16816.F32.BF16 R72, R24.reuse, R28, R72 ;  /* 0x0000001c1848723c */ /* 0x040fec0000041848 */
[----:B------:R-:W-:Y:S01]  /*1a470*/  HMMA.16816.F32.BF16 R68, R24, R30, R68 ;  /* 0x0000001e1844723c */ /* 0x000fe20000041844 */
[----:B------:R-:W4:Y:S05]  /*1a480*/  LDSM.16.MT88.4 R28, [R228+0x12800] ;  /* 0x01280000e41c783b */ /* 0x000f2a0000004200 */
[C---:B-1----:R-:W-:Y:S06]  /*1a490*/  HMMA.16816.F32.BF16 R104, R32.reuse, R4, R104 ;  /* 0x000000042068723c */ /* 0x042fec0000041868 */
[----:B------:R-:W-:Y:S01]  /*1a4a0*/  HMMA.16816.F32.BF16 R100, R32, R6, R100 ;  /* 0x000000062064723c */ /* 0x000fe20000041864 */
[----:B------:R-:W-:Y:S05]  /*1a4b0*/  LDSM.16.MT88.4 R4, [R225+0xf000] ;  /* 0x00f00000e104783b */ /* 0x000fea0000004200 */
[C---:B------:R-:W-:Y:S06]  /*1a4c0*/  HMMA.16816.F32.BF16 R96, R24.reuse, R36, R96 ;  /* 0x000000241860723c */ /* 0x040fec0000041860 */
[----:B------:R-:W-:Y:S01]  /*1a4d0*/  HMMA.16816.F32.BF16 R92, R24, R38, R92 ;  /* 0x00000026185c723c */ /* 0x000fe2000004185c */
[----:B------:R-:W-:Y:S04]  /*1a4e0*/  LDSM.16.MT88.4 R36, [R224+0x12800] ;  /* 0x01280000e024783b */ /* 0x000fe80000004200 */
[----:B------:R-:W-:Y:S01]  /*1a4f0*/  LDSM.16.MT88.4 R24, [R228+0xf000] ;  /* 0x00f00000e418783b */ /* 0x000fe20000004200 */
[C---:B------:R-:W-:Y:S06]  /*1a500*/  HMMA.16816.F32.BF16 R128, R32.reuse, R20, R128 ;  /* 0x000000142080723c */ /* 0x040fec0000041880 */
[C---:B------:R-:W-:Y:S01]  /*1a510*/  HMMA.16816.F32.BF16 R124, R32.reuse, R22, R124 ;  /* 0x00000016207c723c */ /* 0x040fe2000004187c */
[----:B------:R-:W1:Y:S05]  /*1a520*/  LDSM.16.MT88.4 R20, [R226+0x12800] ;  /* 0x01280000e214783b */ /* 0x000e6a0000004200 */
[C---:B--2---:R-:W-:Y:S06]  /*1a530*/  HMMA.16816.F32.BF16 R112, R32.reuse, R12, R112 ;  /* 0x0000000c2070723c */ /* 0x044fec0000041870 */
[C---:B------:R-:W-:Y:S01]  /*1a540*/  HMMA.16816.F32.BF16 R108, R32.reuse, R14, R108 ;  /* 0x0000000e206c723c */ /* 0x040fe2000004186c */
[----:B------:R-:W2:Y:S05]  /*1a550*/  LDSM.16.MT88.4 R12, [R226+0xf000] ;  /* 0x00f00000e20c783b */ /* 0x000eaa0000004200 */
[C---:B---3--:R-:W-:Y:S06]  /*1a560*/  HMMA.16816.F32.BF16 R80, R32.reuse, R16, R80 ;  /* 0x000000102050723c */ /* 0x048fec0000041850 */
[C---:B------:R-:W-:Y:S01]  /*1a570*/  HMMA.16816.F32.BF16 R76, R32.reuse, R18, R76 ;  /* 0x00000012204c723c */ /* 0x040fe2000004184c */
[----:B------:R-:W3:Y:S05]  /*1a580*/  LDSM.16.MT88.4 R16, [R228+0x13000] ;  /* 0x01300000e410783b */ /* 0x000eea0000004200 */
        /* <DEDUP_REMOVED lines=12> */
[----:B------:R-:W-:Y:S01]  /*1a650*/  LDSM.16.MT88.4 R20, [R224+0xf000] ;  /* 0x00f00000e014783b */ /* 0x000fe20000004200 */
[----:B------:R-:W-:Y:S01]  /*1a660*/  FADD.FTZ R151, R151, R153 ;  /* 0x0000009997977221 */ /* 0x000fe20000010000 */
[----:B------:R-:W-:-:S03]  /*1a670*/  FADD.FTZ R154, R154, R158 ;  /* 0x0000009e9a9a7221 */ /* 0x000fc60000010000 */
[----:B------:R-:W-:Y:S01]  /*1a680*/  HMMA.16816.F32.BF16 R112, R28, R4, R112 ;  /* 0x000000041c70723c */ /* 0x000fe20000041870 */
[----:B------:R-:W-:Y:S01]  /*1a690*/  FADD.FTZ R151, R150, R151 ;  /* 0x0000009796977221 */ /* 0x000fe20000010000 */
[----:B------:R-:W-:-:S04]  /*1a6a0*/  FADD.FTZ R154, R148, R154 ;  /* 0x0000009a949a7221 */ /* 0x000fc80000010000 */
[C---:B------:R-:W-:Y:S01]  /*1a6b0*/  HMMA.16816.F32.BF16 R108, R28.reuse, R6, R108 ;  /* 0x000000061c6c723c */ /* 0x040fe2000004186c */
[----:B------:R-:W1:Y:S05]  /*1a6c0*/  LDSM.16.MT88.4 R4, [R225+0x13000] ;  /* 0x01300000e104783b */ /* 0x000e6a0000004200 */
[C---:B--2---:R-:W-:Y:S06]  /*1a6d0*/  HMMA.16816.F32.BF16 R120, R28.reuse, R12, R120 ;  /* 0x0000000c1c78723c */ /* 0x044fec0000041878 */
[C---:B------:R-:W-:Y:S01]  /*1a6e0*/  HMMA.16816.F32.BF16 R116, R28.reuse, R14, R116 ;  /* 0x0000000e1c74723c */ /* 0x040fe20000041874 */
[----:B------:R-:W2:Y:S05]  /*1a6f0*/  LDSM.16.MT88.4 R12, [R226+0x13000] ;  /* 0x01300000e20c783b */ /* 0x000eaa0000004200 */
[C---:B---3--:R-:W-:Y:S06]  /*1a700*/  HMMA.16816.F32.BF16 R96, R28.reuse, R16, R96 ;  /* 0x000000101c60723c */ /* 0x048fec0000041860 */
[----:B------:R-:W-:Y:S01]  /*1a710*/  HMMA.16816.F32.BF16 R92, R28, R18, R92 ;  /* 0x000000121c5c723c */ /* 0x000fe2000004185c */
[----:B------:R-:W-:Y:S05]  /*1a720*/  LDSM.16.MT88.4 R16, [R228+0xf800] ;  /* 0x00f80000e410783b */ /* 0x000fea0000004200 */
[C---:B------:R-:W-:Y:S06]  /*1a730*/  HMMA.16816.F32.BF16 R72, R32.reuse, R36, R72 ;  /* 0x000000242048723c */ /* 0x040fec0000041848 */
[----:B------:R-:W-:Y:S01]  /*1a740*/  HMMA.16816.F32.BF16 R68, R32, R38, R68 ;  /* 0x000000262044723c */ /* 0x000fe20000041844 */
[-CC-:B------:R-:W-:Y:S01]  /*1a750*/  FFMA.FTZ R36, R143, R133.reuse, -R132.reuse ;  /* 0x000000858f247223 */ /* 0x180fe20000010884 */
[-CC-:B------:R-:W-:Y:S01]  /*1a760*/  FFMA.FTZ R37, R142, R133.reuse, -R132.reuse ;  /* 0x000000858e257223 */ /* 0x180fe20000010884 */
[----:B------:R-:W3:Y:S03]  /*1a770*/  LDSM.16.MT88.4 R32, [R224+0x13000] ;  /* 0x01300000e020783b */ /* 0x000ee60000004200 */
[C---:B------:R-:W-:Y:S01]  /*1a780*/  HMMA.16816.F32.BF16 R128, R28.reuse, R24, R128 ;  /* 0x000000181c80723c */ /* 0x040fe20000041880 */
[-C--:B------:R-:W-:Y:S01]  /*1a790*/  FFMA.FTZ R38, R139, R133.reuse, -R132 ;  /* 0x000000858b267223 */ /* 0x080fe20000010884 */
[----:B------:R-:W-:Y:S01]  /*1a7a0*/  FFMA.FTZ R39, R138, R133, -R135 ;  /* 0x000000858a277223 */ /* 0x000fe20000010887 */
[----:B------:R-:W4:Y:S03]  /*1a7b0*/  MUFU.EX2 R36, R36 ;  /* 0x0000002400247308 */ /* 0x000f260000000800 */
[C---:B------:R-:W-:Y:S01]  /*1a7c0*/  HMMA.16816.F32.BF16 R124, R28.reuse, R26, R124 ;  /* 0x0000001a1c7c723c */ /* 0x040fe2000004187c */
[----:B------:R-:W-:Y:S04]  /*1a7d0*/  LDSM.16.MT88.4 R24, [R225+0xf800] ;  /* 0x00f80000e118783b */ /* 0x000fe80000004200 */
[----:B------:R-:W5:Y:S01]  /*1a7e0*/  MUFU.EX2 R37, R37 ;  /* 0x0000002500257308 */ /* 0x000f620000000800 */
[C---:B-1----:R-:W-:Y:S06]  /*1a7f0*/  HMMA.16816.F32.BF16 R80, R28.reuse, R4, R80 ;  /* 0x000000041c50723c */ /* 0x042fec0000041850 */
[----:B------:R-:W-:Y:S01]  /*1a800*/  HMMA.16816.F32.BF16 R76, R28, R6, R76 ;  /* 0x000000061c4c723c */ /* 0x000fe2000004184c */
[----:B------:R-:W1:Y:S01]  /*1a810*/  MUFU.EX2 R38, R38 ;  /* 0x0000002600267308 */ /* 0x000e620000000800 */
[----:B----4-:R-:W-:-:S04]  /*1a820*/  FADD.FTZ R154, R36, R154 ;  /* 0x0000009a249a7221 */ /* 0x010fc80000010000 */
[C---:B------:R-:W-:Y:S01]  /*1a830*/  HMMA.16816.F32.BF16 R104, R28.reuse, R20, R104 ;  /* 0x000000141c68723c */ /* 0x040fe20000041868 */
[----:B------:R-:W-:Y:S02]  /*1a840*/  F2FP.BF16.F32.PACK_AB R6, R134, R136 ;  /* 0x000000888606723e */ /* 0x000fe400000010ff */
[----:B------:R-:W4:Y:S01]  /*1a850*/  MUFU.EX2 R39, R39 ;  /* 0x0000002700277308 */ /* 0x000f220000000800 */
[C---:B-----5:R-:W-:Y:S01]  /*1a860*/  F2FP.BF16.F32.PACK_AB R5, R37.reuse, R36 ;  /* 0x000000242505723e */ /* 0x060fe200000010ff */
[----:B------:R-:W-:Y:S01]  /*1a870*/  FADD.FTZ R154, R37, R154 ;  /* 0x0000009a259a7221 */ /* 0x000fe20000010000 */
[----:B------:R-:W-:Y:S01]  /*1a880*/  HMMA.16816.F32.BF16 R100, R28, R22, R100 ;  /* 0x000000161c64723c */ /* 0x000fe20000041864 */
[----:B------:R-:W5:Y:S01]  /*1a890*/  LDSM.16.MT88.4 R20, [R224+0xf800] ;  /* 0x00f80000e014783b */ /* 0x000f620000004200 */
[----:B-1----:R-:W-:-:S04]  /*1a8a0*/  F2FP.BF16.F32.PACK_AB R7, R252, R38 ;  /* 0x00000026fc07723e */ /* 0x002fc800000010ff */
[----:B--2---:R-:W-:Y:S01]  /*1a8b0*/  HMMA.16816.F32.BF16 R88, R28, R12, R88 ;  /* 0x0000000c1c58723c */ /* 0x004fe20000041858 */
[----:B------:R-:W-:-:S04]  /*1a8c0*/  FADD.FTZ R154, R38, R154 ;  /* 0x0000009a269a7221 */ /* 0x000fc80000010000 */
[----:B------:R-:W-:Y:S01]  /*1a8d0*/  FADD.FTZ R252, R252, R154 ;  /* 0x0000009afcfc7221 */ /* 0x000fe20000010000 */
[----:B------:R-:W-:Y:S01]  /*1a8e0*/  HMMA.16816.F32.BF16 R84, R28, R14, R84 ;  /* 0x0000000e1c54723c */ /* 0x000fe20000041854 */
[----:B----4-:R-:W-:Y:S01]  /*1a8f0*/  F2FP.BF16.F32.PACK_AB R4, R137, R39 ;  /* 0x000000278904723e */ /* 0x010fe200000010ff */
[----:B------:R-:W1:Y:S01]  /*1a900*/  LDSM.16.MT88.4 R12, [R226+0xf800] ;  /* 0x00f80000e20c783b */ /* 0x000e620000004200 */
[----:B------:R-:W-:-:S03]  /*1a910*/  FADD.FTZ R151, R39, R151 ;  /* 0x0000009727977221 */ /* 0x000fc60000010000 */
[----:B---3--:R-:W-:Y:S01]  /*1a920*/  HMMA.16816.F32.BF16 R72, R28, R32, R72 ;  /* 0x000000201c48723c */ /* 0x008fe20000041848 */
[----:B------:R-:W-:-:S04]  /*1a930*/  FADD.FTZ R151, R137, R151 ;  /* 0x0000009789977221 */ /* 0x000fc80000010000 */
[----:B------:R-:W-:Y:S01]  /*1a940*/  FADD.FTZ R151, R136, R151 ;  /* 0x0000009788977221 */ /* 0x000fe20000010000 */
[----:B------:R-:W-:Y:S03]  /*1a950*/  HMMA.16816.F32.BF16 R128, R4, R16, R128 ;  /* 0x000000100480723c */ /* 0x000fe60000041880 */
[----:B------:R-:W-:-:S03]  /*1a960*/  FADD.FTZ R196, R134, R151 ;  /* 0x0000009786c47221 */ /* 0x000fc60000010000 */
[----:B------:R-:W-:Y:S01]  /*1a970*/  HMMA.16816.F32.BF16 R124, R4, R18, R124 ;  /* 0x00000012047c723c */ /* 0x000fe2000004187c */
[----:B------:R-:W2:Y:S04]  /*1a980*/  LDSM.16.MT88.4 R16, [R228+0x13800] ;  /* 0x01380000e410783b */ /* 0x000ea80000004200 */
[----:B------:R-:W-:Y:S01]  /*1a990*/  STL [R1], R196 ;  /* 0x000000c401007387 */ /* 0x000fe20000100800 */
[----:B------:R-:W-:Y:S06]  /*1a9a0*/  HMMA.16816.F32.BF16 R68, R28, R34, R68 ;  /* 0x000000221c44723c */ /* 0x000fec0000041844 */
[C---:B-----5:R-:W-:Y:S06]  /*1a9b0*/  HMMA.16816.F32.BF16 R104, R4.reuse, R20, R104 ;  /* 0x000000140468723c */ /* 0x060fec0000041868 */
[C---:B------:R-:W-:Y:S01]  /*1a9c0*/  HMMA.16816.F32.BF16 R100, R4.reuse, R22, R100 ;  /* 0x000000160464723c */ /* 0x040fe20000041864 */
[----:B------:R-:W3:Y:S05]  /*1a9d0*/  LDSM.16.MT88.4 R20, [R225+0x13800] ;  /* 0x01380000e114783b */ /* 0x000eea0000004200 */
[C---:B-1----:R-:W-:Y:S06]  /*1a9e0*/  HMMA.16816.F32.BF16 R120, R4.reuse, R12, R120 ;  /* 0x0000000c0478723c */ /* 0x042fec0000041878 */
[C---:B------:R-:W-:Y:S01]  /*1a9f0*/  HMMA.16816.F32.BF16 R116, R4.reuse, R14, R116 ;  /* 0x0000000e0474723c */ /* 0x040fe20000041874 */
[----:B------:R-:W1:Y:S05]  /*1aa00*/  LDSM.16.MT88.4 R12, [R226+0x13800] ;  /* 0x01380000e20c783b */ /* 0x000e6a0000004200 */
[C---:B------:R-:W-:Y:S06]  /*1aa10*/  HMMA.16816.F32.BF16 R112, R4.reuse, R24, R112 ;  /* 0x000000180470723c */ /* 0x040fec0000041870 */
[C---:B--2---:R-:W-:Y:S06]  /*1aa20*/  HMMA.16816.F32.BF16 R96, R4.reuse, R16, R96 ;  /* 0x000000100460723c */ /* 0x044fec0000041860 */
[C---:B------:R-:W-:Y:S01]  /*1aa30*/  HMMA.16816.F32.BF16 R92, R4.reuse, R18, R92 ;  /* 0x00000012045c723c */ /* 0x040fe2000004185c */
[----:B------:R-:W2:Y:S05]  /*1aa40*/  LDSM.16.MT88.4 R16, [R224+0x13800] ;  /* 0x01380000e010783b */ /* 0x000eaa0000004200 */
[C---:B------:R-:W-:Y:S06]  /*1aa50*/  HMMA.16816.F32.BF16 R108, R4.reuse, R26, R108 ;  /* 0x0000001a046c723c */ /* 0x040fec000004186c */
[C---:B---3--:R-:W-:Y:S06]  /*1aa60*/  HMMA.16816.F32.BF16 R80, R4.reuse, R20, R80 ;  /* 0x000000140450723c */ /* 0x048fec0000041850 */
[C---:B------:R-:W-:Y:S06]  /*1aa70*/  HMMA.16816.F32.BF16 R76, R4.reuse, R22, R76 ;  /* 0x00000016044c723c */ /* 0x040fec000004184c */
[C---:B-1----:R-:W-:Y:S06]  /*1aa80*/  HMMA.16816.F32.BF16 R88, R4.reuse, R12, R88 ;  /* 0x0000000c0458723c */ /* 0x042fec0000041858 */
[C---:B------:R-:W-:Y:S06]  /*1aa90*/  HMMA.16816.F32.BF16 R84, R4.reuse, R14, R84 ;  /* 0x0000000e0454723c */ /* 0x040fec0000041854 */
[C---:B--2---:R-:W-:Y:S06]  /*1aaa0*/  HMMA.16816.F32.BF16 R72, R4.reuse, R16, R72 ;  /* 0x000000100448723c */ /* 0x044fec0000041848 */
[----:B------:R-:W-:Y:S01]  /*1aab0*/  HMMA.16816.F32.BF16 R68, R4, R18, R68 ;  /* 0x000000120444723c */ /* 0x000fe20000041844 */
        /* <DEDUP_REMOVED lines=10> */
[----:B------:R-:W-:-:S05]  /*1ab60*/  VIADD R13, R3, 0x80 ;  /* 0x00000080030d7836 */ /* 0x000fca0000000000 */
[----:B------:R-:W-:Y:S02]  /*1ab70*/  IABS R6, R13 ;  /* 0x0000000d00067213 */ /* 0x000fe40000000000 */
[-C--:B--2---:R-:W-:Y:S02]  /*1ab80*/  IABS R7, R12.reuse ;  /* 0x0000000c00077213 */ /* 0x084fe40000000000 */
[-C--:B------:R-:W-:Y:S02]  /*1ab90*/  IABS R5, R12.reuse ;  /* 0x0000000c00057213 */ /* 0x080fe40000000000 */
[----:B------:R-:W1:Y:S01]  /*1aba0*/  I2F.RP R14, R7 ;  /* 0x00000007000e7306 */ /* 0x000e620000209400 */
[-C--:B------:R-:W-:Y:S02]  /*1abb0*/  LOP3.LUT R3, R3, R12.reuse, RZ, 0x3c, !PT ;  /* 0x0000000c03037212 */ /* 0x080fe400078e3cff */
[----:B------:R-:W-:Y:S01]  /*1abc0*/  IMAD.MOV R5, RZ, RZ, -R5 ;  /* 0x000000ffff057224 */ /* 0x000fe200078e0a05 */
[----:B------:R-:W-:-:S02]  /*1abd0*/  LOP3.LUT R13, R13, R12, RZ, 0x3c, !PT ;  /* 0x0000000c0d0d7212 */ /* 0x000fc400078e3cff */
[----:B------:R-:W-:Y:S02]  /*1abe0*/  ISETP.GE.AND P1, PT, R3, RZ, PT ;  /* 0x000000ff0300720c */ /* 0x000fe40003f26270 */
[----:B------:R-:W-:Y:S02]  /*1abf0*/  ISETP.GE.AND P3, PT, R13, RZ, PT ;  /* 0x000000ff0d00720c */ /* 0x000fe40003f66270 */
[----:B------:R-:W-:Y:S01]  /*1ac00*/  LOP3.LUT R3, RZ, R12, RZ, 0x33, !PT ;  /* 0x0000000cff037212 */ /* 0x000fe200078e33ff */
[----:B-1----:R-:W1:Y:S02]  /*1ac10*/  MUFU.RCP R14, R14 ;  /* 0x0000000e000e7308 */ /* 0x002e640000001000 */
[----:B-1----:R-:W-:-:S06]  /*1ac20*/  VIADD R14, R14, 0xffffffe ;  /* 0x0ffffffe0e0e7836 */ /* 0x002fcc0000000000 */
[----:B------:R-:W1:Y:S02]  /*1ac30*/  F2I.FTZ.U32.TRUNC.NTZ R15, R14 ;  /* 0x0000000e000f7305 */ /* 0x000e64000021f000 */
[----:B-1----:R-:W-:Y:S01]  /*1ac40*/  IMAD.MOV R9, RZ, RZ, -R15 ;  /* 0x000000ffff097224 */ /* 0x002fe200078e0a0f */
[----:B------:R-:W-:-:S03]  /*1ac50*/  MOV R14, RZ ;  /* 0x000000ff000e7202 */ /* 0x000fc60000000f00 */
[----:B------:R-:W-:-:S04]  /*1ac60*/  IMAD R9, R9, R7, RZ ;  /* 0x0000000709097224 */ /* 0x000fc800078e02ff */
[----:B------:R-:W-:-:S06]  /*1ac70*/  IMAD.HI.U32 R9, R15, R9, R14 ;  /* 0x000000090f097227 */ /* 0x000fcc00078e000e */
[----:B------:R-:W-:-:S04]  /*1ac80*/  IMAD.HI.U32 R8, R9, R4, RZ ;  /* 0x0000000409087227 */ /* 0x000fc800078e00ff */
[----:B------:R-:W-:Y:S02]  /*1ac90*/  IMAD R4, R8, R5, R4 ;  /* 0x0000000508047224 */ /* 0x000fe400078e0204 */
[----:B------:R-:W-:-:S03]  /*1aca0*/  IMAD.HI.U32 R9, R9, R6, RZ ;  /* 0x0000000609097227 */ /* 0x000fc600078e00ff */
[----:B------:R-:W-:Y:S01]  /*1acb0*/  ISETP.GT.U32.AND P2, PT, R7, R4, PT ;  /* 0x000000040700720c */ /* 0x000fe20003f44070 */
[----:B------:R-:W-:-:S05]  /*1acc0*/  IMAD R5, R9, R5, R6 ;  /* 0x0000000509057224 */ /* 0x000fca00078e0206 */
[----:B------:R-:W-:-:S07]  /*1acd0*/  ISETP.GT.U32.AND P4, PT, R7, R5, PT ;  /* 0x000000050700720c */ /* 0x000fce0003f84070 */
[-C--:B------:R-:W-:Y:S02]  /*1ace0*/  @!P2 IADD3 R4, R4, -R7.reuse, RZ ;  /* 0x800000070404a210 */ /* 0x080fe40007ffe0ff */
[----:B------:R-:W-:Y:S02]  /*1acf0*/  @!P2 IADD3 R8, R8, 0x1, RZ ;  /* 0x000000010808a810 */ /* 0x000fe40007ffe0ff */
[----:B------:R-:W-:Y:S02]  /*1ad00*/  ISETP.GE.U32.AND P5, PT, R4, R7, PT ;  /* 0x000000070400720c */ /* 0x000fe40003fa6070 */
[----:B------:R-:W-:Y:S01]  /*1ad10*/  @!P4 IMAD.IADD R5, R5, 0x1, -R7 ;  /* 0x000000010505c824 */ /* 0x000fe200078e0a07 */
[----:B------:R-:W-:Y:S01]  /*1ad20*/  ISETP.NE.AND P2, PT, R12, RZ, PT ;  /* 0x000000ff0c00720c */ /* 0x000fe20003f45270 */
[----:B------:R-:W-:-:S03]  /*1ad30*/  @!P4 VIADD R9, R9, 0x1 ;  /* 0x000000010909c836 */ /* 0x000fc60000000000 */
[----:B------:R-:W-:-:S06]  /*1ad40*/  ISETP.GE.U32.AND P6, PT, R5, R7, PT ;  /* 0x000000070500720c */ /* 0x000fcc0003fc6070 */
[----:B------:R-:W-:-:S04]  /*1ad50*/  @P5 IADD3 R8, R8, 0x1, RZ ;  /* 0x0000000108085810 */ /* 0x000fc80007ffe0ff */
[----:B------:R-:W-:-:S03]  /*1ad60*/  MOV R6, R8 ;  /* 0x0000000800067202 */ /* 0x000fc60000000f00 */
[----:B------:R-:W-:Y:S02]  /*1ad70*/  @P6 VIADD R9, R9, 0x1 ;  /* 0x0000000109096836 */ /* 0x000fe40000000000 */
[----:B------:R-:W-:-:S03]  /*1ad80*/  @!P1 IMAD.MOV R6, RZ, RZ, -R6 ;  /* 0x000000ffff069224 */ /* 0x000fc600078e0a06 */
[----:B------:R-:W-:Y:S02]  /*1ad90*/  @!P3 IADD3 R9, -R9, RZ, RZ ;  /* 0x000000ff0909b210 */ /* 0x000fe40007ffe1ff */
[C---:B------:R-:W-:Y:S02]  /*1ada0*/  SEL R6, R3.reuse, R6, !P2 ;  /* 0x0000000603067207 */ /* 0x040fe40005000000 */
[----:B------:R-:W-:Y:S02]  /*1adb0*/  SEL R3, R3, R9, !P2 ;  /* 0x0000000903037207 */ /* 0x000fe40005000000 */
[----:B------:R-:W2:Y:S01]  /*1adc0*/  LD.E.64 R8, desc[UR6][R10.64+0x40] ;  /* 0x000040060a087980 */ /* 0x000ea2000c101b00 */
[----:B------:R-:W-:-:S04]  /*1add0*/  IMAD.WIDE R4, R6, 0x4, R248 ;  /* 0x0000000406047825 */ /* 0x000fc800078e02f8 */
[C---:B------:R-:W-:Y:S02]  /*1ade0*/  IMAD.WIDE R14, R3.reuse, 0x4, R248 ;  /* 0x00000004030e7825 */ /* 0x040fe400078e02f8 */
[----:B------:R-:W3:Y:S04]  /*1adf0*/  LD.E R4, desc[UR6][R4.64] ;  /* 0x0000000604047980 */ /* 0x000ee8000c101900 */
[----:B------:R-:W4:Y:S04]  /*1ae00*/  LD.E.64 R10, desc[UR6][R10.64+0x28] ;  /* 0x000028060a0a7980 */ /* 0x000f28000c101b00 */
[----:B------:R-:W3:Y:S01]  /*1ae10*/  LD.E R5, desc[UR6][R14.64] ;  /* 0x000000060e057980 */ /* 0x000ee2000c101900 */
[----:B------:R-:W-:-:S04]  /*1ae20*/  IMAD.IADD R3, R3, 0x1, -R6 ;  /* 0x0000000103037824 */ /* 0x000fc800078e0a06 */
[----:B------:R-:W-:-:S05]  /*1ae30*/  IMAD R12, R12, R3, -0x80 ;  /* 0xffffff800c0c7424 */ /* 0x000fca00078e0203 */
[----:B------:R-:W-:Y:S01]  /*1ae40*/  SHF.R.S32.HI R6, RZ, 0x1f, R12 ;  /* 0x0000001fff067819 */ /* 0x000fe2000001140c */
[-C--:B--2---:R-:W-:Y:S02]  /*1ae50*/  IMAD R3, R9, R12.reuse, RZ ;  /* 0x0000000c09037224 */ /* 0x084fe400078e02ff */
[----:B------:R-:W-:-:S04]  /*1ae60*/  IMAD.WIDE.U32 R12, R8, R12, RZ ;  /* 0x0000000c080c7225 */ /* 0x000fc800078e00ff */
[----:B------:R-:W-:-:S04]  /*1ae70*/  IMAD R6, R8, R6, R3 ;  /* 0x0000000608067224 */ /* 0x000fc800078e0203 */
[----:B------:R-:W-:Y:S01]  /*1ae80*/  IMAD.IADD R7, R13, 0x1, R6 ;  /* 0x000000010d077824 */ /* 0x000fe200078e0206 */
[----:B------:R-:W-:Y:S02]  /*1ae90*/  MOV R6, R12 ;  /* 0x0000000c00067202 */ /* 0x000fe40000000f00 */
[----:B---3--:R-:W-:-:S04]  /*1aea0*/  IADD3 R4, -R5, R4, RZ ;  /* 0x0000000405047210 */ /* 0x008fc80007ffe1ff */
[----:B------:R-:W-:Y:S01]  /*1aeb0*/  SHF.R.S32.HI R5, RZ, 0x1f, R4 ;  /* 0x0000001fff057819 */ /* 0x000fe20000011404 */
[----:B----4-:R-:W-:-:S04]  /*1aec0*/  IMAD R3, R11, R4, RZ ;  /* 0x000000040b037224 */ /* 0x010fc800078e02ff */
[----:B------:R-:W-:Y:S02]  /*1aed0*/  IMAD R3, R10, R5, R3 ;  /* 0x000000050a037224 */ /* 0x000fe400078e0203 */
[----:B------:R-:W-:-:S04]  /*1aee0*/  IMAD.WIDE.U32 R4, R4, R10, R6 ;  /* 0x0000000a04047225 */ /* 0x000fc800078e0006 */
[----:B------:R-:W-:Y:S01]  /*1aef0*/  IMAD.IADD R5, R5, 0x1, R3 ;  /* 0x0000000105057824 */ /* 0x000fe200078e0203 */
[----:B------:R-:W-:Y:S05]  /*1af00*/  BRA `(.L_x_1450) ;  /* 0x00000000000c7947 */ /* 0x000fea0003800000 */
.L_x_1449:
[----:B------:R-:W2:Y:S02]  /*1af10*/  LD.E R4, desc[UR6][R10.64+0x40] ;  /* 0x000040060a047980 */ /* 0x000ea4000c101900 */
[----:B--2---:R-:W-:-:S04]  /*1af20*/  LEA R4, -R4, RZ, 0x7 ;  /* 0x000000ff04047211 */ /* 0x004fc800078e39ff */
[----:B------:R-:W-:Y:S02]  /*1af30*/  SHF.R.S32.HI R5, RZ, 0x1f, R4 ;  /* 0x0000001fff057819 */ /* 0x000fe40000011404 */
.L_x_1450:
[----:B------:R-:W-:Y:S05]  /*1af40*/  BSYNC B0 ;  /* 0x0000000000007941 */ /* 0x000fea0003800000 */
.L_x_1448:
[C---:B------:R-:W-:Y:S01]  /*1af50*/  LOP3.LUT P4, RZ, R251.reuse, 0x1, RZ, 0xc0, !PT ;  /* 0x00000001fbff7812 */ /* 0x040fe2000788c0ff */
[----:B------:R-:W1:Y:S01]  /*1af60*/  LDC.64 R192, c[0x0][0x198] ;  /* 0x00006600ffc07b82 */ /* 0x000e620000000a00 */
[----:B------:R-:W-:Y:S01]  /*1af70*/  LOP3.LUT P1, RZ, R251, 0x2, RZ, 0xc0, !PT ;  /* 0x00000002fbff7812 */ /* 0x000fe2000782c0ff */
[----:B------:R-:W-:Y:S01]  /*1af80*/  ULDC.64 UR4, c[0x0][0x208] ;  /* 0x0000820000047ab9 */ /* 0x000fe20000000a00 */
[C---:B------:R-:W-:Y:S02]  /*1af90*/  LEA R194, P3, R4.reuse, R141, 0x1 ;  /* 0x0000008d04c27211 */ /* 0x040fe400078608ff */
[CC--:B------:R-:W-:Y:S02]  /*1afa0*/  IADD3 R3, P2, R4.reuse, R235.reuse, RZ ;  /* 0x000000eb04037210 */ /* 0x0c0fe40007f5e0ff */
        /* <DEDUP_REMOVED lines=10> */
[CC--:B------:R-:W-:Y:S01]  /*1b050*/  @P4 LEA.HI.X R23, R3.reuse, R140.reuse, R5, 0x1, P5 ;  /* 0x0000008c03174211 */ /* 0x0c0fe200028f0c05 */
        /* <DEDUP_REMOVED lines=23> */
[-C--:B------:R-:W-:Y:S01]  /*1b1d0*/  @P1 LEA.HI.X R11, R3, R140.reuse, R5, 0x1, P2 ;  /* 0x0000008c030b1211 */ /* 0x080fe200010f0c05 */
[--C-:B------:R-:W-:Y:S01]  /*1b1e0*/  IMAD.X R5, R5, 0x1, R236.reuse, P3 ;  /* 0x0000000105057824 */ /* 0x100fe200018e06ec */
        /* <DEDUP_REMOVED lines=13> */
[C---:B------:R-:W-:Y:S01]  /*1b2c0*/  @P1 LEA R24, P2, R3.reuse, R141, 0x1 ;  /* 0x0000008d03181211 */ /* 0x040fe200078408ff */
[----:B------:R-:W-:Y:S01]  /*1b2d0*/  @!PT LDS RZ, [RZ] ;  /* 0x00000000fffff984 */ /* 0x000fe20000000800 */
[----:B------:R-:W-:Y:S01]  /*1b2e0*/  @!PT LDS RZ, [RZ] ;  /* 0x00000000fffff984 */ /* 0x000fe20000000800 */
[----:B------:R-:W-:Y:S01]  /*1b2f0*/  @!PT LDS RZ, [RZ] ;  /* 0x00000000fffff984 */ /* 0x000fe20000000800 */
[----:B------:R-:W-:Y:S01]  /*1b300*/  @P4 LDGSTS.E.BYPASS.LTC128B.128 [R247+0xd000], desc[UR6][R20.64] ;  /* 0x0d00000014f74fae */ /* 0x000fe2000b901d46 */
[CC--:B--2---:R-:W-:Y:S02]  /*1b310*/  IADD3 R6, P3, R3.reuse, R235.reuse, RZ ;  /* 0x000000eb03067210 */ /* 0x0c4fe40007f7e0ff */
        /* <DEDUP_REMOVED lines=10> */
[CC--:B------:R-:W-:Y:S01]  /*1b3c0*/  @P1 LEA R28, P3, R6.reuse, R141.reuse, 0x1 ;  /* 0x0000008d061c1211 */ /* 0x0c0fe200078608ff */
[----:B------:R-:W-:Y:S01]  /*1b3d0*/  @!P1 STS.128 [R247+0x11000], RZ ;  /* 0x011000fff7009388 */ /* 0x000fe20000000c00 */
[-CC-:B------:R-:W-:Y:S01]  /*1b3e0*/  @P4 LEA.HI.X R33, R6, R140.reuse, R5.reuse, 0x1, P5 ;  /* 0x0000008c06214211 */ /* 0x180fe200028f0c05 */
        /* <DEDUP_REMOVED lines=56> */
[----:B-1----:R-:W4:Y:S01]  /*1b770*/  LD.E R3, desc[UR4][R192.64+0x18c] ;  /* 0x00018c04c0037980 */ /* 0x002f22000c101900 */
[----:B------:R-:W-:Y:S01]  /*1b780*/  ISETP.GE.AND P2, PT, R50, 0x3, PT ;  /* 0x000000033200780c */ /* 0x000fe20003f46270 */
[----:B------:R-:W-:Y:S02]  /*1b790*/  BSSY B1, `(.L_x_1451) ;  /* 0x00002ba000017945 */ /* 0x000fe40003800000 */
[----:B------:R-:W-:Y:S04]  /*1b7a0*/  LDSM.16.M88.4 R56, [R234] ;  /* 0x00000000ea38783b */ /* 0x000fe80000000200 */
[----:B--2---:R-:W1:Y:S04]  /*1b7b0*/  LDSM.16.M88.4 R16, [R233+0x4000] ;  /* 0x00400000e910783b */ /* 0x004e680000000200 */
[----:B------:R-:W2:Y:S04]  /*1b7c0*/  LDSM.16.M88.4 R40, [R233+0x4800] ;  /* 0x00480000e928783b */ /* 0x000ea80000000200 */
[----:B------:R-:W5:Y:S04]  /*1b7d0*/  LDSM.16.M88.4 R160, [R233+0x5000] ;  /* 0x00500000e9a0783b */ /* 0x000f680000000200 */
[----:B------:R-:W5:Y:S04]  /*1b7e0*/  LDSM.16.M88.4 R152, [R233+0x5800] ;  /* 0x00580000e998783b */ /* 0x000f680000000200 */
[----:B------:R-:W5:Y:S04]  /*1b7f0*/  LDSM.16.M88.4 R144, [R233+0x6000] ;  /* 0x00600000e990783b */ /* 0x000f680000000200 */
[----:B------:R-:W5:Y:S04]  /*1b800*/  LDSM.16.M88.4 R136, [R233+0x6800] ;  /* 0x00680000e988783b */ /* 0x000f680000000200 */
[----:B------:R-:W5:Y:S04]  /*1b810*/  LDSM.16.M88.4 R64, [R233+0x7000] ;  /* 0x00700000e940783b */ /* 0x000f680000000200 */
[----:B---3--:R-:W3:Y:S04]  /*1b820*/  LDSM.16.M88.4 R32, [R233+0x7800] ;  /* 0x00780000e920783b */ /* 0x008ee80000000200 */
[----:B------:R-:W-:Y:S04]  /*1b830*/  LDSM.16.M88.4 R36, [R232] ;  /* 0x00000000e824783b */ /* 0x000fe80000000200 */
[----:B------:R-:W3:Y:S04]  /*1b840*/  LDSM.16.M88.4 R180, [R231] ;  /* 0x00000000e7b4783b */ /* 0x000ee80000000200 */
[----:B------:R-:W3:Y:S01]  /*1b850*/  LDSM.16.M88.4 R172, [R223] ;  /* 0x00000000dfac783b */ /* 0x000ee20000000200 */
[C---:B-1----:R-:W-:Y:S03]  /*1b860*/  HMMA.16816.F32.BF16 R4, R56.reuse, R16, RZ ;  /* 0x000000103804723c */ /* 0x042fe600000418ff */
[----:B------:R-:W1:Y:S03]  /*1b870*/  LDSM.16.M88.4 R20, [R222] ;  /* 0x00000000de14783b */ /* 0x000e660000000200 */
[C---:B------:R-:W-:Y:S01]  /*1b880*/  HMMA.16816.F32.BF16 R16, R56.reuse, R18, RZ ;  /* 0x000000123810723c */ /* 0x040fe200000418ff */
[----:B------:R-:W1:Y:S04]  /*1b890*/  LDSM.16.M88.4 R8, [R221] ;  /* 0x00000000dd08783b */ /* 0x000e680000000200 */
[----:B------:R-:W-:Y:S01]  /*1b8a0*/  LDSM.16.M88.4 R24, [R230] ;  /* 0x00000000e618783b */ /* 0x000fe20000000200 */
[C---:B--2---:R-:W-:Y:S03]  /*1b8b0*/  HMMA.16816.F32.BF16 R28, R56.reuse, R40, RZ ;  /* 0x00000028381c723c */ /* 0x044fe600000418ff */
[----:B------:R-:W2:Y:S03]  /*1b8c0*/  LDSM.16.M88.4 R12, [R227+0x4000] ;  /* 0x00400000e30c783b */ /* 0x000ea60000000200 */
[C---:B------:R-:W-:Y:S01]  /*1b8d0*/  HMMA.16816.F32.BF16 R40, R56.reuse, R42, RZ ;  /* 0x0000002a3828723c */ /* 0x040fe200000418ff */
[----:B------:R-:W2:Y:S04]  /*1b8e0*/  LDSM.16.M88.4 R52, [R218] ;  /* 0x00000000da34783b */ /* 0x000ea80000000200 */
[----:B------:R-:W2:Y:S01]  /*1b8f0*/  LDSM.16.M88.4 R176, [R220] ;  /* 0x00000000dcb0783b */ /* 0x000ea20000000200 */
[C---:B-----5:R-:W-:Y:S03]  /*1b900*/  HMMA.16816.F32.BF16 R164, R56.reuse, R160, RZ ;  /* 0x000000a038a4723c */ /* 0x060fe600000418ff */
[----:B------:R-:W5:Y:S03]  /*1b910*/  LDSM.16.M88.4 R168, [R219] ;  /* 0x00000000dba8783b */ /* 0x000f660000000200 */
[C---:B------:R-:W-:Y:S01]  /*1b920*/  HMMA.16816.F32.BF16 R156, R56.reuse, R152, RZ ;  /* 0x00000098389c723c */ /* 0x040fe200000418ff */
[----:B------:R-:W5:Y:S04]  /*1b930*/  LDSM.16.M88.4 R44, [R217] ;  /* 0x00000000d92c783b */ /* 0x000f680000000200 */
[----:B------:R-:W-:Y:S01]  /*1b940*/  LDSM.16.M88.4 R188, [R233+0x8800] ;  /* 0x00880000e9bc783b */ /* 0x000fe20000000200 */
[C---:B------:R-:W-:Y:S03]  /*1b950*/  HMMA.16816.F32.BF16 R160, R56.reuse, R162, RZ ;  /* 0x000000a238a0723c */ /* 0x040fe600000418ff */
[----:B------:R-:W-:Y:S03]  /*1b960*/  LDSM.16.M88.4 R184, [R227+0x8000] ;  /* 0x00800000e3b8783b */ /* 0x000fe60000000200 */
[C---:B------:R-:W-:Y:S01]  /*1b970*/  HMMA.16816.F32.BF16 R152, R56.reuse, R154, RZ ;  /* 0x0000009a3898723c */ /* 0x040fe200000418ff */
[----:B------:R-:W0:Y:S05]  /*1b980*/  LDGDEPBAR ;  /* 0x00000000000079af */ /* 0x000e2a0000000000 */
[C---:B------:R-:W-:Y:S06]  /*1b990*/  HMMA.16816.F32.BF16 R148, R56.reuse, R144, RZ ;  /* 0x000000903894723c */ /* 0x040fec00000418ff */
[C---:B------:R-:W-:Y:S06]  /*1b9a0*/  HMMA.16816.F32.BF16 R140, R56.reuse, R136, RZ ;  /* 0x00000088388c723c */ /* 0x040fec00000418ff */
[C---:B------:R-:W-:Y:S06]  /*1b9b0*/  HMMA.16816.F32.BF16 R132, R56.reuse, R64, RZ ;  /* 0x000000403884723c */ /* 0x040fec00000418ff */
[C---:B------:R-:W-:Y:S06]  /*1b9c0*/  HMMA.16816.F32.BF16 R144, R56.reuse, R146, RZ ;  /* 0x000000923890723c */ /* 0x040fec00000418ff */
[C---:B------:R-:W-:Y:S06]  /*1b9d0*/  HMMA.16816.F32.BF16 R136, R56.reuse, R138, RZ ;  /* 0x0000008a3888723c */ /* 0x040fec00000418ff */
[C---:B------:R-:W-:Y:S06]  /*1b9e0*/  HMMA.16816.F32.BF16 R64, R56.reuse, R66, RZ ;  /* 0x000000423840723c */ /* 0x040fec00000418ff */
[C---:B---3--:R-:W-:Y:S06]  /*1b9f0*/  HMMA.16816.F32.BF16 R60, R56.reuse, R32, RZ ;  /* 0x00000020383c723c */ /* 0x048fec00000418ff */
[----:B------:R-:W-:Y:S01]  /*1ba00*/  HMMA.16816.F32.BF16 R56, R56, R34, RZ ;  /* 0x000000223838723c */ /* 0x000fe200000418ff */
[----:B------:R-:W3:Y:S05]  /*1ba10*/  LDSM.16.M88.4 R32, [R227+0x4800] ;  /* 0x00480000e320783b */ /* 0x000eea0000000200 */
[C---:B------:R-:W-:Y:S06]  /*1ba20*/  HMMA.16816.F32.BF16 R4, R36.reuse, R180, R4 ;  /* 0x000000b42404723c */ /* 0x040fec0000041804 */
[C---:B------:R-:W-:Y:S01]  /*1ba30*/  HMMA.16816.F32.BF16 R16, R36.reuse, R182, R16 ;  /* 0x000000b62410723c */ /* 0x040fe20000041810 */
[----:B------:R-:W-:Y:S05]  /*1ba40*/  LDSM.16.M88.4 R180, [R229] ;  /* 0x00000000e5b4783b */ /* 0x000fea0000000200 */
[C---:B------:R-:W-:Y:S06]  /*1ba50*/  HMMA.16816.F32.BF16 R28, R36.reuse, R172, R28 ;  /* 0x000000ac241c723c */ /* 0x040fec000004181c */
[C---:B------:R-:W-:Y:S01]  /*1ba60*/  HMMA.16816.F32.BF16 R40, R36.reuse, R174, R40 ;  /* 0x000000ae2428723c */ /* 0x040fe20000041828 */
[----:B------:R-:W3:Y:S05]  /*1ba70*/  LDSM.16.M88.4 R172, [R216] ;  /* 0x00000000d8ac783b */ /* 0x000eea0000000200 */
[C---:B-1----:R-:W-:Y:S06]  /*1ba80*/  HMMA.16816.F32.BF16 R164, R36.reuse, R20, R164 ;  /* 0x0000001424a4723c */ /* 0x042fec00000418a4 */
[C---:B------:R-:W-:Y:S01]  /*1ba90*/  HMMA.16816.F32.BF16 R160, R36.reuse, R22, R160 ;  /* 0x0000001624a0723c */ /* 0x040fe200000418a0 */
[----:B------:R-:W-:Y:S05]  /*1baa0*/  LDSM.16.M88.4 R20, [R227+0x5800] ;  /* 0x00580000e314783b */ /* 0x000fea0000000200 */
[C---:B------:R-:W-:Y:S06]  /*1bab0*/  HMMA.16816.F32.BF16 R156, R36.reuse, R8, R156 ;  /* 0x00000008249c723c */ /* 0x040fec000004189c */
[----:B------:R-:W-:Y:S01]  /*1bac0*/  HMMA.16816.F32.BF16 R152, R36, R10, R152 ;  /* 0x0000000a2498723c */ /* 0x000fe20000041898 */
[----:B------:R-:W1:Y:S05]  /*1bad0*/  LDSM.16.M88.4 R8, [R227+0x5000] ;  /* 0x00500000e308783b */ /* 0x000e6a0000000200 */
[C---:B--2---:R-:W-:Y:S06]  /*1bae0*/  HMMA.16816.F32.BF16 R4, R24.reuse, R12, R4 ;  /* 0x0000000c1804723c */ /* 0x044fec0000041804 */
[----:B------:R-:W-:Y:S01]  /*1baf0*/  HMMA.16816.F32.BF16 R16, R24, R14, R16 ;  /* 0x0000000e1810723c */ /* 0x000fe20000041810 */
[----:B------:R-:W-:Y:S05]  /*1bb00*/  LDSM.16.M88.4 R12, [R233+0x8000] ;  /* 0x00800000e90c783b */ /* 0x000fea0000000200 */
[C---:B------:R-:W-:Y:S06]  /*1bb10*/  HMMA.16816.F32.BF16 R132, R36.reuse, R52, R132 ;  /* 0x000000342484723c */ /* 0x040fec0000041884 */
[C---:B------:R-:W-:Y:S01]  /*1bb20*/  HMMA.16816.F32.BF16 R64, R36.reuse, R54, R64 ;  /* 0x000000362440723c */ /* 0x040fe20000041840 */
[----:B------:R-:W2:Y:S05]  /*1bb30*/  LDSM.16.M88.4 R52, [R234+0x2000] ;  /* 0x00200000ea34783b */ /* 0x000eaa0000000200 */
[C---:B------:R-:W-:Y:S06]  /*1bb40*/  HMMA.16816.F32.BF16 R148, R36.reuse, R176, R148 ;  /* 0x000000b02494723c */ /* 0x040fec0000041894 */
[C---:B------:R-:W-:Y:S01]  /*1bb50*/  HMMA.16816.F32.BF16 R144, R36.reuse, R178, R144 ;  /* 0x000000b22490723c */ /* 0x040fe20000041890 */
[----:B------:R-:W2:Y:S05]  /*1bb60*/  LDSM.16.M88.4 R176, [R227+0x6000] ;  /* 0x00600000e3b0783b */ /* 0x000eaa0000000200 */
[C---:B-----5:R-:W-:Y:S06]  /*1bb70*/  HMMA.16816.F32.BF16 R140, R36.reuse, R168, R140 ;  /* 0x000000a8248c723c */ /* 0x060fec000004188c */
[C---:B------:R-:W-:Y:S01]  /*1bb80*/  HMMA.16816.F32.BF16 R136, R36.reuse, R170, R136 ;  /* 0x000000aa2488723c */ /* 0x040fe20000041888 */
[----:B------:R-:W5:Y:S05]  /*1bb90*/  LDSM.16.M88.4 R168, [R227+0x6800] ;  /* 0x00680000e3a8783b */ /* 0x000f6a0000000200 */
[C---:B------:R-:W-:Y:S06]  /*1bba0*/  HMMA.16816.F32.BF16 R60, R36.reuse, R44, R60 ;  /* 0x0000002c243c723c */ /* 0x040fec000004183c */
[----:B------:R-:W-:Y:S01]  /*1bbb0*/  HMMA.16816.F32.BF16 R56, R36, R46, R56 ;  /* 0x0000002e2438723c */ /* 0x000fe20000041838 */
[----:B------:R-:W4:Y:S04]  /*1bbc0*/  LDSM.16.M88.4 R44, [R227+0x7000] ;  /* 0x00700000e32c783b */ /* 0x000f280000000200 */
[----:B------:R-:W-:Y:S01]  /*1bbd0*/  LDSM.16.M88.4 R36, [R232+0x2000] ;  /* 0x00200000e824783b */ /* 0x000fe20000000200 */
[C---:B---3--:R-:W-:Y:S06]  /*1bbe0*/  HMMA.16816.F32.BF16 R28, R24.reuse, R32, R28 ;  /* 0x00000020181c723c */ /* 0x048fec000004181c */
[----:B------:R-:W-:Y:S01]  /*1bbf0*/  HMMA.16816.F32.BF16 R40, R24, R34, R40 ;  /* 0x000000221828723c */ /* 0x000fe20000041828 */
[----:B------:R-:W3:Y:S05]  /*1bc00*/  LDSM.16.M88.4 R32, [R227+0x7800] ;  /* 0x00780000e320783b */ /* 0x000eea0000000200 */
[C---:B------:R-:W-:Y:S06]  /*1bc10*/  HMMA.16816.F32.BF16 R4, R180.reuse, R172, R4 ;  /* 0x000000acb404723c */ /* 0x040fec0000041804 */
[----:B------:R-:W-:Y:S01]  /*1bc20*/  HMMA.16816.F32.BF16 R16, R180, R174, R16 ;  /* 0x000000aeb410723c */ /* 0x000fe20000041810 */
[----:B------:R-:W-:Y:S05]  /*1bc30*/  LDSM.16.M88.4 R172, [R216+0x1800] ;  /* 0x00180000d8ac783b */ /* 0x000fea0000000200 */
[C---:B-1----:R-:W-:Y:S06]  /*1bc40*/  HMMA.16816.F32.BF16 R164, R24.reuse, R8, R164 ;  /* 0x0000000818a4723c */ /* 0x042fec00000418a4 */
[C---:B------:R-:W-:Y:S01]  /*1bc50*/  HMMA.16816.F32.BF16 R160, R24.reuse, R10, R160 ;  /* 0x0000000a18a0723c */ /* 0x040fe200000418a0 */
[----:B------:R-:W1:Y:S05]  /*1bc60*/  LDSM.16.M88.4 R8, [R216+0x800] ;  /* 0x00080000d808783b */ /* 0x000e6a0000000200 */
[C---:B------:R-:W-:Y:S06]  /*1bc70*/  HMMA.16816.F32.BF16 R156, R24.reuse, R20, R156 ;  /* 0x00000014189c723c */ /* 0x040fec000004189c */
[----:B------:R-:W-:Y:S01]  /*1bc80*/  HMMA.16816.F32.BF16 R152, R24, R22, R152 ;  /* 0x000000161898723c */ /* 0x000fe20000041898 */
[----:B------:R-:W1:Y:S05]  /*1bc90*/  LDSM.16.M88.4 R20, [R215] ;  /* 0x00000000d714783b */ /* 0x000e6a0000000200 */
[C---:B--2---:R-:W-:Y:S06]  /*1bca0*/  HMMA.16816.F32.BF16 R4, R52.reuse, R12, R4 ;  /* 0x0000000c3404723c */ /* 0x044fec0000041804 */
[----:B------:R-:W-:Y:S01]  /*1bcb0*/  HMMA.16816.F32.BF16 R16, R52, R14, R16 ;  /* 0x0000000e3410723c */ /* 0x000fe20000041810 */
[----:B------:R-:W-:Y:S05]  /*1bcc0*/  LDSM.16.M88.4 R12, [R229+0x2000] ;  /* 0x00200000e50c783b */ /* 0x000fea0000000200 */
[C---:B------:R-:W-:Y:S06]  /*1bcd0*/  HMMA.16816.F32.BF16 R148, R24.reuse, R176, R148 ;  /* 0x000000b01894723c */ /* 0x040fec0000041894 */
[C---:B------:R-:W-:Y:S01]  /*1bce0*/  HMMA.16816.F32.BF16 R144, R24.reuse, R178, R144 ;  /* 0x000000b21890723c */ /* 0x040fe20000041890 */
[----:B------:R-:W2:Y:S05]  /*1bcf0*/  LDSM.16.M88.4 R176, [R216+0x1000] ;  /* 0x00100000d8b0783b */ /* 0x000eaa0000000200 */
[C---:B-----5:R-:W-:Y:S06]  /*1bd00*/  HMMA.16816.F32.BF16 R140, R24.reuse, R168, R140 ;  /* 0x000000a8188c723c */ /* 0x060fec000004188c */
[C---:B------:R-:W-:Y:S01]  /*1bd10*/  HMMA.16816.F32.BF16 R136, R24.reuse, R170, R136 ;  /* 0x000000aa1888723c */ /* 0x040fe20000041888 */
[----:B------:R-:W-:Y:S05]  /*1bd20*/  LDSM.16.M88.4 R168, [R216+0x2000] ;  /* 0x00200000d8a8783b */ /* 0x000fea0000000200 */
[C---:B----4-:R-:W-:Y:S06]  /*1bd30*/  HMMA.16816.F32.BF16 R132, R24.reuse, R44, R132 ;  /* 0x0000002c1884723c */ /* 0x050fec0000041884 */
[C---:B------:R-:W-:Y:S01]  /*1bd40*/  HMMA.16816.F32.BF16 R64, R24.reuse, R46, R64 ;  /* 0x0000002e1840723c */ /* 0x040fe20000041840 */
[----:B------:R-:W-:Y:S05]  /*1bd50*/  LDSM.16.M88.4 R44, [R233+0x9000] ;  /* 0x00900000e92c783b */ /* 0x000fea0000000200 */
[C---:B---3--:R-:W-:Y:S06]  /*1bd60*/  HMMA.16816.F32.BF16 R60, R24.reuse, R32, R60 ;  /* 0x00000020183c723c */ /* 0x048fec000004183c */
[----:B------:R-:W-:Y:S01]  /*1bd70*/  HMMA.16816.F32.BF16 R56, R24, R34, R56 ;  /* 0x000000221838723c */ /* 0x000fe20000041838 */
[----:B------:R-:W3:Y:S04]  /*1bd80*/  LDSM.16.M88.4 R24, [R230+0x2000] ;  /* 0x00200000e618783b */ /* 0x000ee80000000200 */
[----:B------:R-:W4:Y:S01]  /*1bd90*/  LDSM.16.M88.4 R32, [R214] ;  /* 0x00000000d620783b */ /* 0x000f220000000200 */
[----:B-1----:R-:W-:Y:S06]  /*1bda0*/  HMMA.16816.F32.BF16 R28, R180, R8, R28 ;  /* 0x00000008b41c723c */ /* 0x002fec000004181c */
[C---:B------:R-:W-:Y:S06]  /*1bdb0*/  HMMA.16816.F32.BF16 R4, R36.reuse, R20, R4 ;  /* 0x000000142404723c */ /* 0x040fec0000041804 */
[----:B------:R-:W-:Y:S01]  /*1bdc0*/  HMMA.16816.F32.BF16 R16, R36, R22, R16 ;  /* 0x000000162410723c */ /* 0x000fe20000041810 */
[----:B------:R-:W-:Y:S05]  /*1bdd0*/  LDSM.16.M88.4 R20, [R227+0x8800] ;  /* 0x00880000e314783b */ /* 0x000fea0000000200 */
[----:B------:R-:W-:Y:S01]  /*1bde0*/  HMMA.16816.F32.BF16 R40, R180, R10, R40 ;  /* 0x0000000ab428723c */ /* 0x000fe20000041828 */
[----:B------:R-:W1:Y:S05]  /*1bdf0*/  LDSM.16.M88.4 R8, [R216+0x4000] ;  /* 0x00400000d808783b */ /* 0x000e6a0000000200 */
[----:B------:R-:W-:Y:S06]  /*1be00*/  HMMA.16816.F32.BF16 R28, R52, R188, R28 ;  /* 0x000000bc341c723c */ /* 0x000fec000004181c */
[----:B--2---:R-:W-:Y:S06]  /*1be10*/  HMMA.16816.F32.BF16 R164, R180, R176, R164 ;  /* 0x000000b0b4a4723c */ /* 0x004fec00000418a4 */
[C---:B---3--:R-:W-:Y:S06]  /*1be20*/  HMMA.16816.F32.BF16 R4, R24.reuse, R184, R4 ;  /* 0x000000b81804723c */ /* 0x048fec0000041804 */
[----:B------:R-:W-:Y:S06]  /*1be30*/  HMMA.16816.F32.BF16 R16, R24, R186, R16 ;  /* 0x000000ba1810723c */ /* 0x000fec0000041810 */
[----:B------:R-:W-:Y:S01]  /*1be40*/  HMMA.16816.F32.BF16 R160, R180, R178, R160 ;  /* 0x000000b2b4a0723c */ /* 0x000fe200000418a0 */
[----:B------:R-:W2:Y:S05]  /*1be50*/  LDSM.16.M88.4 R176, [R213] ;  /* 0x00000000d5b0783b */ /* 0x000eaa0000000200 */
[----:B------:R-:W-:Y:S06]  /*1be60*/  HMMA.16816.F32.BF16 R40, R52, R190, R40 ;  /* 0x000000be3428723c */ /* 0x000fec0000041828 */
[----:B----4-:R-:W-:Y:S06]  /*1be70*/  HMMA.16816.F32.BF16 R28, R36, R32, R28 ;  /* 0x00000020241c723c */ /* 0x010fec000004181c */
[C---:B-1----:R-:W-:Y:S06]  /*1be80*/  HMMA.16816.F32.BF16 R4, R12.reuse, R8, R4 ;  /* 0x000000080c04723c */ /* 0x042fec0000041804 */
[----:B------:R-:W-:Y:S01]  /*1be90*/  HMMA.16816.F32.BF16 R16, R12, R10, R16 ;  /* 0x0000000a0c10723c */ /* 0x000fe20000041810 */
[----:B------:R-:W-:Y:S05]  /*1bea0*/  LDSM.16.M88.4 R8, [R227+0x9000] ;  /* 0x00900000e308783b */ /* 0x000fea0000000200 */
[----:B------:R-:W-:Y:S06]  /*1beb0*/  HMMA.16816.F32.BF16 R164, R52, R44, R164 ;  /* 0x0000002c34a4723c */ /* 0x000fec00000418a4 */
[----:B------:R-:W-:Y:S01]  /*1bec0*/  HMMA.16816.F32.BF16 R40, R36, R34, R40 ;  /* 0x000000222428723c */ /* 0x000fe20000041828 */
[----:B------:R-:W1:Y:S05]  /*1bed0*/  LDSM.16.M88.4 R32, [R233+0x9800] ;  /* 0x00980000e920783b */ /* 0x000e6a0000000200 */
[----:B------:R-:W-:Y:S01]  /*1bee0*/  HMMA.16816.F32.BF16 R160, R52, R46, R160 ;  /* 0x0000002e34a0723c */ /* 0x000fe200000418a0 */
[-C--:B------:R-:W-:Y:S01]  /*1bef0*/  FMUL.FTZ R4, R4, R3.reuse ;  /* 0x0000000304047220 */ /* 0x080fe20000410000 */
[-C--:B------:R-:W-:Y:S01]  /*1bf00*/  FMUL.FTZ R5, R5, R3.reuse ;  /* 0x0000000305057220 */ /* 0x080fe20000410000 */
[-C--:B------:R-:W-:Y:S01]  /*1bf10*/  FMUL.FTZ R6, R6, R3.reuse ;  /* 0x0000000306067220 */ /* 0x080fe20000410000 */
[----:B------:R-:W-:Y:S01]  /*1bf20*/  LDSM.16.M88.4 R44, [R216+0x2800] ;  /* 0x00280000d82c783b */ /* 0x000fe20000000200 */
[----:B------:R-:W-:Y:S01]  /*1bf30*/  MUFU.TANH R49, R4 ;  /* 0x0000000400317308 */ /* 0x000fe20000002400 */
[----:B------:R-:W-:Y:S01]  /*1bf40*/  HMMA.16816.F32.BF16 R156, R180, R172, R156 ;  /* 0x000000acb49c723c */ /* 0x000fe2000004189c */
[-C--:B------:R-:W-:Y:S01]  /*1bf50*/  FMUL.FTZ R16, R16, R3.reuse ;  /* 0x0000000310107220 */ /* 0x080fe20000410000 */
[-C--:B------:R-:W-:Y:S01]  /*1bf60*/  FMUL.FTZ R17, R17, R3.reuse ;  /* 0x0000000311117220 */ /* 0x080fe20000410000 */
[-C--:B------:R-:W-:Y:S01]  /*1bf70*/  FMUL.FTZ R18, R18, R3.reuse ;  /* 0x0000000312127220 */ /* 0x080fe20000410000 */
[----:B------:R-:W-:-:S02]  /*1bf80*/  FMUL.FTZ R19, R19, R3 ;  /* 0x0000000313137220 */ /* 0x000fc40000410000 */
[C---:B------:R-:W-:Y:S06]  /*1bf90*/  HMMA.16816.F32.BF16 R152, R180.reuse, R174, R152 ;  /* 0x000000aeb498723c */ /* 0x040fec0000041898 */
[----:B------:R-:W-:Y:S01]  /*1bfa0*/  HMMA.16816.F32.BF16 R172, R180, R168, R148 ;  /* 0x000000a8b4ac723c */ /* 0x000fe20000041894 */
[----:B------:R-:W3:Y:S01]  /*1bfb0*/  LDSM.16.M88.4 R148, [R216+0x4800] ;  /* 0x00480000d894783b */ /* 0x000ee20000000200 */
[----:B------:R-:W4:Y:S04]  /*1bfc0*/  MUFU.TANH R168, R5 ;  /* 0x0000000500a87308 */ /* 0x000f280000002400 */
[----:B------:R-:W-:Y:S01]  /*1bfd0*/  HMMA.16816.F32.BF16 R28, R24, R20, R28 ;  /* 0x00000014181c723c */ /* 0x000fe2000004181c */
[----:B------:R-:W-:-:S05]  /*1bfe0*/  FMUL.FTZ R169, R7, R3 ;  /* 0x0000000307a97220 */ /* 0x000fca0000410000 */
[----:B--2---:R-:W-:Y:S01]  /*1bff0*/  HMMA.16816.F32.BF16 R164, R36, R176, R164 ;  /* 0x000000b024a4723c */ /* 0x004fe200000418a4 */
[----:B------:R2:W-:Y:S05]  /*1c000*/  MUFU.TANH R176, R6 ;  /* 0x0000000600b07308 */ /* 0x0005ea0000002400 */
[----:B------:R-:W-:Y:S01]  /*1c010*/  HMMA.16816.F32.BF16 R40, R24, R22, R40 ;  /* 0x000000161828723c */ /* 0x000fe20000041828 */
[----:B------:R-:W-:Y:S02]  /*1c020*/  LDSM.16.M88.4 R20, [R216+0x5000] ;  /* 0x00500000d814783b */ /* 0x000fe40000000200 */
[----:B------:R-:W-:Y:S03]  /*1c030*/  MUFU.TANH R177, R16 ;  /* 0x0000001000b17308 */ /* 0x000fe60000002400 */
[----:B------:R-:W-:Y:S05]  /*1c040*/  HMMA.16816.F32.BF16 R144, R180, R170, R144 ;  /* 0x000000aab490723c */ /* 0x000fea0000041890 */
[----:B------:R-:W-:Y:S01]  /*1c050*/  MUFU.TANH R170, R17 ;  /* 0x0000001100aa7308 */ /* 0x000fe20000002400 */
[----:B------:R-:W-:Y:S01]  /*1c060*/  HMMA.16816.F32.BF16 R160, R36, R178, R160 ;  /* 0x000000b224a0723c */ /* 0x000fe200000418a0 */
[----:B--2---:R-:W2:Y:S05]  /*1c070*/  LDSM.16.M88.4 R4, [R212] ;  /* 0x00000000d404783b */ /* 0x004eaa0000000200 */
[C---:B-1----:R-:W-:Y:S01]  /*1c080*/  HMMA.16816.F32.BF16 R156, R52.reuse, R32, R156 ;  /* 0x00000020349c723c */ /* 0x042fe2000004189c */
[----:B------:R-:W-:Y:S05]  /*1c090*/  MUFU.TANH R171, R18 ;  /* 0x0000001200ab7308 */ /* 0x000fea0000002400 */
[----:B------:R-:W-:Y:S01]  /*1c0a0*/  HMMA.16816.F32.BF16 R152, R52, R34, R152 ;  /* 0x000000223498723c */ /* 0x000fe20000041898 */
[----:B------:R-:W-:Y:S02]  /*1c0b0*/  LDSM.16.M88.4 R32, [R216+0x3000] ;  /* 0x00300000d820783b */ /* 0x000fe40000000200 */
[----:B------:R1:W-:Y:S03]  /*1c0c0*/  MUFU.TANH R178, R19 ;  /* 0x0000001300b27308 */ /* 0x0003e60000002400 */
[C---:B---3--:R-:W-:Y:S05]  /*1c0d0*/  HMMA.16816.F32.BF16 R28, R12.reuse, R148, R28 ;  /* 0x000000940c1c723c */ /* 0x048fea000004181c */
[----:B------:R-:W3:Y:S01]  /*1c0e0*/  MUFU.TANH R169, R169 ;  /* 0x000000a900a97308 */ /* 0x000ee20000002400 */
[----:B------:R-:W-:Y:S01]  /*1c0f0*/  HMMA.16816.F32.BF16 R40, R12, R150, R40 ;  /* 0x000000960c28723c */ /* 0x000fe20000041828 */
[----:B------:R-:W5:Y:S05]  /*1c100*/  LDSM.16.M88.4 R148, [R227+0x9800] ;  /* 0x00980000e394783b */ /* 0x000f6a0000000200 */
[C---:B------:R-:W-:Y:S01]  /*1c110*/  HMMA.16816.F32.BF16 R164, R24.reuse, R8, R164 ;  /* 0x0000000818a4723c */ /* 0x040fe200000418a4 */
[----:B-1----:R-:W1:Y:S05]  /*1c120*/  LDSM.16.M88.4 R16, [R233+0xa000] ;  /* 0x00a00000e910783b */ /* 0x002e6a0000000200 */
[----:B------:R-:W-:Y:S01]  /*1c130*/  HMMA.16816.F32.BF16 R160, R24, R10, R160 ;  /* 0x0000000a18a0723c */ /* 0x000fe200000418a0 */
[----:B------:R-:W4:Y:S05]  /*1c140*/  LDSM.16.M88.4 R8, [R211] ;  /* 0x00000000d308783b */ /* 0x000f2a0000000200 */
[C---:B--2---:R-:W-:Y:S01]  /*1c150*/  HMMA.16816.F32.BF16 R156, R36.reuse, R4, R156 ;  /* 0x00000004249c723c */ /* 0x044fe2000004189c */
[-C--:B------:R-:W-:Y:S01]  /*1c160*/  FMUL.FTZ R28, R28, R3.reuse ;  /* 0x000000031c1c7220 */ /* 0x080fe20000410000 */
[-C--:B------:R-:W-:Y:S01]  /*1c170*/  FMUL.FTZ R29, R29, R3.reuse ;  /* 0x000000031d1d7220 */ /* 0x080fe20000410000 */
[-C--:B------:R-:W-:Y:S01]  /*1c180*/  FMUL.FTZ R30, R30, R3.reuse ;  /* 0x000000031e1e7220 */ /* 0x080fe20000410000 */
[-C--:B------:R-:W-:Y:S01]  /*1c190*/  FMUL.FTZ R31, R31, R3.reuse ;  /* 0x000000031f1f7220 */ /* 0x080fe20000410000 */
[----:B------:R-:W2:Y:S01]  /*1c1a0*/  MUFU.TANH R179, R28 ;  /* 0x0000001c00b37308 */ /* 0x000ea20000002400 */
[----:B------:R-:W-:Y:S01]  /*1c1b0*/  HMMA.16816.F32.BF16 R152, R36, R6, R152 ;  /* 0x000000062498723c */ /* 0x000fe20000041898 */
[----:B------:R-:W-:Y:S01]  /*1c1c0*/  LDSM.16.M88.4 R4, [R227+0xa000] ;  /* 0x00a00000e304783b */ /* 0x000fe20000000200 */
[-C--:B------:R-:W-:Y:S01]  /*1c1d0*/  FMUL.FTZ R40, R40, R3.reuse ;  /* 0x0000000328287220 */ /* 0x080fe20000410000 */
[-C--:B------:R-:W-:Y:S01]  /*1c1e0*/  FMUL.FTZ R42, R42, R3.reuse ;  /* 0x000000032a2a7220 */ /* 0x080fe20000410000 */
[-C--:B------:R-:W-:Y:S01]  /*1c1f0*/  FMUL.FTZ R41, R41, R3.reuse ;  /* 0x0000000329297220 */ /* 0x080fe20000410000 */
[-C--:B------:R-:W-:Y:S01]  /*1c200*/  FMUL.FTZ R43, R43, R3.reuse ;  /* 0x000000032b2b7220 */ /* 0x080fe20000410000 */
[C---:B------:R-:W-:Y:S01]  /*1c210*/  HMMA.16816.F32.BF16 R140, R180.reuse, R44, R140 ;  /* 0x0000002cb48c723c */ /* 0x040fe2000004188c */
[----:B------:R-:W-:Y:S05]  /*1c220*/  MUFU.TANH R44, R29 ;  /* 0x0000001d002c7308 */ /* 0x000fea0000002400 */
[----:B------:R-:W-:Y:S03]  /*1c230*/  HMMA.16816.F32.BF16 R136, R180, R46, R136 ;  /* 0x0000002eb488723c */ /* 0x000fe60000041888 */
[----:B------:R-:W2:Y:S03]  /*1c240*/  MUFU.TANH R45, R30 ;  /* 0x0000001e002d7308 */ /* 0x000ea60000002400 */
[----:B-----5:R-:W-:Y:S05]  /*1c250*/  HMMA.16816.F32.BF16 R156, R24, R148, R156 ;  /* 0x00000094189c723c */ /* 0x020fea000004189c */
[----:B------:R5:W2:Y:S01]  /*1c260*/  MUFU.TANH R184, R31 ;  /* 0x0000001f00b87308 */ /* 0x000aa20000002400 */
[C---:B-1----:R-:W-:Y:S06]  /*1c270*/  HMMA.16816.F32.BF16 R172, R52.reuse, R16, R172 ;  /* 0x0000001034ac723c */ /* 0x042fec00000418ac */
[----:B------:R-:W-:Y:S01]  /*1c280*/  HMMA.16816.F32.BF16 R144, R52, R18, R144 ;  /* 0x000000123490723c */ /* 0x000fe20000041890 */
[----:B------:R-:W1:Y:S01]  /*1c290*/  LDSM.16.M88.4 R16, [R233+0xa800] ;  /* 0x00a80000e910783b */ /* 0x000e620000000200 */
[----:B------:R-:W2:Y:S04]  /*1c2a0*/  MUFU.TANH R40, R40 ;  /* 0x0000002800287308 */ /* 0x000ea80000002400 */
[----:B------:R-:W-:Y:S01]  /*1c2b0*/  HMMA.16816.F32.BF16 R152, R24, R150, R152 ;  /* 0x000000961898723c */ /* 0x000fe20000041898 */
[----:B-----5:R-:W5:Y:S03]  /*1c2c0*/  LDSM.16.M88.4 R28, [R216+0x5800] ;  /* 0x00580000d81c783b */ /* 0x020f660000000200 */
[----:B------:R-:W2:Y:S02]  /*1c2d0*/  MUFU.TANH R42, R42 ;  /* 0x0000002a002a7308 */ /* 0x000ea40000002400 */
[----:B------:R-:W-:Y:S06]  /*1c2e0*/  HMMA.16816.F32.BF16 R164, R12, R20, R164 ;  /* 0x000000140ca4723c */ /* 0x000fec00000418a4 */
[C---:B----4-:R-:W-:Y:S01]  /*1c2f0*/  HMMA.16816.F32.BF16 R172, R36.reuse, R8, R172 ;  /* 0x0000000824ac723c */ /* 0x050fe200000418ac */
[----:B------:R-:W4:Y:S05]  /*1c300*/  MUFU.TANH R41, R41 ;  /* 0x0000002900297308 */ /* 0x000f2a0000002400 */
[----:B------:R-:W-:Y:S01]  /*1c310*/  HMMA.16816.F32.BF16 R144, R36, R10, R144 ;  /* 0x0000000a2490723c */ /* 0x000fe20000041890 */
[----:B------:R-:W3:Y:S02]  /*1c320*/  LDSM.16.M88.4 R8, [R210] ;  /* 0x00000000d208783b */ /* 0x000ee40000000200 */
[----:B------:R-:W4:Y:S03]  /*1c330*/  MUFU.TANH R43, R43 ;  /* 0x0000002b002b7308 */ /* 0x000f260000002400 */
[----:B------:R-:W-:Y:S01]  /*1c340*/  HMMA.16816.F32.BF16 R160, R12, R22, R160 ;  /* 0x000000160ca0723c */ /* 0x000fe200000418a0 */
[----:B------:R-:W2:Y:S05]  /*1c350*/  LDSM.16.M88.4 R20, [R216+0x6000] ;  /* 0x00600000d814783b */ /* 0x000eaa0000000200 */
[----:B------:R-:W-:Y:S01]  /*1c360*/  HMMA.16816.F32.BF16 R132, R180, R32, R132 ;  /* 0x00000020b484723c */ /* 0x000fe20000041884 */
[-C--:B------:R-:W-:Y:S01]  /*1c370*/  FMUL.FTZ R46, R164, R3.reuse ;  /* 0x00000003a42e7220 */ /* 0x080fe20000410000 */
[-C--:B------:R-:W-:Y:S01]  /*1c380*/  FMUL.FTZ R47, R165, R3.reuse ;  /* 0x00000003a52f7220 */ /* 0x080fe20000410000 */
[-C--:B------:R-:W-:Y:S01]  /*1c390*/  FMUL.FTZ R148, R166, R3.reuse ;  /* 0x00000003a6947220 */ /* 0x080fe20000410000 */
[----:B------:R-:W-:-:S02]  /*1c3a0*/  FMUL.FTZ R164, R167, R3 ;  /* 0x00000003a7a47220 */ /* 0x000fc40000410000 */
[C---:B-1----:R-:W-:Y:S01]  /*1c3b0*/  HMMA.16816.F32.BF16 R140, R52.reuse, R16, R140 ;  /* 0x00000010348c723c */ /* 0x042fe2000004188c */
[----:B------:R-:W1:Y:S05]  /*1c3c0*/  MUFU.TANH R46, R46 ;  /* 0x0000002e002e7308 */ /* 0x000e6a0000002400 */
[----:B------:R-:W-:Y:S01]  /*1c3d0*/  HMMA.16816.F32.BF16 R136, R52, R18, R136 ;  /* 0x000000123488723c */ /* 0x000fe20000041888 */
[----:B------:R-:W-:Y:S02]  /*1c3e0*/  LDSM.16.M88.4 R16, [R227+0xa800] ;  /* 0x00a80000e310783b */ /* 0x000fe40000000200 */
[----:B------:R-:W1:Y:S03]  /*1c3f0*/  MUFU.TANH R47, R47 ;  /* 0x0000002f002f7308 */ /* 0x000e660000002400 */
[C---:B-----5:R-:W-:Y:S01]  /*1c400*/  HMMA.16816.F32.BF16 R156, R12.reuse, R28, R156 ;  /* 0x0000001c0c9c723c */ /* 0x060fe2000004189c */
[-C--:B------:R-:W-:Y:S01]  /*1c410*/  FMUL.FTZ R150, R162, R3.reuse ;  /* 0x00000003a2967220 */ /* 0x080fe20000410000 */
[-C--:B------:R-:W-:Y:S01]  /*1c420*/  FMUL.FTZ R151, R163, R3.reuse ;  /* 0x00000003a3977220 */ /* 0x080fe20000410000 */
[----:B------:R-:W5:Y:S01]  /*1c430*/  S2R R162, SR_TID.X ;  /* 0x0000000000a27919 */ /* 0x000f620000002100 */
[-C--:B------:R-:W-:Y:S01]  /*1c440*/  FMUL.FTZ R149, R161, R3.reuse ;  /* 0x00000003a1957220 */ /* 0x080fe20000410000 */
[----:B------:R-:W-:Y:S01]  /*1c450*/  MUFU.TANH R148, R148 ;  /* 0x0000009400947308 */ /* 0x000fe20000002400 */
[----:B------:R-:W-:Y:S01]  /*1c460*/  HMMA.16816.F32.BF16 R152, R12, R30, R152 ;  /* 0x0000001e0c98723c */ /* 0x000fe20000041898 */
[----:B------:R-:W4:Y:S01]  /*1c470*/  LDSM.16.M88.4 R28, [R216+0x3800] ;  /* 0x00380000d81c783b */ /* 0x000f220000000200 */
[----:B------:R-:W-:-:S04]  /*1c480*/  FMUL.FTZ R160, R160, R3 ;  /* 0x00000003a0a07220 */ /* 0x000fc80000410000 */
[C---:B------:R-:W-:Y:S01]  /*1c490*/  HMMA.16816.F32.BF16 R172, R24.reuse, R4, R172 ;  /* 0x0000000418ac723c */ /* 0x040fe200000418ac */
[----:B------:R-:W1:Y:S05]  /*1c4a0*/  MUFU.TANH R164, R164 ;  /* 0x000000a400a47308 */ /* 0x000e6a0000002400 */
[----:B------:R-:W-:Y:S01]  /*1c4b0*/  HMMA.16816.F32.BF16 R144, R24, R6, R144 ;  /* 0x000000061890723c */ /* 0x000fe20000041890 */
[----:B------:R-:W1:Y:S02]  /*1c4c0*/  LDSM.16.M88.4 R4, [R233+0xb000] ;  /* 0x00b00000e904783b */ /* 0x000e640000000200 */
[----:B------:R-:W1:Y:S03]  /*1c4d0*/  MUFU.TANH R149, R149 ;  /* 0x0000009500957308 */ /* 0x000e660000002400 */
[----:B---3--:R-:W-:Y:S01]  /*1c4e0*/  HMMA.16816.F32.BF16 R140, R36, R8, R140 ;  /* 0x00000008248c723c */ /* 0x008fe2000004188c */
[-C--:B------:R-:W-:Y:S01]  /*1c4f0*/  FMUL.FTZ R157, R157, R3.reuse ;  /* 0x000000039d9d7220 */ /* 0x080fe20000410000 */
[----:B------:R-:W-:-:S03]  /*1c500*/  FMUL.FTZ R156, R156, R3 ;  /* 0x000000039c9c7220 */ /* 0x000fc60000410000 */
[----:B------:R3:W-:Y:S01]  /*1c510*/  MUFU.TANH R161, R157 ;  /* 0x0000009d00a17308 */ /* 0x0007e20000002400 */
[----:B------:R-:W-:Y:S01]  /*1c520*/  HMMA.16816.F32.BF16 R136, R36, R10, R136 ;  /* 0x0000000a2488723c */ /* 0x000fe20000041888 */
[----:B------:R-:W1:Y:S01]  /*1c530*/  LDSM.16.M88.4 R8, [R233+0xb800] ;  /* 0x00b80000e908783b */ /* 0x000e620000000200 */
[-C--:B------:R-:W-:Y:S01]  /*1c540*/  FMUL.FTZ R152, R152, R3.reuse ;  /* 0x0000000398987220 */ /* 0x080fe20000410000 */
[-C--:B------:R-:W-:Y:S01]  /*1c550*/  FMUL.FTZ R153, R153, R3.reuse ;  /* 0x0000000399997220 */ /* 0x080fe20000410000 */
[----:B------:R-:W-:Y:S01]  /*1c560*/  FMUL.FTZ R155, R155, R3 ;  /* 0x000000039b9b7220 */ /* 0x000fe20000410000 */
[----:B-----5:R-:W-:Y:S01]  /*1c570*/  IMAD.SHL.U32 R162, R162, 0x2, RZ ;  /* 0x00000002a2a27824 */ /* 0x020fe200078e00ff */
[----:B--2---:R-:W-:Y:S01]  /*1c580*/  HMMA.16816.F32.BF16 R172, R12, R20, R172 ;  /* 0x000000140cac723c */ /* 0x004fe200000418ac */
[----:B------:R2:W-:Y:S03]  /*1c590*/  MUFU.TANH R163, R152 ;  /* 0x0000009800a37308 */ /* 0x0005e60000002400 */
[----:B------:R-:W-:-:S02]  /*1c5a0*/  LOP3.LUT R162, R162, 0x6, RZ, 0xc0, !PT ;  /* 0x00000006a2a27812 */ /* 0x000fc400078ec0ff */
[----:B------:R-:W-:Y:S01]  /*1c5b0*/  HMMA.16816.F32.BF16 R64, R180, R34, R64 ;  /* 0x00000022b440723c */ /* 0x000fe20000041840 */
[----:B------:R-:W-:Y:S02]  /*1c5c0*/  LDSM.16.M88.4 R32, [R216+0x6800] ;  /* 0x00680000d820783b */ /* 0x000fe40000000200 */
[----:B------:R-:W5:Y:S01]  /*1c5d0*/  MUFU.TANH R151, R151 ;  /* 0x0000009700977308 */ /* 0x000f620000002400 */
[-C--:B---3--:R-:W-:Y:S01]  /*1c5e0*/  FMUL.FTZ R157, R158, R3.reuse ;  /* 0x000000039e9d7220 */ /* 0x088fe20000410000 */
[-C--:B------:R-:W-:Y:S01]  /*1c5f0*/  FMUL.FTZ R158, R159, R3.reuse ;  /* 0x000000039f9e7220 */ /* 0x080fe20000410000 */
[----:B------:R-:W-:Y:S01]  /*1c600*/  HMMA.16816.F32.BF16 R144, R12, R22, R144 ;  /* 0x000000160c90723c */ /* 0x000fe20000041890 */
[----:B------:R-:W3:Y:S04]  /*1c610*/  LDSM.16.M88.4 R20, [R209] ;  /* 0x00000000d114783b */ /* 0x000ee80000000200 */
[----:B------:R-:W5:Y:S01]  /*1c620*/  MUFU.TANH R160, R160 ;  /* 0x000000a000a07308 */ /* 0x000f620000002400 */
[----:B----4-:R-:W-:Y:S01]  /*1c630*/  HMMA.16816.F32.BF16 R60, R180, R28, R60 ;  /* 0x0000001cb43c723c */ /* 0x010fe2000004183c */
[----:B--2---:R-:W-:-:S05]  /*1c640*/  FMUL.FTZ R152, R154, R3 ;  /* 0x000000039a987220 */ /* 0x004fca0000410000 */
[C---:B-1----:R-:W-:Y:S01]  /*1c650*/  HMMA.16816.F32.BF16 R132, R52.reuse, R4, R132 ;  /* 0x000000043484723c */ /* 0x042fe20000041884 */
[-C--:B------:R-:W-:Y:S01]  /*1c660*/  FMUL.FTZ R154, R172, R3.reuse ;  /* 0x00000003ac9a7220 */ /* 0x080fe20000410000 */
[-C--:B------:R-:W-:Y:S01]  /*1c670*/  FMUL.FTZ R172, R175, R3.reuse ;  /* 0x00000003afac7220 */ /* 0x080fe20000410000 */
[-C--:B------:R-:W-:Y:S01]  /*1c680*/  FMUL.FTZ R159, R174, R3.reuse ;  /* 0x00000003ae9f7220 */ /* 0x080fe20000410000 */
[----:B------:R-:W1:Y:S02]  /*1c690*/  MUFU.TANH R150, R150 ;  /* 0x0000009600967308 */ /* 0x000e640000002400 */
[----:B------:R-:W-:Y:S01]  /*1c6a0*/  HMMA.16816.F32.BF16 R64, R52, R6, R64 ;  /* 0x000000063440723c */ /* 0x000fe20000041840 */
[----:B------:R-:W2:Y:S05]  /*1c6b0*/  LDSM.16.M88.4 R4, [R227+0xb000] ;  /* 0x00b00000e304783b */ /* 0x000eaa0000000200 */
[----:B------:R-:W-:Y:S01]  /*1c6c0*/  HMMA.16816.F32.BF16 R56, R180, R30, R56 ;  /* 0x0000001eb438723c */ /* 0x000fe20000041838 */
[----:B------:R-:W4:Y:S01]  /*1c6d0*/  MUFU.TANH R158, R158 ;  /* 0x0000009e009e7308 */ /* 0x000f220000002400 */
[-C--:B------:R-:W-:Y:S01]  /*1c6e0*/  FMUL.FTZ R144, R144, R3.reuse ;  /* 0x0000000390907220 */ /* 0x080fe20000410000 */
[-C--:B------:R-:W-:Y:S01]  /*1c6f0*/  FMUL.FTZ R146, R146, R3.reuse ;  /* 0x0000000392927220 */ /* 0x080fe20000410000 */
[-C--:B------:R-:W-:Y:S01]  /*1c700*/  FMUL.FTZ R145, R145, R3.reuse ;  /* 0x0000000391917220 */ /* 0x080fe20000410000 */
[----:B------:R-:W-:Y:S01]  /*1c710*/  FMUL.FTZ R147, R147, R3 ;  /* 0x0000000393937220 */ /* 0x000fe20000410000 */
[----:B------:R-:W-:Y:S01]  /*1c720*/  HMMA.16816.F32.BF16 R140, R24, R16, R140 ;  /* 0x00000010188c723c */ /* 0x000fe2000004188c */
[----:B------:R-:W-:-:S02]  /*1c730*/  IMAD R181, R250, 0x80, R162 ;  /* 0x00000080fab57824 */ /* 0x000fc400078e02a2 */
[----:B------:R-:W4:Y:S02]  /*1c740*/  MUFU.TANH R156, R156 ;  /* 0x0000009c009c7308 */ /* 0x000f240000002400 */
[C---:B------:R-:W-:Y:S01]  /*1c750*/  VIADD R28, R181.reuse, 0x9 ;  /* 0x00000009b51c7836 */ /* 0x040fe20000000000 */
[----:B------:R-:W-:Y:S01]  /*1c760*/  HMMA.16816.F32.BF16 R136, R24, R18, R136 ;  /* 0x000000121888723c */ /* 0x000fe20000041888 */
[C---:B------:R-:W-:Y:S02]  /*1c770*/  VIADD R16, R181.reuse, 0x1 ;  /* 0x00000001b5107836 */ /* 0x040fe40000000000 */
[----:B------:R-:W-:Y:S02]  /*1c780*/  VIADD R17, R181, 0x8 ;  /* 0x00000008b5117836 */ /* 0x000fe40000000000 */
[----:B------:R-:W4:Y:S01]  /*1c790*/  MUFU.TANH R157, R157 ;  /* 0x0000009d009d7308 */ /* 0x000f220000002400 */
[C---:B------:R-:W-:Y:S01]  /*1c7a0*/  ISETP.GE.AND P6, PT, R16.reuse, R48, PT ;  /* 0x000000301000720c */ /* 0x040fe20003fc6270 */
[----:B------:R-:W-:Y:S01]  /*1c7b0*/  HMMA.16816.F32.BF16 R60, R52, R8, R60 ;  /* 0x00000008343c723c */ /* 0x000fe2000004183c */
[----:B------:R-:W-:-:S02]  /*1c7c0*/  ISETP.GE.AND P4, PT, R16, R51, PT ;  /* 0x000000331000720c */ /* 0x000fc40003f86270 */
[CC--:B------:R-:W-:Y:S02]  /*1c7d0*/  ISETP.GE.AND P5, PT, R17.reuse, R48.reuse, PT ;  /* 0x000000301100720c */ /* 0x0c0fe40003fa6270 */
[-C--:B------:R-:W-:Y:S01]  /*1c7e0*/  ISETP.GE.AND P3, PT, R17, R51.reuse, PT ;  /* 0x000000331100720c */ /* 0x080fe20003f66270 */
[----:B---3--:R-:W-:Y:S01]  /*1c7f0*/  HMMA.16816.F32.BF16 R132, R36, R20, R132 ;  /* 0x000000142484723c */ /* 0x008fe20000041884 */
[----:B------:R-:W-:Y:S01]  /*1c800*/  FSEL R8, R168, -INF , !P6 ;  /* 0xff800000a8087808 */ /* 0x000fe20007000000 */
[----:B------:R-:W3:Y:S01]  /*1c810*/  LDSM.16.M88.4 R16, [R208] ;  /* 0x00000000d010783b */ /* 0x000ee20000000200 */
[----:B------:R-:W-:Y:S01]  /*1c820*/  FSEL R9, R169, -INF , !P4 ;  /* 0xff800000a9097808 */ /* 0x000fe20006000000 */
[----:B------:R-:W4:Y:S01]  /*1c830*/  MUFU.TANH R153, R153 ;  /* 0x0000009900997308 */ /* 0x000f220000002400 */
[CC--:B------:R-:W-:Y:S01]  /*1c840*/  ISETP.GE.AND P6, PT, R28.reuse, R48.reuse, PT ;  /* 0x000000301c00720c */ /* 0x0c0fe20003fc6270 */
[----:B------:R-:W-:Y:S01]  /*1c850*/  HMMA.16816.F32.BF16 R56, R52, R10, R56 ;  /* 0x0000000a3438723c */ /* 0x000fe20000041838 */
[-C--:B------:R-:W-:Y:S01]  /*1c860*/  ISETP.GE.AND P4, PT, R28, R51.reuse, PT ;  /* 0x000000331c00720c */ /* 0x080fe20003f86270 */
[----:B------:R-:W-:Y:S01]  /*1c870*/  VIADD R28, R181, 0x10 ;  /* 0x00000010b51c7836 */ /* 0x000fe20000000000 */
[----:B------:R-:W-:Y:S01]  /*1c880*/  FSEL R182, R177, -INF , !P5 ;  /* 0xff800000b1b67808 */ /* 0x000fe20006800000 */
[----:B------:R-:W-:Y:S01]  /*1c890*/  VIADD R20, R181, 0x11 ;  /* 0x00000011b5147836 */ /* 0x000fe20000000000 */
[----:B------:R-:W-:Y:S01]  /*1c8a0*/  FSEL R185, R171, -INF , !P3 ;  /* 0xff800000abb97808 */ /* 0x000fe20005800000 */
[----:B------:R-:W-:Y:S01]  /*1c8b0*/  HMMA.16816.F32.BF16 R136, R12, R34, R136 ;  /* 0x000000220c88723c */ /* 0x000fe20000041888 */
[C---:B------:R-:W-:Y:S01]  /*1c8c0*/  ISETP.GE.AND P5, PT, R28.reuse, R48, PT ;  /* 0x000000301c00720c */ /* 0x040fe20003fa6270 */
[----:B------:R5:W4:Y:S01]  /*1c8d0*/  MUFU.TANH R165, R155 ;  /* 0x0000009b00a57308 */ /* 0x000b220000002400 */
[----:B------:R-:W-:Y:S01]  /*1c8e0*/  ISETP.GE.AND P3, PT, R28, R51, PT ;  /* 0x000000331c00720c */ /* 0x000fe20003f66270 */
[----:B------:R-:W-:Y:S01]  /*1c8f0*/  VIADD R11, R181, 0x31 ;  /* 0x00000031b50b7836 */ /* 0x000fe20000000000 */
[----:B------:R-:W1:Y:S01]  /*1c900*/  LDSM.16.M88.4 R28, [R216+0x7000] ;  /* 0x00700000d81c783b */ /* 0x000e620000000200 */
[----:B------:R-:W-:Y:S01]  /*1c910*/  FSEL R183, R170, -INF , !P6 ;  /* 0xff800000aab77808 */ /* 0x000fe20007000000 */
[----:B------:R-:W-:Y:S01]  /*1c920*/  HMMA.16816.F32.BF16 R64, R36, R22, R64 ;  /* 0x000000162440723c */ /* 0x000fe20000041840 */
[----:B------:R-:W-:-:S02]  /*1c930*/  FSEL R186, R178, -INF , !P4 ;  /* 0xff800000b2ba7808 */ /* 0x000fc40006000000 */
[CC--:B------:R-:W-:Y:S01]  /*1c940*/  ISETP.GE.AND P6, PT, R20.reuse, R48.reuse, PT ;  /* 0x000000301400720c */ /* 0x0c0fe20003fc6270 */
[----:B------:R-:W4:Y:S01]  /*1c950*/  MUFU.TANH R152, R152 ;  /* 0x0000009800987308 */ /* 0x000f220000002400 */
[----:B------:R-:W-:Y:S01]  /*1c960*/  ISETP.GE.AND P4, PT, R20, R51, PT ;  /* 0x000000331400720c */ /* 0x000fe20003f86270 */
[----:B------:R-:W-:Y:S01]  /*1c970*/  VIADD R20, R181, 0x18 ;  /* 0x00000018b5147836 */ /* 0x000fe20000000000 */
[----:B------:R-:W-:Y:S01]  /*1c980*/  FSEL R179, R179, -INF , !P5 ;  /* 0xff800000b3b37808 */ /* 0x000fe20006800000 */
[----:B--2---:R-:W-:Y:S01]  /*1c990*/  HMMA.16816.F32.BF16 R132, R24, R4, R132 ;  /* 0x000000041884723c */ /* 0x004fe20000041884 */
[----:B------:R-:W-:Y:S02]  /*1c9a0*/  FSEL R50, R45, -INF , !P3 ;  /* 0xff8000002d327808 */ /* 0x000fe40005800000 */
[CC--:B------:R-:W-:Y:S01]  /*1c9b0*/  ISETP.GE.AND P5, PT, R20.reuse, R48.reuse, PT ;  /* 0x000000301400720c */ /* 0x0c0fe20003fa6270 */
[----:B-----5:R-:W-:Y:S01]  /*1c9c0*/  FMUL.FTZ R155, R173, R3 ;  /* 0x00000003ad9b7220 */ /* 0x020fe20000410000 */
[----:B------:R-:W-:Y:S01]  /*1c9d0*/  ISETP.GE.AND P3, PT, R20, R51, PT ;  /* 0x000000331400720c */ /* 0x000fe20003f66270 */
[C---:B------:R-:W-:Y:S01]  /*1c9e0*/  VIADD R20, R181.reuse, 0x19 ;  /* 0x00000019b5147836 */ /* 0x040fe20000000000 */
[----:B------:R-:W-:Y:S01]  /*1c9f0*/  FSEL R177, R44, -INF , !P6 ;  /* 0xff8000002cb17808 */ /* 0x000fe20007000000 */
[----:B------:R-:W-:Y:S01]  /*1ca00*/  VIADD R4, R181, 0x20 ;  /* 0x00000020b5047836 */ /* 0x000fe20000000000 */
[----:B------:R-:W-:Y:S01]  /*1ca10*/  FSEL R184, R184, -INF , !P4 ;  /* 0xff800000b8b87808 */ /* 0x000fe20006000000 */
[----:B------:R-:W-:Y:S01]  /*1ca20*/  FMUL.FTZ R137, R137, R3 ;  /* 0x0000000389897220 */ /* 0x000fe20000410000 */
[CC--:B------:R-:W-:Y:S01]  /*1ca30*/  ISETP.GE.AND P6, PT, R20.reuse, R48.reuse, PT ;  /* 0x000000301400720c */ /* 0x0c0fe20003fc6270 */
[C---:B------:R-:W-:Y:S01]  /*1ca40*/  VIADD R5, R181.reuse, 0x28 ;  /* 0x00000028b5057836 */ /* 0x040fe20000000000 */
[----:B------:R-:W-:Y:S01]  /*1ca50*/  ISETP.GE.AND P4, PT, R20, R51, PT ;  /* 0x000000331400720c */ /* 0x000fe20003f86270 */
[----:B------:R-:W-:Y:S01]  /*1ca60*/  HMMA.16816.F32.BF16 R140, R12, R32, R140 ;  /* 0x000000200c8c723c */ /* 0x000fe2000004188c */
[----:B------:R-:W2:Y:S01]  /*1ca70*/  LDSM.16.M88.4 R20, [R227+0xb800] ;  /* 0x00b80000e314783b */ /* 0x000ea20000000200 */
[----:B------:R-:W-:Y:S01]  /*1ca80*/  FSEL R175, R40, -INF , !P5 ;  /* 0xff80000028af7808 */ /* 0x000fe20006800000 */
[----:B------:R-:W-:Y:S01]  /*1ca90*/  VIADD R40, R181, 0x30 ;  /* 0x00000030b5287836 */ /* 0x000fe20000000000 */
[----:B------:R-:W-:Y:S01]  /*1caa0*/  FSEL R180, R42, -INF , !P3 ;  /* 0xff8000002ab47808 */ /* 0x000fe20005800000 */
[----:B------:R-:W-:Y:S01]  /*1cab0*/  FMUL.FTZ R10, R139, R3 ;  /* 0x000000038b0a7220 */ /* 0x000fe20000410000 */
[CC--:B------:R-:W-:Y:S01]  /*1cac0*/  ISETP.GE.AND P5, PT, R4.reuse, R48.reuse, PT ;  /* 0x000000300400720c */ /* 0x0c0fe20003fa6270 */
[C---:B---3--:R-:W-:Y:S01]  /*1cad0*/  HMMA.16816.F32.BF16 R60, R36.reuse, R16, R60 ;  /* 0x00000010243c723c */ /* 0x048fe2000004183c */
[----:B------:R-:W-:Y:S01]  /*1cae0*/  ISETP.GE.AND P3, PT, R4, R51, PT ;  /* 0x000000330400720c */ /* 0x000fe20003f66270 */
[----:B------:R-:W-:Y:S01]  /*1caf0*/  VIADD R4, R181, 0x21 ;  /* 0x00000021b5047836 */ /* 0x000fe20000000000 */
[----:B------:R-:W-:Y:S01]  /*1cb00*/  FSEL R174, R41, -INF , !P6 ;  /* 0xff80000029ae7808 */ /* 0x000fe20007000000 */
[----:B------:R-:W3:Y:S01]  /*1cb10*/  MUFU.TANH R154, R154 ;  /* 0x0000009a009a7308 */ /* 0x000ee20000002400 */
[----:B------:R-:W-:Y:S01]  /*1cb20*/  FSEL R178, R43, -INF , !P4 ;  /* 0xff8000002bb27808 */ /* 0x000fe20006000000 */
[----:B------:R-:W-:Y:S01]  /*1cb30*/  HMMA.16816.F32.BF16 R56, R36, R18, R56 ;  /* 0x000000122438723c */ /* 0x000fe20000041838 */
[-C--:B------:R-:W-:Y:S01]  /*1cb40*/  ISETP.GE.AND P6, PT, R4, R48.reuse, PT ;  /* 0x000000300400720c */ /* 0x080fe20003fc6270 */
[----:B------:R-:W-:Y:S01]  /*1cb50*/  FMUL.FTZ R17, R136, R3 ;  /* 0x0000000388117220 */ /* 0x000fe20000410000 */
[----:B------:R-:W-:Y:S01]  /*1cb60*/  ISETP.GE.AND P4, PT, R4, R51, PT ;  /* 0x000000330400720c */ /* 0x000fe20003f86270 */
[----:B------:R-:W-:Y:S01]  /*1cb70*/  VIADD R4, R181, 0x29 ;  /* 0x00000029b5047836 */ /* 0x000fe20000000000 */
[----:B------:R-:W-:Y:S01]  /*1cb80*/  FSEL R34, R46, -INF , !P5 ;  /* 0xff8000002e227808 */ /* 0x000fe20006800000 */
[----:B-1----:R-:W-:Y:S01]  /*1cb90*/  HMMA.16816.F32.BF16 R132, R12, R28, R132 ;  /* 0x0000001c0c84723c */ /* 0x002fe20000041884 */
[----:B------:R1:W-:Y:S01]  /*1cba0*/  MUFU.TANH R28, R137 ;  /* 0x00000089001c7308 */ /* 0x0003e20000002400 */
[----:B------:R-:W-:Y:S01]  /*1cbb0*/  FSEL R32, R47, -INF , !P6 ;  /* 0xff8000002f207808 */ /* 0x000fe20007000000 */
[----:B------:R-:W-:Y:S01]  /*1cbc0*/  VIADD R18, R181, 0x40 ;  /* 0x00000040b5127836 */ /* 0x000fe20000000000 */
[----:B------:R-:W-:Y:S01]  /*1cbd0*/  FSEL R35, R164, -INF , !P4 ;  /* 0xff800000a4237808 */ /* 0x000fe20006000000 */
[-C--:B------:R-:W-:Y:S01]  /*1cbe0*/  FMUL.FTZ R140, R140, R3.reuse ;  /* 0x000000038c8c7220 */ /* 0x080fe20000410000 */
[----:B------:R-:W-:Y:S01]  /*1cbf0*/  HMMA.16816.F32.BF16 R64, R24, R6, R64 ;  /* 0x000000061840723c */ /* 0x000fe20000041840 */
[-C--:B------:R-:W-:Y:S01]  /*1cc00*/  ISETP.GE.AND P5, PT, R5, R48.reuse, PT ;  /* 0x000000300500720c */ /* 0x080fe20003fa6270 */
[----:B------:R-:W-:Y:S01]  /*1cc10*/  FMUL.FTZ R29, R138, R3 ;  /* 0x000000038a1d7220 */ /* 0x000fe20000410000 */
[CC--:B------:R-:W-:Y:S01]  /*1cc20*/  ISETP.GE.AND P6, PT, R4.reuse, R48.reuse, PT ;  /* 0x000000300400720c */ /* 0x0c0fe20003fc6270 */
[----:B------:R-:W5:Y:S01]  /*1cc30*/  MUFU.TANH R159, R159 ;  /* 0x0000009f009f7308 */ /* 0x000f620000002400 */
[----:B------:R-:W-:Y:S01]  /*1cc40*/  ISETP.GE.AND P4, PT, R4, R51, PT ;  /* 0x000000330400720c */ /* 0x000fe20003f86270 */
[-C--:B------:R-:W-:Y:S01]  /*1cc50*/  FMUL.FTZ R141, R141, R3.reuse ;  /* 0x000000038d8d7220 */ /* 0x080fe20000410000 */
[----:B------:R-:W-:Y:S01]  /*1cc60*/  FSEL R138, R149, -INF , !P6 ;  /* 0xff800000958a7808 */ /* 0x000fe20007000000 */
[-C--:B------:R-:W-:Y:S01]  /*1cc70*/  FMUL.FTZ R142, R142, R3.reuse ;  /* 0x000000038e8e7220 */ /* 0x080fe20000410000 */
[----:B------:R-:W-:Y:S01]  /*1cc80*/  FSEL R139, R151, -INF , !P4 ;  /* 0xff800000978b7808 */ /* 0x000fe20006000000 */
[----:B------:R-:W-:Y:S01]  /*1cc90*/  FMUL.FTZ R143, R143, R3 ;  /* 0x000000038f8f7220 */ /* 0x000fe20000410000 */
[----:B------:R-:W-:Y:S01]  /*1cca0*/  ISETP.GE.AND P6, PT, R11, R48, PT ;  /* 0x000000300b00720c */ /* 0x000fe20003fc6270 */
[----:B------:R-:W5:Y:S01]  /*1ccb0*/  MUFU.TANH R155, R155 ;  /* 0x0000009b009b7308 */ /* 0x000f620000002400 */
[----:B-1----:R-:W-:-:S02]  /*1ccc0*/  FSEL R137, R148, -INF , !P3 ;  /* 0xff80000094897808 */ /* 0x002fc40005800000 */
[-C--:B------:R-:W-:Y:S01]  /*1ccd0*/  ISETP.GE.AND P3, PT, R5, R51.reuse, PT ;  /* 0x000000330500720c */ /* 0x080fe20003f66270 */
[C---:B--2---:R-:W-:Y:S01]  /*1cce0*/  HMMA.16816.F32.BF16 R60, R24.reuse, R20, R60 ;  /* 0x00000014183c723c */ /* 0x044fe2000004183c */
[----:B------:R-:W1:Y:S01]  /*1ccf0*/  LDSM.16.M88.4 R4, [R216+0x7800] ;  /* 0x00780000d804783b */ /* 0x000e620000000200 */
[----:B------:R-:W-:Y:S01]  /*1cd00*/  ISETP.GE.AND P4, PT, R11, R51, PT ;  /* 0x000000330b00720c */ /* 0x000fe20003f86270 */
[C---:B------:R-:W-:Y:S01]  /*1cd10*/  VIADD R11, R181.reuse, 0x39 ;  /* 0x00000039b50b7836 */ /* 0x040fe20000000000 */
[----:B------:R-:W2:Y:S01]  /*1cd20*/  MUFU.TANH R172, R172 ;  /* 0x000000ac00ac7308 */ /* 0x000ea20000002400 */
[----:B------:R-:W-:Y:S01]  /*1cd30*/  FSEL R33, R160, -INF , !P5 ;  /* 0xff800000a0217808 */ /* 0x000fe20006800000 */
[----:B------:R-:W-:Y:S01]  /*1cd40*/  HMMA.16816.F32.BF16 R56, R24, R22, R56 ;  /* 0x000000161838723c */ /* 0x000fe20000041838 */
[----:B------:R-:W-:Y:S01]  /*1cd50*/  FSEL R136, R150, -INF , !P3 ;  /* 0xff80000096887808 */ /* 0x000fe20005800000 */
[----:B------:R-:W-:Y:S01]  /*1cd60*/  VIADD R20, R181, 0x38 ;  /* 0x00000038b5147836 */ /* 0x000fe20000000000 */
[-C--:B------:R-:W-:Y:S01]  /*1cd70*/  ISETP.GE.AND P5, PT, R40, R48.reuse, PT ;  /* 0x000000302800720c */ /* 0x080fe20003fa6270 */
[----:B------:R-:W-:Y:S01]  /*1cd80*/  FMUL.FTZ R132, R132, R3 ;  /* 0x0000000384847220 */ /* 0x000fe20000410000 */
[----:B------:R-:W-:Y:S01]  /*1cd90*/  ISETP.GE.AND P3, PT, R40, R51, PT ;  /* 0x000000332800720c */ /* 0x000fe20003f66270 */
[----:B------:R-:W-:Y:S01]  /*1cda0*/  HMMA.16816.F32.BF16 R64, R12, R30, R64 ;  /* 0x0000001e0c40723c */ /* 0x000fe20000041840 */
[----:B------:R-:W-:Y:S01]  /*1cdb0*/  FSEL R161, R161, -INF , !P6 ;  /* 0xff800000a1a17808 */ /* 0x000fe20007000000 */
[----:B------:R-:W2:Y:S01]  /*1cdc0*/  MUFU.TANH R144, R144 ;  /* 0x0000009000907308 */ /* 0x000ea20000002400 */
[----:B----4-:R-:W-:Y:S01]  /*1cdd0*/  FSEL R151, R158, -INF , !P4 ;  /* 0xff8000009e977808 */ /* 0x010fe20006000000 */
[-C--:B------:R-:W-:Y:S01]  /*1cde0*/  FMUL.FTZ R134, R134, R3.reuse ;  /* 0x0000000386867220 */ /* 0x080fe20000410000 */
[-C--:B------:R-:W-:Y:S01]  /*1cdf0*/  ISETP.GE.AND P6, PT, R11, R48.reuse, PT ;  /* 0x000000300b00720c */ /* 0x080fe20003fc6270 */
[----:B------:R-:W-:Y:S01]  /*1ce00*/  FMUL.FTZ R133, R133, R3 ;  /* 0x0000000385857220 */ /* 0x000fe20000410000 */
[----:B------:R-:W-:Y:S01]  /*1ce10*/  ISETP.GE.AND P4, PT, R11, R51, PT ;  /* 0x000000330b00720c */ /* 0x000fe20003f86270 */
[----:B------:R-:W-:Y:S01]  /*1ce20*/  VIADD R11, R181, 0x41 ;  /* 0x00000041b50b7836 */ /* 0x000fe20000000000 */
[----:B------:R-:W-:Y:S01]  /*1ce30*/  FSEL R160, R156, -INF , !P5 ;  /* 0xff8000009ca07808 */ /* 0x000fe20006800000 */
[----:B------:R-:W4:Y:S01]  /*1ce40*/  MUFU.TANH R173, R146 ;  /* 0x0000009200ad7308 */ /* 0x000f220000002400 */
[----:B------:R-:W-:Y:S01]  /*1ce50*/  FSEL R150, R157, -INF , !P3 ;  /* 0xff8000009d967808 */ /* 0x000fe20005800000 */
[----:B------:R-:W-:Y:S01]  /*1ce60*/  FMUL.FTZ R135, R135, R3 ;  /* 0x0000000387877220 */ /* 0x000fe20000410000 */
[----:B------:R-:W-:Y:S01]  /*1ce70*/  ISETP.GE.AND P5, PT, R20, R48, PT ;  /* 0x000000301400720c */ /* 0x000fe20003fa6270 */
[----:B------:R-:W-:-:S04]  /*1ce80*/  DEPBAR.LE SB0, 0x0 ;  /* 0x000080000000791a */ /* 0x000fc80000000000 */
[----:B------:R-:W4:Y:S01]  /*1ce90*/  MUFU.TANH R167, R145 ;  /* 0x0000009100a77308 */ /* 0x000f220000002400 */
[----:B------:R-:W-:Y:S02]  /*1cea0*/  ISETP.GE.AND P3, PT, R20, R51, PT ;  /* 0x000000331400720c */ /* 0x000fe40003f66270 */
[----:B------:R-:W-:Y:S02]  /*1ceb0*/  FSEL R164, R153, -INF , !P6 ;  /* 0xff80000099a47808 */ /* 0x000fe40007000000 */
[----:B------:R-:W-:Y:S01]  /*1cec0*/  FSEL R165, R165, -INF , !P4 ;  /* 0xff800000a5a57808 */ /* 0x000fe20006000000 */
[-C--:B------:R-:W-:Y:S01]  /*1ced0*/  FMUL.FTZ R64, R64, R3.reuse ;  /* 0x0000000340407220 */ /* 0x080fe20000410000 */
[----:B------:R-:W-:Y:S01]  /*1cee0*/  FSEL R163, R163, -INF , !P5 ;  /* 0xff800000a3a37808 */ /* 0x000fe20006800000 */
[----:B------:R-:W4:Y:S01]  /*1cef0*/  MUFU.TANH R166, R147 ;  /* 0x0000009300a67308 */ /* 0x000f220000002400 */
[----:B------:R-:W-:Y:S01]  /*1cf00*/  FSEL R152, R152, -INF , !P3 ;  /* 0xff80000098987808 */ /* 0x000fe20005800000 */
[-C--:B------:R-:W-:Y:S01]  /*1cf10*/  FMUL.FTZ R66, R66, R3.reuse ;  /* 0x0000000342427220 */ /* 0x080fe20000410000 */
[C---:B-1----:R-:W-:Y:S01]  /*1cf20*/  HMMA.16816.F32.BF16 R60, R12.reuse, R4, R60 ;  /* 0x000000040c3c723c */ /* 0x042fe2000004183c */
[-C--:B------:R-:W-:Y:S01]  /*1cf30*/  ISETP.GE.AND P6, PT, R11, R48.reuse, PT ;  /* 0x000000300b00720c */ /* 0x080fe20003fc6270 */
[----:B------:R-:W-:Y:S01]  /*1cf40*/  FMUL.FTZ R65, R65, R3 ;  /* 0x0000000341417220 */ /* 0x000fe20000410000 */
[-C--:B------:R-:W-:Y:S01]  /*1cf50*/  ISETP.GE.AND P4, PT, R11, R51.reuse, PT ;  /* 0x000000330b00720c */ /* 0x080fe20003f86270 */
[C---:B------:R-:W-:Y:S01]  /*1cf60*/  VIADD R11, R181.reuse, 0x48 ;  /* 0x00000048b50b7836 */ /* 0x040fe20000000000 */
[----:B------:R-:W1:Y:S01]  /*1cf70*/  MUFU.TANH R140, R140 ;  /* 0x0000008c008c7308 */ /* 0x000e620000002400 */
[----:B------:R-:W-:Y:S01]  /*1cf80*/  HMMA.16816.F32.BF16 R56, R12, R6, R56 ;  /* 0x000000060c38723c */ /* 0x000fe20000041838 */
[C---:B------:R-:W-:Y:S01]  /*1cf90*/  ISETP.GE.AND P5, PT, R18.reuse, R48, PT ;  /* 0x000000301200720c */ /* 0x040fe20003fa6270 */
[----:B------:R-:W-:Y:S01]  /*1cfa0*/  VIADD R5, R181, 0x49 ;  /* 0x00000049b5057836 */ /* 0x000fe20000000000 */
[----:B------:R-:W-:Y:S01]  /*1cfb0*/  ISETP.GE.AND P3, PT, R18, R51, PT ;  /* 0x000000331200720c */ /* 0x000fe20003f66270 */
[----:B------:R-:W-:Y:S01]  /*1cfc0*/  FMUL.FTZ R67, R67, R3 ;  /* 0x0000000343437220 */ /* 0x000fe20000410000 */
[----:B---3--:R-:W-:-:S02]  /*1cfd0*/  FSEL R170, R154, -INF , !P5 ;  /* 0xff8000009aaa7808 */ /* 0x008fc40006800000 */
[----:B------:R-:W3:Y:S01]  /*1cfe0*/  MUFU.TANH R162, R142 ;  /* 0x0000008e00a27308 */ /* 0x000ee20000002400 */
[----:B-----5:R-:W-:Y:S01]  /*1cff0*/  FSEL R171, R159, -INF , !P3 ;  /* 0xff8000009fab7808 */ /* 0x020fe20005800000 */
[----:B------:R-:W-:Y:S01]  /*1d000*/  VIADD R7, R181, 0x60 ;  /* 0x00000060b5077836 */ /* 0x000fe20000000000 */
[-C--:B------:R-:W-:Y:S01]  /*1d010*/  ISETP.GE.AND P5, PT, R11, R48.reuse, PT ;  /* 0x000000300b00720c */ /* 0x080fe20003fa6270 */
[----:B------:R-:W-:Y:S01]  /*1d020*/  VIADD R6, R181, 0x61 ;  /* 0x00000061b5067836 */ /* 0x000fe20000000000 */
[----:B------:R-:W-:Y:S01]  /*1d030*/  ISETP.GE.AND P3, PT, R11, R51, PT ;  /* 0x000000330b00720c */ /* 0x000fe20003f66270 */
[----:B------:R-:W-:Y:S01]  /*1d040*/  VIADD R11, R181, 0x50 ;  /* 0x00000050b50b7836 */ /* 0x000fe20000000000 */
[----:B------:R-:W-:Y:S01]  /*1d050*/  FSEL R168, R155, -INF , !P6 ;  /* 0xff8000009ba87808 */ /* 0x000fe20007000000 */
[----:B------:R-:W5:Y:S01]  /*1d060*/  MUFU.TANH R141, R141 ;  /* 0x0000008d008d7308 */ /* 0x000f620000002400 */
[----:B--2---:R-:W-:Y:S02]  /*1d070*/  FSEL R172, R172, -INF , !P4 ;  /* 0xff800000acac7808 */ /* 0x004fe40006000000 */
[CC--:B------:R-:W-:Y:S01]  /*1d080*/  ISETP.GE.AND P6, PT, R5.reuse, R48.reuse, PT ;  /* 0x000000300500720c */ /* 0x0c0fe20003fc6270 */
[----:B------:R-:W-:Y:S01]  /*1d090*/  FMUL.FTZ R60, R60, R3 ;  /* 0x000000033c3c7220 */ /* 0x000fe20000410000 */
[----:B------:R-:W-:Y:S01]  /*1d0a0*/  ISETP.GE.AND P4, PT, R5, R51, PT ;  /* 0x000000330500720c */ /* 0x000fe20003f86270 */
[----:B------:R-:W-:Y:S01]  /*1d0b0*/  VIADD R5, R181, 0x51 ;  /* 0x00000051b5057836 */ /* 0x000fe20000000000 */
        /* <DEDUP_REMOVED lines=11> */
[-C--:B------:R-:W-:Y:S01]  /*1d170*/  FMUL.FTZ R56, R56, R3.reuse ;  /* 0x0000000338387220 */ /* 0x080fe20000410000 */
[CC--:B------:R-:W-:Y:S01]  /*1d180*/  ISETP.GE.AND P6, PT, R5.reuse, R48.reuse, PT ;  /* 0x000000300500720c */ /* 0x0c0fe20003fc6270 */
[----:B------:R-:W-:Y:S01]  /*1d190*/  FMUL.FTZ R58, R58, R3 ;  /* 0x000000033a3a7220 */ /* 0x000fe20000410000 */
[----:B------:R-:W-:Y:S01]  /*1d1a0*/  ISETP.GE.AND P4, PT, R5, R51, PT ;  /* 0x000000330500720c */ /* 0x000fe20003f86270 */
[----:B------:R-:W-:Y:S01]  /*1d1b0*/  VIADD R5, R181, 0x59 ;  /* 0x00000059b5057836 */ /* 0x000fe20000000000 */
[----:B-1----:R-:W-:Y:S01]  /*1d1c0*/  FSEL R157, R140, -INF , !P5 ;  /* 0xff8000008c9d7808 */ /* 0x002fe20006800000 */
[----:B------:R-:W1:Y:S01]  /*1d1d0*/  MUFU.TANH R29, R29 ;  /* 0x0000001d001d7308 */ /* 0x000e620000002400 */
[----:B---3--:R-:W-:Y:S01]  /*1d1e0*/  FSEL R162, R162, -INF , !P3 ;  /* 0xff800000a2a27808 */ /* 0x008fe20005800000 */
[-C--:B------:R-:W-:Y:S01]  /*1d1f0*/  FMUL.FTZ R54, R59, R3.reuse ;  /* 0x000000033b367220 */ /* 0x080fe20000410000 */
[-C--:B------:R-:W-:Y:S01]  /*1d200*/  ISETP.GE.AND P5, PT, R11, R48.reuse, PT ;  /* 0x000000300b00720c */ /* 0x080fe20003fa6270 */
[----:B------:R-:W-:Y:S01]  /*1d210*/  FMUL.FTZ R57, R57, R3 ;  /* 0x0000000339397220 */ /* 0x000fe20000410000 */
[----:B------:R-:W-:Y:S01]  /*1d220*/  ISETP.GE.AND P3, PT, R11, R51, PT ;  /* 0x000000330b00720c */ /* 0x000fe20003f66270 */
[----:B------:R-:W-:Y:S01]  /*1d230*/  IMAD.MOV.U32 R140, RZ, RZ, R195 ;  /* 0x000000ffff8c7224 */ /* 0x000fe200078e00c3 */
[----:B-----5:R-:W-:Y:S01]  /*1d240*/  FSEL R156, R141, -INF , !P6 ;  /* 0xff8000008d9c7808 */ /* 0x020fe20007000000 */
[----:B------:R-:W3:Y:S01]  /*1d250*/  MUFU.TANH R10, R10 ;  /* 0x0000000a000a7308 */ /* 0x000ee20000002400 */
[----:B--2---:R-:W-:Y:S01]  /*1d260*/  FSEL R159, R16, -INF , !P4 ;  /* 0xff800000109f7808 */ /* 0x004fe20006000000 */
[----:B------:R-:W-:Y:S01]  /*1d270*/  IMAD.MOV.U32 R141, RZ, RZ, R194 ;  /* 0x000000ffff8d7224 */ /* 0x000fe200078e00c2 */
[----:B------:R-:W-:-:S02]  /*1d280*/  ISETP.GE.AND P6, PT, R5, R48, PT ;  /* 0x000000300500720c */ /* 0x000fc40003fc6270 */
[----:B------:R-:W-:Y:S01]  /*1d290*/  ISETP.GE.AND P4, PT, R5, R51, PT ;  /* 0x000000330500720c */ /* 0x000fe20003f86270 */
[----:B------:R-:W-:Y:S01]  /*1d2a0*/  FMUL.FTZ R5, R61, R3 ;  /* 0x000000033d057220 */ /* 0x000fe20000410000 */
[----:B----4-:R-:W-:Y:S01]  /*1d2b0*/  FSEL R155, R17, -INF , !P5 ;  /* 0xff800000119b7808 */ /* 0x010fe20006800000 */
[----:B------:R-:W2:Y:S01]  /*1d2c0*/  MUFU.TANH R146, R132 ;  /* 0x0000008400927308 */ /* 0x000ea20000002400 */
[----:B-1----:R-:W-:Y:S01]  /*1d2d0*/  FSEL R158, R29, -INF , !P3 ;  /* 0xff8000001d9e7808 */ /* 0x002fe20005800000 */
[----:B------:R-:W-:Y:S01]  /*1d2e0*/  VIADD R3, R181, 0x79 ;  /* 0x00000079b5037836 */ /* 0x000fe20000000000 */
[C---:B------:R-:W-:Y:S02]  /*1d2f0*/  ISETP.GE.AND P5, PT, R7.reuse, R48, PT ;  /* 0x000000300700720c */ /* 0x040fe40003fa6270 */
[----:B------:R-:W-:Y:S01]  /*1d300*/  ISETP.GE.AND P3, PT, R7, R51, PT ;  /* 0x000000330700720c */ /* 0x000fe20003f66270 */
[----:B------:R-:W-:Y:S01]  /*1d310*/  VIADD R7, R181, 0x68 ;  /* 0x00000068b5077836 */ /* 0x000fe20000000000 */
[----:B------:R-:W-:Y:S01]  /*1d320*/  FSEL R154, R28, -INF , !P6 ;  /* 0xff8000001c9a7808 */ /* 0x000fe20007000000 */
[----:B------:R-:W1:Y:S01]  /*1d330*/  MUFU.TANH R149, R134 ;  /* 0x0000008600957308 */ /* 0x000e620000002400 */
[----:B---3--:R-:W-:-:S02]  /*1d340*/  FSEL R153, R10, -INF , !P4 ;  /* 0xff8000000a997808 */ /* 0x008fc40006000000 */
[CC--:B------:R-:W-:Y:S02]  /*1d350*/  ISETP.GE.AND P6, PT, R6.reuse, R48.reuse, PT ;  /* 0x000000300600720c */ /* 0x0c0fe40003fc6270 */
[----:B------:R-:W-:Y:S01]  /*1d360*/  ISETP.GE.AND P4, PT, R6, R51, PT ;  /* 0x000000330600720c */ /* 0x000fe20003f86270 */
[----:B------:R-:W-:Y:S02]  /*1d370*/  VIADD R6, R181, 0x69 ;  /* 0x00000069b5067836 */ /* 0x000fe40000000000 */
[----:B------:R-:W3:Y:S01]  /*1d380*/  MUFU.TANH R145, R133 ;  /* 0x0000008500917308 */ /* 0x000ee20000002400 */
[----:B--2---:R-:W-:Y:S02]  /*1d390*/  FSEL R146, R146, -INF , !P5 ;  /* 0xff80000092927808 */ /* 0x004fe40006800000 */
[----:B------:R-:W-:-:S05]  /*1d3a0*/  ISETP.GE.AND P5, PT, R7, R48, PT ;  /* 0x000000300700720c */ /* 0x000fca0003fa6270 */
[----:B------:R-:W2:Y:S01]  /*1d3b0*/  MUFU.TANH R148, R135 ;  /* 0x0000008700947308 */ /* 0x000ea20000002400 */
[----:B-1----:R-:W-:Y:S02]  /*1d3c0*/  FSEL R149, R149, -INF , !P3 ;  /* 0xff80000095957808 */ /* 0x002fe40005800000 */
[----:B------:R-:W-:Y:S01]  /*1d3d0*/  ISETP.GE.AND P3, PT, R7, R51, PT ;  /* 0x000000330700720c */ /* 0x000fe20003f66270 */
[----:B------:R-:W-:-:S04]  /*1d3e0*/  VIADD R7, R181, 0x70 ;  /* 0x00000070b5077836 */ /* 0x000fc80000000000 */
[----:B------:R-:W1:Y:S01]  /*1d3f0*/  MUFU.TANH R4, R64 ;  /* 0x0000004000047308 */ /* 0x000e620000002400 */
[----:B---3--:R-:W-:Y:S02]  /*1d400*/  FSEL R145, R145, -INF , !P6 ;  /* 0xff80000091917808 */ /* 0x008fe40007000000 */
[----:B------:R-:W-:-:S05]  /*1d410*/  ISETP.GE.AND P6, PT, R6, R48, PT ;  /* 0x000000300600720c */ /* 0x000fca0003fc6270 */
[----:B------:R-:W3:Y:S01]  /*1d420*/  MUFU.TANH R147, R66 ;  /* 0x0000004200937308 */ /* 0x000ee20000002400 */
[----:B--2---:R-:W-:Y:S02]  /*1d430*/  FSEL R148, R148, -INF , !P4 ;  /* 0xff80000094947808 */ /* 0x004fe40006000000 */
[----:B------:R-:W-:Y:S01]  /*1d440*/  ISETP.GE.AND P4, PT, R6, R51, PT ;  /* 0x000000330600720c */ /* 0x000fe20003f86270 */
[----:B------:R-:W-:-:S04]  /*1d450*/  VIADD R6, R181, 0x71 ;  /* 0x00000071b5067836 */ /* 0x000fc80000000000 */
[----:B------:R-:W2:Y:S01]  /*1d460*/  MUFU.TANH R143, R65 ;  /* 0x00000041008f7308 */ /* 0x000ea20000002400 */
[----:B-1----:R-:W-:Y:S01]  /*1d470*/  FSEL R144, R4, -INF , !P5 ;  /* 0xff80000004907808 */ /* 0x002fe20006800000 */
[----:B------:R-:W-:Y:S01]  /*1d480*/  VIADD R4, R181, 0x78 ;  /* 0x00000078b5047836 */ /* 0x000fe20000000000 */
[----:B------:R-:W-:-:S05]  /*1d490*/  ISETP.GE.AND P5, PT, R7, R48, PT ;  /* 0x000000300700720c */ /* 0x000fca0003fa6270 */
[----:B------:R-:W1:Y:S01]  /*1d4a0*/  MUFU.TANH R142, R67 ;  /* 0x00000043008e7308 */ /* 0x000e620000002400 */
[----:B---3--:R-:W-:Y:S02]  /*1d4b0*/  FSEL R147, R147, -INF , !P3 ;  /* 0xff80000093937808 */ /* 0x008fe40005800000 */
[----:B------:R-:W-:-:S05]  /*1d4c0*/  ISETP.GE.AND P3, PT, R7, R51, PT ;  /* 0x000000330700720c */ /* 0x000fca0003f66270 */
[----:B------:R-:W3:Y:S01]  /*1d4d0*/  MUFU.TANH R64, R60 ;  /* 0x0000003c00407308 */ /* 0x000ee20000002400 */
[----:B--2---:R-:W-:Y:S02]  /*1d4e0*/  FSEL R143, R143, -INF , !P6 ;  /* 0xff8000008f8f7808 */ /* 0x004fe40007000000 */
[----:B------:R-:W-:-:S05]  /*1d4f0*/  ISETP.GE.AND P6, PT, R6, R48, PT ;  /* 0x000000300600720c */ /* 0x000fca0003fc6270 */
[----:B------:R-:W2:Y:S01]  /*1d500*/  MUFU.TANH R134, R62 ;  /* 0x0000003e00867308 */ /* 0x000ea20000002400 */
[----:B-1----:R-:W-:Y:S02]  /*1d510*/  FSEL R142, R142, -INF , !P4 ;  /* 0xff8000008e8e7808 */ /* 0x002fe40006000000 */
[----:B------:R-:W-:-:S05]  /*1d520*/  ISETP.GE.AND P4, PT, R6, R51, PT ;  /* 0x000000330600720c */ /* 0x000fca0003f86270 */
[----:B------:R-:W1:Y:S01]  /*1d530*/  MUFU.TANH R5, R5 ;  /* 0x0000000500057308 */ /* 0x000e620000002400 */
[----:B---3--:R-:W-:Y:S01]  /*1d540*/  FSEL R64, R64, -INF , !P5 ;  /* 0xff80000040407808 */ /* 0x008fe20006800000 */
[----:B------:R-:W-:Y:S01]  /*1d550*/  BAR.SYNC.DEFER_BLOCKING 0x0 ;  /* 0x0000000000007b1d */ /* 0x000fe20000010000 */
[----:B------:R-:W-:-:S05]  /*1d560*/  ISETP.GE.AND P5, PT, R4, R48, PT ;  /* 0x000000300400720c */ /* 0x000fca0003fa6270 */
[----:B------:R1:W3:Y:S01]  /*1d570*/  MUFU.TANH R133, R63 ;  /* 0x0000003f00857308 */ /* 0x0002e20000002400 */
[----:B--2---:R-:W-:Y:S02]  /*1d580*/  FSEL R134, R134, -INF , !P3 ;  /* 0xff80000086867808 */ /* 0x004fe40005800000 */
[----:B------:R-:W-:-:S05]  /*1d590*/  ISETP.GE.AND P3, PT, R4, R51, PT ;  /* 0x000000330400720c */ /* 0x000fca0003f66270 */
[----:B------:R-:W2:Y:S08]  /*1d5a0*/  MUFU.TANH R62, R56 ;  /* 0x00000038003e7308 */ /* 0x000eb00000002400 */
[----:B------:R-:W4:Y:S01]  /*1d5b0*/  MUFU.TANH R67, R58 ;  /* 0x0000003a00437308 */ /* 0x000f220000002400 */
[----:B-1----:R-:W-:Y:S02]  /*1d5c0*/  FSEL R63, R5, -INF , !P6 ;  /* 0xff800000053f7808 */ /* 0x002fe40007000000 */
[----:B---3--:R-:W-:-:S02]  /*1d5d0*/  FSEL R133, R133, -INF , !P4 ;  /* 0xff80000085857808 */ /* 0x008fc40006000000 */
[CC--:B------:R-:W-:Y:S02]  /*1d5e0*/  ISETP.GE.AND P6, PT, R181.reuse, R48.reuse, PT ;  /* 0x00000030b500720c */ /* 0x0c0fe40003fc6270 */
[----:B------:R-:W-:Y:S01]  /*1d5f0*/  ISETP.GE.AND P4, PT, R181, R51, PT ;  /* 0x00000033b500720c */ /* 0x000fe20003f86270 */
[----:B------:R-:W1:Y:S01]  /*1d600*/  MUFU.TANH R60, R57 ;  /* 0x00000039003c7308 */ /* 0x000e620000002400 */
[----:B--2---:R-:W-:Y:S02]  /*1d610*/  FSEL R62, R62, -INF , !P5 ;  /* 0xff8000003e3e7808 */ /* 0x004fe40006800000 */
[----:B------:R-:W-:Y:S02]  /*1d620*/  ISETP.GE.AND P5, PT, R3, R48, PT ;  /* 0x000000300300720c */ /* 0x000fe40003fa6270 */
[----:B------:R-:W-:Y:S02]  /*1d630*/  FSEL R49, R49, -INF , !P6 ;  /* 0xff80000031317808 */ /* 0x000fe40007000000 */
[----:B------:R-:W-:Y:S01]  /*1d640*/  FSEL R176, R176, -INF , !P4 ;  /* 0xff800000b0b07808 */ /* 0x000fe20006000000 */
[----:B------:R-:W2:Y:S01]  /*1d650*/  MUFU.TANH R54, R54 ;  /* 0x0000003600367308 */ /* 0x000ea20000002400 */
[----:B----4-:R-:W-:-:S02]  /*1d660*/  FSEL R67, R67, -INF , !P3 ;  /* 0xff80000043437808 */ /* 0x010fc40005800000 */
[----:B------:R-:W-:Y:S02]  /*1d670*/  ISETP.GE.AND P3, PT, R3, R51, PT ;  /* 0x000000330300720c */ /* 0x000fe40003f66270 */
[----:B-1----:R-:W-:Y:S02]  /*1d680*/  FSEL R60, R60, -INF , !P5 ;  /* 0xff8000003c3c7808 */ /* 0x002fe40006800000 */
[----:B--2---:R-:W-:Y:S01]  /*1d690*/  FSEL R54, R54, -INF , !P3 ;  /* 0xff80000036367808 */ /* 0x004fe20005800000 */
[----:B------:R-:W-:Y:S05]  /*1d6a0*/  @!P2 BRA `(.L_x_1452) ;  /* 0x0000000c0020a947 */ /* 0x000fea0003800000 */
[----:B------:R-:W-:Y:S04]  /*1d6b0*/  BSSY B0, `(.L_x_1453) ;  /* 0x0000044000007945 */ /* 0x000fe80003800000 */
        /* <DEDUP_REMOVED lines=37> */
[----:B------:R-:W-:Y:S02]  /*1d910*/  IMAD.MOV.U32 R6, RZ, RZ, R10 ;  /* 0x000000ffff067224 */ /* 0x000fe400078e000a */
[----:B------:R-:W-:Y:S01]  /*1d920*/  MOV R5, R12 ;  /* 0x0000000c00057202 */ /* 0x000fe20000000f00 */
[----:B------:R-:W2:Y:S01]  /*1d930*/  LD.E.64 R10, desc[UR4][R192.64+0x38] ;  /* 0x00003804c00a7980 */ /* 0x000ea2000c101b00 */
[----:B------:R-:W-:Y:S02]  /*1d940*/  @!P0 IMAD.MOV R6, RZ, RZ, -R6 ;  /* 0x000000ffff068224 */ /* 0x000fe400078e0a06 */
[----:B------:R-:W-:-:S03]  /*1d950*/  @!P3 IADD3 R5, -R5, RZ, RZ ;  /* 0x000000ff0505b210 */ /* 0x000fc60007ffe1ff */
[C---:B------:R-:W-:Y:S02]  /*1d960*/  SEL R6, R3.reuse, R6, !P2 ;  /* 0x0000000603067207 */ /* 0x040fe40005000000 */
[----:B------:R-:W-:-:S03]  /*1d970*/  SEL R5, R3, R5, !P2 ;  /* 0x0000000503057207 */ /* 0x000fc60005000000 */
[----:B------:R-:W-:-:S04]  /*1d980*/  IMAD.WIDE R14, R6, 0x4, R248 ;  /* 0x00000004060e7825 */ /* 0x000fc800078e02f8 */
[C---:B------:R-:W-:Y:S01]  /*1d990*/  IMAD.WIDE R16, R5.reuse, 0x4, R248 ;  /* 0x0000000405107825 */ /* 0x040fe200078e02f8 */
[----:B------:R-:W3:Y:S04]  /*1d9a0*/  LD.E R3, desc[UR4][R14.64] ;  /* 0x000000040e037980 */ /* 0x000ee8000c101900 */
[----:B------:R-:W3:Y:S04]  /*1d9b0*/  LD.E R4, desc[UR4][R16.64] ;  /* 0x0000000410047980 */ /* 0x000ee8000c101900 */
[----:B------:R-:W4:Y:S01]  /*1d9c0*/  LD.E.64 R14, desc[UR4][R192.64+0x20] ;  /* 0x00002004c00e7980 */ /* 0x000f22000c101b00 */
[----:B------:R-:W-:-:S05]  /*1d9d0*/  IADD3 R5, R5, -R6, RZ ;  /* 0x8000000605057210 */ /* 0x000fca0007ffe0ff */
[----:B------:R-:W-:-:S05]  /*1d9e0*/  IMAD R13, R13, R5, -0x80 ;  /* 0xffffff800d0d7424 */ /* 0x000fca00078e0205 */
[----:B------:R-:W-:Y:S01]  /*1d9f0*/  SHF.R.S32.HI R6, RZ, 0x1f, R13 ;  /* 0x0000001fff067819 */ /* 0x000fe2000001140d */
[-C--:B--2---:R-:W-:Y:S02]  /*1da00*/  IMAD R5, R11, R13.reuse, RZ ;  /* 0x0000000d0b057224 */ /* 0x084fe400078e02ff */
[----:B------:R-:W-:-:S04]  /*1da10*/  IMAD.WIDE.U32 R12, R10, R13, RZ ;  /* 0x0000000d0a0c7225 */ /* 0x000fc800078e00ff */
[----:B------:R-:W-:-:S05]  /*1da20*/  IMAD R5, R10, R6, R5 ;  /* 0x000000060a057224 */ /* 0x000fca00078e0205 */
[----:B------:R-:W-:Y:S01]  /*1da30*/  IADD3 R13, R13, R5, RZ ;  /* 0x000000050d0d7210 */ /* 0x000fe20007ffe0ff */
[----:B---3--:R-:W-:-:S05]  /*1da40*/  IMAD.IADD R3, R3, 0x1, -R4 ;  /* 0x0000000103037824 */ /* 0x008fca00078e0a04 */
[----:B------:R-:W-:Y:S01]  /*1da50*/  SHF.R.S32.HI R6, RZ, 0x1f, R3 ;  /* 0x0000001fff067819 */ /* 0x000fe20000011403 */
[----:B----4-:R-:W-:Y:S02]  /*1da60*/  IMAD R4, R15, R3, RZ ;  /* 0x000000030f047224 */ /* 0x010fe400078e02ff */
[----:B------:R-:W-:-:S04]  /*1da70*/  IMAD.WIDE.U32 R12, R3, R14, R12 ;  /* 0x0000000e030c7225 */ /* 0x000fc800078e000c */
[----:B------:R-:W-:Y:S01]  /*1da80*/  IMAD R6, R14, R6, R4 ;  /* 0x000000060e067224 */ /* 0x000fe200078e0204 */
[----:B------:R-:W-:-:S03]  /*1da90*/  MOV R7, R12 ;  /* 0x0000000c00077202 */ /* 0x000fc60000000f00 */
[----:B------:R-:W-:Y:S01]  /*1daa0*/  IMAD.IADD R6, R13, 0x1, R6 ;  /* 0x000000010d067824 */ /* 0x000fe200078e0206 */
[----:B------:R-:W-:Y:S05]  /*1dab0*/  BRA `(.L_x_1455) ;  /* 0x00000000000c7947 */ /* 0x000fea0003800000 */
.L_x_1454:
[----:B------:R-:W2:Y:S02]  /*1dac0*/  LD.E R7, desc[UR4][R192.64+0x38] ;  /* 0x00003804c0077980 */ /* 0x000ea4000c101900 */
[----:B--2---:R-:W-:-:S04]  /*1dad0*/  LEA R7, -R7, RZ, 0x7 ;  /* 0x000000ff07077211 */ /* 0x004fc800078e39ff */
[----:B------:R-:W-:Y:S02]  /*1dae0*/  SHF.R.S32.HI R6, RZ, 0x1f, R7 ;  /* 0x0000001fff067819 */ /* 0x000fe40000011407 */
.L_x_1455:
[----:B------:R-:W-:Y:S05]  /*1daf0*/  BSYNC B0 ;  /* 0x0000000000007941 */ /* 0x000fea0003800000 */
.L_x_1453:
[----:B------:R-:W-:Y:S02]  /*1db00*/  LOP3.LUT R3, R251, 0x1, RZ, 0xc0, !PT ;  /* 0x00000001fb037812 */ /* 0x000fe400078ec0ff */
[----:B------:R-:W-:Y:S02]  /*1db10*/  @P1 IADD3 R4, P0, R7, R237, RZ ;  /* 0x000000ed07041210 */ /* 0x000fe40007f1e0ff */
[----:B------:R-:W-:Y:S02]  /*1db20*/  ISETP.NE.U32.AND P2, PT, R3, 0x1, PT ;  /* 0x000000010300780c */ /* 0x000fe40003f45070 */
[CC--:B------:R-:W-:Y:S01]  /*1db30*/  LEA R20, P3, R7.reuse, R240.reuse, 0x1 ;  /* 0x000000f007147211 */ /* 0x0c0fe200078608ff */
[----:B------:R-:W-:Y:S01]  /*1db40*/  @P1 IMAD.X R3, R6, 0x1, R238, P0 ;  /* 0x0000000106031824 */ /* 0x000fe200000e06ee */
[----:B------:R-:W-:Y:S02]  /*1db50*/  @P1 LEA R12, P0, R4, R240, 0x1 ;  /* 0x000000f0040c1211 */ /* 0x000fe400078008ff */
[----:B------:R-:W-:-:S02]  /*1db60*/  LEA.HI.X R21, R7, R239, R6, 0x1, P3 ;  /* 0x000000ef07157211 */ /* 0x000fc400018f0c06 */
[----:B------:R-:W-:Y:S02]  /*1db70*/  @P1 LEA.HI.X R13, R4, R239, R3, 0x1, P0 ;  /* 0x000000ef040d1211 */ /* 0x000fe400000f0c03 */
[----:B------:R-:W-:-:S03]  /*1db80*/  IADD3 R5, P3, P0, R237, R237, R7 ;  /* 0x000000eded057210 */ /* 0x000fc6000787e007 */
[-C--:B------:R-:W-:Y:S01]  /*1db90*/  @!P2 IADD3 R7, P4, R7, R237.reuse, RZ ;  /* 0x000000ed0707a210 */ /* 0x080fe20007f9e0ff */
[----:B------:R-:W-:Y:S01]  /*1dba0*/  @!PT LDS RZ, [RZ] ;  /* 0x00000000fffff984 */ /* 0x000fe20000000800 */
[----:B------:R-:W-:Y:S01]  /*1dbb0*/  @!PT LDS RZ, [RZ] ;  /* 0x00000000fffff984 */ /* 0x000fe20000000800 */
[----:B------:R-:W-:Y:S01]  /*1dbc0*/  @!PT LDS RZ, [RZ] ;  /* 0x00000000fffff984 */ /* 0x000fe20000000800 */
[----:B------:R1:W-:Y:S01]  /*1dbd0*/  @!P2 LDGSTS.E.BYPASS.LTC128B.128 [R247+0x4000], desc[UR4][R20.64] ;  /* 0x0400000014f7afae */ /* 0x0003e2000b901d44 */
[----:B------:R-:W-:Y:S02]  /*1dbe0*/  IADD3.X R4, R238, R238, R6, P3, P0 ;  /* 0x000000eeee047210 */ /* 0x000fe40001fe0406 */
[CC--:B------:R-:W-:Y:S01]  /*1dbf0*/  @P1 LEA R10, P0, R5.reuse, R240.reuse, 0x1 ;  /* 0x000000f0050a1211 */ /* 0x0c0fe200078008ff */
[----:B------:R-:W-:Y:S01]  /*1dc00*/  @!P2 IMAD.X R6, R6, 0x1, R238, P4 ;  /* 0x000000010606a824 */ /* 0x000fe200020e06ee */
[CC--:B------:R-:W-:Y:S01]  /*1dc10*/  @!P2 LEA R16, P4, R5.reuse, R240.reuse, 0x1 ;  /* 0x000000f00510a211 */ /* 0x0c0fe200078808ff */
[----:B------:R1:W-:Y:S01]  /*1dc20*/  @P2 STS.128 [R247+0x4000], RZ ;  /* 0x004000fff7002388 */ /* 0x0003e20000000c00 */
[----:B------:R-:W-:Y:S02]  /*1dc30*/  IADD3 R3, P3, R5, R237, RZ ;  /* 0x000000ed05037210 */ /* 0x000fe40007f7e0ff */
[----:B------:R-:W-:Y:S01]  /*1dc40*/  @!P2 LEA R18, P5, R7, R240, 0x1 ;  /* 0x000000f00712a211 */ /* 0x000fe200078a08ff */
[----:B------:R-:W-:Y:S01]  /*1dc50*/  @!PT LDS RZ, [RZ] ;  /* 0x00000000fffff984 */ /* 0x000fe20000000800 */
[----:B------:R-:W-:Y:S01]  /*1dc60*/  @!PT LDS RZ, [RZ] ;  /* 0x00000000fffff984 */ /* 0x000fe20000000800 */
[----:B------:R-:W-:Y:S01]  /*1dc70*/  @!PT LDS RZ, [RZ] ;  /* 0x00000000fffff984 */ /* 0x000fe20000000800 */
[----:B------:R1:W-:Y:S01]  /*1dc80*/  @P1 LDGSTS.E.BYPASS.LTC128B.128 [R247+0x8000], desc[UR4][R20.64+0x80] ;  /* 0x0800008014f71fae */ /* 0x0003e2000b901d44 */
[----:B------:R-:W-:-:S02]  /*1dc90*/  @P1 LEA.HI.X R11, R5, R239, R4, 0x1, P0 ;  /* 0x000000ef050b1211 */ /* 0x000fc400000f0c04 */
[-C--:B------:R-:W-:Y:S01]  /*1dca0*/  @!P2 LEA.HI.X R17, R5, R239.reuse, R4, 0x1, P4 ;  /* 0x000000ef0511a211 */ /* 0x080fe200020f0c04 */
[----:B------:R-:W-:Y:S01]  /*1dcb0*/  IMAD.X R4, R4, 0x1, R238, P3 ;  /* 0x0000000104047824 */ /* 0x000fe200018e06ee */
[----:B------:R-:W-:Y:S01]  /*1dcc0*/  @!P2 LEA.HI.X R19, R7, R239, R6, 0x1, P5 ;  /* 0x000000ef0713a211 */ /* 0x000fe200028f0c06 */
[----:B------:R1:W-:Y:S01]  /*1dcd0*/  @!P1 STS.128 [R247+0x8000], RZ ;  /* 0x008000fff7009388 */ /* 0x0003e20000000c00 */
[CC--:B------:R-:W-:Y:S02]  /*1dce0*/  @!P2 LEA R14, P4, R3.reuse, R240.reuse, 0x1 ;  /* 0x000000f0030ea211 */ /* 0x0c0fe400078808ff */
        /* <DEDUP_REMOVED lines=100> */
.L_x_1452:
[----:B------:R-:W-:Y:S05]  /*1e330*/  BSYNC B1 ;  /* 0x0000000000017941 */ /* 0x000fea0003800000 */
.L_x_1451:
[----:B------:R-:W2:Y:S01]  /*1e340*/  LD.E R56, desc[UR4][R192.64+0xdc] ;  /* 0x0000dc04c0387980 */ /* 0x000ea2000c101900 */
[----:B-1----:R-:W-:Y:S02]  /*1e350*/  FMNMX.FTZ R6, R0, R176, !PT ;  /* 0x000000b000067209 */ /* 0x002fe40007810000 */
        /* <DEDUP_REMOVED lines=74> */
[----:B-1----:R-:W-:-:S03]  /*1e800*/  FMNMX.FTZ R45, R4, R45, !PT ;  /* 0x0000002d042d7209 */ /* 0x002fc60007810000 */
[----:B------:R-:W1:Y:S01]  /*1e810*/  LDSM.16.MT88.4 R4, [R228+0xc000] ;  /* 0x00c00000e404783b */ /* 0x000e620000004200 */
[----:B---3--:R-:W-:Y:S02]  /*1e820*/  FMNMX.FTZ R46, R3, R46, !PT ;  /* 0x0000002e032e7209 */ /* 0x008fe40007810000 */
[----:B------:R-:W-:Y:S02]  /*1e830*/  FSETP.NEU.FTZ.AND P0, PT, R45, -INF , PT ;  /* 0xff8000002d00780b */ /* 0x000fe40003f1d000 */
[----:B------:R-:W-:Y:S01]  /*1e840*/  FSETP.NEU.FTZ.AND P1, PT, R46, -INF , PT ;  /* 0xff8000002e00780b */ /* 0x000fe20003f3d000 */
[C---:B--2---:R-:W-:Y:S01]  /*1e850*/  FMUL.FTZ R55, R56.reuse, R45 ;  /* 0x0000002d38377220 */ /* 0x044fe20000410000 */
[----:B------:R-:W-:-:S04]  /*1e860*/  FMUL.FTZ R61, R56, R46 ;  /* 0x0000002e383d7220 */ /* 0x000fc80000410000 */
[----:B------:R-:W-:Y:S02]  /*1e870*/  FSEL R55, R55, RZ, P0 ;  /* 0x000000ff37377208 */ /* 0x000fe40000000000 */
[----:B------:R-:W-:-:S03]  /*1e880*/  FSEL R61, R61, RZ, P1 ;  /* 0x000000ff3d3d7208 */ /* 0x000fc60000800000 */
[-C--:B------:R-:W-:Y:S01]  /*1e890*/  FFMA.FTZ R41, R9, R56.reuse, -R55 ;  /* 0x0000003809297223 */ /* 0x080fe20000010837 */
[----:B------:R-:W-:Y:S01]  /*1e8a0*/  FSEL R9, R46, RZ, P1 ;  /* 0x000000ff2e097208 */ /* 0x000fe20000800000 */
[-C--:B------:R-:W-:Y:S01]  /*1e8b0*/  FFMA.FTZ R43, R8, R56.reuse, -R61 ;  /* 0x00000038082b7223 */ /* 0x080fe2000001083d */
[----:B------:R-:W-:Y:S01]  /*1e8c0*/  FSEL R8, R45, RZ, P0 ;  /* 0x000000ff2d087208 */ /* 0x000fe20000000000 */
[-CC-:B------:R-:W-:Y:S01]  /*1e8d0*/  FFMA.FTZ R47, R176, R56.reuse, -R55.reuse ;  /* 0x00000038b02f7223 */ /* 0x180fe20000010837 */
[-C--:B------:R-:W-:Y:S01]  /*1e8e0*/  FFMA.FTZ R40, R185, R56.reuse, -R55 ;  /* 0x00000038b9287223 */ /* 0x080fe20000010837 */
[----:B------:R-:W-:Y:S01]  /*1e8f0*/  FADD.FTZ R9, R2, -R9 ;  /* 0x8000000902097221 */ /* 0x000fe20000010000 */
[-C--:B------:R-:W-:Y:S01]  /*1e900*/  FFMA.FTZ R3, R186, R56.reuse, -R55 ;  /* 0x00000038ba037223 */ /* 0x080fe20000010837 */
[----:B------:R-:W-:Y:S01]  /*1e910*/  FADD.FTZ R8, R0, -R8 ;  /* 0x8000000800087221 */ /* 0x000fe20000010000 */
[-CC-:B------:R-:W-:Y:S01]  /*1e920*/  FFMA.FTZ R44, R49, R56.reuse, -R61.reuse ;  /* 0x00000038312c7223 */ /* 0x180fe2000001083d */
[-CC-:B------:R-:W-:Y:S01]  /*1e930*/  FFMA.FTZ R42, R182, R56.reuse, -R61.reuse ;  /* 0x00000038b62a7223 */ /* 0x180fe2000001083d */
[----:B------:R-:W-:Y:S01]  /*1e940*/  FFMA.FTZ R0, R183, R56, -R61 ;  /* 0x00000038b7007223 */ /* 0x000fe2000001083d */
[C---:B------:R-:W-:Y:S01]  /*1e950*/  FMUL.FTZ R2, R56.reuse, R9 ;  /* 0x0000000938027220 */ /* 0x040fe20000410000 */
[----:B------:R-:W-:Y:S01]  /*1e960*/  FMUL.FTZ R8, R56, R8 ;  /* 0x0000000838087220 */ /* 0x000fe20000410000 */
[----:B------:R-:W-:Y:S01]  /*1e970*/  MUFU.EX2 R47, R47 ;  /* 0x0000002f002f7308 */ /* 0x000fe20000000800 */
[-CC-:B------:R-:W-:Y:S01]  /*1e980*/  FFMA.FTZ R50, R50, R56.reuse, -R55.reuse ;  /* 0x0000003832327223 */ /* 0x180fe20000010837 */
[-CC-:B------:R-:W-:Y:S01]  /*1e990*/  FFMA.FTZ R49, R184, R56.reuse, -R55.reuse ;  /* 0x00000038b8317223 */ /* 0x180fe20000010837 */
[-CC-:B------:R-:W-:Y:S01]  /*1e9a0*/  FFMA.FTZ R52, R180, R56.reuse, -R55.reuse ;  /* 0x00000038b4347223 */ /* 0x180fe20000010837 */
[-C--:B------:R-:W-:Y:S01]  /*1e9b0*/  FFMA.FTZ R51, R178, R56.reuse, -R55 ;  /* 0x00000038b2337223 */ /* 0x080fe20000010837 */
[-CC-:B------:R-:W-:Y:S01]  /*1e9c0*/  FFMA.FTZ R59, R179, R56.reuse, -R61.reuse ;  /* 0x00000038b33b7223 */ /* 0x180fe2000001083d */
[-CC-:B------:R-:W-:Y:S01]  /*1e9d0*/  FFMA.FTZ R53, R177, R56.reuse, -R61.reuse ;  /* 0x00000038b1357223 */ /* 0x180fe2000001083d */
[-CC-:B------:R-:W-:Y:S01]  /*1e9e0*/  FFMA.FTZ R58, R175, R56.reuse, -R61.reuse ;  /* 0x00000038af3a7223 */ /* 0x180fe2000001083d */
[----:B------:R-:W2:Y:S01]  /*1e9f0*/  MUFU.EX2 R41, R41 ;  /* 0x0000002900297308 */ /* 0x000ea20000000800 */
[-C--:B------:R-:W-:Y:S01]  /*1ea00*/  FFMA.FTZ R57, R174, R56.reuse, -R61 ;  /* 0x00000038ae397223 */ /* 0x080fe2000001083d */
[-CC-:B------:R-:W-:Y:S01]  /*1ea10*/  FFMA.FTZ R65, R137, R56.reuse, -R55.reuse ;  /* 0x0000003889417223 */ /* 0x180fe20000010837 */
[-CC-:B------:R-:W-:Y:S01]  /*1ea20*/  FFMA.FTZ R132, R136, R56.reuse, -R55.reuse ;  /* 0x0000003888847223 */ /* 0x180fe20000010837 */
[-C--:B------:R-:W-:Y:S01]  /*1ea30*/  FFMA.FTZ R66, R35, R56.reuse, -R55 ;  /* 0x0000003823427223 */ /* 0x080fe20000010837 */
[-CC-:B------:R-:W-:Y:S01]  /*1ea40*/  FFMA.FTZ R135, R34, R56.reuse, -R61.reuse ;  /* 0x0000003822877223 */ /* 0x180fe2000001083d */
[-CC-:B------:R-:W-:Y:S01]  /*1ea50*/  FFMA.FTZ R136, R32, R56.reuse, -R61.reuse ;  /* 0x0000003820887223 */ /* 0x180fe2000001083d */
[-CC-:B------:R-:W-:Y:S01]  /*1ea60*/  FFMA.FTZ R137, R33, R56.reuse, -R61.reuse ;  /* 0x0000003821897223 */ /* 0x180fe2000001083d */
[----:B------:R-:W-:Y:S01]  /*1ea70*/  MUFU.EX2 R40, R40 ;  /* 0x0000002800287308 */ /* 0x000fe20000000800 */
[-C--:B------:R-:W-:Y:S01]  /*1ea80*/  FFMA.FTZ R138, R138, R56.reuse, -R61 ;  /* 0x000000388a8a7223 */ /* 0x080fe2000001083d */
[-CC-:B------:R-:W-:Y:S01]  /*1ea90*/  FFMA.FTZ R139, R139, R56.reuse, -R55.reuse ;  /* 0x000000388b8b7223 */ /* 0x180fe20000010837 */
[----:B------:R-:W-:Y:S01]  /*1eaa0*/  LDSM.16.MT88.4 R32, [R228+0xd000] ;  /* 0x00d00000e420783b */ /* 0x000fe20000004200 */
[-CC-:B------:R-:W-:Y:S01]  /*1eab0*/  FFMA.FTZ R150, R150, R56.reuse, -R55.reuse ;  /* 0x0000003896967223 */ /* 0x180fe20000010837 */
[-CC-:B------:R-:W-:Y:S01]  /*1eac0*/  FFMA.FTZ R151, R151, R56.reuse, -R55.reuse ;  /* 0x0000003897977223 */ /* 0x180fe20000010837 */
[-C--:B------:R-:W-:Y:S01]  /*1ead0*/  FFMA.FTZ R152, R152, R56.reuse, -R55 ;  /* 0x0000003898987223 */ /* 0x080fe20000010837 */
[-CC-:B------:R-:W-:Y:S01]  /*1eae0*/  FFMA.FTZ R160, R160, R56.reuse, -R61.reuse ;  /* 0x00000038a0a07223 */ /* 0x180fe2000001083d */
[----:B------:R-:W3:Y:S01]  /*1eaf0*/  MUFU.EX2 R3, R3 ;  /* 0x0000000300037308 */ /* 0x000ee20000000800 */
[----:B--2---:R-:W-:Y:S01]  /*1eb00*/  F2FP.BF16.F32.PACK_AB R13, R41, R47 ;  /* 0x0000002f290d723e */ /* 0x004fe200000010ff */
        /* <DEDUP_REMOVED lines=9> */
[-CC-:B------:R-:W-:Y:S01]  /*1eba0*/  FFMA.FTZ R168, R168, R56.reuse, -R61.reuse ;  /* 0x00000038a8a87223 */ /* 0x180fe2000001083d */
[-CC-:B------:R-:W-:Y:S01]  /*1ebb0*/  FFMA.FTZ R169, R169, R56.reuse, -R61.reuse ;  /* 0x00000038a9a97223 */ /* 0x180fe2000001083d */
[-C--:B------:R-:W-:Y:S01]  /*1ebc0*/  FFMA.FTZ R167, R167, R56.reuse, -R61 ;  /* 0x00000038a7a77223 */ /* 0x080fe2000001083d */
[-CC-:B------:R-:W-:Y:S01]  /*1ebd0*/  FFMA.FTZ R166, R166, R56.reuse, -R55.reuse ;  /* 0x00000038a6a67223 */ /* 0x180fe20000010837 */
[--C-:B------:R-:W-:Y:S01]  /*1ebe0*/  FFMA.FTZ R162, R162, R56, -R55.reuse ;  /* 0x00000038a2a27223 */ /* 0x100fe20000010837 */
[----:B------:R-:W2:Y:S01]  /*1ebf0*/  MUFU.EX2 R43, R43 ;  /* 0x0000002b002b7308 */ /* 0x000ea20000000800 */
[----:B---3--:R-:W-:Y:S01]  /*1ec00*/  F2FP.BF16.F32.PACK_AB R15, R3, R40 ;  /* 0x00000028030f723e */ /* 0x008fe200000010ff */
        /* <DEDUP_REMOVED lines=11> */
[-CC-:B------:R-:W-:Y:S01]  /*1ecc0*/  FFMA.FTZ R146, R146, R56.reuse, -R61.reuse ;  /* 0x0000003892927223 */ /* 0x180fe2000001083d */
[-CC-:B------:R-:W-:Y:S01]  /*1ecd0*/  FFMA.FTZ R145, R145, R56.reuse, -R61.reuse ;  /* 0x0000003891917223 */ /* 0x180fe2000001083d */
[--C-:B------:R-:W-:Y:S01]  /*1ece0*/  FFMA.FTZ R144, R144, R56, -R61.reuse ;  /* 0x0000003890907223 */ /* 0x100fe2000001083d */
[----:B------:R-:W3:Y:S01]  /*1ecf0*/  MUFU.EX2 R0, R0 ;  /* 0x0000000000007308 */ /* 0x000ee20000000800 */
[----:B--2---:R-:W-:Y:S01]  /*1ed00*/  F2FP.BF16.F32.PACK_AB R12, R43, R44 ;  /* 0x0000002c2b0c723e */ /* 0x004fe200000010ff */
[-C--:B------:R-:W-:Y:S01]  /*1ed10*/  FFMA.FTZ R143, R143, R56.reuse, -R61 ;  /* 0x000000388f8f7223 */ /* 0x080fe2000001083d */
[-CC-:B------:R-:W-:Y:S01]  /*1ed20*/  FFMA.FTZ R142, R142, R56.reuse, -R55.reuse ;  /* 0x000000388e8e7223 */ /* 0x180fe20000010837 */
[-CC-:B------:R-:W-:Y:S01]  /*1ed30*/  FFMA.FTZ R134, R134, R56.reuse, -R55.reuse ;  /* 0x0000003886867223 */ /* 0x180fe20000010837 */
[-CC-:B------:R-:W-:Y:S01]  /*1ed40*/  FFMA.FTZ R133, R133, R56.reuse, -R55.reuse ;  /* 0x0000003885857223 */ /* 0x180fe20000010837 */
[-C--:B------:R-:W-:Y:S01]  /*1ed50*/  FFMA.FTZ R67, R67, R56.reuse, -R55 ;  /* 0x0000003843437223 */ /* 0x080fe20000010837 */
[----:B------:R-:W-:Y:S01]  /*1ed60*/  FFMA.FTZ R64, R64, R56, -R61 ;  /* 0x0000003840407223 */ /* 0x000fe2000001083d */
[----:B------:R2:W4:Y:S08]  /*1ed70*/  MUFU.EX2 R48, R8 ;  /* 0x0000000800307308 */ /* 0x0005300000000800 */
[----:B------:R-:W5:Y:S01]  /*1ed80*/  MUFU.EX2 R2, R2 ;  /* 0x0000000200027308 */ /* 0x000f620000000800 */
[----:B---3--:R-:W-:-:S07]  /*1ed90*/  F2FP.BF16.F32.PACK_AB R14, R0, R42 ;  /* 0x0000002a000e723e */ /* 0x008fce00000010ff */
[----:B------:R-:W3:Y:S01]  /*1eda0*/  MUFU.EX2 R50, R50 ;  /* 0x0000003200327308 */ /* 0x000ee20000000800 */
[----:B--2---:R-:W2:Y:S01]  /*1edb0*/  LDSM.16.MT88.4 R8, [R225+0xc000] ;  /* 0x00c00000e108783b */ /* 0x004ea20000004200 */
[-C--:B----4-:R-:W-:Y:S01]  /*1edc0*/  FMUL.FTZ R130, R130, R48.reuse ;  /* 0x0000003082827220 */ /* 0x090fe20000410000 */
[-C--:B------:R-:W-:Y:S01]  /*1edd0*/  FMUL.FTZ R131, R131, R48.reuse ;  /* 0x0000003083837220 */ /* 0x080fe20000410000 */
[-C--:B------:R-:W-:Y:S01]  /*1ede0*/  FMUL.FTZ R126, R126, R48.reuse ;  /* 0x000000307e7e7220 */ /* 0x080fe20000410000 */
[-C--:B------:R-:W-:Y:S01]  /*1edf0*/  FMUL.FTZ R127, R127, R48.reuse ;  /* 0x000000307f7f7220 */ /* 0x080fe20000410000 */
[-C--:B------:R-:W-:Y:S01]  /*1ee00*/  FMUL.FTZ R122, R122, R48.reuse ;  /* 0x000000307a7a7220 */ /* 0x080fe20000410000 */
[-C--:B------:R-:W-:Y:S01]  /*1ee10*/  FMUL.FTZ R123, R123, R48.reuse ;  /* 0x000000307b7b7220 */ /* 0x080fe20000410000 */
[----:B------:R-:W-:Y:S01]  /*1ee20*/  FMUL.FTZ R118, R118, R48 ;  /* 0x0000003076767220 */ /* 0x000fe20000410000 */
[-C--:B-----5:R-:W-:Y:S01]  /*1ee30*/  FMUL.FTZ R128, R128, R2.reuse ;  /* 0x0000000280807220 */ /* 0x0a0fe20000410000 */
[-C--:B------:R-:W-:Y:S01]  /*1ee40*/  FMUL.FTZ R129, R129, R2.reuse ;  /* 0x0000000281817220 */ /* 0x080fe20000410000 */
[-C--:B------:R-:W-:Y:S01]  /*1ee50*/  FMUL.FTZ R124, R124, R2.reuse ;  /* 0x000000027c7c7220 */ /* 0x080fe20000410000 */
[----:B------:R-:W-:Y:S01]  /*1ee60*/  FMUL.FTZ R125, R125, R2 ;  /* 0x000000027d7d7220 */ /* 0x000fe20000410000 */
[----:B------:R-:W-:Y:S01]  /*1ee70*/  FMUL.FTZ R119, R119, R48 ;  /* 0x0000003077777220 */ /* 0x000fe20000410000 */
[-C--:B------:R-:W-:Y:S01]  /*1ee80*/  FMUL.FTZ R120, R120, R2.reuse ;  /* 0x0000000278787220 */ /* 0x080fe20000410000 */
[-C--:B------:R-:W-:Y:S01]  /*1ee90*/  FMUL.FTZ R121, R121, R2.reuse ;  /* 0x0000000279797220 */ /* 0x080fe20000410000 */
[-C--:B------:R-:W-:Y:S01]  /*1eea0*/  FMUL.FTZ R116, R116, R2.reuse ;  /* 0x0000000274747220 */ /* 0x080fe20000410000 */
[C---:B-1----:R-:W-:Y:S01]  /*1eeb0*/  HMMA.16816.F32.BF16 R128, R12.reuse, R4, R128 ;  /* 0x000000040c80723c */ /* 0x042fe20000041880 */
[----:B------:R-:W-:Y:S01]  /*1eec0*/  FMUL.FTZ R117, R117, R2 ;  /* 0x0000000275757220 */ /* 0x000fe20000410000 */
[-C--:B------:R-:W-:Y:S01]  /*1eed0*/  FMUL.FTZ R114, R114, R48.reuse ;  /* 0x0000003072727220 */ /* 0x080fe20000410000 */
[-C--:B------:R-:W-:Y:S01]  /*1eee0*/  FMUL.FTZ R115, R115, R48.reuse ;  /* 0x0000003073737220 */ /* 0x080fe20000410000 */
[-C--:B------:R-:W-:Y:S01]  /*1eef0*/  FMUL.FTZ R110, R110, R48.reuse ;  /* 0x000000306e6e7220 */ /* 0x080fe20000410000 */
[----:B------:R-:W-:Y:S01]  /*1ef00*/  FMUL.FTZ R111, R111, R48 ;  /* 0x000000306f6f7220 */ /* 0x000fe20000410000 */
[C---:B------:R-:W-:Y:S01]  /*1ef10*/  HMMA.16816.F32.BF16 R124, R12.reuse, R6, R124 ;  /* 0x000000060c7c723c */ /* 0x040fe2000004187c */
[----:B------:R-:W1:Y:S01]  /*1ef20*/  LDSM.16.MT88.4 R4, [R224+0xc000] ;  /* 0x00c00000e004783b */ /* 0x000e620000004200 */
[-C--:B------:R-:W-:Y:S01]  /*1ef30*/  FMUL.FTZ R112, R112, R2.reuse ;  /* 0x0000000270707220 */ /* 0x080fe20000410000 */
[-C--:B------:R-:W-:Y:S01]  /*1ef40*/  FMUL.FTZ R113, R113, R2.reuse ;  /* 0x0000000271717220 */ /* 0x080fe20000410000 */
[-C--:B------:R-:W-:Y:S01]  /*1ef50*/  FMUL.FTZ R108, R108, R2.reuse ;  /* 0x000000026c6c7220 */ /* 0x080fe20000410000 */
[----:B------:R-:W-:Y:S01]  /*1ef60*/  FMUL.FTZ R109, R109, R2 ;  /* 0x000000026d6d7220 */ /* 0x000fe20000410000 */
[C---:B------:R-:W-:Y:S01]  /*1ef70*/  HMMA.16816.F32.BF16 R120, R12.reuse, R16, R120 ;  /* 0x000000100c78723c */ /* 0x040fe20000041878 */
[-C--:B------:R-:W-:Y:S01]  /*1ef80*/  FMUL.FTZ R106, R106, R48.reuse ;  /* 0x000000306a6a7220 */ /* 0x080fe20000410000 */
[----:B------:R-:W-:Y:S01]  /*1ef90*/  FMUL.FTZ R107, R107, R48 ;  /* 0x000000306b6b7220 */ /* 0x000fe20000410000 */
[-C--:B------:R-:W-:Y:S01]  /*1efa0*/  FMUL.FTZ R104, R104, R2.reuse ;  /* 0x0000000268687220 */ /* 0x080fe20000410000 */
[----:B------:R-:W-:Y:S01]  /*1efb0*/  FMUL.FTZ R105, R105, R2 ;  /* 0x0000000269697220 */ /* 0x000fe20000410000 */
[-C--:B------:R-:W-:Y:S01]  /*1efc0*/  FMUL.FTZ R102, R102, R48.reuse ;  /* 0x0000003066667220 */ /* 0x080fe20000410000 */
[C---:B------:R-:W-:Y:S01]  /*1efd0*/  HMMA.16816.F32.BF16 R116, R12.reuse, R18, R116 ;  /* 0x000000120c74723c */ /* 0x040fe20000041874 */
[----:B------:R-:W4:Y:S01]  /*1efe0*/  LDSM.16.MT88.4 R16, [R228+0x10000] ;  /* 0x01000000e410783b */ /* 0x000f220000004200 */
[----:B------:R-:W-:Y:S01]  /*1eff0*/  FMUL.FTZ R103, R103, R48 ;  /* 0x0000003067677220 */ /* 0x000fe20000410000 */
[-C--:B------:R-:W-:Y:S01]  /*1f000*/  FMUL.FTZ R100, R100, R2.reuse ;  /* 0x0000000264647220 */ /* 0x080fe20000410000 */
[----:B------:R-:W-:Y:S01]  /*1f010*/  FMUL.FTZ R101, R101, R2 ;  /* 0x0000000265657220 */ /* 0x000fe20000410000 */
[-C--:B------:R-:W-:Y:S01]  /*1f020*/  FMUL.FTZ R98, R98, R48.reuse ;  /* 0x0000003062627220 */ /* 0x080fe20000410000 */
[C---:B--2---:R-:W-:Y:S01]  /*1f030*/  HMMA.16816.F32.BF16 R112, R12.reuse, R8, R112 ;  /* 0x000000080c70723c */ /* 0x044fe20000041870 */
[----:B------:R-:W-:Y:S01]  /*1f040*/  FMUL.FTZ R99, R99, R48 ;  /* 0x0000003063637220 */ /* 0x000fe20000410000 */
[-C--:B------:R-:W-:Y:S01]  /*1f050*/  FMUL.FTZ R96, R96, R2.reuse ;  /* 0x0000000260607220 */ /* 0x080fe20000410000 */
[----:B------:R-:W-:Y:S01]  /*1f060*/  FMUL.FTZ R97, R97, R2 ;  /* 0x0000000261617220 */ /* 0x000fe20000410000 */
[-C--:B------:R-:W-:Y:S01]  /*1f070*/  FMUL.FTZ R94, R94, R48.reuse ;  /* 0x000000305e5e7220 */ /* 0x080fe20000410000 */
[----:B------:R-:W-:Y:S01]  /*1f080*/  FMUL.FTZ R95, R95, R48 ;  /* 0x000000305f5f7220 */ /* 0x000fe20000410000 */
[C---:B------:R-:W-:Y:S01]  /*1f090*/  HMMA.16816.F32.BF16 R108, R12.reuse, R10, R108 ;  /* 0x0000000a0c6c723c */ /* 0x040fe2000004186c */
[----:B------:R-:W2:Y:S01]  /*1f0a0*/  LDSM.16.MT88.4 R8, [R226+0x10000] ;  /* 0x01000000e208783b */ /* 0x000ea20000004200 */
[-C--:B------:R-:W-:Y:S01]  /*1f0b0*/  FMUL.FTZ R92, R92, R2.reuse ;  /* 0x000000025c5c7220 */ /* 0x080fe20000410000 */
[----:B------:R-:W-:Y:S01]  /*1f0c0*/  FMUL.FTZ R93, R93, R2 ;  /* 0x000000025d5d7220 */ /* 0x000fe20000410000 */
[----:B------:R-:W5:Y:S01]  /*1f0d0*/  MUFU.EX2 R49, R49 ;  /* 0x0000003100317308 */ /* 0x000f620000000800 */
[-C--:B------:R-:W-:Y:S01]  /*1f0e0*/  FMUL.FTZ R90, R90, R48.reuse ;  /* 0x000000305a5a7220 */ /* 0x080fe20000410000 */
[----:B------:R-:W-:Y:S01]  /*1f0f0*/  FMUL.FTZ R91, R91, R48 ;  /* 0x000000305b5b7220 */ /* 0x000fe20000410000 */
[-C--:B------:R-:W-:Y:S01]  /*1f100*/  FMUL.FTZ R88, R88, R2.reuse ;  /* 0x0000000258587220 */ /* 0x080fe20000410000 */
[----:B------:R-:W-:Y:S01]  /*1f110*/  FMUL.FTZ R89, R89, R2 ;  /* 0x0000000259597220 */ /* 0x000fe20000410000 */
[-C--:B------:R-:W-:Y:S01]  /*1f120*/  FMUL.FTZ R86, R86, R48.reuse ;  /* 0x0000003056567220 */ /* 0x080fe20000410000 */
[----:B------:R-:W-:Y:S01]  /*1f130*/  FMUL.FTZ R87, R87, R48 ;  /* 0x0000003057577220 */ /* 0x000fe20000410000 */
[-C--:B------:R-:W-:Y:S01]  /*1f140*/  FMUL.FTZ R84, R84, R2.reuse ;  /* 0x0000000254547220 */ /* 0x080fe20000410000 */
[----:B------:R-:W-:Y:S01]  /*1f150*/  MUFU.EX2 R52, R52 ;  /* 0x0000003400347308 */ /* 0x000fe20000000800 */
[----:B------:R-:W-:Y:S01]  /*1f160*/  FMUL.FTZ R85, R85, R2 ;  /* 0x0000000255557220 */ /* 0x000fe20000410000 */
[-C--:B------:R-:W-:Y:S01]  /*1f170*/  FMUL.FTZ R82, R82, R48.reuse ;  /* 0x0000003052527220 */ /* 0x080fe20000410000 */
[----:B------:R-:W-:Y:S01]  /*1f180*/  FMUL.FTZ R83, R83, R48 ;  /* 0x0000003053537220 */ /* 0x000fe20000410000 */
[-C--:B------:R-:W-:Y:S01]  /*1f190*/  FMUL.FTZ R80, R80, R2.reuse ;  /* 0x0000000250507220 */ /* 0x080fe20000410000 */
[C---:B-1----:R-:W-:Y:S01]  /*1f1a0*/  HMMA.16816.F32.BF16 R104, R12.reuse, R4, R104 ;  /* 0x000000040c68723c */ /* 0x042fe20000041868 */
[----:B------:R-:W-:Y:S01]  /*1f1b0*/  FMUL.FTZ R81, R81, R2 ;  /* 0x0000000251517220 */ /* 0x000fe20000410000 */
[-C--:B------:R-:W-:Y:S01]  /*1f1c0*/  FMUL.FTZ R78, R78, R48.reuse ;  /* 0x000000304e4e7220 */ /* 0x080fe20000410000 */
[----:B------:R-:W-:Y:S01]  /*1f1d0*/  MUFU.EX2 R51, R51 ;  /* 0x0000003300337308 */ /* 0x000fe20000000800 */
[----:B------:R-:W-:Y:S01]  /*1f1e0*/  FMUL.FTZ R79, R79, R48 ;  /* 0x000000304f4f7220 */ /* 0x000fe20000410000 */
[-C--:B------:R-:W-:Y:S01]  /*1f1f0*/  FMUL.FTZ R76, R76, R2.reuse ;  /* 0x000000024c4c7220 */ /* 0x080fe20000410000 */
[C---:B------:R-:W-:Y:S01]  /*1f200*/  HMMA.16816.F32.BF16 R100, R12.reuse, R6, R100 ;  /* 0x000000060c64723c */ /* 0x040fe20000041864 */
[----:B------:R-:W1:Y:S01]  /*1f210*/  LDSM.16.MT88.4 R4, [R225+0x10000] ;  /* 0x01000000e104783b */ /* 0x000e620000004200 */
[----:B------:R-:W-:Y:S01]  /*1f220*/  FMUL.FTZ R77, R77, R2 ;  /* 0x000000024d4d7220 */ /* 0x000fe20000410000 */
[-C--:B------:R-:W-:Y:S01]  /*1f230*/  FMUL.FTZ R74, R74, R48.reuse ;  /* 0x000000304a4a7220 */ /* 0x080fe20000410000 */
[----:B------:R-:W-:Y:S01]  /*1f240*/  FMUL.FTZ R75, R75, R48 ;  /* 0x000000304b4b7220 */ /* 0x000fe20000410000 */
[----:B------:R-:W-:Y:S01]  /*1f250*/  MUFU.EX2 R59, R59 ;  /* 0x0000003b003b7308 */ /* 0x000fe20000000800 */
[C---:B----4-:R-:W-:Y:S01]  /*1f260*/  HMMA.16816.F32.BF16 R96, R12.reuse, R16, R96 ;  /* 0x000000100c60723c */ /* 0x050fe20000041860 */
[-C--:B------:R-:W-:Y:S01]  /*1f270*/  FMUL.FTZ R72, R72, R2.reuse ;  /* 0x0000000248487220 */ /* 0x080fe20000410000 */
[----:B------:R-:W-:Y:S01]  /*1f280*/  FMUL.FTZ R73, R73, R2 ;  /* 0x0000000249497220 */ /* 0x000fe20000410000 */
[-C--:B------:R-:W-:Y:S01]  /*1f290*/  FMUL.FTZ R70, R70, R48.reuse ;  /* 0x0000003046467220 */ /* 0x080fe20000410000 */
[----:B------:R-:W-:Y:S01]  /*1f2a0*/  FMUL.FTZ R71, R71, R48 ;  /* 0x0000003047477220 */ /* 0x000fe20000410000 */
[-C--:B------:R-:W-:Y:S01]  /*1f2b0*/  FMUL.FTZ R68, R68, R2.reuse ;  /* 0x0000000244447220 */ /* 0x080fe20000410000 */
[C---:B------:R-:W-:Y:S01]  /*1f2c0*/  HMMA.16816.F32.BF16 R92, R12.reuse, R18, R92 ;  /* 0x000000120c5c723c */ /* 0x040fe2000004185c */
[----:B------:R-:W4:Y:S01]  /*1f2d0*/  LDSM.16.MT88.4 R16, [R228+0xc800] ;  /* 0x00c80000e410783b */ /* 0x000f220000004200 */
[----:B------:R-:W5:Y:S01]  /*1f2e0*/  MUFU.EX2 R53, R53 ;  /* 0x0000003500357308 */ /* 0x000f620000000800 */
[-C--:B------:R-:W-:Y:S01]  /*1f2f0*/  FMUL.FTZ R69, R69, R2.reuse ;  /* 0x0000000245457220 */ /* 0x080fe20000410000 */
[----:B------:R-:W-:Y:S01]  /*1f300*/  FFMA.FTZ R2, R196, R2, R44 ;  /* 0x00000002c4027223 */ /* 0x000fe2000001002c */
[----:B------:R-:W-:Y:S01]  /*1f310*/  FFMA.FTZ R47, R252, R48, R47 ;  /* 0x00000030fc2f7223 */ /* 0x000fe2000001002f */
[C---:B--2---:R-:W-:Y:S02]  /*1f320*/  HMMA.16816.F32.BF16 R88, R12.reuse, R8, R88 ;  /* 0x000000080c58723c */ /* 0x044fe40000041858 */
[----:B------:R-:W-:Y:S01]  /*1f330*/  FADD.FTZ R2, R43, R2 ;  /* 0x000000022b027221 */ /* 0x000fe20000010000 */
[----:B------:R-:W-:Y:S01]  /*1f340*/  FADD.FTZ R47, R41, R47 ;  /* 0x0000002f292f7221 */ /* 0x000fe20000010000 */
[----:B------:R-:W-:Y:S02]  /*1f350*/  MUFU.EX2 R58, R58 ;  /* 0x0000003a003a7308 */ /* 0x000fe40000000800 */
[----:B------:R-:W-:Y:S01]  /*1f360*/  HMMA.16816.F32.BF16 R84, R12, R10, R84 ;  /* 0x0000000a0c54723c */ /* 0x000fe20000041854 */
[----:B------:R-:W2:Y:S01]  /*1f370*/  LDSM.16.MT88.4 R8, [R225+0xc800] ;  /* 0x00c80000e108783b */ /* 0x000ea20000004200 */
[----:B------:R-:W-:Y:S01]  /*1f380*/  FADD.FTZ R2, R42, R2 ;  /* 0x000000022a027221 */ /* 0x000fe20000010000 */
[----:B------:R-:W-:-:S03]  /*1f390*/  FADD.FTZ R47, R40, R47 ;  /* 0x0000002f282f7221 */ /* 0x000fc60000010000 */
[----:B------:R-:W4:Y:S01]  /*1f3a0*/  MUFU.EX2 R57, R57 ;  /* 0x0000003900397308 */ /* 0x000f220000000800 */
[----:B------:R-:W-:Y:S01]  /*1f3b0*/  HMMA.16816.F32.BF16 R72, R12, R28, R72 ;  /* 0x0000001c0c48723c */ /* 0x000fe20000041848 */
[----:B------:R-:W-:Y:S01]  /*1f3c0*/  FADD.FTZ R2, R0, R2 ;  /* 0x0000000200027221 */ /* 0x000fe20000010000 */
[----:B------:R-:W-:Y:S01]  /*1f3d0*/  FADD.FTZ R47, R3, R47 ;  /* 0x0000002f032f7221 */ /* 0x000fe20000010000 */
[----:B------:R-:W-:-:S03]  /*1f3e0*/  MOV R0, R45 ;  /* 0x0000002d00007202 */ /* 0x000fc60000000f00 */
[----:B---3--:R-:W-:Y:S01]  /*1f3f0*/  FADD.FTZ R47, R50, R47 ;  /* 0x0000002f322f7221 */ /* 0x008fe20000010000 */
[----:B------:R-:W3:Y:S01]  /*1f400*/  MUFU.EX2 R65, R65 ;  /* 0x0000004100417308 */ /* 0x000ee20000000800 */
[----:B-1----:R-:W-:Y:S02]  /*1f410*/  HMMA.16816.F32.BF16 R80, R12, R4, R80 ;  /* 0x000000040c50723c */ /* 0x002fe40000041850 */
[----:B-----5:R-:W-:-:S05]  /*1f420*/  FADD.FTZ R47, R49, R47 ;  /* 0x0000002f312f7221 */ /* 0x020fca0000010000 */
[----:B------:R-:W-:Y:S01]  /*1f430*/  MUFU.EX2 R66, R66 ;  /* 0x0000004200427308 */ /* 0x000fe20000000800 */
[C---:B------:R-:W-:Y:S01]  /*1f440*/  HMMA.16816.F32.BF16 R76, R12.reuse, R6, R76 ;  /* 0x000000060c4c723c */ /* 0x040fe2000004184c */
[----:B------:R-:W-:Y:S01]  /*1f450*/  F2FP.BF16.F32.PACK_AB R4, R53, R59 ;  /* 0x0000003b3504723e */ /* 0x000fe200000010ff */
[----:B------:R-:W-:Y:S01]  /*1f460*/  FADD.FTZ R59, R59, R2 ;  /* 0x000000023b3b7221 */ /* 0x000fe20000010000 */
[----:B------:R-:W-:Y:S02]  /*1f470*/  F2FP.BF16.F32.PACK_AB R5, R49, R50 ;  /* 0x000000323105723e */ /* 0x000fe400000010ff */
[----:B------:R-:W-:Y:S01]  /*1f480*/  MOV R2, R46 ;  /* 0x0000002e00027202 */ /* 0x000fe20000000f00 */
[----:B------:R-:W-:Y:S01]  /*1f490*/  HMMA.16816.F32.BF16 R12, R12, R30, R68 ;  /* 0x0000001e0c0c723c */ /* 0x000fe20000041844 */
[----:B----4-:R-:W-:Y:S01]  /*1f4a0*/  F2FP.BF16.F32.PACK_AB R6, R57, R58 ;  /* 0x0000003a3906723e */ /* 0x010fe200000010ff */
[----:B------:R-:W-:Y:S01]  /*1f4b0*/  LDSM.16.MT88.4 R28, [R226+0x10800] ;  /* 0x01080000e21c783b */ /* 0x000fe20000004200 */
[----:B------:R-:W-:Y:S01]  /*1f4c0*/  F2FP.BF16.F32.PACK_AB R7, R51, R52 ;  /* 0x000000343307723e */ /* 0x000fe200000010ff */
[----:B------:R-:W-:Y:S01]  /*1f4d0*/  MUFU.EX2 R132, R132 ;  /* 0x0000008400847308 */ /* 0x000fe20000000800 */
[----:B------:R-:W-:Y:S01]  /*1f4e0*/  FADD.FTZ R59, R53, R59 ;  /* 0x0000003b353b7221 */ /* 0x000fe20000010000 */
[----:B------:R-:W-:-:S03]  /*1f4f0*/  FADD.FTZ R52, R52, R47 ;  /* 0x0000002f34347221 */ /* 0x000fc60000010000 */
[----:B------:R-:W-:Y:S01]  /*1f500*/  FADD.FTZ R59, R58, R59 ;  /* 0x0000003b3a3b7221 */ /* 0x000fe20000010000 */
[C---:B------:R-:W-:Y:S01]  /*1f510*/  HMMA.16816.F32.BF16 R128, R4.reuse, R16, R128 ;  /* 0x000000100480723c */ /* 0x040fe20000041880 */
[----:B------:R-:W-:Y:S01]  /*1f520*/  FADD.FTZ R52, R51, R52 ;  /* 0x0000003433347221 */ /* 0x000fe20000010000 */
[----:B------:R-:W1:Y:S01]  /*1f530*/  MUFU.EX2 R135, R135 ;  /* 0x0000008700877308 */ /* 0x000e620000000800 */
[----:B------:R-:W-:Y:S02]  /*1f540*/  FADD.FTZ R57, R57, R59 ;  /* 0x0000003b39397221 */ /* 0x000fe40000010000 */
[----:B---3--:R-:W-:Y:S01]  /*1f550*/  FADD.FTZ R52, R65, R52 ;  /* 0x0000003441347221 */ /* 0x008fe20000010000 */
[C---:B------:R-:W-:Y:S01]  /*1f560*/  HMMA.16816.F32.BF16 R124, R4.reuse, R18, R124 ;  /* 0x00000012047c723c */ /* 0x040fe2000004187c */
[----:B------:R-:W3:Y:S03]  /*1f570*/  LDSM.16.MT88.4 R16, [R228+0x10800] ;  /* 0x01080000e410783b */ /* 0x000ee60000004200 */
[----:B------:R-:W4:Y:S02]  /*1f580*/  MUFU.EX2 R136, R136 ;  /* 0x0000008800887308 */ /* 0x000f240000000800 */
[C---:B--2---:R-:W-:Y:S06]  /*1f590*/  HMMA.16816.F32.BF16 R112, R4.reuse, R8, R112 ;  /* 0x000000080470723c */ /* 0x044fec0000041870 */
[----:B------:R-:W-:Y:S01]  /*1f5a0*/  HMMA.16816.F32.BF16 R108, R4, R10, R108 ;  /* 0x0000000a046c723c */ /* 0x000fe2000004186c */
[----:B------:R-:W2:Y:S01]  /*1f5b0*/  LDSM.16.MT88.4 R8, [R225+0x10800] ;  /* 0x01080000e108783b */ /* 0x000ea20000004200 */
[----:B------:R-:W-:Y:S01]  /*1f5c0*/  MUFU.EX2 R137, R137 ;  /* 0x0000008900897308 */ /* 0x000fe20000000800 */
[----:B-1----:R-:W-:-:S03]  /*1f5d0*/  FADD.FTZ R57, R135, R57 ;  /* 0x0000003987397221 */ /* 0x002fc60000010000 */
[C---:B------:R-:W-:Y:S04]  /*1f5e0*/  HMMA.16816.F32.BF16 R120, R4.reuse, R24, R120 ;  /* 0x000000180478723c */ /* 0x040fe80000041878 */
[----:B------:R-:W1:Y:S02]  /*1f5f0*/  MUFU.EX2 R138, R138 ;  /* 0x0000008a008a7308 */ /* 0x000e640000000800 */
[C---:B------:R-:W-:Y:S01]  /*1f600*/  HMMA.16816.F32.BF16 R116, R4.reuse, R26, R116 ;  /* 0x0000001a0474723c */ /* 0x040fe20000041874 */
[----:B------:R-:W5:Y:S05]  /*1f610*/  LDSM.16.MT88.4 R24, [R226+0xd000] ;  /* 0x00d00000e218783b */ /* 0x000f6a0000004200 */
[C---:B------:R-:W-:Y:S01]  /*1f620*/  HMMA.16816.F32.BF16 R104, R4.reuse, R20, R104 ;  /* 0x000000140468723c */ /* 0x040fe20000041868 */
[----:B------:R-:W1:Y:S05]  /*1f630*/  MUFU.EX2 R139, R139 ;  /* 0x0000008b008b7308 */ /* 0x000e6a0000000800 */
[C---:B------:R-:W-:Y:S01]  /*1f640*/  HMMA.16816.F32.BF16 R100, R4.reuse, R22, R100 ;  /* 0x000000160464723c */ /* 0x040fe20000041864 */
[----:B------:R-:W5:Y:S02]  /*1f650*/  LDSM.16.MT88.4 R20, [R225+0xd000] ;  /* 0x00d00000e114783b */ /* 0x000f640000004200 */
[----:B------:R-:W-:Y:S03]  /*1f660*/  MUFU.EX2 R150, R150 ;  /* 0x0000009600967308 */ /* 0x000fe60000000800 */
[C---:B---3--:R-:W-:Y:S05]  /*1f670*/  HMMA.16816.F32.BF16 R96, R4.reuse, R16, R96 ;  /* 0x000000100460723c */ /* 0x048fea0000041860 */
[----:B------:R-:W-:Y:S01]  /*1f680*/  MUFU.EX2 R151, R151 ;  /* 0x0000009700977308 */ /* 0x000fe20000000800 */
[C---:B------:R-:W-:Y:S01]  /*1f690*/  HMMA.16816.F32.BF16 R92, R4.reuse, R18, R92 ;  /* 0x00000012045c723c */ /* 0x040fe2000004185c */
[----:B------:R-:W3:Y:S05]  /*1f6a0*/  LDSM.16.MT88.4 R16, [R224+0xd000] ;  /* 0x00d00000e010783b */ /* 0x000eea0000004200 */
[C---:B------:R-:W-:Y:S01]  /*1f6b0*/  HMMA.16816.F32.BF16 R88, R4.reuse, R28, R88 ;  /* 0x0000001c0458723c */ /* 0x040fe20000041858 */
[----:B------:R-:W-:Y:S05]  /*1f6c0*/  MUFU.EX2 R152, R152 ;  /* 0x0000009800987308 */ /* 0x000fea0000000800 */
[C---:B------:R-:W-:Y:S01]  /*1f6d0*/  HMMA.16816.F32.BF16 R84, R4.reuse, R30, R84 ;  /* 0x0000001e0454723c */ /* 0x040fe20000041854 */
[----:B------:R-:W3:Y:S02]  /*1f6e0*/  LDSM.16.MT88.4 R28, [R228+0x11000] ;  /* 0x01100000e41c783b */ /* 0x000ee40000004200 */
[----:B------:R-:W5:Y:S03]  /*1f6f0*/  MUFU.EX2 R160, R160 ;  /* 0x000000a000a07308 */ /* 0x000f660000000800 */
[C---:B--2---:R-:W-:Y:S05]  /*1f700*/  HMMA.16816.F32.BF16 R80, R4.reuse, R8, R80 ;  /* 0x000000080450723c */ /* 0x044fea0000041850 */
[----:B------:R-:W2:Y:S01]  /*1f710*/  MUFU.EX2 R161, R161 ;  /* 0x000000a100a17308 */ /* 0x000ea20000000800 */
[----:B------:R-:W-:Y:S01]  /*1f720*/  HMMA.16816.F32.BF16 R76, R4, R10, R76 ;  /* 0x0000000a044c723c */ /* 0x000fe2000004184c */
[C---:B----4-:R-:W-:Y:S01]  /*1f730*/  F2FP.BF16.F32.PACK_AB R8, R136.reuse, R135 ;  /* 0x000000878808723e */ /* 0x050fe200000010ff */
[----:B------:R-:W-:Y:S01]  /*1f740*/  FADD.FTZ R136, R136, R57 ;  /* 0x0000003988887221 */ /* 0x000fe20000010000 */
[C---:B------:R-:W-:Y:S01]  /*1f750*/  F2FP.BF16.F32.PACK_AB R9, R66.reuse, R65 ;  /* 0x000000414209723e */ /* 0x040fe200000010ff */
[----:B------:R-:W-:-:S02]  /*1f760*/  FADD.FTZ R66, R66, R52 ;  /* 0x0000003442427221 */ /* 0x000fc40000010000 */
[C---:B------:R-:W-:Y:S01]  /*1f770*/  HMMA.16816.F32.BF16 R72, R4.reuse, R36, R72 ;  /* 0x000000240448723c */ /* 0x040fe20000041848 */
[----:B-1----:R-:W-:Y:S01]  /*1f780*/  F2FP.BF16.F32.PACK_AB R10, R138, R137 ;  /* 0x000000898a0a723e */ /* 0x002fe200000010ff */
        /* <DEDUP_REMOVED lines=8> */
[----:B------:R-:W1:Y:S01]  /*1f810*/  MUFU.EX2 R164, R164 ;  /* 0x000000a400a47308 */ /* 0x000e620000000800 */
[----:B------:R-:W-:Y:S01]  /*1f820*/  LDSM.16.MT88.4 R36, [R228+0x12800] ;  /* 0x01280000e424783b */ /* 0x000fe20000004200 */
[----:B-----5:R-:W-:Y:S01]  /*1f830*/  HMMA.16816.F32.BF16 R120, R8, R24, R120 ;  /* 0x000000180878723c */ /* 0x020fe20000041878 */
[----:B------:R-:W-:Y:S01]  /*1f840*/  FADD.FTZ R138, R160, R138 ;  /* 0x0000008aa08a7221 */ /* 0x000fe20000010000 */
[----:B------:R-:W-:-:S04]  /*1f850*/  FADD.FTZ R139, R150, R139 ;  /* 0x0000008b968b7221 */ /* 0x000fc80000010000 */
[C---:B------:R-:W-:Y:S01]  /*1f860*/  HMMA.16816.F32.BF16 R116, R8.reuse, R26, R116 ;  /* 0x0000001a0874723c */ /* 0x040fe20000041874 */
[----:B------:R-:W4:Y:S01]  /*1f870*/  LDSM.16.MT88.4 R24, [R226+0x11000] ;  /* 0x01100000e218783b */ /* 0x000f220000004200 */
[----:B------:R-:W5:Y:S04]  /*1f880*/  MUFU.EX2 R165, R165 ;  /* 0x000000a500a57308 */ /* 0x000f680000000800 */
[C---:B------:R-:W-:Y:S04]  /*1f890*/  HMMA.16816.F32.BF16 R112, R8.reuse, R20, R112 ;  /* 0x000000140870723c */ /* 0x040fe80000041870 */
[----:B------:R-:W-:Y:S02]  /*1f8a0*/  MUFU.EX2 R171, R171 ;  /* 0x000000ab00ab7308 */ /* 0x000fe40000000800 */
[C---:B------:R-:W-:Y:S01]  /*1f8b0*/  HMMA.16816.F32.BF16 R108, R8.reuse, R22, R108 ;  /* 0x00000016086c723c */ /* 0x040fe2000004186c */
[----:B------:R-:W2:Y:S05]  /*1f8c0*/  LDSM.16.MT88.4 R20, [R225+0x11000] ;  /* 0x01100000e114783b */ /* 0x000eaa0000004200 */
[C---:B---3--:R-:W-:Y:S01]  /*1f8d0*/  HMMA.16816.F32.BF16 R104, R8.reuse, R16, R104 ;  /* 0x000000100868723c */ /* 0x048fe20000041868 */
[----:B------:R-:W-:Y:S05]  /*1f8e0*/  MUFU.EX2 R172, R172 ;  /* 0x000000ac00ac7308 */ /* 0x000fea0000000800 */
[C---:B------:R-:W-:Y:S01]  /*1f8f0*/  HMMA.16816.F32.BF16 R100, R8.reuse, R18, R100 ;  /* 0x000000120864723c */ /* 0x040fe20000041864 */
[----:B------:R-:W-:Y:S02]  /*1f900*/  LDSM.16.MT88.4 R16, [R228+0x11800] ;  /* 0x01180000e410783b */ /* 0x000fe40000004200 */
[----:B------:R-:W-:Y:S03]  /*1f910*/  MUFU.EX2 R173, R173 ;  /* 0x000000ad00ad7308 */ /* 0x000fe60000000800 */
[C---:B------:R-:W-:Y:S05]  /*1f920*/  HMMA.16816.F32.BF16 R96, R8.reuse, R28, R96 ;  /* 0x0000001c0860723c */ /* 0x040fea0000041860 */
[----:B------:R-:W3:Y:S01]  /*1f930*/  MUFU.EX2 R170, R170 ;  /* 0x000000aa00aa7308 */ /* 0x000ee20000000800 */
[C---:B------:R-:W-:Y:S01]  /*1f940*/  HMMA.16816.F32.BF16 R92, R8.reuse, R30, R92 ;  /* 0x0000001e085c723c */ /* 0x040fe2000004185c */
[----:B------:R-:W3:Y:S05]  /*1f950*/  LDSM.16.MT88.4 R28, [R226+0xd800] ;  /* 0x00d80000e21c783b */ /* 0x000eea0000004200 */
[C---:B------:R-:W-:Y:S01]  /*1f960*/  HMMA.16816.F32.BF16 R128, R8.reuse, R32, R128 ;  /* 0x000000200880723c */ /* 0x040fe20000041880 */
[----:B------:R-:W3:Y:S05]  /*1f970*/  MUFU.EX2 R168, R168 ;  /* 0x000000a800a87308 */ /* 0x000eea0000000800 */
[C---:B------:R-:W-:Y:S01]  /*1f980*/  HMMA.16816.F32.BF16 R124, R8.reuse, R34, R124 ;  /* 0x00000022087c723c */ /* 0x040fe2000004187c */
[----:B------:R-:W3:Y:S02]  /*1f990*/  LDSM.16.MT88.4 R32, [R228+0xd800] ;  /* 0x00d80000e420783b */ /* 0x000ee40000004200 */
[----:B------:R-:W-:Y:S03]  /*1f9a0*/  MUFU.EX2 R169, R169 ;  /* 0x000000a900a97308 */ /* 0x000fe60000000800 */
[C---:B----4-:R-:W-:Y:S05]  /*1f9b0*/  HMMA.16816.F32.BF16 R88, R8.reuse, R24, R88 ;  /* 0x000000180858723c */ /* 0x050fea0000041858 */
[----:B------:R-:W4:Y:S01]  /*1f9c0*/  MUFU.EX2 R167, R167 ;  /* 0x000000a700a77308 */ /* 0x000f220000000800 */
[C---:B------:R-:W-:Y:S01]  /*1f9d0*/  HMMA.16816.F32.BF16 R84, R8.reuse, R26, R84 ;  /* 0x0000001a0854723c */ /* 0x040fe20000041854 */
[----:B------:R-:W4:Y:S05]  /*1f9e0*/  LDSM.16.MT88.4 R24, [R225+0xd800] ;  /* 0x00d80000e118783b */ /* 0x000f2a0000004200 */
[C---:B--2---:R-:W-:Y:S01]  /*1f9f0*/  HMMA.16816.F32.BF16 R80, R8.reuse, R20, R80 ;  /* 0x000000140850723c */ /* 0x044fe20000041850 */
[----:B------:R-:W2:Y:S05]  /*1fa00*/  MUFU.EX2 R166, R166 ;  /* 0x000000a600a67308 */ /* 0x000eaa0000000800 */
        /* <DEDUP_REMOVED lines=10> */
[----:B------:R-:W-:-:S02]  /*1fab0*/  FADD.FTZ R151, R151, R139 ;  /* 0x0000008b97977221 */ /* 0x000fc40000010000 */
[----:B-1----:R-:W-:Y:S01]  /*1fac0*/  F2FP.BF16.F32.PACK_AB R14, R164, R163 ;  /* 0x000000a3a40e723e */ /* 0x002fe200000010ff */
[----:B------:R-:W-:Y:S01]  /*1fad0*/  MUFU.EX2 R158, R158 ;  /* 0x0000009e009e7308 */ /* 0x000fe20000000800 */
[----:B-----5:R-:W-:Y:S01]  /*1fae0*/  F2FP.BF16.F32.PACK_AB R15, R165, R152 ;  /* 0x00000098a50f723e */ /* 0x020fe200000010ff */
[----:B------:R-:W-:Y:S01]  /*1faf0*/  FADD.FTZ R161, R163, R161 ;  /* 0x000000a1a3a17221 */ /* 0x000fe20000010000 */
[----:B------:R-:W-:-:S03]  /*1fb00*/  FADD.FTZ R151, R152, R151 ;  /* 0x0000009798977221 */ /* 0x000fc60000010000 */
[----:B------:R-:W-:Y:S01]  /*1fb10*/  FADD.FTZ R164, R164, R161 ;  /* 0x000000a1a4a47221 */ /* 0x000fe20000010000 */
[----:B------:R-:W-:Y:S01]  /*1fb20*/  FADD.FTZ R165, R165, R151 ;  /* 0x00000097a5a57221 */ /* 0x000fe20000010000 */
[----:B---3--:R-:W-:Y:S01]  /*1fb30*/  HMMA.16816.F32.BF16 R120, R12, R28, R120 ;  /* 0x0000001c0c78723c */ /* 0x008fe20000041878 */
[----:B------:R-:W1:Y:S01]  /*1fb40*/  MUFU.EX2 R157, R157 ;  /* 0x0000009d009d7308 */ /* 0x000e620000000800 */
[----:B------:R-:W-:Y:S01]  /*1fb50*/  FADD.FTZ R164, R170, R164 ;  /* 0x000000a4aaa47221 */ /* 0x000fe20000010000 */
[----:B------:R-:W-:-:S03]  /*1fb60*/  FADD.FTZ R165, R171, R165 ;  /* 0x000000a5aba57221 */ /* 0x000fc60000010000 */
[C---:B------:R-:W-:Y:S01]  /*1fb70*/  HMMA.16816.F32.BF16 R116, R12.reuse, R30, R116 ;  /* 0x0000001e0c74723c */ /* 0x040fe20000041874 */
[----:B------:R-:W3:Y:S02]  /*1fb80*/  LDSM.16.MT88.4 R28, [R226+0x11800] ;  /* 0x01180000e21c783b */ /* 0x000ee40000004200 */
[----:B------:R-:W-:Y:S03]  /*1fb90*/  MUFU.EX2 R156, R156 ;  /* 0x0000009c009c7308 */ /* 0x000fe60000000800 */
[C---:B------:R-:W-:Y:S05]  /*1fba0*/  HMMA.16816.F32.BF16 R96, R12.reuse, R16, R96 ;  /* 0x000000100c60723c */ /* 0x040fea0000041860 */
[----:B------:R-:W-:Y:S01]  /*1fbb0*/  MUFU.EX2 R155, R155 ;  /* 0x0000009b009b7308 */ /* 0x000fe20000000800 */
        /* <DEDUP_REMOVED lines=8> */
[----:B------:R-:W-:Y:S01]  /*1fc40*/  MUFU.EX2 R149, R149 ;  /* 0x0000009500957308 */ /* 0x000fe20000000800 */
[C---:B------:R-:W-:Y:S01]  /*1fc50*/  HMMA.16816.F32.BF16 R108, R12.reuse, R26, R108 ;  /* 0x0000001a0c6c723c */ /* 0x040fe2000004186c */
[----:B------:R-:W4:Y:S05]  /*1fc60*/  LDSM.16.MT88.4 R24, [R228+0xe000] ;  /* 0x00e00000e418783b */ /* 0x000f2a0000004200 */
[C---:B--2---:R-:W-:Y:S01]  /*1fc70*/  HMMA.16816.F32.BF16 R80, R12.reuse, R8, R80 ;  /* 0x000000080c50723c */ /* 0x044fe20000041850 */
[----:B------:R-:W-:Y:S05]  /*1fc80*/  MUFU.EX2 R148, R148 ;  /* 0x0000009400947308 */ /* 0x000fea0000000800 */
[C---:B------:R-:W-:Y:S01]  /*1fc90*/  HMMA.16816.F32.BF16 R76, R12.reuse, R10, R76 ;  /* 0x0000000a0c4c723c */ /* 0x040fe2000004184c */
[C---:B------:R-:W-:Y:S01]  /*1fca0*/  F2FP.BF16.F32.PACK_AB R8, R168.reuse, R170 ;  /* 0x000000aaa808723e */ /* 0x040fe200000010ff */
[----:B------:R-:W-:Y:S01]  /*1fcb0*/  FADD.FTZ R168, R168, R164 ;  /* 0x000000a4a8a87221 */ /* 0x000fe20000010000 */
[C---:B------:R-:W-:Y:S01]  /*1fcc0*/  F2FP.BF16.F32.PACK_AB R9, R172.reuse, R171 ;  /* 0x000000abac09723e */ /* 0x040fe200000010ff */
        /* <DEDUP_REMOVED lines=13> */
[----:B-1----:R-:W-:Y:S01]  /*1fda0*/  FADD.FTZ R167, R157, R167 ;  /* 0x000000a79da77221 */ /* 0x002fe20000010000 */
[----:B------:R-:W-:Y:S02]  /*1fdb0*/  FADD.FTZ R166, R162, R166 ;  /* 0x000000a6a2a67221 */ /* 0x000fe40000010000 */
[----:B------:R-:W-:Y:S02]  /*1fdc0*/  MUFU.EX2 R145, R145 ;  /* 0x0000009100917308 */ /* 0x000fe40000000800 */
[----:B------:R-:W-:Y:S01]  /*1fdd0*/  HMMA.16816.F32.BF16 R84, R12, R30, R84 ;  /* 0x0000001e0c54723c */ /* 0x000fe20000041854 */
[----:B------:R-:W1:Y:S05]  /*1fde0*/  LDSM.16.MT88.4 R28, [R225+0xe000] ;  /* 0x00e00000e11c783b */ /* 0x000e6a0000004200 */
[C---:B-----5:R-:W-:Y:S01]  /*1fdf0*/  HMMA.16816.F32.BF16 R120, R8.reuse, R16, R120 ;  /* 0x000000100878723c */ /* 0x060fe20000041878 */
[----:B------:R-:W-:Y:S05]  /*1fe00*/  MUFU.EX2 R144, R144 ;  /* 0x0000009000907308 */ /* 0x000fea0000000800 */
[----:B------:R-:W-:Y:S01]  /*1fe10*/  HMMA.16816.F32.BF16 R116, R8, R18, R116 ;  /* 0x000000120874723c */ /* 0x000fe20000041874 */
[----:B------:R-:W2:Y:S02]  /*1fe20*/  LDSM.16.MT88.4 R16, [R225+0x12000] ;  /* 0x01200000e110783b */ /* 0x000ea40000004200 */
[----:B------:R-:W-:Y:S03]  /*1fe30*/  MUFU.EX2 R143, R143 ;  /* 0x0000008f008f7308 */ /* 0x000fe60000000800 */
[C---:B------:R-:W-:Y:S05]  /*1fe40*/  HMMA.16816.F32.BF16 R72, R12.reuse, R32, R72 ;  /* 0x000000200c48723c */ /* 0x040fea0000041848 */
[----:B------:R-:W-:Y:S01]  /*1fe50*/  MUFU.EX2 R142, R142 ;  /* 0x0000008e008e7308 */ /* 0x000fe20000000800 */
[----:B------:R-:W-:Y:S01]  /*1fe60*/  HMMA.16816.F32.BF16 R4, R12, R34, R4 ;  /* 0x000000220c04723c */ /* 0x000fe20000041804 */
[----:B------:R-:W3:Y:S04]  /*1fe70*/  LDSM.16.MT88.4 R32, [R228+0x12000] ;  /* 0x01200000e420783b */ /* 0x000ee80000004200 */
[----:B------:R-:W-:Y:S01]  /*1fe80*/  LDSM.16.MT88.4 R12, [R224+0x12000] ;  /* 0x01200000e00c783b */ /* 0x000fe20000004200 */
[C---:B----4-:R-:W-:Y:S01]  /*1fe90*/  HMMA.16816.F32.BF16 R128, R8.reuse, R24, R128 ;  /* 0x000000180880723c */ /* 0x050fe20000041880 */
[----:B------:R-:W-:Y:S05]  /*1fea0*/  MUFU.EX2 R134, R134 ;  /* 0x0000008600867308 */ /* 0x000fea0000000800 */
[C---:B------:R-:W-:Y:S01]  /*1feb0*/  HMMA.16816.F32.BF16 R124, R8.reuse, R26, R124 ;  /* 0x0000001a087c723c */ /* 0x040fe2000004187c */
[----:B------:R-:W4:Y:S02]  /*1fec0*/  LDSM.16.MT88.4 R24, [R226+0x12000] ;  /* 0x01200000e218783b */ /* 0x000f240000004200 */
[----:B------:R-:W5:Y:S03]  /*1fed0*/  MUFU.EX2 R133, R133 ;  /* 0x0000008500857308 */ /* 0x000f660000000800 */
[C---:B-1----:R-:W-:Y:S05]  /*1fee0*/  HMMA.16816.F32.BF16 R112, R8.reuse, R28, R112 ;  /* 0x0000001c0870723c */ /* 0x042fea0000041870 */
[----:B------:R-:W-:Y:S01]  /*1fef0*/  MUFU.EX2 R67, R67 ;  /* 0x0000004300437308 */ /* 0x000fe20000000800 */
[C---:B------:R-:W-:Y:S01]  /*1ff00*/  HMMA.16816.F32.BF16 R108, R8.reuse, R30, R108 ;  /* 0x0000001e086c723c */ /* 0x040fe2000004186c */
[----:B------:R-:W1:Y:S05]  /*1ff10*/  LDSM.16.MT88.4 R28, [R228+0xe800] ;  /* 0x00e80000e41c783b */ /* 0x000e6a0000004200 */
[----:B------:R-:W-:Y:S01]  /*1ff20*/  HMMA.16816.F32.BF16 R104, R8, R20, R104 ;  /* 0x000000140868723c */ /* 0x000fe20000041868 */
[----:B------:R-:W1:Y:S01]  /*1ff30*/  MUFU.EX2 R64, R64 ;  /* 0x0000004000407308 */ /* 0x000e620000000800 */
[----:B-----5:R-:W-:-:S04]  /*1ff40*/  F2FP.BF16.F32.PACK_AB R69, R133, R134 ;  /* 0x000000868545723e */ /* 0x020fc800000010ff */
[C---:B------:R-:W-:Y:S01]  /*1ff50*/  HMMA.16816.F32.BF16 R100, R8.reuse, R22, R100 ;  /* 0x000000160864723c */ /* 0x040fe20000041864 */
[----:B------:R-:W5:Y:S05]  /*1ff60*/  LDSM.16.MT88.4 R20, [R226+0xe800] ;  /* 0x00e80000e214783b */ /* 0x000f6a0000004200 */
[C---:B--2---:R-:W-:Y:S06]  /*1ff70*/  HMMA.16816.F32.BF16 R80, R8.reuse, R16, R80 ;  /* 0x000000100850723c */ /* 0x044fec0000041850 */
[C---:B------:R-:W-:Y:S01]  /*1ff80*/  HMMA.16816.F32.BF16 R76, R8.reuse, R18, R76 ;  /* 0x00000012084c723c */ /* 0x040fe2000004184c */
[----:B------:R-:W2:Y:S05]  /*1ff90*/  LDSM.16.MT88.4 R16, [R225+0xe800] ;  /* 0x00e80000e110783b */ /* 0x000eaa0000004200 */
[C---:B---3--:R-:W-:Y:S06]  /*1ffa0*/  HMMA.16816.F32.BF16 R96, R8.reuse, R32, R96 ;  /* 0x000000200860723c */ /* 0x048fec0000041860 */
[C---:B------:R-:W-:Y:S01]  /*1ffb0*/  HMMA.16816.F32.BF16 R92, R8.reuse, R34, R92 ;  /* 0x00000022085c723c */ /* 0x040fe2000004185c */
[----:B------:R-:W-:Y:S05]  /*1ffc0*/  LDSM.16.MT88.4 R32, [R226+0x12800] ;  /* 0x01280000e220783b */ /* 0x000fea0000004200 */
[C---:B----4-:R-:W-:Y:S06]  /*1ffd0*/  HMMA.16816.F32.BF16 R88, R8.reuse, R24, R88 ;  /* 0x000000180858723c */ /* 0x050fec0000041858 */
[----:B------:R-:W-:Y:S01]  /*1ffe0*/  HMMA.16816.F32.BF16 R84, R8, R26, R84 ;  /* 0x0000001a0854723c */ /* 0x000fe20000041854 */
[C---:B------:R-:W-:Y:S01]  /*1fff0*/  F2FP.BF16.F32.PACK_AB R24, R156.reuse, R157 ;  /* 0x0000009d9c18723e */ /* 0x040fe200000010ff */
[----:B------:R-:W-:Y:S01]  /*20000*/  FADD.FTZ R156, R156, R167 ;  /* 0x000000a79c9c7221 */ /* 0x000fe20000010000 */
[C---:B------:R-:W-:Y:S01]  /*20010*/  F2FP.BF16.F32.PACK_AB R25, R159.reuse, R162 ;  /* 0x000000a29f19723e */ /* 0x040fe200000010ff */
[----:B------:R-:W-:-:S02]  /*20020*/  FADD.FTZ R159, R159, R166 ;  /* 0x000000a69f9f7221 */ /* 0x000fc40000010000 */
[C---:B------:R-:W-:Y:S01]  /*20030*/  HMMA.16816.F32.BF16 R72, R8.reuse, R12, R72 ;  /* 0x0000000c0848723c */ /* 0x040fe20000041848 */
[----:B------:R-:W-:Y:S01]  /*20040*/  F2FP.BF16.F32.PACK_AB R26, R154, R155 ;  /* 0x0000009b9a1a723e */ /* 0x000fe200000010ff */
[----:B------:R-:W-:Y:S01]  /*20050*/  FADD.FTZ R156, R155, R156 ;  /* 0x0000009c9b9c7221 */ /* 0x000fe20000010000 */
[C---:B------:R-:W-:Y:S01]  /*20060*/  F2FP.BF16.F32.PACK_AB R27, R153.reuse, R158 ;  /* 0x0000009e991b723e */ /* 0x040fe200000010ff */
[----:B------:R-:W-:Y:S02]  /*20070*/  FADD.FTZ R159, R158, R159 ;  /* 0x0000009f9e9f7221 */ /* 0x000fe40000010000 */
[----:B------:R-:W-:Y:S01]  /*20080*/  HMMA.16816.F32.BF16 R4, R8, R14, R4 ;  /* 0x0000000e0804723c */ /* 0x000fe20000041804 */
[----:B------:R-:W3:Y:S01]  /*20090*/  LDSM.16.MT88.4 R8, [R225+0x12800] ;  /* 0x01280000e108783b */ /* 0x000ee20000004200 */
[----:B------:R-:W-:Y:S01]  /*200a0*/  FADD.FTZ R154, R154, R156 ;  /* 0x0000009c9a9a7221 */ /* 0x000fe20000010000 */
[----:B------:R-:W-:Y:S02]  /*200b0*/  FADD.FTZ R153, R153, R159 ;  /* 0x0000009f99997221 */ /* 0x000fe40000010000 */
[----:B------:R-:W4:Y:S01]  /*200c0*/  LDSM.16.MT88.4 R12, [R224+0xe800] ;  /* 0x00e80000e00c783b */ /* 0x000f220000004200 */
[----:B-1----:R-:W-:Y:S01]  /*200d0*/  HMMA.16816.F32.BF16 R128, R24, R28, R128 ;  /* 0x0000001c1880723c */ /* 0x002fe20000041880 */
[----:B------:R-:W-:Y:S01]  /*200e0*/  FADD.FTZ R154, R146, R154 ;  /* 0x0000009a929a7221 */ /* 0x000fe20000010000 */
[----:B------:R-:W-:-:S04]  /*200f0*/  FADD.FTZ R153, R149, R153 ;  /* 0x0000009995997221 */ /* 0x000fc80000010000 */
[C---:B------:R-:W-:Y:S01]  /*20100*/  HMMA.16816.F32.BF16 R124, R24.reuse, R30, R124 ;  /* 0x0000001e187c723c */ /* 0x040fe2000004187c */
[----:B------:R-:W1:Y:S05]  /*20110*/  LDSM.16.MT88.4 R28, [R224+0x12800] ;  /* 0x01280000e01c783b */ /* 0x000e6a0000004200 */
[C---:B-----5:R-:W-:Y:S06]  /*20120*/  HMMA.16816.F32.BF16 R120, R24.reuse, R20, R120 ;  /* 0x000000141878723c */ /* 0x060fec0000041878 */
[C---:B------:R-:W-:Y:S01]  /*20130*/  HMMA.16816.F32.BF16 R116, R24.reuse, R22, R116 ;  /* 0x000000161874723c */ /* 0x040fe20000041874 */
[----:B------:R-:W5:Y:S05]  /*20140*/  LDSM.16.MT88.4 R20, [R228+0xf000] ;  /* 0x00f00000e414783b */ /* 0x000f6a0000004200 */
[C---:B--2---:R-:W-:Y:S06]  /*20150*/  HMMA.16816.F32.BF16 R112, R24.reuse, R16, R112 ;  /* 0x000000101870723c */ /* 0x044fec0000041870 */
[C---:B------:R-:W-:Y:S01]  /*20160*/  HMMA.16816.F32.BF16 R108, R24.reuse, R18, R108 ;  /* 0x00000012186c723c */ /* 0x040fe2000004186c */
[----:B------:R-:W2:Y:S05]  /*20170*/  LDSM.16.MT88.4 R16, [R226+0xf000] ;  /* 0x00f00000e210783b */ /* 0x000eaa0000004200 */
[C---:B---3--:R-:W-:Y:S06]  /*20180*/  HMMA.16816.F32.BF16 R80, R24.reuse, R8, R80 ;  /* 0x000000081850723c */ /* 0x048fec0000041850 */
[----:B------:R-:W-:Y:S01]  /*20190*/  HMMA.16816.F32.BF16 R76, R24, R10, R76 ;  /* 0x0000000a184c723c */ /* 0x000fe2000004184c */
[C---:B------:R-:W-:Y:S01]  /*201a0*/  F2FP.BF16.F32.PACK_AB R8, R145.reuse, R146 ;  /* 0x000000929108723e */ /* 0x040fe200000010ff */
[----:B------:R-:W-:Y:S01]  /*201b0*/  FADD.FTZ R145, R145, R154 ;  /* 0x0000009a91917221 */ /* 0x000fe20000010000 */
[C---:B------:R-:W-:Y:S01]  /*201c0*/  F2FP.BF16.F32.PACK_AB R9, R148.reuse, R149 ;  /* 0x000000959409723e */ /* 0x040fe200000010ff */
[----:B------:R-:W-:-:S02]  /*201d0*/  FADD.FTZ R148, R148, R153 ;  /* 0x0000009994947221 */ /* 0x000fc40000010000 */
[C---:B----4-:R-:W-:Y:S01]  /*201e0*/  HMMA.16816.F32.BF16 R104, R24.reuse, R12, R104 ;  /* 0x0000000c1868723c */ /* 0x050fe20000041868 */
[----:B------:R-:W-:Y:S01]  /*201f0*/  F2FP.BF16.F32.PACK_AB R10, R143, R144 ;  /* 0x000000908f0a723e */ /* 0x000fe200000010ff */
[----:B------:R-:W-:Y:S01]  /*20200*/  FADD.FTZ R145, R144, R145 ;  /* 0x0000009190917221 */ /* 0x000fe20000010000 */
[C---:B------:R-:W-:Y:S01]  /*20210*/  F2FP.BF16.F32.PACK_AB R11, R142.reuse, R147 ;  /* 0x000000938e0b723e */ /* 0x040fe200000010ff */
[----:B------:R-:W-:Y:S02]  /*20220*/  FADD.FTZ R148, R147, R148 ;  /* 0x0000009493947221 */ /* 0x000fe40000010000 */
[----:B------:R-:W-:Y:S01]  /*20230*/  HMMA.16816.F32.BF16 R100, R24, R14, R100 ;  /* 0x0000000e1864723c */ /* 0x000fe20000041864 */
[----:B------:R-:W3:Y:S01]  /*20240*/  LDSM.16.MT88.4 R12, [R225+0xf000] ;  /* 0x00f00000e10c783b */ /* 0x000ee20000004200 */
[----:B------:R-:W-:Y:S01]  /*20250*/  FADD.FTZ R143, R143, R145 ;  /* 0x000000918f8f7221 */ /* 0x000fe20000010000 */
[----:B------:R-:W-:-:S03]  /*20260*/  FADD.FTZ R142, R142, R148 ;  /* 0x000000948e8e7221 */ /* 0x000fc60000010000 */
[----:B------:R-:W-:Y:S01]  /*20270*/  HMMA.16816.F32.BF16 R96, R24, R36, R96 ;  /* 0x000000241860723c */ /* 0x000fe20000041860 */
[----:B------:R-:W-:Y:S01]  /*20280*/  FADD.FTZ R143, R64, R143 ;  /* 0x0000008f408f7221 */ /* 0x000fe20000010000 */
[----:B------:R-:W-:-:S04]  /*20290*/  FADD.FTZ R142, R134, R142 ;  /* 0x0000008e868e7221 */ /* 0x000fc80000010000 */
[----:B------:R-:W-:Y:S01]  /*202a0*/  HMMA.16816.F32.BF16 R92, R24, R38, R92 ;  /* 0x00000026185c723c */ /* 0x000fe2000004185c */
[----:B------:R-:W-:Y:S01]  /*202b0*/  LDSM.16.MT88.4 R36, [R226+0x13000] ;  /* 0x01300000e224783b */ /* 0x000fe20000004200 */
[----:B------:R-:W-:-:S04]  /*202c0*/  FADD.FTZ R142, R133, R142 ;  /* 0x0000008e858e7221 */ /* 0x000fc80000010000 */
[----:B------:R-:W-:Y:S01]  /*202d0*/  HMMA.16816.F32.BF16 R88, R24, R32, R88 ;  /* 0x000000201858723c */ /* 0x000fe20000041858 */
[----:B------:R-:W-:-:S05]  /*202e0*/  FADD.FTZ R142, R67, R142 ;  /* 0x0000008e438e7221 */ /* 0x000fca0000010000 */
[C---:B------:R-:W-:Y:S01]  /*202f0*/  HMMA.16816.F32.BF16 R84, R24.reuse, R34, R84 ;  /* 0x000000221854723c */ /* 0x040fe20000041854 */
[----:B------:R-:W4:Y:S05]  /*20300*/  LDSM.16.MT88.4 R32, [R224+0xf000] ;  /* 0x00f00000e020783b */ /* 0x000f2a0000004200 */
[C---:B-1----:R-:W-:Y:S06]  /*20310*/  HMMA.16816.F32.BF16 R72, R24.reuse, R28, R72 ;  /* 0x0000001c1848723c */ /* 0x042fec0000041848 */
[----:B------:R-:W-:Y:S01]  /*20320*/  HMMA.16816.F32.BF16 R4, R24, R30, R4 ;  /* 0x0000001e1804723c */ /* 0x000fe20000041804 */
[----:B------:R-:W-:Y:S04]  /*20330*/  LDSM.16.MT88.4 R28, [R225+0x13000] ;  /* 0x01300000e11c783b */ /* 0x000fe80000004200 */
[----:B------:R-:W-:Y:S01]  /*20340*/  LDSM.16.MT88.4 R24, [R228+0xf800] ;  /* 0x00f80000e418783b */ /* 0x000fe20000004200 */
[C---:B-----5:R-:W-:Y:S06]  /*20350*/  HMMA.16816.F32.BF16 R128, R8.reuse, R20, R128 ;  /* 0x000000140880723c */ /* 0x060fec0000041880 */
        /* <DEDUP_REMOVED lines=10> */
[-CC-:B------:R-:W-:Y:S01]  /*20400*/  FFMA.FTZ R32, R63, R56.reuse, -R61.reuse ;  /* 0x000000383f207223 */ /* 0x180fe2000001083d */
[----:B------:R-:W-:-:S04]  /*20410*/  FFMA.FTZ R33, R62, R56, -R61 ;  /* 0x000000383e217223 */ /* 0x000fc8000001083d */
[C---:B-1----:R-:W-:Y:S01]  /*20420*/  HMMA.16816.F32.BF16 R96, R8.reuse, R20, R96 ;  /* 0x000000140860723c */ /* 0x042fe20000041860 */
[-C--:B------:R-:W-:Y:S01]  /*20430*/  FFMA.FTZ R34, R60, R56.reuse, -R61 ;  /* 0x000000383c227223 */ /* 0x080fe2000001083d */
[----:B------:R-:W-:Y:S01]  /*20440*/  FFMA.FTZ R35, R54, R56, -R55 ;  /* 0x0000003836237223 */ /* 0x000fe20000010837 */
[----:B------:R-:W1:Y:S03]  /*20450*/  MUFU.EX2 R32, R32 ;  /* 0x0000002000207308 */ /* 0x000e660000000800 */
[C---:B------:R-:W-:Y:S01]  /*20460*/  HMMA.16816.F32.BF16 R92, R8.reuse, R22, R92 ;  /* 0x00000016085c723c */ /* 0x040fe2000004185c */
[----:B------:R-:W4:Y:S04]  /*20470*/  LDSM.16.MT88.4 R20, [R225+0xf800] ;  /* 0x00f80000e114783b */ /* 0x000f280000004200 */
[----:B------:R-:W5:Y:S01]  /*20480*/  MUFU.EX2 R33, R33 ;  /* 0x0000002100217308 */ /* 0x000f620000000800 */
[C---:B------:R-:W-:Y:S06]  /*20490*/  HMMA.16816.F32.BF16 R88, R8.reuse, R36, R88 ;  /* 0x000000240858723c */ /* 0x040fec0000041858 */
[----:B------:R-:W-:Y:S01]  /*204a0*/  HMMA.16816.F32.BF16 R84, R8, R38, R84 ;  /* 0x000000260854723c */ /* 0x000fe20000041854 */
[----:B------:R-:W3:Y:S01]  /*204b0*/  MUFU.EX2 R34, R34 ;  /* 0x0000002200227308 */ /* 0x000ee20000000800 */
[C---:B-1----:R-:W-:Y:S01]  /*204c0*/  F2FP.BF16.F32.PACK_AB R68, R32.reuse, R64 ;  /* 0x000000402044723e */ /* 0x042fe200000010ff */
[----:B------:R-:W-:-:S03]  /*204d0*/  FADD.FTZ R143, R32, R143 ;  /* 0x0000008f208f7221 */ /* 0x000fc60000010000 */
[C---:B------:R-:W-:Y:S03]  /*204e0*/  HMMA.16816.F32.BF16 R80, R8.reuse, R28, R80 ;  /* 0x0000001c0850723c */ /* 0x040fe60000041850 */
[----:B------:R-:W1:Y:S01]  /*204f0*/  MUFU.EX2 R35, R35 ;  /* 0x0000002300237308 */ /* 0x000e620000000800 */
[----:B-----5:R-:W-:Y:S02]  /*20500*/  FADD.FTZ R143, R33, R143 ;  /* 0x0000008f218f7221 */ /* 0x020fe40000010000 */
[C---:B------:R-:W-:Y:S06]  /*20510*/  HMMA.16816.F32.BF16 R76, R8.reuse, R30, R76 ;  /* 0x0000001e084c723c */ /* 0x040fec000004184c */
[----:B--2---:R-:W-:Y:S01]  /*20520*/  HMMA.16816.F32.BF16 R72, R8, R16, R72 ;  /* 0x000000100848723c */ /* 0x004fe20000041848 */
[C---:B---3--:R-:W-:Y:S01]  /*20530*/  F2FP.BF16.F32.PACK_AB R70, R34.reuse, R33 ;  /* 0x000000212246723e */ /* 0x048fe200000010ff */
[----:B------:R-:W-:-:S04]  /*20540*/  FADD.FTZ R3, R34, R143 ;  /* 0x0000008f22037221 */ /* 0x000fc80000010000 */
[----:B------:R-:W-:Y:S01]  /*20550*/  HMMA.16816.F32.BF16 R4, R8, R18, R4 ;  /* 0x000000120804723c */ /* 0x000fe20000041804 */
[----:B------:R-:W2:Y:S01]  /*20560*/  LDSM.16.MT88.4 R8, [R224+0xf800] ;  /* 0x00f80000e008783b */ /* 0x000ea20000004200 */
[C---:B-1----:R-:W-:Y:S01]  /*20570*/  F2FP.BF16.F32.PACK_AB R71, R35.reuse, R67 ;  /* 0x000000432347723e */ /* 0x042fe200000010ff */
[----:B------:R-:W-:Y:S02]  /*20580*/  FADD.FTZ R252, R35, R142 ;  /* 0x0000008e23fc7221 */ /* 0x000fe40000010000 */
[----:B------:R-:W1:Y:S04]  /*20590*/  LDSM.16.MT88.4 R16, [R228+0x13800] ;  /* 0x01380000e410783b */ /* 0x000e680000004200 */
[C---:B------:R-:W-:Y:S01]  /*205a0*/  HMMA.16816.F32.BF16 R120, R68.reuse, R12, R120 ;  /* 0x0000000c4478723c */ /* 0x040fe20000041878 */
[----:B------:R-:W-:Y:S05]  /*205b0*/  STL [R1], R3 ;  /* 0x0000000301007387 */ /* 0x000fea0000100800 */
[C---:B------:R-:W-:Y:S01]  /*205c0*/  HMMA.16816.F32.BF16 R116, R68.reuse, R14, R116 ;  /* 0x0000000e4474723c */ /* 0x040fe20000041874 */
[----:B------:R-:W3:Y:S05]  /*205d0*/  LDSM.16.MT88.4 R12, [R226+0x13800] ;  /* 0x01380000e20c783b */ /* 0x000eea0000004200 */
[C---:B------:R-:W-:Y:S06]  /*205e0*/  HMMA.16816.F32.BF16 R128, R68.reuse, R24, R128 ;  /* 0x000000184480723c */ /* 0x040fec0000041880 */
[C---:B------:R-:W-:Y:S06]  /*205f0*/  HMMA.16816.F32.BF16 R124, R68.reuse, R26, R124 ;  /* 0x0000001a447c723c */ /* 0x040fec000004187c */
[C---:B----4-:R-:W-:Y:S06]  /*20600*/  HMMA.16816.F32.BF16 R112, R68.reuse, R20, R112 ;  /* 0x000000144470723c */ /* 0x050fec0000041870 */
[C---:B------:R-:W-:Y:S06]  /*20610*/  HMMA.16816.F32.BF16 R108, R68.reuse, R22, R108 ;  /* 0x00000016446c723c */ /* 0x040fec000004186c */
[C---:B--2---:R-:W-:Y:S06]  /*20620*/  HMMA.16816.F32.BF16 R104, R68.reuse, R8, R104 ;  /* 0x000000084468723c */ /* 0x044fec0000041868 */
[C---:B------:R-:W-:Y:S01]  /*20630*/  HMMA.16816.F32.BF16 R100, R68.reuse, R10, R100 ;  /* 0x0000000a4464723c */ /* 0x040fe20000041864 */
[----:B------:R-:W2:Y:S05]  /*20640*/  LDSM.16.MT88.4 R8, [R225+0x13800] ;  /* 0x01380000e108783b */ /* 0x000eaa0000004200 */
[C---:B-1----:R-:W-:Y:S06]  /*20650*/  HMMA.16816.F32.BF16 R96, R68.reuse, R16, R96 ;  /* 0x000000104460723c */ /* 0x042fec0000041860 */
[C---:B------:R-:W-:Y:S01]  /*20660*/  HMMA.16816.F32.BF16 R92, R68.reuse, R18, R92 ;  /* 0x00000012445c723c */ /* 0x040fe2000004185c */
[----:B------:R-:W1:Y:S05]  /*20670*/  LDSM.16.MT88.4 R16, [R224+0x13800] ;  /* 0x01380000e010783b */ /* 0x000e6a0000004200 */
[C---:B---3--:R-:W-:Y:S06]  /*20680*/  HMMA.16816.F32.BF16 R88, R68.reuse, R12, R88 ;  /* 0x0000000c4458723c */ /* 0x048fec0000041858 */
[C---:B------:R-:W-:Y:S06]  /*20690*/  HMMA.16816.F32.BF16 R84, R68.reuse, R14, R84 ;  /* 0x0000000e4454723c */ /* 0x040fec0000041854 */
[C---:B--2---:R-:W-:Y:S06]  /*206a0*/  HMMA.16816.F32.BF16 R80, R68.reuse, R8, R80 ;  /* 0x000000084450723c */ /* 0x044fec0000041850 */
[C---:B------:R-:W-:Y:S06]  /*206b0*/  HMMA.16816.F32.BF16 R76, R68.reuse, R10, R76 ;  /* 0x0000000a444c723c */ /* 0x040fec000004184c */
[C---:B-1----:R-:W-:Y:S06]  /*206c0*/  HMMA.16816.F32.BF16 R72, R68.reuse, R16, R72 ;  /* 0x000000104448723c */ /* 0x042fec0000041848 */
[----:B------:R-:W-:-:S15]  /*206d0*/  HMMA.16816.F32.BF16 R68, R68, R18, R4 ;  /* 0x000000124444723c */ /* 0x000fde0000041804 */
[----:B------:R-:W-:-:S09]  /*206e0*/  NOP ;  /* 0x0000000000007918 */ /* 0x000fd20000000000 */
.L_x_1447:
[----:B------:R-:W-:-:S13]  /*206f0*/  ISETP.GE.AND P0, PT, R250, 0x1, PT ;  /* 0x00000001fa00780c */ /* 0x000fda0003f06270 */
[----:B------:R-:W-:Y:S05]  /*20700*/  @!P0 BRA `(.L_x_1456) ;  /* 0x0000005400d08947 */ /* 0x000fea0003800000 */
[----:B------:R-:W-:Y:S02]  /*20710*/  MOV R133, R0 ;  /* 0x0000000000857202 */ /* 0x000fe40000000f00 */
[----:B------:R-:W-:Y:S02]  /*20720*/  MOV R132, R2 ;  /* 0x0000000200847202 */ /* 0x000fe40000000f00 */
.L_x_1465:
        /* <DEDUP_REMOVED lines=12> */
[----:B------:R-:W-:Y:S01]  /*207f0*/  R2UR UR5, R137 ;  /* 0x00000000890572ca */ /* 0x000fe200000e0000 */
[----:B------:R-:W-:Y:S01]  /*20800*/  VIADD R0, R9, 0xffffff80 ;  /* 0xffffff8009007836 */ /* 0x000fe20000000000 */
[C---:B------:R-:W-:Y:S02]  /*20810*/  R2UR UR10, R136.reuse ;  /* 0x00000000880a72ca */ /* 0x040fe400000e0000 */
[C---:B------:R-:W-:Y:S02]  /*20820*/  R2UR UR11, R137.reuse ;  /* 0x00000000890b72ca */ /* 0x040fe400000e0000 */
[----:B------:R-:W-:Y:S02]  /*20830*/  IABS R2, R0 ;  /* 0x0000000000027213 */ /* 0x000fe40000000000 */
[C---:B------:R-:W-:Y:S02]  /*20840*/  R2UR UR12, R136.reuse ;  /* 0x00000000880c72ca */ /* 0x040fe400000e0000 */
[C---:B------:R-:W-:Y:S02]  /*20850*/  R2UR UR13, R137.reuse ;  /* 0x00000000890d72ca */ /* 0x040fe400000e0000 */
[----:B------:R-:W-:Y:S01]  /*20860*/  R2UR UR8, R136 ;  /* 0x00000000880872ca */ /* 0x000fe200000e0000 */
[----:B-1----:R-:W2:Y:S01]  /*20870*/  LD.E R8, desc[UR4][R138.64+0x170] ;  /* 0x000170048a087980 */ /* 0x002ea2000c101900 */
[----:B------:R-:W-:Y:S03]  /*20880*/  R2UR UR9, R137 ;  /* 0x00000000890972ca */ /* 0x000fe600000e0000 */
[----:B------:R-:W3:Y:S10]  /*20890*/  LD.E.64 R10, desc[UR4][R138.64+0x40] ;  /* 0x000040048a0a7980 */ /* 0x000ef4000c101b00 */
[----:B------:R-:W4:Y:S01]  /*208a0*/  LD.E.64 R12, desc[UR8][R138.64+0x28] ;  /* 0x000028088a0c7980 */ /* 0x000f22000c101b00 */
[-C--:B--2---:R-:W-:Y:S02]  /*208b0*/  IABS R5, R8.reuse ;  /* 0x0000000800057213 */ /* 0x084fe40000000000 */
[-C--:B------:R-:W-:Y:S02]  /*208c0*/  IABS R3, R8.reuse ;  /* 0x0000000800037213 */ /* 0x080fe40000000000 */
[----:B------:R-:W1:Y:S01]  /*208d0*/  I2F.RP R6, R5 ;  /* 0x0000000500067306 */ /* 0x000e620000209400 */
[-C--:B------:R-:W-:Y:S02]  /*208e0*/  LOP3.LUT R0, R0, R8.reuse, RZ, 0x3c, !PT ;  /* 0x0000000800007212 */ /* 0x080fe400078e3cff */
[----:B------:R-:W-:Y:S02]  /*208f0*/  IMAD.MOV R3, RZ, RZ, -R3 ;  /* 0x000000ffff037224 */ /* 0x000fe400078e0a03 */
[----:B------:R-:W-:Y:S02]  /*20900*/  ISETP.GE.AND P0, PT, R0, RZ, PT ;  /* 0x000000ff0000720c */ /* 0x000fe40003f06270 */
[----:B------:R-:W-:Y:S03]  /*20910*/  LOP3.LUT R0, RZ, R8, RZ, 0x33, !PT ;  /* 0x00000008ff007212 */ /* 0x000fe600078e33ff */
[----:B-1----:R-:W1:Y:S02]  /*20920*/  MUFU.RCP R6, R6 ;  /* 0x0000000600067308 */ /* 0x002e640000001000 */
[----:B-1----:R-:W-:Y:S08]  /*20930*/  VIADD R6, R6, 0xffffffe ;  /* 0x0ffffffe06067836 */ /* 0x002ff00000000000 */
[----:B------:R-:W1:Y:S02]  /*20940*/  F2I.FTZ.U32.TRUNC.NTZ R7, R6 ;  /* 0x0000000600077305 */ /* 0x000e64000021f000 */
[--C-:B-1----:R-:W-:Y:S02]  /*20950*/  IMAD.MOV R4, RZ, RZ, -R7.reuse ;  /* 0x000000ffff047224 */ /* 0x102fe400078e0a07 */
[----:B------:R-:W-:Y:S02]  /*20960*/  IMAD.MOV.U32 R6, RZ, RZ, RZ ;  /* 0x000000ffff067224 */ /* 0x000fe400078e00ff */
[----:B------:R-:W-:Y:S04]  /*20970*/  IMAD R4, R4, R5, RZ ;  /* 0x0000000504047224 */ /* 0x000fe800078e02ff */
[----:B------:R-:W-:Y:S01]  /*20980*/  IMAD.HI.U32 R7, R7, R4, R6 ;  /* 0x0000000407077227 */ /* 0x000fe200078e0006 */
[----:B------:R-:W-:Y:S02]  /*20990*/  IABS R4, R9 ;  /* 0x0000000900047213 */ /* 0x000fe40000000000 */
[----:B------:R-:W-:Y:S03]  /*209a0*/  LOP3.LUT R9, R9, R8, RZ, 0x3c, !PT ;  /* 0x0000000809097212 */ /* 0x000fe600078e3cff */
        /* <DEDUP_REMOVED lines=13> */
[----:B------:R-:W-:Y:S07]  /*20a80*/  ISETP.NE.AND P2, PT, R8, RZ, PT ;  /* 0x000000ff0800720c */ /* 0x000fee0003f45270 */
[----:B------:R-:W-:Y:S02]  /*20a90*/  @P3 VIADD R6, R6, 0x1 ;  /* 0x0000000106063836 */ /* 0x000fe40000000000 */
[----:B------:R-:W-:Y:S02]  /*20aa0*/  @P4 VIADD R7, R7, 0x1 ;  /* 0x0000000107074836 */ /* 0x000fe40000000000 */
[----:B------:R-:W-:Y:S02]  /*20ab0*/  @!P0 IMAD.MOV R6, RZ, RZ, -R6 ;  /* 0x000000ffff068224 */ /* 0x000fe400078e0a06 */
[----:B------:R-:W-:Y:S03]  /*20ac0*/  @!P1 IMAD.MOV R7, RZ, RZ, -R7 ;  /* 0x000000ffff079224 */ /* 0x000fe600078e0a07 */
[C---:B------:R-:W-:Y:S02]  /*20ad0*/  SEL R6, R0.reuse, R6, !P2 ;  /* 0x0000000600067207 */ /* 0x040fe40005000000 */
[----:B------:R-:W-:Y:S02]  /*20ae0*/  SEL R7, R0, R7, !P2 ;  /* 0x0000000700077207 */ /* 0x000fe40005000000 */
[CC--:B------:R-:W-:Y:S02]  /*20af0*/  LEA R4, P1, R6.reuse, R248.reuse, 0x2 ;  /* 0x000000f806047211 */ /* 0x0c0fe400078210ff */
[C---:B------:R-:W-:Y:S02]  /*20b00*/  LEA R2, P0, R7.reuse, R248, 0x2 ;  /* 0x000000f807027211 */ /* 0x040fe400078010ff */
[-C--:B------:R-:W-:Y:S02]  /*20b10*/  LEA.HI.X.SX32 R5, R6, R249.reuse, 0x2, P1 ;  /* 0x000000f906057211 */ /* 0x080fe400008f16ff */
[C---:B------:R-:W-:Y:S02]  /*20b20*/  LEA.HI.X.SX32 R3, R7.reuse, R249, 0x2, P0 ;  /* 0x000000f907037211 */ /* 0x040fe400000f16ff */
[----:B------:R-:W-:Y:S01]  /*20b30*/  IADD3 R6, R7, -R6, RZ ;  /* 0x8000000607067210 */ /* 0x000fe20007ffe0ff */
[----:B------:R1:W2:Y:S04]  /*20b40*/  LD.E R0, desc[UR10][R4.64] ;  /* 0x0000000a04007980 */ /* 0x0002a8000c101900 */
[----:B------:R-:W-:Y:S01]  /*20b50*/  IMAD R8, R8, R6, -0x80 ;  /* 0xffffff8008087424 */ /* 0x000fe200078e0206 */
[----:B------:R3:W2:Y:S04]  /*20b60*/  LD.E R2, desc[UR12][R2.64] ;  /* 0x0000000c02027980 */ /* 0x0006a8000c101900 */
[----:B-1----:R-:W-:Y:S01]  /*20b70*/  SHF.R.S32.HI R4, RZ, 0x1f, R8 ;  /* 0x0000001fff047819 */ /* 0x002fe20000011408 */
[-C--:B---3--:R-:W-:Y:S02]  /*20b80*/  IMAD R3, R11, R8.reuse, RZ ;  /* 0x000000080b037224 */ /* 0x088fe400078e02ff */
[C---:B------:R-:W-:Y:S04]  /*20b90*/  IMAD.WIDE.U32 R8, R10.reuse, R8, RZ ;  /* 0x000000080a087225 */ /* 0x040fe800078e00ff */
[----:B------:R-:W-:Y:S04]  /*20ba0*/  IMAD R3, R10, R4, R3 ;  /* 0x000000040a037224 */ /* 0x000fe800078e0203 */
[----:B------:R-:W-:Y:S02]  /*20bb0*/  IMAD.IADD R9, R9, 0x1, R3 ;  /* 0x0000000109097824 */ /* 0x000fe400078e0203 */
[----:B--2---:R-:W-:Y:S04]  /*20bc0*/  IMAD.IADD R0, R0, 0x1, -R2 ;  /* 0x0000000100007824 */ /* 0x004fe800078e0a02 */
[----:B----4-:R-:W-:Y:S01]  /*20bd0*/  IMAD R2, R13, R0, RZ ;  /* 0x000000000d027224 */ /* 0x010fe200078e02ff */
[----:B------:R-:W-:Y:S01]  /*20be0*/  SHF.R.S32.HI R3, RZ, 0x1f, R0 ;  /* 0x0000001fff037819 */ /* 0x000fe20000011400 */
[----:B------:R-:W-:Y:S04]  /*20bf0*/  IMAD.WIDE.U32 R8, R0, R12, R8 ;  /* 0x0000000c00087225 */ /* 0x000fe800078e0008 */
[----:B------:R-:W-:Y:S04]  /*20c00*/  IMAD R2, R12, R3, R2 ;  /* 0x000000030c027224 */ /* 0x000fe800078e0202 */
[----:B------:R-:W-:Y:S01]  /*20c10*/  IMAD.IADD R2, R9, 0x1, R2 ;  /* 0x0000000109027824 */ /* 0x000fe200078e0202 */
[----:B------:R-:W-:Y:S05]  /*20c20*/  BRA `(.L_x_1459) ;  /* 0x0000000000187947 */ /* 0x000fea0003800000 */
.L_x_1458:
[----:B--2---:R-:W-:Y:S02]  /*20c30*/  R2UR UR4, R136 ;  /* 0x00000000880472ca */ /* 0x004fe400000e0000 */
[----:B------:R-:W-:Y:S11]  /*20c40*/  R2UR UR5, R137 ;  /* 0x00000000890572ca */ /* 0x000ff600000e0000 */
[----:B------:R-:W-:Y:S02]  /*20c50*/  @!UPT UIADD3 URZ, URZ, URZ, URZ ;  /* 0x0000003f3f3ff290 */ /* 0x000fe4000fffe03f */
[----:B-1----:R-:W2:Y:S02]  /*20c60*/  LD.E R8, desc[UR4][R138.64+0x40] ;  /* 0x000040048a087980 */ /* 0x002ea4000c101900 */
[----:B--2---:R-:W-:Y:S05]  /*20c70*/  IMAD.U32 R8, R8, -0x80, RZ ;  /* 0xffffff8008087824 */ /* 0x004fea00078e00ff */
[----:B------:R-:W-:Y:S02]  /*20c80*/  SHF.R.S32.HI R2, RZ, 0x1f, R8 ;  /* 0x0000001fff027819 */ /* 0x000fe40000011408 */
.L_x_1459:
[----:B------:R-:W-:Y:S05]  /*20c90*/  BSYNC B0 ;  /* 0x0000000000007941 */ /* 0x000fea0003800000 */
.L_x_1457:
[C---:B------:R-:W-:Y:S01]  /*20ca0*/  LOP3.LUT P3, RZ, R251.reuse, 0x1, RZ, 0xc0, !PT ;  /* 0x00000001fbff7812 */ /* 0x040fe2000786c0ff */
[----:B------:R-:W-:Y:S01]  /*20cb0*/  BSSY B1, `(.L_x_1460) ;  /* 0x00002d6000017945 */ /* 0x000fe20003800000 */
[----:B------:R-:W-:Y:S02]  /*20cc0*/  LOP3.LUT P2, RZ, R251, 0x2, RZ, 0xc0, !PT ;  /* 0x00000002fbff7812 */ /* 0x000fe4000784c0ff */
[C---:B------:R-:W-:Y:S02]  /*20cd0*/  LEA R134, P1, R8.reuse, R141, 0x1 ;  /* 0x0000008d08867211 */ /* 0x040fe400078208ff */
[CC--:B------:R-:W-:Y:S02]  /*20ce0*/  IADD3 R0, P0, R8.reuse, R235.reuse, RZ ;  /* 0x000000eb08007210 */ /* 0x0c0fe40007f1e0ff */
[----:B------:R-:W-:Y:S02]  /*20cf0*/  LEA.HI.X R135, R8, R140, R2, 0x1, P1 ;  /* 0x0000008c08877211 */ /* 0x000fe400008f0c02 */
[----:B------:R-:W-:Y:S02]  /*20d00*/  IADD3.X R2, R2, R236, RZ, P0, !PT ;  /* 0x000000ec02027210 */ /* 0x000fe400007fe4ff */
[----:B------:R-:W-:Y:S02]  /*20d10*/  IADD3 R3, P1, R0, R235, RZ ;  /* 0x000000eb00037210 */ /* 0x000fe40007f3e0ff */
[C---:B------:R-:W-:Y:S01]  /*20d20*/  @P3 R2UR UR8, R136.reuse ;  /* 0x00000000880832ca */ /* 0x040fe200000e0000 */
[--C-:B------:R-:W-:Y:S01]  /*20d30*/  @P2 IMAD.MOV.U32 R7, RZ, RZ, R135.reuse ;  /* 0x000000ffff072224 */ /* 0x100fe200078e0087 */
[C---:B------:R-:W-:Y:S02]  /*20d40*/  @P3 R2UR UR9, R137.reuse ;  /* 0x00000000890932ca */ /* 0x040fe400000e0000 */
[----:B------:R-:W-:Y:S02]  /*20d50*/  @P2 R2UR UR4, R136 ;  /* 0x00000000880422ca */ /* 0x000fe400000e0000 */
[C---:B------:R-:W-:Y:S02]  /*20d60*/  @P2 R2UR UR5, R137.reuse ;  /* 0x00000000890522ca */ /* 0x040fe400000e0000 */
[----:B------:R-:W-:Y:S02]  /*20d70*/  @P2 MOV R6, R134 ;  /* 0x0000008600062202 */ /* 0x000fe40000000f00 */
[-C--:B------:R-:W-:Y:S02]  /*20d80*/  @P3 LEA R4, P4, R0, R141.reuse, 0x1 ;  /* 0x0000008d00043211 */ /* 0x080fe400078808ff */
[----:B------:R-:W-:Y:S02]  /*20d90*/  @P2 R2UR UR12, R136 ;  /* 0x00000000880c22ca */ /* 0x000fe400000e0000 */
[CCC-:B------:R-:W-:Y:S01]  /*20da0*/  @P3 LEA.HI.X R5, R0.reuse, R140.reuse, R2.reuse, 0x1, P4 ;  /* 0x0000008c00053211 */ /* 0x1c0fe200020f0c02 */
[----:B------:R-:W-:Y:S01]  /*20db0*/  @!PT LDS RZ, [RZ] ;  /* 0x00000000fffff984 */ /* 0x000fe20000000800 */
[----:B------:R-:W-:Y:S01]  /*20dc0*/  @!PT LDS RZ, [RZ] ;  /* 0x00000000fffff984 */ /* 0x000fe20000000800 */
[----:B------:R-:W-:Y:S01]  /*20dd0*/  @!PT LDS RZ, [RZ] ;  /* 0x00000000fffff984 */ /* 0x000fe20000000800 */
[----:B------:R-:W-:Y:S01]  /*20de0*/  @P3 LDGSTS.E.BYPASS.LTC128B.128 [R247+0xc000], desc[UR8][R134.64] ;  /* 0x0c00000086f73fae */ /* 0x000fe2000b901d48 */
[C---:B------:R-:W-:Y:S02]  /*20df0*/  @P2 R2UR UR13, R137.reuse ;  /* 0x00000000890d22ca */ /* 0x040fe400000e0000 */
[-C--:B------:R-:W-:Y:S02]  /*20e00*/  @P2 LEA R10, P0, R0, R141.reuse, 0x1 ;  /* 0x0000008d000a2211 */ /* 0x080fe400078008ff */
[----:B------:R-:W-:Y:S01]  /*20e10*/  @!P3 STS.128 [R247+0xc000], RZ ;  /* 0x00c000fff700b388 */ /* 0x000fe20000000c00 */
[----:B------:R-:W-:Y:S02]  /*20e20*/  @P3 R2UR UR10, R136 ;  /* 0x00000000880a32ca */ /* 0x000fe400000e0000 */
[----:B------:R-:W-:Y:S02]  /*20e30*/  @P2 LEA.HI.X R11, R0, R140, R2, 0x1, P0 ;  /* 0x0000008c000b2211 */ /* 0x000fe400000f0c02 */
[----:B------:R-:W-:Y:S01]  /*20e40*/  @!PT LDS RZ, [RZ] ;  /* 0x00000000fffff984 */ /* 0x000fe20000000800 */
[----:B------:R-:W-:Y:S01]  /*20e50*/  @!PT LDS RZ, [RZ] ;  /* 0x00000000fffff984 */ /* 0x000fe20000000800 */
[----:B------:R-:W-:Y:S01]  /*20e60*/  @!PT LDS RZ, [RZ] ;  /* 0x00000000fffff984 */ /* 0x000fe20000000800 */
[----:B------:R1:W-:Y:S01]  /*20e70*/  @P2 LDGSTS.E.BYPASS.LTC128B.128 [R247+0x10000], desc[UR4][R6.64+0x80] ;  /* 0x1000008006f72fae */ /* 0x0003e2000b901d44 */
[----:B------:R-:W-:Y:S02]  /*20e80*/  @P3 R2UR UR4, R136 ;  /* 0x00000000880432ca */ /* 0x000fe400000e0000 */
[C---:B------:R-:W-:Y:S02]  /*20e90*/  @P3 R2UR UR5, R137.reuse ;  /* 0x00000000890532ca */ /* 0x040fe400000e0000 */
[----:B------:R-:W-:Y:S01]  /*20ea0*/  @!P2 STS.128 [R247+0x10000], RZ ;  /* 0x010000fff700a388 */ /* 0x000fe20000000c00 */
[----:B------:R-:W-:Y:S02]  /*20eb0*/  @P3 R2UR UR11, R137 ;  /* 0x00000000890b32ca */ /* 0x000fe400000e0000 */
[CC--:B------:R-:W-:Y:S02]  /*20ec0*/  @P3 LEA R14, P4, R3.reuse, R141.reuse, 0x1 ;  /* 0x0000008d030e3211 */ /* 0x0c0fe400078808ff */
[----:B------:R-:W-:Y:S02]  /*20ed0*/  IADD3.X R2, R2, R236, RZ, P1, !PT ;  /* 0x000000ec02027210 */ /* 0x000fe40000ffe4ff */
[----:B------:R-:W-:Y:S02]  /*20ee0*/  @P2 R2UR UR8, R136 ;  /* 0x00000000880822ca */ /* 0x000fe400000e0000 */
[-CC-:B------:R-:W-:Y:S02]  /*20ef0*/  @P3 LEA.HI.X R15, R3, R140.reuse, R2.reuse, 0x1, P4 ;  /* 0x0000008c030f3211 */ /* 0x180fe400020f0c02 */
[----:B------:R-:W-:Y:S01]  /*20f00*/  @P2 R2UR UR9, R137 ;  /* 0x00000000890922ca */ /* 0x000fe200000e0000 */
[----:B------:R-:W-:Y:S01]  /*20f10*/  @!PT LDS RZ, [RZ] ;  /* 0x00000000fffff984 */ /* 0x000fe20000000800 */
[----:B------:R-:W-:Y:S01]  /*20f20*/  @!PT LDS RZ, [RZ] ;  /* 0x00000000fffff984 */ /* 0x000fe20000000800 */
[----:B------:R-:W-:Y:S01]  /*20f30*/  @!PT LDS RZ, [RZ] ;  /* 0x00000000fffff984 */ /* 0x000fe20000000800 */
[----:B------:R2:W-:Y:S01]  /*20f40*/  @P3 LDGSTS.E.BYPASS.LTC128B.128 [R247+0xc800], desc[UR4][R4.64] ;  /* 0x0c80000004f73fae */ /* 0x0005e2000b901d44 */
[C---:B------:R-:W-:Y:S02]  /*20f50*/  @P2 LEA R8, P0, R3.reuse, R141, 0x1 ;  /* 0x0000008d03082211 */ /* 0x040fe400078008ff */
[C---:B------:R-:W-:Y:S02]  /*20f60*/  IADD3 R0, P1, R3.reuse, R235, RZ ;  /* 0x000000eb03007210 */ /* 0x040fe40007f3e0ff */
[----:B------:R-:W-:Y:S01]  /*20f70*/  @!P3 STS.128 [R247+0xc800], RZ ;  /* 0x00c800fff700b388 */ /* 0x000fe20000000c00 */
[-C--:B------:R-:W-:Y:S02]  /*20f80*/  @P2 LEA.HI.X R9, R3, R140.reuse, R2, 0x1, P0 ;  /* 0x0000008c03092211 */ /* 0x080fe400000f0c02 */
[----:B------:R-:W-:Y:S02]  /*20f90*/  @P3 LEA R12, P4, R0, R141, 0x1 ;  /* 0x0000008d000c3211 */ /* 0x000fe400078808ff */
[----:B------:R-:W-:Y:S01]  /*20fa0*/  @!PT LDS RZ, [RZ] ;  /* 0x00000000fffff984 */ /* 0x000fe20000000800 */
[----:B------:R-:W-:Y:S01]  /*20fb0*/  @!PT LDS RZ, [RZ] ;  /* 0x00000000fffff984 */ /* 0x000fe20000000800 */
[----:B------:R-:W-:Y:S01]  /*20fc0*/  @!PT LDS RZ, [RZ] ;  /* 0x00000000fffff984 */ /* 0x000fe20000000800 */
[----:B------:R-:W-:Y:S01]  /*20fd0*/  @P2 LDGSTS.E.BYPASS.LTC128B.128 [R247+0x10800], desc[UR12][R10.64+0x80] ;  /* 0x108000800af72fae */ /* 0x000fe2000b901d4c */
[----:B------:R-:W-:Y:S01]  /*20fe0*/  IMAD.X R2, R2, 0x1, R236, P1 ;  /* 0x0000000102027824 */ /* 0x000fe200008e06ec */
[C---:B------:R-:W-:Y:S03]  /*20ff0*/  IADD3 R3, P1, R0.reuse, R235, RZ ;  /* 0x000000eb00037210 */ /* 0x040fe60007f3e0ff */
[----:B------:R-:W-:Y:S01]  /*21000*/  @!P2 STS.128 [R247+0x10800], RZ ;  /* 0x010800fff700a388 */ /* 0x000fe20000000c00 */
[CC--:B-1----:R-:W-:Y:S02]  /*21010*/  @P2 LEA R6, P0, R0.reuse, R141.reuse, 0x1 ;  /* 0x0000008d00062211 */ /* 0x0c2fe400078008ff */
[CCC-:B------:R-:W-:Y:S02]  /*21020*/  @P3 LEA.HI.X R13, R0.reuse, R140.reuse, R2.reuse, 0x1, P4 ;  /* 0x0000008c000d3211 */ /* 0x1c0fe400020f0c02 */
[----:B------:R-:W-:Y:S01]  /*21030*/  @!PT LDS RZ, [RZ] ;  /* 0x00000000fffff984 */ /* 0x000fe20000000800 */
[----:B------:R-:W-:Y:S01]  /*21040*/  @!PT LDS RZ, [RZ] ;  /* 0x00000000fffff984 */ /* 0x000fe20000000800 */
[----:B------:R-:W-:Y:S01]  /*21050*/  @!PT LDS RZ, [RZ] ;  /* 0x00000000fffff984 */ /* 0x000fe20000000800 */
[----:B------:R-:W-:Y:S01]  /*21060*/  @P3 LDGSTS.E.BYPASS.LTC128B.128 [R247+0xd000], desc[UR10][R14.64] ;  /* 0x0d0000000ef73fae */ /* 0x000fe2000b901d4a */
[----:B------:R-:W-:Y:S02]  /*21070*/  @P2 LEA.HI.X R7, R0, R140, R2, 0x1, P0 ;  /* 0x0000008c00072211 */ /* 0x000fe400000f0c02 */
[CC--:B------:R-:W-:Y:S02]  /*21080*/  @P3 LEA R18, P4, R3.reuse, R141.reuse, 0x1 ;  /* 0x0000008d03123211 */ /* 0x0c0fe400078808ff */
[----:B------:R-:W-:Y:S01]  /*21090*/  @!P3 STS.128 [R247+0xd000], RZ ;  /* 0x00d000fff700b388 */ /* 0x000fe20000000c00 */
[----:B------:R-:W-:Y:S02]  /*210a0*/  IADD3.X R2, R2, R236, RZ, P1, !PT ;  /* 0x000000ec02027210 */ /* 0x000fe40000ffe4ff */
[C---:B------:R-:W-:Y:S02]  /*210b0*/  @P2 LEA R16, P0, R3.reuse, R141, 0x1 ;  /* 0x0000008d03102211 */ /* 0x040fe400078008ff */
[----:B------:R-:W-:Y:S01]  /*210c0*/  @!PT LDS RZ, [RZ] ;  /* 0x00000000fffff984 */ /* 0x000fe20000000800 */
[----:B------:R-:W-:Y:S01]  /*210d0*/  @!PT LDS RZ, [RZ] ;  /* 0x00000000fffff984 */ /* 0x000fe20000000800 */
[----:B------:R-:W-:Y:S01]  /*210e0*/  @!PT LDS RZ, [RZ] ;  /* 0x00000000fffff984 */ /* 0x000fe20000000800 */
[----:B------:R1:W-:Y:S01]  /*210f0*/  @P2 LDGSTS.E.BYPASS.LTC128B.128 [R247+0x11000], desc[UR8][R8.64+0x80] ;  /* 0x1100008008f72fae */ /* 0x0003e2000b901d48 */
[CCC-:B------:R-:W-:Y:S02]  /*21100*/  @P3 LEA.HI.X R19, R3.reuse, R140.reuse, R2.reuse, 0x1, P4 ;  /* 0x0000008c03133211 */ /* 0x1c0fe400020f0c02 */
[C---:B------:R-:W-:Y:S02]  /*21110*/  IADD3 R0, P1, R3.reuse, R235, RZ ;  /* 0x000000eb03007210 */ /* 0x040fe40007f3e0ff */
[----:B------:R-:W-:Y:S01]  /*21120*/  @!P2 STS.128 [R247+0x11000], RZ ;  /* 0x011000fff700a388 */ /* 0x000fe20000000c00 */
[-C--:B------:R-:W-:Y:S02]  /*21130*/  @P2 LEA.HI.X R17, R3, R140.reuse, R2, 0x1, P0 ;  /* 0x0000008c03112211 */ /* 0x080fe400000f0c02 */
[-C--:B------:R-:W-:Y:S02]  /*21140*/  @P3 LEA R22, P4, R0, R141.reuse, 0x1 ;  /* 0x0000008d00163211 */ /* 0x080fe400078808ff */
[----:B------:R-:W-:Y:S01]  /*21150*/  @!PT LDS RZ, [RZ] ;  /* 0x00000000fffff984 */ /* 0x000fe20000000800 */
[----:B------:R-:W-:Y:S01]  /*21160*/  @!PT LDS RZ, [RZ] ;  /* 0x00000000fffff984 */ /* 0x000fe20000000800 */
[----:B------:R-:W-:Y:S01]  /*21170*/  @!PT LDS RZ, [RZ] ;  /* 0x00000000fffff984 */ /* 0x000fe20000000800 */
[----:B------:R-:W-:Y:S01]  /*21180*/  @P3 LDGSTS.E.BYPASS.LTC128B.128 [R247+0xd800], desc[UR4][R12.64] ;  /* 0x0d8000000cf73fae */ /* 0x000fe2000b901d44 */
[----:B------:R-:W-:Y:S01]  /*21190*/  IMAD.X R2, R2, 0x1, R236, P1 ;  /* 0x0000000102027824 */ /* 0x000fe200008e06ec */
[----:B------:R-:W-:Y:S03]  /*211a0*/  @P2 R2UR UR14, R136 ;  /* 0x00000000880e22ca */ /* 0x000fe600000e0000 */
[----:B------:R-:W-:Y:S01]  /*211b0*/  @!P3 STS.128 [R247+0xd800], RZ ;  /* 0x00d800fff700b388 */ /* 0x000fe20000000c00 */
[C---:B------:R-:W-:Y:S02]  /*211c0*/  @P2 R2UR UR15, R137.reuse ;  /* 0x00000000890f22ca */ /* 0x040fe400000e0000 */
[CCC-:B------:R-:W-:Y:S02]  /*211d0*/  @P3 LEA.HI.X R23, R0.reuse, R140.reuse, R2.reuse, 0x1, P4 ;  /* 0x0000008c00173211 */ /* 0x1c0fe400020f0c02 */
[----:B------:R-:W-:Y:S01]  /*211e0*/  @!PT LDS RZ, [RZ] ;  /* 0x00000000fffff984 */ /* 0x000fe20000000800 */
[----:B------:R-:W-:Y:S01]  /*211f0*/  @!PT LDS RZ, [RZ] ;  /* 0x00000000fffff984 */ /* 0x000fe20000000800 */
[----:B------:R-:W-:Y:S01]  /*21200*/  @!PT LDS RZ, [RZ] ;  /* 0x00000000fffff984 */ /* 0x000fe20000000800 */
[----:B------:R-:W-:Y:S01]  /*21210*/  @P2 LDGSTS.E.BYPASS.LTC128B.128 [R247+0x11800], desc[UR12][R6.64+0x80] ;  /* 0x1180008006f72fae */ /* 0x000fe2000b901d4c */
[C---:B------:R-:W-:Y:S02]  /*21220*/  @P2 LEA R20, P1, R0.reuse, R141, 0x1 ;  /* 0x0000008d00142211 */ /* 0x040fe400078208ff */
[C---:B------:R-:W-:Y:S02]  /*21230*/  IADD3 R3, P0, R0.reuse, R235, RZ ;  /* 0x000000eb00037210 */ /* 0x040fe40007f1e0ff */
[----:B------:R-:W-:Y:S01]  /*21240*/  @!P2 STS.128 [R247+0x11800], RZ ;  /* 0x011800fff700a388 */ /* 0x000fe20000000c00 */
[----:B------:R-:W-:Y:S02]  /*21250*/  @P2 LEA.HI.X R21, R0, R140, R2, 0x1, P1 ;  /* 0x0000008c00152211 */ /* 0x000fe400008f0c02 */
[----:B------:R-:W-:Y:S02]  /*21260*/  @P3 R2UR UR12, R136 ;  /* 0x00000000880c32ca */ /* 0x000fe400000e0000 */
[----:B------:R-:W-:Y:S01]  /*21270*/  @!PT LDS RZ, [RZ] ;  /* 0x00000000fffff984 */ /* 0x000fe20000000800 */
[----:B------:R-:W-:Y:S01]  /*21280*/  @!PT LDS RZ, [RZ] ;  /* 0x00000000fffff984 */ /* 0x000fe20000000800 */
[----:B------:R-:W-:Y:S01]  /*21290*/  @!PT LDS RZ, [RZ] ;  /* 0x00000000fffff984 */ /* 0x000fe20000000800 */
[----:B------:R-:W-:Y:S01]  /*212a0*/  @P3 LDGSTS.E.BYPASS.LTC128B.128 [R247+0xe000], desc[UR10][R18.64] ;  /* 0x0e00000012f73fae */ /* 0x000fe2000b901d4a */
[----:B------:R-:W-:Y:S02]  /*212b0*/  @P3 R2UR UR13, R137 ;  /* 0x00000000890d32ca */ /* 0x000fe400000e0000 */
[CC--:B------:R-:W-:Y:S02]  /*212c0*/  @P3 LEA R28, P6, R3.reuse, R141.reuse, 0x1 ;  /* 0x0000008d031c3211 */ /* 0x0c0fe400078c08ff */
[----:B------:R-:W-:Y:S01]  /*212d0*/  @!P3 STS.128 [R247+0xe000], RZ ;  /* 0x00e000fff700b388 */ /* 0x000fe20000000c00 */
[----:B------:R-:W-:Y:S02]  /*212e0*/  IADD3.X R2, R2, R236, RZ, P0, !PT ;  /* 0x000000ec02027210 */ /* 0x000fe400007fe4ff */
[C---:B------:R-:W-:Y:S02]  /*212f0*/  @P2 R2UR UR10, R136.reuse ;  /* 0x00000000880a22ca */ /* 0x040fe400000e0000 */
[----:B------:R-:W-:Y:S01]  /*21300*/  @!PT LDS RZ, [RZ] ;  /* 0x00000000fffff984 */ /* 0x000fe20000000800 */
[----:B------:R-:W-:Y:S01]  /*21310*/  @!PT LDS RZ, [RZ] ;  /* 0x00000000fffff984 */ /* 0x000fe20000000800 */
[----:B------:R-:W-:Y:S01]  /*21320*/  @!PT LDS RZ, [RZ] ;  /* 0x00000000fffff984 */ /* 0x000fe20000000800 */
[----:B------:R3:W-:Y:S01]  /*21330*/  @P2 LDGSTS.E.BYPASS.LTC128B.128 [R247+0x12000], desc[UR8][R16.64+0x80] ;  /* 0x1200008010f72fae */ /* 0x0007e2000b901d48 */
[-CC-:B------:R-:W-:Y:S02]  /*21340*/  @P3 LEA.HI.X R29, R3, R140.reuse, R2.reuse, 0x1, P6 ;  /* 0x0000008c031d3211 */ /* 0x180fe400030f0c02 */
[----:B------:R-:W-:Y:S02]  /*21350*/  @P2 R2UR UR11, R137 ;  /* 0x00000000890b22ca */ /* 0x000fe400000e0000 */
[----:B------:R-:W-:Y:S01]  /*21360*/  @!P2 STS.128 [R247+0x12000], RZ ;  /* 0x012000fff700a388 */ /* 0x000fe20000000c00 */
[C---:B------:R-:W-:Y:S02]  /*21370*/  @P2 LEA R24, P1, R3.reuse, R141, 0x1 ;  /* 0x0000008d03182211 */ /* 0x040fe400078208ff */
[C---:B------:R-:W-:Y:S02]  /*21380*/  IADD3 R0, P5, R3.reuse, R235, RZ ;  /* 0x000000eb03007210 */ /* 0x040fe40007fbe0ff */
[----:B------:R-:W-:Y:S01]  /*21390*/  @!PT LDS RZ, [RZ] ;  /* 0x00000000fffff984 */ /* 0x000fe20000000800 */
[----:B------:R-:W-:Y:S01]  /*213a0*/  @!PT LDS RZ, [RZ] ;  /* 0x00000000fffff984 */ /* 0x000fe20000000800 */
[----:B------:R-:W-:Y:S01]  /*213b0*/  @!PT LDS RZ, [RZ] ;  /* 0x00000000fffff984 */ /* 0x000fe20000000800 */
[----:B------:R-:W-:Y:S01]  /*213c0*/  @P3 LDGSTS.E.BYPASS.LTC128B.128 [R247+0xe800], desc[UR4][R22.64] ;  /* 0x0e80000016f73fae */ /* 0x000fe2000b901d44 */
[-C--:B------:R-:W-:Y:S02]  /*213d0*/  @P2 LEA.HI.X R25, R3, R140.reuse, R2, 0x1, P1 ;  /* 0x0000008c03192211 */ /* 0x080fe400008f0c02 */
[----:B------:R-:W-:Y:S02]  /*213e0*/  @P3 R2UR UR8, R136 ;  /* 0x00000000880832ca */ /* 0x000fe400000e0000 */
[----:B------:R-:W-:Y:S01]  /*213f0*/  @!P3 STS.128 [R247+0xe800], RZ ;  /* 0x00e800fff700b388 */ /* 0x000fe20000000c00 */
[C---:B------:R-:W-:Y:S01]  /*21400*/  @P3 R2UR UR9, R137.reuse ;  /* 0x00000000890932ca */ /* 0x040fe200000e0000 */
[----:B--2---:R-:W-:Y:S01]  /*21410*/  IMAD.X R4, R2, 0x1, R236, P5 ;  /* 0x0000000102047824 */ /* 0x004fe200028e06ec */
[-C--:B------:R-:W-:Y:S02]  /*21420*/  @P3 LEA R26, P4, R0, R141.reuse, 0x1 ;  /* 0x0000008d001a3211 */ /* 0x080fe400078808ff */
[----:B------:R-:W-:Y:S01]  /*21430*/  @!PT LDS RZ, [RZ] ;  /* 0x00000000fffff984 */ /* 0x000fe20000000800 */
[----:B------:R-:W-:Y:S01]  /*21440*/  @!PT LDS RZ, [RZ] ;  /* 0x00000000fffff984 */ /* 0x000fe20000000800 */
[----:B------:R-:W-:Y:S01]  /*21450*/  @!PT LDS RZ, [RZ] ;  /* 0x00000000fffff984 */ /* 0x000fe20000000800 */
[----:B------:R-:W-:Y:S01]  /*21460*/  @P2 LDGSTS.E.BYPASS.LTC128B.128 [R247+0x12800], desc[UR14][R20.64+0x80] ;  /* 0x1280008014f72fae */ /* 0x000fe2000b901d4e */
[----:B------:R-:W-:Y:S02]  /*21470*/  @P2 R2UR UR4, R136 ;  /* 0x00000000880422ca */ /* 0x000fe400000e0000 */
[CCC-:B------:R-:W-:Y:S02]  /*21480*/  @P3 LEA.HI.X R27, R0.reuse, R140.reuse, R4.reuse, 0x1, P4 ;  /* 0x0000008c001b3211 */ /* 0x1c0fe400020f0c04 */
[----:B------:R-:W-:Y:S01]  /*21490*/  @!P2 STS.128 [R247+0x12800], RZ ;  /* 0x012800fff700a388 */ /* 0x000fe20000000c00 */
[C---:B------:R-:W-:Y:S02]  /*214a0*/  @P2 R2UR UR5, R137.reuse ;  /* 0x00000000890522ca */ /* 0x040fe400000e0000 */
[C---:B------:R-:W-:Y:S02]  /*214b0*/  @P2 LEA R30, P0, R0.reuse, R141, 0x1 ;  /* 0x0000008d001e2211 */ /* 0x040fe400078008ff */
[----:B------:R-:W-:Y:S01]  /*214c0*/  @!PT LDS RZ, [RZ] ;  /* 0x00000000fffff984 */ /* 0x000fe20000000800 */
[----:B------:R-:W-:Y:S01]  /*214d0*/  @!PT LDS RZ, [RZ] ;  /* 0x00000000fffff984 */ /* 0x000fe20000000800 */
[----:B------:R-:W-:Y:S01]  /*214e0*/  @!PT LDS RZ, [RZ] ;  /* 0x00000000fffff984 */ /* 0x000fe20000000800 */
[----:B------:R-:W-:Y:S02]  /*214f0*/  @P3 LDGSTS.E.BYPASS.LTC128B.128 [R247+0xf000], desc[UR12][R28.64] ;  /* 0x0f0000001cf73fae */ /* 0x000fe4000b901d4c */
[----:B------:R-:W-:Y:S03]  /*21500*/  @P2 LEA.HI.X R31, R0, R140, R4, 0x1, P0 ;  /* 0x0000008c001f2211 */ /* 0x000fe600000f0c04 */
[----:B------:R-:W-:Y:S01]  /*21510*/  @!P3 STS.128 [R247+0xf000], RZ ;  /* 0x00f000fff700b388 */ /* 0x000fe20000000c00 */
[----:B------:R-:W-:Y:S04]  /*21520*/  ISETP.GE.AND P0, PT, R250, 0x2, PT ;  /* 0x00000002fa00780c */ /* 0x000fe80003f06270 */
[----:B------:R-:W-:Y:S01]  /*21530*/  @!PT LDS RZ, [RZ] ;  /* 0x00000000fffff984 */ /* 0x000fe20000000800 */
[----:B------:R-:W-:Y:S01]  /*21540*/  @!PT LDS RZ, [RZ] ;  /* 0x00000000fffff984 */ /* 0x000fe20000000800 */
[----:B------:R-:W-:Y:S01]  /*21550*/  @!PT LDS RZ, [RZ] ;  /* 0x00000000fffff984 */ /* 0x000fe20000000800 */
[----:B------:R-:W-:Y:S05]  /*21560*/  @P2 LDGSTS.E.BYPASS.LTC128B.128 [R247+0x13000], desc[UR10][R24.64+0x80] ;  /* 0x1300008018f72fae */ /* 0x000fea000b901d4a */
[----:B------:R-:W-:Y:S05]  /*21570*/  @!P2 STS.128 [R247+0x13000], RZ ;  /* 0x013000fff700a388 */ /* 0x000fea0000000c00 */
[----:B------:R-:W-:Y:S01]  /*21580*/  @!PT LDS RZ, [RZ] ;  /* 0x00000000fffff984 */ /* 0x000fe20000000800 */
[----:B------:R-:W-:Y:S01]  /*21590*/  @!PT LDS RZ, [RZ] ;  /* 0x00000000fffff984 */ /* 0x000fe20000000800 */
[----:B------:R-:W-:Y:S01]  /*215a0*/  @!PT LDS RZ, [RZ] ;  /* 0x00000000fffff984 */ /* 0x000fe20000000800 */
[----:B------:R2:W-:Y:S05]  /*215b0*/  @P3 LDGSTS.E.BYPASS.LTC128B.128 [R247+0xf800], desc[UR8][R26.64] ;  /* 0x0f8000001af73fae */ /* 0x0005ea000b901d48 */
[----:B------:R-:W-:Y:S05]  /*215c0*/  @!P3 STS.128 [R247+0xf800], RZ ;  /* 0x00f800fff700b388 */ /* 0x000fea0000000c00 */
[----:B------:R-:W-:Y:S01]  /*215d0*/  @!PT LDS RZ, [RZ] ;  /* 0x00000000fffff984 */ /* 0x000fe20000000800 */
[----:B------:R-:W-:Y:S01]  /*215e0*/  @!PT LDS RZ, [RZ] ;  /* 0x00000000fffff984 */ /* 0x000fe20000000800 */
[----:B------:R-:W-:Y:S01]  /*215f0*/  @!PT LDS RZ, [RZ] ;  /* 0x00000000fffff984 */ /* 0x000fe20000000800 */
[----:B------:R4:W-:Y:S01]  /*21600*/  @P2 LDGSTS.E.BYPASS.LTC128B.128 [R247+0x13800], desc[UR4][R30.64+0x80] ;  /* 0x138000801ef72fae */ /* 0x0009e2000b901d44 */
[----:B------:R-:W-:Y:S02]  /*21610*/  R2UR UR4, R136 ;  /* 0x00000000880472ca */ /* 0x000fe400000e0000 */
[----:B------:R-:W-:Y:S02]  /*21620*/  R2UR UR5, R137 ;  /* 0x00000000890572ca */ /* 0x000fe400000e0000 */
[----:B------:R-:W-:Y:S05]  /*21630*/  @!P2 STS.128 [R247+0x13800], RZ ;  /* 0x013800fff700a388 */ /* 0x000fea0000000c00 */
[----:B------:R-:W-:Y:S05]  /*21640*/  LDSM.16.M88.4 R64, [R234] ;  /* 0x00000000ea40783b */ /* 0x000fea0000000200 */
[----:B-1----:R-:W1:Y:S05]  /*21650*/  LDSM.16.M88.4 R8, [R233+0x4000] ;  /* 0x00400000e908783b */ /* 0x002e6a0000000200 */
[----:B---3--:R-:W3:Y:S05]  /*21660*/  LDSM.16.M88.4 R16, [R233+0x4800] ;  /* 0x00480000e910783b */ /* 0x008eea0000000200 */
[----:B--2---:R-:W2:Y:S05]  /*21670*/  LDSM.16.M88.4 R24, [R233+0x5000] ;  /* 0x00500000e918783b */ /* 0x004eaa0000000200 */
[----:B------:R-:W4:Y:S05]  /*21680*/  LDSM.16.M88.4 R32, [R233+0x5800] ;  /* 0x00580000e920783b */ /* 0x000f2a0000000200 */
[----:B------:R-:W0:Y:S05]  /*21690*/  LDGDEPBAR ;  /* 0x00000000000079af */ /* 0x000e2a0000000000 */
[----:B------:R-:W5:Y:S05]  /*216a0*/  LDSM.16.M88.4 R40, [R233+0x6000] ;  /* 0x00600000e928783b */ /* 0x000f6a0000000200 */
[----:B------:R-:W5:Y:S05]  /*216b0*/  LDSM.16.M88.4 R48, [R233+0x6800] ;  /* 0x00680000e930783b */ /* 0x000f6a0000000200 */
[----:B------:R-:W5:Y:S05]  /*216c0*/  LDSM.16.M88.4 R56, [R233+0x7000] ;  /* 0x00700000e938783b */ /* 0x000f6a0000000200 */
[----:B------:R-:W5:Y:S01]  /*216d0*/  LDSM.16.M88.4 R140, [R233+0x7800] ;  /* 0x00780000e98c783b */ /* 0x000f620000000200 */
[C---:B-1----:R-:W-:Y:S04]  /*216e0*/  HMMA.16816.F32.BF16 R4, R64.reuse, R8, RZ ;  /* 0x000000084004723c */ /* 0x042fe800000418ff */
[----:B------:R-:W-:Y:S02]  /*216f0*/  LDSM.16.M88.4 R144, [R232] ;  /* 0x00000000e890783b */ /* 0x000fe40000000200 */
[C---:B------:R-:W-:Y:S03]  /*21700*/  HMMA.16816.F32.BF16 R8, R64.reuse, R10, RZ ;  /* 0x0000000a4008723c */ /* 0x040fe600000418ff */
[----:B------:R-:W1:Y:S03]  /*21710*/  LDSM.16.M88.4 R148, [R231] ;  /* 0x00000000e794783b */ /* 0x000e660000000200 */
[C---:B---3--:R-:W-:Y:S02]  /*21720*/  HMMA.16816.F32.BF16 R12, R64.reuse, R16, RZ ;  /* 0x00000010400c723c */ /* 0x048fe400000418ff */
[----:B------:R-:W3:Y:S04]  /*21730*/  LDSM.16.M88.4 R152, [R223] ;  /* 0x00000000df98783b */ /* 0x000ee80000000200 */
[C---:B------:R-:W-:Y:S01]  /*21740*/  HMMA.16816.F32.BF16 R16, R64.reuse, R18, RZ ;  /* 0x000000124010723c */ /* 0x040fe200000418ff */
[----:B------:R-:W3:Y:S05]  /*21750*/  LDSM.16.M88.4 R156, [R222] ;  /* 0x00000000de9c783b */ /* 0x000eea0000000200 */
[C---:B--2---:R-:W-:Y:S01]  /*21760*/  HMMA.16816.F32.BF16 R20, R64.reuse, R24, RZ ;  /* 0x000000184014723c */ /* 0x044fe200000418ff */
[----:B------:R-:W2:Y:S05]  /*21770*/  LDSM.16.M88.4 R160, [R221] ;  /* 0x00000000dda0783b */ /* 0x000eaa0000000200 */
[C---:B------:R-:W-:Y:S01]  /*21780*/  HMMA.16816.F32.BF16 R24, R64.reuse, R26, RZ ;  /* 0x0000001a4018723c */ /* 0x040fe200000418ff */
[----:B------:R-:W-:Y:S05]  /*21790*/  LDSM.16.M88.4 R164, [R219] ;  /* 0x00000000dba4783b */ /* 0x000fea0000000200 */
[C---:B----4-:R-:W-:Y:S01]  /*217a0*/  HMMA.16816.F32.BF16 R28, R64.reuse, R32, RZ ;  /* 0x00000020401c723c */ /* 0x050fe200000418ff */
[----:B------:R-:W-:Y:S05]  /*217b0*/  LDSM.16.M88.4 R168, [R230] ;  /* 0x00000000e6a8783b */ /* 0x000fea0000000200 */
[C---:B------:R-:W-:Y:S01]  /*217c0*/  HMMA.16816.F32.BF16 R32, R64.reuse, R34, RZ ;  /* 0x000000224020723c */ /* 0x040fe200000418ff */
[----:B------:R-:W-:Y:S05]  /*217d0*/  LDSM.16.M88.4 R172, [R227+0x4000] ;  /* 0x00400000e3ac783b */ /* 0x000fea0000000200 */
[C---:B-----5:R-:W-:Y:S01]  /*217e0*/  HMMA.16816.F32.BF16 R36, R64.reuse, R40, RZ ;  /* 0x000000284024723c */ /* 0x060fe200000418ff */
[----:B------:R-:W-:Y:S05]  /*217f0*/  LDSM.16.M88.4 R176, [R216+0x1000] ;  /* 0x00100000d8b0783b */ /* 0x000fea0000000200 */
[C---:B------:R-:W-:Y:S01]  /*21800*/  HMMA.16816.F32.BF16 R40, R64.reuse, R42, RZ ;  /* 0x0000002a4028723c */ /* 0x040fe200000418ff */
[----:B------:R-:W-:Y:S05]  /*21810*/  LDSM.16.M88.4 R180, [R216+0x2000] ;  /* 0x00200000d8b4783b */ /* 0x000fea0000000200 */
[C---:B------:R-:W-:Y:S01]  /*21820*/  HMMA.16816.F32.BF16 R44, R64.reuse, R48, RZ ;  /* 0x00000030402c723c */ /* 0x040fe200000418ff */
[----:B------:R-:W4:Y:S05]  /*21830*/  LD.E R3, desc[UR4][R138.64+0x18c] ;  /* 0x00018c048a037980 */ /* 0x000f2a000c101900 */
[----:B------:R-:W-:Y:S01]  /*21840*/  LDSM.16.M88.4 R184, [R227+0x9800] ;  /* 0x00980000e3b8783b */ /* 0x000fe20000000200 */
[C---:B------:R-:W-:Y:S04]  /*21850*/  HMMA.16816.F32.BF16 R48, R64.reuse, R50, RZ ;  /* 0x000000324030723c */ /* 0x040fe800000418ff */
[----:B------:R-:W-:Y:S02]  /*21860*/  LDSM.16.M88.4 R188, [R227+0xa800] ;  /* 0x00a80000e3bc783b */ /* 0x000fe40000000200 */
[C---:B------:R-:W-:Y:S03]  /*21870*/  HMMA.16816.F32.BF16 R52, R64.reuse, R56, RZ ;  /* 0x000000384034723c */ /* 0x040fe600000418ff */
[----:B------:R-:W-:Y:S03]  /*21880*/  LDSM.16.M88.4 R192, [R227+0xb000] ;  /* 0x00b00000e3c0783b */ /* 0x000fe60000000200 */
[C---:B------:R-:W-:Y:S02]  /*21890*/  HMMA.16816.F32.BF16 R56, R64.reuse, R58, RZ ;  /* 0x0000003a4038723c */ /* 0x040fe400000418ff */
[----:B------:R-:W-:Y:S04]  /*218a0*/  LDSM.16.M88.4 R196, [R227+0xb800] ;  /* 0x00b80000e3c4783b */ /* 0x000fe80000000200 */
[C---:B------:R-:W-:Y:S01]  /*218b0*/  HMMA.16816.F32.BF16 R60, R64.reuse, R140, RZ ;  /* 0x0000008c403c723c */ /* 0x040fe200000418ff */
[----:B------:R-:W-:Y:S05]  /*218c0*/  LDSM.16.M88.4 R200, [R229+0x2000] ;  /* 0x00200000e5c8783b */ /* 0x000fea0000000200 */
[----:B------:R-:W-:Y:S01]  /*218d0*/  HMMA.16816.F32.BF16 R64, R64, R142, RZ ;  /* 0x0000008e4040723c */ /* 0x000fe200000418ff */
[----:B------:R-:W5:Y:S05]  /*218e0*/  LDSM.16.M88.4 R140, [R220] ;  /* 0x00000000dc8c783b */ /* 0x000f6a0000000200 */
[C---:B-1----:R-:W-:Y:S01]  /*218f0*/  HMMA.16816.F32.BF16 R4, R144.reuse, R148, R4 ;  /* 0x000000949004723c */ /* 0x042fe20000041804 */
[----:B------:R-:W-:Y:S05]  /*21900*/  LDSM.16.M88.4 R204, [R216+0x4000] ;  /* 0x00400000d8cc783b */ /* 0x000fea0000000200 */
[C---:B------:R-:W-:Y:S01]  /*21910*/  HMMA.16816.F32.BF16 R8, R144.reuse, R150, R8 ;  /* 0x000000969008723c */ /* 0x040fe20000041808 */
[----:B------:R-:W1:Y:S05]  /*21920*/  LDSM.16.M88.4 R148, [R218] ;  /* 0x00000000da94783b */ /* 0x000e6a0000000200 */
[C---:B---3--:R-:W-:Y:S06]  /*21930*/  HMMA.16816.F32.BF16 R12, R144.reuse, R152, R12 ;  /* 0x00000098900c723c */ /* 0x048fec000004180c */
[C---:B------:R-:W-:Y:S01]  /*21940*/  HMMA.16816.F32.BF16 R16, R144.reuse, R154, R16 ;  /* 0x0000009a9010723c */ /* 0x040fe20000041810 */
[----:B------:R-:W3:Y:S05]  /*21950*/  LDSM.16.M88.4 R152, [R217] ;  /* 0x00000000d998783b */ /* 0x000eea0000000200 */
[C---:B------:R-:W-:Y:S06]  /*21960*/  HMMA.16816.F32.BF16 R20, R144.reuse, R156, R20 ;  /* 0x0000009c9014723c */ /* 0x040fec0000041814 */
[C---:B------:R-:W-:Y:S01]  /*21970*/  HMMA.16816.F32.BF16 R24, R144.reuse, R158, R24 ;  /* 0x0000009e9018723c */ /* 0x040fe20000041818 */
[----:B------:R-:W3:Y:S05]  /*21980*/  LDSM.16.M88.4 R156, [R227+0x4800] ;  /* 0x00480000e39c783b */ /* 0x000eea0000000200 */
[C---:B--2---:R-:W-:Y:S06]  /*21990*/  HMMA.16816.F32.BF16 R28, R144.reuse, R160, R28 ;  /* 0x000000a0901c723c */ /* 0x044fec000004181c */
[C---:B------:R-:W-:Y:S01]  /*219a0*/  HMMA.16816.F32.BF16 R32, R144.reuse, R162, R32 ;  /* 0x000000a29020723c */ /* 0x040fe20000041820 */
[----:B------:R-:W2:Y:S05]  /*219b0*/  LDSM.16.M88.4 R160, [R227+0x5000] ;  /* 0x00500000e3a0783b */ /* 0x000eaa0000000200 */
[C---:B-----5:R-:W-:Y:S06]  /*219c0*/  HMMA.16816.F32.BF16 R36, R144.reuse, R140, R36 ;  /* 0x0000008c9024723c */ /* 0x060fec0000041824 */
[C---:B------:R-:W-:Y:S01]  /*219d0*/  HMMA.16816.F32.BF16 R40, R144.reuse, R142, R40 ;  /* 0x0000008e9028723c */ /* 0x040fe20000041828 */
[----:B------:R-:W5:Y:S05]  /*219e0*/  LDSM.16.M88.4 R140, [R227+0x5800] ;  /* 0x00580000e38c783b */ /* 0x000f6a0000000200 */
[C---:B------:R-:W-:Y:S06]  /*219f0*/  HMMA.16816.F32.BF16 R44, R144.reuse, R164, R44 ;  /* 0x000000a4902c723c */ /* 0x040fec000004182c */
[C---:B------:R-:W-:Y:S01]  /*21a00*/  HMMA.16816.F32.BF16 R48, R144.reuse, R166, R48 ;  /* 0x000000a69030723c */ /* 0x040fe20000041830 */
[----:B------:R-:W-:Y:S05]  /*21a10*/  LDSM.16.M88.4 R164, [R229] ;  /* 0x00000000e5a4783b */ /* 0x000fea0000000200 */
[C---:B-1----:R-:W-:Y:S06]  /*21a20*/  HMMA.16816.F32.BF16 R52, R144.reuse, R148, R52 ;  /* 0x000000949034723c */ /* 0x042fec0000041834 */
[C---:B------:R-:W-:Y:S01]  /*21a30*/  HMMA.16816.F32.BF16 R56, R144.reuse, R150, R56 ;  /* 0x000000969038723c */ /* 0x040fe20000041838 */
[----:B------:R-:W-:Y:S05]  /*21a40*/  LDSM.16.M88.4 R148, [R227+0x6800] ;  /* 0x00680000e394783b */ /* 0x000fea0000000200 */
[C---:B---3--:R-:W-:Y:S06]  /*21a50*/  HMMA.16816.F32.BF16 R60, R144.reuse, R152, R60 ;  /* 0x00000098903c723c */ /* 0x048fec000004183c */
[----:B------:R-:W-:Y:S01]  /*21a60*/  HMMA.16816.F32.BF16 R64, R144, R154, R64 ;  /* 0x0000009a9040723c */ /* 0x000fe20000041840 */
[----:B------:R-:W1:Y:S05]  /*21a70*/  LDSM.16.M88.4 R144, [R227+0x6000] ;  /* 0x00600000e390783b */ /* 0x000e6a0000000200 */
[C---:B------:R-:W-:Y:S01]  /*21a80*/  HMMA.16816.F32.BF16 R4, R168.reuse, R172, R4 ;  /* 0x000000aca804723c */ /* 0x040fe20000041804 */
[----:B------:R-:W3:Y:S05]  /*21a90*/  LDSM.16.M88.4 R152, [R227+0x7000] ;  /* 0x00700000e398783b */ /* 0x000eea0000000200 */
[C---:B------:R-:W-:Y:S01]  /*21aa0*/  HMMA.16816.F32.BF16 R8, R168.reuse, R174, R8 ;  /* 0x000000aea808723c */ /* 0x040fe20000041808 */
[----:B------:R-:W-:Y:S05]  /*21ab0*/  LDSM.16.M88.4 R172, [R216] ;  /* 0x00000000d8ac783b */ /* 0x000fea0000000200 */
        /* <DEDUP_REMOVED lines=15> */
[C---:B---3--:R-:W-:Y:S06]  /*21bb0*/  HMMA.16816.F32.BF16 R52, R168.reuse, R152, R52 ;  /* 0x00000098a834723c */ /* 0x048fec0000041834 */
[C---:B------:R-:W-:Y:S01]  /*21bc0*/  HMMA.16816.F32.BF16 R56, R168.reuse, R154, R56 ;  /* 0x0000009aa838723c */ /* 0x040fe20000041838 */
[----:B------:R-:W3:Y:S05]  /*21bd0*/  LDSM.16.M88.4 R152, [R216+0x3800] ;  /* 0x00380000d898783b */ /* 0x000eea0000000200 */
[C---:B------:R-:W-:Y:S06]  /*21be0*/  HMMA.16816.F32.BF16 R60, R168.reuse, R156, R60 ;  /* 0x0000009ca83c723c */ /* 0x040fec000004183c */
[----:B------:R-:W-:Y:S01]  /*21bf0*/  HMMA.16816.F32.BF16 R64, R168, R158, R64 ;  /* 0x0000009ea840723c */ /* 0x000fe20000041840 */
[----:B------:R-:W-:Y:S05]  /*21c00*/  LDSM.16.M88.4 R156, [R233+0x8000] ;  /* 0x00800000e99c783b */ /* 0x000fea0000000200 */
[C---:B------:R-:W-:Y:S01]  /*21c10*/  HMMA.16816.F32.BF16 R4, R164.reuse, R172, R4 ;  /* 0x000000aca404723c */ /* 0x040fe20000041804 */
[----:B------:R-:W-:Y:S05]  /*21c20*/  LDSM.16.M88.4 R168, [R233+0x9000] ;  /* 0x00900000e9a8783b */ /* 0x000fea0000000200 */
[C---:B------:R-:W-:Y:S01]  /*21c30*/  HMMA.16816.F32.BF16 R8, R164.reuse, R174, R8 ;  /* 0x000000aea408723c */ /* 0x040fe20000041808 */
[----:B------:R-:W-:Y:S05]  /*21c40*/  LDSM.16.M88.4 R172, [R233+0x9800] ;  /* 0x00980000e9ac783b */ /* 0x000fea0000000200 */
[C---:B--2---:R-:W-:Y:S06]  /*21c50*/  HMMA.16816.F32.BF16 R12, R164.reuse, R160, R12 ;  /* 0x000000a0a40c723c */ /* 0x044fec000004180c */
[C---:B------:R-:W-:Y:S01]  /*21c60*/  HMMA.16816.F32.BF16 R16, R164.reuse, R162, R16 ;  /* 0x000000a2a410723c */ /* 0x040fe20000041810 */
[----:B------:R-:W-:Y:S05]  /*21c70*/  LDSM.16.M88.4 R160, [R233+0x8800] ;  /* 0x00880000e9a0783b */ /* 0x000fea0000000200 */
[C---:B------:R-:W-:Y:S06]  /*21c80*/  HMMA.16816.F32.BF16 R20, R164.reuse, R176, R20 ;  /* 0x000000b0a414723c */ /* 0x040fec0000041814 */
[C---:B------:R-:W-:Y:S01]  /*21c90*/  HMMA.16816.F32.BF16 R24, R164.reuse, R178, R24 ;  /* 0x000000b2a418723c */ /* 0x040fe20000041818 */
[----:B------:R-:W-:Y:S05]  /*21ca0*/  LDSM.16.M88.4 R176, [R233+0xa000] ;  /* 0x00a00000e9b0783b */ /* 0x000fea0000000200 */
[C---:B-----5:R-:W-:Y:S06]  /*21cb0*/  HMMA.16816.F32.BF16 R28, R164.reuse, R140, R28 ;  /* 0x0000008ca41c723c */ /* 0x060fec000004181c */
[C---:B------:R-:W-:Y:S01]  /*21cc0*/  HMMA.16816.F32.BF16 R32, R164.reuse, R142, R32 ;  /* 0x0000008ea420723c */ /* 0x040fe20000041820 */
[----:B------:R-:W2:Y:S05]  /*21cd0*/  LDSM.16.M88.4 R140, [R234+0x2000] ;  /* 0x00200000ea8c783b */ /* 0x000eaa0000000200 */
        /* <DEDUP_REMOVED lines=9> */
[C---:B---3--:R-:W-:Y:S06]  /*21d70*/  HMMA.16816.F32.BF16 R60, R164.reuse, R152, R60 ;  /* 0x00000098a43c723c */ /* 0x048fec000004183c */
[----:B------:R-:W-:Y:S01]  /*21d80*/  HMMA.16816.F32.BF16 R64, R164, R154, R64 ;  /* 0x0000009aa440723c */ /* 0x000fe20000041840 */
[----:B------:R-:W-:Y:S05]  /*21d90*/  LDSM.16.M88.4 R152, [R232+0x2000] ;  /* 0x00200000e898783b */ /* 0x000fea0000000200 */
[C---:B--2---:R-:W-:Y:S01]  /*21da0*/  HMMA.16816.F32.BF16 R4, R140.reuse, R156, R4 ;  /* 0x0000009c8c04723c */ /* 0x044fe20000041804 */
[----:B------:R-:W2:Y:S05]  /*21db0*/  LDSM.16.M88.4 R164, [R215] ;  /* 0x00000000d7a4783b */ /* 0x000eaa0000000200 */
[C---:B------:R-:W-:Y:S01]  /*21dc0*/  HMMA.16816.F32.BF16 R8, R140.reuse, R158, R8 ;  /* 0x0000009e8c08723c */ /* 0x040fe20000041808 */
[----:B------:R-:W3:Y:S05]  /*21dd0*/  LDSM.16.M88.4 R156, [R214] ;  /* 0x00000000d69c783b */ /* 0x000eea0000000200 */
[C---:B------:R-:W-:Y:S06]  /*21de0*/  HMMA.16816.F32.BF16 R12, R140.reuse, R160, R12 ;  /* 0x000000a08c0c723c */ /* 0x040fec000004180c */
[C---:B------:R-:W-:Y:S01]  /*21df0*/  HMMA.16816.F32.BF16 R16, R140.reuse, R162, R16 ;  /* 0x000000a28c10723c */ /* 0x040fe20000041810 */
[----:B------:R-:W4:Y:S05]  /*21e00*/  LDSM.16.M88.4 R160, [R213] ;  /* 0x00000000d5a0783b */ /* 0x000f2a0000000200 */
[C---:B------:R-:W-:Y:S06]  /*21e10*/  HMMA.16816.F32.BF16 R20, R140.reuse, R168, R20 ;  /* 0x000000a88c14723c */ /* 0x040fec0000041814 */
[C---:B------:R-:W-:Y:S01]  /*21e20*/  HMMA.16816.F32.BF16 R24, R140.reuse, R170, R24 ;  /* 0x000000aa8c18723c */ /* 0x040fe20000041818 */
[----:B------:R-:W4:Y:S05]  /*21e30*/  LDSM.16.M88.4 R168, [R212] ;  /* 0x00000000d4a8783b */ /* 0x000f2a0000000200 */
[C---:B------:R-:W-:Y:S06]  /*21e40*/  HMMA.16816.F32.BF16 R28, R140.reuse, R172, R28 ;  /* 0x000000ac8c1c723c */ /* 0x040fec000004181c */
[C---:B------:R-:W-:Y:S01]  /*21e50*/  HMMA.16816.F32.BF16 R32, R140.reuse, R174, R32 ;  /* 0x000000ae8c20723c */ /* 0x040fe20000041820 */
[----:B------:R-:W-:Y:S05]  /*21e60*/  LDSM.16.M88.4 R172, [R208] ;  /* 0x00000000d0ac783b */ /* 0x000fea0000000200 */
[C---:B------:R-:W-:Y:S06]  /*21e70*/  HMMA.16816.F32.BF16 R36, R140.reuse, R176, R36 ;  /* 0x000000b08c24723c */ /* 0x040fec0000041824 */
[C---:B------:R-:W-:Y:S01]  /*21e80*/  HMMA.16816.F32.BF16 R40, R140.reuse, R178, R40 ;  /* 0x000000b28c28723c */ /* 0x040fe20000041828 */
[----:B------:R-:W-:Y:S05]  /*21e90*/  LDSM.16.M88.4 R176, [R230+0x2000] ;  /* 0x00200000e6b0783b */ /* 0x000fea0000000200 */
[C---:B-1----:R-:W-:Y:S06]  /*21ea0*/  HMMA.16816.F32.BF16 R44, R140.reuse, R144, R44 ;  /* 0x000000908c2c723c */ /* 0x042fec000004182c */
[C---:B------:R-:W-:Y:S01]  /*21eb0*/  HMMA.16816.F32.BF16 R48, R140.reuse, R146, R48 ;  /* 0x000000928c30723c */ /* 0x040fe20000041830 */
[----:B------:R-:W-:Y:S05]  /*21ec0*/  LDSM.16.M88.4 R144, [R210] ;  /* 0x00000000d290783b */ /* 0x000fea0000000200 */
[C---:B-----5:R-:W-:Y:S06]  /*21ed0*/  HMMA.16816.F32.BF16 R52, R140.reuse, R148, R52 ;  /* 0x000000948c34723c */ /* 0x060fec0000041834 */
[C---:B------:R-:W-:Y:S01]  /*21ee0*/  HMMA.16816.F32.BF16 R56, R140.reuse, R150, R56 ;  /* 0x000000968c38723c */ /* 0x040fe20000041838 */
[----:B------:R-:W-:Y:S05]  /*21ef0*/  LDSM.16.M88.4 R148, [R209] ;  /* 0x00000000d194783b */ /* 0x000fea0000000200 */
[C---:B------:R-:W-:Y:S06]  /*21f00*/  HMMA.16816.F32.BF16 R60, R140.reuse, R180, R60 ;  /* 0x000000b48c3c723c */ /* 0x040fec000004183c */
[----:B------:R-:W-:Y:S01]  /*21f10*/  HMMA.16816.F32.BF16 R64, R140, R182, R64 ;  /* 0x000000b68c40723c */ /* 0x000fe20000041840 */
[----:B------:R-:W1:Y:S05]  /*21f20*/  LDSM.16.M88.4 R140, [R211] ;  /* 0x00000000d38c783b */ /* 0x000e6a0000000200 */
[----:B------:R-:W5:Y:S01]  /*21f30*/  LDSM.16.M88.4 R180, [R227+0x8000] ;  /* 0x00800000e3b4783b */ /* 0x000f620000000200 */
        /* <DEDUP_REMOVED lines=9> */
[C---:B------:R-:W-:Y:S06]  /*21fd0*/  HMMA.16816.F32.BF16 R28, R152.reuse, R168, R28 ;  /* 0x000000a8981c723c */ /* 0x040fec000004181c */
[C---:B------:R-:W-:Y:S05]  /*21fe0*/  HMMA.16816.F32.BF16 R32, R152.reuse, R170, R32 ;  /* 0x000000aa9820723c */ /* 0x040fea0000041820 */
[----:B------:R-:W-:Y:S01]  /*21ff0*/  MOV R168, R134 ;  /* 0x0000008600a87202 */ /* 0x000fe20000000f00 */
[C---:B-1----:R-:W-:Y:S05]  /*22000*/  HMMA.16816.F32.BF16 R36, R152.reuse, R140, R36 ;  /* 0x0000008c9824723c */ /* 0x042fea0000041824 */
[----:B------:R-:W-:Y:S01]  /*22010*/  IMAD.MOV.U32 R169, RZ, RZ, R135 ;  /* 0x000000ffffa97224 */ /* 0x000fe200078e0087 */
[C---:B------:R-:W-:Y:S01]  /*22020*/  HMMA.16816.F32.BF16 R40, R152.reuse, R142, R40 ;  /* 0x0000008e9828723c */ /* 0x040fe20000041828 */
[----:B------:R-:W1:Y:S05]  /*22030*/  LDSM.16.M88.4 R140, [R216+0x4800] ;  /* 0x00480000d88c783b */ /* 0x000e6a0000000200 */
[C---:B------:R-:W-:Y:S06]  /*22040*/  HMMA.16816.F32.BF16 R44, R152.reuse, R144, R44 ;  /* 0x00000090982c723c */ /* 0x040fec000004182c */
[C---:B------:R-:W-:Y:S06]  /*22050*/  HMMA.16816.F32.BF16 R48, R152.reuse, R146, R48 ;  /* 0x000000929830723c */ /* 0x040fec0000041830 */
[C---:B------:R-:W-:Y:S06]  /*22060*/  HMMA.16816.F32.BF16 R52, R152.reuse, R148, R52 ;  /* 0x000000949834723c */ /* 0x040fec0000041834 */
[C---:B------:R-:W-:Y:S06]  /*22070*/  HMMA.16816.F32.BF16 R56, R152.reuse, R150, R56 ;  /* 0x000000969838723c */ /* 0x040fec0000041838 */
[C---:B------:R-:W-:Y:S06]  /*22080*/  HMMA.16816.F32.BF16 R60, R152.reuse, R172, R60 ;  /* 0x000000ac983c723c */ /* 0x040fec000004183c */
[----:B------:R-:W-:Y:S06]  /*22090*/  HMMA.16816.F32.BF16 R64, R152, R174, R64 ;  /* 0x000000ae9840723c */ /* 0x000fec0000041840 */
[C---:B-----5:R-:W-:Y:S06]  /*220a0*/  HMMA.16816.F32.BF16 R4, R176.reuse, R180, R4 ;  /* 0x000000b4b004723c */ /* 0x060fec0000041804 */
[C---:B------:R-:W-:Y:S06]  /*220b0*/  HMMA.16816.F32.BF16 R8, R176.reuse, R182, R8 ;  /* 0x000000b6b008723c */ /* 0x040fec0000041808 */
[C---:B--2---:R-:W-:Y:S06]  /*220c0*/  HMMA.16816.F32.BF16 R12, R176.reuse, R156, R12 ;  /* 0x0000009cb00c723c */ /* 0x044fec000004180c */
[C---:B------:R-:W-:Y:S06]  /*220d0*/  HMMA.16816.F32.BF16 R16, R176.reuse, R158, R16 ;  /* 0x0000009eb010723c */ /* 0x040fec0000041810 */
[C---:B------:R-:W-:Y:S06]  /*220e0*/  HMMA.16816.F32.BF16 R20, R176.reuse, R164, R20 ;  /* 0x000000a4b014723c */ /* 0x040fec0000041814 */
[C---:B------:R-:W-:Y:S06]  /*220f0*/  HMMA.16816.F32.BF16 R24, R176.reuse, R166, R24 ;  /* 0x000000a6b018723c */ /* 0x040fec0000041818 */
[C---:B------:R-:W-:Y:S06]  /*22100*/  HMMA.16816.F32.BF16 R28, R176.reuse, R184, R28 ;  /* 0x000000b8b01c723c */ /* 0x040fec000004181c */
[C---:B------:R-:W-:Y:S06]  /*22110*/  HMMA.16816.F32.BF16 R32, R176.reuse, R186, R32 ;  /* 0x000000bab020723c */ /* 0x040fec0000041820 */
[C---:B---3--:R-:W-:Y:S06]  /*22120*/  HMMA.16816.F32.BF16 R36, R176.reuse, R160, R36 ;  /* 0x000000a0b024723c */ /* 0x048fec0000041824 */
[C---:B------:R-:W-:Y:S06]  /*22130*/  HMMA.16816.F32.BF16 R40, R176.reuse, R162, R40 ;  /* 0x000000a2b028723c */ /* 0x040fec0000041828 */
        /* <DEDUP_REMOVED lines=8> */
[C---:B-1----:R-:W-:Y:S06]  /*221c0*/  HMMA.16816.F32.BF16 R12, R200.reuse, R140, R12 ;  /* 0x0000008cc80c723c */ /* 0x042fec000004180c */
[C---:B------:R-:W-:Y:S06]  /*221d0*/  HMMA.16816.F32.BF16 R16, R200.reuse, R142, R16 ;  /* 0x0000008ec810723c */ /* 0x040fec0000041810 */
[-C--:B------:R-:W-:Y:S01]  /*221e0*/  FMUL.FTZ R4, R4, R3.reuse ;  /* 0x0000000304047220 */ /* 0x080fe20000410000 */
[-C--:B------:R-:W-:Y:S01]  /*221f0*/  FMUL.FTZ R5, R5, R3.reuse ;  /* 0x0000000305057220 */ /* 0x080fe20000410000 */
[-C--:B------:R-:W-:Y:S02]  /*22200*/  FMUL.FTZ R6, R6, R3.reuse ;  /* 0x0000000306067220 */ /* 0x080fe40000410000 */
[----:B------:R-:W1:Y:S01]  /*22210*/  MUFU.TANH R147, R4 ;  /* 0x0000000400937308 */ /* 0x000e620000002400 */
[-C--:B------:R-:W-:Y:S01]  /*22220*/  FMUL.FTZ R7, R7, R3.reuse ;  /* 0x0000000307077220 */ /* 0x080fe20000410000 */
[-C--:B------:R-:W-:Y:S01]  /*22230*/  FMUL.FTZ R8, R8, R3.reuse ;  /* 0x0000000308087220 */ /* 0x080fe20000410000 */
[-C--:B------:R-:W-:Y:S01]  /*22240*/  FMUL.FTZ R9, R9, R3.reuse ;  /* 0x0000000309097220 */ /* 0x080fe20000410000 */
[-C--:B------:R-:W-:Y:S01]  /*22250*/  FMUL.FTZ R10, R10, R3.reuse ;  /* 0x000000030a0a7220 */ /* 0x080fe20000410000 */
[-C--:B------:R-:W-:Y:S05]  /*22260*/  FMUL.FTZ R11, R11, R3.reuse ;  /* 0x000000030b0b7220 */ /* 0x080fea0000410000 */
[----:B------:R-:W2:Y:S01]  /*22270*/  MUFU.TANH R144, R5 ;  /* 0x0000000500907308 */ /* 0x000ea20000002400 */
[-C--:B------:R-:W-:Y:S01]  /*22280*/  FMUL.FTZ R12, R12, R3.reuse ;  /* 0x000000030c0c7220 */ /* 0x080fe20000410000 */
[-C--:B------:R-:W-:Y:S01]  /*22290*/  FMUL.FTZ R13, R13, R3.reuse ;  /* 0x000000030d0d7220 */ /* 0x080fe20000410000 */
[-C--:B------:R-:W-:Y:S01]  /*222a0*/  FMUL.FTZ R14, R14, R3.reuse ;  /* 0x000000030e0e7220 */ /* 0x080fe20000410000 */
[-C--:B------:R-:W-:Y:S01]  /*222b0*/  FMUL.FTZ R15, R15, R3.reuse ;  /* 0x000000030f0f7220 */ /* 0x080fe20000410000 */
[-C--:B------:R-:W-:Y:S01]  /*222c0*/  FMUL.FTZ R16, R16, R3.reuse ;  /* 0x0000000310107220 */ /* 0x080fe20000410000 */
[-C--:B------:R-:W-:Y:S04]  /*222d0*/  FMUL.FTZ R17, R17, R3.reuse ;  /* 0x0000000311117220 */ /* 0x080fe80000410000 */
[----:B------:R-:W3:Y:S01]  /*222e0*/  MUFU.TANH R146, R6 ;  /* 0x0000000600927308 */ /* 0x000ee20000002400 */
[-C--:B------:R-:W-:Y:S01]  /*222f0*/  FMUL.FTZ R18, R18, R3.reuse ;  /* 0x0000000312127220 */ /* 0x080fe20000410000 */
[-C--:B------:R-:W-:Y:S08]  /*22300*/  FMUL.FTZ R19, R19, R3.reuse ;  /* 0x0000000313137220 */ /* 0x080ff00000410000 */
[----:B------:R4:W1:Y:S10]  /*22310*/  MUFU.TANH R206, R7 ;  /* 0x0000000700ce7308 */ /* 0x0008740000002400 */
[----:B------:R-:W1:Y:S10]  /*22320*/  MUFU.TANH R152, R8 ;  /* 0x0000000800987308 */ /* 0x000e740000002400 */
[----:B------:R-:W1:Y:S01]  /*22330*/  MUFU.TANH R149, R9 ;  /* 0x0000000900957308 */ /* 0x000e620000002400 */
[----:B----4-:R-:W4:Y:S09]  /*22340*/  LDSM.16.M88.4 R4, [R216+0x5000] ;  /* 0x00500000d804783b */ /* 0x010f320000000200 */
[----:B------:R-:W1:Y:S10]  /*22350*/  MUFU.TANH R134, R10 ;  /* 0x0000000a00867308 */ /* 0x000e740000002400 */
[----:B------:R5:W1:Y:S10]  /*22360*/  MUFU.TANH R207, R11 ;  /* 0x0000000b00cf7308 */ /* 0x000a740000002400 */
[----:B------:R2:W1:Y:S10]  /*22370*/  MUFU.TANH R205, R12 ;  /* 0x0000000c00cd7308 */ /* 0x0004740000002400 */
[----:B------:R3:W1:Y:S01]  /*22380*/  MUFU.TANH R204, R13 ;  /* 0x0000000d00cc7308 */ /* 0x0006620000002400 */
[----:B-----5:R-:W5:Y:S09]  /*22390*/  LDSM.16.M88.4 R8, [R216+0x5800] ;  /* 0x00580000d808783b */ /* 0x020f720000000200 */
[----:B------:R1:W1:Y:S01]  /*223a0*/  MUFU.TANH R199, R14 ;  /* 0x0000000e00c77308 */ /* 0x0002620000002400 */
[C---:B----4-:R-:W-:Y:S03]  /*223b0*/  HMMA.16816.F32.BF16 R20, R200.reuse, R4, R20 ;  /* 0x00000004c814723c */ /* 0x050fe60000041814 */
[----:B--2---:R-:W-:Y:S03]  /*223c0*/  MOV R12, R168 ;  /* 0x000000a8000c7202 */ /* 0x004fe60000000f00 */
[C---:B------:R-:W-:Y:S03]  /*223d0*/  HMMA.16816.F32.BF16 R24, R200.reuse, R6, R24 ;  /* 0x00000006c818723c */ /* 0x040fe60000041818 */
[----:B------:R2:W4:Y:S01]  /*223e0*/  MUFU.TANH R198, R15 ;  /* 0x0000000f00c67308 */ /* 0x0005220000002400 */
[----:B------:R-:W1:Y:S01]  /*223f0*/  LDSM.16.M88.4 R4, [R216+0x6000] ;  /* 0x00600000d804783b */ /* 0x000e620000000200 */
[----:B---3--:R-:W-:Y:S01]  /*22400*/  IMAD.MOV.U32 R13, RZ, RZ, R169 ;  /* 0x000000ffff0d7224 */ /* 0x008fe200078e00a9 */
[----:B------:R-:W-:Y:S07]  /*22410*/  MOV R141, R12 ;  /* 0x0000000c008d7202 */ /* 0x000fee0000000f00 */
[----:B------:R2:W3:Y:S01]  /*22420*/  MUFU.TANH R197, R16 ;  /* 0x0000001000c57308 */ /* 0x0004e20000002400 */
[----:B------:R-:W-:Y:S09]  /*22430*/  IMAD.MOV.U32 R140, RZ, RZ, R13 ;  /* 0x000000ffff8c7224 */ /* 0x000ff200078e000d */
[----:B------:R2:W1:Y:S01]  /*22440*/  MUFU.TANH R196, R17 ;  /* 0x0000001100c47308 */ /* 0x0004620000002400 */
[-C--:B------:R-:W-:Y:S01]  /*22450*/  FMUL.FTZ R20, R20, R3.reuse ;  /* 0x0000000314147220 */ /* 0x080fe20000410000 */
[-C--:B------:R-:W-:Y:S01]  /*22460*/  FMUL.FTZ R21, R21, R3.reuse ;  /* 0x0000000315157220 */ /* 0x080fe20000410000 */
[-C--:B------:R-:W-:Y:S01]  /*22470*/  FMUL.FTZ R22, R22, R3.reuse ;  /* 0x0000000316167220 */ /* 0x080fe20000410000 */
[-C--:B------:R-:W-:Y:S01]  /*22480*/  FMUL.FTZ R23, R23, R3.reuse ;  /* 0x0000000317177220 */ /* 0x080fe20000410000 */
[-C--:B------:R-:W-:Y:S05]  /*22490*/  FMUL.FTZ R24, R24, R3.reuse ;  /* 0x0000000318187220 */ /* 0x080fea0000410000 */
[----:B------:R2:W1:Y:S01]  /*224a0*/  MUFU.TANH R195, R18 ;  /* 0x0000001200c37308 */ /* 0x0004620000002400 */
[C---:B-----5:R-:W-:Y:S03]  /*224b0*/  HMMA.16816.F32.BF16 R28, R200.reuse, R8, R28 ;  /* 0x00000008c81c723c */ /* 0x060fe6000004181c */
[-C--:B------:R-:W-:Y:S01]  /*224c0*/  FMUL.FTZ R25, R25, R3.reuse ;  /* 0x0000000319197220 */ /* 0x080fe20000410000 */
[-C--:B------:R-:W-:Y:S01]  /*224d0*/  FMUL.FTZ R26, R26, R3.reuse ;  /* 0x000000031a1a7220 */ /* 0x080fe20000410000 */
[-C--:B------:R-:W-:Y:S01]  /*224e0*/  FMUL.FTZ R27, R27, R3.reuse ;  /* 0x000000031b1b7220 */ /* 0x080fe20000410000 */
[C---:B------:R-:W-:Y:S03]  /*224f0*/  HMMA.16816.F32.BF16 R32, R200.reuse, R10, R32 ;  /* 0x0000000ac820723c */ /* 0x040fe60000041820 */
[----:B------:R2:W2:Y:S01]  /*22500*/  MUFU.TANH R194, R19 ;  /* 0x0000001300c27308 */ /* 0x0004a20000002400 */
[----:B------:R-:W5:Y:S09]  /*22510*/  LDSM.16.M88.4 R8, [R216+0x6800] ;  /* 0x00680000d808783b */ /* 0x000f720000000200 */
[----:B------:R2:W2:Y:S01]  /*22520*/  MUFU.TANH R193, R20 ;  /* 0x0000001400c17308 */ /* 0x0004a20000002400 */
[C---:B-1----:R-:W-:Y:S06]  /*22530*/  HMMA.16816.F32.BF16 R36, R200.reuse, R4, R36 ;  /* 0x00000004c824723c */ /* 0x042fec0000041824 */
[C---:B------:R-:W-:Y:S03]  /*22540*/  HMMA.16816.F32.BF16 R40, R200.reuse, R6, R40 ;  /* 0x00000006c828723c */ /* 0x040fe60000041828 */
[----:B------:R1:W1:Y:S01]  /*22550*/  MUFU.TANH R162, R21 ;  /* 0x0000001500a27308 */ /* 0x0002620000002400 */
[----:B------:R-:W4:Y:S01]  /*22560*/  LDSM.16.M88.4 R4, [R216+0x7000] ;  /* 0x00700000d804783b */ /* 0x000f220000000200 */
[-C--:B------:R-:W-:Y:S01]  /*22570*/  FMUL.FTZ R28, R28, R3.reuse ;  /* 0x000000031c1c7220 */ /* 0x080fe20000410000 */
[-C--:B------:R-:W-:Y:S01]  /*22580*/  FMUL.FTZ R29, R29, R3.reuse ;  /* 0x000000031d1d7220 */ /* 0x080fe20000410000 */
[-C--:B------:R-:W-:Y:S01]  /*22590*/  FMUL.FTZ R30, R30, R3.reuse ;  /* 0x000000031e1e7220 */ /* 0x080fe20000410000 */
[-C--:B------:R-:W-:Y:S05]  /*225a0*/  FMUL.FTZ R31, R31, R3.reuse ;  /* 0x000000031f1f7220 */ /* 0x080fea0000410000 */
[----:B------:R1:W1:Y:S01]  /*225b0*/  MUFU.TANH R192, R22 ;  /* 0x0000001600c07308 */ /* 0x0002620000002400 */
[-C--:B------:R-:W-:Y:S01]  /*225c0*/  FMUL.FTZ R32, R32, R3.reuse ;  /* 0x0000000320207220 */ /* 0x080fe20000410000 */
[-C--:B------:R-:W-:Y:S01]  /*225d0*/  FMUL.FTZ R33, R33, R3.reuse ;  /* 0x0000000321217220 */ /* 0x080fe20000410000 */
[-C--:B------:R-:W-:Y:S01]  /*225e0*/  FMUL.FTZ R34, R34, R3.reuse ;  /* 0x0000000322227220 */ /* 0x080fe20000410000 */
[-C--:B------:R-:W-:Y:S06]  /*225f0*/  FMUL.FTZ R35, R35, R3.reuse ;  /* 0x0000000323237220 */ /* 0x080fec0000410000 */
        /* <DEDUP_REMOVED lines=12> */
[----:B------:R1:W1:Y:S01]  /*226c0*/  MUFU.TANH R167, R25 ;  /* 0x0000001900a77308 */ /* 0x0002620000002400 */
[----:B------:R-:W5:Y:S02]  /*226d0*/  LDSM.16.M88.4 R8, [R216+0x7800] ;  /* 0x00780000d808783b */ /* 0x000f640000000200 */
[----:B------:R-:W-:Y:S07]  /*226e0*/  DEPBAR.LE SB0, 0x0 ;  /* 0x000080000000791a */ /* 0x000fee0000000000 */
[----:B------:R1:W1:Y:S01]  /*226f0*/  MUFU.TANH R172, R26 ;  /* 0x0000001a00ac7308 */ /* 0x0002620000002400 */
[----:B------:R-:W-:Y:S01]  /*22700*/  BAR.SYNC.DEFER_BLOCKING 0x0 ;  /* 0x0000000000007b1d */ /* 0x000fe20000010000 */
[C---:B----4-:R-:W-:Y:S08]  /*22710*/  HMMA.16816.F32.BF16 R52, R200.reuse, R4, R52 ;  /* 0x00000004c834723c */ /* 0x050ff00000041834 */
[----:B------:R4:W1:Y:S01]  /*22720*/  MUFU.TANH R171, R27 ;  /* 0x0000001b00ab7308 */ /* 0x0008620000002400 */
[C---:B------:R-:W-:Y:S03]  /*22730*/  HMMA.16816.F32.BF16 R56, R200.reuse, R6, R56 ;  /* 0x00000006c838723c */ /* 0x040fe60000041838 */
[-C--:B------:R-:W-:Y:S01]  /*22740*/  FMUL.FTZ R44, R44, R3.reuse ;  /* 0x000000032c2c7220 */ /* 0x080fe20000410000 */
[-C--:B------:R-:W-:Y:S01]  /*22750*/  FMUL.FTZ R45, R45, R3.reuse ;  /* 0x000000032d2d7220 */ /* 0x080fe20000410000 */
[-C--:B------:R-:W-:Y:S04]  /*22760*/  FMUL.FTZ R46, R46, R3.reuse ;  /* 0x000000032e2e7220 */ /* 0x080fe80000410000 */
[----:B------:R4:W1:Y:S02]  /*22770*/  MUFU.TANH R176, R28 ;  /* 0x0000001c00b07308 */ /* 0x0008640000002400 */
[-C--:B------:R-:W-:Y:S01]  /*22780*/  FMUL.FTZ R47, R47, R3.reuse ;  /* 0x000000032f2f7220 */ /* 0x080fe20000410000 */
[-C--:B------:R-:W-:Y:S01]  /*22790*/  FMUL.FTZ R48, R48, R3.reuse ;  /* 0x0000000330307220 */ /* 0x080fe20000410000 */
[-C--:B------:R-:W-:Y:S01]  /*227a0*/  FMUL.FTZ R49, R49, R3.reuse ;  /* 0x0000000331317220 */ /* 0x080fe20000410000 */
[-C--:B------:R-:W-:Y:S01]  /*227b0*/  FMUL.FTZ R50, R50, R3.reuse ;  /* 0x0000000332327220 */ /* 0x080fe20000410000 */
[-C--:B------:R-:W-:Y:S04]  /*227c0*/  FMUL.FTZ R51, R51, R3.reuse ;  /* 0x0000000333337220 */ /* 0x080fe80000410000 */
[----:B------:R4:W1:Y:S01]  /*227d0*/  MUFU.TANH R177, R29 ;  /* 0x0000001d00b17308 */ /* 0x0008620000002400 */
[-C--:B------:R-:W-:Y:S01]  /*227e0*/  FMUL.FTZ R52, R52, R3.reuse ;  /* 0x0000000334347220 */ /* 0x080fe20000410000 */
[-C--:B------:R-:W-:Y:S01]  /*227f0*/  FMUL.FTZ R53, R53, R3.reuse ;  /* 0x0000000335357220 */ /* 0x080fe20000410000 */
[-C--:B------:R-:W-:Y:S01]  /*22800*/  FMUL.FTZ R54, R54, R3.reuse ;  /* 0x0000000336367220 */ /* 0x080fe20000410000 */
[-C--:B------:R-:W-:Y:S06]  /*22810*/  FMUL.FTZ R55, R55, R3.reuse ;  /* 0x0000000337377220 */ /* 0x080fec0000410000 */
[----:B------:R4:W1:Y:S01]  /*22820*/  MUFU.TANH R181, R30 ;  /* 0x0000001e00b57308 */ /* 0x0008620000002400 */
[C---:B-----5:R-:W-:Y:S03]  /*22830*/  HMMA.16816.F32.BF16 R60, R200.reuse, R8, R60 ;  /* 0x00000008c83c723c */ /* 0x060fe6000004183c */
[-C--:B------:R-:W-:Y:S01]  /*22840*/  FMUL.FTZ R56, R56, R3.reuse ;  /* 0x0000000338387220 */ /* 0x080fe20000410000 */
[-C--:B------:R-:W-:Y:S01]  /*22850*/  FMUL.FTZ R57, R57, R3.reuse ;  /* 0x0000000339397220 */ /* 0x080fe20000410000 */
[-C--:B------:R-:W-:Y:S01]  /*22860*/  FMUL.FTZ R58, R58, R3.reuse ;  /* 0x000000033a3a7220 */ /* 0x080fe20000410000 */
[----:B------:R-:W-:Y:S03]  /*22870*/  HMMA.16816.F32.BF16 R64, R200, R10, R64 ;  /* 0x0000000ac840723c */ /* 0x000fe60000041840 */
[----:B------:R4:W1:Y:S02]  /*22880*/  MUFU.TANH R183, R31 ;  /* 0x0000001f00b77308 */ /* 0x0008640000002400 */
[-C--:B------:R-:W-:Y:S08]  /*22890*/  FMUL.FTZ R59, R59, R3.reuse ;  /* 0x000000033b3b7220 */ /* 0x080ff00000410000 */
[----:B------:R4:W1:Y:S10]  /*228a0*/  MUFU.TANH R182, R32 ;  /* 0x0000002000b67308 */ /* 0x0008740000002400 */
[----:B------:R4:W1:Y:S01]  /*228b0*/  MUFU.TANH R184, R33 ;  /* 0x0000002100b87308 */ /* 0x0008620000002400 */
[-C--:B------:R-:W-:Y:S01]  /*228c0*/  FMUL.FTZ R60, R60, R3.reuse ;  /* 0x000000033c3c7220 */ /* 0x080fe20000410000 */
[-C--:B------:R-:W-:Y:S01]  /*228d0*/  FMUL.FTZ R61, R61, R3.reuse ;  /* 0x000000033d3d7220 */ /* 0x080fe20000410000 */
[-C--:B------:R-:W-:Y:S01]  /*228e0*/  FMUL.FTZ R62, R62, R3.reuse ;  /* 0x000000033e3e7220 */ /* 0x080fe20000410000 */
[-C--:B------:R-:W-:Y:S01]  /*228f0*/  FMUL.FTZ R63, R63, R3.reuse ;  /* 0x000000033f3f7220 */ /* 0x080fe20000410000 */
[-C--:B------:R-:W-:Y:S05]  /*22900*/  FMUL.FTZ R64, R64, R3.reuse ;  /* 0x0000000340407220 */ /* 0x080fea0000410000 */
[----:B------:R4:W1:Y:S01]  /*22910*/  MUFU.TANH R187, R34 ;  /* 0x0000002200bb7308 */ /* 0x0008620000002400 */
[-C--:B------:R-:W-:Y:S01]  /*22920*/  FMUL.FTZ R65, R65, R3.reuse ;  /* 0x0000000341417220 */ /* 0x080fe20000410000 */
[-C--:B------:R-:W-:Y:S01]  /*22930*/  FMUL.FTZ R66, R66, R3.reuse ;  /* 0x0000000342427220 */ /* 0x080fe20000410000 */
[----:B------:R-:W-:Y:S07]  /*22940*/  FMUL.FTZ R3, R67, R3 ;  /* 0x0000000343037220 */ /* 0x000fee0000410000 */
        /* <DEDUP_REMOVED lines=32> */
[----:B------:R-:W1:Y:S01]  /*22b50*/  MUFU.TANH R3, R3 ;  /* 0x0000000300037308 */ /* 0x000e620000002400 */
[----:B--23--:R-:W-:Y:S05]  /*22b60*/  @!P0 BRA `(.L_x_1461) ;  /* 0x0000000c00a88947 */ /* 0x00cfea0003800000 */
        /* <DEDUP_REMOVED lines=12> */
[----:B------:R-:W-:Y:S02]  /*22c30*/  IABS R0, R7 ;  /* 0x0000000700007213 */ /* 0x000fe40000000000 */
[----:B------:R-:W-:Y:S02]  /*22c40*/  IABS R4, R10 ;  /* 0x0000000a00047213 */ /* 0x000fe40000000000 */
[C---:B------:R-:W-:Y:S02]  /*22c50*/  R2UR UR12, R136.reuse ;  /* 0x00000000880c72ca */ /* 0x040fe400000e0000 */
[C---:B------:R-:W-:Y:S01]  /*22c60*/  R2UR UR13, R137.reuse ;  /* 0x00000000890d72ca */ /* 0x040fe200000e0000 */
[----:B------:R-:W2:Y:S01]  /*22c70*/  LD.E R9, desc[UR4][R138.64+0x170] ;  /* 0x000170048a097980 */ /* 0x000ea2000c101900 */
[----:B------:R-:W-:Y:S02]  /*22c80*/  R2UR UR8, R136 ;  /* 0x00000000880872ca */ /* 0x000fe400000e0000 */
[----:B------:R-:W-:Y:S02]  /*22c90*/  R2UR UR9, R137 ;  /* 0x00000000890972ca */ /* 0x000fe400000e0000 */
[-C--:B--2---:R-:W-:Y:S02]  /*22ca0*/  IABS R5, R9.reuse ;  /* 0x0000000900057213 */ /* 0x084fe40000000000 */
[-C--:B------:R-:W-:Y:S02]  /*22cb0*/  IABS R2, R9.reuse ;  /* 0x0000000900027213 */ /* 0x080fe40000000000 */
[----:B------:R-:W2:Y:S01]  /*22cc0*/  I2F.RP R12, R5 ;  /* 0x00000005000c7306 */ /* 0x000ea20000209400 */
[-C--:B------:R-:W-:Y:S02]  /*22cd0*/  LOP3.LUT R10, R10, R9.reuse, RZ, 0x3c, !PT ;  /* 0x000000090a0a7212 */ /* 0x080fe400078e3cff */
[----:B------:R-:W-:Y:S01]  /*22ce0*/  IMAD.MOV R2, RZ, RZ, -R2 ;  /* 0x000000ffff027224 */ /* 0x000fe200078e0a02 */
[----:B------:R-:W-:Y:S04]  /*22cf0*/  LOP3.LUT R7, R7, R9, RZ, 0x3c, !PT ;  /* 0x0000000907077212 */ /* 0x000fe800078e3cff */
[----:B------:R-:W-:Y:S02]  /*22d00*/  ISETP.GE.AND P0, PT, R7, RZ, PT ;  /* 0x000000ff0700720c */ /* 0x000fe40003f06270 */
[----:B--2---:R-:W2:Y:S02]  /*22d10*/  MUFU.RCP R12, R12 ;  /* 0x0000000c000c7308 */ /* 0x004ea40000001000 */
[----:B--2---:R-:W-:Y:S08]  /*22d20*/  VIADD R12, R12, 0xffffffe ;  /* 0x0ffffffe0c0c7836 */ /* 0x004ff00000000000 */
[----:B------:R-:W2:Y:S02]  /*22d30*/  F2I.FTZ.U32.TRUNC.NTZ R13, R12 ;  /* 0x0000000c000d7305 */ /* 0x000ea4000021f000 */
[--C-:B--2---:R-:W-:Y:S02]  /*22d40*/  IMAD.MOV R8, RZ, RZ, -R13.reuse ;  /* 0x000000ffff087224 */ /* 0x104fe400078e0a0d */
[----:B------:R-:W-:Y:S02]  /*22d50*/  IMAD.MOV.U32 R12, RZ, RZ, RZ ;  /* 0x000000ffff0c7224 */ /* 0x000fe400078e00ff */
[-C--:B------:R-:W-:Y:S04]  /*22d60*/  IMAD R8, R8, R5.reuse, RZ ;  /* 0x0000000508087224 */ /* 0x080fe800078e02ff */
[----:B------:R-:W-:Y:S06]  /*22d70*/  IMAD.HI.U32 R8, R13, R8, R12 ;  /* 0x000000080d087227 */ /* 0x000fec00078e000c */
[----:B------:R-:W-:Y:S04]  /*22d80*/  IMAD.HI.U32 R6, R8, R0, RZ ;  /* 0x0000000008067227 */ /* 0x000fe800078e00ff */
[----:B------:R-:W-:Y:S02]  /*22d90*/  IMAD R0, R6, R2, R0 ;  /* 0x0000000206007224 */ /* 0x000fe400078e0200 */
[----:B------:R-:W-:Y:S03]  /*22da0*/  IMAD.HI.U32 R8, R8, R4, RZ ;  /* 0x0000000408087227 */ /* 0x000fe600078e00ff */
[C---:B------:R-:W-:Y:S01]  /*22db0*/  ISETP.GT.U32.AND P1, PT, R5.reuse, R0, PT ;  /* 0x000000000500720c */ /* 0x040fe20003f24070 */
[----:B------:R-:W-:Y:S05]  /*22dc0*/  IMAD R4, R8, R2, R4 ;  /* 0x0000000208047224 */ /* 0x000fea00078e0204 */
[----:B------:R-:W-:Y:S07]  /*22dd0*/  ISETP.GT.U32.AND P2, PT, R5, R4, PT ;  /* 0x000000040500720c */ /* 0x000fee0003f44070 */
[--C-:B------:R-:W-:Y:S01]  /*22de0*/  @!P1 IMAD.IADD R0, R0, 0x1, -R5.reuse ;  /* 0x0000000100009824 */ /* 0x100fe200078e0a05 */
[----:B------:R-:W-:Y:S02]  /*22df0*/  @!P1 IADD3 R6, R6, 0x1, RZ ;  /* 0x0000000106069810 */ /* 0x000fe40007ffe0ff */
[----:B------:R-:W-:Y:S02]  /*22e00*/  ISETP.GE.AND P1, PT, R10, RZ, PT ;  /* 0x000000ff0a00720c */ /* 0x000fe40003f26270 */
[----:B------:R-:W-:Y:S01]  /*22e10*/  ISETP.GE.U32.AND P3, PT, R0, R5, PT ;  /* 0x000000050000720c */ /* 0x000fe20003f66070 */
[----:B------:R-:W-:Y:S01]  /*22e20*/  @!P2 IMAD.IADD R4, R4, 0x1, -R5 ;  /* 0x000000010404a824 */ /* 0x000fe200078e0a05 */
[----:B------:R-:W2:Y:S01]  /*22e30*/  LD.E.64 R10, desc[UR4][R138.64+0x38] ;  /* 0x000038048a0a7980 */ /* 0x000ea2000c101b00 */
[----:B------:R-:W-:Y:S01]  /*22e40*/  @!P2 VIADD R8, R8, 0x1 ;  /* 0x000000010808a836 */ /* 0x000fe20000000000 */
[----:B------:R-:W-:Y:S02]  /*22e50*/  LOP3.LUT R0, RZ, R9, RZ, 0x33, !PT ;  /* 0x00000009ff007212 */ /* 0x000fe400078e33ff */
[----:B------:R-:W-:Y:S02]  /*22e60*/  ISETP.GE.U32.AND P4, PT, R4, R5, PT ;  /* 0x000000050400720c */ /* 0x000fe40003f86070 */
[C---:B------:R-:W-:Y:S05]  /*22e70*/  ISETP.NE.AND P2, PT, R9.reuse, RZ, PT ;  /* 0x000000ff0900720c */ /* 0x040fea0003f45270 */
[----:B------:R-:W-:Y:S04]  /*22e80*/  @P3 VIADD R6, R6, 0x1 ;  /* 0x0000000106063836 */ /* 0x000fe80000000000 */
[----:B------:R-:W-:Y:S02]  /*22e90*/  @!P0 IMAD.MOV R6, RZ, RZ, -R6 ;  /* 0x000000ffff068224 */ /* 0x000fe400078e0a06 */
[----:B------:R-:W-:Y:S03]  /*22ea0*/  @P4 VIADD R8, R8, 0x1 ;  /* 0x0000000108084836 */ /* 0x000fe60000000000 */
[----:B------:R-:W-:Y:S01]  /*22eb0*/  SEL R6, R0, R6, !P2 ;  /* 0x0000000600067207 */ /* 0x000fe20005000000 */
[----:B------:R-:W-:Y:S03]  /*22ec0*/  @!P1 IMAD.MOV R8, RZ, RZ, -R8 ;  /* 0x000000ffff089224 */ /* 0x000fe600078e0a08 */
[----:B------:R-:W-:Y:S02]  /*22ed0*/  LEA R12, P1, R6, R248, 0x2 ;  /* 0x000000f8060c7211 */ /* 0x000fe400078210ff */
[----:B------:R-:W-:Y:S02]  /*22ee0*/  SEL R8, R0, R8, !P2 ;  /* 0x0000000800087207 */ /* 0x000fe40005000000 */
[-C--:B------:R-:W-:Y:S02]  /*22ef0*/  LEA.HI.X.SX32 R13, R6, R249.reuse, 0x2, P1 ;  /* 0x000000f9060d7211 */ /* 0x080fe400008f16ff */
[C---:B------:R-:W-:Y:S02]  /*22f00*/  LEA R4, P0, R8.reuse, R248, 0x2 ;  /* 0x000000f808047211 */ /* 0x040fe400078010ff */
[C---:B------:R-:W-:Y:S01]  /*22f10*/  IADD3 R6, R8.reuse, -R6, RZ ;  /* 0x8000000608067210 */ /* 0x040fe20007ffe0ff */
[----:B------:R-:W3:Y:S01]  /*22f20*/  LD.E R0, desc[UR10][R12.64] ;  /* 0x0000000a0c007980 */ /* 0x000ee2000c101900 */
[----:B------:R-:W-:Y:S03]  /*22f30*/  LEA.HI.X.SX32 R5, R8, R249, 0x2, P0 ;  /* 0x000000f908057211 */ /* 0x000fe600000f16ff */
[----:B------:R-:W-:Y:S02]  /*22f40*/  IMAD R9, R9, R6, -0x80 ;  /* 0xffffff8009097424 */ /* 0x000fe400078e0206 */
[----:B------:R5:W3:Y:S04]  /*22f50*/  LD.E R2, desc[UR12][R4.64] ;  /* 0x0000000c04027980 */ /* 0x000ae8000c101900 */
[----:B------:R-:W4:Y:S01]  /*22f60*/  LD.E.64 R12, desc[UR8][R138.64+0x20] ;  /* 0x000020088a0c7980 */ /* 0x000f22000c101b00 */
[----:B-----5:R-:W-:Y:S01]  /*22f70*/  SHF.R.S32.HI R5, RZ, 0x1f, R9 ;  /* 0x0000001fff057819 */ /* 0x020fe20000011409 */
[-C--:B--2---:R-:W-:Y:S02]  /*22f80*/  IMAD R4, R11, R9.reuse, RZ ;  /* 0x000000090b047224 */ /* 0x084fe400078e02ff */
[C---:B------:R-:W-:Y:S04]  /*22f90*/  IMAD.WIDE.U32 R6, R10.reuse, R9, RZ ;  /* 0x000000090a067225 */ /* 0x040fe800078e00ff */
[----:B------:R-:W-:Y:S04]  /*22fa0*/  IMAD R4, R10, R5, R4 ;  /* 0x000000050a047224 */ /* 0x000fe800078e0204 */
[----:B------:R-:W-:Y:S02]  /*22fb0*/  IMAD.IADD R7, R7, 0x1, R4 ;  /* 0x0000000107077824 */ /* 0x000fe400078e0204 */
[----:B---3--:R-:W-:Y:S05]  /*22fc0*/  IMAD.IADD R0, R0, 0x1, -R2 ;  /* 0x0000000100007824 */ /* 0x008fea00078e0a02 */
[----:B------:R-:W-:Y:S01]  /*22fd0*/  SHF.R.S32.HI R4, RZ, 0x1f, R0 ;  /* 0x0000001fff047819 */ /* 0x000fe20000011400 */
[----:B----4-:R-:W-:Y:S02]  /*22fe0*/  IMAD R2, R13, R0, RZ ;  /* 0x000000000d027224 */ /* 0x010fe400078e02ff */
[----:B------:R-:W-:Y:S04]  /*22ff0*/  IMAD.WIDE.U32 R6, R0, R12, R6 ;  /* 0x0000000c00067225 */ /* 0x000fe800078e0006 */
[----:B------:R-:W-:Y:S04]  /*23000*/  IMAD R2, R12, R4, R2 ;  /* 0x000000040c027224 */ /* 0x000fe800078e0202 */
[----:B------:R-:W-:Y:S01]  /*23010*/  IMAD.IADD R2, R7, 0x1, R2 ;  /* 0x0000000107027824 */ /* 0x000fe200078e0202 */
[----:B------:R-:W-:Y:S05]  /*23020*/  BRA `(.L_x_1464) ;  /* 0x0000000000187947 */ /* 0x000fea0003800000 */
.L_x_1463:
[----:B------:R-:W-:Y:S02]  /*23030*/  R2UR UR4, R136 ;  /* 0x00000000880472ca */ /* 0x000fe400000e0000 */
[----:B------:R-:W-:Y:S11]  /*23040*/  R2UR UR5, R137 ;  /* 0x00000000890572ca */ /* 0x000ff600000e0000 */
[----:B------:R-:W-:Y:S02]  /*23050*/  @!UPT UIADD3 URZ, URZ, URZ, URZ ;  /* 0x0000003f3f3ff290 */ /* 0x000fe4000fffe03f */
[----:B------:R-:W2:Y:S02]  /*23060*/  LD.E R6, desc[UR4][R138.64+0x38] ;  /* 0x000038048a067980 */ /* 0x000ea4000c101900 */
[----:B--2---:R-:W-:Y:S05]  /*23070*/  IMAD.U32 R6, R6, -0x80, RZ ;  /* 0xffffff8006067824 */ /* 0x004fea00078e00ff */
[----:B------:R-:W-:Y:S02]  /*23080*/  SHF.R.S32.HI R2, RZ, 0x1f, R6 ;  /* 0x0000001fff027819 */ /* 0x000fe40000011406 */
.L_x_1464:
[----:B------:R-:W-:Y:S05]  /*23090*/  BSYNC B0 ;  /* 0x0000000000007941 */ /* 0x000fea0003800000 */
.L_x_1462:
[C---:B------:R-:W-:Y:S02]  /*230a0*/  LOP3.LUT P0, RZ, R251.reuse, 0x1, RZ, 0xc0, !PT ;  /* 0x00000001fbff7812 */ /* 0x040fe4000780c0ff */
[----:B------:R-:W-:Y:S02]  /*230b0*/  LOP3.LUT P1, RZ, R251, 0x2, RZ, 0xc0, !PT ;  /* 0x00000002fbff7812 */ /* 0x000fe4000782c0ff */
[CC--:B------:R-:W-:Y:S02]  /*230c0*/  LEA R16, P3, R6.reuse, R240.reuse, 0x1 ;  /* 0x000000f006107211 */ /* 0x0c0fe400078608ff */
[C---:B------:R-:W-:Y:S02]  /*230d0*/  IADD3 R0, P2, R6.reuse, R237, RZ ;  /* 0x000000ed06007210 */ /* 0x040fe40007f5e0ff */
[----:B------:R-:W-:Y:S02]  /*230e0*/  LEA.HI.X R17, R6, R239, R2, 0x1, P3 ;  /* 0x000000ef06117211 */ /* 0x000fe400018f0c02 */
[----:B------:R-:W-:Y:S01]  /*230f0*/  IADD3 R4, P3, R0, R237, RZ ;  /* 0x000000ed00047210 */ /* 0x000fe20007f7e0ff */
[----:B------:R-:W-:Y:S02]  /*23100*/  IMAD.X R2, R2, 0x1, R238, P2 ;  /* 0x0000000102027824 */ /* 0x000fe400010e06ee */
[C---:B------:R-:W-:Y:S02]  /*23110*/  @P0 R2UR UR8, R136.reuse ;  /* 0x00000000880802ca */ /* 0x040fe400000e0000 */
[C---:B------:R-:W-:Y:S02]  /*23120*/  @P0 R2UR UR9, R137.reuse ;  /* 0x00000000890902ca */ /* 0x040fe400000e0000 */
[----:B------:R-:W-:Y:S02]  /*23130*/  @P1 R2UR UR4, R136 ;  /* 0x00000000880412ca */ /* 0x000fe400000e0000 */
[C---:B------:R-:W-:Y:S02]  /*23140*/  @P1 R2UR UR5, R137.reuse ;  /* 0x00000000890512ca */ /* 0x040fe400000e0000 */
[-C--:B------:R-:W-:Y:S02]  /*23150*/  @P0 LEA R18, P4, R0, R240.reuse, 0x1 ;  /* 0x000000f000120211 */ /* 0x080fe400078808ff */
[----:B------:R-:W-:Y:S02]  /*23160*/  @P1 R2UR UR12, R136 ;  /* 0x00000000880c12ca */ /* 0x000fe400000e0000 */
[CCC-:B------:R-:W-:Y:S02]  /*23170*/  @P0 LEA.HI.X R19, R0.reuse, R239.reuse, R2.reuse, 0x1, P4 ;  /* 0x000000ef00130211 */ /* 0x1c0fe400020f0c02 */
[C---:B------:R-:W-:Y:S01]  /*23180*/  @P1 R2UR UR13, R137.reuse ;  /* 0x00000000890d12ca */ /* 0x040fe200000e0000 */
[----:B------:R-:W-:Y:S01]  /*23190*/  @!PT LDS RZ, [RZ] ;  /* 0x00000000fffff984 */ /* 0x000fe20000000800 */
[----:B------:R-:W-:Y:S01]  /*231a0*/  @!PT LDS RZ, [RZ] ;  /* 0x00000000fffff984 */ /* 0x000fe20000000800 */
[----:B------:R-:W-:Y:S01]  /*231b0*/  @!PT LDS RZ, [RZ] ;  /* 0x00000000fffff984 */ /* 0x000fe20000000800 */
[----:B------:R-:W-:Y:S01]  /*231c0*/  @P0 LDGSTS.E.BYPASS.LTC128B.128 [R247+0x4000], desc[UR8][R16.64] ;  /* 0x0400000010f70fae */ /* 0x000fe2000b901d48 */
[-C--:B------:R-:W-:Y:S02]  /*231d0*/  @P1 LEA R10, P2, R0, R240.reuse, 0x1 ;  /* 0x000000f0000a1211 */ /* 0x080fe400078408ff */
        /* <DEDUP_REMOVED lines=9> */
[----:B------:R-:W-:Y:S02]  /*23270*/  @P0 R2UR UR4, R136 ;  /* 0x00000000880402ca */ /* 0x000fe400000e0000 */
[C---:B------:R-:W-:Y:S01]  /*23280*/  @P0 R2UR UR5, R137.reuse ;  /* 0x00000000890502ca */ /* 0x040fe200000e0000 */
[----:B------:R2:W-:Y:S01]  /*23290*/  @!P1 STS.128 [R247+0x8000], RZ ;  /* 0x008000fff7009388 */ /* 0x0005e20000000c00 */
[-C--:B------:R-:W-:Y:S02]  /*232a0*/  @P0 LEA R14, P4, R4, R240.reuse, 0x1 ;  /* 0x000000f0040e0211 */ /* 0x080fe400078808ff */
[----:B------:R-:W-:Y:S02]  /*232b0*/  @P1 R2UR UR8, R136 ;  /* 0x00000000880812ca */ /* 0x000fe400000e0000 */
[CCC-:B------:R-:W-:Y:S02]  /*232c0*/  @P0 LEA.HI.X R15, R4.reuse, R239.reuse, R2.reuse, 0x1, P4 ;  /* 0x000000ef040f0211 */ /* 0x1c0fe400020f0c02 */
[C---:B------:R-:W-:Y:S02]  /*232d0*/  @P1 R2UR UR9, R137.reuse ;  /* 0x00000000890912ca */ /* 0x040fe400000e0000 */
[-C--:B------:R-:W-:Y:S02]  /*232e0*/  @P1 LEA R8, P2, R4, R240.reuse, 0x1 ;  /* 0x000000f004081211 */ /* 0x080fe400078408ff */
[----:B------:R-:W-:Y:S01]  /*232f0*/  @P1 R2UR UR14, R136 ;  /* 0x00000000880e12ca */ /* 0x000fe200000e0000 */
[----:B------:R-:W-:Y:S01]  /*23300*/  @!PT LDS RZ, [RZ] ;  /* 0x00000000fffff984 */ /* 0x000fe20000000800 */
[----:B------:R-:W-:Y:S01]  /*23310*/  @!PT LDS RZ, [RZ] ;  /* 0x00000000fffff984 */ /* 0x000fe20000000800 */
[----:B------:R-:W-:Y:S01]  /*23320*/  @!PT LDS RZ, [RZ] ;  /* 0x00000000fffff984 */ /* 0x000fe20000000800 */
[----:B------:R3:W-:Y:S01]  /*23330*/  @P0 LDGSTS.E.BYPASS.LTC128B.128 [R247+0x4800], desc[UR4][R18.64] ;  /* 0x0480000012f70fae */ /* 0x0007e2000b901d44 */
[C---:B------:R-:W-:Y:S02]  /*23340*/  @P1 LEA.HI.X R9, R4.reuse, R239, R2, 0x1, P2 ;  /* 0x000000ef04091211 */ /* 0x040fe400010f0c02 */
[C---:B------:R-:W-:Y:S01]  /*23350*/  @P1 R2UR UR15, R137.reuse ;  /* 0x00000000890f12ca */ /* 0x040fe200000e0000 */
[----:B------:R2:W-:Y:S01]  /*23360*/  @!P0 STS.128 [R247+0x4800], RZ ;  /* 0x004800fff7008388 */ /* 0x0005e20000000c00 */
[-C--:B------:R-:W-:Y:S03]  /*23370*/  IADD3 R0, P3, R4, R237.reuse, RZ ;  /* 0x000000ed04007210 */ /* 0x080fe60007f7e0ff */
[----:B------:R-:W-:Y:S01]  /*23380*/  @!PT LDS RZ, [RZ] ;  /* 0x00000000fffff984 */ /* 0x000fe20000000800 */
[----:B------:R-:W-:Y:S01]  /*23390*/  @!PT LDS RZ, [RZ] ;  /* 0x00000000fffff984 */ /* 0x000fe20000000800 */
[----:B------:R-:W-:Y:S01]  /*233a0*/  @!PT LDS RZ, [RZ] ;  /* 0x00000000fffff984 */ /* 0x000fe20000000800 */
[----:B------:R2:W-:Y:S01]  /*233b0*/  @P1 LDGSTS.E.BYPASS.LTC128B.128 [R247+0x8800], desc[UR12][R10.64+0x80] ;  /* 0x088000800af71fae */ /* 0x0005e2000b901d4c */
[-C--:B------:R-:W-:Y:S01]  /*233c0*/  @P0 LEA R12, P4, R0, R240.reuse, 0x1 ;  /* 0x000000f0000c0211 */ /* 0x080fe200078808ff */
        /* <DEDUP_REMOVED lines=9> */
[----:B------:R-:W-:Y:S01]  /*23460*/  @P1 LEA.HI.X R7, R0, R239, R2, 0x1, P2 ;  /* 0x000000ef00071211 */ /* 0x000fe200010f0c02 */
[----:B------:R-:W-:Y:S01]  /*23470*/  IMAD.X R2, R2, 0x1, R238, P3 ;  /* 0x0000000102027824 */ /* 0x000fe200018e06ee */
[CC--:B------:R-:W-:Y:S01]  /*23480*/  @P0 LEA R20, P4, R4.reuse, R240.reuse, 0x1 ;  /* 0x000000f004140211 */ /* 0x0c0fe200078808ff */
[----:B------:R2:W-:Y:S01]  /*23490*/  @!P0 STS.128 [R247+0x5000], RZ ;  /* 0x005000fff7008388 */ /* 0x0005e20000000c00 */
[C---:B------:R-:W-:Y:S02]  /*234a0*/  IADD3 R0, P3, R4.reuse, R237, RZ ;  /* 0x000000ed04007210 */ /* 0x040fe40007f7e0ff */
[-CC-:B-1----:R-:W-:Y:S01]  /*234b0*/  @P0 LEA.HI.X R21, R4, R239.reuse, R2.reuse, 0x1, P4 ;  /* 0x000000ef04150211 */ /* 0x182fe200020f0c02 */
[----:B------:R-:W-:Y:S01]  /*234c0*/  @!PT LDS RZ, [RZ] ;  /* 0x00000000fffff984 */ /* 0x000fe20000000800 */
[----:B------:R-:W-:Y:S01]  /*234d0*/  @!PT LDS RZ, [RZ] ;  /* 0x00000000fffff984 */ /* 0x000fe20000000800 */
[----:B------:R-:W-:Y:S01]  /*234e0*/  @!PT LDS RZ, [RZ] ;  /* 0x00000000fffff984 */ /* 0x000fe20000000800 */
[----:B------:R2:W-:Y:S01]  /*234f0*/  @P1 LDGSTS.E.BYPASS.LTC128B.128 [R247+0x9000], desc[UR8][R8.64+0x80] ;  /* 0x0900008008f71fae */ /* 0x0005e2000b901d48 */
[-C--:B------:R-:W-:Y:S02]  /*23500*/  @P0 LEA R24, P4, R0, R240.reuse, 0x1 ;  /* 0x000000f000180211 */ /* 0x080fe400078808ff */
[CC--:B---3--:R-:W-:Y:S01]  /*23510*/  @P1 LEA R18, P2, R4.reuse, R240.reuse, 0x1 ;  /* 0x000000f004121211 */ /* 0x0c8fe200078408ff */
[----:B------:R2:W-:Y:S03]  /*23520*/  @!P1 STS.128 [R247+0x9000], RZ ;  /* 0x009000fff7009388 */ /* 0x0005e60000000c00 */
        /* <DEDUP_REMOVED lines=16> */
[----:B------:R-:W-:Y:S01]  /*23630*/  @P0 R2UR UR12, R136 ;  /* 0x00000000880c02ca */ /* 0x000fe200000e0000 */
[----:B------:R2:W-:Y:S01]  /*23640*/  @!P1 STS.128 [R247+0x9800], RZ ;  /* 0x009800fff7009388 */ /* 0x0005e20000000c00 */
[C---:B------:R-:W-:Y:S02]  /*23650*/  @P0 R2UR UR13, R137.reuse ;  /* 0x00000000890d02ca */ /* 0x040fe400000e0000 */
[-C--:B----4-:R-:W-:Y:S01]  /*23660*/  @P0 LEA R30, P6, R4, R240.reuse, 0x1 ;  /* 0x000000f0041e0211 */ /* 0x090fe200078c08ff */
[----:B------:R-:W-:Y:S01]  /*23670*/  @!PT LDS RZ, [RZ] ;  /* 0x00000000fffff984 */ /* 0x000fe20000000800 */
[----:B------:R-:W-:Y:S01]  /*23680*/  @!PT LDS RZ, [RZ] ;  /* 0x00000000fffff984 */ /* 0x000fe20000000800 */
[----:B------:R-:W-:Y:S01]  /*23690*/  @!PT LDS RZ, [RZ] ;  /* 0x00000000fffff984 */ /* 0x000fe20000000800 */
[----:B------:R2:W-:Y:S01]  /*236a0*/  @P0 LDGSTS.E.BYPASS.LTC128B.128 [R247+0x6000], desc[UR10][R20.64] ;  /* 0x0600000014f70fae */ /* 0x0005e2000b901d4a */
[----:B------:R-:W-:Y:S02]  /*236b0*/  @P1 R2UR UR10, R136 ;  /* 0x00000000880a12ca */ /* 0x000fe400000e0000 */
[CCC-:B------:R-:W-:Y:S01]  /*236c0*/  @P0 LEA.HI.X R31, R4.reuse, R239.reuse, R2.reuse, 0x1, P6 ;  /* 0x000000ef041f0211 */ /* 0x1c0fe200030f0c02 */
[----:B------:R2:W-:Y:S01]  /*236d0*/  @!P0 STS.128 [R247+0x6000], RZ ;  /* 0x006000fff7008388 */ /* 0x0005e20000000c00 */
[C---:B------:R-:W-:Y:S02]  /*236e0*/  @P1 R2UR UR11, R137.reuse ;  /* 0x00000000890b12ca */ /* 0x040fe400000e0000 */
[-C--:B------:R-:W-:Y:S01]  /*236f0*/  @P1 LEA R26, P3, R4, R240.reuse, 0x1 ;  /* 0x000000f0041a1211 */ /* 0x080fe200078608ff */
[----:B------:R-:W-:Y:S01]  /*23700*/  @!PT LDS RZ, [RZ] ;  /* 0x00000000fffff984 */ /* 0x000fe20000000800 */
[----:B------:R-:W-:Y:S01]  /*23710*/  @!PT LDS RZ, [RZ] ;  /* 0x00000000fffff984 */ /* 0x000fe20000000800 */
[----:B------:R-:W-:Y:S01]  /*23720*/  @!PT LDS RZ, [RZ] ;  /* 0x00000000fffff984 */ /* 0x000fe20000000800 */
[----:B------:R2:W-:Y:S01]  /*23730*/  @P1 LDGSTS.E.BYPASS.LTC128B.128 [R247+0xa000], desc[UR8][R18.64+0x80] ;  /* 0x0a00008012f71fae */ /* 0x0005e2000b901d48 */
[----:B------:R-:W-:Y:S02]  /*23740*/  @P0 R2UR UR8, R136 ;  /* 0x00000000880802ca */ /* 0x000fe400000e0000 */
[C---:B------:R-:W-:Y:S01]  /*23750*/  @P1 LEA.HI.X R27, R4.reuse, R239, R2, 0x1, P3 ;  /* 0x000000ef041b1211 */ /* 0x040fe200018f0c02 */
[----:B------:R2:W-:Y:S01]  /*23760*/  @!P1 STS.128 [R247+0xa000], RZ ;  /* 0x00a000fff7009388 */ /* 0x0005e20000000c00 */
[C---:B------:R-:W-:Y:S02]  /*23770*/  @P0 R2UR UR9, R137.reuse ;  /* 0x00000000890902ca */ /* 0x040fe400000e0000 */
[----:B------:R-:W-:Y:S01]  /*23780*/  IADD3 R0, P5, R4, R237, RZ ;  /* 0x000000ed04007210 */ /* 0x000fe20007fbe0ff */
[----:B------:R-:W-:Y:S01]  /*23790*/  @!PT LDS RZ, [RZ] ;  /* 0x00000000fffff984 */ /* 0x000fe20000000800 */
[----:B------:R-:W-:Y:S01]  /*237a0*/  @!PT LDS RZ, [RZ] ;  /* 0x00000000fffff984 */ /* 0x000fe20000000800 */
[----:B------:R-:W-:Y:S01]  /*237b0*/  @!PT LDS RZ, [RZ] ;  /* 0x00000000fffff984 */ /* 0x000fe20000000800 */
[----:B------:R2:W-:Y:S01]  /*237c0*/  @P0 LDGSTS.E.BYPASS.LTC128B.128 [R247+0x6800], desc[UR4][R24.64] ;  /* 0x0680000018f70fae */ /* 0x0005e2000b901d44 */
[----:B------:R-:W-:Y:S02]  /*237d0*/  @P1 R2UR UR4, R136 ;  /* 0x00000000880412ca */ /* 0x000fe400000e0000 */
[-C--:B------:R-:W-:Y:S01]  /*237e0*/  @P0 LEA R28, P4, R0, R240.reuse, 0x1 ;  /* 0x000000f0001c0211 */ /* 0x080fe200078808ff */
[----:B------:R2:W-:Y:S01]  /*237f0*/  @!P0 STS.128 [R247+0x6800], RZ ;  /* 0x006800fff7008388 */ /* 0x0005e20000000c00 */
[----:B------:R-:W-:Y:S01]  /*23800*/  @P1 R2UR UR5, R137 ;  /* 0x00000000890512ca */ /* 0x000fe200000e0000 */
[----:B------:R-:W-:Y:S01]  /*23810*/  IMAD.X R5, R2, 0x1, R238, P5 ;  /* 0x0000000102057824 */ /* 0x000fe200028e06ee */
[C---:B------:R-:W-:Y:S01]  /*23820*/  @P1 LEA R32, P2, R0.reuse, R240, 0x1 ;  /* 0x000000f000201211 */ /* 0x040fe200078408ff */
[----:B------:R-:W-:Y:S01]  /*23830*/  @!PT LDS RZ, [RZ] ;  /* 0x00000000fffff984 */ /* 0x000fe20000000800 */
[----:B------:R-:W-:Y:S01]  /*23840*/  @!PT LDS RZ, [RZ] ;  /* 0x00000000fffff984 */ /* 0x000fe20000000800 */
[----:B------:R-:W-:Y:S01]  /*23850*/  @!PT LDS RZ, [RZ] ;  /* 0x00000000fffff984 */ /* 0x000fe20000000800 */
[----:B------:R2:W-:Y:S01]  /*23860*/  @P1 LDGSTS.E.BYPASS.LTC128B.128 [R247+0xa800], desc[UR14][R22.64+0x80] ;  /* 0x0a80008016f71fae */ /* 0x0005e2000b901d4e */
[----:B------:R-:W-:Y:S02]  /*23870*/  IMAD.MOV.U32 R240, RZ, RZ, R16 ;  /* 0x000000fffff07224 */ /* 0x000fe400078e0010 */
[CCC-:B------:R-:W-:Y:S01]  /*23880*/  @P0 LEA.HI.X R29, R0.reuse, R239.reuse, R5.reuse, 0x1, P4 ;  /* 0x000000ef001d0211 */ /* 0x1c0fe200020f0c05 */
        /* <DEDUP_REMOVED lines=24> */
.L_x_1461:
[----:B------:R-:W-:Y:S05]  /*23a10*/  BSYNC B1 ;  /* 0x0000000000017941 */ /* 0x000fea0003800000 */
.L_x_1460:
[----:B------:R-:W-:Y:S01]  /*23a20*/  R2UR UR4, R136 ;  /* 0x00000000880472ca */ /* 0x000fe200000e0000 */
[----:B--2---:R-:W-:Y:S01]  /*23a30*/  LDSM.16.MT88.4 R12, [R228+0xc000] ;  /* 0x00c00000e40c783b */ /* 0x004fe20000004200 */
[----:B------:R-:W-:Y:S02]  /*23a40*/  R2UR UR5, R137 ;  /* 0x00000000890572ca */ /* 0x000fe400000e0000 */
[----:B------:R-:W-:Y:S02]  /*23a50*/  MOV R7, R134 ;  /* 0x0000008600077202 */ /* 0x000fe40000000f00 */
[----:B------:R-:W-:Y:S02]  /*23a60*/  FMNMX.FTZ R0, R146, R133, !PT ;  /* 0x0000008592007209 */ /* 0x000fe40007810000 */
[----:B------:R-:W-:Y:S01]  /*23a70*/  FMNMX.FTZ R4, R147, R132, !PT ;  /* 0x0000008493047209 */ /* 0x000fe20007810000 */
[----:B-1----:R-:W-:Y:S01]  /*23a80*/  LDSM.16.MT88.4 R20, [R226+0xc000] ;  /* 0x00c00000e214783b */ /* 0x002fe20000004200 */
[----:B------:R-:W-:Y:S02]  /*23a90*/  FMNMX.FTZ R0, R206, R0, !PT ;  /* 0x00000000ce007209 */ /* 0x000fe40007810000 */
[----:B------:R-:W-:Y:S02]  /*23aa0*/  MOV R9, R152 ;  /* 0x0000009800097202 */ /* 0x000fe40000000f00 */
[----:B------:R-:W-:Y:S02]  /*23ab0*/  FMNMX.FTZ R4, R144, R4, !PT ;  /* 0x0000000490047209 */ /* 0x000fe40007810000 */
[----:B------:R-:W-:Y:S01]  /*23ac0*/  FMNMX.FTZ R0, R7, R0, !PT ;  /* 0x0000000007007209 */ /* 0x000fe20007810000 */
[----:B------:R-:W2:Y:S01]  /*23ad0*/  LD.E R134, desc[UR4][R138.64+0xdc] ;  /* 0x0000dc048a867980 */ /* 0x000ea2000c101900 */
[----:B------:R-:W-:Y:S02]  /*23ae0*/  MOV R8, R149 ;  /* 0x0000009500087202 */ /* 0x000fe40000000f00 */
[----:B------:R-:W-:Y:S01]  /*23af0*/  FMNMX.FTZ R4, R9, R4, !PT ;  /* 0x0000000409047209 */ /* 0x000fe20007810000 */
[----:B----4-:R-:W-:Y:S01]  /*23b00*/  LDSM.16.MT88.4 R28, [R225+0xc000] ;  /* 0x00c00000e11c783b */ /* 0x010fe20000004200 */
        /* <DEDUP_REMOVED lines=19> */
[----:B------:R-:W3:Y:S01]  /*23c40*/  LDL.LU R200, [R1] ;  /* 0x0000000001c87983 */ /* 0x000ee20000300800 */
        /* <DEDUP_REMOVED lines=43> */
[----:B------:R-:W1:Y:S08]  /*23f00*/  SHFL.BFLY PT, R2, R0, 0x2, 0x1f ;  /* 0x0c401f0000027f89 */ /* 0x000e7000000e0000 */
[----:B------:R-:W4:Y:S01]  /*23f10*/  SHFL.BFLY PT, R6, R4, 0x2, 0x1f ;  /* 0x0c401f0004067f89 */ /* 0x000f2200000e0000 */
[----:B-1----:R-:W-:Y:S02]  /*23f20*/  FMNMX.FTZ R2, R0, R2, !PT ;  /* 0x0000000200027209 */ /* 0x002fe40007810000 */
[----:B----4-:R-:W-:Y:S05]  /*23f30*/  FMNMX.FTZ R6, R4, R6, !PT ;  /* 0x0000000604067209 */ /* 0x010fea0007810000 */
[----:B------:R-:W1:Y:S08]  /*23f40*/  SHFL.BFLY PT, R0, R2, 0x1, 0x1f ;  /* 0x0c201f0002007f89 */ /* 0x000e7000000e0000 */
[----:B------:R-:W4:Y:S01]  /*23f50*/  SHFL.BFLY PT, R5, R6, 0x1, 0x1f ;  /* 0x0c201f0006057f89 */ /* 0x000f2200000e0000 */
[----:B-1----:R-:W-:Y:S02]  /*23f60*/  FMNMX.FTZ R0, R2, R0, !PT ;  /* 0x0000000002007209 */ /* 0x002fe40007810000 */
[----:B----4-:R-:W-:Y:S03]  /*23f70*/  FMNMX.FTZ R2, R6, R5, !PT ;  /* 0x0000000506027209 */ /* 0x010fe60007810000 */
[----:B------:R-:W-:Y:S01]  /*23f80*/  FADD.FTZ R4, -R0, R133 ;  /* 0x0000008500047221 */ /* 0x000fe20000010100 */
[C---:B------:R-:W-:Y:S01]  /*23f90*/  FSETP.NEU.FTZ.AND P0, PT, R2.reuse, -INF , PT ;  /* 0xff8000000200780b */ /* 0x040fe20003f1d000 */
[----:B------:R-:W-:Y:S01]  /*23fa0*/  FADD.FTZ R5, -R2, R132 ;  /* 0x0000008402057221 */ /* 0x000fe20000010100 */
[C---:B--2---:R-:W-:Y:S01]  /*23fb0*/  FMUL.FTZ R152, R134.reuse, R2 ;  /* 0x0000000286987220 */ /* 0x044fe20000410000 */
[C---:B------:R-:W-:Y:S01]  /*23fc0*/  FMUL.FTZ R149, R134.reuse, R0 ;  /* 0x0000000086957220 */ /* 0x040fe20000410000 */
[C---:B------:R-:W-:Y:S01]  /*23fd0*/  FMUL.FTZ R4, R134.reuse, R4 ;  /* 0x0000000486047220 */ /* 0x040fe20000410000 */
[----:B------:R-:W-:Y:S02]  /*23fe0*/  FMUL.FTZ R5, R134, R5 ;  /* 0x0000000586057220 */ /* 0x000fe40000410000 */
[----:B------:R-:W-:Y:S01]  /*23ff0*/  FSEL R152, R152, RZ, P0 ;  /* 0x000000ff98987208 */ /* 0x000fe20000000000 */
[----:B------:R-:W1:Y:S01]  /*24000*/  MUFU.EX2 R132, R4 ;  /* 0x0000000400847308 */ /* 0x000e620000000800 */
[----:B------:R-:W-:Y:S03]  /*24010*/  FSETP.NEU.FTZ.AND P0, PT, R0, -INF , PT ;  /* 0xff8000000000780b */ /* 0x000fe60003f1d000 */
[-CC-:B------:R-:W-:Y:S01]  /*24020*/  FFMA.FTZ R138, R9, R134.reuse, -R152.reuse ;  /* 0x00000086098a7223 */ /* 0x180fe20000010898 */
[----:B------:R-:W-:Y:S01]  /*24030*/  FSEL R149, R149, RZ, P0 ;  /* 0x000000ff95957208 */ /* 0x000fe20000000000 */
[-CC-:B------:R-:W-:Y:S01]  /*24040*/  FFMA.FTZ R137, R8, R134.reuse, -R152.reuse ;  /* 0x0000008608897223 */ /* 0x180fe20000010898 */
[-CC-:B------:R-:W-:Y:S01]  /*24050*/  FFMA.FTZ R147, R147, R134.reuse, -R152.reuse ;  /* 0x0000008693937223 */ /* 0x180fe20000010898 */
[-CC-:B------:R-:W-:Y:S02]  /*24060*/  FFMA.FTZ R144, R144, R134.reuse, -R152.reuse ;  /* 0x0000008690907223 */ /* 0x180fe40000010898 */
[----:B------:R-:W2:Y:S01]  /*24070*/  MUFU.EX2 R133, R5 ;  /* 0x0000000500857308 */ /* 0x000ea20000000800 */
[-CC-:B------:R-:W-:Y:S01]  /*24080*/  FFMA.FTZ R146, R146, R134.reuse, -R149.reuse ;  /* 0x0000008692927223 */ /* 0x180fe20000010895 */
[-CC-:B------:R-:W-:Y:S01]  /*24090*/  FFMA.FTZ R143, R206, R134.reuse, -R149.reuse ;  /* 0x00000086ce8f7223 */ /* 0x180fe20000010895 */
[-CC-:B------:R-:W-:Y:S01]  /*240a0*/  FFMA.FTZ R139, R7, R134.reuse, -R149.reuse ;  /* 0x00000086078b7223 */ /* 0x180fe20000010895 */
[-CC-:B------:R-:W-:Y:S01]  /*240b0*/  FFMA.FTZ R136, R207, R134.reuse, -R149.reuse ;  /* 0x00000086cf887223 */ /* 0x180fe20000010895 */
[-CC-:B------:R-:W-:Y:S01]  /*240c0*/  FFMA.FTZ R162, R162, R134.reuse, -R152.reuse ;  /* 0x00000086a2a27223 */ /* 0x180fe20000010898 */
[-CC-:B------:R-:W-:Y:S01]  /*240d0*/  FFMA.FTZ R165, R165, R134.reuse, -R149.reuse ;  /* 0x00000086a5a57223 */ /* 0x180fe20000010895 */
[--C-:B------:R-:W-:Y:S03]  /*240e0*/  FFMA.FTZ R166, R166, R134, -R152.reuse ;  /* 0x00000086a6a67223 */ /* 0x100fe60000010898 */
[----:B------:R-:W-:Y:S01]  /*240f0*/  MUFU.EX2 R147, R147 ;  /* 0x0000009300937308 */ /* 0x000fe20000000800 */
[C---:B-1----:R-:W-:Y:S01]  /*24100*/  FMUL.FTZ R6, R132.reuse, R130 ;  /* 0x0000008284067220 */ /* 0x042fe20000410000 */
[C---:B------:R-:W-:Y:S01]  /*24110*/  FMUL.FTZ R7, R132.reuse, R131 ;  /* 0x0000008384077220 */ /* 0x040fe20000410000 */
[C---:B------:R-:W-:Y:S01]  /*24120*/  FMUL.FTZ R10, R132.reuse, R126 ;  /* 0x0000007e840a7220 */ /* 0x040fe20000410000 */
[C---:B------:R-:W-:Y:S01]  /*24130*/  FMUL.FTZ R11, R132.reuse, R127 ;  /* 0x0000007f840b7220 */ /* 0x040fe20000410000 */
[C---:B------:R-:W-:Y:S01]  /*24140*/  FMUL.FTZ R18, R132.reuse, R118 ;  /* 0x0000007684127220 */ /* 0x040fe20000410000 */
[C---:B------:R-:W-:Y:S01]  /*24150*/  FMUL.FTZ R19, R132.reuse, R119 ;  /* 0x0000007784137220 */ /* 0x040fe20000410000 */
[C---:B------:R-:W-:Y:S03]  /*24160*/  FMUL.FTZ R26, R132.reuse, R110 ;  /* 0x0000006e841a7220 */ /* 0x040fe60000410000 */
[----:B------:R-:W1:Y:S01]  /*24170*/  MUFU.EX2 R144, R144 ;  /* 0x0000009000907308 */ /* 0x000e620000000800 */
        /* <DEDUP_REMOVED lines=11> */
[----:B------:R-:W-:Y:S01]  /*24230*/  FMUL.FTZ R35, R132, R103 ;  /* 0x0000006784237220 */ /* 0x000fe20000410000 */
[C---:B------:R-:W-:Y:S01]  /*24240*/  FMUL.FTZ R32, R133.reuse, R100 ;  /* 0x0000006485207220 */ /* 0x040fe20000410000 */
[C---:B------:R-:W-:Y:S01]  /*24250*/  FMUL.FTZ R33, R133.reuse, R101 ;  /* 0x0000006585217220 */ /* 0x040fe20000410000 */
[----:B------:R-:W-:Y:S03]  /*24260*/  LDSM.16.MT88.4 R124, [R228+0xf800] ;  /* 0x00f80000e47c783b */ /* 0x000fe60000004200 */
[----:B------:R-:W2:Y:S01]  /*24270*/  MUFU.EX2 R143, R143 ;  /* 0x0000008f008f7308 */ /* 0x000ea20000000800 */
[----:B-1----:R-:W-:Y:S01]  /*24280*/  F2FP.BF16.F32.PACK_AB R128, R144, R147 ;  /* 0x000000939080723e */ /* 0x002fe200000010ff */
[C---:B------:R-:W-:Y:S01]  /*24290*/  FMUL.FTZ R42, R132.reuse, R94 ;  /* 0x0000005e842a7220 */ /* 0x040fe20000410000 */
[C---:B------:R-:W-:Y:S01]  /*242a0*/  FMUL.FTZ R43, R132.reuse, R95 ;  /* 0x0000005f842b7220 */ /* 0x040fe20000410000 */
[C---:B------:R-:W-:Y:S01]  /*242b0*/  FMUL.FTZ R40, R133.reuse, R92 ;  /* 0x0000005c85287220 */ /* 0x040fe20000410000 */
[C---:B------:R-:W-:Y:S01]  /*242c0*/  FMUL.FTZ R41, R133.reuse, R93 ;  /* 0x0000005d85297220 */ /* 0x040fe20000410000 */
[C---:B------:R-:W-:Y:S01]  /*242d0*/  FMUL.FTZ R46, R132.reuse, R90 ;  /* 0x0000005a842e7220 */ /* 0x040fe20000410000 */
[----:B------:R-:W-:Y:S03]  /*242e0*/  LDSM.16.MT88.4 R92, [R225+0xc800] ;  /* 0x00c80000e15c783b */ /* 0x000fe60000004200 */
[----:B------:R-:W-:Y:S01]  /*242f0*/  MUFU.EX2 R138, R138 ;  /* 0x0000008a008a7308 */ /* 0x000fe20000000800 */
[C---:B------:R-:W-:Y:S01]  /*24300*/  FMUL.FTZ R47, R132.reuse, R91 ;  /* 0x0000005b842f7220 */ /* 0x040fe20000410000 */
[C---:B------:R-:W-:Y:S01]  /*24310*/  FMUL.FTZ R44, R133.reuse, R88 ;  /* 0x00000058852c7220 */ /* 0x040fe20000410000 */
[C---:B------:R-:W-:Y:S01]  /*24320*/  FMUL.FTZ R45, R133.reuse, R89 ;  /* 0x00000059852d7220 */ /* 0x040fe20000410000 */
[C---:B------:R-:W-:Y:S01]  /*24330*/  FMUL.FTZ R54, R132.reuse, R82 ;  /* 0x0000005284367220 */ /* 0x040fe20000410000 */
[C---:B------:R-:W-:Y:S01]  /*24340*/  FMUL.FTZ R55, R132.reuse, R83 ;  /* 0x0000005384377220 */ /* 0x040fe20000410000 */
[----:B------:R-:W-:Y:S01]  /*24350*/  FMUL.FTZ R52, R133, R80 ;  /* 0x0000005085347220 */ /* 0x000fe20000410000 */
[----:B------:R-:W1:Y:S03]  /*24360*/  LDSM.16.MT88.4 R88, [R224+0x10000] ;  /* 0x01000000e058783b */ /* 0x000e660000004200 */
[----:B------:R-:W4:Y:S01]  /*24370*/  MUFU.EX2 R137, R137 ;  /* 0x0000008900897308 */ /* 0x000f220000000800 */
[----:B--2---:R-:W-:Y:S01]  /*24380*/  F2FP.BF16.F32.PACK_AB R129, R143, R146 ;  /* 0x000000928f81723e */ /* 0x004fe200000010ff */
[C---:B------:R-:W-:Y:S01]  /*24390*/  FMUL.FTZ R53, R133.reuse, R81 ;  /* 0x0000005185357220 */ /* 0x040fe20000410000 */
[C---:B------:R-:W-:Y:S01]  /*243a0*/  FMUL.FTZ R62, R132.reuse, R74 ;  /* 0x0000004a843e7220 */ /* 0x040fe20000410000 */
[----:B------:R-:W-:Y:S01]  /*243b0*/  FMUL.FTZ R63, R132, R75 ;  /* 0x0000004b843f7220 */ /* 0x000fe20000410000 */
[C---:B------:R-:W-:Y:S01]  /*243c0*/  FMUL.FTZ R60, R133.reuse, R72 ;  /* 0x00000048853c7220 */ /* 0x040fe20000410000 */
[----:B------:R-:W-:Y:S01]  /*243d0*/  FMUL.FTZ R61, R133, R73 ;  /* 0x00000049853d7220 */ /* 0x000fe20000410000 */
[----:B------:R-:W2:Y:S03]  /*243e0*/  LDSM.16.MT88.4 R80, [R228+0xc800] ;  /* 0x00c80000e450783b */ /* 0x000ea60000004200 */
[----:B------:R-:W-:Y:S01]  /*243f0*/  MUFU.EX2 R139, R139 ;  /* 0x0000008b008b7308 */ /* 0x000fe20000000800 */
[-CC-:B------:R-:W-:Y:S01]  /*24400*/  FFMA.FTZ R167, R167, R134.reuse, -R152.reuse ;  /* 0x00000086a7a77223 */ /* 0x180fe20000010898 */
[-CC-:B------:R-:W-:Y:S01]  /*24410*/  FFMA.FTZ R172, R172, R134.reuse, -R149.reuse ;  /* 0x00000086acac7223 */ /* 0x180fe20000010895 */
[-CC-:B------:R-:W-:Y:S01]  /*24420*/  FFMA.FTZ R171, R171, R134.reuse, -R149.reuse ;  /* 0x00000086abab7223 */ /* 0x180fe20000010895 */
[-CC-:B------:R-:W-:Y:S01]  /*24430*/  FFMA.FTZ R176, R176, R134.reuse, -R152.reuse ;  /* 0x00000086b0b07223 */ /* 0x180fe20000010898 */
[-CC-:B------:R-:W-:Y:S01]  /*24440*/  FFMA.FTZ R177, R177, R134.reuse, -R152.reuse ;  /* 0x00000086b1b17223 */ /* 0x180fe20000010898 */
[--C-:B------:R-:W-:Y:S01]  /*24450*/  FFMA.FTZ R181, R181, R134, -R149.reuse ;  /* 0x00000086b5b57223 */ /* 0x100fe20000010895 */
[----:B------:R-:W-:Y:S03]  /*24460*/  LDSM.16.MT88.4 R72, [R224+0xc800] ;  /* 0x00c80000e048783b */ /* 0x000fe60000004200 */
[----:B------:R-:W5:Y:S01]  /*24470*/  MUFU.EX2 R136, R136 ;  /* 0x0000008800887308 */ /* 0x000f620000000800 */
[----:B----4-:R-:W-:Y:S01]  /*24480*/  F2FP.BF16.F32.PACK_AB R130, R137, R138 ;  /* 0x0000008a8982723e */ /* 0x010fe200000010ff */
[-CC-:B------:R-:W-:Y:S01]  /*24490*/  FFMA.FTZ R183, R183, R134.reuse, -R149.reuse ;  /* 0x00000086b7b77223 */ /* 0x180fe20000010895 */
[-CC-:B------:R-:W-:Y:S01]  /*244a0*/  FFMA.FTZ R182, R182, R134.reuse, -R152.reuse ;  /* 0x00000086b6b67223 */ /* 0x180fe20000010898 */
[-CC-:B------:R-:W-:Y:S01]  /*244b0*/  FFMA.FTZ R184, R184, R134.reuse, -R152.reuse ;  /* 0x00000086b8b87223 */ /* 0x180fe20000010898 */
[-CC-:B------:R-:W-:Y:S01]  /*244c0*/  FFMA.FTZ R187, R187, R134.reuse, -R149.reuse ;  /* 0x00000086bbbb7223 */ /* 0x180fe20000010895 */
[-CC-:B------:R-:W-:Y:S01]  /*244d0*/  FFMA.FTZ R189, R189, R134.reuse, -R149.reuse ;  /* 0x00000086bdbd7223 */ /* 0x180fe20000010895 */
[----:B------:R-:W-:Y:S03]  /*244e0*/  LDSM.16.MT88.4 R100, [R225+0xe800] ;  /* 0x00e80000e164783b */ /* 0x000fe60000004200 */
[----:B------:R-:W-:Y:S01]  /*244f0*/  MUFU.EX2 R162, R162 ;  /* 0x000000a200a27308 */ /* 0x000fe20000000800 */
[-CC-:B------:R-:W-:Y:S01]  /*24500*/  FFMA.FTZ R191, R191, R134.reuse, -R152.reuse ;  /* 0x00000086bfbf7223 */ /* 0x180fe20000010898 */
[-CC-:B------:R-:W-:Y:S01]  /*24510*/  FFMA.FTZ R190, R190, R134.reuse, -R152.reuse ;  /* 0x00000086bebe7223 */ /* 0x180fe20000010898 */
[-CC-:B------:R-:W-:Y:S01]  /*24520*/  FFMA.FTZ R188, R188, R134.reuse, -R149.reuse ;  /* 0x00000086bcbc7223 */ /* 0x180fe20000010895 */
[-CC-:B------:R-:W-:Y:S01]  /*24530*/  FFMA.FTZ R186, R186, R134.reuse, -R149.reuse ;  /* 0x00000086baba7223 */ /* 0x180fe20000010895 */
[-CC-:B------:R-:W-:Y:S01]  /*24540*/  FFMA.FTZ R185, R185, R134.reuse, -R152.reuse ;  /* 0x00000086b9b97223 */ /* 0x180fe20000010898 */
[-CC-:B------:R-:W-:Y:S01]  /*24550*/  FFMA.FTZ R180, R180, R134.reuse, -R152.reuse ;  /* 0x00000086b4b47223 */ /* 0x180fe20000010898 */
[----:B------:R-:W-:Y:S03]  /*24560*/  LDSM.16.MT88.4 R116, [R226+0xf800] ;  /* 0x00f80000e274783b */ /* 0x000fe60000004200 */
[----:B------:R-:W-:Y:S01]  /*24570*/  MUFU.EX2 R165, R165 ;  /* 0x000000a500a57308 */ /* 0x000fe20000000800 */
[----:B-----5:R-:W-:Y:S01]  /*24580*/  F2FP.BF16.F32.PACK_AB R131, R136, R139 ;  /* 0x0000008b8883723e */ /* 0x020fe200000010ff */
[-CC-:B------:R-:W-:Y:S01]  /*24590*/  FFMA.FTZ R178, R178, R134.reuse, -R149.reuse ;  /* 0x00000086b2b27223 */ /* 0x180fe20000010895 */
[-CC-:B------:R-:W-:Y:S01]  /*245a0*/  FFMA.FTZ R179, R179, R134.reuse, -R149.reuse ;  /* 0x00000086b3b37223 */ /* 0x180fe20000010895 */
[-CC-:B------:R-:W-:Y:S01]  /*245b0*/  FFMA.FTZ R175, R175, R134.reuse, -R152.reuse ;  /* 0x00000086afaf7223 */ /* 0x180fe20000010898 */
[-CC-:B------:R-:W-:Y:S01]  /*245c0*/  FFMA.FTZ R174, R174, R134.reuse, -R152.reuse ;  /* 0x00000086aeae7223 */ /* 0x180fe20000010898 */
[-CC-:B------:R-:W-:Y:S01]  /*245d0*/  FFMA.FTZ R173, R173, R134.reuse, -R149.reuse ;  /* 0x00000086adad7223 */ /* 0x180fe20000010895 */
[----:B------:R-:W-:Y:S01]  /*245e0*/  LDSM.16.MT88.4 R108, [R225+0xf800] ;  /* 0x00f80000e16c783b */ /* 0x000fe20000004200 */
[C---:B------:R-:W-:Y:S02]  /*245f0*/  HMMA.16816.F32.BF16 R4, R128.reuse, R12, R4 ;  /* 0x0000000c8004723c */ /* 0x040fe40000041804 */
[----:B------:R-:W-:Y:S03]  /*24600*/  MUFU.EX2 R166, R166 ;  /* 0x000000a600a67308 */ /* 0x000fe60000000800 */
[--C-:B------:R-:W-:Y:S01]  /*24610*/  FFMA.FTZ R170, R170, R134, -R149.reuse ;  /* 0x00000086aaaa7223 */ /* 0x100fe20000010895 */
[C---:B------:R-:W-:Y:S06]  /*24620*/  HMMA.16816.F32.BF16 R8, R128.reuse, R14, R8 ;  /* 0x0000000e8008723c */ /* 0x040fec0000041808 */
[----:B------:R-:W-:Y:S01]  /*24630*/  MUFU.EX2 R167, R167 ;  /* 0x000000a700a77308 */ /* 0x000fe20000000800 */
[----:B------:R-:W-:Y:S01]  /*24640*/  ISETP.GT.AND P0, PT, R250, 0x1, PT ;  /* 0x00000001fa00780c */ /* 0x000fe20003f04270 */
[C---:B------:R-:W-:Y:S03]  /*24650*/  FMUL.FTZ R12, R133.reuse, R120 ;  /* 0x00000078850c7220 */ /* 0x040fe60000410000 */
[----:B------:R-:W-:Y:S01]  /*24660*/  FMUL.FTZ R13, R133, R121 ;  /* 0x00000079850d7220 */ /* 0x000fe20000410000 */
[C---:B------:R-:W-:Y:S01]  /*24670*/  FMUL.FTZ R14, R132.reuse, R122 ;  /* 0x0000007a840e7220 */ /* 0x040fe20000410000 */
[----:B------:R-:W-:Y:S03]  /*24680*/  FMUL.FTZ R15, R132, R123 ;  /* 0x0000007b840f7220 */ /* 0x000fe60000410000 */
[----:B------:R-:W-:Y:S01]  /*24690*/  MUFU.EX2 R172, R172 ;  /* 0x000000ac00ac7308 */ /* 0x000fe20000000800 */
[-CC-:B------:R-:W-:Y:S01]  /*246a0*/  FFMA.FTZ R120, R193, R134.reuse, -R152.reuse ;  /* 0x00000086c1787223 */ /* 0x180fe20000010898 */
[-CC-:B------:R-:W-:Y:S01]  /*246b0*/  FFMA.FTZ R121, R192, R134.reuse, -R149.reuse ;  /* 0x00000086c0797223 */ /* 0x180fe20000010895 */
[-CC-:B------:R-:W-:Y:S01]  /*246c0*/  FFMA.FTZ R169, R169, R134.reuse, -R152.reuse ;  /* 0x00000086a9a97223 */ /* 0x180fe20000010898 */
[C---:B------:R-:W-:Y:S03]  /*246d0*/  HMMA.16816.F32.BF16 R12, R128.reuse, R20, R12 ;  /* 0x00000014800c723c */ /* 0x040fe6000004180c */
[-CC-:B------:R-:W-:Y:S03]  /*246e0*/  FFMA.FTZ R168, R168, R134.reuse, -R152.reuse ;  /* 0x00000086a8a87223 */ /* 0x180fe60000010898 */
[----:B------:R-:W-:Y:S01]  /*246f0*/  MUFU.EX2 R120, R120 ;  /* 0x0000007800787308 */ /* 0x000fe20000000800 */
[--C-:B------:R-:W-:Y:S01]  /*24700*/  FFMA.FTZ R164, R164, R134, -R149.reuse ;  /* 0x00000086a4a47223 */ /* 0x100fe20000010895 */
[C---:B------:R-:W-:Y:S03]  /*24710*/  HMMA.16816.F32.BF16 R16, R128.reuse, R22, R16 ;  /* 0x000000168010723c */ /* 0x040fe60000041810 */
[C---:B------:R-:W-:Y:S01]  /*24720*/  FMUL.FTZ R20, R133.reuse, R112 ;  /* 0x0000007085147220 */ /* 0x040fe20000410000 */
[----:B------:R-:W-:Y:S03]  /*24730*/  FMUL.FTZ R21, R133, R113 ;  /* 0x0000007185157220 */ /* 0x000fe60000410000 */
[C---:B------:R-:W-:Y:S01]  /*24740*/  FMUL.FTZ R22, R132.reuse, R114 ;  /* 0x0000007284167220 */ /* 0x040fe20000410000 */
[----:B------:R-:W-:Y:S01]  /*24750*/  FMUL.FTZ R23, R132, R115 ;  /* 0x0000007384177220 */ /* 0x000fe20000410000 */
[----:B------:R-:W-:Y:S02]  /*24760*/  MUFU.EX2 R121, R121 ;  /* 0x0000007900797308 */ /* 0x000fe40000000800 */
[-CC-:B------:R-:W-:Y:S01]  /*24770*/  FFMA.FTZ R163, R163, R134.reuse, -R149.reuse ;  /* 0x00000086a3a37223 */ /* 0x180fe20000010895 */
[-CC-:B------:R-:W-:Y:S01]  /*24780*/  FFMA.FTZ R161, R161, R134.reuse, -R152.reuse ;  /* 0x00000086a1a17223 */ /* 0x180fe20000010898 */
[-CC-:B------:R-:W-:Y:S01]  /*24790*/  FFMA.FTZ R160, R160, R134.reuse, -R152.reuse ;  /* 0x00000086a0a07223 */ /* 0x180fe20000010898 */
[-CC-:B------:R-:W-:Y:S01]  /*247a0*/  FFMA.FTZ R159, R159, R134.reuse, -R149.reuse ;  /* 0x000000869f9f7223 */ /* 0x180fe20000010895 */
[C---:B------:R-:W-:Y:S04]  /*247b0*/  HMMA.16816.F32.BF16 R20, R128.reuse, R28, R20 ;  /* 0x0000001c8014723c */ /* 0x040fe80000041814 */
[----:B------:R-:W-:Y:S01]  /*247c0*/  MUFU.EX2 R171, R171 ;  /* 0x000000ab00ab7308 */ /* 0x000fe20000000800 */
[-CC-:B------:R-:W-:Y:S01]  /*247d0*/  FFMA.FTZ R158, R158, R134.reuse, -R149.reuse ;  /* 0x000000869e9e7223 */ /* 0x180fe20000010895 */
[-CC-:B------:R-:W-:Y:S01]  /*247e0*/  FFMA.FTZ R157, R157, R134.reuse, -R152.reuse ;  /* 0x000000869d9d7223 */ /* 0x180fe20000010898 */
[--C-:B------:R-:W-:Y:S01]  /*247f0*/  FFMA.FTZ R156, R156, R134, -R152.reuse ;  /* 0x000000869c9c7223 */ /* 0x100fe20000010898 */
[C---:B------:R-:W-:Y:S06]  /*24800*/  HMMA.16816.F32.BF16 R24, R128.reuse, R30, R24 ;  /* 0x0000001e8018723c */ /* 0x040fec0000041818 */
[----:B------:R-:W-:Y:S01]  /*24810*/  MUFU.EX2 R176, R176 ;  /* 0x000000b000b07308 */ /* 0x000fe20000000800 */
[C---:B------:R-:W-:Y:S01]  /*24820*/  FMUL.FTZ R28, R133.reuse, R104 ;  /* 0x00000068851c7220 */ /* 0x040fe20000410000 */
[----:B------:R-:W-:Y:S03]  /*24830*/  FMUL.FTZ R29, R133, R105 ;  /* 0x00000069851d7220 */ /* 0x000fe60000410000 */
[C---:B------:R-:W-:Y:S01]  /*24840*/  FMUL.FTZ R30, R132.reuse, R106 ;  /* 0x0000006a841e7220 */ /* 0x040fe20000410000 */
[----:B------:R-:W-:Y:S01]  /*24850*/  FMUL.FTZ R31, R132, R107 ;  /* 0x0000006b841f7220 */ /* 0x000fe20000410000 */
[-CC-:B------:R-:W-:Y:S03]  /*24860*/  FFMA.FTZ R155, R155, R134.reuse, -R149.reuse ;  /* 0x000000869b9b7223 */ /* 0x180fe60000010895 */
[----:B------:R-:W-:Y:S01]  /*24870*/  MUFU.EX2 R177, R177 ;  /* 0x000000b100b17308 */ /* 0x000fe20000000800 */
[-CC-:B------:R-:W-:Y:S01]  /*24880*/  FFMA.FTZ R154, R154, R134.reuse, -R149.reuse ;  /* 0x000000869a9a7223 */ /* 0x180fe20000010895 */
[-CC-:B------:R-:W-:Y:S01]  /*24890*/  FFMA.FTZ R105, R205, R134.reuse, -R152.reuse ;  /* 0x00000086cd697223 */ /* 0x180fe20000010898 */
[C---:B------:R-:W-:Y:S03]  /*248a0*/  HMMA.16816.F32.BF16 R28, R128.reuse, R36, R28 ;  /* 0x00000024801c723c */ /* 0x040fe6000004181c */
[-CC-:B------:R-:W-:Y:S01]  /*248b0*/  FFMA.FTZ R104, R204, R134.reuse, -R152.reuse ;  /* 0x00000086cc687223 */ /* 0x180fe20000010898 */
[--C-:B------:R-:W-:Y:S03]  /*248c0*/  FFMA.FTZ R107, R199, R134, -R149.reuse ;  /* 0x00000086c76b7223 */ /* 0x100fe60000010895 */
        /* <DEDUP_REMOVED lines=8> */
[-CC-:B------:R-:W-:Y:S01]  /*24950*/  FFMA.FTZ R106, R198, R134.reuse, -R149.reuse ;  /* 0x00000086c66a7223 */ /* 0x180fe20000010895 */
[-CC-:B------:R-:W-:Y:S01]  /*24960*/  FFMA.FTZ R112, R197, R134.reuse, -R152.reuse ;  /* 0x00000086c5707223 */ /* 0x180fe20000010898 */
[-CC-:B------:R-:W-:Y:S01]  /*24970*/  FFMA.FTZ R113, R196, R134.reuse, -R152.reuse ;  /* 0x00000086c4717223 */ /* 0x180fe20000010898 */
[-CC-:B------:R-:W-:Y:S01]  /*24980*/  FFMA.FTZ R114, R195, R134.reuse, -R149.reuse ;  /* 0x00000086c3727223 */ /* 0x180fe20000010895 */
[C---:B------:R-:W-:Y:S04]  /*24990*/  HMMA.16816.F32.BF16 R36, R128.reuse, R48, R36 ;  /* 0x000000308024723c */ /* 0x040fe80000041824 */
[----:B------:R-:W-:Y:S01]  /*249a0*/  MUFU.EX2 R182, R182 ;  /* 0x000000b600b67308 */ /* 0x000fe20000000800 */
[----:B------:R-:W-:Y:S01]  /*249b0*/  FFMA.FTZ R115, R194, R134, -R149 ;  /* 0x00000086c2737223 */ /* 0x000fe20000010895 */
[----:B---3--:R-:W-:Y:S01]  /*249c0*/  FFMA.FTZ R147, R133, R200, R147 ;  /* 0x000000c885937223 */ /* 0x008fe20000010093 */
[--C-:B------:R-:W-:Y:S01]  /*249d0*/  FFMA.FTZ R153, R153, R134, -R152.reuse ;  /* 0x0000008699997223 */ /* 0x100fe20000010898 */
[C---:B------:R-:W-:Y:S06]  /*249e0*/  HMMA.16816.F32.BF16 R40, R128.reuse, R50, R40 ;  /* 0x000000328028723c */ /* 0x040fec0000041828 */
[----:B------:R-:W-:Y:S01]  /*249f0*/  MUFU.EX2 R184, R184 ;  /* 0x000000b800b87308 */ /* 0x000fe20000000800 */
[C---:B------:R-:W-:Y:S01]  /*24a00*/  FMUL.FTZ R48, R133.reuse, R84 ;  /* 0x0000005485307220 */ /* 0x040fe20000410000 */
[C---:B------:R-:W-:Y:S03]  /*24a10*/  HMMA.16816.F32.BF16 R44, R128.reuse, R56, R44 ;  /* 0x00000038802c723c */ /* 0x040fe6000004182c */
[C---:B------:R-:W-:Y:S01]  /*24a20*/  FMUL.FTZ R50, R132.reuse, R86 ;  /* 0x0000005684327220 */ /* 0x040fe20000410000 */
[----:B------:R-:W-:Y:S01]  /*24a30*/  FMUL.FTZ R51, R132, R87 ;  /* 0x0000005784337220 */ /* 0x000fe20000410000 */
[C---:B------:R-:W-:Y:S02]  /*24a40*/  FMUL.FTZ R49, R133.reuse, R85 ;  /* 0x0000005585317220 */ /* 0x040fe40000410000 */
[C---:B------:R-:W-:Y:S01]  /*24a50*/  FMUL.FTZ R56, R133.reuse, R76 ;  /* 0x0000004c85387220 */ /* 0x040fe20000410000 */
[----:B------:R-:W3:Y:S01]  /*24a60*/  LDSM.16.MT88.4 R84, [R226+0xc800] ;  /* 0x00c80000e254783b */ /* 0x000ee20000004200 */
[----:B------:R-:W-:Y:S02]  /*24a70*/  MUFU.EX2 R187, R187 ;  /* 0x000000bb00bb7308 */ /* 0x000fe40000000800 */
[----:B------:R-:W-:Y:S01]  /*24a80*/  FMUL.FTZ R57, R133, R77 ;  /* 0x0000004d85397220 */ /* 0x000fe20000410000 */
[-CC-:B------:R-:W-:Y:S01]  /*24a90*/  FFMA.FTZ R151, R151, R134.reuse, -R152.reuse ;  /* 0x0000008697977223 */ /* 0x180fe20000010898 */
[-CC-:B------:R-:W-:Y:S01]  /*24aa0*/  FFMA.FTZ R145, R145, R134.reuse, -R152.reuse ;  /* 0x0000008691917223 */ /* 0x180fe20000010898 */
[C---:B------:R-:W-:Y:S03]  /*24ab0*/  HMMA.16816.F32.BF16 R48, R128.reuse, R58, R48 ;  /* 0x0000003a8030723c */ /* 0x040fe60000041830 */
[-C--:B------:R-:W-:Y:S02]  /*24ac0*/  FFMA.FTZ R152, R142, R134.reuse, -R152 ;  /* 0x000000868e987223 */ /* 0x080fe40000010898 */
[----:B------:R-:W-:Y:S01]  /*24ad0*/  MUFU.EX2 R189, R189 ;  /* 0x000000bd00bd7308 */ /* 0x000fe20000000800 */
[--C-:B------:R-:W-:Y:S01]  /*24ae0*/  FFMA.FTZ R150, R150, R134, -R149.reuse ;  /* 0x0000008696967223 */ /* 0x100fe20000010895 */
[C---:B------:R-:W-:Y:S04]  /*24af0*/  HMMA.16816.F32.BF16 R52, R128.reuse, R64, R52 ;  /* 0x000000408034723c */ /* 0x040fe80000041834 */
[C---:B------:R-:W-:Y:S01]  /*24b00*/  FMUL.FTZ R58, R132.reuse, R78 ;  /* 0x0000004e843a7220 */ /* 0x040fe20000410000 */
[----:B------:R-:W-:Y:S03]  /*24b10*/  FMUL.FTZ R59, R132, R79 ;  /* 0x0000004f843b7220 */ /* 0x000fe60000410000 */
[----:B------:R-:W-:Y:S01]  /*24b20*/  MUFU.EX2 R105, R105 ;  /* 0x0000006900697308 */ /* 0x000fe20000000800 */
[----:B------:R-:W4:Y:S02]  /*24b30*/  LDSM.16.MT88.4 R76, [R228+0x10800] ;  /* 0x01080000e44c783b */ /* 0x000f240000004200 */
[C---:B------:R-:W-:Y:S01]  /*24b40*/  FMUL.FTZ R64, R133.reuse, R68 ;  /* 0x0000004485407220 */ /* 0x040fe20000410000 */
[----:B------:R-:W-:Y:S01]  /*24b50*/  FMUL.FTZ R65, R133, R69 ;  /* 0x0000004585417220 */ /* 0x000fe20000410000 */
[C---:B------:R-:W-:Y:S05]  /*24b60*/  HMMA.16816.F32.BF16 R56, R128.reuse, R66, R56 ;  /* 0x000000428038723c */ /* 0x040fea0000041838 */
[----:B------:R-:W5:Y:S01]  /*24b70*/  MUFU.EX2 R104, R104 ;  /* 0x0000006800687308 */ /* 0x000f620000000800 */
[-CC-:B------:R-:W-:Y:S01]  /*24b80*/  FFMA.FTZ R148, R148, R134.reuse, -R149.reuse ;  /* 0x0000008694947223 */ /* 0x180fe20000010895 */
[-CC-:B------:R-:W-:Y:S01]  /*24b90*/  FFMA.FTZ R142, R135, R134.reuse, -R149.reuse ;  /* 0x00000086878e7223 */ /* 0x180fe20000010895 */
[----:B------:R-:W-:Y:S01]  /*24ba0*/  FFMA.FTZ R149, R3, R134, -R149 ;  /* 0x0000008603957223 */ /* 0x000fe20000010895 */
[C---:B-1----:R-:W-:Y:S06]  /*24bb0*/  HMMA.16816.F32.BF16 R60, R128.reuse, R88, R60 ;  /* 0x00000058803c723c */ /* 0x042fec000004183c */
[----:B------:R-:W-:Y:S01]  /*24bc0*/  MUFU.EX2 R107, R107 ;  /* 0x0000006b006b7308 */ /* 0x000fe20000000800 */
[C---:B------:R-:W-:Y:S01]  /*24bd0*/  FMUL.FTZ R66, R132.reuse, R70 ;  /* 0x0000004684427220 */ /* 0x040fe20000410000 */
[C---:B------:R-:W-:Y:S03]  /*24be0*/  FMUL.FTZ R67, R132.reuse, R71 ;  /* 0x0000004784437220 */ /* 0x040fe60000410000 */
[----:B------:R-:W-:Y:S01]  /*24bf0*/  FFMA.FTZ R146, R132, R252, R146 ;  /* 0x000000fc84927223 */ /* 0x000fe20000010092 */
[----:B------:R-:W-:Y:S03]  /*24c00*/  FADD.FTZ R147, R144, R147 ;  /* 0x0000009390937221 */ /* 0x000fe60000010000 */
[----:B------:R-:W-:Y:S01]  /*24c10*/  FADD.FTZ R146, R143, R146 ;  /* 0x000000928f927221 */ /* 0x000fe20000010000 */
[----:B------:R-:W1:Y:S01]  /*24c20*/  MUFU.EX2 R106, R106 ;  /* 0x0000006a006a7308 */ /* 0x000e620000000800 */
[----:B------:R-:W-:Y:S01]  /*24c30*/  HMMA.16816.F32.BF16 R64, R128, R90, R64 ;  /* 0x0000005a8040723c */ /* 0x000fe20000041840 */
[----:B------:R-:W-:Y:S02]  /*24c40*/  LDSM.16.MT88.4 R88, [R226+0xd000] ;  /* 0x00d00000e258783b */ /* 0x000fe40000004200 */
[----:B-----5:R-:W-:Y:S01]  /*24c50*/  F2FP.BF16.F32.PACK_AB R68, R104, R105 ;  /* 0x000000696844723e */ /* 0x020fe200000010ff */
[----:B------:R-:W-:Y:S01]  /*24c60*/  FADD.FTZ R147, R138, R147 ;  /* 0x000000938a937221 */ /* 0x000fe20000010000 */
[----:B------:R-:W-:Y:S04]  /*24c70*/  FADD.FTZ R139, R139, R146 ;  /* 0x000000928b8b7221 */ /* 0x000fe80000010000 */
[----:B------:R-:W5:Y:S02]  /*24c80*/  MUFU.EX2 R112, R112 ;  /* 0x0000007000707308 */ /* 0x000f640000000800 */
[----:B------:R-:W-:Y:S01]  /*24c90*/  FADD.FTZ R137, R137, R147 ;  /* 0x0000009389897221 */ /* 0x000fe20000010000 */
[----:B------:R-:W-:Y:S03]  /*24ca0*/  FADD.FTZ R139, R136, R139 ;  /* 0x0000008b888b7221 */ /* 0x000fe60000010000 */
[----:B------:R-:W-:Y:S04]  /*24cb0*/  FADD.FTZ R137, R105, R137 ;  /* 0x0000008969897221 */ /* 0x000fe80000010000 */
[----:B------:R-:W2:Y:S01]  /*24cc0*/  MUFU.EX2 R113, R113 ;  /* 0x0000007100717308 */ /* 0x000ea20000000800 */
[----:B-1----:R-:W-:Y:S01]  /*24cd0*/  F2FP.BF16.F32.PACK_AB R69, R106, R107 ;  /* 0x0000006b6a45723e */ /* 0x002fe200000010ff */
[----:B------:R-:W-:Y:S01]  /*24ce0*/  FADD.FTZ R104, R104, R137 ;  /* 0x0000008968687221 */ /* 0x000fe20000010000 */
[----:B------:R-:W-:Y:S04]  /*24cf0*/  FADD.FTZ R107, R107, R139 ;  /* 0x0000008b6b6b7221 */ /* 0x000fe80000010000 */
[----:B------:R-:W-:Y:S03]  /*24d00*/  FADD.FTZ R107, R106, R107 ;  /* 0x0000006b6a6b7221 */ /* 0x000fe60000010000 */
[----:B------:R-:W1:Y:S01]  /*24d10*/  MUFU.EX2 R114, R114 ;  /* 0x0000007200727308 */ /* 0x000e620000000800 */
[----:B-----5:R-:W-:Y:S09]  /*24d20*/  FADD.FTZ R104, R112, R104 ;  /* 0x0000006870687221 */ /* 0x020ff20000010000 */
[----:B------:R-:W5:Y:S01]  /*24d30*/  MUFU.EX2 R115, R115 ;  /* 0x0000007300737308 */ /* 0x000f620000000800 */
[C---:B--2---:R-:W-:Y:S01]  /*24d40*/  F2FP.BF16.F32.PACK_AB R70, R113.reuse, R112 ;  /* 0x000000707146723e */ /* 0x044fe200000010ff */
[----:B------:R-:W-:Y:S04]  /*24d50*/  FADD.FTZ R3, R113, R104 ;  /* 0x0000006871037221 */ /* 0x000fe80000010000 */
[----:B------:R-:W-:Y:S04]  /*24d60*/  FADD.FTZ R3, R120, R3 ;  /* 0x0000000378037221 */ /* 0x000fe80000010000 */
[----:B------:R-:W2:Y:S01]  /*24d70*/  MUFU.EX2 R191, R191 ;  /* 0x000000bf00bf7308 */ /* 0x000ea20000000800 */
[----:B-1----:R-:W-:Y:S01]  /*24d80*/  FADD.FTZ R107, R114, R107 ;  /* 0x0000006b726b7221 */ /* 0x002fe20000010000 */
[----:B------:R-:W-:Y:S04]  /*24d90*/  FADD.FTZ R3, R162, R3 ;  /* 0x00000003a2037221 */ /* 0x000fe80000010000 */
[----:B------:R-:W-:Y:S04]  /*24da0*/  FADD.FTZ R3, R166, R3 ;  /* 0x00000003a6037221 */ /* 0x000fe80000010000 */
[----:B------:R-:W-:Y:S01]  /*24db0*/  MUFU.EX2 R190, R190 ;  /* 0x000000be00be7308 */ /* 0x000fe20000000800 */
[C---:B-----5:R-:W-:Y:S01]  /*24dc0*/  F2FP.BF16.F32.PACK_AB R71, R115.reuse, R114 ;  /* 0x000000727347723e */ /* 0x060fe200000010ff */
[----:B------:R-:W-:Y:S04]  /*24dd0*/  FADD.FTZ R115, R115, R107 ;  /* 0x0000006b73737221 */ /* 0x000fe80000010000 */
[----:B------:R-:W-:Y:S02]  /*24de0*/  FADD.FTZ R115, R121, R115 ;  /* 0x0000007379737221 */ /* 0x000fe40000010000 */
[C---:B------:R-:W-:Y:S02]  /*24df0*/  HMMA.16816.F32.BF16 R4, R68.reuse, R80, R4 ;  /* 0x000000504404723c */ /* 0x040fe40000041804 */
[----:B------:R-:W-:Y:S03]  /*24e00*/  MUFU.EX2 R188, R188 ;  /* 0x000000bc00bc7308 */ /* 0x000fe60000000800 */
[C---:B------:R-:W-:Y:S01]  /*24e10*/  FADD.FTZ R115, R165.reuse, R115 ;  /* 0x00000073a5737221 */ /* 0x040fe20000010000 */
[C---:B------:R-:W-:Y:S01]  /*24e20*/  HMMA.16816.F32.BF16 R8, R68.reuse, R82, R8 ;  /* 0x000000524408723c */ /* 0x040fe20000041808 */
[----:B------:R-:W1:Y:S05]  /*24e30*/  LDSM.16.MT88.4 R80, [R226+0x10800] ;  /* 0x01080000e250783b */ /* 0x000e6a0000004200 */
[----:B------:R-:W-:Y:S01]  /*24e40*/  MUFU.EX2 R186, R186 ;  /* 0x000000ba00ba7308 */ /* 0x000fe20000000800 */
[C---:B---3--:R-:W-:Y:S09]  /*24e50*/  HMMA.16816.F32.BF16 R12, R68.reuse, R84, R12 ;  /* 0x00000054440c723c */ /* 0x048ff2000004180c */
[----:B------:R-:W-:Y:S01]  /*24e60*/  MUFU.EX2 R185, R185 ;  /* 0x000000b900b97308 */ /* 0x000fe20000000800 */
[C---:B------:R-:W-:Y:S01]  /*24e70*/  HMMA.16816.F32.BF16 R16, R68.reuse, R86, R16 ;  /* 0x000000564410723c */ /* 0x040fe20000041810 */
[----:B------:R-:W3:Y:S05]  /*24e80*/  LDSM.16.MT88.4 R84, [R225+0x10800] ;  /* 0x01080000e154783b */ /* 0x000eea0000004200 */
        /* <DEDUP_REMOVED lines=14> */
[C---:B-1----:R-:W-:Y:S09]  /*24f70*/  HMMA.16816.F32.BF16 R44, R68.reuse, R80, R44 ;  /* 0x00000050442c723c */ /* 0x042ff2000004182c */
[----:B------:R-:W-:Y:S01]  /*24f80*/  MUFU.EX2 R173, R173 ;  /* 0x000000ad00ad7308 */ /* 0x000fe20000000800 */
[C---:B------:R-:W-:Y:S01]  /*24f90*/  HMMA.16816.F32.BF16 R48, R68.reuse, R82, R48 ;  /* 0x000000524430723c */ /* 0x040fe20000041830 */
[----:B------:R-:W1:Y:S05]  /*24fa0*/  LDSM.16.MT88.4 R80, [R225+0xd000] ;  /* 0x00d00000e150783b */ /* 0x000e6a0000004200 */
[C---:B---3--:R-:W-:Y:S03]  /*24fb0*/  HMMA.16816.F32.BF16 R52, R68.reuse, R84, R52 ;  /* 0x000000544434723c */ /* 0x048fe60000041834 */
[----:B------:R-:W-:Y:S03]  /*24fc0*/  MUFU.EX2 R170, R170 ;  /* 0x000000aa00aa7308 */ /* 0x000fe60000000800 */
[C---:B------:R-:W-:Y:S01]  /*24fd0*/  HMMA.16816.F32.BF16 R56, R68.reuse, R86, R56 ;  /* 0x000000564438723c */ /* 0x040fe20000041838 */
[----:B------:R-:W3:Y:S06]  /*24fe0*/  LDSM.16.MT88.4 R84, [R224+0xd000] ;  /* 0x00d00000e054783b */ /* 0x000eec0000004200 */
        /* <DEDUP_REMOVED lines=8> */
[C---:B------:R-:W-:Y:S01]  /*25070*/  F2FP.BF16.F32.PACK_AB R70, R167.reuse, R166 ;  /* 0x000000a6a746723e */ /* 0x040fe200000010ff */
[----:B------:R-:W-:Y:S01]  /*25080*/  FADD.FTZ R167, R167, R3 ;  /* 0x00000003a7a77221 */ /* 0x000fe20000010000 */
[----:B------:R-:W-:Y:S04]  /*25090*/  F2FP.BF16.F32.PACK_AB R71, R171, R172 ;  /* 0x000000acab47723e */ /* 0x000fe800000010ff */
[----:B------:R-:W-:Y:S01]  /*250a0*/  MUFU.EX2 R163, R163 ;  /* 0x000000a300a37308 */ /* 0x000fe20000000800 */
[----:B------:R-:W-:Y:S01]  /*250b0*/  IADD3 R3, R250, -0x1, RZ ;  /* 0xfffffffffa037810 */ /* 0x000fe20007ffe0ff */
[----:B------:R-:W-:Y:S01]  /*250c0*/  FADD.FTZ R167, R176, R167 ;  /* 0x000000a7b0a77221 */ /* 0x000fe20000010000 */
[----:B------:R-:W-:Y:S02]  /*250d0*/  FADD.FTZ R172, R172, R115 ;  /* 0x00000073acac7221 */ /* 0x000fe40000010000 */
[----:B------:R-:W-:Y:S01]  /*250e0*/  MOV R250, R3 ;  /* 0x0000000300fa7202 */ /* 0x000fe20000000f00 */
[C---:B----4-:R-:W-:Y:S04]  /*250f0*/  HMMA.16816.F32.BF16 R4, R68.reuse, R76, R4 ;  /* 0x0000004c4404723c */ /* 0x050fe80000041804 */
[----:B------:R-:W-:Y:S01]  /*25100*/  MUFU.EX2 R161, R161 ;  /* 0x000000a100a17308 */ /* 0x000fe20000000800 */
[----:B------:R-:W-:Y:S01]  /*25110*/  FADD.FTZ R167, R177, R167 ;  /* 0x000000a7b1a77221 */ /* 0x000fe20000010000 */
[----:B------:R-:W-:Y:S01]  /*25120*/  FADD.FTZ R172, R171, R172 ;  /* 0x000000acabac7221 */ /* 0x000fe20000010000 */
[C---:B------:R-:W-:Y:S01]  /*25130*/  HMMA.16816.F32.BF16 R8, R68.reuse, R78, R8 ;  /* 0x0000004e4408723c */ /* 0x040fe20000041808 */
[----:B------:R-:W4:Y:S06]  /*25140*/  LDSM.16.MT88.4 R76, [R226+0x11000] ;  /* 0x01100000e24c783b */ /* 0x000f2c0000004200 */
[----:B------:R-:W-:Y:S01]  /*25150*/  MUFU.EX2 R160, R160 ;  /* 0x000000a000a07308 */ /* 0x000fe20000000800 */
[----:B------:R-:W-:Y:S01]  /*25160*/  FADD.FTZ R172, R181, R172 ;  /* 0x000000acb5ac7221 */ /* 0x000fe20000010000 */
[C---:B------:R-:W-:Y:S06]  /*25170*/  HMMA.16816.F32.BF16 R12, R68.reuse, R88, R12 ;  /* 0x00000058440c723c */ /* 0x040fec000004180c */
[C---:B------:R-:W-:Y:S01]  /*25180*/  HMMA.16816.F32.BF16 R16, R68.reuse, R90, R16 ;  /* 0x0000005a4410723c */ /* 0x040fe20000041810 */
[----:B------:R-:W-:Y:S01]  /*25190*/  LDSM.16.MT88.4 R88, [R224+0x11000] ;  /* 0x01100000e058783b */ /* 0x000fe20000004200 */
[----:B------:R-:W-:Y:S04]  /*251a0*/  MUFU.EX2 R159, R159 ;  /* 0x0000009f009f7308 */ /* 0x000fe80000000800 */
[C---:B-1----:R-:W-:Y:S06]  /*251b0*/  HMMA.16816.F32.BF16 R20, R68.reuse, R80, R20 ;  /* 0x000000504414723c */ /* 0x042fec0000041814 */
        /* <DEDUP_REMOVED lines=18> */
[----:B------:R-:W-:Y:S01]  /*252e0*/  F2FP.BF16.F32.PACK_AB R74, R184, R182 ;  /* 0x000000b6b84a723e */ /* 0x000fe200000010ff */
[C---:B-1----:R-:W-:Y:S03]  /*252f0*/  HMMA.16816.F32.BF16 R52, R68.reuse, R80, R52 ;  /* 0x000000504434723c */ /* 0x042fe60000041834 */
[----:B------:R-:W-:Y:S03]  /*25300*/  F2FP.BF16.F32.PACK_AB R75, R189, R187 ;  /* 0x000000bbbd4b723e */ /* 0x000fe600000010ff */
[C---:B------:R-:W-:Y:S01]  /*25310*/  HMMA.16816.F32.BF16 R56, R68.reuse, R82, R56 ;  /* 0x000000524438723c */ /* 0x040fe20000041838 */
[----:B------:R-:W1:Y:S01]  /*25320*/  LDSM.16.MT88.4 R80, [R224+0xd800] ;  /* 0x00d80000e050783b */ /* 0x000e620000004200 */
[----:B------:R-:W5:Y:S03]  /*25330*/  MUFU.EX2 R145, R145 ;  /* 0x0000009100917308 */ /* 0x000f660000000800 */
[----:B------:R-:W-:Y:S01]  /*25340*/  FADD.FTZ R182, R182, R167 ;  /* 0x000000a7b6b67221 */ /* 0x000fe20000010000 */
[C---:B------:R-:W-:Y:S06]  /*25350*/  HMMA.16816.F32.BF16 R60, R68.reuse, R88, R60 ;  /* 0x00000058443c723c */ /* 0x040fec000004183c */
[----:B------:R-:W-:Y:S01]  /*25360*/  MUFU.EX2 R153, R153 ;  /* 0x0000009900997308 */ /* 0x000fe20000000800 */
[----:B------:R-:W-:Y:S01]  /*25370*/  FADD.FTZ R182, R184, R182 ;  /* 0x000000b6b8b67221 */ /* 0x000fe20000010000 */
[----:B------:R-:W-:Y:S01]  /*25380*/  HMMA.16816.F32.BF16 R64, R68, R90, R64 ;  /* 0x0000005a4440723c */ /* 0x000fe20000041840 */
[----:B------:R-:W1:Y:S02]  /*25390*/  LDSM.16.MT88.4 R68, [R228+0x11800] ;  /* 0x01180000e444783b */ /* 0x000e640000004200 */
[----:B--2---:R-:W-:Y:S03]  /*253a0*/  FADD.FTZ R182, R191, R182 ;  /* 0x000000b6bfb67221 */ /* 0x004fe60000010000 */
[C---:B---3--:R-:W-:Y:S02]  /*253b0*/  HMMA.16816.F32.BF16 R4, R72.reuse, R84, R4 ;  /* 0x000000544804723c */ /* 0x048fe40000041804 */
[----:B------:R-:W2:Y:S01]  /*253c0*/  MUFU.EX2 R151, R151 ;  /* 0x0000009700977308 */ /* 0x000ea20000000800 */
[----:B------:R-:W-:Y:S02]  /*253d0*/  LDSM.16.MT88.4 R88, [R225+0x11800] ;  /* 0x01180000e158783b */ /* 0x000fe40000004200 */
[----:B-----5:R-:W-:Y:S01]  /*253e0*/  F2FP.BF16.F32.PACK_AB R134, R152, R145 ;  /* 0x000000919886723e */ /* 0x020fe200000010ff */
[C---:B------:R-:W-:Y:S06]  /*253f0*/  HMMA.16816.F32.BF16 R8, R72.reuse, R86, R8 ;  /* 0x000000564808723c */ /* 0x040fec0000041808 */
[----:B------:R-:W-:Y:S01]  /*25400*/  MUFU.EX2 R150, R150 ;  /* 0x0000009600967308 */ /* 0x000fe20000000800 */
[----:B------:R-:W3:Y:S01]  /*25410*/  LDSM.16.MT88.4 R84, [R226+0x11800] ;  /* 0x01180000e254783b */ /* 0x000ee20000004200 */
[C---:B------:R-:W-:Y:S08]  /*25420*/  HMMA.16816.F32.BF16 R12, R72.reuse, R92, R12 ;  /* 0x0000005c480c723c */ /* 0x040ff0000004180c */
[----:B------:R-:W5:Y:S01]  /*25430*/  MUFU.EX2 R148, R148 ;  /* 0x0000009400947308 */ /* 0x000f620000000800 */
[C---:B------:R-:W-:Y:S01]  /*25440*/  HMMA.16816.F32.BF16 R16, R72.reuse, R94, R16 ;  /* 0x0000005e4810723c */ /* 0x040fe20000041810 */
[----:B------:R-:W3:Y:S02]  /*25450*/  LDSM.16.MT88.4 R92, [R224+0x11800] ;  /* 0x01180000e05c783b */ /* 0x000ee40000004200 */
[----:B--2---:R-:W-:Y:S03]  /*25460*/  F2FP.BF16.F32.PACK_AB R132, R151, R153 ;  /* 0x000000999784723e */ /* 0x004fe600000010ff */
[C---:B----4-:R-:W-:Y:S03]  /*25470*/  HMMA.16816.F32.BF16 R20, R72.reuse, R76, R20 ;  /* 0x0000004c4814723c */ /* 0x050fe60000041814 */
[----:B------:R-:W-:Y:S02]  /*25480*/  MUFU.EX2 R142, R142 ;  /* 0x0000008e008e7308 */ /* 0x000fe40000000800 */
[----:B------:R-:W-:Y:S01]  /*25490*/  FADD.FTZ R183, R183, R172 ;  /* 0x000000acb7b77221 */ /* 0x000fe20000010000 */
[C---:B------:R-:W-:Y:S01]  /*254a0*/  HMMA.16816.F32.BF16 R24, R72.reuse, R78, R24 ;  /* 0x0000004e4818723c */ /* 0x040fe20000041818 */
[----:B------:R-:W2:Y:S06]  /*254b0*/  LDSM.16.MT88.4 R76, [R228+0xe000] ;  /* 0x00e00000e44c783b */ /* 0x000eac0000004200 */
[----:B------:R-:W4:Y:S01]  /*254c0*/  MUFU.EX2 R149, R149 ;  /* 0x0000009500957308 */ /* 0x000f220000000800 */
[----:B-----5:R-:W-:Y:S01]  /*254d0*/  F2FP.BF16.F32.PACK_AB R133, R148, R150 ;  /* 0x000000969485723e */ /* 0x020fe200000010ff */
[C---:B-1----:R-:W-:Y:S03]  /*254e0*/  HMMA.16816.F32.BF16 R28, R72.reuse, R80, R28 ;  /* 0x00000050481c723c */ /* 0x042fe6000004181c */
[----:B------:R-:W-:Y:S03]  /*254f0*/  FADD.FTZ R183, R187, R183 ;  /* 0x000000b7bbb77221 */ /* 0x000fe60000010000 */
[C---:B------:R-:W-:Y:S01]  /*25500*/  HMMA.16816.F32.BF16 R32, R72.reuse, R82, R32 ;  /* 0x000000524820723c */ /* 0x040fe20000041820 */
[----:B------:R-:W1:Y:S04]  /*25510*/  LDSM.16.MT88.4 R80, [R226+0xe000] ;  /* 0x00e00000e250783b */ /* 0x000e680000004200 */
[----:B------:R-:W-:Y:S01]  /*25520*/  FADD.FTZ R183, R189, R183 ;  /* 0x000000b7bdb77221 */ /* 0x000fe20000010000 */
[C---:B------:R-:W-:Y:S05]  /*25530*/  HMMA.16816.F32.BF16 R36, R72.reuse, R68, R36 ;  /* 0x000000444824723c */ /* 0x040fea0000041824 */
[----:B----4-:R-:W-:Y:S01]  /*25540*/  F2FP.BF16.F32.PACK_AB R135, R149, R142 ;  /* 0x0000008e9587723e */ /* 0x010fe200000010ff */
[C---:B------:R-:W-:Y:S05]  /*25550*/  HMMA.16816.F32.BF16 R40, R72.reuse, R70, R40 ;  /* 0x000000464828723c */ /* 0x040fea0000041828 */
[----:B------:R-:W-:Y:S01]  /*25560*/  F2FP.BF16.F32.PACK_AB R68, R190, R191 ;  /* 0x000000bfbe44723e */ /* 0x000fe200000010ff */
[C---:B---3--:R-:W-:Y:S05]  /*25570*/  HMMA.16816.F32.BF16 R44, R72.reuse, R84, R44 ;  /* 0x00000054482c723c */ /* 0x048fea000004182c */
[----:B------:R-:W-:Y:S01]  /*25580*/  F2FP.BF16.F32.PACK_AB R69, R186, R188 ;  /* 0x000000bcba45723e */ /* 0x000fe200000010ff */
[C---:B------:R-:W-:Y:S01]  /*25590*/  HMMA.16816.F32.BF16 R48, R72.reuse, R86, R48 ;  /* 0x000000564830723c */ /* 0x040fe20000041830 */
[----:B------:R-:W3:Y:S04]  /*255a0*/  LDSM.16.MT88.4 R84, [R225+0xe000] ;  /* 0x00e00000e154783b */ /* 0x000ee80000004200 */
[----:B------:R-:W-:Y:S01]  /*255b0*/  F2FP.BF16.F32.PACK_AB R70, R180, R185 ;  /* 0x000000b9b446723e */ /* 0x000fe200000010ff */
[C---:B------:R-:W-:Y:S05]  /*255c0*/  HMMA.16816.F32.BF16 R52, R72.reuse, R88, R52 ;  /* 0x000000584834723c */ /* 0x040fea0000041834 */
        /* <DEDUP_REMOVED lines=9> */
[C---:B--2---:R-:W-:Y:S03]  /*25660*/  HMMA.16816.F32.BF16 R4, R68.reuse, R76, R4 ;  /* 0x0000004c4404723c */ /* 0x044fe60000041804 */
[----:B------:R-:W-:Y:S02]  /*25670*/  LDSM.16.MT88.4 R92, [R225+0x12000] ;  /* 0x01200000e15c783b */ /* 0x000fe40000004200 */
[----:B------:R-:W-:Y:S01]  /*25680*/  FADD.FTZ R188, R188, R183 ;  /* 0x000000b7bcbc7221 */ /* 0x000fe20000010000 */
[C---:B------:R-:W-:Y:S05]  /*25690*/  HMMA.16816.F32.BF16 R8, R68.reuse, R78, R8 ;  /* 0x0000004e4408723c */ /* 0x040fea0000041808 */
[----:B------:R-:W2:Y:S01]  /*256a0*/  LDSM.16.MT88.4 R76, [R228+0x12000] ;  /* 0x01200000e44c783b */ /* 0x000ea20000004200 */
[C---:B-1----:R-:W-:Y:S05]  /*256b0*/  HMMA.16816.F32.BF16 R12, R68.reuse, R80, R12 ;  /* 0x00000050440c723c */ /* 0x042fea000004180c */
[----:B------:R-:W-:Y:S01]  /*256c0*/  FADD.FTZ R188, R186, R188 ;  /* 0x000000bcbabc7221 */ /* 0x000fe20000010000 */
[C---:B------:R-:W-:Y:S01]  /*256d0*/  HMMA.16816.F32.BF16 R16, R68.reuse, R82, R16 ;  /* 0x000000524410723c */ /* 0x040fe20000041810 */
[----:B------:R-:W1:Y:S04]  /*256e0*/  LDSM.16.MT88.4 R80, [R228+0xe800] ;  /* 0x00e80000e450783b */ /* 0x000e680000004200 */
[----:B------:R-:W-:Y:S01]  /*256f0*/  FADD.FTZ R188, R178, R188 ;  /* 0x000000bcb2bc7221 */ /* 0x000fe20000010000 */
[C---:B---3--:R-:W-:Y:S05]  /*25700*/  HMMA.16816.F32.BF16 R20, R68.reuse, R84, R20 ;  /* 0x000000544414723c */ /* 0x048fea0000041814 */
[----:B------:R-:W-:Y:S01]  /*25710*/  FADD.FTZ R179, R179, R188 ;  /* 0x000000bcb3b37221 */ /* 0x000fe20000010000 */
[C---:B------:R-:W-:Y:S01]  /*25720*/  HMMA.16816.F32.BF16 R24, R68.reuse, R86, R24 ;  /* 0x000000564418723c */ /* 0x040fe20000041818 */
[----:B------:R-:W3:Y:S04]  /*25730*/  LDSM.16.MT88.4 R84, [R226+0xe800] ;  /* 0x00e80000e254783b */ /* 0x000ee80000004200 */
[----:B------:R-:W-:Y:S01]  /*25740*/  FADD.FTZ R179, R173, R179 ;  /* 0x000000b3adb37221 */ /* 0x000fe20000010000 */
[C---:B----4-:R-:W-:Y:S05]  /*25750*/  HMMA.16816.F32.BF16 R28, R68.reuse, R72, R28 ;  /* 0x00000048441c723c */ /* 0x050fea000004181c */
[----:B------:R-:W-:Y:S01]  /*25760*/  FADD.FTZ R179, R170, R179 ;  /* 0x000000b3aab37221 */ /* 0x000fe20000010000 */
[C---:B------:R-:W-:Y:S05]  /*25770*/  HMMA.16816.F32.BF16 R32, R68.reuse, R74, R32 ;  /* 0x0000004a4420723c */ /* 0x040fea0000041820 */
[----:B------:R-:W-:Y:S01]  /*25780*/  F2FP.BF16.F32.PACK_AB R72, R174, R175 ;  /* 0x000000afae48723e */ /* 0x000fe200000010ff */
[----:B------:R-:W-:Y:S01]  /*25790*/  FADD.FTZ R175, R175, R190 ;  /* 0x000000beafaf7221 */ /* 0x000fe20000010000 */
[----:B------:R-:W-:Y:S01]  /*257a0*/  F2FP.BF16.F32.PACK_AB R73, R170, R173 ;  /* 0x000000adaa49723e */ /* 0x000fe200000010ff */
[C---:B--2---:R-:W-:Y:S03]  /*257b0*/  HMMA.16816.F32.BF16 R36, R68.reuse, R76, R36 ;  /* 0x0000004c4424723c */ /* 0x044fe60000041824 */
[----:B------:R-:W-:Y:S01]  /*257c0*/  F2FP.BF16.F32.PACK_AB R74, R168, R169 ;  /* 0x000000a9a84a723e */ /* 0x000fe200000010ff */
[----:B------:R-:W-:Y:S01]  /*257d0*/  FADD.FTZ R175, R174, R175 ;  /* 0x000000afaeaf7221 */ /* 0x000fe20000010000 */
[----:B------:R-:W-:Y:S01]  /*257e0*/  F2FP.BF16.F32.PACK_AB R75, R163, R164 ;  /* 0x000000a4a34b723e */ /* 0x000fe200000010ff */
[C---:B------:R-:W-:Y:S01]  /*257f0*/  HMMA.16816.F32.BF16 R40, R68.reuse, R78, R40 ;  /* 0x0000004e4428723c */ /* 0x040fe20000041828 */
[----:B------:R-:W2:Y:S04]  /*25800*/  LDSM.16.MT88.4 R76, [R224+0xe800] ;  /* 0x00e80000e04c783b */ /* 0x000ea80000004200 */
[----:B------:R-:W-:Y:S01]  /*25810*/  FADD.FTZ R175, R169, R175 ;  /* 0x000000afa9af7221 */ /* 0x000fe20000010000 */
[C---:B------:R-:W-:Y:S05]  /*25820*/  HMMA.16816.F32.BF16 R44, R68.reuse, R88, R44 ;  /* 0x00000058442c723c */ /* 0x040fea000004182c */
[----:B------:R-:W-:Y:S01]  /*25830*/  FADD.FTZ R168, R168, R175 ;  /* 0x000000afa8a87221 */ /* 0x000fe20000010000 */
[C---:B------:R-:W-:Y:S01]  /*25840*/  HMMA.16816.F32.BF16 R48, R68.reuse, R90, R48 ;  /* 0x0000005a4430723c */ /* 0x040fe20000041830 */
[----:B------:R-:W-:Y:S04]  /*25850*/  LDSM.16.MT88.4 R88, [R224+0x12800] ;  /* 0x01280000e058783b */ /* 0x000fe80000004200 */
        /* <DEDUP_REMOVED lines=11> */
[C---:B-1----:R-:W-:Y:S03]  /*25910*/  HMMA.16816.F32.BF16 R4, R72.reuse, R80, R4 ;  /* 0x000000504804723c */ /* 0x042fe60000041804 */
[----:B------:R-:W-:Y:S03]  /*25920*/  LDSM.16.MT88.4 R96, [R225+0xf000] ;  /* 0x00f00000e160783b */ /* 0x000fe60000004200 */
[C---:B------:R-:W-:Y:S05]  /*25930*/  HMMA.16816.F32.BF16 R8, R72.reuse, R82, R8 ;  /* 0x000000524808723c */ /* 0x040fea0000041808 */
[----:B------:R-:W1:Y:S01]  /*25940*/  LDSM.16.MT88.4 R80, [R226+0x12800] ;  /* 0x01280000e250783b */ /* 0x000e620000004200 */
[C---:B---3--:R-:W-:Y:S06]  /*25950*/  HMMA.16816.F32.BF16 R12, R72.reuse, R84, R12 ;  /* 0x00000054480c723c */ /* 0x048fec000004180c */
[C---:B------:R-:W-:Y:S01]  /*25960*/  HMMA.16816.F32.BF16 R16, R72.reuse, R86, R16 ;  /* 0x000000564810723c */ /* 0x040fe20000041810 */
[----:B------:R-:W3:Y:S05]  /*25970*/  LDSM.16.MT88.4 R84, [R225+0x12800] ;  /* 0x01280000e154783b */ /* 0x000eea0000004200 */
[C---:B------:R-:W-:Y:S06]  /*25980*/  HMMA.16816.F32.BF16 R20, R72.reuse, R100, R20 ;  /* 0x000000644814723c */ /* 0x040fec0000041814 */
[C---:B------:R-:W-:Y:S01]  /*25990*/  HMMA.16816.F32.BF16 R24, R72.reuse, R102, R24 ;  /* 0x000000664818723c */ /* 0x040fe20000041818 */
[----:B------:R-:W-:Y:S05]  /*259a0*/  LDSM.16.MT88.4 R100, [R224+0xf800] ;  /* 0x00f80000e064783b */ /* 0x000fea0000004200 */
[C---:B--2---:R-:W-:Y:S06]  /*259b0*/  HMMA.16816.F32.BF16 R28, R72.reuse, R76, R28 ;  /* 0x0000004c481c723c */ /* 0x044fec000004181c */
[C---:B------:R-:W-:Y:S01]  /*259c0*/  HMMA.16816.F32.BF16 R32, R72.reuse, R78, R32 ;  /* 0x0000004e4820723c */ /* 0x040fe20000041820 */
[----:B------:R-:W2:Y:S05]  /*259d0*/  LDSM.16.MT88.4 R76, [R228+0xf000] ;  /* 0x00f00000e44c783b */ /* 0x000eaa0000004200 */
[C---:B----4-:R-:W-:Y:S06]  /*259e0*/  HMMA.16816.F32.BF16 R36, R72.reuse, R68, R36 ;  /* 0x000000444824723c */ /* 0x050fec0000041824 */
[C---:B------:R-:W-:Y:S05]  /*259f0*/  HMMA.16816.F32.BF16 R40, R72.reuse, R70, R40 ;  /* 0x000000464828723c */ /* 0x040fea0000041828 */
[----:B------:R-:W-:Y:S01]  /*25a00*/  F2FP.BF16.F32.PACK_AB R68, R160, R161 ;  /* 0x000000a1a044723e */ /* 0x000fe200000010ff */
[C---:B-1----:R-:W-:Y:S05]  /*25a10*/  HMMA.16816.F32.BF16 R44, R72.reuse, R80, R44 ;  /* 0x00000050482c723c */ /* 0x042fea000004182c */
[----:B------:R-:W-:Y:S01]  /*25a20*/  F2FP.BF16.F32.PACK_AB R69, R158, R159 ;  /* 0x0000009f9e45723e */ /* 0x000fe200000010ff */
[C---:B------:R-:W-:Y:S01]  /*25a30*/  HMMA.16816.F32.BF16 R48, R72.reuse, R82, R48 ;  /* 0x000000524830723c */ /* 0x040fe20000041830 */
[----:B------:R-:W1:Y:S04]  /*25a40*/  LDSM.16.MT88.4 R80, [R224+0xf000] ;  /* 0x00f00000e050783b */ /* 0x000e680000004200 */
[----:B------:R-:W-:Y:S01]  /*25a50*/  F2FP.BF16.F32.PACK_AB R70, R156, R157 ;  /* 0x0000009d9c46723e */ /* 0x000fe200000010ff */
[C---:B---3--:R-:W-:Y:S05]  /*25a60*/  HMMA.16816.F32.BF16 R52, R72.reuse, R84, R52 ;  /* 0x000000544834723c */ /* 0x048fea0000041834 */
        /* <DEDUP_REMOVED lines=8> */
[----:B------:R-:W-:Y:S01]  /*25af0*/  FADD.FTZ R157, R153, R157 ;  /* 0x0000009d999d7221 */ /* 0x000fe20000010000 */
[C---:B--2---:R-:W-:Y:S05]  /*25b00*/  HMMA.16816.F32.BF16 R4, R68.reuse, R76, R4 ;  /* 0x0000004c4404723c */ /* 0x044fea0000041804 */
[----:B------:R-:W-:Y:S01]  /*25b10*/  FADD.FTZ R157, R151, R157 ;  /* 0x0000009d979d7221 */ /* 0x000fe20000010000 */
        /* <DEDUP_REMOVED lines=10> */
[C---:B------:R-:W-:Y:S05]  /*25bc0*/  HMMA.16816.F32.BF16 R24, R68.reuse, R98, R24 ;  /* 0x000000624418723c */ /* 0x040fea0000041818 */
[----:B------:R-:W-:Y:S01]  /*25bd0*/  FADD.FTZ R150, R150, R158 ;  /* 0x0000009e96967221 */ /* 0x000fe20000010000 */
        /* <DEDUP_REMOVED lines=8> */
[----:B------:R-:W3:Y:S05]  /*25c60*/  LDSM.16.MT88.4 R84, [R226+0x13800] ;  /* 0x01380000e254783b */ /* 0x000eea0000004200 */
[C---:B----4-:R-:W-:Y:S06]  /*25c70*/  HMMA.16816.F32.BF16 R44, R68.reuse, R72, R44 ;  /* 0x00000048442c723c */ /* 0x050fec000004182c */
[C---:B------:R-:W-:Y:S06]  /*25c80*/  HMMA.16816.F32.BF16 R48, R68.reuse, R74, R48 ;  /* 0x0000004a4430723c */ /* 0x040fec0000041830 */
[C---:B--2---:R-:W-:Y:S06]  /*25c90*/  HMMA.16816.F32.BF16 R52, R68.reuse, R76, R52 ;  /* 0x0000004c4434723c */ /* 0x044fec0000041834 */
[C---:B------:R-:W-:Y:S01]  /*25ca0*/  HMMA.16816.F32.BF16 R56, R68.reuse, R78, R56 ;  /* 0x0000004e4438723c */ /* 0x040fe20000041838 */
[----:B------:R-:W2:Y:S05]  /*25cb0*/  LDSM.16.MT88.4 R76, [R225+0x13800] ;  /* 0x01380000e14c783b */ /* 0x000eaa0000004200 */
[C---:B-1----:R-:W-:Y:S06]  /*25cc0*/  HMMA.16816.F32.BF16 R60, R68.reuse, R80, R60 ;  /* 0x00000050443c723c */ /* 0x042fec000004183c */
[----:B------:R-:W-:Y:S01]  /*25cd0*/  HMMA.16816.F32.BF16 R64, R68, R82, R64 ;  /* 0x000000524440723c */ /* 0x000fe20000041840 */
[----:B------:R-:W1:Y:S05]  /*25ce0*/  LDSM.16.MT88.4 R68, [R224+0x13800] ;  /* 0x01380000e044783b */ /* 0x000e6a0000004200 */
[C---:B------:R-:W-:Y:S06]  /*25cf0*/  HMMA.16816.F32.BF16 R128, R132.reuse, R124, R4 ;  /* 0x0000007c8480723c */ /* 0x040fec0000041804 */
[C---:B------:R-:W-:Y:S05]  /*25d00*/  HMMA.16816.F32.BF16 R124, R132.reuse, R126, R8 ;  /* 0x0000007e847c723c */ /* 0x040fea0000041808 */
[----:B------:R-:W-:Y:S01]  /*25d10*/  FADD.FTZ R4, R152, R157 ;  /* 0x0000009d98047221 */ /* 0x000fe20000010000 */
[C---:B------:R-:W-:Y:S04]  /*25d20*/  HMMA.16816.F32.BF16 R120, R132.reuse, R116, R12 ;  /* 0x000000748478723c */ /* 0x040fe8000004180c */
[----:B------:R4:W-:Y:S02]  /*25d30*/  STL [R1], R4 ;  /* 0x0000000401007387 */ /* 0x0009e40000100800 */
        /* <DEDUP_REMOVED lines=8> */
[C---:B------:R-:W-:Y:S06]  /*25dc0*/  HMMA.16816.F32.BF16 R84, R132.reuse, R86, R48 ;  /* 0x000000568454723c */ /* 0x040fec0000041830 */
[C---:B--2---:R-:W-:Y:S06]  /*25dd0*/  HMMA.16816.F32.BF16 R80, R132.reuse, R76, R52 ;  /* 0x0000004c8450723c */ /* 0x044fec0000041834 */
[C---:B------:R-:W-:Y:S06]  /*25de0*/  HMMA.16816.F32.BF16 R76, R132.reuse, R78, R56 ;  /* 0x0000004e844c723c */ /* 0x040fec0000041838 */
[C---:B-1----:R-:W-:Y:S06]  /*25df0*/  HMMA.16816.F32.BF16 R72, R132.reuse, R68, R60 ;  /* 0x000000448448723c */ /* 0x042fec000004183c */
[----:B------:R-:W-:Y:S07]  /*25e00*/  HMMA.16816.F32.BF16 R68, R132, R70, R64 ;  /* 0x000000468444723c */ /* 0x000fee0000041840 */
[----:B------:R-:W-:Y:S04]  /*25e10*/  MOV R133, R0 ;  /* 0x0000000000857202 */ /* 0x000fe80000000f00 */
[----:B------:R-:W-:Y:S01]  /*25e20*/  MOV R132, R2 ;  /* 0x0000000200847202 */ /* 0x000fe20000000f00 */
[----:B------:R-:W-:Y:S01]  /*25e30*/  @!UPT UIADD3 URZ, URZ, URZ, URZ ;  /* 0x0000003f3f3ff290 */ /* 0x000fe2000fffe03f */
[----:B----4-:R-:W-:Y:S11]  /*25e40*/  @P0 BRA `(.L_x_1465) ;  /* 0xffffffa800380947 */ /* 0x010ff6000383ffff */
.L_x_1456:
[----:B------:R1:W5:Y:S01]  /*25e50*/  LDL R14, [R1] ;  /* 0x00000000010e7983 */ /* 0x0003620000100800 */
[----:B------:R-:W2:Y:S08]  /*25e60*/  LDC.64 R8, c[0x0][0x208] ;  /* 0x00008200ff087b82 */ /* 0x000eb00000000a00 */
[----:B------:R-:W3:Y:S01]  /*25e70*/  LDC.64 R12, c[0x0][0x198] ;  /* 0x00006600ff0c7b82 */ /* 0x000ee20000000a00 */
[----:B--2---:R-:W-:-:S02]  /*25e80*/  R2UR UR4, R8 ;  /* 0x00000000080472ca */ /* 0x004fc400000e0000 */
[----:B------:R-:W-:-:S13]  /*25e90*/  R2UR UR5, R9 ;  /* 0x00000000090572ca */ /* 0x000fda00000e0000 */
[----:B---3--:R1:W5:Y:S01]  /*25ea0*/  LD.E R6, desc[UR4][R12.64+0xd8] ;  /* 0x0000d8040c067980 */ /* 0x008362000c101900 */
[----:B------:R-:W-:-:S03]  /*25eb0*/  UMOV UR4, 0xffffffff ;  /* 0xffffffff00047882 */ /* 0x000fc60000000000 */
[----:B------:R-:W-:Y:S05]  /*25ec0*/  BRA.DIV UR4, `(.L_x_1466) ;  /* 0x0000001a04487947 */ /* 0x000fea000b800000 */
[----:B-----5:R-:W2:Y:S04]  /*25ed0*/  SHFL.BFLY PT, R11, R14, 0x2, 0x1f ;  /* 0x0c401f000e0b7f89 */ /* 0x020ea800000e0000 */
[----:B------:R-:W3:Y:S01]  /*25ee0*/  SHFL.BFLY PT, R3, R252, 0x2, 0x1f ;  /* 0x0c401f00fc037f89 */ /* 0x000ee200000e0000 */
[----:B--2---:R-:W-:Y:S01]  /*25ef0*/  FADD.FTZ R11, R11, R14 ;  /* 0x0000000e0b0b7221 */ /* 0x004fe20000010000 */
[----:B---3--:R-:W-:-:S04]  /*25f00*/  FADD.FTZ R252, R3, R252 ;  /* 0x000000fc03fc7221 */ /* 0x008fc80000010000 */
[----:B------:R-:W2:Y:S04]  /*25f10*/  SHFL.BFLY PT, R10, R11, 0x1, 0x1f ;  /* 0x0c201f000b0a7f89 */ /* 0x000ea800000e0000 */
[----:B------:R3:W4:Y:S01]  /*25f20*/  SHFL.BFLY PT, R3, R252, 0x1, 0x1f ;  /* 0x0c201f00fc037f89 */ /* 0x00072200000e0000 */
[----:B--2---:R-:W-:-:S07]  /*25f30*/  FADD.FTZ R10, R11, R10 ;  /* 0x0000000a0b0a7221 */ /* 0x004fce0000010000 */
.L_x_1482:
[----:B------:R-:W2:Y:S01]  /*25f40*/  S2R R7, SR_TID.X ;  /* 0x0000000000077919 */ /* 0x000ea20000002100 */
[----:B----4-:R-:W-:Y:S01]  /*25f50*/  FADD.FTZ R3, R252, R3 ;  /* 0x00000003fc037221 */ /* 0x010fe20000010000 */
[----:B------:R-:W-:Y:S01]  /*25f60*/  MOV R5, 0x3f800000 ;  /* 0x3f80000000057802 */ /* 0x000fe20000000f00 */
[----:B------:R-:W4:Y:S01]  /*25f70*/  S2UR UR4, SR_CgaCtaId ;  /* 0x00000000000479c3 */ /* 0x000f220000008800 */
[----:B------:R-:W-:Y:S01]  /*25f80*/  FSETP.NE.FTZ.AND P4, PT, R10, RZ, PT ;  /* 0x000000ff0a00720b */ /* 0x000fe20003f95000 */
[----:B------:R-:W-:Y:S01]  /*25f90*/  UMOV UR5, 0x400 ;  /* 0x0000040000057882 */ /* 0x000fe20000000000 */
[----:B------:R-:W-:Y:S02]  /*25fa0*/  FSETP.NE.FTZ.AND P3, PT, R3, RZ, PT ;  /* 0x000000ff0300720b */ /* 0x000fe40003f75000 */
[----:B------:R-:W-:Y:S02]  /*25fb0*/  MOV R4, 0x3f800000 ;  /* 0x3f80000000047802 */ /* 0x000fe40000000f00 */
[----:B------:R-:W-:-:S02]  /*25fc0*/  R2UR UR10, R8 ;  /* 0x00000000080a72ca */ /* 0x000fc400000e0000 */
[----:B------:R-:W-:-:S05]  /*25fd0*/  R2UR UR11, R9 ;  /* 0x00000000090b72ca */ /* 0x000fca00000e0000 */
[----:B------:R-:W1:Y:S08]  /*25fe0*/  @P4 MUFU.RCP R4, R10 ;  /* 0x0000000a00044308 */ /* 0x000e700000001000 */
[----:B------:R-:W3:Y:S01]  /*25ff0*/  @P3 MUFU.RCP R5, R3 ;  /* 0x0000000300053308 */ /* 0x000ee20000001000 */
[----:B----4-:R-:W-:Y:S01]  /*26000*/  ULEA UR4, UR4, UR5, 0x18 ;  /* 0x0000000504047291 */ /* 0x010fe2000f8ec03f */
[----:B------:R-:W-:-:S02]  /*26010*/  R2UR UR5, R9 ;  /* 0x00000000090572ca */ /* 0x000fc400000e0000 */
[----:B--2---:R-:W-:Y:S01]  /*26020*/  SHF.R.S32.HI R11, RZ, 0x1f, R7 ;  /* 0x0000001fff0b7819 */ /* 0x004fe20000011407 */
[C---:B-1----:R-:W-:Y:S01]  /*26030*/  FMUL.FTZ R128, R4.reuse, R128 ;  /* 0x0000008004807220 */ /* 0x042fe20000410000 */
[C---:B------:R-:W-:Y:S02]  /*26040*/  FMUL.FTZ R129, R4.reuse, R129 ;  /* 0x0000008104817220 */ /* 0x040fe40000410000 */
[----:B------:R-:W-:Y:S01]  /*26050*/  LEA.HI R14, R11, R7, RZ, 0x2 ;  /* 0x000000070b0e7211 */ /* 0x000fe200078f10ff */
[C---:B------:R-:W-:Y:S01]  /*26060*/  FMUL.FTZ R124, R4.reuse, R124 ;  /* 0x0000007c047c7220 */ /* 0x040fe20000410000 */
[C---:B------:R-:W-:Y:S01]  /*26070*/  FMUL.FTZ R125, R4.reuse, R125 ;  /* 0x0000007d047d7220 */ /* 0x040fe20000410000 */
[C---:B------:R-:W-:Y:S01]  /*26080*/  FMUL.FTZ R120, R4.reuse, R120 ;  /* 0x0000007804787220 */ /* 0x040fe20000410000 */
[--C-:B------:R-:W-:Y:S01]  /*26090*/  SHF.R.S32.HI R15, RZ, 0x2, R14.reuse ;  /* 0x00000002ff0f7819 */ /* 0x100fe2000001140e */
[C---:B------:R-:W-:Y:S01]  /*260a0*/  FMUL.FTZ R121, R4.reuse, R121 ;  /* 0x0000007904797220 */ /* 0x040fe20000410000 */
[C---:B---3--:R-:W-:Y:S01]  /*260b0*/  FMUL.FTZ R131, R5.reuse, R131 ;  /* 0x0000008305837220 */ /* 0x048fe20000410000 */
        /* <DEDUP_REMOVED lines=37> */
[C---:B------:R-:W-:Y:S01]  /*26310*/  FMUL.FTZ R113, R4.reuse, R113 ;  /* 0x0000007104717220 */ /* 0x040fe20000410000 */
[----:B------:R-:W-:Y:S01]  /*26320*/  IMAD.IADD R14, R7, 0x1, -R14 ;  /* 0x00000001070e7824 */ /* 0x000fe200078e0a0e */
[----:B------:R-:W-:Y:S01]  /*26330*/  LOP3.LUT R5, R5, 0xfffffff8, RZ, 0xc0, !PT ;  /* 0xfffffff805057812 */ /* 0x000fe200078ec0ff */
[C---:B------:R-:W-:Y:S01]  /*26340*/  FMUL.FTZ R108, R4.reuse, R108 ;  /* 0x0000006c046c7220 */ /* 0x040fe20000410000 */
[C---:B------:R-:W-:Y:S01]  /*26350*/  FMUL.FTZ R109, R4.reuse, R109 ;  /* 0x0000006d046d7220 */ /* 0x040fe20000410000 */
[----:B------:R-:W-:Y:S01]  /*26360*/  F2FP.BF16.F32.PACK_AB R128, R129, R128 ;  /* 0x000000808180723e */ /* 0x000fe200000010ff */
[C---:B------:R-:W-:Y:S01]  /*26370*/  FMUL.FTZ R104, R4.reuse, R104 ;  /* 0x0000006804687220 */ /* 0x040fe20000410000 */
[----:B------:R-:W-:Y:S01]  /*26380*/  IADD3 R15, R15, -R5, RZ ;  /* 0x800000050f0f7210 */ /* 0x000fe20007ffe0ff */
[C---:B------:R-:W-:Y:S01]  /*26390*/  FMUL.FTZ R105, R4.reuse, R105 ;  /* 0x0000006904697220 */ /* 0x040fe20000410000 */
[----:B------:R-:W-:Y:S01]  /*263a0*/  LEA.HI R5, R11, R7, RZ, 0x5 ;  /* 0x000000070b057211 */ /* 0x000fe200078f28ff */
[C---:B------:R-:W-:Y:S01]  /*263b0*/  FMUL.FTZ R100, R4.reuse, R100 ;  /* 0x0000006404647220 */ /* 0x040fe20000410000 */
[----:B------:R-:W-:Y:S01]  /*263c0*/  SHF.L.U32 R17, R15, 0x6, RZ ;  /* 0x000000060f117819 */ /* 0x000fe200000006ff */
[C---:B------:R-:W-:Y:S01]  /*263d0*/  FMUL.FTZ R101, R4.reuse, R101 ;  /* 0x0000006504657220 */ /* 0x040fe20000410000 */
[----:B------:R-:W-:Y:S01]  /*263e0*/  SHF.R.S32.HI R16, RZ, 0x5, R5 ;  /* 0x00000005ff107819 */ /* 0x000fe20000011405 */
[C---:B------:R-:W-:Y:S01]  /*263f0*/  FMUL.FTZ R96, R4.reuse, R96 ;  /* 0x0000006004607220 */ /* 0x040fe20000410000 */
[----:B------:R-:W-:Y:S01]  /*26400*/  LOP3.LUT R17, R17, 0x1c0, RZ, 0xc0, !PT ;  /* 0x000001c011117812 */ /* 0x000fe200078ec0ff */
[C---:B------:R-:W-:Y:S01]  /*26410*/  FMUL.FTZ R97, R4.reuse, R97 ;  /* 0x0000006104617220 */ /* 0x040fe20000410000 */
[----:B------:R-:W-:Y:S01]  /*26420*/  LOP3.LUT R18, R15, 0x1, RZ, 0xc0, !PT ;  /* 0x000000010f127812 */ /* 0x000fe200078ec0ff */
[----:B------:R-:W-:Y:S01]  /*26430*/  FMUL.FTZ R92, R4, R92 ;  /* 0x0000005c045c7220 */ /* 0x000fe20000410000 */
[----:B------:R-:W-:Y:S01]  /*26440*/  LEA R14, R16, R14, 0x9 ;  /* 0x0000000e100e7211 */ /* 0x000fe200078e48ff */
[C---:B------:R-:W-:Y:S01]  /*26450*/  FMUL.FTZ R93, R4.reuse, R93 ;  /* 0x0000005d045d7220 */ /* 0x040fe20000410000 */
[----:B------:R-:W-:Y:S01]  /*26460*/  LEA.HI R17, R17, R17, RZ, 0x1d ;  /* 0x0000001111117211 */ /* 0x000fe200078fe8ff */
[----:B------:R-:W-:Y:S01]  /*26470*/  FMUL.FTZ R88, R4, R88 ;  /* 0x0000005804587220 */ /* 0x000fe20000410000 */
[----:B------:R-:W-:Y:S01]  /*26480*/  ISETP.NE.U32.AND P0, PT, R18, 0x1, PT ;  /* 0x000000011200780c */ /* 0x000fe20003f05070 */
[----:B------:R-:W-:Y:S01]  /*26490*/  FMUL.FTZ R89, R4, R89 ;  /* 0x0000005904597220 */ /* 0x000fe20000410000 */
[----:B------:R-:W-:Y:S01]  /*264a0*/  LEA R14, R14, R17, 0x1 ;  /* 0x000000110e0e7211 */ /* 0x000fe200078e08ff */
[C---:B------:R-:W-:Y:S01]  /*264b0*/  FMUL.FTZ R84, R4.reuse, R84 ;  /* 0x0000005404547220 */ /* 0x040fe20000410000 */
[----:B------:R-:W-:Y:S01]  /*264c0*/  R2P PR, R15, 0x6 ;  /* 0x000000060f007804 */ /* 0x000fe20000000000 */
[----:B------:R-:W-:Y:S01]  /*264d0*/  FMUL.FTZ R85, R4, R85 ;  /* 0x0000005504557220 */ /* 0x000fe20000410000 */
[----:B------:R-:W-:Y:S01]  /*264e0*/  LEA R14, R14, UR4, 0x1 ;  /* 0x000000040e0e7c11 */ /* 0x000fe2000f8e08ff */
[C---:B------:R-:W-:Y:S01]  /*264f0*/  FMUL.FTZ R80, R4.reuse, R80 ;  /* 0x0000005004507220 */ /* 0x040fe20000410000 */
[----:B------:R-:W-:Y:S01]  /*26500*/  MOV R15, 0x20 ;  /* 0x00000020000f7802 */ /* 0x000fe20000000f00 */
[----:B------:R-:W-:Y:S01]  /*26510*/  FMUL.FTZ R81, R4, R81 ;  /* 0x0000005104517220 */ /* 0x000fe20000410000 */
[----:B------:R-:W-:Y:S01]  /*26520*/  MOV R18, 0x40 ;  /* 0x0000004000127802 */ /* 0x000fe20000000f00 */
[C---:B------:R-:W-:Y:S01]  /*26530*/  VIADD R17, R14.reuse, 0xfffffff0 ;  /* 0xfffffff00e117836 */ /* 0x040fe20000000000 */
[----:B------:R-:W-:Y:S01]  /*26540*/  SEL R15, R15, 0xffffffe0, !P1 ;  /* 0xffffffe00f0f7807 */ /* 0x000fe20004800000 */
[----:B------:R-:W-:Y:S01]  /*26550*/  STS [R14], R128 ;  /* 0x000000800e007388 */ /* 0x000fe20000000800 */
[----:B------:R-:W-:Y:S01]  /*26560*/  @P0 IADD3 R17, R14, 0x10, RZ ;  /* 0x000000100e110810 */ /* 0x000fe20007ffe0ff */
[----:B------:R-:W-:Y:S01]  /*26570*/  FMUL.FTZ R76, R4, R76 ;  /* 0x0000004c044c7220 */ /* 0x000fe20000410000 */
[----:B------:R-:W-:Y:S01]  /*26580*/  SEL R18, R18, 0xffffffc0, !P2 ;  /* 0xffffffc012127807 */ /* 0x000fe20005000000 */
[----:B------:R-:W-:Y:S01]  /*26590*/  FMUL.FTZ R77, R4, R77 ;  /* 0x0000004d044d7220 */ /* 0x000fe20000410000 */
[----:B------:R-:W-:Y:S01]  /*265a0*/  ISETP.NE.AND P0, PT, R246, -0x1, PT ;  /* 0xfffffffff600780c */ /* 0x000fe20003f05270 */
[----:B------:R-:W-:Y:S01]  /*265b0*/  FMUL.FTZ R72, R4, R72 ;  /* 0x0000004804487220 */ /* 0x000fe20000410000 */
[----:B------:R-:W-:Y:S01]  /*265c0*/  F2FP.BF16.F32.PACK_AB R130, R131, R130 ;  /* 0x000000828382723e */ /* 0x000fe200000010ff */
[----:B------:R-:W-:Y:S01]  /*265d0*/  IMAD.IADD R20, R14, 0x1, R18 ;  /* 0x000000010e147824 */ /* 0x000fe200078e0212 */
[----:B------:R-:W-:Y:S01]  /*265e0*/  F2FP.BF16.F32.PACK_AB R124, R125, R124 ;  /* 0x0000007c7d7c723e */ /* 0x000fe200000010ff */
[C---:B------:R-:W-:Y:S01]  /*265f0*/  FMUL.FTZ R73, R4.reuse, R73 ;  /* 0x0000004904497220 */ /* 0x040fe20000410000 */
[----:B------:R-:W-:Y:S01]  /*26600*/  F2FP.BF16.F32.PACK_AB R126, R127, R126 ;  /* 0x0000007e7f7e723e */ /* 0x000fe200000010ff */
[----:B------:R-:W-:Y:S01]  /*26610*/  STS [R14+0x400], R130 ;  /* 0x000400820e007388 */ /* 0x000fe20000000800 */
[----:B------:R-:W-:Y:S01]  /*26620*/  F2FP.BF16.F32.PACK_AB R120, R121, R120 ;  /* 0x000000787978723e */ /* 0x000fe200000010ff */
[----:B------:R-:W-:Y:S01]  /*26630*/  FMUL.FTZ R68, R4, R68 ;  /* 0x0000004404447220 */ /* 0x000fe20000410000 */
[----:B------:R-:W-:Y:S01]  /*26640*/  F2FP.BF16.F32.PACK_AB R122, R123, R122 ;  /* 0x0000007a7b7a723e */ /* 0x000fe200000010ff */
[----:B------:R-:W-:Y:S01]  /*26650*/  STS [R17], R124 ;  /* 0x0000007c11007388 */ /* 0x000fe20000000800 */
[----:B------:R-:W-:Y:S01]  /*26660*/  IADD3 R19, R14, R15, RZ ;  /* 0x0000000f0e137210 */ /* 0x000fe20007ffe0ff */
[----:B------:R-:W-:Y:S01]  /*26670*/  FMUL.FTZ R4, R4, R69 ;  /* 0x0000004504047220 */ /* 0x000fe20000410000 */
[----:B------:R-:W-:Y:S01]  /*26680*/  F2FP.BF16.F32.PACK_AB R116, R117, R116 ;  /* 0x000000747574723e */ /* 0x000fe200000010ff */
[----:B------:R-:W-:Y:S01]  /*26690*/  STS [R17+0x400], R126 ;  /* 0x0004007e11007388 */ /* 0x000fe20000000800 */
[----:B------:R-:W-:-:S02]  /*266a0*/  F2FP.BF16.F32.PACK_AB R118, R119, R118 ;  /* 0x000000767776723e */ /* 0x000fc400000010ff */
[-C--:B------:R-:W-:Y:S01]  /*266b0*/  IADD3 R15, R15, R17.reuse, RZ ;  /* 0x000000110f0f7210 */ /* 0x080fe20007ffe0ff */
[----:B------:R-:W-:Y:S01]  /*266c0*/  STS [R19], R120 ;  /* 0x0000007813007388 */ /* 0x000fe20000000800 */
[----:B------:R-:W-:Y:S02]  /*266d0*/  F2FP.BF16.F32.PACK_AB R112, R113, R112 ;  /* 0x000000707170723e */ /* 0x000fe400000010ff */
[----:B------:R-:W-:Y:S01]  /*266e0*/  F2FP.BF16.F32.PACK_AB R114, R115, R114 ;  /* 0x000000727372723e */ /* 0x000fe200000010ff */
[----:B------:R-:W-:Y:S01]  /*266f0*/  STS [R19+0x400], R122 ;  /* 0x0004007a13007388 */ /* 0x000fe20000000800 */
[----:B------:R-:W-:Y:S02]  /*26700*/  F2FP.BF16.F32.PACK_AB R108, R109, R108 ;  /* 0x0000006c6d6c723e */ /* 0x000fe400000010ff */
[----:B------:R-:W-:Y:S01]  /*26710*/  F2FP.BF16.F32.PACK_AB R110, R111, R110 ;  /* 0x0000006e6f6e723e */ /* 0x000fe200000010ff */
[----:B------:R-:W-:Y:S01]  /*26720*/  STS [R15], R116 ;  /* 0x000000740f007388 */ /* 0x000fe20000000800 */
[----:B------:R-:W-:-:S02]  /*26730*/  IADD3 R21, R18, R17, RZ ;  /* 0x0000001112157210 */ /* 0x000fc40007ffe0ff */
[----:B------:R-:W-:Y:S01]  /*26740*/  F2FP.BF16.F32.PACK_AB R104, R105, R104 ;  /* 0x000000686968723e */ /* 0x000fe200000010ff */
[----:B------:R-:W-:Y:S01]  /*26750*/  STS [R15+0x400], R118 ;  /* 0x000400760f007388 */ /* 0x000fe20000000800 */
[----:B------:R-:W-:Y:S02]  /*26760*/  F2FP.BF16.F32.PACK_AB R106, R107, R106 ;  /* 0x0000006a6b6a723e */ /* 0x000fe400000010ff */
[----:B------:R-:W-:Y:S01]  /*26770*/  IADD3 R22, R19, R18, RZ ;  /* 0x0000001213167210 */ /* 0x000fe20007ffe0ff */
[----:B------:R-:W-:Y:S01]  /*26780*/  STS [R20], R112 ;  /* 0x0000007014007388 */ /* 0x000fe20000000800 */
[----:B------:R-:W-:Y:S02]  /*26790*/  F2FP.BF16.F32.PACK_AB R100, R101, R100 ;  /* 0x000000646564723e */ /* 0x000fe400000010ff */
[----:B------:R-:W-:Y:S01]  /*267a0*/  F2FP.BF16.F32.PACK_AB R102, R103, R102 ;  /* 0x000000666766723e */ /* 0x000fe200000010ff */
[----:B------:R-:W-:Y:S01]  /*267b0*/  STS [R20+0x400], R114 ;  /* 0x0004007214007388 */ /* 0x000fe20000000800 */
[----:B------:R-:W-:-:S02]  /*267c0*/  IADD3 R18, R15, R18, RZ ;  /* 0x000000120f127210 */ /* 0x000fc40007ffe0ff */
[----:B------:R-:W-:Y:S01]  /*267d0*/  F2FP.BF16.F32.PACK_AB R96, R97, R96 ;  /* 0x000000606160723e */ /* 0x000fe200000010ff */
[----:B------:R-:W-:Y:S01]  /*267e0*/  STS [R21], R108 ;  /* 0x0000006c15007388 */ /* 0x000fe20000000800 */
[----:B------:R-:W-:Y:S02]  /*267f0*/  F2FP.BF16.F32.PACK_AB R98, R99, R98 ;  /* 0x000000626362723e */ /* 0x000fe400000010ff */
[----:B------:R-:W-:Y:S01]  /*26800*/  R2UR UR4, R8 ;  /* 0x00000000080472ca */ /* 0x000fe200000e0000 */
[----:B------:R-:W-:Y:S01]  /*26810*/  STS [R21+0x400], R110 ;  /* 0x0004006e15007388 */ /* 0x000fe20000000800 */
[----:B------:R-:W-:Y:S02]  /*26820*/  F2FP.BF16.F32.PACK_AB R92, R93, R92 ;  /* 0x0000005c5d5c723e */ /* 0x000fe400000010ff */
        /* <DEDUP_REMOVED lines=11> */
[----:B------:R-:W-:-:S02]  /*268e0*/  @!P0 R2UR UR8, R8 ;  /* 0x00000000080882ca */ /* 0x000fc400000e0000 */
[----:B------:R-:W-:Y:S01]  /*268f0*/  @!P0 R2UR UR9, R9 ;  /* 0x00000000090982ca */ /* 0x000fe200000e0000 */
[----:B------:R-:W-:Y:S01]  /*26900*/  STS [R14+0x2000], R96 ;  /* 0x002000600e007388 */ /* 0x000fe20000000800 */
[----:B------:R-:W-:Y:S02]  /*26910*/  F2FP.BF16.F32.PACK_AB R76, R77, R76 ;  /* 0x0000004c4d4c723e */ /* 0x000fe400000010ff */
[----:B------:R-:W-:Y:S01]  /*26920*/  F2FP.BF16.F32.PACK_AB R78, R79, R78 ;  /* 0x0000004e4f4e723e */ /* 0x000fe200000010ff */
[----:B------:R-:W-:Y:S01]  /*26930*/  STS [R14+0x2400], R98 ;  /* 0x002400620e007388 */ /* 0x000fe20000000800 */
[----:B------:R-:W-:Y:S02]  /*26940*/  F2FP.BF16.F32.PACK_AB R72, R73, R72 ;  /* 0x000000484948723e */ /* 0x000fe400000010ff */
[----:B------:R-:W-:Y:S01]  /*26950*/  F2FP.BF16.F32.PACK_AB R74, R75, R74 ;  /* 0x0000004a4b4a723e */ /* 0x000fe200000010ff */
[----:B------:R-:W-:Y:S01]  /*26960*/  STS [R17+0x2000], R92 ;  /* 0x0020005c11007388 */ /* 0x000fe20000000800 */
[----:B------:R-:W-:-:S02]  /*26970*/  F2FP.BF16.F32.PACK_AB R4, R4, R68 ;  /* 0x000000440404723e */ /* 0x000fc400000010ff */
[----:B------:R-:W-:Y:S01]  /*26980*/  F2FP.BF16.F32.PACK_AB R70, R71, R70 ;  /* 0x000000464746723e */ /* 0x000fe200000010ff */
[----:B------:R1:W-:Y:S04]  /*26990*/  STS [R17+0x2400], R94 ;  /* 0x0024005e11007388 */ /* 0x0003e80000000800 */
[----:B------:R-:W-:Y:S04]  /*269a0*/  STS [R19+0x2000], R88 ;  /* 0x0020005813007388 */ /* 0x000fe80000000800 */
[----:B------:R-:W-:Y:S04]  /*269b0*/  STS [R19+0x2400], R90 ;  /* 0x0024005a13007388 */ /* 0x000fe80000000800 */
[----:B------:R-:W-:Y:S04]  /*269c0*/  STS [R15+0x2000], R84 ;  /* 0x002000540f007388 */ /* 0x000fe80000000800 */
[----:B------:R-:W-:Y:S04]  /*269d0*/  STS [R15+0x2400], R86 ;  /* 0x002400560f007388 */ /* 0x000fe80000000800 */
[----:B------:R-:W-:Y:S04]  /*269e0*/  STS [R20+0x2000], R80 ;  /* 0x0020005014007388 */ /* 0x000fe80000000800 */
[----:B------:R-:W-:Y:S04]  /*269f0*/  STS [R20+0x2400], R82 ;  /* 0x0024005214007388 */ /* 0x000fe80000000800 */
[----:B------:R-:W-:Y:S04]  /*26a00*/  STS [R21+0x2000], R76 ;  /* 0x0020004c15007388 */ /* 0x000fe80000000800 */
[----:B------:R2:W-:Y:S04]  /*26a10*/  STS [R21+0x2400], R78 ;  /* 0x0024004e15007388 */ /* 0x0005e80000000800 */
[----:B------:R-:W-:Y:S04]  /*26a20*/  STS [R22+0x2000], R72 ;  /* 0x0020004816007388 */ /* 0x000fe80000000800 */
[----:B------:R-:W-:Y:S04]  /*26a30*/  STS [R22+0x2400], R74 ;  /* 0x0024004a16007388 */ /* 0x000fe80000000800 */
[----:B------:R3:W-:Y:S04]  /*26a40*/  STS [R18+0x2000], R4 ;  /* 0x0020000412007388 */ /* 0x0007e80000000800 */
[----:B------:R4:W-:Y:S04]  /*26a50*/  STS [R18+0x2400], R70 ;  /* 0x0024004612007388 */ /* 0x0009e80000000800 */
[----:B------:R-:W4:Y:S01]  /*26a60*/  LD.E.64 R50, desc[UR10][R12.64+0x88] ;  /* 0x0000880a0c327980 */ /* 0x000f22000c101b00 */
[----:B-1----:R1:W1:Y:S01]  /*26a70*/  @P3 MUFU.LG2 R17, R3 ;  /* 0x0000000300113308 */ /* 0x0022620000000c00 */
[----:B------:R-:W-:Y:S02]  /*26a80*/  BSSY B0, `(.L_x_1467) ;  /* 0x0000029000007945 */ /* 0x000fe40003800000 */
[----:B------:R1:W5:Y:S04]  /*26a90*/  LD.E.64 R48, desc[UR4][R12.64+0x90] ;  /* 0x000090040c307980 */ /* 0x000368000c101b00 */
[----:B--2---:R-:W2:Y:S04]  /*26aa0*/  @!P0 LD.E.64 R20, desc[UR8][R12.64+0x80] ;  /* 0x000080080c148980 */ /* 0x004ea8000c101b00 */
[----:B---3--:R-:W3:Y:S01]  /*26ab0*/  LD.E.U8 R4, desc[UR4][R12.64+0x1c8] ;  /* 0x0001c8040c047980 */ /* 0x008ee2000c101100 */
[----:B----4-:R-:W4:Y:S01]  /*26ac0*/  @P4 MUFU.LG2 R18, R10 ;  /* 0x0000000a00124308 */ /* 0x010f220000000c00 */
[----:B-1----:R-:W-:Y:S01]  /*26ad0*/  @!P0 SHF.R.S32.HI R3, RZ, 0x1f, R243 ;  /* 0x0000001fff038819 */ /* 0x002fe200000114f3 */
[----:B------:R-:W-:Y:S01]  /*26ae0*/  @P3 FMUL.FTZ R17, R17, 0.69314718246459960938 ;  /* 0x3f31721811113820 */ /* 0x000fe20000410000 */
[----:B------:R-:W-:-:S03]  /*26af0*/  IMAD.MOV.U32 R14, RZ, RZ, 0x7f800000 ;  /* 0x7f800000ff0e7424 */ /* 0x000fc600078e00ff */
[----:B------:R-:W-:Y:S01]  /*26b00*/  @P3 FFMA.FTZ R14, R6, R0, R17 ;  /* 0x00000000060e3223 */ /* 0x000fe20000010011 */
[----:B----4-:R-:W-:Y:S01]  /*26b10*/  @P4 FMUL.FTZ R18, R18, 0.69314718246459960938 ;  /* 0x3f31721812124820 */ /* 0x010fe20000410000 */
[----:B------:R-:W-:-:S03]  /*26b20*/  MOV R10, 0x7f800000 ;  /* 0x7f800000000a7802 */ /* 0x000fc60000000f00 */
[----:B------:R-:W-:Y:S01]  /*26b30*/  @P4 FFMA.FTZ R10, R6, R2, R18 ;  /* 0x00000002060a4223 */ /* 0x000fe20000010012 */
[----:B------:R-:W-:-:S04]  /*26b40*/  @P0 IMAD.WIDE.U32 R22, R50, R246, RZ ;  /* 0x000000f632160225 */ /* 0x000fc800078e00ff */
[----:B--2---:R-:W-:Y:S01]  /*26b50*/  @!P0 IMAD R15, R21, R243, RZ ;  /* 0x000000f3150f8224 */ /* 0x004fe200078e02ff */
[----:B---3--:R-:W-:-:S03]  /*26b60*/  ISETP.NE.AND P1, PT, R4, RZ, PT ;  /* 0x000000ff0400720c */ /* 0x008fc60003f25270 */
[C---:B------:R-:W-:Y:S02]  /*26b70*/  @!P0 IMAD R15, R20.reuse, R3, R15 ;  /* 0x00000003140f8224 */ /* 0x040fe400078e020f */
[----:B------:R-:W-:Y:S02]  /*26b80*/  @P0 IMAD R3, R51, R246, RZ ;  /* 0x000000f633030224 */ /* 0x000fe400078e02ff */
[----:B------:R-:W-:Y:S01]  /*26b90*/  @!P0 IMAD.WIDE.U32 R20, R20, R243, RZ ;  /* 0x000000f314148225 */ /* 0x000fe200078e00ff */
[----:B------:R-:W-:Y:S02]  /*26ba0*/  @P0 MOV R4, R22 ;  /* 0x0000001600040202 */ /* 0x000fe40000000f00 */
[----:B------:R-:W-:Y:S02]  /*26bb0*/  @P0 IADD3 R3, R23, R3, RZ ;  /* 0x0000000317030210 */ /* 0x000fe40007ffe0ff */
        /* <DEDUP_REMOVED lines=13> */
.L_x_1468:
        /* <DEDUP_REMOVED lines=8> */
.L_x_1469:
[----:B------:R-:W-:Y:S05]  /*26d10*/  BSYNC B0 ;  /* 0x0000000000007941 */ /* 0x000fea0003800000 */
.L_x_1467:
        /* <DEDUP_REMOVED lines=9> */
[----:B------:R-:W-:Y:S01]  /*26db0*/  LOP3.LUT R6, R6, 0xffffffc, RZ, 0xc0, !PT ;  /* 0x0ffffffc06067812 */ /* 0x000fe200078ec0ff */
[----:B------:R-:W-:Y:S02]  /*26dc0*/  IMAD.IADD R17, R7, 0x1, -R17 ;  /* 0x0000000107117824 */ /* 0x000fe400078e0a11 */
[----:B------:R2:W5:Y:S01]  /*26dd0*/  LD.E.64 R54, desc[UR4][R12.64+0xa0] ;  /* 0x0000a0040c367980 */ /* 0x000562000c101b00 */
[----:B------:R-:W-:Y:S05]  /*26de0*/  WARPSYNC.ALL ;  /* 0x0000000000007948 */ /* 0x000fea0003800000 */
[----:B------:R-:W-:Y:S01]  /*26df0*/  BAR.SYNC.DEFER_BLOCKING 0x0 ;  /* 0x0000000000007b1d */ /* 0x000fe20000010000 */
[----:B------:R-:W-:Y:S01]  /*26e00*/  IMAD.IADD R16, R16, 0x1, -R6 ;  /* 0x0000000110107824 */ /* 0x000fe200078e0a06 */
[----:B------:R-:W-:-:S02]  /*26e10*/  LOP3.LUT P0, RZ, R17, 0x3, RZ, 0xc0, !PT ;  /* 0x0000000311ff7812 */ /* 0x000fc4000780c0ff */
[----:B-1----:R-:W-:-:S04]  /*26e20*/  SHF.R.S32.HI R0, RZ, 0x1f, R2 ;  /* 0x0000001fff007819 */ /* 0x002fc80000011402 */
[----:B------:R-:W-:-:S04]  /*26e30*/  LEA.HI R15, R0, R2, RZ, 0x5 ;  /* 0x00000002000f7211 */ /* 0x000fc800078f28ff */
[----:B------:R-:W-:-:S05]  /*26e40*/  LOP3.LUT R15, R15, 0xffffffe0, RZ, 0xc0, !PT ;  /* 0xffffffe00f0f7812 */ /* 0x000fca00078ec0ff */
[----:B------:R-:W-:-:S05]  /*26e50*/  IMAD.IADD R15, R2, 0x1, -R15 ;  /* 0x00000001020f7824 */ /* 0x000fca00078e0a0f */
[----:B------:R-:W-:Y:S01]  /*26e60*/  SHF.R.S32.HI R5, RZ, 0x1f, R15 ;  /* 0x0000001fff057819 */ /* 0x000fe2000001140f */
[----:B------:R2:W1:Y:S03]  /*26e70*/  LDS.128 R40, [R247] ;  /* 0x00000000f7287984 */ /* 0x0004660000000c00 */
[----:B------:R-:W-:Y:S01]  /*26e80*/  LEA.HI R5, R5, R15, RZ, 0x2 ;  /* 0x0000000f05057211 */ /* 0x000fe200078f10ff */
[----:B------:R2:W3:Y:S03]  /*26e90*/  LDS.128 R36, [R247+0x800] ;  /* 0x00080000f7247984 */ /* 0x0004e60000000c00 */
[----:B------:R-:W-:Y:S01]  /*26ea0*/  SHF.R.S32.HI R5, RZ, 0x2, R5 ;  /* 0x00000002ff057819 */ /* 0x000fe20000011405 */
[----:B------:R2:W4:Y:S04]  /*26eb0*/  LDS.128 R32, [R247+0x1000] ;  /* 0x00100000f7207984 */ /* 0x0005280000000c00 */
[----:B------:R-:W-:Y:S01]  /*26ec0*/  IMAD R5, R16, 0x10, R5 ;  /* 0x0000001010057824 */ /* 0x000fe200078e0205 */
[----:B------:R2:W1:Y:S04]  /*26ed0*/  LDS.128 R28, [R247+0x1800] ;  /* 0x00180000f71c7984 */ /* 0x0004680000000c00 */
[----:B------:R2:W1:Y:S04]  /*26ee0*/  LDS.128 R24, [R247+0x2000] ;  /* 0x00200000f7187984 */ /* 0x0004680000000c00 */
[----:B------:R2:W1:Y:S04]  /*26ef0*/  LDS.128 R20, [R247+0x2800] ;  /* 0x00280000f7147984 */ /* 0x0004680000000c00 */
[----:B------:R2:W1:Y:S04]  /*26f00*/  LDS.128 R16, [R247+0x3000] ;  /* 0x00300000f7107984 */ /* 0x0004680000000c00 */
[----:B------:R2:W1:Y:S01]  /*26f10*/  LDS.128 R44, [R247+0x3800] ;  /* 0x00380000f72c7984 */ /* 0x0004620000000c00 */
[----:B------:R-:W-:Y:S04]  /*26f20*/  BSSY B0, `(.L_x_1470) ;  /* 0x0000012000007945 */ /* 0x000fe80003800000 */
[----:B------:R-:W-:Y:S05]  /*26f30*/  @P0 BRA `(.L_x_1471) ;  /* 0x0000000000400947 */ /* 0x000fea0003800000 */
[C---:B------:R-:W-:Y:S02]  /*26f40*/  IMAD R6, R244.reuse, -0x40, R245 ;  /* 0xffffffc0f4067824 */ /* 0x040fe400078e02f5 */
[C---:B------:R-:W-:Y:S02]  /*26f50*/  VIADD R15, R5.reuse, 0x8 ;  /* 0x00000008050f7836 */ /* 0x040fe40000000000 */
        /* <DEDUP_REMOVED lines=14> */
.L_x_1471:
[----:B------:R-:W-:Y:S05]  /*27040*/  BSYNC B0 ;  /* 0x0000000000007941 */ /* 0x000fea0003800000 */
.L_x_1470:
[----:B------:R-:W-:Y:S02]  /*27050*/  LEA.HI R5, R11, R7, RZ, 0x3 ;  /* 0x000000070b057211 */ /* 0x000fe400078f18ff */
[----:B------:R-:W-:Y:S02]  /*27060*/  R2UR UR4, R8 ;  /* 0x00000000080472ca */ /* 0x000fe400000e0000 */
[----:B------:R-:W-:Y:S02]  /*27070*/  LOP3.LUT R5, R5, 0xfffffff8, RZ, 0xc0, !PT ;  /* 0xfffffff805057812 */ /* 0x000fe400078ec0ff */
[----:B------:R-:W-:-:S03]  /*27080*/  R2UR UR5, R9 ;  /* 0x00000000090572ca */ /* 0x000fc600000e0000 */
[----:B------:R-:W-:-:S04]  /*27090*/  IMAD.IADD R5, R7, 0x1, -R5 ;  /* 0x0000000107057824 */ /* 0x000fc800078e0a05 */
[----:B-1----:R-:W-:Y:S02]  /*270a0*/  IMAD.SHL.U32 R10, R5, 0x8, RZ ;  /* 0x00000008050a7824 */ /* 0x002fe400078e00ff */
[----:B------:R-:W-:-:S03]  /*270b0*/  IMAD.SHL.U32 R244, R244, 0x40, RZ ;  /* 0x00000040f4f47824 */ /* 0x000fc600078e00ff */
[----:B------:R-:W-:Y:S01]  /*270c0*/  SHF.R.S32.HI R11, RZ, 0x1f, R10 ;  /* 0x0000001fff0b7819 */ /* 0x000fe2000001140a */
[----:B------:R-:W-:Y:S01]  /*270d0*/  IMAD.IADD R245, R245, 0x1, -R244 ;  /* 0x00000001f5f57824 */ /* 0x000fe200078e0af4 */
[----:B------:R-:W-:Y:S01]  /*270e0*/  SHF.R.S32.HI R6, RZ, 0x1f, R242 ;  /* 0x0000001fff067819 */ /* 0x000fe200000114f2 */
[----:B-----5:R-:W-:Y:S01]  /*270f0*/  IMAD R5, R49, R242, RZ ;  /* 0x000000f231057224 */ /* 0x020fe200078e02ff */
[----:B------:R-:W-:Y:S01]  /*27100*/  SHF.R.S32.HI R7, RZ, 0x1f, R244 ;  /* 0x0000001fff077819 */ /* 0x000fe200000114f4 */
[----:B------:R-:W-:Y:S01]  /*27110*/  IMAD.WIDE.U32 R14, R50, R244, R10 ;  /* 0x000000f4320e7225 */ /* 0x000fe200078e000a */
[----:B------:R-:W-:Y:S01]  /*27120*/  LEA.HI R0, R0, R2, RZ, 0x3 ;  /* 0x0000000200007211 */ /* 0x000fe200078f18ff */
[----:B--2---:R1:W5:Y:S01]  /*27130*/  LD.E R12, desc[UR4][R12.64+0xc0] ;  /* 0x0000c0040c0c7980 */ /* 0x004362000c101900 */
[----:B------:R-:W-:Y:S01]  /*27140*/  BSSY B0, `(.L_x_1472) ;  /* 0x0000025000007945 */ /* 0x000fe20003800000 */
[----:B------:R-:W-:Y:S01]  /*27150*/  IMAD R244, R51, R244, RZ ;  /* 0x000000f433f47224 */ /* 0x000fe200078e02ff */
[----:B------:R-:W-:Y:S01]  /*27160*/  IADD3 R14, P0, R4, R14, RZ ;  /* 0x0000000e040e7210 */ /* 0x000fe20007f1e0ff */
[----:B------:R-:W-:Y:S01]  /*27170*/  IMAD R6, R48, R6, R5 ;  /* 0x0000000630067224 */ /* 0x000fe200078e0205 */
[----:B------:R-:W-:Y:S01]  /*27180*/  LOP3.LUT R5, R0, 0xfffffff8, RZ, 0xc0, !PT ;  /* 0xfffffff800057812 */ /* 0x000fe200078ec0ff */
[----:B------:R-:W-:Y:S01]  /*27190*/  IMAD R7, R50, R7, R244 ;  /* 0x0000000732077224 */ /* 0x000fe200078e02f4 */
[----:B------:R-:W-:-:S03]  /*271a0*/  SHF.R.S32.HI R0, RZ, 0x3, R0 ;  /* 0x00000003ff007819 */ /* 0x000fc60000011400 */
[----:B------:R-:W-:Y:S01]  /*271b0*/  IMAD.IADD R5, R2, 0x1, -R5 ;  /* 0x0000000102057824 */ /* 0x000fe200078e0a05 */
[----:B------:R-:W-:Y:S01]  /*271c0*/  IADD3.X R15, R3, R15, R7, P0, !PT ;  /* 0x0000000f030f7210 */ /* 0x000fe200007fe407 */
[C---:B------:R-:W-:Y:S01]  /*271d0*/  VIADD R3, R0.reuse, 0x30 ;  /* 0x0000003000037836 */ /* 0x040fe20000000000 */
[CC--:B------:R-:W-:Y:S01]  /*271e0*/  ISETP.GE.AND P0, PT, R0.reuse, R245.reuse, PT ;  /* 0x000000f50000720c */ /* 0x0c0fe20003f06270 */
[C---:B------:R-:W-:Y:S02]  /*271f0*/  VIADD R2, R0.reuse, 0x20 ;  /* 0x0000002000027836 */ /* 0x040fe40000000000 */
[----:B------:R-:W-:Y:S01]  /*27200*/  VIADD R4, R0, 0x10 ;  /* 0x0000001000047836 */ /* 0x000fe20000000000 */
[-C--:B------:R-:W-:Y:S01]  /*27210*/  ISETP.GE.AND P1, PT, R3, R245.reuse, PT ;  /* 0x000000f50300720c */ /* 0x080fe20003f26270 */
[----:B------:R-:W-:Y:S01]  /*27220*/  IMAD.WIDE.U32 R48, R48, R242, R14 ;  /* 0x000000f230307225 */ /* 0x000fe200078e000e */
[-C--:B------:R-:W-:Y:S02]  /*27230*/  ISETP.GE.AND P2, PT, R2, R245.reuse, PT ;  /* 0x000000f50200720c */ /* 0x080fe40003f46270 */
[----:B------:R-:W-:Y:S01]  /*27240*/  ISETP.GE.AND P3, PT, R4, R245, PT ;  /* 0x000000f50400720c */ /* 0x000fe20003f66270 */
[----:B------:R-:W-:Y:S01]  /*27250*/  IMAD.SHL.U32 R3, R5, 0x8, RZ ;  /* 0x0000000805037824 */ /* 0x000fe200078e00ff */
[----:B------:R-:W-:Y:S01]  /*27260*/  SHF.R.S32.HI R2, RZ, 0x1f, R0 ;  /* 0x0000001fff027819 */ /* 0x000fe20000011400 */
[----:B------:R-:W-:-:S02]  /*27270*/  IMAD.IADD R7, R49, 0x1, R6 ;  /* 0x0000000131077824 */ /* 0x000fc400078e0206 */
[----:B------:R-:W-:Y:S01]  /*27280*/  VIADD R3, R3, 0x40 ;  /* 0x0000004003037836 */ /* 0x000fe20000000000 */
[----:B-1----:R-:W-:Y:S07]  /*27290*/  @P0 BRA `(.L_x_1473) ;  /* 0x00000000003c0947 */ /* 0x002fee0003800000 */
[----:B-----5:R-:W-:Y:S01]  /*272a0*/  ISETP.GE.AND P5, PT, R10, R12, PT ;  /* 0x0000000c0a00720c */ /* 0x020fe20003fa6270 */
        /* <DEDUP_REMOVED lines=14> */
.L_x_1473:
[----:B------:R-:W-:Y:S05]  /*27390*/  BSYNC B0 ;  /* 0x0000000000007941 */ /* 0x000fea0003800000 */
.L_x_1472:
[----:B------:R-:W-:Y:S04]  /*273a0*/  BSSY B0, `(.L_x_1474) ;  /* 0x0000014000007945 */ /* 0x000fe80003800000 */
[----:B------:R-:W-:Y:S05]  /*273b0*/  @P3 BRA `(.L_x_1475) ;  /* 0x0000000000483947 */ /* 0x000fea0003800000 */
[----:B------:R-:W-:Y:S01]  /*273c0*/  IADD3 R5, P3, R0, 0x10, RZ ;  /* 0x0000001000057810 */ /* 0x000fe20007f7e0ff */
[----:B------:R-:W-:Y:S01]  /*273d0*/  IMAD.MOV.U32 R14, RZ, RZ, R48 ;  /* 0x000000ffff0e7224 */ /* 0x000fe200078e0030 */
[-C--:B-----5:R-:W-:Y:S01]  /*273e0*/  ISETP.GE.AND P4, PT, R10, R12.reuse, PT ;  /* 0x0000000c0a00720c */ /* 0x0a0fe20003f86270 */
[----:B------:R-:W-:Y:S01]  /*273f0*/  IMAD.MOV.U32 R15, RZ, RZ, R7 ;  /* 0x000000ffff0f7224 */ /* 0x000fe200078e0007 */
[----:B------:R-:W-:Y:S01]  /*27400*/  ISETP.GE.AND P0, PT, R3, R12, PT ;  /* 0x0000000c0300720c */ /* 0x000fe20003f06270 */
[----:B------:R-:W-:Y:S02]  /*27410*/  IMAD.X R4, RZ, RZ, R2, P3 ;  /* 0x000000ffff047224 */ /* 0x000fe400018e0602 */
[----:B------:R-:W-:-:S04]  /*27420*/  IMAD.WIDE.U32 R14, R50, R5, R14 ;  /* 0x00000005320e7225 */ /* 0x000fc800078e000e */
[----:B------:R-:W-:Y:S01]  /*27430*/  IMAD R4, R4, R50, RZ ;  /* 0x0000003204047224 */ /* 0x000fe200078e02ff */
[----:B-1----:R-:W-:-:S03]  /*27440*/  LEA R24, P3, R14, R52, 0x1 ;  /* 0x000000340e187211 */ /* 0x002fc600078608ff */
        /* <DEDUP_REMOVED lines=9> */
.L_x_1475:
[----:B------:R-:W-:Y:S05]  /*274e0*/  BSYNC B0 ;  /* 0x0000000000007941 */ /* 0x000fea0003800000 */
.L_x_1474:
        /* <DEDUP_REMOVED lines=10> */
[----:B--2---:R-:W-:-:S03]  /*27590*/  LEA R20, P2, R14, R52, 0x1 ;  /* 0x000000340e147211 */ /* 0x004fc600078408ff */
        /* <DEDUP_REMOVED lines=9> */
.L_x_1477:
[----:B------:R-:W-:Y:S05]  /*27630*/  BSYNC B0 ;  /* 0x0000000000007941 */ /* 0x000fea0003800000 */
.L_x_1476:
[----:B------:R-:W-:Y:S02]  /*27640*/  MOV R4, R241 ;  /* 0x000000f100047202 */ /* 0x000fe40000000f00 */
[----:B------:R-:W-:-:S04]  /*27650*/  MOV R5, 0x0 ;  /* 0x0000000000057802 */ /* 0x000fc80000000f00 */
[----:B-12345:R-:W-:Y:S05]  /*27660*/  @P1 RET.REL.NODEC R4 `(_ZN5flash24flash_fwd_splitkv_kernelI23Flash_fwd_kernel_traitsILi128ELi64ELi128ELi4ELb0ELb0EN7cutlass10bfloat16_tE19Flash_kernel_traitsILi128ELi64ELi128ELi4ES3_EELb1ELb0ELb0ELb0ELb0ELb1ELb0ELb1EEEvNS_16Flash_fwd_paramsE) ;  /* 0xfffffd8804641950 */ /* 0x03efea0003c3ffff */
[----:B------:R-:W-:Y:S01]  /*27670*/  IADD3 R0, P0, R0, 0x30, RZ ;  /* 0x0000003000007810 */ /* 0x000fe20007f1e0ff */
[----:B------:R-:W-:Y:S01]  /*27680*/  IMAD.MOV.U32 R4, RZ, RZ, R48 ;  /* 0x000000ffff047224 */ /* 0x000fe200078e0030 */
[-C--:B------:R-:W-:Y:S01]  /*27690*/  ISETP.GE.AND P1, PT, R10, R12.reuse, PT ;  /* 0x0000000c0a00720c */ /* 0x080fe20003f26270 */
[----:B------:R-:W-:Y:S02]  /*276a0*/  IMAD.MOV.U32 R5, RZ, RZ, R7 ;  /* 0x000000ffff057224 */ /* 0x000fe400078e0007 */
[----:B------:R-:W-:Y:S01]  /*276b0*/  IMAD.X R2, RZ, RZ, R2, P0 ;  /* 0x000000ffff027224 */ /* 0x000fe200000e0602 */
[----:B------:R-:W-:Y:S01]  /*276c0*/  ISETP.GE.AND P0, PT, R3, R12, PT ;  /* 0x0000000c0300720c */ /* 0x000fe20003f06270 */
[----:B------:R-:W-:Y:S01]  /*276d0*/  IMAD.WIDE.U32 R4, R50, R0, R4 ;  /* 0x0000000032047225 */ /* 0x000fe200078e0004 */
[----:B------:R-:W-:-:S03]  /*276e0*/  MOV R3, 0x0 ;  /* 0x0000000000037802 */ /* 0x000fc60000000f00 */
[----:B------:R-:W-:Y:S01]  /*276f0*/  IMAD R2, R2, R50, RZ ;  /* 0x0000003202027224 */ /* 0x000fe200078e02ff */
[----:B------:R-:W-:-:S03]  /*27700*/  LEA R6, P2, R4, R52, 0x1 ;  /* 0x0000003404067211 */ /* 0x000fc600078408ff */
[----:B------:R-:W-:Y:S01]  /*27710*/  IMAD R2, R51, R0, R2 ;  /* 0x0000000033027224 */ /* 0x000fe200078e0202 */
[----:B------:R-:W-:Y:S02]  /*27720*/  @!P1 R2UR UR4, R8 ;  /* 0x00000000080492ca */ /* 0x000fe400000e0000 */
[----:B------:R-:W-:Y:S02]  /*27730*/  @!P1 R2UR UR5, R9 ;  /* 0x00000000090592ca */ /* 0x000fe400000e0000 */
[----:B------:R-:W-:-:S04]  /*27740*/  IADD3 R2, R5, R2, RZ ;  /* 0x0000000205027210 */ /* 0x000fc80007ffe0ff */
[----:B------:R-:W-:Y:S01]  /*27750*/  LEA.HI.X R7, R4, R53, R2, 0x1, P2 ;  /* 0x0000003504077211 */ /* 0x000fe200010f0c02 */
[----:B------:R-:W-:-:S06]  /*27760*/  IMAD.MOV.U32 R2, RZ, RZ, R241 ;  /* 0x000000ffff027224 */ /* 0x000fcc00078e00f1 */
[----:B------:R1:W-:Y:S02]  /*27770*/  @!P1 ST.E.128 desc[UR4][R6.64], R28 ;  /* 0x0000001c06009985 */ /* 0x0003e4000c101d04 */
[----:B-1----:R-:W-:Y:S05]  /*27780*/  @P0 RET.REL.NODEC R2 `(_ZN5flash24flash_fwd_splitkv_kernelI23Flash_fwd_kernel_traitsILi128ELi64ELi128ELi4ELb0ELb0EN7cutlass10bfloat16_tE19Flash_kernel_traitsILi128ELi64ELi128ELi4ES3_EELb1ELb0ELb0ELb0ELb0ELb1ELb0ELb1EEEvNS_16Flash_fwd_paramsE) ;  /* 0xfffffd88021c0950 */ /* 0x002fea0003c3ffff */
[----:B------:R-:W-:Y:S01]  /*27790*/  R2UR UR4, R8 ;  /* 0x00000000080472ca */ /* 0x000fe200000e0000 */
[----:B------:R-:W-:Y:S01]  /*277a0*/  IMAD.MOV.U32 R2, RZ, RZ, R241 ;  /* 0x000000ffff027224 */ /* 0x000fe200078e00f1 */
[----:B------:R-:W-:Y:S01]  /*277b0*/  R2UR UR5, R9 ;  /* 0x00000000090572ca */ /* 0x000fe200000e0000 */
[----:B------:R-:W-:-:S12]  /*277c0*/  IMAD.MOV.U32 R3, RZ, RZ, 0x0 ;  /* 0x00000000ff037424 */ /* 0x000fd800078e00ff */
[----:B------:R1:W-:Y:S02]  /*277d0*/  ST.E.128 desc[UR4][R6.64+0x80], R44 ;  /* 0x0000802c06007985 */ /* 0x0003e4000c101d04 */
[----:B-1----:R-:W-:Y:S05]  /*277e0*/  RET.REL.NODEC R2 `(_ZN5flash24flash_fwd_splitkv_kernelI23Flash_fwd_kernel_traitsILi128ELi64ELi128ELi4ELb0ELb0EN7cutlass10bfloat16_tE19Flash_kernel_traitsILi128ELi64ELi128ELi4ES3_EELb1ELb0ELb0ELb0ELb0ELb1ELb0ELb1EEEvNS_16Flash_fwd_paramsE) ;  /* 0xfffffd8802047950 */ /* 0x002fea0003c3ffff */
.L_x_1466:
[----:B------:R-:W-:Y:S01]  /*277f0*/  MOV R3, 0x1f ;  /* 0x0000001f00037802 */ /* 0x000fe20000000f00 */
[----:B------:R-:W-:Y:S01]  /*27800*/  IMAD.MOV.U32 R4, RZ, RZ, 0x2 ;  /* 0x00000002ff047424 */ /* 0x000fe200078e00ff */
[----:B-----5:R-:W-:Y:S01]  /*27810*/  MOV R7, R14 ;  /* 0x0000000e00077202 */ /* 0x020fe20000000f00 */
[----:B------:R-:W-:-:S07]  /*27820*/  IMAD.MOV.U32 R5, RZ, RZ, -0x1 ;  /* 0xffffffffff057424 */ /* 0x000fce00078e00ff */
[----:B-1----:R-:W-:Y:S05]  /*27830*/  WARPSYNC.COLLECTIVE R5, `(.L_x_1478) ;  /* 0x0000000005087348 */ /* 0x002fea0003c00000 */
[----:B------:R2:W3:Y:S02]  /*27840*/  SHFL.BFLY P0, R3, R7, R4, R3 ;  /* 0x0c00000407037389 */ /* 0x0004e40000000003 */
[----:B-123--:R-:W-:Y:S01]  /*27850*/  ENDCOLLECTIVE ;  /* 0x000000000000791b */ /* 0x00efe20003800000 */
.L_x_1478:
[----:B------:R-:W-:Y:S01]  /*27860*/  MOV R11, R3 ;  /* 0x00000003000b7202 */ /* 0x000fe20000000f00 */
[----:B------:R-:W-:Y:S01]  /*27870*/  IMAD.MOV.U32 R3, RZ, RZ, 0x1f ;  /* 0x0000001fff037424 */ /* 0x000fe200078e00ff */
[----:B------:R-:W-:-:S03]  /*27880*/  MOV R4, 0x1 ;  /* 0x0000000100047802 */ /* 0x000fc60000000f00 */
[----:B------:R-:W-:-:S04]  /*27890*/  FADD.FTZ R11, R11, R14 ;  /* 0x0000000e0b0b7221 */ /* 0x000fc80000010000 */
[----:B------:R-:W-:-:S07]  /*278a0*/  IMAD.MOV.U32 R7, RZ, RZ, R11 ;  /* 0x000000ffff077224 */ /* 0x000fce00078e000b */
[----:B------:R-:W-:Y:S05]  /*278b0*/  WARPSYNC.COLLECTIVE R5, `(.L_x_1479) ;  /* 0x0000000005087348 */ /* 0x000fea0003c00000 */
[----:B------:R1:W2:Y:S02]  /*278c0*/  SHFL.BFLY P0, R3, R7, R4, R3 ;  /* 0x0c00000407037389 */ /* 0x0002a40000000003 */
[----:B-12---:R-:W-:Y:S01]  /*278d0*/  ENDCOLLECTIVE ;  /* 0x000000000000791b */ /* 0x006fe20003800000 */
.L_x_1479:
[----:B------:R-:W-:Y:S01]  /*278e0*/  MOV R10, R3 ;  /* 0x00000003000a7202 */ /* 0x000fe20000000f00 */
[----:B------:R-:W-:Y:S01]  /*278f0*/  IMAD.MOV.U32 R7, RZ, RZ, R252 ;  /* 0x000000ffff077224 */ /* 0x000fe200078e00fc */
[----:B------:R-:W-:Y:S02]  /*27900*/  MOV R3, 0x1f ;  /* 0x0000001f00037802 */ /* 0x000fe40000000f00 */
[----:B------:R-:W-:Y:S01]  /*27910*/  MOV R4, 0x2 ;  /* 0x0000000200047802 */ /* 0x000fe20000000f00 */
[----:B------:R-:W-:-:S07]  /*27920*/  FADD.FTZ R10, R11, R10 ;  /* 0x0000000a0b0a7221 */ /* 0x000fce0000010000 */
[----:B------:R-:W-:Y:S05]  /*27930*/  WARPSYNC.COLLECTIVE R5, `(.L_x_1480) ;  /* 0x0000000005087348 */ /* 0x000fea0003c00000 */
[----:B------:R1:W2:Y:S02]  /*27940*/  SHFL.BFLY P0, R3, R7, R4, R3 ;  /* 0x0c00000407037389 */ /* 0x0002a40000000003 */
[----:B-12---:R-:W-:Y:S01]  /*27950*/  ENDCOLLECTIVE ;  /* 0x000000000000791b */ /* 0x006fe20003800000 */
.L_x_1480:
[----:B------:R-:W-:Y:S01]  /*27960*/  FADD.FTZ R252, R3, R252 ;  /* 0x000000fc03fc7221 */ /* 0x000fe20000010000 */
[----:B------:R-:W-:Y:S02]  /*27970*/  MOV R3, 0x1f ;  /* 0x0000001f00037802 */ /* 0x000fe40000000f00 */
[----:B------:R-:W-:Y:S01]  /*27980*/  MOV R4, 0x1 ;  /* 0x0000000100047802 */ /* 0x000fe20000000f00 */
[----:B------:R-:W-:-:S07]  /*27990*/  IMAD.MOV.U32 R7, RZ, RZ, R252 ;  /* 0x000000ffff077224 */ /* 0x000fce00078e00fc */
[----:B------:R-:W-:Y:S05]  /*279a0*/  WARPSYNC.COLLECTIVE R5, `(.L_x_1481) ;  /* 0x0000000005087348 */ /* 0x000fea0003c00000 */
[----:B------:R1:W2:Y:S02]  /*279b0*/  SHFL.BFLY P0, R3, R7, R4, R3 ;  /* 0x0c00000407037389 */ /* 0x0002a40000000003 */
[----:B-12---:R-:W-:Y:S01]  /*279c0*/  ENDCOLLECTIVE ;  /* 0x000000000000791b */ /* 0x006fe20003800000 */
.L_x_1481:
[----:B------:R-:W-:Y:S05]  /*279d0*/  BRA `(.L_x_1482) ;  /* 0xffffffe400587947 */ /* 0x000fea000383ffff */
.L_x_1483:
        /* <DEDUP_REMOVED lines=10> */
.L_x_8433:


//--------------------- .text._ZN5flash24flash_fwd_splitkv_kernelI23Flash_fwd_kernel_traitsILi128ELi64ELi128ELi4ELb0ELb0EN7cutlass10bfloat16_tE19Flash_kernel_traitsILi128ELi64ELi128ELi4ES3_EELb1ELb0ELb0ELb0ELb0ELb0ELb1ELb0EEEvNS_16Flash_fwd_paramsE --------------------------
	.section	.text._ZN5flash24flash_fwd_splitkv_kernelI23Flash_fwd_kernel_traitsILi128ELi64ELi128ELi4ELb0ELb0EN7cutlass10bfloat16_tE19Flash_kernel_traitsILi128ELi64ELi128ELi4ES3_EELb1ELb0ELb0ELb0ELb0ELb0ELb1ELb0EEEvNS_16Flash_fwd_paramsE,"ax",@progbits
	.align	128
        .global         _ZN5flash24flash_fwd_splitkv_kernelI23Flash_fwd_kernel_traitsILi128ELi64ELi128ELi4ELb0ELb0EN7cutlass10bfloat16_tE19Flash_kernel_traitsILi128ELi64ELi128ELi4ES3_EELb1ELb0ELb0ELb0ELb0ELb0ELb1ELb0EEEvNS_16Flash_fwd_paramsE
        .type           _ZN5flash24flash_fwd_splitkv_kernelI23Flash_fwd_kernel_traitsILi128ELi64ELi128ELi4ELb0ELb0EN7cutlass10bfloat16_tE19Flash_kernel_traitsILi128ELi64ELi128ELi4ES3_EELb1ELb0ELb0ELb0ELb0ELb0ELb1ELb0EEEvNS_16Flash_fwd_paramsE,@function
        .size           _ZN5flash24flash_fwd_splitkv_kernelI23Flash_fwd_kernel_traitsILi128ELi64ELi128ELi4ELb0ELb0EN7cutlass10bfloat16_tE19Flash_kernel_traitsILi128ELi64ELi128ELi4ES3_EELb1ELb0ELb0ELb0ELb0ELb0ELb1ELb0EEEvNS_16Flash_fwd_paramsE,(.L_x_8476 - _ZN5flash24flash_fwd_splitkv_kernelI23Flash_fwd_kernel_traitsILi128ELi64ELi128ELi4ELb0ELb0EN7cutlass10bfloat16_tE19Flash_kernel_traitsILi128ELi64ELi128ELi4ES3_EELb1ELb0ELb0ELb0ELb0ELb0ELb1ELb0EEEvNS_16Flash_fwd_paramsE)
        .other          _ZN5flash24flash_fwd_splitkv_kernelI23Flash_fwd_kernel_traitsILi128ELi64ELi128ELi4ELb0ELb0EN7cutlass10bfloat16_tE19Flash_kernel_traitsILi128ELi64ELi128ELi4ES3_EELb1ELb0ELb0ELb0ELb0ELb0ELb1ELb0EEEvNS_16Flash_fwd_paramsE,@"STO_CUDA_ENTRY STV_DEFAULT"
_ZN5flash24flash_fwd_splitkv_kernelI23Flash_fwd_kernel_traitsILi128ELi64ELi128ELi4ELb0ELb0EN7cutlass10bfloat16_tE19Flash_kernel_traitsILi128ELi64ELi128ELi4ES3_EELb1ELb0ELb0ELb0ELb0ELb0ELb1ELb0EEEvNS_16Flash_fwd_paramsE:
.text._ZN5flash24flash_fwd_splitkv_kernelI23Flash_fwd_kernel_traitsILi128ELi64ELi128ELi4ELb0ELb0EN7cutlass10bfloat16_tE19Flash_kernel_traitsILi128ELi64ELi128ELi4ES3_EELb1ELb0ELb0ELb0ELb0ELb0ELb1ELb0EEEvNS_16Flash_fwd_paramsE:
[----:B------:R-:W-:Y:S08]  /*0000*/  LDC R1, c[0x0][0x28] ;  /* 0x00000a00ff017b82 */ /* 0x000ff00000000800 */
[----:B------:R-:W1:Y:S01]  /*0010*/  LDC R5, c[0x0][0x270] ;  /* 0x00009c00ff057b82 */ /* 0x000e620000000800 */
[----:B------:R-:W2:Y:S01]  /*0020*/  S2R R20, SR_CTAID.Z ;  /* 0x0000000000147919 */ /* 0x000ea20000002700 */
[----:B------:R-:W-:Y:S01]  /*0030*/  MOV R2, RZ ;  /* 0x000000ff00027202 */ /* 0x000fe20000000f00 */
[----:B------:R-:W-:-:S05]  /*0040*/  ULDC.64 UR12, c[0x0][0x208] ;  /* 0x00008200000c7ab9 */ /* 0x000fca0000000a00 */
[----:B------:R-:W3:Y:S08]  /*0050*/  LDC.64 R8, c[0x0][0x2f0] ;  /* 0x0000bc00ff087b82 */ /* 0x000ef00000000a00 */
[----:B------:R-:W4:Y:S01]  /*0060*/  LDC.64 R12, c[0x0][0x2f8] ;  /* 0x0000be00ff0c7b82 */ /* 0x000f220000000a00 */
[----:B-1----:R-:W1:Y:S01]  /*0070*/  I2F.U32.RP R6, R5 ;  /* 0x0000000500067306 */ /* 0x002e620000209000 */
[----:B------:R-:W-:-:S07]  /*0080*/  ISETP.NE.U32.AND P2, PT, R5, RZ, PT ;  /* 0x000000ff0500720c */ /* 0x000fce0003f45070 */
[----:B-1----:R-:W1:Y:S02]  /*0090*/  MUFU.RCP R4, R6 ;  /* 0x0000000600047308 */ /* 0x002e640000001000 */
[----:B-1----:R-:W-:-:S06]  /*00a0*/  VIADD R4, R4, 0xffffffe ;  /* 0x0ffffffe04047836 */ /* 0x002fcc0000000000 */
[----:B------:R-:W1:Y:S02]  /*00b0*/  F2I.FTZ.U32.TRUNC.NTZ R3, R4 ;  /* 0x0000000400037305 */ /* 0x000e64000021f000 */
[----:B-1----:R-:W-:-:S04]  /*00c0*/  IMAD.MOV R0, RZ, RZ, -R3 ;  /* 0x000000ffff007224 */ /* 0x002fc800078e0a03 */
[----:B------:R-:W-:-:S04]  /*00d0*/  IMAD R7, R0, R5, RZ ;  /* 0x0000000500077224 */ /* 0x000fc800078e02ff */
[----:B------:R-:W-:Y:S02]  /*00e0*/  IMAD.HI.U32 R7, R3, R7, R2 ;  /* 0x0000000703077227 */ /* 0x000fe400078e0002 */
[----:B------:R-:W1:Y:S04]  /*00f0*/  LDC.64 R2, c[0x0][0x300] ;  /* 0x0000c000ff027b82 */ /* 0x000e680000000a00 */
[----:B--2---:R-:W-:-:S04]  /*0100*/  IMAD.HI.U32 R237, R7, R20, RZ ;  /* 0x0000001407ed7227 */ /* 0x004fc800078e00ff */
[----:B------:R-:W-:Y:S01]  /*0110*/  IMAD.MOV R0, RZ, RZ, -R237 ;  /* 0x000000ffff007224 */ /* 0x000fe200078e0aed */
[----:B------:R-:W2:Y:S03]  /*0120*/  LDC.64 R6, c[0x0][0x2f0] ;  /* 0x0000bc00ff067b82 */ /* 0x000ea60000000a00 */
[----:B------:R-:W-:-:S05]  /*0130*/  IMAD R0, R5, R0, R20 ;  /* 0x0000000005007224 */ /* 0x000fca00078e0214 */
[----:B------:R-:W-:Y:S02]  /*0140*/  ISETP.GE.U32.AND P4, PT, R0, R5, PT ;  /* 0x000000050000720c */ /* 0x000fe40003f86070 */
[----:B-1----:R-:W-:-:S04]  /*0150*/  ISETP.NE.U32.AND P0, PT, R2, RZ, PT ;  /* 0x000000ff0200720c */ /* 0x002fc80003f05070 */
[----:B------:R-:W-:-:S07]  /*0160*/  ISETP.NE.AND.EX P0, PT, R3, RZ, PT, P0 ;  /* 0x000000ff0300720c */ /* 0x000fce0003f05300 */
[----:B------:R-:W-:Y:S01]  /*0170*/  @P4 IMAD.IADD R0, R0, 0x1, -R5 ;  /* 0x0000000100004824 */ /* 0x000fe200078e0a05 */
[----:B------:R-:W-:Y:S01]  /*0180*/  @P4 IADD3 R237, R237, 0x1, RZ ;  /* 0x00000001eded4810 */ /* 0x000fe20007ffe0ff */
[----:B------:R-:W1:Y:S01]  /*0190*/  LDC.64 R2, c[0x0][0x2f8] ;  /* 0x0000be00ff027b82 */ /* 0x000e620000000a00 */
[----:B--2---:R-:W-:Y:S02]  /*01a0*/  ISETP.NE.U32.AND P1, PT, R6, RZ, PT ;  /* 0x000000ff0600720c */ /* 0x004fe40003f25070 */
[-C--:B------:R-:W-:Y:S02]  /*01b0*/  ISETP.GE.U32.AND P3, PT, R0, R5.reuse, PT ;  /* 0x000000050000720c */ /* 0x080fe40003f66070 */
[----:B------:R-:W-:Y:S02]  /*01c0*/  ISETP.NE.AND.EX P1, PT, R7, RZ, PT, P1 ;  /* 0x000000ff0700720c */ /* 0x000fe40003f25310 */
[----:B------:R-:W-:Y:S01]  /*01d0*/  MOV R7, 0xffffffff ;  /* 0xffffffff00077802 */ /* 0x000fe20000000f00 */
[----:B------:R-:W2:Y:S08]  /*01e0*/  LDC.U8 R0, c[0x0][0x3c2] ;  /* 0x0000f080ff007b82 */ /* 0x000eb00000000000 */
[----:B------:R-:W-:Y:S01]  /*01f0*/  @P3 VIADD R237, R237, 0x1 ;  /* 0x00000001eded3836 */ /* 0x000fe20000000000 */
[----:B------:R-:W-:-:S05]  /*0200*/  @!P2 LOP3.LUT R237, RZ, R5, RZ, 0x33, !PT ;  /* 0x00000005ffeda212 */ /* 0x000fca00078e33ff */
[----:B---3--:R-:W-:Y:S02]  /*0210*/  IMAD.WIDE R16, R237, 0x4, R8 ;  /* 0x00000004ed107825 */ /* 0x008fe400078e0208 */
[----:B------:R-:W3:Y:S03]  /*0220*/  @P0 LDC.64 R8, c[0x0][0x300] ;  /* 0x0000c000ff080b82 */ /* 0x000ee60000000a00 */
[----:B------:R-:W4:Y:S04]  /*0230*/  @P1 LDG.E R7, desc[UR12][R16.64] ;  /* 0x0000000c10071981 */ /* 0x000f28000c1e1900 */
[----:B------:R-:W4:Y:S01]  /*0240*/  @P1 LDG.E R142, desc[UR12][R16.64+0x4] ;  /* 0x0000040c108e1981 */ /* 0x000f22000c1e1900 */
[----:B--2---:R-:W-:Y:S01]  /*0250*/  ISETP.NE.AND P3, PT, R0, RZ, PT ;  /* 0x000000ff0000720c */ /* 0x004fe20003f65270 */
[----:B------:R-:W-:Y:S01]  /*0260*/  IMAD.MOV.U32 R11, RZ, RZ, RZ ;  /* 0x000000ffff0b7224 */ /* 0x000fe200078e00ff */
[----:B-1----:R-:W-:-:S02]  /*0270*/  ISETP.EQ.U32.AND P2, PT, R2, RZ, PT ;  /* 0x000000ff0200720c */ /* 0x002fc40003f42070 */
[----:B------:R-:W-:Y:S02]  /*0280*/  MOV R10, 0xffffffff ;  /* 0xffffffff000a7802 */ /* 0x000fe40000000f00 */
[----:B------:R-:W-:Y:S01]  /*0290*/  ISETP.EQ.OR.EX P2, PT, R3, RZ, !P3, P2 ;  /* 0x000000ff0300720c */ /* 0x000fe20005f42720 */
[----:B---3--:R-:W-:-:S04]  /*02a0*/  @P0 IMAD.WIDE R14, R237, 0x4, R8 ;  /* 0x00000004ed0e0825 */ /* 0x008fc800078e0208 */
[C---:B----4-:R-:W-:Y:S01]  /*02b0*/  IMAD.WIDE R8, R237.reuse, 0x4, R12 ;  /* 0x00000004ed087825 */ /* 0x050fe200078e020c */
[----:B------:R1:W5:Y:S07]  /*02c0*/  @P0 LDG.E R11, desc[UR12][R14.64] ;  /* 0x0000000c0e0b0981 */ /* 0x00036e000c1e1900 */
[----:B------:R1:W5:Y:S01]  /*02d0*/  @!P2 LDG.E R10, desc[UR12][R8.64] ;  /* 0x0000000c080aa981 */ /* 0x000362000c1e1900 */
[----:B------:R-:W-:Y:S02]  /*02e0*/  ISETP.NE.U32.AND P0, PT, R2, RZ, PT ;  /* 0x000000ff0200720c */ /* 0x000fe40003f05070 */
[----:B------:R-:W-:Y:S01]  /*02f0*/  IADD3 R2, -R237, RZ, RZ ;  /* 0x000000ffed027210 */ /* 0x000fe20007ffe1ff */
[----:B------:R-:W2:Y:S01]  /*0300*/  S2R R35, SR_CTAID.X ;  /* 0x0000000000237919 */ /* 0x000ea20000002500 */
[----:B------:R-:W-:Y:S01]  /*0310*/  ISETP.NE.AND.EX P0, PT, R3, RZ, PT, P0 ;  /* 0x000000ff0300720c */ /* 0x000fe20003f05300 */
[----:B------:R-:W3:Y:S02]  /*0320*/  S2R R0, SR_CTAID.Y ;  /* 0x0000000000007919 */ /* 0x000ee40000002600 */
[----:B------:R-:W-:-:S02]  /*0330*/  IMAD R20, R5, R2, R20 ;  /* 0x0000000205147224 */ /* 0x000fc400078e0214 */
[----:B------:R-:W-:-:S06]  /*0340*/  @P1 IMAD.IADD R142, R142, 0x1, -R7 ;  /* 0x000000018e8e1824 */ /* 0x000fcc00078e0a07 */
[----:B------:R-:W4:Y:S02]  /*0350*/  @!P1 LDC R142, c[0x0][0x2c4] ;  /* 0x0000b100ff8e9b82 */ /* 0x000f240000000800 */
[----:B-123--:R-:W-:Y:S05]  /*0360*/  @!P0 BRA `(.L_x_1484) ;  /* 0x0000000000108947 */ /* 0x00efea0003800000 */
[----:B------:R-:W2:Y:S02]  /*0370*/  @P3 LDG.E R3, desc[UR12][R8.64+0x4] ;  /* 0x0000040c08033981 */ /* 0x000ea4000c1e1900 */
[----:B--2--5:R-:W-:-:S06]  /*0380*/  @P3 IADD3 R4, R3, -R10, RZ ;  /* 0x8000000a03043210 */ /* 0x024fcc0007ffe0ff */
[----:B------:R2:W5:Y:S01]  /*0390*/  @!P3 LDG.E R4, desc[UR12][R8.64] ;  /* 0x0000000c0804b981 */ /* 0x000562000c1e1900 */
[----:B------:R-:W-:Y:S05]  /*03a0*/  BRA `(.L_x_1485) ;  /* 0x0000000000047947 */ /* 0x000fea0003800000 */
.L_x_1484:
[----:B------:R-:W1:Y:S02]  /*03b0*/  LDC R4, c[0x0][0x2c8] ;  /* 0x0000b200ff047b82 */ /* 0x000e640000000800 */
.L_x_1485:
[----:B------:R-:W3:Y:S02]  /*03c0*/  LDC.64 R2, c[0x0][0x308] ;  /* 0x0000c200ff027b82 */ /* 0x000ee40000000a00 */
[----:B---3--:R-:W-:-:S04]  /*03d0*/  ISETP.NE.U32.AND P3, PT, R2, RZ, PT ;  /* 0x000000ff0200720c */ /* 0x008fc80003f65070 */
[----:B------:R-:W-:-:S13]  /*03e0*/  ISETP.NE.AND.EX P3, PT, R3, RZ, PT, P3 ;  /* 0x000000ff0300720c */ /* 0x000fda0003f65330 */
[----:B------:R-:W3:Y:S02]  /*03f0*/  @P3 LDC.64 R2, c[0x0][0x308] ;  /* 0x0000c200ff023b82 */ /* 0x000ee40000000a00 */
[----:B---3--:R-:W-:-:S05]  /*0400*/  @P3 IMAD.WIDE R2, R237, 0x4, R2 ;  /* 0x00000004ed023825 */ /* 0x008fca00078e0202 */
[----:B------:R3:W5:Y:S01]  /*0410*/  @P3 LDG.E R18, desc[UR12][R2.64] ;  /* 0x0000000c02123981 */ /* 0x000762000c1e1900 */
[----:B------:R-:W-:-:S05]  /*0420*/  IMAD.SHL.U32 R141, R35, 0x40, RZ ;  /* 0x00000040238d7824 */ /* 0x000fca00078e00ff */
[----:B----4-:R-:W-:-:S13]  /*0430*/  ISETP.GT.AND P0, PT, R142, R141, PT ;  /* 0x0000008d8e00720c */ /* 0x010fda0003f04270 */
[----:B------:R-:W-:Y:S05]  /*0440*/  @!P0 EXIT ;  /* 0x000000000000894d */ /* 0x000fea0003800000 */
[----:B--2---:R-:W2:Y:S01]  /*0450*/  LDC R9, c[0x0][0x10] ;  /* 0x00000400ff097b82 */ /* 0x004ea20000000800 */
[----:B-----5:R-:W-:Y:S01]  /*0460*/  @P3 IMAD.IADD R39, R18, 0x1, -R11 ;  /* 0x0000000112273824 */ /* 0x020fe200078e0a0b */
[----:B------:R-:W4:Y:S06]  /*0470*/  S2R R42, SR_TID.X ;  /* 0x00000000002a7919 */ /* 0x000f2c0000002100 */
[----:B---3--:R-:W3:Y:S08]  /*0480*/  LDC R3, c[0x0][0x2c8] ;  /* 0x0000b200ff037b82 */ /* 0x008ef00000000800 */
[----:B------:R-:W1:Y:S01]  /*0490*/  @!P3 LDC R8, c[0x0][0x2cc] ;  /* 0x0000b300ff08bb82 */ /* 0x000e620000000800 */
[----:B--2---:R-:W-:-:S04]  /*04a0*/  IABS R13, R9 ;  /* 0x00000009000d7213 */ /* 0x004fc80000000000 */
[----:B------:R-:W2:Y:S01]  /*04b0*/  I2F.RP R2, R13 ;  /* 0x0000000d00027306 */ /* 0x000ea20000209400 */
[----:B---3--:R-:W-:-:S05]  /*04c0*/  VIADD R3, R3, 0x7f ;  /* 0x0000007f03037836 */ /* 0x008fca0000000000 */
[----:B------:R-:W-:-:S04]  /*04d0*/  SHF.R.S32.HI R16, RZ, 0x1f, R3 ;  /* 0x0000001fff107819 */ /* 0x000fc80000011403 */
[----:B------:R-:W-:Y:S01]  /*04e0*/  LEA.HI R16, R16, R3, RZ, 0x7 ;  /* 0x0000000310107211 */ /* 0x000fe200078f38ff */
[----:B--2---:R-:W2:Y:S03]  /*04f0*/  MUFU.RCP R14, R2 ;  /* 0x00000002000e7308 */ /* 0x004ea60000001000 */
[----:B------:R-:W-:-:S05]  /*0500*/  LEA.HI.SX32 R16, R16, R9, 0x19 ;  /* 0x0000000910107211 */ /* 0x000fca00078fcaff */
[----:B------:R-:W-:-:S05]  /*0510*/  VIADD R16, R16, 0xffffffff ;  /* 0xffffffff10107836 */ /* 0x000fca0000000000 */
[----:B------:R-:W-:Y:S02]  /*0520*/  IABS R3, R16 ;  /* 0x0000001000037213 */ /* 0x000fe40000000000 */
[-C--:B------:R-:W-:Y:S01]  /*0530*/  LOP3.LUT R16, R16, R9.reuse, RZ, 0x3c, !PT ;  /* 0x0000000910107212 */ /* 0x080fe200078e3cff */
[----:B--2---:R-:W-:Y:S01]  /*0540*/  VIADD R14, R14, 0xffffffe ;  /* 0x0ffffffe0e0e7836 */ /* 0x004fe20000000000 */
[----:B------:R-:W-:Y:S02]  /*0550*/  IABS R2, R9 ;  /* 0x0000000900027213 */ /* 0x000fe40000000000 */
[----:B------:R-:W-:Y:S01]  /*0560*/  ISETP.GE.AND P0, PT, R16, RZ, PT ;  /* 0x000000ff1000720c */ /* 0x000fe20003f06270 */
[----:B------:R-:W2:Y:S02]  /*0570*/  F2I.FTZ.U32.TRUNC.NTZ R15, R14 ;  /* 0x0000000e000f7305 */ /* 0x000ea4000021f000 */
[----:B------:R-:W-:Y:S02]  /*0580*/  IMAD.MOV R2, RZ, RZ, -R2 ;  /* 0x000000ffff027224 */ /* 0x000fe400078e0a02 */
[----:B--2---:R-:W-:-:S02]  /*0590*/  IMAD.MOV R6, RZ, RZ, -R15 ;  /* 0x000000ffff067224 */ /* 0x004fc400078e0a0f */
[----:B------:R-:W-:Y:S02]  /*05a0*/  IMAD.MOV.U32 R14, RZ, RZ, RZ ;  /* 0x000000ffff0e7224 */ /* 0x000fe400078e00ff */
[----:B------:R-:W-:-:S04]  /*05b0*/  IMAD R6, R6, R13, RZ ;  /* 0x0000000d06067224 */ /* 0x000fc800078e02ff */
[----:B------:R-:W-:-:S06]  /*05c0*/  IMAD.HI.U32 R6, R15, R6, R14 ;  /* 0x000000060f067227 */ /* 0x000fcc00078e000e */
[----:B------:R-:W-:Y:S02]  /*05d0*/  IMAD.HI.U32 R12, R6, R3, RZ ;  /* 0x00000003060c7227 */ /* 0x000fe400078e00ff */
[----:B------:R-:W2:Y:S02]  /*05e0*/  LDC R6, c[0x0][0x398] ;  /* 0x0000e600ff067b82 */ /* 0x000ea40000000800 */
[----:B------:R-:W-:-:S05]  /*05f0*/  IMAD R14, R12, R2, R3 ;  /* 0x000000020c0e7224 */ /* 0x000fca00078e0203 */
[----:B------:R-:W-:Y:S01]  /*0600*/  ISETP.GT.U32.AND P1, PT, R13, R14, PT ;  /* 0x0000000e0d00720c */ /* 0x000fe20003f24070 */
[----:B------:R-:W3:-:S12]  /*0610*/  @!P3 LDC.64 R2, c[0x0][0x318] ;  /* 0x0000c600ff02bb82 */ /* 0x000ed80000000a00 */
[----:B------:R-:W-:Y:S02]  /*0620*/  @!P1 IMAD.IADD R14, R14, 0x1, -R13 ;  /* 0x000000010e0e9824 */ /* 0x000fe400078e0a0d */
[----:B------:R-:W-:Y:S01]  /*0630*/  @!P1 VIADD R12, R12, 0x1 ;  /* 0x000000010c0c9836 */ /* 0x000fe20000000000 */
[----:B------:R-:W-:Y:S02]  /*0640*/  ISETP.NE.AND P1, PT, R9, RZ, PT ;  /* 0x000000ff0900720c */ /* 0x000fe40003f25270 */
[----:B------:R-:W-:Y:S02]  /*0650*/  ISETP.GE.U32.AND P4, PT, R14, R13, PT ;  /* 0x0000000d0e00720c */ /* 0x000fe40003f86070 */
[----:B---3--:R-:W-:Y:S02]  /*0660*/  @!P3 ISETP.NE.U32.AND P2, PT, R2, RZ, PT ;  /* 0x000000ff0200b20c */ /* 0x008fe40003f45070 */
[----:B------:R-:W-:Y:S02]  /*0670*/  IADD3 R2, -R142, 0xbf, R141 ;  /* 0x000000bf8e027810 */ /* 0x000fe40007ffe18d */
[----:B------:R-:W-:-:S07]  /*0680*/  @!P3 ISETP.NE.AND.EX P2, PT, R3, RZ, PT, P2 ;  /* 0x000000ff0300b20c */ /* 0x000fce0003f45320 */
[----:B------:R-:W-:Y:S01]  /*0690*/  @P4 VIADD R12, R12, 0x1 ;  /* 0x000000010c0c4836 */ /* 0x000fe20000000000 */
[----:B-1----:R-:W-:-:S03]  /*06a0*/  @!P3 SEL R8, R8, RZ, P2 ;  /* 0x000000ff0808b207 */ /* 0x002fc60001000000 */
[----:B------:R-:W-:Y:S01]  /*06b0*/  @!P0 IMAD.MOV R12, RZ, RZ, -R12 ;  /* 0x000000ffff0c8224 */ /* 0x000fe200078e0a0c */
[----:B------:R-:W-:Y:S02]  /*06c0*/  @!P1 LOP3.LUT R12, RZ, R9, RZ, 0x33, !PT ;  /* 0x00000009ff0c9212 */ /* 0x000fe400078e33ff */
[----:B------:R-:W-:-:S03]  /*06d0*/  @!P3 IADD3 R39, R8, R4, -R11 ;  /* 0x000000040827b210 */ /* 0x000fc60007ffe80b */
[----:B------:R-:W-:Y:S01]  /*06e0*/  IMAD R228, R12, R0, RZ ;  /* 0x000000000ce47224 */ /* 0x000fe200078e02ff */
[----:B--2---:R-:W-:Y:S01]  /*06f0*/  IADD3 R2, R2, R6, R39 ;  /* 0x0000000602027210 */ /* 0x004fe20007ffe027 */
[----:B------:R-:W-:-:S03]  /*0700*/  VIADD R4, R39, 0x7f ;  /* 0x0000007f27047836 */ /* 0x000fc60000000000 */
[----:B------:R-:W-:Y:S02]  /*0710*/  SHF.R.S32.HI R9, RZ, 0x1f, R2 ;  /* 0x0000001fff097819 */ /* 0x000fe40000011402 */
[----:B------:R-:W-:Y:S02]  /*0720*/  SHF.R.S32.HI R3, RZ, 0x1f, R4 ;  /* 0x0000001fff037819 */ /* 0x000fe40000011404 */
[----:B------:R-:W-:Y:S02]  /*0730*/  LEA.HI R9, R9, R2, RZ, 0x7 ;  /* 0x0000000209097211 */ /* 0x000fe400078f38ff */
[----:B------:R-:W-:Y:S02]  /*0740*/  LEA.HI R3, R3, R4, RZ, 0x7 ;  /* 0x0000000403037211 */ /* 0x000fe400078f38ff */
[----:B------:R-:W-:Y:S02]  /*0750*/  SHF.R.S32.HI R9, RZ, 0x7, R9 ;  /* 0x00000007ff097819 */ /* 0x000fe40000011409 */
[----:B------:R-:W-:-:S04]  /*0760*/  SHF.R.S32.HI R3, RZ, 0x7, R3 ;  /* 0x00000007ff037819 */ /* 0x000fc80000011403 */
[----:B------:R-:W-:-:S04]  /*0770*/  VIADDMNMX R12, R228, R12, R3, PT ;  /* 0x0000000ce40c7246 */ /* 0x000fc80003800103 */
[----:B------:R-:W-:-:S04]  /*0780*/  VIMNMX R37, R12, R9, PT ;  /* 0x000000090c257248 */ /* 0x000fc80003fe0100 */
[----:B------:R-:W-:-:S13]  /*0790*/  ISETP.GE.AND P0, PT, R228, R37, PT ;  /* 0x00000025e400720c */ /* 0x000fda0003f06270 */
[----:B----4-:R-:W-:Y:S05]  /*07a0*/  @!P0 BRA `(.L_x_1486) ;  /* 0x0000000800148947 */ /* 0x010fea0003800000 */
[----:B------:R-:W1:Y:S01]  /*07b0*/  LDC.64 R2, c[0x0][0x2c0] ;  /* 0x0000b000ff027b82 */ /* 0x000e620000000a00 */
[----:B------:R-:W-:Y:S01]  /*07c0*/  SHF.R.S32.HI R7, RZ, 0x1f, R42 ;  /* 0x0000001fff077819 */ /* 0x000fe2000001142a */
[----:B------:R-:W-:Y:S01]  /*07d0*/  IMAD.IADD R142, R142, 0x1, -R141 ;  /* 0x000000018e8e7824 */ /* 0x000fe200078e0a8d */
[----:B------:R-:W-:Y:S01]  /*07e0*/  ULDC UR4, c[0x0][0x2dc] ;  /* 0x0000b70000047ab9 */ /* 0x000fe20000000800 */
[----:B------:R-:W-:Y:S01]  /*07f0*/  BSSY B0, `(.L_x_1487) ;  /* 0x0000025000007945 */ /* 0x000fe20003800000 */
[----:B------:R-:W-:-:S04]  /*0800*/  LEA.HI R4, R7, R42, RZ, 0x4 ;  /* 0x0000002a07047211 */ /* 0x000fc800078f20ff */
[----:B------:R-:W-:-:S05]  /*0810*/  LOP3.LUT R7, R4, 0xfffffff0, RZ, 0xc0, !PT ;  /* 0xfffffff004077812 */ /* 0x000fca00078ec0ff */
[----:B------:R-:W-:-:S05]  /*0820*/  IMAD.IADD R42, R42, 0x1, -R7 ;  /* 0x000000012a2a7824 */ /* 0x000fca00078e0a07 */
[----:B------:R-:W-:Y:S01]  /*0830*/  ISETP.NE.AND P6, PT, R42, RZ, PT ;  /* 0x000000ff2a00720c */ /* 0x000fe20003fc5270 */
[----:B-1----:R-:W-:-:S04]  /*0840*/  IMAD R2, R0, R2, R237 ;  /* 0x0000000200027224 */ /* 0x002fc800078e02ed */
[----:B------:R-:W-:Y:S01]  /*0850*/  IMAD R0, R2, R5, R20 ;  /* 0x0000000502007224 */ /* 0x000fe200078e0214 */
[----:B------:R-:W-:Y:S01]  /*0860*/  SHF.R.S32.HI R5, RZ, 0x4, R4 ;  /* 0x00000004ff057819 */ /* 0x000fe20000011404 */
[----:B------:R-:W-:Y:S02]  /*0870*/  IMAD.SHL.U32 R2, R42, 0x4, RZ ;  /* 0x000000042a027824 */ /* 0x000fe400078e00ff */
[----:B------:R-:W-:Y:S01]  /*0880*/  IMAD R0, R0, R3, R141 ;  /* 0x0000000300007224 */ /* 0x000fe200078e028d */
[CC--:B------:R-:W-:Y:S01]  /*0890*/  ISETP.GE.AND P4, PT, R5.reuse, R142.reuse, PT ;  /* 0x0000008e0500720c */ /* 0x0c0fe20003f86270 */
[C---:B------:R-:W-:Y:S01]  /*08a0*/  VIADD R19, R5.reuse, 0x8 ;  /* 0x0000000805137836 */ /* 0x040fe20000000000 */
[--C-:B------:R-:W-:Y:S01]  /*08b0*/  SHF.R.S32.HI R3, RZ, 0x1f, R2.reuse ;  /* 0x0000001fff037819 */ /* 0x100fe20000011402 */
[----:B------:R-:W-:Y:S01]  /*08c0*/  IMAD R7, R0, UR4, RZ ;  /* 0x0000000400077c24 */ /* 0x000fe2000f8e02ff */
[----:B------:R-:W-:Y:S01]  /*08d0*/  ULDC.64 UR4, c[0x0][0x288] ;  /* 0x0000a20000047ab9 */ /* 0x000fe20000000a00 */
[----:B------:R-:W-:Y:S01]  /*08e0*/  VIADD R17, R5, 0x10 ;  /* 0x0000001005117836 */ /* 0x000fe20000000000 */
[----:B------:R-:W-:Y:S01]  /*08f0*/  ISETP.GE.AND P3, PT, R19, R142, PT ;  /* 0x0000008e1300720c */ /* 0x000fe20003f66270 */
[----:B------:R-:W-:-:S03]  /*0900*/  IMAD.WIDE R8, R5, 0x80, R2 ;  /* 0x0000008005087825 */ /* 0x000fc600078e0202 */
[----:B------:R-:W-:Y:S01]  /*0910*/  ISETP.GE.AND P2, PT, R17, R142, PT ;  /* 0x0000008e1100720c */ /* 0x000fe20003f46270 */
[----:B------:R-:W-:Y:S01]  /*0920*/  VIADD R15, R5, 0x18 ;  /* 0x00000018050f7836 */ /* 0x000fe20000000000 */
[----:B------:R-:W-:Y:S01]  /*0930*/  IADD3 R4, P0, R7, R8, RZ ;  /* 0x0000000807047210 */ /* 0x000fe20007f1e0ff */
[C---:B------:R-:W-:Y:S02]  /*0940*/  VIADD R13, R5.reuse, 0x20 ;  /* 0x00000020050d7836 */ /* 0x040fe40000000000 */
[----:B------:R-:W-:Y:S01]  /*0950*/  VIADD R11, R5, 0x28 ;  /* 0x00000028050b7836 */ /* 0x000fe20000000000 */
[----:B------:R-:W-:Y:S01]  /*0960*/  LEA.HI.X.SX32 R7, R7, R9, 0x1, P0 ;  /* 0x0000000907077211 */ /* 0x000fe200000f0eff */
[----:B------:R-:W-:Y:S01]  /*0970*/  VIADD R9, R5, 0x30 ;  /* 0x0000003005097836 */ /* 0x000fe20000000000 */
[----:B------:R-:W-:Y:S01]  /*0980*/  LEA R20, P0, R4, UR4, 0x2 ;  /* 0x0000000404147c11 */ /* 0x000fe2000f8010ff */
[----:B------:R-:W-:Y:S01]  /*0990*/  VIADD R6, R2, 0x40 ;  /* 0x0000004002067836 */ /* 0x000fe20000000000 */
[----:B------:R-:W-:-:S02]  /*09a0*/  ISETP.GE.AND P5, PT, R15, R142, PT ;  /* 0x0000008e0f00720c */ /* 0x000fc40003fa6270 */
[----:B------:R-:W-:Y:S02]  /*09b0*/  LEA.HI.X R21, R4, UR5, R7, 0x2, P0 ;  /* 0x0000000504157c11 */ /* 0x000fe400080f1407 */
[-C--:B------:R-:W-:Y:S02]  /*09c0*/  ISETP.GE.AND P0, PT, R13, R142.reuse, PT ;  /* 0x0000008e0d00720c */ /* 0x080fe40003f06270 */
[----:B------:R-:W-:Y:S01]  /*09d0*/  ISETP.GE.AND P1, PT, R11, R142, PT ;  /* 0x0000008e0b00720c */ /* 0x000fe20003f26270 */
[----:B------:R-:W-:-:S12]  /*09e0*/  @P4 BRA `(.L_x_1488) ;  /* 0x0000000000144947 */ /* 0x000fd80003800000 */
[----:B------:R-:W-:Y:S02]  /*09f0*/  ULDC UR4, c[0x0][0x2d0] ;  /* 0x0000b40000047ab9 */ /* 0x000fe40000000800 */
[----:B------:R-:W-:-:S13]  /*0a00*/  ISETP.GE.AND P4, PT, R2, UR4, PT ;  /* 0x0000000402007c0c */ /* 0x000fda000bf86270 */
[----:B------:R1:W-:Y:S01]  /*0a10*/  @!P4 STG.E.128 desc[UR12][R20.64], RZ ;  /* 0x000000ff1400c986 */ /* 0x0003e2000c101d0c */
[----:B------:R-:W-:-:S13]  /*0a20*/  ISETP.GE.AND P4, PT, R6, UR4, PT ;  /* 0x0000000406007c0c */ /* 0x000fda000bf86270 */
[----:B------:R1:W-:Y:S02]  /*0a30*/  @!P4 STG.E.128 desc[UR12][R20.64+0x100], RZ ;  /* 0x000100ff1400c986 */ /* 0x0003e4000c101d0c */
.L_x_1488:
[----:B------:R-:W-:Y:S05]  /*0a40*/  BSYNC B0 ;  /* 0x0000000000007941 */ /* 0x000fea0003800000 */
.L_x_1487:
[----:B------:R-:W-:Y:S01]  /*0a50*/  BSSY B0, `(.L_x_1489) ;  /* 0x0000009000007945 */ /* 0x000fe20003800000 */
[----:B------:R-:W-:Y:S02]  /*0a60*/  ISETP.GE.AND P4, PT, R9, R142, PT ;  /* 0x0000008e0900720c */ /* 0x000fe40003f86270 */
[----:B------:R-:W-:Y:S01]  /*0a70*/  IADD3 R7, R5, 0x38, RZ ;  /* 0x0000003805077810 */ /* 0x000fe20007ffe0ff */
[----:B------:R-:W-:Y:S05]  /*0a80*/  @P3 BRA `(.L_x_1490) ;  /* 0x0000000000143947 */ /* 0x000fea0003800000 */
[----:B------:R-:W-:Y:S02]  /*0a90*/  ULDC UR4, c[0x0][0x2d0] ;  /* 0x0000b40000047ab9 */ /* 0x000fe40000000800 */
[----:B------:R-:W-:-:S13]  /*0aa0*/  ISETP.GE.AND P3, PT, R2, UR4, PT ;  /* 0x0000000402007c0c */ /* 0x000fda000bf66270 */
[----:B------:R2:W-:Y:S01]  /*0ab0*/  @!P3 STG.E.128 desc[UR12][R20.64+0x1000], RZ ;  /* 0x001000ff1400b986 */ /* 0x0005e2000c101d0c */
[----:B------:R-:W-:-:S13]  /*0ac0*/  ISETP.GE.AND P3, PT, R6, UR4, PT ;  /* 0x0000000406007c0c */ /* 0x000fda000bf66270 */
[----:B------:R2:W-:Y:S02]  /*0ad0*/  @!P3 STG.E.128 desc[UR12][R20.64+0x1100], RZ ;  /* 0x001100ff1400b986 */ /* 0x0005e4000c101d0c */
.L_x_1490:
[----:B------:R-:W-:Y:S05]  /*0ae0*/  BSYNC B0 ;  /* 0x0000000000007941 */ /* 0x000fea0003800000 */
.L_x_1489:
[----:B------:R-:W-:Y:S01]  /*0af0*/  BSSY B0, `(.L_x_1491) ;  /* 0x0000008000007945 */ /* 0x000fe20003800000 */
[----:B------:R-:W-:-:S03]  /*0b00*/  ISETP.GE.AND P3, PT, R7, R142, PT ;  /* 0x0000008e0700720c */ /* 0x000fc60003f66270 */
[----:B------:R-:W-:Y:S10]  /*0b10*/  @P2 BRA `(.L_x_1492) ;  /* 0x0000000000142947 */ /* 0x000ff40003800000 */
[----:B------:R-:W-:Y:S02]  /*0b20*/  ULDC UR4, c[0x0][0x2d0] ;  /* 0x0000b40000047ab9 */ /* 0x000fe40000000800 */
[----:B------:R-:W-:-:S13]  /*0b30*/  ISETP.GE.AND P2, PT, R2, UR4, PT ;  /* 0x0000000402007c0c */ /* 0x000fda000bf46270 */
[----:B------:R3:W-:Y:S01]  /*0b40*/  @!P2 STG.E.128 desc[UR12][R20.64+0x2000], RZ ;  /* 0x002000ff1400a986 */ /* 0x0007e2000c101d0c */
[----:B------:R-:W-:-:S13]  /*0b50*/  ISETP.GE.AND P2, PT, R6, UR4, PT ;  /* 0x0000000406007c0c */ /* 0x000fda000bf46270 */
[----:B------:R3:W-:Y:S02]  /*0b60*/  @!P2 STG.E.128 desc[UR12][R20.64+0x2100], RZ ;  /* 0x002100ff1400a986 */ /* 0x0007e4000c101d0c */
.L_x_1492:
[----:B------:R-:W-:Y:S05]  /*0b70*/  BSYNC B0 ;  /* 0x0000000000007941 */ /* 0x000fea0003800000 */
.L_x_1491:
[----:B------:R-:W-:Y:S01]  /*0b80*/  BSSY B0, `(.L_x_1493) ;  /* 0x0000008000007945 */ /* 0x000fe20003800000 */
[----:B------:R-:W-:-:S03]  /*0b90*/  IADD3 R4, P2, R0, R5, RZ ;  /* 0x0000000500047210 */ /* 0x000fc60007f5e0ff */
[----:B------:R-:W-:Y:S10]  /*0ba0*/  @P5 BRA `(.L_x_1494) ;  /* 0x0000000000145947 */ /* 0x000ff40003800000 */
[----:B------:R-:W-:Y:S02]  /*0bb0*/  ULDC UR4, c[0x0][0x2d0] ;  /* 0x0000b40000047ab9 */ /* 0x000fe40000000800 */
[----:B------:R-:W-:-:S13]  /*0bc0*/  ISETP.GE.AND P5, PT, R2, UR4, PT ;  /* 0x0000000402007c0c */ /* 0x000fda000bfa6270 */
[----:B------:R4:W-:Y:S01]  /*0bd0*/  @!P5 STG.E.128 desc[UR12][R20.64+0x3000], RZ ;  /* 0x003000ff1400d986 */ /* 0x0009e2000c101d0c */
[----:B------:R-:W-:-:S13]  /*0be0*/  ISETP.GE.AND P5, PT, R6, UR4, PT ;  /* 0x0000000406007c0c */ /* 0x000fda000bfa6270 */
[----:B------:R4:W-:Y:S02]  /*0bf0*/  @!P5 STG.E.128 desc[UR12][R20.64+0x3100], RZ ;  /* 0x003100ff1400d986 */ /* 0x0009e4000c101d0c */
.L_x_1494:
[----:B------:R-:W-:Y:S05]  /*0c00*/  BSYNC B0 ;  /* 0x0000000000007941 */ /* 0x000fea0003800000 */
.L_x_1493:
[----:B------:R-:W-:Y:S01]  /*0c10*/  BSSY B0, `(.L_x_1495) ;  /* 0x0000009000007945 */ /* 0x000fe20003800000 */
[----:B------:R-:W-:Y:S02]  /*0c20*/  ISETP.GE.OR P5, PT, R5, R142, P6 ;  /* 0x0000008e0500720c */ /* 0x000fe400037a6670 */
[----:B------:R-:W-:Y:S01]  /*0c30*/  SHF.R.S32.HI R0, RZ, 0x1f, R0 ;  /* 0x0000001fff007819 */ /* 0x000fe20000011400 */
[----:B------:R-:W-:Y:S05]  /*0c40*/  @P0 BRA `(.L_x_1496) ;  /* 0x0000000000140947 */ /* 0x000fea0003800000 */
[----:B------:R-:W-:Y:S02]  /*0c50*/  ULDC UR4, c[0x0][0x2d0] ;  /* 0x0000b40000047ab9 */ /* 0x000fe40000000800 */
[----:B------:R-:W-:-:S13]  /*0c60*/  ISETP.GE.AND P0, PT, R2, UR4, PT ;  /* 0x0000000402007c0c */ /* 0x000fda000bf06270 */
[----:B------:R1:W-:Y:S01]  /*0c70*/  @!P0 STG.E.128 desc[UR12][R20.64+0x4000], RZ ;  /* 0x004000ff14008986 */ /* 0x0003e2000c101d0c */
[----:B------:R-:W-:-:S13]  /*0c80*/  ISETP.GE.AND P0, PT, R6, UR4, PT ;  /* 0x0000000406007c0c */ /* 0x000fda000bf06270 */
[----:B------:R1:W-:Y:S02]  /*0c90*/  @!P0 STG.E.128 desc[UR12][R20.64+0x4100], RZ ;  /* 0x004100ff14008986 */ /* 0x0003e4000c101d0c */
.L_x_1496:
[----:B------:R-:W-:Y:S05]  /*0ca0*/  BSYNC B0 ;  /* 0x0000000000007941 */ /* 0x000fea0003800000 */
.L_x_1495:
[----:B------:R-:W-:Y:S04]  /*0cb0*/  BSSY B0, `(.L_x_1497) ;  /* 0x0000007000007945 */ /* 0x000fe80003800000 */
[----:B------:R-:W-:Y:S05]  /*0cc0*/  @P1 BRA `(.L_x_1498) ;  /* 0x0000000000141947 */ /* 0x000fea0003800000 */
[----:B------:R-:W-:Y:S02]  /*0cd0*/  ULDC UR4, c[0x0][0x2d0] ;  /* 0x0000b40000047ab9 */ /* 0x000fe40000000800 */
[----:B------:R-:W-:Y:S02]  /*0ce0*/  ISETP.GE.AND P1, PT, R2, UR4, PT ;  /* 0x0000000402007c0c */ /* 0x000fe4000bf26270 */
[----:B------:R-:W-:-:S11]  /*0cf0*/  ISETP.GE.AND P0, PT, R6, UR4, PT ;  /* 0x0000000406007c0c */ /* 0x000fd6000bf06270 */
[----:B------:R1:W-:Y:S04]  /*0d00*/  @!P1 STG.E.128 desc[UR12][R20.64+0x5000], RZ ;  /* 0x005000ff14009986 */ /* 0x0003e8000c101d0c */
[----:B------:R1:W-:Y:S02]  /*0d10*/  @!P0 STG.E.128 desc[UR12][R20.64+0x5100], RZ ;  /* 0x005100ff14008986 */ /* 0x0003e4000c101d0c */
.L_x_1498:
[----:B------:R-:W-:Y:S05]  /*0d20*/  BSYNC B0 ;  /* 0x0000000000007941 */ /* 0x000fea0003800000 */
.L_x_1497:
[----:B------:R-:W-:Y:S04]  /*0d30*/  BSSY B0, `(.L_x_1499) ;  /* 0x0000007000007945 */ /* 0x000fe80003800000 */
[----:B------:R-:W-:Y:S05]  /*0d40*/  @P4 BRA `(.L_x_1500) ;  /* 0x0000000000144947 */ /* 0x000fea0003800000 */
[----:B------:R-:W-:Y:S02]  /*0d50*/  ULDC UR4, c[0x0][0x2d0] ;  /* 0x0000b40000047ab9 */ /* 0x000fe40000000800 */
[----:B------:R-:W-:Y:S02]  /*0d60*/  ISETP.GE.AND P1, PT, R2, UR4, PT ;  /* 0x0000000402007c0c */ /* 0x000fe4000bf26270 */
[----:B------:R-:W-:-:S11]  /*0d70*/  ISETP.GE.AND P0, PT, R6, UR4, PT ;  /* 0x0000000406007c0c */ /* 0x000fd6000bf06270 */
[----:B------:R1:W-:Y:S04]  /*0d80*/  @!P1 STG.E.128 desc[UR12][R20.64+0x6000], RZ ;  /* 0x006000ff14009986 */ /* 0x0003e8000c101d0c */
[----:B------:R1:W-:Y:S02]  /*0d90*/  @!P0 STG.E.128 desc[UR12][R20.64+0x6100], RZ ;  /* 0x006100ff14008986 */ /* 0x0003e4000c101d0c */
.L_x_1500:
[----:B------:R-:W-:Y:S05]  /*0da0*/  BSYNC B0 ;  /* 0x0000000000007941 */ /* 0x000fea0003800000 */
.L_x_1499:
[----:B------:R-:W-:Y:S04]  /*0db0*/  BSSY B0, `(.L_x_1501) ;  /* 0x0000007000007945 */ /* 0x000fe80003800000 */
[----:B------:R-:W-:Y:S05]  /*0dc0*/  @P3 BRA `(.L_x_1502) ;  /* 0x0000000000143947 */ /* 0x000fea0003800000 */
[----:B------:R-:W-:Y:S02]  /*0dd0*/  ULDC UR4, c[0x0][0x2d0] ;  /* 0x0000b40000047ab9 */ /* 0x000fe40000000800 */
[----:B------:R-:W-:Y:S02]  /*0de0*/  ISETP.GE.AND P1, PT, R2, UR4, PT ;  /* 0x0000000402007c0c */ /* 0x000fe4000bf26270 */
[----:B------:R-:W-:-:S11]  /*0df0*/  ISETP.GE.AND P0, PT, R6, UR4, PT ;  /* 0x0000000406007c0c */ /* 0x000fd6000bf06270 */
[----:B------:R1:W-:Y:S04]  /*0e00*/  @!P1 STG.E.128 desc[UR12][R20.64+0x7000], RZ ;  /* 0x007000ff14009986 */ /* 0x0003e8000c101d0c */
[----:B------:R1:W-:Y:S02]  /*0e10*/  @!P0 STG.E.128 desc[UR12][R20.64+0x7100], RZ ;  /* 0x007100ff14008986 */ /* 0x0003e4000c101d0c */
.L_x_1502:
[----:B------:R-:W-:Y:S05]  /*0e20*/  BSYNC B0 ;  /* 0x0000000000007941 */ /* 0x000fea0003800000 */
.L_x_1501:
[----:B------:R-:W-:Y:S01]  /*0e30*/  ULDC.64 UR4, c[0x0][0x2b8] ;  /* 0x0000ae0000047ab9 */ /* 0x000fe20000000a00 */
[----:B------:R-:W-:Y:S02]  /*0e40*/  LEA.HI.X.SX32 R5, R5, R0, 0x1, P2 ;  /* 0x0000000005057211 */ /* 0x000fe400010f0eff */
[C---:B------:R-:W-:Y:S02]  /*0e50*/  LEA R2, P0, R4.reuse, UR4, 0x2 ;  /* 0x0000000404027c11 */ /* 0x040fe4000f8010ff */
[-C--:B------:R-:W-:Y:S02]  /*0e60*/  ISETP.GE.OR P4, PT, R19, R142.reuse, P6 ;  /* 0x0000008e1300720c */ /* 0x080fe40003786670 */
[----:B------:R-:W-:Y:S01]  /*0e70*/  LEA.HI.X R3, R4, UR5, R5, 0x2, P0 ;  /* 0x0000000504037c11 */ /* 0x000fe200080f1405 */
[----:B------:R-:W-:Y:S01]  /*0e80*/  @!P5 IMAD.MOV.U32 R5, RZ, RZ, -0x800000 ;  /* 0xff800000ff05d424 */ /* 0x000fe200078e00ff */
[-C--:B------:R-:W-:Y:S02]  /*0e90*/  ISETP.GE.OR P3, PT, R17, R142.reuse, P6 ;  /* 0x0000008e1100720c */ /* 0x080fe40003766670 */
[----:B------:R-:W-:-:S02]  /*0ea0*/  ISETP.GE.OR P2, PT, R15, R142, P6 ;  /* 0x0000008e0f00720c */ /* 0x000fc40003746670 */
[----:B------:R1:W-:Y:S01]  /*0eb0*/  @!P5 STG.E desc[UR12][R2.64], R5 ;  /* 0x000000050200d986 */ /* 0x0003e2000c10190c */
[-C--:B------:R-:W-:Y:S02]  /*0ec0*/  ISETP.GE.OR P1, PT, R13, R142.reuse, P6 ;  /* 0x0000008e0d00720c */ /* 0x080fe40003726670 */
[-C--:B------:R-:W-:Y:S02]  /*0ed0*/  ISETP.GE.OR P0, PT, R11, R142.reuse, P6 ;  /* 0x0000008e0b00720c */ /* 0x080fe40003706670 */
[-C--:B------:R-:W-:Y:S01]  /*0ee0*/  ISETP.GE.OR P5, PT, R9, R142.reuse, P6 ;  /* 0x0000008e0900720c */ /* 0x080fe200037a6670 */
[----:B------:R-:W-:Y:S01]  /*0ef0*/  @!P4 IMAD.MOV.U32 R17, RZ, RZ, -0x800000 ;  /* 0xff800000ff11c424 */ /* 0x000fe200078e00ff */
[----:B------:R-:W-:Y:S02]  /*0f00*/  ISETP.GE.OR P6, PT, R7, R142, P6 ;  /* 0x0000008e0700720c */ /* 0x000fe400037c6670 */
[----:B------:R-:W-:Y:S02]  /*0f10*/  @!P3 IMAD.MOV.U32 R15, RZ, RZ, -0x800000 ;  /* 0xff800000ff0fb424 */ /* 0x000fe400078e00ff */
[----:B------:R-:W-:Y:S01]  /*0f20*/  @!P2 IMAD.MOV.U32 R13, RZ, RZ, -0x800000 ;  /* 0xff800000ff0da424 */ /* 0x000fe200078e00ff */
[----:B------:R1:W-:Y:S02]  /*0f30*/  @!P4 STG.E desc[UR12][R2.64+0x20], R17 ;  /* 0x000020110200c986 */ /* 0x0003e4000c10190c */
[----:B------:R-:W-:-:S02]  /*0f40*/  @!P1 IMAD.MOV.U32 R11, RZ, RZ, -0x800000 ;  /* 0xff800000ff0b9424 */ /* 0x000fc400078e00ff */
[----:B------:R-:W-:Y:S01]  /*0f50*/  @!P0 IMAD.MOV.U32 R9, RZ, RZ, -0x800000 ;  /* 0xff800000ff098424 */ /* 0x000fe200078e00ff */
[----:B------:R1:W-:Y:S01]  /*0f60*/  @!P3 STG.E desc[UR12][R2.64+0x40], R15 ;  /* 0x0000400f0200b986 */ /* 0x0003e2000c10190c */
[----:B------:R-:W-:-:S03]  /*0f70*/  @!P5 IMAD.MOV.U32 R7, RZ, RZ, -0x800000 ;  /* 0xff800000ff07d424 */ /* 0x000fc600078e00ff */
[----:B------:R1:W-:Y:S04]  /*0f80*/  @!P2 STG.E desc[UR12][R2.64+0x60], R13 ;  /* 0x0000600d0200a986 */ /* 0x0003e8000c10190c */
[----:B------:R1:W-:Y:S04]  /*0f90*/  @!P1 STG.E desc[UR12][R2.64+0x80], R11 ;  /* 0x0000800b02009986 */ /* 0x0003e8000c10190c */
[----:B------:R1:W-:Y:S04]  /*0fa0*/  @!P0 STG.E desc[UR12][R2.64+0xa0], R9 ;  /* 0x0000a00902008986 */ /* 0x0003e8000c10190c */
[----:B------:R1:W-:Y:S01]  /*0fb0*/  @!P5 STG.E desc[UR12][R2.64+0xc0], R7 ;  /* 0x0000c0070200d986 */ /* 0x0003e2000c10190c */
[----:B------:R-:W-:Y:S05]  /*0fc0*/  @P6 EXIT ;  /* 0x000000000000694d */ /* 0x000fea0003800000 */
[----:B-1----:R-:W-:-:S05]  /*0fd0*/  MOV R5, 0xff800000 ;  /* 0xff80000000057802 */ /* 0x002fca0000000f00 */
[----:B------:R-:W-:Y:S01]  /*0fe0*/  STG.E desc[UR12][R2.64+0xe0], R5 ;  /* 0x0000e00502007986 */ /* 0x000fe2000c10190c */
[----:B------:R-:W-:Y:S05]  /*0ff0*/  EXIT ;  /* 0x000000000000794d */ /* 0x000fea0003800000 */
.L_x_1486:
        /* <DEDUP_REMOVED lines=24> */
.L_x_1503:
        /* <DEDUP_REMOVED lines=36> */
[----:B------:R-:W-:Y:S01]  /*13c0*/  SHF.R.S32.HI R29, RZ, 0x1f, R31 ;  /* 0x0000001fff1d7819 */ /* 0x000fe2000001141f */
[----:B--2---:R-:W2:Y:S02]  /*13d0*/  MUFU.RCP R8, R5 ;  /* 0x0000000500087308 */ /* 0x004ea40000001000 */
[----:B--2---:R-:W-:-:S06]  /*13e0*/  VIADD R8, R8, 0xffffffe ;  /* 0x0ffffffe08087836 */ /* 0x004fcc0000000000 */
[----:B------:R-:W2:Y:S02]  /*13f0*/  F2I.FTZ.U32.TRUNC.NTZ R9, R8 ;  /* 0x0000000800097305 */ /* 0x000ea4000021f000 */
[----:B--2---:R-:W-:Y:S01]  /*1400*/  IADD3 R3, RZ, -R9, RZ ;  /* 0x80000009ff037210 */ /* 0x004fe20007ffe0ff */
        /* <DEDUP_REMOVED lines=8> */
[----:B------:R-:W2:Y:S03]  /*1490*/  LDC.64 R4, c[0x0][0x230] ;  /* 0x00008c00ff047b82 */ /* 0x000ea60000000a00 */
[----:B------:R-:W-:-:S13]  /*14a0*/  ISETP.GT.U32.AND P2, PT, R2, R3, PT ;  /* 0x000000030200720c */ /* 0x000fda0003f44070 */
[-C--:B------:R-:W-:Y:S01]  /*14b0*/  @!P2 IADD3 R3, R3, -R2.reuse, RZ ;  /* 0x800000020303a210 */ /* 0x080fe20007ffe0ff */
[----:B------:R-:W-:Y:S01]  /*14c0*/  @!P2 VIADD R22, R22, 0x1 ;  /* 0x000000011616a836 */ /* 0x000fe20000000000 */
[----:B------:R-:W-:Y:S02]  /*14d0*/  ISETP.NE.AND P2, PT, R11, RZ, PT ;  /* 0x000000ff0b00720c */ /* 0x000fe40003f45270 */
[----:B------:R-:W-:Y:S02]  /*14e0*/  ISETP.GE.U32.AND P3, PT, R3, R2, PT ;  /* 0x000000020300720c */ /* 0x000fe40003f66070 */
[----:B------:R-:W-:-:S04]  /*14f0*/  LOP3.LUT R2, R20, R11, RZ, 0x3c, !PT ;  /* 0x0000000b14027212 */ /* 0x000fc800078e3cff */
[----:B------:R-:W-:Y:S02]  /*1500*/  ISETP.GE.AND P1, PT, R2, RZ, PT ;  /* 0x000000ff0200720c */ /* 0x000fe40003f26270 */
[----:B------:R-:W3:Y:S05]  /*1510*/  LDC.64 R2, c[0x0][0x238] ;  /* 0x00008e00ff027b82 */ /* 0x000eea0000000a00 */
[----:B------:R-:W-:-:S06]  /*1520*/  @P3 VIADD R22, R22, 0x1 ;  /* 0x0000000116163836 */ /* 0x000fcc0000000000 */
[----:B------:R-:W-:Y:S02]  /*1530*/  @!P1 IADD3 R22, -R22, RZ, RZ ;  /* 0x000000ff16169210 */ /* 0x000fe40007ffe1ff */
[----:B------:R-:W-:-:S04]  /*1540*/  @!P2 LOP3.LUT R22, RZ, R11, RZ, 0x33, !PT ;  /* 0x0000000bff16a212 */ /* 0x000fc800078e33ff */
[----:B-1----:R-:W-:Y:S02]  /*1550*/  SHF.R.S32.HI R15, RZ, 0x1f, R22 ;  /* 0x0000001fff0f7819 */ /* 0x002fe40000011416 */
[----:B----4-:R-:W-:Y:S01]  /*1560*/  SHF.R.S32.HI R9, RZ, 0x1f, R0 ;  /* 0x0000001fff097819 */ /* 0x010fe20000011400 */
[----:B--2---:R-:W-:-:S04]  /*1570*/  IMAD.WIDE.U32 R12, R0, R4, RZ ;  /* 0x00000004000c7225 */ /* 0x004fc800078e00ff */
[----:B------:R-:W-:Y:S02]  /*1580*/  IMAD R8, R9, R4, RZ ;  /* 0x0000000409087224 */ /* 0x000fe400078e02ff */
[----:B---3--:R-:W-:Y:S02]  /*1590*/  IMAD R4, R29, R184, RZ ;  /* 0x000000b81d047224 */ /* 0x008fe400078e02ff */
[----:B------:R-:W-:Y:S02]  /*15a0*/  IMAD R5, R0, R5, R8 ;  /* 0x0000000500057224 */ /* 0x000fe400078e0208 */
[----:B------:R-:W-:Y:S02]  /*15b0*/  IMAD R4, R31, R185, R4 ;  /* 0x000000b91f047224 */ /* 0x000fe400078e0204 */
[----:B------:R-:W-:Y:S02]  /*15c0*/  IMAD.IADD R13, R13, 0x1, R5 ;  /* 0x000000010d0d7824 */ /* 0x000fe400078e0205 */
[----:B------:R-:W-:-:S02]  /*15d0*/  IMAD R9, R9, R2, RZ ;  /* 0x0000000209097224 */ /* 0x000fc400078e02ff */
        /* <DEDUP_REMOVED lines=11> */
.L_x_1504:
        /* <DEDUP_REMOVED lines=49> */
.L_x_1506:
[----:B------:R-:W-:Y:S01]  /*19a0*/  @!P1 LOP3.LUT R22, RZ, R13, RZ, 0x33, !PT ;  /* 0x0000000dff169212 */ /* 0x000fe200078e33ff */
[----:B------:R-:W-:Y:S01]  /*19b0*/  IMAD R4, R29, R184, RZ ;  /* 0x000000b81d047224 */ /* 0x000fe200078e02ff */
[----:B------:R-:W-:Y:S02]  /*19c0*/  MOV R13, R5 ;  /* 0x00000005000d7202 */ /* 0x000fe40000000f00 */
[----:B------:R-:W-:Y:S01]  /*19d0*/  SHF.R.S32.HI R15, RZ, 0x1f, R22 ;  /* 0x0000001fff0f7819 */ /* 0x000fe20000011416 */
[-C--:B------:R-:W-:Y:S01]  /*19e0*/  IMAD R5, R185, R31.reuse, R4 ;  /* 0x0000001fb9057224 */ /* 0x080fe200078e0204 */
[----:B------:R-:W-:Y:S01]  /*19f0*/  @P4 IADD3 R10, R11, R10, RZ ;  /* 0x0000000a0b0a4210 */ /* 0x000fe20007ffe0ff */
[----:B------:R-:W-:-:S04]  /*1a00*/  IMAD.WIDE.U32 R16, R184, R31, R12 ;  /* 0x0000001fb8107225 */ /* 0x000fc800078e000c */
[----:B--2---:R-:W-:Y:S01]  /*1a10*/  IMAD R12, R15, R2, RZ ;  /* 0x000000020f0c7224 */ /* 0x004fe200078e02ff */
[----:B------:R-:W-:Y:S01]  /*1a20*/  IADD3 R17, R17, R5, RZ ;  /* 0x0000000511117210 */ /* 0x000fe20007ffe0ff */
[----:B-1----:R-:W-:-:S04]  /*1a30*/  @P4 IMAD.WIDE.U32 R4, R10, R8, RZ ;  /* 0x000000080a044225 */ /* 0x002fc800078e00ff */
[----:B------:R-:W-:-:S04]  /*1a40*/  IMAD.WIDE.U32 R26, R22, R2, R16 ;  /* 0x00000002161a7225 */ /* 0x000fc800078e0010 */
[----:B------:R-:W-:Y:S02]  /*1a50*/  IMAD R3, R22, R3, R12 ;  /* 0x0000000316037224 */ /* 0x000fe400078e020c */
[----:B------:R-:W-:Y:S01]  /*1a60*/  @P4 IMAD R9, R10, R9, R5 ;  /* 0x000000090a094224 */ /* 0x000fe200078e0205 */
[----:B------:R-:W-:Y:S02]  /*1a70*/  @P4 MOV R10, R4 ;  /* 0x00000004000a4202 */ /* 0x000fe40000000f00 */
        /* <DEDUP_REMOVED lines=14> */
.L_x_1505:
[----:B------:R-:W-:Y:S01]  /*1b60*/  ISETP.NE.AND P1, PT, R7, -0x1, PT ;  /* 0xffffffff0700780c */ /* 0x000fe20003f25270 */
[----:B------:R-:W1:Y:S01]  /*1b70*/  S2UR UR8, SR_CgaCtaId ;  /* 0x00000000000879c3 */ /* 0x000e620000008800 */
[----:B------:R-:W-:Y:S01]  /*1b80*/  SHF.R.S32.HI R43, RZ, 0x1f, R42 ;  /* 0x0000001fff2b7819 */ /* 0x000fe2000001142a */
[----:B------:R-:W-:Y:S01]  /*1b90*/  ULDC.64 UR6, c[0x0][0x268] ;  /* 0x00009a0000067ab9 */ /* 0x000fe20000000a00 */
[----:B------:R-:W-:Y:S01]  /*1ba0*/  ULDC.64 UR4, c[0x0][0x258] ;  /* 0x0000960000047ab9 */ /* 0x000fe20000000a00 */
[----:B------:R-:W-:Y:S01]  /*1bb0*/  IMAD R15, R15, UR6, RZ ;  /* 0x000000060f0f7c24 */ /* 0x000fe2000f8e02ff */
[----:B------:R-:W-:Y:S01]  /*1bc0*/  LEA.HI R11, R43, R42, RZ, 0x3 ;  /* 0x0000002a2b0b7211 */ /* 0x000fe200078f18ff */
[----:B------:R-:W-:Y:S01]  /*1bd0*/  IMAD.IADD R227, R142, 0x1, -R141 ;  /* 0x000000018ee37824 */ /* 0x000fe200078e0a8d */
[----:B------:R-:W-:Y:S01]  /*1be0*/  IADD3 R233, R37, -0x1, RZ ;  /* 0xffffffff25e97810 */ /* 0x000fe20007ffe0ff */
[----:B------:R-:W2:Y:S01]  /*1bf0*/  LDC.64 R186, c[0x0][0x250] ;  /* 0x00009400ffba7b82 */ /* 0x000ea20000000a00 */
[----:B------:R-:W-:Y:S01]  /*1c00*/  SHF.R.S32.HI R12, RZ, 0x3, R11 ;  /* 0x00000003ff0c7819 */ /* 0x000fe2000001140b */
[----:B------:R-:W-:Y:S01]  /*1c10*/  BSSY B0, `(.L_x_1507) ;  /* 0x000005b000007945 */ /* 0x000fe20003800000 */
[----:B------:R-:W-:-:S02]  /*1c20*/  LOP3.LUT R11, R11, 0xfffffff8, RZ, 0xc0, !PT ;  /* 0xfffffff80b0b7812 */ /* 0x000fc400078ec0ff */
[----:B------:R-:W-:Y:S01]  /*1c30*/  @!P1 SHF.R.S32.HI R13, RZ, 0x1f, R237 ;  /* 0x0000001fff0d9819 */ /* 0x000fe200000114ed */
[C---:B------:R-:W-:Y:S01]  /*1c40*/  IMAD.SHL.U32 R234, R12.reuse, 0x40, RZ ;  /* 0x000000400cea7824 */ /* 0x040fe200078e00ff */
[----:B------:R-:W-:Y:S01]  /*1c50*/  ISETP.GE.AND P6, PT, R12, R227, PT ;  /* 0x000000e30c00720c */ /* 0x000fe20003fc6270 */
[----:B------:R-:W3:Y:S01]  /*1c60*/  @P1 LDC.64 R4, c[0x0][0x240] ;  /* 0x00009000ff041b82 */ /* 0x000ee20000000a00 */
[----:B-----5:R-:W-:Y:S01]  /*1c70*/  IMAD.IADD R0, R42, 0x1, -R11 ;  /* 0x000000012a007824 */ /* 0x020fe200078e0a0b */
[----:B------:R-:W-:Y:S02]  /*1c80*/  LEA.HI R11, R43, R42, RZ, 0x4 ;  /* 0x0000002a2b0b7211 */ /* 0x000fe400078f20ff */
[----:B------:R-:W-:Y:S01]  /*1c90*/  LOP3.LUT R234, R234, 0x1c0, RZ, 0xc0, !PT ;  /* 0x000001c0eaea7812 */ /* 0x000fe200078ec0ff */
[----:B------:R-:W-:Y:S01]  /*1ca0*/  IMAD.SHL.U32 R235, R0, 0x8, RZ ;  /* 0x0000000800eb7824 */ /* 0x000fe200078e00ff */
[----:B------:R-:W-:Y:S02]  /*1cb0*/  LOP3.LUT R21, R11, 0xfffffff0, RZ, 0xc0, !PT ;  /* 0xfffffff00b157812 */ /* 0x000fe400078ec0ff */
[----:B------:R-:W4:Y:S01]  /*1cc0*/  @!P1 LDC.64 R2, c[0x0][0x228] ;  /* 0x00008a00ff029b82 */ /* 0x000f220000000a00 */
[----:B------:R-:W-:Y:S01]  /*1cd0*/  VIADD R38, R235, 0x40 ;  /* 0x00000040eb267836 */ /* 0x000fe20000000000 */
[----:B------:R-:W-:-:S02]  /*1ce0*/  LOP3.LUT R19, R234, 0x38, R235, 0xf8, !PT ;  /* 0x00000038ea137812 */ /* 0x000fc400078ef8eb */
[----:B------:R-:W-:Y:S02]  /*1cf0*/  SHF.R.U32.HI R234, RZ, 0x3, R234 ;  /* 0x00000003ffea7819 */ /* 0x000fe400000116ea */
[----:B------:R-:W-:Y:S02]  /*1d00*/  IADD3 R18, P2, R235, R10, RZ ;  /* 0x0000000aeb127210 */ /* 0x000fe40007f5e0ff */
[----:B------:R-:W-:Y:S02]  /*1d10*/  LOP3.LUT R234, R19, R234, RZ, 0x3c, !PT ;  /* 0x000000ea13ea7212 */ /* 0x000fe400078e3cff */
[----:B------:R-:W-:Y:S02]  /*1d20*/  LEA.HI R19, R43, R42, RZ, 0x6 ;  /* 0x0000002a2b137211 */ /* 0x000fe400078f30ff */
[----:B------:R-:W-:Y:S02]  /*1d30*/  SHF.R.S32.HI R10, RZ, 0x1f, R235 ;  /* 0x0000001fff0a7819 */ /* 0x000fe400000114eb */
[----:B------:R-:W-:Y:S01]  /*1d40*/  IADD3 R26, P3, R235, R26, RZ ;  /* 0x0000001aeb1a7210 */ /* 0x000fe20007f7e0ff */
[----:B------:R-:W-:-:S02]  /*1d50*/  IMAD.SHL.U32 R19, R19, 0x8, RZ ;  /* 0x0000000813137824 */ /* 0x000fc400078e00ff */
[----:B---3--:R-:W-:-:S03]  /*1d60*/  @P1 IMAD.WIDE.U32 R16, R7, R4, RZ ;  /* 0x0000000407101225 */ /* 0x008fc600078e00ff */
[----:B------:R-:W-:Y:S01]  /*1d70*/  LOP3.LUT R234, R234, 0xfffffe00, R19, 0xf8, !PT ;  /* 0xfffffe00eaea7812 */ /* 0x000fe200078ef813 */
[----:B------:R-:W-:Y:S02]  /*1d80*/  IMAD.IADD R4, R42, 0x1, -R21 ;  /* 0x000000012a047824 */ /* 0x000fe400078e0a15 */
[----:B------:R-:W-:Y:S02]  /*1d90*/  @P1 IMAD R5, R7, R5, R17 ;  /* 0x0000000507051224 */ /* 0x000fe400078e0211 */
[-C--:B----4-:R-:W-:Y:S01]  /*1da0*/  @!P1 IMAD R14, R13, R2.reuse, RZ ;  /* 0x000000020d0e9224 */ /* 0x090fe200078e02ff */
[----:B------:R-:W-:Y:S01]  /*1db0*/  SHF.R.S32.HI R7, RZ, 0x1f, R4 ;  /* 0x0000001fff077819 */ /* 0x000fe20000011404 */
[----:B------:R-:W-:Y:S01]  /*1dc0*/  @!P1 IMAD.WIDE.U32 R24, R237, R2, RZ ;  /* 0x00000002ed189225 */ /* 0x000fe200078e00ff */
[----:B------:R-:W-:Y:S02]  /*1dd0*/  SHF.R.S32.HI R13, RZ, 0x1f, R12 ;  /* 0x0000001fff0d7819 */ /* 0x000fe4000001140c */
[----:B------:R-:W-:Y:S01]  /*1de0*/  LEA.HI R7, R7, R4, RZ, 0x3 ;  /* 0x0000000407077211 */ /* 0x000fe200078f18ff */
[----:B------:R-:W-:-:S02]  /*1df0*/  @!P1 IMAD R3, R237, R3, R14 ;  /* 0x00000003ed039224 */ /* 0x000fc400078e020e */
[----:B------:R-:W-:Y:S01]  /*1e00*/  @P1 IMAD.MOV.U32 R2, RZ, RZ, R16 ;  /* 0x000000ffff021224 */ /* 0x000fe200078e0010 */
[----:B------:R-:W-:Y:S01]  /*1e10*/  LOP3.LUT R17, R7, 0xfffffff8, RZ, 0xc0, !PT ;  /* 0xfffffff807117812 */ /* 0x000fe200078ec0ff */
[----:B------:R-:W-:Y:S01]  /*1e20*/  @!P1 IMAD.MOV.U32 R2, RZ, RZ, R24 ;  /* 0x000000ffff029224 */ /* 0x000fe200078e0018 */
[----:B------:R-:W-:Y:S01]  /*1e30*/  @!P1 IADD3 R5, R25, R3, RZ ;  /* 0x0000000319059210 */ /* 0x000fe20007ffe0ff */
[----:B------:R-:W-:Y:S01]  /*1e40*/  IMAD.X R19, R10, 0x1, R9, P2 ;  /* 0x000000010a137824 */ /* 0x000fe200010e0609 */
[----:B------:R-:W-:Y:S01]  /*1e50*/  SHF.R.S32.HI R3, RZ, 0x1f, R20 ;  /* 0x0000001fff037819 */ /* 0x000fe20000011414 */
[----:B------:R-:W-:Y:S01]  /*1e60*/  IMAD.IADD R4, R4, 0x1, -R17 ;  /* 0x0000000104047824 */ /* 0x000fe200078e0a11 */
[----:B------:R-:W-:Y:S01]  /*1e70*/  IADD3 R16, P1, R235, R2, RZ ;  /* 0x00000002eb107210 */ /* 0x000fe20007f3e0ff */
[----:B------:R-:W-:Y:S02]  /*1e80*/  IMAD R14, R22, UR7, R15 ;  /* 0x00000007160e7c24 */ /* 0x000fe4000f8e020f */
[----:B------:R-:W-:-:S02]  /*1e90*/  IMAD R3, R3, UR4, RZ ;  /* 0x0000000403037c24 */ /* 0x000fc4000f8e02ff */
[----:B------:R-:W-:Y:S02]  /*1ea0*/  IMAD.X R17, R10, 0x1, R5, P1 ;  /* 0x000000010a117824 */ /* 0x000fe400008e0605 */
[----:B------:R-:W-:Y:S01]  /*1eb0*/  IMAD R25, R20, UR5, R3 ;  /* 0x0000000514197c24 */ /* 0x000fe2000f8e0203 */
[----:B------:R-:W-:Y:S01]  /*1ec0*/  MOV R3, 0x20 ;  /* 0x0000002000037802 */ /* 0x000fe20000000f00 */
[----:B------:R-:W-:-:S04]  /*1ed0*/  IMAD.WIDE.U32 R22, R22, UR6, R18 ;  /* 0x0000000616167c25 */ /* 0x000fc8000f8e0012 */
[----:B------:R-:W-:Y:S01]  /*1ee0*/  IMAD.WIDE.U32 R20, R20, UR4, R16 ;  /* 0x0000000414147c25 */ /* 0x000fe2000f8e0010 */
[----:B------:R-:W-:Y:S02]  /*1ef0*/  UMOV UR4, 0x400 ;  /* 0x0000040000047882 */ /* 0x000fe40000000000 */
[----:B-1----:R-:W-:Y:S01]  /*1f00*/  ULEA UR4, UR8, UR4, 0x18 ;  /* 0x0000000408047291 */ /* 0x002fe2000f8ec03f */
[C---:B------:R-:W-:Y:S02]  /*1f10*/  VIADD R19, R12.reuse, 0x10 ;  /* 0x000000100c137836 */ /* 0x040fe40000000000 */
[C---:B------:R-:W-:Y:S02]  /*1f20*/  VIADD R17, R12.reuse, 0x20 ;  /* 0x000000200c117836 */ /* 0x040fe40000000000 */
[----:B------:R-:W-:Y:S01]  /*1f30*/  VIADD R15, R12, 0x30 ;  /* 0x000000300c0f7836 */ /* 0x000fe20000000000 */
[-C--:B------:R-:W-:Y:S01]  /*1f40*/  ISETP.GE.AND P5, PT, R19, R227.reuse, PT ;  /* 0x000000e31300720c */ /* 0x080fe20003fa6270 */
[----:B------:R-:W-:Y:S01]  /*1f50*/  IMAD.X R27, R10, 0x1, R8, P3 ;  /* 0x000000010a1b7824 */ /* 0x000fe200018e0608 */
[-C--:B------:R-:W-:Y:S01]  /*1f60*/  ISETP.GE.AND P4, PT, R17, R227.reuse, PT ;  /* 0x000000e31100720c */ /* 0x080fe20003f86270 */
[----:B------:R-:W-:Y:S01]  /*1f70*/  IMAD.MOV.U32 R5, RZ, RZ, 0x10 ;  /* 0x00000010ff057424 */ /* 0x000fe200078e00ff */
[----:B------:R-:W-:Y:S01]  /*1f80*/  ISETP.GE.AND P3, PT, R15, R227, PT ;  /* 0x000000e30f00720c */ /* 0x000fe20003f66270 */
[----:B------:R-:W-:Y:S01]  /*1f90*/  IMAD.SHL.U32 R2, R233, 0x80, RZ ;  /* 0x00000080e9027824 */ /* 0x000fe200078e00ff */
[----:B------:R-:W-:Y:S01]  /*1fa0*/  LEA R234, R234, UR4, 0x1 ;  /* 0x00000004eaea7c11 */ /* 0x000fe2000f8e08ff */
[----:B------:R-:W-:Y:S01]  /*1fb0*/  IMAD.WIDE R34, R35, 0x40, R12 ;  /* 0x0000004023227825 */ /* 0x000fe200078e020c */
[----:B------:R-:W-:-:S03]  /*1fc0*/  R2P PR, R4, 0x6 ;  /* 0x0000000604007804 */ /* 0x000fc60000000000 */
[----:B------:R-:W-:Y:S02]  /*1fd0*/  IMAD.IADD R10, R39, 0x1, -R2 ;  /* 0x00000001270a7824 */ /* 0x000fe400078e0a02 */
[----:B------:R-:W-:Y:S01]  /*1fe0*/  SEL R5, R5, 0xfffffff0, !P1 ;  /* 0xfffffff005057807 */ /* 0x000fe20004800000 */
[----:B------:R-:W-:Y:S01]  /*1ff0*/  IMAD.IADD R25, R21, 0x1, R25 ;  /* 0x0000000115197824 */ /* 0x000fe200078e0219 */
        /* <DEDUP_REMOVED lines=28> */
.L_x_1508:
[----:B------:R-:W-:Y:S05]  /*21c0*/  BSYNC B0 ;  /* 0x0000000000007941 */ /* 0x000fea0003800000 */
.L_x_1507:
        /* <DEDUP_REMOVED lines=31> */
.L_x_1510:
[----:B------:R-:W-:Y:S05]  /*23c0*/  BSYNC B0 ;  /* 0x0000000000007941 */ /* 0x000fea0003800000 */
.L_x_1509:
        /* <DEDUP_REMOVED lines=31> */
.L_x_1512:
[----:B------:R-:W-:Y:S05]  /*25c0*/  BSYNC B0 ;  /* 0x0000000000007941 */ /* 0x000fea0003800000 */
.L_x_1511:
        /* <DEDUP_REMOVED lines=30> */
.L_x_1514:
[----:B------:R-:W-:Y:S05]  /*27b0*/  BSYNC B0 ;  /* 0x0000000000007941 */ /* 0x000fea0003800000 */
.L_x_1513:
[C---:B------:R-:W-:Y:S01]  /*27c0*/  ISETP.GE.AND P3, PT, R12.reuse, R10, PT ;  /* 0x0000000a0c00720c */ /* 0x040fe20003f66270 */
[-C--:B------:R-:W-:Y:S01]  /*27d0*/  IMAD R191, R13, R184.reuse, RZ ;  /* 0x000000b80dbf7224 */ /* 0x080fe200078e02ff */
[----:B------:R-:W-:Y:S01]  /*27e0*/  BSSY B0, `(.L_x_1515) ;  /* 0x0000020000007945 */ /* 0x000fe20003800000 */
[C---:B------:R-:W-:Y:S01]  /*27f0*/  IMAD.WIDE.U32 R26, R12.reuse, R184, R26 ;  /* 0x000000b80c1a7225 */ /* 0x040fe200078e001a */
[-C--:B------:R-:W-:Y:S02]  /*2800*/  ISETP.GE.AND P6, PT, R19, R10.reuse, PT ;  /* 0x0000000a1300720c */ /* 0x080fe40003fc6270 */
[-C--:B------:R-:W-:Y:S01]  /*2810*/  ISETP.GE.AND P2, PT, R17, R10.reuse, PT ;  /* 0x0000000a1100720c */ /* 0x080fe20003f46270 */
        /* <DEDUP_REMOVED lines=28> */
.L_x_1516:
[----:B------:R-:W-:Y:S05]  /*29e0*/  BSYNC B0 ;  /* 0x0000000000007941 */ /* 0x000fea0003800000 */
.L_x_1515:
[----:B------:R-:W-:Y:S04]  /*29f0*/  BSSY B0, `(.L_x_1517) ;  /* 0x0000018000007945 */ /* 0x000fe80003800000 */
[----:B------:R-:W-:Y:S05]  /*2a00*/  @P6 BRA `(.L_x_1518) ;  /* 0x0000000000586947 */ /* 0x000fea0003800000 */
[----:B------:R-:W-:Y:S01]  /*2a10*/  ULDC UR5, c[0x0][0x2d0] ;  /* 0x0000b40000057ab9 */ /* 0x000fe20000000800 */
[----:B-12---:R-:W-:Y:S02]  /*2a20*/  IADD3 R21, P5, R230, R190, RZ ;  /* 0x000000bee6157210 */ /* 0x006fe40007fbe0ff */
[----:B------:R-:W-:Y:S02]  /*2a30*/  ISETP.GE.AND P4, PT, R235, UR5, PT ;  /* 0x00000005eb007c0c */ /* 0x000fe4000bf86270 */
[----:B------:R-:W-:Y:S01]  /*2a40*/  ISETP.GE.AND P3, PT, R38, UR5, PT ;  /* 0x0000000526007c0c */ /* 0x000fe2000bf66270 */
[----:B------:R-:W-:-:S10]  /*2a50*/  IMAD.X R16, R229, 0x1, R191, P5 ;  /* 0x00000001e5107824 */ /* 0x000fd400028e06bf */
[----:B---34-:R-:W1:Y:S01]  /*2a60*/  @!P4 LDC.64 R8, c[0x0][0x218] ;  /* 0x00008600ff08cb82 */ /* 0x018e620000000a00 */
        /* <DEDUP_REMOVED lines=16> */
.L_x_1518:
[----:B------:R-:W-:Y:S05]  /*2b70*/  BSYNC B0 ;  /* 0x0000000000007941 */ /* 0x000fea0003800000 */
.L_x_1517:
[----:B------:R-:W-:Y:S01]  /*2b80*/  BSSY B0, `(.L_x_1519) ;  /* 0x000001b000007945 */ /* 0x000fe20003800000 */
[----:B------:R-:W-:Y:S01]  /*2b90*/  ISETP.GE.AND P6, PT, R33, R10, PT ;  /* 0x0000000a2100720c */ /* 0x000fe20003fc6270 */
[C---:B------:R-:W-:Y:S01]  /*2ba0*/  VIADD R27, R12.reuse, 0x50 ;  /* 0x000000500c1b7836 */ /* 0x040fe20000000000 */
[----:B-12---:R-:W-:Y:S01]  /*2bb0*/  IADD3 R21, R12, 0x60, RZ ;  /* 0x000000600c157810 */ /* 0x006fe20007ffe0ff */
[----:B------:R-:W-:Y:S05]  /*2bc0*/  @P2 BRA `(.L_x_1520) ;  /* 0x0000000000582947 */ /* 0x000fea0003800000 */
[----:B------:R-:W-:Y:S01]  /*2bd0*/  ULDC UR5, c[0x0][0x2d0] ;  /* 0x0000b40000057ab9 */ /* 0x000fe20000000800 */
[----:B------:R-:W-:Y:S02]  /*2be0*/  LEA R25, P4, R184, R190, 0x5 ;  /* 0x000000beb8197211 */ /* 0x000fe400078828ff */
[----:B------:R-:W-:Y:S02]  /*2bf0*/  ISETP.GE.AND P3, PT, R235, UR5, PT ;  /* 0x00000005eb007c0c */ /* 0x000fe4000bf66270 */
[----:B------:R-:W-:Y:S02]  /*2c00*/  ISETP.GE.AND P2, PT, R38, UR5, PT ;  /* 0x0000000526007c0c */ /* 0x000fe4000bf46270 */
[----:B------:R-:W-:-:S09]  /*2c10*/  LEA.HI.X R16, R184, R191, R185, 0x5, P4 ;  /* 0x000000bfb8107211 */ /* 0x000fd200020f2cb9 */
        /* <DEDUP_REMOVED lines=17> */
.L_x_1520:
[----:B------:R-:W-:Y:S05]  /*2d30*/  BSYNC B0 ;  /* 0x0000000000007941 */ /* 0x000fea0003800000 */
.L_x_1519:
        /* <DEDUP_REMOVED lines=28> */
.L_x_1522:
[----:B------:R-:W-:Y:S05]  /*2f00*/  BSYNC B0 ;  /* 0x0000000000007941 */ /* 0x000fea0003800000 */
.L_x_1521:
        /* <DEDUP_REMOVED lines=24> */
.L_x_1524:
[----:B------:R-:W-:Y:S05]  /*3090*/  BSYNC B0 ;  /* 0x0000000000007941 */ /* 0x000fea0003800000 */
.L_x_1523:
        /* <DEDUP_REMOVED lines=28> */
.L_x_1526:
[----:B------:R-:W-:Y:S05]  /*3260*/  BSYNC B0 ;  /* 0x0000000000007941 */ /* 0x000fea0003800000 */
.L_x_1525:
        /* <DEDUP_REMOVED lines=25> */
.L_x_1528:
[----:B------:R-:W-:Y:S05]  /*3400*/  BSYNC B0 ;  /* 0x0000000000007941 */ /* 0x000fea0003800000 */
.L_x_1527:
        /* <DEDUP_REMOVED lines=25> */
.L_x_1530:
[----:B------:R-:W-:Y:S05]  /*35a0*/  BSYNC B0 ;  /* 0x0000000000007941 */ /* 0x000fea0003800000 */
.L_x_1529:
[----:B------:R-:W0:Y:S01]  /*35b0*/  LDGDEPBAR ;  /* 0x00000000000079af */ /* 0x000e220000000000 */
[----:B------:R-:W-:Y:S01]  /*35c0*/  ISETP.GE.AND P5, PT, R12, R10, PT ;  /* 0x0000000a0c00720c */ /* 0x000fe20003fa6270 */
[----:B------:R-:W-:Y:S01]  /*35d0*/  IMAD.IADD R23, R23, 0x1, R14 ;  /* 0x0000000117177824 */ /* 0x000fe200078e020e */
[----:B------:R-:W-:Y:S01]  /*35e0*/  SHF.R.S32.HI R11, RZ, 0x4, R11 ;  /* 0x00000004ff0b7819 */ /* 0x000fe2000001140b */
[-C--:B-1234-:R-:W-:Y:S01]  /*35f0*/  IMAD R8, R29, R186.reuse, RZ ;  /* 0x000000ba1d087224 */ /* 0x09efe200078e02ff */
[----:B------:R-:W-:Y:S01]  /*3600*/  ULDC.64 UR6, c[0x0][0x220] ;  /* 0x0000880000067ab9 */ /* 0x000fe20000000a00 */
[----:B------:R-:W-:Y:S01]  /*3610*/  IMAD.WIDE.U32 R40, R31, R186, R22 ;  /* 0x000000ba1f287225 */ /* 0x000fe200078e0016 */
[----:B------:R-:W-:Y:S01]  /*3620*/  BSSY B0, `(.L_x_1531) ;  /* 0x0000021000007945 */ /* 0x000fe20003800000 */
[-C--:B------:R-:W-:Y:S02]  /*3630*/  ISETP.GE.AND P6, PT, R19, R10.reuse, PT ;  /* 0x0000000a1300720c */ /* 0x080fe40003fc6270 */
[----:B------:R-:W-:Y:S01]  /*3640*/  IMAD R9, R31, R187, R8 ;  /* 0x000000bb1f097224 */ /* 0x000fe200078e0208 */
[----:B------:R-:W-:Y:S01]  /*3650*/  LEA.HI R8, R11, R11, RZ, 0x1 ;  /* 0x0000000b0b087211 */ /* 0x000fe200078f08ff */
[----:B------:R-:W-:Y:S01]  /*3660*/  IMAD.SHL.U32 R232, R186, 0x10, RZ ;  /* 0x00000010bae87824 */ /* 0x000fe200078e00ff */
[----:B------:R-:W-:Y:S01]  /*3670*/  LEA R188, P4, R40, UR6, 0x1 ;  /* 0x0000000628bc7c11 */ /* 0x000fe2000f8808ff */
[----:B------:R-:W-:Y:S01]  /*3680*/  IMAD.IADD R36, R41, 0x1, R9 ;  /* 0x0000000129247824 */ /* 0x000fe200078e0209 */
[----:B------:R-:W-:-:S02]  /*3690*/  ISETP.GE.AND P2, PT, R17, R10, PT ;  /* 0x0000000a1100720c */ /* 0x000fc40003f46270 */
[-C--:B------:R-:W-:Y:S02]  /*36a0*/  ISETP.GE.AND P1, PT, R15, R10.reuse, PT ;  /* 0x0000000a0f00720c */ /* 0x080fe40003f26270 */
[----:B------:R-:W-:Y:S02]  /*36b0*/  ISETP.GE.AND P3, PT, R33, R10, PT ;  /* 0x0000000a2100720c */ /* 0x000fe40003f66270 */
[----:B------:R-:W-:Y:S02]  /*36c0*/  LEA.HI R43, R43, R42, RZ, 0x5 ;  /* 0x0000002a2b2b7211 */ /* 0x000fe400078f28ff */
[----:B------:R-:W-:Y:S01]  /*36d0*/  SHF.L.U64.HI R231, R186, 0x4, R187 ;  /* 0x00000004bae77819 */ /* 0x000fe200000102bb */
[----:B------:R-:W-:-:S04]  /*36e0*/  DEPBAR.LE SB0, 0x0 ;  /* 0x000080000000791a */ /* 0x000fc80000000000 */
[----:B------:R-:W-:Y:S01]  /*36f0*/  BAR.SYNC.DEFER_BLOCKING 0x0 ;  /* 0x0000000000007b1d */ /* 0x000fe20000010000 */
[----:B------:R-:W-:Y:S02]  /*3700*/  LOP3.LUT R8, R8, 0xfffffffe, RZ, 0xc0, !PT ;  /* 0xfffffffe08087812 */ /* 0x000fe400078ec0ff */
[----:B------:R-:W-:-:S03]  /*3710*/  LEA.HI.X R189, R40, UR7, R36, 0x1, P4 ;  /* 0x0000000728bd7c11 */ /* 0x000fc6000a0f0c24 */
        /* <DEDUP_REMOVED lines=17> */
.L_x_1532:
[----:B------:R-:W-:Y:S05]  /*3830*/  BSYNC B0 ;  /* 0x0000000000007941 */ /* 0x000fea0003800000 */
.L_x_1531:
        /* <DEDUP_REMOVED lines=22> */
.L_x_1534:
[----:B------:R-:W-:Y:S05]  /*39a0*/  BSYNC B0 ;  /* 0x0000000000007941 */ /* 0x000fea0003800000 */
.L_x_1533:
[----:B------:R1:W-:Y:S01]  /*39b0*/  @P2 STS.128 [R234+0xd000], RZ ;  /* 0x00d000ffea002388 */ /* 0x0003e20000000c00 */
[----:B------:R-:W-:Y:S01]  /*39c0*/  IMAD.IADD R225, R11, 0x1, -R8 ;  /* 0x000000010be17824 */ /* 0x000fe200078e0a08 */
[----:B------:R-:W-:Y:S01]  /*39d0*/  SHF.R.S32.HI R140, RZ, 0x5, R43 ;  /* 0x00000005ff8c7819 */ /* 0x000fe2000001142b */
[----:B------:R-:W-:Y:S01]  /*39e0*/  IMAD.SHL.U32 R8, R0, 0x40, RZ ;  /* 0x0000004000087824 */ /* 0x000fe200078e00ff */
        /* <DEDUP_REMOVED lines=9> */
[----:B------:R-:W-:Y:S02]  /*3a80*/  SHF.R.U32.HI R9, RZ, 0x3, R9 ;  /* 0x00000003ff097819 */ /* 0x000fe40000011609 */
[----:B------:R-:W-:Y:S02]  /*3a90*/  LOP3.LUT R4, R11, 0x8, R8, 0xf8, !PT ;  /* 0x000000080b047812 */ /* 0x000fe400078ef808 */
[----:B------:R-:W-:Y:S02]  /*3aa0*/  LOP3.LUT R7, R7, 0xfffffe00, RZ, 0xc0, !PT ;  /* 0xfffffe0007077812 */ /* 0x000fe400078ec0ff */
[----:B------:R-:W-:Y:S02]  /*3ab0*/  SHF.R.U32.HI R11, RZ, 0x3, R11 ;  /* 0x00000003ff0b7819 */ /* 0x000fe4000001160b */
[----:B------:R-:W-:Y:S01]  /*3ac0*/  LOP3.LUT R12, R12, R9, RZ, 0x3c, !PT ;  /* 0x000000090c0c7212 */ /* 0x000fe200078e3cff */
[----:B------:R-:W-:Y:S01]  /*3ad0*/  IMAD R9, R140, 0x400, R7 ;  /* 0x000004008c097824 */ /* 0x000fe200078e0207 */
[----:B------:R-:W-:-:S02]  /*3ae0*/  ISETP.GE.AND P6, PT, R27, R10, PT ;  /* 0x0000000a1b00720c */ /* 0x000fc40003fc6270 */
[----:B------:R-:W-:Y:S01]  /*3af0*/  LOP3.LUT R4, R4, R11, RZ, 0x3c, !PT ;  /* 0x0000000b04047212 */ /* 0x000fe200078e3cff */
[----:B-1----:R-:W-:Y:S10]  /*3b00*/  @P2 BRA `(.L_x_1536) ;  /* 0x0000000000502947 */ /* 0x002ff40003800000 */
        /* <DEDUP_REMOVED lines=20> */
.L_x_1536:
[----:B------:R-:W-:Y:S05]  /*3c50*/  BSYNC B0 ;  /* 0x0000000000007941 */ /* 0x000fea0003800000 */
.L_x_1535:
        /* <DEDUP_REMOVED lines=30> */
.L_x_1538:
[----:B------:R-:W-:Y:S05]  /*3e40*/  BSYNC B0 ;  /* 0x0000000000007941 */ /* 0x000fea0003800000 */
.L_x_1537:
        /* <DEDUP_REMOVED lines=24> */
.L_x_1540:
[----:B------:R-:W-:Y:S05]  /*3fd0*/  BSYNC B0 ;  /* 0x0000000000007941 */ /* 0x000fea0003800000 */
.L_x_1539:
        /* <DEDUP_REMOVED lines=24> */
.L_x_1542:
[----:B------:R-:W-:Y:S05]  /*4160*/  BSYNC B0 ;  /* 0x0000000000007941 */ /* 0x000fea0003800000 */
.L_x_1541:
        /* <DEDUP_REMOVED lines=24> */
.L_x_1544:
[----:B------:R-:W-:Y:S05]  /*42f0*/  BSYNC B0 ;  /* 0x0000000000007941 */ /* 0x000fea0003800000 */
.L_x_1543:
        /* <DEDUP_REMOVED lines=24> */
.L_x_1546:
[----:B------:R-:W-:Y:S05]  /*4480*/  BSYNC B0 ;  /* 0x0000000000007941 */ /* 0x000fea0003800000 */
.L_x_1545:
[----:B------:R-:W-:Y:S01]  /*4490*/  LDSM.16.M88.4 R100, [R226] ;  /* 0x00000000e264783b */ /* 0x000fe20000000200 */
[----:B------:R-:W-:Y:S01]  /*44a0*/  R2P PR, R0, 0x6 ;  /* 0x0000000600007804 */ /* 0x000fe20000000000 */
[----:B------:R-:W-:Y:S01]  /*44b0*/  VIADD R0, R225, 0x4000 ;  /* 0x00004000e1007836 */ /* 0x000fe20000000000 */
[----:B------:R-:W-:Y:S01]  /*44c0*/  LOP3.LUT R43, R43, 0xffffffe0, RZ, 0xc0, !PT ;  /* 0xffffffe02b2b7812 */ /* 0x000fe200078ec0ff */
[----:B------:R-:W5:Y:S01]  /*44d0*/  LDSM.16.M88.4 R56, [R225+0x4000] ;  /* 0x00400000e138783b */ /* 0x000f620000000200 */
[----:B------:R-:W-:Y:S01]  /*44e0*/  VIADD R223, R225, 0x4020 ;  /* 0x00004020e1df7836 */ /* 0x000fe20000000000 */
[----:B------:R-:W-:Y:S01]  /*44f0*/  LOP3.LUT R4, R4, R7, RZ, 0xfc, !PT ;  /* 0x0000000704047212 */ /* 0x000fe200078efcff */
[--C-:B------:R-:W-:Y:S01]  /*4500*/  IMAD R224, R5, 0x2, R226.reuse ;  /* 0x0000000205e07824 */ /* 0x100fe200078e02e2 */
[----:B------:R-:W5:Y:S01]  /*4510*/  LDSM.16.M88.4 R48, [R225+0x4800] ;  /* 0x00480000e130783b */ /* 0x000f620000000200 */
[C---:B------:R-:W-:Y:S02]  /*4520*/  IMAD R222, R3.reuse, 0x2, R226 ;  /* 0x0000000203de7824 */ /* 0x040fe400078e02e2 */
[----:B------:R-:W-:Y:S01]  /*4530*/  IMAD R221, R3, 0x2, R224 ;  /* 0x0000000203dd7824 */ /* 0x000fe200078e02e0 */
[----:B------:R-:W5:Y:S02]  /*4540*/  LDSM.16.M88.4 R32, [R225+0x5000] ;  /* 0x00500000e120783b */ /* 0x000f640000000200 */
[----:B------:R-:W-:-:S02]  /*4550*/  @P1 VIADD R223, R0, 0xffffffe0 ;  /* 0xffffffe000df1836 */ /* 0x000fc40000000000 */
[----:B------:R-:W5:Y:S01]  /*4560*/  LDSM.16.M88.4 R24, [R225+0x5800] ;  /* 0x00580000e118783b */ /* 0x000f620000000200 */
[----:B------:R-:W-:Y:S02]  /*4570*/  IMAD.MOV.U32 R0, RZ, RZ, 0x40 ;  /* 0x00000040ff007424 */ /* 0x000fe400078e00ff */
[C---:B------:R-:W-:Y:S01]  /*4580*/  VIADD R215, R223.reuse, 0x800 ;  /* 0x00000800dfd77836 */ /* 0x040fe20000000000 */
[----:B------:R-:W5:Y:S01]  /*4590*/  LDSM.16.M88.4 R16, [R225+0x6000] ;  /* 0x00600000e110783b */ /* 0x000f620000000200 */
[C---:B------:R-:W-:Y:S01]  /*45a0*/  VIADD R214, R223.reuse, 0x1000 ;  /* 0x00001000dfd67836 */ /* 0x040fe20000000000 */
[----:B------:R-:W-:Y:S01]  /*45b0*/  SEL R0, R0, 0xffffffc0, !P2 ;  /* 0xffffffc000007807 */ /* 0x000fe20005000000 */
[C---:B------:R-:W-:Y:S01]  /*45c0*/  VIADD R213, R223.reuse, 0x1800 ;  /* 0x00001800dfd57836 */ /* 0x040fe20000000000 */
[----:B------:R-:W5:Y:S01]  /*45d0*/  LDSM.16.M88.4 R116, [R225+0x6800] ;  /* 0x00680000e174783b */ /* 0x000f620000000200 */
[----:B------:R-:W-:Y:S02]  /*45e0*/  VIADD R212, R223, 0x2000 ;  /* 0x00002000dfd47836 */ /* 0x000fe40000000000 */
[----:B------:R-:W-:Y:S01]  /*45f0*/  IMAD.IADD R219, R225, 0x1, R0 ;  /* 0x00000001e1db7824 */ /* 0x000fe200078e0200 */
[----:B------:R-:W5:Y:S01]  /*4600*/  LDSM.16.M88.4 R108, [R225+0x7000] ;  /* 0x00700000e16c783b */ /* 0x000f620000000200 */
[----:B------:R-:W-:-:S02]  /*4610*/  IMAD.IADD R208, R0, 0x1, R223 ;  /* 0x0000000100d07824 */ /* 0x000fc400078e02df */
[----:B------:R-:W-:Y:S01]  /*4620*/  IMAD.IADD R0, R42, 0x1, -R43 ;  /* 0x000000012a007824 */ /* 0x000fe200078e0a2b */
[----:B------:R-:W5:Y:S01]  /*4630*/  LDSM.16.M88.4 R76, [R225+0x7800] ;  /* 0x00780000e14c783b */ /* 0x000f620000000200 */
[C---:B------:R-:W-:Y:S02]  /*4640*/  VIADD R211, R223.reuse, 0x2800 ;  /* 0x00002800dfd37836 */ /* 0x040fe40000000000 */
[C---:B------:R-:W-:Y:S01]  /*4650*/  VIADD R210, R223.reuse, 0x3000 ;  /* 0x00003000dfd27836 */ /* 0x040fe20000000000 */
[----:B-1234-:R-:W-:Y:S01]  /*4660*/  LDSM.16.M88.4 R8, [R224] ;  /* 0x00000000e008783b */ /* 0x01efe20000000200 */
[C---:B------:R-:W-:Y:S02]  /*4670*/  VIADD R209, R223.reuse, 0x3800 ;  /* 0x00003800dfd17836 */ /* 0x040fe40000000000 */
[C---:B------:R-:W-:Y:S01]  /*4680*/  VIADD R207, R223.reuse, 0x4000 ;  /* 0x00004000dfcf7836 */ /* 0x040fe20000000000 */
[----:B------:R-:W1:Y:S01]  /*4690*/  LDSM.16.M88.4 R68, [R223] ;  /* 0x00000000df44783b */ /* 0x000e620000000200 */
[----:B------:R-:W-:-:S02]  /*46a0*/  VIADD R206, R223, 0x4800 ;  /* 0x00004800dfce7836 */ /* 0x000fc40000000000 */
[C---:B------:R-:W-:Y:S01]  /*46b0*/  VIADD R205, R223.reuse, 0x5000 ;  /* 0x00005000dfcd7836 */ /* 0x040fe20000000000 */
[----:B------:R-:W2:Y:S01]  /*46c0*/  LDSM.16.M88.4 R72, [R223+0x800] ;  /* 0x00080000df48783b */ /* 0x000ea20000000200 */
[C---:B-----5:R-:W-:Y:S01]  /*46d0*/  HMMA.16816.F32.BF16 R60, R100.reuse, R56, RZ ;  /* 0x00000038643c723c */ /* 0x060fe200000418ff */
[C---:B------:R-:W-:Y:S02]  /*46e0*/  VIADD R204, R223.reuse, 0x5800 ;  /* 0x00005800dfcc7836 */ /* 0x040fe40000000000 */
[----:B------:R-:W3:Y:S01]  /*46f0*/  LDSM.16.M88.4 R64, [R223+0x1000] ;  /* 0x00100000df40783b */ /* 0x000ee20000000200 */
[C---:B------:R-:W-:Y:S02]  /*4700*/  VIADD R203, R223.reuse, 0x6000 ;  /* 0x00006000dfcb7836 */ /* 0x040fe40000000000 */
[----:B------:R-:W-:Y:S01]  /*4710*/  HMMA.16816.F32.BF16 R52, R100, R48, RZ ;  /* 0x000000306434723c */ /* 0x000fe200000418ff */
[----:B------:R-:W4:Y:S01]  /*4720*/  LDSM.16.M88.4 R12, [R223+0x1800] ;  /* 0x00180000df0c783b */ /* 0x000f220000000200 */
[----:B------:R-:W-:-:S02]  /*4730*/  VIADD R202, R223, 0x6800 ;  /* 0x00006800dfca7836 */ /* 0x000fc40000000000 */
[C---:B------:R-:W-:Y:S01]  /*4740*/  VIADD R201, R223.reuse, 0x7000 ;  /* 0x00007000dfc97836 */ /* 0x040fe20000000000 */
[----:B------:R-:W5:Y:S01]  /*4750*/  LDSM.16.M88.4 R92, [R223+0x2000] ;  /* 0x00200000df5c783b */ /* 0x000f620000000200 */
[C---:B------:R-:W-:Y:S01]  /*4760*/  HMMA.16816.F32.BF16 R56, R100.reuse, R58, RZ ;  /* 0x0000003a6438723c */ /* 0x040fe200000418ff */
[----:B------:R-:W-:Y:S02]  /*4770*/  VIADD R200, R223, 0x7800 ;  /* 0x00007800dfc87836 */ /* 0x000fe40000000000 */
[----:B------:R-:W5:Y:S03]  /*4780*/  LDSM.16.M88.4 R88, [R223+0x2800] ;  /* 0x00280000df58783b */ /* 0x000f660000000200 */
[C---:B------:R-:W-:Y:S01]  /*4790*/  HMMA.16816.F32.BF16 R48, R100.reuse, R50, RZ ;  /* 0x000000326430723c */ /* 0x040fe200000418ff */
[----:B------:R-:W5:Y:S04]  /*47a0*/  LDSM.16.M88.4 R84, [R223+0x3000] ;  /* 0x00300000df54783b */ /* 0x000f680000000200 */
[----:B------:R-:W5:Y:S01]  /*47b0*/  LDSM.16.M88.4 R80, [R223+0x3800] ;  /* 0x00380000df50783b */ /* 0x000f620000000200 */
[C---:B------:R-:W-:Y:S03]  /*47c0*/  HMMA.16816.F32.BF16 R44, R100.reuse, R32, RZ ;  /* 0x00000020642c723c */ /* 0x040fe600000418ff */
[----:B------:R-:W-:Y:S03]  /*47d0*/  LDSM.16.M88.4 R124, [R219+0x7800] ;  /* 0x00780000db7c783b */ /* 0x000fe60000000200 */
[C---:B------:R-:W-:Y:S01]  /*47e0*/  HMMA.16816.F32.BF16 R28, R100.reuse, R24, RZ ;  /* 0x00000018641c723c */ /* 0x040fe200000418ff */
[----:B------:R-:W-:Y:S04]  /*47f0*/  LDSM.16.M88.4 R96, [R208] ;  /* 0x00000000d060783b */ /* 0x000fe80000000200 */
        /* <DEDUP_REMOVED lines=17> */
[----:B------:R-:W-:Y:S05]  /*4910*/  LDSM.16.M88.4 R68, [R222] ;  /* 0x00000000de44783b */ /* 0x000fea0000000200 */
[C---:B--2---:R-:W-:Y:S06]  /*4920*/  HMMA.16816.F32.BF16 R52, R8.reuse, R72, R52 ;  /* 0x000000480834723c */ /* 0x044fec0000041834 */
[C---:B------:R-:W-:Y:S01]  /*4930*/  HMMA.16816.F32.BF16 R48, R8.reuse, R74, R48 ;  /* 0x0000004a0830723c */ /* 0x040fe20000041830 */
[----:B------:R-:W1:Y:S05]  /*4940*/  LDSM.16.M88.4 R72, [R219+0x4800] ;  /* 0x00480000db48783b */ /* 0x000e6a0000000200 */
[C---:B---3--:R-:W-:Y:S06]  /*4950*/  HMMA.16816.F32.BF16 R44, R8.reuse, R64, R44 ;  /* 0x00000040082c723c */ /* 0x048fec000004182c */
[C---:B------:R-:W-:Y:S01]  /*4960*/  HMMA.16816.F32.BF16 R32, R8.reuse, R66, R32 ;  /* 0x000000420820723c */ /* 0x040fe20000041820 */
[----:B------:R-:W-:Y:S05]  /*4970*/  LDSM.16.M88.4 R64, [R219+0x5000] ;  /* 0x00500000db40783b */ /* 0x000fea0000000200 */
[C---:B----4-:R-:W-:Y:S06]  /*4980*/  HMMA.16816.F32.BF16 R28, R8.reuse, R12, R28 ;  /* 0x0000000c081c723c */ /* 0x050fec000004181c */
[C---:B------:R-:W-:Y:S01]  /*4990*/  HMMA.16816.F32.BF16 R24, R8.reuse, R14, R24 ;  /* 0x0000000e0818723c */ /* 0x040fe20000041818 */
[----:B------:R-:W2:Y:S05]  /*49a0*/  LDSM.16.M88.4 R12, [R219+0x5800] ;  /* 0x00580000db0c783b */ /* 0x000eaa0000000200 */
        /* <DEDUP_REMOVED lines=11> */
[----:B------:R-:W3:Y:S04]  /*4a60*/  LDSM.16.M88.4 R8, [R219+0x6000] ;  /* 0x00600000db08783b */ /* 0x000ee80000000200 */
[----:B------:R-:W4:Y:S01]  /*4a70*/  LDSM.16.M88.4 R80, [R219+0x6800] ;  /* 0x00680000db50783b */ /* 0x000f220000000200 */
[C---:B-1----:R-:W-:Y:S06]  /*4a80*/  HMMA.16816.F32.BF16 R52, R68.reuse, R72, R52 ;  /* 0x000000484434723c */ /* 0x042fec0000041834 */
[C---:B------:R-:W-:Y:S01]  /*4a90*/  HMMA.16816.F32.BF16 R48, R68.reuse, R74, R48 ;  /* 0x0000004a4430723c */ /* 0x040fe20000041830 */
[----:B------:R-:W1:Y:S05]  /*4aa0*/  LDSM.16.M88.4 R72, [R219+0x7000] ;  /* 0x00700000db48783b */ /* 0x000e6a0000000200 */
[C---:B------:R-:W-:Y:S06]  /*4ab0*/  HMMA.16816.F32.BF16 R60, R68.reuse, R76, R60 ;  /* 0x0000004c443c723c */ /* 0x040fec000004183c */
[C---:B------:R-:W-:Y:S01]  /*4ac0*/  HMMA.16816.F32.BF16 R56, R68.reuse, R78, R56 ;  /* 0x0000004e4438723c */ /* 0x040fe20000041838 */
[----:B------:R-:W-:Y:S05]  /*4ad0*/  LDSM.16.M88.4 R76, [R221] ;  /* 0x00000000dd4c783b */ /* 0x000fea0000000200 */
[C---:B--2---:R-:W-:Y:S06]  /*4ae0*/  HMMA.16816.F32.BF16 R28, R68.reuse, R12, R28 ;  /* 0x0000000c441c723c */ /* 0x044fec000004181c */
[C---:B------:R-:W-:Y:S01]  /*4af0*/  HMMA.16816.F32.BF16 R24, R68.reuse, R14, R24 ;  /* 0x0000000e4418723c */ /* 0x040fe20000041818 */
[----:B------:R-:W2:Y:S05]  /*4b00*/  LDSM.16.M88.4 R12, [R208+0x2000] ;  /* 0x00200000d00c783b */ /* 0x000eaa0000000200 */
[C---:B---3--:R-:W-:Y:S06]  /*4b10*/  HMMA.16816.F32.BF16 R20, R68.reuse, R8, R20 ;  /* 0x000000084414723c */ /* 0x048fec0000041814 */
[C---:B------:R-:W-:Y:S01]  /*4b20*/  HMMA.16816.F32.BF16 R16, R68.reuse, R10, R16 ;  /* 0x0000000a4410723c */ /* 0x040fe20000041810 */
[----:B------:R-:W3:Y:S05]  /*4b30*/  LDSM.16.M88.4 R8, [R208+0x2800] ;  /* 0x00280000d008783b */ /* 0x000eea0000000200 */
[C---:B------:R-:W-:Y:S06]  /*4b40*/  HMMA.16816.F32.BF16 R44, R68.reuse, R64, R44 ;  /* 0x00000040442c723c */ /* 0x040fec000004182c */
[C---:B------:R-:W-:Y:S01]  /*4b50*/  HMMA.16816.F32.BF16 R32, R68.reuse, R66, R32 ;  /* 0x000000424420723c */ /* 0x040fe20000041820 */
[----:B------:R-:W5:Y:S05]  /*4b60*/  LDSM.16.M88.4 R64, [R208+0x1800] ;  /* 0x00180000d040783b */ /* 0x000f6a0000000200 */
[C---:B----4-:R-:W-:Y:S06]  /*4b70*/  HMMA.16816.F32.BF16 R120, R68.reuse, R80, R120 ;  /* 0x000000504478723c */ /* 0x050fec0000041878 */
[C---:B------:R-:W-:Y:S01]  /*4b80*/  HMMA.16816.F32.BF16 R116, R68.reuse, R82, R116 ;  /* 0x000000524474723c */ /* 0x040fe20000041874 */
[----:B------:R-:W4:Y:S05]  /*4b90*/  LDSM.16.M88.4 R80, [R208+0x3800] ;  /* 0x00380000d050783b */ /* 0x000f2a0000000200 */
        /* <DEDUP_REMOVED lines=13> */
[C---:B-----5:R-:W-:Y:S06]  /*4c70*/  HMMA.16816.F32.BF16 R28, R76.reuse, R64, R28 ;  /* 0x000000404c1c723c */ /* 0x060fec000004181c */
[C---:B------:R-:W-:Y:S01]  /*4c80*/  HMMA.16816.F32.BF16 R24, R76.reuse, R66, R24 ;  /* 0x000000424c18723c */ /* 0x040fe20000041818 */
[----:B------:R-:W5:Y:S05]  /*4c90*/  LDSM.16.M88.4 R64, [R225+0x9000] ;  /* 0x00900000e140783b */ /* 0x000f6a0000000200 */
[C---:B------:R-:W-:Y:S06]  /*4ca0*/  HMMA.16816.F32.BF16 R60, R76.reuse, R96, R60 ;  /* 0x000000604c3c723c */ /* 0x040fec000004183c */
[C---:B------:R-:W-:Y:S06]  /*4cb0*/  HMMA.16816.F32.BF16 R52, R76.reuse, R92, R52 ;  /* 0x0000005c4c34723c */ /* 0x040fec0000041834 */
[C---:B------:R-:W-:Y:S01]  /*4cc0*/  HMMA.16816.F32.BF16 R48, R76.reuse, R94, R48 ;  /* 0x0000005e4c30723c */ /* 0x040fe20000041830 */
[----:B------:R-:W-:Y:S05]  /*4cd0*/  LDSM.16.M88.4 R92, [R223+0x4000] ;  /* 0x00400000df5c783b */ /* 0x000fea0000000200 */
[C---:B------:R-:W-:Y:S01]  /*4ce0*/  HMMA.16816.F32.BF16 R56, R76.reuse, R98, R56 ;  /* 0x000000624c38723c */ /* 0x040fe20000041838 */
[----:B------:R-:W5:Y:S05]  /*4cf0*/  LDSM.16.M88.4 R96, [R224+0x2000] ;  /* 0x00200000e060783b */ /* 0x000f6a0000000200 */
[C---:B------:R-:W-:Y:S06]  /*4d00*/  HMMA.16816.F32.BF16 R44, R76.reuse, R88, R44 ;  /* 0x000000584c2c723c */ /* 0x040fec000004182c */
[C---:B------:R-:W-:Y:S01]  /*4d10*/  HMMA.16816.F32.BF16 R32, R76.reuse, R90, R32 ;  /* 0x0000005a4c20723c */ /* 0x040fe20000041820 */
[----:B------:R-:W-:Y:S05]  /*4d20*/  LDSM.16.M88.4 R88, [R223+0x4800] ;  /* 0x00480000df58783b */ /* 0x000fea0000000200 */
[C---:B------:R-:W-:Y:S06]  /*4d30*/  HMMA.16816.F32.BF16 R112, R76.reuse, R84, R112 ;  /* 0x000000544c70723c */ /* 0x040fec0000041870 */
[C---:B------:R-:W-:Y:S01]  /*4d40*/  HMMA.16816.F32.BF16 R108, R76.reuse, R86, R108 ;  /* 0x000000564c6c723c */ /* 0x040fe2000004186c */
[----:B------:R-:W5:Y:S05]  /*4d50*/  LDSM.16.M88.4 R84, [R223+0x5000] ;  /* 0x00500000df54783b */ /* 0x000f6a0000000200 */
[C---:B----4-:R-:W-:Y:S06]  /*4d60*/  HMMA.16816.F32.BF16 R104, R76.reuse, R80, R104 ;  /* 0x000000504c68723c */ /* 0x050fec0000041868 */
[----:B------:R-:W-:Y:S01]  /*4d70*/  HMMA.16816.F32.BF16 R100, R76, R82, R100 ;  /* 0x000000524c64723c */ /* 0x000fe20000041864 */
[----:B------:R-:W4:Y:S04]  /*4d80*/  LDSM.16.M88.4 R76, [R223+0x6000] ;  /* 0x00600000df4c783b */ /* 0x000f280000000200 */
[----:B------:R-:W4:Y:S01]  /*4d90*/  LDSM.16.M88.4 R80, [R223+0x5800] ;  /* 0x00580000df50783b */ /* 0x000f220000000200 */
[C---:B-1----:R-:W-:Y:S06]  /*4da0*/  HMMA.16816.F32.BF16 R60, R136.reuse, R72, R60 ;  /* 0x00000048883c723c */ /* 0x042fec000004183c */
[C---:B------:R-:W-:Y:S06]  /*4db0*/  HMMA.16816.F32.BF16 R52, R136.reuse, R68, R52 ;  /* 0x000000448834723c */ /* 0x040fec0000041834 */
[C---:B------:R-:W-:Y:S01]  /*4dc0*/  HMMA.16816.F32.BF16 R48, R136.reuse, R70, R48 ;  /* 0x000000468830723c */ /* 0x040fe20000041830 */
[----:B------:R-:W1:Y:S05]  /*4dd0*/  LDSM.16.M88.4 R68, [R223+0x7000] ;  /* 0x00700000df44783b */ /* 0x000e6a0000000200 */
[C---:B--2---:R-:W-:Y:S06]  /*4de0*/  HMMA.16816.F32.BF16 R28, R136.reuse, R12, R28 ;  /* 0x0000000c881c723c */ /* 0x044fec000004181c */
[C---:B------:R-:W-:Y:S01]  /*4df0*/  HMMA.16816.F32.BF16 R24, R136.reuse, R14, R24 ;  /* 0x0000000e8818723c */ /* 0x040fe20000041818 */
[----:B------:R-:W-:Y:S05]  /*4e00*/  LDSM.16.M88.4 R12, [R219+0x8000] ;  /* 0x00800000db0c783b */ /* 0x000fea0000000200 */
[C---:B---3--:R-:W-:Y:S06]  /*4e10*/  HMMA.16816.F32.BF16 R20, R136.reuse, R8, R20 ;  /* 0x000000088814723c */ /* 0x048fec0000041814 */
[C---:B------:R-:W-:Y:S01]  /*4e20*/  HMMA.16816.F32.BF16 R16, R136.reuse, R10, R16 ;  /* 0x0000000a8810723c */ /* 0x040fe20000041810 */
[----:B------:R-:W2:Y:S05]  /*4e30*/  LDSM.16.M88.4 R8, [R222+0x2000] ;  /* 0x00200000de08783b */ /* 0x000eaa0000000200 */
[C---:B------:R-:W-:Y:S01]  /*4e40*/  HMMA.16816.F32.BF16 R56, R136.reuse, R74, R56 ;  /* 0x0000004a8838723c */ /* 0x040fe20000041838 */
[----:B------:R-:W-:Y:S05]  /*4e50*/  LDSM.16.M88.4 R72, [R223+0x6800] ;  /* 0x00680000df48783b */ /* 0x000fea0000000200 */
[C---:B-----5:R-:W-:Y:S06]  /*4e60*/  HMMA.16816.F32.BF16 R44, R136.reuse, R64, R44 ;  /* 0x00000040882c723c */ /* 0x060fec000004182c */
[C---:B------:R-:W-:Y:S01]  /*4e70*/  HMMA.16816.F32.BF16 R32, R136.reuse, R66, R32 ;  /* 0x000000428820723c */ /* 0x040fe20000041820 */
[----:B------:R-:W3:Y:S05]  /*4e80*/  LDSM.16.M88.4 R64, [R223+0x7800] ;  /* 0x00780000df40783b */ /* 0x000eea0000000200 */
[C---:B------:R-:W-:Y:S06]  /*4e90*/  HMMA.16816.F32.BF16 R112, R136.reuse, R128, R112 ;  /* 0x000000808870723c */ /* 0x040fec0000041870 */
[----:B------:R-:W-:Y:S06]  /*4ea0*/  HMMA.16816.F32.BF16 R108, R136, R130, R108 ;  /* 0x00000082886c723c */ /* 0x000fec000004186c */
[----:B------:R-:W-:Y:S06]  /*4eb0*/  HMMA.16816.F32.BF16 R60, R96, R92, R60 ;  /* 0x0000005c603c723c */ /* 0x000fec000004183c */
[C---:B------:R-:W-:Y:S06]  /*4ec0*/  HMMA.16816.F32.BF16 R104, R136.reuse, R124, R104 ;  /* 0x0000007c8868723c */ /* 0x040fec0000041868 */
[----:B------:R-:W-:Y:S06]  /*4ed0*/  HMMA.16816.F32.BF16 R100, R136, R126, R100 ;  /* 0x0000007e8864723c */ /* 0x000fec0000041864 */
[C---:B------:R-:W-:Y:S06]  /*4ee0*/  HMMA.16816.F32.BF16 R56, R96.reuse, R94, R56 ;  /* 0x0000005e6038723c */ /* 0x040fec0000041838 */
[C---:B------:R-:W-:Y:S06]  /*4ef0*/  HMMA.16816.F32.BF16 R44, R96.reuse, R84, R44 ;  /* 0x00000054602c723c */ /* 0x040fec000004182c */
[C---:B------:R-:W-:Y:S01]  /*4f00*/  HMMA.16816.F32.BF16 R32, R96.reuse, R86, R32 ;  /* 0x000000566020723c */ /* 0x040fe20000041820 */
[----:B------:R-:W5:Y:S05]  /*4f10*/  LDSM.16.M88.4 R84, [R219+0x8800] ;  /* 0x00880000db54783b */ /* 0x000f6a0000000200 */
[C---:B----4-:R-:W-:Y:S06]  /*4f20*/  HMMA.16816.F32.BF16 R20, R96.reuse, R76, R20 ;  /* 0x0000004c6014723c */ /* 0x050fec0000041814 */
[C---:B------:R-:W-:Y:S06]  /*4f30*/  HMMA.16816.F32.BF16 R28, R96.reuse, R80, R28 ;  /* 0x00000050601c723c */ /* 0x040fec000004181c */
[C---:B------:R-:W-:Y:S01]  /*4f40*/  HMMA.16816.F32.BF16 R24, R96.reuse, R82, R24 ;  /* 0x000000526018723c */ /* 0x040fe20000041818 */
[----:B------:R-:W-:Y:S05]  /*4f50*/  LDSM.16.M88.4 R80, [R208+0x4000] ;  /* 0x00400000d050783b */ /* 0x000fea0000000200 */
[C---:B------:R-:W-:Y:S01]  /*4f60*/  HMMA.16816.F32.BF16 R76, R96.reuse, R78, R16 ;  /* 0x0000004e604c723c */ /* 0x040fe20000041810 */
[----:B------:R-:W4:Y:S05]  /*4f70*/  LDSM.16.M88.4 R16, [R221+0x2000] ;  /* 0x00200000dd10783b */ /* 0x000f2a0000000200 */
[C---:B-1----:R-:W-:Y:S06]  /*4f80*/  HMMA.16816.F32.BF16 R112, R96.reuse, R68, R112 ;  /* 0x000000446070723c */ /* 0x042fec0000041870 */
[----:B------:R-:W-:Y:S06]  /*4f90*/  HMMA.16816.F32.BF16 R108, R96, R70, R108 ;  /* 0x00000046606c723c */ /* 0x000fec000004186c */
[C---:B------:R-:W-:Y:S06]  /*4fa0*/  HMMA.16816.F32.BF16 R120, R136.reuse, R132, R120 ;  /* 0x000000848878723c */ /* 0x040fec0000041878 */
[----:B------:R-:W-:Y:S06]  /*4fb0*/  HMMA.16816.F32.BF16 R116, R136, R134, R116 ;  /* 0x000000868874723c */ /* 0x000fec0000041874 */
[----:B--2---:R-:W-:Y:S01]  /*4fc0*/  HMMA.16816.F32.BF16 R68, R8, R12, R60 ;  /* 0x0000000c0844723c */ /* 0x004fe2000004183c */
[----:B------:R-:W1:Y:S05]  /*4fd0*/  LDSM.16.M88.4 R60, [R219+0x9000] ;  /* 0x00900000db3c783b */ /* 0x000e6a0000000200 */
[----:B------:R-:W-:Y:S01]  /*4fe0*/  HMMA.16816.F32.BF16 R52, R96, R88, R52 ;  /* 0x000000586034723c */ /* 0x000fe20000041834 */
[----:B------:R-:W-:-:S04]  /*4ff0*/  SHF.R.S32.HI R13, RZ, 0x1f, R0 ;  /* 0x0000001fff0d7819 */ /* 0x000fc80000011400 */
[----:B------:R-:W-:Y:S01]  /*5000*/  LEA.HI R13, R13, R0, RZ, 0x2 ;  /* 0x000000000d0d7211 */ /* 0x000fe200078f10ff */
[----:B------:R-:W-:Y:S01]  /*5010*/  HMMA.16816.F32.BF16 R48, R96, R90, R48 ;  /* 0x0000005a6030723c */ /* 0x000fe20000041830 */
[----:B------:R-:W-:Y:S02]  /*5020*/  IMAD R0, R140, 0x10, R141 ;  /* 0x000000108c007824 */ /* 0x000fe400078e028d */
[----:B------:R-:W-:-:S03]  /*5030*/  SHF.R.S32.HI R43, RZ, 0x2, R13 ;  /* 0x00000002ff2b7819 */ /* 0x000fc6000001140d */
[----:B---3--:R-:W-:Y:S01]  /*5040*/  HMMA.16816.F32.BF16 R104, R96, R64, R104 ;  /* 0x000000406068723c */ /* 0x008fe20000041868 */
[----:B------:R-:W-:Y:S01]  /*5050*/  IADD3 R0, R0, 0x1, R43 ;  /* 0x0000000100007810 */ /* 0x000fe20007ffe02b */
[----:B------:R-:W-:-:S04]  /*5060*/  IMAD.SHL.U32 R43, R42, 0x2, RZ ;  /* 0x000000022a2b7824 */ /* 0x000fc800078e00ff */
[----:B------:R-:W-:Y:S01]  /*5070*/  HMMA.16816.F32.BF16 R100, R96, R66, R100 ;  /* 0x000000426064723c */ /* 0x000fe20000041864 */
[----:B------:R-:W2:Y:S01]  /*5080*/  LDSM.16.M88.4 R64, [R208+0x4800] ;  /* 0x00480000d040783b */ /* 0x000ea20000000200 */
[----:B------:R-:W-:-:S04]  /*5090*/  LOP3.LUT R43, R43, 0x6, RZ, 0xc0, !PT ;  /* 0x000000062b2b7812 */ /* 0x000fc800078ec0ff */
[----:B------:R-:W-:Y:S01]  /*50a0*/  HMMA.16816.F32.BF16 R56, R8, R14, R56 ;  /* 0x0000000e0838723c */ /* 0x000fe20000041838 */
[----:B------:R-:W3:Y:S05]  /*50b0*/  LDSM.16.M88.4 R12, [R219+0x9800] ;  /* 0x00980000db0c783b */ /* 0x000eea0000000200 */
[C---:B------:R-:W-:Y:S06]  /*50c0*/  HMMA.16816.F32.BF16 R120, R96.reuse, R72, R120 ;  /* 0x000000486078723c */ /* 0x040fec0000041878 */
[----:B------:R-:W-:Y:S01]  /*50d0*/  HMMA.16816.F32.BF16 R116, R96, R74, R116 ;  /* 0x0000004a6074723c */ /* 0x000fe20000041874 */
[----:B------:R-:W3:Y:S05]  /*50e0*/  LDSM.16.M88.4 R72, [R208+0x5000] ;  /* 0x00500000d048783b */ /* 0x000eea0000000200 */
[----:B-----5:R-:W-:Y:S06]  /*50f0*/  HMMA.16816.F32.BF16 R52, R8, R84, R52 ;  /* 0x000000540834723c */ /* 0x020fec0000041834 */
[----:B----4-:R-:W-:Y:S06]  /*5100*/  HMMA.16816.F32.BF16 R68, R16, R80, R68 ;  /* 0x000000501044723c */ /* 0x010fec0000041844 */
[----:B------:R-:W-:Y:S01]  /*5110*/  HMMA.16816.F32.BF16 R48, R8, R86, R48 ;  /* 0x000000560830723c */ /* 0x000fe20000041830 */
[----:B------:R-:W-:Y:S01]  /*5120*/  IADD3 R81, R39, R0, -R142 ;  /* 0x0000000027517210 */ /* 0x000fe20007ffe88e */
[----:B------:R-:W-:-:S04]  /*5130*/  IMAD.IADD R0, R2, 0x1, R43 ;  /* 0x0000000102007824 */ /* 0x000fc800078e022b */
[----:B------:R-:W-:Y:S01]  /*5140*/  HMMA.16816.F32.BF16 R56, R16, R82, R56 ;  /* 0x000000521038723c */ /* 0x000fe20000041838 */
[----:B------:R-:W-:Y:S02]  /*5150*/  IMAD.IADD R6, R81, 0x1, R6 ;  /* 0x0000000151067824 */ /* 0x000fe400078e0206 */
[----:B------:R-:W4:Y:S01]  /*5160*/  LDSM.16.M88.4 R80, [R219+0xa000] ;  /* 0x00a00000db50783b */ /* 0x000f220000000200 */
[----:B------:R-:W-:Y:S02]  /*5170*/  VIADD R42, R0, 0x1 ;  /* 0x00000001002a7836 */ /* 0x000fe40000000000 */
[C---:B-1----:R-:W-:Y:S01]  /*5180*/  HMMA.16816.F32.BF16 R44, R8.reuse, R60, R44 ;  /* 0x0000003c082c723c */ /* 0x042fe2000004182c */
[----:B------:R-:W-:Y:S01]  /*5190*/  VIMNMX R193, R6, R39, PT ;  /* 0x0000002706c17248 */ /* 0x000fe20003fe0100 */
[----:B------:R-:W-:Y:S01]  /*51a0*/  VIADD R43, R0, 0x28 ;  /* 0x00000028002b7836 */ /* 0x000fe20000000000 */
[----:B------:R-:W-:Y:S01]  /*51b0*/  VIADDMNMX R192, R6, 0x8, R39, PT ;  /* 0x0000000806c07846 */ /* 0x000fe20003800127 */
[----:B------:R-:W-:Y:S01]  /*51c0*/  VIADD R6, R0, 0x8 ;  /* 0x0000000800067836 */ /* 0x000fe20000000000 */
[-C--:B------:R-:W-:Y:S01]  /*51d0*/  ISETP.GE.AND P5, PT, R42, R193.reuse, PT ;  /* 0x000000c12a00720c */ /* 0x080fe20003fa6270 */
[----:B------:R-:W-:Y:S01]  /*51e0*/  HMMA.16816.F32.BF16 R32, R8, R62, R32 ;  /* 0x0000003e0820723c */ /* 0x000fe20000041820 */
[----:B------:R-:W1:Y:S01]  /*51f0*/  LDSM.16.M88.4 R60, [R208+0x5800] ;  /* 0x00580000d03c783b */ /* 0x000e620000000200 */
[----:B------:R-:W-:Y:S01]  /*5200*/  VIADD R39, R0, 0x9 ;  /* 0x0000000900277836 */ /* 0x000fe20000000000 */
[----:B------:R-:W-:-:S02]  /*5210*/  ISETP.GE.AND P3, PT, R6, R193, PT ;  /* 0x000000c10600720c */ /* 0x000fc40003f66270 */
[-C--:B------:R-:W-:Y:S01]  /*5220*/  ISETP.GE.AND P2, PT, R6, R192.reuse, PT ;  /* 0x000000c00600720c */ /* 0x080fe20003f46270 */
[C---:B--2---:R-:W-:Y:S01]  /*5230*/  HMMA.16816.F32.BF16 R52, R16.reuse, R64, R52 ;  /* 0x000000401034723c */ /* 0x044fe20000041834 */
[C---:B------:R-:W-:Y:S01]  /*5240*/  VIADD R6, R0.reuse, 0x10 ;  /* 0x0000001000067836 */ /* 0x040fe20000000000 */
[CC--:B------:R-:W-:Y:S02]  /*5250*/  ISETP.GE.AND P1, PT, R39.reuse, R193.reuse, PT ;  /* 0x000000c12700720c */ /* 0x0c0fe40003f26270 */
[----:B------:R-:W-:Y:S01]  /*5260*/  ISETP.GE.AND P4, PT, R39, R192, PT ;  /* 0x000000c02700720c */ /* 0x000fe20003f86270 */
[----:B------:R-:W-:Y:S01]  /*5270*/  VIADD R39, R0, 0x11 ;  /* 0x0000001100277836 */ /* 0x000fe20000000000 */
[----:B------:R-:W-:Y:S01]  /*5280*/  HMMA.16816.F32.BF16 R48, R16, R66, R48 ;  /* 0x000000421030723c */ /* 0x000fe20000041830 */
[----:B------:R-:W-:Y:S02]  /*5290*/  FSEL R84, R69, -INF , !P5 ;  /* 0xff80000045547808 */ /* 0x000fe40006800000 */
[----:B------:R-:W-:-:S02]  /*52a0*/  ISETP.GE.AND P5, PT, R6, R193, PT ;  /* 0x000000c10600720c */ /* 0x000fc40003fa6270 */
[----:B------:R-:W-:Y:S01]  /*52b0*/  FSEL R85, R58, -INF , !P2 ;  /* 0xff8000003a557808 */ /* 0x000fe20005000000 */
[C---:B---3--:R-:W-:Y:S01]  /*52c0*/  HMMA.16816.F32.BF16 R28, R8.reuse, R12, R28 ;  /* 0x0000000c081c723c */ /* 0x048fe2000004181c */
[----:B------:R-:W-:Y:S02]  /*52d0*/  FSEL R66, R56, -INF , !P3 ;  /* 0xff80000038427808 */ /* 0x000fe40005800000 */
[-C--:B------:R-:W-:Y:S01]  /*52e0*/  ISETP.GE.AND P3, PT, R6, R192.reuse, PT ;  /* 0x000000c00600720c */ /* 0x080fe20003f66270 */
[C---:B------:R-:W-:Y:S01]  /*52f0*/  VIADD R6, R0.reuse, 0x18 ;  /* 0x0000001800067836 */ /* 0x040fe20000000000 */
[----:B------:R-:W-:Y:S01]  /*5300*/  FSEL R86, R57, -INF , !P1 ;  /* 0xff80000039567808 */ /* 0x000fe20004800000 */
[----:B------:R-:W-:Y:S01]  /*5310*/  HMMA.16816.F32.BF16 R24, R8, R14, R24 ;  /* 0x0000000e0818723c */ /* 0x000fe20000041818 */
[----:B------:R-:W-:Y:S01]  /*5320*/  LDSM.16.M88.4 R12, [R208+0x6000] ;  /* 0x00600000d00c783b */ /* 0x000fe20000000200 */
[C---:B------:R-:W-:Y:S02]  /*5330*/  ISETP.GE.AND P2, PT, R39.reuse, R193, PT ;  /* 0x000000c12700720c */ /* 0x040fe40003f46270 */
[-C--:B------:R-:W-:Y:S01]  /*5340*/  ISETP.GE.AND P1, PT, R39, R192.reuse, PT ;  /* 0x000000c02700720c */ /* 0x080fe20003f26270 */
[----:B------:R-:W-:Y:S01]  /*5350*/  VIADD R39, R0, 0x19 ;  /* 0x0000001900277836 */ /* 0x000fe20000000000 */
[----:B------:R-:W-:Y:S01]  /*5360*/  HMMA.16816.F32.BF16 R44, R16, R72, R44 ;  /* 0x00000048102c723c */ /* 0x000fe2000004182c */
[----:B------:R-:W-:Y:S01]  /*5370*/  ISETP.GE.AND P6, PT, R42, R192, PT ;  /* 0x000000c02a00720c */ /* 0x000fe20003fc6270 */
[----:B------:R-:W-:Y:S01]  /*5380*/  VIADD R42, R0, 0x21 ;  /* 0x00000021002a7836 */ /* 0x000fe20000000000 */
[----:B------:R-:W-:-:S02]  /*5390*/  FSEL R91, R54, -INF , !P3 ;  /* 0xff800000365b7808 */ /* 0x000fc40005800000 */
[-C--:B------:R-:W-:Y:S01]  /*53a0*/  ISETP.GE.AND P3, PT, R39, R193.reuse, PT ;  /* 0x000000c12700720c */ /* 0x080fe20003f66270 */
[----:B------:R-:W-:Y:S01]  /*53b0*/  HMMA.16816.F32.BF16 R32, R16, R74, R32 ;  /* 0x0000004a1020723c */ /* 0x000fe20000041820 */
[----:B------:R-:W-:Y:S02]  /*53c0*/  FSEL R73, R59, -INF , !P4 ;  /* 0xff8000003b497808 */ /* 0x000fe40006000000 */
[----:B------:R-:W2:Y:S01]  /*53d0*/  LDSM.16.M88.4 R56, [R219+0xa800] ;  /* 0x00a80000db38783b */ /* 0x000ea20000000200 */
[----:B------:R-:W-:Y:S02]  /*53e0*/  FSEL R72, R52, -INF , !P5 ;  /* 0xff80000034487808 */ /* 0x000fe40006800000 */
[----:B----4-:R-:W-:Y:S01]  /*53f0*/  HMMA.16816.F32.BF16 R20, R8, R80, R20 ;  /* 0x000000500814723c */ /* 0x010fe20000041814 */
[C---:B------:R-:W-:Y:S02]  /*5400*/  ISETP.GE.AND P4, PT, R6.reuse, R193, PT ;  /* 0x000000c10600720c */ /* 0x040fe40003f86270 */
[----:B------:R-:W-:Y:S01]  /*5410*/  ISETP.GE.AND P5, PT, R6, R192, PT ;  /* 0x000000c00600720c */ /* 0x000fe20003fa6270 */
[----:B------:R-:W-:Y:S01]  /*5420*/  VIADD R6, R0, 0x20 ;  /* 0x0000002000067836 */ /* 0x000fe20000000000 */
[----:B------:R-:W-:Y:S01]  /*5430*/  FSEL R88, R53, -INF , !P2 ;  /* 0xff80000035587808 */ /* 0x000fe20005000000 */
[----:B-1----:R-:W-:Y:S01]  /*5440*/  HMMA.16816.F32.BF16 R28, R16, R60, R28 ;  /* 0x0000003c101c723c */ /* 0x002fe2000004181c */
[----:B------:R-:W-:-:S02]  /*5450*/  FSEL R89, R55, -INF , !P1 ;  /* 0xff80000037597808 */ /* 0x000fc40004800000 */
[-C--:B------:R-:W-:Y:S01]  /*5460*/  ISETP.GE.AND P2, PT, R39, R192.reuse, PT ;  /* 0x000000c02700720c */ /* 0x080fe20003f46270 */
[----:B------:R-:W1:Y:S01]  /*5470*/  LDSM.16.M88.4 R52, [R208+0x6800] ;  /* 0x00680000d034783b */ /* 0x000e620000000200 */
[----:B------:R-:W-:Y:S01]  /*5480*/  ISETP.GE.AND P1, PT, R6, R193, PT ;  /* 0x000000c10600720c */ /* 0x000fe20003f26270 */
[----:B------:R-:W-:Y:S01]  /*5490*/  HMMA.16816.F32.BF16 R24, R16, R62, R24 ;  /* 0x0000003e1018723c */ /* 0x000fe20000041818 */
[----:B------:R-:W-:Y:S01]  /*54a0*/  FSEL R74, R48, -INF , !P4 ;  /* 0xff800000304a7808 */ /* 0x000fe20006000000 */
[----:B------:R-:W-:Y:S01]  /*54b0*/  VIADD R60, R0, 0x29 ;  /* 0x00000029003c7836 */ /* 0x000fe20000000000 */
[----:B------:R-:W-:Y:S02]  /*54c0*/  ISETP.GE.AND P4, PT, R6, R192, PT ;  /* 0x000000c00600720c */ /* 0x000fe40003f86270 */
[----:B------:R-:W-:Y:S01]  /*54d0*/  FSEL R39, R50, -INF , !P5 ;  /* 0xff80000032277808 */ /* 0x000fe20006800000 */
[----:B------:R-:W-:Y:S01]  /*54e0*/  HMMA.16816.F32.BF16 R76, R8, R82, R76 ;  /* 0x00000052084c723c */ /* 0x000fe2000004184c */
[----:B------:R-:W-:-:S02]  /*54f0*/  FSEL R6, R49, -INF , !P3 ;  /* 0xff80000031067808 */ /* 0x000fc40005800000 */
[CC--:B------:R-:W-:Y:S02]  /*5500*/  ISETP.GE.AND P5, PT, R42.reuse, R193.reuse, PT ;  /* 0x000000c12a00720c */ /* 0x0c0fe40003fa6270 */
[-C--:B------:R-:W-:Y:S02]  /*5510*/  ISETP.GE.AND P3, PT, R42, R192.reuse, PT ;  /* 0x000000c02a00720c */ /* 0x080fe40003f66270 */
[----:B------:R-:W-:Y:S02]  /*5520*/  FSEL R97, R51, -INF , !P2 ;  /* 0xff80000033617808 */ /* 0x000fe40005000000 */
[----:B------:R-:W-:Y:S01]  /*5530*/  FSEL R42, R44, -INF , !P1 ;  /* 0xff8000002c2a7808 */ /* 0x000fe20004800000 */
[----:B------:R-:W-:Y:S01]  /*5540*/  VIADD R44, R0, 0x30 ;  /* 0x00000030002c7836 */ /* 0x000fe20000000000 */
[C---:B------:R-:W-:Y:S01]  /*5550*/  ISETP.GE.AND P2, PT, R43.reuse, R193, PT ;  /* 0x000000c12b00720c */ /* 0x040fe20003f46270 */
[----:B------:R-:W3:Y:S01]  /*5560*/  LDSM.16.M88.4 R48, [R219+0xb000] ;  /* 0x00b00000db30783b */ /* 0x000ee20000000200 */
[----:B------:R-:W-:-:S02]  /*5570*/  ISETP.GE.AND P1, PT, R43, R192, PT ;  /* 0x000000c02b00720c */ /* 0x000fc40003f26270 */
[----:B------:R-:W-:Y:S02]  /*5580*/  FSEL R169, R47, -INF , !P3 ;  /* 0xff8000002fa97808 */ /* 0x000fe40005800000 */
[----:B------:R-:W-:Y:S01]  /*5590*/  FSEL R168, R32, -INF , !P2 ;  /* 0xff80000020a87808 */ /* 0x000fe20005000000 */
[----:B------:R-:W-:Y:S01]  /*55a0*/  VIADD R32, R0, 0x38 ;  /* 0x0000003800207836 */ /* 0x000fe20000000000 */
[----:B------:R-:W-:Y:S01]  /*55b0*/  FSEL R43, R46, -INF , !P4 ;  /* 0xff8000002e2b7808 */ /* 0x000fe20006000000 */
[C---:B--2---:R-:W-:Y:S01]  /*55c0*/  HMMA.16816.F32.BF16 R120, R8.reuse, R56, R120 ;  /* 0x000000380878723c */ /* 0x044fe20000041878 */
[CC--:B------:R-:W-:Y:S02]  /*55d0*/  ISETP.GE.AND P3, PT, R44.reuse, R193.reuse, PT ;  /* 0x000000c12c00720c */ /* 0x0c0fe40003f66270 */
[----:B------:R-:W-:Y:S01]  /*55e0*/  ISETP.GE.AND P2, PT, R44, R192, PT ;  /* 0x000000c02c00720c */ /* 0x000fe20003f46270 */
[----:B------:R-:W-:Y:S01]  /*55f0*/  VIADD R44, R0, 0x31 ;  /* 0x00000031002c7836 */ /* 0x000fe20000000000 */
[----:B------:R-:W-:Y:S01]  /*5600*/  ISETP.GE.AND P4, PT, R60, R193, PT ;  /* 0x000000c13c00720c */ /* 0x000fe20003f86270 */
[----:B------:R-:W-:Y:S01]  /*5610*/  HMMA.16816.F32.BF16 R116, R8, R58, R116 ;  /* 0x0000003a0874723c */ /* 0x000fe20000041874 */
[----:B------:R-:W-:Y:S01]  /*5620*/  FSEL R139, R34, -INF , !P1 ;  /* 0xff800000228b7808 */ /* 0x000fe20004800000 */
[----:B------:R-:W-:Y:S01]  /*5630*/  LDSM.16.M88.4 R56, [R208+0x7000] ;  /* 0x00700000d038783b */ /* 0x000fe20000000200 */
[----:B------:R-:W-:-:S02]  /*5640*/  FSEL R172, R33, -INF , !P4 ;  /* 0xff80000021ac7808 */ /* 0x000fc40006000000 */
[----:B------:R-:W-:Y:S01]  /*5650*/  FSEL R170, R45, -INF , !P5 ;  /* 0xff8000002daa7808 */ /* 0x000fe20006800000 */
[C---:B------:R-:W-:Y:S01]  /*5660*/  HMMA.16816.F32.BF16 R76, R16.reuse, R14, R76 ;  /* 0x0000000e104c723c */ /* 0x040fe2000004184c */
[C---:B------:R-:W-:Y:S02]  /*5670*/  ISETP.GE.AND P1, PT, R44.reuse, R193, PT ;  /* 0x000000c12c00720c */ /* 0x040fe40003f26270 */
[-C--:B------:R-:W-:Y:S02]  /*5680*/  ISETP.GE.AND P4, PT, R44, R192.reuse, PT ;  /* 0x000000c02c00720c */ /* 0x080fe40003f86270 */
[----:B------:R-:W-:Y:S01]  /*5690*/  ISETP.GE.AND P5, PT, R60, R192, PT ;  /* 0x000000c03c00720c */ /* 0x000fe20003fa6270 */
[----:B------:R-:W-:Y:S01]  /*56a0*/  HMMA.16816.F32.BF16 R44, R16, R12, R20 ;  /* 0x0000000c102c723c */ /* 0x000fe20000041814 */
[----:B------:R-:W2:Y:S01]  /*56b0*/  LDSM.16.M88.4 R20, [R219+0xb800] ;  /* 0x00b80000db14783b */ /* 0x000ea20000000200 */
[----:B------:R-:W-:Y:S02]  /*56c0*/  FSEL R141, R30, -INF , !P2 ;  /* 0xff8000001e8d7808 */ /* 0x000fe40005000000 */
[----:B------:R-:W-:-:S02]  /*56d0*/  FSEL R137, R35, -INF , !P5 ;  /* 0xff80000023897808 */ /* 0x000fc40006800000 */
[-C--:B------:R-:W-:Y:S01]  /*56e0*/  ISETP.GE.AND P5, PT, R32, R193.reuse, PT ;  /* 0x000000c12000720c */ /* 0x080fe20003fa6270 */
[C---:B------:R-:W-:Y:S01]  /*56f0*/  VIADD R13, R0.reuse, 0x39 ;  /* 0x00000039000d7836 */ /* 0x040fe20000000000 */
[----:B------:R-:W-:Y:S01]  /*5700*/  FSEL R140, R29, -INF , !P1 ;  /* 0xff8000001d8c7808 */ /* 0x000fe20004800000 */
[----:B------:R-:W-:Y:S01]  /*5710*/  VIADD R12, R0, 0x40 ;  /* 0x00000040000c7836 */ /* 0x000fe20000000000 */
[----:B------:R-:W-:Y:S01]  /*5720*/  FSEL R155, R31, -INF , !P4 ;  /* 0xff8000001f9b7808 */ /* 0x000fe20006000000 */
[----:B-1----:R-:W-:Y:S01]  /*5730*/  HMMA.16816.F32.BF16 R120, R16, R52, R120 ;  /* 0x000000341078723c */ /* 0x002fe20000041878 */
[----:B------:R-:W-:Y:S01]  /*5740*/  FSEL R142, R24, -INF , !P5 ;  /* 0xff800000188e7808 */ /* 0x000fe20006800000 */
[----:B------:R-:W-:Y:S01]  /*5750*/  VIADD R24, R0, 0x49 ;  /* 0x0000004900187836 */ /* 0x000fe20000000000 */
[----:B------:R-:W-:Y:S02]  /*5760*/  FSEL R144, R28, -INF , !P3 ;  /* 0xff8000001c907808 */ /* 0x000fe40005800000 */
[CC--:B------:R-:W-:Y:S01]  /*5770*/  ISETP.GE.AND P2, PT, R13.reuse, R193.reuse, PT ;  /* 0x000000c10d00720c */ /* 0x0c0fe20003f46270 */
[----:B---3--:R-:W-:Y:S01]  /*5780*/  HMMA.16816.F32.BF16 R112, R8, R48, R112 ;  /* 0x000000300870723c */ /* 0x008fe20000041870 */
[----:B------:R-:W-:Y:S01]  /*5790*/  ISETP.GE.AND P1, PT, R13, R192, PT ;  /* 0x000000c00d00720c */ /* 0x000fe20003f26270 */
[----:B------:R-:W-:Y:S01]  /*57a0*/  VIADD R13, R0, 0x41 ;  /* 0x00000041000d7836 */ /* 0x000fe20000000000 */
[----:B------:R-:W-:-:S02]  /*57b0*/  ISETP.GE.AND P4, PT, R12, R193, PT ;  /* 0x000000c10c00720c */ /* 0x000fc40003f86270 */
[-C--:B------:R-:W-:Y:S01]  /*57c0*/  ISETP.GE.AND P5, PT, R12, R192.reuse, PT ;  /* 0x000000c00c00720c */ /* 0x080fe20003fa6270 */
[----:B------:R-:W-:Y:S01]  /*57d0*/  VIADD R12, R0, 0x48 ;  /* 0x00000048000c7836 */ /* 0x000fe20000000000 */
[----:B------:R-:W-:Y:S01]  /*57e0*/  ISETP.GE.AND P3, PT, R32, R192, PT ;  /* 0x000000c02000720c */ /* 0x000fe20003f66270 */
[----:B------:R-:W-:Y:S01]  /*57f0*/  HMMA.16816.F32.BF16 R108, R8, R50, R108 ;  /* 0x00000032086c723c */ /* 0x000fe2000004186c */
[----:B------:R-:W-:Y:S01]  /*5800*/  FSEL R146, R25, -INF , !P2 ;  /* 0xff80000019927808 */ /* 0x000fe20005000000 */
[----:B------:R-:W-:Y:S01]  /*5810*/  VIADD R25, R0, 0x51 ;  /* 0x0000005100197836 */ /* 0x000fe20000000000 */
[----:B------:R-:W-:Y:S02]  /*5820*/  FSEL R143, R26, -INF , !P3 ;  /* 0xff8000001a8f7808 */ /* 0x000fe40005800000 */
[----:B------:R-:W-:Y:S01]  /*5830*/  FSEL R153, R27, -INF , !P1 ;  /* 0xff8000001b997808 */ /* 0x000fe20004800000 */
[----:B------:R-:W-:Y:S01]  /*5840*/  HMMA.16816.F32.BF16 R116, R16, R54, R116 ;  /* 0x000000361074723c */ /* 0x000fe20000041874 */
[----:B------:R-:W-:-:S02]  /*5850*/  FSEL R162, R44, -INF , !P4 ;  /* 0xff8000002ca27808 */ /* 0x000fc40006000000 */
[CC--:B------:R-:W-:Y:S02]  /*5860*/  ISETP.GE.AND P3, PT, R13.reuse, R193.reuse, PT ;  /* 0x000000c10d00720c */ /* 0x0c0fe40003f66270 */
[-C--:B------:R-:W-:Y:S02]  /*5870*/  ISETP.GE.AND P2, PT, R13, R192.reuse, PT ;  /* 0x000000c00d00720c */ /* 0x080fe40003f46270 */
[C---:B------:R-:W-:Y:S02]  /*5880*/  ISETP.GE.AND P1, PT, R12.reuse, R193, PT ;  /* 0x000000c10c00720c */ /* 0x040fe40003f26270 */
[----:B------:R-:W-:Y:S01]  /*5890*/  ISETP.GE.AND P4, PT, R12, R192, PT ;  /* 0x000000c00c00720c */ /* 0x000fe20003f86270 */
[----:B--2---:R-:W-:Y:S01]  /*58a0*/  HMMA.16816.F32.BF16 R104, R8, R20, R104 ;  /* 0x000000140868723c */ /* 0x004fe20000041868 */
[----:B------:R-:W1:Y:S01]  /*58b0*/  LDSM.16.M88.4 R12, [R208+0x7800] ;  /* 0x00780000d00c783b */ /* 0x000e620000000200 */
[----:B------:R-:W-:Y:S01]  /*58c0*/  FSEL R157, R46, -INF , !P5 ;  /* 0xff8000002e9d7808 */ /* 0x000fe20006800000 */
[----:B------:R-:W-:-:S04]  /*58d0*/  DEPBAR.LE SB0, 0x0 ;  /* 0x000080000000791a */ /* 0x000fc80000000000 */
[----:B------:R-:W-:Y:S01]  /*58e0*/  HMMA.16816.F32.BF16 R112, R16, R56, R112 ;  /* 0x000000381070723c */ /* 0x000fe20000041870 */
[----:B------:R-:W-:Y:S01]  /*58f0*/  FSEL R156, R45, -INF , !P3 ;  /* 0xff8000002d9c7808 */ /* 0x000fe20005800000 */
[----:B------:R-:W-:Y:S01]  /*5900*/  VIADD R20, R0, 0x58 ;  /* 0x0000005800147836 */ /* 0x000fe20000000000 */
[----:B------:R-:W-:Y:S01]  /*5910*/  ISETP.GE.AND P5, PT, R24, R193, PT ;  /* 0x000000c11800720c */ /* 0x000fe20003fa6270 */
[----:B------:R-:W-:Y:S01]  /*5920*/  VIADD R21, R0, 0x59 ;  /* 0x0000005900157836 */ /* 0x000fe20000000000 */
[----:B------:R-:W-:Y:S01]  /*5930*/  ISETP.GE.AND P3, PT, R24, R192, PT ;  /* 0x000000c01800720c */ /* 0x000fe20003f66270 */
[----:B------:R-:W-:Y:S01]  /*5940*/  HMMA.16816.F32.BF16 R100, R8, R22, R100 ;  /* 0x000000160864723c */ /* 0x000fe20000041864 */
[----:B------:R-:W-:Y:S01]  /*5950*/  VIADD R24, R0, 0x50 ;  /* 0x0000005000187836 */ /* 0x000fe20000000000 */
[----:B------:R-:W-:Y:S02]  /*5960*/  FSEL R159, R47, -INF , !P2 ;  /* 0xff8000002f9f7808 */ /* 0x000fe40005000000 */
[----:B------:R-:W-:-:S02]  /*5970*/  FSEL R160, R76, -INF , !P1 ;  /* 0xff8000004ca07808 */ /* 0x000fc40004800000 */
[----:B------:R-:W-:Y:S01]  /*5980*/  HMMA.16816.F32.BF16 R108, R16, R58, R108 ;  /* 0x0000003a106c723c */ /* 0x000fe2000004186c */
[----:B------:R-:W-:Y:S01]  /*5990*/  ISETP.GE.AND P2, PT, R24, R193, PT ;  /* 0x000000c11800720c */ /* 0x000fe20003f46270 */
[----:B------:R-:W-:Y:S01]  /*59a0*/  VIADD R9, R0, 0x61 ;  /* 0x0000006100097836 */ /* 0x000fe20000000000 */
[-C--:B------:R-:W-:Y:S01]  /*59b0*/  ISETP.GE.AND P1, PT, R24, R192.reuse, PT ;  /* 0x000000c01800720c */ /* 0x080fe20003f26270 */
[----:B------:R-:W-:Y:S01]  /*59c0*/  VIADD R8, R0, 0x60 ;  /* 0x0000006000087836 */ /* 0x000fe20000000000 */
[----:B------:R-:W-:Y:S02]  /*59d0*/  FSEL R166, R120, -INF , !P2 ;  /* 0xff80000078a67808 */ /* 0x000fe40005000000 */
[----:B------:R-:W-:Y:S02]  /*59e0*/  FSEL R167, R122, -INF , !P1 ;  /* 0xff8000007aa77808 */ /* 0x000fe40004800000 */
[----:B------:R-:W-:Y:S02]  /*59f0*/  FSEL R33, R79, -INF , !P3 ;  /* 0xff8000004f217808 */ /* 0x000fe40005800000 */
[----:B------:R-:W-:-:S02]  /*5a00*/  ISETP.GE.AND P2, PT, R20, R192, PT ;  /* 0x000000c01400720c */ /* 0x000fc40003f46270 */
[-C--:B------:R-:W-:Y:S02]  /*5a10*/  ISETP.GE.AND P1, PT, R21, R193.reuse, PT ;  /* 0x000000c11500720c */ /* 0x080fe40003f26270 */
[----:B------:R-:W-:Y:S02]  /*5a20*/  ISETP.GE.AND P3, PT, R20, R193, PT ;  /* 0x000000c11400720c */ /* 0x000fe40003f66270 */
[----:B------:R-:W-:Y:S02]  /*5a30*/  FSEL R158, R77, -INF , !P5 ;  /* 0xff8000004d9e7808 */ /* 0x000fe40006800000 */
[----:B------:R-:W-:Y:S02]  /*5a40*/  FSEL R35, R78, -INF , !P4 ;  /* 0xff8000004e237808 */ /* 0x000fe40006000000 */
[----:B------:R-:W-:Y:S01]  /*5a50*/  ISETP.GE.AND P5, PT, R25, R192, PT ;  /* 0x000000c01900720c */ /* 0x000fe20003fa6270 */
[----:B-1----:R-:W-:Y:S01]  /*5a60*/  HMMA.16816.F32.BF16 R104, R16, R12, R104 ;  /* 0x0000000c1068723c */ /* 0x002fe20000041868 */
[----:B------:R-:W-:-:S02]  /*5a70*/  FSEL R163, R118, -INF , !P2 ;  /* 0xff80000076a37808 */ /* 0x000fc40005000000 */
[----:B------:R-:W-:Y:S01]  /*5a80*/  FSEL R164, R117, -INF , !P1 ;  /* 0xff80000075a47808 */ /* 0x000fe20004800000 */
[----:B------:R-:W-:Y:S01]  /*5a90*/  BAR.SYNC.DEFER_BLOCKING 0x0 ;  /* 0x0000000000007b1d */ /* 0x000fe20000010000 */
[-C--:B------:R-:W-:Y:S01]  /*5aa0*/  ISETP.GE.AND P4, PT, R25, R193.reuse, PT ;  /* 0x000000c11900720c */ /* 0x080fe20003f86270 */
[----:B------:R-:W-:Y:S01]  /*5ab0*/  HMMA.16816.F32.BF16 R100, R16, R14, R100 ;  /* 0x0000000e1064723c */ /* 0x000fe20000041864 */
[----:B------:R-:W-:Y:S02]  /*5ac0*/  FSEL R32, R116, -INF , !P3 ;  /* 0xff80000074207808 */ /* 0x000fe40005800000 */
[C---:B------:R-:W-:Y:S02]  /*5ad0*/  ISETP.GE.AND P2, PT, R9.reuse, R193, PT ;  /* 0x000000c10900720c */ /* 0x040fe40003f46270 */
[-C--:B------:R-:W-:Y:S01]  /*5ae0*/  ISETP.GE.AND P1, PT, R9, R192.reuse, PT ;  /* 0x000000c00900720c */ /* 0x080fe20003f26270 */
[----:B------:R-:W-:Y:S01]  /*5af0*/  VIADD R9, R0, 0x69 ;  /* 0x0000006900097836 */ /* 0x000fe20000000000 */
[----:B------:R-:W-:-:S02]  /*5b00*/  ISETP.GE.AND P3, PT, R8, R192, PT ;  /* 0x000000c00800720c */ /* 0x000fc40003f66270 */
[----:B------:R-:W-:Y:S02]  /*5b10*/  FSEL R165, R123, -INF , !P5 ;  /* 0xff8000007ba57808 */ /* 0x000fe40006800000 */
[----:B------:R-:W-:Y:S02]  /*5b20*/  FSEL R34, R121, -INF , !P4 ;  /* 0xff80000079227808 */ /* 0x000fe40006000000 */
[----:B------:R-:W-:Y:S01]  /*5b30*/  ISETP.GE.AND P5, PT, R8, R193, PT ;  /* 0x000000c10800720c */ /* 0x000fe20003fa6270 */
        /* <DEDUP_REMOVED lines=13> */
[-C--:B------:R-:W-:Y:S02]  /*5c10*/  ISETP.GE.AND P3, PT, R9, R192.reuse, PT ;  /* 0x000000c00900720c */ /* 0x080fe40003f66270 */
[----:B------:R-:W-:Y:S02]  /*5c20*/  FSEL R149, R115, -INF , !P1 ;  /* 0xff80000073957808 */ /* 0x000fe40004800000 */
[----:B------:R-:W-:Y:S02]  /*5c30*/  FSEL R150, R108, -INF , !P4 ;  /* 0xff8000006c967808 */ /* 0x000fe40006000000 */
[C---:B------:R-:W-:Y:S02]  /*5c40*/  ISETP.GE.AND P1, PT, R8.reuse, R193, PT ;  /* 0x000000c10800720c */ /* 0x040fe40003f26270 */
[----:B------:R-:W-:Y:S01]  /*5c50*/  ISETP.GE.AND P4, PT, R8, R192, PT ;  /* 0x000000c00800720c */ /* 0x000fe20003f86270 */
[----:B------:R-:W-:Y:S01]  /*5c60*/  VIADD R8, R0, 0x78 ;  /* 0x0000007800087836 */ /* 0x000fe20000000000 */
[----:B------:R-:W-:-:S02]  /*5c70*/  FSEL R67, R107, -INF , !P3 ;  /* 0xff8000006b437808 */ /* 0x000fc40005800000 */
[----:B------:R-:W-:Y:S02]  /*5c80*/  ISETP.GT.AND P3, PT, R233, R228, PT ;  /* 0x000000e4e900720c */ /* 0x000fe40003f64270 */
[----:B------:R-:W-:Y:S02]  /*5c90*/  FSEL R145, R111, -INF , !P2 ;  /* 0xff8000006f917808 */ /* 0x000fe40005000000 */
[----:B------:R-:W-:Y:S02]  /*5ca0*/  FSEL R71, R71, -INF , !P6 ;  /* 0xff80000047477808 */ /* 0x000fe40007000000 */
[----:B------:R-:W-:Y:S02]  /*5cb0*/  FSEL R147, R110, -INF , !P5 ;  /* 0xff8000006e937808 */ /* 0x000fe40006800000 */
[C---:B------:R-:W-:Y:S02]  /*5cc0*/  ISETP.GE.AND P6, PT, R8.reuse, R193, PT ;  /* 0x000000c10800720c */ /* 0x040fe40003fc6270 */
[----:B------:R-:W-:Y:S01]  /*5cd0*/  ISETP.GE.AND P2, PT, R8, R192, PT ;  /* 0x000000c00800720c */ /* 0x000fe20003f46270 */
[----:B------:R-:W-:Y:S01]  /*5ce0*/  VIADD R8, R0, 0x79 ;  /* 0x0000007900087836 */ /* 0x000fe20000000000 */
[----:B------:R-:W-:-:S02]  /*5cf0*/  FSEL R138, R104, -INF , !P1 ;  /* 0xff800000688a7808 */ /* 0x000fc40004800000 */
[-C--:B------:R-:W-:Y:S02]  /*5d00*/  ISETP.GE.AND P5, PT, R9, R193.reuse, PT ;  /* 0x000000c10900720c */ /* 0x080fe40003fa6270 */
[----:B------:R-:W-:Y:S02]  /*5d10*/  ISETP.GE.AND P1, PT, R0, R193, PT ;  /* 0x000000c10000720c */ /* 0x000fe40003f26270 */
[----:B------:R-:W-:Y:S02]  /*5d20*/  FSEL R133, R106, -INF , !P4 ;  /* 0xff8000006a857808 */ /* 0x000fe40006000000 */
[----:B------:R-:W-:Y:S02]  /*5d30*/  FSEL R136, R105, -INF , !P5 ;  /* 0xff80000069887808 */ /* 0x000fe40006800000 */
[----:B------:R-:W-:Y:S02]  /*5d40*/  FSEL R68, R68, -INF , !P1 ;  /* 0xff80000044447808 */ /* 0x000fe40004800000 */
[----:B------:R-:W-:-:S02]  /*5d50*/  ISETP.GE.AND P4, PT, R0, R192, PT ;  /* 0x000000c00000720c */ /* 0x000fc40003f86270 */
[C---:B------:R-:W-:Y:S02]  /*5d60*/  ISETP.GE.AND P5, PT, R8.reuse, R193, PT ;  /* 0x000000c10800720c */ /* 0x040fe40003fa6270 */
[----:B------:R-:W-:Y:S02]  /*5d70*/  ISETP.GE.AND P1, PT, R8, R192, PT ;  /* 0x000000c00800720c */ /* 0x000fe40003f26270 */
[----:B------:R-:W-:Y:S02]  /*5d80*/  FSEL R7, R70, -INF , !P4 ;  /* 0xff80000046077808 */ /* 0x000fe40006000000 */
[----:B------:R-:W-:Y:S02]  /*5d90*/  FSEL R134, R100, -INF , !P6 ;  /* 0xff80000064867808 */ /* 0x000fe40007000000 */
[----:B------:R-:W-:Y:S02]  /*5da0*/  FSEL R65, R102, -INF , !P2 ;  /* 0xff80000066417808 */ /* 0x000fe40005000000 */
[----:B------:R-:W-:-:S02]  /*5db0*/  FSEL R132, R101, -INF , !P5 ;  /* 0xff80000065847808 */ /* 0x000fc40006800000 */
[----:B------:R-:W-:Y:S01]  /*5dc0*/  FSEL R63, R103, -INF , !P1 ;  /* 0xff800000673f7808 */ /* 0x000fe20004800000 */
[----:B------:R-:W-:Y:S06]  /*5dd0*/  @!P3 BRA `(.L_x_1547) ;  /* 0x0000000c00d4b947 */ /* 0x000fec0003800000 */
[----:B------:R-:W-:Y:S05]  /*5de0*/  @!P0 BRA `(.L_x_1548) ;  /* 0x0000000000ec8947 */ /* 0x000fea0003800000 */
[----:B------:R-:W1:Y:S01]  /*5df0*/  LDC R9, c[0x0][0x380] ;  /* 0x0000e000ff097b82 */ /* 0x000e620000000800 */
[----:B------:R-:W-:Y:S01]  /*5e00*/  VIADD R14, R2, 0xffffff80 ;  /* 0xffffff80020e7836 */ /* 0x000fe20000000000 */
[----:B------:R-:W-:Y:S01]  /*5e10*/  IABS R10, R2 ;  /* 0x00000002000a7213 */ /* 0x000fe20000000000 */
[----:B------:R-:W-:-:S03]  /*5e20*/  ULDC.64 UR8, c[0x0][0x230] ;  /* 0x00008c0000087ab9 */ /* 0x000fc60000000a00 */
[----:B------:R-:W-:Y:S02]  /*5e30*/  IABS R8, R14 ;  /* 0x0000000e00087213 */ /* 0x000fe40000000000 */
[-C--:B-1----:R-:W-:Y:S02]  /*5e40*/  IABS R0, R9.reuse ;  /* 0x0000000900007213 */ /* 0x082fe40000000000 */
[-C--:B------:R-:W-:Y:S02]  /*5e50*/  LOP3.LUT R2, R2, R9.reuse, RZ, 0x3c, !PT ;  /* 0x0000000902027212 */ /* 0x080fe400078e3cff */
[----:B------:R-:W1:Y:S01]  /*5e60*/  I2F.RP R15, R0 ;  /* 0x00000000000f7306 */ /* 0x000e620000209400 */
[----:B------:R-:W-:Y:S02]  /*5e70*/  LOP3.LUT R14, R14, R9, RZ, 0x3c, !PT ;  /* 0x000000090e0e7212 */ /* 0x000fe400078e3cff */
[----:B------:R-:W-:-:S05]  /*5e80*/  ISETP.GE.AND P4, PT, R2, RZ, PT ;  /* 0x000000ff0200720c */ /* 0x000fca0003f86270 */
        /* <DEDUP_REMOVED lines=8> */
[----:B------:R-:W-:-:S04]  /*5f10*/  IMAD.HI.U32 R12, R11, R8, RZ ;  /* 0x000000080b0c7227 */ /* 0x000fc800078e00ff */
[----:B------:R-:W-:Y:S01]  /*5f20*/  IMAD.MOV R13, RZ, RZ, -R15 ;  /* 0x000000ffff0d7224 */ /* 0x000fe200078e0a0f */
[----:B------:R-:W-:-:S03]  /*5f30*/  IADD3 R11, -R12, RZ, RZ ;  /* 0x000000ff0c0b7210 */ /* 0x000fc60007ffe1ff */
[C---:B------:R-:W-:Y:S02]  /*5f40*/  IMAD R13, R0.reuse, R13, R10 ;  /* 0x0000000d000d7224 */ /* 0x040fe400078e020a */
        /* <DEDUP_REMOVED lines=14> */
[----:B------:R-:W-:Y:S02]  /*6030*/  @!P4 IMAD.MOV R15, RZ, RZ, -R15 ;  /* 0x000000ffff0fc224 */ /* 0x000fe400078e0a0f */
[----:B------:R-:W-:-:S03]  /*6040*/  @!P1 IADD3 R12, -R12, RZ, RZ ;  /* 0x000000ff0c0c9210 */ /* 0x000fc60007ffe1ff */
[C---:B------:R-:W-:Y:S02]  /*6050*/  SEL R11, R0.reuse, R15, !P2 ;  /* 0x0000000f000b7207 */ /* 0x040fe40005000000 */
[----:B------:R-:W-:-:S03]  /*6060*/  SEL R0, R0, R12, !P2 ;  /* 0x0000000c00007207 */ /* 0x000fc60005000000 */
[----:B------:R-:W-:-:S04]  /*6070*/  IMAD.WIDE R12, R11, 0x4, R238 ;  /* 0x000000040b0c7825 */ /* 0x000fc800078e02ee */
[----:B------:R-:W-:Y:S02]  /*6080*/  IMAD.WIDE R14, R0, 0x4, R238 ;  /* 0x00000004000e7825 */ /* 0x000fe400078e02ee */
[----:B------:R-:W2:Y:S04]  /*6090*/  LDG.E R13, desc[UR12][R12.64] ;  /* 0x0000000c0c0d7981 */ /* 0x000ea8000c1e1900 */
[----:B------:R-:W2:Y:S01]  /*60a0*/  LDG.E R8, desc[UR12][R14.64] ;  /* 0x0000000c0e087981 */ /* 0x000ea2000c1e1900 */
[----:B------:R-:W-:-:S04]  /*60b0*/  IMAD.IADD R0, R11, 0x1, -R0 ;  /* 0x000000010b007824 */ /* 0x000fc800078e0a00 */
[----:B------:R-:W-:-:S05]  /*60c0*/  IMAD R9, R0, R9, -0x80 ;  /* 0xffffff8000097424 */ /* 0x000fca00078e0209 */
[----:B------:R-:W-:-:S05]  /*60d0*/  SHF.R.S32.HI R11, RZ, 0x1f, R9 ;  /* 0x0000001fff0b7819 */ /* 0x000fca0000011409 */
[-C--:B------:R-:W-:Y:S02]  /*60e0*/  IMAD R0, R11, R184.reuse, RZ ;  /* 0x000000b80b007224 */ /* 0x080fe400078e02ff */
[----:B------:R-:W-:-:S04]  /*60f0*/  IMAD.WIDE.U32 R10, R9, R184, RZ ;  /* 0x000000b8090a7225 */ /* 0x000fc800078e00ff */
        /* <DEDUP_REMOVED lines=10> */
.L_x_1548:
[----:B------:R-:W-:-:S04]  /*61a0*/  LEA R17, -R184, RZ, 0x7 ;  /* 0x000000ffb8117211 */ /* 0x000fc800078e39ff */
[----:B------:R-:W-:-:S07]  /*61b0*/  SHF.R.S32.HI R0, RZ, 0x1f, R17 ;  /* 0x0000001fff007819 */ /* 0x000fce0000011411 */
.L_x_1549:
        /* <DEDUP_REMOVED lines=44> */
[----:B-----5:R-:W-:Y:S01]  /*6480*/  @!P4 LEA R28, P1, R16, R12, 0x1 ;  /* 0x0000000c101cc211 */ /* 0x020fe200078208ff */
        /* <DEDUP_REMOVED lines=134> */
.L_x_1551:
[----:B------:R-:W-:Y:S05]  /*6cf0*/  BSYNC B0 ;  /* 0x0000000000007941 */ /* 0x000fea0003800000 */
.L_x_1550:
[----:B------:R-:W0:Y:S01]  /*6d00*/  LDGDEPBAR ;  /* 0x00000000000079af */ /* 0x000e220000000000 */
[----:B------:R-:W-:-:S04]  /*6d10*/  IADD3 R190, P1, R17, R190, RZ ;  /* 0x000000be11be7210 */ /* 0x000fc80007f3e0ff */
[----:B------:R-:W-:-:S09]  /*6d20*/  IADD3.X R191, R0, R191, RZ, P1, !PT ;  /* 0x000000bf00bf7210 */ /* 0x000fd20000ffe4ff */
.L_x_1547:
[----:B-12---:R-:W-:Y:S01]  /*6d30*/  FMNMX.FTZ R9, R68, R84, !PT ;  /* 0x0000005444097209 */ /* 0x006fe20007810000 */
[----:B------:R-:W-:Y:S01]  /*6d40*/  ULDC UR10, c[0x0][0x2ec] ;  /* 0x0000bb00000a7ab9 */ /* 0x000fe20000000800 */
[----:B------:R-:W-:Y:S01]  /*6d50*/  FMNMX.FTZ R8, R7, R71, !PT ;  /* 0x0000004707087209 */ /* 0x000fe20007810000 */
[----:B------:R-:W-:Y:S01]  /*6d60*/  ULDC.64 UR8, c[0x0][0x218] ;  /* 0x0000860000087ab9 */ /* 0x000fe20000000a00 */
        /* <DEDUP_REMOVED lines=61> */
[----:B------:R-:W1:Y:S03]  /*7140*/  SHFL.BFLY PT, R11, R10, 0x2, 0x1f ;  /* 0x0c401f000a0b7f89 */ /* 0x000e6600000e0000 */
[-C--:B------:R-:W-:Y:S01]  /*7150*/  LEA R218, R5, R220.reuse, 0x1 ;  /* 0x000000dc05da7211 */ /* 0x080fe200078e08ff */
[----:B------:R-:W2:Y:S01]  /*7160*/  SHFL.BFLY PT, R9, R8, 0x2, 0x1f ;  /* 0x0c401f0008097f89 */ /* 0x000ea200000e0000 */
        /* <DEDUP_REMOVED lines=8> */
[----:B--2---:R-:W-:-:S03]  /*71f0*/  FMNMX.FTZ R9, R8, R9, !PT ;  /* 0x0000000908097209 */ /* 0x004fc60007810000 */
[----:B------:R-:W1:Y:S04]  /*7200*/  SHFL.BFLY PT, R2, R11, 0x1, 0x1f ;  /* 0x0c201f000b027f89 */ /* 0x000e6800000e0000 */
[----:B------:R-:W2:Y:S04]  /*7210*/  SHFL.BFLY PT, R0, R9, 0x1, 0x1f ;  /* 0x0c201f0009007f89 */ /* 0x000ea800000e0000 */
[----:B------:R-:W-:Y:S04]  /*7220*/  LDSM.16.MT88.4 R92, [R216+0xc000] ;  /* 0x00c00000d85c783b */ /* 0x000fe80000004200 */
[----:B------:R-:W-:Y:S04]  /*7230*/  LDSM.16.MT88.4 R120, [R217+0x10000] ;  /* 0x01000000d978783b */ /* 0x000fe80000004200 */
[----:B------:R-:W-:Y:S04]  /*7240*/  LDSM.16.MT88.4 R28, [R216+0x10000] ;  /* 0x01000000d81c783b */ /* 0x000fe80000004200 */
[----:B------:R-:W-:Y:S01]  /*7250*/  LDSM.16.MT88.4 R20, [R216+0xc800] ;  /* 0x00c80000d814783b */ /* 0x000fe20000004200 */
[----:B-1----:R-:W-:-:S04]  /*7260*/  FMNMX.FTZ R2, R11, R2, !PT ;  /* 0x000000020b027209 */ /* 0x002fc80007810000 */
[C---:B------:R-:W-:Y:S01]  /*7270*/  FSETP.NEU.FTZ.AND P1, PT, R2.reuse, -INF , PT ;  /* 0xff8000000200780b */ /* 0x040fe20003f3d000 */
[----:B------:R-:W-:Y:S01]  /*7280*/  FMUL.FTZ R135, R2, UR10 ;  /* 0x0000000a02877c20 */ /* 0x000fe20008410000 */
[----:B--2---:R-:W-:-:S04]  /*7290*/  FMNMX.FTZ R0, R9, R0, !PT ;  /* 0x0000000009007209 */ /* 0x004fc80007810000 */
[----:B------:R-:W-:Y:S01]  /*72a0*/  FSEL R135, R135, RZ, P1 ;  /* 0x000000ff87877208 */ /* 0x000fe20000800000 */
[C---:B------:R-:W-:Y:S01]  /*72b0*/  FMUL.FTZ R8, R0.reuse, UR10 ;  /* 0x0000000a00087c20 */ /* 0x040fe20008410000 */
[----:B------:R-:W-:-:S03]  /*72c0*/  FSETP.NEU.FTZ.AND P1, PT, R0, -INF , PT ;  /* 0xff8000000000780b */ /* 0x000fc60003f3d000 */
[--C-:B------:R-:W-:Y:S01]  /*72d0*/  FFMA.FTZ R58, R66, UR10, -R135.reuse ;  /* 0x0000000a423a7c23 */ /* 0x100fe20008010887 */
[----:B------:R-:W-:Y:S01]  /*72e0*/  FSEL R66, R8, RZ, P1 ;  /* 0x000000ff08427208 */ /* 0x000fe20000800000 */
[--C-:B------:R-:W-:Y:S01]  /*72f0*/  FFMA.FTZ R64, R68, UR10, -R135.reuse ;  /* 0x0000000a44407c23 */ /* 0x100fe20008010887 */
[--C-:B------:R-:W-:Y:S01]  /*7300*/  FFMA.FTZ R61, R84, UR10, -R135.reuse ;  /* 0x0000000a543d7c23 */ /* 0x100fe20008010887 */
[--C-:B------:R-:W-:Y:S01]  /*7310*/  FFMA.FTZ R57, R86, UR10, -R135.reuse ;  /* 0x0000000a56397c23 */ /* 0x100fe20008010887 */
[----:B------:R-:W-:Y:S01]  /*7320*/  LDSM.16.MT88.4 R8, [R218+0xc800] ;  /* 0x00c80000da08783b */ /* 0x000fe20000004200 */
[--C-:B------:R-:W-:Y:S01]  /*7330*/  FFMA.FTZ R62, R71, UR10, -R66.reuse ;  /* 0x0000000a473e7c23 */ /* 0x100fe20008010842 */
[--C-:B------:R-:W-:Y:S01]  /*7340*/  FFMA.FTZ R60, R85, UR10, -R66.reuse ;  /* 0x0000000a553c7c23 */ /* 0x100fe20008010842 */
[--C-:B------:R-:W-:Y:S01]  /*7350*/  FFMA.FTZ R59, R7, UR10, -R66.reuse ;  /* 0x0000000a073b7c23 */ /* 0x100fe20008010842 */
[----:B------:R-:W1:Y:S01]  /*7360*/  LDSM.16.MT88.4 R68, [R220+0xc000] ;  /* 0x00c00000dc44783b */ /* 0x000e620000004200 */
[--C-:B------:R-:W-:Y:S01]  /*7370*/  FFMA.FTZ R55, R73, UR10, -R66.reuse ;  /* 0x0000000a49377c23 */ /* 0x100fe20008010842 */
[----:B------:R-:W-:Y:S01]  /*7380*/  MUFU.EX2 R64, R64 ;  /* 0x0000004000407308 */ /* 0x000fe20000000800 */
[--C-:B------:R-:W-:Y:S01]  /*7390*/  FFMA.FTZ R54, R72, UR10, -R135.reuse ;  /* 0x0000000a48367c23 */ /* 0x100fe20008010887 */
[----:B------:R-:W2:Y:S01]  /*73a0*/  LDSM.16.MT88.4 R84, [R217+0xc000] ;  /* 0x00c00000d954783b */ /* 0x000ea20000004200 */
        /* <DEDUP_REMOVED lines=8> */
[----:B------:R-:W4:Y:S01]  /*7430*/  LDSM.16.MT88.4 R4, [R220+0x10800] ;  /* 0x01080000dc04783b */ /* 0x000f220000004200 */
        /* <DEDUP_REMOVED lines=13> */
[----:B---3--:R-:W-:Y:S01]  /*7510*/  F2FP.BF16.F32.PACK_AB R116, R61, R64 ;  /* 0x000000403d74723e */ /* 0x008fe200000010ff */
        /* <DEDUP_REMOVED lines=25> */
[----:B------:R-:W-:Y:S01]  /*76b0*/  LDSM.16.MT88.4 R32, [R220+0x12000] ;  /* 0x01200000dc20783b */ /* 0x000fe20000004200 */
[--C-:B------:R-:W-:Y:S01]  /*76c0*/  FFMA.FTZ R161, R152, UR10, -R135.reuse ;  /* 0x0000000a98a17c23 */ /* 0x100fe20008010887 */
[--C-:B------:R-:W-:Y:S01]  /*76d0*/  FFMA.FTZ R167, R148, UR10, -R135.reuse ;  /* 0x0000000a94a77c23 */ /* 0x100fe20008010887 */
[--C-:B------:R-:W-:Y:S01]  /*76e0*/  FFMA.FTZ R154, R154, UR10, -R135.reuse ;  /* 0x0000000a9a9a7c23 */ /* 0x100fe20008010887 */
[----:B------:R-:W-:Y:S01]  /*76f0*/  FFMA.FTZ R150, R150, UR10, -R135 ;  /* 0x0000000a96967c23 */ /* 0x000fe20008010887 */
[----:B------:R-:W5:Y:S01]  /*7700*/  MUFU.EX2 R55, R55 ;  /* 0x0000003700377308 */ /* 0x000f620000000800 */
[----:B---3--:R-:W-:Y:S01]  /*7710*/  F2FP.BF16.F32.PACK_AB R117, R62, R59 ;  /* 0x0000003b3e75723e */ /* 0x008fe200000010ff */
[--C-:B------:R-:W-:Y:S01]  /*7720*/  FFMA.FTZ R148, R151, UR10, -R66.reuse ;  /* 0x0000000a97947c23 */ /* 0x100fe20008010842 */
[--C-:B------:R-:W-:Y:S01]  /*7730*/  FFMA.FTZ R149, R149, UR10, -R66.reuse ;  /* 0x0000000a95957c23 */ /* 0x100fe20008010842 */
[--C-:B------:R-:W-:Y:S01]  /*7740*/  FFMA.FTZ R147, R147, UR10, -R66.reuse ;  /* 0x0000000a93937c23 */ /* 0x100fe20008010842 */
[----:B------:R-:W-:Y:S01]  /*7750*/  FFMA.FTZ R152, R145, UR10, -R66 ;  /* 0x0000000a91987c23 */ /* 0x000fe20008010842 */
[----:B------:R-:W-:Y:S01]  /*7760*/  FADD.FTZ R61, R64, R61 ;  /* 0x0000003d403d7221 */ /* 0x000fe20000010000 */
[----:B------:R-:W-:Y:S01]  /*7770*/  FADD.FTZ R59, R59, R62 ;  /* 0x0000003e3b3b7221 */ /* 0x000fe20000010000 */
[----:B------:R-:W-:Y:S01]  /*7780*/  MUFU.EX2 R54, R54 ;  /* 0x0000003600367308 */ /* 0x000fe20000000800 */
[----:B------:R-:W-:Y:S01]  /*7790*/  FFMA.FTZ R245, R132, UR10, -R135 ;  /* 0x0000000a84f57c23 */ /* 0x000fe20008010887 */
[----:B------:R-:W-:Y:S01]  /*77a0*/  FADD.FTZ R58, R58, R61 ;  /* 0x0000003d3a3a7221 */ /* 0x000fe20000010000 */
[----:B------:R-:W-:Y:S01]  /*77b0*/  FFMA.FTZ R246, R63, UR10, -R66 ;  /* 0x0000000a3ff67c23 */ /* 0x000fe20008010842 */
[----:B------:R-:W-:-:S02]  /*77c0*/  LEA R244, P1, R190, UR8, 0x1 ;  /* 0x00000008bef47c11 */ /* 0x000fc4000f8208ff */
[----:B------:R-:W-:Y:S02]  /*77d0*/  FADD.FTZ R57, R57, R58 ;  /* 0x0000003a39397221 */ /* 0x000fe40000010000 */
[----:B------:R-:W3:Y:S01]  /*77e0*/  MUFU.EX2 R53, R53 ;  /* 0x0000003500357308 */ /* 0x000ee20000000800 */
[----:B-----5:R-:W-:Y:S01]  /*77f0*/  F2FP.BF16.F32.PACK_AB R119, R55, R60 ;  /* 0x0000003c3777723e */ /* 0x020fe200000010ff */
[----:B------:R-:W-:Y:S01]  /*7800*/  FADD.FTZ R60, R60, R59 ;  /* 0x0000003b3c3c7221 */ /* 0x000fe20000010000 */
[----:B------:R-:W-:-:S03]  /*7810*/  LEA.HI.X R243, R190, UR9, R191, 0x1, P1 ;  /* 0x00000009bef37c11 */ /* 0x000fc600088f0cbf */
[----:B------:R-:W-:Y:S02]  /*7820*/  FADD.FTZ R55, R55, R60 ;  /* 0x0000003c37377221 */ /* 0x000fe40000010000 */
[C---:B------:R-:W-:Y:S01]  /*7830*/  HMMA.16816.F32.BF16 R72, R116.reuse, R76, RZ ;  /* 0x0000004c7448723c */ /* 0x040fe200000418ff */
[----:B------:R-:W-:Y:S05]  /*7840*/  MUFU.EX2 R52, R52 ;  /* 0x0000003400347308 */ /* 0x000fea0000000800 */
[C---:B------:R-:W-:Y:S03]  /*7850*/  HMMA.16816.F32.BF16 R76, R116.reuse, R78, RZ ;  /* 0x0000004e744c723c */ /* 0x040fe600000418ff */
[----:B------:R-:W5:Y:S01]  /*7860*/  MUFU.EX2 R49, R49 ;  /* 0x0000003100317308 */ /* 0x000f620000000800 */
[C---:B---3--:R-:W-:Y:S01]  /*7870*/  F2FP.BF16.F32.PACK_AB R12, R53.reuse, R54 ;  /* 0x00000036350c723e */ /* 0x048fe200000010ff */
[----:B------:R-:W-:Y:S01]  /*7880*/  FADD.FTZ R54, R54, R57 ;  /* 0x0000003936367221 */ /* 0x000fe20000010000 */
[----:B-1----:R-:W-:Y:S03]  /*7890*/  HMMA.16816.F32.BF16 R128, R116, R68, RZ ;  /* 0x000000447480723c */ /* 0x002fe600000418ff */
[----:B------:R-:W-:-:S02]  /*78a0*/  FADD.FTZ R53, R53, R54 ;  /* 0x0000003635357221 */ /* 0x000fc40000010000 */
[----:B------:R-:W-:Y:S01]  /*78b0*/  MUFU.EX2 R56, R56 ;  /* 0x0000003800387308 */ /* 0x000fe20000000800 */
[C---:B--2---:R-:W-:Y:S06]  /*78c0*/  HMMA.16816.F32.BF16 R80, R116.reuse, R84, RZ ;  /* 0x000000547450723c */ /* 0x044fec00000418ff */
[----:B------:R-:W-:Y:S01]  /*78d0*/  HMMA.16816.F32.BF16 R68, R116, R70, RZ ;  /* 0x000000467444723c */ /* 0x000fe200000418ff */
[----:B------:R-:W1:Y:S01]  /*78e0*/  MUFU.EX2 R51, R51 ;  /* 0x0000003300337308 */ /* 0x000e620000000800 */
[----:B-----5:R-:W-:Y:S01]  /*78f0*/  F2FP.BF16.F32.PACK_AB R14, R49, R52 ;  /* 0x00000034310e723e */ /* 0x020fe200000010ff */
[----:B------:R-:W-:-:S03]  /*7900*/  FADD.FTZ R52, R52, R53 ;  /* 0x0000003534347221 */ /* 0x000fc60000010000 */
[C---:B------:R-:W-:Y:S01]  /*7910*/  HMMA.16816.F32.BF16 R84, R116.reuse, R86, RZ ;  /* 0x000000567454723c */ /* 0x040fe200000418ff */
[----:B------:R-:W-:Y:S02]  /*7920*/  FADD.FTZ R49, R49, R52 ;  /* 0x0000003431317221 */ /* 0x000fe40000010000 */
[----:B------:R-:W-:Y:S03]  /*7930*/  MUFU.EX2 R50, R50 ;  /* 0x0000003200327308 */ /* 0x000fe60000000800 */
[C---:B------:R-:W-:Y:S05]  /*7940*/  HMMA.16816.F32.BF16 R96, R116.reuse, R100, RZ ;  /* 0x000000647460723c */ /* 0x040fea00000418ff */
[----:B------:R-:W2:Y:S01]  /*7950*/  MUFU.EX2 R47, R47 ;  /* 0x0000002f002f7308 */ /* 0x000ea20000000800 */
[----:B-1----:R-:W-:Y:S01]  /*7960*/  F2FP.BF16.F32.PACK_AB R13, R51, R56 ;  /* 0x00000038330d723e */ /* 0x002fe200000010ff */
[----:B------:R-:W-:Y:S01]  /*7970*/  HMMA.16816.F32.BF16 R100, R116, R102, RZ ;  /* 0x000000667464723c */ /* 0x000fe200000418ff */
[----:B------:R-:W-:-:S04]  /*7980*/  FADD.FTZ R56, R56, R55 ;  /* 0x0000003738387221 */ /* 0x000fc80000010000 */
[----:B------:R-:W-:Y:S01]  /*7990*/  FADD.FTZ R51, R51, R56 ;  /* 0x0000003833337221 */ /* 0x000fe20000010000 */
[C---:B------:R-:W-:Y:S01]  /*79a0*/  HMMA.16816.F32.BF16 R124, R116.reuse, R104, RZ ;  /* 0x00000068747c723c */ /* 0x040fe200000418ff */
[----:B------:R-:W-:Y:S05]  /*79b0*/  MUFU.EX2 R48, R48 ;  /* 0x0000003000307308 */ /* 0x000fea0000000800 */
[----:B------:R-:W-:Y:S01]  /*79c0*/  HMMA.16816.F32.BF16 R104, R116, R106, RZ ;  /* 0x0000006a7468723c */ /* 0x000fe200000418ff */
[----:B--2---:R-:W-:Y:S02]  /*79d0*/  F2FP.BF16.F32.PACK_AB R15, R47, R50 ;  /* 0x000000322f0f723e */ /* 0x004fe400000010ff */
[----:B------:R-:W1:Y:S01]  /*79e0*/  MUFU.EX2 R45, R45 ;  /* 0x0000002d002d7308 */ /* 0x000e620000000800 */
[----:B------:R-:W-:-:S02]  /*79f0*/  FADD.FTZ R50, R50, R51 ;  /* 0x0000003332327221 */ /* 0x000fc40000010000 */
[----:B------:R-:W-:Y:S02]  /*7a00*/  HMMA.16816.F32.BF16 R88, R116, R92, RZ ;  /* 0x0000005c7458723c */ /* 0x000fe400000418ff */
[----:B------:R-:W-:-:S04]  /*7a10*/  FADD.FTZ R47, R47, R50 ;  /* 0x000000322f2f7221 */ /* 0x000fc80000010000 */
[C---:B------:R-:W-:Y:S01]  /*7a20*/  HMMA.16816.F32.BF16 R72, R12.reuse, R8, R72 ;  /* 0x000000080c48723c */ /* 0x040fe20000041848 */
[----:B------:R-:W-:Y:S05]  /*7a30*/  MUFU.EX2 R44, R44 ;  /* 0x0000002c002c7308 */ /* 0x000fea0000000800 */
[C---:B------:R-:W-:Y:S01]  /*7a40*/  HMMA.16816.F32.BF16 R76, R12.reuse, R10, R76 ;  /* 0x0000000a0c4c723c */ /* 0x040fe2000004184c */
[----:B------:R-:W2:Y:S02]  /*7a50*/  LDSM.16.MT88.4 R8, [R218+0x10800] ;  /* 0x01080000da08783b */ /* 0x000ea40000004200 */
[----:B------:R-:W-:Y:S03]  /*7a60*/  MUFU.EX2 R39, R39 ;  /* 0x0000002700277308 */ /* 0x000fe60000000800 */
[C---:B------:R-:W-:Y:S05]  /*7a70*/  HMMA.16816.F32.BF16 R128, R12.reuse, R24, R128 ;  /* 0x000000180c80723c */ /* 0x040fea0000041880 */
[----:B------:R-:W-:Y:S01]  /*7a80*/  MUFU.EX2 R46, R46 ;  /* 0x0000002e002e7308 */ /* 0x000fe20000000800 */
[C---:B------:R-:W-:Y:S01]  /*7a90*/  HMMA.16816.F32.BF16 R68, R12.reuse, R26, R68 ;  /* 0x0000001a0c44723c */ /* 0x040fe20000041844 */
[----:B------:R-:W-:Y:S05]  /*7aa0*/  LDSM.16.MT88.4 R24, [R216+0x10800] ;  /* 0x01080000d818783b */ /* 0x000fea0000004200 */
[C---:B------:R-:W-:Y:S01]  /*7ab0*/  HMMA.16816.F32.BF16 R80, R12.reuse, R16, R80 ;  /* 0x000000100c50723c */ /* 0x040fe20000041850 */
[----:B------:R-:W3:Y:S05]  /*7ac0*/  MUFU.EX2 R43, R43 ;  /* 0x0000002b002b7308 */ /* 0x000eea0000000800 */
[----:B------:R-:W-:Y:S01]  /*7ad0*/  HMMA.16816.F32.BF16 R84, R12, R18, R84 ;  /* 0x000000120c54723c */ /* 0x000fe20000041854 */
[----:B------:R-:W5:Y:S02]  /*7ae0*/  LDSM.16.MT88.4 R16, [R217+0x10800] ;  /* 0x01080000d910783b */ /* 0x000f640000004200 */
[----:B------:R-:W-:Y:S03]  /*7af0*/  MUFU.EX2 R42, R42 ;  /* 0x0000002a002a7308 */ /* 0x000fe60000000800 */
[C---:B------:R-:W-:Y:S05]  /*7b00*/  HMMA.16816.F32.BF16 R108, R116.reuse, R120, RZ ;  /* 0x00000078746c723c */ /* 0x040fea00000418ff */
[----:B------:R-:W3:Y:S01]  /*7b10*/  MUFU.EX2 R3, R3 ;  /* 0x0000000300037308 */ /* 0x000ee20000000800 */
[C---:B------:R-:W-:Y:S06]  /*7b20*/  HMMA.16816.F32.BF16 R92, R116.reuse, R94, RZ ;  /* 0x0000005e745c723c */ /* 0x040fec00000418ff */
[C---:B------:R-:W-:Y:S01]  /*7b30*/  HMMA.16816.F32.BF16 R120, R116.reuse, R122, RZ ;  /* 0x0000007a7478723c */ /* 0x040fe200000418ff */
[----:B------:R-:W-:Y:S05]  /*7b40*/  MUFU.EX2 R137, R137 ;  /* 0x0000008900897308 */ /* 0x000fea0000000800 */
[C---:B------:R-:W-:Y:S03]  /*7b50*/  HMMA.16816.F32.BF16 R112, R116.reuse, R28, RZ ;  /* 0x0000001c7470723c */ /* 0x040fe600000418ff */
[----:B------:R-:W3:Y:S03]  /*7b60*/  MUFU.EX2 R140, R140 ;  /* 0x0000008c008c7308 */ /* 0x000ee60000000800 */
[----:B------:R-:W-:Y:S01]  /*7b70*/  HMMA.16816.F32.BF16 R116, R116, R30, RZ ;  /* 0x0000001e7474723c */ /* 0x000fe200000418ff */
[----:B------:R-:W-:Y:S04]  /*7b80*/  LDSM.16.MT88.4 R28, [R216+0x11000] ;  /* 0x01100000d81c783b */ /* 0x000fe80000004200 */
[----:B------:R-:W-:Y:S01]  /*7b90*/  MUFU.EX2 R139, R139 ;  /* 0x0000008b008b7308 */ /* 0x000fe20000000800 */
[C---:B----4-:R-:W-:Y:S06]  /*7ba0*/  HMMA.16816.F32.BF16 R96, R12.reuse, R4, R96 ;  /* 0x000000040c60723c */ /* 0x050fec0000041860 */
[C---:B------:R-:W-:Y:S01]  /*7bb0*/  HMMA.16816.F32.BF16 R100, R12.reuse, R6, R100 ;  /* 0x000000060c64723c */ /* 0x040fe20000041864 */
[----:B------:R-:W4:Y:S01]  /*7bc0*/  LDSM.16.MT88.4 R4, [R218+0xd000] ;  /* 0x00d00000da04783b */ /* 0x000f220000004200 */
        /* <DEDUP_REMOVED lines=18> */
[----:B-1----:R-:W-:Y:S01]  /*7cf0*/  F2FP.BF16.F32.PACK_AB R24, R45, R48 ;  /* 0x000000302d18723e */ /* 0x002fe200000010ff */
[----:B------:R-:W1:Y:S01]  /*7d00*/  MUFU.EX2 R156, R156 ;  /* 0x0000009c009c7308 */ /* 0x000e620000000800 */
[----:B---3--:R-:W-:Y:S01]  /*7d10*/  F2FP.BF16.F32.PACK_AB R25, R43, R46 ;  /* 0x0000002e2b19723e */ /* 0x008fe200000010ff */
[----:B------:R-:W-:Y:S01]  /*7d20*/  FADD.FTZ R48, R48, R49 ;  /* 0x0000003130307221 */ /* 0x000fe20000010000 */
[----:B------:R-:W-:Y:S01]  /*7d30*/  FADD.FTZ R46, R46, R47 ;  /* 0x0000002f2e2e7221 */ /* 0x000fe20000010000 */
[----:B------:R-:W-:-:S02]  /*7d40*/  F2FP.BF16.F32.PACK_AB R26, R39, R44 ;  /* 0x0000002c271a723e */ /* 0x000fc400000010ff */
[----:B------:R-:W-:Y:S01]  /*7d50*/  F2FP.BF16.F32.PACK_AB R27, R3, R42 ;  /* 0x0000002a031b723e */ /* 0x000fe200000010ff */
[----:B------:R-:W-:Y:S01]  /*7d60*/  FADD.FTZ R45, R45, R48 ;  /* 0x000000302d2d7221 */ /* 0x000fe20000010000 */
[----:B------:R-:W-:Y:S01]  /*7d70*/  MUFU.EX2 R155, R155 ;  /* 0x0000009b009b7308 */ /* 0x000fe20000000800 */
[----:B------:R-:W-:Y:S02]  /*7d80*/  FADD.FTZ R43, R43, R46 ;  /* 0x0000002e2b2b7221 */ /* 0x000fe40000010000 */
[----:B------:R-:W-:Y:S02]  /*7d90*/  FADD.FTZ R44, R44, R45 ;  /* 0x0000002d2c2c7221 */ /* 0x000fe40000010000 */
[C---:B----4-:R-:W-:Y:S01]  /*7da0*/  HMMA.16816.F32.BF16 R72, R24.reuse, R4, R72 ;  /* 0x000000041848723c */ /* 0x050fe20000041848 */
[----:B------:R-:W-:Y:S01]  /*7db0*/  FADD.FTZ R42, R42, R43 ;  /* 0x0000002b2a2a7221 */ /* 0x000fe20000010000 */
[----:B------:R-:W-:Y:S01]  /*7dc0*/  FADD.FTZ R44, R39, R44 ;  /* 0x0000002c272c7221 */ /* 0x000fe20000010000 */
[----:B------:R-:W-:Y:S02]  /*7dd0*/  MUFU.EX2 R158, R158 ;  /* 0x0000009e009e7308 */ /* 0x000fe40000000800 */
[----:B------:R-:W-:Y:S01]  /*7de0*/  FADD.FTZ R42, R3, R42 ;  /* 0x0000002a032a7221 */ /* 0x000fe20000010000 */
[C---:B------:R-:W-:Y:S01]  /*7df0*/  HMMA.16816.F32.BF16 R76, R24.reuse, R6, R76 ;  /* 0x00000006184c723c */ /* 0x040fe2000004184c */
[----:B------:R-:W3:Y:S04]  /*7e00*/  LDSM.16.MT88.4 R4, [R218+0x11000] ;  /* 0x01100000da04783b */ /* 0x000ee80000004200 */
[----:B------:R-:W-:Y:S01]  /*7e10*/  MUFU.EX2 R157, R157 ;  /* 0x0000009d009d7308 */ /* 0x000fe20000000800 */
[C---:B--2---:R-:W-:Y:S06]  /*7e20*/  HMMA.16816.F32.BF16 R80, R24.reuse, R8, R80 ;  /* 0x000000081850723c */ /* 0x044fec0000041850 */
[C---:B------:R-:W-:Y:S01]  /*7e30*/  HMMA.16816.F32.BF16 R84, R24.reuse, R10, R84 ;  /* 0x0000000a1854723c */ /* 0x040fe20000041854 */
[----:B------:R-:W2:Y:S01]  /*7e40*/  LDSM.16.MT88.4 R8, [R217+0x11000] ;  /* 0x01100000d908783b */ /* 0x000ea20000004200 */
[----:B------:R-:W4:Y:S04]  /*7e50*/  MUFU.EX2 R160, R160 ;  /* 0x000000a000a07308 */ /* 0x000f280000000800 */
[C---:B------:R-:W-:Y:S04]  /*7e60*/  HMMA.16816.F32.BF16 R128, R24.reuse, R20, R128 ;  /* 0x000000141880723c */ /* 0x040fe80000041880 */
[----:B------:R-:W-:Y:S02]  /*7e70*/  MUFU.EX2 R159, R159 ;  /* 0x0000009f009f7308 */ /* 0x000fe40000000800 */
[C---:B------:R-:W-:Y:S01]  /*7e80*/  HMMA.16816.F32.BF16 R68, R24.reuse, R22, R68 ;  /* 0x000000161844723c */ /* 0x040fe20000041844 */
[----:B------:R-:W1:Y:S05]  /*7e90*/  LDSM.16.MT88.4 R20, [R220+0xd800] ;  /* 0x00d80000dc14783b */ /* 0x000e6a0000004200 */
[C---:B-----5:R-:W-:Y:S01]  /*7ea0*/  HMMA.16816.F32.BF16 R96, R24.reuse, R12, R96 ;  /* 0x0000000c1860723c */ /* 0x060fe20000041860 */
[----:B------:R-:W5:Y:S05]  /*7eb0*/  MUFU.EX2 R162, R162 ;  /* 0x000000a200a27308 */ /* 0x000f6a0000000800 */
[C---:B------:R-:W-:Y:S01]  /*7ec0*/  HMMA.16816.F32.BF16 R100, R24.reuse, R14, R100 ;  /* 0x0000000e1864723c */ /* 0x040fe20000041864 */
[----:B------:R-:W4:Y:S02]  /*7ed0*/  LDSM.16.MT88.4 R12, [R218+0xd800] ;  /* 0x00d80000da0c783b */ /* 0x000f240000004200 */
[----:B------:R-:W-:Y:S03]  /*7ee0*/  MUFU.EX2 R166, R166 ;  /* 0x000000a600a67308 */ /* 0x000fe60000000800 */
[C---:B---3--:R-:W-:Y:S05]  /*7ef0*/  HMMA.16816.F32.BF16 R124, R24.reuse, R4, R124 ;  /* 0x00000004187c723c */ /* 0x048fea000004187c */
[----:B------:R-:W3:Y:S01]  /*7f00*/  MUFU.EX2 R169, R169 ;  /* 0x000000a900a97308 */ /* 0x000ee20000000800 */
[C---:B------:R-:W-:Y:S01]  /*7f10*/  HMMA.16816.F32.BF16 R104, R24.reuse, R6, R104 ;  /* 0x000000061868723c */ /* 0x040fe20000041868 */
[----:B------:R-:W5:Y:S05]  /*7f20*/  LDSM.16.MT88.4 R4, [R217+0xd800] ;  /* 0x00d80000d904783b */ /* 0x000f6a0000004200 */
        /* <DEDUP_REMOVED lines=14> */
[----:B------:R-:W2:Y:S01]  /*8010*/  LDSM.16.MT88.4 R16, [R216+0xd800] ;  /* 0x00d80000d810783b */ /* 0x000ea20000004200 */
[----:B------:R-:W-:Y:S01]  /*8020*/  MUFU.EX2 R164, R164 ;  /* 0x000000a400a47308 */ /* 0x000fe20000000800 */
[----:B------:R-:W-:Y:S01]  /*8030*/  FADD.FTZ R139, R139, R140 ;  /* 0x0000008c8b8b7221 */ /* 0x000fe20000010000 */
[----:B------:R-:W-:Y:S02]  /*8040*/  FADD.FTZ R143, R143, R144 ;  /* 0x000000908f8f7221 */ /* 0x000fe40000010000 */
[C---:B------:R-:W-:Y:S01]  /*8050*/  HMMA.16816.F32.BF16 R112, R24.reuse, R28, R112 ;  /* 0x0000001c1870723c */ /* 0x040fe20000041870 */
[----:B------:R-:W-:Y:S01]  /*8060*/  FADD.FTZ R142, R142, R139 ;  /* 0x0000008b8e8e7221 */ /* 0x000fe20000010000 */
[----:B------:R-:W-:Y:S02]  /*8070*/  FADD.FTZ R146, R146, R143 ;  /* 0x0000008f92927221 */ /* 0x000fe40000010000 */
[----:B------:R-:W3:Y:S02]  /*8080*/  MUFU.EX2 R165, R165 ;  /* 0x000000a500a57308 */ /* 0x000ee40000000800 */
[----:B------:R-:W-:Y:S01]  /*8090*/  HMMA.16816.F32.BF16 R116, R24, R30, R116 ;  /* 0x0000001e1874723c */ /* 0x000fe20000041874 */
[----:B------:R-:W3:Y:S04]  /*80a0*/  LDSM.16.MT88.4 R28, [R220+0x11800] ;  /* 0x01180000dc1c783b */ /* 0x000ee80000004200 */
[----:B------:R-:W-:Y:S01]  /*80b0*/  LDSM.16.MT88.4 R24, [R216+0x11800] ;  /* 0x01180000d818783b */ /* 0x000fe20000004200 */
[C---:B-1----:R-:W-:Y:S01]  /*80c0*/  HMMA.16816.F32.BF16 R128, R8.reuse, R20, R128 ;  /* 0x000000140880723c */ /* 0x042fe20000041880 */
[----:B------:R-:W-:Y:S05]  /*80d0*/  MUFU.EX2 R163, R163 ;  /* 0x000000a300a37308 */ /* 0x000fea0000000800 */
[C---:B------:R-:W-:Y:S01]  /*80e0*/  HMMA.16816.F32.BF16 R68, R8.reuse, R22, R68 ;  /* 0x000000160844723c */ /* 0x040fe20000041844 */
[----:B------:R-:W1:Y:S02]  /*80f0*/  LDSM.16.MT88.4 R20, [R218+0x11800] ;  /* 0x01180000da14783b */ /* 0x000e640000004200 */
[----:B------:R-:W1:Y:S03]  /*8100*/  MUFU.EX2 R170, R170 ;  /* 0x000000aa00aa7308 */ /* 0x000e660000000800 */
[C---:B----4-:R-:W-:Y:S05]  /*8110*/  HMMA.16816.F32.BF16 R72, R8.reuse, R12, R72 ;  /* 0x0000000c0848723c */ /* 0x050fea0000041848 */
[----:B------:R-:W-:Y:S01]  /*8120*/  MUFU.EX2 R154, R154 ;  /* 0x0000009a009a7308 */ /* 0x000fe20000000800 */
[C---:B------:R-:W-:Y:S01]  /*8130*/  HMMA.16816.F32.BF16 R76, R8.reuse, R14, R76 ;  /* 0x0000000e084c723c */ /* 0x040fe2000004184c */
[----:B------:R-:W4:Y:S05]  /*8140*/  LDSM.16.MT88.4 R12, [R217+0x11800] ;  /* 0x01180000d90c783b */ /* 0x000f2a0000004200 */
[C---:B-----5:R-:W-:Y:S01]  /*8150*/  HMMA.16816.F32.BF16 R80, R8.reuse, R4, R80 ;  /* 0x000000040850723c */ /* 0x060fe20000041850 */
[----:B------:R-:W5:Y:S05]  /*8160*/  MUFU.EX2 R161, R161 ;  /* 0x000000a100a17308 */ /* 0x000f6a0000000800 */
[C---:B------:R-:W-:Y:S01]  /*8170*/  HMMA.16816.F32.BF16 R84, R8.reuse, R6, R84 ;  /* 0x000000060854723c */ /* 0x040fe20000041854 */
[----:B------:R-:W5:Y:S02]  /*8180*/  LDSM.16.MT88.4 R4, [R220+0xe000] ;  /* 0x00e00000dc04783b */ /* 0x000f640000004200 */
[----:B------:R-:W-:Y:S03]  /*8190*/  MUFU.EX2 R150, R150 ;  /* 0x0000009600967308 */ /* 0x000fe60000000800 */
[C---:B--2---:R-:W-:Y:S05]  /*81a0*/  HMMA.16816.F32.BF16 R88, R8.reuse, R16, R88 ;  /* 0x000000100858723c */ /* 0x044fea0000041858 */
[----:B------:R-:W-:Y:S01]  /*81b0*/  MUFU.EX2 R167, R167 ;  /* 0x000000a700a77308 */ /* 0x000fe20000000800 */
[C---:B------:R-:W-:Y:S01]  /*81c0*/  HMMA.16816.F32.BF16 R92, R8.reuse, R18, R92 ;  /* 0x00000012085c723c */ /* 0x040fe2000004185c */
[----:B------:R-:W2:Y:S05]  /*81d0*/  LDSM.16.MT88.4 R16, [R218+0xe000] ;  /* 0x00e00000da10783b */ /* 0x000eaa0000004200 */
[C---:B---3--:R-:W-:Y:S01]  /*81e0*/  HMMA.16816.F32.BF16 R96, R8.reuse, R28, R96 ;  /* 0x0000001c0860723c */ /* 0x048fe20000041860 */
[----:B------:R-:W-:Y:S05]  /*81f0*/  MUFU.EX2 R148, R148 ;  /* 0x0000009400947308 */ /* 0x000fea0000000800 */
[C---:B------:R-:W-:Y:S01]  /*8200*/  HMMA.16816.F32.BF16 R100, R8.reuse, R30, R100 ;  /* 0x0000001e0864723c */ /* 0x040fe20000041864 */
[----:B------:R-:W-:Y:S02]  /*8210*/  LDSM.16.MT88.4 R28, [R218+0x12000] ;  /* 0x01200000da1c783b */ /* 0x000fe40000004200 */
[----:B------:R-:W3:Y:S03]  /*8220*/  MUFU.EX2 R149, R149 ;  /* 0x0000009500957308 */ /* 0x000ee60000000800 */
[C---:B-1----:R-:W-:Y:S05]  /*8230*/  HMMA.16816.F32.BF16 R124, R8.reuse, R20, R124 ;  /* 0x00000014087c723c */ /* 0x042fea000004187c */
[----:B------:R-:W-:Y:S01]  /*8240*/  MUFU.EX2 R147, R147 ;  /* 0x0000009300937308 */ /* 0x000fe20000000800 */
[----:B------:R-:W-:Y:S01]  /*8250*/  HMMA.16816.F32.BF16 R104, R8, R22, R104 ;  /* 0x000000160868723c */ /* 0x000fe20000041868 */
[----:B------:R-:W-:Y:S01]  /*8260*/  F2FP.BF16.F32.PACK_AB R20, R156, R153 ;  /* 0x000000999c14723e */ /* 0x000fe200000010ff */
[----:B------:R-:W-:Y:S01]  /*8270*/  FADD.FTZ R153, R153, R142 ;  /* 0x0000008e99997221 */ /* 0x000fe20000010000 */
[----:B------:R-:W-:Y:S01]  /*8280*/  F2FP.BF16.F32.PACK_AB R21, R160, R157 ;  /* 0x0000009da015723e */ /* 0x000fe200000010ff */
[----:B------:R-:W-:-:S02]  /*8290*/  FADD.FTZ R157, R157, R146 ;  /* 0x000000929d9d7221 */ /* 0x000fc40000010000 */
[C---:B----4-:R-:W-:Y:S01]  /*82a0*/  HMMA.16816.F32.BF16 R108, R8.reuse, R12, R108 ;  /* 0x0000000c086c723c */ /* 0x050fe2000004186c */
[----:B------:R-:W-:Y:S01]  /*82b0*/  F2FP.BF16.F32.PACK_AB R22, R158, R155 ;  /* 0x0000009b9e16723e */ /* 0x000fe200000010ff */
[----:B------:R-:W1:Y:S01]  /*82c0*/  MUFU.EX2 R152, R152 ;  /* 0x0000009800987308 */ /* 0x000e620000000800 */
[----:B------:R-:W-:Y:S01]  /*82d0*/  F2FP.BF16.F32.PACK_AB R23, R162, R159 ;  /* 0x0000009fa217723e */ /* 0x000fe200000010ff */
[----:B------:R-:W-:Y:S01]  /*82e0*/  FADD.FTZ R156, R156, R153 ;  /* 0x000000999c9c7221 */ /* 0x000fe20000010000 */
[----:B------:R-:W-:Y:S01]  /*82f0*/  FADD.FTZ R160, R160, R157 ;  /* 0x0000009da0a07221 */ /* 0x000fe20000010000 */
[C---:B------:R-:W-:Y:S01]  /*8300*/  HMMA.16816.F32.BF16 R120, R8.reuse, R14, R120 ;  /* 0x0000000e0878723c */ /* 0x040fe20000041878 */
[----:B------:R-:W4:Y:S01]  /*8310*/  LDSM.16.MT88.4 R12, [R217+0xe000] ;  /* 0x00e00000d90c783b */ /* 0x000f220000004200 */
[----:B------:R-:W-:Y:S01]  /*8320*/  FADD.FTZ R155, R155, R156 ;  /* 0x0000009c9b9b7221 */ /* 0x000fe20000010000 */
[----:B------:R-:W-:Y:S01]  /*8330*/  FADD.FTZ R3, R159, R160 ;  /* 0x000000a09f037221 */ /* 0x000fe20000010000 */
[----:B------:R-:W-:Y:S02]  /*8340*/  MUFU.EX2 R245, R245 ;  /* 0x000000f500f57308 */ /* 0x000fe40000000800 */
[----:B------:R-:W-:Y:S01]  /*8350*/  HMMA.16816.F32.BF16 R112, R8, R24, R112 ;  /* 0x000000180870723c */ /* 0x000fe20000041870 */
[----:B------:R-:W-:Y:S01]  /*8360*/  FADD.FTZ R155, R158, R155 ;  /* 0x0000009b9e9b7221 */ /* 0x000fe20000010000 */
[----:B------:R-:W-:-:S04]  /*8370*/  FADD.FTZ R3, R162, R3 ;  /* 0x00000003a2037221 */ /* 0x000fc80000010000 */
[----:B------:R-:W-:Y:S01]  /*8380*/  HMMA.16816.F32.BF16 R116, R8, R26, R116 ;  /* 0x0000001a0874723c */ /* 0x000fe20000041874 */
[----:B------:R-:W3:Y:S01]  /*8390*/  LDSM.16.MT88.4 R8, [R216+0xe000] ;  /* 0x00e00000d808783b */ /* 0x000ee20000004200 */
[----:B------:R-:W-:Y:S03]  /*83a0*/  MUFU.EX2 R246, R246 ;  /* 0x000000f600f67308 */ /* 0x000fe60000000800 */
[----:B------:R-:W-:Y:S01]  /*83b0*/  LDSM.16.MT88.4 R24, [R216+0x12000] ;  /* 0x01200000d818783b */ /* 0x000fe20000004200 */
[C---:B-----5:R-:W-:Y:S06]  /*83c0*/  HMMA.16816.F32.BF16 R128, R20.reuse, R4, R128 ;  /* 0x000000041480723c */ /* 0x060fec0000041880 */
[C---:B------:R-:W-:Y:S01]  /*83d0*/  HMMA.16816.F32.BF16 R68, R20.reuse, R6, R68 ;  /* 0x000000061444723c */ /* 0x040fe20000041844 */
[----:B------:R-:W5:Y:S05]  /*83e0*/  LDSM.16.MT88.4 R4, [R217+0x12000] ;  /* 0x01200000d904783b */ /* 0x000f6a0000004200 */
[C---:B--2---:R-:W-:Y:S06]  /*83f0*/  HMMA.16816.F32.BF16 R72, R20.reuse, R16, R72 ;  /* 0x000000101448723c */ /* 0x044fec0000041848 */
[C---:B------:R-:W-:Y:S01]  /*8400*/  HMMA.16816.F32.BF16 R76, R20.reuse, R18, R76 ;  /* 0x00000012144c723c */ /* 0x040fe2000004184c */
[----:B------:R-:W-:Y:S05]  /*8410*/  LDSM.16.MT88.4 R16, [R220+0xe800] ;  /* 0x00e80000dc10783b */ /* 0x000fea0000004200 */
[C---:B----4-:R-:W-:Y:S06]  /*8420*/  HMMA.16816.F32.BF16 R80, R20.reuse, R12, R80 ;  /* 0x0000000c1450723c */ /* 0x050fec0000041850 */
[C---:B------:R-:W-:Y:S01]  /*8430*/  HMMA.16816.F32.BF16 R84, R20.reuse, R14, R84 ;  /* 0x0000000e1454723c */ /* 0x040fe20000041854 */
[----:B------:R-:W-:Y:S05]  /*8440*/  LDSM.16.MT88.4 R12, [R218+0xe800] ;  /* 0x00e80000da0c783b */ /* 0x000fea0000004200 */
[C---:B---3--:R-:W-:Y:S06]  /*8450*/  HMMA.16816.F32.BF16 R88, R20.reuse, R8, R88 ;  /* 0x000000081458723c */ /* 0x048fec0000041858 */
[C---:B------:R-:W-:Y:S01]  /*8460*/  HMMA.16816.F32.BF16 R92, R20.reuse, R10, R92 ;  /* 0x0000000a145c723c */ /* 0x040fe2000004185c */
[----:B------:R-:W2:Y:S05]  /*8470*/  LDSM.16.MT88.4 R8, [R217+0xe800] ;  /* 0x00e80000d908783b */ /* 0x000eaa0000004200 */
[C---:B-----5:R-:W-:Y:S06]  /*8480*/  HMMA.16816.F32.BF16 R108, R20.reuse, R4, R108 ;  /* 0x00000004146c723c */ /* 0x060fec000004186c */
[C---:B------:R-:W-:Y:S01]  /*8490*/  HMMA.16816.F32.BF16 R120, R20.reuse, R6, R120 ;  /* 0x000000061478723c */ /* 0x040fe20000041878 */
[----:B------:R-:W3:Y:S05]  /*84a0*/  LDSM.16.MT88.4 R4, [R216+0xe800] ;  /* 0x00e80000d804783b */ /* 0x000eea0000004200 */
[C---:B------:R-:W-:Y:S06]  /*84b0*/  HMMA.16816.F32.BF16 R124, R20.reuse, R28, R124 ;  /* 0x0000001c147c723c */ /* 0x040fec000004187c */
        /* <DEDUP_REMOVED lines=14> */
[----:B--2---:R-:W-:Y:S01]  /*85a0*/  HMMA.16816.F32.BF16 R80, R28, R8, R80 ;  /* 0x000000081c50723c */ /* 0x004fe20000041850 */
[----:B------:R-:W-:Y:S01]  /*85b0*/  FADD.FTZ R171, R171, R168 ;  /* 0x000000a8abab7221 */ /* 0x000fe20000010000 */
[----:B------:R-:W-:-:S04]  /*85c0*/  FADD.FTZ R163, R170, R163 ;  /* 0x000000a3aaa37221 */ /* 0x000fc80000010000 */
[----:B------:R-:W-:Y:S01]  /*85d0*/  HMMA.16816.F32.BF16 R84, R28, R10, R84 ;  /* 0x0000000a1c54723c */ /* 0x000fe20000041854 */
[----:B------:R-:W2:Y:S05]  /*85e0*/  LDSM.16.MT88.4 R8, [R217+0x12800] ;  /* 0x01280000d908783b */ /* 0x000eaa0000004200 */
[C---:B------:R-:W-:Y:S06]  /*85f0*/  HMMA.16816.F32.BF16 R112, R20.reuse, R24, R112 ;  /* 0x000000181470723c */ /* 0x040fec0000041870 */
[----:B------:R-:W-:Y:S01]  /*8600*/  HMMA.16816.F32.BF16 R116, R20, R26, R116 ;  /* 0x0000001a1474723c */ /* 0x000fe20000041874 */
[----:B------:R-:W4:Y:S04]  /*8610*/  LDSM.16.MT88.4 R20, [R220+0x12800] ;  /* 0x01280000dc14783b */ /* 0x000f280000004200 */
[----:B------:R-:W-:Y:S01]  /*8620*/  LDSM.16.MT88.4 R24, [R220+0xf000] ;  /* 0x00f00000dc18783b */ /* 0x000fe20000004200 */
[C---:B------:R-:W-:Y:S06]  /*8630*/  HMMA.16816.F32.BF16 R72, R28.reuse, R12, R72 ;  /* 0x0000000c1c48723c */ /* 0x040fec0000041848 */
[C---:B------:R-:W-:Y:S01]  /*8640*/  HMMA.16816.F32.BF16 R76, R28.reuse, R14, R76 ;  /* 0x0000000e1c4c723c */ /* 0x040fe2000004184c */
[----:B------:R-:W5:Y:S05]  /*8650*/  LDSM.16.MT88.4 R12, [R218+0x12800] ;  /* 0x01280000da0c783b */ /* 0x000f6a0000004200 */
[C---:B------:R-:W-:Y:S06]  /*8660*/  HMMA.16816.F32.BF16 R128, R28.reuse, R16, R128 ;  /* 0x000000101c80723c */ /* 0x040fec0000041880 */
[C---:B------:R-:W-:Y:S01]  /*8670*/  HMMA.16816.F32.BF16 R68, R28.reuse, R18, R68 ;  /* 0x000000121c44723c */ /* 0x040fe20000041844 */
[----:B------:R-:W1:Y:S05]  /*8680*/  LDSM.16.MT88.4 R16, [R218+0xf000] ;  /* 0x00f00000da10783b */ /* 0x000e6a0000004200 */
[C---:B---3--:R-:W-:Y:S06]  /*8690*/  HMMA.16816.F32.BF16 R88, R28.reuse, R4, R88 ;  /* 0x000000041c58723c */ /* 0x048fec0000041858 */
[C---:B------:R-:W-:Y:S01]  /*86a0*/  HMMA.16816.F32.BF16 R92, R28.reuse, R6, R92 ;  /* 0x000000061c5c723c */ /* 0x040fe2000004185c */
[----:B------:R-:W3:Y:S05]  /*86b0*/  LDSM.16.MT88.4 R4, [R217+0xf000] ;  /* 0x00f00000d904783b */ /* 0x000eea0000004200 */
[C---:B--2---:R-:W-:Y:S06]  /*86c0*/  HMMA.16816.F32.BF16 R108, R28.reuse, R8, R108 ;  /* 0x000000081c6c723c */ /* 0x044fec000004186c */
[C---:B------:R-:W-:Y:S01]  /*86d0*/  HMMA.16816.F32.BF16 R120, R28.reuse, R10, R120 ;  /* 0x0000000a1c78723c */ /* 0x040fe20000041878 */
[----:B------:R-:W2:Y:S05]  /*86e0*/  LDSM.16.MT88.4 R8, [R220+0x13000] ;  /* 0x01300000dc08783b */ /* 0x000eaa0000004200 */
[C---:B----4-:R-:W-:Y:S06]  /*86f0*/  HMMA.16816.F32.BF16 R96, R28.reuse, R20, R96 ;  /* 0x000000141c60723c */ /* 0x050fec0000041860 */
[C---:B------:R-:W-:Y:S01]  /*8700*/  HMMA.16816.F32.BF16 R100, R28.reuse, R22, R100 ;  /* 0x000000161c64723c */ /* 0x040fe20000041864 */
[----:B------:R-:W4:Y:S05]  /*8710*/  LDSM.16.MT88.4 R20, [R216+0xf000] ;  /* 0x00f00000d814783b */ /* 0x000f2a0000004200 */
[C---:B-----5:R-:W-:Y:S06]  /*8720*/  HMMA.16816.F32.BF16 R124, R28.reuse, R12, R124 ;  /* 0x0000000c1c7c723c */ /* 0x060fec000004187c */
[----:B------:R-:W-:Y:S01]  /*8730*/  HMMA.16816.F32.BF16 R104, R28, R14, R104 ;  /* 0x0000000e1c68723c */ /* 0x000fe20000041868 */
[----:B------:R-:W-:Y:S01]  /*8740*/  F2FP.BF16.F32.PACK_AB R12, R161, R154 ;  /* 0x0000009aa10c723e */ /* 0x000fe200000010ff */
[----:B------:R-:W-:Y:S01]  /*8750*/  FADD.FTZ R154, R154, R171 ;  /* 0x000000ab9a9a7221 */ /* 0x000fe20000010000 */
[----:B------:R-:W-:-:S03]  /*8760*/  F2FP.BF16.F32.PACK_AB R13, R149, R148 ;  /* 0x00000094950d723e */ /* 0x000fc600000010ff */
[----:B------:R-:W-:Y:S01]  /*8770*/  HMMA.16816.F32.BF16 R112, R28, R32, R112 ;  /* 0x000000201c70723c */ /* 0x000fe20000041870 */
[----:B------:R-:W-:Y:S01]  /*8780*/  F2FP.BF16.F32.PACK_AB R14, R167, R150 ;  /* 0x00000096a70e723e */ /* 0x000fe200000010ff */
[----:B------:R-:W-:Y:S01]  /*8790*/  FADD.FTZ R161, R161, R154 ;  /* 0x0000009aa1a17221 */ /* 0x000fe20000010000 */
[----:B-1----:R-:W-:-:S03]  /*87a0*/  F2FP.BF16.F32.PACK_AB R15, R152, R147 ;  /* 0x00000093980f723e */ /* 0x002fc600000010ff */
[----:B------:R-:W-:Y:S01]  /*87b0*/  HMMA.16816.F32.BF16 R116, R28, R34, R116 ;  /* 0x000000221c74723c */ /* 0x000fe20000041874 */
[--C-:B------:R-:W-:Y:S01]  /*87c0*/  FFMA.FTZ R32, R67, UR10, -R66.reuse ;  /* 0x0000000a43207c23 */ /* 0x100fe20008010842 */
[----:B------:R-:W-:Y:S01]  /*87d0*/  FFMA.FTZ R33, R65, UR10, -R66 ;  /* 0x0000000a41217c23 */ /* 0x000fe20008010842 */
[----:B------:R-:W-:-:S03]  /*87e0*/  FADD.FTZ R150, R150, R161 ;  /* 0x000000a196967221 */ /* 0x000fc60000010000 */
[C---:B------:R-:W-:Y:S01]  /*87f0*/  HMMA.16816.F32.BF16 R128, R12.reuse, R24, R128 ;  /* 0x000000180c80723c */ /* 0x040fe20000041880 */
[--C-:B------:R-:W-:Y:S01]  /*8800*/  FFMA.FTZ R28, R138, UR10, -R135.reuse ;  /* 0x0000000a8a1c7c23 */ /* 0x100fe20008010887 */
[--C-:B------:R-:W-:Y:S01]  /*8810*/  FFMA.FTZ R29, R136, UR10, -R135.reuse ;  /* 0x0000000a881d7c23 */ /* 0x100fe20008010887 */
[----:B------:R-:W-:Y:S01]  /*8820*/  FFMA.FTZ R30, R134, UR10, -R135 ;  /* 0x0000000a861e7c23 */ /* 0x000fe20008010887 */
[----:B------:R-:W-:Y:S01]  /*8830*/  FFMA.FTZ R31, R133, UR10, -R66 ;  /* 0x0000000a851f7c23 */ /* 0x000fe20008010842 */
[----:B------:R-:W-:Y:S01]  /*8840*/  MUFU.EX2 R32, R32 ;  /* 0x0000002000207308 */ /* 0x000fe20000000800 */
[----:B------:R-:W-:Y:S01]  /*8850*/  HMMA.16816.F32.BF16 R68, R12, R26, R68 ;  /* 0x0000001a0c44723c */ /* 0x000fe20000041844 */
[----:B------:R-:W-:Y:S01]  /*8860*/  LDSM.16.MT88.4 R24, [R216+0x13000] ;  /* 0x01300000d818783b */ /* 0x000fe20000004200 */
[----:B------:R-:W-:-:S04]  /*8870*/  FADD.FTZ R167, R167, R150 ;  /* 0x00000096a7a77221 */ /* 0x000fc80000010000 */
[C---:B------:R-:W-:Y:S01]  /*8880*/  HMMA.16816.F32.BF16 R72, R12.reuse, R16, R72 ;  /* 0x000000100c48723c */ /* 0x040fe20000041848 */
[----:B------:R-:W-:Y:S05]  /*8890*/  MUFU.EX2 R28, R28 ;  /* 0x0000001c001c7308 */ /* 0x000fea0000000800 */
[C---:B------:R-:W-:Y:S01]  /*88a0*/  HMMA.16816.F32.BF16 R76, R12.reuse, R18, R76 ;  /* 0x000000120c4c723c */ /* 0x040fe2000004184c */
[----:B------:R-:W1:Y:S02]  /*88b0*/  LDSM.16.MT88.4 R16, [R218+0x13000] ;  /* 0x01300000da10783b */ /* 0x000e640000004200 */
[----:B------:R-:W5:Y:S03]  /*88c0*/  MUFU.EX2 R29, R29 ;  /* 0x0000001d001d7308 */ /* 0x000f660000000800 */
[C---:B---3--:R-:W-:Y:S05]  /*88d0*/  HMMA.16816.F32.BF16 R80, R12.reuse, R4, R80 ;  /* 0x000000040c50723c */ /* 0x048fea0000041850 */
[----:B------:R-:W-:Y:S01]  /*88e0*/  MUFU.EX2 R30, R30 ;  /* 0x0000001e001e7308 */ /* 0x000fe20000000800 */
[C---:B------:R-:W-:Y:S01]  /*88f0*/  HMMA.16816.F32.BF16 R84, R12.reuse, R6, R84 ;  /* 0x000000060c54723c */ /* 0x040fe20000041854 */
[----:B------:R-:W3:Y:S05]  /*8900*/  LDSM.16.MT88.4 R4, [R217+0x13000] ;  /* 0x01300000d904783b */ /* 0x000eea0000004200 */
[C---:B--2---:R-:W-:Y:S01]  /*8910*/  HMMA.16816.F32.BF16 R96, R12.reuse, R8, R96 ;  /* 0x000000080c60723c */ /* 0x044fe20000041860 */
[----:B------:R-:W2:Y:S05]  /*8920*/  MUFU.EX2 R31, R31 ;  /* 0x0000001f001f7308 */ /* 0x000eaa0000000800 */
[C---:B------:R-:W-:Y:S01]  /*8930*/  HMMA.16816.F32.BF16 R100, R12.reuse, R10, R100 ;  /* 0x0000000a0c64723c */ /* 0x040fe20000041864 */
[----:B------:R-:W2:Y:S02]  /*8940*/  LDSM.16.MT88.4 R8, [R220+0xf800] ;  /* 0x00f80000dc08783b */ /* 0x000ea40000004200 */
[----:B------:R-:W2:Y:S03]  /*8950*/  MUFU.EX2 R33, R33 ;  /* 0x0000002100217308 */ /* 0x000ea60000000800 */
[C---:B----4-:R-:W-:Y:S06]  /*8960*/  HMMA.16816.F32.BF16 R88, R12.reuse, R20, R88 ;  /* 0x000000140c58723c */ /* 0x050fec0000041858 */
[C---:B------:R-:W-:Y:S01]  /*8970*/  HMMA.16816.F32.BF16 R92, R12.reuse, R22, R92 ;  /* 0x000000160c5c723c */ /* 0x040fe2000004185c */
[----:B------:R-:W4:Y:S05]  /*8980*/  LDSM.16.MT88.4 R20, [R218+0xf800] ;  /* 0x00f80000da14783b */ /* 0x000f2a0000004200 */
[C---:B-1----:R-:W-:Y:S06]  /*8990*/  HMMA.16816.F32.BF16 R124, R12.reuse, R16, R124 ;  /* 0x000000100c7c723c */ /* 0x042fec000004187c */
[C---:B------:R-:W-:Y:S01]  /*89a0*/  HMMA.16816.F32.BF16 R104, R12.reuse, R18, R104 ;  /* 0x000000120c68723c */ /* 0x040fe20000041868 */
[----:B------:R-:W1:Y:S05]  /*89b0*/  LDSM.16.MT88.4 R16, [R217+0xf800] ;  /* 0x00f80000d910783b */ /* 0x000e6a0000004200 */
[C---:B---3--:R-:W-:Y:S06]  /*89c0*/  HMMA.16816.F32.BF16 R108, R12.reuse, R4, R108 ;  /* 0x000000040c6c723c */ /* 0x048fec000004186c */
[----:B------:R-:W-:Y:S01]  /*89d0*/  HMMA.16816.F32.BF16 R120, R12, R6, R120 ;  /* 0x000000060c78723c */ /* 0x000fe20000041878 */
[----:B-----5:R-:W-:Y:S01]  /*89e0*/  F2FP.BF16.F32.PACK_AB R4, R29, R28 ;  /* 0x0000001c1d04723e */ /* 0x020fe200000010ff */
[----:B------:R-:W-:Y:S01]  /*89f0*/  FADD.FTZ R28, R28, R167 ;  /* 0x000000a71c1c7221 */ /* 0x000fe20000010000 */
[----:B--2---:R-:W-:-:S03]  /*8a00*/  F2FP.BF16.F32.PACK_AB R5, R32, R31 ;  /* 0x0000001f2005723e */ /* 0x004fc600000010ff */
[----:B------:R-:W-:Y:S01]  /*8a10*/  HMMA.16816.F32.BF16 R112, R12, R24, R112 ;  /* 0x000000180c70723c */ /* 0x000fe20000041870 */
[----:B------:R-:W-:Y:S01]  /*8a20*/  F2FP.BF16.F32.PACK_AB R6, R245, R30 ;  /* 0x0000001ef506723e */ /* 0x000fe200000010ff */
[----:B------:R-:W-:Y:S01]  /*8a30*/  FADD.FTZ R29, R29, R28 ;  /* 0x0000001c1d1d7221 */ /* 0x000fe20000010000 */
[----:B------:R-:W-:-:S03]  /*8a40*/  F2FP.BF16.F32.PACK_AB R7, R246, R33 ;  /* 0x00000021f607723e */ /* 0x000fc600000010ff */
[----:B------:R-:W-:Y:S01]  /*8a50*/  HMMA.16816.F32.BF16 R116, R12, R26, R116 ;  /* 0x0000001a0c74723c */ /* 0x000fe20000041874 */
[----:B------:R-:W2:Y:S01]  /*8a60*/  LDSM.16.MT88.4 R12, [R216+0xf800] ;  /* 0x00f80000d80c783b */ /* 0x000ea20000004200 */
[----:B------:R-:W-:-:S04]  /*8a70*/  FADD.FTZ R30, R30, R29 ;  /* 0x0000001d1e1e7221 */ /* 0x000fc80000010000 */
[----:B------:R-:W-:Y:S01]  /*8a80*/  HMMA.16816.F32.BF16 R128, R4, R8, R128 ;  /* 0x000000080480723c */ /* 0x000fe20000041880 */
[----:B------:R-:W-:-:S05]  /*8a90*/  FADD.FTZ R245, R245, R30 ;  /* 0x0000001ef5f57221 */ /* 0x000fca0000010000 */
[C---:B------:R-:W-:Y:S01]  /*8aa0*/  HMMA.16816.F32.BF16 R68, R4.reuse, R10, R68 ;  /* 0x0000000a0444723c */ /* 0x040fe20000041844 */
[----:B------:R-:W3:Y:S05]  /*8ab0*/  LDSM.16.MT88.4 R8, [R220+0x13800] ;  /* 0x01380000dc08783b */ /* 0x000eea0000004200 */
        /* <DEDUP_REMOVED lines=9> */
[C---:B---3--:R-:W-:Y:S06]  /*8b50*/  HMMA.16816.F32.BF16 R96, R4.reuse, R8, R96 ;  /* 0x000000080460723c */ /* 0x048fec0000041860 */
[----:B------:R-:W-:Y:S01]  /*8b60*/  HMMA.16816.F32.BF16 R100, R4, R10, R100 ;  /* 0x0000000a0464723c */ /* 0x000fe20000041864 */
[----:B------:R-:W-:-:S04]  /*8b70*/  FADD.FTZ R8, R148, R163 ;  /* 0x000000a394087221 */ /* 0x000fc80000010000 */
[----:B------:R-:W-:Y:S01]  /*8b80*/  FADD.FTZ R8, R149, R8 ;  /* 0x0000000895087221 */ /* 0x000fe20000010000 */
[----:B----4-:R-:W-:Y:S03]  /*8b90*/  HMMA.16816.F32.BF16 R124, R4, R20, R124 ;  /* 0x00000014047c723c */ /* 0x010fe6000004187c */
[----:B------:R-:W-:-:S03]  /*8ba0*/  FADD.FTZ R147, R147, R8 ;  /* 0x0000000893937221 */ /* 0x000fc60000010000 */
[----:B------:R-:W-:Y:S01]  /*8bb0*/  HMMA.16816.F32.BF16 R104, R4, R22, R104 ;  /* 0x000000160468723c */ /* 0x000fe20000041868 */
[----:B------:R-:W-:-:S04]  /*8bc0*/  FADD.FTZ R152, R152, R147 ;  /* 0x0000009398987221 */ /* 0x000fc80000010000 */
[----:B------:R-:W-:Y:S01]  /*8bd0*/  FADD.FTZ R31, R31, R152 ;  /* 0x000000981f1f7221 */ /* 0x000fe20000010000 */
[----:B-1----:R-:W-:Y:S03]  /*8be0*/  HMMA.16816.F32.BF16 R108, R4, R16, R108 ;  /* 0x00000010046c723c */ /* 0x002fe6000004186c */
[----:B------:R-:W-:-:S03]  /*8bf0*/  FADD.FTZ R32, R32, R31 ;  /* 0x0000001f20207221 */ /* 0x000fc60000010000 */
[----:B------:R-:W-:Y:S01]  /*8c00*/  HMMA.16816.F32.BF16 R120, R4, R18, R120 ;  /* 0x000000120478723c */ /* 0x000fe20000041878 */
[----:B------:R-:W-:-:S04]  /*8c10*/  FADD.FTZ R33, R33, R32 ;  /* 0x0000002021217221 */ /* 0x000fc80000010000 */
[----:B------:R-:W-:Y:S01]  /*8c20*/  FADD.FTZ R246, R246, R33 ;  /* 0x00000021f6f67221 */ /* 0x000fe20000010000 */
        /* <DEDUP_REMOVED lines=9> */
[----:B------:R-:W-:Y:S01]  /*8cc0*/  SHF.L.U32 R5, R233, 0x7, RZ ;  /* 0x00000007e9057819 */ /* 0x000fe200000006ff */
[----:B------:R-:W-:-:S03]  /*8cd0*/  ULDC.64 UR4, c[0x0][0x238] ;  /* 0x00008e0000047ab9 */ /* 0x000fc60000000a00 */
[----:B------:R-:W-:Y:S01]  /*8ce0*/  IABS R7, R5 ;  /* 0x0000000500077213 */ /* 0x000fe20000000000 */
[----:B------:R-:W-:-:S05]  /*8cf0*/  VIADD R13, R5, 0x80 ;  /* 0x00000080050d7836 */ /* 0x000fca0000000000 */
[----:B------:R-:W-:Y:S02]  /*8d00*/  IABS R9, R13 ;  /* 0x0000000d00097213 */ /* 0x000fe40000000000 */
[-C--:B-1----:R-:W-:Y:S02]  /*8d10*/  IABS R3, R4.reuse ;  /* 0x0000000400037213 */ /* 0x082fe40000000000 */
[-C--:B------:R-:W-:Y:S02]  /*8d20*/  LOP3.LUT R13, R13, R4.reuse, RZ, 0x3c, !PT ;  /* 0x000000040d0d7212 */ /* 0x080fe400078e3cff */
[----:B------:R-:W1:Y:S01]  /*8d30*/  I2F.RP R6, R3 ;  /* 0x0000000300067306 */ /* 0x000e620000209400 */
[----:B------:R-:W-:Y:S02]  /*8d40*/  LOP3.LUT R5, R5, R4, RZ, 0x3c, !PT ;  /* 0x0000000405057212 */ /* 0x000fe400078e3cff */
[----:B------:R-:W-:Y:S02]  /*8d50*/  ISETP.GE.AND P3, PT, R13, RZ, PT ;  /* 0x000000ff0d00720c */ /* 0x000fe40003f66270 */
[----:B------:R-:W-:-:S03]  /*8d60*/  ISETP.GE.AND P1, PT, R5, RZ, PT ;  /* 0x000000ff0500720c */ /* 0x000fc60003f26270 */
        /* <DEDUP_REMOVED lines=12> */
[C---:B------:R-:W-:Y:S01]  /*8e30*/  IMAD R6, R3.reuse, R6, R7 ;  /* 0x0000000603067224 */ /* 0x040fe200078e0207 */
        /* <DEDUP_REMOVED lines=35> */
.L_x_1553:
[----:B------:R-:W-:-:S04]  /*9070*/  LEA R7, -R186, RZ, 0x7 ;  /* 0x000000ffba077211 */ /* 0x000fc800078e39ff */
[----:B------:R-:W-:-:S07]  /*9080*/  SHF.R.S32.HI R4, RZ, 0x1f, R7 ;  /* 0x0000001fff047819 */ /* 0x000fce0000011407 */
.L_x_1554:
[----:B------:R-:W-:Y:S01]  /*9090*/  ULDC UR4, c[0x0][0x2d0] ;  /* 0x0000b40000047ab9 */ /* 0x000fe20000000800 */
[----:B------:R-:W-:Y:S02]  /*90a0*/  LEA R194, P3, R7, R188, 0x1 ;  /* 0x000000bc07c27211 */ /* 0x000fe400078608ff */
[----:B------:R-:W-:Y:S02]  /*90b0*/  ISETP.GE.AND P1, PT, R38, UR4, PT ;  /* 0x0000000426007c0c */ /* 0x000fe4000bf26270 */
[----:B------:R-:W-:Y:S02]  /*90c0*/  ISETP.GE.AND P2, PT, R235, UR4, PT ;  /* 0x00000004eb007c0c */ /* 0x000fe4000bf46270 */
[----:B------:R-:W-:-:S09]  /*90d0*/  LEA.HI.X R195, R7, R189, R4, 0x1, P3 ;  /* 0x000000bd07c37211 */ /* 0x000fd200018f0c04 */
[-C--:B------:R-:W-:Y:S02]  /*90e0*/  @!P1 IADD3 R8, P4, R7, R40.reuse, RZ ;  /* 0x0000002807089210 */ /* 0x080fe40007f9e0ff */
[----:B------:R-:W-:Y:S01]  /*90f0*/  IADD3 R7, P3, R232, R7, RZ ;  /* 0x00000007e8077210 */ /* 0x000fe20007f7e0ff */
[----:B------:R-:W-:Y:S02]  /*9100*/  @P2 STS.128 [R234+0xc000], RZ ;  /* 0x00c000ffea002388 */ /* 0x000fe40000000c00 */
[----:B------:R-:W-:Y:S01]  /*9110*/  @!P1 IMAD.X R3, R4, 0x1, R36, P4 ;  /* 0x0000000104039824 */ /* 0x000fe200020e0624 */
[C---:B------:R-:W-:Y:S01]  /*9120*/  @!P1 LEA R28, P4, R8.reuse, UR6, 0x1 ;  /* 0x00000006081c9c11 */ /* 0x040fe2000f8808ff */
        /* <DEDUP_REMOVED lines=11> */
[C---:B------:R-:W-:Y:S02]  /*91e0*/  @!P1 LEA R20, P3, R6.reuse, UR6, 0x1 ;  /* 0x0000000606149c11 */ /* 0x040fe4000f8608ff */
        /* <DEDUP_REMOVED lines=47> */
[----:B------:R-:W-:Y:S01]  /*94e0*/  @!P1 LEA R24, P4, R5, UR6, 0x1 ;  /* 0x0000000605189c11 */ /* 0x000fe2000f8808ff */
[----:B------:R-:W-:Y:S01]  /*94f0*/  @!P1 IMAD.X R6, R4, 0x1, R36, P3 ;  /* 0x0000000104069824 */ /* 0x000fe200018e0624 */
[-C--:B------:R-:W-:Y:S01]  /*9500*/  @!P2 LEA R26, P5, R3, R188.reuse, 0x1 ;  /* 0x000000bc031aa211 */ /* 0x080fe200078a08ff */
[----:B------:R-:W-:Y:S01]  /*9510*/  @P1 STS.128 [R234+0x11000], RZ ;  /* 0x011000ffea001388 */ /* 0x000fe20000000c00 */
[C---:B------:R-:W-:Y:S02]  /*9520*/  IADD3 R7, P3, R232.reuse, R3, RZ ;  /* 0x00000003e8077210 */ /* 0x040fe40007f7e0ff */
[----:B------:R-:W-:Y:S01]  /*9530*/  @!P1 LEA.HI.X R25, R5, UR7, R6, 0x1, P4 ;  /* 0x0000000705199c11 */ /* 0x000fe2000a0f0c06 */
[----:B------:R-:W-:Y:S01]  /*9540*/  @!PT LDS RZ, [RZ] ;  /* 0x00000000fffff984 */ /* 0x000fe20000000800 */
[----:B------:R-:W-:Y:S01]  /*9550*/  @!PT LDS RZ, [RZ] ;  /* 0x00000000fffff984 */ /* 0x000fe20000000800 */
[----:B------:R-:W-:Y:S01]  /*9560*/  @!PT LDS RZ, [RZ] ;  /* 0x00000000fffff984 */ /* 0x000fe20000000800 */
[----:B------:R-:W-:Y:S01]  /*9570*/  @!P1 LDGSTS.E.BYPASS.LTC128B.128 [R234+0x11000], desc[UR12][R16.64+0x80] ;  /* 0x1100008010ea9fae */ /* 0x000fe2000b901d4c */
[--C-:B------:R-:W-:Y:S01]  /*9580*/  @!P2 LEA.HI.X R27, R3, R189, R4.reuse, 0x1, P5 ;  /* 0x000000bd031ba211 */ /* 0x100fe200028f0c04 */
[----:B------:R-:W-:Y:S01]  /*9590*/  IMAD.X R4, R231, 0x1, R4, P3 ;  /* 0x00000001e7047824 */ /* 0x000fe200018e0604 */
[----:B------:R-:W-:Y:S01]  /*95a0*/  IADD3 R3, P4, R232, R7, RZ ;  /* 0x00000007e8037210 */ /* 0x000fe20007f9e0ff */
[----:B------:R-:W-:Y:S01]  /*95b0*/  @P2 STS.128 [R234+0xd800], RZ ;  /* 0x00d800ffea002388 */ /* 0x000fe20000000c00 */
[----:B------:R-:W-:-:S02]  /*95c0*/  @!P2 LEA R30, P6, R7, R188, 0x1 ;  /* 0x000000bc071ea211 */ /* 0x000fc400078c08ff */
[-C--:B------:R-:W-:Y:S01]  /*95d0*/  @!P1 IADD3 R5, P5, R7, R40.reuse, RZ ;  /* 0x0000002807059210 */ /* 0x080fe20007fbe0ff */
[----:B------:R-:W-:Y:S01]  /*95e0*/  @!PT LDS RZ, [RZ] ;  /* 0x00000000fffff984 */ /* 0x000fe20000000800 */
[----:B------:R-:W-:Y:S01]  /*95f0*/  @!PT LDS RZ, [RZ] ;  /* 0x00000000fffff984 */ /* 0x000fe20000000800 */
[----:B------:R-:W-:Y:S01]  /*9600*/  @!PT LDS RZ, [RZ] ;  /* 0x00000000fffff984 */ /* 0x000fe20000000800 */
[----:B------:R-:W-:Y:S01]  /*9610*/  @!P2 LDGSTS.E.BYPASS.LTC128B.128 [R234+0xd800], desc[UR12][R14.64] ;  /* 0x0d8000000eeaafae */ /* 0x000fe2000b901d4c */
[----:B------:R-:W-:Y:S01]  /*9620*/  @!P1 IADD3 R40, P3, R3, R40, RZ ;  /* 0x0000002803289210 */ /* 0x000fe20007f7e0ff */
[--C-:B------:R-:W-:Y:S01]  /*9630*/  IMAD.X R6, R231, 0x1, R4.reuse, P4 ;  /* 0x00000001e7067824 */ /* 0x100fe200020e0604 */
[----:B------:R-:W-:Y:S01]  /*9640*/  @!P2 LEA.HI.X R31, R7, R189, R4, 0x1, P6 ;  /* 0x000000bd071fa211 */ /* 0x000fe200030f0c04 */
        /* <DEDUP_REMOVED lines=8> */
[----:B-1----:R-:W-:Y:S01]  /*96d0*/  @!P2 LEA R28, P4, R3, R188, 0x1 ;  /* 0x000000bc031ca211 */ /* 0x002fe200078808ff */
[----:B------:R-:W-:Y:S01]  /*96e0*/  IMAD.MOV.U32 R188, RZ, RZ, R194 ;  /* 0x000000ffffbc7224 */ /* 0x000fe200078e00c2 */
[----:B------:R-:W-:Y:S01]  /*96f0*/  @!P1 LEA R36, P3, R40, UR6, 0x1 ;  /* 0x0000000628249c11 */ /* 0x000fe2000f8608ff */
[----:B------:R-:W-:Y:S01]  /*9700*/  @P2 STS.128 [R234+0xe000], RZ ;  /* 0x00e000ffea002388 */ /* 0x000fe20000000c00 */
[----:B------:R-:W-:-:S02]  /*9710*/  @!P1 LEA.HI.X R39, R5, UR7, R4, 0x1, P5 ;  /* 0x0000000705279c11 */ /* 0x000fc4000a8f0c04 */
[----:B------:R-:W-:Y:S01]  /*9720*/  @!P2 LEA.HI.X R29, R3, R189, R6, 0x1, P4 ;  /* 0x000000bd031da211 */ /* 0x000fe200020f0c06 */
[----:B------:R-:W-:Y:S01]  /*9730*/  @!PT LDS RZ, [RZ] ;  /* 0x00000000fffff984 */ /* 0x000fe20000000800 */
[----:B------:R-:W-:Y:S01]  /*9740*/  @!PT LDS RZ, [RZ] ;  /* 0x00000000fffff984 */ /* 0x000fe20000000800 */
[----:B------:R-:W-:Y:S01]  /*9750*/  @!PT LDS RZ, [RZ] ;  /* 0x00000000fffff984 */ /* 0x000fe20000000800 */
[----:B------:R-:W-:Y:S01]  /*9760*/  @!P2 LDGSTS.E.BYPASS.LTC128B.128 [R234+0xe000], desc[UR12][R10.64] ;  /* 0x0e0000000aeaafae */ /* 0x000fe2000b901d4c */
[----:B------:R-:W-:Y:S01]  /*9770*/  @!P1 LEA.HI.X R37, R40, UR7, R7, 0x1, P3 ;  /* 0x0000000728259c11 */ /* 0x000fe200098f0c07 */
[----:B------:R-:W-:Y:S02]  /*9780*/  IMAD.MOV.U32 R189, RZ, RZ, R195 ;  /* 0x000000ffffbd7224 */ /* 0x000fe400078e00c3 */
        /* <DEDUP_REMOVED lines=36> */
[----:B------:R-:W3:Y:S04]  /*99d0*/  LDSM.16.M88.4 R64, [R225+0x4000] ;  /* 0x00400000e140783b */ /* 0x000ee80000000200 */
[----:B------:R-:W4:Y:S04]  /*99e0*/  LDSM.16.M88.4 R56, [R225+0x4800] ;  /* 0x00480000e138783b */ /* 0x000f280000000200 */
[----:B------:R-:W5:Y:S04]  /*99f0*/  LDSM.16.M88.4 R48, [R225+0x5000] ;  /* 0x00500000e130783b */ /* 0x000f680000000200 */
[----:B------:R-:W2:Y:S04]  /*9a00*/  LDSM.16.M88.4 R40, [R225+0x5800] ;  /* 0x00580000e128783b */ /* 0x000ea80000000200 */
[----:B------:R-:W2:Y:S04]  /*9a10*/  LDSM.16.M88.4 R32, [R225+0x6000] ;  /* 0x00600000e120783b */ /* 0x000ea80000000200 */
[----:B-1----:R-:W1:Y:S04]  /*9a20*/  LDSM.16.M88.4 R24, [R225+0x6800] ;  /* 0x00680000e118783b */ /* 0x002e680000000200 */
        /* <DEDUP_REMOVED lines=17> */
[C---:B------:R-:W-:Y:S03]  /*9b40*/  HMMA.16816.F32.BF16 R36, R172.reuse, R32, RZ ;  /* 0x00000020ac24723c */ /* 0x040fe600000418ff */
[----:B------:R-:W-:Y:S03]  /*9b50*/  LDSM.16.M88.4 R164, [R208] ;  /* 0x00000000d0a4783b */ /* 0x000fe60000000200 */
[C---:B-1----:R-:W-:Y:S01]  /*9b60*/  HMMA.16816.F32.BF16 R28, R172.reuse, R24, RZ ;  /* 0x00000018ac1c723c */ /* 0x042fe200000418ff */
[----:B------:R-:W-:Y:S01]  /*9b70*/  LDSM.16.M88.4 R160, [R208+0x800] ;  /* 0x00080000d0a0783b */ /* 0x000fe20000000200 */
[----:B------:R-:W1:Y:S04]  /*9b80*/  S2R R3, SR_TID.X ;  /* 0x0000000000037919 */ /* 0x000e680000002100 */
[C---:B------:R-:W-:Y:S01]  /*9b90*/  HMMA.16816.F32.BF16 R20, R172.reuse, R16, RZ ;  /* 0x00000010ac14723c */ /* 0x040fe200000418ff */
[----:B------:R-:W0:Y:S05]  /*9ba0*/  LDGDEPBAR ;  /* 0x00000000000079af */ /* 0x000e2a0000000000 */
[C---:B------:R-:W-:Y:S06]  /*9bb0*/  HMMA.16816.F32.BF16 R56, R172.reuse, R58, RZ ;  /* 0x0000003aac38723c */ /* 0x040fec00000418ff */
[C---:B------:R-:W-:Y:S06]  /*9bc0*/  HMMA.16816.F32.BF16 R48, R172.reuse, R50, RZ ;  /* 0x00000032ac30723c */ /* 0x040fec00000418ff */
[C---:B------:R-:W-:Y:S06]  /*9bd0*/  HMMA.16816.F32.BF16 R40, R172.reuse, R42, RZ ;  /* 0x0000002aac28723c */ /* 0x040fec00000418ff */
[C---:B------:R-:W-:Y:S06]  /*9be0*/  HMMA.16816.F32.BF16 R32, R172.reuse, R34, RZ ;  /* 0x00000022ac20723c */ /* 0x040fec00000418ff */
[----:B------:R-:W-:Y:S01]  /*9bf0*/  HMMA.16816.F32.BF16 R24, R172, R26, RZ ;  /* 0x0000001aac18723c */ /* 0x000fe200000418ff */
[----:B-1----:R-:W-:-:S05]  /*9c00*/  IMAD.SHL.U32 R3, R3, 0x2, RZ ;  /* 0x0000000203037824 */ /* 0x002fca00078e00ff */
[C---:B------:R-:W-:Y:S06]  /*9c10*/  HMMA.16816.F32.BF16 R16, R172.reuse, R18, RZ ;  /* 0x00000012ac10723c */ /* 0x040fec00000418ff */
[C---:B------:R-:W-:Y:S06]  /*9c20*/  HMMA.16816.F32.BF16 R12, R172.reuse, R140, RZ ;  /* 0x0000008cac0c723c */ /* 0x040fec00000418ff */
        /* <DEDUP_REMOVED lines=73> */
[----:B------:R-:W5:Y:S05]  /*a0c0*/  LDSM.16.M88.4 R152, [R204] ;  /* 0x00000000cc98783b */ /* 0x000f6a0000000200 */
[C---:B---3--:R-:W-:Y:S06]  /*a0d0*/  HMMA.16816.F32.BF16 R132, R8.reuse, R4, R132 ;  /* 0x000000040884723c */ /* 0x048fec0000041884 */
[----:B------:R-:W-:Y:S01]  /*a0e0*/  HMMA.16816.F32.BF16 R64, R8, R6, R64 ;  /* 0x000000060840723c */ /* 0x000fe20000041840 */
[----:B------:R-:W3:Y:S05]  /*a0f0*/  LDSM.16.M88.4 R4, [R207] ;  /* 0x00000000cf04783b */ /* 0x000eea0000000200 */
[C---:B------:R-:W-:Y:S06]  /*a100*/  HMMA.16816.F32.BF16 R60, R168.reuse, R160, R60 ;  /* 0x000000a0a83c723c */ /* 0x040fec000004183c */
[----:B------:R-:W-:Y:S01]  /*a110*/  HMMA.16816.F32.BF16 R56, R168, R162, R56 ;  /* 0x000000a2a838723c */ /* 0x000fe20000041838 */
[----:B------:R-:W3:Y:S04]  /*a120*/  LDSM.16.M88.4 R160, [R225+0xb800] ;  /* 0x00b80000e1a0783b */ /* 0x000ee80000000200 */
[----:B------:R-:W-:Y:S01]  /*a130*/  LDSM.16.M88.4 R168, [R206] ;  /* 0x00000000cea8783b */ /* 0x000fe20000000200 */
[C---:B----4-:R-:W-:Y:S06]  /*a140*/  HMMA.16816.F32.BF16 R44, R8.reuse, R144, R44 ;  /* 0x00000090082c723c */ /* 0x050fec000004182c */
[C---:B------:R-:W-:Y:S01]  /*a150*/  HMMA.16816.F32.BF16 R40, R8.reuse, R146, R40 ;  /* 0x000000920828723c */ /* 0x040fe20000041828 */
[----:B------:R-:W4:Y:S05]  /*a160*/  LDSM.16.M88.4 R144, [R203] ;  /* 0x00000000cb90783b */ /* 0x000f2a0000000200 */
[C---:B-1----:R-:W-:Y:S06]  /*a170*/  HMMA.16816.F32.BF16 R20, R8.reuse, R136, R20 ;  /* 0x000000880814723c */ /* 0x042fec0000041814 */
[C---:B------:R-:W-:Y:S01]  /*a180*/  HMMA.16816.F32.BF16 R16, R8.reuse, R138, R16 ;  /* 0x0000008a0810723c */ /* 0x040fe20000041810 */
[----:B------:R-:W1:Y:S05]  /*a190*/  LDSM.16.M88.4 R136, [R202] ;  /* 0x00000000ca88783b */ /* 0x000e6a0000000200 */
[C---:B------:R-:W-:Y:S06]  /*a1a0*/  HMMA.16816.F32.BF16 R60, R8.reuse, R156, R60 ;  /* 0x0000009c083c723c */ /* 0x040fec000004183c */
        /* <DEDUP_REMOVED lines=22> */
[C---:B-1----:R-:W-:Y:S06]  /*a310*/  HMMA.16816.F32.BF16 R28, R164.reuse, R136, R28 ;  /* 0x00000088a41c723c */ /* 0x042fec000004181c */
[C---:B------:R-:W-:Y:S01]  /*a320*/  HMMA.16816.F32.BF16 R24, R164.reuse, R138, R24 ;  /* 0x0000008aa418723c */ /* 0x040fe20000041818 */
[----:B------:R-:W1:Y:S05]  /*a330*/  LDSM.16.M88.4 R136, [R208+0x4800] ;  /* 0x00480000d088783b */ /* 0x000e6a0000000200 */
[C---:B------:R-:W-:Y:S06]  /*a340*/  HMMA.16816.F32.BF16 R52, R164.reuse, R156, R52 ;  /* 0x0000009ca434723c */ /* 0x040fec0000041834 */
[----:B------:R-:W-:Y:S01]  /*a350*/  HMMA.16816.F32.BF16 R48, R164, R158, R48 ;  /* 0x0000009ea430723c */ /* 0x000fe20000041830 */
[----:B------:R-:W1:Y:S05]  /*a360*/  LDSM.16.M88.4 R156, [R219+0x9000] ;  /* 0x00900000db9c783b */ /* 0x000e6a0000000200 */
[C---:B--2---:R-:W-:Y:S06]  /*a370*/  HMMA.16816.F32.BF16 R132, R148.reuse, R140, R132 ;  /* 0x0000008c9484723c */ /* 0x044fec0000041884 */
[----:B------:R-:W-:Y:S01]  /*a380*/  HMMA.16816.F32.BF16 R64, R148, R142, R64 ;  /* 0x0000008e9440723c */ /* 0x000fe20000041840 */
[----:B------:R-:W-:Y:S05]  /*a390*/  LDSM.16.M88.4 R140, [R219+0xa000] ;  /* 0x00a00000db8c783b */ /* 0x000fea0000000200 */
[----:B------:R-:W-:Y:S06]  /*a3a0*/  HMMA.16816.F32.BF16 R56, R164, R170, R56 ;  /* 0x000000aaa438723c */ /* 0x000fec0000041838 */
[----:B-----5:R-:W-:Y:S06]  /*a3b0*/  HMMA.16816.F32.BF16 R60, R148, R152, R60 ;  /* 0x00000098943c723c */ /* 0x020fec000004183c */
[C---:B---3--:R-:W-:Y:S06]  /*a3c0*/  HMMA.16816.F32.BF16 R12, R164.reuse, R4, R12 ;  /* 0x00000004a40c723c */ /* 0x048fec000004180c */
[C---:B------:R-:W-:Y:S01]  /*a3d0*/  HMMA.16816.F32.BF16 R172, R164.reuse, R6, R172 ;  /* 0x00000006a4ac723c */ /* 0x040fe200000418ac */
[----:B------:R-:W2:Y:S05]  /*a3e0*/  LDSM.16.M88.4 R4, [R219+0x9800] ;  /* 0x00980000db04783b */ /* 0x000eaa0000000200 */
[C---:B------:R-:W-:Y:S06]  /*a3f0*/  HMMA.16816.F32.BF16 R20, R164.reuse, R8, R20 ;  /* 0x00000008a414723c */ /* 0x040fec0000041814 */
[----:B------:R-:W-:Y:S01]  /*a400*/  HMMA.16816.F32.BF16 R16, R164, R10, R16 ;  /* 0x0000000aa410723c */ /* 0x000fe20000041810 */
[----:B------:R-:W3:Y:S05]  /*a410*/  LDSM.16.M88.4 R8, [R208+0x5000] ;  /* 0x00500000d008783b */ /* 0x000eea0000000200 */
[C---:B----4-:R-:W-:Y:S06]  /*a420*/  HMMA.16816.F32.BF16 R132, R144.reuse, R32, R132 ;  /* 0x000000209084723c */ /* 0x050fec0000041884 */
[----:B------:R-:W-:Y:S01]  /*a430*/  HMMA.16816.F32.BF16 R64, R144, R34, R64 ;  /* 0x000000229040723c */ /* 0x000fe20000041840 */
[----:B------:R-:W-:-:S05]  /*a440*/  LOP3.LUT R32, R3, 0x6, RZ, 0xc0, !PT ;  /* 0x0000000603207812 */ /* 0x000fca00078ec0ff */
[----:B------:R-:W-:Y:S01]  /*a450*/  IMAD R3, R233, 0x80, R32 ;  /* 0x00000080e9037824 */ /* 0x000fe200078e0220 */
[----:B------:R-:W-:Y:S03]  /*a460*/  HMMA.16816.F32.BF16 R56, R148, R154, R56 ;  /* 0x0000009a9438723c */ /* 0x000fe60000041838 */
[----:B------:R-:W-:-:S03]  /*a470*/  VIADD R32, R3, 0x1 ;  /* 0x0000000103207836 */ /* 0x000fc60000000000 */
[----:B-1----:R-:W-:Y:S02]  /*a480*/  HMMA.16816.F32.BF16 R60, R144, R136, R60 ;  /* 0x00000088903c723c */ /* 0x002fe4000004183c */
[CC--:B------:R-:W-:Y:S02]  /*a490*/  ISETP.GE.AND P6, PT, R32.reuse, R193.reuse, PT ;  /* 0x000000c12000720c */ /* 0x0c0fe40003fc6270 */
[----:B------:R-:W-:Y:S02]  /*a4a0*/  ISETP.GE.AND P5, PT, R32, R192, PT ;  /* 0x000000c02000720c */ /* 0x000fe40003fa6270 */
[C---:B------:R-:W-:Y:S01]  /*a4b0*/  HMMA.16816.F32.BF16 R52, R148.reuse, R156, R52 ;  /* 0x0000009c9434723c */ /* 0x040fe20000041834 */
[----:B------:R-:W1:Y:S01]  /*a4c0*/  LDSM.16.M88.4 R32, [R208+0x5800] ;  /* 0x00580000d020783b */ /* 0x000e620000000200 */
[----:B------:R-:W-:Y:S01]  /*a4d0*/  VIADD R137, R3, 0x8 ;  /* 0x0000000803897836 */ /* 0x000fe20000000000 */
[----:B------:R-:W-:Y:S01]  /*a4e0*/  FSEL R252, R133, -INF , !P6 ;  /* 0xff80000085fc7808 */ /* 0x000fe20007000000 */
[----:B------:R-:W-:Y:S01]  /*a4f0*/  VIADD R136, R3, 0x9 ;  /* 0x0000000903887836 */ /* 0x000fe20000000000 */
[----:B------:R-:W-:Y:S01]  /*a500*/  FSEL R135, R135, -INF , !P5 ;  /* 0xff80000087877808 */ /* 0x000fe20006800000 */
[----:B------:R-:W-:Y:S01]  /*a510*/  HMMA.16816.F32.BF16 R48, R148, R158, R48 ;  /* 0x0000009e9430723c */ /* 0x000fe20000041830 */
[----:B------:R-:W-:-:S02]  /*a520*/  ISETP.GE.AND P4, PT, R137, R193, PT ;  /* 0x000000c18900720c */ /* 0x000fc40003f86270 */
[-C--:B------:R-:W-:Y:S02]  /*a530*/  ISETP.GE.AND P3, PT, R137, R192.reuse, PT ;  /* 0x000000c08900720c */ /* 0x080fe40003f66270 */
[----:B------:R-:W-:Y:S01]  /*a540*/  FSEL R250, R64, -INF , !P4 ;  /* 0xff80000040fa7808 */ /* 0x000fe20006000000 */
[C---:B------:R-:W-:Y:S01]  /*a550*/  VIADD R64, R3.reuse, 0x10 ;  /* 0x0000001003407836 */ /* 0x040fe20000000000 */
[----:B--2---:R-:W-:Y:S01]  /*a560*/  HMMA.16816.F32.BF16 R44, R148, R4, R44 ;  /* 0x00000004942c723c */ /* 0x004fe2000004182c */
[----:B------:R-:W-:Y:S02]  /*a570*/  FSEL R247, R66, -INF , !P3 ;  /* 0xff80000042f77808 */ /* 0x000fe40005800000 */
[----:B------:R-:W-:Y:S02]  /*a580*/  ISETP.GE.AND P4, PT, R136, R192, PT ;  /* 0x000000c08800720c */ /* 0x000fe40003f86270 */
[----:B------:R-:W-:Y:S01]  /*a590*/  ISETP.GE.AND P3, PT, R64, R193, PT ;  /* 0x000000c14000720c */ /* 0x000fe20003f66270 */
[----:B------:R-:W-:Y:S01]  /*a5a0*/  HMMA.16816.F32.BF16 R56, R144, R138, R56 ;  /* 0x0000008a9038723c */ /* 0x000fe20000041838 */
[----:B------:R-:W-:Y:S01]  /*a5b0*/  VIADD R4, R3, 0x11 ;  /* 0x0000001103047836 */ /* 0x000fe20000000000 */
[----:B------:R-:W-:-:S02]  /*a5c0*/  FSEL R249, R67, -INF , !P4 ;  /* 0xff80000043f97808 */ /* 0x000fc40006000000 */
[----:B------:R-:W-:Y:S02]  /*a5d0*/  FSEL R248, R60, -INF , !P3 ;  /* 0xff8000003cf87808 */ /* 0x000fe40005800000 */
[CC--:B------:R-:W-:Y:S01]  /*a5e0*/  ISETP.GE.AND P4, PT, R4.reuse, R193.reuse, PT ;  /* 0x000000c10400720c */ /* 0x0c0fe20003f86270 */
[----:B------:R-:W-:Y:S01]  /*a5f0*/  HMMA.16816.F32.BF16 R40, R148, R6, R40 ;  /* 0x000000069428723c */ /* 0x000fe20000041828 */
[----:B------:R-:W-:Y:S02]  /*a600*/  ISETP.GE.AND P3, PT, R4, R192, PT ;  /* 0x000000c00400720c */ /* 0x000fe40003f66270 */
[----:B------:R-:W2:Y:S01]  /*a610*/  LDSM.16.M88.4 R4, [R208+0x6000] ;  /* 0x00600000d004783b */ /* 0x000ea20000000200 */
[----:B------:R-:W-:Y:S02]  /*a620*/  ISETP.GE.AND P6, PT, R136, R193, PT ;  /* 0x000000c18800720c */ /* 0x000fe40003fc6270 */
[----:B---3--:R-:W-:Y:S01]  /*a630*/  HMMA.16816.F32.BF16 R52, R144, R8, R52 ;  /* 0x000000089034723c */ /* 0x008fe20000041834 */
[----:B------:R-:W-:-:S02]  /*a640*/  FSEL R240, R61, -INF , !P4 ;  /* 0xff8000003df07808 */ /* 0x000fc40006000000 */
[----:B------:R-:W-:Y:S02]  /*a650*/  FSEL R251, R65, -INF , !P6 ;  /* 0xff80000041fb7808 */ /* 0x000fe40007000000 */
[----:B------:R-:W-:Y:S01]  /*a660*/  ISETP.GE.AND P6, PT, R64, R192, PT ;  /* 0x000000c04000720c */ /* 0x000fe20003fc6270 */
[----:B------:R-:W-:Y:S01]  /*a670*/  HMMA.16816.F32.BF16 R48, R144, R10, R48 ;  /* 0x0000000a9030723c */ /* 0x000fe20000041830 */
[C---:B------:R-:W-:Y:S01]  /*a680*/  VIADD R9, R3.reuse, 0x18 ;  /* 0x0000001803097836 */ /* 0x040fe20000000000 */
[----:B------:R-:W3:Y:S01]  /*a690*/  LDSM.16.M88.4 R64, [R219+0xa800] ;  /* 0x00a80000db40783b */ /* 0x000ee20000000200 */
[----:B------:R-:W-:Y:S01]  /*a6a0*/  FSEL R241, R62, -INF , !P6 ;  /* 0xff8000003ef17808 */ /* 0x000fe20007000000 */
[----:B------:R-:W-:Y:S01]  /*a6b0*/  VIADD R8, R3, 0x19 ;  /* 0x0000001903087836 */ /* 0x000fe20000000000 */
[----:B------:R-:W-:Y:S01]  /*a6c0*/  FSEL R199, R63, -INF , !P3 ;  /* 0xff8000003fc77808 */ /* 0x000fe20005800000 */
[----:B------:R-:W-:Y:S01]  /*a6d0*/  HMMA.16816.F32.BF16 R36, R148, R140, R36 ;  /* 0x0000008c9424723c */ /* 0x000fe20000041824 */
[----:B------:R-:W-:-:S02]  /*a6e0*/  ISETP.GE.AND P6, PT, R9, R193, PT ;  /* 0x000000c10900720c */ /* 0x000fc40003fc6270 */
[-C--:B------:R-:W-:Y:S01]  /*a6f0*/  ISETP.GE.AND P4, PT, R9, R192.reuse, PT ;  /* 0x000000c00900720c */ /* 0x080fe20003f86270 */
[C---:B------:R-:W-:Y:S01]  /*a700*/  VIADD R9, R3.reuse, 0x20 ;  /* 0x0000002003097836 */ /* 0x040fe20000000000 */
[----:B------:R-:W-:Y:S01]  /*a710*/  FSEL R242, R56, -INF , !P6 ;  /* 0xff80000038f27808 */ /* 0x000fe20007000000 */
[C---:B-1----:R-:W-:Y:S01]  /*a720*/  HMMA.16816.F32.BF16 R44, R144.reuse, R32, R44 ;  /* 0x00000020902c723c */ /* 0x042fe2000004182c */
[CC--:B------:R-:W-:Y:S02]  /*a730*/  ISETP.GE.AND P3, PT, R8.reuse, R193.reuse, PT ;  /* 0x000000c10800720c */ /* 0x0c0fe40003f66270 */
[-C--:B------:R-:W-:Y:S01]  /*a740*/  ISETP.GE.AND P6, PT, R8, R192.reuse, PT ;  /* 0x000000c00800720c */ /* 0x080fe20003fc6270 */
        /* <DEDUP_REMOVED lines=9> */
[----:B------:R-:W-:Y:S01]  /*a7e0*/  FSEL R62, R52, -INF , !P4 ;  /* 0xff800000343e7808 */ /* 0x000fe20006000000 */
[----:B------:R-:W1:Y:S01]  /*a7f0*/  LDSM.16.M88.4 R56, [R208+0x6800] ;  /* 0x00680000d038783b */ /* 0x000e620000000200 */
[----:B------:R-:W-:-:S02]  /*a800*/  ISETP.GE.AND P3, PT, R9, R192, PT ;  /* 0x000000c00900720c */ /* 0x000fc40003f66270 */
[CC--:B------:R-:W-:Y:S02]  /*a810*/  ISETP.GE.AND P6, PT, R8.reuse, R193.reuse, PT ;  /* 0x000000c10800720c */ /* 0x0c0fe40003fc6270 */
[-C--:B------:R-:W-:Y:S01]  /*a820*/  ISETP.GE.AND P4, PT, R8, R192.reuse, PT ;  /* 0x000000c00800720c */ /* 0x080fe20003f86270 */
[----:B--2---:R-:W-:Y:S01]  /*a830*/  HMMA.16816.F32.BF16 R36, R144, R4, R36 ;  /* 0x000000049024723c */ /* 0x004fe20000041824 */
[----:B------:R-:W2:Y:S01]  /*a840*/  LDSM.16.M88.4 R8, [R219+0xb000] ;  /* 0x00b00000db08783b */ /* 0x000ea20000000200 */
[----:B------:R-:W-:Y:S02]  /*a850*/  FSEL R183, R54, -INF , !P3 ;  /* 0xff80000036b77808 */ /* 0x000fe40005800000 */
[----:B------:R-:W-:Y:S02]  /*a860*/  FSEL R198, R53, -INF , !P6 ;  /* 0xff80000035c67808 */ /* 0x000fe40007000000 */
[-C--:B------:R-:W-:Y:S01]  /*a870*/  ISETP.GE.AND P3, PT, R33, R193.reuse, PT ;  /* 0x000000c12100720c */ /* 0x080fe20003f66270 */
[----:B------:R-:W-:Y:S01]  /*a880*/  VIADD R5, R3, 0x38 ;  /* 0x0000003803057836 */ /* 0x000fe20000000000 */
[----:B------:R-:W-:Y:S01]  /*a890*/  ISETP.GE.AND P6, PT, R33, R192, PT ;  /* 0x000000c02100720c */ /* 0x000fe20003fc6270 */
[----:B------:R-:W-:Y:S01]  /*a8a0*/  VIADD R33, R3, 0x30 ;  /* 0x0000003003217836 */ /* 0x000fe20000000000 */
[----:B------:R-:W-:Y:S01]  /*a8b0*/  FSEL R187, R55, -INF , !P4 ;  /* 0xff80000037bb7808 */ /* 0x000fe20006000000 */
[----:B---3--:R-:W-:Y:S01]  /*a8c0*/  HMMA.16816.F32.BF16 R28, R148, R64, R28 ;  /* 0x00000040941c723c */ /* 0x008fe2000004181c */
[----:B------:R-:W-:Y:S01]  /*a8d0*/  FSEL R196, R48, -INF , !P3 ;  /* 0xff80000030c47808 */ /* 0x000fe20005800000 */
[----:B------:R-:W-:Y:S01]  /*a8e0*/  VIADD R4, R3, 0x39 ;  /* 0x0000003903047836 */ /* 0x000fe20000000000 */
[----:B------:R-:W-:-:S02]  /*a8f0*/  ISETP.GE.AND P4, PT, R32, R193, PT ;  /* 0x000000c12000720c */ /* 0x000fc40003f86270 */
[-C--:B------:R-:W-:Y:S01]  /*a900*/  ISETP.GE.AND P3, PT, R32, R192.reuse, PT ;  /* 0x000000c02000720c */ /* 0x080fe20003f66270 */
[----:B------:R-:W-:Y:S01]  /*a910*/  VIADD R32, R3, 0x31 ;  /* 0x0000003103207836 */ /* 0x000fe20000000000 */
[----:B------:R-:W-:Y:S01]  /*a920*/  FSEL R137, R50, -INF , !P6 ;  /* 0xff80000032897808 */ /* 0x000fe20007000000 */
[----:B------:R-:W-:Y:S01]  /*a930*/  HMMA.16816.F32.BF16 R24, R148, R66, R24 ;  /* 0x000000429418723c */ /* 0x000fe20000041818 */
[----:B------:R-:W-:Y:S02]  /*a940*/  ISETP.GE.AND P6, PT, R33, R193, PT ;  /* 0x000000c12100720c */ /* 0x000fe40003fc6270 */
[----:B------:R-:W-:Y:S02]  /*a950*/  FSEL R182, R49, -INF , !P4 ;  /* 0xff80000031b67808 */ /* 0x000fe40006000000 */
[----:B------:R-:W-:Y:S01]  /*a960*/  FSEL R181, R51, -INF , !P3 ;  /* 0xff80000033b57808 */ /* 0x000fe20005800000 */
[----:B------:R-:W-:Y:S01]  /*a970*/  HMMA.16816.F32.BF16 R160, R144, R6, R160 ;  /* 0x0000000690a0723c */ /* 0x000fe200000418a0 */
[----:B------:R-:W-:Y:S01]  /*a980*/  FSEL R170, R44, -INF , !P6 ;  /* 0xff8000002caa7808 */ /* 0x000fe20007000000 */
[----:B------:R-:W3:Y:S01]  /*a990*/  LDSM.16.M88.4 R48, [R208+0x7000] ;  /* 0x00700000d030783b */ /* 0x000ee20000000200 */
[----:B------:R-:W-:-:S02]  /*a9a0*/  ISETP.GE.AND P4, PT, R33, R192, PT ;  /* 0x000000c02100720c */ /* 0x000fc40003f86270 */
[CC--:B------:R-:W-:Y:S02]  /*a9b0*/  ISETP.GE.AND P3, PT, R32.reuse, R193.reuse, PT ;  /* 0x000000c12000720c */ /* 0x0c0fe40003f66270 */
[-C--:B------:R-:W-:Y:S02]  /*a9c0*/  ISETP.GE.AND P6, PT, R32, R192.reuse, PT ;  /* 0x000000c02000720c */ /* 0x080fe40003fc6270 */
[----:B------:R-:W4:Y:S01]  /*a9d0*/  LDSM.16.M88.4 R32, [R219+0xb800] ;  /* 0x00b80000db20783b */ /* 0x000f220000000200 */
[----:B------:R-:W-:Y:S01]  /*a9e0*/  FSEL R177, R46, -INF , !P4 ;  /* 0xff8000002eb17808 */ /* 0x000fe20006000000 */
[----:B-1----:R-:W-:Y:S01]  /*a9f0*/  HMMA.16816.F32.BF16 R28, R144, R56, R28 ;  /* 0x00000038901c723c */ /* 0x002fe2000004181c */
[----:B------:R-:W-:Y:S02]  /*aa00*/  FSEL R178, R45, -INF , !P3 ;  /* 0xff8000002db27808 */ /* 0x000fe40005800000 */
[C---:B------:R-:W-:Y:S02]  /*aa10*/  ISETP.GE.AND P4, PT, R5.reuse, R193, PT ;  /* 0x000000c10500720c */ /* 0x040fe40003f86270 */
[----:B------:R-:W-:Y:S01]  /*aa20*/  ISETP.GE.AND P3, PT, R5, R192, PT ;  /* 0x000000c00500720c */ /* 0x000fe20003f66270 */
[----:B------:R-:W-:Y:S01]  /*aa30*/  VIADD R5, R3, 0x40 ;  /* 0x0000004003057836 */ /* 0x000fe20000000000 */
[----:B------:R-:W-:Y:S01]  /*aa40*/  FSEL R179, R47, -INF , !P6 ;  /* 0xff8000002fb37808 */ /* 0x000fe20007000000 */
[----:B--2---:R-:W-:Y:S01]  /*aa50*/  HMMA.16816.F32.BF16 R20, R148, R8, R20 ;  /* 0x000000089414723c */ /* 0x004fe20000041814 */
        /* <DEDUP_REMOVED lines=21> */
[----:B----4-:R-:W-:Y:S01]  /*abb0*/  HMMA.16816.F32.BF16 R12, R148, R32, R12 ;  /* 0x00000020940c723c */ /* 0x010fe2000004180c */
[----:B------:R-:W-:Y:S01]  /*abc0*/  BAR.SYNC.DEFER_BLOCKING 0x0 ;  /* 0x0000000000007b1d */ /* 0x000fe20000010000 */
[CC--:B------:R-:W-:Y:S02]  /*abd0*/  ISETP.GE.AND P6, PT, R8.reuse, R193.reuse, PT ;  /* 0x000000c10800720c */ /* 0x0c0fe40003fc6270 */
[----:B------:R-:W-:Y:S01]  /*abe0*/  ISETP.GE.AND P4, PT, R8, R192, PT ;  /* 0x000000c00800720c */ /* 0x000fe20003f86270 */
[----:B------:R-:W-:Y:S01]  /*abf0*/  VIADD R8, R3, 0x49 ;  /* 0x0000004903087836 */ /* 0x000fe20000000000 */
[----:B------:R-:W-:Y:S01]  /*ac00*/  FSEL R167, R39, -INF , !P3 ;  /* 0xff80000027a77808 */ /* 0x000fe20005800000 */
[----:B------:R-:W-:Y:S01]  /*ac10*/  HMMA.16816.F32.BF16 R16, R144, R50, R16 ;  /* 0x000000329010723c */ /* 0x000fe20000041810 */
[----:B------:R-:W-:Y:S02]  /*ac20*/  FSEL R164, R160, -INF , !P6 ;  /* 0xff800000a0a47808 */ /* 0x000fe40007000000 */
[----:B------:R-:W-:-:S02]  /*ac30*/  ISETP.GE.AND P3, PT, R8, R193, PT ;  /* 0x000000c10800720c */ /* 0x000fc40003f66270 */
[-C--:B------:R-:W-:Y:S01]  /*ac40*/  ISETP.GE.AND P6, PT, R8, R192.reuse, PT ;  /* 0x000000c00800720c */ /* 0x080fe20003fc6270 */
[----:B------:R-:W-:Y:S01]  /*ac50*/  VIADD R8, R3, 0x51 ;  /* 0x0000005103087836 */ /* 0x000fe20000000000 */
[----:B------:R-:W-:Y:S01]  /*ac60*/  FSEL R165, R162, -INF , !P4 ;  /* 0xff800000a2a57808 */ /* 0x000fe20006000000 */
[----:B------:R-:W-:Y:S01]  /*ac70*/  HMMA.16816.F32.BF16 R172, R148, R34, R172 ;  /* 0x0000002294ac723c */ /* 0x000fe200000418ac */
[----:B------:R-:W-:Y:S02]  /*ac80*/  ISETP.GE.AND P4, PT, R9, R193, PT ;  /* 0x000000c10900720c */ /* 0x000fe40003f86270 */
[----:B------:R-:W-:Y:S02]  /*ac90*/  FSEL R162, R161, -INF , !P3 ;  /* 0xff800000a1a27808 */ /* 0x000fe40005800000 */
        /* <DEDUP_REMOVED lines=8> */
[----:B------:R-:W-:Y:S01]  /*ad20*/  FSEL R156, R29, -INF , !P6 ;  /* 0xff8000001d9c7808 */ /* 0x000fe20007000000 */
[----:B-1----:R-:W-:Y:S01]  /*ad30*/  HMMA.16816.F32.BF16 R12, R144, R4, R12 ;  /* 0x00000004900c723c */ /* 0x002fe2000004180c */
[----:B------:R-:W-:-:S02]  /*ad40*/  ISETP.GE.AND P3, PT, R9, R193, PT ;  /* 0x000000c10900720c */ /* 0x000fc40003f66270 */
[-C--:B------:R-:W-:Y:S01]  /*ad50*/  ISETP.GE.AND P6, PT, R9, R192.reuse, PT ;  /* 0x000000c00900720c */ /* 0x080fe20003fc6270 */
[----:B------:R-:W-:Y:S01]  /*ad60*/  VIADD R9, R3, 0x60 ;  /* 0x0000006003097836 */ /* 0x000fe20000000000 */
[----:B------:R-:W-:Y:S01]  /*ad70*/  FSEL R155, R31, -INF , !P4 ;  /* 0xff8000001f9b7808 */ /* 0x000fe20006000000 */
[----:B------:R-:W-:Y:S01]  /*ad80*/  HMMA.16816.F32.BF16 R172, R144, R6, R172 ;  /* 0x0000000690ac723c */ /* 0x000fe200000418ac */
[----:B------:R-:W-:Y:S01]  /*ad90*/  ISETP.GE.AND P4, PT, R8, R193, PT ;  /* 0x000000c10800720c */ /* 0x000fe20003f86270 */
[C---:B------:R-:W-:Y:S01]  /*ada0*/  VIADD R5, R3.reuse, 0x68 ;  /* 0x0000006803057836 */ /* 0x040fe20000000000 */
        /* <DEDUP_REMOVED lines=28> */
[----:B------:R-:W-:Y:S02]  /*af70*/  ISETP.GE.AND P3, PT, R5, R192, PT ;  /* 0x000000c00500720c */ /* 0x000fe40003f66270 */
[----:B------:R-:W-:Y:S02]  /*af80*/  FSEL R139, R19, -INF , !P4 ;  /* 0xff800000138b7808 */ /* 0x000fe40006000000 */
[----:B------:R-:W-:Y:S02]  /*af90*/  FSEL R57, R15, -INF , !P3 ;  /* 0xff8000000f397808 */ /* 0x000fe40005800000 */
[----:B------:R-:W-:-:S02]  /*afa0*/  ISETP.GE.AND P3, PT, R3, R193, PT ;  /* 0x000000c10300720c */ /* 0x000fc40003f66270 */
[-C--:B------:R-:W-:Y:S02]  /*afb0*/  ISETP.GE.AND P4, PT, R5, R193.reuse, PT ;  /* 0x000000c10500720c */ /* 0x080fe40003f86270 */
[----:B------:R-:W-:Y:S02]  /*afc0*/  FSEL R132, R132, -INF , !P3 ;  /* 0xff80000084847808 */ /* 0x000fe40005800000 */
[----:B------:R-:W-:Y:S02]  /*afd0*/  ISETP.GT.AND P3, PT, R233, R228, PT ;  /* 0x000000e4e900720c */ /* 0x000fe40003f64270 */
[----:B------:R-:W-:Y:S02]  /*afe0*/  FSEL R63, R14, -INF , !P6 ;  /* 0xff8000000e3f7808 */ /* 0x000fe40007000000 */
[----:B------:R-:W-:Y:S02]  /*aff0*/  FSEL R136, R13, -INF , !P4 ;  /* 0xff8000000d887808 */ /* 0x000fe40006000000 */
[----:B------:R-:W-:-:S02]  /*b000*/  ISETP.GE.AND P6, PT, R4, R193, PT ;  /* 0x000000c10400720c */ /* 0x000fc40003fc6270 */
[-C--:B------:R-:W-:Y:S01]  /*b010*/  ISETP.GE.AND P4, PT, R4, R192.reuse, PT ;  /* 0x000000c00400720c */ /* 0x080fe20003f86270 */
[C---:B------:R-:W-:Y:S01]  /*b020*/  VIADD R4, R3.reuse, 0x79 ;  /* 0x0000007903047836 */ /* 0x040fe20000000000 */
[----:B------:R-:W-:Y:S02]  /*b030*/  FSEL R64, R172, -INF , !P6 ;  /* 0xff800000ac407808 */ /* 0x000fe40007000000 */
[----:B------:R-:W-:Y:S02]  /*b040*/  FSEL R55, R174, -INF , !P4 ;  /* 0xff800000ae377808 */ /* 0x000fe40006000000 */
[-C--:B------:R-:W-:Y:S02]  /*b050*/  ISETP.GE.AND P5, PT, R3, R192.reuse, PT ;  /* 0x000000c00300720c */ /* 0x080fe40003fa6270 */
[C---:B------:R-:W-:Y:S02]  /*b060*/  ISETP.GE.AND P6, PT, R4.reuse, R193, PT ;  /* 0x000000c10400720c */ /* 0x040fe40003fc6270 */
[----:B------:R-:W-:-:S02]  /*b070*/  ISETP.GE.AND P4, PT, R4, R192, PT ;  /* 0x000000c00400720c */ /* 0x000fc40003f86270 */
[----:B------:R-:W-:Y:S02]  /*b080*/  FSEL R3, R134, -INF , !P5 ;  /* 0xff80000086037808 */ /* 0x000fe40006800000 */
[----:B------:R-:W-:Y:S02]  /*b090*/  FSEL R60, R173, -INF , !P6 ;  /* 0xff800000ad3c7808 */ /* 0x000fe40007000000 */
[----:B------:R-:W-:Y:S01]  /*b0a0*/  FSEL R53, R175, -INF , !P4 ;  /* 0xff800000af357808 */ /* 0x000fe20006000000 */
[----:B------:R-:W-:Y:S06]  /*b0b0*/  @!P3 BRA `(.L_x_1555) ;  /* 0x0000000c0050b947 */ /* 0x000fec0003800000 */
[----:B------:R-:W-:Y:S05]  /*b0c0*/  @!P0 BRA `(.L_x_1556) ;  /* 0x0000000000f48947 */ /* 0x000fea0003800000 */
[----:B------:R-:W1:Y:S01]  /*b0d0*/  LDC R6, c[0x0][0x380] ;  /* 0x0000e000ff067b82 */ /* 0x000e620000000800 */
[----:B------:R-:W-:-:S05]  /*b0e0*/  IMAD.SHL.U32 R7, R233, 0x80, RZ ;  /* 0x00000080e9077824 */ /* 0x000fca00078e00ff */
[----:B------:R-:W-:Y:S02]  /*b0f0*/  IABS R9, R7 ;  /* 0x0000000700097213 */ /* 0x000fe40000000000 */
[C---:B------:R-:W-:Y:S02]  /*b100*/  IADD3 R11, R7.reuse, -0x80, RZ ;  /* 0xffffff80070b7810 */ /* 0x040fe40007ffe0ff */
        /* <DEDUP_REMOVED lines=8> */
[----:B-1----:R-:W-:Y:S01]  /*b190*/  IADD3 R4, RZ, -R13, RZ ;  /* 0x8000000dff047210 */ /* 0x002fe20007ffe0ff */
[----:B------:R-:W-:-:S04]  /*b1a0*/  IMAD.MOV.U32 R12, RZ, RZ, RZ ;  /* 0x000000ffff0c7224 */ /* 0x000fc800078e00ff */
[----:B------:R-:W-:-:S04]  /*b1b0*/  IMAD R4, R4, R5, RZ ;  /* 0x0000000504047224 */ /* 0x000fc800078e02ff */
[----:B------:R-:W-:-:S06]  /*b1c0*/  IMAD.HI.U32 R4, R13, R4, R12 ;  /* 0x000000040d047227 */ /* 0x000fcc00078e000c */
[----:B------:R-:W-:-:S04]  /*b1d0*/  IMAD.HI.U32 R12, R4, R9, RZ ;  /* 0x00000009040c7227 */ /* 0x000fc800078e00ff */
[----:B------:R-:W-:Y:S01]  /*b1e0*/  IMAD.HI.U32 R4, R4, R8, RZ ;  /* 0x0000000804047227 */ /* 0x000fe200078e00ff */
[----:B------:R-:W-:-:S05]  /*b1f0*/  IADD3 R10, -R12, RZ, RZ ;  /* 0x000000ff0c0a7210 */ /* 0x000fca0007ffe1ff */
[----:B------:R-:W-:Y:S02]  /*b200*/  IMAD R10, R5, R10, R9 ;  /* 0x0000000a050a7224 */ /* 0x000fe400078e0209 */
[----:B------:R-:W-:-:S03]  /*b210*/  IMAD.MOV R9, RZ, RZ, -R4 ;  /* 0x000000ffff097224 */ /* 0x000fc600078e0a04 */
[C---:B------:R-:W-:Y:S01]  /*b220*/  ISETP.GT.U32.AND P4, PT, R5.reuse, R10, PT ;  /* 0x0000000a0500720c */ /* 0x040fe20003f84070 */
[----:B------:R-:W-:-:S05]  /*b230*/  IMAD R8, R5, R9, R8 ;  /* 0x0000000905087224 */ /* 0x000fca00078e0208 */
[----:B------:R-:W-:-:S07]  /*b240*/  ISETP.GT.U32.AND P5, PT, R5, R8, PT ;  /* 0x000000080500720c */ /* 0x000fce0003fa4070 */
[-C--:B------:R-:W-:Y:S02]  /*b250*/  @!P4 IADD3 R10, R10, -R5.reuse, RZ ;  /* 0x800000050a0ac210 */ /* 0x080fe40007ffe0ff */
[----:B------:R-:W-:Y:S02]  /*b260*/  @!P4 IADD3 R12, R12, 0x1, RZ ;  /* 0x000000010c0cc810 */ /* 0x000fe40007ffe0ff */
[-C--:B------:R-:W-:Y:S02]  /*b270*/  ISETP.GE.U32.AND P6, PT, R10, R5.reuse, PT ;  /* 0x000000050a00720c */ /* 0x080fe40003fc6070 */
[----:B------:R-:W-:Y:S01]  /*b280*/  @!P5 IMAD.IADD R8, R8, 0x1, -R5 ;  /* 0x000000010808d824 */ /* 0x000fe200078e0a05 */
[----:B------:R-:W-:Y:S02]  /*b290*/  @!P5 IADD3 R4, R4, 0x1, RZ ;  /* 0x000000010404d810 */ /* 0x000fe40007ffe0ff */
[----:B------:R-:W-:Y:S02]  /*b2a0*/  ISETP.GE.AND P5, PT, R11, RZ, PT ;  /* 0x000000ff0b00720c */ /* 0x000fe40003fa6270 */
[----:B------:R-:W-:-:S06]  /*b2b0*/  ISETP.GE.U32.AND P4, PT, R8, R5, PT ;  /* 0x000000050800720c */ /* 0x000fcc0003f86070 */
[----:B------:R-:W-:Y:S01]  /*b2c0*/  @P6 VIADD R12, R12, 0x1 ;  /* 0x000000010c0c6836 */ /* 0x000fe20000000000 */
[----:B------:R-:W-:-:S06]  /*b2d0*/  ISETP.GE.AND P6, PT, R7, RZ, PT ;  /* 0x000000ff0700720c */ /* 0x000fcc0003fc6270 */
[----:B------:R-:W-:Y:S01]  /*b2e0*/  @P4 VIADD R4, R4, 0x1 ;  /* 0x0000000104044836 */ /* 0x000fe20000000000 */
[----:B------:R-:W-:-:S04]  /*b2f0*/  ISETP.NE.AND P4, PT, R6, RZ, PT ;  /* 0x000000ff0600720c */ /* 0x000fc80003f85270 */
[----:B------:R-:W-:Y:S02]  /*b300*/  MOV R5, R4 ;  /* 0x0000000400057202 */ /* 0x000fe40000000f00 */
[----:B------:R-:W-:Y:S01]  /*b310*/  @!P6 IMAD.MOV R12, RZ, RZ, -R12 ;  /* 0x000000ffff0ce224 */ /* 0x000fe200078e0a0c */
[----:B------:R-:W-:Y:S02]  /*b320*/  LOP3.LUT R4, RZ, R6, RZ, 0x33, !PT ;  /* 0x00000006ff047212 */ /* 0x000fe400078e33ff */
[----:B------:R-:W-:Y:S02]  /*b330*/  @!P5 IADD3 R5, -R5, RZ, RZ ;  /* 0x000000ff0505d210 */ /* 0x000fe40007ffe1ff */
[C---:B------:R-:W-:Y:S02]  /*b340*/  SEL R9, R4.reuse, R12, !P4 ;  /* 0x0000000c04097207 */ /* 0x040fe40006000000 */
[----:B------:R-:W-:-:S03]  /*b350*/  SEL R4, R4, R5, !P4 ;  /* 0x0000000504047207 */ /* 0x000fc60006000000 */
[----:B------:R-:W-:-:S04]  /*b360*/  IMAD.WIDE R16, R9, 0x4, R238 ;  /* 0x0000000409107825 */ /* 0x000fc800078e02ee */
[----:B------:R-:W-:Y:S01]  /*b370*/  IMAD.WIDE R14, R4, 0x4, R238 ;  /* 0x00000004040e7825 */ /* 0x000fe200078e02ee */
[----:B------:R-:W2:Y:S04]  /*b380*/  LDG.E R8, desc[UR12][R16.64] ;  /* 0x0000000c10087981 */ /* 0x000ea8000c1e1900 */
[----:B------:R-:W2:Y:S01]  /*b390*/  LDG.E R7, desc[UR12][R14.64] ;  /* 0x0000000c0e077981 */ /* 0x000ea2000c1e1900 */
[----:B------:R-:W-:Y:S02]  /*b3a0*/  IMAD.IADD R9, R9, 0x1, -R4 ;  /* 0x0000000109097824 */ /* 0x000fe400078e0a04 */
[----:B------:R-:W1:Y:S02]  /*b3b0*/  LDC.64 R4, c[0x0][0x230] ;  /* 0x00008c00ff047b82 */ /* 0x000e640000000a00 */
[----:B------:R-:W-:-:S04]  /*b3c0*/  IMAD R6, R9, R6, -0x80 ;  /* 0xffffff8009067424 */ /* 0x000fc800078e0206 */
[----:B------:R-:W-:Y:S01]  /*b3d0*/  IMAD.WIDE.U32 R12, R6, R184, RZ ;  /* 0x000000b8060c7225 */ /* 0x000fe200078e00ff */
[----:B------:R-:W-:-:S05]  /*b3e0*/  SHF.R.S32.HI R9, RZ, 0x1f, R6 ;  /* 0x0000001fff097819 */ /* 0x000fca0000011406 */
[----:B------:R-:W-:-:S04]  /*b3f0*/  IMAD R9, R9, R184, RZ ;  /* 0x000000b809097224 */ /* 0x000fc800078e02ff */
[----:B------:R-:W-:-:S04]  /*b400*/  IMAD R9, R6, R185, R9 ;  /* 0x000000b906097224 */ /* 0x000fc800078e0209 */
[----:B------:R-:W-:Y:S01]  /*b410*/  IMAD.IADD R13, R13, 0x1, R9 ;  /* 0x000000010d0d7824 */ /* 0x000fe200078e0209 */
[----:B--2---:R-:W-:-:S04]  /*b420*/  IADD3 R7, -R8, R7, RZ ;  /* 0x0000000708077210 */ /* 0x004fc80007ffe1ff */
[----:B------:R-:W-:-:S05]  /*b430*/  SHF.R.S32.HI R11, RZ, 0x1f, R7 ;  /* 0x0000001fff0b7819 */ /* 0x000fca0000011407 */
[----:B-1----:R-:W-:-:S04]  /*b440*/  IMAD R6, R11, R4, RZ ;  /* 0x000000040b067224 */ /* 0x002fc800078e02ff */
[C---:B------:R-:W-:Y:S02]  /*b450*/  IMAD R6, R7.reuse, R5, R6 ;  /* 0x0000000507067224 */ /* 0x040fe400078e0206 */
[----:B------:R-:W-:-:S04]  /*b460*/  IMAD.WIDE.U32 R4, R7, R4, R12 ;  /* 0x0000000407047225 */ /* 0x000fc800078e000c */
[----:B------:R-:W-:Y:S01]  /*b470*/  IMAD.MOV.U32 R9, RZ, RZ, R4 ;  /* 0x000000ffff097224 */ /* 0x000fe200078e0004 */
[----:B------:R-:W-:Y:S01]  /*b480*/  IADD3 R6, R5, R6, RZ ;  /* 0x0000000605067210 */ /* 0x000fe20007ffe0ff */
[----:B------:R-:W-:Y:S06]  /*b490*/  BRA `(.L_x_1557) ;  /* 0x0000000000087947 */ /* 0x000fec0003800000 */
.L_x_1556:
[----:B------:R-:W-:-:S04]  /*b4a0*/  LEA R9, -R184, RZ, 0x7 ;  /* 0x000000ffb8097211 */ /* 0x000fc800078e39ff */
[----:B------:R-:W-:-:S07]  /*b4b0*/  SHF.R.S32.HI R6, RZ, 0x1f, R9 ;  /* 0x0000001fff067819 */ /* 0x000fce0000011409 */
.L_x_1557:
[-C--:B------:R-:W-:Y:S01]  /*b4c0*/  @!P1 IADD3 R5, P4, R190, R9.reuse, RZ ;  /* 0x00000009be059210 */ /* 0x080fe20007f9e0ff */
[----:B------:R1:W-:Y:S01]  /*b4d0*/  @P2 STS.128 [R234+0x4000], RZ ;  /* 0x004000ffea002388 */ /* 0x0003e20000000c00 */
[----:B------:R-:W-:Y:S01]  /*b4e0*/  @!P2 IADD3 R11, P6, R230, R9, RZ ;  /* 0x00000009e60ba210 */ /* 0x000fe20007fde0ff */
[----:B------:R-:W-:Y:S02]  /*b4f0*/  BSSY B0, `(.L_x_1558) ;  /* 0x000008d000007945 */ /* 0x000fe40003800000 */
[----:B------:R-:W-:Y:S01]  /*b500*/  @!P1 IMAD.X R4, R191, 0x1, R6, P4 ;  /* 0x00000001bf049824 */ /* 0x000fe200020e0606 */
[----:B------:R-:W-:-:S04]  /*b510*/  @!P1 LEA R28, P4, R5, UR8, 0x1 ;  /* 0x00000008051c9c11 */ /* 0x000fc8000f8808ff */
[----:B------:R-:W-:Y:S01]  /*b520*/  @!P1 LEA.HI.X R29, R5, UR9, R4, 0x1, P4 ;  /* 0x00000009051d9c11 */ /* 0x000fe2000a0f0c04 */
[----:B------:R-:W-:Y:S01]  /*b530*/  @!P2 IMAD.X R4, R229, 0x1, R6, P6 ;  /* 0x00000001e504a824 */ /* 0x000fe200030e0606 */
[-CC-:B------:R-:W-:Y:S02]  /*b540*/  @!P1 IADD3 R8, P5, P4, R190, R9.reuse, R230.reuse ;  /* 0x00000009be089210 */ /* 0x180fe40007cbe0e6 */
[----:B------:R-:W-:Y:S02]  /*b550*/  @!P2 LEA R26, P6, R11, R244, 0x1 ;  /* 0x000000f40b1aa211 */ /* 0x000fe400078c08ff */
[----:B------:R-:W-:Y:S02]  /*b560*/  @!P1 IADD3.X R5, R191, R6, R229, P5, P4 ;  /* 0x00000006bf059210 */ /* 0x000fe40002fe84e5 */
[----:B------:R-:W-:Y:S02]  /*b570*/  IADD3 R7, P5, P4, R230, R9, R230 ;  /* 0x00000009e6077210 */ /* 0x000fe40007cbe0e6 */
[----:B------:R-:W-:-:S02]  /*b580*/  @!P2 LEA.HI.X R27, R11, R243, R4, 0x1, P6 ;  /* 0x000000f30b1ba211 */ /* 0x000fc400030f0c04 */
[----:B------:R-:W-:Y:S02]  /*b590*/  IADD3.X R4, R229, R6, R229, P5, P4 ;  /* 0x00000006e5047210 */ /* 0x000fe40002fe84e5 */
[----:B------:R-:W-:Y:S02]  /*b5a0*/  @!P1 LEA R24, P6, R8, UR8, 0x1 ;  /* 0x0000000808189c11 */ /* 0x000fe4000f8c08ff */
[----:B------:R-:W-:Y:S02]  /*b5b0*/  @!P1 IADD3 R11, P4, R190, R7, RZ ;  /* 0x00000007be0b9210 */ /* 0x000fe40007f9e0ff */
[----:B------:R-:W-:Y:S02]  /*b5c0*/  @!P2 LEA R20, P5, R9, R244, 0x1 ;  /* 0x000000f40914a211 */ /* 0x000fe400078a08ff */
[----:B------:R-:W-:Y:S01]  /*b5d0*/  @!P1 LEA.HI.X R25, R8, UR9, R5, 0x1, P6 ;  /* 0x0000000908199c11 */ /* 0x000fe2000b0f0c05 */
[----:B------:R-:W-:Y:S01]  /*b5e0*/  @!P1 IMAD.X R8, R191, 0x1, R4, P4 ;  /* 0x00000001bf089824 */ /* 0x000fe200020e0604 */
[----:B------:R-:W-:-:S02]  /*b5f0*/  @!P2 LEA.HI.X R21, R9, R243, R6, 0x1, P5 ;  /* 0x000000f30915a211 */ /* 0x000fc400028f0c06 */
[-C--:B------:R-:W-:Y:S02]  /*b600*/  @!P2 LEA R22, P6, R7, R244.reuse, 0x1 ;  /* 0x000000f40716a211 */ /* 0x080fe400078c08ff */
[----:B------:R-:W-:Y:S01]  /*b610*/  IADD3 R5, P4, R230, R7, RZ ;  /* 0x00000007e6057210 */ /* 0x000fe20007f9e0ff */
[----:B------:R-:W-:Y:S01]  /*b620*/  @!PT LDS RZ, [RZ] ;  /* 0x00000000fffff984 */ /* 0x000fe20000000800 */
[----:B------:R-:W-:Y:S01]  /*b630*/  @!PT LDS RZ, [RZ] ;  /* 0x00000000fffff984 */ /* 0x000fe20000000800 */
[----:B------:R-:W-:Y:S01]  /*b640*/  @!PT LDS RZ, [RZ] ;  /* 0x00000000fffff984 */ /* 0x000fe20000000800 */
[----:B------:R2:W-:Y:S01]  /*b650*/  @!P2 LDGSTS.E.BYPASS.LTC128B.128 [R234+0x4000], desc[UR12][R20.64] ;  /* 0x0400000014eaafae */ /* 0x0005e2000b901d4c */
[----:B------:R-:W-:Y:S02]  /*b660*/  @!P1 LEA R18, P5, R11, UR8, 0x1 ;  /* 0x000000080b129c11 */ /* 0x000fe4000f8a08ff */
[--C-:B------:R-:W-:Y:S01]  /*b670*/  @!P2 LEA.HI.X R23, R7, R243, R4.reuse, 0x1, P6 ;  /* 0x000000f30717a211 */ /* 0x100fe200030f0c04 */
[----:B------:R-:W-:Y:S01]  /*b680*/  IMAD.X R4, R229, 0x1, R4, P4 ;  /* 0x00000001e5047824 */ /* 0x000fe200020e0604 */
[----:B------:R-:W-:Y:S01]  /*b690*/  @!P1 LEA.HI.X R19, R11, UR9, R8, 0x1, P5 ;  /* 0x000000090b139c11 */ /* 0x000fe2000a8f0c08 */
[----:B------:R1:W-:Y:S01]  /*b6a0*/  @P1 STS.128 [R234+0x8000], RZ ;  /* 0x008000ffea001388 */ /* 0x0003e20000000c00 */
[----:B------:R-:W-:-:S02]  /*b6b0*/  @!P2 LEA R16, P6, R5, R244, 0x1 ;  /* 0x000000f40510a211 */ /* 0x000fc400078c08ff */
[-C--:B------:R-:W-:Y:S01]  /*b6c0*/  @!P1 IADD3 R8, P5, R190, R5.reuse, RZ ;  /* 0x00000005be089210 */ /* 0x080fe20007fbe0ff */
[----:B------:R-:W-:Y:S01]  /*b6d0*/  @!PT LDS RZ, [RZ] ;  /* 0x00000000fffff984 */ /* 0x000fe20000000800 */
[----:B------:R-:W-:Y:S01]  /*b6e0*/  @!PT LDS RZ, [RZ] ;  /* 0x00000000fffff984 */ /* 0x000fe20000000800 */
[----:B------:R-:W-:Y:S01]  /*b6f0*/  @!PT LDS RZ, [RZ] ;  /* 0x00000000fffff984 */ /* 0x000fe20000000800 */
[----:B------:R-:W-:Y:S01]  /*b700*/  @!P1 LDGSTS.E.BYPASS.LTC128B.128 [R234+0x8000], desc[UR12][R28.64+0x80] ;  /* 0x080000801cea9fae */ /* 0x000fe2000b901d4c */
[----:B------:R-:W-:Y:S02]  /*b710*/  IADD3 R7, P4, R230, R5, RZ ;  /* 0x00000005e6077210 */ /* 0x000fe40007f9e0ff */
[--C-:B------:R-:W-:Y:S01]  /*b720*/  @!P2 LEA.HI.X R17, R5, R243, R4.reuse, 0x1, P6 ;  /* 0x000000f30511a211 */ /* 0x100fe200030f0c04 */
[--C-:B------:R-:W-:Y:S01]  /*b730*/  @!P1 IMAD.X R5, R191, 0x1, R4.reuse, P5 ;  /* 0x00000001bf059824 */ /* 0x100fe200028e0604 */
[----:B------:R-:W-:Y:S01]  /*b740*/  @!P1 LEA R14, P5, R8, UR8, 0x1 ;  /* 0x00000008080e9c11 */ /* 0x000fe2000f8a08ff */
[----:B------:R-:W-:Y:S01]  /*b750*/  IMAD.X R4, R229, 0x1, R4, P4 ;  /* 0x00000001e5047824 */ /* 0x000fe200020e0604 */
[----:B------:R-:W-:Y:S01]  /*b760*/  @!P1 IADD3 R11, P4, R190, R7, RZ ;  /* 0x00000007be0b9210 */ /* 0x000fe20007f9e0ff */
[----:B------:R1:W-:Y:S01]  /*b770*/  @P2 STS.128 [R234+0x4800], RZ ;  /* 0x004800ffea002388 */ /* 0x0003e20000000c00 */
[----:B------:R-:W-:-:S02]  /*b780*/  @!P1 LEA.HI.X R15, R8, UR9, R5, 0x1, P5 ;  /* 0x00000009080f9c11 */ /* 0x000fc4000a8f0c05 */
[-C--:B------:R-:W-:Y:S01]  /*b790*/  @!P2 LEA R12, P6, R7, R244.reuse, 0x1 ;  /* 0x000000f4070ca211 */ /* 0x080fe200078c08ff */
[--C-:B------:R-:W-:Y:S01]  /*b7a0*/  @!P1 IMAD.X R8, R191, 0x1, R4.reuse, P4 ;  /* 0x00000001bf089824 */ /* 0x100fe200020e0604 */
[----:B------:R-:W-:Y:S01]  /*b7b0*/  IADD3 R5, P4, R230, R7, RZ ;  /* 0x00000007e6057210 */ /* 0x000fe20007f9e0ff */
[----:B------:R-:W-:Y:S01]  /*b7c0*/  @!PT LDS RZ, [RZ] ;  /* 0x00000000fffff984 */ /* 0x000fe20000000800 */
[----:B------:R-:W-:Y:S01]  /*b7d0*/  @!PT LDS RZ, [RZ] ;  /* 0x00000000fffff984 */ /* 0x000fe20000000800 */
[----:B------:R-:W-:Y:S01]  /*b7e0*/  @!PT LDS RZ, [RZ] ;  /* 0x00000000fffff984 */ /* 0x000fe20000000800 */
[----:B------:R-:W-:Y:S01]  /*b7f0*/  @!P2 LDGSTS.E.BYPASS.LTC128B.128 [R234+0x4800], desc[UR12][R26.64] ;  /* 0x048000001aeaafae */ /* 0x000fe2000b901d4c */
        /* <DEDUP_REMOVED lines=16> */
[----:B--2---:R-:W-:Y:S01]  /*b900*/  @!P1 IADD3 R20, P4, R190, R7, RZ ;  /* 0x00000007be149210 */ /* 0x004fe20007f9e0ff */
[----:B------:R1:W-:Y:S01]  /*b910*/  @P2 STS.128 [R234+0x5000], RZ ;  /* 0x005000ffea002388 */ /* 0x0003e20000000c00 */
[----:B------:R-:W-:-:S03]  /*b920*/  @!P1 LEA.HI.X R33, R8, UR9, R5, 0x1, P5 ;  /* 0x0000000908219c11 */ /* 0x000fc6000a8f0c05 */
[--C-:B------:R-:W-:Y:S01]  /*b930*/  @!P1 IMAD.X R5, R191, 0x1, R4.reuse, P4 ;  /* 0x00000001bf059824 */ /* 0x100fe200020e0604 */
[C---:B------:R-:W-:Y:S01]  /*b940*/  @!P1 LEA R34, P4, R20.reuse, UR8, 0x1 ;  /* 0x0000000814229c11 */ /* 0x040fe2000f8808ff */
[----:B------:R-:W-:Y:S01]  /*b950*/  @!PT LDS RZ, [RZ] ;  /* 0x00000000fffff984 */ /* 0x000fe20000000800 */
[----:B------:R-:W-:Y:S01]  /*b960*/  @!PT LDS RZ, [RZ] ;  /* 0x00000000fffff984 */ /* 0x000fe20000000800 */
[----:B------:R-:W-:Y:S01]  /*b970*/  @!PT LDS RZ, [RZ] ;  /* 0x00000000fffff984 */ /* 0x000fe20000000800 */
[----:B------:R-:W-:Y:S03]  /*b980*/  @!P2 LDGSTS.E.BYPASS.LTC128B.128 [R234+0x5000], desc[UR12][R22.64] ;  /* 0x0500000016eaafae */ /* 0x000fe6000b901d4c */
[----:B------:R-:W-:Y:S01]  /*b990*/  @!P1 LEA.HI.X R35, R20, UR9, R5, 0x1, P4 ;  /* 0x0000000914239c11 */ /* 0x000fe2000a0f0c05 */
[----:B------:R1:W-:Y:S01]  /*b9a0*/  @P1 STS.128 [R234+0x9000], RZ ;  /* 0x009000ffea001388 */ /* 0x0003e20000000c00 */
[C---:B------:R-:W-:Y:S02]  /*b9b0*/  @!P2 LEA R20, P5, R7.reuse, R244, 0x1 ;  /* 0x000000f40714a211 */ /* 0x040fe400078a08ff */
[----:B------:R-:W-:Y:S01]  /*b9c0*/  IADD3 R5, P4, R230, R7, RZ ;  /* 0x00000007e6057210 */ /* 0x000fe20007f9e0ff */
[----:B------:R-:W-:Y:S01]  /*b9d0*/  @!PT LDS RZ, [RZ] ;  /* 0x00000000fffff984 */ /* 0x000fe20000000800 */
[----:B------:R-:W-:Y:S01]  /*b9e0*/  @!PT LDS RZ, [RZ] ;  /* 0x00000000fffff984 */ /* 0x000fe20000000800 */
[----:B------:R-:W-:Y:S01]  /*b9f0*/  @!PT LDS RZ, [RZ] ;  /* 0x00000000fffff984 */ /* 0x000fe20000000800 */
[----:B------:R-:W-:Y:S01]  /*ba00*/  @!P1 LDGSTS.E.BYPASS.LTC128B.128 [R234+0x9000], desc[UR12][R18.64+0x80] ;  /* 0x0900008012ea9fae */ /* 0x000fe2000b901d4c */
        /* <DEDUP_REMOVED lines=59> */
.L_x_1559:
[----:B------:R-:W-:Y:S05]  /*bdc0*/  BSYNC B0 ;  /* 0x0000000000007941 */ /* 0x000fea0003800000 */
.L_x_1558:
[----:B------:R-:W0:Y:S01]  /*bdd0*/  LDGDEPBAR ;  /* 0x00000000000079af */ /* 0x000e220000000000 */
[----:B------:R-:W-:-:S04]  /*bde0*/  LEA R244, P1, R9, R244, 0x1 ;  /* 0x000000f409f47211 */ /* 0x000fc800078208ff */
[----:B------:R-:W-:-:S09]  /*bdf0*/  LEA.HI.X R243, R9, R243, R6, 0x1, P1 ;  /* 0x000000f309f37211 */ /* 0x000fd200008f0c06 */
.L_x_1555:
[----:B------:R-:W-:Y:S01]  /*be00*/  FMNMX.FTZ R5, R2, R132, !PT ;  /* 0x0000008402057209 */ /* 0x000fe20007810000 */
[----:B-1----:R-:W-:Y:S03]  /*be10*/  LDSM.16.MT88.4 R16, [R218+0xc000] ;  /* 0x00c00000da10783b */ /* 0x002fe60000004200 */
[----:B------:R-:W-:Y:S01]  /*be20*/  FMNMX.FTZ R5, R252, R5, !PT ;  /* 0x00000005fc057209 */ /* 0x000fe20007810000 */
[----:B------:R-:W-:Y:S03]  /*be30*/  LDSM.16.MT88.4 R28, [R216+0x10000] ;  /* 0x01000000d81c783b */ /* 0x000fe60000004200 */
[----:B------:R-:W-:Y:S01]  /*be40*/  FMNMX.FTZ R4, R250, R5, !PT ;  /* 0x00000005fa047209 */ /* 0x000fe20007810000 */
[----:B------:R-:W-:Y:S03]  /*be50*/  LDSM.16.MT88.4 R24, [R218+0xc800] ;  /* 0x00c80000da18783b */ /* 0x000fe60000004200 */
        /* <DEDUP_REMOVED lines=60> */
[----:B------:R-:W-:-:S03]  /*c220*/  FMNMX.FTZ R4, R63, R4, !PT ;  /* 0x000000043f047209 */ /* 0x000fc60007810000 */
[----:B------:R-:W1:Y:S01]  /*c230*/  SHFL.BFLY PT, R5, R6, 0x2, 0x1f ;  /* 0x0c401f0006057f89 */ /* 0x000e6200000e0000 */
        /* <DEDUP_REMOVED lines=8> */
[----:B-1----:R-:W-:-:S04]  /*c2c0*/  FMNMX.FTZ R46, R5, R46, !PT ;  /* 0x0000002e052e7209 */ /* 0x002fc80007810000 */
[C---:B------:R-:W-:Y:S01]  /*c2d0*/  FSETP.NEU.FTZ.AND P2, PT, R46.reuse, -INF , PT ;  /* 0xff8000002e00780b */ /* 0x040fe20003f5d000 */
[----:B------:R-:W-:-:S03]  /*c2e0*/  FMUL.FTZ R65, R46, UR10 ;  /* 0x0000000a2e417c20 */ /* 0x000fc60008410000 */
[----:B------:R-:W-:Y:S02]  /*c2f0*/  FSEL R5, R46, RZ, P2 ;  /* 0x000000ff2e057208 */ /* 0x000fe40001000000 */
[----:B------:R-:W-:-:S03]  /*c300*/  FSEL R65, R65, RZ, P2 ;  /* 0x000000ff41417208 */ /* 0x000fc60001000000 */
[----:B------:R-:W-:Y:S01]  /*c310*/  FADD.FTZ R8, R2, -R5 ;  /* 0x8000000502087221 */ /* 0x000fe20000010000 */
[----:B---3--:R-:W-:Y:S01]  /*c320*/  FMNMX.FTZ R45, R4, R45, !PT ;  /* 0x0000002d042d7209 */ /* 0x008fe20007810000 */
[--C-:B------:R-:W-:Y:S01]  /*c330*/  FFMA.FTZ R48, R132, UR10, -R65.reuse ;  /* 0x0000000a84307c23 */ /* 0x100fe20008010841 */
[----:B------:R-:W1:Y:S01]  /*c340*/  LDSM.16.MT88.4 R4, [R220+0xc000] ;  /* 0x00c00000dc04783b */ /* 0x000e620000004200 */
[--C-:B------:R-:W-:Y:S01]  /*c350*/  FFMA.FTZ R44, R252, UR10, -R65.reuse ;  /* 0x0000000afc2c7c23 */ /* 0x100fe20008010841 */
[C---:B------:R-:W-:Y:S01]  /*c360*/  FSETP.NEU.FTZ.AND P1, PT, R45.reuse, -INF , PT ;  /* 0xff8000002d00780b */ /* 0x040fe20003f3d000 */
[----:B------:R-:W-:Y:S01]  /*c370*/  FMUL.FTZ R56, R45, UR10 ;  /* 0x0000000a2d387c20 */ /* 0x000fe20008410000 */
[--C-:B------:R-:W-:Y:S01]  /*c380*/  FFMA.FTZ R43, R250, UR10, -R65.reuse ;  /* 0x0000000afa2b7c23 */ /* 0x100fe20008010841 */
[--C-:B------:R-:W-:Y:S01]  /*c390*/  FFMA.FTZ R42, R251, UR10, -R65.reuse ;  /* 0x0000000afb2a7c23 */ /* 0x100fe20008010841 */
[----:B------:R-:W-:Y:S01]  /*c3a0*/  FSEL R9, R45, RZ, P1 ;  /* 0x000000ff2d097208 */ /* 0x000fe20000800000 */
[----:B------:R-:W-:Y:S01]  /*c3b0*/  FMUL.FTZ R47, R8, UR10 ;  /* 0x0000000a082f7c20 */ /* 0x000fe20008410000 */
[----:B------:R-:W-:Y:S01]  /*c3c0*/  FSEL R56, R56, RZ, P1 ;  /* 0x000000ff38387208 */ /* 0x000fe20000800000 */
[----:B------:R-:W-:Y:S01]  /*c3d0*/  MUFU.EX2 R48, R48 ;  /* 0x0000003000307308 */ /* 0x000fe20000000800 */
[----:B------:R-:W-:Y:S01]  /*c3e0*/  FFMA.FTZ R50, R248, UR10, -R65 ;  /* 0x0000000af8327c23 */ /* 0x000fe20008010841 */
[----:B------:R-:W-:Y:S01]  /*c3f0*/  FADD.FTZ R9, R0, -R9 ;  /* 0x8000000900097221 */ /* 0x000fe20000010000 */
[--C-:B------:R-:W-:Y:S01]  /*c400*/  FFMA.FTZ R49, R240, UR10, -R65.reuse ;  /* 0x0000000af0317c23 */ /* 0x100fe20008010841 */
[--C-:B------:R-:W-:Y:S01]  /*c410*/  FFMA.FTZ R41, R3, UR10, -R56.reuse ;  /* 0x0000000a03297c23 */ /* 0x100fe20008010838 */
[--C-:B------:R-:W-:Y:S01]  /*c420*/  FFMA.FTZ R40, R135, UR10, -R56.reuse ;  /* 0x0000000a87287c23 */ /* 0x100fe20008010838 */
[--C-:B------:R-:W-:Y:S01]  /*c430*/  FFMA.FTZ R3, R247, UR10, -R56.reuse ;  /* 0x0000000af7037c23 */ /* 0x100fe20008010838 */
[--C-:B------:R-:W-:Y:S01]  /*c440*/  FFMA.FTZ R2, R249, UR10, -R56.reuse ;  /* 0x0000000af9027c23 */ /* 0x100fe20008010838 */
[----:B------:R-:W-:Y:S01]  /*c450*/  FMUL.FTZ R0, R9, UR10 ;  /* 0x0000000a09007c20 */ /* 0x000fe20008410000 */
[----:B------:R-:W3:Y:S01]  /*c460*/  MUFU.EX2 R44, R44 ;  /* 0x0000002c002c7308 */ /* 0x000ee20000000800 */
[----:B--2---:R-:W2:Y:S01]  /*c470*/  LDSM.16.MT88.4 R8, [R217+0xc000] ;  /* 0x00c00000d908783b */ /* 0x004ea20000004200 */
        /* <DEDUP_REMOVED lines=14> */
[----:B------:R-:W4:Y:S01]  /*c560*/  MUFU.EX2 R42, R42 ;  /* 0x0000002a002a7308 */ /* 0x000f220000000800 */
        /* <DEDUP_REMOVED lines=16> */
[----:B----4-:R-:W-:Y:S01]  /*c670*/  F2FP.BF16.F32.PACK_AB R14, R42, R43 ;  /* 0x0000002b2a0e723e */ /* 0x010fe200000010ff */
        /* <DEDUP_REMOVED lines=22> */
[----:B------:R-:W3:Y:S01]  /*c7e0*/  MUFU.EX2 R47, R47 ;  /* 0x0000002f002f7308 */ /* 0x000ee20000000800 */
[----:B------:R-:W-:Y:S01]  /*c7f0*/  FFMA.FTZ R148, R139, UR10, -R56 ;  /* 0x0000000a8b947c23 */ /* 0x000fe20008010838 */
[--C-:B------:R-:W-:Y:S01]  /*c800*/  FFMA.FTZ R138, R138, UR10, -R65.reuse ;  /* 0x0000000a8a8a7c23 */ /* 0x100fe20008010841 */
[--C-:B------:R-:W-:Y:S01]  /*c810*/  FFMA.FTZ R139, R136, UR10, -R65.reuse ;  /* 0x0000000a888b7c23 */ /* 0x100fe20008010841 */
[--C-:B------:R-:W-:Y:S01]  /*c820*/  FFMA.FTZ R64, R64, UR10, -R65.reuse ;  /* 0x0000000a40407c23 */ /* 0x100fe20008010841 */
[----:B------:R-:W-:-:S03]  /*c830*/  FFMA.FTZ R65, R60, UR10, -R65 ;  /* 0x0000000a3c417c23 */ /* 0x000fc60008010841 */
        /* <DEDUP_REMOVED lines=19> */
[C---:B-1----:R-:W-:Y:S01]  /*c970*/  HMMA.16816.F32.BF16 R128, R12.reuse, R4, R128 ;  /* 0x000000040c80723c */ /* 0x042fe20000041880 */
        /* <DEDUP_REMOVED lines=58> */
[C---:B---3--:R-:W-:Y:S01]  /*cd20*/  HMMA.16816.F32.BF16 R96, R12.reuse, R16, R96 ;  /* 0x000000100c60723c */ /* 0x048fe20000041860 */
[-C--:B------:R-:W-:Y:S01]  /*cd30*/  FMUL.FTZ R115, R115, R0.reuse ;  /* 0x0000000073737220 */ /* 0x080fe20000410000 */
[-C--:B------:R-:W-:Y:S01]  /*cd40*/  FMUL.FTZ R116, R116, R47.reuse ;  /* 0x0000002f74747220 */ /* 0x080fe20000410000 */
[-C--:B------:R-:W-:Y:S01]  /*cd50*/  FMUL.FTZ R117, R117, R47.reuse ;  /* 0x0000002f75757220 */ /* 0x080fe20000410000 */
[-C--:B------:R-:W-:Y:S01]  /*cd60*/  FMUL.FTZ R118, R118, R0.reuse ;  /* 0x0000000076767220 */ /* 0x080fe20000410000 */
[-C--:B------:R-:W-:Y:S01]  /*cd70*/  FMUL.FTZ R119, R119, R0.reuse ;  /* 0x0000000077777220 */ /* 0x080fe20000410000 */
[----:B------:R-:W-:Y:S01]  /*cd80*/  HMMA.16816.F32.BF16 R100, R12, R18, R100 ;  /* 0x000000120c64723c */ /* 0x000fe20000041864 */
[----:B------:R-:W3:Y:S01]  /*cd90*/  LDSM.16.MT88.4 R16, [R220+0xc800] ;  /* 0x00c80000dc10783b */ /* 0x000ee20000004200 */
[----:B------:R-:W5:Y:S01]  /*cda0*/  MUFU.EX2 R54, R54 ;  /* 0x0000003600367308 */ /* 0x000f620000000800 */
[----:B------:R-:W-:Y:S01]  /*cdb0*/  FFMA.FTZ R47, R245, R47, R48 ;  /* 0x0000002ff52f7223 */ /* 0x000fe20000010030 */
[----:B------:R-:W-:-:S02]  /*cdc0*/  FFMA.FTZ R41, R246, R0, R41 ;  /* 0x00000000f6297223 */ /* 0x000fc40000010029 */
[C---:B--2---:R-:W-:Y:S01]  /*cdd0*/  HMMA.16816.F32.BF16 R124, R12.reuse, R8, R124 ;  /* 0x000000080c7c723c */ /* 0x044fe2000004187c */
[----:B------:R-:W-:Y:S01]  /*cde0*/  FADD.FTZ R44, R44, R47 ;  /* 0x0000002f2c2c7221 */ /* 0x000fe20000010000 */
[----:B------:R-:W-:Y:S02]  /*cdf0*/  FADD.FTZ R40, R40, R41 ;  /* 0x0000002928287221 */ /* 0x000fe40000010000 */
[----:B------:R-:W-:Y:S01]  /*ce00*/  MUFU.EX2 R59, R59 ;  /* 0x0000003b003b7308 */ /* 0x000fe20000000800 */
[----:B------:R-:W-:Y:S01]  /*ce10*/  FADD.FTZ R43, R43, R44 ;  /* 0x0000002c2b2b7221 */ /* 0x000fe20000010000 */
[----:B------:R-:W-:Y:S01]  /*ce20*/  HMMA.16816.F32.BF16 R104, R12, R10, R104 ;  /* 0x0000000a0c68723c */ /* 0x000fe20000041868 */
[----:B------:R-:W2:Y:S01]  /*ce30*/  LDSM.16.MT88.4 R8, [R217+0xc800] ;  /* 0x00c80000d908783b */ /* 0x000ea20000004200 */
[----:B------:R-:W-:Y:S01]  /*ce40*/  FADD.FTZ R3, R3, R40 ;  /* 0x0000002803037221 */ /* 0x000fe20000010000 */
[----:B------:R-:W-:-:S03]  /*ce50*/  FADD.FTZ R43, R42, R43 ;  /* 0x0000002b2a2b7221 */ /* 0x000fc60000010000 */
[----:B------:R-:W3:Y:S01]  /*ce60*/  MUFU.EX2 R58, R58 ;  /* 0x0000003a003a7308 */ /* 0x000ee20000000800 */
[----:B------:R-:W-:Y:S01]  /*ce70*/  HMMA.16816.F32.BF16 R112, R12, R28, R112 ;  /* 0x0000001c0c70723c */ /* 0x000fe20000041870 */
[----:B------:R-:W-:-:S06]  /*ce80*/  FADD.FTZ R2, R2, R3 ;  /* 0x0000000302027221 */ /* 0x000fcc0000010000 */
[----:B------:R-:W-:Y:S01]  /*ce90*/  MUFU.EX2 R62, R62 ;  /* 0x0000003e003e7308 */ /* 0x000fe20000000800 */
[C---:B-1----:R-:W-:Y:S07]  /*cea0*/  HMMA.16816.F32.BF16 R108, R12.reuse, R4, R108 ;  /* 0x000000040c6c723c */ /* 0x042fee000004186c */
[----:B------:R-:W1:Y:S01]  /*ceb0*/  MUFU.EX2 R67, R67 ;  /* 0x0000004300437308 */ /* 0x000e620000000800 */
[C---:B------:R-:W-:Y:S01]  /*cec0*/  HMMA.16816.F32.BF16 R120, R12.reuse, R6, R120 ;  /* 0x000000060c78723c */ /* 0x040fe20000041878 */
[----:B----4-:R-:W-:Y:S01]  /*ced0*/  F2FP.BF16.F32.PACK_AB R4, R49, R50 ;  /* 0x000000323104723e */ /* 0x010fe200000010ff */
[----:B------:R-:W-:Y:S01]  /*cee0*/  FADD.FTZ R50, R50, R43 ;  /* 0x0000002b32327221 */ /* 0x000fe20000010000 */
[----:B-----5:R-:W-:Y:S01]  /*cef0*/  F2FP.BF16.F32.PACK_AB R5, R54, R61 ;  /* 0x0000003d3605723e */ /* 0x020fe200000010ff */
[----:B------:R-:W-:Y:S01]  /*cf00*/  FADD.FTZ R61, R61, R2 ;  /* 0x000000023d3d7221 */ /* 0x000fe20000010000 */
[----:B------:R-:W-:Y:S01]  /*cf10*/  MOV R2, R46 ;  /* 0x0000002e00027202 */ /* 0x000fe20000000f00 */
[----:B------:R-:W-:Y:S01]  /*cf20*/  HMMA.16816.F32.BF16 R12, R12, R30, R116 ;  /* 0x0000001e0c0c723c */ /* 0x000fe20000041874 */
[----:B------:R-:W-:Y:S01]  /*cf30*/  F2FP.BF16.F32.PACK_AB R6, R51, R52 ;  /* 0x000000343306723e */ /* 0x000fe200000010ff */
[----:B------:R-:W-:Y:S01]  /*cf40*/  LDSM.16.MT88.4 R28, [R218+0x10800] ;  /* 0x01080000da1c783b */ /* 0x000fe20000004200 */
[----:B---3--:R-:W-:Y:S01]  /*cf50*/  F2FP.BF16.F32.PACK_AB R7, R58, R59 ;  /* 0x0000003b3a07723e */ /* 0x008fe200000010ff */
        /* <DEDUP_REMOVED lines=10> */
[----:B------:R-:W3:Y:S03]  /*d000*/  LDSM.16.MT88.4 R16, [R220+0x10800] ;  /* 0x01080000dc10783b */ /* 0x000ee60000004200 */
[----:B------:R-:W-:Y:S02]  /*d010*/  MUFU.EX2 R132, R132 ;  /* 0x0000008400847308 */ /* 0x000fe40000000800 */
[C---:B--2---:R-:W-:Y:S06]  /*d020*/  HMMA.16816.F32.BF16 R80, R4.reuse, R8, R80 ;  /* 0x000000080450723c */ /* 0x044fec0000041850 */
[C---:B------:R-:W-:Y:S01]  /*d030*/  HMMA.16816.F32.BF16 R84, R4.reuse, R10, R84 ;  /* 0x0000000a0454723c */ /* 0x040fe20000041854 */
[----:B------:R-:W2:Y:S01]  /*d040*/  LDSM.16.MT88.4 R8, [R217+0x10800] ;  /* 0x01080000d908783b */ /* 0x000ea20000004200 */
        /* <DEDUP_REMOVED lines=18> */
[----:B------:R-:W-:Y:S03]  /*d170*/  MUFU.EX2 R147, R147 ;  /* 0x0000009300937308 */ /* 0x000fe60000000800 */
[C---:B--2---:R-:W-:Y:S05]  /*d180*/  HMMA.16816.F32.BF16 R108, R4.reuse, R8, R108 ;  /* 0x00000008046c723c */ /* 0x044fea000004186c */
[----:B------:R-:W2:Y:S01]  /*d190*/  MUFU.EX2 R160, R160 ;  /* 0x000000a000a07308 */ /* 0x000ea20000000800 */
        /* <DEDUP_REMOVED lines=19> */
[----:B------:R-:W-:-:S04]  /*d2d0*/  FADD.FTZ R137, R137, R134 ;  /* 0x0000008689897221 */ /* 0x000fc80000010000 */
[----:B------:R-:W-:Y:S01]  /*d2e0*/  HMMA.16816.F32.BF16 R76, R8, R26, R76 ;  /* 0x0000001a084c723c */ /* 0x000fe2000004184c */
[----:B------:R-:W4:Y:S01]  /*d2f0*/  LDSM.16.MT88.4 R24, [R218+0x11000] ;  /* 0x01100000da18783b */ /* 0x000f220000004200 */
[----:B------:R-:W5:Y:S01]  /*d300*/  MUFU.EX2 R170, R170 ;  /* 0x000000aa00aa7308 */ /* 0x000f620000000800 */
[----:B--2---:R-:W-:-:S03]  /*d310*/  FADD.FTZ R0, R160, R137 ;  /* 0x00000089a0007221 */ /* 0x004fc60000010000 */
[----:B------:R-:W-:Y:S01]  /*d320*/  HMMA.16816.F32.BF16 R80, R8, R20, R80 ;  /* 0x000000140850723c */ /* 0x000fe20000041850 */
[----:B-1----:R-:W-:-:S03]  /*d330*/  FADD.FTZ R0, R161, R0 ;  /* 0x00000000a1007221 */ /* 0x002fc60000010000 */
[----:B------:R-:W-:Y:S02]  /*d340*/  MUFU.EX2 R168, R168 ;  /* 0x000000a800a87308 */ /* 0x000fe40000000800 */
[C---:B------:R-:W-:Y:S01]  /*d350*/  HMMA.16816.F32.BF16 R84, R8.reuse, R22, R84 ;  /* 0x000000160854723c */ /* 0x040fe20000041854 */
[----:B------:R-:W1:Y:S05]  /*d360*/  LDSM.16.MT88.4 R20, [R217+0x11000] ;  /* 0x01100000d914783b */ /* 0x000e6a0000004200 */
[C---:B---3--:R-:W-:Y:S01]  /*d370*/  HMMA.16816.F32.BF16 R88, R8.reuse, R16, R88 ;  /* 0x000000100858723c */ /* 0x048fe20000041858 */
[----:B------:R-:W2:Y:S05]  /*d380*/  MUFU.EX2 R171, R171 ;  /* 0x000000ab00ab7308 */ /* 0x000eaa0000000800 */
[C---:B------:R-:W-:Y:S01]  /*d390*/  HMMA.16816.F32.BF16 R92, R8.reuse, R18, R92 ;  /* 0x00000012085c723c */ /* 0x040fe2000004185c */
[----:B------:R-:W-:Y:S02]  /*d3a0*/  LDSM.16.MT88.4 R16, [R220+0x11800] ;  /* 0x01180000dc10783b */ /* 0x000fe40000004200 */
[----:B------:R-:W-:Y:S03]  /*d3b0*/  MUFU.EX2 R164, R164 ;  /* 0x000000a400a47308 */ /* 0x000fe60000000800 */
[C---:B------:R-:W-:Y:S05]  /*d3c0*/  HMMA.16816.F32.BF16 R96, R8.reuse, R28, R96 ;  /* 0x0000001c0860723c */ /* 0x040fea0000041860 */
[----:B------:R-:W-:Y:S01]  /*d3d0*/  MUFU.EX2 R173, R173 ;  /* 0x000000ad00ad7308 */ /* 0x000fe20000000800 */
[C---:B------:R-:W-:Y:S01]  /*d3e0*/  HMMA.16816.F32.BF16 R100, R8.reuse, R30, R100 ;  /* 0x0000001e0864723c */ /* 0x040fe20000041864 */
[----:B------:R-:W3:Y:S05]  /*d3f0*/  LDSM.16.MT88.4 R28, [R218+0xd800] ;  /* 0x00d80000da1c783b */ /* 0x000eea0000004200 */
[C---:B------:R-:W-:Y:S01]  /*d400*/  HMMA.16816.F32.BF16 R128, R8.reuse, R32, R128 ;  /* 0x000000200880723c */ /* 0x040fe20000041880 */
        /* <DEDUP_REMOVED lines=18> */
[----:B------:R-:W-:Y:S01]  /*d530*/  F2FP.BF16.F32.PACK_AB R13, R161, R160 ;  /* 0x000000a0a10d723e */ /* 0x000fe200000010ff */
[----:B------:R-:W-:-:S03]  /*d540*/  FADD.FTZ R144, R144, R133 ;  /* 0x0000008590907221 */ /* 0x000fc60000010000 */
[----:B------:R-:W-:Y:S01]  /*d550*/  F2FP.BF16.F32.PACK_AB R14, R147, R146 ;  /* 0x00000092930e723e */ /* 0x000fe200000010ff */
[----:B------:R-:W-:Y:S01]  /*d560*/  MUFU.EX2 R156, R156 ;  /* 0x0000009c009c7308 */ /* 0x000fe20000000800 */
[----:B-----5:R-:W-:Y:S01]  /*d570*/  F2FP.BF16.F32.PACK_AB R15, R170, R169 ;  /* 0x000000a9aa0f723e */ /* 0x020fe200000010ff */
[----:B------:R-:W-:Y:S01]  /*d580*/  FADD.FTZ R145, R145, R144 ;  /* 0x0000009091917221 */ /* 0x000fe20000010000 */
[----:B------:R-:W-:-:S03]  /*d590*/  FADD.FTZ R169, R169, R0 ;  /* 0x00000000a9a97221 */ /* 0x000fc60000010000 */
[----:B------:R-:W-:Y:S01]  /*d5a0*/  FADD.FTZ R146, R146, R145 ;  /* 0x0000009192927221 */ /* 0x000fe20000010000 */
[----:B------:R-:W-:Y:S01]  /*d5b0*/  FADD.FTZ R170, R170, R169 ;  /* 0x000000a9aaaa7221 */ /* 0x000fe20000010000 */
[----:B---3--:R-:W-:Y:S01]  /*d5c0*/  HMMA.16816.F32.BF16 R72, R12, R28, R72 ;  /* 0x0000001c0c48723c */ /* 0x008fe20000041848 */
[----:B------:R-:W-:Y:S01]  /*d5d0*/  MUFU.EX2 R167, R167 ;  /* 0x000000a700a77308 */ /* 0x000fe20000000800 */
[----:B------:R-:W-:-:S04]  /*d5e0*/  FADD.FTZ R147, R147, R146 ;  /* 0x0000009293937221 */ /* 0x000fc80000010000 */
[C---:B------:R-:W-:Y:S01]  /*d5f0*/  HMMA.16816.F32.BF16 R76, R12.reuse, R30, R76 ;  /* 0x0000001e0c4c723c */ /* 0x040fe2000004184c */
[----:B------:R-:W3:Y:S02]  /*d600*/  LDSM.16.MT88.4 R28, [R218+0x11800] ;  /* 0x01180000da1c783b */ /* 0x000ee40000004200 */
[----:B------:R-:W5:Y:S03]  /*d610*/  MUFU.EX2 R152, R152 ;  /* 0x0000009800987308 */ /* 0x000f660000000800 */
[C---:B------:R-:W-:Y:S05]  /*d620*/  HMMA.16816.F32.BF16 R96, R12.reuse, R16, R96 ;  /* 0x000000100c60723c */ /* 0x040fea0000041860 */
[----:B------:R-:W5:Y:S01]  /*d630*/  MUFU.EX2 R155, R155 ;  /* 0x0000009b009b7308 */ /* 0x000f620000000800 */
[C---:B------:R-:W-:Y:S01]  /*d640*/  HMMA.16816.F32.BF16 R100, R12.reuse, R18, R100 ;  /* 0x000000120c64723c */ /* 0x040fe20000041864 */
[----:B------:R-:W5:Y:S05]  /*d650*/  LDSM.16.MT88.4 R16, [R218+0xe000] ;  /* 0x00e00000da10783b */ /* 0x000f6a0000004200 */
[C---:B--2---:R-:W-:Y:S01]  /*d660*/  HMMA.16816.F32.BF16 R128, R12.reuse, R32, R128 ;  /* 0x000000200c80723c */ /* 0x044fe20000041880 */
[----:B------:R-:W2:Y:S05]  /*d670*/  MUFU.EX2 R153, R153 ;  /* 0x0000009900997308 */ /* 0x000eaa0000000800 */
        /* <DEDUP_REMOVED lines=28> */
[----:B------:R-:W1:Y:S02]  /*d840*/  MUFU.EX2 R140, R140 ;  /* 0x0000008c008c7308 */ /* 0x000e640000000800 */
[----:B------:R-:W-:Y:S01]  /*d850*/  HMMA.16816.F32.BF16 R104, R12, R30, R104 ;  /* 0x0000001e0c68723c */ /* 0x000fe20000041868 */
[----:B------:R-:W3:Y:S01]  /*d860*/  LDSM.16.MT88.4 R28, [R217+0xe000] ;  /* 0x00e00000d91c783b */ /* 0x000ee20000004200 */
[----:B-----5:R-:W-:-:S04]  /*d870*/  FADD.FTZ R0, R152, R3 ;  /* 0x0000000398007221 */ /* 0x020fc80000010000 */
[----:B------:R-:W-:Y:S01]  /*d880*/  HMMA.16816.F32.BF16 R72, R8, R16, R72 ;  /* 0x000000100848723c */ /* 0x000fe20000041848 */
[----:B------:R-:W5:Y:S01]  /*d890*/  MUFU.EX2 R143, R143 ;  /* 0x0000008f008f7308 */ /* 0x000f620000000800 */
[----:B------:R-:W-:-:S04]  /*d8a0*/  FADD.FTZ R0, R155, R0 ;  /* 0x000000009b007221 */ /* 0x000fc80000010000 */
[----:B------:R-:W-:Y:S01]  /*d8b0*/  HMMA.16816.F32.BF16 R76, R8, R18, R76 ;  /* 0x00000012084c723c */ /* 0x000fe2000004184c */
[----:B------:R-:W3:Y:S01]  /*d8c0*/  LDSM.16.MT88.4 R16, [R217+0x12000] ;  /* 0x01200000d910783b */ /* 0x000ee20000004200 */
[----:B--2---:R-:W-:Y:S01]  /*d8d0*/  FADD.FTZ R3, R153, R0 ;  /* 0x0000000099037221 */ /* 0x004fe20000010000 */
[----:B------:R-:W2:Y:S03]  /*d8e0*/  MUFU.EX2 R141, R141 ;  /* 0x0000008d008d7308 */ /* 0x000ea60000000800 */
[----:B------:R-:W-:Y:S01]  /*d8f0*/  HMMA.16816.F32.BF16 R112, R12, R32, R112 ;  /* 0x000000200c70723c */ /* 0x000fe20000041870 */
[----:B------:R-:W-:-:S04]  /*d900*/  FADD.FTZ R3, R158, R3 ;  /* 0x000000039e037221 */ /* 0x000fc80000010000 */
[----:B------:R-:W3:Y:S01]  /*d910*/  MUFU.EX2 R148, R148 ;  /* 0x0000009400947308 */ /* 0x000ee20000000800 */
[----:B------:R-:W-:Y:S01]  /*d920*/  HMMA.16816.F32.BF16 R4, R12, R34, R4 ;  /* 0x000000220c04723c */ /* 0x000fe20000041804 */
[----:B------:R-:W3:Y:S01]  /*d930*/  LDSM.16.MT88.4 R32, [R220+0x12000] ;  /* 0x01200000dc20783b */ /* 0x000ee20000004200 */
[----:B-1----:R-:W-:-:S03]  /*d940*/  FADD.FTZ R0, R140, R3 ;  /* 0x000000038c007221 */ /* 0x002fc60000010000 */
[----:B------:R-:W-:Y:S01]  /*d950*/  LDSM.16.MT88.4 R12, [R216+0x12000] ;  /* 0x01200000d80c783b */ /* 0x000fe20000004200 */
[----:B----4-:R-:W-:Y:S01]  /*d960*/  HMMA.16816.F32.BF16 R128, R8, R24, R128 ;  /* 0x000000180880723c */ /* 0x010fe20000041880 */
[----:B------:R-:W-:Y:S01]  /*d970*/  MUFU.EX2 R138, R138 ;  /* 0x0000008a008a7308 */ /* 0x000fe20000000800 */
[----:B-----5:R-:W-:-:S04]  /*d980*/  FADD.FTZ R0, R143, R0 ;  /* 0x000000008f007221 */ /* 0x020fc80000010000 */
[C---:B------:R-:W-:Y:S01]  /*d990*/  HMMA.16816.F32.BF16 R68, R8.reuse, R26, R68 ;  /* 0x0000001a0844723c */ /* 0x040fe20000041844 */
[----:B------:R-:W1:Y:S01]  /*d9a0*/  LDSM.16.MT88.4 R24, [R218+0x12000] ;  /* 0x01200000da18783b */ /* 0x000e620000004200 */
[----:B--2---:R-:W-:Y:S01]  /*d9b0*/  FADD.FTZ R3, R141, R0 ;  /* 0x000000008d037221 */ /* 0x004fe20000010000 */
[----:B------:R-:W2:Y:S01]  /*d9c0*/  MUFU.EX2 R139, R139 ;  /* 0x0000008b008b7308 */ /* 0x000ea20000000800 */
[----:B------:R-:W-:Y:S02]  /*d9d0*/  MOV R0, R45 ;  /* 0x0000002d00007202 */ /* 0x000fe40000000f00 */
[----:B---3--:R-:W-:Y:S01]  /*d9e0*/  HMMA.16816.F32.BF16 R80, R8, R28, R80 ;  /* 0x0000001c0850723c */ /* 0x008fe20000041850 */
[----:B------:R-:W-:-:S04]  /*d9f0*/  FADD.FTZ R3, R148, R3 ;  /* 0x0000000394037221 */ /* 0x000fc80000010000 */
[----:B------:R-:W-:Y:S01]  /*da00*/  MUFU.EX2 R64, R64 ;  /* 0x0000004000407308 */ /* 0x000fe20000000800 */
[C---:B------:R-:W-:Y:S01]  /*da10*/  HMMA.16816.F32.BF16 R84, R8.reuse, R30, R84 ;  /* 0x0000001e0854723c */ /* 0x040fe20000041854 */
[----:B------:R-:W3:Y:S05]  /*da20*/  LDSM.16.MT88.4 R28, [R220+0xe800] ;  /* 0x00e80000dc1c783b */ /* 0x000eea0000004200 */
[----:B------:R-:W-:Y:S01]  /*da30*/  HMMA.16816.F32.BF16 R88, R8, R20, R88 ;  /* 0x000000140858723c */ /* 0x000fe20000041858 */
[----:B------:R-:W4:Y:S01]  /*da40*/  MUFU.EX2 R65, R65 ;  /* 0x0000004100417308 */ /* 0x000f220000000800 */
[----:B--2---:R-:W-:-:S04]  /*da50*/  F2FP.BF16.F32.PACK_AB R116, R139, R138 ;  /* 0x0000008a8b74723e */ /* 0x004fc800000010ff */
[C---:B------:R-:W-:Y:S01]  /*da60*/  HMMA.16816.F32.BF16 R92, R8.reuse, R22, R92 ;  /* 0x00000016085c723c */ /* 0x040fe2000004185c */
[----:B------:R-:W2:Y:S05]  /*da70*/  LDSM.16.MT88.4 R20, [R218+0xe800] ;  /* 0x00e80000da14783b */ /* 0x000eaa0000004200 */
[C---:B------:R-:W-:Y:S06]  /*da80*/  HMMA.16816.F32.BF16 R108, R8.reuse, R16, R108 ;  /* 0x00000010086c723c */ /* 0x040fec000004186c */
[----:B------:R-:W-:Y:S01]  /*da90*/  HMMA.16816.F32.BF16 R120, R8, R18, R120 ;  /* 0x000000120878723c */ /* 0x000fe20000041878 */
[----:B------:R-:W5:Y:S01]  /*daa0*/  LDSM.16.MT88.4 R16, [R217+0xe800] ;  /* 0x00e80000d910783b */ /* 0x000f620000004200 */
[----:B----4-:R-:W-:-:S04]  /*dab0*/  F2FP.BF16.F32.PACK_AB R118, R65, R64 ;  /* 0x000000404176723e */ /* 0x010fc800000010ff */
        /* <DEDUP_REMOVED lines=15> */
[----:B------:R-:W4:Y:S01]  /*dbb0*/  LDSM.16.MT88.4 R12, [R216+0xe800] ;  /* 0x00e80000d80c783b */ /* 0x000f220000004200 */
[----:B---3--:R-:W-:Y:S01]  /*dbc0*/  HMMA.16816.F32.BF16 R128, R24, R28, R128 ;  /* 0x0000001c1880723c */ /* 0x008fe20000041880 */
[----:B------:R-:W-:-:S05]  /*dbd0*/  FADD.FTZ R167, R167, R156 ;  /* 0x0000009ca7a77221 */ /* 0x000fca0000010000 */
[C---:B------:R-:W-:Y:S01]  /*dbe0*/  HMMA.16816.F32.BF16 R68, R24.reuse, R30, R68 ;  /* 0x0000001e1844723c */ /* 0x040fe20000041844 */
[----:B------:R-:W3:Y:S05]  /*dbf0*/  LDSM.16.MT88.4 R28, [R216+0x12800] ;  /* 0x01280000d81c783b */ /* 0x000eea0000004200 */
[C---:B--2---:R-:W-:Y:S06]  /*dc00*/  HMMA.16816.F32.BF16 R72, R24.reuse, R20, R72 ;  /* 0x000000141848723c */ /* 0x044fec0000041848 */
[C---:B------:R-:W-:Y:S01]  /*dc10*/  HMMA.16816.F32.BF16 R76, R24.reuse, R22, R76 ;  /* 0x00000016184c723c */ /* 0x040fe2000004184c */
[----:B------:R-:W2:Y:S05]  /*dc20*/  LDSM.16.MT88.4 R20, [R220+0xf000] ;  /* 0x00f00000dc14783b */ /* 0x000eaa0000004200 */
        /* <DEDUP_REMOVED lines=8> */
[----:B----4-:R-:W-:Y:S01]  /*dcb0*/  HMMA.16816.F32.BF16 R88, R24, R12, R88 ;  /* 0x0000000c1858723c */ /* 0x010fe20000041858 */
        /* <DEDUP_REMOVED lines=16> */
[----:B------:R-:W4:Y:S05]  /*ddc0*/  LDSM.16.MT88.4 R32, [R216+0xf000] ;  /* 0x00f00000d820783b */ /* 0x000f2a0000004200 */
[C---:B---3--:R-:W-:Y:S06]  /*ddd0*/  HMMA.16816.F32.BF16 R112, R24.reuse, R28, R112 ;  /* 0x0000001c1870723c */ /* 0x048fec0000041870 */
[----:B------:R-:W-:Y:S01]  /*dde0*/  HMMA.16816.F32.BF16 R4, R24, R30, R4 ;  /* 0x0000001e1804723c */ /* 0x000fe20000041804 */
[----:B------:R-:W-:Y:S04]  /*ddf0*/  LDSM.16.MT88.4 R28, [R217+0x13000] ;  /* 0x01300000d91c783b */ /* 0x000fe80000004200 */
[----:B------:R-:W-:Y:S01]  /*de00*/  LDSM.16.MT88.4 R24, [R220+0xf800] ;  /* 0x00f80000dc18783b */ /* 0x000fe20000004200 */
[C---:B--2---:R-:W-:Y:S06]  /*de10*/  HMMA.16816.F32.BF16 R128, R8.reuse, R20, R128 ;  /* 0x000000140880723c */ /* 0x044fec0000041880 */
[C---:B------:R-:W-:Y:S01]  /*de20*/  HMMA.16816.F32.BF16 R68, R8.reuse, R22, R68 ;  /* 0x000000160844723c */ /* 0x040fe20000041844 */
[----:B------:R-:W2:Y:S05]  /*de30*/  LDSM.16.MT88.4 R20, [R220+0x13000] ;  /* 0x01300000dc14783b */ /* 0x000eaa0000004200 */
[C---:B-----5:R-:W-:Y:S06]  /*de40*/  HMMA.16816.F32.BF16 R72, R8.reuse, R16, R72 ;  /* 0x000000100848723c */ /* 0x060fec0000041848 */
[C---:B------:R-:W-:Y:S01]  /*de50*/  HMMA.16816.F32.BF16 R76, R8.reuse, R18, R76 ;  /* 0x00000012084c723c */ /* 0x040fe2000004184c */
[----:B------:R-:W3:Y:S05]  /*de60*/  LDSM.16.MT88.4 R16, [R216+0x13000] ;  /* 0x01300000d810783b */ /* 0x000eea0000004200 */
[C---:B-1----:R-:W-:Y:S06]  /*de70*/  HMMA.16816.F32.BF16 R80, R8.reuse, R12, R80 ;  /* 0x0000000c0850723c */ /* 0x042fec0000041850 */
[C---:B------:R-:W-:Y:S01]  /*de80*/  HMMA.16816.F32.BF16 R84, R8.reuse, R14, R84 ;  /* 0x0000000e0854723c */ /* 0x040fe20000041854 */
[----:B------:R-:W1:Y:S05]  /*de90*/  LDSM.16.MT88.4 R12, [R218+0xf800] ;  /* 0x00f80000da0c783b */ /* 0x000e6a0000004200 */
[C---:B----4-:R-:W-:Y:S06]  /*dea0*/  HMMA.16816.F32.BF16 R88, R8.reuse, R32, R88 ;  /* 0x000000200858723c */ /* 0x050fec0000041858 */
[----:B------:R-:W-:Y:S01]  /*deb0*/  HMMA.16816.F32.BF16 R92, R8, R34, R92 ;  /* 0x00000022085c723c */ /* 0x000fe2000004185c */
[--C-:B------:R-:W-:Y:S01]  /*dec0*/  FFMA.FTZ R32, R63, UR10, -R56.reuse ;  /* 0x0000000a3f207c23 */ /* 0x100fe20008010838 */
[----:B------:R-:W-:-:S04]  /*ded0*/  FFMA.FTZ R33, R57, UR10, -R56 ;  /* 0x0000000a39217c23 */ /* 0x000fc80008010838 */
[C---:B--2---:R-:W-:Y:S01]  /*dee0*/  HMMA.16816.F32.BF16 R96, R8.reuse, R20, R96 ;  /* 0x000000140860723c */ /* 0x044fe20000041860 */
[--C-:B------:R-:W-:Y:S01]  /*def0*/  FFMA.FTZ R34, R55, UR10, -R56.reuse ;  /* 0x0000000a37227c23 */ /* 0x100fe20008010838 */
[----:B------:R-:W-:Y:S01]  /*df00*/  FFMA.FTZ R35, R53, UR10, -R56 ;  /* 0x0000000a35237c23 */ /* 0x000fe20008010838 */
[----:B------:R-:W-:Y:S03]  /*df10*/  MUFU.EX2 R32, R32 ;  /* 0x0000002000207308 */ /* 0x000fe60000000800 */
[C---:B------:R-:W-:Y:S01]  /*df20*/  HMMA.16816.F32.BF16 R100, R8.reuse, R22, R100 ;  /* 0x000000160864723c */ /* 0x040fe20000041864 */
[----:B------:R-:W2:Y:S04]  /*df30*/  LDSM.16.MT88.4 R20, [R217+0xf800] ;  /* 0x00f80000d914783b */ /* 0x000ea80000004200 */
[----:B------:R-:W4:Y:S01]  /*df40*/  MUFU.EX2 R33, R33 ;  /* 0x0000002100217308 */ /* 0x000f220000000800 */
[C---:B------:R-:W-:Y:S06]  /*df50*/  HMMA.16816.F32.BF16 R124, R8.reuse, R36, R124 ;  /* 0x00000024087c723c */ /* 0x040fec000004187c */
[C---:B------:R-:W-:Y:S01]  /*df60*/  HMMA.16816.F32.BF16 R104, R8.reuse, R38, R104 ;  /* 0x000000260868723c */ /* 0x040fe20000041868 */
[----:B------:R-:W-:Y:S05]  /*df70*/  MUFU.EX2 R34, R34 ;  /* 0x0000002200227308 */ /* 0x000fea0000000800 */
[C---:B------:R-:W-:Y:S03]  /*df80*/  HMMA.16816.F32.BF16 R108, R8.reuse, R28, R108 ;  /* 0x0000001c086c723c */ /* 0x040fe6000004186c */
[----:B------:R-:W5:Y:S01]  /*df90*/  MUFU.EX2 R35, R35 ;  /* 0x0000002300237308 */ /* 0x000f620000000800 */
[C---:B----4-:R-:W-:Y:S01]  /*dfa0*/  F2FP.BF16.F32.PACK_AB R117, R33.reuse, R32 ;  /* 0x000000202175723e */ /* 0x050fe200000010ff */
[----:B------:R-:W-:Y:S01]  /*dfb0*/  FADD.FTZ R32, R32, R3 ;  /* 0x0000000320207221 */ /* 0x000fe20000010000 */
[----:B------:R-:W-:Y:S03]  /*dfc0*/  HMMA.16816.F32.BF16 R120, R8, R30, R120 ;  /* 0x0000001e0878723c */ /* 0x000fe60000041878 */
[----:B------:R-:W-:-:S03]  /*dfd0*/  FADD.FTZ R33, R33, R32 ;  /* 0x0000002021217221 */ /* 0x000fc60000010000 */
[C---:B---3--:R-:W-:Y:S06]  /*dfe0*/  HMMA.16816.F32.BF16 R112, R8.reuse, R16, R112 ;  /* 0x000000100870723c */ /* 0x048fec0000041870 */
        /* <DEDUP_REMOVED lines=26> */
.L_x_1552:
        /* <DEDUP_REMOVED lines=13> */
.L_x_1564:
[----:B------:R-:W-:Y:S04]  /*e260*/  DEPBAR.LE SB0, 0x0 ;  /* 0x000080000000791a */ /* 0x000fe80000000000 */
[----:B------:R-:W-:Y:S01]  /*e270*/  BAR.SYNC.DEFER_BLOCKING 0x0 ;  /* 0x0000000000007b1d */ /* 0x000fe20000010000 */
[C---:B------:R-:W-:Y:S01]  /*e280*/  ISETP.GE.AND P4, PT, R235.reuse, UR5, PT ;  /* 0x00000005eb007c0c */ /* 0x040fe2000bf86270 */
[----:B------:R-:W-:Y:S01]  /*e290*/  VIADD R0, R235, 0x40 ;  /* 0x00000040eb007836 */ /* 0x000fe20000000000 */
[----:B------:R-:W-:Y:S01]  /*e2a0*/  MOV R8, R242 ;  /* 0x000000f200087202 */ /* 0x000fe20000000f00 */
[----:B------:R-:W-:Y:S03]  /*e2b0*/  VIADD R233, R233, 0xffffffff ;  /* 0xffffffffe9e97836 */ /* 0x000fe60000000000 */
[----:B------:R-:W-:Y:S01]  /*e2c0*/  ISETP.GE.AND P3, PT, R0, UR5, PT ;  /* 0x0000000500007c0c */ /* 0x000fe2000bf66270 */
[----:B------:R-:W-:Y:S01]  /*e2d0*/  IMAD.MOV.U32 R0, RZ, RZ, R241 ;  /* 0x000000ffff007224 */ /* 0x000fe200078e00f1 */
[----:B------:R-:W-:Y:S01]  /*e2e0*/  UMOV UR15, UR6 ;  /* 0x00000006000f7c82 */ /* 0x000fe20008000000 */
[----:B------:R-:W-:Y:S01]  /*e2f0*/  UMOV UR14, UR7 ;  /* 0x00000007000e7c82 */ /* 0x000fe20008000000 */
[----:B------:R-:W-:Y:S09]  /*e300*/  @!P0 BRA `(.L_x_1561) ;  /* 0x0000000000f88947 */ /* 0x000ff20003800000 */
[----:B------:R-:W1:Y:S01]  /*e310*/  LDC R0, c[0x0][0x380] ;  /* 0x0000e000ff007b82 */ /* 0x000e620000000800 */
[----:B------:R-:W-:Y:S01]  /*e320*/  SHF.L.U32 R5, R233, 0x7, RZ ;  /* 0x00000007e9057819 */ /* 0x000fe200000006ff */
[----:B------:R-:W-:Y:S01]  /*e330*/  UMOV UR15, UR11 ;  /* 0x0000000b000f7c82 */ /* 0x000fe20008000000 */
[----:B------:R-:W-:Y:S03]  /*e340*/  UMOV UR14, UR10 ;  /* 0x0000000a000e7c82 */ /* 0x000fe60008000000 */
        /* <DEDUP_REMOVED lines=50> */
[----:B------:R-:W-:Y:S04]  /*e670*/  IMAD.WIDE.U32 R8, R6, UR11, RZ ;  /* 0x0000000b06087c25 */ /* 0x000fe8000f8e00ff */
[----:B------:R-:W-:Y:S01]  /*e680*/  IMAD.IADD R9, R9, 0x1, R0 ;  /* 0x0000000109097824 */ /* 0x000fe200078e0200 */
[----:B--2---:R-:W-:Y:S04]  /*e690*/  IADD3 R2, -R7, R2, RZ ;  /* 0x0000000207027210 */ /* 0x004fe80007ffe1ff */
[----:B------:R-:W-:Y:S01]  /*e6a0*/  SHF.R.S32.HI R7, RZ, 0x1f, R2 ;  /* 0x0000001fff077819 */ /* 0x000fe20000011402 */
[CC--:B-1----:R-:W-:Y:S04]  /*e6b0*/  IMAD.WIDE.U32 R8, R2.reuse, R4.reuse, R8 ;  /* 0x0000000402087225 */ /* 0x0c2fe800078e0008 */
[----:B------:R-:W-:Y:S04]  /*e6c0*/  IMAD R7, R7, R4, RZ ;  /* 0x0000000407077224 */ /* 0x000fe800078e02ff */
[----:B------:R-:W-:Y:S05]  /*e6d0*/  IMAD R7, R2, R5, R7 ;  /* 0x0000000502077224 */ /* 0x000fea00078e0207 */
[----:B------:R-:W-:Y:S07]  /*e6e0*/  IADD3 R0, R9, R7, RZ ;  /* 0x0000000709007210 */ /* 0x000fee0007ffe0ff */
.L_x_1561:
[----:B------:R-:W-:Y:S01]  /*e6f0*/  LEA R134, P2, R8, R188, 0x1 ;  /* 0x000000bc08867211 */ /* 0x000fe200078408ff */
[----:B------:R-:W-:Y:S01]  /*e700*/  @P4 STS.128 [R234+0xc000], RZ ;  /* 0x00c000ffea004388 */ /* 0x000fe20000000c00 */
[----:B------:R-:W-:Y:S02]  /*e710*/  IADD3 R49, P1, R232, R8, RZ ;  /* 0x00000008e8317210 */ /* 0x000fe40007f3e0ff */
[--C-:B------:R-:W-:Y:S02]  /*e720*/  LEA.HI.X R135, R8, R189, R0.reuse, 0x1, P2 ;  /* 0x000000bd08877211 */ /* 0x100fe400010f0c00 */
[-C--:B------:R-:W-:Y:S01]  /*e730*/  @!P4 LEA R62, P5, R49, R188.reuse, 0x1 ;  /* 0x000000bc313ec211 */ /* 0x080fe200078a08ff */
[----:B------:R-:W-:Y:S01]  /*e740*/  IMAD.X R2, R231, 0x1, R0, P1 ;  /* 0x00000001e7027824 */ /* 0x000fe200008e0600 */
[CC--:B------:R-:W-:Y:S01]  /*e750*/  @!P3 LEA R56, P1, R49.reuse, R188.reuse, 0x1 ;  /* 0x000000bc3138b211 */ /* 0x0c0fe200078208ff */
[----:B------:R-:W-:Y:S01]  /*e760*/  @!PT LDS RZ, [RZ] ;  /* 0x00000000fffff984 */ /* 0x000fe20000000800 */
[----:B------:R-:W-:Y:S01]  /*e770*/  @!PT LDS RZ, [RZ] ;  /* 0x00000000fffff984 */ /* 0x000fe20000000800 */
[----:B------:R-:W-:Y:S01]  /*e780*/  @!PT LDS RZ, [RZ] ;  /* 0x00000000fffff984 */ /* 0x000fe20000000800 */
[----:B------:R-:W-:Y:S01]  /*e790*/  @!P4 LDGSTS.E.BYPASS.LTC128B.128 [R234+0xc000], desc[UR12][R134.64] ;  /* 0x0c00000086eacfae */ /* 0x000fe2000b901d4c */
[C---:B------:R-:W-:Y:S02]  /*e7a0*/  IADD3 R51, P2, R232.reuse, R49, RZ ;  /* 0x00000031e8337210 */ /* 0x040fe40007f5e0ff */
[CCC-:B------:R-:W-:Y:S01]  /*e7b0*/  @!P4 LEA.HI.X R63, R49.reuse, R189.reuse, R2.reuse, 0x1, P5 ;  /* 0x000000bd313fc211 */ /* 0x1c0fe200028f0c02 */
[----:B------:R-:W-:Y:S01]  /*e7c0*/  @P3 STS.128 [R234+0x10000], RZ ;  /* 0x010000ffea003388 */ /* 0x000fe20000000c00 */
[-CC-:B------:R-:W-:Y:S01]  /*e7d0*/  @!P3 LEA.HI.X R57, R49, R189.reuse, R2.reuse, 0x1, P1 ;  /* 0x000000bd3139b211 */ /* 0x180fe200008f0c02 */
[----:B------:R-:W-:Y:S01]  /*e7e0*/  IMAD.X R2, R231, 0x1, R2, P2 ;  /* 0x00000001e7027824 */ /* 0x000fe200010e0602 */
[CC--:B------:R-:W-:Y:S01]  /*e7f0*/  @!P4 LEA R60, P5, R51.reuse, R188.reuse, 0x1 ;  /* 0x000000bc333cc211 */ /* 0x0c0fe200078a08ff */
[----:B------:R-:W-:Y:S01]  /*e800*/  @!PT LDS RZ, [RZ] ;  /* 0x00000000fffff984 */ /* 0x000fe20000000800 */
[----:B------:R-:W-:Y:S01]  /*e810*/  @!PT LDS RZ, [RZ] ;  /* 0x00000000fffff984 */ /* 0x000fe20000000800 */
[----:B------:R-:W-:Y:S01]  /*e820*/  @!PT LDS RZ, [RZ] ;  /* 0x00000000fffff984 */ /* 0x000fe20000000800 */
[----:B------:R-:W-:Y:S01]  /*e830*/  @!P3 LDGSTS.E.BYPASS.LTC128B.128 [R234+0x10000], desc[UR12][R134.64+0x80] ;  /* 0x1000008086eabfae */ /* 0x000fe2000b901d4c */
[CC--:B------:R-:W-:Y:S02]  /*e840*/  @!P3 LEA R54, P1, R51.reuse, R188.reuse, 0x1 ;  /* 0x000000bc3336b211 */ /* 0x0c0fe400078208ff */
[C-C-:B------:R-:W-:Y:S01]  /*e850*/  @!P4 LEA.HI.X R61, R51.reuse, R189, R2.reuse, 0x1, P5 ;  /* 0x000000bd333dc211 */ /* 0x140fe200028f0c02 */
[----:B------:R-:W-:Y:S01]  /*e860*/  @P4 STS.128 [R234+0xc800], RZ ;  /* 0x00c800ffea004388 */ /* 0x000fe20000000c00 */
[C---:B------:R-:W-:Y:S02]  /*e870*/  IADD3 R49, P2, R232.reuse, R51, RZ ;  /* 0x00000033e8317210 */ /* 0x040fe40007f5e0ff */
[--C-:B------:R-:W-:Y:S01]  /*e880*/  @!P3 LEA.HI.X R55, R51, R189, R2.reuse, 0x1, P1 ;  /* 0x000000bd3337b211 */ /* 0x100fe200008f0c02 */
[----:B------:R-:W-:Y:S01]  /*e890*/  @!PT LDS RZ, [RZ] ;  /* 0x00000000fffff984 */ /* 0x000fe20000000800 */
[----:B------:R-:W-:Y:S01]  /*e8a0*/  @!PT LDS RZ, [RZ] ;  /* 0x00000000fffff984 */ /* 0x000fe20000000800 */
[----:B------:R-:W-:Y:S01]  /*e8b0*/  @!PT LDS RZ, [RZ] ;  /* 0x00000000fffff984 */ /* 0x000fe20000000800 */
[----:B------:R-:W-:Y:S01]  /*e8c0*/  @!P4 LDGSTS.E.BYPASS.LTC128B.128 [R234+0xc800], desc[UR12][R62.64] ;  /* 0x0c8000003eeacfae */ /* 0x000fe2000b901d4c */
[-C--:B------:R-:W-:Y:S01]  /*e8d0*/  @!P4 LEA R58, P5, R49, R188.reuse, 0x1 ;  /* 0x000000bc313ac211 */ /* 0x080fe200078a08ff */
[----:B------:R-:W-:Y:S01]  /*e8e0*/  IMAD.X R2, R231, 0x1, R2, P2 ;  /* 0x00000001e7027824 */ /* 0x000fe200010e0602 */
[CC--:B------:R-:W-:Y:S01]  /*e8f0*/  @!P3 LEA R52, P1, R49.reuse, R188.reuse, 0x1 ;  /* 0x000000bc3134b211 */ /* 0x0c0fe200078208ff */
[----:B------:R-:W-:Y:S01]  /*e900*/  @P3 STS.128 [R234+0x10800], RZ ;  /* 0x010800ffea003388 */ /* 0x000fe20000000c00 */
[C---:B------:R-:W-:Y:S02]  /*e910*/  IADD3 R51, P2, R232.reuse, R49, RZ ;  /* 0x00000031e8337210 */ /* 0x040fe40007f5e0ff */
[CCC-:B------:R-:W-:Y:S01]  /*e920*/  @!P4 LEA.HI.X R59, R49.reuse, R189.reuse, R2.reuse, 0x1, P5 ;  /* 0x000000bd313bc211 */ /* 0x1c0fe200028f0c02 */
[----:B------:R-:W-:Y:S01]  /*e930*/  @!PT LDS RZ, [RZ] ;  /* 0x00000000fffff984 */ /* 0x000fe20000000800 */
[----:B------:R-:W-:Y:S01]  /*e940*/  @!PT LDS RZ, [RZ] ;  /* 0x00000000fffff984 */ /* 0x000fe20000000800 */
[----:B------:R-:W-:Y:S01]  /*e950*/  @!PT LDS RZ, [RZ] ;  /* 0x00000000fffff984 */ /* 0x000fe20000000800 */
[----:B------:R-:W-:Y:S01]  /*e960*/  @!P3 LDGSTS.E.BYPASS.LTC128B.128 [R234+0x10800], desc[UR12][R56.64+0x80] ;  /* 0x1080008038eabfae */ /* 0x000fe2000b901d4c */
[-CC-:B------:R-:W-:Y:S01]  /*e970*/  @!P3 LEA.HI.X R53, R49, R189.reuse, R2.reuse, 0x1, P1 ;  /* 0x000000bd3135b211 */ /* 0x180fe200008f0c02 */
[----:B------:R-:W-:Y:S01]  /*e980*/  IMAD.X R2, R231, 0x1, R2, P2 ;  /* 0x00000001e7027824 */ /* 0x000fe200010e0602 */
[CC--:B------:R-:W-:Y:S01]  /*e990*/  @!P4 LEA R66, P5, R51.reuse, R188.reuse, 0x1 ;  /* 0x000000bc3342c211 */ /* 0x0c0fe200078a08ff */
[----:B------:R-:W-:Y:S01]  /*e9a0*/  @P4 STS.128 [R234+0xd000], RZ ;  /* 0x00d000ffea004388 */ /* 0x000fe20000000c00 */
[CC--:B------:R-:W-:Y:S02]  /*e9b0*/  @!P3 LEA R64, P1, R51.reuse, R188.reuse, 0x1 ;  /* 0x000000bc3340b211 */ /* 0x0c0fe400078208ff */
[C-C-:B------:R-:W-:Y:S01]  /*e9c0*/  @!P4 LEA.HI.X R67, R51.reuse, R189, R2.reuse, 0x1, P5 ;  /* 0x000000bd3343c211 */ /* 0x140fe200028f0c02 */
[----:B------:R-:W-:Y:S01]  /*e9d0*/  @!PT LDS RZ, [RZ] ;  /* 0x00000000fffff984 */ /* 0x000fe20000000800 */
[----:B------:R-:W-:Y:S01]  /*e9e0*/  @!PT LDS RZ, [RZ] ;  /* 0x00000000fffff984 */ /* 0x000fe20000000800 */
[----:B------:R-:W-:Y:S01]  /*e9f0*/  @!PT LDS RZ, [RZ] ;  /* 0x00000000fffff984 */ /* 0x000fe20000000800 */
[----:B------:R-:W-:Y:S01]  /*ea00*/  @!P4 LDGSTS.E.BYPASS.LTC128B.128 [R234+0xd000], desc[UR12][R60.64] ;  /* 0x0d0000003ceacfae */ /* 0x000fe2000b901d4c */
[C---:B------:R-:W-:Y:S02]  /*ea10*/  IADD3 R49, P2, R232.reuse, R51, RZ ;  /* 0x00000033e8317210 */ /* 0x040fe40007f5e0ff */
[--C-:B------:R-:W-:Y:S01]  /*ea20*/  @!P3 LEA.HI.X R65, R51, R189, R2.reuse, 0x1, P1 ;  /* 0x000000bd3341b211 */ /* 0x100fe200008f0c02 */
[----:B------:R-:W-:Y:S01]  /*ea30*/  @P3 STS.128 [R234+0x11000], RZ ;  /* 0x011000ffea003388 */ /* 0x000fe20000000c00 */
        /* <DEDUP_REMOVED lines=20> */
[----:B------:R-:W-:Y:S02]  /*eb80*/  IADD3 R49, P1, R232, R51, RZ ;  /* 0x00000033e8317210 */ /* 0x000fe40007f3e0ff */
[-CC-:B------:R-:W-:Y:S01]  /*eb90*/  @!P3 LEA.HI.X R51, R51, R189.reuse, R2.reuse, 0x1, P2 ;  /* 0x000000bd3333b211 */ /* 0x180fe200010f0c02 */
[----:B------:R-:W-:Y:S01]  /*eba0*/  @!PT LDS RZ, [RZ] ;  /* 0x00000000fffff984 */ /* 0x000fe20000000800 */
[----:B------:R-:W-:Y:S01]  /*ebb0*/  @!PT LDS RZ, [RZ] ;  /* 0x00000000fffff984 */ /* 0x000fe20000000800 */
[----:B------:R-:W-:Y:S01]  /*ebc0*/  @!PT LDS RZ, [RZ] ;  /* 0x00000000fffff984 */ /* 0x000fe20000000800 */
[----:B------:R-:W-:Y:S01]  /*ebd0*/  @!P3 LDGSTS.E.BYPASS.LTC128B.128 [R234+0x11800], desc[UR12][R52.64+0x80] ;  /* 0x1180008034eabfae */ /* 0x000fe2000b901d4c */
[-C--:B------:R-:W-:Y:S01]  /*ebe0*/  @!P4 LEA R194, P5, R49, R188.reuse, 0x1 ;  /* 0x000000bc31c2c211 */ /* 0x080fe200078a08ff */
        /* <DEDUP_REMOVED lines=9> */
[----:B------:R-:W-:Y:S01]  /*ec80*/  ISETP.GT.AND P1, PT, R233, R228, PT ;  /* 0x000000e4e900720c */ /* 0x000fe20003f24270 */
        /* <DEDUP_REMOVED lines=48> */
[----:B------:R-:W-:Y:S01]  /*ef90*/  LDSM.16.M88.4 R180, [R214] ;  /* 0x00000000d6b4783b */ /* 0x000fe20000000200 */
[C---:B------:R-:W-:Y:S03]  /*efa0*/  HMMA.16816.F32.BF16 R8, R136.reuse, R142, RZ ;  /* 0x0000008e8808723c */ /* 0x040fe600000418ff */
[----:B------:R-:W4:Y:S03]  /*efb0*/  LDSM.16.M88.4 R140, [R215] ;  /* 0x00000000d78c783b */ /* 0x000f260000000200 */
[C---:B-----5:R-:W-:Y:S01]  /*efc0*/  HMMA.16816.F32.BF16 R12, R136.reuse, R144, RZ ;  /* 0x00000090880c723c */ /* 0x060fe200000418ff */
[----:B------:R-:W5:Y:S04]  /*efd0*/  LDSM.16.M88.4 R184, [R213] ;  /* 0x00000000d5b8783b */ /* 0x000f680000000200 */
[----:B-1----:R-:W-:Y:S01]  /*efe0*/  LDSM.16.M88.4 R188, [R208+0x6000] ;  /* 0x00600000d0bc783b */ /* 0x002fe20000000200 */
[C---:B------:R-:W-:Y:S03]  /*eff0*/  HMMA.16816.F32.BF16 R16, R136.reuse, R146, RZ ;  /* 0x000000928810723c */ /* 0x040fe600000418ff */
[----:B------:R-:W1:Y:S03]  /*f000*/  LDSM.16.M88.4 R144, [R212] ;  /* 0x00000000d490783b */ /* 0x000e660000000200 */
[C---:B--2---:R-:W-:Y:S01]  /*f010*/  HMMA.16816.F32.BF16 R20, R136.reuse, R148, RZ ;  /* 0x000000948814723c */ /* 0x044fe200000418ff */
[----:B------:R-:W-:Y:S04]  /*f020*/  LDSM.16.M88.4 R192, [R208+0x6800] ;  /* 0x00680000d0c0783b */ /* 0x000fe80000000200 */
[----:B------:R-:W-:Y:S01]  /*f030*/  LDSM.16.M88.4 R196, [R208+0x7000] ;  /* 0x00700000d0c4783b */ /* 0x000fe20000000200 */
[C---:B------:R-:W-:Y:S03]  /*f040*/  HMMA.16816.F32.BF16 R24, R136.reuse, R150, RZ ;  /* 0x000000968818723c */ /* 0x040fe600000418ff */
[----:B------:R-:W2:Y:S03]  /*f050*/  LDSM.16.M88.4 R148, [R211] ;  /* 0x00000000d394783b */ /* 0x000ea60000000200 */
[C---:B---3--:R-:W-:Y:S06]  /*f060*/  HMMA.16816.F32.BF16 R28, R136.reuse, R152, RZ ;  /* 0x00000098881c723c */ /* 0x048fec00000418ff */
[C---:B------:R-:W-:Y:S01]  /*f070*/  HMMA.16816.F32.BF16 R32, R136.reuse, R154, RZ ;  /* 0x0000009a8820723c */ /* 0x040fe200000418ff */
[----:B------:R-:W3:Y:S05]  /*f080*/  LDSM.16.M88.4 R152, [R210] ;  /* 0x00000000d298783b */ /* 0x000eea0000000200 */
        /* <DEDUP_REMOVED lines=11> */
[----:B------:R-:W3:Y:S04]  /*f140*/  LDSM.16.M88.4 R136, [R209] ;  /* 0x00000000d188783b */ /* 0x000ee80000000200 */
        /* <DEDUP_REMOVED lines=25> */
[----:B------:R-:W-:Y:S01]  /*f2e0*/  LDSM.16.M88.4 R172, [R207] ;  /* 0x00000000cfac783b */ /* 0x000fe20000000200 */
        /* <DEDUP_REMOVED lines=14> */
[----:B------:R-:W-:Y:S05]  /*f3d0*/  LDSM.16.M88.4 R176, [R202] ;  /* 0x00000000cab0783b */ /* 0x000fea0000000200 */
        /* <DEDUP_REMOVED lines=34> */
[----:B------:R-:W-:Y:S01]  /*f600*/  LDSM.16.M88.4 R180, [R201] ;  /* 0x00000000c9b4783b */ /* 0x000fe20000000200 */
[C---:B--2---:R-:W-:Y:S06]  /*f610*/  HMMA.16816.F32.BF16 R4, R136.reuse, R152, R4 ;  /* 0x000000988804723c */ /* 0x044fec0000041804 */
[C---:B------:R-:W-:Y:S01]  /*f620*/  HMMA.16816.F32.BF16 R8, R136.reuse, R154, R8 ;  /* 0x0000009a8808723c */ /* 0x040fe20000041808 */
[----:B------:R-:W2:Y:S05]  /*f630*/  LDSM.16.M88.4 R152, [R225+0xb800] ;  /* 0x00b80000e198783b */ /* 0x000eaa0000000200 */
[C---:B---3--:R-:W-:Y:S06]  /*f640*/  HMMA.16816.F32.BF16 R12, R136.reuse, R156, R12 ;  /* 0x0000009c880c723c */ /* 0x048fec000004180c */
[C---:B------:R-:W-:Y:S01]  /*f650*/  HMMA.16816.F32.BF16 R16, R136.reuse, R158, R16 ;  /* 0x0000009e8810723c */ /* 0x040fe20000041810 */
[----:B------:R-:W3:Y:S05]  /*f660*/  LDSM.16.M88.4 R156, [R206] ;  /* 0x00000000ce9c783b */ /* 0x000eea0000000200 */
[C---:B----4-:R-:W-:Y:S06]  /*f670*/  HMMA.16816.F32.BF16 R20, R136.reuse, R160, R20 ;  /* 0x000000a08814723c */ /* 0x050fec0000041814 */
[C---:B------:R-:W-:Y:S01]  /*f680*/  HMMA.16816.F32.BF16 R24, R136.reuse, R162, R24 ;  /* 0x000000a28818723c */ /* 0x040fe20000041818 */
[----:B------:R-:W4:Y:S05]  /*f690*/  LDSM.16.M88.4 R160, [R205] ;  /* 0x00000000cda0783b */ /* 0x000f2a0000000200 */
[C---:B-----5:R-:W-:Y:S06]  /*f6a0*/  HMMA.16816.F32.BF16 R28, R136.reuse, R164, R28 ;  /* 0x000000a4881c723c */ /* 0x060fec000004181c */
[C---:B------:R-:W-:Y:S01]  /*f6b0*/  HMMA.16816.F32.BF16 R32, R136.reuse, R166, R32 ;  /* 0x000000a68820723c */ /* 0x040fe20000041820 */
[----:B------:R-:W5:Y:S05]  /*f6c0*/  LDSM.16.M88.4 R164, [R204] ;  /* 0x00000000cca4783b */ /* 0x000f6a0000000200 */
[C---:B-1----:R-:W-:Y:S06]  /*f6d0*/  HMMA.16816.F32.BF16 R36, R136.reuse, R140, R36 ;  /* 0x0000008c8824723c */ /* 0x042fec0000041824 */
[C---:B------:R-:W-:Y:S01]  /*f6e0*/  HMMA.16816.F32.BF16 R40, R136.reuse, R142, R40 ;  /* 0x0000008e8828723c */ /* 0x040fe20000041828 */
[----:B------:R-:W1:Y:S05]  /*f6f0*/  LDSM.16.M88.4 R140, [R203] ;  /* 0x00000000cb8c783b */ /* 0x000e6a0000000200 */
        /* <DEDUP_REMOVED lines=8> */
[----:B------:R-:W2:Y:S04]  /*f780*/  LDSM.16.M88.4 R136, [R200] ;  /* 0x00000000c888783b */ /* 0x000ea80000000200 */
        /* <DEDUP_REMOVED lines=133> */
.L_x_1563:
[----:B------:R1:W-:Y:S01]  /*ffe0*/  @P4 STS.128 [R234+0x4000], RZ ;  /* 0x004000ffea004388 */ /* 0x0003e20000000c00 */
[----:B------:R-:W-:Y:S01]  /*fff0*/  LEA R148, P2, R138, R244, 0x1 ;  /* 0x000000f48a947211 */ /* 0x000fe200078408ff */
[----:B------:R-:W-:Y:S01]  /*10000*/  UMOV UR8, UR10 ;  /* 0x0000000a00087c82 */ /* 0x000fe20008000000 */
[----:B------:R-:W-:Y:S01]  /*10010*/  IADD3 R135, P1, R230, R138, RZ ;  /* 0x0000008ae6877210 */ /* 0x000fe20007f3e0ff */
[----:B------:R-:W-:Y:S01]  /*10020*/  UMOV UR9, UR11 ;  /* 0x0000000b00097c82 */ /* 0x000fe20008000000 */
[--C-:B------:R-:W-:Y:S02]  /*10030*/  LEA.HI.X R149, R138, R243, R0.reuse, 0x1, P2 ;  /* 0x000000f38a957211 */ /* 0x100fe400010f0c00 */
[-C--:B------:R-:W-:Y:S01]  /*10040*/  @!P4 LEA R150, P5, R135, R244.reuse, 0x1 ;  /* 0x000000f48796c211 */ /* 0x080fe200078a08ff */
[----:B------:R-:W-:Y:S01]  /*10050*/  IMAD.X R2, R229, 0x1, R0, P1 ;  /* 0x00000001e5027824 */ /* 0x000fe200008e0600 */
[CC--:B------:R-:W-:Y:S01]  /*10060*/  @!P3 LEA R142, P1, R135.reuse, R244.reuse, 0x1 ;  /* 0x000000f4878eb211 */ /* 0x0c0fe200078208ff */
[----:B------:R-:W-:Y:S01]  /*10070*/  @!PT LDS RZ, [RZ] ;  /* 0x00000000fffff984 */ /* 0x000fe20000000800 */
[----:B------:R-:W-:Y:S01]  /*10080*/  @!PT LDS RZ, [RZ] ;  /* 0x00000000fffff984 */ /* 0x000fe20000000800 */
[----:B------:R-:W-:Y:S01]  /*10090*/  @!PT LDS RZ, [RZ] ;  /* 0x00000000fffff984 */ /* 0x000fe20000000800 */
[----:B------:R1:W-:Y:S01]  /*100a0*/  @!P4 LDGSTS.E.BYPASS.LTC128B.128 [R234+0x4000], desc[UR12][R148.64] ;  /* 0x0400000094eacfae */ /* 0x0003e2000b901d4c */
[C---:B------:R-:W-:Y:S02]  /*100b0*/  IADD3 R137, P2, R230.reuse, R135, RZ ;  /* 0x00000087e6897210 */ /* 0x040fe40007f5e0ff */
[CCC-:B------:R-:W-:Y:S01]  /*100c0*/  @!P4 LEA.HI.X R151, R135.reuse, R243.reuse, R2.reuse, 0x1, P5 ;  /* 0x000000f38797c211 */ /* 0x1c0fe200028f0c02 */
[----:B------:R1:W-:Y:S01]  /*100d0*/  @P3 STS.128 [R234+0x8000], RZ ;  /* 0x008000ffea003388 */ /* 0x0003e20000000c00 */
[-CC-:B------:R-:W-:Y:S01]  /*100e0*/  @!P3 LEA.HI.X R143, R135, R243.reuse, R2.reuse, 0x1, P1 ;  /* 0x000000f3878fb211 */ /* 0x180fe200008f0c02 */
[----:B------:R-:W-:Y:S01]  /*100f0*/  IMAD.X R2, R229, 0x1, R2, P2 ;  /* 0x00000001e5027824 */ /* 0x000fe200010e0602 */
        /* <DEDUP_REMOVED lines=9> */
[C---:B------:R-:W-:Y:S01]  /*10190*/  IADD3 R135, P2, R230.reuse, R137, RZ ;  /* 0x00000089e6877210 */ /* 0x040fe20007f5e0ff */
[----:B------:R-:W-:Y:S01]  /*101a0*/  @!PT LDS RZ, [RZ] ;  /* 0x00000000fffff984 */ /* 0x000fe20000000800 */
[----:B------:R-:W-:Y:S01]  /*101b0*/  @!PT LDS RZ, [RZ] ;  /* 0x00000000fffff984 */ /* 0x000fe20000000800 */
[----:B------:R-:W-:Y:S01]  /*101c0*/  @!PT LDS RZ, [RZ] ;  /* 0x00000000fffff984 */ /* 0x000fe20000000800 */
[----:B------:R1:W-:Y:S03]  /*101d0*/  @!P4 LDGSTS.E.BYPASS.LTC128B.128 [R234+0x4800], desc[UR12][R150.64] ;  /* 0x0480000096eacfae */ /* 0x0003e6000b901d4c */
[CC--:B------:R-:W-:Y:S01]  /*101e0*/  @!P4 LEA R144, P5, R135.reuse, R244.reuse, 0x1 ;  /* 0x000000f48790c211 */ /* 0x0c0fe200078a08ff */
[----:B------:R1:W-:Y:S01]  /*101f0*/  @P3 STS.128 [R234+0x8800], RZ ;  /* 0x008800ffea003388 */ /* 0x0003e20000000c00 */
[-C--:B------:R-:W-:Y:S01]  /*10200*/  @!P3 LEA R138, P1, R135, R244.reuse, 0x1 ;  /* 0x000000f4878ab211 */ /* 0x080fe200078208ff */
[----:B------:R-:W-:Y:S01]  /*10210*/  IMAD.X R2, R229, 0x1, R2, P2 ;  /* 0x00000001e5027824 */ /* 0x000fe200010e0602 */
[C---:B------:R-:W-:Y:S01]  /*10220*/  IADD3 R137, P2, R230.reuse, R135, RZ ;  /* 0x00000087e6897210 */ /* 0x040fe20007f5e0ff */
[----:B------:R-:W-:Y:S01]  /*10230*/  @!PT LDS RZ, [RZ] ;  /* 0x00000000fffff984 */ /* 0x000fe20000000800 */
[----:B------:R-:W-:Y:S01]  /*10240*/  @!PT LDS RZ, [RZ] ;  /* 0x00000000fffff984 */ /* 0x000fe20000000800 */
[----:B------:R-:W-:Y:S01]  /*10250*/  @!PT LDS RZ, [RZ] ;  /* 0x00000000fffff984 */ /* 0x000fe20000000800 */
[----:B------:R1:W-:Y:S03]  /*10260*/  @!P3 LDGSTS.E.BYPASS.LTC128B.128 [R234+0x8800], desc[UR12][R142.64+0x80] ;  /* 0x088000808eeabfae */ /* 0x0003e6000b901d4c */
        /* <DEDUP_REMOVED lines=37> */
[C-C-:B------:R-:W-:Y:S01]  /*104c0*/  @!P4 LEA.HI.X R163, R137.reuse, R243, R2.reuse, 0x1, P6 ;  /* 0x000000f389a3c211 */ /* 0x140fe200030f0c02 */
[----:B------:R1:W-:Y:S01]  /*104d0*/  @P4 STS.128 [R234+0x6000], RZ ;  /* 0x006000ffea004388 */ /* 0x0003e20000000c00 */
[----:B------:R-:W-:Y:S02]  /*104e0*/  IADD3 R135, P1, R230, R137, RZ ;  /* 0x00000089e6877210 */ /* 0x000fe40007f3e0ff */
[-CC-:B------:R-:W-:Y:S01]  /*104f0*/  @!P3 LEA.HI.X R137, R137, R243.reuse, R2.reuse, 0x1, P2 ;  /* 0x000000f38989b211 */ /* 0x180fe200010f0c02 */
[----:B------:R-:W-:Y:S01]  /*10500*/  @!PT LDS RZ, [RZ] ;  /* 0x00000000fffff984 */ /* 0x000fe20000000800 */
[----:B------:R-:W-:Y:S01]  /*10510*/  @!PT LDS RZ, [RZ] ;  /* 0x00000000fffff984 */ /* 0x000fe20000000800 */
[----:B------:R-:W-:Y:S01]  /*10520*/  @!PT LDS RZ, [RZ] ;  /* 0x00000000fffff984 */ /* 0x000fe20000000800 */
[----:B------:R1:W-:Y:S01]  /*10530*/  @!P4 LDGSTS.E.BYPASS.LTC128B.128 [R234+0x6000], desc[UR12][R154.64] ;  /* 0x060000009aeacfae */ /* 0x0003e2000b901d4c */
[-C--:B------:R-:W-:Y:S01]  /*10540*/  @!P4 LEA R160, P5, R135, R244.reuse, 0x1 ;  /* 0x000000f487a0c211 */ /* 0x080fe200078a08ff */
        /* <DEDUP_REMOVED lines=42> */
.L_x_1562:
        /* <DEDUP_REMOVED lines=75> */
[----:B-1----:R-:W-:Y:S02]  /*10ca0*/  FMNMX.FTZ R0, R135, R0, !PT ;  /* 0x0000000087007209 */ /* 0x002fe40007810000 */
[----:B--2---:R-:W-:Y:S03]  /*10cb0*/  FMNMX.FTZ R2, R141, R2, !PT ;  /* 0x000000028d027209 */ /* 0x004fe60007810000 */
[C---:B------:R-:W-:Y:S01]  /*10cc0*/  FADD.FTZ R3, -R0.reuse, R3 ;  /* 0x0000000300037221 */ /* 0x040fe20000010100 */
[----:B------:R-:W-:Y:S01]  /*10cd0*/  FMUL.FTZ R135, R0, UR4 ;  /* 0x0000000400877c20 */ /* 0x000fe20008410000 */
[----:B------:R-:W1:Y:S01]  /*10ce0*/  LDSM.16.MT88.4 R140, [R218+0xc000] ;  /* 0x00c00000da8c783b */ /* 0x000e620000004200 */
[C---:B------:R-:W-:Y:S01]  /*10cf0*/  FSETP.NEU.FTZ.AND P1, PT, R2.reuse, -INF , PT ;  /* 0xff8000000200780b */ /* 0x040fe20003f3d000 */
[----:B------:R-:W-:Y:S01]  /*10d00*/  FMUL.FTZ R134, R3, UR4 ;  /* 0x0000000403867c20 */ /* 0x000fe20008410000 */
[C---:B------:R-:W-:Y:S01]  /*10d10*/  FMUL.FTZ R152, R2.reuse, UR4 ;  /* 0x0000000402987c20 */ /* 0x040fe20008410000 */
[----:B------:R-:W-:Y:S02]  /*10d20*/  FADD.FTZ R132, -R2, R133 ;  /* 0x0000008502847221 */ /* 0x000fe40000010100 */
[----:B------:R2:W3:Y:S02]  /*10d30*/  MUFU.EX2 R3, R134 ;  /* 0x0000008600037308 */ /* 0x0004e40000000800 */
[----:B------:R-:W-:Y:S01]  /*10d40*/  FSEL R152, R152, RZ, P1 ;  /* 0x000000ff98987208 */ /* 0x000fe20000800000 */
[----:B------:R-:W-:Y:S01]  /*10d50*/  FMUL.FTZ R133, R132, UR4 ;  /* 0x0000000484857c20 */ /* 0x000fe20008410000 */
[----:B------:R-:W-:Y:S03]  /*10d60*/  FSETP.NEU.FTZ.AND P1, PT, R0, -INF , PT ;  /* 0xff8000000000780b */ /* 0x000fe60003f3d000 */
[--C-:B------:R-:W-:Y:S01]  /*10d70*/  FFMA.FTZ R153, R5, UR4, -R152.reuse ;  /* 0x0000000405997c23 */ /* 0x100fe20008010898 */
[----:B------:R-:W-:Y:S01]  /*10d80*/  FSEL R135, R135, RZ, P1 ;  /* 0x000000ff87877208 */ /* 0x000fe20000800000 */
[--C-:B------:R-:W-:Y:S01]  /*10d90*/  FFMA.FTZ R155, R4, UR4, -R152.reuse ;  /* 0x00000004049b7c23 */ /* 0x100fe20008010898 */
[--C-:B------:R-:W-:Y:S01]  /*10da0*/  FFMA.FTZ R5, R9, UR4, -R152.reuse ;  /* 0x0000000409057c23 */ /* 0x100fe20008010898 */
[----:B------:R-:W4:Y:S01]  /*10db0*/  MUFU.EX2 R132, R133 ;  /* 0x0000008500847308 */ /* 0x000f220000000800 */
[--C-:B------:R-:W-:Y:S01]  /*10dc0*/  FFMA.FTZ R166, R20, UR4, -R152.reuse ;  /* 0x0000000414a67c23 */ /* 0x100fe20008010898 */
[--C-:B------:R-:W-:Y:S01]  /*10dd0*/  FFMA.FTZ R156, R6, UR4, -R135.reuse ;  /* 0x00000004069c7c23 */ /* 0x100fe20008010887 */
[--C-:B------:R-:W-:Y:S01]  /*10de0*/  FFMA.FTZ R154, R7, UR4, -R135.reuse ;  /* 0x00000004079a7c23 */ /* 0x100fe20008010887 */
[--C-:B------:R-:W-:Y:S01]  /*10df0*/  FFMA.FTZ R6, R10, UR4, -R135.reuse ;  /* 0x000000040a067c23 */ /* 0x100fe20008010887 */
[--C-:B------:R-:W-:Y:S01]  /*10e00*/  FFMA.FTZ R7, R11, UR4, -R135.reuse ;  /* 0x000000040b077c23 */ /* 0x100fe20008010887 */
[--C-:B--2---:R-:W-:Y:S01]  /*10e10*/  FFMA.FTZ R134, R8, UR4, -R152.reuse ;  /* 0x0000000408867c23 */ /* 0x104fe20008010898 */
[C---:B---3--:R-:W-:Y:S03]  /*10e20*/  FMUL.FTZ R10, R3.reuse, R130 ;  /* 0x00000082030a7220 */ /* 0x048fe60000410000 */
        /* <DEDUP_REMOVED lines=9> */
[C---:B----4-:R-:W-:Y:S01]  /*10ec0*/  FMUL.FTZ R8, R132.reuse, R128 ;  /* 0x0000008084087220 */ /* 0x050fe20000410000 */
        /* <DEDUP_REMOVED lines=10> */
[C---:B------:R-:W-:Y:S01]  /*10f70*/  FMUL.FTZ R82, R3.reuse, R82 ;  /* 0x0000005203527220 */ /* 0x040fe20000410000 */
[----:B------:R-:W-:Y:S01]  /*10f80*/  FMUL.FTZ R83, R3, R83 ;  /* 0x0000005303537220 */ /* 0x000fe20000410000 */
[C---:B------:R-:W-:Y:S01]  /*10f90*/  FMUL.FTZ R84, R132.reuse, R84 ;  /* 0x0000005484547220 */ /* 0x040fe20000410000 */
[C---:B------:R-:W-:Y:S03]  /*10fa0*/  FMUL.FTZ R85, R132.reuse, R85 ;  /* 0x0000005584557220 */ /* 0x040fe60000410000 */
[----:B------:R-:W3:Y:S01]  /*10fb0*/  MUFU.EX2 R154, R154 ;  /* 0x0000009a009a7308 */ /* 0x000ee20000000800 */
[----:B--2---:R-:W-:Y:S01]  /*10fc0*/  F2FP.BF16.F32.PACK_AB R128, R153, R155 ;  /* 0x0000009b9980723e */ /* 0x004fe200000010ff */
[C---:B------:R-:W-:Y:S01]  /*10fd0*/  FMUL.FTZ R86, R3.reuse, R86 ;  /* 0x0000005603567220 */ /* 0x040fe20000410000 */
[C---:B------:R-:W-:Y:S01]  /*10fe0*/  FMUL.FTZ R87, R3.reuse, R87 ;  /* 0x0000005703577220 */ /* 0x040fe20000410000 */
[C---:B------:R-:W-:Y:S01]  /*10ff0*/  FMUL.FTZ R88, R132.reuse, R88 ;  /* 0x0000005884587220 */ /* 0x040fe20000410000 */
[----:B------:R-:W-:Y:S01]  /*11000*/  FMUL.FTZ R89, R132, R89 ;  /* 0x0000005984597220 */ /* 0x000fe20000410000 */
[C---:B------:R-:W-:Y:S01]  /*11010*/  FMUL.FTZ R90, R3.reuse, R90 ;  /* 0x0000005a035a7220 */ /* 0x040fe20000410000 */
[----:B------:R-:W-:Y:S03]  /*11020*/  FMUL.FTZ R91, R3, R91 ;  /* 0x0000005b035b7220 */ /* 0x000fe60000410000 */
[----:B------:R-:W-:Y:S01]  /*11030*/  MUFU.EX2 R134, R134 ;  /* 0x0000008600867308 */ /* 0x000fe20000000800 */
[--C-:B------:R-:W-:Y:S01]  /*11040*/  FFMA.FTZ R165, R21, UR4, -R152.reuse ;  /* 0x0000000415a57c23 */ /* 0x100fe20008010898 */
[--C-:B------:R-:W-:Y:S01]  /*11050*/  FFMA.FTZ R168, R22, UR4, -R135.reuse ;  /* 0x0000000416a87c23 */ /* 0x100fe20008010887 */
[--C-:B------:R-:W-:Y:S01]  /*11060*/  FFMA.FTZ R167, R23, UR4, -R135.reuse ;  /* 0x0000000417a77c23 */ /* 0x100fe20008010887 */
[--C-:B------:R-:W-:Y:S01]  /*11070*/  FFMA.FTZ R170, R29, UR4, -R152.reuse ;  /* 0x000000041daa7c23 */ /* 0x100fe20008010898 */
[----:B------:R-:W-:Y:S01]  /*11080*/  LDSM.16.MT88.4 R20, [R216+0x10800] ;  /* 0x01080000d814783b */ /* 0x000fe20000004200 */
[--C-:B------:R-:W-:Y:S01]  /*11090*/  FFMA.FTZ R171, R30, UR4, -R135.reuse ;  /* 0x000000041eab7c23 */ /* 0x100fe20008010887 */
[--C-:B------:R-:W-:Y:S03]  /*110a0*/  FFMA.FTZ R172, R34, UR4, -R135.reuse ;  /* 0x0000000422ac7c23 */ /* 0x100fe60008010887 */
[----:B------:R-:W2:Y:S01]  /*110b0*/  MUFU.EX2 R5, R5 ;  /* 0x0000000500057308 */ /* 0x000ea20000000800 */
[----:B---3--:R-:W-:Y:S01]  /*110c0*/  F2FP.BF16.F32.PACK_AB R129, R154, R156 ;  /* 0x0000009c9a81723e */ /* 0x008fe200000010ff */
[--C-:B------:R-:W-:Y:S01]  /*110d0*/  FFMA.FTZ R173, R48, UR4, -R152.reuse ;  /* 0x0000000430ad7c23 */ /* 0x100fe20008010898 */
[--C-:B------:R-:W-:Y:S01]  /*110e0*/  FFMA.FTZ R174, R49, UR4, -R152.reuse ;  /* 0x0000000431ae7c23 */ /* 0x100fe20008010898 */
[--C-:B------:R-:W-:Y:S01]  /*110f0*/  FFMA.FTZ R175, R50, UR4, -R135.reuse ;  /* 0x0000000432af7c23 */ /* 0x100fe20008010887 */
[--C-:B------:R-:W-:Y:S01]  /*11100*/  FFMA.FTZ R176, R51, UR4, -R135.reuse ;  /* 0x0000000433b07c23 */ /* 0x100fe20008010887 */
        /* <DEDUP_REMOVED lines=10> */
[----:B------:R-:W3:Y:S01]  /*111b0*/  MUFU.EX2 R7, R7 ;  /* 0x0000000700077308 */ /* 0x000ee20000000800 */
[----:B--2---:R-:W-:Y:S01]  /*111c0*/  F2FP.BF16.F32.PACK_AB R130, R5, R134 ;  /* 0x000000860582723e */ /* 0x004fe200000010ff */
[C---:B------:R-:W-:Y:S01]  /*111d0*/  FMUL.FTZ R100, R132.reuse, R100 ;  /* 0x0000006484647220 */ /* 0x040fe20000410000 */
[----:B------:R-:W-:Y:S01]  /*111e0*/  FMUL.FTZ R101, R132, R101 ;  /* 0x0000006584657220 */ /* 0x000fe20000410000 */
[C---:B------:R-:W-:Y:S01]  /*111f0*/  FMUL.FTZ R102, R3.reuse, R102 ;  /* 0x0000006603667220 */ /* 0x040fe20000410000 */
[----:B------:R-:W-:Y:S01]  /*11200*/  FMUL.FTZ R103, R3, R103 ;  /* 0x0000006703677220 */ /* 0x000fe20000410000 */
[--C-:B------:R-:W-:Y:S01]  /*11210*/  FFMA.FTZ R157, R12, UR4, -R152.reuse ;  /* 0x000000040c9d7c23 */ /* 0x100fe20008010898 */
[C---:B------:R-:W-:Y:S01]  /*11220*/  FMUL.FTZ R12, R132.reuse, R124 ;  /* 0x0000007c840c7220 */ /* 0x040fe20000410000 */
[--C-:B------:R-:W-:Y:S01]  /*11230*/  FFMA.FTZ R158, R13, UR4, -R152.reuse ;  /* 0x000000040d9e7c23 */ /* 0x100fe20008010898 */
[----:B------:R-:W-:Y:S01]  /*11240*/  FMUL.FTZ R13, R132, R125 ;  /* 0x0000007d840d7220 */ /* 0x000fe20000410000 */
[--C-:B------:R-:W-:Y:S01]  /*11250*/  FFMA.FTZ R159, R14, UR4, -R135.reuse ;  /* 0x000000040e9f7c23 */ /* 0x100fe20008010887 */
[----:B------:R-:W-:Y:S01]  /*11260*/  FMUL.FTZ R14, R3, R126 ;  /* 0x0000007e030e7220 */ /* 0x000fe20000410000 */
[--C-:B------:R-:W-:Y:S01]  /*11270*/  FFMA.FTZ R160, R15, UR4, -R135.reuse ;  /* 0x000000040fa07c23 */ /* 0x100fe20008010887 */
[----:B------:R-:W-:Y:S01]  /*11280*/  FMUL.FTZ R15, R3, R127 ;  /* 0x0000007f030f7220 */ /* 0x000fe20000410000 */
[C---:B------:R-:W-:Y:S01]  /*11290*/  FMUL.FTZ R104, R132.reuse, R104 ;  /* 0x0000006884687220 */ /* 0x040fe20000410000 */
[----:B------:R-:W-:Y:S01]  /*112a0*/  LDSM.16.MT88.4 R124, [R220+0xc800] ;  /* 0x00c80000dc7c783b */ /* 0x000fe20000004200 */
[C---:B------:R-:W-:Y:S01]  /*112b0*/  FMUL.FTZ R105, R132.reuse, R105 ;  /* 0x0000006984697220 */ /* 0x040fe20000410000 */
[----:B---3--:R-:W-:Y:S01]  /*112c0*/  F2FP.BF16.F32.PACK_AB R131, R7, R6 ;  /* 0x000000060783723e */ /* 0x008fe200000010ff */
[C---:B------:R-:W-:Y:S01]  /*112d0*/  FMUL.FTZ R106, R3.reuse, R106 ;  /* 0x0000006a036a7220 */ /* 0x040fe20000410000 */
[C---:B------:R-:W-:Y:S01]  /*112e0*/  FMUL.FTZ R107, R3.reuse, R107 ;  /* 0x0000006b036b7220 */ /* 0x040fe20000410000 */
[C---:B------:R-:W-:Y:S01]  /*112f0*/  FMUL.FTZ R108, R132.reuse, R108 ;  /* 0x0000006c846c7220 */ /* 0x040fe20000410000 */
[C---:B------:R-:W-:Y:S01]  /*11300*/  FMUL.FTZ R109, R132.reuse, R109 ;  /* 0x0000006d846d7220 */ /* 0x040fe20000410000 */
[C---:B------:R-:W-:Y:S01]  /*11310*/  FMUL.FTZ R110, R3.reuse, R110 ;  /* 0x0000006e036e7220 */ /* 0x040fe20000410000 */
[----:B------:R-:W-:Y:S01]  /*11320*/  FMUL.FTZ R111, R3, R111 ;  /* 0x0000006f036f7220 */ /* 0x000fe20000410000 */
[C---:B------:R-:W-:Y:S01]  /*11330*/  HMMA.16816.F32.BF16 R8, R128.reuse, R136, R8 ;  /* 0x000000888008723c */ /* 0x040fe20000041808 */
[----:B------:R-:W-:Y:S04]  /*11340*/  MUFU.EX2 R157, R157 ;  /* 0x0000009d009d7308 */ /* 0x000fe80000000800 */
[C---:B------:R-:W-:Y:S01]  /*11350*/  FMUL.FTZ R112, R132.reuse, R112 ;  /* 0x0000007084707220 */ /* 0x040fe20000410000 */
[C---:B------:R-:W-:Y:S01]  /*11360*/  HMMA.16816.F32.BF16 R68, R128.reuse, R138, R68 ;  /* 0x0000008a8044723c */ /* 0x040fe20000041844 */
[----:B------:R-:W2:Y:S04]  /*11370*/  LDSM.16.MT88.4 R136, [R220+0x10000] ;  /* 0x01000000dc88783b */ /* 0x000ea80000004200 */
[----:B------:R-:W-:Y:S01]  /*11380*/  MUFU.EX2 R158, R158 ;  /* 0x0000009e009e7308 */ /* 0x000fe20000000800 */
[----:B------:R-:W-:Y:S01]  /*11390*/  ISETP.GT.AND P1, PT, R233, R228, PT ;  /* 0x000000e4e900720c */ /* 0x000fe20003f24270 */
[C---:B------:R-:W-:Y:S01]  /*113a0*/  FMUL.FTZ R113, R132.reuse, R113 ;  /* 0x0000007184717220 */ /* 0x040fe20000410000 */
[C---:B-1----:R-:W-:Y:S07]  /*113b0*/  HMMA.16816.F32.BF16 R72, R128.reuse, R140, R72 ;  /* 0x0000008c8048723c */ /* 0x042fee0000041848 */
[----:B------:R-:W-:Y:S01]  /*113c0*/  MUFU.EX2 R159, R159 ;  /* 0x0000009f009f7308 */ /* 0x000fe20000000800 */
[C---:B------:R-:W-:Y:S01]  /*113d0*/  HMMA.16816.F32.BF16 R76, R128.reuse, R142, R76 ;  /* 0x0000008e804c723c */ /* 0x040fe2000004184c */
[----:B------:R-:W1:Y:S02]  /*113e0*/  LDSM.16.MT88.4 R140, [R218+0x10000] ;  /* 0x01000000da8c783b */ /* 0x000e640000004200 */
[C---:B------:R-:W-:Y:S03]  /*113f0*/  FMUL.FTZ R114, R3.reuse, R114 ;  /* 0x0000007203727220 */ /* 0x040fe60000410000 */
[C---:B------:R-:W-:Y:S03]  /*11400*/  HMMA.16816.F32.BF16 R80, R128.reuse, R144, R80 ;  /* 0x000000908050723c */ /* 0x040fe60000041850 */
[----:B------:R-:W-:Y:S02]  /*11410*/  MUFU.EX2 R160, R160 ;  /* 0x000000a000a07308 */ /* 0x000fe40000000800 */
[C---:B------:R-:W-:Y:S01]  /*11420*/  FMUL.FTZ R115, R3.reuse, R115 ;  /* 0x0000007303737220 */ /* 0x040fe20000410000 */
[C---:B------:R-:W-:Y:S01]  /*11430*/  HMMA.16816.F32.BF16 R84, R128.reuse, R146, R84 ;  /* 0x000000928054723c */ /* 0x040fe20000041854 */
[----:B------:R-:W3:Y:S06]  /*11440*/  LDSM.16.MT88.4 R144, [R217+0x10000] ;  /* 0x01000000d990783b */ /* 0x000eec0000004200 */
[----:B------:R-:W-:Y:S01]  /*11450*/  MUFU.EX2 R166, R166 ;  /* 0x000000a600a67308 */ /* 0x000fe20000000800 */
[C---:B------:R-:W-:Y:S01]  /*11460*/  FMUL.FTZ R116, R132.reuse, R116 ;  /* 0x0000007484747220 */ /* 0x040fe20000410000 */
[C---:B------:R-:W-:Y:S03]  /*11470*/  HMMA.16816.F32.BF16 R88, R128.reuse, R148, R88 ;  /* 0x000000948058723c */ /* 0x040fe60000041858 */
[----:B------:R-:W-:Y:S03]  /*11480*/  FMUL.FTZ R117, R132, R117 ;  /* 0x0000007584757220 */ /* 0x000fe60000410000 */
[C---:B------:R-:W-:Y:S01]  /*11490*/  HMMA.16816.F32.BF16 R92, R128.reuse, R150, R92 ;  /* 0x00000096805c723c */ /* 0x040fe2000004185c */
[----:B------:R-:W-:Y:S01]  /*114a0*/  LDSM.16.MT88.4 R148, [R216+0xc800] ;  /* 0x00c80000d894783b */ /* 0x000fe20000004200 */
[----:B------:R-:W4:Y:S03]  /*114b0*/  MUFU.EX2 R165, R165 ;  /* 0x000000a500a57308 */ /* 0x000f260000000800 */
[C---:B------:R-:W-:Y:S01]  /*114c0*/  FMUL.FTZ R118, R3.reuse, R118 ;  /* 0x0000007603767220 */ /* 0x040fe20000410000 */
[C---:B--2---:R-:W-:Y:S06]  /*114d0*/  HMMA.16816.F32.BF16 R96, R128.reuse, R136, R96 ;  /* 0x000000888060723c */ /* 0x044fec0000041860 */
[----:B------:R-:W-:Y:S01]  /*114e0*/  MUFU.EX2 R168, R168 ;  /* 0x000000a800a87308 */ /* 0x000fe20000000800 */
[----:B------:R-:W-:Y:S01]  /*114f0*/  FMUL.FTZ R119, R3, R119 ;  /* 0x0000007703777220 */ /* 0x000fe20000410000 */
[C---:B------:R-:W-:Y:S01]  /*11500*/  HMMA.16816.F32.BF16 R100, R128.reuse, R138, R100 ;  /* 0x0000008a8064723c */ /* 0x040fe20000041864 */
[----:B------:R-:W2:Y:S02]  /*11510*/  LDSM.16.MT88.4 R136, [R216+0x10000] ;  /* 0x01000000d888783b */ /* 0x000ea40000004200 */
[--C-:B------:R-:W-:Y:S03]  /*11520*/  FFMA.FTZ R169, R24, UR4, -R152.reuse ;  /* 0x0000000418a97c23 */ /* 0x100fe60008010898 */
[C---:B-1----:R-:W-:Y:S02]  /*11530*/  HMMA.16816.F32.BF16 R12, R128.reuse, R140, R12 ;  /* 0x0000008c800c723c */ /* 0x042fe4000004180c */
[----:B------:R-:W-:Y:S03]  /*11540*/  MUFU.EX2 R167, R167 ;  /* 0x000000a700a77308 */ /* 0x000fe60000000800 */
[----:B----4-:R-:W-:Y:S01]  /*11550*/  F2FP.BF16.F32.PACK_AB R24, R165, R166 ;  /* 0x000000a6a518723e */ /* 0x010fe200000010ff */
[C---:B------:R-:W-:Y:S01]  /*11560*/  HMMA.16816.F32.BF16 R104, R128.reuse, R142, R104 ;  /* 0x0000008e8068723c */ /* 0x040fe20000041868 */
[----:B------:R-:W1:Y:S05]  /*11570*/  LDSM.16.MT88.4 R140, [R218+0xc800] ;  /* 0x00c80000da8c783b */ /* 0x000e6a0000004200 */
[----:B------:R-:W-:Y:S01]  /*11580*/  MUFU.EX2 R169, R169 ;  /* 0x000000a900a97308 */ /* 0x000fe20000000800 */
[--C-:B------:R-:W-:Y:S01]  /*11590*/  FFMA.FTZ R162, R16, UR4, -R152.reuse ;  /* 0x0000000410a27c23 */ /* 0x100fe20008010898 */
[C---:B---3--:R-:W-:Y:S03]  /*115a0*/  HMMA.16816.F32.BF16 R108, R128.reuse, R144, R108 ;  /* 0x00000090806c723c */ /* 0x048fe6000004186c */
[----:B------:R-:W-:Y:S01]  /*115b0*/  FFMA.FTZ R161, R17, UR4, -R152 ;  /* 0x0000000411a17c23 */ /* 0x000fe20008010898 */
[--C-:B------:R-:W-:Y:S01]  /*115c0*/  FFMA.FTZ R163, R18, UR4, -R135.reuse ;  /* 0x0000000412a37c23 */ /* 0x100fe20008010887 */
[--C-:B------:R-:W-:Y:S01]  /*115d0*/  FFMA.FTZ R164, R19, UR4, -R135.reuse ;  /* 0x0000000413a47c23 */ /* 0x100fe20008010887 */
[C---:B------:R-:W-:Y:S02]  /*115e0*/  FMUL.FTZ R16, R132.reuse, R120 ;  /* 0x0000007884107220 */ /* 0x040fe40000410000 */
[----:B------:R-:W-:Y:S03]  /*115f0*/  MUFU.EX2 R162, R162 ;  /* 0x000000a200a27308 */ /* 0x000fe60000000800 */
[----:B------:R-:W-:Y:S01]  /*11600*/  FMUL.FTZ R17, R132, R121 ;  /* 0x0000007984117220 */ /* 0x000fe20000410000 */
[C---:B------:R-:W-:Y:S01]  /*11610*/  FMUL.FTZ R18, R3.reuse, R122 ;  /* 0x0000007a03127220 */ /* 0x040fe20000410000 */
[C---:B------:R-:W-:Y:S01]  /*11620*/  FMUL.FTZ R19, R3.reuse, R123 ;  /* 0x0000007b03137220 */ /* 0x040fe20000410000 */
[----:B------:R-:W-:Y:S01]  /*11630*/  F2FP.BF16.F32.PACK_AB R120, R158, R157 ;  /* 0x0000009d9e78723e */ /* 0x000fe200000010ff */
[----:B------:R-:W-:Y:S01]  /*11640*/  FFMA.FTZ R156, R3, R246, R156 ;  /* 0x000000f6039c7223 */ /* 0x000fe2000001009c */
[----:B------:R-:W-:Y:S02]  /*11650*/  F2FP.BF16.F32.PACK_AB R121, R160, R159 ;  /* 0x0000009fa079723e */ /* 0x000fe400000010ff */
[----:B------:R-:W3:Y:S01]  /*11660*/  MUFU.EX2 R161, R161 ;  /* 0x000000a100a17308 */ /* 0x000ee20000000800 */
[--C-:B------:R-:W-:Y:S01]  /*11670*/  FFMA.FTZ R52, R52, UR4, -R152.reuse ;  /* 0x0000000434347c23 */ /* 0x100fe20008010898 */
[--C-:B------:R-:W-:Y:S01]  /*11680*/  FFMA.FTZ R53, R53, UR4, -R152.reuse ;  /* 0x0000000435357c23 */ /* 0x100fe20008010898 */
[C---:B------:R-:W-:Y:S01]  /*11690*/  HMMA.16816.F32.BF16 R16, R128.reuse, R146, R16 ;  /* 0x000000928010723c */ /* 0x040fe20000041810 */
[----:B------:R-:W4:Y:S02]  /*116a0*/  LDSM.16.MT88.4 R144, [R217+0xc800] ;  /* 0x00c80000d990783b */ /* 0x000f240000004200 */
[--C-:B------:R-:W-:Y:S01]  /*116b0*/  FFMA.FTZ R54, R54, UR4, -R135.reuse ;  /* 0x0000000436367c23 */ /* 0x100fe20008010887 */
[--C-:B------:R-:W-:Y:S03]  /*116c0*/  FFMA.FTZ R55, R55, UR4, -R135.reuse ;  /* 0x0000000437377c23 */ /* 0x100fe60008010887 */
[----:B------:R-:W-:Y:S01]  /*116d0*/  MUFU.EX2 R163, R163 ;  /* 0x000000a300a37308 */ /* 0x000fe20000000800 */
[C---:B--2---:R-:W-:Y:S03]  /*116e0*/  HMMA.16816.F32.BF16 R112, R128.reuse, R136, R112 ;  /* 0x000000888070723c */ /* 0x044fe60000041870 */
[--C-:B------:R-:W-:Y:S03]  /*116f0*/  FFMA.FTZ R56, R56, UR4, -R152.reuse ;  /* 0x0000000438387c23 */ /* 0x100fe60008010898 */
[----:B------:R-:W-:Y:S03]  /*11700*/  HMMA.16816.F32.BF16 R116, R128, R138, R116 ;  /* 0x0000008a8074723c */ /* 0x000fe60000041874 */
[----:B------:R-:W2:Y:S01]  /*11710*/  MUFU.EX2 R164, R164 ;  /* 0x000000a400a47308 */ /* 0x000ea20000000800 */
[----:B------:R-:W-:Y:S01]  /*11720*/  LDSM.16.MT88.4 R128, [R218+0x10800] ;  /* 0x01080000da80783b */ /* 0x000fe20000004200 */
[----:B---3--:R-:W-:Y:S01]  /*11730*/  F2FP.BF16.F32.PACK_AB R122, R161, R162 ;  /* 0x000000a2a17a723e */ /* 0x008fe200000010ff */
[--C-:B------:R-:W-:Y:S01]  /*11740*/  FFMA.FTZ R57, R57, UR4, -R152.reuse ;  /* 0x0000000439397c23 */ /* 0x100fe20008010898 */
[--C-:B------:R-:W-:Y:S01]  /*11750*/  FFMA.FTZ R58, R58, UR4, -R135.reuse ;  /* 0x000000043a3a7c23 */ /* 0x100fe20008010887 */
[----:B------:R-:W-:Y:S05]  /*11760*/  FFMA.FTZ R59, R59, UR4, -R135 ;  /* 0x000000043b3b7c23 */ /* 0x000fea0008010887 */
[----:B------:R-:W-:Y:S01]  /*11770*/  MUFU.EX2 R173, R173 ;  /* 0x000000ad00ad7308 */ /* 0x000fe20000000800 */
[----:B------:R-:W-:Y:S01]  /*11780*/  LDSM.16.MT88.4 R136, [R217+0x10800] ;  /* 0x01080000d988783b */ /* 0x000fe20000004200 */
[----:B------:R-:W-:Y:S01]  /*11790*/  FFMA.FTZ R155, R132, R245, R155 ;  /* 0x000000f5849b7223 */ /* 0x000fe2000001009b */
[--C-:B------:R-:W-:Y:S01]  /*117a0*/  FFMA.FTZ R60, R60, UR4, -R152.reuse ;  /* 0x000000043c3c7c23 */ /* 0x100fe20008010898 */
[--C-:B------:R-:W-:Y:S01]  /*117b0*/  FFMA.FTZ R61, R61, UR4, -R152.reuse ;  /* 0x000000043d3d7c23 */ /* 0x100fe20008010898 */
[--C-:B------:R-:W-:Y:S01]  /*117c0*/  FFMA.FTZ R62, R62, UR4, -R135.reuse ;  /* 0x000000043e3e7c23 */ /* 0x100fe20008010887 */
[--C-:B------:R-:W-:Y:S01]  /*117d0*/  FFMA.FTZ R63, R63, UR4, -R135.reuse ;  /* 0x000000043f3f7c23 */ /* 0x100fe20008010887 */
[----:B------:R-:W-:Y:S03]  /*117e0*/  FFMA.FTZ R64, R64, UR4, -R152 ;  /* 0x0000000440407c23 */ /* 0x000fe60008010898 */
[----:B------:R-:W-:Y:S01]  /*117f0*/  MUFU.EX2 R174, R174 ;  /* 0x000000ae00ae7308 */ /* 0x000fe20000000800 */
[----:B--2---:R-:W-:Y:S01]  /*11800*/  F2FP.BF16.F32.PACK_AB R123, R164, R163 ;  /* 0x000000a3a47b723e */ /* 0x004fe200000010ff */
[----:B------:R-:W-:Y:S01]  /*11810*/  FFMA.FTZ R66, R66, UR4, -R135 ;  /* 0x0000000442427c23 */ /* 0x000fe20008010887 */
[----:B------:R-:W-:Y:S01]  /*11820*/  FADD.FTZ R155, R153, R155 ;  /* 0x0000009b999b7221 */ /* 0x000fe20000010000 */
[----:B------:R-:W-:Y:S03]  /*11830*/  MOV R133, R2 ;  /* 0x0000000200857202 */ /* 0x000fe60000000f00 */
[----:B------:R-:W-:Y:S01]  /*11840*/  FADD.FTZ R134, R134, R155 ;  /* 0x0000009b86867221 */ /* 0x000fe20000010000 */
[C---:B------:R-:W-:Y:S02]  /*11850*/  HMMA.16816.F32.BF16 R8, R120.reuse, R124, R8 ;  /* 0x0000007c7808723c */ /* 0x040fe40000041808 */
[----:B------:R-:W-:Y:S03]  /*11860*/  MUFU.EX2 R175, R175 ;  /* 0x000000af00af7308 */ /* 0x000fe60000000800 */
[----:B------:R-:W-:Y:S01]  /*11870*/  FADD.FTZ R134, R5, R134 ;  /* 0x0000008605867221 */ /* 0x000fe20000010000 */
[C---:B------:R-:W-:Y:S01]  /*11880*/  HMMA.16816.F32.BF16 R68, R120.reuse, R126, R68 ;  /* 0x0000007e7844723c */ /* 0x040fe20000041844 */
[----:B------:R-:W2:Y:S05]  /*11890*/  LDSM.16.MT88.4 R124, [R220+0x10800] ;  /* 0x01080000dc7c783b */ /* 0x000eaa0000004200 */
[----:B------:R-:W-:Y:S01]  /*118a0*/  MUFU.EX2 R176, R176 ;  /* 0x000000b000b07308 */ /* 0x000fe20000000800 */
[----:B------:R-:W-:Y:S01]  /*118b0*/  FADD.FTZ R5, R157, R134 ;  /* 0x000000869d057221 */ /* 0x000fe20000010000 */
[C---:B-1----:R-:W-:Y:S08]  /*118c0*/  HMMA.16816.F32.BF16 R72, R120.reuse, R140, R72 ;  /* 0x0000008c7848723c */ /* 0x042ff00000041848 */
[----:B------:R-:W-:Y:S01]  /*118d0*/  MUFU.EX2 R52, R52 ;  /* 0x0000003400347308 */ /* 0x000fe20000000800 */
[C---:B------:R-:W-:Y:S01]  /*118e0*/  HMMA.16816.F32.BF16 R76, R120.reuse, R142, R76 ;  /* 0x0000008e784c723c */ /* 0x040fe2000004184c */
[----:B------:R-:W1:Y:S02]  /*118f0*/  LDSM.16.MT88.4 R140, [R220+0xd000] ;  /* 0x00d00000dc8c783b */ /* 0x000e640000004200 */
[----:B------:R-:W-:Y:S03]  /*11900*/  FADD.FTZ R5, R158, R5 ;  /* 0x000000059e057221 */ /* 0x000fe60000010000 */
[C---:B----4-:R-:W-:Y:S03]  /*11910*/  HMMA.16816.F32.BF16 R80, R120.reuse, R144, R80 ;  /* 0x000000907850723c */ /* 0x050fe60000041850 */
[----:B------:R-:W-:Y:S02]  /*11920*/  MUFU.EX2 R53, R53 ;  /* 0x0000003500357308 */ /* 0x000fe40000000800 */
[----:B------:R-:W-:Y:S01]  /*11930*/  FADD.FTZ R162, R162, R5 ;  /* 0x00000005a2a27221 */ /* 0x000fe20000010000 */
[C---:B------:R-:W-:Y:S01]  /*11940*/  HMMA.16816.F32.BF16 R84, R120.reuse, R146, R84 ;  /* 0x000000927854723c */ /* 0x040fe20000041854 */
[----:B------:R-:W3:Y:S06]  /*11950*/  LDSM.16.MT88.4 R144, [R218+0xd000] ;  /* 0x00d00000da90783b */ /* 0x000eec0000004200 */
[----:B------:R-:W-:Y:S01]  /*11960*/  MUFU.EX2 R54, R54 ;  /* 0x0000003600367308 */ /* 0x000fe20000000800 */
[----:B------:R-:W-:Y:S01]  /*11970*/  FADD.FTZ R161, R161, R162 ;  /* 0x000000a2a1a17221 */ /* 0x000fe20000010000 */
[C---:B------:R-:W-:Y:S08]  /*11980*/  HMMA.16816.F32.BF16 R88, R120.reuse, R148, R88 ;  /* 0x000000947858723c */ /* 0x040ff00000041858 */
[----:B------:R-:W-:Y:S01]  /*11990*/  MUFU.EX2 R55, R55 ;  /* 0x0000003700377308 */ /* 0x000fe20000000800 */
[C---:B------:R-:W-:Y:S03]  /*119a0*/  HMMA.16816.F32.BF16 R92, R120.reuse, R150, R92 ;  /* 0x00000096785c723c */ /* 0x040fe6000004185c */
[--C-:B------:R-:W-:Y:S03]  /*119b0*/  FFMA.FTZ R148, R25, UR4, -R152.reuse ;  /* 0x0000000419947c23 */ /* 0x100fe60008010898 */
[C---:B--2---:R-:W-:Y:S03]  /*119c0*/  HMMA.16816.F32.BF16 R96, R120.reuse, R124, R96 ;  /* 0x0000007c7860723c */ /* 0x044fe60000041860 */
[----:B------:R-:W-:Y:S02]  /*119d0*/  MUFU.EX2 R56, R56 ;  /* 0x0000003800387308 */ /* 0x000fe40000000800 */
[----:B------:R-:W-:Y:S01]  /*119e0*/  F2FP.BF16.F32.PACK_AB R25, R167, R168 ;  /* 0x000000a8a719723e */ /* 0x000fe200000010ff */
[C---:B------:R-:W-:Y:S01]  /*119f0*/  HMMA.16816.F32.BF16 R100, R120.reuse, R126, R100 ;  /* 0x0000007e7864723c */ /* 0x040fe20000041864 */
[----:B------:R-:W2:Y:S06]  /*11a00*/  LDSM.16.MT88.4 R124, [R217+0xd000] ;  /* 0x00d00000d97c783b */ /* 0x000eac0000004200 */
[----:B------:R-:W4:Y:S01]  /*11a10*/  MUFU.EX2 R148, R148 ;  /* 0x0000009400947308 */ /* 0x000f220000000800 */
[----:B------:R-:W-:Y:S01]  /*11a20*/  FFMA.FTZ R151, R28, UR4, -R152 ;  /* 0x000000041c977c23 */ /* 0x000fe20008010898 */
[C---:B------:R-:W-:Y:S03]  /*11a30*/  HMMA.16816.F32.BF16 R12, R120.reuse, R128, R12 ;  /* 0x00000080780c723c */ /* 0x040fe6000004180c */
[--C-:B------:R-:W-:Y:S03]  /*11a40*/  FFMA.FTZ R149, R26, UR4, -R135.reuse ;  /* 0x000000041a957c23 */ /* 0x100fe60008010887 */
[C---:B------:R-:W-:Y:S01]  /*11a50*/  HMMA.16816.F32.BF16 R104, R120.reuse, R130, R104 ;  /* 0x000000827868723c */ /* 0x040fe20000041868 */
[----:B------:R-:W-:Y:S01]  /*11a60*/  LDSM.16.MT88.4 R128, [R218+0x11000] ;  /* 0x01100000da80783b */ /* 0x000fe20000004200 */
[----:B------:R-:W-:Y:S03]  /*11a70*/  MUFU.EX2 R57, R57 ;  /* 0x0000003900397308 */ /* 0x000fe60000000800 */
[----:B------:R-:W-:Y:S01]  /*11a80*/  FFMA.FTZ R150, R27, UR4, -R135 ;  /* 0x000000041b967c23 */ /* 0x000fe20008010887 */
[C---:B------:R-:W-:Y:S06]  /*11a90*/  HMMA.16816.F32.BF16 R108, R120.reuse, R136, R108 ;  /* 0x00000088786c723c */ /* 0x040fec000004186c */
[----:B------:R-:W-:Y:S01]  /*11aa0*/  MUFU.EX2 R149, R149 ;  /* 0x0000009500957308 */ /* 0x000fe20000000800 */
[----:B----4-:R-:W-:Y:S01]  /*11ab0*/  F2FP.BF16.F32.PACK_AB R26, R148, R169 ;  /* 0x000000a9941a723e */ /* 0x010fe200000010ff */
[C---:B------:R-:W-:Y:S01]  /*11ac0*/  HMMA.16816.F32.BF16 R16, R120.reuse, R138, R16 ;  /* 0x0000008a7810723c */ /* 0x040fe20000041810 */
[----:B------:R-:W-:Y:S02]  /*11ad0*/  LDSM.16.MT88.4 R136, [R217+0x11000] ;  /* 0x01100000d988783b */ /* 0x000fe40000004200 */
[----:B------:R-:W-:Y:S03]  /*11ae0*/  FADD.FTZ R166, R166, R161 ;  /* 0x000000a1a6a67221 */ /* 0x000fe60000010000 */
[C---:B------:R-:W-:Y:S02]  /*11af0*/  HMMA.16816.F32.BF16 R112, R120.reuse, R20, R112 ;  /* 0x000000147870723c */ /* 0x040fe40000041870 */
[----:B------:R-:W4:Y:S03]  /*11b00*/  MUFU.EX2 R150, R150 ;  /* 0x0000009600967308 */ /* 0x000f260000000800 */
[----:B------:R-:W-:Y:S01]  /*11b10*/  FADD.FTZ R166, R165, R166 ;  /* 0x000000a6a5a67221 */ /* 0x000fe20000010000 */
[----:B------:R-:W-:Y:S01]  /*11b20*/  HMMA.16816.F32.BF16 R116, R120, R22, R116 ;  /* 0x000000167874723c */ /* 0x000fe20000041874 */
[----:B------:R-:W5:Y:S05]  /*11b30*/  LDSM.16.MT88.4 R20, [R216+0xd000] ;  /* 0x00d00000d814783b */ /* 0x000f6a0000004200 */
[----:B------:R-:W-:Y:S01]  /*11b40*/  MUFU.EX2 R58, R58 ;  /* 0x0000003a003a7308 */ /* 0x000fe20000000800 */
[----:B------:R-:W-:Y:S02]  /*11b50*/  FADD.FTZ R169, R169, R166 ;  /* 0x000000a6a9a97221 */ /* 0x000fe40000010000 */
[----:B------:R-:W5:Y:S07]  /*11b60*/  LDSM.16.MT88.4 R120, [R220+0x11000] ;  /* 0x01100000dc78783b */ /* 0x000f6e0000004200 */
[----:B------:R-:W-:Y:S01]  /*11b70*/  MUFU.EX2 R59, R59 ;  /* 0x0000003b003b7308 */ /* 0x000fe20000000800 */
[----:B----4-:R-:W-:Y:S01]  /*11b80*/  F2FP.BF16.F32.PACK_AB R27, R150, R149 ;  /* 0x00000095961b723e */ /* 0x010fe200000010ff */
[----:B------:R-:W-:Y:S06]  /*11b90*/  FADD.FTZ R148, R148, R169 ;  /* 0x000000a994947221 */ /* 0x000fec0000010000 */
[C---:B-1----:R-:W-:Y:S02]  /*11ba0*/  HMMA.16816.F32.BF16 R8, R24.reuse, R140, R8 ;  /* 0x0000008c1808723c */ /* 0x042fe40000041808 */
[----:B------:R-:W-:Y:S04]  /*11bb0*/  MUFU.EX2 R151, R151 ;  /* 0x0000009700977308 */ /* 0x000fe80000000800 */
[C---:B------:R-:W-:Y:S01]  /*11bc0*/  HMMA.16816.F32.BF16 R68, R24.reuse, R142, R68 ;  /* 0x0000008e1844723c */ /* 0x040fe20000041844 */
[----:B------:R-:W-:Y:S05]  /*11bd0*/  LDSM.16.MT88.4 R140, [R220+0xd800] ;  /* 0x00d80000dc8c783b */ /* 0x000fea0000004200 */
[----:B------:R-:W1:Y:S01]  /*11be0*/  MUFU.EX2 R170, R170 ;  /* 0x000000aa00aa7308 */ /* 0x000e620000000800 */
[C---:B---3--:R-:W-:Y:S09]  /*11bf0*/  HMMA.16816.F32.BF16 R72, R24.reuse, R144, R72 ;  /* 0x000000901848723c */ /* 0x048ff20000041848 */
[----:B------:R-:W-:Y:S01]  /*11c00*/  MUFU.EX2 R171, R171 ;  /* 0x000000ab00ab7308 */ /* 0x000fe20000000800 */
[C---:B------:R-:W-:Y:S03]  /*11c10*/  HMMA.16816.F32.BF16 R76, R24.reuse, R146, R76 ;  /* 0x00000092184c723c */ /* 0x040fe6000004184c */
[--C-:B------:R-:W-:Y:S03]  /*11c20*/  FFMA.FTZ R144, R31, UR4, -R135.reuse ;  /* 0x000000041f907c23 */ /* 0x100fe60008010887 */
[C---:B--2---:R-:W-:Y:S01]  /*11c30*/  HMMA.16816.F32.BF16 R80, R24.reuse, R124, R80 ;  /* 0x0000007c1850723c */ /* 0x044fe20000041850 */
[----:B------:R-:W2:Y:S02]  /*11c40*/  LDSM.16.MT88.4 R28, [R216+0x11000] ;  /* 0x01100000d81c783b */ /* 0x000ea40000004200 */
[----:B------:R-:W-:Y:S02]  /*11c50*/  MUFU.EX2 R172, R172 ;  /* 0x000000ac00ac7308 */ /* 0x000fe40000000800 */
[--C-:B------:R-:W-:Y:S01]  /*11c60*/  FFMA.FTZ R145, R32, UR4, -R152.reuse ;  /* 0x0000000420917c23 */ /* 0x100fe20008010898 */
[C---:B------:R-:W-:Y:S03]  /*11c70*/  HMMA.16816.F32.BF16 R84, R24.reuse, R126, R84 ;  /* 0x0000007e1854723c */ /* 0x040fe60000041854 */
[----:B------:R-:W3:Y:S04]  /*11c80*/  LDSM.16.MT88.4 R124, [R218+0xd800] ;  /* 0x00d80000da7c783b */ /* 0x000ee80000004200 */
[----:B------:R-:W4:Y:S01]  /*11c90*/  MUFU.EX2 R144, R144 ;  /* 0x0000009000907308 */ /* 0x000f220000000800 */
[----:B------:R-:W-:Y:S01]  /*11ca0*/  FFMA.FTZ R146, R33, UR4, -R152 ;  /* 0x0000000421927c23 */ /* 0x000fe20008010898 */
[C---:B-----5:R-:W-:Y:S03]  /*11cb0*/  HMMA.16816.F32.BF16 R88, R24.reuse, R20, R88 ;  /* 0x000000141858723c */ /* 0x060fe60000041858 */
[----:B------:R-:W-:Y:S03]  /*11cc0*/  FFMA.FTZ R147, R35, UR4, -R135 ;  /* 0x0000000423937c23 */ /* 0x000fe60008010887 */
[C---:B------:R-:W-:Y:S01]  /*11cd0*/  HMMA.16816.F32.BF16 R92, R24.reuse, R22, R92 ;  /* 0x00000016185c723c */ /* 0x040fe2000004185c */
[----:B------:R-:W5:Y:S01]  /*11ce0*/  LDSM.16.MT88.4 R32, [R217+0xd800] ;  /* 0x00d80000d920783b */ /* 0x000f620000004200 */
[----:B------:R-:W-:Y:S03]  /*11cf0*/  MUFU.EX2 R145, R145 ;  /* 0x0000009100917308 */ /* 0x000fe60000000800 */
[----:B-1----:R-:W-:Y:S01]  /*11d00*/  F2FP.BF16.F32.PACK_AB R20, R170, R151 ;  /* 0x00000097aa14723e */ /* 0x002fe200000010ff */
[C---:B------:R-:W-:Y:S06]  /*11d10*/  HMMA.16816.F32.BF16 R96, R24.reuse, R120, R96 ;  /* 0x000000781860723c */ /* 0x040fec0000041860 */
[----:B------:R-:W1:Y:S01]  /*11d20*/  MUFU.EX2 R146, R146 ;  /* 0x0000009200927308 */ /* 0x000e620000000800 */
[----:B----4-:R-:W-:Y:S01]  /*11d30*/  F2FP.BF16.F32.PACK_AB R21, R144, R171 ;  /* 0x000000ab9015723e */ /* 0x010fe200000010ff */
[C---:B------:R-:W-:Y:S01]  /*11d40*/  HMMA.16816.F32.BF16 R100, R24.reuse, R122, R100 ;  /* 0x0000007a1864723c */ /* 0x040fe20000041864 */
[----:B------:R-:W4:Y:S02]  /*11d50*/  LDSM.16.MT88.4 R120, [R216+0xd800] ;  /* 0x00d80000d878783b */ /* 0x000f240000004200 */
[----:B------:R-:W-:Y:S03]  /*11d60*/  FADD.FTZ R151, R151, R148 ;  /* 0x0000009497977221 */ /* 0x000fe60000010000 */
[C---:B------:R-:W-:Y:S02]  /*11d70*/  HMMA.16816.F32.BF16 R12, R24.reuse, R128, R12 ;  /* 0x00000080180c723c */ /* 0x040fe4000004180c */
[----:B------:R-:W3:Y:S03]  /*11d80*/  MUFU.EX2 R147, R147 ;  /* 0x0000009300937308 */ /* 0x000ee60000000800 */
[----:B------:R-:W-:Y:S01]  /*11d90*/  FADD.FTZ R170, R170, R151 ;  /* 0x00000097aaaa7221 */ /* 0x000fe20000010000 */
[C---:B------:R-:W-:Y:S01]  /*11da0*/  HMMA.16816.F32.BF16 R104, R24.reuse, R130, R104 ;  /* 0x000000821868723c */ /* 0x040fe20000041868 */
[----:B------:R-:W-:Y:S05]  /*11db0*/  LDSM.16.MT88.4 R128, [R216+0x11800] ;  /* 0x01180000d880783b */ /* 0x000fea0000004200 */
[----:B------:R-:W-:Y:S01]  /*11dc0*/  MUFU.EX2 R60, R60 ;  /* 0x0000003c003c7308 */ /* 0x000fe20000000800 */
[----:B-1----:R-:W-:Y:S01]  /*11dd0*/  F2FP.BF16.F32.PACK_AB R22, R146, R145 ;  /* 0x000000919216723e */ /* 0x002fe200000010ff */
[C---:B------:R-:W-:Y:S08]  /*11de0*/  HMMA.16816.F32.BF16 R108, R24.reuse, R136, R108 ;  /* 0x00000088186c723c */ /* 0x040ff0000004186c */
[----:B------:R-:W-:Y:S01]  /*11df0*/  MUFU.EX2 R61, R61 ;  /* 0x0000003d003d7308 */ /* 0x000fe20000000800 */
[C---:B------:R-:W-:Y:S03]  /*11e00*/  HMMA.16816.F32.BF16 R16, R24.reuse, R138, R16 ;  /* 0x0000008a1810723c */ /* 0x040fe60000041810 */
[--C-:B------:R-:W-:Y:S03]  /*11e10*/  FFMA.FTZ R137, R36, UR4, -R152.reuse ;  /* 0x0000000424897c23 */ /* 0x100fe60008010898 */
[C---:B--2---:R-:W-:Y:S03]  /*11e20*/  HMMA.16816.F32.BF16 R112, R24.reuse, R28, R112 ;  /* 0x0000001c1870723c */ /* 0x044fe60000041870 */
[----:B------:R-:W-:Y:S02]  /*11e30*/  MUFU.EX2 R62, R62 ;  /* 0x0000003e003e7308 */ /* 0x000fe40000000800 */
[----:B---3--:R-:W-:Y:S01]  /*11e40*/  F2FP.BF16.F32.PACK_AB R23, R147, R172 ;  /* 0x000000ac9317723e */ /* 0x008fe200000010ff */
[----:B------:R-:W-:Y:S01]  /*11e50*/  HMMA.16816.F32.BF16 R116, R24, R30, R116 ;  /* 0x0000001e1874723c */ /* 0x000fe20000041874 */
[----:B------:R-:W1:Y:S06]  /*11e60*/  LDSM.16.MT88.4 R24, [R220+0x11800] ;  /* 0x01180000dc18783b */ /* 0x000e6c0000004200 */
[----:B------:R-:W-:Y:S01]  /*11e70*/  MUFU.EX2 R137, R137 ;  /* 0x0000008900897308 */ /* 0x000fe20000000800 */
[--C-:B------:R-:W-:Y:S01]  /*11e80*/  FFMA.FTZ R136, R37, UR4, -R152.reuse ;  /* 0x0000000425887c23 */ /* 0x100fe20008010898 */
[C---:B------:R-:W-:Y:S01]  /*11e90*/  HMMA.16816.F32.BF16 R8, R20.reuse, R140, R8 ;  /* 0x0000008c1408723c */ /* 0x040fe20000041808 */
[----:B------:R-:W2:Y:S04]  /*11ea0*/  LDSM.16.MT88.4 R28, [R218+0x11800] ;  /* 0x01180000da1c783b */ /* 0x000ea80000004200 */
[--C-:B------:R-:W-:Y:S01]  /*11eb0*/  FFMA.FTZ R139, R38, UR4, -R135.reuse ;  /* 0x00000004268b7c23 */ /* 0x100fe20008010887 */
[C---:B------:R-:W-:Y:S02]  /*11ec0*/  HMMA.16816.F32.BF16 R68, R20.reuse, R142, R68 ;  /* 0x0000008e1444723c */ /* 0x040fe40000041844 */
[----:B------:R-:W3:Y:S03]  /*11ed0*/  MUFU.EX2 R136, R136 ;  /* 0x0000008800887308 */ /* 0x000ee60000000800 */
[--C-:B------:R-:W-:Y:S01]  /*11ee0*/  FFMA.FTZ R138, R39, UR4, -R135.reuse ;  /* 0x00000004278a7c23 */ /* 0x100fe20008010887 */
[C---:B------:R-:W-:Y:S01]  /*11ef0*/  HMMA.16816.F32.BF16 R72, R20.reuse, R124, R72 ;  /* 0x0000007c1448723c */ /* 0x040fe20000041848 */
[----:B------:R-:W-:Y:S05]  /*11f00*/  LDSM.16.MT88.4 R36, [R218+0xe000] ;  /* 0x00e00000da24783b */ /* 0x000fea0000004200 */
[----:B------:R-:W-:Y:S01]  /*11f10*/  MUFU.EX2 R139, R139 ;  /* 0x0000008b008b7308 */ /* 0x000fe20000000800 */
[--C-:B------:R-:W-:Y:S01]  /*11f20*/  FFMA.FTZ R140, R40, UR4, -R152.reuse ;  /* 0x00000004288c7c23 */ /* 0x100fe20008010898 */
[C---:B------:R-:W-:Y:S01]  /*11f30*/  HMMA.16816.F32.BF16 R76, R20.reuse, R126, R76 ;  /* 0x0000007e144c723c */ /* 0x040fe2000004184c */
[----:B------:R-:W3:Y:S02]  /*11f40*/  LDSM.16.MT88.4 R124, [R217+0x11800] ;  /* 0x01180000d97c783b */ /* 0x000ee40000004200 */
[----:B------:R-:W-:Y:S03]  /*11f50*/  FFMA.FTZ R141, R41, UR4, -R152 ;  /* 0x00000004298d7c23 */ /* 0x000fe60008010898 */
[C---:B-----5:R-:W-:Y:S02]  /*11f60*/  HMMA.16816.F32.BF16 R80, R20.reuse, R32, R80 ;  /* 0x000000201450723c */ /* 0x060fe40000041850 */
[----:B------:R-:W5:Y:S03]  /*11f70*/  MUFU.EX2 R138, R138 ;  /* 0x0000008a008a7308 */ /* 0x000f660000000800 */
[--C-:B------:R-:W-:Y:S01]  /*11f80*/  FFMA.FTZ R142, R42, UR4, -R135.reuse ;  /* 0x000000042a8e7c23 */ /* 0x100fe20008010887 */
[C---:B------:R-:W-:Y:S01]  /*11f90*/  HMMA.16816.F32.BF16 R84, R20.reuse, R34, R84 ;  /* 0x000000221454723c */ /* 0x040fe20000041854 */
[----:B------:R-:W5:Y:S05]  /*11fa0*/  LDSM.16.MT88.4 R32, [R220+0xe000] ;  /* 0x00e00000dc20783b */ /* 0x000f6a0000004200 */
[----:B------:R-:W-:Y:S01]  /*11fb0*/  MUFU.EX2 R140, R140 ;  /* 0x0000008c008c7308 */ /* 0x000fe20000000800 */
[----:B------:R-:W-:Y:S01]  /*11fc0*/  FFMA.FTZ R143, R43, UR4, -R135 ;  /* 0x000000042b8f7c23 */ /* 0x000fe20008010887 */
[C---:B----4-:R-:W-:Y:S01]  /*11fd0*/  HMMA.16816.F32.BF16 R88, R20.reuse, R120, R88 ;  /* 0x000000781458723c */ /* 0x050fe20000041858 */
[----:B------:R-:W-:Y:S07]  /*11fe0*/  LDSM.16.MT88.4 R40, [R220+0x12000] ;  /* 0x01200000dc28783b */ /* 0x000fee0000004200 */
[----:B------:R-:W4:Y:S01]  /*11ff0*/  MUFU.EX2 R141, R141 ;  /* 0x0000008d008d7308 */ /* 0x000f220000000800 */
[C---:B------:R-:W-:Y:S01]  /*12000*/  HMMA.16816.F32.BF16 R92, R20.reuse, R122, R92 ;  /* 0x0000007a145c723c */ /* 0x040fe2000004185c */
[----:B------:R-:W-:Y:S05]  /*12010*/  LDSM.16.MT88.4 R120, [R218+0xe800] ;  /* 0x00e80000da78783b */ /* 0x000fea0000004200 */
[C---:B-1----:R-:W-:Y:S03]  /*12020*/  HMMA.16816.F32.BF16 R96, R20.reuse, R24, R96 ;  /* 0x000000181460723c */ /* 0x042fe60000041860 */
[----:B------:R-:W-:Y:S02]  /*12030*/  MUFU.EX2 R142, R142 ;  /* 0x0000008e008e7308 */ /* 0x000fe40000000800 */
[----:B------:R-:W-:Y:S01]  /*12040*/  FADD.FTZ R145, R145, R170 ;  /* 0x000000aa91917221 */ /* 0x000fe20000010000 */
[C---:B------:R-:W-:Y:S01]  /*12050*/  HMMA.16816.F32.BF16 R100, R20.reuse, R26, R100 ;  /* 0x0000001a1464723c */ /* 0x040fe20000041864 */
[----:B------:R-:W1:Y:S06]  /*12060*/  LDSM.16.MT88.4 R24, [R217+0xe000] ;  /* 0x00e00000d918783b */ /* 0x000e6c0000004200 */
[----:B------:R-:W4:Y:S01]  /*12070*/  MUFU.EX2 R143, R143 ;  /* 0x0000008f008f7308 */ /* 0x000f220000000800 */
[----:B------:R-:W-:Y:S01]  /*12080*/  FADD.FTZ R146, R146, R145 ;  /* 0x0000009192927221 */ /* 0x000fe20000010000 */
[C---:B--2---:R-:W-:Y:S08]  /*12090*/  HMMA.16816.F32.BF16 R12, R20.reuse, R28, R12 ;  /* 0x0000001c140c723c */ /* 0x044ff0000004180c */
[----:B------:R-:W-:Y:S01]  /*120a0*/  MUFU.EX2 R3, R63 ;  /* 0x0000003f00037308 */ /* 0x000fe20000000800 */
[C---:B------:R-:W-:Y:S01]  /*120b0*/  HMMA.16816.F32.BF16 R104, R20.reuse, R30, R104 ;  /* 0x0000001e1468723c */ /* 0x040fe20000041868 */
[----:B------:R-:W2:Y:S05]  /*120c0*/  LDSM.16.MT88.4 R28, [R216+0xe000] ;  /* 0x00e00000d81c783b */ /* 0x000eaa0000004200 */
[C---:B---3--:R-:W-:Y:S03]  /*120d0*/  HMMA.16816.F32.BF16 R108, R20.reuse, R124, R108 ;  /* 0x0000007c146c723c */ /* 0x048fe6000004186c */
[----:B------:R-:W-:Y:S03]  /*120e0*/  MUFU.EX2 R5, R66 ;  /* 0x0000004200057308 */ /* 0x000fe60000000800 */
[C---:B------:R-:W-:Y:S05]  /*120f0*/  HMMA.16816.F32.BF16 R16, R20.reuse, R126, R16 ;  /* 0x0000007e1410723c */ /* 0x040fea0000041810 */
[--C-:B------:R-:W-:Y:S01]  /*12100*/  FFMA.FTZ R124, R44, UR4, -R152.reuse ;  /* 0x000000042c7c7c23 */ /* 0x100fe20008010898 */
[C---:B------:R-:W-:Y:S05]  /*12110*/  HMMA.16816.F32.BF16 R112, R20.reuse, R128, R112 ;  /* 0x000000801470723c */ /* 0x040fea0000041870 */
[--C-:B------:R-:W-:Y:S01]  /*12120*/  FFMA.FTZ R125, R45, UR4, -R152.reuse ;  /* 0x000000042d7d7c23 */ /* 0x100fe20008010898 */
[----:B------:R-:W-:Y:S01]  /*12130*/  HMMA.16816.F32.BF16 R116, R20, R130, R116 ;  /* 0x000000821474723c */ /* 0x000fe20000041874 */
[----:B------:R-:W-:Y:S04]  /*12140*/  MUFU.EX2 R124, R124 ;  /* 0x0000007c007c7308 */ /* 0x000fe80000000800 */
[--C-:B------:R-:W-:Y:S01]  /*12150*/  FFMA.FTZ R126, R46, UR4, -R135.reuse ;  /* 0x000000042e7e7c23 */ /* 0x100fe20008010887 */
[--C-:B------:R-:W-:Y:S01]  /*12160*/  FFMA.FTZ R127, R47, UR4, -R135.reuse ;  /* 0x000000042f7f7c23 */ /* 0x100fe20008010887 */
[----:B------:R-:W-:Y:S01]  /*12170*/  F2FP.BF16.F32.PACK_AB R20, R136, R137 ;  /* 0x000000898814723e */ /* 0x000fe200000010ff */
[----:B------:R-:W-:Y:S03]  /*12180*/  LDSM.16.MT88.4 R44, [R220+0xe800] ;  /* 0x00e80000dc2c783b */ /* 0x000fe60000004200 */
[----:B------:R-:W3:Y:S01]  /*12190*/  MUFU.EX2 R125, R125 ;  /* 0x0000007d007d7308 */ /* 0x000ee20000000800 */
[----:B-----5:R-:W-:Y:S01]  /*121a0*/  F2FP.BF16.F32.PACK_AB R21, R138, R139 ;  /* 0x0000008b8a15723e */ /* 0x020fe200000010ff */
[----:B------:R-:W-:Y:S01]  /*121b0*/  FFMA.FTZ R152, R65, UR4, -R152 ;  /* 0x0000000441987c23 */ /* 0x000fe20008010898 */
[----:B----4-:R-:W-:Y:S01]  /*121c0*/  F2FP.BF16.F32.PACK_AB R22, R141, R140 ;  /* 0x0000008c8d16723e */ /* 0x010fe200000010ff */
[----:B------:R-:W-:Y:S01]  /*121d0*/  FFMA.FTZ R135, R67, UR4, -R135 ;  /* 0x0000000443877c23 */ /* 0x000fe20008010887 */
[----:B------:R-:W-:Y:S01]  /*121e0*/  F2FP.BF16.F32.PACK_AB R23, R143, R142 ;  /* 0x0000008e8f17723e */ /* 0x000fe200000010ff */
[----:B------:R-:W-:Y:S04]  /*121f0*/  FADD.FTZ R137, R137, R146 ;  /* 0x0000009289897221 */ /* 0x000fe80000010000 */
[----:B------:R-:W-:Y:S01]  /*12200*/  MUFU.EX2 R126, R126 ;  /* 0x0000007e007e7308 */ /* 0x000fe20000000800 */
[----:B------:R-:W-:Y:S01]  /*12210*/  FADD.FTZ R137, R136, R137 ;  /* 0x0000008988897221 */ /* 0x000fe20000010000 */
[C---:B------:R-:W-:Y:S08]  /*12220*/  HMMA.16816.F32.BF16 R8, R20.reuse, R32, R8 ;  /* 0x000000201408723c */ /* 0x040ff00000041808 */
[----:B------:R-:W4:Y:S03]  /*12230*/  MUFU.EX2 R127, R127 ;  /* 0x0000007f007f7308 */ /* 0x000f260000000800 */
[----:B------:R-:W-:Y:S01]  /*12240*/  FADD.FTZ R140, R140, R137 ;  /* 0x000000898c8c7221 */ /* 0x000fe20000010000 */
[C---:B------:R-:W-:Y:S01]  /*12250*/  HMMA.16816.F32.BF16 R68, R20.reuse, R34, R68 ;  /* 0x000000221444723c */ /* 0x040fe20000041844 */
[----:B------:R-:W5:Y:S05]  /*12260*/  LDSM.16.MT88.4 R32, [R218+0x12000] ;  /* 0x01200000da20783b */ /* 0x000f6a0000004200 */
[----:B------:R-:W-:Y:S01]  /*12270*/  MUFU.EX2 R245, R152 ;  /* 0x0000009800f57308 */ /* 0x000fe20000000800 */
[C---:B------:R-:W-:Y:S04]  /*12280*/  HMMA.16816.F32.BF16 R72, R20.reuse, R36, R72 ;  /* 0x000000241448723c */ /* 0x040fe80000041848 */
[----:B------:R-:W-:Y:S02]  /*12290*/  FADD.FTZ R141, R141, R140 ;  /* 0x0000008c8d8d7221 */ /* 0x000fe40000010000 */
[C---:B------:R-:W-:Y:S01]  /*122a0*/  HMMA.16816.F32.BF16 R76, R20.reuse, R38, R76 ;  /* 0x00000026144c723c */ /* 0x040fe2000004184c */
[----:B------:R-:W5:Y:S02]  /*122b0*/  LDSM.16.MT88.4 R36, [R217+0x12000] ;  /* 0x01200000d924783b */ /* 0x000f640000004200 */
[----:B------:R-:W-:Y:S03]  /*122c0*/  MUFU.EX2 R246, R135 ;  /* 0x0000008700f67308 */ /* 0x000fe60000000800 */
[C---:B-1----:R-:W-:Y:S06]  /*122d0*/  HMMA.16816.F32.BF16 R80, R20.reuse, R24, R80 ;  /* 0x000000181450723c */ /* 0x042fec0000041850 */
[C---:B------:R-:W-:Y:S01]  /*122e0*/  HMMA.16816.F32.BF16 R84, R20.reuse, R26, R84 ;  /* 0x0000001a1454723c */ /* 0x040fe20000041854 */
[----:B------:R-:W1:Y:S05]  /*122f0*/  LDSM.16.MT88.4 R24, [R216+0x12000] ;  /* 0x01200000d818783b */ /* 0x000e6a0000004200 */
[C---:B--2---:R-:W-:Y:S06]  /*12300*/  HMMA.16816.F32.BF16 R88, R20.reuse, R28, R88 ;  /* 0x0000001c1458723c */ /* 0x044fec0000041858 */
[C---:B------:R-:W-:Y:S05]  /*12310*/  HMMA.16816.F32.BF16 R92, R20.reuse, R30, R92 ;  /* 0x0000001e145c723c */ /* 0x040fea000004185c */
[----:B---3--:R-:W-:Y:S01]  /*12320*/  F2FP.BF16.F32.PACK_AB R28, R125, R124 ;  /* 0x0000007c7d1c723e */ /* 0x008fe200000010ff */
[C---:B------:R-:W-:Y:S05]  /*12330*/  HMMA.16816.F32.BF16 R96, R20.reuse, R40, R96 ;  /* 0x000000281460723c */ /* 0x040fea0000041860 */
[----:B----4-:R-:W-:Y:S01]  /*12340*/  F2FP.BF16.F32.PACK_AB R29, R127, R126 ;  /* 0x0000007e7f1d723e */ /* 0x010fe200000010ff */
[C---:B------:R-:W-:Y:S01]  /*12350*/  HMMA.16816.F32.BF16 R100, R20.reuse, R42, R100 ;  /* 0x0000002a1464723c */ /* 0x040fe20000041864 */
[----:B------:R-:W2:Y:S04]  /*12360*/  LDSM.16.MT88.4 R40, [R217+0xe800] ;  /* 0x00e80000d928783b */ /* 0x000ea80000004200 */
[----:B------:R-:W-:Y:S01]  /*12370*/  F2FP.BF16.F32.PACK_AB R30, R174, R173 ;  /* 0x000000adae1e723e */ /* 0x000fe200000010ff */
[C---:B-----5:R-:W-:Y:S05]  /*12380*/  HMMA.16816.F32.BF16 R12, R20.reuse, R32, R12 ;  /* 0x00000020140c723c */ /* 0x060fea000004180c */
[----:B------:R-:W-:Y:S01]  /*12390*/  F2FP.BF16.F32.PACK_AB R31, R176, R175 ;  /* 0x000000afb01f723e */ /* 0x000fe200000010ff */
[C---:B------:R-:W-:Y:S01]  /*123a0*/  HMMA.16816.F32.BF16 R104, R20.reuse, R34, R104 ;  /* 0x000000221468723c */ /* 0x040fe20000041868 */
[----:B------:R-:W3:Y:S04]  /*123b0*/  LDSM.16.MT88.4 R32, [R216+0xe800] ;  /* 0x00e80000d820783b */ /* 0x000ee80000004200 */
[----:B------:R-:W-:Y:S01]  /*123c0*/  FADD.FTZ R124, R124, R141 ;  /* 0x0000008d7c7c7221 */ /* 0x000fe20000010000 */
[C---:B------:R-:W-:Y:S05]  /*123d0*/  HMMA.16816.F32.BF16 R108, R20.reuse, R36, R108 ;  /* 0x00000024146c723c */ /* 0x040fea000004186c */
[----:B------:R-:W-:Y:S01]  /*123e0*/  FADD.FTZ R124, R125, R124 ;  /* 0x0000007c7d7c7221 */ /* 0x000fe20000010000 */
[C---:B------:R-:W-:Y:S01]  /*123f0*/  HMMA.16816.F32.BF16 R16, R20.reuse, R38, R16 ;  /* 0x000000261410723c */ /* 0x040fe20000041810 */
[----:B------:R-:W4:Y:S04]  /*12400*/  LDSM.16.MT88.4 R36, [R220+0x12800] ;  /* 0x01280000dc24783b */ /* 0x000f280000004200 */
[----:B------:R-:W-:Y:S01]  /*12410*/  FADD.FTZ R173, R173, R124 ;  /* 0x0000007cadad7221 */ /* 0x000fe20000010000 */
[C---:B-1----:R-:W-:Y:S05]  /*12420*/  HMMA.16816.F32.BF16 R112, R20.reuse, R24, R112 ;  /* 0x000000181470723c */ /* 0x042fea0000041870 */
[----:B------:R-:W-:Y:S01]  /*12430*/  FADD.FTZ R173, R174, R173 ;  /* 0x000000adaead7221 */ /* 0x000fe20000010000 */
[----:B------:R-:W-:Y:S01]  /*12440*/  HMMA.16816.F32.BF16 R116, R20, R26, R116 ;  /* 0x0000001a1474723c */ /* 0x000fe20000041874 */
[----:B------:R-:W1:Y:S05]  /*12450*/  LDSM.16.MT88.4 R20, [R218+0x12800] ;  /* 0x01280000da14783b */ /* 0x000e6a0000004200 */
[C---:B------:R-:W-:Y:S03]  /*12460*/  HMMA.16816.F32.BF16 R8, R28.reuse, R44, R8 ;  /* 0x0000002c1c08723c */ /* 0x040fe60000041808 */
[----:B------:R-:W5:Y:S03]  /*12470*/  LDSM.16.MT88.4 R24, [R217+0x12800] ;  /* 0x01280000d918783b */ /* 0x000f660000004200 */
[C---:B------:R-:W-:Y:S05]  /*12480*/  HMMA.16816.F32.BF16 R68, R28.reuse, R46, R68 ;  /* 0x0000002e1c44723c */ /* 0x040fea0000041844 */
[----:B------:R-:W-:Y:S01]  /*12490*/  LDSM.16.MT88.4 R44, [R217+0xf000] ;  /* 0x00f00000d92c783b */ /* 0x000fe20000004200 */
[C---:B------:R-:W-:Y:S06]  /*124a0*/  HMMA.16816.F32.BF16 R72, R28.reuse, R120, R72 ;  /* 0x000000781c48723c */ /* 0x040fec0000041848 */
[C---:B------:R-:W-:Y:S01]  /*124b0*/  HMMA.16816.F32.BF16 R76, R28.reuse, R122, R76 ;  /* 0x0000007a1c4c723c */ /* 0x040fe2000004184c */
[----:B------:R-:W-:Y:S05]  /*124c0*/  LDSM.16.MT88.4 R120, [R217+0x13800] ;  /* 0x01380000d978783b */ /* 0x000fea0000004200 */
[C---:B--2---:R-:W-:Y:S06]  /*124d0*/  HMMA.16816.F32.BF16 R80, R28.reuse, R40, R80 ;  /* 0x000000281c50723c */ /* 0x044fec0000041850 */
[C---:B------:R-:W-:Y:S01]  /*124e0*/  HMMA.16816.F32.BF16 R84, R28.reuse, R42, R84 ;  /* 0x0000002a1c54723c */ /* 0x040fe20000041854 */
[----:B------:R-:W-:Y:S05]  /*124f0*/  LDSM.16.MT88.4 R40, [R218+0xf000] ;  /* 0x00f00000da28783b */ /* 0x000fea0000004200 */
[C---:B---3--:R-:W-:Y:S06]  /*12500*/  HMMA.16816.F32.BF16 R88, R28.reuse, R32, R88 ;  /* 0x000000201c58723c */ /* 0x048fec0000041858 */
[C---:B------:R-:W-:Y:S01]  /*12510*/  HMMA.16816.F32.BF16 R92, R28.reuse, R34, R92 ;  /* 0x000000221c5c723c */ /* 0x040fe2000004185c */
[----:B------:R-:W2:Y:S05]  /*12520*/  LDSM.16.MT88.4 R32, [R216+0x12800] ;  /* 0x01280000d820783b */ /* 0x000eaa0000004200 */
[C---:B----4-:R-:W-:Y:S06]  /*12530*/  HMMA.16816.F32.BF16 R96, R28.reuse, R36, R96 ;  /* 0x000000241c60723c */ /* 0x050fec0000041860 */
[C---:B------:R-:W-:Y:S01]  /*12540*/  HMMA.16816.F32.BF16 R100, R28.reuse, R38, R100 ;  /* 0x000000261c64723c */ /* 0x040fe20000041864 */
[----:B------:R-:W3:Y:S05]  /*12550*/  LDSM.16.MT88.4 R36, [R220+0xf000] ;  /* 0x00f00000dc24783b */ /* 0x000eea0000004200 */
[C---:B-1----:R-:W-:Y:S06]  /*12560*/  HMMA.16816.F32.BF16 R12, R28.reuse, R20, R12 ;  /* 0x000000141c0c723c */ /* 0x042fec000004180c */
[C---:B------:R-:W-:Y:S05]  /*12570*/  HMMA.16816.F32.BF16 R104, R28.reuse, R22, R104 ;  /* 0x000000161c68723c */ /* 0x040fea0000041868 */
[----:B------:R-:W-:Y:S01]  /*12580*/  F2FP.BF16.F32.PACK_AB R20, R53, R52 ;  /* 0x000000343514723e */ /* 0x000fe200000010ff */
[C---:B-----5:R-:W-:Y:S05]  /*12590*/  HMMA.16816.F32.BF16 R108, R28.reuse, R24, R108 ;  /* 0x000000181c6c723c */ /* 0x060fea000004186c */
[----:B------:R-:W-:Y:S01]  /*125a0*/  F2FP.BF16.F32.PACK_AB R21, R55, R54 ;  /* 0x000000363715723e */ /* 0x000fe200000010ff */
[C---:B------:R-:W-:Y:S01]  /*125b0*/  HMMA.16816.F32.BF16 R16, R28.reuse, R26, R16 ;  /* 0x0000001a1c10723c */ /* 0x040fe20000041810 */
[----:B------:R-:W1:Y:S04]  /*125c0*/  LDSM.16.MT88.4 R24, [R216+0xf000] ;  /* 0x00f00000d818783b */ /* 0x000e680000004200 */
[----:B------:R-:W-:Y:S01]  /*125d0*/  F2FP.BF16.F32.PACK_AB R22, R57, R56 ;  /* 0x000000383916723e */ /* 0x000fe200000010ff */
[C---:B--2---:R-:W-:Y:S05]  /*125e0*/  HMMA.16816.F32.BF16 R112, R28.reuse, R32, R112 ;  /* 0x000000201c70723c */ /* 0x044fea0000041870 */
[----:B------:R-:W-:Y:S01]  /*125f0*/  F2FP.BF16.F32.PACK_AB R23, R59, R58 ;  /* 0x0000003a3b17723e */ /* 0x000fe200000010ff */
[----:B------:R-:W-:Y:S01]  /*12600*/  HMMA.16816.F32.BF16 R116, R28, R34, R116 ;  /* 0x000000221c74723c */ /* 0x000fe20000041874 */
[----:B------:R-:W2:Y:S04]  /*12610*/  LDSM.16.MT88.4 R28, [R218+0x13000] ;  /* 0x01300000da1c783b */ /* 0x000ea80000004200 */
[----:B------:R-:W-:Y:S01]  /*12620*/  FADD.FTZ R52, R52, R173 ;  /* 0x000000ad34347221 */ /* 0x000fe20000010000 */
[C---:B---3--:R-:W-:Y:S03]  /*12630*/  HMMA.16816.F32.BF16 R8, R20.reuse, R36, R8 ;  /* 0x000000241408723c */ /* 0x048fe60000041808 */
[----:B------:R-:W3:Y:S02]  /*12640*/  LDSM.16.MT88.4 R32, [R217+0x13000] ;  /* 0x01300000d920783b */ /* 0x000ee40000004200 */
[----:B------:R-:W-:Y:S01]  /*12650*/  FADD.FTZ R53, R53, R52 ;  /* 0x0000003435357221 */ /* 0x000fe20000010000 */
[C---:B------:R-:W-:Y:S05]  /*12660*/  HMMA.16816.F32.BF16 R68, R20.reuse, R38, R68 ;  /* 0x000000261444723c */ /* 0x040fea0000041844 */
[----:B------:R-:W-:Y:S01]  /*12670*/  FADD.FTZ R37, R154, R156 ;  /* 0x0000009c9a257221 */ /* 0x000fe20000010000 */
[C---:B------:R-:W-:Y:S05]  /*12680*/  HMMA.16816.F32.BF16 R72, R20.reuse, R40, R72 ;  /* 0x000000281448723c */ /* 0x040fea0000041848 */
[----:B------:R-:W-:Y:S01]  /*12690*/  FADD.FTZ R56, R56, R53 ;  /* 0x0000003538387221 */ /* 0x000fe20000010000 */
[C---:B------:R-:W-:Y:S05]  /*126a0*/  HMMA.16816.F32.BF16 R76, R20.reuse, R42, R76 ;  /* 0x0000002a144c723c */ /* 0x040fea000004184c */
[----:B------:R-:W-:Y:S01]  /*126b0*/  FADD.FTZ R40, R6, R37 ;  /* 0x0000002506287221 */ /* 0x000fe20000010000 */
[C---:B------:R-:W-:Y:S01]  /*126c0*/  HMMA.16816.F32.BF16 R80, R20.reuse, R44, R80 ;  /* 0x0000002c1450723c */ /* 0x040fe20000041850 */
[----:B------:R-:W-:Y:S01]  /*126d0*/  LDSM.16.MT88.4 R36, [R220+0xf800] ;  /* 0x00f80000dc24783b */ /* 0x000fe20000004200 */
[----:B------:R-:W4:Y:S03]  /*126e0*/  MUFU.EX2 R6, R64 ;  /* 0x0000004000067308 */ /* 0x000f260000000800 */
[----:B------:R-:W-:Y:S01]  /*126f0*/  FADD.FTZ R40, R7, R40 ;  /* 0x0000002807287221 */ /* 0x000fe20000010000 */
[C---:B------:R-:W-:Y:S03]  /*12700*/  HMMA.16816.F32.BF16 R84, R20.reuse, R46, R84 ;  /* 0x0000002e1454723c */ /* 0x040fe60000041854 */
[----:B------:R-:W-:Y:S02]  /*12710*/  LDSM.16.MT88.4 R44, [R216+0xf800] ;  /* 0x00f80000d82c783b */ /* 0x000fe40000004200 */
[----:B------:R-:W-:Y:S01]  /*12720*/  FADD.FTZ R159, R159, R40 ;  /* 0x000000289f9f7221 */ /* 0x000fe20000010000 */
[C---:B-1----:R-:W-:Y:S05]  /*12730*/  HMMA.16816.F32.BF16 R88, R20.reuse, R24, R88 ;  /* 0x000000181458723c */ /* 0x042fea0000041858 */
[----:B------:R-:W-:Y:S01]  /*12740*/  LDSM.16.MT88.4 R40, [R218+0xf800] ;  /* 0x00f80000da28783b */ /* 0x000fe20000004200 */
[C---:B------:R-:W-:Y:S05]  /*12750*/  HMMA.16816.F32.BF16 R92, R20.reuse, R26, R92 ;  /* 0x0000001a145c723c */ /* 0x040fea000004185c */
[----:B------:R-:W-:Y:S01]  /*12760*/  FADD.FTZ R160, R160, R159 ;  /* 0x0000009fa0a07221 */ /* 0x000fe20000010000 */
[C---:B------:R-:W-:Y:S01]  /*12770*/  HMMA.16816.F32.BF16 R96, R20.reuse, R48, R96 ;  /* 0x000000301460723c */ /* 0x040fe20000041860 */
[----:B------:R-:W1:Y:S04]  /*12780*/  LDSM.16.MT88.4 R24, [R216+0x13000] ;  /* 0x01300000d818783b */ /* 0x000e680000004200 */
[----:B------:R-:W-:Y:S01]  /*12790*/  FADD.FTZ R7, R163, R160 ;  /* 0x000000a0a3077221 */ /* 0x000fe20000010000 */
[C---:B------:R-:W-:Y:S05]  /*127a0*/  HMMA.16816.F32.BF16 R100, R20.reuse, R50, R100 ;  /* 0x000000321464723c */ /* 0x040fea0000041864 */
[----:B------:R-:W-:Y:S01]  /*127b0*/  FADD.FTZ R7, R164, R7 ;  /* 0x00000007a4077221 */ /* 0x000fe20000010000 */
[C---:B--2---:R-:W-:Y:S05]  /*127c0*/  HMMA.16816.F32.BF16 R12, R20.reuse, R28, R12 ;  /* 0x0000001c140c723c */ /* 0x044fea000004180c */
[----:B------:R-:W-:Y:S01]  /*127d0*/  FADD.FTZ R48, R168, R7 ;  /* 0x00000007a8307221 */ /* 0x000fe20000010000 */
[C---:B------:R-:W-:Y:S05]  /*127e0*/  HMMA.16816.F32.BF16 R104, R20.reuse, R30, R104 ;  /* 0x0000001e1468723c */ /* 0x040fea0000041868 */
[----:B------:R-:W-:Y:S01]  /*127f0*/  F2FP.BF16.F32.PACK_AB R28, R61, R60 ;  /* 0x0000003c3d1c723e */ /* 0x000fe200000010ff */
[C---:B---3--:R-:W-:Y:S05]  /*12800*/  HMMA.16816.F32.BF16 R108, R20.reuse, R32, R108 ;  /* 0x00000020146c723c */ /* 0x048fea000004186c */
[----:B------:R-:W-:Y:S01]  /*12810*/  F2FP.BF16.F32.PACK_AB R29, R3, R62 ;  /* 0x0000003e031d723e */ /* 0x000fe200000010ff */
[C---:B------:R-:W-:Y:S01]  /*12820*/  HMMA.16816.F32.BF16 R16, R20.reuse, R34, R16 ;  /* 0x000000221410723c */ /* 0x040fe20000041810 */
[----:B------:R-:W2:Y:S04]  /*12830*/  LDSM.16.MT88.4 R32, [R217+0xf800] ;  /* 0x00f80000d920783b */ /* 0x000ea80000004200 */
[----:B----4-:R-:W-:Y:S01]  /*12840*/  F2FP.BF16.F32.PACK_AB R30, R245, R6 ;  /* 0x00000006f51e723e */ /* 0x010fe200000010ff */
[----:B------:R-:W-:Y:S01]  /*12850*/  FADD.FTZ R48, R167, R48 ;  /* 0x00000030a7307221 */ /* 0x000fe20000010000 */
[----:B------:R-:W-:Y:S01]  /*12860*/  F2FP.BF16.F32.PACK_AB R31, R246, R5 ;  /* 0x00000005f61f723e */ /* 0x000fe200000010ff */
[----:B------:R-:W-:Y:S01]  /*12870*/  FADD.FTZ R57, R57, R56 ;  /* 0x0000003839397221 */ /* 0x000fe20000010000 */
[C---:B-1----:R-:W-:Y:S03]  /*12880*/  HMMA.16816.F32.BF16 R112, R20.reuse, R24, R112 ;  /* 0x000000181470723c */ /* 0x042fe60000041870 */
[----:B------:R-:W-:Y:S01]  /*12890*/  FADD.FTZ R149, R149, R48 ;  /* 0x0000003095957221 */ /* 0x000fe20000010000 */
[----:B------:R-:W-:Y:S02]  /*128a0*/  FADD.FTZ R60, R60, R57 ;  /* 0x000000393c3c7221 */ /* 0x000fe40000010000 */
[----:B------:R-:W-:Y:S01]  /*128b0*/  HMMA.16816.F32.BF16 R116, R20, R26, R116 ;  /* 0x0000001a1474723c */ /* 0x000fe20000041874 */
[----:B------:R-:W1:Y:S04]  /*128c0*/  LDSM.16.MT88.4 R20, [R220+0x13800] ;  /* 0x01380000dc14783b */ /* 0x000e680000004200 */
[----:B------:R-:W-:Y:S01]  /*128d0*/  FADD.FTZ R150, R150, R149 ;  /* 0x0000009596967221 */ /* 0x000fe20000010000 */
[C---:B------:R-:W-:Y:S03]  /*128e0*/  HMMA.16816.F32.BF16 R128, R28.reuse, R36, R8 ;  /* 0x000000241c80723c */ /* 0x040fe60000041808 */
[----:B------:R-:W3:Y:S02]  /*128f0*/  LDSM.16.MT88.4 R8, [R218+0x13800] ;  /* 0x01380000da08783b */ /* 0x000ee40000004200 */
[----:B------:R-:W-:Y:S01]  /*12900*/  FADD.FTZ R171, R171, R150 ;  /* 0x00000096abab7221 */ /* 0x000fe20000010000 */
[C---:B------:R-:W-:Y:S05]  /*12910*/  HMMA.16816.F32.BF16 R68, R28.reuse, R38, R68 ;  /* 0x000000261c44723c */ /* 0x040fea0000041844 */
[----:B------:R-:W4:Y:S01]  /*12920*/  LDSM.16.MT88.4 R24, [R216+0x13800] ;  /* 0x01380000d818783b */ /* 0x000f220000004200 */
[C---:B------:R-:W-:Y:S05]  /*12930*/  HMMA.16816.F32.BF16 R72, R28.reuse, R40, R72 ;  /* 0x000000281c48723c */ /* 0x040fea0000041848 */
[----:B------:R-:W-:Y:S01]  /*12940*/  FADD.FTZ R171, R144, R171 ;  /* 0x000000ab90ab7221 */ /* 0x000fe20000010000 */
[C---:B------:R-:W-:Y:S05]  /*12950*/  HMMA.16816.F32.BF16 R76, R28.reuse, R42, R76 ;  /* 0x0000002a1c4c723c */ /* 0x040fea000004184c */
[----:B------:R-:W-:Y:S01]  /*12960*/  FADD.FTZ R172, R172, R171 ;  /* 0x000000abacac7221 */ /* 0x000fe20000010000 */
[C---:B--2---:R-:W-:Y:S05]  /*12970*/  HMMA.16816.F32.BF16 R80, R28.reuse, R32, R80 ;  /* 0x000000201c50723c */ /* 0x044fea0000041850 */
[----:B------:R-:W-:Y:S01]  /*12980*/  FADD.FTZ R172, R147, R172 ;  /* 0x000000ac93ac7221 */ /* 0x000fe20000010000 */
[C---:B------:R-:W-:Y:S05]  /*12990*/  HMMA.16816.F32.BF16 R84, R28.reuse, R34, R84 ;  /* 0x000000221c54723c */ /* 0x040fea0000041854 */
[----:B------:R-:W-:Y:S01]  /*129a0*/  FADD.FTZ R139, R139, R172 ;  /* 0x000000ac8b8b7221 */ /* 0x000fe20000010000 */
[C---:B------:R-:W-:Y:S05]  /*129b0*/  HMMA.16816.F32.BF16 R88, R28.reuse, R44, R88 ;  /* 0x0000002c1c58723c */ /* 0x040fea0000041858 */
[----:B------:R-:W-:Y:S01]  /*129c0*/  FADD.FTZ R139, R138, R139 ;  /* 0x0000008b8a8b7221 */ /* 0x000fe20000010000 */
[C---:B------:R-:W-:Y:S05]  /*129d0*/  HMMA.16816.F32.BF16 R92, R28.reuse, R46, R92 ;  /* 0x0000002e1c5c723c */ /* 0x040fea000004185c */
[----:B------:R-:W-:Y:S01]  /*129e0*/  FADD.FTZ R142, R142, R139 ;  /* 0x0000008b8e8e7221 */ /* 0x000fe20000010000 */
[C---:B-1----:R-:W-:Y:S05]  /*129f0*/  HMMA.16816.F32.BF16 R96, R28.reuse, R20, R96 ;  /* 0x000000141c60723c */ /* 0x042fea0000041860 */
        /* <DEDUP_REMOVED lines=8> */
[C---:B---3--:R-:W-:Y:S03]  /*12a80*/  HMMA.16816.F32.BF16 R124, R28.reuse, R8, R12 ;  /* 0x000000081c7c723c */ /* 0x048fe6000004180c */
[----:B------:R-:W-:Y:S03]  /*12a90*/  FADD.FTZ R175, R176, R175 ;  /* 0x000000afb0af7221 */ /* 0x000fe60000010000 */
[C---:B------:R-:W-:Y:S05]  /*12aa0*/  HMMA.16816.F32.BF16 R104, R28.reuse, R10, R104 ;  /* 0x0000000a1c68723c */ /* 0x040fea0000041868 */
[----:B------:R-:W-:Y:S01]  /*12ab0*/  FADD.FTZ R54, R54, R175 ;  /* 0x000000af36367221 */ /* 0x000fe20000010000 */
[C---:B------:R-:W-:Y:S05]  /*12ac0*/  HMMA.16816.F32.BF16 R108, R28.reuse, R120, R108 ;  /* 0x000000781c6c723c */ /* 0x040fea000004186c */
[----:B------:R-:W-:Y:S01]  /*12ad0*/  FADD.FTZ R55, R55, R54 ;  /* 0x0000003637377221 */ /* 0x000fe20000010000 */
[C---:B------:R-:W-:Y:S05]  /*12ae0*/  HMMA.16816.F32.BF16 R120, R28.reuse, R122, R16 ;  /* 0x0000007a1c78723c */ /* 0x040fea0000041810 */
[----:B------:R-:W-:Y:S01]  /*12af0*/  FADD.FTZ R58, R58, R55 ;  /* 0x000000373a3a7221 */ /* 0x000fe20000010000 */
[C---:B----4-:R-:W-:Y:S05]  /*12b00*/  HMMA.16816.F32.BF16 R112, R28.reuse, R24, R112 ;  /* 0x000000181c70723c */ /* 0x050fea0000041870 */
[----:B------:R-:W-:Y:S01]  /*12b10*/  FADD.FTZ R59, R59, R58 ;  /* 0x0000003a3b3b7221 */ /* 0x000fe20000010000 */
[----:B------:R-:W-:Y:S05]  /*12b20*/  HMMA.16816.F32.BF16 R116, R28, R26, R116 ;  /* 0x0000001a1c74723c */ /* 0x000fea0000041874 */
[----:B------:R-:W-:Y:S06]  /*12b30*/  FADD.FTZ R62, R62, R59 ;  /* 0x0000003b3e3e7221 */ /* 0x000fec0000010000 */
[----:B------:R-:W-:Y:S01]  /*12b40*/  FADD.FTZ R62, R3, R62 ;  /* 0x0000003e033e7221 */ /* 0x000fe20000010000 */
[----:B------:R-:W-:Y:S03]  /*12b50*/  MOV R3, R0 ;  /* 0x0000000000037202 */ /* 0x000fe60000000f00 */
[----:B------:R-:W-:Y:S04]  /*12b60*/  FADD.FTZ R5, R5, R62 ;  /* 0x0000003e05057221 */ /* 0x000fe80000010000 */
[----:B------:R-:W-:Y:S01]  /*12b70*/  FADD.FTZ R246, R246, R5 ;  /* 0x00000005f6f67221 */ /* 0x000fe20000010000 */
[----:B------:R-:W-:Y:S06]  /*12b80*/  @P1 BRA `(.L_x_1564) ;  /* 0xffffffb400b41947 */ /* 0x000fec000383ffff */
.L_x_1560:
[----:B------:R-:W1:Y:S01]  /*12b90*/  SHFL.BFLY PT, R4, R245, 0x2, 0x1f ;  /* 0x0c401f00f5047f89 */ /* 0x000e6200000e0000 */
[----:B------:R-:W2:Y:S01]  /*12ba0*/  S2UR UR5, SR_CgaCtaId ;  /* 0x00000000000579c3 */ /* 0x000ea20000008800 */
[----:B------:R-:W-:Y:S01]  /*12bb0*/  MOV R9, 0x3f800000 ;  /* 0x3f80000000097802 */ /* 0x000fe20000000f00 */
[----:B------:R-:W-:Y:S01]  /*12bc0*/  UMOV UR4, 0x400 ;  /* 0x0000040000047882 */ /* 0x000fe20000000000 */
[----:B------:R-:W3:Y:S01]  /*12bd0*/  SHFL.BFLY PT, R5, R246, 0x2, 0x1f ;  /* 0x0c401f00f6057f89 */ /* 0x000ee200000e0000 */
[----:B------:R-:W-:Y:S01]  /*12be0*/  MOV R8, 0x3f800000 ;  /* 0x3f80000000087802 */ /* 0x000fe20000000f00 */
[----:B------:R-:W-:Y:S03]  /*12bf0*/  BSSY B0, `(.L_x_1565) ;  /* 0x00000d5000007945 */ /* 0x000fe60003800000 */
[----:B------:R-:W-:Y:S01]  /*12c00*/  BAR.SYNC.DEFER_BLOCKING 0x0 ;  /* 0x0000000000007b1d */ /* 0x000fe20000010000 */
[----:B-1----:R-:W-:Y:S01]  /*12c10*/  FADD.FTZ R3, R4, R245 ;  /* 0x000000f504037221 */ /* 0x002fe20000010000 */
[----:B--2---:R-:W-:-:S04]  /*12c20*/  ULEA UR5, UR5, UR4, 0x18 ;  /* 0x0000000405057291 */ /* 0x004fc8000f8ec03f */
[----:B------:R-:W1:Y:S02]  /*12c30*/  S2R R4, SR_TID.X ;  /* 0x0000000000047919 */ /* 0x000e640000002100 */
[----:B------:R-:W2:Y:S01]  /*12c40*/  S2UR UR4, SR_CTAID.Z ;  /* 0x00000000000479c3 */ /* 0x000ea20000002700 */
[----:B---3--:R-:W-:Y:S01]  /*12c50*/  FADD.FTZ R10, R5, R246 ;  /* 0x000000f6050a7221 */ /* 0x008fe20000010000 */
[----:B------:R-:W3:Y:S04]  /*12c60*/  SHFL.BFLY PT, R6, R3, 0x1, 0x1f ;  /* 0x0c201f0003067f89 */ /* 0x000ee800000e0000 */
[----:B------:R-:W4:Y:S01]  /*12c70*/  SHFL.BFLY PT, R5, R10, 0x1, 0x1f ;  /* 0x0c201f000a057f89 */ /* 0x000f2200000e0000 */
[----:B---3--:R-:W-:Y:S01]  /*12c80*/  FADD.FTZ R6, R3, R6 ;  /* 0x0000000603067221 */ /* 0x008fe20000010000 */
[----:B-1----:R-:W-:Y:S01]  /*12c90*/  SHF.R.S32.HI R11, RZ, 0x1f, R4 ;  /* 0x0000001fff0b7819 */ /* 0x002fe20000011404 */
[----:B----4-:R-:W-:-:S03]  /*12ca0*/  FADD.FTZ R5, R10, R5 ;  /* 0x000000050a057221 */ /* 0x010fc60000010000 */
[----:B------:R-:W-:Y:S02]  /*12cb0*/  FSETP.NE.FTZ.AND P4, PT, R6, RZ, PT ;  /* 0x000000ff0600720b */ /* 0x000fe40003f95000 */
[CC--:B------:R-:W-:Y:S02]  /*12cc0*/  LEA.HI R13, R11.reuse, R4.reuse, RZ, 0x2 ;  /* 0x000000040b0d7211 */ /* 0x0c0fe400078f10ff */
[----:B------:R-:W-:Y:S02]  /*12cd0*/  LEA.HI R3, R11, R4, RZ, 0x5 ;  /* 0x000000040b037211 */ /* 0x000fe400078f28ff */
[--C-:B------:R-:W-:Y:S02]  /*12ce0*/  SHF.R.S32.HI R12, RZ, 0x2, R13.reuse ;  /* 0x00000002ff0c7819 */ /* 0x100fe4000001140d */
[----:B------:R-:W-:Y:S02]  /*12cf0*/  SHF.R.S32.HI R7, RZ, 0x1f, R13 ;  /* 0x0000001fff077819 */ /* 0x000fe4000001140d */
[----:B------:R-:W-:-:S02]  /*12d00*/  LOP3.LUT R13, R13, 0x1ffffffc, RZ, 0xc0, !PT ;  /* 0x1ffffffc0d0d7812 */ /* 0x000fc400078ec0ff */
[----:B------:R-:W-:Y:S01]  /*12d10*/  LEA.HI R7, R7, R12, RZ, 0x3 ;  /* 0x0000000c07077211 */ /* 0x000fe200078f18ff */
[----:B------:R-:W1:Y:S01]  /*12d20*/  @P4 MUFU.RCP R9, R6 ;  /* 0x0000000600094308 */ /* 0x000e620000001000 */
[----:B------:R-:W-:Y:S01]  /*12d30*/  FSETP.NE.FTZ.AND P3, PT, R5, RZ, PT ;  /* 0x000000ff0500720b */ /* 0x000fe20003f75000 */
[----:B------:R-:W3:Y:S01]  /*12d40*/  @P4 LDC R29, c[0x0][0x2e8] ;  /* 0x0000ba00ff1d4b82 */ /* 0x000ee20000000800 */
[----:B------:R-:W-:Y:S02]  /*12d50*/  LOP3.LUT R7, R7, 0xfffffff8, RZ, 0xc0, !PT ;  /* 0xfffffff807077812 */ /* 0x000fe400078ec0ff */
[----:B------:R-:W-:Y:S02]  /*12d60*/  SHF.R.S32.HI R10, RZ, 0x5, R3 ;  /* 0x00000005ff0a7819 */ /* 0x000fe40000011403 */
[----:B------:R-:W-:Y:S01]  /*12d70*/  IADD3 R7, R12, -R7, RZ ;  /* 0x800000070c077210 */ /* 0x000fe20007ffe0ff */
[----:B------:R-:W-:Y:S01]  /*12d80*/  @P4 MUFU.LG2 R6, R6 ;  /* 0x0000000600064308 */ /* 0x000fe20000000c00 */
[----:B------:R-:W4:Y:S01]  /*12d90*/  S2R R12, SR_TID.X ;  /* 0x00000000000c7919 */ /* 0x000f220000002100 */
[----:B------:R-:W-:-:S02]  /*12da0*/  IADD3 R13, -R13, R4, RZ ;  /* 0x000000040d0d7210 */ /* 0x000fc40007ffe1ff */
[----:B------:R-:W-:Y:S02]  /*12db0*/  LEA.HI R11, R11, R4, RZ, 0x4 ;  /* 0x000000040b0b7211 */ /* 0x000fe400078f20ff */
[----:B------:R-:W-:Y:S01]  /*12dc0*/  LEA R10, R10, R13, 0x9 ;  /* 0x0000000d0a0a7211 */ /* 0x000fe200078e48ff */
[----:B------:R-:W5:Y:S01]  /*12dd0*/  @P3 LDC R27, c[0x0][0x2e8] ;  /* 0x0000ba00ff1b3b82 */ /* 0x000f620000000800 */
[----:B------:R-:W-:Y:S01]  /*12de0*/  SHF.L.U32 R17, R7, 0x6, RZ ;  /* 0x0000000607117819 */ /* 0x000fe200000006ff */
[----:B------:R-:W2:Y:S01]  /*12df0*/  @P3 MUFU.RCP R8, R5 ;  /* 0x0000000500083308 */ /* 0x000ea20000001000 */
[----:B------:R-:W-:Y:S01]  /*12e00*/  LOP3.LUT R11, R11, 0xfffffff0, RZ, 0xc0, !PT ;  /* 0xfffffff00b0b7812 */ /* 0x000fe200078ec0ff */
[----:B-1----:R-:W-:Y:S01]  /*12e10*/  FMUL.FTZ R128, R9, R128 ;  /* 0x0000008009807220 */ /* 0x002fe20000410000 */
[----:B------:R-:W-:Y:S01]  /*12e20*/  LOP3.LUT R17, R17, 0x1c0, RZ, 0xc0, !PT ;  /* 0x000001c011117812 */ /* 0x000fe200078ec0ff */
[----:B------:R-:W-:Y:S01]  /*12e30*/  FMUL.FTZ R129, R9, R129 ;  /* 0x0000008109817220 */ /* 0x000fe20000410000 */
[----:B------:R-:W-:Y:S01]  /*12e40*/  LOP3.LUT R15, R7, 0x1, RZ, 0xc0, !PT ;  /* 0x00000001070f7812 */ /* 0x000fe200078ec0ff */
[----:B------:R-:W-:Y:S01]  /*12e50*/  FMUL.FTZ R68, R9, R68 ;  /* 0x0000004409447220 */ /* 0x000fe20000410000 */
[----:B------:R-:W-:Y:S01]  /*12e60*/  IADD3 R11, -R11, R4, RZ ;  /* 0x000000040b0b7210 */ /* 0x000fe20007ffe1ff */
[----:B------:R-:W-:Y:S01]  /*12e70*/  FMUL.FTZ R69, R9, R69 ;  /* 0x0000004509457220 */ /* 0x000fe20000410000 */
[----:B------:R-:W-:Y:S01]  /*12e80*/  LEA.HI R17, R17, R17, RZ, 0x1d ;  /* 0x0000001111117211 */ /* 0x000fe200078fe8ff */
[----:B------:R-:W-:Y:S01]  /*12e90*/  FMUL.FTZ R72, R9, R72 ;  /* 0x0000004809487220 */ /* 0x000fe20000410000 */
[----:B------:R-:W-:Y:S01]  /*12ea0*/  ISETP.NE.U32.AND P0, PT, R15, 0x1, PT ;  /* 0x000000010f00780c */ /* 0x000fe20003f05070 */
[----:B------:R-:W-:Y:S01]  /*12eb0*/  FMUL.FTZ R73, R9, R73 ;  /* 0x0000004909497220 */ /* 0x000fe20000410000 */
[----:B------:R-:W-:Y:S01]  /*12ec0*/  LEA.HI R15, R11, R11, RZ, 0x1 ;  /* 0x0000000b0b0f7211 */ /* 0x000fe200078f08ff */
[C---:B------:R-:W-:Y:S01]  /*12ed0*/  FMUL.FTZ R76, R9.reuse, R76 ;  /* 0x0000004c094c7220 */ /* 0x040fe20000410000 */
[----:B------:R-:W-:Y:S01]  /*12ee0*/  LEA R10, R10, R17, 0x1 ;  /* 0x000000110a0a7211 */ /* 0x000fe200078e08ff */
[----:B------:R-:W-:Y:S01]  /*12ef0*/  FMUL.FTZ R77, R9, R77 ;  /* 0x0000004d094d7220 */ /* 0x000fe20000410000 */
[----:B------:R-:W-:Y:S01]  /*12f00*/  SHF.L.U32 R17, R15, 0x2, RZ ;  /* 0x000000020f117819 */ /* 0x000fe200000006ff */
[----:B------:R-:W-:Y:S01]  /*12f10*/  FMUL.FTZ R80, R9, R80 ;  /* 0x0000005009507220 */ /* 0x000fe20000410000 */
[----:B------:R-:W-:Y:S01]  /*12f20*/  LOP3.LUT R18, R15, 0xffffffe, RZ, 0xc0, !PT ;  /* 0x0ffffffe0f127812 */ /* 0x000fe200078ec0ff */
[----:B------:R-:W-:Y:S01]  /*12f30*/  FMUL.FTZ R81, R9, R81 ;  /* 0x0000005109517220 */ /* 0x000fe20000410000 */
[----:B------:R-:W-:Y:S01]  /*12f40*/  R2P PR, R7, 0x6 ;  /* 0x0000000607007804 */ /* 0x000fe20000000000 */
[C---:B------:R-:W-:Y:S01]  /*12f50*/  FMUL.FTZ R84, R9.reuse, R84 ;  /* 0x0000005409547220 */ /* 0x040fe20000410000 */
[----:B------:R-:W-:Y:S01]  /*12f60*/  LEA R10, R10, UR5, 0x2 ;  /* 0x000000050a0a7c11 */ /* 0x000fe2000f8e10ff */
[C---:B------:R-:W-:Y:S01]  /*12f70*/  FMUL.FTZ R85, R9.reuse, R85 ;  /* 0x0000005509557220 */ /* 0x040fe20000410000 */
[----:B----4-:R-:W-:Y:S01]  /*12f80*/  SHF.R.S32.HI R13, RZ, 0x1f, R12 ;  /* 0x0000001fff0d7819 */ /* 0x010fe2000001140c */
[C---:B------:R-:W-:Y:S01]  /*12f90*/  FMUL.FTZ R88, R9.reuse, R88 ;  /* 0x0000005809587220 */ /* 0x040fe20000410000 */
[----:B------:R-:W-:Y:S01]  /*12fa0*/  MOV R7, 0x40 ;  /* 0x0000004000077802 */ /* 0x000fe20000000f00 */
[----:B------:R-:W-:Y:S01]  /*12fb0*/  FMUL.FTZ R89, R9, R89 ;  /* 0x0000005909597220 */ /* 0x000fe20000410000 */
[----:B------:R-:W-:Y:S01]  /*12fc0*/  LEA.HI R14, R13, R12, RZ, 0x4 ;  /* 0x0000000c0d0e7211 */ /* 0x000fe200078f20ff */
[C---:B------:R-:W-:Y:S01]  /*12fd0*/  FMUL.FTZ R92, R9.reuse, R92 ;  /* 0x0000005c095c7220 */ /* 0x040fe20000410000 */
[C---:B------:R-:W-:Y:S01]  /*12fe0*/  FMUL.FTZ R93, R9.reuse, R93 ;  /* 0x0000005d095d7220 */ /* 0x040fe20000410000 */
[C---:B------:R-:W-:Y:S01]  /*12ff0*/  FMUL.FTZ R96, R9.reuse, R96 ;  /* 0x0000006009607220 */ /* 0x040fe20000410000 */
[----:B------:R-:W-:Y:S01]  /*13000*/  SHF.R.S32.HI R14, RZ, 0x4, R14 ;  /* 0x00000004ff0e7819 */ /* 0x000fe2000001140e */
[C---:B------:R-:W-:Y:S01]  /*13010*/  FMUL.FTZ R97, R9.reuse, R97 ;  /* 0x0000006109617220 */ /* 0x040fe20000410000 */
[C---:B------:R-:W-:Y:S01]  /*13020*/  FMUL.FTZ R100, R9.reuse, R100 ;  /* 0x0000006409647220 */ /* 0x040fe20000410000 */
[C---:B------:R-:W-:Y:S01]  /*13030*/  FMUL.FTZ R101, R9.reuse, R101 ;  /* 0x0000006509657220 */ /* 0x040fe20000410000 */
[----:B------:R-:W-:Y:S01]  /*13040*/  SHF.L.U32 R16, R14, 0x6, RZ ;  /* 0x000000060e107819 */ /* 0x000fe200000006ff */
[C---:B------:R-:W-:Y:S01]  /*13050*/  FMUL.FTZ R124, R9.reuse, R124 ;  /* 0x0000007c097c7220 */ /* 0x040fe20000410000 */
[C---:B------:R-:W-:Y:S01]  /*13060*/  FMUL.FTZ R125, R9.reuse, R125 ;  /* 0x0000007d097d7220 */ /* 0x040fe20000410000 */
[C---:B------:R-:W-:Y:S01]  /*13070*/  FMUL.FTZ R104, R9.reuse, R104 ;  /* 0x0000006809687220 */ /* 0x040fe20000410000 */
[----:B------:R-:W-:Y:S01]  /*13080*/  LOP3.LUT R16, R16, 0x1c0, RZ, 0xc0, !PT ;  /* 0x000001c010107812 */ /* 0x000fe200078ec0ff */
[C---:B------:R-:W-:Y:S01]  /*13090*/  FMUL.FTZ R105, R9.reuse, R105 ;  /* 0x0000006909697220 */ /* 0x040fe20000410000 */
[C---:B------:R-:W-:Y:S01]  /*130a0*/  FMUL.FTZ R108, R9.reuse, R108 ;  /* 0x0000006c096c7220 */ /* 0x040fe20000410000 */
[C---:B------:R-:W-:Y:S01]  /*130b0*/  FMUL.FTZ R109, R9.reuse, R109 ;  /* 0x0000006d096d7220 */ /* 0x040fe20000410000 */
[----:B------:R-:W-:Y:S01]  /*130c0*/  LOP3.LUT R17, R16, 0x38, R17, 0xf8, !PT ;  /* 0x0000003810117812 */ /* 0x000fe200078ef811 */
[C---:B------:R-:W-:Y:S01]  /*130d0*/  FMUL.FTZ R120, R9.reuse, R120 ;  /* 0x0000007809787220 */ /* 0x040fe20000410000 */
[----:B------:R-:W-:Y:S01]  /*130e0*/  SHF.R.U32.HI R16, RZ, 0x3, R16 ;  /* 0x00000003ff107819 */ /* 0x000fe20000011610 */
[C---:B------:R-:W-:Y:S01]  /*130f0*/  FMUL.FTZ R121, R9.reuse, R121 ;  /* 0x0000007909797220 */ /* 0x040fe20000410000 */
[C---:B------:R-:W-:Y:S01]  /*13100*/  FMUL.FTZ R112, R9.reuse, R112 ;  /* 0x0000007009707220 */ /* 0x040fe20000410000 */
[C---:B------:R-:W-:Y:S01]  /*13110*/  FMUL.FTZ R113, R9.reuse, R113 ;  /* 0x0000007109717220 */ /* 0x040fe20000410000 */
[C---:B------:R-:W-:Y:S01]  /*13120*/  FMUL.FTZ R116, R9.reuse, R116 ;  /* 0x0000007409747220 */ /* 0x040fe20000410000 */
[----:B------:R-:W-:Y:S01]  /*13130*/  FMUL.FTZ R117, R9, R117 ;  /* 0x0000007509757220 */ /* 0x000fe20000410000 */
[----:B------:R-:W-:Y:S01]  /*13140*/  MOV R15, 0x80 ;  /* 0x00000080000f7802 */ /* 0x000fe20000000f00 */
[C---:B--2---:R-:W-:Y:S01]  /*13150*/  FMUL.FTZ R131, R8.reuse, R131 ;  /* 0x0000008308837220 */ /* 0x044fe20000410000 */
        /* <DEDUP_REMOVED lines=31> */
[----:B------:R-:W-:Y:S01]  /*13350*/  LOP3.LUT R16, R17, R16, RZ, 0x3c, !PT ;  /* 0x0000001011107212 */ /* 0x000fe200078e3cff */
[----:B------:R-:W-:Y:S01]  /*13360*/  STS.64 [R10], R128 ;  /* 0x000000800a007388 */ /* 0x000fe20000000a00 */
[----:B------:R-:W-:Y:S01]  /*13370*/  IADD3 R9, R11, -R18, RZ ;  /* 0x800000120b097210 */ /* 0x000fe20007ffe0ff */
[----:B------:R-:W1:Y:S01]  /*13380*/  @P3 MUFU.LG2 R5, R5 ;  /* 0x0000000500053308 */ /* 0x000e620000000c00 */
[----:B------:R-:W-:Y:S01]  /*13390*/  IADD3 R8, R10, -0x20, RZ ;  /* 0xffffffe00a087810 */ /* 0x000fe20007ffe0ff */
[----:B------:R-:W-:Y:S01]  /*133a0*/  STS.64 [R10+0x800], R130 ;  /* 0x000800820a007388 */ /* 0x000fe20000000a00 */
[----:B------:R-:W-:-:S02]  /*133b0*/  SEL R7, R7, 0xffffffc0, !P1 ;  /* 0xffffffc007077807 */ /* 0x000fc40004800000 */
[C---:B------:R-:W-:Y:S02]  /*133c0*/  @P0 IADD3 R8, R10.reuse, 0x20, RZ ;  /* 0x000000200a080810 */ /* 0x040fe40007ffe0ff */
[----:B------:R-:W-:Y:S02]  /*133d0*/  SEL R15, R15, 0xffffff80, !P2 ;  /* 0xffffff800f0f7807 */ /* 0x000fe40005000000 */
[----:B------:R-:W-:Y:S01]  /*133e0*/  LEA R9, R9, R16, 0x2 ;  /* 0x0000001009097211 */ /* 0x000fe200078e10ff */
[----:B------:R-:W-:Y:S01]  /*133f0*/  STS.64 [R8], R68 ;  /* 0x0000004408007388 */ /* 0x000fe20000000a00 */
[C---:B------:R-:W-:Y:S02]  /*13400*/  IADD3 R16, R10.reuse, R7, RZ ;  /* 0x000000070a107210 */ /* 0x040fe40007ffe0ff */
[----:B------:R-:W-:Y:S01]  /*13410*/  IADD3 R18, R7, R8, RZ ;  /* 0x0000000807127210 */ /* 0x000fe20007ffe0ff */
[----:B------:R-:W-:Y:S01]  /*13420*/  STS.64 [R8+0x800], R70 ;  /* 0x0008004608007388 */ /* 0x000fe20000000a00 */
[----:B------:R-:W-:-:S02]  /*13430*/  IADD3 R7, R10, R15, RZ ;  /* 0x0000000f0a077210 */ /* 0x000fc40007ffe0ff */
[----:B------:R-:W-:Y:S01]  /*13440*/  IADD3 R17, R15, R8, RZ ;  /* 0x000000080f117210 */ /* 0x000fe20007ffe0ff */
[----:B------:R-:W-:Y:S01]  /*13450*/  STS.64 [R16], R72 ;  /* 0x0000004810007388 */ /* 0x000fe20000000a00 */
[-C--:B------:R-:W-:Y:S01]  /*13460*/  IADD3 R19, R16, R15.reuse, RZ ;  /* 0x0000000f10137210 */ /* 0x080fe20007ffe0ff */
[----:B-1----:R-:W-:Y:S01]  /*13470*/  @P3 FMUL.FTZ R5, R5, 0.69314718246459960938 ;  /* 0x3f31721805053820 */ /* 0x002fe20000410000 */
[----:B------:R-:W-:Y:S01]  /*13480*/  IADD3 R15, R18, R15, RZ ;  /* 0x0000000f120f7210 */ /* 0x000fe20007ffe0ff */
[----:B------:R-:W-:Y:S01]  /*13490*/  STS.64 [R16+0x800], R74 ;  /* 0x0008004a10007388 */ /* 0x000fe20000000a00 */
[----:B------:R-:W-:Y:S02]  /*134a0*/  LEA R24, R9, UR5, 0x2 ;  /* 0x0000000509187c11 */ /* 0x000fe4000f8e10ff */
[----:B------:R-:W-:Y:S01]  /*134b0*/  LOP3.LUT R3, R3, 0xffffffe0, RZ, 0xc0, !PT ;  /* 0xffffffe003037812 */ /* 0x000fe200078ec0ff */
[----:B------:R-:W-:Y:S03]  /*134c0*/  STS.64 [R18], R76 ;  /* 0x0000004c12007388 */ /* 0x000fe60000000a00 */
[----:B------:R-:W-:Y:S01]  /*134d0*/  IADD3 R3, -R3, R4, RZ ;  /* 0x0000000403037210 */ /* 0x000fe20007ffe1ff */
[----:B------:R-:W-:Y:S01]  /*134e0*/  STS.64 [R18+0x800], R78 ;  /* 0x0008004e12007388 */ /* 0x000fe20000000a00 */
[----:B------:R-:W-:-:S02]  /*134f0*/  IADD3 R4, -R237, RZ, RZ ;  /* 0x000000ffed047210 */ /* 0x000fc40007ffe1ff */
[----:B------:R-:W-:Y:S01]  /*13500*/  LOP3.LUT P0, RZ, R3, 0x3, RZ, 0xc0, !PT ;  /* 0x0000000303ff7812 */ /* 0x000fe2000780c0ff */
[----:B------:R-:W-:Y:S01]  /*13510*/  STS.64 [R7], R80 ;  /* 0x0000005007007388 */ /* 0x000fe20000000a00 */
[----:B------:R-:W-:-:S03]  /*13520*/  MOV R3, 0xff800000 ;  /* 0xff80000000037802 */ /* 0x000fc60000000f00 */
[----:B------:R-:W-:Y:S04]  /*13530*/  STS.64 [R7+0x800], R82 ;  /* 0x0008005207007388 */ /* 0x000fe80000000a00 */
[----:B------:R-:W-:Y:S04]  /*13540*/  STS.64 [R17], R84 ;  /* 0x0000005411007388 */ /* 0x000fe80000000a00 */
[----:B------:R-:W-:Y:S04]  /*13550*/  STS.64 [R17+0x800], R86 ;  /* 0x0008005611007388 */ /* 0x000fe80000000a00 */
[----:B------:R-:W-:Y:S04]  /*13560*/  STS.64 [R19], R88 ;  /* 0x0000005813007388 */ /* 0x000fe80000000a00 */
[----:B------:R-:W-:Y:S04]  /*13570*/  STS.64 [R19+0x800], R90 ;  /* 0x0008005a13007388 */ /* 0x000fe80000000a00 */
[----:B------:R-:W-:Y:S04]  /*13580*/  STS.64 [R15], R92 ;  /* 0x0000005c0f007388 */ /* 0x000fe80000000a00 */
[----:B------:R-:W-:Y:S04]  /*13590*/  STS.64 [R15+0x800], R94 ;  /* 0x0008005e0f007388 */ /* 0x000fe80000000a00 */
[----:B------:R-:W-:Y:S04]  /*135a0*/  STS.64 [R10+0x4000], R96 ;  /* 0x004000600a007388 */ /* 0x000fe80000000a00 */
[----:B------:R-:W-:Y:S04]  /*135b0*/  STS.64 [R10+0x4800], R98 ;  /* 0x004800620a007388 */ /* 0x000fe80000000a00 */
[----:B------:R-:W-:Y:S04]  /*135c0*/  STS.64 [R8+0x4000], R100 ;  /* 0x0040006408007388 */ /* 0x000fe80000000a00 */
[----:B------:R1:W-:Y:S04]  /*135d0*/  STS.64 [R8+0x4800], R102 ;  /* 0x0048006608007388 */ /* 0x0003e80000000a00 */
[----:B------:R-:W-:Y:S04]  /*135e0*/  STS.64 [R16+0x4000], R124 ;  /* 0x0040007c10007388 */ /* 0x000fe80000000a00 */
[----:B------:R2:W-:Y:S04]  /*135f0*/  STS.64 [R16+0x4800], R126 ;  /* 0x0048007e10007388 */ /* 0x0005e80000000a00 */
[----:B------:R-:W-:Y:S04]  /*13600*/  STS.64 [R18+0x4000], R104 ;  /* 0x0040006812007388 */ /* 0x000fe80000000a00 */
[----:B------:R-:W-:Y:S04]  /*13610*/  STS.64 [R18+0x4800], R106 ;  /* 0x0048006a12007388 */ /* 0x000fe80000000a00 */
[----:B------:R-:W-:Y:S04]  /*13620*/  STS.64 [R7+0x4000], R108 ;  /* 0x0040006c07007388 */ /* 0x000fe80000000a00 */
[----:B------:R4:W-:Y:S01]  /*13630*/  STS.64 [R7+0x4800], R110 ;  /* 0x0048006e07007388 */ /* 0x0009e20000000a00 */
[----:B-1----:R-:W1:Y:S03]  /*13640*/  LDC.64 R8, c[0x0][0x2c0] ;  /* 0x0000b000ff087b82 */ /* 0x002e660000000a00 */
[----:B------:R-:W-:Y:S04]  /*13650*/  STS.64 [R17+0x4000], R120 ;  /* 0x0040007811007388 */ /* 0x000fe80000000a00 */
[----:B------:R-:W-:Y:S01]  /*13660*/  STS.64 [R17+0x4800], R122 ;  /* 0x0048007a11007388 */ /* 0x000fe20000000a00 */
[----:B--2---:R-:W-:-:S03]  /*13670*/  LEA.HI R16, R13, R12, RZ, 0x5 ;  /* 0x0000000c0d107211 */ /* 0x004fc600078f28ff */
[----:B------:R-:W-:Y:S01]  /*13680*/  STS.64 [R19+0x4000], R112 ;  /* 0x0040007013007388 */ /* 0x000fe20000000a00 */
[----:B------:R-:W-:-:S03]  /*13690*/  LOP3.LUT R25, R16, 0xffffffe0, RZ, 0xc0, !PT ;  /* 0xffffffe010197812 */ /* 0x000fc600078ec0ff */
[----:B------:R-:W-:Y:S01]  /*136a0*/  STS.64 [R19+0x4800], R114 ;  /* 0x0048007213007388 */ /* 0x000fe20000000a00 */
[----:B------:R-:W-:-:S03]  /*136b0*/  IADD3 R26, -R25, R12, RZ ;  /* 0x0000000c191a7210 */ /* 0x000fc60007ffe1ff */
[----:B------:R-:W-:Y:S01]  /*136c0*/  STS.64 [R15+0x4000], R116 ;  /* 0x004000740f007388 */ /* 0x000fe20000000a00 */
[----:B------:R-:W-:-:S03]  /*136d0*/  SHF.R.S32.HI R25, RZ, 0x1f, R26 ;  /* 0x0000001fff197819 */ /* 0x000fc6000001141a */
[----:B------:R2:W-:Y:S01]  /*136e0*/  STS.64 [R15+0x4800], R118 ;  /* 0x004800760f007388 */ /* 0x0005e20000000a00 */
[----:B----4-:R-:W-:Y:S01]  /*136f0*/  SHF.R.S32.HI R7, RZ, 0x5, R16 ;  /* 0x00000005ff077819 */ /* 0x010fe20000011410 */
[----:B------:R-:W-:Y:S01]  /*13700*/  BAR.SYNC.DEFER_BLOCKING 0x0 ;  /* 0x0000000000007b1d */ /* 0x000fe20000010000 */
[----:B------:R-:W-:Y:S02]  /*13710*/  LEA.HI R25, R25, R26, RZ, 0x2 ;  /* 0x0000001a19197211 */ /* 0x000fe400078f10ff */
[----:B------:R-:W-:Y:S02]  /*13720*/  SHF.R.S32.HI R28, RZ, 0x1f, R7 ;  /* 0x0000001fff1c7819 */ /* 0x000fe40000011407 */
[----:B------:R-:W-:Y:S02]  /*13730*/  SHF.R.S32.HI R25, RZ, 0x2, R25 ;  /* 0x00000002ff197819 */ /* 0x000fe40000011419 */
[----:B------:R-:W-:Y:S01]  /*13740*/  LEA.HI R12, R28, R7, RZ, 0x2 ;  /* 0x000000071c0c7211 */ /* 0x000fe200078f10ff */
[----:B------:R-:W1:Y:S01]  /*13750*/  S2R R10, SR_CTAID.Y ;  /* 0x00000000000a7919 */ /* 0x000e620000002600 */
[----:B------:R-:W-:-:S02]  /*13760*/  SHF.L.U32 R26, R11, 0x2, RZ ;  /* 0x000000020b1a7819 */ /* 0x000fc400000006ff */
[----:B------:R-:W-:Y:S01]  /*13770*/  LOP3.LUT R12, R12, 0xfffffffc, RZ, 0xc0, !PT ;  /* 0xfffffffc0c0c7812 */ /* 0x000fe200078ec0ff */
[----:B------:R-:W4:Y:S03]  /*13780*/  S2R R13, SR_CTAID.X ;  /* 0x00000000000d7919 */ /* 0x000f260000002500 */
[----:B------:R-:W-:Y:S02]  /*13790*/  IADD3 R12, R7, -R12, RZ ;  /* 0x8000000c070c7210 */ /* 0x000fe40007ffe0ff */
[----:B------:R-:W-:Y:S01]  /*137a0*/  MOV R7, 0xff800000 ;  /* 0xff80000000077802 */ /* 0x000fe20000000f00 */
[----:B-----5:R-:W-:Y:S01]  /*137b0*/  @P3 FFMA.FTZ R7, R0, R27, R5 ;  /* 0x0000001b00073223 */ /* 0x020fe20000010005 */
[----:B------:R-:W-:Y:S02]  /*137c0*/  LEA R12, R12, R25, 0x4 ;  /* 0x000000190c0c7211 */ /* 0x000fe400078e20ff */
[----:B------:R-:W-:Y:S01]  /*137d0*/  SHF.R.S32.HI R27, RZ, 0x1f, R26 ;  /* 0x0000001fff1b7819 */ /* 0x000fe2000001141a */
[----:B--2---:R-:W2:Y:S01]  /*137e0*/  LDC R15, c[0x0][0x270] ;  /* 0x00009c00ff0f7b82 */ /* 0x004ea20000000800 */
[----:B------:R2:W2:Y:S04]  /*137f0*/  LDS.128 R20, [R24+0x3800] ;  /* 0x0038000018147984 */ /* 0x0004a80000000c00 */
[----:B------:R2:W2:Y:S01]  /*13800*/  LDS.128 R16, [R24+0x7800] ;  /* 0x0078000018107984 */ /* 0x0004a20000000c00 */
[----:B-1----:R-:W-:Y:S01]  /*13810*/  IMAD R8, R10, R8, R237 ;  /* 0x000000080a087224 */ /* 0x002fe200078e02ed */
[----:B----4-:R-:W-:Y:S01]  /*13820*/  SHF.L.U32 R10, R13, 0x6, RZ ;  /* 0x000000060d0a7819 */ /* 0x010fe200000006ff */
[----:B------:R-:W-:Y:S01]  /*13830*/  @P4 FMUL.FTZ R13, R6, 0.69314718246459960938 ;  /* 0x3f317218060d4820 */ /* 0x000fe20000410000 */
[----:B--2---:R-:W-:-:S03]  /*13840*/  IMAD R4, R15, R4, UR4 ;  /* 0x000000040f047e24 */ /* 0x004fc6000f8e0204 */
[----:B---3--:R-:W-:Y:S01]  /*13850*/  @P4 FFMA.FTZ R3, R2, R29, R13 ;  /* 0x0000001d02034223 */ /* 0x008fe2000001000d */
[----:B------:R-:W-:-:S04]  /*13860*/  IMAD R4, R8, R15, R4 ;  /* 0x0000000f08047224 */ /* 0x000fc800078e0204 */
[----:B------:R-:W-:Y:S01]  /*13870*/  IMAD R9, R4, R9, R10 ;  /* 0x0000000904097224 */ /* 0x000fe200078e020a */
[----:B------:R-:W-:Y:S06]  /*13880*/  @P0 BRA `(.L_x_1566) ;  /* 0x00000000002c0947 */ /* 0x000fec0003800000 */
[C---:B------:R-:W-:Y:S01]  /*13890*/  VIADD R4, R12.reuse, 0x8 ;  /* 0x000000080c047836 */ /* 0x040fe20000000000 */
[----:B------:R-:W-:Y:S01]  /*138a0*/  SHF.R.S32.HI R2, RZ, 0x1f, R12 ;  /* 0x0000001fff027819 */ /* 0x000fe2000001140c */
[----:B------:R-:W-:Y:S01]  /*138b0*/  ULDC.64 UR4, c[0x0][0x2b8] ;  /* 0x0000ae0000047ab9 */ /* 0x000fe20000000a00 */
[C---:B------:R-:W-:Y:S02]  /*138c0*/  IADD3 R0, P0, R9.reuse, R12, RZ ;  /* 0x0000000c09007210 */ /* 0x040fe40007f1e0ff */
[-C--:B------:R-:W-:Y:S02]  /*138d0*/  ISETP.GE.AND P2, PT, R12, R227.reuse, PT ;  /* 0x000000e30c00720c */ /* 0x080fe40003f46270 */
[----:B------:R-:W-:Y:S02]  /*138e0*/  ISETP.GE.AND P1, PT, R4, R227, PT ;  /* 0x000000e30400720c */ /* 0x000fe40003f26270 */
[----:B------:R-:W-:Y:S02]  /*138f0*/  LEA.HI.X.SX32 R5, R9, R2, 0x1, P0 ;  /* 0x0000000209057211 */ /* 0x000fe400000f0eff */
[----:B------:R-:W-:-:S04]  /*13900*/  LEA R4, P0, R0, UR4, 0x2 ;  /* 0x0000000400047c11 */ /* 0x000fc8000f8010ff */
[----:B------:R-:W-:-:S05]  /*13910*/  LEA.HI.X R5, R0, UR5, R5, 0x2, P0 ;  /* 0x0000000500057c11 */ /* 0x000fca00080f1405 */
[----:B------:R1:W-:Y:S04]  /*13920*/  @!P2 STG.E desc[UR12][R4.64], R3 ;  /* 0x000000030400a986 */ /* 0x0003e8000c10190c */
[----:B------:R1:W-:Y:S02]  /*13930*/  @!P1 STG.E desc[UR12][R4.64+0x20], R7 ;  /* 0x0000200704009986 */ /* 0x0003e4000c10190c */
.L_x_1566:
[----:B------:R-:W-:Y:S05]  /*13940*/  BSYNC B0 ;  /* 0x0000000000007941 */ /* 0x000fea0003800000 */
.L_x_1565:
[----:B------:R-:W-:Y:S01]  /*13950*/  ULDC UR4, c[0x0][0x2dc] ;  /* 0x0000b70000047ab9 */ /* 0x000fe20000000800 */
[C---:B-1----:R-:W-:Y:S01]  /*13960*/  IMAD.WIDE R6, R14.reuse, 0x80, R26 ;  /* 0x000000800e067825 */ /* 0x042fe200078e021a */
[----:B------:R-:W-:Y:S03]  /*13970*/  BSSY B0, `(.L_x_1567) ;  /* 0x000001f000007945 */ /* 0x000fe60003800000 */
[----:B------:R-:W-:Y:S01]  /*13980*/  IMAD R3, R9, UR4, RZ ;  /* 0x0000000409037c24 */ /* 0x000fe2000f8e02ff */
[----:B------:R-:W-:Y:S01]  /*13990*/  ULDC.64 UR4, c[0x0][0x288] ;  /* 0x0000a20000047ab9 */ /* 0x000fe20000000a00 */
[C---:B------:R-:W-:Y:S01]  /*139a0*/  VIADD R4, R14.reuse, 0x8 ;  /* 0x000000080e047836 */ /* 0x040fe20000000000 */
[----:B------:R1:W2:Y:S01]  /*139b0*/  LDS.128 R8, [R24] ;  /* 0x0000000018087984 */ /* 0x0002a20000000c00 */
[C---:B------:R-:W-:Y:S01]  /*139c0*/  VIADD R2, R14.reuse, 0x10 ;  /* 0x000000100e027836 */ /* 0x040fe20000000000 */
[----:B------:R-:W-:Y:S01]  /*139d0*/  IADD3 R6, P2, R3, R6, RZ ;  /* 0x0000000603067210 */ /* 0x000fe20007f5e0ff */
[----:B------:R-:W-:Y:S01]  /*139e0*/  VIADD R0, R14, 0x18 ;  /* 0x000000180e007836 */ /* 0x000fe20000000000 */
[-C--:B------:R-:W-:Y:S01]  /*139f0*/  ISETP.GE.AND P0, PT, R4, R227.reuse, PT ;  /* 0x000000e30400720c */ /* 0x080fe20003f06270 */
[----:B------:R-:W-:Y:S01]  /*13a00*/  VIADD R4, R14, 0x28 ;  /* 0x000000280e047836 */ /* 0x000fe20000000000 */
[----:B------:R-:W-:-:S02]  /*13a10*/  ISETP.GE.AND P1, PT, R2, R227, PT ;  /* 0x000000e30200720c */ /* 0x000fc40003f26270 */
[----:B------:R-:W-:Y:S02]  /*13a20*/  LEA.HI.X.SX32 R3, R3, R7, 0x1, P2 ;  /* 0x0000000703037211 */ /* 0x000fe400010f0eff */
[----:B------:R-:W-:Y:S02]  /*13a30*/  LEA R2, P2, R6, UR4, 0x2 ;  /* 0x0000000406027c11 */ /* 0x000fe4000f8410ff */
[-C--:B------:R-:W-:Y:S02]  /*13a40*/  ISETP.GE.AND P4, PT, R4, R227.reuse, PT ;  /* 0x000000e30400720c */ /* 0x080fe40003f86270 */
[----:B------:R-:W-:Y:S02]  /*13a50*/  LEA.HI.X R3, R6, UR5, R3, 0x2, P2 ;  /* 0x0000000506037c11 */ /* 0x000fe400090f1403 */
[----:B------:R1:W3:Y:S01]  /*13a60*/  LDS.128 R4, [R24+0x4000] ;  /* 0x0040000018047984 */ /* 0x0002e20000000c00 */
[-C--:B------:R-:W-:Y:S02]  /*13a70*/  ISETP.GE.AND P2, PT, R14, R227.reuse, PT ;  /* 0x000000e30e00720c */ /* 0x080fe40003f46270 */
[----:B------:R-:W-:Y:S01]  /*13a80*/  ISETP.GE.AND P6, PT, R0, R227, PT ;  /* 0x000000e30000720c */ /* 0x000fe20003fc6270 */
[----:B------:R-:W-:-:S05]  /*13a90*/  VIADD R0, R14, 0x20 ;  /* 0x000000200e007836 */ /* 0x000fca0000000000 */
[----:B------:R-:W-:Y:S01]  /*13aa0*/  ISETP.GE.AND P5, PT, R0, R227, PT ;  /* 0x000000e30000720c */ /* 0x000fe20003fa6270 */
[C---:B------:R-:W-:Y:S02]  /*13ab0*/  VIADD R0, R14.reuse, 0x30 ;  /* 0x000000300e007836 */ /* 0x040fe40000000000 */
[----:B------:R-:W-:-:S03]  /*13ac0*/  VIADD R14, R14, 0x38 ;  /* 0x000000380e0e7836 */ /* 0x000fc60000000000 */
[----:B------:R-:W-:Y:S01]  /*13ad0*/  ISETP.GE.AND P3, PT, R0, R227, PT ;  /* 0x000000e30000720c */ /* 0x000fe20003f66270 */
[----:B------:R-:W-:Y:S01]  /*13ae0*/  VIADD R0, R26, 0x40 ;  /* 0x000000401a007836 */ /* 0x000fe20000000000 */
[----:B------:R-:W-:Y:S11]  /*13af0*/  @P2 BRA `(.L_x_1568) ;  /* 0x0000000000182947 */ /* 0x000ff60003800000 */
[----:B------:R-:W-:Y:S02]  /*13b00*/  ULDC UR4, c[0x0][0x2d0] ;  /* 0x0000b40000047ab9 */ /* 0x000fe40000000800 */
[----:B------:R-:W-:-:S13]  /*13b10*/  ISETP.GE.AND P2, PT, R26, UR4, PT ;  /* 0x000000041a007c0c */ /* 0x000fda000bf46270 */
[----:B--2---:R4:W-:Y:S04]  /*13b20*/  @!P2 STG.E.64 desc[UR12][R2.64], R8 ;  /* 0x000000080200a986 */ /* 0x0049e8000c101b0c */
[----:B------:R4:W-:Y:S01]  /*13b30*/  @!P2 STG.E.64 desc[UR12][R2.64+0x8], R10 ;  /* 0x0000080a0200a986 */ /* 0x0009e2000c101b0c */
[----:B------:R-:W-:-:S13]  /*13b40*/  ISETP.GE.AND P2, PT, R0, UR4, PT ;  /* 0x0000000400007c0c */ /* 0x000fda000bf46270 */
[----:B---3--:R4:W-:Y:S02]  /*13b50*/  @!P2 STG.E.128 desc[UR12][R2.64+0x100], R4 ;  /* 0x000100040200a986 */ /* 0x0089e4000c101d0c */
.L_x_1568:
[----:B------:R-:W-:Y:S05]  /*13b60*/  BSYNC B0 ;  /* 0x0000000000007941 */ /* 0x000fea0003800000 */
.L_x_1567:
[----:B--2-4-:R2:W4:Y:S01]  /*13b70*/  LDS.128 R8, [R24+0x800] ;  /* 0x0008000018087984 */ /* 0x0145220000000c00 */
[----:B------:R-:W-:Y:S01]  /*13b80*/  BSSY B0, `(.L_x_1569) ;  /* 0x0000009000007945 */ /* 0x000fe20003800000 */
[----:B------:R-:W-:Y:S02]  /*13b90*/  ISETP.GE.AND P2, PT, R14, R227, PT ;  /* 0x000000e30e00720c */ /* 0x000fe40003f46270 */
[----:B---3--:R2:W3:Y:S01]  /*13ba0*/  LDS.128 R4, [R24+0x4800] ;  /* 0x0048000018047984 */ /* 0x0084e20000000c00 */
[----:B------:R-:W-:Y:S05]  /*13bb0*/  @P0 BRA `(.L_x_1570) ;  /* 0x0000000000140947 */ /* 0x000fea0003800000 */
[----:B------:R-:W-:Y:S02]  /*13bc0*/  ULDC UR4, c[0x0][0x2d0] ;  /* 0x0000b40000047ab9 */ /* 0x000fe40000000800 */
[----:B------:R-:W-:-:S13]  /*13bd0*/  ISETP.GE.AND P0, PT, R26, UR4, PT ;  /* 0x000000041a007c0c */ /* 0x000fda000bf06270 */
[----:B----4-:R4:W-:Y:S01]  /*13be0*/  @!P0 STG.E.128 desc[UR12][R2.64+0x1000], R8 ;  /* 0x0010000802008986 */ /* 0x0109e2000c101d0c */
[----:B------:R-:W-:-:S13]  /*13bf0*/  ISETP.GE.AND P0, PT, R0, UR4, PT ;  /* 0x0000000400007c0c */ /* 0x000fda000bf06270 */
[----:B---3--:R4:W-:Y:S02]  /*13c00*/  @!P0 STG.E.128 desc[UR12][R2.64+0x1100], R4 ;  /* 0x0011000402008986 */ /* 0x0089e4000c101d0c */
.L_x_1570:
[----:B------:R-:W-:Y:S05]  /*13c10*/  BSYNC B0 ;  /* 0x0000000000007941 */ /* 0x000fea0003800000 */
.L_x_1569:
[----:B----4-:R4:W1:Y:S01]  /*13c20*/  LDS.128 R8, [R24+0x1000] ;  /* 0x0010000018087984 */ /* 0x0108620000000c00 */
[----:B------:R-:W-:Y:S03]  /*13c30*/  BSSY B0, `(.L_x_1571) ;  /* 0x0000008000007945 */ /* 0x000fe60003800000 */
[----:B---3--:R4:W3:Y:S01]  /*13c40*/  LDS.128 R4, [R24+0x5000] ;  /* 0x0050000018047984 */ /* 0x0088e20000000c00 */
[----:B------:R-:W-:Y:S05]  /*13c50*/  @P1 BRA `(.L_x_1572) ;  /* 0x0000000000141947 */ /* 0x000fea0003800000 */
[----:B------:R-:W-:Y:S02]  /*13c60*/  ULDC UR4, c[0x0][0x2d0] ;  /* 0x0000b40000047ab9 */ /* 0x000fe40000000800 */
[----:B------:R-:W-:Y:S02]  /*13c70*/  ISETP.GE.AND P1, PT, R26, UR4, PT ;  /* 0x000000041a007c0c */ /* 0x000fe4000bf26270 */
[----:B------:R-:W-:-:S11]  /*13c80*/  ISETP.GE.AND P0, PT, R0, UR4, PT ;  /* 0x0000000400007c0c */ /* 0x000fd6000bf06270 */
[----:B-1----:R1:W-:Y:S04]  /*13c90*/  @!P1 STG.E.128 desc[UR12][R2.64+0x2000], R8 ;  /* 0x0020000802009986 */ /* 0x0023e8000c101d0c */
[----:B---3--:R1:W-:Y:S02]  /*13ca0*/  @!P0 STG.E.128 desc[UR12][R2.64+0x2100], R4 ;  /* 0x0021000402008986 */ /* 0x0083e4000c101d0c */
.L_x_1572:
[----:B------:R-:W-:Y:S05]  /*13cb0*/  BSYNC B0 ;  /* 0x0000000000007941 */ /* 0x000fea0003800000 */
.L_x_1571:
[----:B-1----:R1:W1:Y:S01]  /*13cc0*/  LDS.128 R8, [R24+0x1800] ;  /* 0x0018000018087984 */ /* 0x0022620000000c00 */
[----:B------:R-:W-:Y:S03]  /*13cd0*/  BSSY B0, `(.L_x_1573) ;  /* 0x0000008000007945 */ /* 0x000fe60003800000 */
[----:B---3--:R3:W1:Y:S01]  /*13ce0*/  LDS.128 R4, [R24+0x5800] ;  /* 0x0058000018047984 */ /* 0x0086620000000c00 */
[----:B------:R-:W-:Y:S05]  /*13cf0*/  @P6 BRA `(.L_x_1574) ;  /* 0x0000000000146947 */ /* 0x000fea0003800000 */
[----:B------:R-:W-:Y:S02]  /*13d00*/  ULDC UR4, c[0x0][0x2d0] ;  /* 0x0000b40000047ab9 */ /* 0x000fe40000000800 */
[----:B------:R-:W-:Y:S02]  /*13d10*/  ISETP.GE.AND P1, PT, R26, UR4, PT ;  /* 0x000000041a007c0c */ /* 0x000fe4000bf26270 */
[----:B------:R-:W-:-:S11]  /*13d20*/  ISETP.GE.AND P0, PT, R0, UR4, PT ;  /* 0x0000000400007c0c */ /* 0x000fd6000bf06270 */
[----:B-1----:R1:W-:Y:S04]  /*13d30*/  @!P1 STG.E.128 desc[UR12][R2.64+0x3000], R8 ;  /* 0x0030000802009986 */ /* 0x0023e8000c101d0c */
[----:B------:R1:W-:Y:S02]  /*13d40*/  @!P0 STG.E.128 desc[UR12][R2.64+0x3100], R4 ;  /* 0x0031000402008986 */ /* 0x0003e4000c101d0c */
.L_x_1574:
[----:B------:R-:W-:Y:S05]  /*13d50*/  BSYNC B0 ;  /* 0x0000000000007941 */ /* 0x000fea0003800000 */
.L_x_1573:
[----:B-1----:R1:W1:Y:S01]  /*13d60*/  LDS.128 R8, [R24+0x2000] ;  /* 0x0020000018087984 */ /* 0x0022620000000c00 */
[----:B------:R-:W-:Y:S03]  /*13d70*/  BSSY B0, `(.L_x_1575) ;  /* 0x0000008000007945 */ /* 0x000fe60003800000 */
[----:B------:R1:W1:Y:S01]  /*13d80*/  LDS.128 R4, [R24+0x6000] ;  /* 0x0060000018047984 */ /* 0x0002620000000c00 */
[----:B------:R-:W-:Y:S05]  /*13d90*/  @P5 BRA `(.L_x_1576) ;  /* 0x0000000000145947 */ /* 0x000fea0003800000 */
[----:B------:R-:W-:Y:S02]  /*13da0*/  ULDC UR4, c[0x0][0x2d0] ;  /* 0x0000b40000047ab9 */ /* 0x000fe40000000800 */
[----:B------:R-:W-:Y:S02]  /*13db0*/  ISETP.GE.AND P1, PT, R26, UR4, PT ;  /* 0x000000041a007c0c */ /* 0x000fe4000bf26270 */
[----:B------:R-:W-:-:S11]  /*13dc0*/  ISETP.GE.AND P0, PT, R0, UR4, PT ;  /* 0x0000000400007c0c */ /* 0x000fd6000bf06270 */
[----:B-1----:R1:W-:Y:S04]  /*13dd0*/  @!P1 STG.E.128 desc[UR12][R2.64+0x4000], R8 ;  /* 0x0040000802009986 */ /* 0x0023e8000c101d0c */
[----:B------:R1:W-:Y:S02]  /*13de0*/  @!P0 STG.E.128 desc[UR12][R2.64+0x4100], R4 ;  /* 0x0041000402008986 */ /* 0x0003e4000c101d0c */
.L_x_1576:
[----:B------:R-:W-:Y:S05]  /*13df0*/  BSYNC B0 ;  /* 0x0000000000007941 */ /* 0x000fea0003800000 */
.L_x_1575:
        /* <DEDUP_REMOVED lines=9> */
.L_x_1578:
[----:B------:R-:W-:Y:S05]  /*13e90*/  BSYNC B0 ;  /* 0x0000000000007941 */ /* 0x000fea0003800000 */
.L_x_1577:
        /* <DEDUP_REMOVED lines=9> */
.L_x_1580:
[----:B------:R-:W-:Y:S05]  /*13f30*/  BSYNC B0 ;  /* 0x0000000000007941 */ /* 0x000fea0003800000 */
.L_x_1579:
[----:B------:R-:W-:Y:S05]  /*13f40*/  @P2 EXIT ;  /* 0x000000000000294d */ /* 0x000fea0003800000 */
[----:B------:R-:W-:Y:S02]  /*13f50*/  ULDC UR4, c[0x0][0x2d0] ;  /* 0x0000b40000047ab9 */ /* 0x000fe40000000800 */
[----:B------:R-:W-:Y:S02]  /*13f60*/  ISETP.GE.AND P1, PT, R26, UR4, PT ;  /* 0x000000041a007c0c */ /* 0x000fe4000bf26270 */
[----:B------:R-:W-:-:S11]  /*13f70*/  ISETP.GE.AND P0, PT, R0, UR4, PT ;  /* 0x0000000400007c0c */ /* 0x000fd6000bf06270 */
[----:B------:R1:W-:Y:S02]  /*13f80*/  @!P1 STG.E.128 desc[UR12][R2.64+0x7000], R20 ;  /* 0x0070001402009986 */ /* 0x0003e4000c101d0c */
[----:B------:R-:W-:Y:S05]  /*13f90*/  @P0 EXIT ;  /* 0x000000000000094d */ /* 0x000fea0003800000 */
[----:B------:R-:W-:Y:S01]  /*13fa0*/  STG.E.128 desc[UR12][R2.64+0x7100], R16 ;  /* 0x0071001002007986 */ /* 0x000fe2000c101d0c */
[----:B------:R-:W-:Y:S05]  /*13fb0*/  EXIT ;  /* 0x000000000000794d */ /* 0x000fea0003800000 */
.L_x_1581:
        /* <DEDUP_REMOVED lines=12> */
.L_x_8476:


//--------------------- .text._ZN5flash24flash_fwd_splitkv_kernelI23Flash_fwd_kernel_traitsILi128ELi64ELi128ELi4ELb0ELb0EN7cutlass10bfloat16_tE19Flash_kernel_traitsILi128ELi64ELi128ELi4ES3_EELb1ELb0ELb0ELb0ELb0ELb1ELb1ELb0EEEvNS_16Flash_fwd_paramsE --------------------------
	.section	.text._ZN5flash24flash_fwd_splitkv_kernelI23Flash_fwd_kernel_traitsILi128ELi64ELi128ELi4ELb0ELb0EN7cutlass10bfloat16_tE19Flash_kernel_traitsILi128ELi64ELi128ELi4ES3_EELb1ELb0ELb0ELb0ELb0ELb1ELb1ELb0EEEvNS_16Flash_fwd_paramsE,"ax",@progbits
	.align	128
        .global         _ZN5flash24flash_fwd_splitkv_kernelI23Flash_fwd_kernel_traitsILi128ELi64ELi128ELi4ELb0ELb0EN7cutlass10bfloat16_tE19Flash_kernel_traitsILi128ELi64ELi128ELi4ES3_EELb1ELb0ELb0ELb0ELb0ELb1ELb1ELb0EEEvNS_16Flash_fwd_paramsE
        .type           _ZN5flash24flash_fwd_splitkv_kernelI23Flash_fwd_kernel_traitsILi128ELi64ELi128ELi4ELb0ELb0EN7cutlass10bfloat16_tE19Flash_kernel_traitsILi128ELi64ELi128ELi4ES3_EELb1ELb0ELb0ELb0ELb0ELb1ELb1ELb0EEEvNS_16Flash_fwd_paramsE,@function
        .size           _ZN5flash24flash_fwd_splitkv_kernelI23Flash_fwd_kernel_traitsILi128ELi64ELi128ELi4ELb0ELb0EN7cutlass10bfloat16_tE19Flash_kernel_traitsILi128ELi64ELi128ELi4ES3_EELb1ELb0ELb0ELb0ELb0ELb1ELb1ELb0EEEvNS_16Flash_fwd_paramsE,(.L_x_8477 - _ZN5flash24flash_fwd_splitkv_kernelI23Flash_fwd_kernel_traitsILi128ELi64ELi128ELi4ELb0ELb0EN7cutlass10bfloat16_tE19Flash_kernel_traitsILi128ELi64ELi128ELi4ES3_EELb1ELb0ELb0ELb0ELb0ELb1ELb1ELb0EEEvNS_16Flash_fwd_paramsE)
        .other          _ZN5flash24flash_fwd_splitkv_kernelI23Flash_fwd_kernel_traitsILi128ELi64ELi128ELi4ELb0ELb0EN7cutlass10bfloat16_tE19Flash_kernel_traitsILi128ELi64ELi128ELi4ES3_EELb1ELb0ELb0ELb0ELb0ELb1ELb1ELb0EEEvNS_16Flash_fwd_paramsE,@"STO_CUDA_ENTRY STV_DEFAULT"
_ZN5flash24flash_fwd_splitkv_kernelI23Flash_fwd_kernel_traitsILi128ELi64ELi128ELi4ELb0ELb0EN7cutlass10bfloat16_tE19Flash_kernel_traitsILi128ELi64ELi128ELi4ES3_EELb1ELb0ELb0ELb0ELb0ELb1ELb1ELb0EEEvNS_16Flash_fwd_paramsE:
.text._ZN5flash24flash_fwd_splitkv_kernelI23Flash_fwd_kernel_traitsILi128ELi64ELi128ELi4ELb0ELb0EN7cutlass10bfloat16_tE19Flash_kernel_traitsILi128ELi64ELi128ELi4ES3_EELb1ELb0ELb0ELb0ELb0ELb1ELb1ELb0EEEvNS_16Flash_fwd_paramsE:
[----:B------:R-:W-:Y:S08]  /*0000*/  LDC R1, c[0x0][0x28] ;  /* 0x00000a00ff017b82 */ /* 0x000ff00000000800 */
[----:B------:R-:W1:Y:S01]  /*0010*/  LDC R0, c[0x0][0x270] ;  /* 0x00009c00ff007b82 */ /* 0x000e620000000800 */
[----:B------:R-:W2:Y:S01]  /*0020*/  S2R R18, SR_CTAID.Z ;  /* 0x0000000000127919 */ /* 0x000ea20000002700 */
[----:B------:R-:W-:-:S06]  /*0030*/  ULDC.64 UR12, c[0x0][0x208] ;  /* 0x00008200000c7ab9 */ /* 0x000fcc0000000a00 */
[----:B------:R-:W3:Y:S08]  /*0040*/  LDC.64 R8, c[0x0][0x2f0] ;  /* 0x0000bc00ff087b82 */ /* 0x000ef00000000a00 */
[----:B------:R-:W4:Y:S01]  /*0050*/  LDC.U8 R7, c[0x0][0x3c2] ;  /* 0x0000f080ff077b82 */ /* 0x000f220000000000 */
[----:B-1----:R-:W1:Y:S01]  /*0060*/  I2F.U32.RP R2, R0 ;  /* 0x0000000000027306 */ /* 0x002e620000209000 */
[----:B------:R-:W-:-:S07]  /*0070*/  ISETP.NE.U32.AND P2, PT, R0, RZ, PT ;  /* 0x000000ff0000720c */ /* 0x000fce0003f45070 */
[----:B-1----:R-:W1:Y:S02]  /*0080*/  MUFU.RCP R2, R2 ;  /* 0x0000000200027308 */ /* 0x002e640000001000 */
[----:B-1----:R-:W-:-:S06]  /*0090*/  VIADD R2, R2, 0xffffffe ;  /* 0x0ffffffe02027836 */ /* 0x002fcc0000000000 */
[----:B------:R-:W1:Y:S02]  /*00a0*/  F2I.FTZ.U32.TRUNC.NTZ R3, R2 ;  /* 0x0000000200037305 */ /* 0x000e64000021f000 */
[----:B-1----:R-:W-:-:S04]  /*00b0*/  IMAD.MOV R2, RZ, RZ, -R3 ;  /* 0x000000ffff027224 */ /* 0x002fc800078e0a03 */
[----:B------:R-:W-:Y:S01]  /*00c0*/  IMAD R4, R2, R0, RZ ;  /* 0x0000000002047224 */ /* 0x000fe200078e02ff */
[----:B------:R-:W-:-:S05]  /*00d0*/  MOV R2, RZ ;  /* 0x000000ff00027202 */ /* 0x000fca0000000f00 */
        /* <DEDUP_REMOVED lines=15> */
[----:B------:R-:W-:Y:S02]  /*01d0*/  MOV R6, 0xffffffff ;  /* 0xffffffff00067802 */ /* 0x000fe40000000f00 */
[----:B------:R-:W-:Y:S01]  /*01e0*/  MOV R12, 0xffffffff ;  /* 0xffffffff000c7802 */ /* 0x000fe20000000f00 */
[----:B------:R-:W2:Y:S06]  /*01f0*/  @P0 LDC.64 R4, c[0x0][0x300] ;  /* 0x0000c000ff040b82 */ /* 0x000eac0000000a00 */
[----:B------:R-:W-:Y:S01]  /*0200*/  @P3 VIADD R239, R239, 0x1 ;  /* 0x00000001efef3836 */ /* 0x000fe20000000000 */
[----:B------:R-:W-:-:S05]  /*0210*/  @!P2 LOP3.LUT R239, RZ, R0, RZ, 0x33, !PT ;  /* 0x00000000ffefa212 */ /* 0x000fca00078e33ff */
[----:B---3--:R-:W-:Y:S02]  /*0220*/  IMAD.WIDE R10, R239, 0x4, R8 ;  /* 0x00000004ef0a7825 */ /* 0x008fe400078e0208 */
[----:B------:R-:W3:Y:S03]  /*0230*/  LDC.64 R8, c[0x0][0x2f8] ;  /* 0x0000be00ff087b82 */ /* 0x000ee60000000a00 */
[----:B------:R-:W3:Y:S04]  /*0240*/  @P1 LDG.E R6, desc[UR12][R10.64] ;  /* 0x0000000c0a061981 */ /* 0x000ee8000c1e1900 */
[----:B------:R3:W3:Y:S01]  /*0250*/  @P1 LDG.E R139, desc[UR12][R10.64+0x4] ;  /* 0x0000040c0a8b1981 */ /* 0x0006e2000c1e1900 */
[----:B----4-:R-:W-:-:S02]  /*0260*/  ISETP.NE.AND P3, PT, R7, RZ, PT ;  /* 0x000000ff0700720c */ /* 0x010fc40003f65270 */
[----:B-1----:R-:W-:Y:S01]  /*0270*/  ISETP.EQ.U32.AND P2, PT, R2, RZ, PT ;  /* 0x000000ff0200720c */ /* 0x002fe20003f42070 */
[----:B--2---:R-:W-:-:S03]  /*0280*/  @P0 IMAD.WIDE R4, R239, 0x4, R4 ;  /* 0x00000004ef040825 */ /* 0x004fc600078e0204 */
[----:B------:R-:W-:Y:S01]  /*0290*/  ISETP.EQ.OR.EX P2, PT, R3, RZ, !P3, P2 ;  /* 0x000000ff0300720c */ /* 0x000fe20005f42720 */
[----:B---3--:R-:W-:-:S12]  /*02a0*/  IMAD.WIDE R8, R239, 0x4, R8 ;  /* 0x00000004ef087825 */ /* 0x008fd800078e0208 */
[----:B------:R-:W5:Y:S01]  /*02b0*/  @!P2 LDG.E R12, desc[UR12][R8.64] ;  /* 0x0000000c080ca981 */ /* 0x000f62000c1e1900 */
[----:B------:R-:W-:Y:S01]  /*02c0*/  IMAD.MOV.U32 R11, RZ, RZ, RZ ;  /* 0x000000ffff0b7224 */ /* 0x000fe200078e00ff */
[----:B------:R-:W1:Y:S05]  /*02d0*/  S2R R30, SR_CTAID.X ;  /* 0x00000000001e7919 */ /* 0x000e6a0000002500 */
[----:B------:R2:W5:Y:S01]  /*02e0*/  @P0 LDG.E R11, desc[UR12][R4.64] ;  /* 0x0000000c040b0981 */ /* 0x000562000c1e1900 */
[----:B------:R-:W-:-:S04]  /*02f0*/  ISETP.NE.U32.AND P0, PT, R2, RZ, PT ;  /* 0x000000ff0200720c */ /* 0x000fc80003f05070 */
[----:B------:R-:W-:Y:S02]  /*0300*/  ISETP.NE.AND.EX P0, PT, R3, RZ, PT, P0 ;  /* 0x000000ff0300720c */ /* 0x000fe40003f05300 */
[----:B------:R-:W-:Y:S01]  /*0310*/  IADD3 R2, -R239, RZ, RZ ;  /* 0x000000ffef027210 */ /* 0x000fe20007ffe1ff */
[----:B--2---:R-:W2:Y:S04]  /*0320*/  S2R R4, SR_CTAID.Y ;  /* 0x0000000000047919 */ /* 0x004ea80000002600 */
[----:B------:R-:W-:Y:S02]  /*0330*/  IMAD R18, R0, R2, R18 ;  /* 0x0000000200127224 */ /* 0x000fe400078e0212 */
[----:B------:R-:W-:-:S06]  /*0340*/  @P1 IMAD.IADD R139, R139, 0x1, -R6 ;  /* 0x000000018b8b1824 */ /* 0x000fcc00078e0a06 */
[----:B------:R-:W3:Y:S01]  /*0350*/  @!P1 LDC R139, c[0x0][0x2c4] ;  /* 0x0000b100ff8b9b82 */ /* 0x000ee20000000800 */
[----:B-12---:R-:W-:Y:S05]  /*0360*/  @!P0 BRA `(.L_x_1582) ;  /* 0x0000000000108947 */ /* 0x006fea0003800000 */
[----:B------:R-:W2:Y:S02]  /*0370*/  @P3 LDG.E R5, desc[UR12][R8.64+0x4] ;  /* 0x0000040c08053981 */ /* 0x000ea4000c1e1900 */
[----:B--2--5:R-:W-:-:S06]  /*0380*/  @P3 IADD3 R5, R5, -R12, RZ ;  /* 0x8000000c05053210 */ /* 0x024fcc0007ffe0ff */
[----:B------:R2:W5:Y:S01]  /*0390*/  @!P3 LDG.E R5, desc[UR12][R8.64] ;  /* 0x0000000c0805b981 */ /* 0x000562000c1e1900 */
[----:B------:R-:W-:Y:S05]  /*03a0*/  BRA `(.L_x_1583) ;  /* 0x0000000000047947 */ /* 0x000fea0003800000 */
.L_x_1582:
[----:B------:R-:W1:Y:S02]  /*03b0*/  LDC R5, c[0x0][0x2c8] ;  /* 0x0000b200ff057b82 */ /* 0x000e640000000800 */
.L_x_1583:
[----:B------:R-:W4:Y:S02]  /*03c0*/  LDC.64 R2, c[0x0][0x308] ;  /* 0x0000c200ff027b82 */ /* 0x000f240000000a00 */
[----:B----4-:R-:W-:-:S04]  /*03d0*/  ISETP.NE.U32.AND P3, PT, R2, RZ, PT ;  /* 0x000000ff0200720c */ /* 0x010fc80003f65070 */
[----:B------:R-:W-:-:S13]  /*03e0*/  ISETP.NE.AND.EX P3, PT, R3, RZ, PT, P3 ;  /* 0x000000ff0300720c */ /* 0x000fda0003f65330 */
[----:B------:R-:W4:Y:S02]  /*03f0*/  @P3 LDC.64 R2, c[0x0][0x308] ;  /* 0x0000c200ff023b82 */ /* 0x000f240000000a00 */
[----:B----4-:R-:W-:-:S05]  /*0400*/  @P3 IMAD.WIDE R2, R239, 0x4, R2 ;  /* 0x00000004ef023825 */ /* 0x010fca00078e0202 */
[----:B------:R4:W5:Y:S01]  /*0410*/  @P3 LDG.E R15, desc[UR12][R2.64] ;  /* 0x0000000c020f3981 */ /* 0x000962000c1e1900 */
[----:B------:R-:W-:-:S05]  /*0420*/  IMAD.SHL.U32 R138, R30, 0x40, RZ ;  /* 0x000000401e8a7824 */ /* 0x000fca00078e00ff */
[----:B---3--:R-:W-:-:S13]  /*0430*/  ISETP.GT.AND P0, PT, R139, R138, PT ;  /* 0x0000008a8b00720c */ /* 0x008fda0003f04270 */
[----:B------:R-:W-:Y:S05]  /*0440*/  @!P0 EXIT ;  /* 0x000000000000894d */ /* 0x000fea0003800000 */
[----:B--2---:R-:W2:Y:S01]  /*0450*/  LDC R9, c[0x0][0x10] ;  /* 0x00000400ff097b82 */ /* 0x004ea20000000800 */
[----:B------:R-:W3:Y:S07]  /*0460*/  S2R R42, SR_TID.X ;  /* 0x00000000002a7919 */ /* 0x000eee0000002100 */
[----:B----4-:R-:W4:Y:S08]  /*0470*/  LDC R2, c[0x0][0x2c8] ;  /* 0x0000b200ff027b82 */ /* 0x010f300000000800 */
[----:B------:R-:W3:Y:S01]  /*0480*/  LDC R39, c[0x0][0x398] ;  /* 0x0000e600ff277b82 */ /* 0x000ee20000000800 */
[----:B--2---:R-:W-:-:S04]  /*0490*/  IABS R7, R9 ;  /* 0x0000000900077213 */ /* 0x004fc80000000000 */
[----:B------:R-:W2:Y:S01]  /*04a0*/  I2F.RP R16, R7 ;  /* 0x0000000700107306 */ /* 0x000ea20000209400 */
[----:B----4-:R-:W-:-:S05]  /*04b0*/  VIADD R2, R2, 0x7f ;  /* 0x0000007f02027836 */ /* 0x010fca0000000000 */
[----:B------:R-:W-:-:S04]  /*04c0*/  SHF.R.S32.HI R14, RZ, 0x1f, R2 ;  /* 0x0000001fff0e7819 */ /* 0x000fc80000011402 */
[----:B------:R-:W-:Y:S01]  /*04d0*/  LEA.HI R14, R14, R2, RZ, 0x7 ;  /* 0x000000020e0e7211 */ /* 0x000fe200078f38ff */
[----:B--2---:R-:W2:Y:S01]  /*04e0*/  MUFU.RCP R16, R16 ;  /* 0x0000001000107308 */ /* 0x004ea20000001000 */
[-C--:B------:R-:W-:Y:S02]  /*04f0*/  IABS R2, R9.reuse ;  /* 0x0000000900027213 */ /* 0x080fe40000000000 */
[----:B------:R-:W-:-:S03]  /*0500*/  LEA.HI.SX32 R14, R14, R9, 0x19 ;  /* 0x000000090e0e7211 */ /* 0x000fc600078fcaff */
[----:B------:R-:W-:Y:S02]  /*0510*/  IMAD.MOV R2, RZ, RZ, -R2 ;  /* 0x000000ffff027224 */ /* 0x000fe400078e0a02 */
[----:B------:R-:W-:-:S05]  /*0520*/  VIADD R14, R14, 0xffffffff ;  /* 0xffffffff0e0e7836 */ /* 0x000fca0000000000 */
[----:B------:R-:W-:Y:S02]  /*0530*/  IABS R3, R14 ;  /* 0x0000000e00037213 */ /* 0x000fe40000000000 */
[----:B------:R-:W-:Y:S01]  /*0540*/  LOP3.LUT R14, R14, R9, RZ, 0x3c, !PT ;  /* 0x000000090e0e7212 */ /* 0x000fe200078e3cff */
[----:B--2---:R-:W-:-:S03]  /*0550*/  VIADD R16, R16, 0xffffffe ;  /* 0x0ffffffe10107836 */ /* 0x004fc60000000000 */
[----:B------:R-:W-:Y:S01]  /*0560*/  ISETP.GE.AND P0, PT, R14, RZ, PT ;  /* 0x000000ff0e00720c */ /* 0x000fe20003f06270 */
[----:B------:R-:W2:Y:S02]  /*0570*/  F2I.FTZ.U32.TRUNC.NTZ R17, R16 ;  /* 0x0000001000117305 */ /* 0x000ea4000021f000 */
[----:B--2---:R-:W-:Y:S02]  /*0580*/  IMAD.MOV R8, RZ, RZ, -R17 ;  /* 0x000000ffff087224 */ /* 0x004fe400078e0a11 */
[----:B------:R-:W-:Y:S02]  /*0590*/  IMAD.MOV.U32 R16, RZ, RZ, RZ ;  /* 0x000000ffff107224 */ /* 0x000fe400078e00ff */
[----:B------:R-:W-:-:S04]  /*05a0*/  IMAD R8, R8, R7, RZ ;  /* 0x0000000708087224 */ /* 0x000fc800078e02ff */
[----:B------:R-:W-:-:S06]  /*05b0*/  IMAD.HI.U32 R8, R17, R8, R16 ;  /* 0x0000000811087227 */ /* 0x000fcc00078e0010 */
[----:B------:R-:W-:Y:S02]  /*05c0*/  IMAD.HI.U32 R10, R8, R3, RZ ;  /* 0x00000003080a7227 */ /* 0x000fe400078e00ff */
[----:B------:R-:W2:Y:S02]  /*05d0*/  @!P3 LDC R8, c[0x0][0x2cc] ;  /* 0x0000b300ff08bb82 */ /* 0x000ea40000000800 */
[----:B------:R-:W-:-:S05]  /*05e0*/  IMAD R13, R10, R2, R3 ;  /* 0x000000020a0d7224 */ /* 0x000fca00078e0203 */
[----:B------:R-:W-:Y:S01]  /*05f0*/  ISETP.GT.U32.AND P1, PT, R7, R13, PT ;  /* 0x0000000d0700720c */ /* 0x000fe20003f24070 */
[----:B------:R-:W4:-:S12]  /*0600*/  @!P3 LDC.64 R2, c[0x0][0x318] ;  /* 0x0000c600ff02bb82 */ /* 0x000f180000000a00 */
[----:B------:R-:W-:Y:S02]  /*0610*/  @!P1 IMAD.IADD R13, R13, 0x1, -R7 ;  /* 0x000000010d0d9824 */ /* 0x000fe400078e0a07 */
[----:B------:R-:W-:Y:S01]  /*0620*/  @!P1 VIADD R10, R10, 0x1 ;  /* 0x000000010a0a9836 */ /* 0x000fe20000000000 */
[----:B------:R-:W-:Y:S02]  /*0630*/  ISETP.NE.AND P1, PT, R9, RZ, PT ;  /* 0x000000ff0900720c */ /* 0x000fe40003f25270 */
[----:B------:R-:W-:Y:S01]  /*0640*/  ISETP.GE.U32.AND P4, PT, R13, R7, PT ;  /* 0x000000070d00720c */ /* 0x000fe20003f86070 */
[----:B-----5:R-:W-:Y:S01]  /*0650*/  @P3 IMAD.IADD R7, R15, 0x1, -R11 ;  /* 0x000000010f073824 */ /* 0x020fe200078e0a0b */
[----:B----4-:R-:W-:Y:S02]  /*0660*/  @!P3 ISETP.NE.U32.AND P2, PT, R2, RZ, PT ;  /* 0x000000ff0200b20c */ /* 0x010fe40003f45070 */
[----:B------:R-:W-:Y:S02]  /*0670*/  IADD3 R2, -R139, 0xbf, R138 ;  /* 0x000000bf8b027810 */ /* 0x000fe40007ffe18a */
[----:B------:R-:W-:-:S07]  /*0680*/  @!P3 ISETP.NE.AND.EX P2, PT, R3, RZ, PT, P2 ;  /* 0x000000ff0300b20c */ /* 0x000fce0003f45320 */
[----:B------:R-:W-:Y:S01]  /*0690*/  @P4 VIADD R10, R10, 0x1 ;  /* 0x000000010a0a4836 */ /* 0x000fe20000000000 */
[----:B--2---:R-:W-:-:S03]  /*06a0*/  @!P3 SEL R8, R8, RZ, P2 ;  /* 0x000000ff0808b207 */ /* 0x004fc60001000000 */
[----:B------:R-:W-:Y:S01]  /*06b0*/  @!P0 IMAD.MOV R10, RZ, RZ, -R10 ;  /* 0x000000ffff0a8224 */ /* 0x000fe200078e0a0a */
[----:B------:R-:W-:Y:S02]  /*06c0*/  @!P1 LOP3.LUT R10, RZ, R9, RZ, 0x33, !PT ;  /* 0x00000009ff0a9212 */ /* 0x000fe400078e33ff */
[----:B-1----:R-:W-:-:S03]  /*06d0*/  @!P3 IADD3 R7, R8, R5, -R11 ;  /* 0x000000050807b210 */ /* 0x002fc60007ffe80b */
[----:B------:R-:W-:Y:S01]  /*06e0*/  IMAD R231, R10, R4, RZ ;  /* 0x000000040ae77224 */ /* 0x000fe200078e02ff */
[----:B---3--:R-:W-:Y:S01]  /*06f0*/  IADD3 R2, R2, R39, R7 ;  /* 0x0000002702027210 */ /* 0x008fe20007ffe007 */
        /* <DEDUP_REMOVED lines=10> */
[----:B------:R-:W-:Y:S05]  /*07a0*/  @!P0 BRA `(.L_x_1584) ;  /* 0x0000000800148947 */ /* 0x000fea0003800000 */
[----:B------:R-:W1:Y:S01]  /*07b0*/  LDC.64 R2, c[0x0][0x2c0] ;  /* 0x0000b000ff027b82 */ /* 0x000e620000000a00 */
[----:B------:R-:W-:Y:S01]  /*07c0*/  SHF.R.S32.HI R5, RZ, 0x1f, R42 ;  /* 0x0000001fff057819 */ /* 0x000fe2000001142a */
[----:B------:R-:W-:Y:S01]  /*07d0*/  ULDC UR4, c[0x0][0x2dc] ;  /* 0x0000b70000047ab9 */ /* 0x000fe20000000800 */
[----:B------:R-:W-:Y:S02]  /*07e0*/  BSSY B0, `(.L_x_1585) ;  /* 0x0000026000007945 */ /* 0x000fe40003800000 */
        /* <DEDUP_REMOVED lines=8> */
[--C-:B------:R-:W-:Y:S02]  /*0870*/  IMAD R4, R4, R3, R138.reuse ;  /* 0x0000000304047224 */ /* 0x100fe400078e028a */
[----:B------:R-:W-:Y:S01]  /*0880*/  IMAD.IADD R138, R139, 0x1, -R138 ;  /* 0x000000018b8a7824 */ /* 0x000fe200078e0a8a */
[--C-:B------:R-:W-:Y:S01]  /*0890*/  SHF.R.S32.HI R3, RZ, 0x1f, R2.reuse ;  /* 0x0000001fff037819 */ /* 0x100fe20000011402 */
[----:B------:R-:W-:Y:S01]  /*08a0*/  IMAD R6, R4, UR4, RZ ;  /* 0x0000000404067c24 */ /* 0x000fe2000f8e02ff */
[----:B------:R-:W-:Y:S01]  /*08b0*/  ULDC.64 UR4, c[0x0][0x288] ;  /* 0x0000a20000047ab9 */ /* 0x000fe20000000a00 */
[C---:B------:R-:W-:Y:S01]  /*08c0*/  VIADD R12, R0.reuse, 0x8 ;  /* 0x00000008000c7836 */ /* 0x040fe20000000000 */
[C---:B------:R-:W-:Y:S01]  /*08d0*/  ISETP.GE.AND P4, PT, R0.reuse, R138, PT ;  /* 0x0000008a0000720c */ /* 0x040fe20003f86270 */
[----:B------:R-:W-:-:S03]  /*08e0*/  IMAD.WIDE R8, R0, 0x80, R2 ;  /* 0x0000008000087825 */ /* 0x000fc600078e0202 */
[----:B------:R-:W-:Y:S01]  /*08f0*/  ISETP.GE.AND P3, PT, R12, R138, PT ;  /* 0x0000008a0c00720c */ /* 0x000fe20003f66270 */
[----:B------:R-:W-:Y:S01]  /*0900*/  VIADD R11, R0, 0x10 ;  /* 0x00000010000b7836 */ /* 0x000fe20000000000 */
[----:B------:R-:W-:Y:S01]  /*0910*/  IADD3 R5, P0, R6, R8, RZ ;  /* 0x0000000806057210 */ /* 0x000fe20007f1e0ff */
[C---:B------:R-:W-:Y:S02]  /*0920*/  VIADD R10, R0.reuse, 0x18 ;  /* 0x00000018000a7836 */ /* 0x040fe40000000000 */
[----:B------:R-:W-:Y:S01]  /*0930*/  VIADD R8, R0, 0x28 ;  /* 0x0000002800087836 */ /* 0x000fe20000000000 */
[----:B------:R-:W-:Y:S01]  /*0940*/  LEA.HI.X.SX32 R6, R6, R9, 0x1, P0 ;  /* 0x0000000906067211 */ /* 0x000fe200000f0eff */
[C---:B------:R-:W-:Y:S01]  /*0950*/  VIADD R9, R0.reuse, 0x20 ;  /* 0x0000002000097836 */ /* 0x040fe20000000000 */
[----:B------:R-:W-:Y:S01]  /*0960*/  LEA R14, P0, R5, UR4, 0x2 ;  /* 0x00000004050e7c11 */ /* 0x000fe2000f8010ff */
[----:B------:R-:W-:Y:S01]  /*0970*/  VIADD R7, R0, 0x30 ;  /* 0x0000003000077836 */ /* 0x000fe20000000000 */
[----:B------:R-:W-:Y:S01]  /*0980*/  ISETP.GE.AND P2, PT, R11, R138, PT ;  /* 0x0000008a0b00720c */ /* 0x000fe20003f46270 */
[----:B------:R-:W-:Y:S01]  /*0990*/  VIADD R13, R2, 0x40 ;  /* 0x00000040020d7836 */ /* 0x000fe20000000000 */
[----:B------:R-:W-:-:S02]  /*09a0*/  LEA.HI.X R15, R5, UR5, R6, 0x2, P0 ;  /* 0x00000005050f7c11 */ /* 0x000fc400080f1406 */
[-C--:B------:R-:W-:Y:S02]  /*09b0*/  ISETP.GE.AND P5, PT, R10, R138.reuse, PT ;  /* 0x0000008a0a00720c */ /* 0x080fe40003fa6270 */
        /* <DEDUP_REMOVED lines=8> */
.L_x_1586:
[----:B------:R-:W-:Y:S05]  /*0a40*/  BSYNC B0 ;  /* 0x0000000000007941 */ /* 0x000fea0003800000 */
.L_x_1585:
        /* <DEDUP_REMOVED lines=9> */
.L_x_1588:
[----:B------:R-:W-:Y:S05]  /*0ae0*/  BSYNC B0 ;  /* 0x0000000000007941 */ /* 0x000fea0003800000 */
.L_x_1587:
        /* <DEDUP_REMOVED lines=8> */
.L_x_1590:
[----:B------:R-:W-:Y:S05]  /*0b70*/  BSYNC B0 ;  /* 0x0000000000007941 */ /* 0x000fea0003800000 */
.L_x_1589:
        /* <DEDUP_REMOVED lines=8> */
.L_x_1592:
[----:B------:R-:W-:Y:S05]  /*0c00*/  BSYNC B0 ;  /* 0x0000000000007941 */ /* 0x000fea0003800000 */
.L_x_1591:
        /* <DEDUP_REMOVED lines=9> */
.L_x_1594:
[----:B------:R-:W-:Y:S05]  /*0ca0*/  BSYNC B0 ;  /* 0x0000000000007941 */ /* 0x000fea0003800000 */
.L_x_1593:
[----:B------:R-:W-:Y:S04]  /*0cb0*/  BSSY B0, `(.L_x_1595) ;  /* 0x0000007000007945 */ /* 0x000fe80003800000 */
[----:B------:R-:W-:Y:S05]  /*0cc0*/  @P1 BRA `(.L_x_1596) ;  /* 0x0000000000141947 */ /* 0x000fea0003800000 */
[----:B------:R-:W-:Y:S02]  /*0cd0*/  ULDC UR4, c[0x0][0x2d0] ;  /* 0x0000b40000047ab9 */ /* 0x000fe40000000800 */
[----:B------:R-:W-:Y:S02]  /*0ce0*/  ISETP.GE.AND P1, PT, R2, UR4, PT ;  /* 0x0000000402007c0c */ /* 0x000fe4000bf26270 */
[----:B------:R-:W-:-:S11]  /*0cf0*/  ISETP.GE.AND P0, PT, R13, UR4, PT ;  /* 0x000000040d007c0c */ /* 0x000fd6000bf06270 */
[----:B------:R1:W-:Y:S04]  /*0d00*/  @!P1 STG.E.128 desc[UR12][R14.64+0x5000], RZ ;  /* 0x005000ff0e009986 */ /* 0x0003e8000c101d0c */
[----:B------:R1:W-:Y:S02]  /*0d10*/  @!P0 STG.E.128 desc[UR12][R14.64+0x5100], RZ ;  /* 0x005100ff0e008986 */ /* 0x0003e4000c101d0c */
.L_x_1596:
[----:B------:R-:W-:Y:S05]  /*0d20*/  BSYNC B0 ;  /* 0x0000000000007941 */ /* 0x000fea0003800000 */
.L_x_1595:
[----:B------:R-:W-:Y:S04]  /*0d30*/  BSSY B0, `(.L_x_1597) ;  /* 0x0000007000007945 */ /* 0x000fe80003800000 */
[----:B------:R-:W-:Y:S05]  /*0d40*/  @P4 BRA `(.L_x_1598) ;  /* 0x0000000000144947 */ /* 0x000fea0003800000 */
[----:B------:R-:W-:Y:S02]  /*0d50*/  ULDC UR4, c[0x0][0x2d0] ;  /* 0x0000b40000047ab9 */ /* 0x000fe40000000800 */
[----:B------:R-:W-:Y:S02]  /*0d60*/  ISETP.GE.AND P1, PT, R2, UR4, PT ;  /* 0x0000000402007c0c */ /* 0x000fe4000bf26270 */
[----:B------:R-:W-:-:S11]  /*0d70*/  ISETP.GE.AND P0, PT, R13, UR4, PT ;  /* 0x000000040d007c0c */ /* 0x000fd6000bf06270 */
[----:B------:R1:W-:Y:S04]  /*0d80*/  @!P1 STG.E.128 desc[UR12][R14.64+0x6000], RZ ;  /* 0x006000ff0e009986 */ /* 0x0003e8000c101d0c */
[----:B------:R1:W-:Y:S02]  /*0d90*/  @!P0 STG.E.128 desc[UR12][R14.64+0x6100], RZ ;  /* 0x006100ff0e008986 */ /* 0x0003e4000c101d0c */
.L_x_1598:
[----:B------:R-:W-:Y:S05]  /*0da0*/  BSYNC B0 ;  /* 0x0000000000007941 */ /* 0x000fea0003800000 */
.L_x_1597:
[----:B------:R-:W-:Y:S04]  /*0db0*/  BSSY B0, `(.L_x_1599) ;  /* 0x0000007000007945 */ /* 0x000fe80003800000 */
[----:B------:R-:W-:Y:S05]  /*0dc0*/  @P3 BRA `(.L_x_1600) ;  /* 0x0000000000143947 */ /* 0x000fea0003800000 */
[----:B------:R-:W-:Y:S02]  /*0dd0*/  ULDC UR4, c[0x0][0x2d0] ;  /* 0x0000b40000047ab9 */ /* 0x000fe40000000800 */
[----:B------:R-:W-:Y:S02]  /*0de0*/  ISETP.GE.AND P1, PT, R2, UR4, PT ;  /* 0x0000000402007c0c */ /* 0x000fe4000bf26270 */
[----:B------:R-:W-:-:S11]  /*0df0*/  ISETP.GE.AND P0, PT, R13, UR4, PT ;  /* 0x000000040d007c0c */ /* 0x000fd6000bf06270 */
[----:B------:R1:W-:Y:S04]  /*0e00*/  @!P1 STG.E.128 desc[UR12][R14.64+0x7000], RZ ;  /* 0x007000ff0e009986 */ /* 0x0003e8000c101d0c */
[----:B------:R1:W-:Y:S02]  /*0e10*/  @!P0 STG.E.128 desc[UR12][R14.64+0x7100], RZ ;  /* 0x007100ff0e008986 */ /* 0x0003e4000c101d0c */
.L_x_1600:
[----:B------:R-:W-:Y:S05]  /*0e20*/  BSYNC B0 ;  /* 0x0000000000007941 */ /* 0x000fea0003800000 */
.L_x_1599:
[----:B------:R-:W-:Y:S01]  /*0e30*/  ULDC.64 UR4, c[0x0][0x2b8] ;  /* 0x0000ae0000047ab9 */ /* 0x000fe20000000a00 */
[----:B------:R-:W-:Y:S01]  /*0e40*/  LEA.HI.X.SX32 R4, R0, R4, 0x1, P2 ;  /* 0x0000000400047211 */ /* 0x000fe200010f0eff */
[----:B------:R-:W-:Y:S01]  /*0e50*/  @!P5 IMAD.MOV.U32 R0, RZ, RZ, -0x800000 ;  /* 0xff800000ff00d424 */ /* 0x000fe200078e00ff */
[C---:B------:R-:W-:Y:S02]  /*0e60*/  LEA R2, P0, R5.reuse, UR4, 0x2 ;  /* 0x0000000405027c11 */ /* 0x040fe4000f8010ff */
[-C--:B------:R-:W-:Y:S02]  /*0e70*/  ISETP.GE.OR P4, PT, R12, R138.reuse, P6 ;  /* 0x0000008a0c00720c */ /* 0x080fe40003786670 */
[----:B------:R-:W-:Y:S02]  /*0e80*/  LEA.HI.X R3, R5, UR5, R4, 0x2, P0 ;  /* 0x0000000505037c11 */ /* 0x000fe400080f1404 */
[-C--:B------:R-:W-:Y:S02]  /*0e90*/  ISETP.GE.OR P3, PT, R11, R138.reuse, P6 ;  /* 0x0000008a0b00720c */ /* 0x080fe40003766670 */
[-C--:B------:R-:W-:Y:S01]  /*0ea0*/  ISETP.GE.OR P2, PT, R10, R138.reuse, P6 ;  /* 0x0000008a0a00720c */ /* 0x080fe20003746670 */
[----:B------:R5:W-:Y:S01]  /*0eb0*/  @!P5 STG.E desc[UR12][R2.64], R0 ;  /* 0x000000000200d986 */ /* 0x000be2000c10190c */
[----:B------:R-:W-:-:S02]  /*0ec0*/  ISETP.GE.OR P1, PT, R9, R138, P6 ;  /* 0x0000008a0900720c */ /* 0x000fc40003726670 */
[-C--:B------:R-:W-:Y:S02]  /*0ed0*/  ISETP.GE.OR P0, PT, R8, R138.reuse, P6 ;  /* 0x0000008a0800720c */ /* 0x080fe40003706670 */
[-C--:B------:R-:W-:Y:S02]  /*0ee0*/  ISETP.GE.OR P5, PT, R7, R138.reuse, P6 ;  /* 0x0000008a0700720c */ /* 0x080fe400037a6670 */
[----:B------:R-:W-:-:S03]  /*0ef0*/  ISETP.GE.OR P6, PT, R6, R138, P6 ;  /* 0x0000008a0600720c */ /* 0x000fc600037c6670 */
[----:B------:R-:W-:Y:S02]  /*0f00*/  @!P3 IMAD.MOV.U32 R7, RZ, RZ, -0x800000 ;  /* 0xff800000ff07b424 */ /* 0x000fe400078e00ff */
[----:B------:R-:W-:Y:S02]  /*0f10*/  @!P2 IMAD.MOV.U32 R6, RZ, RZ, -0x800000 ;  /* 0xff800000ff06a424 */ /* 0x000fe400078e00ff */
[----:B------:R-:W-:Y:S01]  /*0f20*/  @!P1 IMAD.MOV.U32 R5, RZ, RZ, -0x800000 ;  /* 0xff800000ff059424 */ /* 0x000fe200078e00ff */
[----:B------:R-:W-:Y:S01]  /*0f30*/  @!P3 STG.E desc[UR12][R2.64+0x40], R7 ;  /* 0x000040070200b986 */ /* 0x000fe2000c10190c */
[----:B------:R-:W-:-:S03]  /*0f40*/  @!P0 IMAD.MOV.U32 R4, RZ, RZ, -0x800000 ;  /* 0xff800000ff048424 */ /* 0x000fc600078e00ff */
[----:B------:R-:W-:Y:S04]  /*0f50*/  @!P2 STG.E desc[UR12][R2.64+0x60], R6 ;  /* 0x000060060200a986 */ /* 0x000fe8000c10190c */
[----:B------:R-:W-:Y:S01]  /*0f60*/  @!P1 STG.E desc[UR12][R2.64+0x80], R5 ;  /* 0x0000800502009986 */ /* 0x000fe2000c10190c */
[----:B-----5:R-:W-:-:S03]  /*0f70*/  @!P4 IMAD.MOV.U32 R0, RZ, RZ, -0x800000 ;  /* 0xff800000ff00c424 */ /* 0x020fc600078e00ff */
[----:B------:R-:W-:Y:S04]  /*0f80*/  @!P0 STG.E desc[UR12][R2.64+0xa0], R4 ;  /* 0x0000a00402008986 */ /* 0x000fe8000c10190c */
[----:B------:R5:W-:Y:S02]  /*0f90*/  @!P4 STG.E desc[UR12][R2.64+0x20], R0 ;  /* 0x000020000200c986 */ /* 0x000be4000c10190c */
[----:B-----5:R-:W-:-:S05]  /*0fa0*/  @!P5 IMAD.MOV.U32 R0, RZ, RZ, -0x800000 ;  /* 0xff800000ff00d424 */ /* 0x020fca00078e00ff */
[----:B------:R1:W-:Y:S01]  /*0fb0*/  @!P5 STG.E desc[UR12][R2.64+0xc0], R0 ;  /* 0x0000c0000200d986 */ /* 0x0003e2000c10190c */
[----:B------:R-:W-:Y:S05]  /*0fc0*/  @P6 EXIT ;  /* 0x000000000000694d */ /* 0x000fea0003800000 */
[----:B-1----:R-:W-:-:S05]  /*0fd0*/  MOV R0, 0xff800000 ;  /* 0xff80000000007802 */ /* 0x002fca0000000f00 */
[----:B------:R-:W-:Y:S01]  /*0fe0*/  STG.E desc[UR12][R2.64+0xe0], R0 ;  /* 0x0000e00002007986 */ /* 0x000fe2000c10190c */
[----:B------:R-:W-:Y:S05]  /*0ff0*/  EXIT ;  /* 0x000000000000794d */ /* 0x000fea0003800000 */
.L_x_1584:
        /* <DEDUP_REMOVED lines=24> */
.L_x_1601:
        /* <DEDUP_REMOVED lines=29> */
[----:B------:R-:W-:-:S06]  /*1350*/  IMAD.WIDE R8, R11, 0x4, R240 ;  /* 0x000000040b087825 */ /* 0x000fcc00078e02f0 */
[----:B------:R1:W3:Y:S01]  /*1360*/  LDG.E R8, desc[UR12][R8.64] ;  /* 0x0000000c08087981 */ /* 0x0002e2000c1e1900 */
[----:B------:R-:W-:-:S05]  /*1370*/  IADD3 R11, -R11, RZ, RZ ;  /* 0x000000ff0b0b7210 */ /* 0x000fca0007ffe1ff */
[----:B------:R-:W-:-:S05]  /*1380*/  IMAD R24, R12, R11, R24 ;  /* 0x0000000b0c187224 */ /* 0x000fca00078e0218 */
[----:B------:R-:W-:Y:S01]  /*1390*/  SHF.R.S32.HI R23, RZ, 0x1f, R24 ;  /* 0x0000001fff177819 */ /* 0x000fe20000011418 */
[----:B-1----:R-:W1:Y:S02]  /*13a0*/  LDC R9, c[0x0][0x278] ;  /* 0x00009e00ff097b82 */ /* 0x002e640000000800 */
[----:B-1----:R-:W-:-:S04]  /*13b0*/  IABS R0, R9 ;  /* 0x0000000900007213 */ /* 0x002fc80000000000 */
[----:B------:R-:W1:Y:S08]  /*13c0*/  I2F.RP R4, R0 ;  /* 0x0000000000047306 */ /* 0x000e700000209400 */
        /* <DEDUP_REMOVED lines=9> */
[----:B------:R-:W-:Y:S02]  /*1460*/  IMAD.HI.U32 R20, R4, R3, RZ ;  /* 0x0000000304147227 */ /* 0x000fe400078e00ff */
[----:B------:R-:W1:Y:S02]  /*1470*/  LDC.64 R4, c[0x0][0x230] ;  /* 0x00008c00ff047b82 */ /* 0x000e640000000a00 */
[----:B------:R-:W-:-:S04]  /*1480*/  IMAD.MOV R2, RZ, RZ, -R20 ;  /* 0x000000ffff027224 */ /* 0x000fc800078e0a14 */
[----:B------:R-:W-:-:S05]  /*1490*/  IMAD R2, R0, R2, R3 ;  /* 0x0000000200027224 */ /* 0x000fca00078e0203 */
[----:B------:R-:W-:-:S13]  /*14a0*/  ISETP.GT.U32.AND P2, PT, R0, R2, PT ;  /* 0x000000020000720c */ /* 0x000fda0003f44070 */
[-C--:B------:R-:W-:Y:S01]  /*14b0*/  @!P2 IADD3 R2, R2, -R0.reuse, RZ ;  /* 0x800000000202a210 */ /* 0x080fe20007ffe0ff */
[----:B------:R-:W-:Y:S01]  /*14c0*/  @!P2 VIADD R20, R20, 0x1 ;  /* 0x000000011414a836 */ /* 0x000fe20000000000 */
[----:B------:R-:W-:Y:S02]  /*14d0*/  ISETP.NE.AND P2, PT, R9, RZ, PT ;  /* 0x000000ff0900720c */ /* 0x000fe40003f45270 */
[----:B------:R-:W-:Y:S02]  /*14e0*/  ISETP.GE.U32.AND P3, PT, R2, R0, PT ;  /* 0x000000000200720c */ /* 0x000fe40003f66070 */
[----:B------:R-:W-:Y:S01]  /*14f0*/  LOP3.LUT R0, R18, R9, RZ, 0x3c, !PT ;  /* 0x0000000912007212 */ /* 0x000fe200078e3cff */
[----:B------:R-:W4:Y:S03]  /*1500*/  LDC.64 R2, c[0x0][0x238] ;  /* 0x00008e00ff027b82 */ /* 0x000f260000000a00 */
[----:B------:R-:W-:-:S07]  /*1510*/  ISETP.GE.AND P1, PT, R0, RZ, PT ;  /* 0x000000ff0000720c */ /* 0x000fce0003f26270 */
[----:B------:R-:W-:-:S06]  /*1520*/  @P3 VIADD R20, R20, 0x1 ;  /* 0x0000000114143836 */ /* 0x000fcc0000000000 */
[----:B------:R-:W-:Y:S02]  /*1530*/  @!P1 IADD3 R20, -R20, RZ, RZ ;  /* 0x000000ff14149210 */ /* 0x000fe40007ffe1ff */
[----:B------:R-:W-:Y:S02]  /*1540*/  @!P2 LOP3.LUT R20, RZ, R9, RZ, 0x33, !PT ;  /* 0x00000009ff14a212 */ /* 0x000fe400078e33ff */
[----:B---3--:R-:W-:-:S05]  /*1550*/  SHF.R.S32.HI R0, RZ, 0x1f, R8 ;  /* 0x0000001fff007819 */ /* 0x008fca0000011408 */
[C---:B-1----:R-:W-:Y:S02]  /*1560*/  IMAD R10, R0.reuse, R4, RZ ;  /* 0x00000004000a7224 */ /* 0x042fe400078e02ff */
[----:B----4-:R-:W-:Y:S02]  /*1570*/  IMAD R0, R0, R2, RZ ;  /* 0x0000000200007224 */ /* 0x010fe400078e02ff */
[C---:B------:R-:W-:Y:S02]  /*1580*/  IMAD R5, R8.reuse, R5, R10 ;  /* 0x0000000508057224 */ /* 0x040fe400078e020a */
[----:B------:R-:W-:-:S04]  /*1590*/  IMAD.WIDE.U32 R10, R8, R4, RZ ;  /* 0x00000004080a7225 */ /* 0x000fc800078e00ff */
[----:B------:R-:W-:Y:S02]  /*15a0*/  IMAD.IADD R11, R11, 0x1, R5 ;  /* 0x000000010b0b7824 */ /* 0x000fe400078e0205 */
[-C--:B--2---:R-:W-:Y:S02]  /*15b0*/  IMAD R4, R23, R132.reuse, RZ ;  /* 0x0000008417047224 */ /* 0x084fe400078e02ff */
[----:B------:R-:W-:Y:S01]  /*15c0*/  IMAD.WIDE.U32 R12, R24, R132, R10 ;  /* 0x00000084180c7225 */ /* 0x000fe200078e000a */
[----:B------:R-:W-:-:S03]  /*15d0*/  SHF.R.S32.HI R10, RZ, 0x1f, R20 ;  /* 0x0000001fff0a7819 */ /* 0x000fc60000011414 */
[----:B------:R-:W-:Y:S02]  /*15e0*/  IMAD R4, R24, R133, R4 ;  /* 0x0000008518047224 */ /* 0x000fe400078e0204 */
[C---:B------:R-:W-:Y:S02]  /*15f0*/  IMAD R0, R8.reuse, R3, R0 ;  /* 0x0000000308007224 */ /* 0x040fe400078e0200 */
[----:B------:R-:W-:Y:S01]  /*1600*/  IMAD.WIDE.U32 R2, R8, R2, RZ ;  /* 0x0000000208027225 */ /* 0x000fe200078e00ff */
[----:B------:R-:W-:-:S03]  /*1610*/  IADD3 R13, R13, R4, RZ ;  /* 0x000000040d0d7210 */ /* 0x000fc60007ffe0ff */
[----:B------:R-:W-:Y:S01]  /*1620*/  IMAD R4, R10, UR4, RZ ;  /* 0x000000040a047c24 */ /* 0x000fe2000f8e02ff */
[----:B------:R-:W-:Y:S01]  /*1630*/  MOV R14, R2 ;  /* 0x00000002000e7202 */ /* 0x000fe20000000f00 */
[----:B------:R-:W-:-:S04]  /*1640*/  IMAD.WIDE.U32 R12, R20, UR4, R12 ;  /* 0x00000004140c7c25 */ /* 0x000fc8000f8e000c */
[----:B------:R-:W-:Y:S01]  /*1650*/  IMAD R4, R20, UR5, R4 ;  /* 0x0000000514047c24 */ /* 0x000fe2000f8e0204 */
[----:B------:R-:W-:Y:S01]  /*1660*/  MOV R28, R12 ;  /* 0x0000000c001c7202 */ /* 0x000fe20000000f00 */
[----:B------:R-:W-:-:S03]  /*1670*/  IMAD.IADD R9, R3, 0x1, R0 ;  /* 0x0000000103097824 */ /* 0x000fc600078e0200 */
[----:B------:R-:W-:Y:S01]  /*1680*/  IADD3 R8, R13, R4, RZ ;  /* 0x000000040d087210 */ /* 0x000fe20007ffe0ff */
[----:B------:R-:W-:Y:S06]  /*1690*/  BRA `(.L_x_1603) ;  /* 0x0000000400407947 */ /* 0x000fec0003800000 */
.L_x_1602:
[----:B------:R-:W1:Y:S01]  /*16a0*/  LDC R10, c[0x0][0x278] ;  /* 0x00009e00ff0a7b82 */ /* 0x000e620000000800 */
[----:B------:R-:W-:Y:S02]  /*16b0*/  ISETP.NE.AND P4, PT, R12, -0x1, PT ;  /* 0xffffffff0c00780c */ /* 0x000fe40003f85270 */
[----:B------:R-:W-:-:S04]  /*16c0*/  LEA R24, R37, 0xffffff80, 0x7 ;  /* 0xffffff8025187811 */ /* 0x000fc800078e38ff */
[----:B------:R-:W-:-:S07]  /*16d0*/  SHF.R.S32.HI R23, RZ, 0x1f, R24 ;  /* 0x0000001fff177819 */ /* 0x000fce0000011418 */
[----:B------:R-:W2:Y:S01]  /*16e0*/  @P4 LDC.64 R132, c[0x0][0x248] ;  /* 0x00009200ff844b82 */ /* 0x000ea20000000a00 */
[----:B------:R-:W-:Y:S01]  /*16f0*/  @P4 IMAD.IADD R14, R11, 0x1, R12 ;  /* 0x000000010b0e4824 */ /* 0x000fe200078e020c */
[----:B-1----:R-:W-:-:S04]  /*1700*/  IABS R3, R10 ;  /* 0x0000000a00037213 */ /* 0x002fc80000000000 */
[----:B------:R-:W1:Y:S01]  /*1710*/  I2F.RP R8, R3 ;  /* 0x0000000300087306 */ /* 0x000e620000209400 */
[C---:B--2---:R-:W-:Y:S02]  /*1720*/  @P4 IMAD R5, R14.reuse, R133, RZ ;  /* 0x000000850e054224 */ /* 0x044fe400078e02ff */
[----:B------:R-:W-:-:S05]  /*1730*/  @P4 IMAD.WIDE.U32 R14, R14, R132, RZ ;  /* 0x000000840e0e4225 */ /* 0x000fca00078e00ff */
[----:B-1----:R-:W1:Y:S01]  /*1740*/  MUFU.RCP R8, R8 ;  /* 0x0000000800087308 */ /* 0x002e620000001000 */
[----:B------:R-:W-:Y:S02]  /*1750*/  @P4 IADD3 R5, R15, R5, RZ ;  /* 0x000000050f054210 */ /* 0x000fe40007ffe0ff */
[----:B------:R-:W-:Y:S01]  /*1760*/  @P4 MOV R13, R14 ;  /* 0x0000000e000d4202 */ /* 0x000fe20000000f00 */
[----:B-1----:R-:W-:-:S04]  /*1770*/  VIADD R8, R8, 0xffffffe ;  /* 0x0ffffffe08087836 */ /* 0x002fc80000000000 */
[----:B------:R-:W1:Y:S02]  /*1780*/  F2I.FTZ.U32.TRUNC.NTZ R9, R8 ;  /* 0x0000000800097305 */ /* 0x000e64000021f000 */
        /* <DEDUP_REMOVED lines=22> */
[----:B------:R-:W-:Y:S02]  /*18f0*/  SHF.R.S32.HI R14, RZ, 0x1f, R11 ;  /* 0x0000001fff0e7819 */ /* 0x000fe4000001140b */
[----:B-----5:R-:W-:-:S05]  /*1900*/  SHF.R.S32.HI R13, RZ, 0x1f, R0 ;  /* 0x0000001fff0d7819 */ /* 0x020fca0000011400 */
[----:B------:R-:W4:Y:S01]  /*1910*/  LDC.64 R4, c[0x0][0x230] ;  /* 0x00008c00ff047b82 */ /* 0x000f220000000a00 */
[-C--:B---3--:R-:W-:Y:S02]  /*1920*/  IMAD R14, R14, R132.reuse, RZ ;  /* 0x000000840e0e7224 */ /* 0x088fe400078e02ff */
[----:B------:R-:W-:-:S04]  /*1930*/  IMAD.WIDE.U32 R16, R11, R132, RZ ;  /* 0x000000840b107225 */ /* 0x000fc800078e00ff */
[----:B------:R-:W-:Y:S02]  /*1940*/  IMAD R14, R11, R133, R14 ;  /* 0x000000850b0e7224 */ /* 0x000fe400078e020e */
[----:B----4-:R-:W-:-:S03]  /*1950*/  IMAD R13, R13, R4, RZ ;  /* 0x000000040d0d7224 */ /* 0x010fc600078e02ff */
[----:B------:R-:W-:Y:S01]  /*1960*/  IADD3 R15, R17, R14, RZ ;  /* 0x0000000e110f7210 */ /* 0x000fe20007ffe0ff */
[----:B------:R-:W-:Y:S01]  /*1970*/  IMAD R5, R0, R5, R13 ;  /* 0x0000000500057224 */ /* 0x000fe200078e020d */
[----:B------:R-:W-:-:S05]  /*1980*/  MOV R14, R16 ;  /* 0x00000010000e7202 */ /* 0x000fca0000000f00 */
[----:B------:R-:W-:-:S05]  /*1990*/  IMAD.WIDE.U32 R14, R0, R4, R14 ;  /* 0x00000004000e7225 */ /* 0x000fca00078e000e */
[----:B------:R-:W-:Y:S02]  /*19a0*/  IADD3 R5, R15, R5, RZ ;  /* 0x000000050f057210 */ /* 0x000fe40007ffe0ff */
[----:B------:R-:W-:-:S07]  /*19b0*/  MOV R13, R14 ;  /* 0x0000000e000d7202 */ /* 0x000fce0000000f00 */
.L_x_1604:
        /* <DEDUP_REMOVED lines=12> */
[----:B------:R-:W-:Y:S01]  /*1a80*/  IMAD R3, R20, R3, R4 ;  /* 0x0000000314037224 */ /* 0x000fe200078e0204 */
[----:B------:R-:W-:Y:S01]  /*1a90*/  MOV R28, R16 ;  /* 0x00000010001c7202 */ /* 0x000fe20000000f00 */
[----:B------:R-:W-:-:S03]  /*1aa0*/  @P4 IMAD R9, R12, R9, R15 ;  /* 0x000000090c094224 */ /* 0x000fc600078e020f */
[----:B------:R-:W-:Y:S01]  /*1ab0*/  IADD3 R8, R17, R3, RZ ;  /* 0x0000000311087210 */ /* 0x000fe20007ffe0ff */
[----:B------:R-:W-:Y:S06]  /*1ac0*/  @P4 BRA `(.L_x_1603) ;  /* 0x0000000000344947 */ /* 0x000fec0003800000 */
[----:B------:R-:W1:Y:S01]  /*1ad0*/  LDC.64 R4, c[0x0][0x250] ;  /* 0x00009400ff047b82 */ /* 0x000e620000000a00 */
[----:B------:R-:W-:Y:S02]  /*1ae0*/  SHF.R.S32.HI R12, RZ, 0x1f, R11 ;  /* 0x0000001fff0c7819 */ /* 0x000fe4000001140b */
[----:B-----5:R-:W-:-:S05]  /*1af0*/  SHF.R.S32.HI R9, RZ, 0x1f, R0 ;  /* 0x0000001fff097819 */ /* 0x020fca0000011400 */
[----:B------:R-:W2:Y:S01]  /*1b00*/  LDC.64 R2, c[0x0][0x238] ;  /* 0x00008e00ff027b82 */ /* 0x000ea20000000a00 */
[----:B-1----:R-:W-:-:S04]  /*1b10*/  IMAD R12, R12, R4, RZ ;  /* 0x000000040c0c7224 */ /* 0x002fc800078e02ff */
[C---:B------:R-:W-:Y:S02]  /*1b20*/  IMAD R5, R11.reuse, R5, R12 ;  /* 0x000000050b057224 */ /* 0x040fe400078e020c */
[----:B------:R-:W-:-:S04]  /*1b30*/  IMAD.WIDE.U32 R12, R11, R4, RZ ;  /* 0x000000040b0c7225 */ /* 0x000fc800078e00ff */
[----:B--2---:R-:W-:Y:S01]  /*1b40*/  IMAD R9, R9, R2, RZ ;  /* 0x0000000209097224 */ /* 0x004fe200078e02ff */
[----:B------:R-:W-:-:S03]  /*1b50*/  IADD3 R13, R13, R5, RZ ;  /* 0x000000050d0d7210 */ /* 0x000fc60007ffe0ff */
[C---:B------:R-:W-:Y:S02]  /*1b60*/  IMAD R9, R0.reuse, R3, R9 ;  /* 0x0000000300097224 */ /* 0x040fe400078e0209 */
[----:B------:R-:W-:-:S05]  /*1b70*/  IMAD.WIDE.U32 R2, R0, R2, R12 ;  /* 0x0000000200027225 */ /* 0x000fca00078e000c */
[----:B------:R-:W-:Y:S02]  /*1b80*/  IADD3 R9, R3, R9, RZ ;  /* 0x0000000903097210 */ /* 0x000fe40007ffe0ff */
[----:B------:R-:W-:-:S07]  /*1b90*/  MOV R14, R2 ;  /* 0x00000002000e7202 */ /* 0x000fce0000000f00 */
.L_x_1603:
[----:B------:R-:W-:Y:S01]  /*1ba0*/  ISETP.NE.AND P1, PT, R6, -0x1, PT ;  /* 0xffffffff0600780c */ /* 0x000fe20003f25270 */
[----:B------:R-:W1:Y:S01]  /*1bb0*/  S2UR UR8, SR_CgaCtaId ;  /* 0x00000000000879c3 */ /* 0x000e620000008800 */
[----:B------:R-:W-:Y:S01]  /*1bc0*/  SHF.R.S32.HI R135, RZ, 0x1f, R42 ;  /* 0x0000001fff877819 */ /* 0x000fe2000001142a */
[----:B------:R-:W-:Y:S01]  /*1bd0*/  ULDC.64 UR6, c[0x0][0x268] ;  /* 0x00009a0000067ab9 */ /* 0x000fe20000000a00 */
[----:B------:R-:W-:Y:S01]  /*1be0*/  ULDC.64 UR4, c[0x0][0x258] ;  /* 0x0000960000047ab9 */ /* 0x000fe20000000a00 */
[----:B------:R-:W-:Y:S01]  /*1bf0*/  IMAD R10, R10, UR6, RZ ;  /* 0x000000060a0a7c24 */ /* 0x000fe2000f8e02ff */
[-C--:B-----5:R-:W-:Y:S01]  /*1c00*/  LEA.HI R0, R135, R42.reuse, RZ, 0x3 ;  /* 0x0000002a87007211 */ /* 0x0a0fe200078f18ff */
[----:B------:R-:W-:Y:S01]  /*1c10*/  IMAD.IADD R230, R139, 0x1, -R138 ;  /* 0x000000018be67824 */ /* 0x000fe200078e0a8a */
[----:B------:R-:W-:Y:S01]  /*1c20*/  LEA.HI R11, R135, R42, RZ, 0x4 ;  /* 0x0000002a870b7211 */ /* 0x000fe200078f20ff */
[----:B------:R-:W2:Y:S01]  /*1c30*/  LDC.64 R192, c[0x0][0x250] ;  /* 0x00009400ffc07b82 */ /* 0x000ea20000000a00 */
[----:B------:R-:W-:Y:S01]  /*1c40*/  SHF.R.S32.HI R12, RZ, 0x3, R0 ;  /* 0x00000003ff0c7819 */ /* 0x000fe20000011400 */
[----:B------:R-:W-:Y:S01]  /*1c50*/  BSSY B0, `(.L_x_1605) ;  /* 0x000005b000007945 */ /* 0x000fe20003800000 */
[----:B------:R-:W-:-:S02]  /*1c60*/  LOP3.LUT R0, R0, 0xfffffff8, RZ, 0xc0, !PT ;  /* 0xfffffff800007812 */ /* 0x000fc400078ec0ff */
[----:B------:R-:W-:Y:S01]  /*1c70*/  @!P1 SHF.R.S32.HI R13, RZ, 0x1f, R239 ;  /* 0x0000001fff0d9819 */ /* 0x000fe200000114ef */
[----:B------:R-:W-:Y:S01]  /*1c80*/  IMAD.SHL.U32 R237, R12, 0x40, RZ ;  /* 0x000000400ced7824 */ /* 0x000fe200078e00ff */
[----:B------:R-:W-:Y:S01]  /*1c90*/  LOP3.LUT R15, R11, 0xfffffff0, RZ, 0xc0, !PT ;  /* 0xfffffff00b0f7812 */ /* 0x000fe200078ec0ff */
[----:B------:R-:W3:Y:S01]  /*1ca0*/  @P1 LDC.64 R4, c[0x0][0x240] ;  /* 0x00009000ff041b82 */ /* 0x000ee20000000a00 */
[----:B------:R-:W-:Y:S01]  /*1cb0*/  IMAD.IADD R0, R42, 0x1, -R0 ;  /* 0x000000012a007824 */ /* 0x000fe200078e0a00 */
[----:B------:R-:W-:Y:S02]  /*1cc0*/  ISETP.GE.AND P6, PT, R12, R230, PT ;  /* 0x000000e60c00720c */ /* 0x000fe40003fc6270 */
[----:B------:R-:W-:Y:S01]  /*1cd0*/  LOP3.LUT R237, R237, 0x1c0, RZ, 0xc0, !PT ;  /* 0x000001c0eded7812 */ /* 0x000fe200078ec0ff */
[----:B------:R-:W-:Y:S01]  /*1ce0*/  IMAD.SHL.U32 R238, R0, 0x8, RZ ;  /* 0x0000000800ee7824 */ /* 0x000fe200078e00ff */
[----:B------:R-:W-:Y:S01]  /*1cf0*/  IADD3 R236, R37, -0x1, RZ ;  /* 0xffffffff25ec7810 */ /* 0x000fe20007ffe0ff */
[----:B------:R-:W-:Y:S01]  /*1d00*/  IMAD.IADD R15, R42, 0x1, -R15 ;  /* 0x000000012a0f7824 */ /* 0x000fe200078e0a0f */
[----:B------:R-:W4:Y:S01]  /*1d10*/  @!P1 LDC.64 R2, c[0x0][0x228] ;  /* 0x00008a00ff029b82 */ /* 0x000f220000000a00 */
[----:B------:R-:W-:Y:S01]  /*1d20*/  VIADD R38, R238, 0x40 ;  /* 0x00000040ee267836 */ /* 0x000fe20000000000 */
[----:B------:R-:W-:-:S02]  /*1d30*/  LOP3.LUT R16, R237, 0x38, R238, 0xf8, !PT ;  /* 0x00000038ed107812 */ /* 0x000fc400078ef8ee */
[----:B------:R-:W-:Y:S02]  /*1d40*/  SHF.R.U32.HI R237, RZ, 0x3, R237 ;  /* 0x00000003ffed7819 */ /* 0x000fe400000116ed */
[----:B------:R-:W-:Y:S02]  /*1d50*/  IADD3 R28, P3, R238, R28, RZ ;  /* 0x0000001cee1c7210 */ /* 0x000fe40007f7e0ff */
[----:B------:R-:W-:Y:S02]  /*1d60*/  LOP3.LUT R237, R16, R237, RZ, 0x3c, !PT ;  /* 0x000000ed10ed7212 */ /* 0x000fe400078e3cff */
[----:B------:R-:W-:-:S05]  /*1d70*/  LEA.HI R16, R135, R42, RZ, 0x6 ;  /* 0x0000002a87107211 */ /* 0x000fca00078f30ff */
[----:B------:R-:W-:Y:S02]  /*1d80*/  IMAD.SHL.U32 R16, R16, 0x8, RZ ;  /* 0x0000000810107824 */ /* 0x000fe400078e00ff */
[----:B---3--:R-:W-:-:S03]  /*1d90*/  @P1 IMAD.WIDE.U32 R26, R6, R4, RZ ;  /* 0x00000004061a1225 */ /* 0x008fc600078e00ff */
[----:B------:R-:W-:Y:S01]  /*1da0*/  LOP3.LUT R237, R237, 0xfffffe00, R16, 0xf8, !PT ;  /* 0xfffffe00eded7812 */ /* 0x000fe200078ef810 */
[----:B------:R-:W-:Y:S01]  /*1db0*/  @P1 IMAD R4, R6, R5, R27 ;  /* 0x0000000506041224 */ /* 0x000fe200078e021b */
[----:B------:R-:W-:Y:S01]  /*1dc0*/  SHF.R.S32.HI R6, RZ, 0x1f, R15 ;  /* 0x0000001fff067819 */ /* 0x000fe2000001140f */
[-C--:B----4-:R-:W-:Y:S01]  /*1dd0*/  @!P1 IMAD R5, R13, R2.reuse, RZ ;  /* 0x000000020d059224 */ /* 0x090fe200078e02ff */
[----:B------:R-:W-:Y:S01]  /*1de0*/  SHF.R.S32.HI R13, RZ, 0x1f, R12 ;  /* 0x0000001fff0d7819 */ /* 0x000fe2000001140c */
[----:B------:R-:W-:Y:S01]  /*1df0*/  @!P1 IMAD.WIDE.U32 R32, R239, R2, RZ ;  /* 0x00000002ef209225 */ /* 0x000fe200078e00ff */
[----:B------:R-:W-:-:S03]  /*1e00*/  LEA.HI R6, R6, R15, RZ, 0x3 ;  /* 0x0000000f06067211 */ /* 0x000fc600078f18ff */
[----:B------:R-:W-:Y:S01]  /*1e10*/  @!P1 IMAD R3, R239, R3, R5 ;  /* 0x00000003ef039224 */ /* 0x000fe200078e0205 */
[----:B------:R-:W-:Y:S01]  /*1e20*/  LOP3.LUT R5, R6, 0xfffffff8, RZ, 0xc0, !PT ;  /* 0xfffffff806057812 */ /* 0x000fe200078ec0ff */
[----:B------:R-:W-:Y:S01]  /*1e30*/  @P1 IMAD.MOV.U32 R2, RZ, RZ, R26 ;  /* 0x000000ffff021224 */ /* 0x000fe200078e001a */
[----:B------:R-:W-:Y:S01]  /*1e40*/  IADD3 R26, P2, R238, R14, RZ ;  /* 0x0000000eee1a7210 */ /* 0x000fe20007f5e0ff */
[----:B------:R-:W-:Y:S01]  /*1e50*/  @!P1 IMAD.MOV.U32 R2, RZ, RZ, R32 ;  /* 0x000000ffff029224 */ /* 0x000fe200078e0020 */
[----:B------:R-:W-:Y:S01]  /*1e60*/  @!P1 IADD3 R4, R33, R3, RZ ;  /* 0x0000000321049210 */ /* 0x000fe20007ffe0ff */
[----:B------:R-:W-:Y:S01]  /*1e70*/  IMAD.IADD R5, R15, 0x1, -R5 ;  /* 0x000000010f057824 */ /* 0x000fe200078e0a05 */
[----:B------:R-:W-:Y:S01]  /*1e80*/  SHF.R.S32.HI R14, RZ, 0x1f, R238 ;  /* 0x0000001fff0e7819 */ /* 0x000fe200000114ee */
[----:B------:R-:W-:Y:S01]  /*1e90*/  VIADD R15, R12, 0x30 ;  /* 0x000000300c0f7836 */ /* 0x000fe20000000000 */
[----:B------:R-:W-:Y:S01]  /*1ea0*/  SHF.R.S32.HI R3, RZ, 0x1f, R18 ;  /* 0x0000001fff037819 */ /* 0x000fe20000011412 */
[----:B------:R-:W-:Y:S01]  /*1eb0*/  IMAD.WIDE R30, R30, 0x40, R12 ;  /* 0x000000401e1e7825 */ /* 0x000fe200078e020c */
[----:B------:R-:W-:-:S03]  /*1ec0*/  IADD3 R16, P1, R238, R2, RZ ;  /* 0x00000002ee107210 */ /* 0x000fc60007f3e0ff */
[C---:B------:R-:W-:Y:S02]  /*1ed0*/  IMAD.X R27, R14.reuse, 0x1, R9, P2 ;  /* 0x000000010e1b7824 */ /* 0x040fe400010e0609 */
[----:B------:R-:W-:Y:S02]  /*1ee0*/  IMAD R3, R3, UR4, RZ ;  /* 0x0000000403037c24 */ /* 0x000fe4000f8e02ff */
[C---:B------:R-:W-:Y:S01]  /*1ef0*/  IMAD.X R29, R14.reuse, 0x1, R8, P3 ;  /* 0x000000010e1d7824 */ /* 0x040fe200018e0608 */
[----:B------:R-:W-:Y:S01]  /*1f00*/  ISETP.GE.AND P3, PT, R15, R230, PT ;  /* 0x000000e60f00720c */ /* 0x000fe20003f66270 */
[----:B------:R-:W-:Y:S02]  /*1f10*/  IMAD.X R17, R14, 0x1, R4, P1 ;  /* 0x000000010e117824 */ /* 0x000fe400008e0604 */
[C---:B------:R-:W-:Y:S02]  /*1f20*/  IMAD R14, R20.reuse, UR7, R10 ;  /* 0x00000007140e7c24 */ /* 0x040fe4000f8e020a */
[----:B------:R-:W-:-:S04]  /*1f30*/  IMAD.WIDE.U32 R20, R20, UR6, R26 ;  /* 0x0000000614147c25 */ /* 0x000fc8000f8e001a */
[C---:B------:R-:W-:Y:S01]  /*1f40*/  IMAD R26, R18.reuse, UR5, R3 ;  /* 0x00000005121a7c24 */ /* 0x040fe2000f8e0203 */
[----:B------:R-:W-:Y:S01]  /*1f50*/  MOV R3, 0x20 ;  /* 0x0000002000037802 */ /* 0x000fe20000000f00 */
[----:B------:R-:W-:Y:S01]  /*1f60*/  IMAD.WIDE.U32 R18, R18, UR4, R16 ;  /* 0x0000000412127c25 */ /* 0x000fe2000f8e0010 */
[----:B------:R-:W-:Y:S02]  /*1f70*/  UMOV UR4, 0x400 ;  /* 0x0000040000047882 */ /* 0x000fe40000000000 */
[----:B-1----:R-:W-:Y:S01]  /*1f80*/  ULEA UR4, UR8, UR4, 0x18 ;  /* 0x0000000408047291 */ /* 0x002fe2000f8ec03f */
[C---:B------:R-:W-:Y:S02]  /*1f90*/  VIADD R17, R12.reuse, 0x10 ;  /* 0x000000100c117836 */ /* 0x040fe40000000000 */
[----:B------:R-:W-:Y:S02]  /*1fa0*/  VIADD R16, R12, 0x20 ;  /* 0x000000200c107836 */ /* 0x000fe40000000000 */
[----:B------:R-:W-:Y:S01]  /*1fb0*/  IMAD.MOV.U32 R4, RZ, RZ, 0x10 ;  /* 0x00000010ff047424 */ /* 0x000fe200078e00ff */
[-C--:B------:R-:W-:Y:S01]  /*1fc0*/  ISETP.GE.AND P5, PT, R17, R230.reuse, PT ;  /* 0x000000e61100720c */ /* 0x080fe20003fa6270 */
[----:B------:R-:W-:Y:S01]  /*1fd0*/  IMAD.SHL.U32 R2, R236, 0x80, RZ ;  /* 0x00000080ec027824 */ /* 0x000fe200078e00ff */
[----:B------:R-:W-:Y:S01]  /*1fe0*/  ISETP.GE.AND P4, PT, R16, R230, PT ;  /* 0x000000e61000720c */ /* 0x000fe20003f86270 */
[----:B------:R-:W-:Y:S01]  /*1ff0*/  IMAD.IADD R27, R19, 0x1, R26 ;  /* 0x00000001131b7824 */ /* 0x000fe200078e021a */
[----:B------:R-:W-:Y:S01]  /*2000*/  LEA R237, R237, UR4, 0x1 ;  /* 0x00000004eded7c11 */ /* 0x000fe2000f8e08ff */
[----:B------:R-:W-:Y:S01]  /*2010*/  IMAD.IADD R10, R7, 0x1, -R2 ;  /* 0x00000001070a7824 */ /* 0x000fe200078e0a02 */
[----:B------:R-:W-:-:S05]  /*2020*/  R2P PR, R5, 0x6 ;  /* 0x0000000605007804 */ /* 0x000fca0000000000 */
        /* <DEDUP_REMOVED lines=29> */
.L_x_1606:
[----:B------:R-:W-:Y:S05]  /*2200*/  BSYNC B0 ;  /* 0x0000000000007941 */ /* 0x000fea0003800000 */
.L_x_1605:
        /* <DEDUP_REMOVED lines=31> */
.L_x_1608:
[----:B------:R-:W-:Y:S05]  /*2400*/  BSYNC B0 ;  /* 0x0000000000007941 */ /* 0x000fea0003800000 */
.L_x_1607:
        /* <DEDUP_REMOVED lines=31> */
.L_x_1610:
[----:B------:R-:W-:Y:S05]  /*2600*/  BSYNC B0 ;  /* 0x0000000000007941 */ /* 0x000fea0003800000 */
.L_x_1609:
        /* <DEDUP_REMOVED lines=30> */
.L_x_1612:
[----:B------:R-:W-:Y:S05]  /*27f0*/  BSYNC B0 ;  /* 0x0000000000007941 */ /* 0x000fea0003800000 */
.L_x_1611:
[C---:B------:R-:W-:Y:S01]  /*2800*/  ISETP.GE.AND P3, PT, R12.reuse, R10, PT ;  /* 0x0000000a0c00720c */ /* 0x040fe20003f66270 */
[-C--:B------:R-:W-:Y:S01]  /*2810*/  IMAD R134, R13, R132.reuse, RZ ;  /* 0x000000840d867224 */ /* 0x080fe200078e02ff */
[----:B------:R-:W-:Y:S01]  /*2820*/  BSSY B0, `(.L_x_1613) ;  /* 0x0000020000007945 */ /* 0x000fe20003800000 */
[----:B------:R-:W-:Y:S01]  /*2830*/  IMAD.WIDE.U32 R28, R12, R132, R28 ;  /* 0x000000840c1c7225 */ /* 0x000fe200078e001c */
        /* <DEDUP_REMOVED lines=30> */
.L_x_1614:
[----:B------:R-:W-:Y:S05]  /*2a20*/  BSYNC B0 ;  /* 0x0000000000007941 */ /* 0x000fea0003800000 */
.L_x_1613:
        /* <DEDUP_REMOVED lines=24> */
.L_x_1616:
[----:B------:R-:W-:Y:S05]  /*2bb0*/  BSYNC B0 ;  /* 0x0000000000007941 */ /* 0x000fea0003800000 */
.L_x_1615:
        /* <DEDUP_REMOVED lines=27> */
.L_x_1618:
[----:B------:R-:W-:Y:S05]  /*2d70*/  BSYNC B0 ;  /* 0x0000000000007941 */ /* 0x000fea0003800000 */
.L_x_1617:
[----:B------:R-:W-:Y:S01]  /*2d80*/  BSSY B0, `(.L_x_1619) ;  /* 0x000001e000007945 */ /* 0x000fe20003800000 */
[-C--:B------:R-:W-:Y:S01]  /*2d90*/  ISETP.GE.AND P5, PT, R22, R10.reuse, PT ;  /* 0x0000000a1600720c */ /* 0x080fe20003fa6270 */
[----:B------:R-:W-:Y:S01]  /*2da0*/  VIADD R19, R12, 0x70 ;  /* 0x000000700c137836 */ /* 0x000fe20000000000 */
[----:B------:R-:W-:Y:S01]  /*2db0*/  ISETP.GE.AND P4, PT, R18, R10, PT ;  /* 0x0000000a1200720c */ /* 0x000fe20003f86270 */
[----:B------:R-:W-:-:S12]  /*2dc0*/  @P1 BRA `(.L_x_1620) ;  /* 0x0000000000641947 */ /* 0x000fd80003800000 */
[----:B------:R-:W-:Y:S01]  /*2dd0*/  ULDC UR5, c[0x0][0x2d0] ;  /* 0x0000b40000057ab9 */ /* 0x000fe20000000800 */
[----:B------:R-:W-:Y:S01]  /*2de0*/  MOV R29, R134 ;  /* 0x00000086001d7202 */ /* 0x000fe20000000f00 */
        /* <DEDUP_REMOVED lines=23> */
.L_x_1620:
[----:B------:R-:W-:Y:S05]  /*2f60*/  BSYNC B0 ;  /* 0x0000000000007941 */ /* 0x000fea0003800000 */
.L_x_1619:
        /* <DEDUP_REMOVED lines=24> */
.L_x_1622:
[----:B------:R-:W-:Y:S05]  /*30f0*/  BSYNC B0 ;  /* 0x0000000000007941 */ /* 0x000fea0003800000 */
.L_x_1621:
[----:B------:R-:W-:Y:S01]  /*3100*/  IADD3 R24, P2, R12, R24, RZ ;  /* 0x000000180c187210 */ /* 0x000fe20007f5e0ff */
[----:B------:R-:W-:Y:S01]  /*3110*/  BSSY B0, `(.L_x_1623) ;  /* 0x000001d000007945 */ /* 0x000fe20003800000 */
[----:B------:R-:W-:-:S03]  /*3120*/  ISETP.GE.AND P1, PT, R19, R10, PT ;  /* 0x0000000a1300720c */ /* 0x000fc60003f26270 */
[----:B------:R-:W-:Y:S01]  /*3130*/  IMAD.X R23, R13, 0x1, R23, P2 ;  /* 0x000000010d177824 */ /* 0x000fe200010e0617 */
[----:B------:R-:W-:Y:S09]  /*3140*/  @P5 BRA `(.L_x_1624) ;  /* 0x0000000000645947 */ /* 0x000ff20003800000 */
        /* <DEDUP_REMOVED lines=25> */
.L_x_1624:
[----:B------:R-:W-:Y:S05]  /*32e0*/  BSYNC B0 ;  /* 0x0000000000007941 */ /* 0x000fea0003800000 */
.L_x_1623:
[----:B------:R-:W-:Y:S04]  /*32f0*/  BSSY B0, `(.L_x_1625) ;  /* 0x000001b000007945 */ /* 0x000fe80003800000 */
[----:B------:R-:W-:Y:S05]  /*3300*/  @P4 BRA `(.L_x_1626) ;  /* 0x0000000000644947 */ /* 0x000fea0003800000 */
        /* <DEDUP_REMOVED lines=25> */
.L_x_1626:
[----:B------:R-:W-:Y:S05]  /*34a0*/  BSYNC B0 ;  /* 0x0000000000007941 */ /* 0x000fea0003800000 */
.L_x_1625:
        /* <DEDUP_REMOVED lines=27> */
.L_x_1628:
[----:B------:R-:W-:Y:S05]  /*3660*/  BSYNC B0 ;  /* 0x0000000000007941 */ /* 0x000fea0003800000 */
.L_x_1627:
[----:B------:R-:W0:Y:S01]  /*3670*/  LDGDEPBAR ;  /* 0x00000000000079af */ /* 0x000e220000000000 */
[----:B------:R-:W-:Y:S01]  /*3680*/  ISETP.GE.AND P5, PT, R12, R10, PT ;  /* 0x0000000a0c00720c */ /* 0x000fe20003fa6270 */
[----:B------:R-:W-:Y:S01]  /*3690*/  IMAD.IADD R21, R21, 0x1, R14 ;  /* 0x0000000115157824 */ /* 0x000fe200078e020e */
[----:B------:R-:W-:Y:S01]  /*36a0*/  SHF.R.S32.HI R11, RZ, 0x4, R11 ;  /* 0x00000004ff0b7819 */ /* 0x000fe2000001140b */
[-C--:B------:R-:W-:Y:S01]  /*36b0*/  IMAD R23, R23, R192.reuse, RZ ;  /* 0x000000c017177224 */ /* 0x080fe200078e02ff */
[----:B------:R-:W-:Y:S01]  /*36c0*/  ULDC.64 UR6, c[0x0][0x220] ;  /* 0x0000880000067ab9 */ /* 0x000fe20000000a00 */
[C---:B------:R-:W-:Y:S01]  /*36d0*/  IMAD.WIDE.U32 R40, R24.reuse, R192, R20 ;  /* 0x000000c018287225 */ /* 0x040fe200078e0014 */
[----:B------:R-:W-:Y:S01]  /*36e0*/  LEA.HI R228, R11, R11, RZ, 0x1 ;  /* 0x0000000b0be47211 */ /* 0x000fe200078f08ff */
[----:B------:R-:W-:Y:S01]  /*36f0*/  BSSY B0, `(.L_x_1629) ;  /* 0x0000024000007945 */ /* 0x000fe20003800000 */
[-C--:B------:R-:W-:Y:S01]  /*3700*/  ISETP.GE.AND P6, PT, R17, R10.reuse, PT ;  /* 0x0000000a1100720c */ /* 0x080fe20003fc6270 */
        /* <DEDUP_REMOVED lines=19> */
[----:B-1234-:R-:W-:Y:S01]  /*3840*/  @!P5 IMAD.MOV.U32 R8, RZ, RZ, R137 ;  /* 0x000000ffff08d224 */ /* 0x01efe200078e0089 */
[----:B------:R1:W-:Y:S01]  /*3850*/  @P5 STS.128 [R237+0xc000], RZ ;  /* 0x00c000ffed005388 */ /* 0x0003e20000000c00 */
[----:B------:R-:W-:-:S05]  /*3860*/  @!P5 IMAD.MOV.U32 R9, RZ, RZ, R136 ;  /* 0x000000ffff09d224 */ /* 0x000fca00078e0088 */
[----:B------:R-:W-:Y:S01]  /*3870*/  @!PT LDS RZ, [RZ] ;  /* 0x00000000fffff984 */ /* 0x000fe20000000800 */
[----:B------:R-:W-:Y:S01]  /*3880*/  @!PT LDS RZ, [RZ] ;  /* 0x00000000fffff984 */ /* 0x000fe20000000800 */
[----:B------:R-:W-:Y:S01]  /*3890*/  @!PT LDS RZ, [RZ] ;  /* 0x00000000fffff984 */ /* 0x000fe20000000800 */
[----:B------:R1:W-:Y:S04]  /*38a0*/  @!P5 LDGSTS.E.BYPASS.LTC128B.128 [R237+0xc000], desc[UR12][R8.64] ;  /* 0x0c00000008eddfae */ /* 0x0003e8000b901d4c */
[----:B------:R1:W-:Y:S01]  /*38b0*/  @P4 STS.128 [R237+0x10000], RZ ;  /* 0x010000ffed004388 */ /* 0x0003e20000000c00 */
[----:B------:R-:W-:Y:S05]  /*38c0*/  @P4 BRA `(.L_x_1630) ;  /* 0x0000000000184947 */ /* 0x000fea0003800000 */
[----:B-1----:R-:W-:Y:S02]  /*38d0*/  MOV R8, R137 ;  /* 0x0000008900087202 */ /* 0x002fe40000000f00 */
[----:B------:R-:W-:-:S05]  /*38e0*/  MOV R9, R136 ;  /* 0x0000008800097202 */ /* 0x000fca0000000f00 */
[----:B------:R-:W-:Y:S01]  /*38f0*/  @!PT LDS RZ, [RZ] ;  /* 0x00000000fffff984 */ /* 0x000fe20000000800 */
[----:B------:R-:W-:Y:S01]  /*3900*/  @!PT LDS RZ, [RZ] ;  /* 0x00000000fffff984 */ /* 0x000fe20000000800 */
[----:B------:R-:W-:Y:S01]  /*3910*/  @!PT LDS RZ, [RZ] ;  /* 0x00000000fffff984 */ /* 0x000fe20000000800 */
[----:B------:R1:W-:Y:S02]  /*3920*/  LDGSTS.E.BYPASS.LTC128B.128 [R237+0x10000], desc[UR12][R8.64+0x80] ;  /* 0x1000008008ed7fae */ /* 0x0003e4000b901d4c */
.L_x_1630:
[----:B------:R-:W-:Y:S05]  /*3930*/  BSYNC B0 ;  /* 0x0000000000007941 */ /* 0x000fea0003800000 */
.L_x_1629:
[----:B------:R1:W-:Y:S01]  /*3940*/  @P6 STS.128 [R237+0xc800], RZ ;  /* 0x00c800ffed006388 */ /* 0x0003e20000000c00 */
[----:B------:R-:W-:Y:S03]  /*3950*/  BSSY B0, `(.L_x_1631) ;  /* 0x0000015000007945 */ /* 0x000fe60003800000 */
[----:B------:R1:W-:Y:S01]  /*3960*/  @P6 STS.128 [R237+0x10800], RZ ;  /* 0x010800ffed006388 */ /* 0x0003e20000000c00 */
[----:B------:R-:W-:Y:S05]  /*3970*/  @P6 BRA `(.L_x_1632) ;  /* 0x0000000000486947 */ /* 0x000fea0003800000 */
[----:B------:R-:W-:Y:S02]  /*3980*/  ULDC UR5, c[0x0][0x2d0] ;  /* 0x0000b40000057ab9 */ /* 0x000fe40000000800 */
[----:B------:R-:W-:Y:S02]  /*3990*/  ISETP.GE.AND P5, PT, R238, UR5, PT ;  /* 0x00000005ee007c0c */ /* 0x000fe4000bfa6270 */
[----:B------:R-:W-:-:S11]  /*39a0*/  ISETP.GE.AND P4, PT, R38, UR5, PT ;  /* 0x0000000526007c0c */ /* 0x000fd6000bf86270 */
[C---:B-1234-:R-:W-:Y:S01]  /*39b0*/  @!P5 LEA R8, P6, R235.reuse, R137, 0x1 ;  /* 0x00000089eb08d211 */ /* 0x05efe200078c08ff */
        /* <DEDUP_REMOVED lines=14> */
.L_x_1632:
[----:B------:R-:W-:Y:S05]  /*3aa0*/  BSYNC B0 ;  /* 0x0000000000007941 */ /* 0x000fea0003800000 */
.L_x_1631:
[----:B------:R1:W-:Y:S01]  /*3ab0*/  @P2 STS.128 [R237+0xd000], RZ ;  /* 0x00d000ffed002388 */ /* 0x0003e20000000c00 */
[----:B------:R-:W-:Y:S01]  /*3ac0*/  IMAD.IADD R228, R11, 0x1, -R228 ;  /* 0x000000010be47824 */ /* 0x000fe200078e0ae4 */
[----:B------:R-:W-:Y:S01]  /*3ad0*/  SHF.R.S32.HI R43, RZ, 0x5, R135 ;  /* 0x00000005ff2b7819 */ /* 0x000fe20000011487 */
[----:B-1234-:R-:W-:Y:S01]  /*3ae0*/  IMAD.SHL.U32 R8, R0, 0x40, RZ ;  /* 0x0000004000087824 */ /* 0x01efe200078e00ff */
        /* <DEDUP_REMOVED lines=17> */
[----:B-1----:R-:W-:Y:S08]  /*3c00*/  @P2 BRA `(.L_x_1634) ;  /* 0x0000000000502947 */ /* 0x002ff00003800000 */
        /* <DEDUP_REMOVED lines=20> */
.L_x_1634:
[----:B------:R-:W-:Y:S05]  /*3d50*/  BSYNC B0 ;  /* 0x0000000000007941 */ /* 0x000fea0003800000 */
.L_x_1633:
        /* <DEDUP_REMOVED lines=13> */
[----:B------:R-:W-:Y:S01]  /*3e30*/  @!P2 IMAD.MOV.U32 R10, RZ, RZ, R137 ;  /* 0x000000ffff0aa224 */ /* 0x000fe200078e0089 */
[----:B------:R4:W-:Y:S01]  /*3e40*/  @P2 STS.128 [R237+0xd800], RZ ;  /* 0x00d800ffed002388 */ /* 0x0009e20000000c00 */
[----:B------:R-:W-:Y:S02]  /*3e50*/  @!P2 IMAD.MOV.U32 R11, RZ, RZ, R136 ;  /* 0x000000ffff0ba224 */ /* 0x000fe400078e0088 */
[----:B------:R-:W-:Y:S02]  /*3e60*/  @!P2 IMAD R8, R193, 0x60, RZ ;  /* 0x00000060c108a824 */ /* 0x000fe400078e02ff */
[----:B------:R-:W-:-:S05]  /*3e70*/  @!P2 IMAD.WIDE.U32 R10, R192, 0x60, R10 ;  /* 0x00000060c00aa825 */ /* 0x000fca00078e000a */
[----:B------:R-:W-:Y:S02]  /*3e80*/  @!P2 IADD3 R9, R11, R8, RZ ;  /* 0x000000080b09a210 */ /* 0x000fe40007ffe0ff */
[----:B------:R-:W-:-:S05]  /*3e90*/  @!P2 MOV R8, R10 ;  /* 0x0000000a0008a202 */ /* 0x000fca0000000f00 */
[----:B------:R-:W-:Y:S01]  /*3ea0*/  @!PT LDS RZ, [RZ] ;  /* 0x00000000fffff984 */ /* 0x000fe20000000800 */
[----:B------:R-:W-:Y:S01]  /*3eb0*/  @!PT LDS RZ, [RZ] ;  /* 0x00000000fffff984 */ /* 0x000fe20000000800 */
[----:B------:R-:W-:Y:S01]  /*3ec0*/  @!PT LDS RZ, [RZ] ;  /* 0x00000000fffff984 */ /* 0x000fe20000000800 */
[----:B------:R4:W-:Y:S04]  /*3ed0*/  @!P2 LDGSTS.E.BYPASS.LTC128B.128 [R237+0xd800], desc[UR12][R8.64] ;  /* 0x0d80000008edafae */ /* 0x0009e8000b901d4c */
[----:B------:R4:W-:Y:S01]  /*3ee0*/  @P1 STS.128 [R237+0x11800], RZ ;  /* 0x011800ffed001388 */ /* 0x0009e20000000c00 */
[----:B------:R-:W-:Y:S05]  /*3ef0*/  @P1 BRA `(.L_x_1636) ;  /* 0x0000000000281947 */ /* 0x000fea0003800000 */
[----:B------:R-:W-:Y:S01]  /*3f00*/  MOV R10, R137 ;  /* 0x00000089000a7202 */ /* 0x000fe20000000f00 */
[----:B----4-:R-:W-:Y:S01]  /*3f10*/  IMAD R8, R193, 0x60, RZ ;  /* 0x00000060c1087824 */ /* 0x010fe200078e02ff */
[----:B------:R-:W-:-:S03]  /*3f20*/  MOV R11, R136 ;  /* 0x00000088000b7202 */ /* 0x000fc60000000f00 */
[----:B------:R-:W-:-:S05]  /*3f30*/  IMAD.WIDE.U32 R10, R192, 0x60, R10 ;  /* 0x00000060c00a7825 */ /* 0x000fca00078e000a */
[----:B------:R-:W-:Y:S02]  /*3f40*/  IADD3 R9, R11, R8, RZ ;  /* 0x000000080b097210 */ /* 0x000fe40007ffe0ff */
[----:B------:R-:W-:-:S05]  /*3f50*/  MOV R8, R10 ;  /* 0x0000000a00087202 */ /* 0x000fca0000000f00 */
[----:B------:R-:W-:Y:S01]  /*3f60*/  @!PT LDS RZ, [RZ] ;  /* 0x00000000fffff984 */ /* 0x000fe20000000800 */
[----:B------:R-:W-:Y:S01]  /*3f70*/  @!PT LDS RZ, [RZ] ;  /* 0x00000000fffff984 */ /* 0x000fe20000000800 */
[----:B------:R-:W-:Y:S01]  /*3f80*/  @!PT LDS RZ, [RZ] ;  /* 0x00000000fffff984 */ /* 0x000fe20000000800 */
[----:B------:R4:W-:Y:S02]  /*3f90*/  LDGSTS.E.BYPASS.LTC128B.128 [R237+0x11800], desc[UR12][R8.64+0x80] ;  /* 0x1180008008ed7fae */ /* 0x0009e4000b901d4c */
.L_x_1636:
[----:B------:R-:W-:Y:S05]  /*3fa0*/  BSYNC B0 ;  /* 0x0000000000007941 */ /* 0x000fea0003800000 */
.L_x_1635:
[----:B------:R1:W-:Y:S01]  /*3fb0*/  @P3 STS.128 [R237+0xe000], RZ ;  /* 0x00e000ffed003388 */ /* 0x0003e20000000c00 */
[----:B------:R-:W-:Y:S03]  /*3fc0*/  BSSY B0, `(.L_x_1637) ;  /* 0x0000017000007945 */ /* 0x000fe60003800000 */
[----:B------:R1:W-:Y:S01]  /*3fd0*/  @P3 STS.128 [R237+0x12000], RZ ;  /* 0x012000ffed003388 */ /* 0x0003e20000000c00 */
[----:B------:R-:W-:Y:S05]  /*3fe0*/  @P3 BRA `(.L_x_1638) ;  /* 0x0000000000503947 */ /* 0x000fea0003800000 */
[----:B------:R-:W-:Y:S01]  /*3ff0*/  ULDC UR5, c[0x0][0x2d0] ;  /* 0x0000b40000057ab9 */ /* 0x000fe20000000800 */
[----:B----4-:R-:W-:Y:S01]  /*4000*/  IMAD.SHL.U32 R9, R192, 0x40, RZ ;  /* 0x00000040c0097824 */ /* 0x010fe200078e00ff */
        /* <DEDUP_REMOVED lines=12> */
[----:B----4-:R-:W-:-:S04]  /*40d0*/  LEA R10, P1, R9, R137, 0x1 ;  /* 0x00000089090a7211 */ /* 0x010fc800078208ff */
[----:B------:R-:W-:-:S05]  /*40e0*/  LEA.HI.X R11, R9, R136, R8, 0x1, P1 ;  /* 0x00000088090b7211 */ /* 0x000fca00008f0c08 */
[----:B------:R-:W-:Y:S01]  /*40f0*/  @!PT LDS RZ, [RZ] ;  /* 0x00000000fffff984 */ /* 0x000fe20000000800 */
[----:B------:R-:W-:Y:S01]  /*4100*/  @!PT LDS RZ, [RZ] ;  /* 0x00000000fffff984 */ /* 0x000fe20000000800 */
[----:B------:R-:W-:Y:S01]  /*4110*/  @!PT LDS RZ, [RZ] ;  /* 0x00000000fffff984 */ /* 0x000fe20000000800 */
[----:B------:R4:W-:Y:S04]  /*4120*/  LDGSTS.E.BYPASS.LTC128B.128 [R237+0x12000], desc[UR12][R10.64+0x80] ;  /* 0x120000800aed7fae */ /* 0x0009e8000b901d4c */
.L_x_1638:
[----:B------:R-:W-:Y:S05]  /*4130*/  BSYNC B0 ;  /* 0x0000000000007941 */ /* 0x000fea0003800000 */
.L_x_1637:
[----:B------:R1:W-:Y:S01]  /*4140*/  @P6 STS.128 [R237+0xe800], RZ ;  /* 0x00e800ffed006388 */ /* 0x0003e20000000c00 */
[----:B------:R-:W-:Y:S03]  /*4150*/  BSSY B0, `(.L_x_1639) ;  /* 0x000001d000007945 */ /* 0x000fe60003800000 */
[----:B------:R1:W-:Y:S01]  /*4160*/  @P6 STS.128 [R237+0x12800], RZ ;  /* 0x012800ffed006388 */ /* 0x0003e20000000c00 */
[----:B------:R-:W-:Y:S05]  /*4170*/  @P6 BRA `(.L_x_1640) ;  /* 0x0000000000686947 */ /* 0x000fea0003800000 */
[----:B------:R-:W-:Y:S02]  /*4180*/  ULDC UR5, c[0x0][0x2d0] ;  /* 0x0000b40000057ab9 */ /* 0x000fe40000000800 */
[----:B------:R-:W-:Y:S02]  /*4190*/  ISETP.GE.AND P2, PT, R238, UR5, PT ;  /* 0x00000005ee007c0c */ /* 0x000fe4000bf46270 */
[----:B------:R-:W-:-:S11]  /*41a0*/  ISETP.GE.AND P1, PT, R38, UR5, PT ;  /* 0x0000000526007c0c */ /* 0x000fd6000bf26270 */
[----:B----4-:R-:W-:Y:S01]  /*41b0*/  @!P2 IMAD.MOV.U32 R10, RZ, RZ, R137 ;  /* 0x000000ffff0aa224 */ /* 0x010fe200078e0089 */
        /* <DEDUP_REMOVED lines=22> */
.L_x_1640:
[----:B------:R-:W-:Y:S05]  /*4320*/  BSYNC B0 ;  /* 0x0000000000007941 */ /* 0x000fea0003800000 */
.L_x_1639:
        /* <DEDUP_REMOVED lines=30> */
.L_x_1642:
[----:B------:R-:W-:Y:S05]  /*4510*/  BSYNC B0 ;  /* 0x0000000000007941 */ /* 0x000fea0003800000 */
.L_x_1641:
        /* <DEDUP_REMOVED lines=30> */
.L_x_1644:
[----:B------:R-:W-:Y:S05]  /*4700*/  BSYNC B0 ;  /* 0x0000000000007941 */ /* 0x000fea0003800000 */
.L_x_1643:
[----:B----4-:R-:W-:Y:S01]  /*4710*/  LDSM.16.M88.4 R8, [R229] ;  /* 0x00000000e508783b */ /* 0x010fe20000000200 */
[----:B------:R-:W-:Y:S01]  /*4720*/  R2P PR, R0, 0x6 ;  /* 0x0000000600007804 */ /* 0x000fe20000000000 */
[C---:B------:R-:W-:Y:S01]  /*4730*/  VIADD R0, R228.reuse, 0x4000 ;  /* 0x00004000e4007836 */ /* 0x040fe20000000000 */
[----:B------:R-:W-:Y:S01]  /*4740*/  ULDC UR10, c[0x0][0x39c] ;  /* 0x0000e700000a7ab9 */ /* 0x000fe20000000800 */
[----:B------:R-:W4:Y:S01]  /*4750*/  LDSM.16.M88.4 R32, [R228+0x4000] ;  /* 0x00400000e420783b */ /* 0x000f220000000200 */
[----:B------:R-:W-:Y:S01]  /*4760*/  VIADD R226, R228, 0x4020 ;  /* 0x00004020e4e27836 */ /* 0x000fe20000000000 */
[----:B------:R-:W-:Y:S01]  /*4770*/  LOP3.LUT R223, R5, R6, RZ, 0xfc, !PT ;  /* 0x0000000605df7212 */ /* 0x000fe200078efcff */
[--C-:B------:R-:W-:Y:S01]  /*4780*/  IMAD R227, R4, 0x2, R229.reuse ;  /* 0x0000000204e37824 */ /* 0x100fe200078e02e5 */
[----:B------:R-:W5:Y:S01]  /*4790*/  LDSM.16.M88.4 R76, [R228+0x4800] ;  /* 0x00480000e44c783b */ /* 0x000f620000000200 */
[C---:B------:R-:W-:Y:S02]  /*47a0*/  IMAD R225, R3.reuse, 0x2, R229 ;  /* 0x0000000203e17824 */ /* 0x040fe400078e02e5 */
[----:B------:R-:W-:Y:S01]  /*47b0*/  IMAD R224, R3, 0x2, R227 ;  /* 0x0000000203e07824 */ /* 0x000fe200078e02e3 */
[----:B------:R-:W3:Y:S01]  /*47c0*/  LDSM.16.M88.4 R68, [R228+0x5000] ;  /* 0x00500000e444783b */ /* 0x000ee20000000200 */
[----:B------:R-:W-:-:S02]  /*47d0*/  IMAD R43, R43, 0x10, R138 ;  /* 0x000000102b2b7824 */ /* 0x000fc400078e028a */
[----:B------:R-:W-:Y:S01]  /*47e0*/  @P1 VIADD R226, R0, 0xffffffe0 ;  /* 0xffffffe000e21836 */ /* 0x000fe20000000000 */
[----:B------:R-:W3:Y:S01]  /*47f0*/  LDSM.16.M88.4 R60, [R228+0x5800] ;  /* 0x00580000e43c783b */ /* 0x000ee20000000200 */
[----:B------:R-:W-:Y:S02]  /*4800*/  IMAD.MOV.U32 R0, RZ, RZ, 0x40 ;  /* 0x00000040ff007424 */ /* 0x000fe400078e00ff */
[C---:B------:R-:W-:Y:S01]  /*4810*/  VIADD R218, R226.reuse, 0x800 ;  /* 0x00000800e2da7836 */ /* 0x040fe20000000000 */
[----:B------:R-:W3:Y:S01]  /*4820*/  LDSM.16.M88.4 R108, [R228+0x6000] ;  /* 0x00600000e46c783b */ /* 0x000ee20000000200 */
[----:B------:R-:W-:Y:S01]  /*4830*/  VIADD R217, R226, 0x1000 ;  /* 0x00001000e2d97836 */ /* 0x000fe20000000000 */
[----:B------:R-:W-:Y:S01]  /*4840*/  SEL R0, R0, 0xffffffc0, !P2 ;  /* 0xffffffc000007807 */ /* 0x000fe20005000000 */
[C---:B------:R-:W-:Y:S01]  /*4850*/  VIADD R216, R226.reuse, 0x1800 ;  /* 0x00001800e2d87836 */ /* 0x040fe20000000000 */
[----:B------:R-:W3:Y:S01]  /*4860*/  LDSM.16.M88.4 R100, [R228+0x6800] ;  /* 0x00680000e464783b */ /* 0x000ee20000000200 */
[----:B------:R-:W-:-:S02]  /*4870*/  VIADD R215, R226, 0x2000 ;  /* 0x00002000e2d77836 */ /* 0x000fc40000000000 */
[----:B------:R-:W-:Y:S01]  /*4880*/  IMAD.IADD R222, R228, 0x1, R0 ;  /* 0x00000001e4de7824 */ /* 0x000fe200078e0200 */
[----:B------:R-:W3:Y:S01]  /*4890*/  LDSM.16.M88.4 R92, [R228+0x7000] ;  /* 0x00700000e45c783b */ /* 0x000ee20000000200 */
[----:B------:R-:W-:Y:S02]  /*48a0*/  IMAD.IADD R211, R0, 0x1, R226 ;  /* 0x0000000100d37824 */ /* 0x000fe400078e02e2 */
[C---:B------:R-:W-:Y:S01]  /*48b0*/  VIADD R214, R226.reuse, 0x2800 ;  /* 0x00002800e2d67836 */ /* 0x040fe20000000000 */
[----:B------:R-:W3:Y:S01]  /*48c0*/  LDSM.16.M88.4 R16, [R228+0x7800] ;  /* 0x00780000e410783b */ /* 0x000ee20000000200 */
[C---:B------:R-:W-:Y:S02]  /*48d0*/  VIADD R213, R226.reuse, 0x3000 ;  /* 0x00003000e2d57836 */ /* 0x040fe40000000000 */
[C---:B------:R-:W-:Y:S01]  /*48e0*/  VIADD R212, R226.reuse, 0x3800 ;  /* 0x00003800e2d47836 */ /* 0x040fe20000000000 */
[----:B------:R-:W-:Y:S01]  /*48f0*/  LDSM.16.M88.4 R52, [R227] ;  /* 0x00000000e334783b */ /* 0x000fe20000000200 */
[----:B------:R-:W-:-:S02]  /*4900*/  VIADD R210, R226, 0x4000 ;  /* 0x00004000e2d27836 */ /* 0x000fc40000000000 */
[C---:B------:R-:W-:Y:S01]  /*4910*/  VIADD R209, R226.reuse, 0x4800 ;  /* 0x00004800e2d17836 */ /* 0x040fe20000000000 */
[----:B------:R-:W3:Y:S01]  /*4920*/  LDSM.16.M88.4 R28, [R226] ;  /* 0x00000000e21c783b */ /* 0x000ee20000000200 */
[C---:B------:R-:W-:Y:S02]  /*4930*/  VIADD R208, R226.reuse, 0x5000 ;  /* 0x00005000e2d07836 */ /* 0x040fe40000000000 */
[C---:B------:R-:W-:Y:S01]  /*4940*/  VIADD R207, R226.reuse, 0x5800 ;  /* 0x00005800e2cf7836 */ /* 0x040fe20000000000 */
[----:B------:R-:W3:Y:S01]  /*4950*/  LDSM.16.M88.4 R20, [R226+0x800] ;  /* 0x00080000e214783b */ /* 0x000ee20000000200 */
[----:B----4-:R-:W-:Y:S01]  /*4960*/  HMMA.16816.F32.BF16 R24, R8, R32, RZ ;  /* 0x000000200818723c */ /* 0x010fe200000418ff */
[C---:B------:R-:W-:Y:S02]  /*4970*/  VIADD R206, R226.reuse, 0x6000 ;  /* 0x00006000e2ce7836 */ /* 0x040fe40000000000 */
[----:B-12---:R-:W1:Y:S01]  /*4980*/  LDSM.16.M88.4 R12, [R226+0x1000] ;  /* 0x00100000e20c783b */ /* 0x006e620000000200 */
[----:B------:R-:W-:-:S02]  /*4990*/  VIADD R205, R226, 0x6800 ;  /* 0x00006800e2cd7836 */ /* 0x000fc40000000000 */
[----:B-----5:R-:W-:Y:S01]  /*49a0*/  HMMA.16816.F32.BF16 R48, R8, R76, RZ ;  /* 0x0000004c0830723c */ /* 0x020fe200000418ff */
[----:B------:R-:W2:Y:S01]  /*49b0*/  LDSM.16.M88.4 R112, [R226+0x1800] ;  /* 0x00180000e270783b */ /* 0x000ea20000000200 */
[----:B------:R-:W-:-:S03]  /*49c0*/  VIADD R204, R226, 0x7000 ;  /* 0x00007000e2cc7836 */ /* 0x000fc60000000000 */
[----:B------:R-:W-:Y:S01]  /*49d0*/  LDSM.16.M88.4 R80, [R226+0x2000] ;  /* 0x00200000e250783b */ /* 0x000fe20000000200 */
[C---:B---3--:R-:W-:Y:S03]  /*49e0*/  HMMA.16816.F32.BF16 R72, R8.reuse, R68, RZ ;  /* 0x000000440848723c */ /* 0x048fe600000418ff */
[----:B------:R-:W-:Y:S03]  /*49f0*/  LDSM.16.M88.4 R44, [R226+0x2800] ;  /* 0x00280000e22c783b */ /* 0x000fe60000000200 */
[C---:B------:R-:W-:Y:S01]  /*4a00*/  HMMA.16816.F32.BF16 R64, R8.reuse, R60, RZ ;  /* 0x0000003c0840723c */ /* 0x040fe200000418ff */
[----:B------:R-:W-:Y:S04]  /*4a10*/  LDSM.16.M88.4 R84, [R225] ;  /* 0x00000000e154783b */ /* 0x000fe80000000200 */
[----:B------:R-:W-:Y:S01]  /*4a20*/  LDSM.16.M88.4 R124, [R222+0x4000] ;  /* 0x00400000de7c783b */ /* 0x000fe20000000200 */
        /* <DEDUP_REMOVED lines=33> */
[C---:B------:R-:W-:Y:S06]  /*4c40*/  HMMA.16816.F32.BF16 R56, R52.reuse, R80, R56 ;  /* 0x000000503438723c */ /* 0x040fec0000041838 */
[C---:B------:R-:W-:Y:S01]  /*4c50*/  HMMA.16816.F32.BF16 R108, R52.reuse, R82, R108 ;  /* 0x00000052346c723c */ /* 0x040fe2000004186c */
[----:B------:R-:W3:Y:S05]  /*4c60*/  LDSM.16.M88.4 R80, [R222+0x7000] ;  /* 0x00700000de50783b */ /* 0x000eea0000000200 */
[C---:B------:R-:W-:Y:S06]  /*4c70*/  HMMA.16816.F32.BF16 R104, R52.reuse, R44, R104 ;  /* 0x0000002c3468723c */ /* 0x040fec0000041868 */
[----:B------:R-:W-:Y:S01]  /*4c80*/  HMMA.16816.F32.BF16 R100, R52, R46, R100 ;  /* 0x0000002e3464723c */ /* 0x000fe20000041864 */
[----:B------:R-:W3:Y:S05]  /*4c90*/  LDSM.16.M88.4 R44, [R222+0x7800] ;  /* 0x00780000de2c783b */ /* 0x000eea0000000200 */
[C---:B------:R-:W-:Y:S06]  /*4ca0*/  HMMA.16816.F32.BF16 R24, R84.reuse, R124, R24 ;  /* 0x0000007c5418723c */ /* 0x040fec0000041818 */
[----:B------:R-:W-:Y:S01]  /*4cb0*/  HMMA.16816.F32.BF16 R32, R84, R126, R32 ;  /* 0x0000007e5420723c */ /* 0x000fe20000041820 */
[----:B------:R-:W-:Y:S05]  /*4cc0*/  LDSM.16.M88.4 R124, [R222+0x8000] ;  /* 0x00800000de7c783b */ /* 0x000fea0000000200 */
[C---:B------:R-:W-:Y:S06]  /*4cd0*/  HMMA.16816.F32.BF16 R88, R52.reuse, R128, R88 ;  /* 0x000000803458723c */ /* 0x040fec0000041858 */
[----:B------:R-:W-:Y:S01]  /*4ce0*/  HMMA.16816.F32.BF16 R8, R52, R130, R8 ;  /* 0x000000823408723c */ /* 0x000fe20000041808 */
[----:B------:R-:W-:Y:S04]  /*4cf0*/  LDSM.16.M88.4 R52, [R211+0x800] ;  /* 0x00080000d334783b */ /* 0x000fe80000000200 */
[----:B------:R-:W-:Y:S01]  /*4d00*/  LDSM.16.M88.4 R128, [R228+0x8800] ;  /* 0x00880000e480783b */ /* 0x000fe20000000200 */
[C---:B----4-:R-:W-:Y:S06]  /*4d10*/  HMMA.16816.F32.BF16 R48, R84.reuse, R28, R48 ;  /* 0x0000001c5430723c */ /* 0x050fec0000041830 */
[C---:B------:R-:W-:Y:S01]  /*4d20*/  HMMA.16816.F32.BF16 R76, R84.reuse, R30, R76 ;  /* 0x0000001e544c723c */ /* 0x040fe2000004184c */
[----:B------:R-:W-:Y:S05]  /*4d30*/  LDSM.16.M88.4 R28, [R228+0x8000] ;  /* 0x00800000e41c783b */ /* 0x000fea0000000200 */
[C---:B-----5:R-:W-:Y:S06]  /*4d40*/  HMMA.16816.F32.BF16 R64, R84.reuse, R20, R64 ;  /* 0x000000145440723c */ /* 0x060fec0000041840 */
[C---:B------:R-:W-:Y:S01]  /*4d50*/  HMMA.16816.F32.BF16 R60, R84.reuse, R22, R60 ;  /* 0x00000016543c723c */ /* 0x040fe2000004183c */
[----:B------:R-:W4:Y:S05]  /*4d60*/  LDSM.16.M88.4 R20, [R229+0x2000] ;  /* 0x00200000e514783b */ /* 0x000f2a0000000200 */
[C---:B-1----:R-:W-:Y:S06]  /*4d70*/  HMMA.16816.F32.BF16 R72, R84.reuse, R12, R72 ;  /* 0x0000000c5448723c */ /* 0x042fec0000041848 */
[----:B------:R-:W-:Y:S01]  /*4d80*/  HMMA.16816.F32.BF16 R68, R84, R14, R68 ;  /* 0x0000000e5444723c */ /* 0x000fe20000041844 */
[----:B------:R-:W1:Y:S05]  /*4d90*/  LDSM.16.M88.4 R12, [R211+0x1000] ;  /* 0x00100000d30c783b */ /* 0x000e6a0000000200 */
[C---:B--2---:R-:W-:Y:S06]  /*4da0*/  HMMA.16816.F32.BF16 R24, R120.reuse, R16, R24 ;  /* 0x000000107818723c */ /* 0x044fec0000041818 */
[----:B------:R-:W-:Y:S01]  /*4db0*/  HMMA.16816.F32.BF16 R32, R120, R18, R32 ;  /* 0x000000127820723c */ /* 0x000fe20000041820 */
        /* <DEDUP_REMOVED lines=8> */
[C---:B------:R-:W-:Y:S01]  /*4e40*/  HMMA.16816.F32.BF16 R92, R84.reuse, R82, R92 ;  /* 0x00000052545c723c */ /* 0x040fe2000004185c */
[----:B------:R-:W-:Y:S05]  /*4e50*/  LDSM.16.M88.4 R80, [R228+0x9000] ;  /* 0x00900000e450783b */ /* 0x000fea0000000200 */
[C---:B------:R-:W-:Y:S06]  /*4e60*/  HMMA.16816.F32.BF16 R88, R84.reuse, R44, R88 ;  /* 0x0000002c5458723c */ /* 0x040fec0000041858 */
[----:B------:R-:W-:Y:S01]  /*4e70*/  HMMA.16816.F32.BF16 R84, R84, R46, R8 ;  /* 0x0000002e5454723c */ /* 0x000fe20000041808 */
[----:B------:R-:W2:Y:S04]  /*4e80*/  LDSM.16.M88.4 R44, [R226+0x4000] ;  /* 0x00400000e22c783b */ /* 0x000ea80000000200 */
[----:B------:R-:W3:Y:S01]  /*4e90*/  LDSM.16.M88.4 R8, [R211+0x1800] ;  /* 0x00180000d308783b */ /* 0x000ee20000000200 */
[C---:B----4-:R-:W-:Y:S06]  /*4ea0*/  HMMA.16816.F32.BF16 R24, R20.reuse, R28, R24 ;  /* 0x0000001c1418723c */ /* 0x050fec0000041818 */
[----:B------:R-:W-:Y:S01]  /*4eb0*/  HMMA.16816.F32.BF16 R32, R20, R30, R32 ;  /* 0x0000001e1420723c */ /* 0x000fe20000041820 */
[----:B------:R-:W-:Y:S05]  /*4ec0*/  LDSM.16.M88.4 R28, [R211+0x4000] ;  /* 0x00400000d31c783b */ /* 0x000fea0000000200 */
[C---:B-1----:R-:W-:Y:S06]  /*4ed0*/  HMMA.16816.F32.BF16 R72, R120.reuse, R12, R72 ;  /* 0x0000000c7848723c */ /* 0x042fec0000041848 */
[C---:B------:R-:W-:Y:S01]  /*4ee0*/  HMMA.16816.F32.BF16 R68, R120.reuse, R14, R68 ;  /* 0x0000000e7844723c */ /* 0x040fe20000041844 */
[----:B------:R-:W1:Y:S05]  /*4ef0*/  LDSM.16.M88.4 R12, [R225+0x2000] ;  /* 0x00200000e10c783b */ /* 0x000e6a0000000200 */
[C---:B------:R-:W-:Y:S06]  /*4f00*/  HMMA.16816.F32.BF16 R76, R120.reuse, R54, R76 ;  /* 0x00000036784c723c */ /* 0x040fec000004184c */
[----:B------:R-:W-:Y:S01]  /*4f10*/  HMMA.16816.F32.BF16 R48, R120, R52, R48 ;  /* 0x000000347830723c */ /* 0x000fe20000041830 */
[----:B------:R-:W-:Y:S05]  /*4f20*/  LDSM.16.M88.4 R52, [R226+0x4800] ;  /* 0x00480000e234783b */ /* 0x000fea0000000200 */
[C---:B--2---:R-:W-:Y:S06]  /*4f30*/  HMMA.16816.F32.BF16 R24, R16.reuse, R44, R24 ;  /* 0x0000002c1018723c */ /* 0x044fec0000041818 */
[----:B------:R-:W-:Y:S01]  /*4f40*/  HMMA.16816.F32.BF16 R32, R16, R46, R32 ;  /* 0x0000002e1020723c */ /* 0x000fe20000041820 */
[----:B------:R-:W-:Y:S05]  /*4f50*/  LDSM.16.M88.4 R44, [R222+0x8800] ;  /* 0x00880000de2c783b */ /* 0x000fea0000000200 */
[C---:B---3--:R-:W-:Y:S06]  /*4f60*/  HMMA.16816.F32.BF16 R64, R120.reuse, R8, R64 ;  /* 0x000000087840723c */ /* 0x048fec0000041840 */
[----:B------:R-:W-:Y:S01]  /*4f70*/  HMMA.16816.F32.BF16 R60, R120, R10, R60 ;  /* 0x0000000a783c723c */ /* 0x000fe2000004183c */
[----:B------:R-:W2:Y:S05]  /*4f80*/  LDSM.16.M88.4 R8, [R224+0x2000] ;  /* 0x00200000e008783b */ /* 0x000eaa0000000200 */
[----:B-1----:R-:W-:Y:S06]  /*4f90*/  HMMA.16816.F32.BF16 R24, R12, R124, R24 ;  /* 0x0000007c0c18723c */ /* 0x002fec0000041818 */
[C---:B------:R-:W-:Y:S06]  /*4fa0*/  HMMA.16816.F32.BF16 R104, R120.reuse, R116, R104 ;  /* 0x000000747868723c */ /* 0x040fec0000041868 */
[----:B------:R-:W-:Y:S01]  /*4fb0*/  HMMA.16816.F32.BF16 R100, R120, R118, R100 ;  /* 0x000000767864723c */ /* 0x000fe20000041864 */
[----:B------:R-:W1:Y:S05]  /*4fc0*/  LDSM.16.M88.4 R116, [R226+0x5000] ;  /* 0x00500000e274783b */ /* 0x000e6a0000000200 */
[----:B------:R-:W-:Y:S01]  /*4fd0*/  HMMA.16816.F32.BF16 R32, R12, R126, R32 ;  /* 0x0000007e0c20723c */ /* 0x000fe20000041820 */
[----:B------:R-:W-:Y:S05]  /*4fe0*/  LDSM.16.M88.4 R124, [R211+0x4800] ;  /* 0x00480000d37c783b */ /* 0x000fea0000000200 */
[C---:B------:R-:W-:Y:S06]  /*4ff0*/  HMMA.16816.F32.BF16 R76, R20.reuse, R130, R76 ;  /* 0x00000082144c723c */ /* 0x040fec000004184c */
        /* <DEDUP_REMOVED lines=9> */
[C---:B------:R-:W-:Y:S01]  /*5090*/  HMMA.16816.F32.BF16 R48, R16.reuse, R52, R48 ;  /* 0x000000341030723c */ /* 0x040fe20000041830 */
[----:B------:R-:W3:Y:S05]  /*50a0*/  LDSM.16.M88.4 R52, [R211+0x5000] ;  /* 0x00500000d334783b */ /* 0x000eea0000000200 */
[----:B-1----:R-:W-:Y:S01]  /*50b0*/  HMMA.16816.F32.BF16 R72, R16, R116, R72 ;  /* 0x000000741048723c */ /* 0x002fe20000041848 */
        /* <DEDUP_REMOVED lines=10> */
[----:B------:R-:W-:Y:S06]  /*5160*/  HMMA.16816.F32.BF16 R56, R120, R140, R56 ;  /* 0x0000008c7838723c */ /* 0x000fec0000041838 */
[C---:B------:R-:W-:Y:S01]  /*5170*/  HMMA.16816.F32.BF16 R76, R12.reuse, R46, R76 ;  /* 0x0000002e0c4c723c */ /* 0x040fe2000004184c */
[----:B------:R-:W-:Y:S05]  /*5180*/  MUFU.TANH R117, R35 ;  /* 0x0000002300757308 */ /* 0x000fea0000002400 */
[C---:B------:R-:W-:Y:S01]  /*5190*/  HMMA.16816.F32.BF16 R48, R12.reuse, R44, R48 ;  /* 0x0000002c0c30723c */ /* 0x040fe20000041830 */
[----:B------:R-:W1:Y:S02]  /*51a0*/  LDSM.16.M88.4 R44, [R226+0x5800] ;  /* 0x00580000e22c783b */ /* 0x000e640000000200 */
[----:B------:R-:W-:Y:S03]  /*51b0*/  MUFU.TANH R27, R27 ;  /* 0x0000001b001b7308 */ /* 0x000fe60000002400 */
[C---:B--2---:R-:W-:Y:S05]  /*51c0*/  HMMA.16816.F32.BF16 R72, R12.reuse, R28, R72 ;  /* 0x0000001c0c48723c */ /* 0x044fea0000041848 */
[----:B------:R-:W2:Y:S01]  /*51d0*/  MUFU.TANH R25, R25 ;  /* 0x0000001900197308 */ /* 0x000ea20000002400 */
[----:B------:R-:W-:Y:S01]  /*51e0*/  HMMA.16816.F32.BF16 R68, R12, R30, R68 ;  /* 0x0000001e0c44723c */ /* 0x000fe20000041844 */
[----:B------:R-:W4:Y:S05]  /*51f0*/  LDSM.16.M88.4 R28, [R226+0x6000] ;  /* 0x00600000e21c783b */ /* 0x000f2a0000000200 */
[C---:B------:R-:W-:Y:S01]  /*5200*/  HMMA.16816.F32.BF16 R64, R20.reuse, R128, R64 ;  /* 0x000000801440723c */ /* 0x040fe20000041840 */
[----:B------:R-:W-:Y:S05]  /*5210*/  MUFU.TANH R0, R0 ;  /* 0x0000000000007308 */ /* 0x000fea0000002400 */
[----:B------:R-:W-:Y:S06]  /*5220*/  HMMA.16816.F32.BF16 R60, R20, R130, R60 ;  /* 0x00000082143c723c */ /* 0x000fec000004183c */
[----:B------:R-:W-:Y:S01]  /*5230*/  HMMA.16816.F32.BF16 R96, R120, R112, R96 ;  /* 0x000000707860723c */ /* 0x000fe20000041860 */
[----:B------:R-:W-:Y:S05]  /*5240*/  MUFU.TANH R112, R33 ;  /* 0x0000002100707308 */ /* 0x000fea0000002400 */
[----:B------:R-:W-:Y:S03]  /*5250*/  HMMA.16816.F32.BF16 R76, R8, R126, R76 ;  /* 0x0000007e084c723c */ /* 0x000fe6000004184c */
[----:B------:R5:W2:Y:S03]  /*5260*/  MUFU.TANH R113, R34 ;  /* 0x0000002200717308 */ /* 0x000aa60000002400 */
[----:B------:R-:W-:Y:S06]  /*5270*/  HMMA.16816.F32.BF16 R56, R20, R80, R56 ;  /* 0x000000501438723c */ /* 0x000fec0000041838 */
[C---:B---3--:R-:W-:Y:S06]  /*5280*/  HMMA.16816.F32.BF16 R72, R8.reuse, R52, R72 ;  /* 0x000000340848723c */ /* 0x048fec0000041848 */
[C---:B------:R-:W-:Y:S01]  /*5290*/  HMMA.16816.F32.BF16 R68, R8.reuse, R54, R68 ;  /* 0x000000360844723c */ /* 0x040fe20000041844 */
[----:B------:R-:W-:Y:S04]  /*52a0*/  LDSM.16.M88.4 R52, [R222+0xa000] ;  /* 0x00a00000de34783b */ /* 0x000fe80000000200 */
[----:B-----5:R-:W3:Y:S01]  /*52b0*/  LDSM.16.M88.4 R32, [R222+0x9800] ;  /* 0x00980000de20783b */ /* 0x020ee20000000200 */
[----:B------:R-:W-:Y:S01]  /*52c0*/  HMMA.16816.F32.BF16 R48, R8, R124, R48 ;  /* 0x0000007c0830723c */ /* 0x000fe20000041830 */
[----:B------:R-:W-:Y:S01]  /*52d0*/  FMUL.FTZ R76, R76, UR10 ;  /* 0x0000000a4c4c7c20 */ /* 0x000fe20008410000 */
[----:B------:R-:W-:-:S03]  /*52e0*/  FMUL.FTZ R78, R78, UR10 ;  /* 0x0000000a4e4e7c20 */ /* 0x000fc60008410000 */
[----:B------:R5:W-:Y:S01]  /*52f0*/  MUFU.TANH R125, R76 ;  /* 0x0000004c007d7308 */ /* 0x000be20000002400 */
[C---:B-1----:R-:W-:Y:S06]  /*5300*/  HMMA.16816.F32.BF16 R64, R16.reuse, R44, R64 ;  /* 0x0000002c1040723c */ /* 0x042fec0000041840 */
[C---:B------:R-:W-:Y:S01]  /*5310*/  HMMA.16816.F32.BF16 R60, R16.reuse, R46, R60 ;  /* 0x0000002e103c723c */ /* 0x040fe2000004183c */
[----:B------:R-:W-:Y:S01]  /*5320*/  FMUL.FTZ R72, R72, UR10 ;  /* 0x0000000a48487c20 */ /* 0x000fe20008410000 */
[----:B------:R-:W-:Y:S01]  /*5330*/  FMUL.FTZ R73, R73, UR10 ;  /* 0x0000000a49497c20 */ /* 0x000fe20008410000 */
[----:B------:R-:W-:Y:S01]  /*5340*/  FMUL.FTZ R74, R74, UR10 ;  /* 0x0000000a4a4a7c20 */ /* 0x000fe20008410000 */
[----:B------:R-:W-:Y:S01]  /*5350*/  FMUL.FTZ R75, R75, UR10 ;  /* 0x0000000a4b4b7c20 */ /* 0x000fe20008410000 */
[----:B------:R-:W-:Y:S01]  /*5360*/  MUFU.TANH R174, R72 ;  /* 0x0000004800ae7308 */ /* 0x000fe20000002400 */
[----:B----4-:R-:W-:Y:S01]  /*5370*/  HMMA.16816.F32.BF16 R56, R16, R28, R56 ;  /* 0x0000001c1038723c */ /* 0x010fe20000041838 */
[----:B------:R-:W-:Y:S01]  /*5380*/  FMUL.FTZ R68, R68, UR10 ;  /* 0x0000000a44447c20 */ /* 0x000fe20008410000 */
[----:B------:R-:W-:Y:S01]  /*5390*/  FMUL.FTZ R69, R69, UR10 ;  /* 0x0000000a45457c20 */ /* 0x000fe20008410000 */
[----:B------:R-:W-:Y:S01]  /*53a0*/  FMUL.FTZ R70, R70, UR10 ;  /* 0x0000000a46467c20 */ /* 0x000fe20008410000 */
[----:B-----5:R-:W-:Y:S01]  /*53b0*/  FMUL.FTZ R76, R77, UR10 ;  /* 0x0000000a4d4c7c20 */ /* 0x020fe20008410000 */
[----:B------:R-:W-:Y:S01]  /*53c0*/  FMUL.FTZ R77, R79, UR10 ;  /* 0x0000000a4f4d7c20 */ /* 0x000fe20008410000 */
[----:B------:R-:W-:Y:S01]  /*53d0*/  FMUL.FTZ R48, R48, UR10 ;  /* 0x0000000a30307c20 */ /* 0x000fe20008410000 */
[----:B------:R-:W-:Y:S01]  /*53e0*/  MUFU.TANH R79, R73 ;  /* 0x00000049004f7308 */ /* 0x000fe20000002400 */
[----:B------:R-:W-:Y:S01]  /*53f0*/  FMUL.FTZ R49, R49, UR10 ;  /* 0x0000000a31317c20 */ /* 0x000fe20008410000 */
[----:B------:R-:W-:Y:S01]  /*5400*/  FMUL.FTZ R50, R50, UR10 ;  /* 0x0000000a32327c20 */ /* 0x000fe20008410000 */
[----:B------:R-:W-:Y:S01]  /*5410*/  FMUL.FTZ R51, R51, UR10 ;  /* 0x0000000a33337c20 */ /* 0x000fe20008410000 */
[C---:B------:R-:W-:Y:S01]  /*5420*/  HMMA.16816.F32.BF16 R108, R120.reuse, R142, R108 ;  /* 0x0000008e786c723c */ /* 0x040fe2000004186c */
[----:B------:R-:W-:Y:S01]  /*5430*/  FMUL.FTZ R167, R71, UR10 ;  /* 0x0000000a47a77c20 */ /* 0x000fe20008410000 */
[----:B------:R-:W1:Y:S02]  /*5440*/  LDSM.16.M88.4 R44, [R211+0x3800] ;  /* 0x00380000d32c783b */ /* 0x000e640000000200 */
[----:B------:R-:W-:Y:S02]  /*5450*/  MUFU.TANH R80, R74 ;  /* 0x0000004a00507308 */ /* 0x000fe40000002400 */
[----:B------:R-:W-:Y:S06]  /*5460*/  HMMA.16816.F32.BF16 R92, R120, R114, R92 ;  /* 0x00000072785c723c */ /* 0x000fec000004185c */
[----:B------:R4:W-:Y:S01]  /*5470*/  MUFU.TANH R172, R75 ;  /* 0x0000004b00ac7308 */ /* 0x0009e20000002400 */
[C---:B---3--:R-:W-:Y:S06]  /*5480*/  HMMA.16816.F32.BF16 R64, R12.reuse, R32, R64 ;  /* 0x000000200c40723c */ /* 0x048fec0000041840 */
[C---:B------:R-:W-:Y:S01]  /*5490*/  HMMA.16816.F32.BF16 R60, R12.reuse, R34, R60 ;  /* 0x000000220c3c723c */ /* 0x040fe2000004183c */
[----:B------:R-:W3:Y:S01]  /*54a0*/  MUFU.TANH R116, R48 ;  /* 0x0000003000747308 */ /* 0x000ee20000002400 */
[----:B------:R-:W5:Y:S04]  /*54b0*/  LDSM.16.M88.4 R32, [R228+0xa800] ;  /* 0x00a80000e420783b */ /* 0x000f680000000200 */
[----:B------:R-:W-:Y:S03]  /*54c0*/  HMMA.16816.F32.BF16 R56, R12, R52, R56 ;  /* 0x000000340c38723c */ /* 0x000fe60000041838 */
[----:B------:R-:W-:Y:S01]  /*54d0*/  MUFU.TANH R118, R49 ;  /* 0x0000003100767308 */ /* 0x000fe20000002400 */
[----:B----4-:R-:W4:Y:S02]  /*54e0*/  LDSM.16.M88.4 R72, [R211+0x6000] ;  /* 0x00600000d348783b */ /* 0x010f240000000200 */
[----:B------:R-:W-:Y:S05]  /*54f0*/  HMMA.16816.F32.BF16 R108, R20, R82, R108 ;  /* 0x00000052146c723c */ /* 0x000fea000004186c */
[----:B------:R-:W3:Y:S01]  /*5500*/  MUFU.TANH R119, R50 ;  /* 0x0000003200777308 */ /* 0x000ee20000002400 */
[C---:B-1----:R-:W-:Y:S07]  /*5510*/  HMMA.16816.F32.BF16 R88, R120.reuse, R44, R88 ;  /* 0x0000002c7858723c */ /* 0x042fee0000041858 */
[----:B------:R1:W-:Y:S01]  /*5520*/  MUFU.TANH R124, R51 ;  /* 0x00000033007c7308 */ /* 0x0003e20000002400 */
[----:B------:R-:W-:Y:S01]  /*5530*/  HMMA.16816.F32.BF16 R84, R120, R46, R84 ;  /* 0x0000002e7854723c */ /* 0x000fe20000041854 */
[----:B------:R-:W-:Y:S06]  /*5540*/  LDSM.16.M88.4 R44, [R211+0x6800] ;  /* 0x00680000d32c783b */ /* 0x000fec0000000200 */
[----:B------:R-:W-:Y:S03]  /*5550*/  MUFU.TANH R81, R68 ;  /* 0x0000004400517308 */ /* 0x000fe60000002400 */
[----:B------:R-:W-:Y:S01]  /*5560*/  HMMA.16816.F32.BF16 R108, R16, R30, R108 ;  /* 0x0000001e106c723c */ /* 0x000fe2000004186c */
[----:B------:R-:W-:Y:S04]  /*5570*/  LDSM.16.M88.4 R28, [R222+0xa800] ;  /* 0x00a80000de1c783b */ /* 0x000fe80000000200 */
[----:B------:R-:W-:Y:S01]  /*5580*/  MUFU.TANH R82, R69 ;  /* 0x0000004500527308 */ /* 0x000fe20000002400 */
[----:B-1----:R-:W1:Y:S01]  /*5590*/  LDSM.16.M88.4 R48, [R211+0x5800] ;  /* 0x00580000d330783b */ /* 0x002e620000000200 */
[----:B-----5:R-:W-:Y:S06]  /*55a0*/  HMMA.16816.F32.BF16 R104, R20, R32, R104 ;  /* 0x000000201468723c */ /* 0x020fec0000041868 */
[----:B------:R5:W-:Y:S01]  /*55b0*/  MUFU.TANH R83, R70 ;  /* 0x0000004600537308 */ /* 0x000be20000002400 */
[----:B----4-:R-:W-:Y:S06]  /*55c0*/  HMMA.16816.F32.BF16 R56, R8, R72, R56 ;  /* 0x000000480838723c */ /* 0x010fec0000041838 */
[----:B------:R-:W-:Y:S01]  /*55d0*/  HMMA.16816.F32.BF16 R100, R20, R34, R100 ;  /* 0x000000221464723c */ /* 0x000fe20000041864 */
[----:B------:R-:W4:Y:S01]  /*55e0*/  LDSM.16.M88.4 R32, [R228+0xb000] ;  /* 0x00b00000e420783b */ /* 0x000f220000000200 */
[----:B------:R-:W3:Y:S04]  /*55f0*/  MUFU.TANH R76, R76 ;  /* 0x0000004c004c7308 */ /* 0x000ee80000002400 */
[----:B------:R-:W-:Y:S01]  /*5600*/  HMMA.16816.F32.BF16 R108, R12, R54, R108 ;  /* 0x000000360c6c723c */ /* 0x000fe2000004186c */
[----:B------:R-:W-:Y:S03]  /*5610*/  LDSM.16.M88.4 R52, [R226+0x7000] ;  /* 0x00700000e234783b */ /* 0x000fe60000000200 */
[----:B------:R-:W3:Y:S01]  /*5620*/  MUFU.TANH R77, R77 ;  /* 0x0000004d004d7308 */ /* 0x000ee20000002400 */
[----:B-----5:R-:W5:Y:S07]  /*5630*/  LDSM.16.M88.4 R68, [R226+0x6800] ;  /* 0x00680000e244783b */ /* 0x020f6e0000000200 */
[----:B------:R-:W-:Y:S01]  /*5640*/  FMUL.FTZ R56, R56, UR10 ;  /* 0x0000000a38387c20 */ /* 0x000fe20008410000 */
[----:B------:R-:W-:Y:S01]  /*5650*/  FMUL.FTZ R57, R57, UR10 ;  /* 0x0000000a39397c20 */ /* 0x000fe20008410000 */
[----:B------:R-:W-:Y:S01]  /*5660*/  FMUL.FTZ R58, R58, UR10 ;  /* 0x0000000a3a3a7c20 */ /* 0x000fe20008410000 */
[----:B------:R-:W3:Y:S01]  /*5670*/  MUFU.TANH R78, R78 ;  /* 0x0000004e004e7308 */ /* 0x000ee20000002400 */
[----:B------:R-:W-:Y:S01]  /*5680*/  FMUL.FTZ R59, R59, UR10 ;  /* 0x0000000a3b3b7c20 */ /* 0x000fe20008410000 */
[C---:B-1----:R-:W-:Y:S06]  /*5690*/  HMMA.16816.F32.BF16 R64, R8.reuse, R48, R64 ;  /* 0x000000300840723c */ /* 0x042fec0000041840 */
[----:B------:R1:W-:Y:S01]  /*56a0*/  MUFU.TANH R160, R56 ;  /* 0x0000003800a07308 */ /* 0x0003e20000002400 */
[----:B------:R-:W-:Y:S01]  /*56b0*/  HMMA.16816.F32.BF16 R60, R8, R50, R60 ;  /* 0x00000032083c723c */ /* 0x000fe2000004183c */
[----:B------:R-:W-:Y:S01]  /*56c0*/  LOP3.LUT R48, R135, 0xffffffe0, RZ, 0xc0, !PT ;  /* 0xffffffe087307812 */ /* 0x000fe200078ec0ff */
[----:B------:R-:W-:-:S05]  /*56d0*/  VIADD R135, R226, 0x7800 ;  /* 0x00007800e2877836 */ /* 0x000fca0000000000 */
[----:B------:R-:W-:Y:S01]  /*56e0*/  MUFU.TANH R161, R57 ;  /* 0x0000003900a17308 */ /* 0x000fe20000002400 */
[C---:B------:R-:W-:Y:S01]  /*56f0*/  IMAD.IADD R48, R42.reuse, 0x1, -R48 ;  /* 0x000000012a307824 */ /* 0x040fe200078e0a30 */
[----:B------:R-:W-:Y:S04]  /*5700*/  HMMA.16816.F32.BF16 R108, R8, R74, R108 ;  /* 0x0000004a086c723c */ /* 0x000fe8000004186c */
[----:B------:R-:W-:Y:S02]  /*5710*/  SHF.R.S32.HI R49, RZ, 0x1f, R48 ;  /* 0x0000001fff317819 */ /* 0x000fe40000011430 */
[----:B----4-:R-:W-:Y:S01]  /*5720*/  HMMA.16816.F32.BF16 R96, R20, R32, R96 ;  /* 0x000000201460723c */ /* 0x010fe20000041860 */
[----:B-1----:R-:W-:Y:S01]  /*5730*/  IMAD.SHL.U32 R56, R42, 0x2, RZ ;  /* 0x000000022a387824 */ /* 0x002fe200078e00ff */
[----:B------:R-:W-:Y:S01]  /*5740*/  LEA.HI R48, R49, R48, RZ, 0x2 ;  /* 0x0000003031307211 */ /* 0x000fe200078f10ff */
[----:B------:R2:W-:Y:S01]  /*5750*/  MUFU.TANH R164, R58 ;  /* 0x0000003a00a47308 */ /* 0x0005e20000002400 */
[----:B------:R-:W-:-:S02]  /*5760*/  FMUL.FTZ R64, R64, UR10 ;  /* 0x0000000a40407c20 */ /* 0x000fc40008410000 */
[----:B------:R-:W-:Y:S01]  /*5770*/  SHF.R.S32.HI R42, RZ, 0x2, R48 ;  /* 0x00000002ff2a7819 */ /* 0x000fe20000011430 */
[C---:B-----5:R-:W-:Y:S01]  /*5780*/  HMMA.16816.F32.BF16 R104, R16.reuse, R68, R104 ;  /* 0x000000441068723c */ /* 0x060fe20000041868 */
[----:B------:R-:W1:Y:S01]  /*5790*/  LDSM.16.M88.4 R48, [R228+0xb800] ;  /* 0x00b80000e430783b */ /* 0x000e620000000200 */
[----:B------:R-:W-:Y:S01]  /*57a0*/  LOP3.LUT R56, R56, 0x6, RZ, 0xc0, !PT ;  /* 0x0000000638387812 */ /* 0x000fe200078ec0ff */
[----:B------:R-:W-:Y:S01]  /*57b0*/  FMUL.FTZ R66, R66, UR10 ;  /* 0x0000000a42427c20 */ /* 0x000fe20008410000 */
[----:B------:R-:W-:Y:S01]  /*57c0*/  IADD3 R43, R43, 0x1, R42 ;  /* 0x000000012b2b7810 */ /* 0x000fe20007ffe02a */
[----:B------:R-:W4:Y:S01]  /*57d0*/  MUFU.TANH R167, R167 ;  /* 0x000000a700a77308 */ /* 0x000f220000002400 */
[----:B------:R-:W-:Y:S01]  /*57e0*/  HMMA.16816.F32.BF16 R100, R16, R70, R100 ;  /* 0x000000461064723c */ /* 0x000fe20000041864 */
[----:B------:R-:W-:Y:S01]  /*57f0*/  IMAD.IADD R56, R2, 0x1, R56 ;  /* 0x0000000102387824 */ /* 0x000fe200078e0238 */
[----:B------:R-:W-:Y:S01]  /*5800*/  IADD3 R43, R7, R43, -R139 ;  /* 0x0000002b072b7210 */ /* 0x000fe20007ffe88b */
[----:B------:R-:W-:Y:S01]  /*5810*/  FMUL.FTZ R61, R61, UR10 ;  /* 0x0000000a3d3d7c20 */ /* 0x000fe20008410000 */
[----:B------:R-:W-:Y:S01]  /*5820*/  FMUL.FTZ R63, R63, UR10 ;  /* 0x0000000a3f3f7c20 */ /* 0x000fe20008410000 */
[----:B------:R-:W-:Y:S01]  /*5830*/  FMUL.FTZ R60, R60, UR10 ;  /* 0x0000000a3c3c7c20 */ /* 0x000fe20008410000 */
[----:B------:R-:W-:Y:S01]  /*5840*/  HMMA.16816.F32.BF16 R92, R20, R34, R92 ;  /* 0x00000022145c723c */ /* 0x000fe2000004185c */
[----:B------:R-:W5:Y:S01]  /*5850*/  LDSM.16.M88.4 R32, [R226+0x7800] ;  /* 0x00780000e220783b */ /* 0x000f620000000200 */
[----:B------:R-:W-:Y:S01]  /*5860*/  IMAD.IADD R39, R43, 0x1, R39 ;  /* 0x000000012b277824 */ /* 0x000fe200078e0227 */
[----:B------:R-:W4:Y:S01]  /*5870*/  MUFU.TANH R144, R64 ;  /* 0x0000004000907308 */ /* 0x000f220000002400 */
[----:B------:R-:W-:Y:S01]  /*5880*/  FMUL.FTZ R62, R62, UR10 ;  /* 0x0000000a3e3e7c20 */ /* 0x000fe20008410000 */
[----:B------:R-:W-:Y:S01]  /*5890*/  FMUL.FTZ R65, R65, UR10 ;  /* 0x0000000a41417c20 */ /* 0x000fe20008410000 */
[----:B------:R-:W-:Y:S01]  /*58a0*/  HMMA.16816.F32.BF16 R96, R16, R52, R96 ;  /* 0x000000341060723c */ /* 0x000fe20000041860 */
[----:B------:R-:W-:Y:S01]  /*58b0*/  VIMNMX R196, R39, R7, PT ;  /* 0x0000000727c47248 */ /* 0x000fe20003fe0100 */
[----:B------:R-:W-:Y:S01]  /*58c0*/  FMUL.FTZ R67, R67, UR10 ;  /* 0x0000000a43437c20 */ /* 0x000fe20008410000 */
[----:B------:R-:W-:Y:S01]  /*58d0*/  VIADDMNMX R195, R39, 0x8, R7, PT ;  /* 0x0000000827c37846 */ /* 0x000fe20003800107 */
[C---:B------:R-:W-:Y:S01]  /*58e0*/  VIADD R7, R56.reuse, 0x8 ;  /* 0x0000000838077836 */ /* 0x040fe20000000000 */
[----:B------:R-:W4:Y:S01]  /*58f0*/  MUFU.TANH R148, R66 ;  /* 0x0000004200947308 */ /* 0x000f220000002400 */
[----:B------:R-:W-:Y:S01]  /*5900*/  HMMA.16816.F32.BF16 R104, R12, R28, R104 ;  /* 0x0000001c0c68723c */ /* 0x000fe20000041868 */
[----:B------:R-:W-:-:S02]  /*5910*/  VIADD R39, R56, 0x21 ;  /* 0x0000002138277836 */ /* 0x000fc40000000000 */
[----:B------:R-:W-:Y:S01]  /*5920*/  FMUL.FTZ R109, R109, UR10 ;  /* 0x0000000a6d6d7c20 */ /* 0x000fe20008410000 */
[CC--:B------:R-:W-:Y:S01]  /*5930*/  ISETP.GE.AND P5, PT, R7.reuse, R196.reuse, PT ;  /* 0x000000c40700720c */ /* 0x0c0fe20003fa6270 */
[----:B------:R-:W-:Y:S01]  /*5940*/  FMUL.FTZ R108, R108, UR10 ;  /* 0x0000000a6c6c7c20 */ /* 0x000fe20008410000 */
[-C--:B------:R-:W-:Y:S01]  /*5950*/  ISETP.GE.AND P1, PT, R7, R195.reuse, PT ;  /* 0x000000c30700720c */ /* 0x080fe20003f26270 */
[----:B------:R-:W-:Y:S01]  /*5960*/  HMMA.16816.F32.BF16 R100, R12, R30, R100 ;  /* 0x0000001e0c64723c */ /* 0x000fe20000041864 */
[C---:B------:R-:W-:Y:S01]  /*5970*/  VIADD R28, R56.reuse, 0x1 ;  /* 0x00000001381c7836 */ /* 0x040fe20000000000 */
[----:B--2---:R-:W-:Y:S01]  /*5980*/  FSEL R58, R25, -INF , !P5 ;  /* 0xff800000193a7808 */ /* 0x004fe20006800000 */
[----:B------:R-:W-:Y:S01]  /*5990*/  VIADD R7, R56, 0x10 ;  /* 0x0000001038077836 */ /* 0x000fe20000000000 */
[----:B------:R-:W-:Y:S01]  /*59a0*/  FSEL R113, R113, -INF , !P1 ;  /* 0xff80000071717808 */ /* 0x000fe20004800000 */
[----:B------:R-:W2:Y:S01]  /*59b0*/  MUFU.TANH R147, R61 ;  /* 0x0000003d00937308 */ /* 0x000ea20000002400 */
[CC--:B------:R-:W-:Y:S01]  /*59c0*/  ISETP.GE.AND P6, PT, R28.reuse, R196.reuse, PT ;  /* 0x000000c41c00720c */ /* 0x0c0fe20003fc6270 */
[----:B------:R-:W-:Y:S01]  /*59d0*/  HMMA.16816.F32.BF16 R92, R16, R54, R92 ;  /* 0x00000036105c723c */ /* 0x000fe2000004185c */
[-C--:B------:R-:W-:Y:S01]  /*59e0*/  ISETP.GE.AND P4, PT, R28, R195.reuse, PT ;  /* 0x000000c31c00720c */ /* 0x080fe20003f86270 */
[----:B------:R-:W-:Y:S01]  /*59f0*/  VIADD R28, R56, 0x9 ;  /* 0x00000009381c7836 */ /* 0x000fe20000000000 */
[----:B------:R-:W-:Y:S01]  /*5a00*/  LDSM.16.M88.4 R52, [R222+0xb800] ;  /* 0x00b80000de34783b */ /* 0x000fe20000000200 */
[----:B------:R-:W-:Y:S01]  /*5a10*/  FSEL R57, R24, -INF , !P6 ;  /* 0xff80000018397808 */ /* 0x000fe20007000000 */
[----:B------:R-:W-:Y:S01]  /*5a20*/  FMUL.FTZ R110, R110, UR10 ;  /* 0x0000000a6e6e7c20 */ /* 0x000fe20008410000 */
[----:B-1----:R-:W-:Y:S01]  /*5a30*/  HMMA.16816.F32.BF16 R88, R20, R48, R88 ;  /* 0x000000301458723c */ /* 0x002fe20000041858 */
[C---:B------:R-:W-:Y:S01]  /*5a40*/  ISETP.GE.AND P3, PT, R28.reuse, R196, PT ;  /* 0x000000c41c00720c */ /* 0x040fe20003f66270 */
[----:B------:R-:W1:Y:S01]  /*5a50*/  MUFU.TANH R153, R63 ;  /* 0x0000003f00997308 */ /* 0x000e620000002400 */
[----:B------:R-:W-:-:S02]  /*5a60*/  ISETP.GE.AND P2, PT, R28, R195, PT ;  /* 0x000000c31c00720c */ /* 0x000fc40003f46270 */
[----:B------:R-:W4:Y:S01]  /*5a70*/  LDSM.16.M88.4 R28, [R222+0xb000] ;  /* 0x00b00000de1c783b */ /* 0x000f220000000200 */
[----:B------:R-:W-:Y:S01]  /*5a80*/  HMMA.16816.F32.BF16 R84, R20, R50, R84 ;  /* 0x000000321454723c */ /* 0x000fe20000041854 */
[----:B------:R-:W-:Y:S02]  /*5a90*/  FSEL R27, R27, -INF , !P4 ;  /* 0xff8000001b1b7808 */ /* 0x000fe40006000000 */
[----:B------:R-:W-:Y:S01]  /*5aa0*/  LDSM.16.M88.4 R20, [R211+0x7800] ;  /* 0x00780000d314783b */ /* 0x000fe20000000200 */
[C---:B------:R-:W-:Y:S01]  /*5ab0*/  ISETP.GE.AND P6, PT, R7.reuse, R196, PT ;  /* 0x000000c40700720c */ /* 0x040fe20003fc6270 */
[----:B------:R2:W1:Y:S01]  /*5ac0*/  MUFU.TANH R146, R60 ;  /* 0x0000003c00927308 */ /* 0x0004620000002400 */
[----:B------:R-:W-:Y:S01]  /*5ad0*/  HMMA.16816.F32.BF16 R104, R8, R44, R104 ;  /* 0x0000002c0868723c */ /* 0x000fe20000041868 */
[----:B------:R-:W-:Y:S01]  /*5ae0*/  ISETP.GE.AND P4, PT, R7, R195, PT ;  /* 0x000000c30700720c */ /* 0x000fe20003f86270 */
[----:B------:R-:W-:Y:S01]  /*5af0*/  VIADD R7, R56, 0x11 ;  /* 0x0000001138077836 */ /* 0x000fe20000000000 */
[----:B------:R-:W-:-:S02]  /*5b00*/  FSEL R112, R112, -INF , !P3 ;  /* 0xff80000070707808 */ /* 0x000fc40005800000 */
[----:B------:R-:W-:Y:S01]  /*5b10*/  FSEL R49, R117, -INF , !P2 ;  /* 0xff80000075317808 */ /* 0x000fe20005000000 */
[----:B------:R-:W-:Y:S01]  /*5b20*/  HMMA.16816.F32.BF16 R100, R8, R46, R100 ;  /* 0x0000002e0864723c */ /* 0x000fe20000041864 */
[----:B------:R-:W1:Y:S01]  /*5b30*/  LDSM.16.M88.4 R44, [R211+0x7000] ;  /* 0x00700000d32c783b */ /* 0x000e620000000200 */
[C---:B------:R-:W-:Y:S01]  /*5b40*/  ISETP.GE.AND P5, PT, R7.reuse, R196, PT ;  /* 0x000000c40700720c */ /* 0x040fe20003fa6270 */
[----:B------:R-:W1:Y:S01]  /*5b50*/  MUFU.TANH R150, R62 ;  /* 0x0000003e00967308 */ /* 0x000e620000002400 */
[----:B------:R-:W-:Y:S01]  /*5b60*/  ISETP.GE.AND P1, PT, R7, R195, PT ;  /* 0x000000c30700720c */ /* 0x000fe20003f26270 */
[----:B------:R-:W-:Y:S01]  /*5b70*/  VIADD R7, R56, 0x18 ;  /* 0x0000001838077836 */ /* 0x000fe20000000000 */
[----:B-----5:R-:W-:Y:S01]  /*5b80*/  HMMA.16816.F32.BF16 R88, R16, R32, R88 ;  /* 0x000000201058723c */ /* 0x020fe20000041858 */
[----:B---3--:R-:W-:Y:S01]  /*5b90*/  FSEL R68, R116, -INF , !P6 ;  /* 0xff80000074447808 */ /* 0x008fe20007000000 */
[----:B------:R-:W-:-:S04]  /*5ba0*/  DEPBAR.LE SB0, 0x0 ;  /* 0x000080000000791a */ /* 0x000fc80000000000 */
[----:B------:R-:W-:Y:S01]  /*5bb0*/  HMMA.16816.F32.BF16 R84, R16, R34, R84 ;  /* 0x000000221054723c */ /* 0x000fe20000041854 */
[CC--:B------:R-:W-:Y:S01]  /*5bc0*/  ISETP.GE.AND P3, PT, R7.reuse, R196.reuse, PT ;  /* 0x000000c40700720c */ /* 0x0c0fe20003f66270 */
[----:B------:R-:W3:Y:S01]  /*5bd0*/  MUFU.TANH R145, R65 ;  /* 0x0000004100917308 */ /* 0x000ee20000002400 */
[-C--:B------:R-:W-:Y:S01]  /*5be0*/  ISETP.GE.AND P2, PT, R7, R195.reuse, PT ;  /* 0x000000c30700720c */ /* 0x080fe20003f46270 */
[----:B------:R-:W-:Y:S01]  /*5bf0*/  VIADD R7, R56, 0x19 ;  /* 0x0000001938077836 */ /* 0x000fe20000000000 */
[----:B------:R-:W-:Y:S01]  /*5c00*/  FSEL R25, R119, -INF , !P4 ;  /* 0xff80000077197808 */ /* 0x000fe20006000000 */
[----:B--2---:R-:W-:Y:S01]  /*5c10*/  FMUL.FTZ R60, R104, UR10 ;  /* 0x0000000a683c7c20 */ /* 0x004fe20008410000 */
[----:B------:R-:W-:Y:S01]  /*5c20*/  FSEL R69, R118, -INF , !P5 ;  /* 0xff80000076457808 */ /* 0x000fe20006800000 */
[----:B------:R-:W-:Y:S01]  /*5c30*/  FMUL.FTZ R106, R106, UR10 ;  /* 0x0000000a6a6a7c20 */ /* 0x000fe20008410000 */
[CC--:B------:R-:W-:Y:S01]  /*5c40*/  ISETP.GE.AND P6, PT, R7.reuse, R196.reuse, PT ;  /* 0x000000c40700720c */ /* 0x0c0fe20003fc6270 */
[----:B------:R-:W2:Y:S01]  /*5c50*/  MUFU.TANH R149, R67 ;  /* 0x0000004300957308 */ /* 0x000ea20000002400 */
[-C--:B------:R-:W-:Y:S01]  /*5c60*/  ISETP.GE.AND P4, PT, R7, R195.reuse, PT ;  /* 0x000000c30700720c */ /* 0x080fe20003f86270 */
[----:B------:R-:W-:Y:S01]  /*5c70*/  VIADD R7, R56, 0x20 ;  /* 0x0000002038077836 */ /* 0x000fe20000000000 */
[----:B------:R-:W-:Y:S01]  /*5c80*/  FSEL R76, R76, -INF , !P6 ;  /* 0xff8000004c4c7808 */ /* 0x000fe20007000000 */
[----:B------:R-:W-:Y:S01]  /*5c90*/  FMUL.FTZ R32, R100, UR10 ;  /* 0x0000000a64207c20 */ /* 0x000fe20008410000 */
[C---:B----4-:R-:W-:Y:S01]  /*5ca0*/  HMMA.16816.F32.BF16 R96, R12.reuse, R28, R96 ;  /* 0x0000001c0c60723c */ /* 0x050fe20000041860 */
[----:B------:R-:W-:Y:S01]  /*5cb0*/  FSEL R48, R77, -INF , !P4 ;  /* 0xff8000004d307808 */ /* 0x000fe20006000000 */
[----:B------:R-:W-:Y:S01]  /*5cc0*/  FMUL.FTZ R61, R105, UR10 ;  /* 0x0000000a693d7c20 */ /* 0x000fe20008410000 */
[----:B------:R-:W-:Y:S01]  /*5cd0*/  FSEL R24, R124, -INF , !P1 ;  /* 0xff8000007c187808 */ /* 0x000fe20004800000 */
[----:B------:R4:W5:Y:S01]  /*5ce0*/  MUFU.TANH R165, R59 ;  /* 0x0000003b00a57308 */ /* 0x0009620000002400 */
[CC--:B------:R-:W-:Y:S01]  /*5cf0*/  ISETP.GE.AND P5, PT, R7.reuse, R196.reuse, PT ;  /* 0x000000c40700720c */ /* 0x0c0fe20003fa6270 */
[C---:B------:R-:W-:Y:S01]  /*5d00*/  HMMA.16816.F32.BF16 R92, R12.reuse, R30, R92 ;  /* 0x0000001e0c5c723c */ /* 0x040fe2000004185c */
[----:B------:R-:W-:Y:S01]  /*5d10*/  VIADD R29, R56, 0x28 ;  /* 0x00000028381d7836 */ /* 0x000fe20000000000 */
[-C--:B------:R-:W-:Y:S01]  /*5d20*/  ISETP.GE.AND P1, PT, R7, R195.reuse, PT ;  /* 0x000000c30700720c */ /* 0x080fe20003f26270 */
[----:B------:R-:W-:Y:S01]  /*5d30*/  FMUL.FTZ R102, R102, UR10 ;  /* 0x0000000a66667c20 */ /* 0x000fe20008410000 */
[----:B------:R-:W-:Y:S01]  /*5d40*/  FSEL R174, R174, -INF , !P5 ;  /* 0xff800000aeae7808 */ /* 0x000fe20006800000 */
[C---:B------:R-:W-:Y:S01]  /*5d50*/  VIADD R17, R56.reuse, 0x48 ;  /* 0x0000004838117836 */ /* 0x040fe20000000000 */
[C---:B------:R-:W-:Y:S01]  /*5d60*/  HMMA.16816.F32.BF16 R88, R12.reuse, R52, R88 ;  /* 0x000000340c58723c */ /* 0x040fe20000041858 */
[CC--:B------:R-:W-:Y:S01]  /*5d70*/  ISETP.GE.AND P6, PT, R29.reuse, R196.reuse, PT ;  /* 0x000000c41d00720c */ /* 0x0c0fe20003fc6270 */
[C---:B------:R-:W-:Y:S01]  /*5d80*/  VIADD R30, R56.reuse, 0x30 ;  /* 0x00000030381e7836 */ /* 0x040fe20000000000 */
[-C--:B------:R-:W-:Y:S01]  /*5d90*/  ISETP.GE.AND P4, PT, R29, R195.reuse, PT ;  /* 0x000000c31d00720c */ /* 0x080fe20003f86270 */
[----:B------:R-:W-:Y:S01]  /*5da0*/  VIADD R29, R56, 0x29 ;  /* 0x00000029381d7836 */ /* 0x000fe20000000000 */
[----:B------:R-:W-:Y:S01]  /*5db0*/  FSEL R43, R80, -INF , !P1 ;  /* 0xff800000502b7808 */ /* 0x000fe20004800000 */
[----:B------:R-:W-:Y:S01]  /*5dc0*/  HMMA.16816.F32.BF16 R84, R12, R54, R84 ;  /* 0x000000360c54723c */ /* 0x000fe20000041854 */
[----:B------:R-:W-:Y:S01]  /*5dd0*/  FSEL R28, R125, -INF , !P3 ;  /* 0xff8000007d1c7808 */ /* 0x000fe20005800000 */
[----:B------:R-:W5:Y:S01]  /*5de0*/  MUFU.TANH R60, R60 ;  /* 0x0000003c003c7308 */ /* 0x000f620000002400 */
[-C--:B------:R-:W-:Y:S01]  /*5df0*/  ISETP.GE.AND P5, PT, R29, R196.reuse, PT ;  /* 0x000000c41d00720c */ /* 0x080fe20003fa6270 */
[----:B----4-:R-:W-:Y:S01]  /*5e00*/  FMUL.FTZ R59, R111, UR10 ;  /* 0x0000000a6f3b7c20 */ /* 0x010fe20008410000 */
[-C--:B------:R-:W-:Y:S01]  /*5e10*/  ISETP.GE.AND P1, PT, R29, R195.reuse, PT ;  /* 0x000000c31d00720c */ /* 0x080fe20003f26270 */
[C---:B-1----:R-:W-:Y:S01]  /*5e20*/  HMMA.16816.F32.BF16 R96, R8.reuse, R44, R96 ;  /* 0x0000002c0860723c */ /* 0x042fe20000041860 */
[----:B------:R-:W-:Y:S01]  /*5e30*/  VIADD R29, R56, 0x31 ;  /* 0x00000031381d7836 */ /* 0x000fe20000000000 */
[----:B------:R-:W-:Y:S01]  /*5e40*/  FSEL R7, R78, -INF , !P2 ;  /* 0xff8000004e077808 */ /* 0x000fe20005000000 */
[----:B------:R-:W-:Y:S01]  /*5e50*/  FMUL.FTZ R107, R107, UR10 ;  /* 0x0000000a6b6b7c20 */ /* 0x000fe20008410000 */
[CC--:B------:R-:W-:Y:S01]  /*5e60*/  ISETP.GE.AND P3, PT, R39.reuse, R196.reuse, PT ;  /* 0x000000c42700720c */ /* 0x0c0fe20003f66270 */
[----:B------:R-:W1:Y:S01]  /*5e70*/  MUFU.TANH R171, R106 ;  /* 0x0000006a00ab7308 */ /* 0x000e620000002400 */
[-C--:B------:R-:W-:Y:S01]  /*5e80*/  ISETP.GE.AND P2, PT, R39, R195.reuse, PT ;  /* 0x000000c32700720c */ /* 0x080fe20003f46270 */
[C---:B------:R-:W-:Y:S01]  /*5e90*/  HMMA.16816.F32.BF16 R92, R8.reuse, R46, R92 ;  /* 0x0000002e085c723c */ /* 0x040fe2000004185c */
[----:B------:R-:W-:Y:S01]  /*5ea0*/  FSEL R39, R81, -INF , !P6 ;  /* 0xff80000051277808 */ /* 0x000fe20007000000 */
[C---:B------:R-:W-:Y:S01]  /*5eb0*/  VIADD R16, R56.reuse, 0x49 ;  /* 0x0000004938107836 */ /* 0x040fe20000000000 */
[----:B------:R-:W-:Y:S01]  /*5ec0*/  FSEL R42, R83, -INF , !P4 ;  /* 0xff800000532a7808 */ /* 0x000fe20006000000 */
[C---:B------:R-:W-:Y:S01]  /*5ed0*/  VIADD R12, R56.reuse, 0x59 ;  /* 0x00000059380c7836 */ /* 0x040fe20000000000 */
[CC--:B------:R-:W-:Y:S01]  /*5ee0*/  ISETP.GE.AND P6, PT, R29.reuse, R196.reuse, PT ;  /* 0x000000c41d00720c */ /* 0x0c0fe20003fc6270 */
[C---:B------:R-:W-:Y:S01]  /*5ef0*/  HMMA.16816.F32.BF16 R88, R8.reuse, R20, R88 ;  /* 0x000000140858723c */ /* 0x040fe20000041858 */
[-C--:B------:R-:W-:Y:S01]  /*5f00*/  ISETP.GE.AND P4, PT, R29, R195.reuse, PT ;  /* 0x000000c31d00720c */ /* 0x080fe20003f86270 */
[----:B------:R-:W-:Y:S01]  /*5f10*/  VIADD R29, R56, 0x38 ;  /* 0x00000038381d7836 */ /* 0x000fe20000000000 */
[----:B------:R-:W-:Y:S01]  /*5f20*/  FSEL R45, R82, -INF , !P5 ;  /* 0xff800000522d7808 */ /* 0x000fe20006800000 */
[----:B------:R-:W4:Y:S01]  /*5f30*/  MUFU.TANH R163, R109 ;  /* 0x0000006d00a37308 */ /* 0x000f220000002400 */
[----:B------:R-:W-:Y:S01]  /*5f40*/  FSEL R167, R167, -INF , !P1 ;  /* 0xff800000a7a77808 */ /* 0x000fe20004800000 */
[----:B------:R-:W-:Y:S01]  /*5f50*/  HMMA.16816.F32.BF16 R8, R8, R22, R84 ;  /* 0x000000160808723c */ /* 0x000fe20000041854 */
[----:B------:R-:W-:Y:S01]  /*5f60*/  FSEL R44, R79, -INF , !P3 ;  /* 0xff8000004f2c7808 */ /* 0x000fe20005800000 */
[----:B------:R-:W-:Y:S01]  /*5f70*/  VIADD R13, R56, 0x58 ;  /* 0x00000058380d7836 */ /* 0x000fe20000000000 */
[----:B------:R-:W-:Y:S01]  /*5f80*/  FSEL R172, R172, -INF , !P2 ;  /* 0xff800000acac7808 */ /* 0x000fe20005000000 */
[----:B------:R-:W-:Y:S01]  /*5f90*/  FMUL.FTZ R101, R101, UR10 ;  /* 0x0000000a65657c20 */ /* 0x000fe20008410000 */
[CC--:B------:R-:W-:Y:S01]  /*5fa0*/  ISETP.GE.AND P5, PT, R29.reuse, R196.reuse, PT ;  /* 0x000000c41d00720c */ /* 0x0c0fe20003fa6270 */
[----:B------:R-:W4:Y:S01]  /*5fb0*/  MUFU.TANH R59, R59 ;  /* 0x0000003b003b7308 */ /* 0x000f220000002400 */
[-C--:B------:R-:W-:Y:S01]  /*5fc0*/  ISETP.GE.AND P1, PT, R29, R195.reuse, PT ;  /* 0x000000c31d00720c */ /* 0x080fe20003f26270 */
[----:B------:R-:W-:Y:S01]  /*5fd0*/  VIADD R29, R56, 0x39 ;  /* 0x00000039381d7836 */ /* 0x000fe20000000000 */
[-C--:B------:R-:W-:Y:S01]  /*5fe0*/  ISETP.GE.AND P3, PT, R30, R196.reuse, PT ;  /* 0x000000c41e00720c */ /* 0x080fe20003f66270 */
[----:B------:R-:W-:Y:S01]  /*5ff0*/  FMUL.FTZ R96, R96, UR10 ;  /* 0x0000000a60607c20 */ /* 0x000fe20008410000 */
[-C--:B------:R-:W-:Y:S01]  /*6000*/  ISETP.GE.AND P2, PT, R30, R195.reuse, PT ;  /* 0x000000c31e00720c */ /* 0x080fe20003f46270 */
[----:B------:R-:W-:Y:S01]  /*6010*/  VIADD R30, R56, 0x40 ;  /* 0x00000040381e7836 */ /* 0x000fe20000000000 */
[----:B------:R-:W-:Y:S01]  /*6020*/  FSEL R144, R144, -INF , !P3 ;  /* 0xff80000090907808 */ /* 0x000fe20005800000 */
[----:B------:R-:W4:Y:S01]  /*6030*/  MUFU.TANH R162, R108 ;  /* 0x0000006c00a27308 */ /* 0x000f220000002400 */
[----:B------:R-:W-:Y:S01]  /*6040*/  FSEL R148, R148, -INF , !P2 ;  /* 0xff80000094947808 */ /* 0x000fe20005000000 */
[----:B------:R-:W-:Y:S01]  /*6050*/  FMUL.FTZ R98, R98, UR10 ;  /* 0x0000000a62627c20 */ /* 0x000fe20008410000 */
        /* <DEDUP_REMOVED lines=8> */
[----:B------:R-:W-:Y:S01]  /*60e0*/  FSEL R146, R146, -INF , !P5 ;  /* 0xff80000092927808 */ /* 0x000fe20006800000 */
[----:B------:R-:W-:Y:S01]  /*60f0*/  FMUL.FTZ R141, R8, UR10 ;  /* 0x0000000a088d7c20 */ /* 0x000fe20008410000 */
[----:B------:R-:W-:Y:S01]  /*6100*/  FSEL R150, R150, -INF , !P1 ;  /* 0xff80000096967808 */ /* 0x000fe20004800000 */
[----:B------:R-:W-:Y:S01]  /*6110*/  FMUL.FTZ R103, R103, UR10 ;  /* 0x0000000a67677c20 */ /* 0x000fe20008410000 */
[CC--:B------:R-:W-:Y:S01]  /*6120*/  ISETP.GE.AND P3, PT, R17.reuse, R196.reuse, PT ;  /* 0x000000c41100720c */ /* 0x0c0fe20003f66270 */
[----:B------:R-:W4:Y:S01]  /*6130*/  MUFU.TANH R32, R32 ;  /* 0x0000002000207308 */ /* 0x000f220000002400 */
[-C--:B------:R-:W-:Y:S01]  /*6140*/  ISETP.GE.AND P2, PT, R17, R195.reuse, PT ;  /* 0x000000c31100720c */ /* 0x080fe20003f46270 */
[----:B------:R-:W-:Y:S01]  /*6150*/  VIADD R17, R56, 0x50 ;  /* 0x0000005038117836 */ /* 0x000fe20000000000 */
[----:B---3--:R-:W-:Y:S01]  /*6160*/  FSEL R145, R145, -INF , !P6 ;  /* 0xff80000091917808 */ /* 0x008fe20007000000 */
[----:B------:R-:W-:Y:S01]  /*6170*/  FMUL.FTZ R92, R92, UR10 ;  /* 0x0000000a5c5c7c20 */ /* 0x000fe20008410000 */
[----:B--2---:R-:W-:Y:S01]  /*6180*/  FSEL R149, R149, -INF , !P4 ;  /* 0xff80000095957808 */ /* 0x004fe20006000000 */
[----:B------:R-:W-:Y:S01]  /*6190*/  FMUL.FTZ R94, R94, UR10 ;  /* 0x0000000a5e5e7c20 */ /* 0x000fe20008410000 */
[CC--:B------:R-:W-:Y:S01]  /*61a0*/  ISETP.GE.AND P5, PT, R29.reuse, R196.reuse, PT ;  /* 0x000000c41d00720c */ /* 0x0c0fe20003fa6270 */
[----:B------:R-:W2:Y:S01]  /*61b0*/  MUFU.TANH R169, R102 ;  /* 0x0000006600a97308 */ /* 0x000ea20000002400 */
[-C--:B------:R-:W-:Y:S01]  /*61c0*/  ISETP.GE.AND P1, PT, R29, R195.reuse, PT ;  /* 0x000000c31d00720c */ /* 0x080fe20003f26270 */
[----:B------:R-:W-:Y:S01]  /*61d0*/  FMUL.FTZ R97, R97, UR10 ;  /* 0x0000000a61617c20 */ /* 0x000fe20008410000 */
[CC--:B------:R-:W-:Y:S01]  /*61e0*/  ISETP.GE.AND P6, PT, R30.reuse, R196.reuse, PT ;  /* 0x000000c41e00720c */ /* 0x0c0fe20003fc6270 */
[----:B------:R-:W-:Y:S01]  /*61f0*/  FMUL.FTZ R99, R99, UR10 ;  /* 0x0000000a63637c20 */ /* 0x000fe20008410000 */
[-C--:B------:R-:W-:Y:S01]  /*6200*/  ISETP.GE.AND P4, PT, R30, R195.reuse, PT ;  /* 0x000000c31e00720c */ /* 0x080fe20003f86270 */
[----:B------:R-:W-:Y:S01]  /*6210*/  FMUL.FTZ R67, R91, UR10 ;  /* 0x0000000a5b437c20 */ /* 0x000fe20008410000 */
[----:B------:R-:W-:Y:S01]  /*6220*/  FSEL R161, R161, -INF , !P5 ;  /* 0xff800000a1a17808 */ /* 0x000fe20006800000 */
[----:B------:R-:W3:Y:S01]  /*6230*/  MUFU.TANH R61, R61 ;  /* 0x0000003d003d7308 */ /* 0x000ee20000002400 */
[----:B-----5:R-:W-:Y:S01]  /*6240*/  FSEL R165, R165, -INF , !P1 ;  /* 0xff800000a5a57808 */ /* 0x020fe20004800000 */
[----:B------:R-:W-:Y:S01]  /*6250*/  FMUL.FTZ R88, R88, UR10 ;  /* 0x0000000a58587c20 */ /* 0x000fe20008410000 */
[----:B------:R-:W-:Y:S01]  /*6260*/  FSEL R160, R160, -INF , !P6 ;  /* 0xff800000a0a07808 */ /* 0x000fe20007000000 */
[----:B------:R-:W-:Y:S01]  /*6270*/  FMUL.FTZ R89, R89, UR10 ;  /* 0x0000000a59597c20 */ /* 0x000fe20008410000 */
[----:B------:R-:W-:Y:S01]  /*6280*/  FSEL R164, R164, -INF , !P4 ;  /* 0xff800000a4a47808 */ /* 0x000fe20006000000 */
[----:B------:R-:W-:Y:S01]  /*6290*/  FMUL.FTZ R90, R90, UR10 ;  /* 0x0000000a5a5a7c20 */ /* 0x000fe20008410000 */
[CC--:B------:R-:W-:Y:S01]  /*62a0*/  ISETP.GE.AND P5, PT, R17.reuse, R196.reuse, PT ;  /* 0x000000c41100720c */ /* 0x0c0fe20003fa6270 */
[----:B------:R-:W5:Y:S01]  /*62b0*/  MUFU.TANH R170, R107 ;  /* 0x0000006b00aa7308 */ /* 0x000f620000002400 */
[-C--:B------:R-:W-:Y:S01]  /*62c0*/  ISETP.GE.AND P1, PT, R17, R195.reuse, PT ;  /* 0x000000c31100720c */ /* 0x080fe20003f26270 */
[----:B------:R-:W-:Y:S01]  /*62d0*/  VIADD R8, R56, 0x78 ;  /* 0x0000007838087836 */ /* 0x000fe20000000000 */
[C---:B------:R-:W-:Y:S01]  /*62e0*/  ISETP.GE.AND P6, PT, R16.reuse, R196, PT ;  /* 0x000000c41000720c */ /* 0x040fe20003fc6270 */
[----:B------:R-:W-:Y:S01]  /*62f0*/  FMUL.FTZ R9, R9, UR10 ;  /* 0x0000000a09097c20 */ /* 0x000fe20008410000 */
[----:B------:R-:W-:Y:S01]  /*6300*/  ISETP.GE.AND P4, PT, R16, R195, PT ;  /* 0x000000c31000720c */ /* 0x000fe20003f86270 */
[----:B------:R-:W-:Y:S01]  /*6310*/  VIADD R16, R56, 0x51 ;  /* 0x0000005138107836 */ /* 0x000fe20000000000 */
[----:B------:R-:W-:Y:S01]  /*6320*/  FSEL R34, R60, -INF , !P5 ;  /* 0xff8000003c227808 */ /* 0x000fe20006800000 */
[----:B------:R-:W5:Y:S01]  /*6330*/  MUFU.TANH R159, R96 ;  /* 0x00000060009f7308 */ /* 0x000f620000002400 */
[----:B-1----:R-:W-:Y:S01]  /*6340*/  FSEL R171, R171, -INF , !P1 ;  /* 0xff800000abab7808 */ /* 0x002fe20004800000 */
[----:B------:R-:W-:Y:S01]  /*6350*/  FMUL.FTZ R10, R10, UR10 ;  /* 0x0000000a0a0a7c20 */ /* 0x000fe20008410000 */
[----:B----4-:R-:W-:Y:S01]  /*6360*/  FSEL R163, R163, -INF , !P6 ;  /* 0xff800000a3a37808 */ /* 0x010fe20007000000 */
[----:B------:R-:W-:Y:S01]  /*6370*/  FMUL.FTZ R11, R11, UR10 ;  /* 0x0000000a0b0b7c20 */ /* 0x000fe20008410000 */
[----:B------:R-:W-:-:S02]  /*6380*/  FSEL R35, R59, -INF , !P4 ;  /* 0xff8000003b237808 */ /* 0x000fc40006000000 */
[CC--:B------:R-:W-:Y:S01]  /*6390*/  ISETP.GE.AND P5, PT, R12.reuse, R196.reuse, PT ;  /* 0x000000c40c00720c */ /* 0x0c0fe20003fa6270 */
[----:B------:R-:W1:Y:S01]  /*63a0*/  MUFU.TANH R155, R98 ;  /* 0x00000062009b7308 */ /* 0x000e620000002400 */
[-C--:B------:R-:W-:Y:S01]  /*63b0*/  ISETP.GE.AND P1, PT, R12, R195.reuse, PT ;  /* 0x000000c30c00720c */ /* 0x080fe20003f26270 */
[----:B------:R-:W-:Y:S01]  /*63c0*/  VIADD R12, R56, 0x61 ;  /* 0x00000061380c7836 */ /* 0x000fe20000000000 */
[----:B------:R-:W-:Y:S02]  /*63d0*/  FSEL R162, R162, -INF , !P3 ;  /* 0xff800000a2a27808 */ /* 0x000fe40005800000 */
[CC--:B------:R-:W-:Y:S02]  /*63e0*/  ISETP.GE.AND P6, PT, R13.reuse, R196.reuse, PT ;  /* 0x000000c40d00720c */ /* 0x0c0fe40003fc6270 */
[----:B------:R-:W-:Y:S01]  /*63f0*/  ISETP.GE.AND P4, PT, R13, R195, PT ;  /* 0x000000c30d00720c */ /* 0x000fe20003f86270 */
[----:B------:R-:W4:Y:S01]  /*6400*/  MUFU.TANH R156, R93 ;  /* 0x0000005d009c7308 */ /* 0x000f220000002400 */
[----:B------:R-:W-:Y:S01]  /*6410*/  ISETP.GE.AND P3, PT, R16, R196, PT ;  /* 0x000000c41000720c */ /* 0x000fe20003f66270 */
[----:B------:R-:W-:Y:S01]  /*6420*/  VIADD R13, R56, 0x60 ;  /* 0x00000060380d7836 */ /* 0x000fe20000000000 */
[----:B------:R-:W-:-:S02]  /*6430*/  FSEL R166, R166, -INF , !P2 ;  /* 0xff800000a6a67808 */ /* 0x000fc40005000000 */
[-C--:B------:R-:W-:Y:S02]  /*6440*/  ISETP.GE.AND P2, PT, R16, R195.reuse, PT ;  /* 0x000000c31000720c */ /* 0x080fe40003f46270 */
[----:B------:R-:W-:Y:S01]  /*6450*/  FSEL R32, R32, -INF , !P6 ;  /* 0xff80000020207808 */ /* 0x000fe20007000000 */
[----:B------:R-:W4:Y:S01]  /*6460*/  MUFU.TANH R151, R95 ;  /* 0x0000005f00977308 */ /* 0x000f220000002400 */
[----:B--2---:R-:W-:Y:S02]  /*6470*/  FSEL R169, R169, -INF , !P4 ;  /* 0xff800000a9a97808 */ /* 0x004fe40006000000 */
[----:B---3--:R-:W-:Y:S02]  /*6480*/  FSEL R33, R61, -INF , !P3 ;  /* 0xff8000003d217808 */ /* 0x008fe40005800000 */
[CC--:B------:R-:W-:Y:S02]  /*6490*/  ISETP.GE.AND P6, PT, R12.reuse, R196.reuse, PT ;  /* 0x000000c40c00720c */ /* 0x0c0fe40003fc6270 */
[----:B------:R-:W-:Y:S01]  /*64a0*/  ISETP.GE.AND P4, PT, R12, R195, PT ;  /* 0x000000c30c00720c */ /* 0x000fe20003f86270 */
[----:B------:R-:W2:Y:S01]  /*64b0*/  MUFU.TANH R173, R101 ;  /* 0x0000006500ad7308 */ /* 0x000ea20000002400 */
[----:B------:R-:W-:Y:S01]  /*64c0*/  ISETP.GE.AND P3, PT, R13, R196, PT ;  /* 0x000000c40d00720c */ /* 0x000fe20003f66270 */
[----:B------:R-:W-:Y:S01]  /*64d0*/  VIADD R12, R56, 0x69 ;  /* 0x00000069380c7836 */ /* 0x000fe20000000000 */
[----:B-----5:R-:W-:-:S02]  /*64e0*/  FSEL R170, R170, -INF , !P2 ;  /* 0xff800000aaaa7808 */ /* 0x020fc40005000000 */
[-C--:B------:R-:W-:Y:S01]  /*64f0*/  ISETP.GE.AND P2, PT, R13, R195.reuse, PT ;  /* 0x000000c30d00720c */ /* 0x080fe20003f46270 */
[----:B------:R-:W-:Y:S01]  /*6500*/  VIADD R13, R56, 0x68 ;  /* 0x00000068380d7836 */ /* 0x000fe20000000000 */
[----:B------:R-:W-:Y:S01]  /*6510*/  FSEL R159, R159, -INF , !P3 ;  /* 0xff8000009f9f7808 */ /* 0x000fe20005800000 */
[----:B------:R-:W3:Y:S01]  /*6520*/  MUFU.TANH R168, R103 ;  /* 0x0000006700a87308 */ /* 0x000ee20000002400 */
[CC--:B------:R-:W-:Y:S02]  /*6530*/  ISETP.GE.AND P3, PT, R12.reuse, R196.reuse, PT ;  /* 0x000000c40c00720c */ /* 0x0c0fe40003f66270 */
[----:B-1----:R-:W-:Y:S02]  /*6540*/  FSEL R155, R155, -INF , !P2 ;  /* 0xff8000009b9b7808 */ /* 0x002fe40005000000 */
[----:B------:R-:W-:Y:S01]  /*6550*/  ISETP.GE.AND P2, PT, R12, R195, PT ;  /* 0x000000c30c00720c */ /* 0x000fe20003f46270 */
[----:B------:R-:W-:Y:S01]  /*6560*/  VIADD R12, R56, 0x71 ;  /* 0x00000071380c7836 */ /* 0x000fe20000000000 */
[----:B----4-:R-:W-:Y:S01]  /*6570*/  FSEL R156, R156, -INF , !P3 ;  /* 0xff8000009c9c7808 */ /* 0x010fe20005800000 */
[----:B------:R-:W1:Y:S01]  /*6580*/  MUFU.TANH R141, R141 ;  /* 0x0000008d008d7308 */ /* 0x000e620000002400 */
[----:B------:R-:W-:-:S02]  /*6590*/  ISETP.GE.AND P3, PT, R8, R196, PT ;  /* 0x000000c40800720c */ /* 0x000fc40003f66270 */
[----:B------:R-:W-:Y:S02]  /*65a0*/  FSEL R151, R151, -INF , !P2 ;  /* 0xff80000097977808 */ /* 0x000fe40005000000 */
[-C--:B------:R-:W-:Y:S02]  /*65b0*/  ISETP.GE.AND P2, PT, R8, R195.reuse, PT ;  /* 0x000000c30800720c */ /* 0x080fe40003f46270 */
[----:B--2---:R-:W-:Y:S01]  /*65c0*/  FSEL R173, R173, -INF , !P5 ;  /* 0xff800000adad7808 */ /* 0x004fe20006800000 */
[----:B------:R-:W2:Y:S01]  /*65d0*/  MUFU.TANH R157, R92 ;  /* 0x0000005c009d7308 */ /* 0x000ea20000002400 */
[----:B---3--:R-:W-:Y:S02]  /*65e0*/  FSEL R168, R168, -INF , !P1 ;  /* 0xff800000a8a87808 */ /* 0x008fe40004800000 */
[C---:B------:R-:W-:Y:S02]  /*65f0*/  ISETP.GE.AND P5, PT, R13.reuse, R196, PT ;  /* 0x000000c40d00720c */ /* 0x040fe40003fa6270 */
[----:B------:R-:W-:Y:S01]  /*6600*/  ISETP.GE.AND P1, PT, R13, R195, PT ;  /* 0x000000c30d00720c */ /* 0x000fe20003f26270 */
[----:B------:R-:W-:-:S02]  /*6610*/  VIADD R13, R56, 0x70 ;  /* 0x00000070380d7836 */ /* 0x000fc40000000000 */
[----:B------:R-:W3:Y:S01]  /*6620*/  MUFU.TANH R152, R94 ;  /* 0x0000005e00987308 */ /* 0x000ee20000002400 */
[----:B-1----:R-:W-:Y:S02]  /*6630*/  FSEL R141, R141, -INF , !P3 ;  /* 0xff8000008d8d7808 */ /* 0x002fe40005800000 */
[----:B------:R-:W-:-:S05]  /*6640*/  ISETP.GT.AND P3, PT, R236, R231, PT ;  /* 0x000000e7ec00720c */ /* 0x000fca0003f64270 */
[----:B------:R-:W1:Y:S01]  /*6650*/  MUFU.TANH R158, R97 ;  /* 0x00000061009e7308 */ /* 0x000e620000002400 */
[----:B--2---:R-:W-:Y:S02]  /*6660*/  FSEL R157, R157, -INF , !P5 ;  /* 0xff8000009d9d7808 */ /* 0x004fe40006800000 */
[----:B------:R-:W-:-:S05]  /*6670*/  ISETP.GE.AND P5, PT, R12, R196, PT ;  /* 0x000000c40c00720c */ /* 0x000fca0003fa6270 */
[----:B------:R-:W2:Y:S01]  /*6680*/  MUFU.TANH R154, R99 ;  /* 0x00000063009a7308 */ /* 0x000ea20000002400 */
[----:B---3--:R-:W-:Y:S02]  /*6690*/  FSEL R152, R152, -INF , !P1 ;  /* 0xff80000098987808 */ /* 0x008fe40004800000 */
[----:B------:R-:W-:Y:S01]  /*66a0*/  ISETP.GE.AND P1, PT, R12, R195, PT ;  /* 0x000000c30c00720c */ /* 0x000fe20003f26270 */
[----:B------:R-:W-:-:S04]  /*66b0*/  VIADD R12, R56, 0x79 ;  /* 0x00000079380c7836 */ /* 0x000fc80000000000 */
[----:B------:R-:W3:Y:S01]  /*66c0*/  MUFU.TANH R143, R88 ;  /* 0x00000058008f7308 */ /* 0x000ee20000002400 */
[----:B-1----:R-:W-:Y:S02]  /*66d0*/  FSEL R158, R158, -INF , !P6 ;  /* 0xff8000009e9e7808 */ /* 0x002fe40007000000 */
[----:B------:R-:W-:-:S05]  /*66e0*/  ISETP.GE.AND P6, PT, R13, R196, PT ;  /* 0x000000c40d00720c */ /* 0x000fca0003fc6270 */
[----:B------:R-:W1:Y:S01]  /*66f0*/  MUFU.TANH R142, R89 ;  /* 0x00000059008e7308 */ /* 0x000e620000002400 */
[----:B--2---:R-:W-:Y:S02]  /*6700*/  FSEL R154, R154, -INF , !P4 ;  /* 0xff8000009a9a7808 */ /* 0x004fe40006000000 */
[----:B------:R-:W-:-:S05]  /*6710*/  ISETP.GE.AND P4, PT, R13, R195, PT ;  /* 0x000000c30d00720c */ /* 0x000fca0003f86270 */
[----:B------:R-:W2:Y:S01]  /*6720*/  MUFU.TANH R138, R90 ;  /* 0x0000005a008a7308 */ /* 0x000ea20000002400 */
[----:B---3--:R-:W-:Y:S02]  /*6730*/  FSEL R143, R143, -INF , !P6 ;  /* 0xff8000008f8f7808 */ /* 0x008fe40007000000 */
[----:B------:R-:W-:-:S04]  /*6740*/  ISETP.GE.AND P6, PT, R56, R196, PT ;  /* 0x000000c43800720c */ /* 0x000fc80003fc6270 */
[----:B------:R-:W-:Y:S01]  /*6750*/  FSEL R0, R0, -INF , !P6 ;  /* 0xff80000000007808 */ /* 0x000fe20007000000 */
[----:B------:R-:W3:Y:S01]  /*6760*/  MUFU.TANH R67, R67 ;  /* 0x0000004300437308 */ /* 0x000ee20000002400 */
[----:B-1----:R-:W-:Y:S01]  /*6770*/  FSEL R142, R142, -INF , !P5 ;  /* 0xff8000008e8e7808 */ /* 0x002fe20006800000 */
[----:B------:R-:W-:Y:S01]  /*6780*/  BAR.SYNC.DEFER_BLOCKING 0x0 ;  /* 0x0000000000007b1d */ /* 0x000fe20000010000 */
[----:B------:R-:W-:-:S05]  /*6790*/  ISETP.GE.AND P5, PT, R12, R196, PT ;  /* 0x000000c40c00720c */ /* 0x000fca0003fa6270 */
[----:B------:R-:W1:Y:S01]  /*67a0*/  MUFU.TANH R8, R26 ;  /* 0x0000001a00087308 */ /* 0x000e620000002400 */
[----:B--2---:R-:W-:Y:S02]  /*67b0*/  FSEL R138, R138, -INF , !P4 ;  /* 0xff8000008a8a7808 */ /* 0x004fe40006000000 */
[----:B------:R-:W-:-:S05]  /*67c0*/  ISETP.GE.AND P4, PT, R56, R195, PT ;  /* 0x000000c33800720c */ /* 0x000fca0003f86270 */
[----:B------:R-:W2:Y:S01]  /*67d0*/  MUFU.TANH R139, R9 ;  /* 0x00000009008b7308 */ /* 0x000ea20000002400 */
[----:B---3--:R-:W-:Y:S02]  /*67e0*/  FSEL R67, R67, -INF , !P1 ;  /* 0xff80000043437808 */ /* 0x008fe40004800000 */
[----:B------:R-:W-:-:S05]  /*67f0*/  ISETP.GE.AND P1, PT, R12, R195, PT ;  /* 0x000000c30c00720c */ /* 0x000fca0003f26270 */
[----:B------:R-:W3:Y:S01]  /*6800*/  MUFU.TANH R66, R10 ;  /* 0x0000000a00427308 */ /* 0x000ee20000002400 */
[----:B-1----:R-:W-:-:S07]  /*6810*/  FSEL R5, R8, -INF , !P4 ;  /* 0xff80000008057808 */ /* 0x002fce0006000000 */
[----:B------:R-:W1:Y:S01]  /*6820*/  MUFU.TANH R64, R11 ;  /* 0x0000000b00407308 */ /* 0x000e620000002400 */
[----:B--2---:R-:W-:Y:S02]  /*6830*/  FSEL R139, R139, -INF , !P5 ;  /* 0xff8000008b8b7808 */ /* 0x004fe40006800000 */
[----:B---3--:R-:W-:Y:S02]  /*6840*/  FSEL R66, R66, -INF , !P2 ;  /* 0xff80000042427808 */ /* 0x008fe40005000000 */
[----:B-1----:R-:W-:Y:S01]  /*6850*/  FSEL R64, R64, -INF , !P1 ;  /* 0xff80000040407808 */ /* 0x002fe20004800000 */
[----:B------:R-:W-:Y:S06]  /*6860*/  @!P3 BRA `(.L_x_1645) ;  /* 0x0000000c00d8b947 */ /* 0x000fec0003800000 */
[----:B------:R-:W-:Y:S05]  /*6870*/  @!P0 BRA `(.L_x_1646) ;  /* 0x0000000000f08947 */ /* 0x000fea0003800000 */
[----:B------:R-:W1:Y:S01]  /*6880*/  LDC R8, c[0x0][0x380] ;  /* 0x0000e000ff087b82 */ /* 0x000e620000000800 */
[----:B------:R-:W-:Y:S01]  /*6890*/  IABS R12, R2 ;  /* 0x00000002000c7213 */ /* 0x000fe20000000000 */
[----:B------:R-:W-:Y:S01]  /*68a0*/  ULDC.64 UR8, c[0x0][0x230] ;  /* 0x00008c0000087ab9 */ /* 0x000fe20000000a00 */
[----:B------:R-:W-:-:S04]  /*68b0*/  IADD3 R14, R2, -0x80, RZ ;  /* 0xffffff80020e7810 */ /* 0x000fc80007ffe0ff */
        /* <DEDUP_REMOVED lines=28> */
[----:B------:R-:W-:Y:S02]  /*6a80*/  ISETP.GE.AND P1, PT, R14, RZ, PT ;  /* 0x000000ff0e00720c */ /* 0x000fe40003f26270 */
[----:B------:R-:W-:-:S07]  /*6a90*/  ISETP.NE.AND P2, PT, R8, RZ, PT ;  /* 0x000000ff0800720c */ /* 0x000fce0003f45270 */
[----:B------:R-:W-:Y:S02]  /*6aa0*/  @P6 IADD3 R15, R15, 0x1, RZ ;  /* 0x000000010f0f6810 */ /* 0x000fe40007ffe0ff */
[----:B------:R-:W-:Y:S02]  /*6ab0*/  @P5 VIADD R13, R13, 0x1 ;  /* 0x000000010d0d5836 */ /* 0x000fe40000000000 */
[----:B------:R-:W-:-:S03]  /*6ac0*/  MOV R2, R15 ;  /* 0x0000000f00027202 */ /* 0x000fc60000000f00 */
        /* <DEDUP_REMOVED lines=18> */
[----:B------:R-:W-:-:S04]  /*6bf0*/  IMAD R6, R6, UR8, RZ ;  /* 0x0000000806067c24 */ /* 0x000fc8000f8e02ff */
[----:B------:R-:W-:-:S05]  /*6c00*/  IMAD R6, R9, UR9, R6 ;  /* 0x0000000909067c24 */ /* 0x000fca000f8e0206 */
[----:B------:R-:W-:Y:S01]  /*6c10*/  IADD3 R2, R11, R6, RZ ;  /* 0x000000060b027210 */ /* 0x000fe20007ffe0ff */
[----:B------:R-:W-:Y:S01]  /*6c20*/  IMAD.MOV.U32 R6, RZ, RZ, R10 ;  /* 0x000000ffff067224 */ /* 0x000fe200078e000a */
[----:B------:R-:W-:Y:S06]  /*6c30*/  BRA `(.L_x_1647) ;  /* 0x0000000000087947 */ /* 0x000fec0003800000 */
.L_x_1646:
[----:B------:R-:W-:-:S04]  /*6c40*/  LEA R6, -R132, RZ, 0x7 ;  /* 0x000000ff84067211 */ /* 0x000fc800078e39ff */
[----:B------:R-:W-:-:S07]  /*6c50*/  SHF.R.S32.HI R2, RZ, 0x1f, R6 ;  /* 0x0000001fff027819 */ /* 0x000fce0000011406 */
.L_x_1647:
        /* <DEDUP_REMOVED lines=10> */
[----:B------:R-:W4:Y:S08]  /*6d00*/  @!P4 LDC.64 R8, c[0x0][0x218] ;  /* 0x00008600ff08cb82 */ /* 0x000f300000000a00 */
[----:B------:R-:W5:Y:S01]  /*6d10*/  @!P2 LDC.64 R14, c[0x0][0x218] ;  /* 0x00008600ff0eab82 */ /* 0x000f620000000a00 */
[----:B-1----:R-:W-:-:S04]  /*6d20*/  @!P4 LEA R46, P5, R18, R12, 0x1 ;  /* 0x0000000c122ec211 */ /* 0x002fc800078a08ff */
[----:B------:R-:W-:Y:S01]  /*6d30*/  @!P4 LEA.HI.X R47, R18, R13, R16, 0x1, P5 ;  /* 0x0000000d122fc211 */ /* 0x000fe200028f0c10 */
[----:B------:R-:W-:Y:S01]  /*6d40*/  IMAD.X R16, R232, 0x1, R2, P1 ;  /* 0x00000001e8107824 */ /* 0x000fe200008e0602 */
[-C--:B------:R-:W-:Y:S01]  /*6d50*/  @!P2 IADD3 R19, P1, R6, R194.reuse, RZ ;  /* 0x000000c20613a210 */ /* 0x080fe20007f3e0ff */
[----:B------:R-:W1:Y:S01]  /*6d60*/  @!P4 LDC.64 R12, c[0x0][0x218] ;  /* 0x00008600ff0ccb82 */ /* 0x000e620000000a00 */
[----:B------:R-:W-:Y:S01]  /*6d70*/  @!P4 IADD3 R21, P5, R17, R194, RZ ;  /* 0x000000c21115c210 */ /* 0x000fe20007fbe0ff */
[----:B------:R-:W-:Y:S01]  /*6d80*/  @!PT LDS RZ, [RZ] ;  /* 0x00000000fffff984 */ /* 0x000fe20000000800 */
[----:B------:R-:W-:Y:S01]  /*6d90*/  @!PT LDS RZ, [RZ] ;  /* 0x00000000fffff984 */ /* 0x000fe20000000800 */
[----:B------:R-:W-:Y:S01]  /*6da0*/  @!PT LDS RZ, [RZ] ;  /* 0x00000000fffff984 */ /* 0x000fe20000000800 */
[----:B------:R-:W-:Y:S02]  /*6db0*/  @!P4 LDGSTS.E.BYPASS.LTC128B.128 [R237+0x4000], desc[UR12][R46.64] ;  /* 0x040000002eedcfae */ /* 0x000fe4000b901d4c */
[--C-:B------:R-:W-:Y:S01]  /*6dc0*/  @!P2 IMAD.X R18, R2, 0x1, R134.reuse, P1 ;  /* 0x000000010212a824 */ /* 0x100fe200008e0686 */
[----:B---3--:R-:W-:Y:S01]  /*6dd0*/  @!P2 LEA R30, P1, R19, R10, 0x1 ;  /* 0x0000000a131ea211 */ /* 0x008fe200078208ff */
[----:B------:R-:W-:Y:S01]  /*6de0*/  @!P4 IMAD.X R20, R16, 0x1, R134, P5 ;  /* 0x000000011014c824 */ /* 0x000fe200028e0686 */
[----:B------:R2:W-:Y:S01]  /*6df0*/  @P2 STS.128 [R237+0x8000], RZ ;  /* 0x008000ffed002388 */ /* 0x0005e20000000c00 */
[----:B----4-:R-:W-:-:S02]  /*6e00*/  @!P4 LEA R22, P5, R21, R8, 0x1 ;  /* 0x000000081516c211 */ /* 0x010fc400078a08ff */
[----:B------:R-:W-:Y:S02]  /*6e10*/  @!P2 LEA.HI.X R31, R19, R11, R18, 0x1, P1 ;  /* 0x0000000b131fa211 */ /* 0x000fe400008f0c12 */
[----:B------:R-:W-:Y:S01]  /*6e20*/  @!P4 LEA.HI.X R23, R21, R9, R20, 0x1, P5 ;  /* 0x000000091517c211 */ /* 0x000fe200028f0c14 */
[----:B------:R-:W3:Y:S01]  /*6e30*/  @!P2 LDC.64 R10, c[0x0][0x218] ;  /* 0x00008600ff0aab82 */ /* 0x000ee20000000a00 */
[----:B------:R-:W-:Y:S01]  /*6e40*/  @!P2 IADD3 R20, P5, R17, R194, RZ ;  /* 0x000000c21114a210 */ /* 0x000fe20007fbe0ff */
[----:B------:R-:W-:Y:S01]  /*6e50*/  @!PT LDS RZ, [RZ] ;  /* 0x00000000fffff984 */ /* 0x000fe20000000800 */
[----:B------:R-:W-:Y:S01]  /*6e60*/  @!PT LDS RZ, [RZ] ;  /* 0x00000000fffff984 */ /* 0x000fe20000000800 */
[----:B------:R-:W-:Y:S01]  /*6e70*/  @!PT LDS RZ, [RZ] ;  /* 0x00000000fffff984 */ /* 0x000fe20000000800 */
[----:B------:R1:W-:Y:S01]  /*6e80*/  @!P2 LDGSTS.E.BYPASS.LTC128B.128 [R237+0x8000], desc[UR12][R30.64+0x80] ;  /* 0x080000801eedafae */ /* 0x0003e2000b901d4c */
[----:B------:R-:W-:-:S03]  /*6e90*/  IADD3 R17, P1, R233, R17, RZ ;  /* 0x00000011e9117210 */ /* 0x000fc60007f3e0ff */
[----:B------:R-:W-:Y:S01]  /*6ea0*/  @!P2 IMAD.X R19, R16, 0x1, R134, P5 ;  /* 0x000000011013a824 */ /* 0x000fe200028e0686 */
[----:B-----5:R-:W-:Y:S01]  /*6eb0*/  @!P2 LEA R50, P5, R20, R14, 0x1 ;  /* 0x0000000e1432a211 */ /* 0x020fe200078a08ff */
[----:B------:R-:W4:Y:S01]  /*6ec0*/  @!P4 LDC.64 R8, c[0x0][0x218] ;  /* 0x00008600ff08cb82 */ /* 0x000f220000000a00 */
[----:B------:R-:W-:Y:S01]  /*6ed0*/  IMAD.X R16, R232, 0x1, R16, P1 ;  /* 0x00000001e8107824 */ /* 0x000fe200008e0610 */
[----:B------:R-:W-:Y:S01]  /*6ee0*/  @!P4 IADD3 R18, P1, R17, R194, RZ ;  /* 0x000000c21112c210 */ /* 0x000fe20007f3e0ff */
[----:B------:R2:W-:Y:S01]  /*6ef0*/  @P4 STS.128 [R237+0x4800], RZ ;  /* 0x004800ffed004388 */ /* 0x0005e20000000c00 */
[----:B------:R-:W-:Y:S02]  /*6f00*/  @!P2 LEA.HI.X R51, R20, R15, R19, 0x1, P5 ;  /* 0x0000000f1433a211 */ /* 0x000fe400028f0c13 */
[----:B------:R-:W-:Y:S01]  /*6f10*/  IADD3 R21, P5, R233, R17, RZ ;  /* 0x00000011e9157210 */ /* 0x000fe20007fbe0ff */
[----:B------:R-:W-:Y:S01]  /*6f20*/  @!P4 IMAD.X R19, R16, 0x1, R134, P1 ;  /* 0x000000011013c824 */ /* 0x000fe200008e0686 */
[----:B------:R-:W5:Y:S01]  /*6f30*/  @!P2 LDC.64 R14, c[0x0][0x218] ;  /* 0x00008600ff0eab82 */ /* 0x000f620000000a00 */
        /* <DEDUP_REMOVED lines=8> */
[----:B------:R-:W-:Y:S01]  /*6fc0*/  @!P2 LDGSTS.E.BYPASS.LTC128B.128 [R237+0x8800], desc[UR12][R50.64+0x80] ;  /* 0x0880008032edafae */ /* 0x000fe2000b901d4c */
[----:B-1----:R-:W-:-:S03]  /*6fd0*/  @!P4 LEA R30, P1, R18, R12, 0x1 ;  /* 0x0000000c121ec211 */ /* 0x002fc600078208ff */
[----:B------:R2:W-:Y:S01]  /*6fe0*/  @P4 STS.128 [R237+0x5000], RZ ;  /* 0x005000ffed004388 */ /* 0x0005e20000000c00 */
        /* <DEDUP_REMOVED lines=8> */
[----:B------:R1:W-:Y:S02]  /*7070*/  @!P4 LDGSTS.E.BYPASS.LTC128B.128 [R237+0x5000], desc[UR12][R30.64] ;  /* 0x050000001eedcfae */ /* 0x0003e4000b901d4c */
[--C-:B------:R-:W-:Y:S01]  /*7080*/  @!P2 IMAD.X R16, R16, 0x1, R134.reuse, P1 ;  /* 0x000000011010a824 */ /* 0x100fe200008e0686 */
[----:B---3--:R-:W-:Y:S01]  /*7090*/  @!P2 LEA R46, P1, R17, R10, 0x1 ;  /* 0x0000000a112ea211 */ /* 0x008fe200078208ff */
[----:B------:R-:W-:Y:S01]  /*70a0*/  @!P4 IMAD.X R10, R19, 0x1, R134, P5 ;  /* 0x00000001130ac824 */ /* 0x000fe200028e0686 */
[----:B------:R2:W-:Y:S01]  /*70b0*/  @P2 STS.128 [R237+0x9000], RZ ;  /* 0x009000ffed002388 */ /* 0x0005e20000000c00 */
[----:B----4-:R-:W-:-:S02]  /*70c0*/  @!P4 LEA R22, P5, R18, R8, 0x1 ;  /* 0x000000081216c211 */ /* 0x010fc400078a08ff */
[----:B------:R-:W-:Y:S02]  /*70d0*/  @!P2 LEA.HI.X R47, R17, R11, R16, 0x1, P1 ;  /* 0x0000000b112fa211 */ /* 0x000fe400008f0c10 */
[----:B------:R-:W-:Y:S02]  /*70e0*/  @!P4 LEA.HI.X R23, R18, R9, R10, 0x1, P5 ;  /* 0x000000091217c211 */ /* 0x000fe400028f0c0a */
[----:B------:R-:W-:Y:S01]  /*70f0*/  @!P2 IADD3 R17, P5, R21, R194, RZ ;  /* 0x000000c21511a210 */ /* 0x000fe20007fbe0ff */
[----:B------:R-:W3:Y:S01]  /*7100*/  @!P2 LDC.64 R10, c[0x0][0x218] ;  /* 0x00008600ff0aab82 */ /* 0x000ee20000000a00 */
[----:B------:R-:W-:Y:S01]  /*7110*/  IADD3 R21, P1, R233, R21, RZ ;  /* 0x00000015e9157210 */ /* 0x000fe20007f3e0ff */
[----:B------:R-:W-:Y:S01]  /*7120*/  @!PT LDS RZ, [RZ] ;  /* 0x00000000fffff984 */ /* 0x000fe20000000800 */
[----:B------:R-:W-:Y:S01]  /*7130*/  @!PT LDS RZ, [RZ] ;  /* 0x00000000fffff984 */ /* 0x000fe20000000800 */
[----:B------:R-:W-:Y:S01]  /*7140*/  @!PT LDS RZ, [RZ] ;  /* 0x00000000fffff984 */ /* 0x000fe20000000800 */
[----:B------:R3:W-:Y:S02]  /*7150*/  @!P2 LDGSTS.E.BYPASS.LTC128B.128 [R237+0x9000], desc[UR12][R46.64+0x80] ;  /* 0x090000802eedafae */ /* 0x0007e4000b901d4c */
[----:B------:R-:W-:Y:S01]  /*7160*/  @!P2 IMAD.X R20, R19, 0x1, R134, P5 ;  /* 0x000000011314a824 */ /* 0x000fe200028e0686 */
[----:B-----5:R-:W-:Y:S01]  /*7170*/  @!P2 LEA R16, P5, R17, R14, 0x1 ;  /* 0x0000000e1110a211 */ /* 0x020fe200078a08ff */
[----:B------:R-:W-:Y:S01]  /*7180*/  IMAD.X R19, R232, 0x1, R19, P1 ;  /* 0x00000001e8137824 */ /* 0x000fe200008e0613 */
[----:B------:R-:W-:Y:S01]  /*7190*/  @!P4 IADD3 R18, P1, R21, R194, RZ ;  /* 0x000000c21512c210 */ /* 0x000fe20007f3e0ff */
[----:B------:R-:W4:Y:S01]  /*71a0*/  @!P4 LDC.64 R8, c[0x0][0x218] ;  /* 0x00008600ff08cb82 */ /* 0x000f220000000a00 */
[----:B------:R-:W-:Y:S01]  /*71b0*/  @!P2 LEA.HI.X R17, R17, R15, R20, 0x1, P5 ;  /* 0x0000000f1111a211 */ /* 0x000fe200028f0c14 */
[----:B------:R2:W-:Y:S01]  /*71c0*/  @P4 STS.128 [R237+0x5800], RZ ;  /* 0x005800ffed004388 */ /* 0x0005e20000000c00 */
[----:B------:R-:W-:Y:S01]  /*71d0*/  IADD3 R20, P5, R233, R21, RZ ;  /* 0x00000015e9147210 */ /* 0x000fe20007fbe0ff */
[----:B------:R-:W-:Y:S01]  /*71e0*/  @!P4 IMAD.X R26, R19, 0x1, R134, P1 ;  /* 0x00000001131ac824 */ /* 0x000fe200008e0686 */
[C---:B-1----:R-:W-:Y:S01]  /*71f0*/  @!P4 LEA R30, P1, R18.reuse, R12, 0x1 ;  /* 0x0000000c121ec211 */ /* 0x042fe200078208ff */
[----:B------:R-:W-:Y:S01]  /*7200*/  @!PT LDS RZ, [RZ] ;  /* 0x00000000fffff984 */ /* 0x000fe20000000800 */
[----:B------:R-:W-:Y:S01]  /*7210*/  @!PT LDS RZ, [RZ] ;  /* 0x00000000fffff984 */ /* 0x000fe20000000800 */
[----:B------:R-:W-:Y:S01]  /*7220*/  @!PT LDS RZ, [RZ] ;  /* 0x00000000fffff984 */ /* 0x000fe20000000800 */
[----:B------:R1:W-:Y:S02]  /*7230*/  @!P4 LDGSTS.E.BYPASS.LTC128B.128 [R237+0x5800], desc[UR12][R22.64] ;  /* 0x0580000016edcfae */ /* 0x0003e4000b901d4c */
[----:B------:R-:W5:Y:S01]  /*7240*/  @!P2 LDC.64 R14, c[0x0][0x218] ;  /* 0x00008600ff0eab82 */ /* 0x000f620000000a00 */
[----:B------:R-:W-:Y:S01]  /*7250*/  @!P4 LEA.HI.X R31, R18, R13, R26, 0x1, P1 ;  /* 0x0000000d121fc211 */ /* 0x000fe200008f0c1a */
[----:B------:R-:W-:Y:S01]  /*7260*/  IMAD.X R18, R232, 0x1, R19, P5 ;  /* 0x00000001e8127824 */ /* 0x000fe200028e0613 */
[-C--:B------:R-:W-:Y:S01]  /*7270*/  @!P2 IADD3 R21, P1, R21, R194.reuse, RZ ;  /* 0x000000c21515a210 */ /* 0x080fe20007f3e0ff */
[----:B------:R2:W-:Y:S01]  /*7280*/  @P2 STS.128 [R237+0x9800], RZ ;  /* 0x009800ffed002388 */ /* 0x0005e20000000c00 */
[----:B------:R-:W-:-:S03]  /*7290*/  @!P4 IADD3 R26, P5, R20, R194, RZ ;  /* 0x000000c2141ac210 */ /* 0x000fc60007fbe0ff */
[----:B------:R-:W2:Y:S01]  /*72a0*/  @!P4 LDC.64 R12, c[0x0][0x218] ;  /* 0x00008600ff0ccb82 */ /* 0x000ea20000000a00 */
[--C-:B------:R-:W-:Y:S01]  /*72b0*/  @!P2 IMAD.X R19, R19, 0x1, R134.reuse, P1 ;  /* 0x000000011313a824 */ /* 0x100fe200008e0686 */
[----:B------:R-:W-:Y:S01]  /*72c0*/  @!PT LDS RZ, [RZ] ;  /* 0x00000000fffff984 */ /* 0x000fe20000000800 */
[----:B------:R-:W-:Y:S01]  /*72d0*/  @!PT LDS RZ, [RZ] ;  /* 0x00000000fffff984 */ /* 0x000fe20000000800 */
[----:B------:R-:W-:Y:S01]  /*72e0*/  @!PT LDS RZ, [RZ] ;  /* 0x00000000fffff984 */ /* 0x000fe20000000800 */
[----:B------:R2:W-:Y:S01]  /*72f0*/  @!P2 LDGSTS.E.BYPASS.LTC128B.128 [R237+0x9800], desc[UR12][R16.64+0x80] ;  /* 0x0980008010edafae */ /* 0x0005e2000b901d4c */
[C---:B---3--:R-:W-:Y:S01]  /*7300*/  @!P2 LEA R46, P1, R21.reuse, R10, 0x1 ;  /* 0x0000000a152ea211 */ /* 0x048fe200078208ff */
[----:B------:R-:W-:Y:S02]  /*7310*/  @!P4 IMAD.X R10, R18, 0x1, R134, P5 ;  /* 0x00000001120ac824 */ /* 0x000fe400028e0686 */
[----:B------:R3:W-:Y:S01]  /*7320*/  @P4 STS.128 [R237+0x6000], RZ ;  /* 0x006000ffed004388 */ /* 0x0007e20000000c00 */
[C---:B----4-:R-:W-:Y:S02]  /*7330*/  @!P4 LEA R50, P5, R26.reuse, R8, 0x1 ;  /* 0x000000081a32c211 */ /* 0x050fe400078a08ff */
[----:B------:R-:W-:Y:S01]  /*7340*/  @!P2 LEA.HI.X R47, R21, R11, R19, 0x1, P1 ;  /* 0x0000000b152fa211 */ /* 0x000fe200008f0c13 */
[----:B------:R-:W-:Y:S01]  /*7350*/  @!PT LDS RZ, [RZ] ;  /* 0x00000000fffff984 */ /* 0x000fe20000000800 */
[----:B------:R-:W-:Y:S01]  /*7360*/  @!PT LDS RZ, [RZ] ;  /* 0x00000000fffff984 */ /* 0x000fe20000000800 */
[----:B------:R-:W-:Y:S01]  /*7370*/  @!PT LDS RZ, [RZ] ;  /* 0x00000000fffff984 */ /* 0x000fe20000000800 */
[----:B------:R3:W-:Y:S01]  /*7380*/  @!P4 LDGSTS.E.BYPASS.LTC128B.128 [R237+0x6000], desc[UR12][R30.64] ;  /* 0x060000001eedcfae */ /* 0x0007e2000b901d4c */
[----:B------:R-:W-:-:S02]  /*7390*/  @!P4 LEA.HI.X R51, R26, R9, R10, 0x1, P5 ;  /* 0x000000091a33c211 */ /* 0x000fc400028f0c0a */
[----:B------:R-:W-:Y:S01]  /*73a0*/  @!P2 IADD3 R19, P1, R20, R194, RZ ;  /* 0x000000c21413a210 */ /* 0x000fe20007f3e0ff */
[----:B------:R-:W4:Y:S01]  /*73b0*/  @!P2 LDC.64 R10, c[0x0][0x218] ;  /* 0x00008600ff0aab82 */ /* 0x000f220000000a00 */
[----:B------:R-:W-:Y:S01]  /*73c0*/  IADD3 R21, P5, R233, R20, RZ ;  /* 0x00000014e9157210 */ /* 0x000fe20007fbe0ff */
[----:B------:R3:W-:Y:S02]  /*73d0*/  @P2 STS.128 [R237+0xa000], RZ ;  /* 0x00a000ffed002388 */ /* 0x0007e40000000c00 */
[----:B------:R-:W-:Y:S01]  /*73e0*/  @!P2 IMAD.X R20, R18, 0x1, R134, P1 ;  /* 0x000000011214a824 */ /* 0x000fe200008e0686 */
[----:B-1----:R-:W-:Y:S01]  /*73f0*/  @!P4 IADD3 R22, P1, R21, R194, RZ ;  /* 0x000000c21516c210 */ /* 0x002fe20007f3e0ff */
[----:B------:R-:W-:Y:S01]  /*7400*/  IMAD.X R18, R232, 0x1, R18, P5 ;  /* 0x00000001e8127824 */ /* 0x000fe200028e0612 */
[C---:B-----5:R-:W-:Y:S01]  /*7410*/  @!P2 LEA R52, P5, R19.reuse, R14, 0x1 ;  /* 0x0000000e1334a211 */ /* 0x060fe200078a08ff */
[----:B------:R-:W1:Y:S01]  /*7420*/  @!P4 LDC.64 R8, c[0x0][0x218] ;  /* 0x00008600ff08cb82 */ /* 0x000e620000000a00 */
[----:B------:R-:W-:Y:S01]  /*7430*/  @!PT LDS RZ, [RZ] ;  /* 0x00000000fffff984 */ /* 0x000fe20000000800 */
[----:B------:R-:W-:Y:S01]  /*7440*/  @!PT LDS RZ, [RZ] ;  /* 0x00000000fffff984 */ /* 0x000fe20000000800 */
[----:B------:R-:W-:Y:S01]  /*7450*/  @!PT LDS RZ, [RZ] ;  /* 0x00000000fffff984 */ /* 0x000fe20000000800 */
[----:B------:R3:W-:Y:S02]  /*7460*/  @!P2 LDGSTS.E.BYPASS.LTC128B.128 [R237+0xa000], desc[UR12][R46.64+0x80] ;  /* 0x0a0000802eedafae */ /* 0x0007e4000b901d4c */
[----:B------:R-:W-:Y:S01]  /*7470*/  @!P2 LEA.HI.X R53, R19, R15, R20, 0x1, P5 ;  /* 0x0000000f1335a211 */ /* 0x000fe200028f0c14 */
[----:B------:R-:W-:Y:S01]  /*7480*/  @!P4 IMAD.X R15, R18, 0x1, R134, P1 ;  /* 0x00000001120fc824 */ /* 0x000fe200008e0686 */
[----:B------:R-:W-:Y:S01]  /*7490*/  IADD3 R14, P5, R233, R21, RZ ;  /* 0x00000015e90e7210 */ /* 0x000fe20007fbe0ff */
[----:B------:R3:W-:Y:S01]  /*74a0*/  @P4 STS.128 [R237+0x6800], RZ ;  /* 0x006800ffed004388 */ /* 0x0007e20000000c00 */
[----:B--2---:R-:W-:-:S03]  /*74b0*/  @!P4 LEA R16, P1, R22, R12, 0x1 ;  /* 0x0000000c1610c211 */ /* 0x004fc600078208ff */
[----:B------:R-:W-:Y:S01]  /*74c0*/  IMAD.X R12, R232, 0x1, R18, P5 ;  /* 0x00000001e80c7824 */ /* 0x000fe200028e0612 */
[----:B------:R-:W-:Y:S01]  /*74d0*/  @!P4 LEA.HI.X R17, R22, R13, R15, 0x1, P1 ;  /* 0x0000000d1611c211 */ /* 0x000fe200008f0c0f */
[----:B------:R-:W-:Y:S01]  /*74e0*/  @!PT LDS RZ, [RZ] ;  /* 0x00000000fffff984 */ /* 0x000fe20000000800 */
[----:B------:R-:W-:Y:S01]  /*74f0*/  @!PT LDS RZ, [RZ] ;  /* 0x00000000fffff984 */ /* 0x000fe20000000800 */
[----:B------:R-:W-:Y:S01]  /*7500*/  @!PT LDS RZ, [RZ] ;  /* 0x00000000fffff984 */ /* 0x000fe20000000800 */
[----:B------:R3:W-:Y:S01]  /*7510*/  @!P4 LDGSTS.E.BYPASS.LTC128B.128 [R237+0x6800], desc[UR12][R50.64] ;  /* 0x0680000032edcfae */ /* 0x0007e2000b901d4c */
[-C--:B------:R-:W-:Y:S02]  /*7520*/  @!P2 IADD3 R21, P1, R21, R194.reuse, RZ ;  /* 0x000000c21515a210 */ /* 0x080fe40007f3e0ff */
[----:B------:R-:W-:Y:S01]  /*7530*/  @!P4 IADD3 R13, P5, R14, R194, RZ ;  /* 0x000000c20e0dc210 */ /* 0x000fe20007fbe0ff */
[----:B------:R3:W-:Y:S02]  /*7540*/  @P2 STS.128 [R237+0xa800], RZ ;  /* 0x00a800ffed002388 */ /* 0x0007e40000000c00 */
[--C-:B------:R-:W-:Y:S01]  /*7550*/  @!P2 IMAD.X R18, R18, 0x1, R134.reuse, P1 ;  /* 0x000000011212a824 */ /* 0x100fe200008e0686 */
[C---:B----4-:R-:W-:Y:S01]  /*7560*/  @!P2 LEA R20, P1, R21.reuse, R10, 0x1 ;  /* 0x0000000a1514a211 */ /* 0x050fe200078208ff */
[----:B------:R-:W-:Y:S01]  /*7570*/  @!P4 IMAD.X R10, R12, 0x1, R134, P5 ;  /* 0x000000010c0ac824 */ /* 0x000fe200028e0686 */
[----:B------:R-:W-:Y:S01]  /*7580*/  @!PT LDS RZ, [RZ] ;  /* 0x00000000fffff984 */ /* 0x000fe20000000800 */
[----:B------:R-:W-:Y:S01]  /*7590*/  @!PT LDS RZ, [RZ] ;  /* 0x00000000fffff984 */ /* 0x000fe20000000800 */
[----:B------:R-:W-:Y:S01]  /*75a0*/  @!PT LDS RZ, [RZ] ;  /* 0x00000000fffff984 */ /* 0x000fe20000000800 */
[----:B------:R3:W-:Y:S02]  /*75b0*/  @!P2 LDGSTS.E.BYPASS.LTC128B.128 [R237+0xa800], desc[UR12][R52.64+0x80] ;  /* 0x0a80008034edafae */ /* 0x0007e4000b901d4c */
[----:B------:R-:W-:-:S02]  /*75c0*/  @!P2 LEA.HI.X R21, R21, R11, R18, 0x1, P1 ;  /* 0x0000000b1515a211 */ /* 0x000fc400008f0c12 */
[C---:B-1----:R-:W-:Y:S01]  /*75d0*/  @!P4 LEA R8, P5, R13.reuse, R8, 0x1 ;  /* 0x000000080d08c211 */ /* 0x042fe200078a08ff */
[----:B------:R3:W-:Y:S03]  /*75e0*/  @P4 STS.128 [R237+0x7000], RZ ;  /* 0x007000ffed004388 */ /* 0x0007e60000000c00 */
[----:B------:R-:W-:Y:S01]  /*75f0*/  @!P4 LEA.HI.X R9, R13, R9, R10, 0x1, P5 ;  /* 0x000000090d09c211 */ /* 0x000fe200028f0c0a */
        /* <DEDUP_REMOVED lines=25> */
.L_x_1649:
[----:B------:R-:W-:Y:S05]  /*7790*/  BSYNC B0 ;  /* 0x0000000000007941 */ /* 0x000fea0003800000 */
.L_x_1648:
[----:B------:R-:W0:Y:S01]  /*77a0*/  LDGDEPBAR ;  /* 0x00000000000079af */ /* 0x000e220000000000 */
[----:B------:R-:W-:-:S04]  /*77b0*/  IADD3 R194, P1, R6, R194, RZ ;  /* 0x000000c206c27210 */ /* 0x000fc80007f3e0ff */
[----:B------:R-:W-:-:S09]  /*77c0*/  IADD3.X R134, R2, R134, RZ, P1, !PT ;  /* 0x0000008602867210 */ /* 0x000fd20000ffe4ff */
.L_x_1645:
[----:B------:R-:W-:Y:S01]  /*77d0*/  FMNMX.FTZ R2, R0, R57, !PT ;  /* 0x0000003900027209 */ /* 0x000fe20007810000 */
        /* <DEDUP_REMOVED lines=64> */
[----:B-1-3--:R-:W1:Y:S03]  /*7be0*/  SHFL.BFLY PT, R9, R2, 0x2, 0x1f ;  /* 0x0c401f0002097f89 */ /* 0x00ae6600000e0000 */
        /* <DEDUP_REMOVED lines=13> */
[----:B------:R-:W3:Y:S04]  /*7cc0*/  LDSM.16.MT88.4 R84, [R221+0x10000] ;  /* 0x01000000dd54783b */ /* 0x000ee80000004200 */
[----:B------:R-:W4:Y:S04]  /*7cd0*/  LDSM.16.MT88.4 R100, [R219+0xc000] ;  /* 0x00c00000db64783b */ /* 0x000f280000004200 */
[----:B------:R-:W-:Y:S01]  /*7ce0*/  LDSM.16.MT88.4 R20, [R219+0xc800] ;  /* 0x00c80000db14783b */ /* 0x000fe20000004200 */
[----:B-1----:R-:W-:-:S04]  /*7cf0*/  FMNMX.FTZ R2, R9, R2, !PT ;  /* 0x0000000209027209 */ /* 0x002fc80007810000 */
[C---:B------:R-:W-:Y:S01]  /*7d00*/  FSETP.NEU.FTZ.AND P1, PT, R2.reuse, -INF , PT ;  /* 0xff8000000200780b */ /* 0x040fe20003f3d000 */
[----:B------:R-:W-:-:S05]  /*7d10*/  FMUL.FTZ R140, R2, UR11 ;  /* 0x0000000b028c7c20 */ /* 0x000fca0008410000 */
[----:B------:R-:W-:-:S05]  /*7d20*/  FSEL R140, R140, RZ, P1 ;  /* 0x000000ff8c8c7208 */ /* 0x000fca0000800000 */
[--C-:B------:R-:W-:Y:S01]  /*7d30*/  FFMA.FTZ R63, R0, UR11, -R140.reuse ;  /* 0x0000000b003f7c23 */ /* 0x100fe2000801088c */
[----:B--2---:R-:W-:Y:S01]  /*7d40*/  FMNMX.FTZ R0, R8, R6, !PT ;  /* 0x0000000608007209 */ /* 0x004fe20007810000 */
[--C-:B------:R-:W-:Y:S01]  /*7d50*/  FFMA.FTZ R62, R57, UR11, -R140.reuse ;  /* 0x0000000b393e7c23 */ /* 0x100fe2000801088c */
[--C-:B------:R-:W-:Y:S01]  /*7d60*/  FFMA.FTZ R58, R58, UR11, -R140.reuse ;  /* 0x0000000b3a3a7c23 */ /* 0x100fe2000801088c */
[--C-:B------:R-:W-:Y:S01]  /*7d70*/  FFMA.FTZ R57, R112, UR11, -R140.reuse ;  /* 0x0000000b70397c23 */ /* 0x100fe2000801088c */
[C---:B------:R-:W-:Y:S01]  /*7d80*/  FSETP.NEU.FTZ.AND P1, PT, R0.reuse, -INF , PT ;  /* 0xff8000000000780b */ /* 0x040fe20003f3d000 */
[----:B------:R-:W-:Y:S01]  /*7d90*/  FMUL.FTZ R65, R0, UR11 ;  /* 0x0000000b00417c20 */ /* 0x000fe20008410000 */
[----:B------:R-:W-:Y:S01]  /*7da0*/  MUFU.EX2 R63, R63 ;  /* 0x0000003f003f7308 */ /* 0x000fe20000000800 */
[----:B------:R-:W1:Y:S01]  /*7db0*/  LDSM.16.MT88.4 R8, [R221+0xc800] ;  /* 0x00c80000dd08783b */ /* 0x000e620000004200 */
[--C-:B------:R-:W-:Y:S01]  /*7dc0*/  FFMA.FTZ R54, R68, UR11, -R140.reuse ;  /* 0x0000000b44367c23 */ /* 0x100fe2000801088c */
[--C-:B------:R-:W-:Y:S01]  /*7dd0*/  FFMA.FTZ R53, R69, UR11, -R140.reuse ;  /* 0x0000000b45357c23 */ /* 0x100fe2000801088c */
[----:B------:R-:W-:Y:S01]  /*7de0*/  FSEL R65, R65, RZ, P1 ;  /* 0x000000ff41417208 */ /* 0x000fe20000800000 */
[--C-:B------:R-:W-:Y:S01]  /*7df0*/  FFMA.FTZ R52, R28, UR11, -R140.reuse ;  /* 0x0000000b1c347c23 */ /* 0x100fe2000801088c */
[--C-:B------:R-:W-:Y:S01]  /*7e00*/  FFMA.FTZ R46, R44, UR11, -R140.reuse ;  /* 0x0000000b2c2e7c23 */ /* 0x100fe2000801088c */
[----:B------:R-:W-:Y:S01]  /*7e10*/  LDSM.16.MT88.4 R28, [R219+0x10000] ;  /* 0x01000000db1c783b */ /* 0x000fe20000004200 */
[----:B------:R-:W2:Y:S01]  /*7e20*/  MUFU.EX2 R62, R62 ;  /* 0x0000003e003e7308 */ /* 0x000ea20000000800 */
[--C-:B------:R-:W-:Y:S01]  /*7e30*/  FFMA.FTZ R60, R5, UR11, -R65.reuse ;  /* 0x0000000b053c7c23 */ /* 0x100fe20008010841 */
[--C-:B------:R-:W-:Y:S01]  /*7e40*/  FFMA.FTZ R61, R27, UR11, -R65.reuse ;  /* 0x0000000b1b3d7c23 */ /* 0x100fe20008010841 */
[--C-:B------:R-:W-:Y:S01]  /*7e50*/  FFMA.FTZ R59, R113, UR11, -R65.reuse ;  /* 0x0000000b713b7c23 */ /* 0x100fe20008010841 */
[--C-:B------:R-:W-:Y:S01]  /*7e60*/  FFMA.FTZ R56, R49, UR11, -R65.reuse ;  /* 0x0000000b31387c23 */ /* 0x100fe20008010841 */
[--C-:B------:R-:W-:Y:S01]  /*7e70*/  FFMA.FTZ R55, R25, UR11, -R65.reuse ;  /* 0x0000000b19377c23 */ /* 0x100fe20008010841 */
[--C-:B------:R-:W-:Y:S01]  /*7e80*/  FFMA.FTZ R51, R24, UR11, -R65.reuse ;  /* 0x0000000b18337c23 */ /* 0x100fe20008010841 */
[--C-:B------:R-:W-:Y:S01]  /*7e90*/  FFMA.FTZ R49, R76, UR11, -R140.reuse ;  /* 0x0000000b4c317c23 */ /* 0x100fe2000801088c */
[----:B------:R-:W-:Y:S01]  /*7ea0*/  MUFU.EX2 R58, R58 ;  /* 0x0000003a003a7308 */ /* 0x000fe20000000800 */
[----:B------:R-:W5:Y:S01]  /*7eb0*/  LDSM.16.MT88.4 R24, [R223+0xc800] ;  /* 0x00c80000df18783b */ /* 0x000f620000004200 */
[--C-:B------:R-:W-:Y:S01]  /*7ec0*/  FFMA.FTZ R50, R7, UR11, -R65.reuse ;  /* 0x0000000b07327c23 */ /* 0x100fe20008010841 */
[--C-:B------:R-:W-:Y:S01]  /*7ed0*/  FFMA.FTZ R48, R48, UR11, -R65.reuse ;  /* 0x0000000b30307c23 */ /* 0x100fe20008010841 */
[--C-:B------:R-:W-:Y:S01]  /*7ee0*/  FFMA.FTZ R44, R39, UR11, -R140.reuse ;  /* 0x0000000b272c7c23 */ /* 0x100fe2000801088c */
[----:B------:R-:W5:Y:S01]  /*7ef0*/  LDSM.16.MT88.4 R4, [R223+0x10800] ;  /* 0x01080000df04783b */ /* 0x000f620000004200 */
[--C-:B------:R-:W-:Y:S01]  /*7f00*/  FFMA.FTZ R39, R45, UR11, -R140.reuse ;  /* 0x0000000b2d277c23 */ /* 0x100fe2000801088c */
[--C-:B------:R-:W-:Y:S01]  /*7f10*/  FFMA.FTZ R45, R43, UR11, -R65.reuse ;  /* 0x0000000b2b2d7c23 */ /* 0x100fe20008010841 */
[----:B------:R-:W3:Y:S01]  /*7f20*/  MUFU.EX2 R57, R57 ;  /* 0x0000003900397308 */ /* 0x000ee20000000800 */
[----:B--2---:R-:W-:Y:S01]  /*7f30*/  F2FP.BF16.F32.PACK_AB R68, R62, R63 ;  /* 0x0000003f3e44723e */ /* 0x004fe200000010ff */
[----:B------:R-:W2:Y:S01]  /*7f40*/  LDSM.16.MT88.4 R76, [R220+0x10000] ;  /* 0x01000000dc4c783b */ /* 0x000ea20000004200 */
        /* <DEDUP_REMOVED lines=28> */
[----:B------:R-:W-:Y:S01]  /*8110*/  LDSM.16.MT88.4 R32, [R223+0x12000] ;  /* 0x01200000df20783b */ /* 0x000fe20000004200 */
        /* <DEDUP_REMOVED lines=15> */
[----:B------:R-:W-:Y:S01]  /*8210*/  FADD.FTZ R62, R63, R62 ;  /* 0x0000003e3f3e7221 */ /* 0x000fe20000010000 */
[----:B------:R-:W1:Y:S01]  /*8220*/  MUFU.EX2 R53, R53 ;  /* 0x0000003500357308 */ /* 0x000e620000000800 */
        /* <DEDUP_REMOVED lines=10> */
[----:B----4-:R-:W-:Y:S01]  /*82d0*/  FADD.FTZ R57, R54, R57 ;  /* 0x0000003936397221 */ /* 0x010fe20000010000 */
[----:B------:R-:W-:-:S02]  /*82e0*/  LEA R247, P1, R194, UR8, 0x1 ;  /* 0x00000008c2f77c11 */ /* 0x000fc4000f8208ff */
[C---:B------:R-:W-:Y:S02]  /*82f0*/  HMMA.16816.F32.BF16 R116, R68.reuse, R118, RZ ;  /* 0x000000764474723c */ /* 0x040fe400000418ff */
[----:B------:R-:W-:Y:S01]  /*8300*/  LEA.HI.X R246, R194, UR9, R134, 0x1, P1 ;  /* 0x00000009c2f67c11 */ /* 0x000fe200088f0c86 */
[----:B------:R-:W3:Y:S01]  /*8310*/  MUFU.EX2 R49, R49 ;  /* 0x0000003100317308 */ /* 0x000ee20000000800 */
[C---:B-1----:R-:W-:Y:S01]  /*8320*/  F2FP.BF16.F32.PACK_AB R12, R53.reuse, R54 ;  /* 0x00000036350c723e */ /* 0x042fe200000010ff */
[----:B------:R-:W-:Y:S01]  /*8330*/  FADD.FTZ R57, R53, R57 ;  /* 0x0000003935397221 */ /* 0x000fe20000010000 */
[C---:B------:R-:W-:Y:S05]  /*8340*/  HMMA.16816.F32.BF16 R128, R68.reuse, R124, RZ ;  /* 0x0000007c4480723c */ /* 0x040fea00000418ff */
[----:B------:R-:W-:Y:S01]  /*8350*/  MUFU.EX2 R55, R55 ;  /* 0x0000003700377308 */ /* 0x000fe20000000800 */
[C---:B------:R-:W-:Y:S06]  /*8360*/  HMMA.16816.F32.BF16 R112, R68.reuse, R108, RZ ;  /* 0x0000006c4470723c */ /* 0x040fec00000418ff */
[----:B------:R-:W-:Y:S01]  /*8370*/  HMMA.16816.F32.BF16 R124, R68, R126, RZ ;  /* 0x0000007e447c723c */ /* 0x000fe200000418ff */
[----:B------:R-:W1:Y:S01]  /*8380*/  MUFU.EX2 R51, R51 ;  /* 0x0000003300337308 */ /* 0x000e620000000800 */
[----:B---3--:R-:W-:Y:S01]  /*8390*/  F2FP.BF16.F32.PACK_AB R14, R49, R52 ;  /* 0x00000034310e723e */ /* 0x008fe200000010ff */
[----:B------:R-:W-:-:S03]  /*83a0*/  FADD.FTZ R52, R52, R57 ;  /* 0x0000003934347221 */ /* 0x000fc60000010000 */
[C---:B------:R-:W-:Y:S01]  /*83b0*/  HMMA.16816.F32.BF16 R108, R68.reuse, R110, RZ ;  /* 0x0000006e446c723c */ /* 0x040fe200000418ff */
[----:B------:R-:W-:Y:S02]  /*83c0*/  FADD.FTZ R52, R49, R52 ;  /* 0x0000003431347221 */ /* 0x000fe40000010000 */
[----:B------:R-:W3:Y:S03]  /*83d0*/  MUFU.EX2 R50, R50 ;  /* 0x0000003200327308 */ /* 0x000ee60000000800 */
[C---:B------:R-:W-:Y:S05]  /*83e0*/  HMMA.16816.F32.BF16 R96, R68.reuse, R92, RZ ;  /* 0x0000005c4460723c */ /* 0x040fea00000418ff */
[----:B------:R-:W4:Y:S01]  /*83f0*/  MUFU.EX2 R48, R48 ;  /* 0x0000003000307308 */ /* 0x000f220000000800 */
[----:B------:R-:W-:Y:S01]  /*8400*/  HMMA.16816.F32.BF16 R92, R68, R94, RZ ;  /* 0x0000005e445c723c */ /* 0x000fe200000418ff */
[----:B-1----:R-:W-:Y:S01]  /*8410*/  F2FP.BF16.F32.PACK_AB R13, R51, R55 ;  /* 0x00000037330d723e */ /* 0x002fe200000010ff */
[----:B------:R-:W-:-:S04]  /*8420*/  FADD.FTZ R55, R55, R59 ;  /* 0x0000003b37377221 */ /* 0x000fc80000010000 */
[----:B------:R-:W-:Y:S01]  /*8430*/  HMMA.16816.F32.BF16 R88, R68, R84, RZ ;  /* 0x000000544458723c */ /* 0x000fe200000418ff */
[----:B------:R-:W1:Y:S01]  /*8440*/  MUFU.EX2 R47, R47 ;  /* 0x0000002f002f7308 */ /* 0x000e620000000800 */
[----:B------:R-:W-:-:S04]  /*8450*/  FADD.FTZ R55, R51, R55 ;  /* 0x0000003733377221 */ /* 0x000fc80000010000 */
[C---:B------:R-:W-:Y:S01]  /*8460*/  HMMA.16816.F32.BF16 R84, R68.reuse, R86, RZ ;  /* 0x000000564454723c */ /* 0x040fe200000418ff */
[----:B---3--:R-:W-:Y:S02]  /*8470*/  FADD.FTZ R55, R50, R55 ;  /* 0x0000003732377221 */ /* 0x008fe40000010000 */
[----:B------:R-:W-:Y:S01]  /*8480*/  MUFU.EX2 R46, R46 ;  /* 0x0000002e002e7308 */ /* 0x000fe20000000800 */
[C---:B----4-:R-:W-:Y:S01]  /*8490*/  F2FP.BF16.F32.PACK_AB R15, R48.reuse, R50 ;  /* 0x00000032300f723e */ /* 0x050fe200000010ff */
[----:B------:R-:W-:Y:S01]  /*84a0*/  FADD.FTZ R48, R48, R55 ;  /* 0x0000003730307221 */ /* 0x000fe20000010000 */
[----:B------:R-:W-:Y:S05]  /*84b0*/  HMMA.16816.F32.BF16 R104, R68, R100, RZ ;  /* 0x000000644468723c */ /* 0x000fea00000418ff */
[----:B------:R-:W-:Y:S01]  /*84c0*/  MUFU.EX2 R44, R44 ;  /* 0x0000002c002c7308 */ /* 0x000fe20000000800 */
[----:B------:R-:W-:Y:S01]  /*84d0*/  HMMA.16816.F32.BF16 R120, R12, R8, R120 ;  /* 0x000000080c78723c */ /* 0x000fe20000041878 */
[----:B-1----:R-:W-:-:S05]  /*84e0*/  FADD.FTZ R52, R47, R52 ;  /* 0x000000342f347221 */ /* 0x002fca0000010000 */
[C---:B------:R-:W-:Y:S01]  /*84f0*/  HMMA.16816.F32.BF16 R116, R12.reuse, R10, R116 ;  /* 0x0000000a0c74723c */ /* 0x040fe20000041874 */
[----:B------:R-:W1:Y:S01]  /*8500*/  LDSM.16.MT88.4 R8, [R221+0x10800] ;  /* 0x01080000dd08783b */ /* 0x000e620000004200 */
[----:B------:R-:W-:Y:S04]  /*8510*/  MUFU.EX2 R39, R39 ;  /* 0x0000002700277308 */ /* 0x000fe80000000800 */
[C---:B-----5:R-:W-:Y:S04]  /*8520*/  HMMA.16816.F32.BF16 R128, R12.reuse, R24, R128 ;  /* 0x000000180c80723c */ /* 0x060fe80000041880 */
[----:B------:R-:W3:Y:S02]  /*8530*/  MUFU.EX2 R45, R45 ;  /* 0x0000002d002d7308 */ /* 0x000ee40000000800 */
[C---:B------:R-:W-:Y:S01]  /*8540*/  HMMA.16816.F32.BF16 R124, R12.reuse, R26, R124 ;  /* 0x0000001a0c7c723c */ /* 0x040fe2000004187c */
[----:B------:R-:W-:Y:S05]  /*8550*/  LDSM.16.MT88.4 R24, [R219+0x10800] ;  /* 0x01080000db18783b */ /* 0x000fea0000004200 */
[C---:B------:R-:W-:Y:S01]  /*8560*/  HMMA.16816.F32.BF16 R112, R12.reuse, R16, R112 ;  /* 0x000000100c70723c */ /* 0x040fe20000041870 */
[----:B------:R-:W4:Y:S05]  /*8570*/  MUFU.EX2 R43, R43 ;  /* 0x0000002b002b7308 */ /* 0x000f2a0000000800 */
[----:B------:R-:W-:Y:S01]  /*8580*/  HMMA.16816.F32.BF16 R108, R12, R18, R108 ;  /* 0x000000120c6c723c */ /* 0x000fe2000004186c */
[----:B------:R-:W5:Y:S02]  /*8590*/  LDSM.16.MT88.4 R16, [R220+0x10800] ;  /* 0x01080000dc10783b */ /* 0x000f640000004200 */
[----:B------:R-:W-:Y:S01]  /*85a0*/  MUFU.EX2 R42, R42 ;  /* 0x0000002a002a7308 */ /* 0x000fe20000000800 */
[----:B---3--:R-:W-:-:S02]  /*85b0*/  FADD.FTZ R48, R45, R48 ;  /* 0x000000302d307221 */ /* 0x008fc40000010000 */
[C---:B------:R-:W-:Y:S05]  /*85c0*/  HMMA.16816.F32.BF16 R96, R12.reuse, R4, R96 ;  /* 0x000000040c60723c */ /* 0x040fea0000041860 */
[----:B------:R-:W3:Y:S01]  /*85d0*/  MUFU.EX2 R3, R3 ;  /* 0x0000000300037308 */ /* 0x000ee20000000800 */
[----:B------:R-:W-:Y:S01]  /*85e0*/  HMMA.16816.F32.BF16 R92, R12, R6, R92 ;  /* 0x000000060c5c723c */ /* 0x000fe2000004185c */
[----:B------:R-:W3:Y:S01]  /*85f0*/  LDSM.16.MT88.4 R4, [R221+0xd000] ;  /* 0x00d00000dd04783b */ /* 0x000ee20000004200 */
[----:B----4-:R-:W-:-:S04]  /*8600*/  FADD.FTZ R48, R43, R48 ;  /* 0x000000302b307221 */ /* 0x010fc80000010000 */
[C---:B--2---:R-:W-:Y:S01]  /*8610*/  HMMA.16816.F32.BF16 R80, R68.reuse, R76, RZ ;  /* 0x0000004c4450723c */ /* 0x044fe200000418ff */
        /* <DEDUP_REMOVED lines=12> */
[----:B------:R-:W2:Y:S05]  /*86e0*/  LDSM.16.MT88.4 R8, [R220+0xd000] ;  /* 0x00d00000dc08783b */ /* 0x000eaa0000004200 */
[C---:B------:R-:W-:Y:S01]  /*86f0*/  HMMA.16816.F32.BF16 R104, R12.reuse, R20, R104 ;  /* 0x000000140c68723c */ /* 0x040fe20000041868 */
[----:B------:R-:W4:Y:S05]  /*8700*/  MUFU.EX2 R149, R149 ;  /* 0x0000009500957308 */ /* 0x000f2a0000000800 */
[C---:B------:R-:W-:Y:S01]  /*8710*/  HMMA.16816.F32.BF16 R100, R12.reuse, R22, R100 ;  /* 0x000000160c64723c */ /* 0x040fe20000041864 */
[----:B------:R-:W4:Y:S02]  /*8720*/  LDSM.16.MT88.4 R20, [R223+0xd000] ;  /* 0x00d00000df14783b */ /* 0x000f240000004200 */
[----:B------:R-:W-:Y:S03]  /*8730*/  MUFU.EX2 R150, R150 ;  /* 0x0000009600967308 */ /* 0x000fe60000000800 */
[C---:B-----5:R-:W-:Y:S05]  /*8740*/  HMMA.16816.F32.BF16 R80, R12.reuse, R16, R80 ;  /* 0x000000100c50723c */ /* 0x060fea0000041850 */
[----:B------:R-:W5:Y:S01]  /*8750*/  MUFU.EX2 R153, R153 ;  /* 0x0000009900997308 */ /* 0x000f620000000800 */
[C---:B------:R-:W-:Y:S01]  /*8760*/  HMMA.16816.F32.BF16 R76, R12.reuse, R18, R76 ;  /* 0x000000120c4c723c */ /* 0x040fe2000004184c */
[----:B------:R-:W-:Y:S05]  /*8770*/  LDSM.16.MT88.4 R16, [R219+0xd000] ;  /* 0x00d00000db10783b */ /* 0x000fea0000004200 */
[C---:B------:R-:W-:Y:S01]  /*8780*/  HMMA.16816.F32.BF16 R72, R12.reuse, R24, R72 ;  /* 0x000000180c48723c */ /* 0x040fe20000041848 */
[----:B------:R-:W5:Y:S05]  /*8790*/  MUFU.EX2 R160, R160 ;  /* 0x000000a000a07308 */ /* 0x000f6a0000000800 */
[----:B------:R-:W-:Y:S01]  /*87a0*/  HMMA.16816.F32.BF16 R68, R12, R26, R68 ;  /* 0x0000001a0c44723c */ /* 0x000fe20000041844 */
[C---:B------:R-:W-:Y:S01]  /*87b0*/  F2FP.BF16.F32.PACK_AB R24, R46.reuse, R47 ;  /* 0x0000002f2e18723e */ /* 0x040fe200000010ff */
[----:B------:R-:W5:Y:S01]  /*87c0*/  LDSM.16.MT88.4 R12, [R223+0x11000] ;  /* 0x01100000df0c783b */ /* 0x000f620000004200 */
[----:B------:R-:W-:Y:S01]  /*87d0*/  F2FP.BF16.F32.PACK_AB R25, R43, R45 ;  /* 0x0000002d2b19723e */ /* 0x000fe200000010ff */
[----:B------:R-:W5:Y:S01]  /*87e0*/  MUFU.EX2 R161, R161 ;  /* 0x000000a100a17308 */ /* 0x000f620000000800 */
[----:B------:R-:W-:-:S02]  /*87f0*/  FADD.FTZ R46, R46, R52 ;  /* 0x000000342e2e7221 */ /* 0x000fc40000010000 */
[----:B------:R-:W-:Y:S02]  /*8800*/  F2FP.BF16.F32.PACK_AB R26, R39, R44 ;  /* 0x0000002c271a723e */ /* 0x000fe400000010ff */
[----:B---3--:R-:W-:Y:S01]  /*8810*/  F2FP.BF16.F32.PACK_AB R27, R3, R42 ;  /* 0x0000002a031b723e */ /* 0x008fe200000010ff */
[----:B------:R-:W-:Y:S01]  /*8820*/  FADD.FTZ R46, R44, R46 ;  /* 0x0000002e2c2e7221 */ /* 0x000fe20000010000 */
[----:B------:R-:W-:Y:S01]  /*8830*/  FADD.FTZ R42, R42, R48 ;  /* 0x000000302a2a7221 */ /* 0x000fe20000010000 */
[----:B------:R-:W-:Y:S02]  /*8840*/  MUFU.EX2 R162, R162 ;  /* 0x000000a200a27308 */ /* 0x000fe40000000800 */
[----:B------:R-:W-:Y:S01]  /*8850*/  FADD.FTZ R46, R39, R46 ;  /* 0x0000002e272e7221 */ /* 0x000fe20000010000 */
[----:B------:R-:W-:Y:S01]  /*8860*/  FADD.FTZ R42, R3, R42 ;  /* 0x0000002a032a7221 */ /* 0x000fe20000010000 */
[C---:B------:R-:W-:Y:S03]  /*8870*/  HMMA.16816.F32.BF16 R120, R24.reuse, R4, R120 ;  /* 0x000000041878723c */ /* 0x040fe60000041878 */
[----:B-1----:R-:W-:Y:S01]  /*8880*/  FADD.FTZ R42, R148, R42 ;  /* 0x0000002a942a7221 */ /* 0x002fe20000010000 */
[----:B------:R-:W-:Y:S02]  /*8890*/  MUFU.EX2 R163, R163 ;  /* 0x000000a300a37308 */ /* 0x000fe40000000800 */
[C---:B------:R-:W-:Y:S01]  /*88a0*/  HMMA.16816.F32.BF16 R116, R24.reuse, R6, R116 ;  /* 0x000000061874723c */ /* 0x040fe20000041874 */
[----:B------:R-:W1:Y:S05]  /*88b0*/  LDSM.16.MT88.4 R4, [R221+0x11000] ;  /* 0x01100000dd04783b */ /* 0x000e6a0000004200 */
[C---:B--2---:R-:W-:Y:S01]  /*88c0*/  HMMA.16816.F32.BF16 R112, R24.reuse, R8, R112 ;  /* 0x000000081870723c */ /* 0x044fe20000041870 */
[----:B------:R-:W-:Y:S05]  /*88d0*/  MUFU.EX2 R164, R164 ;  /* 0x000000a400a47308 */ /* 0x000fea0000000800 */
[C---:B------:R-:W-:Y:S01]  /*88e0*/  HMMA.16816.F32.BF16 R108, R24.reuse, R10, R108 ;  /* 0x0000000a186c723c */ /* 0x040fe2000004186c */
[----:B------:R-:W2:Y:S02]  /*88f0*/  LDSM.16.MT88.4 R8, [R220+0x11000] ;  /* 0x01100000dc08783b */ /* 0x000ea40000004200 */
[----:B------:R-:W3:Y:S03]  /*8900*/  MUFU.EX2 R165, R165 ;  /* 0x000000a500a57308 */ /* 0x000ee60000000800 */
[C---:B----4-:R-:W-:Y:S05]  /*8910*/  HMMA.16816.F32.BF16 R128, R24.reuse, R20, R128 ;  /* 0x000000141880723c */ /* 0x050fea0000041880 */
[----:B------:R-:W-:Y:S01]  /*8920*/  MUFU.EX2 R166, R166 ;  /* 0x000000a600a67308 */ /* 0x000fe20000000800 */
[C---:B------:R-:W-:Y:S01]  /*8930*/  HMMA.16816.F32.BF16 R124, R24.reuse, R22, R124 ;  /* 0x00000016187c723c */ /* 0x040fe2000004187c */
[----:B------:R-:W4:Y:S05]  /*8940*/  LDSM.16.MT88.4 R20, [R223+0xd800] ;  /* 0x00d80000df14783b */ /* 0x000f2a0000004200 */
[C---:B-----5:R-:W-:Y:S01]  /*8950*/  HMMA.16816.F32.BF16 R96, R24.reuse, R12, R96 ;  /* 0x0000000c1860723c */ /* 0x060fe20000041860 */
[----:B------:R-:W5:Y:S05]  /*8960*/  MUFU.EX2 R167, R167 ;  /* 0x000000a700a77308 */ /* 0x000f6a0000000800 */
[C---:B------:R-:W-:Y:S01]  /*8970*/  HMMA.16816.F32.BF16 R92, R24.reuse, R14, R92 ;  /* 0x0000000e185c723c */ /* 0x040fe2000004185c */
[----:B------:R-:W3:Y:S02]  /*8980*/  LDSM.16.MT88.4 R12, [R221+0xd800] ;  /* 0x00d80000dd0c783b */ /* 0x000ee40000004200 */
[----:B------:R-:W5:Y:S03]  /*8990*/  MUFU.EX2 R172, R172 ;  /* 0x000000ac00ac7308 */ /* 0x000f660000000800 */
        /* <DEDUP_REMOVED lines=19> */
[----:B------:R-:W2:Y:S01]  /*8ad0*/  MUFU.EX2 R171, R171 ;  /* 0x000000ab00ab7308 */ /* 0x000ea20000000800 */
[----:B------:R-:W-:Y:S01]  /*8ae0*/  FADD.FTZ R144, R146, R144 ;  /* 0x0000009092907221 */ /* 0x000fe20000010000 */
[----:B------:R-:W-:Y:S02]  /*8af0*/  FADD.FTZ R149, R153, R149 ;  /* 0x0000009599957221 */ /* 0x000fe40000010000 */
[----:B----4-:R-:W-:Y:S01]  /*8b00*/  HMMA.16816.F32.BF16 R128, R8, R20, R128 ;  /* 0x000000140880723c */ /* 0x010fe20000041880 */
[----:B------:R-:W-:-:S03]  /*8b10*/  FADD.FTZ R147, R147, R144 ;  /* 0x0000009093937221 */ /* 0x000fc60000010000 */
[----:B------:R-:W4:Y:S01]  /*8b20*/  MUFU.EX2 R170, R170 ;  /* 0x000000aa00aa7308 */ /* 0x000f220000000800 */
[----:B------:R-:W-:Y:S01]  /*8b30*/  FADD.FTZ R147, R160, R147 ;  /* 0x00000093a0937221 */ /* 0x000fe20000010000 */
[----:B------:R-:W-:Y:S01]  /*8b40*/  HMMA.16816.F32.BF16 R124, R8, R22, R124 ;  /* 0x00000016087c723c */ /* 0x000fe2000004187c */
[----:B------:R-:W5:Y:S02]  /*8b50*/  LDSM.16.MT88.4 R20, [R221+0x11800] ;  /* 0x01180000dd14783b */ /* 0x000f640000004200 */
[----:B------:R-:W-:-:S03]  /*8b60*/  FADD.FTZ R147, R161, R147 ;  /* 0x00000093a1937221 */ /* 0x000fc60000010000 */
[C---:B---3--:R-:W-:Y:S01]  /*8b70*/  HMMA.16816.F32.BF16 R120, R8.reuse, R12, R120 ;  /* 0x0000000c0878723c */ /* 0x048fe20000041878 */
[----:B------:R-:W-:Y:S05]  /*8b80*/  MUFU.EX2 R169, R169 ;  /* 0x000000a900a97308 */ /* 0x000fea0000000800 */
[----:B------:R-:W-:Y:S01]  /*8b90*/  HMMA.16816.F32.BF16 R116, R8, R14, R116 ;  /* 0x0000000e0874723c */ /* 0x000fe20000041874 */
[----:B------:R-:W3:Y:S02]  /*8ba0*/  LDSM.16.MT88.4 R12, [R220+0x11800] ;  /* 0x01180000dc0c783b */ /* 0x000ee40000004200 */
[----:B------:R-:W4:Y:S03]  /*8bb0*/  MUFU.EX2 R168, R168 ;  /* 0x000000a800a87308 */ /* 0x000f260000000800 */
[C---:B------:R-:W-:Y:S05]  /*8bc0*/  HMMA.16816.F32.BF16 R72, R24.reuse, R28, R72 ;  /* 0x0000001c1848723c */ /* 0x040fea0000041848 */
[----:B------:R-:W-:Y:S01]  /*8bd0*/  MUFU.EX2 R159, R159 ;  /* 0x0000009f009f7308 */ /* 0x000fe20000000800 */
[----:B------:R-:W-:Y:S01]  /*8be0*/  HMMA.16816.F32.BF16 R68, R24, R30, R68 ;  /* 0x0000001e1844723c */ /* 0x000fe20000041844 */
[----:B------:R-:W4:Y:S04]  /*8bf0*/  LDSM.16.MT88.4 R28, [R223+0x11800] ;  /* 0x01180000df1c783b */ /* 0x000f280000004200 */
[----:B------:R-:W4:Y:S01]  /*8c00*/  LDSM.16.MT88.4 R24, [R219+0x11800] ;  /* 0x01180000db18783b */ /* 0x000f220000004200 */
[C---:B-1----:R-:W-:Y:S01]  /*8c10*/  HMMA.16816.F32.BF16 R112, R8.reuse, R4, R112 ;  /* 0x000000040870723c */ /* 0x042fe20000041870 */
[----:B------:R-:W-:Y:S05]  /*8c20*/  MUFU.EX2 R158, R158 ;  /* 0x0000009e009e7308 */ /* 0x000fea0000000800 */
[C---:B------:R-:W-:Y:S01]  /*8c30*/  HMMA.16816.F32.BF16 R108, R8.reuse, R6, R108 ;  /* 0x00000006086c723c */ /* 0x040fe2000004186c */
[----:B------:R-:W1:Y:S02]  /*8c40*/  LDSM.16.MT88.4 R4, [R223+0xe000] ;  /* 0x00e00000df04783b */ /* 0x000e640000004200 */
[----:B------:R-:W-:Y:S03]  /*8c50*/  MUFU.EX2 R157, R157 ;  /* 0x0000009d009d7308 */ /* 0x000fe60000000800 */
[C---:B-----5:R-:W-:Y:S05]  /*8c60*/  HMMA.16816.F32.BF16 R88, R8.reuse, R20, R88 ;  /* 0x000000140858723c */ /* 0x060fea0000041858 */
[----:B------:R-:W-:Y:S01]  /*8c70*/  MUFU.EX2 R156, R156 ;  /* 0x0000009c009c7308 */ /* 0x000fe20000000800 */
[----:B------:R-:W-:Y:S01]  /*8c80*/  HMMA.16816.F32.BF16 R84, R8, R22, R84 ;  /* 0x000000160854723c */ /* 0x000fe20000041854 */
[----:B------:R-:W-:-:S02]  /*8c90*/  F2FP.BF16.F32.PACK_AB R20, R161, R160 ;  /* 0x000000a0a114723e */ /* 0x000fc400000010ff */
[----:B------:R-:W-:Y:S01]  /*8ca0*/  F2FP.BF16.F32.PACK_AB R21, R165, R164 ;  /* 0x000000a4a515723e */ /* 0x000fe200000010ff */
[----:B------:R-:W-:Y:S02]  /*8cb0*/  FADD.FTZ R164, R164, R149 ;  /* 0x00000095a4a47221 */ /* 0x000fe40000010000 */
[C---:B---3--:R-:W-:Y:S01]  /*8cc0*/  HMMA.16816.F32.BF16 R80, R8.reuse, R12, R80 ;  /* 0x0000000c0850723c */ /* 0x048fe20000041850 */
[----:B------:R-:W-:Y:S01]  /*8cd0*/  F2FP.BF16.F32.PACK_AB R22, R163, R162 ;  /* 0x000000a2a316723e */ /* 0x000fe200000010ff */
[----:B------:R-:W3:Y:S01]  /*8ce0*/  MUFU.EX2 R155, R155 ;  /* 0x0000009b009b7308 */ /* 0x000ee20000000800 */
[----:B------:R-:W-:Y:S01]  /*8cf0*/  F2FP.BF16.F32.PACK_AB R23, R167, R166 ;  /* 0x000000a6a717723e */ /* 0x000fe200000010ff */
[----:B------:R-:W-:Y:S01]  /*8d00*/  FADD.FTZ R164, R165, R164 ;  /* 0x000000a4a5a47221 */ /* 0x000fe20000010000 */
[----:B------:R-:W-:Y:S01]  /*8d10*/  FADD.FTZ R162, R162, R147 ;  /* 0x00000093a2a27221 */ /* 0x000fe20000010000 */
[C---:B------:R-:W-:Y:S01]  /*8d20*/  HMMA.16816.F32.BF16 R76, R8.reuse, R14, R76 ;  /* 0x0000000e084c723c */ /* 0x040fe2000004184c */
[----:B------:R-:W5:Y:S01]  /*8d30*/  LDSM.16.MT88.4 R12, [R220+0xe000] ;  /* 0x00e00000dc0c783b */ /* 0x000f620000004200 */
[----:B------:R-:W-:Y:S01]  /*8d40*/  FADD.FTZ R164, R166, R164 ;  /* 0x000000a4a6a47221 */ /* 0x000fe20000010000 */
[----:B------:R-:W-:Y:S01]  /*8d50*/  FADD.FTZ R162, R163, R162 ;  /* 0x000000a2a3a27221 */ /* 0x000fe20000010000 */
[----:B------:R-:W3:Y:S02]  /*8d60*/  MUFU.EX2 R154, R154 ;  /* 0x0000009a009a7308 */ /* 0x000ee40000000800 */
[----:B------:R-:W-:Y:S01]  /*8d70*/  HMMA.16816.F32.BF16 R104, R8, R16, R104 ;  /* 0x000000100868723c */ /* 0x000fe20000041868 */
[----:B------:R-:W-:Y:S01]  /*8d80*/  FADD.FTZ R167, R167, R164 ;  /* 0x000000a4a7a77221 */ /* 0x000fe20000010000 */
[----:B------:R-:W-:-:S03]  /*8d90*/  FADD.FTZ R162, R172, R162 ;  /* 0x000000a2aca27221 */ /* 0x000fc60000010000 */
[----:B--2---:R-:W-:Y:S01]  /*8da0*/  FADD.FTZ R167, R171, R167 ;  /* 0x000000a7aba77221 */ /* 0x004fe20000010000 */
[----:B------:R-:W-:Y:S01]  /*8db0*/  HMMA.16816.F32.BF16 R100, R8, R18, R100 ;  /* 0x000000120864723c */ /* 0x000fe20000041864 */
[----:B------:R-:W2:Y:S01]  /*8dc0*/  LDSM.16.MT88.4 R16, [R221+0xe000] ;  /* 0x00e00000dd10783b */ /* 0x000ea20000004200 */
[----:B------:R-:W-:Y:S01]  /*8dd0*/  MUFU.EX2 R152, R152 ;  /* 0x0000009800987308 */ /* 0x000fe20000000800 */
[----:B----4-:R-:W-:-:S03]  /*8de0*/  FADD.FTZ R167, R170, R167 ;  /* 0x000000a7aaa77221 */ /* 0x010fc60000010000 */
[C---:B------:R-:W-:Y:S04]  /*8df0*/  HMMA.16816.F32.BF16 R96, R8.reuse, R28, R96 ;  /* 0x0000001c0860723c */ /* 0x040fe80000041860 */
[----:B------:R-:W4:Y:S02]  /*8e00*/  MUFU.EX2 R151, R151 ;  /* 0x0000009700977308 */ /* 0x000f240000000800 */
[C---:B------:R-:W-:Y:S01]  /*8e10*/  HMMA.16816.F32.BF16 R92, R8.reuse, R30, R92 ;  /* 0x0000001e085c723c */ /* 0x040fe2000004185c */
[----:B------:R-:W-:Y:S05]  /*8e20*/  LDSM.16.MT88.4 R28, [R221+0x12000] ;  /* 0x01200000dd1c783b */ /* 0x000fea0000004200 */
[C---:B------:R-:W-:Y:S01]  /*8e30*/  HMMA.16816.F32.BF16 R72, R8.reuse, R24, R72 ;  /* 0x000000180848723c */ /* 0x040fe20000041848 */
[----:B------:R-:W-:Y:S05]  /*8e40*/  MUFU.EX2 R249, R249 ;  /* 0x000000f900f97308 */ /* 0x000fea0000000800 */
[----:B------:R-:W-:Y:S01]  /*8e50*/  HMMA.16816.F32.BF16 R68, R8, R26, R68 ;  /* 0x0000001a0844723c */ /* 0x000fe20000041844 */
[----:B------:R-:W3:Y:S02]  /*8e60*/  LDSM.16.MT88.4 R8, [R219+0xe000] ;  /* 0x00e00000db08783b */ /* 0x000ee40000004200 */
[----:B------:R-:W-:Y:S02]  /*8e70*/  MUFU.EX2 R248, R248 ;  /* 0x000000f800f87308 */ /* 0x000fe40000000800 */
[----:B------:R-:W-:Y:S01]  /*8e80*/  LDSM.16.MT88.4 R24, [R219+0x12000] ;  /* 0x01200000db18783b */ /* 0x000fe20000004200 */
[C---:B-1----:R-:W-:Y:S06]  /*8e90*/  HMMA.16816.F32.BF16 R128, R20.reuse, R4, R128 ;  /* 0x000000041480723c */ /* 0x042fec0000041880 */
        /* <DEDUP_REMOVED lines=14> */
[C---:B------:R-:W-:Y:S06]  /*8f80*/  HMMA.16816.F32.BF16 R88, R20.reuse, R28, R88 ;  /* 0x0000001c1458723c */ /* 0x040fec0000041858 */
[----:B------:R-:W-:Y:S01]  /*8f90*/  HMMA.16816.F32.BF16 R84, R20, R30, R84 ;  /* 0x0000001e1454723c */ /* 0x000fe20000041854 */
[C---:B------:R-:W-:Y:S01]  /*8fa0*/  F2FP.BF16.F32.PACK_AB R28, R174.reuse, R172 ;  /* 0x000000acae1c723e */ /* 0x040fe200000010ff */
[----:B------:R-:W-:Y:S01]  /*8fb0*/  FADD.FTZ R174, R174, R162 ;  /* 0x000000a2aeae7221 */ /* 0x000fe20000010000 */
[----:B------:R-:W-:-:S03]  /*8fc0*/  F2FP.BF16.F32.PACK_AB R29, R170, R171 ;  /* 0x000000abaa1d723e */ /* 0x000fc600000010ff */
[C---:B------:R-:W-:Y:S01]  /*8fd0*/  HMMA.16816.F32.BF16 R96, R20.reuse, R32, R96 ;  /* 0x000000201460723c */ /* 0x040fe20000041860 */
[----:B------:R-:W-:Y:S01]  /*8fe0*/  F2FP.BF16.F32.PACK_AB R30, R173, R175 ;  /* 0x000000afad1e723e */ /* 0x000fe200000010ff */
[----:B------:R-:W-:Y:S01]  /*8ff0*/  FADD.FTZ R174, R175, R174 ;  /* 0x000000aeafae7221 */ /* 0x000fe20000010000 */
[C---:B------:R-:W-:Y:S01]  /*9000*/  F2FP.BF16.F32.PACK_AB R31, R168.reuse, R169 ;  /* 0x000000a9a81f723e */ /* 0x040fe200000010ff */
[----:B------:R-:W-:Y:S02]  /*9010*/  FADD.FTZ R169, R169, R167 ;  /* 0x000000a7a9a97221 */ /* 0x000fe40000010000 */
[----:B------:R-:W-:Y:S01]  /*9020*/  HMMA.16816.F32.BF16 R92, R20, R34, R92 ;  /* 0x00000022145c723c */ /* 0x000fe2000004185c */
[----:B------:R-:W-:Y:S01]  /*9030*/  LDSM.16.MT88.4 R32, [R219+0x12800] ;  /* 0x01280000db20783b */ /* 0x000fe20000004200 */
[----:B------:R-:W-:Y:S01]  /*9040*/  FADD.FTZ R174, R173, R174 ;  /* 0x000000aeadae7221 */ /* 0x000fe20000010000 */
[----:B------:R-:W-:-:S03]  /*9050*/  FADD.FTZ R169, R168, R169 ;  /* 0x000000a9a8a97221 */ /* 0x000fc60000010000 */
[----:B-----5:R-:W-:Y:S01]  /*9060*/  HMMA.16816.F32.BF16 R120, R28, R12, R120 ;  /* 0x0000000c1c78723c */ /* 0x020fe20000041878 */
[----:B------:R-:W-:-:S05]  /*9070*/  FADD.FTZ R169, R155, R169 ;  /* 0x000000a99ba97221 */ /* 0x000fca0000010000 */
[----:B------:R-:W-:Y:S01]  /*9080*/  HMMA.16816.F32.BF16 R116, R28, R14, R116 ;  /* 0x0000000e1c74723c */ /* 0x000fe20000041874 */
[----:B------:R-:W5:Y:S05]  /*9090*/  LDSM.16.MT88.4 R12, [R221+0x12800] ;  /* 0x01280000dd0c783b */ /* 0x000f6a0000004200 */
[C---:B------:R-:W-:Y:S06]  /*90a0*/  HMMA.16816.F32.BF16 R72, R20.reuse, R24, R72 ;  /* 0x000000181448723c */ /* 0x040fec0000041848 */
[----:B------:R-:W-:Y:S01]  /*90b0*/  HMMA.16816.F32.BF16 R68, R20, R26, R68 ;  /* 0x0000001a1444723c */ /* 0x000fe20000041844 */
[----:B------:R-:W4:Y:S04]  /*90c0*/  LDSM.16.MT88.4 R20, [R223+0x12800] ;  /* 0x01280000df14783b */ /* 0x000f280000004200 */
[----:B------:R-:W-:Y:S01]  /*90d0*/  LDSM.16.MT88.4 R24, [R223+0xf000] ;  /* 0x00f00000df18783b */ /* 0x000fe20000004200 */
[C---:B--2---:R-:W-:Y:S06]  /*90e0*/  HMMA.16816.F32.BF16 R128, R28.reuse, R16, R128 ;  /* 0x000000101c80723c */ /* 0x044fec0000041880 */
[C---:B------:R-:W-:Y:S01]  /*90f0*/  HMMA.16816.F32.BF16 R124, R28.reuse, R18, R124 ;  /* 0x000000121c7c723c */ /* 0x040fe2000004187c */
[----:B------:R-:W-:Y:S05]  /*9100*/  LDSM.16.MT88.4 R16, [R221+0xf000] ;  /* 0x00f00000dd10783b */ /* 0x000fea0000004200 */
[C---:B---3--:R-:W-:Y:S06]  /*9110*/  HMMA.16816.F32.BF16 R112, R28.reuse, R8, R112 ;  /* 0x000000081c70723c */ /* 0x048fec0000041870 */
[C---:B------:R-:W-:Y:S01]  /*9120*/  HMMA.16816.F32.BF16 R108, R28.reuse, R10, R108 ;  /* 0x0000000a1c6c723c */ /* 0x040fe2000004186c */
[----:B------:R-:W2:Y:S05]  /*9130*/  LDSM.16.MT88.4 R8, [R220+0x12800] ;  /* 0x01280000dc08783b */ /* 0x000eaa0000004200 */
[C---:B-1----:R-:W-:Y:S06]  /*9140*/  HMMA.16816.F32.BF16 R104, R28.reuse, R4, R104 ;  /* 0x000000041c68723c */ /* 0x042fec0000041868 */
[C---:B------:R-:W-:Y:S01]  /*9150*/  HMMA.16816.F32.BF16 R100, R28.reuse, R6, R100 ;  /* 0x000000061c64723c */ /* 0x040fe20000041864 */
[----:B------:R-:W1:Y:S05]  /*9160*/  LDSM.16.MT88.4 R4, [R220+0xf000] ;  /* 0x00f00000dc04783b */ /* 0x000e6a0000004200 */
[C---:B-----5:R-:W-:Y:S06]  /*9170*/  HMMA.16816.F32.BF16 R88, R28.reuse, R12, R88 ;  /* 0x0000000c1c58723c */ /* 0x060fec0000041858 */
[----:B------:R-:W-:Y:S01]  /*9180*/  HMMA.16816.F32.BF16 R84, R28, R14, R84 ;  /* 0x0000000e1c54723c */ /* 0x000fe20000041854 */
[----:B------:R-:W-:Y:S01]  /*9190*/  F2FP.BF16.F32.PACK_AB R12, R158, R159 ;  /* 0x0000009f9e0c723e */ /* 0x000fe200000010ff */
[----:B------:R-:W-:Y:S01]  /*91a0*/  FADD.FTZ R159, R159, R174 ;  /* 0x000000ae9f9f7221 */ /* 0x000fe20000010000 */
[C---:B------:R-:W-:Y:S01]  /*91b0*/  F2FP.BF16.F32.PACK_AB R13, R154.reuse, R155 ;  /* 0x0000009b9a0d723e */ /* 0x040fe200000010ff */
[----:B------:R-:W-:-:S02]  /*91c0*/  FADD.FTZ R154, R154, R169 ;  /* 0x000000a99a9a7221 */ /* 0x000fc40000010000 */
[C---:B----4-:R-:W-:Y:S01]  /*91d0*/  HMMA.16816.F32.BF16 R96, R28.reuse, R20, R96 ;  /* 0x000000141c60723c */ /* 0x050fe20000041860 */
[----:B------:R-:W-:Y:S01]  /*91e0*/  F2FP.BF16.F32.PACK_AB R14, R156, R157 ;  /* 0x0000009d9c0e723e */ /* 0x000fe200000010ff */
[----:B------:R-:W-:Y:S01]  /*91f0*/  FADD.FTZ R159, R158, R159 ;  /* 0x0000009f9e9f7221 */ /* 0x000fe20000010000 */
[----:B------:R-:W-:Y:S01]  /*9200*/  F2FP.BF16.F32.PACK_AB R15, R151, R152 ;  /* 0x00000098970f723e */ /* 0x000fe200000010ff */
[----:B------:R-:W-:Y:S02]  /*9210*/  FADD.FTZ R154, R152, R154 ;  /* 0x0000009a989a7221 */ /* 0x000fe40000010000 */
[----:B------:R-:W-:Y:S01]  /*9220*/  HMMA.16816.F32.BF16 R92, R28, R22, R92 ;  /* 0x000000161c5c723c */ /* 0x000fe2000004185c */
[----:B------:R-:W3:Y:S01]  /*9230*/  LDSM.16.MT88.4 R20, [R219+0xf000] ;  /* 0x00f00000db14783b */ /* 0x000ee20000004200 */
[----:B------:R-:W-:Y:S01]  /*9240*/  FADD.FTZ R159, R157, R159 ;  /* 0x0000009f9d9f7221 */ /* 0x000fe20000010000 */
[----:B------:R-:W-:-:S03]  /*9250*/  FADD.FTZ R154, R151, R154 ;  /* 0x0000009a979a7221 */ /* 0x000fc60000010000 */
[----:B--2---:R-:W-:Y:S01]  /*9260*/  HMMA.16816.F32.BF16 R80, R28, R8, R80 ;  /* 0x000000081c50723c */ /* 0x004fe20000041850 */
[----:B------:R-:W-:-:S05]  /*9270*/  FADD.FTZ R156, R156, R159 ;  /* 0x0000009f9c9c7221 */ /* 0x000fca0000010000 */
[----:B------:R-:W-:Y:S01]  /*9280*/  HMMA.16816.F32.BF16 R76, R28, R10, R76 ;  /* 0x0000000a1c4c723c */ /* 0x000fe2000004184c */
[----:B------:R-:W2:Y:S05]  /*9290*/  LDSM.16.MT88.4 R8, [R223+0x13000] ;  /* 0x01300000df08783b */ /* 0x000eaa0000004200 */
[C---:B------:R-:W-:Y:S06]  /*92a0*/  HMMA.16816.F32.BF16 R128, R12.reuse, R24, R128 ;  /* 0x000000180c80723c */ /* 0x040fec0000041880 */
[C---:B------:R-:W-:Y:S01]  /*92b0*/  HMMA.16816.F32.BF16 R124, R12.reuse, R26, R124 ;  /* 0x0000001a0c7c723c */ /* 0x040fe2000004187c */
[----:B------:R-:W-:Y:S05]  /*92c0*/  LDSM.16.MT88.4 R24, [R219+0x13000] ;  /* 0x01300000db18783b */ /* 0x000fea0000004200 */
[C---:B------:R-:W-:Y:S06]  /*92d0*/  HMMA.16816.F32.BF16 R120, R12.reuse, R16, R120 ;  /* 0x000000100c78723c */ /* 0x040fec0000041878 */
[C---:B------:R-:W-:Y:S01]  /*92e0*/  HMMA.16816.F32.BF16 R116, R12.reuse, R18, R116 ;  /* 0x000000120c74723c */ /* 0x040fe20000041874 */
[----:B------:R-:W4:Y:S05]  /*92f0*/  LDSM.16.MT88.4 R16, [R221+0x13000] ;  /* 0x01300000dd10783b */ /* 0x000f2a0000004200 */
[C---:B-1----:R-:W-:Y:S06]  /*9300*/  HMMA.16816.F32.BF16 R112, R12.reuse, R4, R112 ;  /* 0x000000040c70723c */ /* 0x042fec0000041870 */
[----:B------:R-:W-:Y:S01]  /*9310*/  HMMA.16816.F32.BF16 R108, R12, R6, R108 ;  /* 0x000000060c6c723c */ /* 0x000fe2000004186c */
[----:B------:R-:W1:Y:S05]  /*9320*/  LDSM.16.MT88.4 R4, [R220+0x13000] ;  /* 0x01300000dc04783b */ /* 0x000e6a0000004200 */
        /* <DEDUP_REMOVED lines=13> */
[----:B------:R-:W2:Y:S05]  /*9400*/  MUFU.EX2 R28, R28 ;  /* 0x0000001c001c7308 */ /* 0x000eaa0000000800 */
[C---:B------:R-:W-:Y:S01]  /*9410*/  HMMA.16816.F32.BF16 R92, R12.reuse, R10, R92 ;  /* 0x0000000a0c5c723c */ /* 0x040fe2000004185c */
[----:B------:R-:W3:Y:S02]  /*9420*/  LDSM.16.MT88.4 R8, [R223+0xf800] ;  /* 0x00f80000df08783b */ /* 0x000ee40000004200 */
[----:B------:R-:W5:Y:S03]  /*9430*/  MUFU.EX2 R29, R29 ;  /* 0x0000001d001d7308 */ /* 0x000f660000000800 */
[C---:B----4-:R-:W-:Y:S05]  /*9440*/  HMMA.16816.F32.BF16 R88, R12.reuse, R16, R88 ;  /* 0x000000100c58723c */ /* 0x050fea0000041858 */
[----:B------:R-:W4:Y:S01]  /*9450*/  MUFU.EX2 R30, R30 ;  /* 0x0000001e001e7308 */ /* 0x000f220000000800 */
[----:B------:R-:W-:Y:S01]  /*9460*/  HMMA.16816.F32.BF16 R84, R12, R18, R84 ;  /* 0x000000120c54723c */ /* 0x000fe20000041854 */
[----:B------:R-:W3:Y:S01]  /*9470*/  LDSM.16.MT88.4 R16, [R220+0xf800] ;  /* 0x00f80000dc10783b */ /* 0x000ee20000004200 */
[----:B--2---:R-:W-:-:S04]  /*9480*/  FADD.FTZ R156, R28, R156 ;  /* 0x0000009c1c9c7221 */ /* 0x004fc80000010000 */
[----:B-1----:R-:W-:Y:S01]  /*9490*/  HMMA.16816.F32.BF16 R80, R12, R4, R80 ;  /* 0x000000040c50723c */ /* 0x002fe20000041850 */
[----:B------:R-:W1:Y:S01]  /*94a0*/  MUFU.EX2 R31, R31 ;  /* 0x0000001f001f7308 */ /* 0x000e620000000800 */
[----:B-----5:R-:W-:-:S04]  /*94b0*/  FADD.FTZ R156, R29, R156 ;  /* 0x0000009c1d9c7221 */ /* 0x020fc80000010000 */
[C---:B------:R-:W-:Y:S01]  /*94c0*/  HMMA.16816.F32.BF16 R76, R12.reuse, R6, R76 ;  /* 0x000000060c4c723c */ /* 0x040fe2000004184c */
[----:B------:R-:W-:Y:S02]  /*94d0*/  F2FP.BF16.F32.PACK_AB R4, R29, R28 ;  /* 0x0000001c1d04723e */ /* 0x000fe400000010ff */
[----:B------:R-:W2:Y:S01]  /*94e0*/  MUFU.EX2 R33, R33 ;  /* 0x0000002100217308 */ /* 0x000ea20000000800 */
[----:B----4-:R-:W-:Y:S02]  /*94f0*/  FADD.FTZ R156, R30, R156 ;  /* 0x0000009c1e9c7221 */ /* 0x010fe40000010000 */
[----:B------:R-:W-:Y:S01]  /*9500*/  HMMA.16816.F32.BF16 R72, R12, R24, R72 ;  /* 0x000000180c48723c */ /* 0x000fe20000041848 */
[C---:B------:R-:W-:Y:S01]  /*9510*/  F2FP.BF16.F32.PACK_AB R6, R249.reuse, R30 ;  /* 0x0000001ef906723e */ /* 0x040fe200000010ff */
[----:B------:R-:W-:-:S04]  /*9520*/  FADD.FTZ R249, R249, R156 ;  /* 0x0000009cf9f97221 */ /* 0x000fc80000010000 */
[----:B------:R-:W-:Y:S01]  /*9530*/  HMMA.16816.F32.BF16 R68, R12, R26, R68 ;  /* 0x0000001a0c44723c */ /* 0x000fe20000041844 */
[----:B------:R-:W4:Y:S01]  /*9540*/  LDSM.16.MT88.4 R12, [R219+0xf800] ;  /* 0x00f80000db0c783b */ /* 0x000f220000004200 */
[----:B-1----:R-:W-:Y:S01]  /*9550*/  F2FP.BF16.F32.PACK_AB R5, R32, R31 ;  /* 0x0000001f2005723e */ /* 0x002fe200000010ff */
[----:B------:R-:W-:-:S04]  /*9560*/  FADD.FTZ R154, R31, R154 ;  /* 0x0000009a1f9a7221 */ /* 0x000fc80000010000 */
[----:B------:R-:W-:Y:S01]  /*9570*/  FADD.FTZ R154, R32, R154 ;  /* 0x0000009a209a7221 */ /* 0x000fe20000010000 */
[----:B--2---:R-:W-:-:S03]  /*9580*/  F2FP.BF16.F32.PACK_AB R7, R248, R33 ;  /* 0x00000021f807723e */ /* 0x004fc600000010ff */
[----:B------:R-:W-:-:S04]  /*9590*/  FADD.FTZ R154, R33, R154 ;  /* 0x0000009a219a7221 */ /* 0x000fc80000010000 */
[----:B---3--:R-:W-:Y:S01]  /*95a0*/  HMMA.16816.F32.BF16 R128, R4, R8, R128 ;  /* 0x000000080480723c */ /* 0x008fe20000041880 */
[----:B------:R-:W-:-:S05]  /*95b0*/  FADD.FTZ R248, R248, R154 ;  /* 0x0000009af8f87221 */ /* 0x000fca0000010000 */
[C---:B------:R-:W-:Y:S01]  /*95c0*/  HMMA.16816.F32.BF16 R124, R4.reuse, R10, R124 ;  /* 0x0000000a047c723c */ /* 0x040fe2000004187c */
[----:B------:R-:W1:Y:S05]  /*95d0*/  LDSM.16.MT88.4 R8, [R223+0x13800] ;  /* 0x01380000df08783b */ /* 0x000e6a0000004200 */
[C---:B------:R-:W-:Y:S06]  /*95e0*/  HMMA.16816.F32.BF16 R120, R4.reuse, R20, R120 ;  /* 0x000000140478723c */ /* 0x040fec0000041878 */
[C---:B------:R-:W-:Y:S01]  /*95f0*/  HMMA.16816.F32.BF16 R116, R4.reuse, R22, R116 ;  /* 0x000000160474723c */ /* 0x040fe20000041874 */
[----:B------:R-:W2:Y:S05]  /*9600*/  LDSM.16.MT88.4 R20, [R221+0x13800] ;  /* 0x01380000dd14783b */ /* 0x000eaa0000004200 */
[C---:B------:R-:W-:Y:S06]  /*9610*/  HMMA.16816.F32.BF16 R112, R4.reuse, R16, R112 ;  /* 0x000000100470723c */ /* 0x040fec0000041870 */
[C---:B------:R-:W-:Y:S01]  /*9620*/  HMMA.16816.F32.BF16 R108, R4.reuse, R18, R108 ;  /* 0x00000012046c723c */ /* 0x040fe2000004186c */
[----:B------:R-:W3:Y:S05]  /*9630*/  LDSM.16.MT88.4 R16, [R220+0x13800] ;  /* 0x01380000dc10783b */ /* 0x000eea0000004200 */
[C---:B----4-:R-:W-:Y:S06]  /*9640*/  HMMA.16816.F32.BF16 R104, R4.reuse, R12, R104 ;  /* 0x0000000c0468723c */ /* 0x050fec0000041868 */
[C---:B------:R-:W-:Y:S01]  /*9650*/  HMMA.16816.F32.BF16 R100, R4.reuse, R14, R100 ;  /* 0x0000000e0464723c */ /* 0x040fe20000041864 */
[----:B------:R-:W4:Y:S05]  /*9660*/  LDSM.16.MT88.4 R12, [R219+0x13800] ;  /* 0x01380000db0c783b */ /* 0x000f2a0000004200 */
[C---:B-1----:R-:W-:Y:S06]  /*9670*/  HMMA.16816.F32.BF16 R96, R4.reuse, R8, R96 ;  /* 0x000000080460723c */ /* 0x042fec0000041860 */
[C---:B------:R-:W-:Y:S06]  /*9680*/  HMMA.16816.F32.BF16 R92, R4.reuse, R10, R92 ;  /* 0x0000000a045c723c */ /* 0x040fec000004185c */
[C---:B--2---:R-:W-:Y:S06]  /*9690*/  HMMA.16816.F32.BF16 R88, R4.reuse, R20, R88 ;  /* 0x000000140458723c */ /* 0x044fec0000041858 */
[C---:B------:R-:W-:Y:S06]  /*96a0*/  HMMA.16816.F32.BF16 R84, R4.reuse, R22, R84 ;  /* 0x000000160454723c */ /* 0x040fec0000041854 */
[C---:B---3--:R-:W-:Y:S06]  /*96b0*/  HMMA.16816.F32.BF16 R80, R4.reuse, R16, R80 ;  /* 0x000000100450723c */ /* 0x048fec0000041850 */
[C---:B------:R-:W-:Y:S06]  /*96c0*/  HMMA.16816.F32.BF16 R76, R4.reuse, R18, R76 ;  /* 0x00000012044c723c */ /* 0x040fec000004184c */
[C---:B----4-:R-:W-:Y:S06]  /*96d0*/  HMMA.16816.F32.BF16 R72, R4.reuse, R12, R72 ;  /* 0x0000000c0448723c */ /* 0x050fec0000041848 */
        /* <DEDUP_REMOVED lines=52> */
[----:B------:R1:W2:Y:S01]  /*9a20*/  LDG.E R5, desc[UR12][R8.64] ;  /* 0x0000000c08057981 */ /* 0x0002a2000c1e1900 */
[----:B------:R-:W-:-:S04]  /*9a30*/  IMAD.IADD R3, R3, 0x1, -R7 ;  /* 0x0000000103037824 */ /* 0x000fc800078e0a07 */
[----:B------:R-:W-:-:S05]  /*9a40*/  IMAD R4, R3, R4, -0x80 ;  /* 0xffffff8003047424 */ /* 0x000fca00078e0204 */
[----:B------:R-:W-:-:S05]  /*9a50*/  SHF.R.S32.HI R3, RZ, 0x1f, R4 ;  /* 0x0000001fff037819 */ /* 0x000fca0000011404 */
[----:B------:R-:W-:-:S04]  /*9a60*/  IMAD R3, R3, R192, RZ ;  /* 0x000000c003037224 */ /* 0x000fc800078e02ff */
[C---:B------:R-:W-:Y:S02]  /*9a70*/  IMAD R3, R4.reuse, R193, R3 ;  /* 0x000000c104037224 */ /* 0x040fe400078e0203 */
[----:B-1----:R-:W-:-:S04]  /*9a80*/  IMAD.WIDE.U32 R8, R4, R192, RZ ;  /* 0x000000c004087225 */ /* 0x002fc800078e00ff */
[----:B------:R-:W-:Y:S01]  /*9a90*/  IMAD.IADD R9, R9, 0x1, R3 ;  /* 0x0000000109097824 */ /* 0x000fe200078e0203 */
[----:B--2---:R-:W-:-:S04]  /*9aa0*/  IADD3 R5, -R6, R5, RZ ;  /* 0x0000000506057210 */ /* 0x004fc80007ffe1ff */
[----:B------:R-:W-:Y:S01]  /*9ab0*/  SHF.R.S32.HI R6, RZ, 0x1f, R5 ;  /* 0x0000001fff067819 */ /* 0x000fe20000011405 */
[----:B------:R-:W-:-:S04]  /*9ac0*/  IMAD.WIDE.U32 R8, R5, UR4, R8 ;  /* 0x0000000405087c25 */ /* 0x000fc8000f8e0008 */
[----:B------:R-:W-:-:S04]  /*9ad0*/  IMAD R6, R6, UR4, RZ ;  /* 0x0000000406067c24 */ /* 0x000fc8000f8e02ff */
[----:B------:R-:W-:Y:S02]  /*9ae0*/  IMAD R6, R5, UR5, R6 ;  /* 0x0000000505067c24 */ /* 0x000fe4000f8e0206 */
[----:B------:R-:W-:-:S03]  /*9af0*/  IMAD.MOV.U32 R5, RZ, RZ, R8 ;  /* 0x000000ffff057224 */ /* 0x000fc600078e0008 */
[----:B------:R-:W-:Y:S01]  /*9b00*/  IADD3 R4, R9, R6, RZ ;  /* 0x0000000609047210 */ /* 0x000fe20007ffe0ff */
[----:B------:R-:W-:Y:S06]  /*9b10*/  BRA `(.L_x_1652) ;  /* 0x0000000000087947 */ /* 0x000fec0003800000 */
.L_x_1651:
[----:B------:R-:W-:-:S04]  /*9b20*/  LEA R5, -R192, RZ, 0x7 ;  /* 0x000000ffc0057211 */ /* 0x000fc800078e39ff */
[----:B------:R-:W-:-:S07]  /*9b30*/  SHF.R.S32.HI R4, RZ, 0x1f, R5 ;  /* 0x0000001fff047819 */ /* 0x000fce0000011405 */
.L_x_1652:
[----:B------:R-:W-:Y:S01]  /*9b40*/  ULDC UR4, c[0x0][0x2d0] ;  /* 0x0000b40000047ab9 */ /* 0x000fe20000000800 */
[C---:B------:R-:W-:Y:S02]  /*9b50*/  LEA R198, P3, R5.reuse, R137, 0x1 ;  /* 0x0000008905c67211 */ /* 0x040fe400078608ff */
[----:B------:R-:W-:Y:S02]  /*9b60*/  ISETP.GE.AND P1, PT, R38, UR4, PT ;  /* 0x0000000426007c0c */ /* 0x000fe4000bf26270 */
[----:B------:R-:W-:Y:S02]  /*9b70*/  ISETP.GE.AND P2, PT, R238, UR4, PT ;  /* 0x00000004ee007c0c */ /* 0x000fe4000bf46270 */
[----:B------:R-:W-:-:S09]  /*9b80*/  LEA.HI.X R199, R5, R136, R4, 0x1, P3 ;  /* 0x0000008805c77211 */ /* 0x000fd200018f0c04 */
[-C--:B------:R-:W-:Y:S02]  /*9b90*/  @!P1 IADD3 R6, P4, R5, R40.reuse, RZ ;  /* 0x0000002805069210 */ /* 0x080fe40007f9e0ff */
        /* <DEDUP_REMOVED lines=24> */
[----:B------:R-:W-:Y:S01]  /*9d20*/  @!P2 LEA R18, P5, R6, R137, 0x1 ;  /* 0x000000890612a211 */ /* 0x000fe200078a08ff */
        /* <DEDUP_REMOVED lines=49> */
[----:B------:R2:W-:Y:S01]  /*a040*/  @!P1 LDGSTS.E.BYPASS.LTC128B.128 [R237+0x11000], desc[UR12][R16.64+0x80] ;  /* 0x1100008010ed9fae */ /* 0x0005e2000b901d4c */
[----:B------:R-:W-:-:S02]  /*a050*/  IADD3 R3, P4, R235, R6, RZ ;  /* 0x00000006eb037210 */ /* 0x000fc40007f9e0ff */
[CC--:B-1----:R-:W-:Y:S01]  /*a060*/  @!P2 LEA R28, P6, R6.reuse, R137.reuse, 0x1 ;  /* 0x00000089061ca211 */ /* 0x0c2fe200078c08ff */
[----:B------:R-:W-:Y:S01]  /*a070*/  @P2 STS.128 [R237+0xd800], RZ ;  /* 0x00d800ffed002388 */ /* 0x000fe20000000c00 */
[C---:B------:R-:W-:Y:S02]  /*a080*/  @!P1 IADD3 R5, P5, R6.reuse, R40, RZ ;  /* 0x0000002806059210 */ /* 0x040fe40007fbe0ff */
        /* <DEDUP_REMOVED lines=61> */
[----:B--2---:R-:W2:Y:S04]  /*a460*/  LDSM.16.M88.4 R16, [R228+0x4000] ;  /* 0x00400000e410783b */ /* 0x004ea80000000200 */
[----:B------:R-:W3:Y:S04]  /*a470*/  LDSM.16.M88.4 R48, [R228+0x4800] ;  /* 0x00480000e430783b */ /* 0x000ee80000000200 */
[----:B------:R-:W4:Y:S04]  /*a480*/  LDSM.16.M88.4 R40, [R228+0x5000] ;  /* 0x00500000e428783b */ /* 0x000f280000000200 */
[----:B------:R-:W5:Y:S04]  /*a490*/  LDSM.16.M88.4 R144, [R228+0x6800] ;  /* 0x00680000e490783b */ /* 0x000f680000000200 */
[----:B------:R-:W-:Y:S04]  /*a4a0*/  LDSM.16.M88.4 R172, [R227] ;  /* 0x00000000e3ac783b */ /* 0x000fe80000000200 */
[----:B-1----:R-:W1:Y:S04]  /*a4b0*/  LDSM.16.M88.4 R32, [R226] ;  /* 0x00000000e220783b */ /* 0x002e680000000200 */
[----:B------:R-:W1:Y:S04]  /*a4c0*/  LDSM.16.M88.4 R24, [R218] ;  /* 0x00000000da18783b */ /* 0x000e680000000200 */
[----:B------:R-:W1:Y:S04]  /*a4d0*/  LDSM.16.M88.4 R12, [R217] ;  /* 0x00000000d90c783b */ /* 0x000e680000000200 */
[----:B------:R-:W1:Y:S04]  /*a4e0*/  LDSM.16.M88.4 R152, [R228+0x6000] ;  /* 0x00600000e498783b */ /* 0x000e680000000200 */
[----:B------:R-:W1:Y:S01]  /*a4f0*/  LDSM.16.M88.4 R160, [R228+0x5800] ;  /* 0x00580000e4a0783b */ /* 0x000e620000000200 */
[C---:B--2---:R-:W-:Y:S03]  /*a500*/  HMMA.16816.F32.BF16 R4, R60.reuse, R16, RZ ;  /* 0x000000103c04723c */ /* 0x044fe600000418ff */
[----:B------:R-:W2:Y:S04]  /*a510*/  LDSM.16.M88.4 R168, [R214] ;  /* 0x00000000d6a8783b */ /* 0x000ea80000000200 */
[----:B------:R-:W2:Y:S01]  /*a520*/  LDSM.16.M88.4 R136, [R228+0x7000] ;  /* 0x00700000e488783b */ /* 0x000ea20000000200 */
[C---:B---3--:R-:W-:Y:S03]  /*a530*/  HMMA.16816.F32.BF16 R28, R60.reuse, R48, RZ ;  /* 0x000000303c1c723c */ /* 0x048fe600000418ff */
[----:B------:R-:W3:Y:S03]  /*a540*/  LDSM.16.M88.4 R36, [R228+0x7800] ;  /* 0x00780000e424783b */ /* 0x000ee60000000200 */
[C---:B------:R-:W-:Y:S01]  /*a550*/  HMMA.16816.F32.BF16 R16, R60.reuse, R18, RZ ;  /* 0x000000123c10723c */ /* 0x040fe200000418ff */
[----:B------:R-:W3:Y:S04]  /*a560*/  LDSM.16.M88.4 R8, [R215] ;  /* 0x00000000d708783b */ /* 0x000ee80000000200 */
[----:B------:R-:W-:Y:S01]  /*a570*/  LDSM.16.M88.4 R20, [R216] ;  /* 0x00000000d814783b */ /* 0x000fe20000000200 */
[C---:B------:R-:W-:Y:S03]  /*a580*/  HMMA.16816.F32.BF16 R48, R60.reuse, R50, RZ ;  /* 0x000000323c30723c */ /* 0x040fe600000418ff */
[----:B------:R-:W-:Y:S03]  /*a590*/  LDSM.16.M88.4 R56, [R222+0x4800] ;  /* 0x00480000de38783b */ /* 0x000fe60000000200 */
[C---:B----4-:R-:W-:Y:S01]  /*a5a0*/  HMMA.16816.F32.BF16 R44, R60.reuse, R40, RZ ;  /* 0x000000283c2c723c */ /* 0x050fe200000418ff */
[----:B------:R-:W-:Y:S04]  /*a5b0*/  LDSM.16.M88.4 R180, [R224] ;  /* 0x00000000e0b4783b */ /* 0x000fe80000000200 */
[----:B------:R-:W-:Y:S01]  /*a5c0*/  LDSM.16.M88.4 R184, [R213] ;  /* 0x00000000d5b8783b */ /* 0x000fe20000000200 */
[C---:B------:R-:W-:Y:S03]  /*a5d0*/  HMMA.16816.F32.BF16 R40, R60.reuse, R42, RZ ;  /* 0x0000002a3c28723c */ /* 0x040fe600000418ff */
[----:B------:R-:W-:Y:S03]  /*a5e0*/  LDSM.16.M88.4 R176, [R212] ;  /* 0x00000000d4b0783b */ /* 0x000fe60000000200 */
[C---:B-----5:R-:W-:Y:S01]  /*a5f0*/  HMMA.16816.F32.BF16 R148, R60.reuse, R144, RZ ;  /* 0x000000903c94723c */ /* 0x060fe200000418ff */
[----:B------:R-:W-:Y:S04]  /*a600*/  LDSM.16.M88.4 R52, [R222+0x5800] ;  /* 0x00580000de34783b */ /* 0x000fe80000000200 */
[----:B------:R-:W-:Y:S01]  /*a610*/  LDSM.16.M88.4 R188, [R228+0x8800] ;  /* 0x00880000e4bc783b */ /* 0x000fe20000000200 */
[----:B------:R-:W-:Y:S03]  /*a620*/  HMMA.16816.F32.BF16 R144, R60, R146, RZ ;  /* 0x000000923c90723c */ /* 0x000fe600000418ff */
[----:B------:R-:W0:Y:S03]  /*a630*/  LDGDEPBAR ;  /* 0x00000000000079af */ /* 0x000e260000000000 */
[C---:B-1----:R-:W-:Y:S06]  /*a640*/  HMMA.16816.F32.BF16 R4, R172.reuse, R32, R4 ;  /* 0x00000020ac04723c */ /* 0x042fec0000041804 */
[C---:B------:R-:W-:Y:S01]  /*a650*/  HMMA.16816.F32.BF16 R16, R172.reuse, R34, R16 ;  /* 0x00000022ac10723c */ /* 0x040fe20000041810 */
[----:B------:R-:W-:Y:S05]  /*a660*/  LDSM.16.M88.4 R32, [R222+0x4000] ;  /* 0x00400000de20783b */ /* 0x000fea0000000200 */
[C---:B------:R-:W-:Y:S06]  /*a670*/  HMMA.16816.F32.BF16 R28, R172.reuse, R24, R28 ;  /* 0x00000018ac1c723c */ /* 0x040fec000004181c */
[C---:B------:R-:W-:Y:S01]  /*a680*/  HMMA.16816.F32.BF16 R48, R172.reuse, R26, R48 ;  /* 0x0000001aac30723c */ /* 0x040fe20000041830 */
[----:B------:R-:W1:Y:S05]  /*a690*/  LDSM.16.M88.4 R24, [R225] ;  /* 0x00000000e118783b */ /* 0x000e6a0000000200 */
[C---:B------:R-:W-:Y:S06]  /*a6a0*/  HMMA.16816.F32.BF16 R44, R172.reuse, R12, R44 ;  /* 0x0000000cac2c723c */ /* 0x040fec000004182c */
[----:B------:R-:W-:Y:S01]  /*a6b0*/  HMMA.16816.F32.BF16 R40, R172, R14, R40 ;  /* 0x0000000eac28723c */ /* 0x000fe20000041828 */
[----:B------:R-:W4:Y:S05]  /*a6c0*/  LDSM.16.M88.4 R12, [R222+0x5000] ;  /* 0x00500000de0c783b */ /* 0x000f2a0000000200 */
[C---:B------:R-:W-:Y:S06]  /*a6d0*/  HMMA.16816.F32.BF16 R156, R60.reuse, R152, RZ ;  /* 0x000000983c9c723c */ /* 0x040fec00000418ff */
[C---:B------:R-:W-:Y:S06]  /*a6e0*/  HMMA.16816.F32.BF16 R152, R60.reuse, R154, RZ ;  /* 0x0000009a3c98723c */ /* 0x040fec00000418ff */
[C---:B------:R-:W-:Y:S06]  /*a6f0*/  HMMA.16816.F32.BF16 R164, R60.reuse, R160, RZ ;  /* 0x000000a03ca4723c */ /* 0x040fec00000418ff */
[----:B------:R-:W-:Y:S06]  /*a700*/  HMMA.16816.F32.BF16 R160, R60, R162, RZ ;  /* 0x000000a23ca0723c */ /* 0x000fec00000418ff */
[C---:B--2---:R-:W-:Y:S06]  /*a710*/  HMMA.16816.F32.BF16 R148, R172.reuse, R168, R148 ;  /* 0x000000a8ac94723c */ /* 0x044fec0000041894 */
[----:B------:R-:W-:Y:S01]  /*a720*/  HMMA.16816.F32.BF16 R144, R172, R170, R144 ;  /* 0x000000aaac90723c */ /* 0x000fe20000041890 */
[----:B------:R-:W2:Y:S05]  /*a730*/  LDSM.16.M88.4 R168, [R211] ;  /* 0x00000000d3a8783b */ /* 0x000eaa0000000200 */
[C---:B------:R-:W-:Y:S06]  /*a740*/  HMMA.16816.F32.BF16 R140, R60.reuse, R136, RZ ;  /* 0x000000883c8c723c */ /* 0x040fec00000418ff */
[C---:B------:R-:W-:Y:S06]  /*a750*/  HMMA.16816.F32.BF16 R136, R60.reuse, R138, RZ ;  /* 0x0000008a3c88723c */ /* 0x040fec00000418ff */
[C---:B---3--:R-:W-:Y:S06]  /*a760*/  HMMA.16816.F32.BF16 R64, R60.reuse, R36, RZ ;  /* 0x000000243c40723c */ /* 0x048fec00000418ff */
[----:B------:R-:W-:Y:S01]  /*a770*/  HMMA.16816.F32.BF16 R60, R60, R38, RZ ;  /* 0x000000263c3c723c */ /* 0x000fe200000418ff */
[----:B------:R-:W3:Y:S05]  /*a780*/  LDSM.16.M88.4 R36, [R222+0x6000] ;  /* 0x00600000de24783b */ /* 0x000eea0000000200 */
[C---:B------:R-:W-:Y:S06]  /*a790*/  HMMA.16816.F32.BF16 R156, R172.reuse, R8, R156 ;  /* 0x00000008ac9c723c */ /* 0x040fec000004189c */
[----:B------:R-:W-:Y:S01]  /*a7a0*/  HMMA.16816.F32.BF16 R152, R172, R10, R152 ;  /* 0x0000000aac98723c */ /* 0x000fe20000041898 */
[----:B------:R-:W5:Y:S05]  /*a7b0*/  LDSM.16.M88.4 R8, [R222+0x6800] ;  /* 0x00680000de08783b */ /* 0x000f6a0000000200 */
[----:B-1----:R-:W-:Y:S06]  /*a7c0*/  HMMA.16816.F32.BF16 R4, R24, R32, R4 ;  /* 0x000000201804723c */ /* 0x002fec0000041804 */
[C---:B------:R-:W-:Y:S06]  /*a7d0*/  HMMA.16816.F32.BF16 R164, R172.reuse, R20, R164 ;  /* 0x00000014aca4723c */ /* 0x040fec00000418a4 */
[----:B------:R-:W-:Y:S01]  /*a7e0*/  HMMA.16816.F32.BF16 R160, R172, R22, R160 ;  /* 0x00000016aca0723c */ /* 0x000fe200000418a0 */
[----:B------:R-:W-:Y:S05]  /*a7f0*/  LDSM.16.M88.4 R20, [R222+0x7000] ;  /* 0x00700000de14783b */ /* 0x000fea0000000200 */
[C---:B------:R-:W-:Y:S01]  /*a800*/  HMMA.16816.F32.BF16 R16, R24.reuse, R34, R16 ;  /* 0x000000221810723c */ /* 0x040fe20000041810 */
[----:B------:R-:W-:Y:S05]  /*a810*/  LDSM.16.M88.4 R32, [R222+0x7800] ;  /* 0x00780000de20783b */ /* 0x000fea0000000200 */
[C---:B------:R-:W-:Y:S06]  /*a820*/  HMMA.16816.F32.BF16 R28, R24.reuse, R56, R28 ;  /* 0x00000038181c723c */ /* 0x040fec000004181c */
[C---:B------:R-:W-:Y:S01]  /*a830*/  HMMA.16816.F32.BF16 R48, R24.reuse, R58, R48 ;  /* 0x0000003a1830723c */ /* 0x040fe20000041830 */
[----:B------:R-:W-:Y:S05]  /*a840*/  LDSM.16.M88.4 R56, [R229+0x2000] ;  /* 0x00200000e538783b */ /* 0x000fea0000000200 */
[C---:B----4-:R-:W-:Y:S06]  /*a850*/  HMMA.16816.F32.BF16 R44, R24.reuse, R12, R44 ;  /* 0x0000000c182c723c */ /* 0x050fec000004182c */
[----:B------:R-:W-:Y:S01]  /*a860*/  HMMA.16816.F32.BF16 R40, R24, R14, R40 ;  /* 0x0000000e1828723c */ /* 0x000fe20000041828 */
[----:B------:R-:W1:Y:S05]  /*a870*/  LDSM.16.M88.4 R12, [R228+0x8000] ;  /* 0x00800000e40c783b */ /* 0x000e6a0000000200 */
[----:B--2---:R-:W-:Y:S06]  /*a880*/  HMMA.16816.F32.BF16 R4, R180, R168, R4 ;  /* 0x000000a8b404723c */ /* 0x004fec0000041804 */
[C---:B------:R-:W-:Y:S06]  /*a890*/  HMMA.16816.F32.BF16 R140, R172.reuse, R184, R140 ;  /* 0x000000b8ac8c723c */ /* 0x040fec000004188c */
[C---:B------:R-:W-:Y:S01]  /*a8a0*/  HMMA.16816.F32.BF16 R136, R172.reuse, R186, R136 ;  /* 0x000000baac88723c */ /* 0x040fe20000041888 */
[----:B------:R-:W-:Y:S05]  /*a8b0*/  LDSM.16.M88.4 R184, [R222+0x8000] ;  /* 0x00800000deb8783b */ /* 0x000fea0000000200 */
[C---:B------:R-:W-:Y:S06]  /*a8c0*/  HMMA.16816.F32.BF16 R64, R172.reuse, R176, R64 ;  /* 0x000000b0ac40723c */ /* 0x040fec0000041840 */
[----:B------:R-:W-:Y:S01]  /*a8d0*/  HMMA.16816.F32.BF16 R60, R172, R178, R60 ;  /* 0x000000b2ac3c723c */ /* 0x000fe2000004183c */
[----:B------:R-:W-:Y:S04]  /*a8e0*/  LDSM.16.M88.4 R172, [R211+0x2000] ;  /* 0x00200000d3ac783b */ /* 0x000fe80000000200 */
[----:B------:R-:W-:Y:S01]  /*a8f0*/  LDSM.16.M88.4 R176, [R211+0x1800] ;  /* 0x00180000d3b0783b */ /* 0x000fe20000000200 */
[C---:B------:R-:W-:Y:S06]  /*a900*/  HMMA.16816.F32.BF16 R164, R24.reuse, R52, R164 ;  /* 0x0000003418a4723c */ /* 0x040fec00000418a4 */
[C---:B------:R-:W-:Y:S01]  /*a910*/  HMMA.16816.F32.BF16 R160, R24.reuse, R54, R160 ;  /* 0x0000003618a0723c */ /* 0x040fe200000418a0 */
[----:B------:R-:W-:Y:S05]  /*a920*/  LDSM.16.M88.4 R52, [R210] ;  /* 0x00000000d234783b */ /* 0x000fea0000000200 */
[C---:B---3--:R-:W-:Y:S06]  /*a930*/  HMMA.16816.F32.BF16 R156, R24.reuse, R36, R156 ;  /* 0x00000024189c723c */ /* 0x048fec000004189c */
[----:B------:R-:W-:Y:S01]  /*a940*/  HMMA.16816.F32.BF16 R152, R24, R38, R152 ;  /* 0x000000261898723c */ /* 0x000fe20000041898 */
[----:B------:R-:W2:Y:S05]  /*a950*/  LDSM.16.M88.4 R36, [R227+0x2000] ;  /* 0x00200000e324783b */ /* 0x000eaa0000000200 */
[----:B------:R-:W-:Y:S01]  /*a960*/  HMMA.16816.F32.BF16 R16, R180, R170, R16 ;  /* 0x000000aab410723c */ /* 0x000fe20000041810 */
[----:B------:R-:W-:Y:S05]  /*a970*/  LDSM.16.M88.4 R168, [R211+0x2800] ;  /* 0x00280000d3a8783b */ /* 0x000fea0000000200 */
[C---:B-----5:R-:W-:Y:S06]  /*a980*/  HMMA.16816.F32.BF16 R148, R24.reuse, R8, R148 ;  /* 0x000000081894723c */ /* 0x060fec0000041894 */
[----:B------:R-:W-:Y:S01]  /*a990*/  HMMA.16816.F32.BF16 R144, R24, R10, R144 ;  /* 0x0000000a1890723c */ /* 0x000fe20000041890 */
[----:B------:R-:W3:Y:S05]  /*a9a0*/  LDSM.16.M88.4 R8, [R211+0x800] ;  /* 0x00080000d308783b */ /* 0x000eea0000000200 */
[----:B-1----:R-:W-:Y:S06]  /*a9b0*/  HMMA.16816.F32.BF16 R4, R56, R12, R4 ;  /* 0x0000000c3804723c */ /* 0x002fec0000041804 */
[C---:B------:R-:W-:Y:S06]  /*a9c0*/  HMMA.16816.F32.BF16 R140, R24.reuse, R20, R140 ;  /* 0x00000014188c723c */ /* 0x040fec000004188c */
[C---:B------:R-:W-:Y:S01]  /*a9d0*/  HMMA.16816.F32.BF16 R136, R24.reuse, R22, R136 ;  /* 0x000000161888723c */ /* 0x040fe20000041888 */
[----:B------:R-:W1:Y:S05]  /*a9e0*/  LDSM.16.M88.4 R20, [R211+0x1000] ;  /* 0x00100000d314783b */ /* 0x000e6a0000000200 */
[C---:B------:R-:W-:Y:S06]  /*a9f0*/  HMMA.16816.F32.BF16 R64, R24.reuse, R32, R64 ;  /* 0x000000201840723c */ /* 0x040fec0000041840 */
[----:B------:R-:W-:Y:S01]  /*aa00*/  HMMA.16816.F32.BF16 R60, R24, R34, R60 ;  /* 0x00000022183c723c */ /* 0x000fe2000004183c */
[----:B------:R-:W4:Y:S04]  /*aa10*/  LDSM.16.M88.4 R24, [R225+0x2000] ;  /* 0x00200000e118783b */ /* 0x000f280000000200 */
[----:B------:R-:W-:Y:S01]  /*aa20*/  LDSM.16.M88.4 R32, [R209] ;  /* 0x00000000d120783b */ /* 0x000fe20000000200 */
[----:B------:R-:W-:Y:S03]  /*aa30*/  HMMA.16816.F32.BF16 R16, R56, R14, R16 ;  /* 0x0000000e3810723c */ /* 0x000fe60000041810 */
[----:B------:R-:W-:Y:S03]  /*aa40*/  LDSM.16.M88.4 R12, [R224+0x2000] ;  /* 0x00200000e00c783b */ /* 0x000fe60000000200 */
[----:B--2---:R-:W-:Y:S06]  /*aa50*/  HMMA.16816.F32.BF16 R4, R36, R52, R4 ;  /* 0x000000342404723c */ /* 0x004fec0000041804 */
[C---:B---3--:R-:W-:Y:S06]  /*aa60*/  HMMA.16816.F32.BF16 R28, R180.reuse, R8, R28 ;  /* 0x00000008b41c723c */ /* 0x048fec000004181c */
[----:B------:R-:W-:Y:S01]  /*aa70*/  HMMA.16816.F32.BF16 R48, R180, R10, R48 ;  /* 0x0000000ab430723c */ /* 0x000fe20000041830 */
[----:B------:R-:W2:Y:S05]  /*aa80*/  LDSM.16.M88.4 R8, [R211+0x4000] ;  /* 0x00400000d308783b */ /* 0x000eaa0000000200 */
[----:B------:R-:W-:Y:S01]  /*aa90*/  HMMA.16816.F32.BF16 R16, R36, R54, R16 ;  /* 0x000000362410723c */ /* 0x000fe20000041810 */
[----:B------:R-:W3:Y:S05]  /*aaa0*/  LDSM.16.M88.4 R52, [R228+0x9000] ;  /* 0x00900000e434783b */ /* 0x000eea0000000200 */
[----:B-1----:R-:W-:Y:S06]  /*aab0*/  HMMA.16816.F32.BF16 R44, R180, R20, R44 ;  /* 0x00000014b42c723c */ /* 0x002fec000004182c */
[----:B----4-:R-:W-:Y:S06]  /*aac0*/  HMMA.16816.F32.BF16 R4, R24, R184, R4 ;  /* 0x000000b81804723c */ /* 0x010fec0000041804 */
[----:B------:R-:W-:Y:S01]  /*aad0*/  HMMA.16816.F32.BF16 R40, R180, R22, R40 ;  /* 0x00000016b428723c */ /* 0x000fe20000041828 */
[----:B------:R-:W-:Y:S05]  /*aae0*/  LDSM.16.M88.4 R20, [R222+0x8800] ;  /* 0x00880000de14783b */ /* 0x000fea0000000200 */
[----:B------:R-:W-:Y:S06]  /*aaf0*/  HMMA.16816.F32.BF16 R28, R56, R188, R28 ;  /* 0x000000bc381c723c */ /* 0x000fec000004181c */
[C---:B------:R-:W-:Y:S06]  /*ab00*/  HMMA.16816.F32.BF16 R156, R180.reuse, R172, R156 ;  /* 0x000000acb49c723c */ /* 0x040fec000004189c */
[----:B------:R-:W-:Y:S01]  /*ab10*/  HMMA.16816.F32.BF16 R152, R180, R174, R152 ;  /* 0x000000aeb498723c */ /* 0x000fe20000041898 */
[----:B------:R-:W1:Y:S05]  /*ab20*/  LDSM.16.M88.4 R172, [R208] ;  /* 0x00000000d0ac783b */ /* 0x000e6a0000000200 */
[----:B------:R-:W-:Y:S01]  /*ab30*/  HMMA.16816.F32.BF16 R16, R24, R186, R16 ;  /* 0x000000ba1810723c */ /* 0x000fe20000041810 */
[----:B------:R-:W4:Y:S05]  /*ab40*/  LDSM.16.M88.4 R184, [R228+0x9800] ;  /* 0x00980000e4b8783b */ /* 0x000f2a0000000200 */
[----:B------:R-:W-:Y:S06]  /*ab50*/  HMMA.16816.F32.BF16 R48, R56, R190, R48 ;  /* 0x000000be3830723c */ /* 0x000fec0000041830 */
[----:B--2---:R-:W-:Y:S06]  /*ab60*/  HMMA.16816.F32.BF16 R4, R12, R8, R4 ;  /* 0x000000080c04723c */ /* 0x004fec0000041804 */
[C---:B---3--:R-:W-:Y:S06]  /*ab70*/  HMMA.16816.F32.BF16 R44, R56.reuse, R52, R44 ;  /* 0x00000034382c723c */ /* 0x048fec000004182c */
[----:B------:R-:W-:Y:S06]  /*ab80*/  HMMA.16816.F32.BF16 R40, R56, R54, R40 ;  /* 0x000000363828723c */ /* 0x000fec0000041828 */
[----:B------:R-:W-:Y:S06]  /*ab90*/  HMMA.16816.F32.BF16 R28, R36, R32, R28 ;  /* 0x00000020241c723c */ /* 0x000fec000004181c */
[----:B------:R-:W-:Y:S01]  /*aba0*/  HMMA.16816.F32.BF16 R16, R12, R10, R16 ;  /* 0x0000000a0c10723c */ /* 0x000fe20000041810 */
[----:B------:R-:W2:Y:S01]  /*abb0*/  LDSM.16.M88.4 R8, [R222+0x9000] ;  /* 0x00900000de08783b */ /* 0x000ea20000000200 */
[----:B------:R-:W-:Y:S01]  /*abc0*/  FMUL.FTZ R5, R5, UR10 ;  /* 0x0000000a05057c20 */ /* 0x000fe20008410000 */
[----:B------:R-:W-:Y:S01]  /*abd0*/  FMUL.FTZ R6, R6, UR10 ;  /* 0x0000000a06067c20 */ /* 0x000fe20008410000 */
[----:B------:R-:W-:Y:S01]  /*abe0*/  FMUL.FTZ R3, R4, UR10 ;  /* 0x0000000a04037c20 */ /* 0x000fe20008410000 */
[----:B------:R-:W-:Y:S01]  /*abf0*/  FMUL.FTZ R54, R7, UR10 ;  /* 0x0000000a07367c20 */ /* 0x000fe20008410000 */
[C---:B------:R-:W-:Y:S01]  /*ac00*/  HMMA.16816.F32.BF16 R164, R180.reuse, R176, R164 ;  /* 0x000000b0b4a4723c */ /* 0x040fe200000418a4 */
[----:B------:R-:W3:Y:S05]  /*ac10*/  MUFU.TANH R53, R5 ;  /* 0x0000000500357308 */ /* 0x000eea0000002400 */
[C---:B------:R-:W-:Y:S03]  /*ac20*/  HMMA.16816.F32.BF16 R160, R180.reuse, R178, R160 ;  /* 0x000000b2b4a0723c */ /* 0x040fe600000418a0 */
[----:B------:R5:W-:Y:S03]  /*ac30*/  MUFU.TANH R52, R6 ;  /* 0x0000000600347308 */ /* 0x000be60000002400 */
[----:B------:R-:W-:Y:S01]  /*ac40*/  HMMA.16816.F32.BF16 R176, R180, R168, R148 ;  /* 0x000000a8b4b0723c */ /* 0x000fe20000041894 */
[----:B------:R-:W3:Y:S04]  /*ac50*/  LDSM.16.M88.4 R148, [R211+0x4800] ;  /* 0x00480000d394783b */ /* 0x000ee80000000200 */
[----:B------:R-:W3:Y:S01]  /*ac60*/  MUFU.TANH R54, R54 ;  /* 0x0000003600367308 */ /* 0x000ee20000002400 */
[C---:B------:R-:W-:Y:S01]  /*ac70*/  HMMA.16816.F32.BF16 R48, R36.reuse, R34, R48 ;  /* 0x000000222430723c */ /* 0x040fe20000041830 */
[----:B------:R-:W3:Y:S01]  /*ac80*/  LDSM.16.M88.4 R32, [R228+0xa000] ;  /* 0x00a00000e420783b */ /* 0x000ee20000000200 */
[----:B------:R-:W-:Y:S01]  /*ac90*/  FMUL.FTZ R16, R16, UR10 ;  /* 0x0000000a10107c20 */ /* 0x000fe20008410000 */
[----:B------:R-:W-:Y:S01]  /*aca0*/  FMUL.FTZ R17, R17, UR10 ;  /* 0x0000000a11117c20 */ /* 0x000fe20008410000 */
[----:B------:R-:W-:Y:S01]  /*acb0*/  FMUL.FTZ R18, R18, UR10 ;  /* 0x0000000a12127c20 */ /* 0x000fe20008410000 */
[----:B------:R-:W-:Y:S01]  /*acc0*/  FMUL.FTZ R19, R19, UR10 ;  /* 0x0000000a13137c20 */ /* 0x000fe20008410000 */
[C---:B-1----:R-:W-:Y:S01]  /*acd0*/  HMMA.16816.F32.BF16 R44, R36.reuse, R172, R44 ;  /* 0x000000ac242c723c */ /* 0x042fe2000004182c */
[----:B------:R-:W1:Y:S01]  /*ace0*/  MUFU.TANH R55, R17 ;  /* 0x0000001100377308 */ /* 0x000e620000002400 */
[----:B-----5:R-:W5:Y:S04]  /*acf0*/  LDSM.16.M88.4 R4, [R207] ;  /* 0x00000000cf04783b */ /* 0x020f680000000200 */
[----:B------:R-:W-:Y:S03]  /*ad00*/  HMMA.16816.F32.BF16 R40, R36, R174, R40 ;  /* 0x000000ae2428723c */ /* 0x000fe60000041828 */
[----:B------:R-:W-:Y:S03]  /*ad10*/  MUFU.TANH R169, R18 ;  /* 0x0000001200a97308 */ /* 0x000fe60000002400 */
[----:B------:R-:W-:Y:S05]  /*ad20*/  HMMA.16816.F32.BF16 R28, R24, R20, R28 ;  /* 0x00000014181c723c */ /* 0x000fea000004181c */
[----:B------:R-:W1:Y:S01]  /*ad30*/  MUFU.TANH R168, R19 ;  /* 0x0000001300a87308 */ /* 0x000e620000002400 */
[C---:B----4-:R-:W-:Y:S06]  /*ad40*/  HMMA.16816.F32.BF16 R164, R56.reuse, R184, R164 ;  /* 0x000000b838a4723c */ /* 0x050fec00000418a4 */
[----:B------:R-:W-:Y:S01]  /*ad50*/  HMMA.16816.F32.BF16 R160, R56, R186, R160 ;  /* 0x000000ba38a0723c */ /* 0x000fe200000418a0 */
[----:B------:R-:W-:Y:S05]  /*ad60*/  MUFU.TANH R3, R3 ;  /* 0x0000000300037308 */ /* 0x000fea0000002400 */
[C---:B--2---:R-:W-:Y:S06]  /*ad70*/  HMMA.16816.F32.BF16 R44, R24.reuse, R8, R44 ;  /* 0x00000008182c723c */ /* 0x044fec000004182c */
[----:B------:R-:W-:Y:S01]  /*ad80*/  HMMA.16816.F32.BF16 R40, R24, R10, R40 ;  /* 0x0000000a1828723c */ /* 0x000fe20000041828 */
[----:B------:R-:W2:Y:S05]  /*ad90*/  LDSM.16.M88.4 R8, [R206] ;  /* 0x00000000ce08783b */ /* 0x000eaa0000000200 */
[----:B---3--:R-:W-:Y:S01]  /*ada0*/  HMMA.16816.F32.BF16 R28, R12, R148, R28 ;  /* 0x000000940c1c723c */ /* 0x008fe2000004181c */
[----:B------:R3:W4:Y:S05]  /*adb0*/  MUFU.TANH R148, R16 ;  /* 0x0000001000947308 */ /* 0x00072a0000002400 */
[----:B------:R-:W-:Y:S06]  /*adc0*/  HMMA.16816.F32.BF16 R156, R56, R32, R156 ;  /* 0x00000020389c723c */ /* 0x000fec000004189c */
[C---:B-----5:R-:W-:Y:S01]  /*add0*/  HMMA.16816.F32.BF16 R164, R36.reuse, R4, R164 ;  /* 0x0000000424a4723c */ /* 0x060fe200000418a4 */
[----:B---3--:R-:W3:Y:S05]  /*ade0*/  LDSM.16.M88.4 R16, [R222+0x9800] ;  /* 0x00980000de10783b */ /* 0x008eea0000000200 */
[----:B------:R-:W-:Y:S01]  /*adf0*/  HMMA.16816.F32.BF16 R160, R36, R6, R160 ;  /* 0x0000000624a0723c */ /* 0x000fe200000418a0 */
[----:B------:R-:W5:Y:S05]  /*ae00*/  LDSM.16.M88.4 R4, [R222+0xa000] ;  /* 0x00a00000de04783b */ /* 0x000f6a0000000200 */
[----:B------:R-:W-:Y:S01]  /*ae10*/  FMUL.FTZ R28, R28, UR10 ;  /* 0x0000000a1c1c7c20 */ /* 0x000fe20008410000 */
[----:B------:R-:W-:Y:S01]  /*ae20*/  HMMA.16816.F32.BF16 R48, R24, R22, R48 ;  /* 0x000000161830723c */ /* 0x000fe20000041830 */
[----:B------:R-:W1:Y:S01]  /*ae30*/  LDSM.16.M88.4 R20, [R211+0x5000] ;  /* 0x00500000d314783b */ /* 0x000e620000000200 */
[----:B------:R-:W-:Y:S01]  /*ae40*/  FMUL.FTZ R29, R29, UR10 ;  /* 0x0000000a1d1d7c20 */ /* 0x000fe20008410000 */
[----:B------:R-:W-:Y:S01]  /*ae50*/  FMUL.FTZ R30, R30, UR10 ;  /* 0x0000000a1e1e7c20 */ /* 0x000fe20008410000 */
[----:B------:R-:W-:Y:S01]  /*ae60*/  FMUL.FTZ R31, R31, UR10 ;  /* 0x0000000a1f1f7c20 */ /* 0x000fe20008410000 */
[----:B------:R-:W4:Y:S01]  /*ae70*/  MUFU.TANH R149, R28 ;  /* 0x0000001c00957308 */ /* 0x000f220000002400 */
[----:B------:R-:W-:Y:S01]  /*ae80*/  HMMA.16816.F32.BF16 R152, R56, R34, R152 ;  /* 0x000000223898723c */ /* 0x000fe20000041898 */
[----:B------:R-:W4:Y:S05]  /*ae90*/  LDSM.16.M88.4 R32, [R211+0x6000] ;  /* 0x00600000d320783b */ /* 0x000f2a0000000200 */
[----:B--2---:R-:W-:Y:S01]  /*aea0*/  HMMA.16816.F32.BF16 R156, R36, R8, R156 ;  /* 0x00000008249c723c */ /* 0x004fe2000004189c */
[----:B------:R-:W-:Y:S05]  /*aeb0*/  MUFU.TANH R172, R31 ;  /* 0x0000001f00ac7308 */ /* 0x000fea0000002400 */
[----:B------:R-:W-:Y:S06]  /*aec0*/  HMMA.16816.F32.BF16 R144, R180, R170, R144 ;  /* 0x000000aab490723c */ /* 0x000fec0000041890 */
[----:B------:R-:W-:Y:S01]  /*aed0*/  HMMA.16816.F32.BF16 R48, R12, R150, R48 ;  /* 0x000000960c30723c */ /* 0x000fe20000041830 */
[----:B------:R-:W-:Y:S05]  /*aee0*/  MUFU.TANH R150, R29 ;  /* 0x0000001d00967308 */ /* 0x000fea0000002400 */
[----:B------:R-:W-:Y:S01]  /*aef0*/  HMMA.16816.F32.BF16 R152, R36, R10, R152 ;  /* 0x0000000a2498723c */ /* 0x000fe20000041898 */
[----:B------:R-:W-:Y:S02]  /*af00*/  LDSM.16.M88.4 R8, [R205] ;  /* 0x00000000cd08783b */ /* 0x000fe40000000200 */
[----:B------:R2:W4:Y:S03]  /*af10*/  MUFU.TANH R151, R30 ;  /* 0x0000001e00977308 */ /* 0x0005260000002400 */
[C---:B---3--:R-:W-:Y:S06]  /*af20*/  HMMA.16816.F32.BF16 R164, R24.reuse, R16, R164 ;  /* 0x0000001018a4723c */ /* 0x048fec00000418a4 */
[C---:B------:R-:W-:Y:S01]  /*af30*/  HMMA.16816.F32.BF16 R160, R24.reuse, R18, R160 ;  /* 0x0000001218a0723c */ /* 0x040fe200000418a0 */
[----:B------:R-:W3:Y:S05]  /*af40*/  LDSM.16.M88.4 R16, [R228+0xa800] ;  /* 0x00a80000e410783b */ /* 0x000eea0000000200 */
[----:B-----5:R-:W-:Y:S01]  /*af50*/  HMMA.16816.F32.BF16 R156, R24, R4, R156 ;  /* 0x00000004189c723c */ /* 0x020fe2000004189c */
[----:B------:R-:W-:Y:S01]  /*af60*/  FMUL.FTZ R48, R48, UR10 ;  /* 0x0000000a30307c20 */ /* 0x000fe20008410000 */
[----:B--2---:R-:W2:Y:S01]  /*af70*/  LDSM.16.M88.4 R28, [R211+0x5800] ;  /* 0x00580000d31c783b */ /* 0x004ea20000000200 */
[----:B------:R-:W-:-:S02]  /*af80*/  FMUL.FTZ R50, R50, UR10 ;  /* 0x0000000a32327c20 */ /* 0x000fc40008410000 */
[----:B------:R5:W-:Y:S01]  /*af90*/  MUFU.TANH R173, R48 ;  /* 0x0000003000ad7308 */ /* 0x000be20000002400 */
[C---:B-1----:R-:W-:Y:S06]  /*afa0*/  HMMA.16816.F32.BF16 R44, R12.reuse, R20, R44 ;  /* 0x000000140c2c723c */ /* 0x042fec000004182c */
[----:B------:R-:W-:Y:S01]  /*afb0*/  HMMA.16816.F32.BF16 R40, R12, R22, R40 ;  /* 0x000000160c28723c */ /* 0x000fe20000041828 */
[----:B------:R-:W1:Y:S01]  /*afc0*/  LDSM.16.M88.4 R20, [R211+0x3000] ;  /* 0x00300000d314783b */ /* 0x000e620000000200 */
[----:B------:R-:W1:Y:S04]  /*afd0*/  MUFU.TANH R50, R50 ;  /* 0x0000003200327308 */ /* 0x000e680000002400 */
[----:B------:R-:W-:Y:S01]  /*afe0*/  HMMA.16816.F32.BF16 R152, R24, R6, R152 ;  /* 0x000000061898723c */ /* 0x000fe20000041898 */
[----:B------:R-:W-:Y:S01]  /*aff0*/  LDSM.16.M88.4 R4, [R222+0xa800] ;  /* 0x00a80000de04783b */ /* 0x000fe20000000200 */
[----:B-----5:R-:W-:Y:S01]  /*b000*/  FMUL.FTZ R48, R49, UR10 ;  /* 0x0000000a31307c20 */ /* 0x020fe20008410000 */
[----:B------:R-:W-:-:S03]  /*b010*/  FMUL.FTZ R49, R51, UR10 ;  /* 0x0000000a33317c20 */ /* 0x000fc60008410000 */
[----:B----4-:R-:W-:Y:S01]  /*b020*/  HMMA.16816.F32.BF16 R156, R12, R32, R156 ;  /* 0x000000200c9c723c */ /* 0x010fe2000004189c */
[----:B------:R-:W4:Y:S01]  /*b030*/  S2R R32, SR_TID.X ;  /* 0x0000000000207919 */ /* 0x000f220000002100 */
[----:B------:R-:W5:Y:S04]  /*b040*/  MUFU.TANH R48, R48 ;  /* 0x0000003000307308 */ /* 0x000f680000002400 */
[----:B------:R-:W-:Y:S01]  /*b050*/  FMUL.FTZ R44, R44, UR10 ;  /* 0x0000000a2c2c7c20 */ /* 0x000fe20008410000 */
[----:B------:R-:W-:Y:S01]  /*b060*/  FMUL.FTZ R46, R46, UR10 ;  /* 0x0000000a2e2e7c20 */ /* 0x000fe20008410000 */
[----:B------:R-:W-:Y:S01]  /*b070*/  FMUL.FTZ R45, R45, UR10 ;  /* 0x0000000a2d2d7c20 */ /* 0x000fe20008410000 */
[----:B------:R-:W-:Y:S01]  /*b080*/  FMUL.FTZ R47, R47, UR10 ;  /* 0x0000000a2f2f7c20 */ /* 0x000fe20008410000 */
[----:B---3--:R-:W-:Y:S01]  /*b090*/  HMMA.16816.F32.BF16 R176, R56, R16, R176 ;  /* 0x0000001038b0723c */ /* 0x008fe200000418b0 */
[----:B------:R-:W3:Y:S01]  /*b0a0*/  MUFU.TANH R49, R49 ;  /* 0x0000003100317308 */ /* 0x000ee20000002400 */
[----:B------:R-:W-:Y:S01]  /*b0b0*/  FMUL.FTZ R40, R40, UR10 ;  /* 0x0000000a28287c20 */ /* 0x000fe20008410000 */
[----:B------:R-:W-:Y:S01]  /*b0c0*/  FMUL.FTZ R42, R42, UR10 ;  /* 0x0000000a2a2a7c20 */ /* 0x000fe20008410000 */
[----:B------:R-:W-:-:S02]  /*b0d0*/  FMUL.FTZ R41, R41, UR10 ;  /* 0x0000000a29297c20 */ /* 0x000fc40008410000 */
[----:B------:R-:W-:Y:S01]  /*b0e0*/  HMMA.16816.F32.BF16 R144, R56, R18, R144 ;  /* 0x000000123890723c */ /* 0x000fe20000041890 */
[----:B------:R-:W5:Y:S02]  /*b0f0*/  LDSM.16.M88.4 R16, [R228+0xb000] ;  /* 0x00b00000e410783b */ /* 0x000f640000000200 */
[----:B------:R-:W3:Y:S03]  /*b100*/  MUFU.TANH R44, R44 ;  /* 0x0000002c002c7308 */ /* 0x000ee60000002400 */
[C---:B--2---:R-:W-:Y:S02]  /*b110*/  HMMA.16816.F32.BF16 R164, R12.reuse, R28, R164 ;  /* 0x0000001c0ca4723c */ /* 0x044fe400000418a4 */
[----:B------:R-:W-:Y:S01]  /*b120*/  FMUL.FTZ R156, R156, UR10 ;  /* 0x0000000a9c9c7c20 */ /* 0x000fe20008410000 */
[----:B------:R-:W-:Y:S02]  /*b130*/  FMUL.FTZ R158, R158, UR10 ;  /* 0x0000000a9e9e7c20 */ /* 0x000fe40008410000 */
[----:B------:R-:W2:Y:S01]  /*b140*/  MUFU.TANH R46, R46 ;  /* 0x0000002e002e7308 */ /* 0x000ea20000002400 */
[----:B------:R-:W-:Y:S01]  /*b150*/  HMMA.16816.F32.BF16 R160, R12, R30, R160 ;  /* 0x0000001e0ca0723c */ /* 0x000fe200000418a0 */
[----:B------:R-:W3:Y:S01]  /*b160*/  LDSM.16.M88.4 R28, [R211+0x3800] ;  /* 0x00380000d31c783b */ /* 0x000ee20000000200 */
[----:B----4-:R-:W-:-:S04]  /*b170*/  IMAD.SHL.U32 R32, R32, 0x2, RZ ;  /* 0x0000000220207824 */ /* 0x010fc800078e00ff */
[----:B-1----:R-:W-:Y:S01]  /*b180*/  HMMA.16816.F32.BF16 R140, R180, R20, R140 ;  /* 0x00000014b48c723c */ /* 0x002fe2000004188c */
[----:B------:R-:W1:Y:S01]  /*b190*/  MUFU.TANH R45, R45 ;  /* 0x0000002d002d7308 */ /* 0x000e620000002400 */
[----:B------:R-:W-:-:S04]  /*b1a0*/  LOP3.LUT R32, R32, 0x6, RZ, 0xc0, !PT ;  /* 0x0000000620207812 */ /* 0x000fc800078ec0ff */
[C---:B------:R-:W-:Y:S01]  /*b1b0*/  HMMA.16816.F32.BF16 R176, R36.reuse, R8, R176 ;  /* 0x0000000824b0723c */ /* 0x040fe200000418b0 */
[----:B------:R-:W-:Y:S02]  /*b1c0*/  IMAD R184, R236, 0x80, R32 ;  /* 0x00000080ecb87824 */ /* 0x000fe400078e0220 */
[----:B------:R-:W4:Y:S03]  /*b1d0*/  MUFU.TANH R47, R47 ;  /* 0x0000002f002f7308 */ /* 0x000f260000002400 */
[----:B------:R-:W-:Y:S01]  /*b1e0*/  HMMA.16816.F32.BF16 R144, R36, R10, R144 ;  /* 0x0000000a2490723c */ /* 0x000fe20000041890 */
[----:B------:R-:W2:Y:S04]  /*b1f0*/  LDSM.16.M88.4 R8, [R204] ;  /* 0x00000000cc08783b */ /* 0x000ea80000000200 */
[----:B------:R-:W4:Y:S01]  /*b200*/  MUFU.TANH R40, R40 ;  /* 0x0000002800287308 */ /* 0x000f220000002400 */
[----:B------:R-:W-:Y:S01]  /*b210*/  HMMA.16816.F32.BF16 R136, R180, R22, R136 ;  /* 0x00000016b488723c */ /* 0x000fe20000041888 */
[----:B------:R-:W1:Y:S01]  /*b220*/  LDSM.16.M88.4 R20, [R211+0x6800] ;  /* 0x00680000d314783b */ /* 0x000e620000000200 */
[----:B------:R-:W-:Y:S01]  /*b230*/  FMUL.FTZ R160, R160, UR10 ;  /* 0x0000000aa0a07c20 */ /* 0x000fe20008410000 */
[----:B------:R-:W-:Y:S01]  /*b240*/  FMUL.FTZ R162, R162, UR10 ;  /* 0x0000000aa2a27c20 */ /* 0x000fe20008410000 */
[----:B------:R-:W-:Y:S01]  /*b250*/  FMUL.FTZ R161, R161, UR10 ;  /* 0x0000000aa1a17c20 */ /* 0x000fe20008410000 */
[----:B------:R-:W-:Y:S01]  /*b260*/  FMUL.FTZ R163, R163, UR10 ;  /* 0x0000000aa3a37c20 */ /* 0x000fe20008410000 */
[----:B-----5:R-:W-:Y:S01]  /*b270*/  HMMA.16816.F32.BF16 R140, R56, R16, R140 ;  /* 0x00000010388c723c */ /* 0x020fe2000004188c */
[----:B------:R5:W4:Y:S05]  /*b280*/  MUFU.TANH R175, R42 ;  /* 0x0000002a00af7308 */ /* 0x000b2a0000002400 */
[----:B------:R-:W-:Y:S01]  /*b290*/  HMMA.16816.F32.BF16 R176, R24, R4, R176 ;  /* 0x0000000418b0723c */ /* 0x000fe200000418b0 */
[----:B------:R-:W-:-:S02]  /*b2a0*/  VIADD R16, R184, 0x8 ;  /* 0x00000008b8107836 */ /* 0x000fc40000000000 */
[----:B------:R-:W4:Y:S03]  /*b2b0*/  MUFU.TANH R41, R41 ;  /* 0x0000002900297308 */ /* 0x000f260000002400 */
[C---:B---3--:R-:W-:Y:S01]  /*b2c0*/  HMMA.16816.F32.BF16 R64, R180.reuse, R28, R64 ;  /* 0x0000001cb440723c */ /* 0x048fe20000041840 */
[----:B------:R-:W-:Y:S01]  /*b2d0*/  VIADD R4, R184, 0x1 ;  /* 0x00000001b8047836 */ /* 0x000fe20000000000 */
[CC--:B------:R-:W-:Y:S02]  /*b2e0*/  ISETP.GE.AND P6, PT, R16.reuse, R196.reuse, PT ;  /* 0x000000c41000720c */ /* 0x0c0fe40003fc6270 */
[-C--:B------:R-:W-:Y:S01]  /*b2f0*/  ISETP.GE.AND P4, PT, R16, R195.reuse, PT ;  /* 0x000000c31000720c */ /* 0x080fe20003f86270 */
[----:B------:R-:W-:Y:S01]  /*b300*/  VIADD R16, R184, 0x9 ;  /* 0x00000009b8107836 */ /* 0x000fe20000000000 */
[----:B------:R-:W-:Y:S01]  /*b310*/  HMMA.16816.F32.BF16 R60, R180, R30, R60 ;  /* 0x0000001eb43c723c */ /* 0x000fe2000004183c */
[CC--:B------:R-:W-:Y:S01]  /*b320*/  ISETP.GE.AND P3, PT, R4.reuse, R196.reuse, PT ;  /* 0x000000c40400720c */ /* 0x0c0fe20003f66270 */
[----:B------:R-:W3:Y:S01]  /*b330*/  LDSM.16.M88.4 R28, [R228+0xb800] ;  /* 0x00b80000e41c783b */ /* 0x000ee20000000200 */
[-C--:B------:R-:W-:Y:S01]  /*b340*/  ISETP.GE.AND P5, PT, R4, R195.reuse, PT ;  /* 0x000000c30400720c */ /* 0x080fe20003fa6270 */
[----:B-----5:R-:W-:Y:S01]  /*b350*/  FMUL.FTZ R42, R43, UR10 ;  /* 0x0000000a2b2a7c20 */ /* 0x020fe20008410000 */
[----:B------:R-:W-:Y:S01]  /*b360*/  FSEL R185, R53, -INF , !P3 ;  /* 0xff80000035b97808 */ /* 0x000fe20005800000 */
[----:B------:R-:W-:Y:S01]  /*b370*/  HMMA.16816.F32.BF16 R144, R24, R6, R144 ;  /* 0x000000061890723c */ /* 0x000fe20000041890 */
[----:B------:R-:W5:Y:S01]  /*b380*/  LDSM.16.M88.4 R4, [R222+0xb000] ;  /* 0x00b00000de04783b */ /* 0x000f620000000200 */
[----:B------:R-:W-:Y:S01]  /*b390*/  FSEL R183, R54, -INF , !P5 ;  /* 0xff80000036b77808 */ /* 0x000fe20006800000 */
[----:B------:R-:W-:Y:S01]  /*b3a0*/  FMUL.FTZ R43, R164, UR10 ;  /* 0x0000000aa42b7c20 */ /* 0x000fe20008410000 */
[CC--:B------:R-:W-:Y:S01]  /*b3b0*/  ISETP.GE.AND P3, PT, R16.reuse, R196.reuse, PT ;  /* 0x000000c41000720c */ /* 0x0c0fe20003f66270 */
[----:B------:R-:W-:Y:S01]  /*b3c0*/  FMUL.FTZ R164, R165, UR10 ;  /* 0x0000000aa5a47c20 */ /* 0x000fe20008410000 */
[----:B--2---:R-:W-:Y:S01]  /*b3d0*/  HMMA.16816.F32.BF16 R140, R36, R8, R140 ;  /* 0x00000008248c723c */ /* 0x004fe2000004188c */
[-C--:B------:R-:W-:Y:S01]  /*b3e0*/  ISETP.GE.AND P5, PT, R16, R195.reuse, PT ;  /* 0x000000c31000720c */ /* 0x080fe20003fa6270 */
[----:B------:R-:W-:Y:S01]  /*b3f0*/  VIADD R16, R184, 0x10 ;  /* 0x00000010b8107836 */ /* 0x000fe20000000000 */
[----:B------:R-:W-:Y:S01]  /*b400*/  FSEL R189, R55, -INF , !P3 ;  /* 0xff80000037bd7808 */ /* 0x000fe20005800000 */
[----:B------:R-:W2:Y:S01]  /*b410*/  MUFU.TANH R42, R42 ;  /* 0x0000002a002a7308 */ /* 0x000ea20000002400 */
[----:B------:R-:W-:Y:S01]  /*b420*/  FSEL R187, R168, -INF , !P5 ;  /* 0xff800000a8bb7808 */ /* 0x000fe20006800000 */
[----:B-1----:R-:W-:Y:S01]  /*b430*/  HMMA.16816.F32.BF16 R176, R12, R20, R176 ;  /* 0x000000140cb0723c */ /* 0x002fe200000418b0 */
[----:B------:R-:W-:Y:S01]  /*b440*/  VIADD R8, R184, 0x11 ;  /* 0x00000011b8087836 */ /* 0x000fe20000000000 */
[----:B------:R-:W-:Y:S01]  /*b450*/  FSEL R188, R148, -INF , !P6 ;  /* 0xff80000094bc7808 */ /* 0x000fe20007000000 */
[----:B------:R-:W-:Y:S01]  /*b460*/  FMUL.FTZ R165, R166, UR10 ;  /* 0x0000000aa6a57c20 */ /* 0x000fe20008410000 */
[----:B------:R-:W-:Y:S01]  /*b470*/  FSEL R186, R169, -INF , !P4 ;  /* 0xff800000a9ba7808 */ /* 0x000fe20006000000 */
[----:B------:R-:W-:Y:S01]  /*b480*/  FMUL.FTZ R166, R167, UR10 ;  /* 0x0000000aa7a67c20 */ /* 0x000fe20008410000 */
[----:B------:R-:W-:Y:S01]  /*b490*/  HMMA.16816.F32.BF16 R136, R56, R18, R136 ;  /* 0x000000123888723c */ /* 0x000fe20000041888 */
[CC--:B------:R-:W-:Y:S01]  /*b4a0*/  ISETP.GE.AND P3, PT, R8.reuse, R196.reuse, PT ;  /* 0x000000c40800720c */ /* 0x0c0fe20003f66270 */
[----:B------:R-:W1:Y:S01]  /*b4b0*/  MUFU.TANH R43, R43 ;  /* 0x0000002b002b7308 */ /* 0x000e620000002400 */
[-C--:B------:R-:W-:Y:S01]  /*b4c0*/  ISETP.GE.AND P5, PT, R8, R195.reuse, PT ;  /* 0x000000c30800720c */ /* 0x080fe20003fa6270 */
[----:B------:R-:W-:Y:S01]  /*b4d0*/  VIADD R8, R184, 0x18 ;  /* 0x00000018b8087836 */ /* 0x000fe20000000000 */
[C---:B------:R-:W-:Y:S01]  /*b4e0*/  ISETP.GE.AND P6, PT, R16.reuse, R196, PT ;  /* 0x000000c41000720c */ /* 0x040fe20003fc6270 */
[----:B------:R-:W-:Y:S01]  /*b4f0*/  HMMA.16816.F32.BF16 R144, R12, R22, R144 ;  /* 0x000000160c90723c */ /* 0x000fe20000041890 */
[----:B------:R-:W4:Y:S01]  /*b500*/  LDSM.16.M88.4 R20, [R135] ;  /* 0x000000008714783b */ /* 0x000f220000000200 */
[----:B------:R-:W-:-:S02]  /*b510*/  ISETP.GE.AND P4, PT, R16, R195, PT ;  /* 0x000000c31000720c */ /* 0x000fc40003f86270 */
[----:B------:R-:W-:Y:S01]  /*b520*/  FSEL R182, R149, -INF , !P6 ;  /* 0xff80000095b67808 */ /* 0x000fe20007000000 */
[----:B------:R-:W1:Y:S01]  /*b530*/  LDSM.16.M88.4 R16, [R211+0x7000] ;  /* 0x00700000d310783b */ /* 0x000e620000000200 */
[----:B------:R-:W-:Y:S01]  /*b540*/  FSEL R181, R151, -INF , !P4 ;  /* 0xff80000097b57808 */ /* 0x000fe20006000000 */
[----:B------:R-:W-:Y:S01]  /*b550*/  HMMA.16816.F32.BF16 R152, R12, R34, R152 ;  /* 0x000000220c98723c */ /* 0x000fe20000041898 */
[CC--:B------:R-:W-:Y:S01]  /*b560*/  ISETP.GE.AND P6, PT, R8.reuse, R196.reuse, PT ;  /* 0x000000c40800720c */ /* 0x0c0fe20003fc6270 */
[----:B------:R-:W1:Y:S01]  /*b570*/  MUFU.TANH R165, R165 ;  /* 0x000000a500a57308 */ /* 0x000e620000002400 */
[-C--:B------:R-:W-:Y:S01]  /*b580*/  ISETP.GE.AND P4, PT, R8, R195.reuse, PT ;  /* 0x000000c30800720c */ /* 0x080fe20003f86270 */
[----:B------:R-:W-:Y:S01]  /*b590*/  VIADD R8, R184, 0x19 ;  /* 0x00000019b8087836 */ /* 0x000fe20000000000 */
[----:B------:R-:W-:Y:S01]  /*b5a0*/  FSEL R51, R150, -INF , !P3 ;  /* 0xff80000096337808 */ /* 0x000fe20005800000 */
[----:B---3--:R-:W-:Y:S01]  /*b5b0*/  HMMA.16816.F32.BF16 R64, R56, R28, R64 ;  /* 0x0000001c3840723c */ /* 0x008fe20000041840 */
[----:B------:R-:W-:Y:S01]  /*b5c0*/  FSEL R53, R172, -INF , !P5 ;  /* 0xff800000ac357808 */ /* 0x000fe20006800000 */
[----:B------:R-:W-:Y:S01]  /*b5d0*/  FMUL.FTZ R150, R178, UR10 ;  /* 0x0000000ab2967c20 */ /* 0x000fe20008410000 */
[----:B------:R-:W-:Y:S01]  /*b5e0*/  FSEL R180, R50, -INF , !P4 ;  /* 0xff80000032b47808 */ /* 0x000fe20006000000 */
[----:B------:R-:W-:Y:S01]  /*b5f0*/  FMUL.FTZ R50, R179, UR10 ;  /* 0x0000000ab3327c20 */ /* 0x000fe20008410000 */
[CC--:B------:R-:W-:Y:S01]  /*b600*/  ISETP.GE.AND P3, PT, R8.reuse, R196.reuse, PT ;  /* 0x000000c40800720c */ /* 0x0c0fe20003f66270 */
[----:B-----5:R-:W-:Y:S01]  /*b610*/  HMMA.16816.F32.BF16 R140, R24, R4, R140 ;  /* 0x00000004188c723c */ /* 0x020fe2000004188c */
[----:B------:R-:W-:Y:S01]  /*b620*/  FSEL R29, R173, -INF , !P6 ;  /* 0xff800000ad1d7808 */ /* 0x000fe20007000000 */
[----:B------:R-:W-:Y:S01]  /*b630*/  MUFU.TANH R164, R164 ;  /* 0x000000a400a47308 */ /* 0x000fe20000002400 */
[-C--:B------:R-:W-:Y:S01]  /*b640*/  ISETP.GE.AND P5, PT, R8, R195.reuse, PT ;  /* 0x000000c30800720c */ /* 0x080fe20003fa6270 */
[----:B------:R-:W-:Y:S01]  /*b650*/  FMUL.FTZ R55, R176, UR10 ;  /* 0x0000000ab0377c20 */ /* 0x000fe20008410000 */
[----:B------:R-:W-:Y:S01]  /*b660*/  FSEL R28, R48, -INF , !P3 ;  /* 0xff800000301c7808 */ /* 0x000fe20005800000 */
[----:B------:R-:W-:Y:S01]  /*b670*/  HMMA.16816.F32.BF16 R136, R36, R10, R136 ;  /* 0x0000000a2488723c */ /* 0x000fe20000041888 */
[----:B------:R-:W-:Y:S01]  /*b680*/  VIADD R4, R184, 0x20 ;  /* 0x00000020b8047836 */ /* 0x000fe20000000000 */
[----:B------:R-:W3:Y:S01]  /*b690*/  LDSM.16.M88.4 R8, [R222+0xb800] ;  /* 0x00b80000de08783b */ /* 0x000ee20000000200 */
[----:B------:R-:W-:Y:S01]  /*b6a0*/  FSEL R179, R49, -INF , !P5 ;  /* 0xff80000031b37808 */ /* 0x000fe20006800000 */
[----:B------:R-:W-:Y:S01]  /*b6b0*/  MUFU.TANH R166, R166 ;  /* 0x000000a600a67308 */ /* 0x000fe20000002400 */
[----:B------:R-:W-:Y:S01]  /*b6c0*/  FMUL.FTZ R149, R177, UR10 ;  /* 0x0000000ab1957c20 */ /* 0x000fe20008410000 */
[CC--:B------:R-:W-:Y:S01]  /*b6d0*/  ISETP.GE.AND P6, PT, R4.reuse, R196.reuse, PT ;  /* 0x000000c40400720c */ /* 0x0c0fe20003fc6270 */
[----:B------:R-:W-:Y:S01]  /*b6e0*/  HMMA.16816.F32.BF16 R60, R56, R30, R60 ;  /* 0x0000001e383c723c */ /* 0x000fe2000004183c */
[-C--:B------:R-:W-:Y:S01]  /*b6f0*/  ISETP.GE.AND P4, PT, R4, R195.reuse, PT ;  /* 0x000000c30400720c */ /* 0x080fe20003f86270 */
[----:B------:R-:W-:Y:S01]  /*b700*/  VIADD R4, R184, 0x21 ;  /* 0x00000021b8047836 */ /* 0x000fe20000000000 */
[----:B------:R-:W-:Y:S01]  /*b710*/  FSEL R34, R44, -INF , !P6 ;  /* 0xff8000002c227808 */ /* 0x000fe20007000000 */
[----:B------:R-:W-:Y:S01]  /*b720*/  FMUL.FTZ R152, R152, UR10 ;  /* 0x0000000a98987c20 */ /* 0x000fe20008410000 */
[----:B------:R-:W-:Y:S01]  /*b730*/  FSEL R32, R46, -INF , !P4 ;  /* 0xff8000002e207808 */ /* 0x000fe20006000000 */
[----:B------:R-:W-:Y:S01]  /*b740*/  MUFU.TANH R160, R160 ;  /* 0x000000a000a07308 */ /* 0x000fe20000002400 */
[-C--:B------:R-:W-:Y:S01]  /*b750*/  ISETP.GE.AND P3, PT, R4, R196.reuse, PT ;  /* 0x000000c40400720c */ /* 0x080fe20003f66270 */
[----:B------:R-:W-:Y:S01]  /*b760*/  FMUL.FTZ R154, R154, UR10 ;  /* 0x0000000a9a9a7c20 */ /* 0x000fe20008410000 */
[-C--:B------:R-:W-:Y:S01]  /*b770*/  ISETP.GE.AND P5, PT, R4, R195.reuse, PT ;  /* 0x000000c30400720c */ /* 0x080fe20003fa6270 */
[----:B------:R-:W-:Y:S01]  /*b780*/  VIADD R4, R184, 0x28 ;  /* 0x00000028b8047836 */ /* 0x000fe20000000000 */
[----:B----4-:R-:W-:Y:S01]  /*b790*/  HMMA.16816.F32.BF16 R64, R36, R20, R64 ;  /* 0x000000142440723c */ /* 0x010fe20000041840 */
[----:B------:R-:W-:Y:S01]  /*b7a0*/  FSEL R178, R45, -INF , !P3 ;  /* 0xff8000002db27808 */ /* 0x000fe20005800000 */
[----:B------:R-:W-:Y:S01]  /*b7b0*/  FMUL.FTZ R148, R155, UR10 ;  /* 0x0000000a9b947c20 */ /* 0x000fe20008410000 */
        /* <DEDUP_REMOVED lines=9> */
[----:B------:R5:W-:Y:S01]  /*b850*/  MUFU.TANH R171, R156 ;  /* 0x0000009c00ab7308 */ /* 0x000be20000002400 */
[CC--:B------:R-:W-:Y:S01]  /*b860*/  ISETP.GE.AND P3, PT, R4.reuse, R196.reuse, PT ;  /* 0x000000c40400720c */ /* 0x0c0fe20003f66270 */
[----:B------:R-:W-:Y:S01]  /*b870*/  HMMA.16816.F32.BF16 R60, R36, R22, R60 ;  /* 0x00000016243c723c */ /* 0x000fe2000004183c */
[-C--:B------:R-:W-:Y:S01]  /*b880*/  ISETP.GE.AND P5, PT, R4, R195.reuse, PT ;  /* 0x000000c30400720c */ /* 0x080fe20003fa6270 */
[----:B------:R-:W-:Y:S01]  /*b890*/  VIADD R4, R184, 0x30 ;  /* 0x00000030b8047836 */ /* 0x000fe20000000000 */
[----:B------:R-:W-:Y:S01]  /*b8a0*/  FSEL R177, R41, -INF , !P3 ;  /* 0xff80000029b17808 */ /* 0x000fe20005800000 */
[----:B------:R-:W-:Y:S01]  /*b8b0*/  FMUL.FTZ R153, R153, UR10 ;  /* 0x0000000a99997c20 */ /* 0x000fe20008410000 */
[----:B--2---:R-:W-:Y:S01]  /*b8c0*/  FSEL R176, R42, -INF , !P5 ;  /* 0xff8000002ab07808 */ /* 0x004fe20006800000 */
[----:B------:R-:W-:Y:S01]  /*b8d0*/  MUFU.TANH R161, R161 ;  /* 0x000000a100a17308 */ /* 0x000fe20000002400 */
[CC--:B------:R-:W-:Y:S01]  /*b8e0*/  ISETP.GE.AND P6, PT, R4.reuse, R196.reuse, PT ;  /* 0x000000c40400720c */ /* 0x0c0fe20003fc6270 */
[----:B-1----:R-:W-:Y:S01]  /*b8f0*/  HMMA.16816.F32.BF16 R140, R12, R16, R140 ;  /* 0x000000100c8c723c */ /* 0x002fe2000004188c */
[-C--:B------:R-:W-:Y:S01]  /*b900*/  ISETP.GE.AND P4, PT, R4, R195.reuse, PT ;  /* 0x000000c30400720c */ /* 0x080fe20003f86270 */
[----:B------:R-:W-:Y:S01]  /*b910*/  FMUL.FTZ R145, R145, UR10 ;  /* 0x0000000a91917c20 */ /* 0x000fe20008410000 */
[----:B------:R-:W1:Y:S01]  /*b920*/  LDSM.16.M88.4 R4, [R211+0x7800] ;  /* 0x00780000d304783b */ /* 0x000e620000000200 */
[CC--:B------:R-:W-:Y:S01]  /*b930*/  ISETP.GE.AND P3, PT, R20.reuse, R196.reuse, PT ;  /* 0x000000c41400720c */ /* 0x0c0fe20003f66270 */
[----:B------:R-:W-:Y:S01]  /*b940*/  FMUL.FTZ R147, R147, UR10 ;  /* 0x0000000a93937c20 */ /* 0x000fe20008410000 */
[----:B---3--:R-:W-:Y:S01]  /*b950*/  HMMA.16816.F32.BF16 R64, R24, R8, R64 ;  /* 0x000000081840723c */ /* 0x008fe20000041840 */
[----:B-----5:R-:W-:Y:S01]  /*b960*/  FMUL.FTZ R156, R157, UR10 ;  /* 0x0000000a9d9c7c20 */ /* 0x020fe20008410000 */
[----:B------:R-:W-:Y:S01]  /*b970*/  MUFU.TANH R163, R163 ;  /* 0x000000a300a37308 */ /* 0x000fe20000002400 */
[----:B------:R-:W-:Y:S01]  /*b980*/  FMUL.FTZ R157, R159, UR10 ;  /* 0x0000000a9f9d7c20 */ /* 0x000fe20008410000 */
[-C--:B------:R-:W-:Y:S01]  /*b990*/  ISETP.GE.AND P5, PT, R20, R195.reuse, PT ;  /* 0x000000c31400720c */ /* 0x080fe20003fa6270 */
[----:B------:R-:W-:Y:S01]  /*b9a0*/  VIADD R20, R184, 0x38 ;  /* 0x00000038b8147836 */ /* 0x000fe20000000000 */
[----:B------:R-:W-:Y:S01]  /*b9b0*/  FSEL R151, R43, -INF , !P6 ;  /* 0xff8000002b977808 */ /* 0x000fe20007000000 */
[----:B------:R-:W-:Y:S01]  /*b9c0*/  HMMA.16816.F32.BF16 R136, R12, R18, R136 ;  /* 0x000000120c88723c */ /* 0x000fe20000041888 */
[----:B------:R-:W-:Y:S01]  /*b9d0*/  FSEL R162, R165, -INF , !P4 ;  /* 0xff800000a5a27808 */ /* 0x000fe20006000000 */
[----:B------:R-:W-:Y:S01]  /*b9e0*/  FMUL.FTZ R17, R146, UR10 ;  /* 0x0000000a92117c20 */ /* 0x000fe20008410000 */
[----:B------:R-:W2:Y:S01]  /*b9f0*/  MUFU.TANH R170, R158 ;  /* 0x0000009e00aa7308 */ /* 0x000ea20000002400 */
[----:B------:R-:W-:Y:S01]  /*ba00*/  ISETP.GE.AND P6, PT, R20, R196, PT ;  /* 0x000000c41400720c */ /* 0x000fe20003fc6270 */
[----:B------:R-:W-:Y:S01]  /*ba10*/  FMUL.FTZ R144, R144, UR10 ;  /* 0x0000000a90907c20 */ /* 0x000fe20008410000 */
[-C--:B------:R-:W-:Y:S01]  /*ba20*/  ISETP.GE.AND P4, PT, R20, R195.reuse, PT ;  /* 0x000000c31400720c */ /* 0x080fe20003f86270 */
[C---:B------:R-:W-:Y:S01]  /*ba30*/  VIADD R19, R184.reuse, 0x39 ;  /* 0x00000039b8137836 */ /* 0x040fe20000000000 */
[----:B------:R-:W-:Y:S01]  /*ba40*/  HMMA.16816.F32.BF16 R60, R24, R10, R60 ;  /* 0x0000000a183c723c */ /* 0x000fe2000004183c */
[----:B------:R-:W-:Y:S01]  /*ba50*/  VIADD R18, R184, 0x40 ;  /* 0x00000040b8127836 */ /* 0x000fe20000000000 */
[----:B----4-:R-:W-:Y:S01]  /*ba60*/  FSEL R165, R167, -INF , !P4 ;  /* 0xff800000a7a57808 */ /* 0x010fe20006000000 */
[----:B------:R3:W-:Y:S01]  /*ba70*/  MUFU.TANH R158, R152 ;  /* 0x00000098009e7308 */ /* 0x0007e20000002400 */
[----:B------:R-:W-:Y:S01]  /*ba80*/  FMUL.FTZ R9, R141, UR10 ;  /* 0x0000000a8d097c20 */ /* 0x000fe20008410000 */
[----:B------:R-:W-:Y:S01]  /*ba90*/  FMUL.FTZ R140, R140, UR10 ;  /* 0x0000000a8c8c7c20 */ /* 0x000fe20008410000 */
[----:B------:R-:W-:Y:S01]  /*baa0*/  ISETP.GE.AND P4, PT, R18, R195, PT ;  /* 0x000000c31200720c */ /* 0x000fe20003f86270 */
[----:B------:R-:W-:Y:S01]  /*bab0*/  FMUL.FTZ R142, R142, UR10 ;  /* 0x0000000a8e8e7c20 */ /* 0x000fe20008410000 */
[----:B------:R-:W-:-:S02]  /*bac0*/  VIADD R10, R184, 0x61 ;  /* 0x00000061b80a7836 */ /* 0x000fc40000000000 */
[----:B------:R-:W-:Y:S01]  /*bad0*/  FMUL.FTZ R143, R143, UR10 ;  /* 0x0000000a8f8f7c20 */ /* 0x000fe20008410000 */
[----:B------:R-:W-:Y:S01]  /*bae0*/  VIADD R11, R184, 0x60 ;  /* 0x00000060b80b7836 */ /* 0x000fe20000000000 */
[----:B------:R4:W-:Y:S01]  /*baf0*/  MUFU.TANH R54, R154 ;  /* 0x0000009a00367308 */ /* 0x0009e20000002400 */
[----:B--2---:R-:W-:Y:S01]  /*bb00*/  FSEL R170, R170, -INF , !P4 ;  /* 0xff800000aaaa7808 */ /* 0x004fe20006000000 */
[----:B------:R-:W-:-:S04]  /*bb10*/  DEPBAR.LE SB0, 0x0 ;  /* 0x000080000000791a */ /* 0x000fc80000000000 */
[----:B------:R-:W-:Y:S01]  /*bb20*/  FMUL.FTZ R137, R137, UR10 ;  /* 0x0000000a89897c20 */ /* 0x000fe20008410000 */
[----:B------:R-:W-:Y:S01]  /*bb30*/  FMUL.FTZ R138, R138, UR10 ;  /* 0x0000000a8a8a7c20 */ /* 0x000fe20008410000 */
[----:B------:R-:W2:Y:S01]  /*bb40*/  MUFU.TANH R156, R156 ;  /* 0x0000009c009c7308 */ /* 0x000ea20000002400 */
[----:B---3--:R-:W-:Y:S01]  /*bb50*/  FSEL R152, R164, -INF , !P3 ;  /* 0xff800000a4987808 */ /* 0x008fe20005800000 */
[----:B------:R-:W-:Y:S01]  /*bb60*/  FMUL.FTZ R136, R136, UR10 ;  /* 0x0000000a88887c20 */ /* 0x000fe20008410000 */
[----:B------:R-:W-:Y:S01]  /*bb70*/  FSEL R164, R166, -INF , !P5 ;  /* 0xff800000a6a47808 */ /* 0x000fe20006800000 */
[----:B-1----:R-:W-:Y:S01]  /*bb80*/  HMMA.16816.F32.BF16 R64, R12, R4, R64 ;  /* 0x000000040c40723c */ /* 0x002fe20000041840 */
[-C--:B------:R-:W-:Y:S01]  /*bb90*/  ISETP.GE.AND P3, PT, R19, R196.reuse, PT ;  /* 0x000000c41300720c */ /* 0x080fe20003f66270 */
[----:B------:R-:W-:Y:S01]  /*bba0*/  FMUL.FTZ R139, R139, UR10 ;  /* 0x0000000a8b8b7c20 */ /* 0x000fe20008410000 */
[----:B------:R-:W-:Y:S01]  /*bbb0*/  ISETP.GE.AND P5, PT, R19, R195, PT ;  /* 0x000000c31300720c */ /* 0x000fe20003fa6270 */
[----:B------:R-:W1:Y:S01]  /*bbc0*/  MUFU.TANH R157, R157 ;  /* 0x0000009d009d7308 */ /* 0x000e620000002400 */
[C---:B------:R-:W-:Y:S01]  /*bbd0*/  VIADD R19, R184.reuse, 0x41 ;  /* 0x00000041b8137836 */ /* 0x040fe20000000000 */
[----:B----4-:R-:W-:Y:S01]  /*bbe0*/  FSEL R154, R161, -INF , !P3 ;  /* 0xff800000a19a7808 */ /* 0x010fe20005800000 */
[C---:B------:R-:W-:Y:S01]  /*bbf0*/  VIADD R4, R184.reuse, 0x50 ;  /* 0x00000050b8047836 */ /* 0x040fe20000000000 */
[----:B------:R-:W-:Y:S01]  /*bc00*/  FSEL R166, R163, -INF , !P5 ;  /* 0xff800000a3a67808 */ /* 0x000fe20006800000 */
[----:B------:R-:W-:Y:S01]  /*bc10*/  VIADD R5, R184, 0x58 ;  /* 0x00000058b8057836 */ /* 0x000fe20000000000 */
[----:B------:R-:W-:-:S02]  /*bc20*/  ISETP.GE.AND P3, PT, R19, R196, PT ;  /* 0x000000c41300720c */ /* 0x000fc40003f66270 */
[----:B------:R3:W4:Y:S01]  /*bc30*/  MUFU.TANH R174, R153 ;  /* 0x0000009900ae7308 */ /* 0x0007220000002400 */
[----:B------:R-:W-:Y:S01]  /*bc40*/  ISETP.GE.AND P5, PT, R19, R195, PT ;  /* 0x000000c31300720c */ /* 0x000fe20003fa6270 */
[----:B------:R-:W-:Y:S01]  /*bc50*/  VIADD R19, R184, 0x49 ;  /* 0x00000049b8137836 */ /* 0x000fe20000000000 */
[----:B--2---:R-:W-:-:S04]  /*bc60*/  FSEL R172, R156, -INF , !P3 ;  /* 0xff8000009cac7808 */ /* 0x004fc80005800000 */
[----:B------:R-:W-:Y:S01]  /*bc70*/  ISETP.GE.AND P3, PT, R19, R196, PT ;  /* 0x000000c41300720c */ /* 0x000fe20003f66270 */
[----:B------:R-:W2:Y:S01]  /*bc80*/  MUFU.TANH R148, R148 ;  /* 0x0000009400947308 */ /* 0x000ea20000002400 */
[----:B-1----:R-:W-:Y:S02]  /*bc90*/  FSEL R169, R157, -INF , !P5 ;  /* 0xff8000009da97808 */ /* 0x002fe40006800000 */
[----:B------:R-:W-:Y:S01]  /*bca0*/  ISETP.GE.AND P5, PT, R19, R195, PT ;  /* 0x000000c31300720c */ /* 0x000fe20003fa6270 */
[----:B------:R-:W-:Y:S01]  /*bcb0*/  FMUL.FTZ R65, R65, UR10 ;  /* 0x0000000a41417c20 */ /* 0x000fe20008410000 */
[----:B------:R-:W-:-:S03]  /*bcc0*/  FMUL.FTZ R64, R64, UR10 ;  /* 0x0000000a40407c20 */ /* 0x000fc60008410000 */
[----:B------:R-:W1:Y:S01]  /*bcd0*/  MUFU.TANH R55, R55 ;  /* 0x0000003700377308 */ /* 0x000e620000002400 */
[----:B---3--:R-:W-:Y:S02]  /*bce0*/  FSEL R153, R160, -INF , !P6 ;  /* 0xff800000a0997808 */ /* 0x008fe40007000000 */
[-C--:B------:R-:W-:Y:S01]  /*bcf0*/  ISETP.GE.AND P6, PT, R18, R196.reuse, PT ;  /* 0x000000c41200720c */ /* 0x080fe20003fc6270 */
[----:B------:R-:W-:Y:S01]  /*bd00*/  VIADD R18, R184, 0x48 ;  /* 0x00000048b8127836 */ /* 0x000fe20000000000 */
[----:B----4-:R-:W-:Y:S02]  /*bd10*/  FSEL R174, R174, -INF , !P3 ;  /* 0xff800000aeae7808 */ /* 0x010fe40005800000 */
[----:B------:R-:W-:Y:S01]  /*bd20*/  FSEL R171, R171, -INF , !P6 ;  /* 0xff800000abab7808 */ /* 0x000fe20007000000 */
[----:B------:R-:W3:Y:S01]  /*bd30*/  MUFU.TANH R149, R149 ;  /* 0x0000009500957308 */ /* 0x000ee20000002400 */
[C---:B------:R-:W-:Y:S02]  /*bd40*/  ISETP.GE.AND P6, PT, R18.reuse, R196, PT ;  /* 0x000000c41200720c */ /* 0x040fe40003fc6270 */
[----:B------:R-:W-:-:S02]  /*bd50*/  ISETP.GE.AND P4, PT, R18, R195, PT ;  /* 0x000000c31200720c */ /* 0x000fc40003f86270 */
[----:B------:R-:W-:Y:S02]  /*bd60*/  FSEL R173, R158, -INF , !P6 ;  /* 0xff8000009ead7808 */ /* 0x000fe40007000000 */
[----:B------:R-:W-:Y:S01]  /*bd70*/  FSEL R168, R54, -INF , !P4 ;  /* 0xff80000036a87808 */ /* 0x000fe20006000000 */
[----:B------:R-:W4:Y:S01]  /*bd80*/  MUFU.TANH R150, R150 ;  /* 0x0000009600967308 */ /* 0x000f220000002400 */
[CC--:B------:R-:W-:Y:S02]  /*bd90*/  ISETP.GE.AND P6, PT, R4.reuse, R196.reuse, PT ;  /* 0x000000c40400720c */ /* 0x0c0fe40003fc6270 */
[----:B------:R-:W-:Y:S01]  /*bda0*/  ISETP.GE.AND P4, PT, R4, R195, PT ;  /* 0x000000c30400720c */ /* 0x000fe20003f86270 */
[----:B------:R-:W-:Y:S01]  /*bdb0*/  VIADD R4, R184, 0x51 ;  /* 0x00000051b8047836 */ /* 0x000fe20000000000 */
[----:B--2---:R-:W-:Y:S02]  /*bdc0*/  FSEL R167, R148, -INF , !P5 ;  /* 0xff80000094a77808 */ /* 0x004fe40006800000 */
[----:B-1----:R-:W-:Y:S01]  /*bdd0*/  FSEL R163, R55, -INF , !P6 ;  /* 0xff80000037a37808 */ /* 0x002fe20007000000 */
[----:B------:R-:W1:Y:S01]  /*bde0*/  MUFU.TANH R50, R50 ;  /* 0x0000003200327308 */ /* 0x000e620000002400 */
[----:B------:R-:W-:-:S02]  /*bdf0*/  ISETP.GE.AND P3, PT, R4, R196, PT ;  /* 0x000000c40400720c */ /* 0x000fc40003f66270 */
[-C--:B------:R-:W-:Y:S01]  /*be00*/  ISETP.GE.AND P5, PT, R4, R195.reuse, PT ;  /* 0x000000c30400720c */ /* 0x080fe20003fa6270 */
[----:B------:R-:W-:Y:S01]  /*be10*/  VIADD R4, R184, 0x59 ;  /* 0x00000059b8047836 */ /* 0x000fe20000000000 */
[----:B---3--:R-:W-:Y:S02]  /*be20*/  FSEL R161, R149, -INF , !P3 ;  /* 0xff80000095a17808 */ /* 0x008fe40005800000 */
[CC--:B------:R-:W-:Y:S01]  /*be30*/  ISETP.GE.AND P6, PT, R5.reuse, R196.reuse, PT ;  /* 0x000000c40500720c */ /* 0x0c0fe20003fc6270 */
[----:B------:R-:W2:Y:S01]  /*be40*/  MUFU.TANH R159, R145 ;  /* 0x00000091009f7308 */ /* 0x000ea20000002400 */
[----:B----4-:R-:W-:Y:S02]  /*be50*/  FSEL R158, R150, -INF , !P4 ;  /* 0xff800000969e7808 */ /* 0x010fe40006000000 */
[----:B------:R-:W-:Y:S02]  /*be60*/  ISETP.GE.AND P4, PT, R5, R195, PT ;  /* 0x000000c30500720c */ /* 0x000fe40003f86270 */
[----:B------:R-:W-:-:S03]  /*be70*/  ISETP.GE.AND P3, PT, R4, R196, PT ;  /* 0x000000c40400720c */ /* 0x000fc60003f66270 */
[----:B------:R-:W3:Y:S01]  /*be80*/  MUFU.TANH R155, R147 ;  /* 0x00000093009b7308 */ /* 0x000ee20000002400 */
[----:B-1----:R-:W-:Y:S02]  /*be90*/  FSEL R157, R50, -INF , !P5 ;  /* 0xff800000329d7808 */ /* 0x002fe40006800000 */
[----:B------:R-:W-:Y:S02]  /*bea0*/  ISETP.GE.AND P5, PT, R4, R195, PT ;  /* 0x000000c30400720c */ /* 0x000fe40003fa6270 */
[----:B------:R-:W-:Y:S03]  /*beb0*/  HMMA.16816.F32.BF16 R4, R12, R6, R60 ;  /* 0x000000060c04723c */ /* 0x000fe6000004183c */
[----:B------:R-:W1:Y:S01]  /*bec0*/  MUFU.TANH R9, R9 ;  /* 0x0000000900097308 */ /* 0x000e620000002400 */
[----:B--2---:R-:W-:Y:S02]  /*bed0*/  FSEL R159, R159, -INF , !P3 ;  /* 0xff8000009f9f7808 */ /* 0x004fe40005800000 */
[----:B------:R-:W-:Y:S01]  /*bee0*/  ISETP.GE.AND P3, PT, R10, R196, PT ;  /* 0x000000c40a00720c */ /* 0x000fe20003f66270 */
[----:B------:R-:W-:Y:S01]  /*bef0*/  FMUL.FTZ R61, R66, UR10 ;  /* 0x0000000a423d7c20 */ /* 0x000fe20008410000 */
[----:B------:R-:W-:-:S03]  /*bf00*/  FMUL.FTZ R60, R67, UR10 ;  /* 0x0000000a433c7c20 */ /* 0x000fc60008410000 */
[----:B------:R-:W2:Y:S01]  /*bf10*/  MUFU.TANH R16, R144 ;  /* 0x0000009000107308 */ /* 0x000ea20000002400 */
[----:B---3--:R-:W-:Y:S02]  /*bf20*/  FSEL R155, R155, -INF , !P5 ;  /* 0xff8000009b9b7808 */ /* 0x008fe40006800000 */
[----:B------:R-:W-:Y:S01]  /*bf30*/  ISETP.GE.AND P5, PT, R10, R195, PT ;  /* 0x000000c30a00720c */ /* 0x000fe20003fa6270 */
[----:B------:R-:W-:-:S04]  /*bf40*/  VIADD R10, R184, 0x69 ;  /* 0x00000069b80a7836 */ /* 0x000fc80000000000 */
[----:B------:R-:W3:Y:S01]  /*bf50*/  MUFU.TANH R17, R17 ;  /* 0x0000001100117308 */ /* 0x000ee20000002400 */
[----:B-1----:R-:W-:Y:S02]  /*bf60*/  FSEL R149, R9, -INF , !P3 ;  /* 0xff80000009957808 */ /* 0x002fe40005800000 */
[-C--:B------:R-:W-:Y:S02]  /*bf70*/  ISETP.GE.AND P3, PT, R10, R196.reuse, PT ;  /* 0x000000c40a00720c */ /* 0x080fe40003f66270 */
[----:B------:R-:W-:Y:S01]  /*bf80*/  FMUL.FTZ R62, R5, UR10 ;  /* 0x0000000a053e7c20 */ /* 0x000fe20008410000 */
[----:B------:R-:W-:Y:S02]  /*bf90*/  VIADD R5, R184, 0x71 ;  /* 0x00000071b8057836 */ /* 0x000fe40000000000 */
[----:B------:R-:W-:Y:S01]  /*bfa0*/  FMUL.FTZ R6, R6, UR10 ;  /* 0x0000000a06067c20 */ /* 0x000fe20008410000 */
[----:B------:R-:W1:Y:S01]  /*bfb0*/  MUFU.TANH R147, R137 ;  /* 0x0000008900937308 */ /* 0x000e620000002400 */
[----:B--2---:R-:W-:Y:S01]  /*bfc0*/  FSEL R160, R16, -INF , !P6 ;  /* 0xff80000010a07808 */ /* 0x004fe20007000000 */
[----:B------:R-:W-:Y:S01]  /*bfd0*/  FMUL.FTZ R7, R7, UR10 ;  /* 0x0000000a07077c20 */ /* 0x000fe20008410000 */
[----:B------:R-:W-:-:S05]  /*bfe0*/  ISETP.GE.AND P6, PT, R11, R196, PT ;  /* 0x000000c40b00720c */ /* 0x000fca0003fc6270 */
[----:B------:R-:W2:Y:S01]  /*bff0*/  MUFU.TANH R8, R140 ;  /* 0x0000008c00087308 */ /* 0x000ea20000002400 */
[----:B---3--:R-:W-:Y:S02]  /*c000*/  FSEL R156, R17, -INF , !P4 ;  /* 0xff800000119c7808 */ /* 0x008fe40006000000 */
[----:B------:R-:W-:Y:S01]  /*c010*/  ISETP.GE.AND P4, PT, R11, R195, PT ;  /* 0x000000c30b00720c */ /* 0x000fe20003f86270 */
[----:B------:R-:W-:-:S04]  /*c020*/  VIADD R11, R184, 0x68 ;  /* 0x00000068b80b7836 */ /* 0x000fc80000000000 */
[----:B------:R-:W3:Y:S01]  /*c030*/  MUFU.TANH R146, R142 ;  /* 0x0000008e00927308 */ /* 0x000ee20000002400 */
[----:B-1----:R-:W-:Y:S01]  /*c040*/  FSEL R147, R147, -INF , !P3 ;  /* 0xff80000093937808 */ /* 0x002fe20005800000 */
[----:B------:R-:W-:Y:S01]  /*c050*/  IMAD.MOV.U32 R137, RZ, RZ, R198 ;  /* 0x000000ffff897224 */ /* 0x000fe200078e00c6 */
[----:B------:R-:W-:-:S05]  /*c060*/  ISETP.GE.AND P3, PT, R5, R196, PT ;  /* 0x000000c40500720c */ /* 0x000fca0003f66270 */
[----:B------:R-:W1:Y:S01]  /*c070*/  MUFU.TANH R144, R138 ;  /* 0x0000008a00907308 */ /* 0x000e620000002400 */
[----:B--2---:R-:W-:Y:S02]  /*c080*/  FSEL R150, R8, -INF , !P6 ;  /* 0xff80000008967808 */ /* 0x004fe40007000000 */
[----:B------:R-:W-:-:S05]  /*c090*/  ISETP.GE.AND P6, PT, R11, R196, PT ;  /* 0x000000c40b00720c */ /* 0x000fca0003fc6270 */
[----:B------:R2:W4:Y:S01]  /*c0a0*/  MUFU.TANH R138, R65 ;  /* 0x00000041008a7308 */ /* 0x0005220000002400 */
[----:B---3--:R-:W-:Y:S02]  /*c0b0*/  FSEL R146, R146, -INF , !P4 ;  /* 0xff80000092927808 */ /* 0x008fe40006000000 */
[----:B------:R-:W-:-:S05]  /*c0c0*/  ISETP.GE.AND P4, PT, R11, R195, PT ;  /* 0x000000c30b00720c */ /* 0x000fca0003f86270 */
[----:B------:R-:W3:Y:S01]  /*c0d0*/  MUFU.TANH R18, R136 ;  /* 0x0000008800127308 */ /* 0x000ee20000002400 */
[----:B-1----:R-:W-:-:S07]  /*c0e0*/  FSEL R144, R144, -INF , !P4 ;  /* 0xff80000090907808 */ /* 0x002fce0006000000 */
[----:B------:R-:W1:Y:S01]  /*c0f0*/  MUFU.TANH R145, R143 ;  /* 0x0000008f00917308 */ /* 0x000e620000002400 */
[----:B--2---:R-:W-:Y:S01]  /*c100*/  FMUL.FTZ R65, R4, UR10 ;  /* 0x0000000a04417c20 */ /* 0x004fe20008410000 */
[----:B------:R-:W-:Y:S01]  /*c110*/  VIADD R4, R184, 0x70 ;  /* 0x00000070b8047836 */ /* 0x000fe20000000000 */
[----:B----4-:R-:W-:Y:S02]  /*c120*/  FSEL R138, R138, -INF , !P3 ;  /* 0xff8000008a8a7808 */ /* 0x010fe40005800000 */
[-C--:B------:R-:W-:Y:S02]  /*c130*/  ISETP.GE.AND P3, PT, R184, R196.reuse, PT ;  /* 0x000000c4b800720c */ /* 0x080fe40003f66270 */
[----:B------:R-:W-:Y:S01]  /*c140*/  ISETP.GE.AND P4, PT, R4, R195, PT ;  /* 0x000000c30400720c */ /* 0x000fe20003f86270 */
[----:B------:R-:W2:Y:S01]  /*c150*/  MUFU.TANH R143, R139 ;  /* 0x0000008b008f7308 */ /* 0x000ea20000002400 */
[----:B---3--:R-:W-:Y:S01]  /*c160*/  FSEL R148, R18, -INF , !P6 ;  /* 0xff80000012947808 */ /* 0x008fe20007000000 */
[----:B------:R-:W-:Y:S01]  /*c170*/  IMAD.MOV.U32 R136, RZ, RZ, R199 ;  /* 0x000000ffff887224 */ /* 0x000fe200078e00c7 */
[----:B------:R-:W-:Y:S01]  /*c180*/  ISETP.GE.AND P6, PT, R4, R196, PT ;  /* 0x000000c40400720c */ /* 0x000fe20003fc6270 */
[----:B------:R-:W-:Y:S01]  /*c190*/  VIADD R4, R184, 0x78 ;  /* 0x00000078b8047836 */ /* 0x000fe20000000000 */
[----:B------:R-:W-:-:S02]  /*c1a0*/  FSEL R3, R3, -INF , !P3 ;  /* 0xff80000003037808 */ /* 0x000fc40005800000 */
[----:B------:R-:W-:Y:S01]  /*c1b0*/  ISETP.GT.AND P3, PT, R236, R231, PT ;  /* 0x000000e7ec00720c */ /* 0x000fe20003f64270 */
        /* <DEDUP_REMOVED lines=20> */
[----:B------:R-:W-:-:S05]  /*c300*/  ISETP.GE.AND P6, PT, R4, R196, PT ;  /* 0x000000c40400720c */ /* 0x000fca0003fc6270 */
[----:B------:R-:W3:Y:S01]  /*c310*/  MUFU.TANH R54, R7 ;  /* 0x0000000700367308 */ /* 0x000ee20000002400 */
[----:B-1----:R-:W-:Y:S02]  /*c320*/  FSEL R59, R59, -INF , !P4 ;  /* 0xff8000003b3b7808 */ /* 0x002fe40006000000 */
[----:B------:R-:W-:Y:S02]  /*c330*/  ISETP.GE.AND P4, PT, R4, R195, PT ;  /* 0x000000c30400720c */ /* 0x000fe40003f86270 */
[----:B--2---:R-:W-:Y:S02]  /*c340*/  FSEL R62, R62, -INF , !P6 ;  /* 0xff8000003e3e7808 */ /* 0x004fe40007000000 */
[----:B---3--:R-:W-:Y:S01]  /*c350*/  FSEL R54, R54, -INF , !P4 ;  /* 0xff80000036367808 */ /* 0x008fe20006000000 */
[----:B------:R-:W-:Y:S08]  /*c360*/  @!P3 BRA `(.L_x_1653) ;  /* 0x0000000c0050b947 */ /* 0x000ff00003800000 */
        /* <DEDUP_REMOVED lines=9> */
[----:B-1----:R-:W-:-:S06]  /*c400*/  VIADD R8, R8, 0xffffffe ;  /* 0x0ffffffe08087836 */ /* 0x002fcc0000000000 */
[----:B------:R-:W1:Y:S02]  /*c410*/  F2I.FTZ.U32.TRUNC.NTZ R9, R8 ;  /* 0x0000000800097305 */ /* 0x000e64000021f000 */
[----:B-1----:R-:W-:Y:S01]  /*c420*/  IADD3 R4, RZ, -R9, RZ ;  /* 0x80000009ff047210 */ /* 0x002fe20007ffe0ff */
[----:B------:R-:W-:-:S04]  /*c430*/  IMAD.MOV.U32 R8, RZ, RZ, RZ ;  /* 0x000000ffff087224 */ /* 0x000fc800078e00ff */
[----:B------:R-:W-:-:S04]  /*c440*/  IMAD R4, R4, R5, RZ ;  /* 0x0000000504047224 */ /* 0x000fc800078e02ff */
[----:B------:R-:W-:Y:S01]  /*c450*/  IMAD.HI.U32 R4, R9, R4, R8 ;  /* 0x0000000409047227 */ /* 0x000fe200078e0008 */
[----:B------:R-:W-:Y:S02]  /*c460*/  IABS R8, R11 ;  /* 0x0000000b00087213 */ /* 0x000fe40000000000 */
[----:B------:R-:W-:-:S03]  /*c470*/  LOP3.LUT R11, R11, R6, RZ, 0x3c, !PT ;  /* 0x000000060b0b7212 */ /* 0x000fc600078e3cff */
        /* <DEDUP_REMOVED lines=16> */
[----:B------:R-:W-:-:S04]  /*c580*/  ISETP.GE.AND P6, PT, R7, RZ, PT ;  /* 0x000000ff0700720c */ /* 0x000fc80003fc6270 */
[----:B------:R-:W-:Y:S02]  /*c590*/  MOV R9, R12 ;  /* 0x0000000c00097202 */ /* 0x000fe40000000f00 */
[----:B------:R-:W-:Y:S01]  /*c5a0*/  @P4 VIADD R4, R4, 0x1 ;  /* 0x0000000104044836 */ /* 0x000fe20000000000 */
[----:B------:R-:W-:-:S03]  /*c5b0*/  ISETP.NE.AND P4, PT, R6, RZ, PT ;  /* 0x000000ff0600720c */ /* 0x000fc60003f85270 */
[----:B------:R-:W-:Y:S01]  /*c5c0*/  IMAD.MOV.U32 R5, RZ, RZ, R4 ;  /* 0x000000ffff057224 */ /* 0x000fe200078e0004 */
[----:B------:R-:W-:Y:S02]  /*c5d0*/  LOP3.LUT R4, RZ, R6, RZ, 0x33, !PT ;  /* 0x00000006ff047212 */ /* 0x000fe400078e33ff */
[----:B------:R-:W-:Y:S01]  /*c5e0*/  @!P6 IADD3 R9, -R9, RZ, RZ ;  /* 0x000000ff0909e210 */ /* 0x000fe20007ffe1ff */
[----:B------:R-:W-:-:S03]  /*c5f0*/  @!P5 IMAD.MOV R5, RZ, RZ, -R5 ;  /* 0x000000ffff05d224 */ /* 0x000fc600078e0a05 */
[C---:B------:R-:W-:Y:S02]  /*c600*/  SEL R9, R4.reuse, R9, !P4 ;  /* 0x0000000904097207 */ /* 0x040fe40006000000 */
[----:B------:R-:W-:-:S03]  /*c610*/  SEL R4, R4, R5, !P4 ;  /* 0x0000000504047207 */ /* 0x000fc60006000000 */
[----:B------:R-:W-:-:S04]  /*c620*/  IMAD.WIDE R12, R9, 0x4, R240 ;  /* 0x00000004090c7825 */ /* 0x000fc800078e02f0 */
[----:B------:R-:W-:Y:S01]  /*c630*/  IMAD.WIDE R10, R4, 0x4, R240 ;  /* 0x00000004040a7825 */ /* 0x000fe200078e02f0 */
[----:B------:R-:W2:Y:S04]  /*c640*/  LDG.E R8, desc[UR12][R12.64] ;  /* 0x0000000c0c087981 */ /* 0x000ea8000c1e1900 */
[----:B------:R1:W2:Y:S01]  /*c650*/  LDG.E R7, desc[UR12][R10.64] ;  /* 0x0000000c0a077981 */ /* 0x0002a2000c1e1900 */
[----:B------:R-:W-:Y:S02]  /*c660*/  IADD3 R9, R9, -R4, RZ ;  /* 0x8000000409097210 */ /* 0x000fe40007ffe0ff */
[----:B------:R-:W3:Y:S03]  /*c670*/  LDC.64 R4, c[0x0][0x230] ;  /* 0x00008c00ff047b82 */ /* 0x000ee60000000a00 */
[----:B------:R-:W-:-:S05]  /*c680*/  IMAD R9, R9, R6, -0x80 ;  /* 0xffffff8009097424 */ /* 0x000fca00078e0206 */
[----:B------:R-:W-:-:S05]  /*c690*/  SHF.R.S32.HI R6, RZ, 0x1f, R9 ;  /* 0x0000001fff067819 */ /* 0x000fca0000011409 */
[----:B------:R-:W-:-:S04]  /*c6a0*/  IMAD R6, R6, R132, RZ ;  /* 0x0000008406067224 */ /* 0x000fc800078e02ff */
[C---:B------:R-:W-:Y:S02]  /*c6b0*/  IMAD R6, R9.reuse, R133, R6 ;  /* 0x0000008509067224 */ /* 0x040fe400078e0206 */
[----:B-1----:R-:W-:-:S05]  /*c6c0*/  IMAD.WIDE.U32 R10, R9, R132, RZ ;  /* 0x00000084090a7225 */ /* 0x002fca00078e00ff */
[----:B------:R-:W-:Y:S01]  /*c6d0*/  IADD3 R11, R11, R6, RZ ;  /* 0x000000060b0b7210 */ /* 0x000fe20007ffe0ff */
[----:B--2---:R-:W-:-:S05]  /*c6e0*/  IMAD.IADD R7, R7, 0x1, -R8 ;  /* 0x0000000107077824 */ /* 0x004fca00078e0a08 */
[----:B------:R-:W-:-:S05]  /*c6f0*/  SHF.R.S32.HI R8, RZ, 0x1f, R7 ;  /* 0x0000001fff087819 */ /* 0x000fca0000011407 */
[----:B---3--:R-:W-:-:S04]  /*c700*/  IMAD R8, R8, R4, RZ ;  /* 0x0000000408087224 */ /* 0x008fc800078e02ff */
[C---:B------:R-:W-:Y:S02]  /*c710*/  IMAD R5, R7.reuse, R5, R8 ;  /* 0x0000000507057224 */ /* 0x040fe400078e0208 */
[----:B------:R-:W-:-:S04]  /*c720*/  IMAD.WIDE.U32 R8, R7, R4, R10 ;  /* 0x0000000407087225 */ /* 0x000fc800078e000a */
[----:B------:R-:W-:Y:S01]  /*c730*/  IMAD.IADD R7, R9, 0x1, R5 ;  /* 0x0000000109077824 */ /* 0x000fe200078e0205 */
[----:B------:R-:W-:Y:S06]  /*c740*/  BRA `(.L_x_1655) ;  /* 0x0000000000087947 */ /* 0x000fec0003800000 */
.L_x_1654:
[----:B------:R-:W-:-:S04]  /*c750*/  LEA R8, -R132, RZ, 0x7 ;  /* 0x000000ff84087211 */ /* 0x000fc800078e39ff */
[----:B------:R-:W-:-:S07]  /*c760*/  SHF.R.S32.HI R7, RZ, 0x1f, R8 ;  /* 0x0000001fff077819 */ /* 0x000fce0000011408 */
.L_x_1655:
        /* <DEDUP_REMOVED lines=14> */
[C---:B------:R-:W-:Y:S02]  /*c850*/  @!P1 LEA R24, P6, R9.reuse, UR8, 0x1 ;  /* 0x0000000809189c11 */ /* 0x040fe4000f8c08ff */
        /* <DEDUP_REMOVED lines=21> */
[----:B------:R3:W-:Y:S01]  /*c9b0*/  @!P1 LDGSTS.E.BYPASS.LTC128B.128 [R237+0x8000], desc[UR12][R30.64+0x80] ;  /* 0x080000801eed9fae */ /* 0x0007e2000b901d4c */
[----:B------:R-:W-:Y:S02]  /*c9c0*/  IADD3 R6, P4, R233, R4, RZ ;  /* 0x00000004e9067210 */ /* 0x000fe40007f9e0ff */
[--C-:B------:R-:W-:Y:S01]  /*c9d0*/  @!P2 LEA.HI.X R19, R4, R246, R5.reuse, 0x1, P6 ;  /* 0x000000f60413a211 */ /* 0x100fe200030f0c05 */
[--C-:B------:R-:W-:Y:S01]  /*c9e0*/  @!P1 IMAD.X R4, R134, 0x1, R5.reuse, P5 ;  /* 0x0000000186049824 */ /* 0x100fe200028e0605 */
[C---:B------:R-:W-:Y:S01]  /*c9f0*/  @!P1 LEA R16, P5, R9.reuse, UR8, 0x1 ;  /* 0x0000000809109c11 */ /* 0x040fe2000f8a08ff */
        /* <DEDUP_REMOVED lines=16> */
[----:B--2---:R-:W-:-:S02]  /*cb00*/  @!P2 LEA R36, P6, R4, R247, 0x1 ;  /* 0x000000f70424a211 */ /* 0x004fc400078c08ff */
        /* <DEDUP_REMOVED lines=8> */
[C---:B------:R-:W-:Y:S01]  /*cb90*/  @!P1 LEA R38, P5, R9.reuse, UR8, 0x1 ;  /* 0x0000000809269c11 */ /* 0x040fe2000f8a08ff */
[----:B------:R-:W-:Y:S01]  /*cba0*/  IMAD.X R6, R232, 0x1, R6, P4 ;  /* 0x00000001e8067824 */ /* 0x000fe200020e0606 */
[----:B------:R-:W-:Y:S01]  /*cbb0*/  @!P1 IADD3 R10, P4, R194, R5, RZ ;  /* 0x00000005c20a9210 */ /* 0x000fe20007f9e0ff */
[----:B------:R1:W-:Y:S01]  /*cbc0*/  @P2 STS.128 [R237+0x5000], RZ ;  /* 0x005000ffed002388 */ /* 0x0003e20000000c00 */
[----:B------:R-:W-:-:S03]  /*cbd0*/  @!P1 LEA.HI.X R39, R9, UR9, R4, 0x1, P5 ;  /* 0x0000000909279c11 */ /* 0x000fc6000a8f0c04 */
[----:B------:R-:W-:Y:S01]  /*cbe0*/  @!P1 IMAD.X R4, R134, 0x1, R6, P4 ;  /* 0x0000000186049824 */ /* 0x000fe200020e0606 */
[C---:B---3--:R-:W-:Y:S01]  /*cbf0*/  @!P1 LEA R30, P4, R10.reuse, UR8, 0x1 ;  /* 0x000000080a1e9c11 */ /* 0x048fe2000f8808ff */
[----:B------:R-:W-:Y:S01]  /*cc00*/  @!PT LDS RZ, [RZ] ;  /* 0x00000000fffff984 */ /* 0x000fe20000000800 */
[----:B------:R-:W-:Y:S01]  /*cc10*/  @!PT LDS RZ, [RZ] ;  /* 0x00000000fffff984 */ /* 0x000fe20000000800 */
[----:B------:R-:W-:Y:S01]  /*cc20*/  @!PT LDS RZ, [RZ] ;  /* 0x00000000fffff984 */ /* 0x000fe20000000800 */
[----:B------:R-:W-:Y:S03]  /*cc30*/  @!P2 LDGSTS.E.BYPASS.LTC128B.128 [R237+0x5000], desc[UR12][R22.64] ;  /* 0x0500000016edafae */ /* 0x000fe6000b901d4c */
[----:B------:R-:W-:Y:S01]  /*cc40*/  @!P1 LEA.HI.X R31, R10, UR9, R4, 0x1, P4 ;  /* 0x000000090a1f9c11 */ /* 0x000fe2000a0f0c04 */
[----:B------:R1:W-:Y:S01]  /*cc50*/  @P1 STS.128 [R237+0x9000], RZ ;  /* 0x009000ffed001388 */ /* 0x0003e20000000c00 */
[----:B------:R-:W-:Y:S02]  /*cc60*/  @!P2 LEA R10, P5, R5, R247, 0x1 ;  /* 0x000000f7050aa211 */ /* 0x000fe400078a08ff */
        /* <DEDUP_REMOVED lines=11> */
[----:B------:R-:W-:Y:S04]  /*cd20*/  @!P2 LDGSTS.E.BYPASS.LTC128B.128 [R237+0x5800], desc[UR12][R18.64] ;  /* 0x0580000012edafae */ /* 0x000fe8000b901d4c */
[----:B------:R1:W-:Y:S04]  /*cd30*/  @P1 STS.128 [R237+0x9800], RZ ;  /* 0x009800ffed001388 */ /* 0x0003e80000000c00 */
        /* <DEDUP_REMOVED lines=51> */
.L_x_1657:
[----:B------:R-:W-:Y:S05]  /*d070*/  BSYNC B0 ;  /* 0x0000000000007941 */ /* 0x000fea0003800000 */
.L_x_1656:
[----:B------:R-:W0:Y:S01]  /*d080*/  LDGDEPBAR ;  /* 0x00000000000079af */ /* 0x000e220000000000 */
[----:B------:R-:W-:-:S04]  /*d090*/  LEA R247, P1, R8, R247, 0x1 ;  /* 0x000000f708f77211 */ /* 0x000fc800078208ff */
[----:B------:R-:W-:-:S09]  /*d0a0*/  LEA.HI.X R246, R8, R246, R7, 0x1, P1 ;  /* 0x000000f608f67211 */ /* 0x000fd200008f0c07 */
.L_x_1653:
        /* <DEDUP_REMOVED lines=10> */
[----:B-1----:R-:W-:Y:S01]  /*d150*/  LDSM.16.MT88.4 R36, [R219+0x10800] ;  /* 0x01080000db24783b */ /* 0x002fe20000004200 */
        /* <DEDUP_REMOVED lines=63> */
[----:B-1----:R-:W-:Y:S02]  /*d550*/  FMNMX.FTZ R45, R4, R45, !PT ;  /* 0x0000002d042d7209 */ /* 0x002fe40007810000 */
[----:B---3--:R-:W-:-:S03]  /*d560*/  FMNMX.FTZ R46, R5, R46, !PT ;  /* 0x0000002e052e7209 */ /* 0x008fc60007810000 */
[C---:B------:R-:W-:Y:S01]  /*d570*/  FMUL.FTZ R55, R45.reuse, UR11 ;  /* 0x0000000b2d377c20 */ /* 0x040fe20008410000 */
[C---:B------:R-:W-:Y:S01]  /*d580*/  FSETP.NEU.FTZ.AND P1, PT, R45.reuse, -INF , PT ;  /* 0xff8000002d00780b */ /* 0x040fe20003f3d000 */
[----:B------:R-:W1:Y:S01]  /*d590*/  LDSM.16.MT88.4 R4, [R223+0xc000] ;  /* 0x00c00000df04783b */ /* 0x000e620000004200 */
[C---:B------:R-:W-:Y:S01]  /*d5a0*/  FSETP.NEU.FTZ.AND P2, PT, R46.reuse, -INF , PT ;  /* 0xff8000002e00780b */ /* 0x040fe20003f5d000 */
[C---:B------:R-:W-:Y:S01]  /*d5b0*/  FMUL.FTZ R64, R46.reuse, UR11 ;  /* 0x0000000b2e407c20 */ /* 0x040fe20008410000 */
[----:B------:R-:W-:Y:S02]  /*d5c0*/  FSEL R9, R45, RZ, P1 ;  /* 0x000000ff2d097208 */ /* 0x000fe40000800000 */
[----:B------:R-:W-:Y:S02]  /*d5d0*/  FSEL R8, R46, RZ, P2 ;  /* 0x000000ff2e087208 */ /* 0x000fe40001000000 */
[----:B------:R-:W-:Y:S01]  /*d5e0*/  FSEL R64, R64, RZ, P2 ;  /* 0x000000ff40407208 */ /* 0x000fe20001000000 */
[----:B------:R-:W-:Y:S01]  /*d5f0*/  FADD.FTZ R9, R0, -R9 ;  /* 0x8000000900097221 */ /* 0x000fe20000010000 */
[----:B------:R-:W-:Y:S01]  /*d600*/  FSEL R55, R55, RZ, P1 ;  /* 0x000000ff37377208 */ /* 0x000fe20000800000 */
[----:B------:R-:W-:-:S02]  /*d610*/  FADD.FTZ R8, R2, -R8 ;  /* 0x8000000802087221 */ /* 0x000fc40000010000 */
        /* <DEDUP_REMOVED lines=8> */
[----:B------:R-:W-:Y:S01]  /*d6a0*/  FMUL.FTZ R0, R9, UR11 ;  /* 0x0000000b09007c20 */ /* 0x000fe20008410000 */
[----:B------:R-:W-:Y:S01]  /*d6b0*/  FMUL.FTZ R8, R8, UR11 ;  /* 0x0000000b08087c20 */ /* 0x000fe20008410000 */
[----:B------:R-:W-:Y:S01]  /*d6c0*/  MUFU.EX2 R47, R47 ;  /* 0x0000002f002f7308 */ /* 0x000fe20000000800 */
[--C-:B------:R-:W-:Y:S01]  /*d6d0*/  FFMA.FTZ R49, R51, UR11, -R64.reuse ;  /* 0x0000000b33317c23 */ /* 0x100fe20008010840 */
[--C-:B------:R-:W-:Y:S01]  /*d6e0*/  FFMA.FTZ R52, R29, UR11, -R64.reuse ;  /* 0x0000000b1d347c23 */ /* 0x100fe20008010840 */
[--C-:B------:R-:W-:Y:S01]  /*d6f0*/  FFMA.FTZ R51, R28, UR11, -R64.reuse ;  /* 0x0000000b1c337c23 */ /* 0x100fe20008010840 */
[--C-:B------:R-:W-:Y:S01]  /*d700*/  FFMA.FTZ R50, R182, UR11, -R64.reuse ;  /* 0x0000000bb6327c23 */ /* 0x100fe20008010840 */
[----:B------:R-:W-:Y:S01]  /*d710*/  LDSM.16.MT88.4 R28, [R219+0x10000] ;  /* 0x01000000db1c783b */ /* 0x000fe20000004200 */
[--C-:B------:R-:W-:Y:S01]  /*d720*/  FFMA.FTZ R58, R181, UR11, -R55.reuse ;  /* 0x0000000bb53a7c23 */ /* 0x100fe20008010837 */
[--C-:B------:R-:W-:Y:S01]  /*d730*/  FFMA.FTZ R53, R53, UR11, -R55.reuse ;  /* 0x0000000b35357c23 */ /* 0x100fe20008010837 */
[----:B------:R-:W3:Y:S01]  /*d740*/  MUFU.EX2 R44, R44 ;  /* 0x0000002c002c7308 */ /* 0x000ee20000000800 */
        /* <DEDUP_REMOVED lines=11> */
[----:B------:R-:W-:Y:S01]  /*d800*/  LDSM.16.MT88.4 R32, [R223+0xd000] ;  /* 0x00d00000df20783b */ /* 0x000fe20000004200 */
        /* <DEDUP_REMOVED lines=39> */
[----:B------:R-:W-:Y:S01]  /*da80*/  FFMA.FTZ R143, R143, UR11, -R55 ;  /* 0x0000000b8f8f7c23 */ /* 0x000fe20008010837 */
[--C-:B------:R-:W-:Y:S01]  /*da90*/  FFMA.FTZ R139, R139, UR11, -R64.reuse ;  /* 0x0000000b8b8b7c23 */ /* 0x100fe20008010840 */
[--C-:B------:R-:W-:Y:S01]  /*daa0*/  FFMA.FTZ R138, R138, UR11, -R64.reuse ;  /* 0x0000000b8a8a7c23 */ /* 0x100fe20008010840 */
[--C-:B------:R-:W-:Y:S01]  /*dab0*/  FFMA.FTZ R65, R65, UR11, -R64.reuse ;  /* 0x0000000b41417c23 */ /* 0x100fe20008010840 */
[----:B------:R2:W3:Y:S01]  /*dac0*/  MUFU.EX2 R48, R8 ;  /* 0x0000000800307308 */ /* 0x0004e20000000800 */
[----:B------:R-:W-:-:S07]  /*dad0*/  FFMA.FTZ R62, R62, UR11, -R64 ;  /* 0x0000000b3e3e7c23 */ /* 0x000fce0008010840 */
[----:B------:R-:W5:Y:S01]  /*dae0*/  MUFU.EX2 R0, R0 ;  /* 0x0000000000007308 */ /* 0x000f620000000800 */
[----:B----4-:R-:W-:-:S07]  /*daf0*/  F2FP.BF16.F32.PACK_AB R15, R2, R3 ;  /* 0x00000003020f723e */ /* 0x010fce00000010ff */
[----:B------:R-:W4:Y:S01]  /*db00*/  MUFU.EX2 R50, R50 ;  /* 0x0000003200327308 */ /* 0x000f220000000800 */
[----:B--2---:R-:W2:Y:S01]  /*db10*/  LDSM.16.MT88.4 R8, [R220+0xc000] ;  /* 0x00c00000dc08783b */ /* 0x004ea20000004200 */
[-C--:B---3--:R-:W-:Y:S01]  /*db20*/  FMUL.FTZ R128, R128, R48.reuse ;  /* 0x0000003080807220 */ /* 0x088fe20000410000 */
        /* <DEDUP_REMOVED lines=33> */
[----:B------:R-:W3:Y:S01]  /*dd40*/  LDSM.16.MT88.4 R16, [R223+0x10000] ;  /* 0x01000000df10783b */ /* 0x000ee20000004200 */
        /* <DEDUP_REMOVED lines=39> */
[C---:B---3--:R-:W-:Y:S01]  /*dfc0*/  HMMA.16816.F32.BF16 R96, R12.reuse, R16, R96 ;  /* 0x000000100c60723c */ /* 0x048fe20000041860 */
[-C--:B------:R-:W-:Y:S01]  /*dfd0*/  FMUL.FTZ R74, R74, R0.reuse ;  /* 0x000000004a4a7220 */ /* 0x080fe20000410000 */
[----:B------:R-:W-:Y:S01]  /*dfe0*/  FMUL.FTZ R75, R75, R0 ;  /* 0x000000004b4b7220 */ /* 0x000fe20000410000 */
[-C--:B------:R-:W-:Y:S01]  /*dff0*/  FMUL.FTZ R68, R68, R48.reuse ;  /* 0x0000003044447220 */ /* 0x080fe20000410000 */
[----:B------:R-:W-:Y:S01]  /*e000*/  FMUL.FTZ R69, R69, R48 ;  /* 0x0000003045457220 */ /* 0x000fe20000410000 */
[-C--:B------:R-:W-:Y:S01]  /*e010*/  FMUL.FTZ R70, R70, R0.reuse ;  /* 0x0000000046467220 */ /* 0x080fe20000410000 */
[C---:B------:R-:W-:Y:S01]  /*e020*/  HMMA.16816.F32.BF16 R92, R12.reuse, R18, R92 ;  /* 0x000000120c5c723c */ /* 0x040fe2000004185c */
[----:B------:R-:W3:Y:S01]  /*e030*/  LDSM.16.MT88.4 R16, [R223+0xc800] ;  /* 0x00c80000df10783b */ /* 0x000ee20000004200 */
[----:B------:R-:W1:Y:S01]  /*e040*/  MUFU.EX2 R53, R53 ;  /* 0x0000003500357308 */ /* 0x000e620000000800 */
[----:B------:R-:W-:Y:S01]  /*e050*/  FMUL.FTZ R71, R71, R0 ;  /* 0x0000000047477220 */ /* 0x000fe20000410000 */
        /* <DEDUP_REMOVED lines=10> */
[----:B------:R-:W3:Y:S01]  /*e100*/  MUFU.EX2 R56, R56 ;  /* 0x0000003800387308 */ /* 0x000ee20000000800 */
[C---:B------:R-:W-:Y:S01]  /*e110*/  HMMA.16816.F32.BF16 R72, R12.reuse, R28, R72 ;  /* 0x0000001c0c48723c */ /* 0x040fe20000041848 */
[----:B------:R-:W-:Y:S01]  /*e120*/  FADD.FTZ R47, R42, R47 ;  /* 0x0000002f2a2f7221 */ /* 0x000fe20000010000 */
[----:B------:R-:W-:Y:S01]  /*e130*/  FADD.FTZ R0, R2, R0 ;  /* 0x0000000002007221 */ /* 0x000fe20000010000 */
[----:B------:R-:W-:Y:S02]  /*e140*/  MOV R2, R46 ;  /* 0x0000002e00027202 */ /* 0x000fe40000000f00 */
[----:B----4-:R-:W-:Y:S02]  /*e150*/  FADD.FTZ R47, R50, R47 ;  /* 0x0000002f322f7221 */ /* 0x010fe40000010000 */
[----:B------:R-:W4:Y:S02]  /*e160*/  MUFU.EX2 R63, R63 ;  /* 0x0000003f003f7308 */ /* 0x000f240000000800 */
[C---:B-----5:R-:W-:Y:S01]  /*e170*/  FADD.FTZ R47, R49.reuse, R47 ;  /* 0x0000002f312f7221 */ /* 0x060fe20000010000 */
[C---:B-1----:R-:W-:Y:S05]  /*e180*/  HMMA.16816.F32.BF16 R80, R12.reuse, R4, R80 ;  /* 0x000000040c50723c */ /* 0x042fea0000041850 */
[----:B------:R-:W-:Y:S01]  /*e190*/  MUFU.EX2 R66, R66 ;  /* 0x0000004200427308 */ /* 0x000fe20000000800 */
[----:B------:R-:W-:Y:S01]  /*e1a0*/  HMMA.16816.F32.BF16 R76, R12, R6, R76 ;  /* 0x000000060c4c723c */ /* 0x000fe2000004184c */
[----:B------:R-:W-:-:S02]  /*e1b0*/  F2FP.BF16.F32.PACK_AB R4, R49, R50 ;  /* 0x000000323104723e */ /* 0x000fc400000010ff */
[----:B------:R-:W-:Y:S01]  /*e1c0*/  F2FP.BF16.F32.PACK_AB R5, R53, R58 ;  /* 0x0000003a3505723e */ /* 0x000fe200000010ff */
        /* <DEDUP_REMOVED lines=14> */
[----:B----4-:R-:W-:Y:S01]  /*e2b0*/  FADD.FTZ R52, R63, R52 ;  /* 0x000000343f347221 */ /* 0x010fe20000010000 */
[C---:B------:R-:W-:Y:S01]  /*e2c0*/  HMMA.16816.F32.BF16 R124, R4.reuse, R18, R124 ;  /* 0x00000012047c723c */ /* 0x040fe2000004187c */
[----:B------:R-:W1:Y:S03]  /*e2d0*/  LDSM.16.MT88.4 R16, [R223+0x10800] ;  /* 0x01080000df10783b */ /* 0x000e660000004200 */
[----:B------:R-:W3:Y:S02]  /*e2e0*/  MUFU.EX2 R134, R134 ;  /* 0x0000008600867308 */ /* 0x000ee40000000800 */
[C---:B--2---:R-:W-:Y:S06]  /*e2f0*/  HMMA.16816.F32.BF16 R112, R4.reuse, R8, R112 ;  /* 0x000000080470723c */ /* 0x044fec0000041870 */
[C---:B------:R-:W-:Y:S01]  /*e300*/  HMMA.16816.F32.BF16 R108, R4.reuse, R10, R108 ;  /* 0x0000000a046c723c */ /* 0x040fe2000004186c */
[----:B------:R-:W2:Y:S01]  /*e310*/  LDSM.16.MT88.4 R8, [R220+0x10800] ;  /* 0x01080000dc08783b */ /* 0x000ea20000004200 */
[----:B------:R-:W4:Y:S04]  /*e320*/  MUFU.EX2 R140, R140 ;  /* 0x0000008c008c7308 */ /* 0x000f280000000800 */
[----:B------:R-:W-:Y:S01]  /*e330*/  HMMA.16816.F32.BF16 R120, R4, R24, R120 ;  /* 0x000000180478723c */ /* 0x000fe20000041878 */
[----:B---3--:R-:W-:-:S03]  /*e340*/  FADD.FTZ R56, R134, R56 ;  /* 0x0000003886387221 */ /* 0x008fc60000010000 */
[----:B------:R-:W-:Y:S02]  /*e350*/  MUFU.EX2 R141, R141 ;  /* 0x0000008d008d7308 */ /* 0x000fe40000000800 */
[C---:B------:R-:W-:Y:S01]  /*e360*/  HMMA.16816.F32.BF16 R116, R4.reuse, R26, R116 ;  /* 0x0000001a0474723c */ /* 0x040fe20000041874 */
[----:B------:R-:W3:Y:S05]  /*e370*/  LDSM.16.MT88.4 R24, [R221+0xd000] ;  /* 0x00d00000dd18783b */ /* 0x000eea0000004200 */
[C---:B------:R-:W-:Y:S01]  /*e380*/  HMMA.16816.F32.BF16 R104, R4.reuse, R20, R104 ;  /* 0x000000140468723c */ /* 0x040fe20000041868 */
[----:B------:R-:W5:Y:S05]  /*e390*/  MUFU.EX2 R142, R142 ;  /* 0x0000008e008e7308 */ /* 0x000f6a0000000800 */
[C---:B------:R-:W-:Y:S01]  /*e3a0*/  HMMA.16816.F32.BF16 R100, R4.reuse, R22, R100 ;  /* 0x000000160464723c */ /* 0x040fe20000041864 */
[----:B------:R-:W3:Y:S02]  /*e3b0*/  LDSM.16.MT88.4 R20, [R220+0xd000] ;  /* 0x00d00000dc14783b */ /* 0x000ee40000004200 */
[----:B------:R-:W3:Y:S03]  /*e3c0*/  MUFU.EX2 R151, R151 ;  /* 0x0000009700977308 */ /* 0x000ee60000000800 */
[C---:B-1----:R-:W-:Y:S05]  /*e3d0*/  HMMA.16816.F32.BF16 R96, R4.reuse, R16, R96 ;  /* 0x000000100460723c */ /* 0x042fea0000041860 */
[----:B------:R-:W-:Y:S01]  /*e3e0*/  MUFU.EX2 R152, R152 ;  /* 0x0000009800987308 */ /* 0x000fe20000000800 */
[C---:B------:R-:W-:Y:S01]  /*e3f0*/  HMMA.16816.F32.BF16 R92, R4.reuse, R18, R92 ;  /* 0x00000012045c723c */ /* 0x040fe2000004185c */
[----:B------:R-:W1:Y:S05]  /*e400*/  LDSM.16.MT88.4 R16, [R219+0xd000] ;  /* 0x00d00000db10783b */ /* 0x000e6a0000004200 */
[C---:B------:R-:W-:Y:S01]  /*e410*/  HMMA.16816.F32.BF16 R88, R4.reuse, R28, R88 ;  /* 0x0000001c0458723c */ /* 0x040fe20000041858 */
[----:B------:R-:W-:Y:S05]  /*e420*/  MUFU.EX2 R153, R153 ;  /* 0x0000009900997308 */ /* 0x000fea0000000800 */
[C---:B------:R-:W-:Y:S01]  /*e430*/  HMMA.16816.F32.BF16 R84, R4.reuse, R30, R84 ;  /* 0x0000001e0454723c */ /* 0x040fe20000041854 */
[----:B------:R-:W1:Y:S02]  /*e440*/  LDSM.16.MT88.4 R28, [R223+0x11000] ;  /* 0x01100000df1c783b */ /* 0x000e640000004200 */
[----:B------:R-:W-:Y:S03]  /*e450*/  MUFU.EX2 R154, R154 ;  /* 0x0000009a009a7308 */ /* 0x000fe60000000800 */
[C---:B--2---:R-:W-:Y:S05]  /*e460*/  HMMA.16816.F32.BF16 R80, R4.reuse, R8, R80 ;  /* 0x000000080450723c */ /* 0x044fea0000041850 */
[----:B------:R-:W2:Y:S01]  /*e470*/  MUFU.EX2 R162, R162 ;  /* 0x000000a200a27308 */ /* 0x000ea20000000800 */
[----:B------:R-:W-:Y:S01]  /*e480*/  HMMA.16816.F32.BF16 R76, R4, R10, R76 ;  /* 0x0000000a044c723c */ /* 0x000fe2000004184c */
[C---:B------:R-:W-:Y:S01]  /*e490*/  F2FP.BF16.F32.PACK_AB R8, R66.reuse, R63 ;  /* 0x0000003f4208723e */ /* 0x040fe200000010ff */
[----:B------:R-:W-:Y:S01]  /*e4a0*/  FADD.FTZ R66, R66, R52 ;  /* 0x0000003442427221 */ /* 0x000fe20000010000 */
[C---:B----4-:R-:W-:Y:S01]  /*e4b0*/  F2FP.BF16.F32.PACK_AB R9, R140.reuse, R134 ;  /* 0x000000868c09723e */ /* 0x050fe200000010ff */
[----:B------:R-:W-:-:S02]  /*e4c0*/  FADD.FTZ R140, R140, R56 ;  /* 0x000000388c8c7221 */ /* 0x000fc40000010000 */
[C---:B------:R-:W-:Y:S01]  /*e4d0*/  HMMA.16816.F32.BF16 R72, R4.reuse, R36, R72 ;  /* 0x000000240448723c */ /* 0x040fe20000041848 */
[----:B------:R-:W-:Y:S01]  /*e4e0*/  F2FP.BF16.F32.PACK_AB R10, R133, R67 ;  /* 0x00000043850a723e */ /* 0x000fe200000010ff */
[----:B------:R-:W4:Y:S01]  /*e4f0*/  MUFU.EX2 R164, R164 ;  /* 0x000000a400a47308 */ /* 0x000f220000000800 */
[C---:B-----5:R-:W-:Y:S01]  /*e500*/  F2FP.BF16.F32.PACK_AB R11, R142.reuse, R141 ;  /* 0x0000008d8e0b723e */ /* 0x060fe200000010ff */
        /* <DEDUP_REMOVED lines=8> */
[----:B---3--:R-:W-:Y:S01]  /*e590*/  HMMA.16816.F32.BF16 R120, R8, R24, R120 ;  /* 0x000000180878723c */ /* 0x008fe20000041878 */
[----:B------:R-:W-:Y:S01]  /*e5a0*/  FADD.FTZ R133, R151, R133 ;  /* 0x0000008597857221 */ /* 0x000fe20000010000 */
[----:B--2---:R-:W-:-:S04]  /*e5b0*/  FADD.FTZ R142, R162, R142 ;  /* 0x0000008ea28e7221 */ /* 0x004fc80000010000 */
[C---:B------:R-:W-:Y:S01]  /*e5c0*/  HMMA.16816.F32.BF16 R116, R8.reuse, R26, R116 ;  /* 0x0000001a0874723c */ /* 0x040fe20000041874 */
[----:B------:R-:W2:Y:S01]  /*e5d0*/  LDSM.16.MT88.4 R24, [R221+0x11000] ;  /* 0x01100000dd18783b */ /* 0x000ea20000004200 */
[----:B------:R-:W3:Y:S04]  /*e5e0*/  MUFU.EX2 R166, R166 ;  /* 0x000000a600a67308 */ /* 0x000ee80000000800 */
[C---:B------:R-:W-:Y:S04]  /*e5f0*/  HMMA.16816.F32.BF16 R112, R8.reuse, R20, R112 ;  /* 0x000000140870723c */ /* 0x040fe80000041870 */
[----:B------:R-:W5:Y:S02]  /*e600*/  MUFU.EX2 R171, R171 ;  /* 0x000000ab00ab7308 */ /* 0x000f640000000800 */
[C---:B------:R-:W-:Y:S01]  /*e610*/  HMMA.16816.F32.BF16 R108, R8.reuse, R22, R108 ;  /* 0x00000016086c723c */ /* 0x040fe2000004186c */
[----:B------:R-:W4:Y:S05]  /*e620*/  LDSM.16.MT88.4 R20, [R220+0x11000] ;  /* 0x01100000dc14783b */ /* 0x000f2a0000004200 */
[C---:B-1----:R-:W-:Y:S01]  /*e630*/  HMMA.16816.F32.BF16 R104, R8.reuse, R16, R104 ;  /* 0x000000100868723c */ /* 0x042fe20000041868 */
[----:B------:R-:W-:Y:S05]  /*e640*/  MUFU.EX2 R172, R172 ;  /* 0x000000ac00ac7308 */ /* 0x000fea0000000800 */
[C---:B------:R-:W-:Y:S01]  /*e650*/  HMMA.16816.F32.BF16 R100, R8.reuse, R18, R100 ;  /* 0x000000120864723c */ /* 0x040fe20000041864 */
[----:B------:R-:W-:Y:S02]  /*e660*/  LDSM.16.MT88.4 R16, [R223+0x11800] ;  /* 0x01180000df10783b */ /* 0x000fe40000004200 */
[----:B------:R-:W-:Y:S03]  /*e670*/  MUFU.EX2 R173, R173 ;  /* 0x000000ad00ad7308 */ /* 0x000fe60000000800 */
[C---:B------:R-:W-:Y:S05]  /*e680*/  HMMA.16816.F32.BF16 R96, R8.reuse, R28, R96 ;  /* 0x0000001c0860723c */ /* 0x040fea0000041860 */
[----:B------:R-:W-:Y:S01]  /*e690*/  MUFU.EX2 R174, R174 ;  /* 0x000000ae00ae7308 */ /* 0x000fe20000000800 */
[C---:B------:R-:W-:Y:S01]  /*e6a0*/  HMMA.16816.F32.BF16 R92, R8.reuse, R30, R92 ;  /* 0x0000001e085c723c */ /* 0x040fe2000004185c */
[----:B------:R-:W1:Y:S05]  /*e6b0*/  LDSM.16.MT88.4 R28, [R221+0xd800] ;  /* 0x00d80000dd1c783b */ /* 0x000e6a0000004200 */
[C---:B------:R-:W-:Y:S01]  /*e6c0*/  HMMA.16816.F32.BF16 R128, R8.reuse, R32, R128 ;  /* 0x000000200880723c */ /* 0x040fe20000041880 */
[----:B------:R-:W5:Y:S05]  /*e6d0*/  MUFU.EX2 R170, R170 ;  /* 0x000000aa00aa7308 */ /* 0x000f6a0000000800 */
[C---:B------:R-:W-:Y:S01]  /*e6e0*/  HMMA.16816.F32.BF16 R124, R8.reuse, R34, R124 ;  /* 0x00000022087c723c */ /* 0x040fe2000004187c */
[----:B------:R-:W5:Y:S02]  /*e6f0*/  LDSM.16.MT88.4 R32, [R223+0xd800] ;  /* 0x00d80000df20783b */ /* 0x000f640000004200 */
[----:B------:R-:W5:Y:S03]  /*e700*/  MUFU.EX2 R169, R169 ;  /* 0x000000a900a97308 */ /* 0x000f660000000800 */
[C---:B--2---:R-:W-:Y:S05]  /*e710*/  HMMA.16816.F32.BF16 R88, R8.reuse, R24, R88 ;  /* 0x000000180858723c */ /* 0x044fea0000041858 */
[----:B------:R-:W-:Y:S01]  /*e720*/  MUFU.EX2 R168, R168 ;  /* 0x000000a800a87308 */ /* 0x000fe20000000800 */
[C---:B------:R-:W-:Y:S01]  /*e730*/  HMMA.16816.F32.BF16 R84, R8.reuse, R26, R84 ;  /* 0x0000001a0854723c */ /* 0x040fe20000041854 */
[----:B------:R-:W2:Y:S05]  /*e740*/  LDSM.16.MT88.4 R24, [R220+0xd800] ;  /* 0x00d80000dc18783b */ /* 0x000eaa0000004200 */
[C---:B----4-:R-:W-:Y:S01]  /*e750*/  HMMA.16816.F32.BF16 R80, R8.reuse, R20, R80 ;  /* 0x000000140850723c */ /* 0x050fe20000041850 */
[----:B------:R-:W4:Y:S05]  /*e760*/  MUFU.EX2 R167, R167 ;  /* 0x000000a700a77308 */ /* 0x000f2a0000000800 */
[C---:B------:R-:W-:Y:S01]  /*e770*/  HMMA.16816.F32.BF16 R76, R8.reuse, R22, R76 ;  /* 0x00000016084c723c */ /* 0x040fe2000004184c */
[----:B------:R-:W-:Y:S02]  /*e780*/  LDSM.16.MT88.4 R20, [R219+0xd800] ;  /* 0x00d80000db14783b */ /* 0x000fe40000004200 */
[----:B------:R-:W4:Y:S03]  /*e790*/  MUFU.EX2 R163, R163 ;  /* 0x000000a300a37308 */ /* 0x000f260000000800 */
[C---:B------:R-:W-:Y:S05]  /*e7a0*/  HMMA.16816.F32.BF16 R72, R8.reuse, R12, R72 ;  /* 0x0000000c0848723c */ /* 0x040fea0000041848 */
[----:B------:R-:W-:Y:S01]  /*e7b0*/  MUFU.EX2 R161, R161 ;  /* 0x000000a100a17308 */ /* 0x000fe20000000800 */
[----:B------:R-:W-:Y:S01]  /*e7c0*/  HMMA.16816.F32.BF16 R4, R8, R14, R4 ;  /* 0x0000000e0804723c */ /* 0x000fe20000041804 */
[----:B------:R-:W-:Y:S01]  /*e7d0*/  F2FP.BF16.F32.PACK_AB R12, R152, R151 ;  /* 0x00000097980c723e */ /* 0x000fe200000010ff */
[----:B------:R-:W4:Y:S01]  /*e7e0*/  LDSM.16.MT88.4 R8, [R220+0x11800] ;  /* 0x01180000dc08783b */ /* 0x000f220000004200 */
[----:B------:R-:W-:Y:S01]  /*e7f0*/  F2FP.BF16.F32.PACK_AB R13, R164, R162 ;  /* 0x000000a2a40d723e */ /* 0x000fe200000010ff */
[----:B------:R-:W-:Y:S01]  /*e800*/  FADD.FTZ R152, R152, R133 ;  /* 0x0000008598987221 */ /* 0x000fe20000010000 */
[----:B------:R-:W-:-:S02]  /*e810*/  FADD.FTZ R164, R164, R142 ;  /* 0x0000008ea4a47221 */ /* 0x000fc40000010000 */
[----:B------:R-:W-:Y:S01]  /*e820*/  F2FP.BF16.F32.PACK_AB R14, R154, R153 ;  /* 0x000000999a0e723e */ /* 0x000fe200000010ff */
[----:B------:R-:W-:Y:S01]  /*e830*/  MUFU.EX2 R160, R160 ;  /* 0x000000a000a07308 */ /* 0x000fe20000000800 */
[----:B---3--:R-:W-:Y:S01]  /*e840*/  F2FP.BF16.F32.PACK_AB R15, R166, R165 ;  /* 0x000000a5a60f723e */ /* 0x008fe200000010ff */
[----:B------:R-:W-:Y:S01]  /*e850*/  FADD.FTZ R152, R153, R152 ;  /* 0x0000009899987221 */ /* 0x000fe20000010000 */
[----:B------:R-:W-:-:S03]  /*e860*/  FADD.FTZ R164, R165, R164 ;  /* 0x000000a4a5a47221 */ /* 0x000fc60000010000 */
[----:B------:R-:W-:Y:S01]  /*e870*/  FADD.FTZ R154, R154, R152 ;  /* 0x000000989a9a7221 */ /* 0x000fe20000010000 */
[----:B------:R-:W-:Y:S01]  /*e880*/  FADD.FTZ R166, R166, R164 ;  /* 0x000000a4a6a67221 */ /* 0x000fe20000010000 */
[----:B-1----:R-:W-:Y:S01]  /*e890*/  HMMA.16816.F32.BF16 R120, R12, R28, R120 ;  /* 0x0000001c0c78723c */ /* 0x002fe20000041878 */
[----:B------:R-:W-:Y:S01]  /*e8a0*/  MUFU.EX2 R159, R159 ;  /* 0x0000009f009f7308 */ /* 0x000fe20000000800 */
[----:B-----5:R-:W-:Y:S01]  /*e8b0*/  FADD.FTZ R154, R171, R154 ;  /* 0x0000009aab9a7221 */ /* 0x020fe20000010000 */
[----:B------:R-:W-:-:S03]  /*e8c0*/  FADD.FTZ R166, R170, R166 ;  /* 0x000000a6aaa67221 */ /* 0x000fc60000010000 */
[C---:B------:R-:W-:Y:S01]  /*e8d0*/  HMMA.16816.F32.BF16 R116, R12.reuse, R30, R116 ;  /* 0x0000001e0c74723c */ /* 0x040fe20000041874 */
[----:B------:R-:W1:Y:S02]  /*e8e0*/  LDSM.16.MT88.4 R28, [R221+0x11800] ;  /* 0x01180000dd1c783b */ /* 0x000e640000004200 */
[----:B------:R-:W3:Y:S03]  /*e8f0*/  MUFU.EX2 R158, R158 ;  /* 0x0000009e009e7308 */ /* 0x000ee60000000800 */
        /* <DEDUP_REMOVED lines=9> */
[C---:B--2---:R-:W-:Y:S05]  /*e990*/  HMMA.16816.F32.BF16 R112, R12.reuse, R24, R112 ;  /* 0x000000180c70723c */ /* 0x044fea0000041870 */
[----:B------:R-:W-:Y:S01]  /*e9a0*/  MUFU.EX2 R150, R150 ;  /* 0x0000009600967308 */ /* 0x000fe20000000800 */
[C---:B------:R-:W-:Y:S01]  /*e9b0*/  HMMA.16816.F32.BF16 R108, R12.reuse, R26, R108 ;  /* 0x0000001a0c6c723c */ /* 0x040fe2000004186c */
[----:B------:R-:W2:Y:S05]  /*e9c0*/  LDSM.16.MT88.4 R24, [R223+0xe000] ;  /* 0x00e00000df18783b */ /* 0x000eaa0000004200 */
[C---:B----4-:R-:W-:Y:S01]  /*e9d0*/  HMMA.16816.F32.BF16 R80, R12.reuse, R8, R80 ;  /* 0x000000080c50723c */ /* 0x050fe20000041850 */
        /* <DEDUP_REMOVED lines=17> */
[C---:B-1----:R-:W-:Y:S01]  /*eaf0*/  HMMA.16816.F32.BF16 R88, R12.reuse, R28, R88 ;  /* 0x0000001c0c58723c */ /* 0x042fe20000041858 */
[----:B------:R-:W-:Y:S01]  /*eb00*/  FADD.FTZ R174, R163, R174 ;  /* 0x000000aea3ae7221 */ /* 0x000fe20000010000 */
[----:B---3--:R-:W-:Y:S02]  /*eb10*/  FADD.FTZ R167, R158, R167 ;  /* 0x000000a79ea77221 */ /* 0x008fe40000010000 */
[----:B------:R-:W-:Y:S02]  /*eb20*/  MUFU.EX2 R146, R146 ;  /* 0x0000009200927308 */ /* 0x000fe40000000800 */
[----:B------:R-:W-:Y:S01]  /*eb30*/  HMMA.16816.F32.BF16 R84, R12, R30, R84 ;  /* 0x0000001e0c54723c */ /* 0x000fe20000041854 */
[----:B------:R-:W1:Y:S05]  /*eb40*/  LDSM.16.MT88.4 R28, [R220+0xe000] ;  /* 0x00e00000dc1c783b */ /* 0x000e6a0000004200 */
[C---:B-----5:R-:W-:Y:S01]  /*eb50*/  HMMA.16816.F32.BF16 R120, R8.reuse, R16, R120 ;  /* 0x000000100878723c */ /* 0x060fe20000041878 */
[----:B------:R-:W-:Y:S05]  /*eb60*/  MUFU.EX2 R145, R145 ;  /* 0x0000009100917308 */ /* 0x000fea0000000800 */
[----:B------:R-:W-:Y:S01]  /*eb70*/  HMMA.16816.F32.BF16 R116, R8, R18, R116 ;  /* 0x000000120874723c */ /* 0x000fe20000041874 */
[----:B------:R-:W3:Y:S02]  /*eb80*/  LDSM.16.MT88.4 R16, [R220+0x12000] ;  /* 0x01200000dc10783b */ /* 0x000ee40000004200 */
[----:B------:R-:W-:Y:S03]  /*eb90*/  MUFU.EX2 R144, R144 ;  /* 0x0000009000907308 */ /* 0x000fe60000000800 */
[C---:B------:R-:W-:Y:S05]  /*eba0*/  HMMA.16816.F32.BF16 R72, R12.reuse, R32, R72 ;  /* 0x000000200c48723c */ /* 0x040fea0000041848 */
[----:B------:R-:W-:Y:S01]  /*ebb0*/  MUFU.EX2 R143, R143 ;  /* 0x0000008f008f7308 */ /* 0x000fe20000000800 */
[----:B------:R-:W-:Y:S01]  /*ebc0*/  HMMA.16816.F32.BF16 R4, R12, R34, R4 ;  /* 0x000000220c04723c */ /* 0x000fe20000041804 */
[----:B------:R-:W4:Y:S04]  /*ebd0*/  LDSM.16.MT88.4 R32, [R223+0x12000] ;  /* 0x01200000df20783b */ /* 0x000f280000004200 */
[----:B------:R-:W-:Y:S01]  /*ebe0*/  LDSM.16.MT88.4 R12, [R219+0x12000] ;  /* 0x01200000db0c783b */ /* 0x000fe20000004200 */
[C---:B--2---:R-:W-:Y:S01]  /*ebf0*/  HMMA.16816.F32.BF16 R128, R8.reuse, R24, R128 ;  /* 0x000000180880723c */ /* 0x044fe20000041880 */
[----:B------:R-:W-:Y:S05]  /*ec00*/  MUFU.EX2 R139, R139 ;  /* 0x0000008b008b7308 */ /* 0x000fea0000000800 */
[C---:B------:R-:W-:Y:S01]  /*ec10*/  HMMA.16816.F32.BF16 R124, R8.reuse, R26, R124 ;  /* 0x0000001a087c723c */ /* 0x040fe2000004187c */
[----:B------:R-:W2:Y:S02]  /*ec20*/  LDSM.16.MT88.4 R24, [R221+0x12000] ;  /* 0x01200000dd18783b */ /* 0x000ea40000004200 */
[----:B------:R-:W5:Y:S03]  /*ec30*/  MUFU.EX2 R138, R138 ;  /* 0x0000008a008a7308 */ /* 0x000f660000000800 */
[C---:B-1----:R-:W-:Y:S05]  /*ec40*/  HMMA.16816.F32.BF16 R112, R8.reuse, R28, R112 ;  /* 0x0000001c0870723c */ /* 0x042fea0000041870 */
[----:B------:R-:W-:Y:S01]  /*ec50*/  MUFU.EX2 R65, R65 ;  /* 0x0000004100417308 */ /* 0x000fe20000000800 */
[C---:B------:R-:W-:Y:S01]  /*ec60*/  HMMA.16816.F32.BF16 R108, R8.reuse, R30, R108 ;  /* 0x0000001e086c723c */ /* 0x040fe2000004186c */
[----:B------:R-:W1:Y:S05]  /*ec70*/  LDSM.16.MT88.4 R28, [R223+0xe800] ;  /* 0x00e80000df1c783b */ /* 0x000e6a0000004200 */
[----:B------:R-:W-:Y:S01]  /*ec80*/  HMMA.16816.F32.BF16 R104, R8, R20, R104 ;  /* 0x000000140868723c */ /* 0x000fe20000041868 */
[----:B------:R-:W4:Y:S01]  /*ec90*/  MUFU.EX2 R62, R62 ;  /* 0x0000003e003e7308 */ /* 0x000f220000000800 */
[----:B-----5:R-:W-:-:S04]  /*eca0*/  F2FP.BF16.F32.PACK_AB R68, R138, R139 ;  /* 0x0000008b8a44723e */ /* 0x020fc800000010ff */
[C---:B------:R-:W-:Y:S01]  /*ecb0*/  HMMA.16816.F32.BF16 R100, R8.reuse, R22, R100 ;  /* 0x000000160864723c */ /* 0x040fe20000041864 */
[----:B------:R-:W5:Y:S05]  /*ecc0*/  LDSM.16.MT88.4 R20, [R221+0xe800] ;  /* 0x00e80000dd14783b */ /* 0x000f6a0000004200 */
[C---:B---3--:R-:W-:Y:S06]  /*ecd0*/  HMMA.16816.F32.BF16 R80, R8.reuse, R16, R80 ;  /* 0x000000100850723c */ /* 0x048fec0000041850 */
[----:B------:R-:W-:Y:S01]  /*ece0*/  HMMA.16816.F32.BF16 R76, R8, R18, R76 ;  /* 0x00000012084c723c */ /* 0x000fe2000004184c */
[----:B------:R-:W3:Y:S01]  /*ecf0*/  LDSM.16.MT88.4 R16, [R220+0xe800] ;  /* 0x00e80000dc10783b */ /* 0x000ee20000004200 */
[----:B----4-:R-:W-:-:S04]  /*ed00*/  F2FP.BF16.F32.PACK_AB R70, R62, R65 ;  /* 0x000000413e46723e */ /* 0x010fc800000010ff */
[C---:B------:R-:W-:Y:S06]  /*ed10*/  HMMA.16816.F32.BF16 R96, R8.reuse, R32, R96 ;  /* 0x000000200860723c */ /* 0x040fec0000041860 */
[C---:B------:R-:W-:Y:S01]  /*ed20*/  HMMA.16816.F32.BF16 R92, R8.reuse, R34, R92 ;  /* 0x00000022085c723c */ /* 0x040fe2000004185c */
[----:B------:R-:W-:Y:S05]  /*ed30*/  LDSM.16.MT88.4 R32, [R221+0x12800] ;  /* 0x01280000dd20783b */ /* 0x000fea0000004200 */
[C---:B--2---:R-:W-:Y:S06]  /*ed40*/  HMMA.16816.F32.BF16 R88, R8.reuse, R24, R88 ;  /* 0x000000180858723c */ /* 0x044fec0000041858 */
        /* <DEDUP_REMOVED lines=8> */
[----:B------:R-:W-:Y:S01]  /*edd0*/  F2FP.BF16.F32.PACK_AB R27, R155, R156 ;  /* 0x0000009c9b1b723e */ /* 0x000fe200000010ff */
[----:B------:R-:W-:Y:S02]  /*ede0*/  FADD.FTZ R157, R156, R157 ;  /* 0x0000009d9c9d7221 */ /* 0x000fe40000010000 */
[----:B------:R-:W-:Y:S01]  /*edf0*/  HMMA.16816.F32.BF16 R4, R8, R14, R4 ;  /* 0x0000000e0804723c */ /* 0x000fe20000041804 */
[----:B------:R-:W2:Y:S01]  /*ee00*/  LDSM.16.MT88.4 R8, [R220+0x12800] ;  /* 0x01280000dc08783b */ /* 0x000ea20000004200 */
        /* <DEDUP_REMOVED lines=11> */
[C---:B---3--:R-:W-:Y:S06]  /*eec0*/  HMMA.16816.F32.BF16 R112, R24.reuse, R16, R112 ;  /* 0x000000101870723c */ /* 0x048fec0000041870 */
[C---:B------:R-:W-:Y:S01]  /*eed0*/  HMMA.16816.F32.BF16 R108, R24.reuse, R18, R108 ;  /* 0x00000012186c723c */ /* 0x040fe2000004186c */
[----:B------:R-:W3:Y:S05]  /*eee0*/  LDSM.16.MT88.4 R16, [R221+0xf000] ;  /* 0x00f00000dd10783b */ /* 0x000eea0000004200 */
[C---:B--2---:R-:W-:Y:S06]  /*eef0*/  HMMA.16816.F32.BF16 R80, R24.reuse, R8, R80 ;  /* 0x000000081850723c */ /* 0x044fec0000041850 */
        /* <DEDUP_REMOVED lines=11> */
[----:B------:R-:W2:Y:S01]  /*efb0*/  LDSM.16.MT88.4 R12, [R220+0xf000] ;  /* 0x00f00000dc0c783b */ /* 0x000ea20000004200 */
[----:B------:R-:W-:Y:S01]  /*efc0*/  FADD.FTZ R147, R147, R149 ;  /* 0x0000009593937221 */ /* 0x000fe20000010000 */
[----:B------:R-:W-:-:S03]  /*efd0*/  FADD.FTZ R143, R143, R145 ;  /* 0x000000918f8f7221 */ /* 0x000fc60000010000 */
[----:B------:R-:W-:Y:S01]  /*efe0*/  HMMA.16816.F32.BF16 R96, R24, R36, R96 ;  /* 0x000000241860723c */ /* 0x000fe20000041860 */
[----:B------:R-:W-:-:S04]  /*eff0*/  FADD.FTZ R147, R139, R147 ;  /* 0x000000938b937221 */ /* 0x000fc80000010000 */
[----:B------:R-:W-:Y:S01]  /*f000*/  FADD.FTZ R147, R138, R147 ;  /* 0x000000938a937221 */ /* 0x000fe20000010000 */
[----:B------:R-:W-:Y:S01]  /*f010*/  HMMA.16816.F32.BF16 R92, R24, R38, R92 ;  /* 0x00000026185c723c */ /* 0x000fe2000004185c */
[----:B------:R-:W-:Y:S02]  /*f020*/  LDSM.16.MT88.4 R36, [R221+0x13000] ;  /* 0x01300000dd24783b */ /* 0x000fe40000004200 */
[----:B------:R-:W-:-:S03]  /*f030*/  FADD.FTZ R147, R65, R147 ;  /* 0x0000009341937221 */ /* 0x000fc60000010000 */
        /* <DEDUP_REMOVED lines=18> */
[----:B------:R-:W-:Y:S01]  /*f160*/  HMMA.16816.F32.BF16 R100, R8, R34, R100 ;  /* 0x000000220864723c */ /* 0x000fe20000041864 */
[--C-:B------:R-:W-:Y:S01]  /*f170*/  FFMA.FTZ R32, R61, UR11, -R55.reuse ;  /* 0x0000000b3d207c23 */ /* 0x100fe20008010837 */
[----:B------:R-:W-:-:S04]  /*f180*/  FFMA.FTZ R33, R60, UR11, -R55 ;  /* 0x0000000b3c217c23 */ /* 0x000fc80008010837 */
[C---:B-1----:R-:W-:Y:S01]  /*f190*/  HMMA.16816.F32.BF16 R96, R8.reuse, R20, R96 ;  /* 0x000000140860723c */ /* 0x042fe20000041860 */
[--C-:B------:R-:W-:Y:S01]  /*f1a0*/  FFMA.FTZ R34, R59, UR11, -R55.reuse ;  /* 0x0000000b3b227c23 */ /* 0x100fe20008010837 */
[----:B------:R-:W-:Y:S01]  /*f1b0*/  FFMA.FTZ R35, R54, UR11, -R55 ;  /* 0x0000000b36237c23 */ /* 0x000fe20008010837 */
[----:B------:R-:W1:Y:S03]  /*f1c0*/  MUFU.EX2 R32, R32 ;  /* 0x0000002000207308 */ /* 0x000e660000000800 */
[C---:B------:R-:W-:Y:S01]  /*f1d0*/  HMMA.16816.F32.BF16 R92, R8.reuse, R22, R92 ;  /* 0x00000016085c723c */ /* 0x040fe2000004185c */
[----:B------:R-:W4:Y:S04]  /*f1e0*/  LDSM.16.MT88.4 R20, [R220+0xf800] ;  /* 0x00f80000dc14783b */ /* 0x000f280000004200 */
[----:B------:R-:W5:Y:S01]  /*f1f0*/  MUFU.EX2 R33, R33 ;  /* 0x0000002100217308 */ /* 0x000f620000000800 */
[C---:B------:R-:W-:Y:S06]  /*f200*/  HMMA.16816.F32.BF16 R88, R8.reuse, R36, R88 ;  /* 0x000000240858723c */ /* 0x040fec0000041858 */
[----:B------:R-:W-:Y:S01]  /*f210*/  HMMA.16816.F32.BF16 R84, R8, R38, R84 ;  /* 0x000000260854723c */ /* 0x000fe20000041854 */
[----:B------:R-:W2:Y:S01]  /*f220*/  MUFU.EX2 R34, R34 ;  /* 0x0000002200227308 */ /* 0x000ea20000000800 */
[----:B-1----:R-:W-:-:S04]  /*f230*/  FADD.FTZ R143, R32, R143 ;  /* 0x0000008f208f7221 */ /* 0x002fc80000010000 */
[C---:B------:R-:W-:Y:S03]  /*f240*/  HMMA.16816.F32.BF16 R80, R8.reuse, R28, R80 ;  /* 0x0000001c0850723c */ /* 0x040fe60000041850 */
[----:B------:R-:W1:Y:S01]  /*f250*/  MUFU.EX2 R35, R35 ;  /* 0x0000002300237308 */ /* 0x000e620000000800 */
[C---:B-----5:R-:W-:Y:S01]  /*f260*/  F2FP.BF16.F32.PACK_AB R69, R33.reuse, R32 ;  /* 0x000000202145723e */ /* 0x060fe200000010ff */
[----:B------:R-:W-:Y:S01]  /*f270*/  FADD.FTZ R143, R33, R143 ;  /* 0x0000008f218f7221 */ /* 0x000fe20000010000 */
[C---:B------:R-:W-:Y:S06]  /*f280*/  HMMA.16816.F32.BF16 R76, R8.reuse, R30, R76 ;  /* 0x0000001e084c723c */ /* 0x040fec000004184c */
[----:B---3--:R-:W-:Y:S01]  /*f290*/  HMMA.16816.F32.BF16 R72, R8, R16, R72 ;  /* 0x000000100848723c */ /* 0x008fe20000041848 */
[----:B--2---:R-:W-:-:S05]  /*f2a0*/  FADD.FTZ R143, R34, R143 ;  /* 0x0000008f228f7221 */ /* 0x004fca0000010000 */
[----:B------:R-:W-:Y:S01]  /*f2b0*/  HMMA.16816.F32.BF16 R4, R8, R18, R4 ;  /* 0x000000120804723c */ /* 0x000fe20000041804 */
[----:B------:R-:W2:Y:S01]  /*f2c0*/  LDSM.16.MT88.4 R8, [R219+0xf800] ;  /* 0x00f80000db08783b */ /* 0x000ea20000004200 */
[C---:B-1----:R-:W-:Y:S01]  /*f2d0*/  F2FP.BF16.F32.PACK_AB R71, R35.reuse, R34 ;  /* 0x000000222347723e */ /* 0x042fe200000010ff */
[----:B------:R-:W-:Y:S02]  /*f2e0*/  FADD.FTZ R248, R35, R143 ;  /* 0x0000008f23f87221 */ /* 0x000fe40000010000 */
[----:B------:R-:W1:Y:S04]  /*f2f0*/  LDSM.16.MT88.4 R16, [R223+0x13800] ;  /* 0x01380000df10783b */ /* 0x000e680000004200 */
[C---:B------:R-:W-:Y:S06]  /*f300*/  HMMA.16816.F32.BF16 R120, R68.reuse, R12, R120 ;  /* 0x0000000c4478723c */ /* 0x040fec0000041878 */
        /* <DEDUP_REMOVED lines=19> */
.L_x_1650:
        /* <DEDUP_REMOVED lines=14> */
.L_x_1662:
[----:B------:R-:W-:Y:S04]  /*f520*/  DEPBAR.LE SB0, 0x0 ;  /* 0x000080000000791a */ /* 0x000fe80000000000 */
[----:B------:R-:W-:Y:S01]  /*f530*/  BAR.SYNC.DEFER_BLOCKING 0x0 ;  /* 0x0000000000007b1d */ /* 0x000fe20000010000 */
[C---:B------:R-:W-:Y:S01]  /*f540*/  ISETP.GE.AND P4, PT, R238.reuse, UR14, PT ;  /* 0x0000000eee007c0c */ /* 0x040fe2000bf86270 */
[----:B------:R-:W-:Y:S01]  /*f550*/  VIADD R0, R238, 0x40 ;  /* 0x00000040ee007836 */ /* 0x000fe20000000000 */
[----:B------:R-:W-:Y:S01]  /*f560*/  MOV R6, R245 ;  /* 0x000000f500067202 */ /* 0x000fe20000000f00 */
[----:B------:R-:W-:Y:S02]  /*f570*/  VIADD R236, R236, 0xffffffff ;  /* 0xffffffffecec7836 */ /* 0x000fe40000000000 */
[----:B------:R-:W-:Y:S01]  /*f580*/  IMAD.MOV.U32 R5, RZ, RZ, R244 ;  /* 0x000000ffff057224 */ /* 0x000fe200078e00f4 */
[----:B------:R-:W-:Y:S01]  /*f590*/  ISETP.GE.AND P3, PT, R0, UR14, PT ;  /* 0x0000000e00007c0c */ /* 0x000fe2000bf66270 */
[----:B------:R-:W-:Y:S01]  /*f5a0*/  UMOV UR16, UR6 ;  /* 0x0000000600107c82 */ /* 0x000fe20008000000 */
[----:B------:R-:W-:Y:S01]  /*f5b0*/  UMOV UR15, UR7 ;  /* 0x00000007000f7c82 */ /* 0x000fe20008000000 */
[----:B------:R-:W-:Y:S10]  /*f5c0*/  @!P0 BRA `(.L_x_1659) ;  /* 0x0000000000f88947 */ /* 0x000ff40003800000 */
[----:B------:R-:W1:Y:S01]  /*f5d0*/  LDC R0, c[0x0][0x380] ;  /* 0x0000e000ff007b82 */ /* 0x000e620000000800 */
[----:B------:R-:W-:Y:S01]  /*f5e0*/  SHF.L.U32 R3, R236, 0x7, RZ ;  /* 0x00000007ec037819 */ /* 0x000fe200000006ff */
[----:B------:R-:W-:Y:S01]  /*f5f0*/  UMOV UR16, UR11 ;  /* 0x0000000b00107c82 */ /* 0x000fe20008000000 */
[----:B------:R-:W-:Y:S02]  /*f600*/  UMOV UR15, UR10 ;  /* 0x0000000a000f7c82 */ /* 0x000fe40008000000 */
[----:B------:R-:W-:Y:S01]  /*f610*/  IABS R5, R3 ;  /* 0x0000000300057213 */ /* 0x000fe20000000000 */
[C---:B------:R-:W-:Y:S05]  /*f620*/  VIADD R10, R3.reuse, 0x80 ;  /* 0x00000080030a7836 */ /* 0x040fea0000000000 */
[----:B------:R-:W-:Y:S02]  /*f630*/  IABS R7, R10 ;  /* 0x0000000a00077213 */ /* 0x000fe40000000000 */
[-C--:B-1----:R-:W-:Y:S02]  /*f640*/  IABS R2, R0.reuse ;  /* 0x0000000000027213 */ /* 0x082fe40000000000 */
[-C--:B------:R-:W-:Y:S02]  /*f650*/  LOP3.LUT R3, R3, R0.reuse, RZ, 0x3c, !PT ;  /* 0x0000000003037212 */ /* 0x080fe400078e3cff */
[----:B------:R-:W1:Y:S01]  /*f660*/  I2F.RP R8, R2 ;  /* 0x0000000200087306 */ /* 0x000e620000209400 */
[----:B------:R-:W-:Y:S09]  /*f670*/  LOP3.LUT R10, R10, R0, RZ, 0x3c, !PT ;  /* 0x000000000a0a7212 */ /* 0x000ff200078e3cff */
[----:B-1----:R-:W1:Y:S02]  /*f680*/  MUFU.RCP R8, R8 ;  /* 0x0000000800087308 */ /* 0x002e640000001000 */
[----:B-1----:R-:W-:Y:S08]  /*f690*/  VIADD R8, R8, 0xffffffe ;  /* 0x0ffffffe08087836 */ /* 0x002ff00000000000 */
        /* <DEDUP_REMOVED lines=10> */
[C---:B------:R-:W-:Y:S03]  /*f740*/  IMAD R7, R2.reuse, R6, R7 ;  /* 0x0000000602077224 */ /* 0x040fe600078e0207 */
        /* <DEDUP_REMOVED lines=9> */
[----:B------:R-:W-:Y:S02]  /*f7e0*/  ISETP.GE.AND P2, PT, R10, RZ, PT ;  /* 0x000000ff0a00720c */ /* 0x000fe40003f46270 */
[----:B------:R-:W-:Y:S07]  /*f7f0*/  LOP3.LUT R7, RZ, R0, RZ, 0x33, !PT ;  /* 0x00000000ff077212 */ /* 0x000fee00078e33ff */
[----:B------:R-:W-:Y:S02]  /*f800*/  @P5 IADD3 R8, R8, 0x1, RZ ;  /* 0x0000000108085810 */ /* 0x000fe40007ffe0ff */
[----:B------:R-:W-:Y:S01]  /*f810*/  @P6 VIADD R9, R9, 0x1 ;  /* 0x0000000109096836 */ /* 0x000fe20000000000 */
[----:B------:R-:W-:Y:S02]  /*f820*/  ISETP.NE.AND P5, PT, R0, RZ, PT ;  /* 0x000000ff0000720c */ /* 0x000fe40003fa5270 */
[----:B------:R-:W-:Y:S02]  /*f830*/  @!P1 IMAD.MOV R8, RZ, RZ, -R8 ;  /* 0x000000ffff089224 */ /* 0x000fe400078e0a08 */
[----:B------:R-:W-:Y:S03]  /*f840*/  @!P2 IADD3 R9, -R9, RZ, RZ ;  /* 0x000000ff0909a210 */ /* 0x000fe60007ffe1ff */
[C---:B------:R-:W-:Y:S02]  /*f850*/  SEL R8, R7.reuse, R8, !P5 ;  /* 0x0000000807087207 */ /* 0x040fe40006800000 */
[----:B------:R-:W-:Y:S02]  /*f860*/  SEL R7, R7, R9, !P5 ;  /* 0x0000000907077207 */ /* 0x000fe40006800000 */
[CC--:B------:R-:W-:Y:S02]  /*f870*/  LEA R4, P2, R8.reuse, R240.reuse, 0x2 ;  /* 0x000000f008047211 */ /* 0x0c0fe400078410ff */
[C---:B------:R-:W-:Y:S02]  /*f880*/  LEA R2, P1, R7.reuse, R240, 0x2 ;  /* 0x000000f007027211 */ /* 0x040fe400078210ff */
[-C--:B------:R-:W-:Y:S02]  /*f890*/  LEA.HI.X.SX32 R5, R8, R241.reuse, 0x2, P2 ;  /* 0x000000f108057211 */ /* 0x080fe400010f16ff */
[C---:B------:R-:W-:Y:S01]  /*f8a0*/  LEA.HI.X.SX32 R3, R7.reuse, R241, 0x2, P1 ;  /* 0x000000f107037211 */ /* 0x040fe200008f16ff */
[----:B------:R-:W-:Y:S02]  /*f8b0*/  IMAD.IADD R7, R7, 0x1, -R8 ;  /* 0x0000000107077824 */ /* 0x000fe400078e0a08 */
[----:B------:R-:W2:Y:S02]  /*f8c0*/  LDG.E R4, desc[UR12][R4.64] ;  /* 0x0000000c04047981 */ /* 0x000ea4000c1e1900 */
[----:B------:R-:W-:Y:S04]  /*f8d0*/  IMAD R7, R7, R0, -0x80 ;  /* 0xffffff8007077424 */ /* 0x000fe800078e0200 */
[C---:B------:R-:W-:Y:S01]  /*f8e0*/  IMAD R0, R7.reuse, UR10, RZ ;  /* 0x0000000a07007c24 */ /* 0x040fe2000f8e02ff */
[----:B------:R-:W-:Y:S05]  /*f8f0*/  SHF.R.S32.HI R6, RZ, 0x1f, R7 ;  /* 0x0000001fff067819 */ /* 0x000fea0000011407 */
[----:B------:R-:W-:Y:S02]  /*f900*/  IMAD R0, R6, UR11, R0 ;  /* 0x0000000b06007c24 */ /* 0x000fe4000f8e0200 */
[----:B------:R-:W-:Y:S04]  /*f910*/  IMAD.WIDE.U32 R6, R7, UR11, RZ ;  /* 0x0000000b07067c25 */ /* 0x000fe8000f8e00ff */
[----:B------:R-:W-:Y:S01]  /*f920*/  IMAD.IADD R7, R7, 0x1, R0 ;  /* 0x0000000107077824 */ /* 0x000fe200078e0200 */
[----:B------:R1:W2:Y:S02]  /*f930*/  LDG.E R5, desc[UR12][R2.64] ;  /* 0x0000000c02057981 */ /* 0x0002a4000c1e1900 */
[----:B-1----:R-:W1:Y:S01]  /*f940*/  LDC.64 R2, c[0x0][0x238] ;  /* 0x00008e00ff027b82 */ /* 0x002e620000000a00 */
[----:B--2---:R-:W-:Y:S04]  /*f950*/  IADD3 R4, -R5, R4, RZ ;  /* 0x0000000405047210 */ /* 0x004fe80007ffe1ff */
[----:B------:R-:W-:Y:S01]  /*f960*/  SHF.R.S32.HI R5, RZ, 0x1f, R4 ;  /* 0x0000001fff057819 */ /* 0x000fe20000011404 */
[CC--:B-1----:R-:W-:Y:S04]  /*f970*/  IMAD.WIDE.U32 R6, R4.reuse, R2.reuse, R6 ;  /* 0x0000000204067225 */ /* 0x0c2fe800078e0006 */
[----:B------:R-:W-:Y:S04]  /*f980*/  IMAD R5, R5, R2, RZ ;  /* 0x0000000205057224 */ /* 0x000fe800078e02ff */
[----:B------:R-:W-:Y:S05]  /*f990*/  IMAD R5, R4, R3, R5 ;  /* 0x0000000304057224 */ /* 0x000fea00078e0205 */
[----:B------:R-:W-:Y:S07]  /*f9a0*/  IADD3 R5, R7, R5, RZ ;  /* 0x0000000507057210 */ /* 0x000fee0007ffe0ff */
.L_x_1659:
[CC--:B------:R-:W-:Y:S01]  /*f9b0*/  LEA R250, P2, R6.reuse, R137.reuse, 0x1 ;  /* 0x0000008906fa7211 */ /* 0x0c0fe200078408ff */
[----:B------:R-:W-:Y:S01]  /*f9c0*/  @P4 STS.128 [R237+0xc000], RZ ;  /* 0x00c000ffed004388 */ /* 0x000fe20000000c00 */
[C---:B------:R-:W-:Y:S02]  /*f9d0*/  IADD3 R0, P1, R235.reuse, R6, RZ ;  /* 0x00000006eb007210 */ /* 0x040fe40007f3e0ff */
[-C--:B------:R-:W-:Y:S02]  /*f9e0*/  LEA.HI.X R251, R6, R136.reuse, R5, 0x1, P2 ;  /* 0x0000008806fb7211 */ /* 0x080fe400010f0c05 */
[----:B------:R-:W-:Y:S02]  /*f9f0*/  @!P4 LEA R16, P5, R0, R137, 0x1 ;  /* 0x000000890010c211 */ /* 0x000fe400078a08ff */
[----:B------:R-:W-:Y:S01]  /*fa00*/  IADD3.X R3, R234, R5, RZ, P1, !PT ;  /* 0x00000005ea037210 */ /* 0x000fe20000ffe4ff */
        /* <DEDUP_REMOVED lines=8> */
[C---:B------:R-:W-:Y:S02]  /*fa90*/  IADD3 R2, P2, R235.reuse, R0, RZ ;  /* 0x00000000eb027210 */ /* 0x040fe40007f5e0ff */
[----:B------:R-:W-:Y:S01]  /*faa0*/  @!PT LDS RZ, [RZ] ;  /* 0x00000000fffff984 */ /* 0x000fe20000000800 */
[----:B------:R-:W-:Y:S01]  /*fab0*/  @!PT LDS RZ, [RZ] ;  /* 0x00000000fffff984 */ /* 0x000fe20000000800 */
[----:B------:R-:W-:Y:S01]  /*fac0*/  @!PT LDS RZ, [RZ] ;  /* 0x00000000fffff984 */ /* 0x000fe20000000800 */
[----:B------:R-:W-:Y:S02]  /*fad0*/  @!P3 LDGSTS.E.BYPASS.LTC128B.128 [R237+0x10000], desc[UR12][R250.64+0x80] ;  /* 0x10000080faedbfae */ /* 0x000fe4000b901d4c */
[----:B------:R-:W-:Y:S03]  /*fae0*/  @!P4 LEA R14, P5, R2, R137, 0x1 ;  /* 0x00000089020ec211 */ /* 0x000fe600078a08ff */
[----:B------:R-:W-:Y:S01]  /*faf0*/  @P4 STS.128 [R237+0xc800], RZ ;  /* 0x00c800ffed004388 */ /* 0x000fe20000000c00 */
[----:B------:R-:W-:Y:S02]  /*fb00*/  IADD3.X R3, R234, R3, RZ, P2, !PT ;  /* 0x00000003ea037210 */ /* 0x000fe400017fe4ff */
[CC--:B------:R-:W-:Y:S02]  /*fb10*/  @!P3 LEA R8, P1, R2.reuse, R137.reuse, 0x1 ;  /* 0x000000890208b211 */ /* 0x0c0fe400078208ff */
[----:B------:R-:W-:Y:S01]  /*fb20*/  @!PT LDS RZ, [RZ] ;  /* 0x00000000fffff984 */ /* 0x000fe20000000800 */
[----:B------:R-:W-:Y:S01]  /*fb30*/  @!PT LDS RZ, [RZ] ;  /* 0x00000000fffff984 */ /* 0x000fe20000000800 */
[----:B------:R-:W-:Y:S01]  /*fb40*/  @!PT LDS RZ, [RZ] ;  /* 0x00000000fffff984 */ /* 0x000fe20000000800 */
[----:B------:R1:W-:Y:S01]  /*fb50*/  @!P4 LDGSTS.E.BYPASS.LTC128B.128 [R237+0xc800], desc[UR12][R16.64] ;  /* 0x0c80000010edcfae */ /* 0x0003e2000b901d4c */
[CCC-:B------:R-:W-:Y:S02]  /*fb60*/  @!P4 LEA.HI.X R15, R2.reuse, R136.reuse, R3.reuse, 0x1, P5 ;  /* 0x00000088020fc211 */ /* 0x1c0fe400028f0c03 */
[----:B------:R-:W-:Y:S02]  /*fb70*/  @!P3 LEA.HI.X R9, R2, R136, R3, 0x1, P1 ;  /* 0x000000880209b211 */ /* 0x000fe400008f0c03 */
[----:B------:R-:W-:Y:S01]  /*fb80*/  @P3 STS.128 [R237+0x10800], RZ ;  /* 0x010800ffed003388 */ /* 0x000fe20000000c00 */
[C---:B------:R-:W-:Y:S04]  /*fb90*/  IADD3 R0, P2, R235.reuse, R2, RZ ;  /* 0x00000002eb007210 */ /* 0x040fe80007f5e0ff */
[----:B------:R-:W-:Y:S01]  /*fba0*/  @!PT LDS RZ, [RZ] ;  /* 0x00000000fffff984 */ /* 0x000fe20000000800 */
[----:B------:R-:W-:Y:S01]  /*fbb0*/  @!PT LDS RZ, [RZ] ;  /* 0x00000000fffff984 */ /* 0x000fe20000000800 */
[----:B------:R-:W-:Y:S01]  /*fbc0*/  @!PT LDS RZ, [RZ] ;  /* 0x00000000fffff984 */ /* 0x000fe20000000800 */
[----:B------:R-:W-:Y:S01]  /*fbd0*/  @!P3 LDGSTS.E.BYPASS.LTC128B.128 [R237+0x10800], desc[UR12][R10.64+0x80] ;  /* 0x108000800aedbfae */ /* 0x000fe2000b901d4c */
[----:B------:R-:W-:Y:S02]  /*fbe0*/  @!P4 LEA R12, P5, R0, R137, 0x1 ;  /* 0x00000089000cc211 */ /* 0x000fe400078a08ff */
[----:B------:R-:W-:Y:S02]  /*fbf0*/  IADD3.X R3, R234, R3, RZ, P2, !PT ;  /* 0x00000003ea037210 */ /* 0x000fe400017fe4ff */
        /* <DEDUP_REMOVED lines=8> */
[C---:B------:R-:W-:Y:S02]  /*fc80*/  IADD3 R2, P2, R235.reuse, R0, RZ ;  /* 0x00000000eb027210 */ /* 0x040fe40007f5e0ff */
[----:B------:R-:W-:Y:S02]  /*fc90*/  @P3 STS.128 [R237+0x11000], RZ ;  /* 0x011000ffed003388 */ /* 0x000fe40000000c00 */
[----:B------:R-:W-:Y:S03]  /*fca0*/  @!P4 LEA R20, P5, R2, R137, 0x1 ;  /* 0x000000890214c211 */ /* 0x000fe600078a08ff */
[----:B------:R-:W-:Y:S01]  /*fcb0*/  @!PT LDS RZ, [RZ] ;  /* 0x00000000fffff984 */ /* 0x000fe20000000800 */
[----:B------:R-:W-:Y:S01]  /*fcc0*/  @!PT LDS RZ, [RZ] ;  /* 0x00000000fffff984 */ /* 0x000fe20000000800 */
[----:B------:R-:W-:Y:S01]  /*fcd0*/  @!PT LDS RZ, [RZ] ;  /* 0x00000000fffff984 */ /* 0x000fe20000000800 */
[----:B------:R2:W-:Y:S01]  /*fce0*/  @!P3 LDGSTS.E.BYPASS.LTC128B.128 [R237+0x11000], desc[UR12][R8.64+0x80] ;  /* 0x1100008008edbfae */ /* 0x0005e2000b901d4c */
[----:B------:R-:W-:Y:S02]  /*fcf0*/  IADD3.X R3, R234, R3, RZ, P2, !PT ;  /* 0x00000003ea037210 */ /* 0x000fe400017fe4ff */
        /* <DEDUP_REMOVED lines=8> */
[C---:B------:R-:W-:Y:S04]  /*fd80*/  IADD3 R0, P2, R235.reuse, R2, RZ ;  /* 0x00000002eb007210 */ /* 0x040fe80007f5e0ff */
[----:B------:R-:W-:Y:S01]  /*fd90*/  @P3 STS.128 [R237+0x11800], RZ ;  /* 0x011800ffed003388 */ /* 0x000fe20000000c00 */
[----:B------:R-:W-:Y:S02]  /*fda0*/  @!P4 LEA R24, P5, R0, R137, 0x1 ;  /* 0x000000890018c211 */ /* 0x000fe400078a08ff */
[----:B------:R-:W-:Y:S02]  /*fdb0*/  IADD3.X R3, R234, R3, RZ, P2, !PT ;  /* 0x00000003ea037210 */ /* 0x000fe400017fe4ff */
        /* <DEDUP_REMOVED lines=16> */
[CC--:B-1----:R-:W-:Y:S02]  /*fec0*/  @!P3 LEA R16, P2, R4.reuse, R137.reuse, 0x1 ;  /* 0x000000890410b211 */ /* 0x0c2fe400078408ff */
        /* <DEDUP_REMOVED lines=12> */
[----:B------:R-:W-:Y:S02]  /*ff90*/  @!P4 LEA R26, P5, R2, R137, 0x1 ;  /* 0x00000089021ac211 */ /* 0x000fe400078a08ff */
[----:B------:R-:W-:Y:S02]  /*ffa0*/  IADD3.X R0, R234, R3, RZ, P1, !PT ;  /* 0x00000003ea007210 */ /* 0x000fe40000ffe4ff */
[----:B------:R-:W-:Y:S01]  /*ffb0*/  @P3 STS.128 [R237+0x12800], RZ ;  /* 0x012800ffed003388 */ /* 0x000fe20000000c00 */
[C---:B------:R-:W-:Y:S02]  /*ffc0*/  @!P3 LEA R30, P1, R2.reuse, R137, 0x1 ;  /* 0x00000089021eb211 */ /* 0x040fe400078208ff */
[CCC-:B------:R-:W-:Y:S02]  /*ffd0*/  @!P4 LEA.HI.X R27, R2.reuse, R136.reuse, R0.reuse, 0x1, P5 ;  /* 0x00000088021bc211 */ /* 0x1c0fe400028f0c00 */
[----:B------:R-:W-:Y:S01]  /*ffe0*/  @!PT LDS RZ, [RZ] ;  /* 0x00000000fffff984 */ /* 0x000fe20000000800 */
[----:B------:R-:W-:Y:S01]  /*fff0*/  @!PT LDS RZ, [RZ] ;  /* 0x00000000fffff984 */ /* 0x000fe20000000800 */
[----:B------:R-:W-:Y:S01]  /*10000*/  @!PT LDS RZ, [RZ] ;  /* 0x00000000fffff984 */ /* 0x000fe20000000800 */
[----:B------:R-:W-:Y:S01]  /*10010*/  @!P3 LDGSTS.E.BYPASS.LTC128B.128 [R237+0x12800], desc[UR12][R22.64+0x80] ;  /* 0x1280008016edbfae */ /* 0x000fe2000b901d4c */
[----:B------:R-:W-:Y:S02]  /*10020*/  @!P3 LEA.HI.X R31, R2, R136, R0, 0x1, P1 ;  /* 0x00000088021fb211 */ /* 0x000fe400008f0c00 */
[----:B------:R-:W-:Y:S02]  /*10030*/  ISETP.GT.AND P1, PT, R236, R231, PT ;  /* 0x000000e7ec00720c */ /* 0x000fe40003f24270 */
        /* <DEDUP_REMOVED lines=20> */
[----:B------:R-:W-:Y:S05]  /*10180*/  LDSM.16.M88.4 R64, [R229] ;  /* 0x00000000e540783b */ /* 0x000fea0000000200 */
[----:B--2---:R-:W2:Y:S05]  /*10190*/  LDSM.16.M88.4 R8, [R228+0x4000] ;  /* 0x00400000e408783b */ /* 0x004eaa0000000200 */
[----:B-1----:R-:W1:Y:S05]  /*101a0*/  LDSM.16.M88.4 R16, [R228+0x4800] ;  /* 0x00480000e410783b */ /* 0x002e6a0000000200 */
[----:B---3--:R-:W3:Y:S05]  /*101b0*/  LDSM.16.M88.4 R24, [R228+0x5000] ;  /* 0x00500000e418783b */ /* 0x008eea0000000200 */
[----:B------:R-:W4:Y:S05]  /*101c0*/  LDSM.16.M88.4 R32, [R228+0x5800] ;  /* 0x00580000e420783b */ /* 0x000f2a0000000200 */
[----:B------:R-:W0:Y:S05]  /*101d0*/  LDGDEPBAR ;  /* 0x00000000000079af */ /* 0x000e2a0000000000 */
[----:B------:R-:W5:Y:S05]  /*101e0*/  LDSM.16.M88.4 R40, [R228+0x6000] ;  /* 0x00600000e428783b */ /* 0x000f6a0000000200 */
[----:B------:R-:W5:Y:S05]  /*101f0*/  LDSM.16.M88.4 R48, [R228+0x6800] ;  /* 0x00680000e430783b */ /* 0x000f6a0000000200 */
[----:B------:R-:W5:Y:S05]  /*10200*/  LDSM.16.M88.4 R56, [R228+0x7000] ;  /* 0x00700000e438783b */ /* 0x000f6a0000000200 */
[----:B------:R-:W5:Y:S01]  /*10210*/  LDSM.16.M88.4 R136, [R228+0x7800] ;  /* 0x00780000e488783b */ /* 0x000f620000000200 */
[C---:B--2---:R-:W-:Y:S04]  /*10220*/  HMMA.16816.F32.BF16 R4, R64.reuse, R8, RZ ;  /* 0x000000084004723c */ /* 0x044fe800000418ff */
[----:B------:R-:W-:Y:S02]  /*10230*/  LDSM.16.M88.4 R140, [R227] ;  /* 0x00000000e38c783b */ /* 0x000fe40000000200 */
[C---:B------:R-:W-:Y:S03]  /*10240*/  HMMA.16816.F32.BF16 R8, R64.reuse, R10, RZ ;  /* 0x0000000a4008723c */ /* 0x040fe600000418ff */
[----:B------:R-:W2:Y:S03]  /*10250*/  LDSM.16.M88.4 R144, [R226] ;  /* 0x00000000e290783b */ /* 0x000ea60000000200 */
[C---:B-1----:R-:W-:Y:S02]  /*10260*/  HMMA.16816.F32.BF16 R12, R64.reuse, R16, RZ ;  /* 0x00000010400c723c */ /* 0x042fe400000418ff */
[----:B------:R-:W1:Y:S04]  /*10270*/  LDSM.16.M88.4 R148, [R218] ;  /* 0x00000000da94783b */ /* 0x000e680000000200 */
[C---:B------:R-:W-:Y:S01]  /*10280*/  HMMA.16816.F32.BF16 R16, R64.reuse, R18, RZ ;  /* 0x000000124010723c */ /* 0x040fe200000418ff */
[----:B------:R-:W1:Y:S05]  /*10290*/  LDSM.16.M88.4 R152, [R217] ;  /* 0x00000000d998783b */ /* 0x000e6a0000000200 */
[C---:B---3--:R-:W-:Y:S01]  /*102a0*/  HMMA.16816.F32.BF16 R20, R64.reuse, R24, RZ ;  /* 0x000000184014723c */ /* 0x048fe200000418ff */
[----:B------:R-:W3:Y:S05]  /*102b0*/  LDSM.16.M88.4 R156, [R216] ;  /* 0x00000000d89c783b */ /* 0x000eea0000000200 */
[C---:B------:R-:W-:Y:S01]  /*102c0*/  HMMA.16816.F32.BF16 R24, R64.reuse, R26, RZ ;  /* 0x0000001a4018723c */ /* 0x040fe200000418ff */
[----:B------:R-:W3:Y:S05]  /*102d0*/  LDSM.16.M88.4 R160, [R215] ;  /* 0x00000000d7a0783b */ /* 0x000eea0000000200 */
[C---:B----4-:R-:W-:Y:S01]  /*102e0*/  HMMA.16816.F32.BF16 R28, R64.reuse, R32, RZ ;  /* 0x00000020401c723c */ /* 0x050fe200000418ff */
[----:B------:R-:W4:Y:S05]  /*102f0*/  LDSM.16.M88.4 R164, [R214] ;  /* 0x00000000d6a4783b */ /* 0x000f2a0000000200 */
[C---:B------:R-:W-:Y:S01]  /*10300*/  HMMA.16816.F32.BF16 R32, R64.reuse, R34, RZ ;  /* 0x000000224020723c */ /* 0x040fe200000418ff */
[----:B------:R-:W4:Y:S05]  /*10310*/  LDSM.16.M88.4 R168, [R213] ;  /* 0x00000000d5a8783b */ /* 0x000f2a0000000200 */
[C---:B-----5:R-:W-:Y:S01]  /*10320*/  HMMA.16816.F32.BF16 R36, R64.reuse, R40, RZ ;  /* 0x000000284024723c */ /* 0x060fe200000418ff */
[----:B------:R-:W5:Y:S05]  /*10330*/  LDSM.16.M88.4 R172, [R212] ;  /* 0x00000000d4ac783b */ /* 0x000f6a0000000200 */
[C---:B------:R-:W-:Y:S01]  /*10340*/  HMMA.16816.F32.BF16 R40, R64.reuse, R42, RZ ;  /* 0x0000002a4028723c */ /* 0x040fe200000418ff */
[----:B------:R-:W-:Y:S05]  /*10350*/  LDSM.16.M88.4 R176, [R225] ;  /* 0x00000000e1b0783b */ /* 0x000fea0000000200 */
[C---:B------:R-:W-:Y:S01]  /*10360*/  HMMA.16816.F32.BF16 R44, R64.reuse, R48, RZ ;  /* 0x00000030402c723c */ /* 0x040fe200000418ff */
[----:B------:R-:W5:Y:S05]  /*10370*/  LDSM.16.M88.4 R180, [R222+0x4000] ;  /* 0x00400000deb4783b */ /* 0x000f6a0000000200 */
[C---:B------:R-:W-:Y:S01]  /*10380*/  HMMA.16816.F32.BF16 R48, R64.reuse, R50, RZ ;  /* 0x000000324030723c */ /* 0x040fe200000418ff */
[----:B------:R-:W-:Y:S05]  /*10390*/  LDSM.16.M88.4 R184, [R211+0x3000] ;  /* 0x00300000d3b8783b */ /* 0x000fea0000000200 */
[C---:B------:R-:W-:Y:S01]  /*103a0*/  HMMA.16816.F32.BF16 R52, R64.reuse, R56, RZ ;  /* 0x000000384034723c */ /* 0x040fe200000418ff */
[----:B------:R-:W-:Y:S05]  /*103b0*/  LDSM.16.M88.4 R188, [R222+0xb000] ;  /* 0x00b00000debc783b */ /* 0x000fea0000000200 */
[C---:B------:R-:W-:Y:S01]  /*103c0*/  HMMA.16816.F32.BF16 R56, R64.reuse, R58, RZ ;  /* 0x0000003a4038723c */ /* 0x040fe200000418ff */
[----:B------:R-:W-:Y:S05]  /*103d0*/  LDSM.16.M88.4 R192, [R222+0xb800] ;  /* 0x00b80000dec0783b */ /* 0x000fea0000000200 */
[C---:B------:R-:W-:Y:S01]  /*103e0*/  HMMA.16816.F32.BF16 R60, R64.reuse, R136, RZ ;  /* 0x00000088403c723c */ /* 0x040fe200000418ff */
[----:B------:R-:W-:Y:S05]  /*103f0*/  LDSM.16.M88.4 R196, [R224+0x2000] ;  /* 0x00200000e0c4783b */ /* 0x000fea0000000200 */
[----:B------:R-:W-:Y:S01]  /*10400*/  HMMA.16816.F32.BF16 R64, R64, R138, RZ ;  /* 0x0000008a4040723c */ /* 0x000fe200000418ff */
[----:B------:R-:W5:Y:S05]  /*10410*/  LDSM.16.M88.4 R136, [R222+0x4800] ;  /* 0x00480000de88783b */ /* 0x000f6a0000000200 */
[C---:B--2---:R-:W-:Y:S01]  /*10420*/  HMMA.16816.F32.BF16 R4, R140.reuse, R144, R4 ;  /* 0x000000908c04723c */ /* 0x044fe20000041804 */
[----:B------:R-:W-:Y:S05]  /*10430*/  LDSM.16.M88.4 R200, [R211+0x4000] ;  /* 0x00400000d3c8783b */ /* 0x000fea0000000200 */
[C---:B------:R-:W-:Y:S01]  /*10440*/  HMMA.16816.F32.BF16 R8, R140.reuse, R146, R8 ;  /* 0x000000928c08723c */ /* 0x040fe20000041808 */
[----:B------:R-:W2:Y:S05]  /*10450*/  LDSM.16.M88.4 R144, [R222+0x5000] ;  /* 0x00500000de90783b */ /* 0x000eaa0000000200 */
        /* <DEDUP_REMOVED lines=14> */
[----:B------:R-:W-:Y:S05]  /*10540*/  LDSM.16.M88.4 R164, [R211] ;  /* 0x00000000d3a4783b */ /* 0x000fea0000000200 */
[C---:B------:R-:W-:Y:S06]  /*10550*/  HMMA.16816.F32.BF16 R52, R140.reuse, R168, R52 ;  /* 0x000000a88c34723c */ /* 0x040fec0000041834 */
[C---:B------:R-:W-:Y:S01]  /*10560*/  HMMA.16816.F32.BF16 R56, R140.reuse, R170, R56 ;  /* 0x000000aa8c38723c */ /* 0x040fe20000041838 */
[----:B------:R-:W-:Y:S05]  /*10570*/  LDSM.16.M88.4 R168, [R211+0x800] ;  /* 0x00080000d3a8783b */ /* 0x000fea0000000200 */
[C---:B-----5:R-:W-:Y:S06]  /*10580*/  HMMA.16816.F32.BF16 R60, R140.reuse, R172, R60 ;  /* 0x000000ac8c3c723c */ /* 0x060fec000004183c */
[----:B------:R-:W-:Y:S01]  /*10590*/  HMMA.16816.F32.BF16 R64, R140, R174, R64 ;  /* 0x000000ae8c40723c */ /* 0x000fe20000041840 */
[----:B------:R-:W3:Y:S05]  /*105a0*/  LDSM.16.M88.4 R140, [R222+0x6800] ;  /* 0x00680000de8c783b */ /* 0x000eea0000000200 */
[C---:B------:R-:W-:Y:S01]  /*105b0*/  HMMA.16816.F32.BF16 R4, R176.reuse, R180, R4 ;  /* 0x000000b4b004723c */ /* 0x040fe20000041804 */
[----:B------:R-:W-:Y:S05]  /*105c0*/  LDSM.16.M88.4 R172, [R211+0x1000] ;  /* 0x00100000d3ac783b */ /* 0x000fea0000000200 */
[C---:B------:R-:W-:Y:S01]  /*105d0*/  HMMA.16816.F32.BF16 R8, R176.reuse, R182, R8 ;  /* 0x000000b6b008723c */ /* 0x040fe20000041808 */
[----:B------:R-:W-:Y:S05]  /*105e0*/  LDSM.16.M88.4 R180, [R211+0x1800] ;  /* 0x00180000d3b4783b */ /* 0x000fea0000000200 */
[C---:B------:R-:W-:Y:S06]  /*105f0*/  HMMA.16816.F32.BF16 R12, R176.reuse, R136, R12 ;  /* 0x00000088b00c723c */ /* 0x040fec000004180c */
[C---:B------:R-:W-:Y:S01]  /*10600*/  HMMA.16816.F32.BF16 R16, R176.reuse, R138, R16 ;  /* 0x0000008ab010723c */ /* 0x040fe20000041810 */
[----:B------:R-:W4:Y:S05]  /*10610*/  LDSM.16.M88.4 R136, [R224] ;  /* 0x00000000e088783b */ /* 0x000f2a0000000200 */
[C---:B--2---:R-:W-:Y:S06]  /*10620*/  HMMA.16816.F32.BF16 R20, R176.reuse, R144, R20 ;  /* 0x00000090b014723c */ /* 0x044fec0000041814 */
[C---:B------:R-:W-:Y:S01]  /*10630*/  HMMA.16816.F32.BF16 R24, R176.reuse, R146, R24 ;  /* 0x00000092b018723c */ /* 0x040fe20000041818 */
[----:B------:R-:W2:Y:S05]  /*10640*/  LDSM.16.M88.4 R144, [R211+0x2000] ;  /* 0x00200000d390783b */ /* 0x000eaa0000000200 */
[C---:B-1----:R-:W-:Y:S06]  /*10650*/  HMMA.16816.F32.BF16 R28, R176.reuse, R148, R28 ;  /* 0x00000094b01c723c */ /* 0x042fec000004181c */
[C---:B------:R-:W-:Y:S01]  /*10660*/  HMMA.16816.F32.BF16 R32, R176.reuse, R150, R32 ;  /* 0x00000096b020723c */ /* 0x040fe20000041820 */
[----:B------:R-:W1:Y:S05]  /*10670*/  LDSM.16.M88.4 R148, [R211+0x2800] ;  /* 0x00280000d394783b */ /* 0x000e6a0000000200 */
[C---:B------:R-:W-:Y:S06]  /*10680*/  HMMA.16816.F32.BF16 R36, R176.reuse, R152, R36 ;  /* 0x00000098b024723c */ /* 0x040fec0000041824 */
[C---:B------:R-:W-:Y:S01]  /*10690*/  HMMA.16816.F32.BF16 R40, R176.reuse, R154, R40 ;  /* 0x0000009ab028723c */ /* 0x040fe20000041828 */
[----:B------:R-:W-:Y:S05]  /*106a0*/  LDSM.16.M88.4 R152, [R229+0x2000] ;  /* 0x00200000e598783b */ /* 0x000fea0000000200 */
[C---:B---3--:R-:W-:Y:S06]  /*106b0*/  HMMA.16816.F32.BF16 R44, R176.reuse, R140, R44 ;  /* 0x0000008cb02c723c */ /* 0x048fec000004182c */
[C---:B------:R-:W-:Y:S01]  /*106c0*/  HMMA.16816.F32.BF16 R48, R176.reuse, R142, R48 ;  /* 0x0000008eb030723c */ /* 0x040fe20000041830 */
[----:B------:R-:W3:Y:S05]  /*106d0*/  LDSM.16.M88.4 R140, [R211+0x3800] ;  /* 0x00380000d38c783b */ /* 0x000eea0000000200 */
[C---:B------:R-:W-:Y:S06]  /*106e0*/  HMMA.16816.F32.BF16 R52, R176.reuse, R156, R52 ;  /* 0x0000009cb034723c */ /* 0x040fec0000041834 */
[C---:B------:R-:W-:Y:S01]  /*106f0*/  HMMA.16816.F32.BF16 R56, R176.reuse, R158, R56 ;  /* 0x0000009eb038723c */ /* 0x040fe20000041838 */
[----:B------:R-:W5:Y:S05]  /*10700*/  LDSM.16.M88.4 R156, [R228+0x8000] ;  /* 0x00800000e49c783b */ /* 0x000f6a0000000200 */
[C---:B------:R-:W-:Y:S06]  /*10710*/  HMMA.16816.F32.BF16 R60, R176.reuse, R160, R60 ;  /* 0x000000a0b03c723c */ /* 0x040fec000004183c */
[----:B------:R-:W-:Y:S01]  /*10720*/  HMMA.16816.F32.BF16 R64, R176, R162, R64 ;  /* 0x000000a2b040723c */ /* 0x000fe20000041840 */
[----:B------:R-:W5:Y:S05]  /*10730*/  LDSM.16.M88.4 R160, [R228+0x8800] ;  /* 0x00880000e4a0783b */ /* 0x000f6a0000000200 */
[C---:B----4-:R-:W-:Y:S01]  /*10740*/  HMMA.16816.F32.BF16 R4, R136.reuse, R164, R4 ;  /* 0x000000a48804723c */ /* 0x050fe20000041804 */
[----:B------:R-:W-:Y:S05]  /*10750*/  LDSM.16.M88.4 R176, [R222+0x8000] ;  /* 0x00800000deb0783b */ /* 0x000fea0000000200 */
        /* <DEDUP_REMOVED lines=8> */
[C---:B------:R-:W-:Y:S06]  /*107e0*/  HMMA.16816.F32.BF16 R28, R136.reuse, R180, R28 ;  /* 0x000000b4881c723c */ /* 0x040fec000004181c */
[C---:B------:R-:W-:Y:S01]  /*107f0*/  HMMA.16816.F32.BF16 R32, R136.reuse, R182, R32 ;  /* 0x000000b68820723c */ /* 0x040fe20000041820 */
[----:B------:R-:W-:Y:S05]  /*10800*/  LDSM.16.M88.4 R180, [R222+0x9800] ;  /* 0x00980000deb4783b */ /* 0x000fea0000000200 */
        /* <DEDUP_REMOVED lines=10> */
[----:B------:R-:W-:Y:S01]  /*108b0*/  HMMA.16816.F32.BF16 R64, R136, R142, R64 ;  /* 0x0000008e8840723c */ /* 0x000fe20000041840 */
[----:B------:R-:W3:Y:S05]  /*108c0*/  LDSM.16.M88.4 R136, [R228+0xb000] ;  /* 0x00b00000e488783b */ /* 0x000eea0000000200 */
[C---:B-----5:R-:W-:Y:S01]  /*108d0*/  HMMA.16816.F32.BF16 R4, R152.reuse, R156, R4 ;  /* 0x0000009c9804723c */ /* 0x060fe20000041804 */
[----:B------:R-:W5:Y:S05]  /*108e0*/  LDSM.16.M88.4 R140, [R228+0xb800] ;  /* 0x00b80000e48c783b */ /* 0x000f6a0000000200 */
[C---:B------:R-:W-:Y:S01]  /*108f0*/  HMMA.16816.F32.BF16 R8, R152.reuse, R158, R8 ;  /* 0x0000009e9808723c */ /* 0x040fe20000041808 */
[----:B------:R-:W5:Y:S05]  /*10900*/  LDSM.16.M88.4 R156, [R227+0x2000] ;  /* 0x00200000e39c783b */ /* 0x000f6a0000000200 */
[C---:B------:R-:W-:Y:S06]  /*10910*/  HMMA.16816.F32.BF16 R12, R152.reuse, R160, R12 ;  /* 0x000000a0980c723c */ /* 0x040fec000004180c */
[C---:B------:R-:W-:Y:S01]  /*10920*/  HMMA.16816.F32.BF16 R16, R152.reuse, R162, R16 ;  /* 0x000000a29810723c */ /* 0x040fe20000041810 */
[----:B------:R-:W5:Y:S05]  /*10930*/  LDSM.16.M88.4 R160, [R209] ;  /* 0x00000000d1a0783b */ /* 0x000f6a0000000200 */
[C---:B----4-:R-:W-:Y:S06]  /*10940*/  HMMA.16816.F32.BF16 R20, R152.reuse, R164, R20 ;  /* 0x000000a49814723c */ /* 0x050fec0000041814 */
[C---:B------:R-:W-:Y:S01]  /*10950*/  HMMA.16816.F32.BF16 R24, R152.reuse, R166, R24 ;  /* 0x000000a69818723c */ /* 0x040fe20000041818 */
[----:B------:R-:W4:Y:S05]  /*10960*/  LDSM.16.M88.4 R164, [R208] ;  /* 0x00000000d0a4783b */ /* 0x000f2a0000000200 */
[C---:B--2---:R-:W-:Y:S06]  /*10970*/  HMMA.16816.F32.BF16 R28, R152.reuse, R144, R28 ;  /* 0x00000090981c723c */ /* 0x044fec000004181c */
[C---:B------:R-:W-:Y:S01]  /*10980*/  HMMA.16816.F32.BF16 R32, R152.reuse, R146, R32 ;  /* 0x000000929820723c */ /* 0x040fe20000041820 */
[----:B------:R-:W2:Y:S05]  /*10990*/  LDSM.16.M88.4 R144, [R207] ;  /* 0x00000000cf90783b */ /* 0x000eaa0000000200 */
[C---:B-1----:R-:W-:Y:S06]  /*109a0*/  HMMA.16816.F32.BF16 R36, R152.reuse, R148, R36 ;  /* 0x000000949824723c */ /* 0x042fec0000041824 */
[C---:B------:R-:W-:Y:S01]  /*109b0*/  HMMA.16816.F32.BF16 R40, R152.reuse, R150, R40 ;  /* 0x000000969828723c */ /* 0x040fe20000041828 */
[----:B------:R-:W-:Y:S05]  /*109c0*/  LDSM.16.M88.4 R148, [R204] ;  /* 0x00000000cc94783b */ /* 0x000fea0000000200 */
[C---:B------:R-:W-:Y:S06]  /*109d0*/  HMMA.16816.F32.BF16 R44, R152.reuse, R168, R44 ;  /* 0x000000a8982c723c */ /* 0x040fec000004182c */
[C---:B------:R-:W-:Y:S01]  /*109e0*/  HMMA.16816.F32.BF16 R48, R152.reuse, R170, R48 ;  /* 0x000000aa9830723c */ /* 0x040fe20000041830 */
[----:B------:R-:W-:Y:S05]  /*109f0*/  LDSM.16.M88.4 R168, [R225+0x2000] ;  /* 0x00200000e1a8783b */ /* 0x000fea0000000200 */
[C---:B---3--:R-:W-:Y:S06]  /*10a00*/  HMMA.16816.F32.BF16 R52, R152.reuse, R136, R52 ;  /* 0x000000889834723c */ /* 0x048fec0000041834 */
[C---:B------:R-:W-:Y:S01]  /*10a10*/  HMMA.16816.F32.BF16 R56, R152.reuse, R138, R56 ;  /* 0x0000008a9838723c */ /* 0x040fe20000041838 */
[----:B------:R-:W1:Y:S05]  /*10a20*/  LDSM.16.M88.4 R136, [R206] ;  /* 0x00000000ce88783b */ /* 0x000e6a0000000200 */
[C---:B-----5:R-:W-:Y:S06]  /*10a30*/  HMMA.16816.F32.BF16 R60, R152.reuse, R140, R60 ;  /* 0x0000008c983c723c */ /* 0x060fec000004183c */
[----:B------:R-:W-:Y:S01]  /*10a40*/  HMMA.16816.F32.BF16 R64, R152, R142, R64 ;  /* 0x0000008e9840723c */ /* 0x000fe20000041840 */
[----:B------:R-:W3:Y:S05]  /*10a50*/  LDSM.16.M88.4 R140, [R205] ;  /* 0x00000000cd8c783b */ /* 0x000eea0000000200 */
[----:B------:R-:W5:Y:S01]  /*10a60*/  LDSM.16.M88.4 R152, [R135] ;  /* 0x000000008798783b */ /* 0x000f620000000200 */
[C---:B------:R-:W-:Y:S06]  /*10a70*/  HMMA.16816.F32.BF16 R4, R156.reuse, R172, R4 ;  /* 0x000000ac9c04723c */ /* 0x040fec0000041804 */
[C---:B------:R-:W-:Y:S01]  /*10a80*/  HMMA.16816.F32.BF16 R8, R156.reuse, R174, R8 ;  /* 0x000000ae9c08723c */ /* 0x040fe20000041808 */
[----:B------:R-:W-:Y:S05]  /*10a90*/  LDSM.16.M88.4 R172, [R222+0x9000] ;  /* 0x00900000deac783b */ /* 0x000fea0000000200 */
[C---:B------:R-:W-:Y:S06]  /*10aa0*/  HMMA.16816.F32.BF16 R12, R156.reuse, R160, R12 ;  /* 0x000000a09c0c723c */ /* 0x040fec000004180c */
[C---:B------:R-:W-:Y:S01]  /*10ab0*/  HMMA.16816.F32.BF16 R16, R156.reuse, R162, R16 ;  /* 0x000000a29c10723c */ /* 0x040fe20000041810 */
[----:B------:R-:W5:Y:S05]  /*10ac0*/  LDSM.16.M88.4 R160, [R222+0x8800] ;  /* 0x00880000dea0783b */ /* 0x000f6a0000000200 */
[C---:B----4-:R-:W-:Y:S06]  /*10ad0*/  HMMA.16816.F32.BF16 R20, R156.reuse, R164, R20 ;  /* 0x000000a49c14723c */ /* 0x050fec0000041814 */
[C---:B------:R-:W-:Y:S01]  /*10ae0*/  HMMA.16816.F32.BF16 R24, R156.reuse, R166, R24 ;  /* 0x000000a69c18723c */ /* 0x040fe20000041818 */
[----:B------:R-:W4:Y:S05]  /*10af0*/  LDSM.16.M88.4 R164, [R222+0xa800] ;  /* 0x00a80000dea4783b */ /* 0x000f2a0000000200 */
[C---:B--2---:R-:W-:Y:S06]  /*10b00*/  HMMA.16816.F32.BF16 R28, R156.reuse, R144, R28 ;  /* 0x000000909c1c723c */ /* 0x044fec000004181c */
[C---:B------:R-:W-:Y:S06]  /*10b10*/  HMMA.16816.F32.BF16 R32, R156.reuse, R146, R32 ;  /* 0x000000929c20723c */ /* 0x040fec0000041820 */
[C---:B-1----:R-:W-:Y:S06]  /*10b20*/  HMMA.16816.F32.BF16 R36, R156.reuse, R136, R36 ;  /* 0x000000889c24723c */ /* 0x042fec0000041824 */
[C---:B------:R-:W-:Y:S01]  /*10b30*/  HMMA.16816.F32.BF16 R40, R156.reuse, R138, R40 ;  /* 0x0000008a9c28723c */ /* 0x040fe20000041828 */
[----:B------:R-:W1:Y:S05]  /*10b40*/  LDSM.16.M88.4 R136, [R211+0x4800] ;  /* 0x00480000d388783b */ /* 0x000e6a0000000200 */
[C---:B---3--:R-:W-:Y:S06]  /*10b50*/  HMMA.16816.F32.BF16 R44, R156.reuse, R140, R44 ;  /* 0x0000008c9c2c723c */ /* 0x048fec000004182c */
[C---:B------:R-:W-:Y:S06]  /*10b60*/  HMMA.16816.F32.BF16 R48, R156.reuse, R142, R48 ;  /* 0x0000008e9c30723c */ /* 0x040fec0000041830 */
[C---:B------:R-:W-:Y:S06]  /*10b70*/  HMMA.16816.F32.BF16 R52, R156.reuse, R148, R52 ;  /* 0x000000949c34723c */ /* 0x040fec0000041834 */
[C---:B------:R-:W-:Y:S06]  /*10b80*/  HMMA.16816.F32.BF16 R56, R156.reuse, R150, R56 ;  /* 0x000000969c38723c */ /* 0x040fec0000041838 */
[C---:B-----5:R-:W-:Y:S06]  /*10b90*/  HMMA.16816.F32.BF16 R60, R156.reuse, R152, R60 ;  /* 0x000000989c3c723c */ /* 0x060fec000004183c */
[----:B------:R-:W-:Y:S06]  /*10ba0*/  HMMA.16816.F32.BF16 R64, R156, R154, R64 ;  /* 0x0000009a9c40723c */ /* 0x000fec0000041840 */
        /* <DEDUP_REMOVED lines=19> */
[C---:B------:R-:W-:Y:S05]  /*10ce0*/  HMMA.16816.F32.BF16 R16, R196.reuse, R138, R16 ;  /* 0x0000008ac410723c */ /* 0x040fea0000041810 */
[----:B------:R-:W-:Y:S01]  /*10cf0*/  MOV R137, R250 ;  /* 0x000000fa00897202 */ /* 0x000fe20000000f00 */
[----:B------:R-:W-:Y:S01]  /*10d00*/  FMUL.FTZ R4, R4, UR5 ;  /* 0x0000000504047c20 */ /* 0x000fe20008410000 */
[----:B------:R-:W-:Y:S01]  /*10d10*/  FMUL.FTZ R5, R5, UR5 ;  /* 0x0000000505057c20 */ /* 0x000fe20008410000 */
[----:B------:R-:W-:Y:S02]  /*10d20*/  FMUL.FTZ R6, R6, UR5 ;  /* 0x0000000506067c20 */ /* 0x000fe40008410000 */
[----:B------:R-:W1:Y:S01]  /*10d30*/  MUFU.TANH R146, R4 ;  /* 0x0000000400927308 */ /* 0x000e620000002400 */
[----:B------:R-:W-:Y:S01]  /*10d40*/  FMUL.FTZ R7, R7, UR5 ;  /* 0x0000000507077c20 */ /* 0x000fe20008410000 */
[----:B------:R-:W-:Y:S01]  /*10d50*/  FMUL.FTZ R8, R8, UR5 ;  /* 0x0000000508087c20 */ /* 0x000fe20008410000 */
[----:B------:R-:W-:Y:S01]  /*10d60*/  FMUL.FTZ R9, R9, UR5 ;  /* 0x0000000509097c20 */ /* 0x000fe20008410000 */
[----:B------:R-:W-:Y:S01]  /*10d70*/  FMUL.FTZ R10, R10, UR5 ;  /* 0x000000050a0a7c20 */ /* 0x000fe20008410000 */
[----:B------:R-:W-:Y:S01]  /*10d80*/  FMUL.FTZ R11, R11, UR5 ;  /* 0x000000050b0b7c20 */ /* 0x000fe20008410000 */
[----:B------:R-:W-:Y:S04]  /*10d90*/  MOV R136, R251 ;  /* 0x000000fb00887202 */ /* 0x000fe80000000f00 */
[----:B------:R-:W2:Y:S01]  /*10da0*/  MUFU.TANH R145, R5 ;  /* 0x0000000500917308 */ /* 0x000ea20000002400 */
[----:B------:R-:W-:Y:S01]  /*10db0*/  FMUL.FTZ R12, R12, UR5 ;  /* 0x000000050c0c7c20 */ /* 0x000fe20008410000 */
[----:B------:R-:W-:Y:S01]  /*10dc0*/  FMUL.FTZ R13, R13, UR5 ;  /* 0x000000050d0d7c20 */ /* 0x000fe20008410000 */
[----:B------:R-:W-:Y:S01]  /*10dd0*/  FMUL.FTZ R14, R14, UR5 ;  /* 0x000000050e0e7c20 */ /* 0x000fe20008410000 */
[----:B------:R-:W-:Y:S01]  /*10de0*/  FMUL.FTZ R15, R15, UR5 ;  /* 0x000000050f0f7c20 */ /* 0x000fe20008410000 */
[----:B------:R-:W-:Y:S01]  /*10df0*/  FMUL.FTZ R16, R16, UR5 ;  /* 0x0000000510107c20 */ /* 0x000fe20008410000 */
[----:B------:R-:W-:Y:S04]  /*10e00*/  FMUL.FTZ R17, R17, UR5 ;  /* 0x0000000511117c20 */ /* 0x000fe80008410000 */
[----:B------:R-:W3:Y:S01]  /*10e10*/  MUFU.TANH R144, R6 ;  /* 0x0000000600907308 */ /* 0x000ee20000002400 */
[----:B------:R-:W-:Y:S01]  /*10e20*/  FMUL.FTZ R18, R18, UR5 ;  /* 0x0000000512127c20 */ /* 0x000fe20008410000 */
[----:B------:R-:W-:Y:S08]  /*10e30*/  FMUL.FTZ R19, R19, UR5 ;  /* 0x0000000513137c20 */ /* 0x000ff00008410000 */
        /* <DEDUP_REMOVED lines=10> */
[C---:B----4-:R-:W-:Y:S06]  /*10ee0*/  HMMA.16816.F32.BF16 R20, R196.reuse, R4, R20 ;  /* 0x00000004c414723c */ /* 0x050fec0000041814 */
[C---:B------:R-:W-:Y:S03]  /*10ef0*/  HMMA.16816.F32.BF16 R24, R196.reuse, R6, R24 ;  /* 0x00000006c418723c */ /* 0x040fe60000041818 */
[----:B------:R4:W1:Y:S01]  /*10f00*/  MUFU.TANH R202, R15 ;  /* 0x0000000f00ca7308 */ /* 0x0008620000002400 */
[----:B------:R-:W2:Y:S09]  /*10f10*/  LDSM.16.M88.4 R4, [R211+0x6000] ;  /* 0x00600000d304783b */ /* 0x000eb20000000200 */
[----:B------:R4:W1:Y:S10]  /*10f20*/  MUFU.TANH R201, R16 ;  /* 0x0000001000c97308 */ /* 0x0008740000002400 */
[----:B------:R4:W1:Y:S01]  /*10f30*/  MUFU.TANH R200, R17 ;  /* 0x0000001100c87308 */ /* 0x0008620000002400 */
[----:B------:R-:W-:Y:S01]  /*10f40*/  FMUL.FTZ R20, R20, UR5 ;  /* 0x0000000514147c20 */ /* 0x000fe20008410000 */
[----:B------:R-:W-:Y:S01]  /*10f50*/  FMUL.FTZ R21, R21, UR5 ;  /* 0x0000000515157c20 */ /* 0x000fe20008410000 */
[----:B------:R-:W-:Y:S01]  /*10f60*/  FMUL.FTZ R22, R22, UR5 ;  /* 0x0000000516167c20 */ /* 0x000fe20008410000 */
[----:B------:R-:W-:Y:S01]  /*10f70*/  FMUL.FTZ R23, R23, UR5 ;  /* 0x0000000517177c20 */ /* 0x000fe20008410000 */
[----:B------:R-:W-:Y:S05]  /*10f80*/  FMUL.FTZ R24, R24, UR5 ;  /* 0x0000000518187c20 */ /* 0x000fea0008410000 */
[----:B------:R4:W1:Y:S01]  /*10f90*/  MUFU.TANH R195, R18 ;  /* 0x0000001200c37308 */ /* 0x0008620000002400 */
[C---:B-----5:R-:W-:Y:S03]  /*10fa0*/  HMMA.16816.F32.BF16 R28, R196.reuse, R8, R28 ;  /* 0x00000008c41c723c */ /* 0x060fe6000004181c */
[----:B------:R-:W-:Y:S01]  /*10fb0*/  FMUL.FTZ R25, R25, UR5 ;  /* 0x0000000519197c20 */ /* 0x000fe20008410000 */
[----:B------:R-:W-:Y:S01]  /*10fc0*/  FMUL.FTZ R26, R26, UR5 ;  /* 0x000000051a1a7c20 */ /* 0x000fe20008410000 */
[----:B------:R-:W-:Y:S01]  /*10fd0*/  FMUL.FTZ R27, R27, UR5 ;  /* 0x000000051b1b7c20 */ /* 0x000fe20008410000 */
[C---:B------:R-:W-:Y:S03]  /*10fe0*/  HMMA.16816.F32.BF16 R32, R196.reuse, R10, R32 ;  /* 0x0000000ac420723c */ /* 0x040fe60000041820 */
[----:B------:R4:W1:Y:S01]  /*10ff0*/  MUFU.TANH R194, R19 ;  /* 0x0000001300c27308 */ /* 0x0008620000002400 */
[----:B------:R-:W5:Y:S09]  /*11000*/  LDSM.16.M88.4 R8, [R211+0x6800] ;  /* 0x00680000d308783b */ /* 0x000f720000000200 */
[----:B------:R4:W1:Y:S01]  /*11010*/  MUFU.TANH R193, R20 ;  /* 0x0000001400c17308 */ /* 0x0008620000002400 */
[C---:B--2---:R-:W-:Y:S06]  /*11020*/  HMMA.16816.F32.BF16 R36, R196.reuse, R4, R36 ;  /* 0x00000004c424723c */ /* 0x044fec0000041824 */
[C---:B------:R-:W-:Y:S03]  /*11030*/  HMMA.16816.F32.BF16 R40, R196.reuse, R6, R40 ;  /* 0x00000006c428723c */ /* 0x040fe60000041828 */
[----:B------:R4:W2:Y:S01]  /*11040*/  MUFU.TANH R192, R21 ;  /* 0x0000001500c07308 */ /* 0x0008a20000002400 */
[----:B------:R-:W3:Y:S01]  /*11050*/  LDSM.16.M88.4 R4, [R211+0x7000] ;  /* 0x00700000d304783b */ /* 0x000ee20000000200 */
[----:B------:R-:W-:Y:S01]  /*11060*/  FMUL.FTZ R28, R28, UR5 ;  /* 0x000000051c1c7c20 */ /* 0x000fe20008410000 */
[----:B------:R-:W-:Y:S01]  /*11070*/  FMUL.FTZ R29, R29, UR5 ;  /* 0x000000051d1d7c20 */ /* 0x000fe20008410000 */
[----:B------:R-:W-:Y:S01]  /*11080*/  FMUL.FTZ R30, R30, UR5 ;  /* 0x000000051e1e7c20 */ /* 0x000fe20008410000 */
[----:B------:R-:W-:Y:S05]  /*11090*/  FMUL.FTZ R31, R31, UR5 ;  /* 0x000000051f1f7c20 */ /* 0x000fea0008410000 */
[----:B------:R4:W1:Y:S01]  /*110a0*/  MUFU.TANH R191, R22 ;  /* 0x0000001600bf7308 */ /* 0x0008620000002400 */
[----:B------:R-:W-:Y:S01]  /*110b0*/  FMUL.FTZ R32, R32, UR5 ;  /* 0x0000000520207c20 */ /* 0x000fe20008410000 */
[----:B------:R-:W-:Y:S01]  /*110c0*/  FMUL.FTZ R33, R33, UR5 ;  /* 0x0000000521217c20 */ /* 0x000fe20008410000 */
[----:B------:R-:W-:Y:S01]  /*110d0*/  FMUL.FTZ R34, R34, UR5 ;  /* 0x0000000522227c20 */ /* 0x000fe20008410000 */
[----:B------:R-:W-:Y:S06]  /*110e0*/  FMUL.FTZ R35, R35, UR5 ;  /* 0x0000000523237c20 */ /* 0x000fec0008410000 */
        /* <DEDUP_REMOVED lines=13> */
[----:B------:R-:W5:Y:S02]  /*111c0*/  LDSM.16.M88.4 R8, [R211+0x7800] ;  /* 0x00780000d308783b */ /* 0x000f640000000200 */
[----:B------:R-:W-:Y:S07]  /*111d0*/  DEPBAR.LE SB0, 0x0 ;  /* 0x000080000000791a */ /* 0x000fee0000000000 */
[----:B------:R4:W1:Y:S01]  /*111e0*/  MUFU.TANH R187, R26 ;  /* 0x0000001a00bb7308 */ /* 0x0008620000002400 */
[----:B------:R-:W-:Y:S01]  /*111f0*/  BAR.SYNC.DEFER_BLOCKING 0x0 ;  /* 0x0000000000007b1d */ /* 0x000fe20000010000 */
[C---:B---3--:R-:W-:Y:S08]  /*11200*/  HMMA.16816.F32.BF16 R52, R196.reuse, R4, R52 ;  /* 0x00000004c434723c */ /* 0x048ff00000041834 */
[----:B------:R4:W3:Y:S01]  /*11210*/  MUFU.TANH R186, R27 ;  /* 0x0000001b00ba7308 */ /* 0x0008e20000002400 */
[C---:B------:R-:W-:Y:S03]  /*11220*/  HMMA.16816.F32.BF16 R56, R196.reuse, R6, R56 ;  /* 0x00000006c438723c */ /* 0x040fe60000041838 */
[----:B------:R-:W-:Y:S01]  /*11230*/  FMUL.FTZ R44, R44, UR5 ;  /* 0x000000052c2c7c20 */ /* 0x000fe20008410000 */
[----:B------:R-:W-:Y:S01]  /*11240*/  FMUL.FTZ R45, R45, UR5 ;  /* 0x000000052d2d7c20 */ /* 0x000fe20008410000 */
[----:B------:R-:W-:Y:S04]  /*11250*/  FMUL.FTZ R46, R46, UR5 ;  /* 0x000000052e2e7c20 */ /* 0x000fe80008410000 */
[----:B------:R4:W1:Y:S02]  /*11260*/  MUFU.TANH R170, R28 ;  /* 0x0000001c00aa7308 */ /* 0x0008640000002400 */
[----:B------:R-:W-:Y:S01]  /*11270*/  FMUL.FTZ R47, R47, UR5 ;  /* 0x000000052f2f7c20 */ /* 0x000fe20008410000 */
[----:B------:R-:W-:Y:S01]  /*11280*/  FMUL.FTZ R48, R48, UR5 ;  /* 0x0000000530307c20 */ /* 0x000fe20008410000 */
[----:B------:R-:W-:Y:S01]  /*11290*/  FMUL.FTZ R49, R49, UR5 ;  /* 0x0000000531317c20 */ /* 0x000fe20008410000 */
[----:B------:R-:W-:Y:S01]  /*112a0*/  FMUL.FTZ R50, R50, UR5 ;  /* 0x0000000532327c20 */ /* 0x000fe20008410000 */
[----:B------:R-:W-:Y:S04]  /*112b0*/  FMUL.FTZ R51, R51, UR5 ;  /* 0x0000000533337c20 */ /* 0x000fe80008410000 */
[----:B------:R4:W1:Y:S01]  /*112c0*/  MUFU.TANH R172, R29 ;  /* 0x0000001d00ac7308 */ /* 0x0008620000002400 */
[----:B------:R-:W-:Y:S01]  /*112d0*/  FMUL.FTZ R52, R52, UR5 ;  /* 0x0000000534347c20 */ /* 0x000fe20008410000 */
[----:B------:R-:W-:Y:S01]  /*112e0*/  FMUL.FTZ R53, R53, UR5 ;  /* 0x0000000535357c20 */ /* 0x000fe20008410000 */
[----:B------:R-:W-:Y:S01]  /*112f0*/  FMUL.FTZ R54, R54, UR5 ;  /* 0x0000000536367c20 */ /* 0x000fe20008410000 */
[----:B------:R-:W-:Y:S06]  /*11300*/  FMUL.FTZ R55, R55, UR5 ;  /* 0x0000000537377c20 */ /* 0x000fec0008410000 */
[----:B------:R4:W1:Y:S01]  /*11310*/  MUFU.TANH R175, R30 ;  /* 0x0000001e00af7308 */ /* 0x0008620000002400 */
[C---:B-----5:R-:W-:Y:S03]  /*11320*/  HMMA.16816.F32.BF16 R60, R196.reuse, R8, R60 ;  /* 0x00000008c43c723c */ /* 0x060fe6000004183c */
[----:B------:R-:W-:Y:S01]  /*11330*/  FMUL.FTZ R56, R56, UR5 ;  /* 0x0000000538387c20 */ /* 0x000fe20008410000 */
[----:B------:R-:W-:Y:S01]  /*11340*/  FMUL.FTZ R57, R57, UR5 ;  /* 0x0000000539397c20 */ /* 0x000fe20008410000 */
[----:B------:R-:W-:Y:S01]  /*11350*/  FMUL.FTZ R58, R58, UR5 ;  /* 0x000000053a3a7c20 */ /* 0x000fe20008410000 */
[----:B------:R-:W-:Y:S03]  /*11360*/  HMMA.16816.F32.BF16 R64, R196, R10, R64 ;  /* 0x0000000ac440723c */ /* 0x000fe60000041840 */
[----:B------:R4:W1:Y:S02]  /*11370*/  MUFU.TANH R174, R31 ;  /* 0x0000001f00ae7308 */ /* 0x0008640000002400 */
[----:B------:R-:W-:Y:S08]  /*11380*/  FMUL.FTZ R59, R59, UR5 ;  /* 0x000000053b3b7c20 */ /* 0x000ff00008410000 */
        /* <DEDUP_REMOVED lines=45> */
[----:B------:R-:W-:Y:S01]  /*11660*/  ULDC.64 UR10, c[0x0][0x248] ;  /* 0x00009200000a7ab9 */ /* 0x000fe20000000a00 */
[----:B------:R-:W-:Y:S02]  /*11670*/  MOV R8, R243 ;  /* 0x000000f300087202 */ /* 0x000fe40000000f00 */
[----:B------:R-:W-:Y:S01]  /*11680*/  MOV R6, R242 ;  /* 0x000000f200067202 */ /* 0x000fe20000000f00 */
[----:B------:R-:W-:Y:S06]  /*11690*/  @!P0 BRA `(.L_x_1661) ;  /* 0x0000000000f88947 */ /* 0x000fec0003800000 */
[----:B------:R-:W2:Y:S01]  /*116a0*/  LDC R0, c[0x0][0x380] ;  /* 0x0000e000ff007b82 */ /* 0x000ea20000000800 */
[----:B------:R-:W-:Y:S01]  /*116b0*/  SHF.L.U32 R4, R236, 0x7, RZ ;  /* 0x00000007ec047819 */ /* 0x000fe200000006ff */
[----:B------:R-:W-:Y:S01]  /*116c0*/  UMOV UR10, UR8 ;  /* 0x00000008000a7c82 */ /* 0x000fe20008000000 */
[----:B------:R-:W-:Y:S02]  /*116d0*/  UMOV UR11, UR9 ;  /* 0x00000009000b7c82 */ /* 0x000fe40008000000 */
[----:B------:R-:W-:Y:S01]  /*116e0*/  IABS R8, R4 ;  /* 0x0000000400087213 */ /* 0x000fe20000000000 */
[----:B------:R-:W-:Y:S05]  /*116f0*/  VIADD R10, R4, 0xffffff80 ;  /* 0xffffff80040a7836 */ /* 0x000fea0000000000 */
[----:B------:R-:W-:Y:S02]  /*11700*/  IABS R6, R10 ;  /* 0x0000000a00067213 */ /* 0x000fe40000000000 */
[-C--:B--2---:R-:W-:Y:S02]  /*11710*/  IABS R2, R0.reuse ;  /* 0x0000000000027213 */ /* 0x084fe40000000000 */
[-C--:B------:R-:W-:Y:S02]  /*11720*/  LOP3.LUT R10, R10, R0.reuse, RZ, 0x3c, !PT ;  /* 0x000000000a0a7212 */ /* 0x080fe400078e3cff */
[----:B-1----:R-:W1:Y:S01]  /*11730*/  I2F.RP R12, R2 ;  /* 0x00000002000c7306 */ /* 0x002e620000209400 */
        /* <DEDUP_REMOVED lines=10> */
[C---:B------:R-:W-:Y:S03]  /*117e0*/  IADD3 R5, -R9.reuse, RZ, RZ ;  /* 0x000000ff09057210 */ /* 0x040fe60007ffe1ff */
        /* <DEDUP_REMOVED lines=26> */
[----:B------:R1:W2:Y:S02]  /*11990*/  LDG.E R2, desc[UR12][R4.64] ;  /* 0x0000000c04027981 */ /* 0x0002a4000c1e1900 */
[----:B------:R-:W-:Y:S02]  /*119a0*/  IMAD R8, R8, R0, -0x80 ;  /* 0xffffff8008087424 */ /* 0x000fe400078e0200 */
[----:B------:R3:W2:Y:S02]  /*119b0*/  LDG.E R6, desc[UR12][R6.64] ;  /* 0x0000000c06067981 */ /* 0x0006a4000c1e1900 */
[C---:B------:R-:W-:Y:S01]  /*119c0*/  IMAD R0, R8.reuse, UR9, RZ ;  /* 0x0000000908007c24 */ /* 0x040fe2000f8e02ff */
[----:B-1----:R-:W1:Y:S01]  /*119d0*/  LDC.64 R4, c[0x0][0x230] ;  /* 0x00008c00ff047b82 */ /* 0x002e620000000a00 */
[----:B---3--:R-:W-:Y:S01]  /*119e0*/  SHF.R.S32.HI R7, RZ, 0x1f, R8 ;  /* 0x0000001fff077819 */ /* 0x008fe20000011408 */
[----:B------:R-:W-:Y:S04]  /*119f0*/  IMAD.WIDE.U32 R8, R8, UR8, RZ ;  /* 0x0000000808087c25 */ /* 0x000fe8000f8e00ff */
[----:B------:R-:W-:Y:S04]  /*11a00*/  IMAD R0, R7, UR8, R0 ;  /* 0x0000000807007c24 */ /* 0x000fe8000f8e0200 */
[----:B------:R-:W-:Y:S01]  /*11a10*/  IMAD.IADD R9, R9, 0x1, R0 ;  /* 0x0000000109097824 */ /* 0x000fe200078e0200 */
[----:B--2---:R-:W-:Y:S04]  /*11a20*/  IADD3 R2, -R6, R2, RZ ;  /* 0x0000000206027210 */ /* 0x004fe80007ffe1ff */
[----:B------:R-:W-:Y:S01]  /*11a30*/  SHF.R.S32.HI R6, RZ, 0x1f, R2 ;  /* 0x0000001fff067819 */ /* 0x000fe20000011402 */
[-C--:B-1----:R-:W-:Y:S04]  /*11a40*/  IMAD.WIDE.U32 R8, R2, R4.reuse, R8 ;  /* 0x0000000402087225 */ /* 0x082fe800078e0008 */
[----:B------:R-:W-:Y:S04]  /*11a50*/  IMAD R6, R6, R4, RZ ;  /* 0x0000000406067224 */ /* 0x000fe800078e02ff */
[----:B------:R-:W-:Y:S05]  /*11a60*/  IMAD R6, R2, R5, R6 ;  /* 0x0000000502067224 */ /* 0x000fea00078e0206 */
[----:B------:R-:W-:Y:S07]  /*11a70*/  IADD3 R6, R9, R6, RZ ;  /* 0x0000000609067210 */ /* 0x000fee0007ffe0ff */
.L_x_1661:
[----:B------:R2:W-:Y:S01]  /*11a80*/  @P4 STS.128 [R237+0x4000], RZ ;  /* 0x004000ffed004388 */ /* 0x0005e20000000c00 */
[CC--:B----4-:R-:W-:Y:S01]  /*11a90*/  LEA R16, P2, R8.reuse, R247.reuse, 0x1 ;  /* 0x000000f708107211 */ /* 0x0d0fe200078408ff */
[----:B------:R-:W-:Y:S01]  /*11aa0*/  UMOV UR8, UR10 ;  /* 0x0000000a00087c82 */ /* 0x000fe20008000000 */
[C---:B------:R-:W-:Y:S01]  /*11ab0*/  IADD3 R0, P1, R233.reuse, R8, RZ ;  /* 0x00000008e9007210 */ /* 0x040fe20007f3e0ff */
        /* <DEDUP_REMOVED lines=11> */
[----:B------:R2:W-:Y:S01]  /*11b70*/  @P3 STS.128 [R237+0x8000], RZ ;  /* 0x008000ffed003388 */ /* 0x0005e20000000c00 */
[-CC-:B------:R-:W-:Y:S01]  /*11b80*/  @!P3 LEA.HI.X R11, R0, R246.reuse, R4.reuse, 0x1, P1 ;  /* 0x000000f6000bb211 */ /* 0x180fe200008f0c04 */
[----:B------:R-:W-:Y:S01]  /*11b90*/  IMAD.X R4, R232, 0x1, R4, P2 ;  /* 0x00000001e8047824 */ /* 0x000fe200010e0604 */
[CC--:B-1----:R-:W-:Y:S01]  /*11ba0*/  @!P4 LEA R14, P5, R2.reuse, R247.reuse, 0x1 ;  /* 0x000000f7020ec211 */ /* 0x0c2fe200078a08ff */
[----:B------:R-:W-:Y:S01]  /*11bb0*/  @!PT LDS RZ, [RZ] ;  /* 0x00000000fffff984 */ /* 0x000fe20000000800 */
[----:B------:R-:W-:Y:S01]  /*11bc0*/  @!PT LDS RZ, [RZ] ;  /* 0x00000000fffff984 */ /* 0x000fe20000000800 */
[----:B------:R-:W-:Y:S01]  /*11bd0*/  @!PT LDS RZ, [RZ] ;  /* 0x00000000fffff984 */ /* 0x000fe20000000800 */
[----:B------:R-:W-:Y:S01]  /*11be0*/  @!P3 LDGSTS.E.BYPASS.LTC128B.128 [R237+0x8000], desc[UR12][R16.64+0x80] ;  /* 0x0800008010edbfae */ /* 0x000fe2000b901d4c */
        /* <DEDUP_REMOVED lines=54> */
[C---:B-1----:R-:W-:Y:S02]  /*11f50*/  @!P3 LEA R18, P2, R5.reuse, R247, 0x1 ;  /* 0x000000f70512b211 */ /* 0x042fe400078408ff */
[CCC-:B------:R-:W-:Y:S01]  /*11f60*/  @!P4 LEA.HI.X R31, R5.reuse, R246.reuse, R4.reuse, 0x1, P6 ;  /* 0x000000f6051fc211 */ /* 0x1c0fe200030f0c04 */
[----:B------:R2:W-:Y:S01]  /*11f70*/  @P4 STS.128 [R237+0x6000], RZ ;  /* 0x006000ffed004388 */ /* 0x0005e20000000c00 */
[-CC-:B------:R-:W-:Y:S02]  /*11f80*/  @!P3 LEA.HI.X R19, R5, R246.reuse, R4.reuse, 0x1, P2 ;  /* 0x000000f60513b211 */ /* 0x180fe400010f0c04 */
[----:B------:R-:W-:Y:S01]  /*11f90*/  IADD3 R2, P1, R233, R5, RZ ;  /* 0x00000005e9027210 */ /* 0x000fe20007f3e0ff */
[----:B------:R-:W-:Y:S01]  /*11fa0*/  @!PT LDS RZ, [RZ] ;  /* 0x00000000fffff984 */ /* 0x000fe20000000800 */
[----:B------:R-:W-:Y:S01]  /*11fb0*/  @!PT LDS RZ, [RZ] ;  /* 0x00000000fffff984 */ /* 0x000fe20000000800 */
[----:B------:R-:W-:Y:S01]  /*11fc0*/  @!PT LDS RZ, [RZ] ;  /* 0x00000000fffff984 */ /* 0x000fe20000000800 */
[----:B------:R2:W-:Y:S03]  /*11fd0*/  @!P4 LDGSTS.E.BYPASS.LTC128B.128 [R237+0x6000], desc[UR12][R22.64] ;  /* 0x0600000016edcfae */ /* 0x0005e6000b901d4c */
[-C--:B------:R-:W-:Y:S01]  /*11fe0*/  @!P4 LEA R28, P5, R2, R247.reuse, 0x1 ;  /* 0x000000f7021cc211 */ /* 0x080fe200078a08ff */
[----:B------:R2:W-:Y:S01]  /*11ff0*/  @P3 STS.128 [R237+0xa000], RZ ;  /* 0x00a000ffed003388 */ /* 0x0005e20000000c00 */
[----:B------:R-:W-:Y:S01]  /*12000*/  IMAD.X R0, R232, 0x1, R4, P1 ;  /* 0x00000001e8007824 */ /* 0x000fe200008e0604 */
[C---:B------:R-:W-:Y:S01]  /*12010*/  @!P3 LEA R32, P1, R2.reuse, R247, 0x1 ;  /* 0x000000f70220b211 */ /* 0x040fe200078208ff */
[----:B------:R-:W-:Y:S01]  /*12020*/  IMAD.MOV.U32 R247, RZ, RZ, R16 ;  /* 0x000000fffff77224 */ /* 0x000fe200078e0010 */
[----:B------:R-:W-:Y:S01]  /*12030*/  @!PT LDS RZ, [RZ] ;  /* 0x00000000fffff984 */ /* 0x000fe20000000800 */
[----:B------:R-:W-:Y:S01]  /*12040*/  @!PT LDS RZ, [RZ] ;  /* 0x00000000fffff984 */ /* 0x000fe20000000800 */
[----:B------:R-:W-:Y:S01]  /*12050*/  @!PT LDS RZ, [RZ] ;  /* 0x00000000fffff984 */ /* 0x000fe20000000800 */
[----:B------:R2:W-:Y:S02]  /*12060*/  @!P3 LDGSTS.E.BYPASS.LTC128B.128 [R237+0xa000], desc[UR12][R20.64+0x80] ;  /* 0x0a00008014edbfae */ /* 0x0005e4000b901d4c */
[CCC-:B------:R-:W-:Y:S02]  /*12070*/  @!P4 LEA.HI.X R29, R2.reuse, R246.reuse, R0.reuse, 0x1, P5 ;  /* 0x000000f6021dc211 */ /* 0x1c0fe400028f0c00 */
[----:B------:R2:W-:Y:S01]  /*12080*/  @P4 STS.128 [R237+0x6800], RZ ;  /* 0x006800ffed004388 */ /* 0x0005e20000000c00 */
[----:B------:R-:W-:Y:S01]  /*12090*/  @!P3 LEA.HI.X R33, R2, R246, R0, 0x1, P1 ;  /* 0x000000f60221b211 */ /* 0x000fe200008f0c00 */
[----:B------:R-:W-:Y:S02]  /*120a0*/  IMAD.MOV.U32 R246, RZ, RZ, R17 ;  /* 0x000000fffff67224 */ /* 0x000fe400078e0011 */
        /* <DEDUP_REMOVED lines=30> */
.L_x_1660:
[----:B-1----:R-:W-:Y:S01]  /*12290*/  FMNMX.FTZ R4, R146, R134, !PT ;  /* 0x0000008692047209 */ /* 0x002fe20007810000 */
[----:B--2-4-:R-:W-:Y:S01]  /*122a0*/  LDSM.16.MT88.4 R12, [R223+0xc000] ;  /* 0x00c00000df0c783b */ /* 0x014fe20000004200 */
[----:B------:R-:W-:Y:S01]  /*122b0*/  FMNMX.FTZ R0, R144, R133, !PT ;  /* 0x0000008590007209 */ /* 0x000fe20007810000 */
[----:B------:R-:W-:Y:S01]  /*122c0*/  UMOV UR11, UR16 ;  /* 0x00000010000b7c82 */ /* 0x000fe20008000000 */
[----:B------:R-:W-:Y:S01]  /*122d0*/  FMNMX.FTZ R4, R145, R4, !PT ;  /* 0x0000000491047209 */ /* 0x000fe20007810000 */
[----:B------:R-:W-:Y:S01]  /*122e0*/  UMOV UR10, UR15 ;  /* 0x0000000f000a7c82 */ /* 0x000fe20008000000 */
[----:B------:R-:W-:Y:S02]  /*122f0*/  MOV R8, R152 ;  /* 0x0000009800087202 */ /* 0x000fe40000000f00 */
[----:B------:R-:W-:Y:S01]  /*12300*/  FMNMX.FTZ R4, R148, R4, !PT ;  /* 0x0000000494047209 */ /* 0x000fe20007810000 */
[----:B------:R-:W-:Y:S01]  /*12310*/  LDSM.16.MT88.4 R20, [R221+0xc000] ;  /* 0x00c00000dd14783b */ /* 0x000fe20000004200 */
[----:B------:R-:W-:Y:S02]  /*12320*/  MOV R7, R153 ;  /* 0x0000009900077202 */ /* 0x000fe40000000f00 */
[----:B------:R-:W-:Y:S02]  /*12330*/  FMNMX.FTZ R0, R149, R0, !PT ;  /* 0x0000000095007209 */ /* 0x000fe40007810000 */
[----:B------:R-:W-:Y:S02]  /*12340*/  MOV R40, R143 ;  /* 0x0000008f00287202 */ /* 0x000fe40000000f00 */
[----:B------:R-:W-:Y:S01]  /*12350*/  FMNMX.FTZ R4, R8, R4, !PT ;  /* 0x0000000408047209 */ /* 0x000fe20007810000 */
[----:B------:R-:W-:Y:S01]  /*12360*/  LDSM.16.MT88.4 R28, [R220+0xc000] ;  /* 0x00c00000dc1c783b */ /* 0x000fe20000004200 */
[----:B------:R-:W-:Y:S02]  /*12370*/  MOV R6, R150 ;  /* 0x0000009600067202 */ /* 0x000fe40000000f00 */
        /* <DEDUP_REMOVED lines=61> */
[----:B------:R-:W-:Y:S01]  /*12750*/  SHFL.BFLY PT, R2, R4, 0x2, 0x1f ;  /* 0x0c401f0004027f89 */ /* 0x000fe200000e0000 */
[----:B------:R-:W-:Y:S07]  /*12760*/  FMNMX.FTZ R0, R3, R0, !PT ;  /* 0x0000000003007209 */ /* 0x000fee0007810000 */
[----:B------:R-:W1:Y:S02]  /*12770*/  SHFL.BFLY PT, R5, R0, 0x2, 0x1f ;  /* 0x0c401f0000057f89 */ /* 0x000e6400000e0000 */
[----:B-1----:R-:W-:Y:S02]  /*12780*/  FMNMX.FTZ R5, R0, R5, !PT ;  /* 0x0000000500057209 */ /* 0x002fe40007810000 */
[----:B------:R-:W-:Y:S04]  /*12790*/  FMNMX.FTZ R4, R4, R2, !PT ;  /* 0x0000000204047209 */ /* 0x000fe80007810000 */
[----:B------:R-:W1:Y:S08]  /*127a0*/  SHFL.BFLY PT, R0, R5, 0x1, 0x1f ;  /* 0x0c201f0005007f89 */ /* 0x000e7000000e0000 */
[----:B------:R-:W2:Y:S01]  /*127b0*/  SHFL.BFLY PT, R2, R4, 0x1, 0x1f ;  /* 0x0c201f0004027f89 */ /* 0x000ea200000e0000 */
[----:B-1----:R-:W-:Y:S02]  /*127c0*/  FMNMX.FTZ R0, R5, R0, !PT ;  /* 0x0000000005007209 */ /* 0x002fe40007810000 */
[----:B--2---:R-:W-:Y:S03]  /*127d0*/  FMNMX.FTZ R2, R4, R2, !PT ;  /* 0x0000000204027209 */ /* 0x004fe60007810000 */
[----:B------:R-:W-:Y:S01]  /*127e0*/  FMUL.FTZ R139, R0, UR4 ;  /* 0x00000004008b7c20 */ /* 0x000fe20008410000 */
[C---:B------:R-:W-:Y:S01]  /*127f0*/  FSETP.NEU.FTZ.AND P1, PT, R2.reuse, -INF , PT ;  /* 0xff8000000200780b */ /* 0x040fe20003f3d000 */
[C---:B------:R-:W-:Y:S01]  /*12800*/  FMUL.FTZ R143, R2.reuse, UR4 ;  /* 0x00000004028f7c20 */ /* 0x040fe20008410000 */
[----:B------:R-:W-:Y:S04]  /*12810*/  FADD.FTZ R4, -R2, R134 ;  /* 0x0000008602047221 */ /* 0x000fe80000010100 */
[----:B------:R-:W-:Y:S01]  /*12820*/  FSEL R143, R143, RZ, P1 ;  /* 0x000000ff8f8f7208 */ /* 0x000fe20000800000 */
[----:B------:R-:W-:Y:S01]  /*12830*/  FMUL.FTZ R134, R4, UR4 ;  /* 0x0000000404867c20 */ /* 0x000fe20008410000 */
[C---:B------:R-:W-:Y:S01]  /*12840*/  FSETP.NEU.FTZ.AND P1, PT, R0.reuse, -INF , PT ;  /* 0xff8000000000780b */ /* 0x040fe20003f3d000 */
[----:B------:R-:W-:Y:S02]  /*12850*/  FADD.FTZ R4, -R0, R133 ;  /* 0x0000008500047221 */ /* 0x000fe40000010100 */
[--C-:B------:R-:W-:Y:S01]  /*12860*/  FFMA.FTZ R153, R146, UR4, -R143.reuse ;  /* 0x0000000492997c23 */ /* 0x100fe2000801088f */
[----:B------:R-:W-:Y:S01]  /*12870*/  FSEL R139, R139, RZ, P1 ;  /* 0x000000ff8b8b7208 */ /* 0x000fe20000800000 */
[--C-:B------:R-:W-:Y:S01]  /*12880*/  FFMA.FTZ R150, R145, UR4, -R143.reuse ;  /* 0x0000000491967c23 */ /* 0x100fe2000801088f */
[--C-:B------:R-:W-:Y:S01]  /*12890*/  FFMA.FTZ R146, R8, UR4, -R143.reuse ;  /* 0x0000000408927c23 */ /* 0x100fe2000801088f */
[----:B------:R-:W-:Y:S01]  /*128a0*/  FFMA.FTZ R148, R148, UR4, -R143 ;  /* 0x0000000494947c23 */ /* 0x000fe2000801088f */
[----:B------:R-:W-:Y:S01]  /*128b0*/  FMUL.FTZ R4, R4, UR4 ;  /* 0x0000000404047c20 */ /* 0x000fe20008410000 */
[--C-:B------:R-:W-:Y:S01]  /*128c0*/  FFMA.FTZ R152, R144, UR4, -R139.reuse ;  /* 0x0000000490987c23 */ /* 0x100fe2000801088b */
[--C-:B------:R-:W-:Y:S01]  /*128d0*/  FFMA.FTZ R149, R149, UR4, -R139.reuse ;  /* 0x0000000495957c23 */ /* 0x100fe2000801088b */
[--C-:B------:R-:W-:Y:S01]  /*128e0*/  FFMA.FTZ R145, R7, UR4, -R139.reuse ;  /* 0x0000000407917c23 */ /* 0x100fe2000801088b */
[----:B------:R-:W-:Y:S01]  /*128f0*/  FFMA.FTZ R144, R6, UR4, -R139 ;  /* 0x0000000406907c23 */ /* 0x000fe2000801088b */
[----:B------:R-:W1:Y:S01]  /*12900*/  MUFU.EX2 R134, R134 ;  /* 0x0000008600867308 */ /* 0x000e620000000800 */
[--C-:B------:R-:W-:Y:S01]  /*12910*/  FFMA.FTZ R170, R170, UR4, -R143.reuse ;  /* 0x00000004aaaa7c23 */ /* 0x100fe2000801088f */
[----:B------:R-:W-:Y:S01]  /*12920*/  FFMA.FTZ R172, R172, UR4, -R143 ;  /* 0x00000004acac7c23 */ /* 0x000fe2000801088f */
[--C-:B------:R-:W-:Y:S01]  /*12930*/  FFMA.FTZ R175, R175, UR4, -R139.reuse ;  /* 0x00000004afaf7c23 */ /* 0x100fe2000801088b */
[----:B------:R-:W-:Y:S01]  /*12940*/  FFMA.FTZ R174, R174, UR4, -R139 ;  /* 0x00000004aeae7c23 */ /* 0x000fe2000801088b */
[--C-:B------:R-:W-:Y:S01]  /*12950*/  FFMA.FTZ R176, R176, UR4, -R143.reuse ;  /* 0x00000004b0b07c23 */ /* 0x100fe2000801088f */
[----:B------:R-:W-:Y:S01]  /*12960*/  FFMA.FTZ R178, R178, UR4, -R143 ;  /* 0x00000004b2b27c23 */ /* 0x000fe2000801088f */
[--C-:B------:R-:W-:Y:S03]  /*12970*/  FFMA.FTZ R180, R180, UR4, -R139.reuse ;  /* 0x00000004b4b47c23 */ /* 0x100fe6000801088b */
[----:B------:R2:W3:Y:S01]  /*12980*/  MUFU.EX2 R133, R4 ;  /* 0x0000000400857308 */ /* 0x0004e20000000800 */
[----:B------:R-:W-:Y:S01]  /*12990*/  FFMA.FTZ R182, R182, UR4, -R139 ;  /* 0x00000004b6b67c23 */ /* 0x000fe2000801088b */
[--C-:B------:R-:W-:Y:S01]  /*129a0*/  FFMA.FTZ R185, R185, UR4, -R143.reuse ;  /* 0x00000004b9b97c23 */ /* 0x100fe2000801088f */
[----:B------:R-:W-:Y:S01]  /*129b0*/  FFMA.FTZ R184, R184, UR4, -R143 ;  /* 0x00000004b8b87c23 */ /* 0x000fe2000801088f */
[--C-:B------:R-:W-:Y:S01]  /*129c0*/  FFMA.FTZ R183, R183, UR4, -R139.reuse ;  /* 0x00000004b7b77c23 */ /* 0x100fe2000801088b */
[----:B------:R-:W-:Y:S01]  /*129d0*/  FFMA.FTZ R181, R181, UR4, -R139 ;  /* 0x00000004b5b57c23 */ /* 0x000fe2000801088b */
[--C-:B------:R-:W-:Y:S01]  /*129e0*/  FFMA.FTZ R179, R179, UR4, -R143.reuse ;  /* 0x00000004b3b37c23 */ /* 0x100fe2000801088f */
[--C-:B------:R-:W-:Y:S03]  /*129f0*/  FFMA.FTZ R177, R177, UR4, -R143.reuse ;  /* 0x00000004b1b17c23 */ /* 0x100fe6000801088f */
        /* <DEDUP_REMOVED lines=10> */
[C---:B---3--:R-:W-:Y:S01]  /*12aa0*/  FMUL.FTZ R6, R133.reuse, R130 ;  /* 0x0000008285067220 */ /* 0x048fe20000410000 */
        /* <DEDUP_REMOVED lines=8> */
[----:B------:R-:W-:Y:S01]  /*12b30*/  LDSM.16.MT88.4 R124, [R223+0xf800] ;  /* 0x00f80000df7c783b */ /* 0x000fe20000004200 */
[C---:B------:R-:W-:Y:S01]  /*12b40*/  FMUL.FTZ R32, R134.reuse, R100 ;  /* 0x0000006486207220 */ /* 0x040fe20000410000 */
[----:B------:R-:W-:Y:S01]  /*12b50*/  FMUL.FTZ R33, R134, R101 ;  /* 0x0000006586217220 */ /* 0x000fe20000410000 */
[C---:B------:R-:W-:Y:S01]  /*12b60*/  FMUL.FTZ R34, R133.reuse, R102 ;  /* 0x0000006685227220 */ /* 0x040fe20000410000 */
[C---:B------:R-:W-:Y:S03]  /*12b70*/  FMUL.FTZ R35, R133.reuse, R103 ;  /* 0x0000006785237220 */ /* 0x040fe60000410000 */
[----:B------:R-:W2:Y:S01]  /*12b80*/  MUFU.EX2 R149, R149 ;  /* 0x0000009500957308 */ /* 0x000ea20000000800 */
[----:B-1----:R-:W-:Y:S01]  /*12b90*/  F2FP.BF16.F32.PACK_AB R128, R150, R153 ;  /* 0x000000999680723e */ /* 0x002fe200000010ff */
[C---:B------:R-:W-:Y:S01]  /*12ba0*/  FMUL.FTZ R41, R134.reuse, R93 ;  /* 0x0000005d86297220 */ /* 0x040fe20000410000 */
[----:B------:R-:W-:Y:S01]  /*12bb0*/  LDSM.16.MT88.4 R100, [R220+0xe000] ;  /* 0x00e00000dc64783b */ /* 0x000fe20000004200 */
        /* <DEDUP_REMOVED lines=9> */
[C---:B------:R-:W-:Y:S01]  /*12c50*/  FMUL.FTZ R53, R134.reuse, R81 ;  /* 0x0000005186357220 */ /* 0x040fe20000410000 */
[C---:B------:R-:W-:Y:S01]  /*12c60*/  FMUL.FTZ R54, R133.reuse, R82 ;  /* 0x0000005285367220 */ /* 0x040fe20000410000 */
[----:B------:R-:W-:Y:S03]  /*12c70*/  FMUL.FTZ R55, R133, R83 ;  /* 0x0000005385377220 */ /* 0x000fe60000410000 */
[----:B------:R-:W1:Y:S01]  /*12c80*/  MUFU.EX2 R146, R146 ;  /* 0x0000009200927308 */ /* 0x000e620000000800 */
[----:B--2---:R-:W-:Y:S01]  /*12c90*/  F2FP.BF16.F32.PACK_AB R129, R149, R152 ;  /* 0x000000989581723e */ /* 0x004fe200000010ff */
[C---:B------:R-:W-:Y:S01]  /*12ca0*/  FMUL.FTZ R60, R134.reuse, R72 ;  /* 0x00000048863c7220 */ /* 0x040fe20000410000 */
[----:B------:R-:W2:Y:S01]  /*12cb0*/  LDSM.16.MT88.4 R88, [R219+0x10000] ;  /* 0x01000000db58783b */ /* 0x000ea20000004200 */
[----:B------:R-:W-:Y:S01]  /*12cc0*/  FMUL.FTZ R61, R134, R73 ;  /* 0x00000049863d7220 */ /* 0x000fe20000410000 */
[C---:B------:R-:W-:Y:S01]  /*12cd0*/  FMUL.FTZ R62, R133.reuse, R74 ;  /* 0x0000004a853e7220 */ /* 0x040fe20000410000 */
[----:B------:R-:W-:Y:S01]  /*12ce0*/  FMUL.FTZ R63, R133, R75 ;  /* 0x0000004b853f7220 */ /* 0x000fe20000410000 */
[--C-:B------:R-:W-:Y:S03]  /*12cf0*/  FFMA.FTZ R108, R201, UR4, -R143.reuse ;  /* 0x00000004c96c7c23 */ /* 0x100fe6000801088f */
[----:B------:R-:W-:Y:S01]  /*12d00*/  MUFU.EX2 R145, R145 ;  /* 0x0000009100917308 */ /* 0x000fe20000000800 */
[----:B------:R-:W-:Y:S01]  /*12d10*/  FFMA.FTZ R109, R200, UR4, -R143 ;  /* 0x00000004c86d7c23 */ /* 0x000fe2000801088f */
[--C-:B------:R-:W-:Y:S01]  /*12d20*/  FFMA.FTZ R110, R195, UR4, -R139.reuse ;  /* 0x00000004c36e7c23 */ /* 0x100fe2000801088b */
[----:B------:R-:W3:Y:S01]  /*12d30*/  LDSM.16.MT88.4 R80, [R223+0xc800] ;  /* 0x00c80000df50783b */ /* 0x000ee20000004200 */
[--C-:B------:R-:W-:Y:S01]  /*12d40*/  FFMA.FTZ R111, R194, UR4, -R139.reuse ;  /* 0x00000004c26f7c23 */ /* 0x100fe2000801088b */
[--C-:B------:R-:W-:Y:S01]  /*12d50*/  FFMA.FTZ R171, R171, UR4, -R139.reuse ;  /* 0x00000004abab7c23 */ /* 0x100fe2000801088b */
[----:B------:R-:W-:Y:S01]  /*12d60*/  FFMA.FTZ R173, R173, UR4, -R139 ;  /* 0x00000004adad7c23 */ /* 0x000fe2000801088b */
[--C-:B------:R-:W-:Y:S03]  /*12d70*/  FFMA.FTZ R169, R169, UR4, -R143.reuse ;  /* 0x00000004a9a97c23 */ /* 0x100fe6000801088f */
[----:B------:R-:W4:Y:S01]  /*12d80*/  MUFU.EX2 R144, R144 ;  /* 0x0000009000907308 */ /* 0x000f220000000800 */
[----:B-1----:R-:W-:Y:S01]  /*12d90*/  F2FP.BF16.F32.PACK_AB R130, R146, R148 ;  /* 0x000000949282723e */ /* 0x002fe200000010ff */
[----:B------:R-:W-:Y:S01]  /*12da0*/  FFMA.FTZ R168, R168, UR4, -R143 ;  /* 0x00000004a8a87c23 */ /* 0x000fe2000801088f */
[----:B------:R-:W-:Y:S01]  /*12db0*/  LDSM.16.MT88.4 R72, [R219+0xc800] ;  /* 0x00c80000db48783b */ /* 0x000fe20000004200 */
[--C-:B------:R-:W-:Y:S01]  /*12dc0*/  FFMA.FTZ R167, R167, UR4, -R139.reuse ;  /* 0x00000004a7a77c23 */ /* 0x100fe2000801088b */
[----:B------:R-:W-:Y:S01]  /*12dd0*/  FFMA.FTZ R166, R166, UR4, -R139 ;  /* 0x00000004a6a67c23 */ /* 0x000fe2000801088b */
[--C-:B------:R-:W-:Y:S01]  /*12de0*/  FFMA.FTZ R165, R165, UR4, -R143.reuse ;  /* 0x00000004a5a57c23 */ /* 0x100fe2000801088f */
[----:B------:R-:W-:Y:S03]  /*12df0*/  FFMA.FTZ R164, R164, UR4, -R143 ;  /* 0x00000004a4a47c23 */ /* 0x000fe6000801088f */
[----:B------:R-:W-:Y:S01]  /*12e00*/  MUFU.EX2 R108, R108 ;  /* 0x0000006c006c7308 */ /* 0x000fe20000000800 */
[--C-:B------:R-:W-:Y:S01]  /*12e10*/  FFMA.FTZ R163, R163, UR4, -R139.reuse ;  /* 0x00000004a3a37c23 */ /* 0x100fe2000801088b */
[----:B------:R-:W-:Y:S01]  /*12e20*/  FFMA.FTZ R162, R162, UR4, -R139 ;  /* 0x00000004a2a27c23 */ /* 0x000fe2000801088b */
[--C-:B------:R-:W-:Y:S01]  /*12e30*/  FFMA.FTZ R161, R161, UR4, -R143.reuse ;  /* 0x00000004a1a17c23 */ /* 0x100fe2000801088f */
[----:B------:R-:W-:Y:S01]  /*12e40*/  FFMA.FTZ R160, R160, UR4, -R143 ;  /* 0x00000004a0a07c23 */ /* 0x000fe2000801088f */
[--C-:B------:R-:W-:Y:S01]  /*12e50*/  FFMA.FTZ R159, R159, UR4, -R139.reuse ;  /* 0x000000049f9f7c23 */ /* 0x100fe2000801088b */
[----:B------:R-:W-:Y:S01]  /*12e60*/  FFMA.FTZ R158, R158, UR4, -R139 ;  /* 0x000000049e9e7c23 */ /* 0x000fe2000801088b */
[--C-:B------:R-:W-:Y:S03]  /*12e70*/  FFMA.FTZ R157, R157, UR4, -R143.reuse ;  /* 0x000000049d9d7c23 */ /* 0x100fe6000801088f */
[----:B------:R-:W-:Y:S01]  /*12e80*/  MUFU.EX2 R109, R109 ;  /* 0x0000006d006d7308 */ /* 0x000fe20000000800 */
[----:B----4-:R-:W-:Y:S01]  /*12e90*/  F2FP.BF16.F32.PACK_AB R131, R144, R145 ;  /* 0x000000919083723e */ /* 0x010fe200000010ff */
[----:B------:R-:W-:Y:S01]  /*12ea0*/  FFMA.FTZ R156, R156, UR4, -R143 ;  /* 0x000000049c9c7c23 */ /* 0x000fe2000801088f */
[--C-:B------:R-:W-:Y:S01]  /*12eb0*/  FFMA.FTZ R155, R155, UR4, -R139.reuse ;  /* 0x000000049b9b7c23 */ /* 0x100fe2000801088b */
[----:B------:R-:W-:Y:S01]  /*12ec0*/  FFMA.FTZ R154, R154, UR4, -R139 ;  /* 0x000000049a9a7c23 */ /* 0x000fe2000801088b */
[----:B------:R-:W-:Y:S01]  /*12ed0*/  FFMA.FTZ R152, R133, R248, R152 ;  /* 0x000000f885987223 */ /* 0x000fe20000010098 */
[--C-:B------:R-:W-:Y:S01]  /*12ee0*/  FFMA.FTZ R151, R151, UR4, -R143.reuse ;  /* 0x0000000497977c23 */ /* 0x100fe2000801088f */
[----:B------:R-:W-:Y:S01]  /*12ef0*/  FFMA.FTZ R147, R147, UR4, -R143 ;  /* 0x0000000493937c23 */ /* 0x000fe2000801088f */
[C---:B------:R-:W-:Y:S02]  /*12f00*/  HMMA.16816.F32.BF16 R4, R128.reuse, R12, R4 ;  /* 0x0000000c8004723c */ /* 0x040fe40000041804 */
[----:B------:R-:W-:Y:S03]  /*12f10*/  MUFU.EX2 R110, R110 ;  /* 0x0000006e006e7308 */ /* 0x000fe60000000800 */
[--C-:B------:R-:W-:Y:S01]  /*12f20*/  FFMA.FTZ R142, R142, UR4, -R139.reuse ;  /* 0x000000048e8e7c23 */ /* 0x100fe2000801088b */
[C---:B------:R-:W-:Y:S06]  /*12f30*/  HMMA.16816.F32.BF16 R8, R128.reuse, R14, R8 ;  /* 0x0000000e8008723c */ /* 0x040fec0000041808 */
[----:B------:R-:W-:Y:S01]  /*12f40*/  MUFU.EX2 R111, R111 ;  /* 0x0000006f006f7308 */ /* 0x000fe20000000800 */
[----:B------:R-:W-:Y:S01]  /*12f50*/  ISETP.GT.AND P1, PT, R236, R231, PT ;  /* 0x000000e7ec00720c */ /* 0x000fe20003f24270 */
[C---:B------:R-:W-:Y:S03]  /*12f60*/  FMUL.FTZ R12, R134.reuse, R120 ;  /* 0x00000078860c7220 */ /* 0x040fe60000410000 */
[----:B------:R-:W-:Y:S01]  /*12f70*/  FMUL.FTZ R13, R134, R121 ;  /* 0x00000079860d7220 */ /* 0x000fe20000410000 */
[C---:B------:R-:W-:Y:S01]  /*12f80*/  FMUL.FTZ R14, R133.reuse, R122 ;  /* 0x0000007a850e7220 */ /* 0x040fe20000410000 */
[----:B------:R-:W-:Y:S03]  /*12f90*/  FMUL.FTZ R15, R133, R123 ;  /* 0x0000007b850f7220 */ /* 0x000fe60000410000 */
[----:B------:R-:W-:Y:S01]  /*12fa0*/  MUFU.EX2 R170, R170 ;  /* 0x000000aa00aa7308 */ /* 0x000fe20000000800 */
[----:B------:R-:W-:Y:S01]  /*12fb0*/  FFMA.FTZ R120, R191, UR4, -R139 ;  /* 0x00000004bf787c23 */ /* 0x000fe2000801088b */
[----:B------:R-:W-:Y:S01]  /*12fc0*/  FFMA.FTZ R122, R189, UR4, -R143 ;  /* 0x00000004bd7a7c23 */ /* 0x000fe2000801088f */
[--C-:B------:R-:W-:Y:S01]  /*12fd0*/  FFMA.FTZ R121, R187, UR4, -R139.reuse ;  /* 0x00000004bb797c23 */ /* 0x100fe2000801088b */
[C---:B------:R-:W-:Y:S03]  /*12fe0*/  HMMA.16816.F32.BF16 R12, R128.reuse, R20, R12 ;  /* 0x00000014800c723c */ /* 0x040fe6000004180c */
[--C-:B------:R-:W-:Y:S03]  /*12ff0*/  FFMA.FTZ R123, R186, UR4, -R139.reuse ;  /* 0x00000004ba7b7c23 */ /* 0x100fe6000801088b */
[----:B------:R-:W-:Y:S01]  /*13000*/  MUFU.EX2 R120, R120 ;  /* 0x0000007800787308 */ /* 0x000fe20000000800 */
[----:B------:R-:W-:Y:S01]  /*13010*/  FFMA.FTZ R141, R141, UR4, -R139 ;  /* 0x000000048d8d7c23 */ /* 0x000fe2000801088b */
[C---:B------:R-:W-:Y:S03]  /*13020*/  HMMA.16816.F32.BF16 R16, R128.reuse, R22, R16 ;  /* 0x000000168010723c */ /* 0x040fe60000041810 */
[C---:B------:R-:W-:Y:S01]  /*13030*/  FMUL.FTZ R20, R134.reuse, R112 ;  /* 0x0000007086147220 */ /* 0x040fe20000410000 */
[----:B------:R-:W-:Y:S03]  /*13040*/  FMUL.FTZ R21, R134, R113 ;  /* 0x0000007186157220 */ /* 0x000fe60000410000 */
[C---:B------:R-:W-:Y:S01]  /*13050*/  FMUL.FTZ R22, R133.reuse, R114 ;  /* 0x0000007285167220 */ /* 0x040fe20000410000 */
[----:B------:R-:W-:Y:S01]  /*13060*/  FMUL.FTZ R23, R133, R115 ;  /* 0x0000007385177220 */ /* 0x000fe20000410000 */
[----:B------:R-:W-:Y:S02]  /*13070*/  MUFU.EX2 R122, R122 ;  /* 0x0000007a007a7308 */ /* 0x000fe40000000800 */
[--C-:B------:R-:W-:Y:S01]  /*13080*/  FFMA.FTZ R113, R193, UR4, -R143.reuse ;  /* 0x00000004c1717c23 */ /* 0x100fe2000801088f */
[----:B------:R-:W-:Y:S01]  /*13090*/  FFMA.FTZ R112, R192, UR4, -R143 ;  /* 0x00000004c0707c23 */ /* 0x000fe2000801088f */
[----:B------:R-:W-:Y:S01]  /*130a0*/  FFMA.FTZ R115, R190, UR4, -R139 ;  /* 0x00000004be737c23 */ /* 0x000fe2000801088b */
[----:B------:R-:W-:Y:S01]  /*130b0*/  FFMA.FTZ R114, R188, UR4, -R143 ;  /* 0x00000004bc727c23 */ /* 0x000fe2000801088f */
[C---:B------:R-:W-:Y:S04]  /*130c0*/  HMMA.16816.F32.BF16 R20, R128.reuse, R28, R20 ;  /* 0x0000001c8014723c */ /* 0x040fe80000041814 */
[----:B------:R-:W-:Y:S01]  /*130d0*/  MUFU.EX2 R113, R113 ;  /* 0x0000007100717308 */ /* 0x000fe20000000800 */
[----:B------:R-:W-:Y:S01]  /*130e0*/  FFMA.FTZ R132, R132, UR4, -R139 ;  /* 0x0000000484847c23 */ /* 0x000fe2000801088b */
[C---:B------:R-:W-:Y:S01]  /*130f0*/  FFMA.FTZ R153, R134.reuse, R249, R153 ;  /* 0x000000f986997223 */ /* 0x040fe20000010099 */
[----:B------:R-:W-:Y:S01]  /*13100*/  FADD.FTZ R152, R149, R152 ;  /* 0x0000009895987221 */ /* 0x000fe20000010000 */
[C---:B------:R-:W-:Y:S06]  /*13110*/  HMMA.16816.F32.BF16 R24, R128.reuse, R30, R24 ;  /* 0x0000001e8018723c */ /* 0x040fec0000041818 */
[----:B------:R-:W-:Y:S01]  /*13120*/  MUFU.EX2 R112, R112 ;  /* 0x0000007000707308 */ /* 0x000fe20000000800 */
[C---:B------:R-:W-:Y:S01]  /*13130*/  FMUL.FTZ R28, R134.reuse, R104 ;  /* 0x00000068861c7220 */ /* 0x040fe20000410000 */
[----:B------:R-:W-:Y:S03]  /*13140*/  FMUL.FTZ R29, R134, R105 ;  /* 0x00000069861d7220 */ /* 0x000fe60000410000 */
[C---:B------:R-:W-:Y:S01]  /*13150*/  FMUL.FTZ R30, R133.reuse, R106 ;  /* 0x0000006a851e7220 */ /* 0x040fe20000410000 */
[----:B------:R-:W-:Y:S01]  /*13160*/  FMUL.FTZ R31, R133, R107 ;  /* 0x0000006b851f7220 */ /* 0x000fe20000410000 */
[--C-:B------:R-:W-:Y:S01]  /*13170*/  FFMA.FTZ R105, R40, UR4, -R143.reuse ;  /* 0x0000000428697c23 */ /* 0x100fe2000801088f */
[----:B------:R-:W-:Y:S02]  /*13180*/  FMUL.FTZ R40, R134, R92 ;  /* 0x0000005c86287220 */ /* 0x000fe40000410000 */
[----:B------:R-:W-:Y:S01]  /*13190*/  MUFU.EX2 R115, R115 ;  /* 0x0000007300737308 */ /* 0x000fe20000000800 */
[----:B------:R-:W-:Y:S02]  /*131a0*/  LDSM.16.MT88.4 R92, [R220+0xc800] ;  /* 0x00c80000dc5c783b */ /* 0x000fe40000004200 */
[C---:B------:R-:W-:Y:S03]  /*131b0*/  HMMA.16816.F32.BF16 R28, R128.reuse, R36, R28 ;  /* 0x00000024801c723c */ /* 0x040fe6000004181c */
[----:B------:R-:W-:Y:S01]  /*131c0*/  FFMA.FTZ R104, R252, UR4, -R143 ;  /* 0x00000004fc687c23 */ /* 0x000fe2000801088f */
[--C-:B------:R-:W-:Y:S01]  /*131d0*/  FFMA.FTZ R106, R203, UR4, -R139.reuse ;  /* 0x00000004cb6a7c23 */ /* 0x100fe2000801088b */
[--C-:B------:R-:W-:Y:S01]  /*131e0*/  FFMA.FTZ R107, R202, UR4, -R139.reuse ;  /* 0x00000004ca6b7c23 */ /* 0x100fe2000801088b */
[C---:B------:R-:W-:Y:S01]  /*131f0*/  HMMA.16816.F32.BF16 R32, R128.reuse, R38, R32 ;  /* 0x000000268020723c */ /* 0x040fe20000041820 */
[----:B------:R-:W-:Y:S04]  /*13200*/  MUFU.EX2 R105, R105 ;  /* 0x0000006900697308 */ /* 0x000fe80000000800 */
[C---:B------:R-:W-:Y:S01]  /*13210*/  FMUL.FTZ R36, R134.reuse, R96 ;  /* 0x0000006086247220 */ /* 0x040fe20000410000 */
[----:B------:R-:W-:Y:S01]  /*13220*/  FMUL.FTZ R37, R134, R97 ;  /* 0x0000006186257220 */ /* 0x000fe20000410000 */
[C---:B------:R-:W-:Y:S01]  /*13230*/  FMUL.FTZ R38, R133.reuse, R98 ;  /* 0x0000006285267220 */ /* 0x040fe20000410000 */
[----:B------:R-:W-:Y:S03]  /*13240*/  FMUL.FTZ R39, R133, R99 ;  /* 0x0000006385277220 */ /* 0x000fe60000410000 */
[----:B------:R-:W-:Y:S01]  /*13250*/  MUFU.EX2 R104, R104 ;  /* 0x0000006800687308 */ /* 0x000fe20000000800 */
[----:B------:R-:W-:Y:S01]  /*13260*/  LDSM.16.MT88.4 R96, [R221+0xd000] ;  /* 0x00d00000dd60783b */ /* 0x000fe20000004200 */
[----:B------:R-:W-:Y:S01]  /*13270*/  FFMA.FTZ R139, R3, UR4, -R139 ;  /* 0x00000004038b7c23 */ /* 0x000fe2000801088b */
[----:B------:R-:W-:Y:S01]  /*13280*/  FADD.FTZ R152, R145, R152 ;  /* 0x0000009891987221 */ /* 0x000fe20000010000 */
[----:B------:R-:W-:Y:S01]  /*13290*/  FADD.FTZ R153, R150, R153 ;  /* 0x0000009996997221 */ /* 0x000fe20000010000 */
[C---:B------:R-:W-:Y:S05]  /*132a0*/  HMMA.16816.F32.BF16 R36, R128.reuse, R48, R36 ;  /* 0x000000308024723c */ /* 0x040fea0000041824 */
[----:B------:R-:W1:Y:S01]  /*132b0*/  MUFU.EX2 R106, R106 ;  /* 0x0000006a006a7308 */ /* 0x000e620000000800 */
[----:B------:R-:W-:Y:S01]  /*132c0*/  FADD.FTZ R144, R144, R152 ;  /* 0x0000009890907221 */ /* 0x000fe20000010000 */
[----:B------:R-:W-:Y:S01]  /*132d0*/  FADD.FTZ R148, R148, R153 ;  /* 0x0000009994947221 */ /* 0x000fe20000010000 */
[C---:B------:R-:W-:Y:S07]  /*132e0*/  HMMA.16816.F32.BF16 R40, R128.reuse, R50, R40 ;  /* 0x000000328028723c */ /* 0x040fee0000041828 */
[----:B------:R-:W4:Y:S01]  /*132f0*/  MUFU.EX2 R107, R107 ;  /* 0x0000006b006b7308 */ /* 0x000f220000000800 */
[C---:B------:R-:W-:Y:S01]  /*13300*/  FMUL.FTZ R48, R134.reuse, R84 ;  /* 0x0000005486307220 */ /* 0x040fe20000410000 */
[C---:B------:R-:W-:Y:S03]  /*13310*/  HMMA.16816.F32.BF16 R44, R128.reuse, R56, R44 ;  /* 0x00000038802c723c */ /* 0x040fe6000004182c */
[C---:B------:R-:W-:Y:S01]  /*13320*/  FMUL.FTZ R49, R134.reuse, R85 ;  /* 0x0000005586317220 */ /* 0x040fe20000410000 */
[C---:B------:R-:W-:Y:S01]  /*13330*/  FMUL.FTZ R50, R133.reuse, R86 ;  /* 0x0000005685327220 */ /* 0x040fe20000410000 */
[----:B------:R-:W-:Y:S02]  /*13340*/  FMUL.FTZ R51, R133, R87 ;  /* 0x0000005785337220 */ /* 0x000fe40000410000 */
[C---:B------:R-:W-:Y:S01]  /*13350*/  FMUL.FTZ R56, R134.reuse, R76 ;  /* 0x0000004c86387220 */ /* 0x040fe20000410000 */
[----:B------:R-:W5:Y:S01]  /*13360*/  LDSM.16.MT88.4 R84, [R221+0xc800] ;  /* 0x00c80000dd54783b */ /* 0x000f620000004200 */
[----:B------:R-:W5:Y:S02]  /*13370*/  MUFU.EX2 R114, R114 ;  /* 0x0000007200727308 */ /* 0x000f640000000800 */
[----:B------:R-:W-:Y:S01]  /*13380*/  FMUL.FTZ R57, R134, R77 ;  /* 0x0000004d86397220 */ /* 0x000fe20000410000 */
[----:B-1----:R-:W-:Y:S01]  /*13390*/  FADD.FTZ R144, R106, R144 ;  /* 0x000000906a907221 */ /* 0x002fe20000010000 */
[----:B------:R-:W-:Y:S01]  /*133a0*/  FADD.FTZ R148, R146, R148 ;  /* 0x0000009492947221 */ /* 0x000fe20000010000 */
[C---:B------:R-:W-:Y:S03]  /*133b0*/  HMMA.16816.F32.BF16 R48, R128.reuse, R58, R48 ;  /* 0x0000003a8030723c */ /* 0x040fe60000041830 */
[----:B----4-:R-:W-:Y:S02]  /*133c0*/  FADD.FTZ R144, R107, R144 ;  /* 0x000000906b907221 */ /* 0x010fe40000010000 */
[----:B------:R-:W-:Y:S01]  /*133d0*/  MUFU.EX2 R121, R121 ;  /* 0x0000007900797308 */ /* 0x000fe20000000800 */
[----:B------:R-:W-:Y:S01]  /*133e0*/  FADD.FTZ R148, R105, R148 ;  /* 0x0000009469947221 */ /* 0x000fe20000010000 */
[C---:B------:R-:W-:Y:S04]  /*133f0*/  HMMA.16816.F32.BF16 R52, R128.reuse, R64, R52 ;  /* 0x000000408034723c */ /* 0x040fe80000041834 */
[C---:B------:R-:W-:Y:S01]  /*13400*/  FMUL.FTZ R58, R133.reuse, R78 ;  /* 0x0000004e853a7220 */ /* 0x040fe20000410000 */
[----:B------:R-:W-:Y:S01]  /*13410*/  FMUL.FTZ R59, R133, R79 ;  /* 0x0000004f853b7220 */ /* 0x000fe20000410000 */
[----:B------:R-:W-:Y:S01]  /*13420*/  FADD.FTZ R144, R110, R144 ;  /* 0x000000906e907221 */ /* 0x000fe20000010000 */
[----:B------:R-:W1:Y:S01]  /*13430*/  LDSM.16.MT88.4 R76, [R223+0x10800] ;  /* 0x01080000df4c783b */ /* 0x000e620000004200 */
[----:B------:R-:W4:Y:S03]  /*13440*/  MUFU.EX2 R123, R123 ;  /* 0x0000007b007b7308 */ /* 0x000f260000000800 */
[----:B------:R-:W-:Y:S01]  /*13450*/  FMUL.FTZ R64, R134, R68 ;  /* 0x0000004486407220 */ /* 0x000fe20000410000 */
[----:B------:R-:W-:Y:S01]  /*13460*/  F2FP.BF16.F32.PACK_AB R68, R104, R105 ;  /* 0x000000696844723e */ /* 0x000fe200000010ff */
[C---:B------:R-:W-:Y:S03]  /*13470*/  HMMA.16816.F32.BF16 R56, R128.reuse, R66, R56 ;  /* 0x000000428038723c */ /* 0x040fe60000041838 */
[----:B------:R-:W-:Y:S01]  /*13480*/  FMUL.FTZ R65, R134, R69 ;  /* 0x0000004586417220 */ /* 0x000fe20000410000 */
[----:B------:R-:W-:Y:S01]  /*13490*/  F2FP.BF16.F32.PACK_AB R69, R107, R106 ;  /* 0x0000006a6b45723e */ /* 0x000fe200000010ff */
[----:B------:R-:W-:Y:S01]  /*134a0*/  MUFU.EX2 R172, R172 ;  /* 0x000000ac00ac7308 */ /* 0x000fe20000000800 */
[C---:B--2---:R-:W-:Y:S05]  /*134b0*/  HMMA.16816.F32.BF16 R60, R128.reuse, R88, R60 ;  /* 0x00000058803c723c */ /* 0x044fea000004183c */
[C---:B------:R-:W-:Y:S01]  /*134c0*/  FMUL.FTZ R66, R133.reuse, R70 ;  /* 0x0000004685427220 */ /* 0x040fe20000410000 */
[----:B------:R-:W-:Y:S01]  /*134d0*/  FMUL.FTZ R67, R133, R71 ;  /* 0x0000004785437220 */ /* 0x000fe20000410000 */
[----:B------:R-:W-:Y:S02]  /*134e0*/  F2FP.BF16.F32.PACK_AB R70, R109, R108 ;  /* 0x0000006c6d46723e */ /* 0x000fe400000010ff */
[----:B------:R-:W2:Y:S02]  /*134f0*/  MUFU.EX2 R175, R175 ;  /* 0x000000af00af7308 */ /* 0x000ea40000000800 */
[C---:B------:R-:W-:Y:S01]  /*13500*/  F2FP.BF16.F32.PACK_AB R71, R111.reuse, R110 ;  /* 0x0000006e6f47723e */ /* 0x040fe200000010ff */
[----:B------:R-:W-:Y:S01]  /*13510*/  FADD.FTZ R111, R111, R144 ;  /* 0x000000906f6f7221 */ /* 0x000fe20000010000 */
[----:B------:R-:W-:Y:S01]  /*13520*/  HMMA.16816.F32.BF16 R64, R128, R90, R64 ;  /* 0x0000005a8040723c */ /* 0x000fe20000041840 */
[----:B------:R-:W-:Y:S05]  /*13530*/  LDSM.16.MT88.4 R88, [R219+0x10800] ;  /* 0x01080000db58783b */ /* 0x000fea0000004200 */
[----:B------:R-:W2:Y:S01]  /*13540*/  MUFU.EX2 R174, R174 ;  /* 0x000000ae00ae7308 */ /* 0x000ea20000000800 */
[----:B------:R-:W-:Y:S01]  /*13550*/  FADD.FTZ R104, R104, R148 ;  /* 0x0000009468687221 */ /* 0x000fe20000010000 */
[--C-:B------:R-:W-:Y:S01]  /*13560*/  FFMA.FTZ R134, R140, UR4, -R143.reuse ;  /* 0x000000048c867c23 */ /* 0x100fe2000801088f */
[C---:B---3--:R-:W-:Y:S05]  /*13570*/  HMMA.16816.F32.BF16 R4, R68.reuse, R80, R4 ;  /* 0x000000504404723c */ /* 0x048fea0000041804 */
[----:B------:R-:W-:Y:S01]  /*13580*/  FADD.FTZ R104, R108, R104 ;  /* 0x000000686c687221 */ /* 0x000fe20000010000 */
[C---:B------:R-:W-:Y:S01]  /*13590*/  HMMA.16816.F32.BF16 R8, R68.reuse, R82, R8 ;  /* 0x000000524408723c */ /* 0x040fe20000041808 */
[----:B------:R-:W3:Y:S01]  /*135a0*/  LDSM.16.MT88.4 R80, [R221+0x10800] ;  /* 0x01080000dd50783b */ /* 0x000ee20000004200 */
[----:B------:R-:W-:Y:S03]  /*135b0*/  MUFU.EX2 R176, R176 ;  /* 0x000000b000b07308 */ /* 0x000fe60000000800 */
[----:B------:R-:W-:Y:S01]  /*135c0*/  FADD.FTZ R104, R109, R104 ;  /* 0x000000686d687221 */ /* 0x000fe20000010000 */
[C---:B-----5:R-:W-:Y:S06]  /*135d0*/  HMMA.16816.F32.BF16 R12, R68.reuse, R84, R12 ;  /* 0x00000054440c723c */ /* 0x060fec000004180c */
[----:B------:R-:W5:Y:S01]  /*135e0*/  MUFU.EX2 R178, R178 ;  /* 0x000000b200b27308 */ /* 0x000f620000000800 */
[----:B------:R-:W-:Y:S01]  /*135f0*/  FFMA.FTZ R143, R138, UR4, -R143 ;  /* 0x000000048a8f7c23 */ /* 0x000fe2000801088f */
[C---:B------:R-:W-:Y:S01]  /*13600*/  HMMA.16816.F32.BF16 R16, R68.reuse, R86, R16 ;  /* 0x000000564410723c */ /* 0x040fe20000041810 */
[----:B------:R-:W4:Y:S02]  /*13610*/  LDSM.16.MT88.4 R84, [R220+0x10800] ;  /* 0x01080000dc54783b */ /* 0x000f240000004200 */
[----:B------:R-:W-:Y:S03]  /*13620*/  FADD.FTZ R104, R113, R104 ;  /* 0x0000006871687221 */ /* 0x000fe60000010000 */
[C---:B------:R-:W-:Y:S02]  /*13630*/  HMMA.16816.F32.BF16 R20, R68.reuse, R92, R20 ;  /* 0x0000005c4414723c */ /* 0x040fe40000041814 */
[----:B------:R-:W-:Y:S03]  /*13640*/  MUFU.EX2 R180, R180 ;  /* 0x000000b400b47308 */ /* 0x000fe60000000800 */
[C---:B------:R-:W-:Y:S01]  /*13650*/  FADD.FTZ R104, R112.reuse, R104 ;  /* 0x0000006870687221 */ /* 0x040fe20000010000 */
[C---:B------:R-:W-:Y:S01]  /*13660*/  HMMA.16816.F32.BF16 R24, R68.reuse, R94, R24 ;  /* 0x0000005e4418723c */ /* 0x040fe20000041818 */
[----:B------:R-:W2:Y:S05]  /*13670*/  LDSM.16.MT88.4 R92, [R223+0xd000] ;  /* 0x00d00000df5c783b */ /* 0x000eaa0000004200 */
[----:B------:R-:W5:Y:S01]  /*13680*/  MUFU.EX2 R182, R182 ;  /* 0x000000b600b67308 */ /* 0x000f620000000800 */
[C---:B------:R-:W-:Y:S09]  /*13690*/  HMMA.16816.F32.BF16 R28, R68.reuse, R72, R28 ;  /* 0x00000048441c723c */ /* 0x040ff2000004181c */
[----:B------:R-:W5:Y:S01]  /*136a0*/  MUFU.EX2 R185, R185 ;  /* 0x000000b900b97308 */ /* 0x000f620000000800 */
[C---:B------:R-:W-:Y:S03]  /*136b0*/  HMMA.16816.F32.BF16 R32, R68.reuse, R74, R32 ;  /* 0x0000004a4420723c */ /* 0x040fe60000041820 */
[----:B------:R-:W-:Y:S03]  /*136c0*/  F2FP.BF16.F32.PACK_AB R72, R112, R113 ;  /* 0x000000717048723e */ /* 0x000fe600000010ff */
[C---:B-1----:R-:W-:Y:S03]  /*136d0*/  HMMA.16816.F32.BF16 R36, R68.reuse, R76, R36 ;  /* 0x0000004c4424723c */ /* 0x042fe60000041824 */
[----:B------:R-:W1:Y:S02]  /*136e0*/  MUFU.EX2 R184, R184 ;  /* 0x000000b800b87308 */ /* 0x000e640000000800 */
[----:B------:R-:W-:Y:S01]  /*136f0*/  F2FP.BF16.F32.PACK_AB R73, R115, R120 ;  /* 0x000000787349723e */ /* 0x000fe200000010ff */
[C---:B------:R-:W-:Y:S01]  /*13700*/  HMMA.16816.F32.BF16 R40, R68.reuse, R78, R40 ;  /* 0x0000004e4428723c */ /* 0x040fe20000041828 */
[----:B------:R-:W5:Y:S06]  /*13710*/  LDSM.16.MT88.4 R76, [R220+0xd000] ;  /* 0x00d00000dc4c783b */ /* 0x000f6c0000004200 */
[----:B------:R-:W-:Y:S01]  /*13720*/  MUFU.EX2 R183, R183 ;  /* 0x000000b700b77308 */ /* 0x000fe20000000800 */
[----:B------:R-:W-:Y:S01]  /*13730*/  FADD.FTZ R120, R120, R111 ;  /* 0x0000006f78787221 */ /* 0x000fe20000010000 */
[C---:B---3--:R-:W-:Y:S01]  /*13740*/  HMMA.16816.F32.BF16 R44, R68.reuse, R80, R44 ;  /* 0x00000050442c723c */ /* 0x048fe2000004182c */
[----:B------:R-:W-:Y:S02]  /*13750*/  LDSM.16.MT88.4 R108, [R220+0xf800] ;  /* 0x00f80000dc6c783b */ /* 0x000fe40000004200 */
[----:B------:R-:W-:Y:S03]  /*13760*/  F2FP.BF16.F32.PACK_AB R74, R114, R122 ;  /* 0x0000007a724a723e */ /* 0x000fe600000010ff */
[C---:B------:R-:W-:Y:S02]  /*13770*/  HMMA.16816.F32.BF16 R48, R68.reuse, R82, R48 ;  /* 0x000000524430723c */ /* 0x040fe40000041830 */
[----:B------:R-:W-:Y:S01]  /*13780*/  MUFU.EX2 R181, R181 ;  /* 0x000000b500b57308 */ /* 0x000fe20000000800 */
[----:B------:R-:W3:Y:S03]  /*13790*/  LDSM.16.MT88.4 R80, [R219+0xd000] ;  /* 0x00d00000db50783b */ /* 0x000ee60000004200 */
[C---:B----4-:R-:W-:Y:S06]  /*137a0*/  HMMA.16816.F32.BF16 R52, R68.reuse, R84, R52 ;  /* 0x000000544434723c */ /* 0x050fec0000041834 */
[----:B------:R-:W4:Y:S01]  /*137b0*/  MUFU.EX2 R179, R179 ;  /* 0x000000b300b37308 */ /* 0x000f220000000800 */
[----:B------:R-:W-:Y:S01]  /*137c0*/  F2FP.BF16.F32.PACK_AB R75, R123, R121 ;  /* 0x000000797b4b723e */ /* 0x000fe200000010ff */
[C---:B------:R-:W-:Y:S01]  /*137d0*/  HMMA.16816.F32.BF16 R56, R68.reuse, R86, R56 ;  /* 0x000000564438723c */ /* 0x040fe20000041838 */
[----:B------:R-:W-:Y:S07]  /*137e0*/  LDSM.16.MT88.4 R84, [R221+0x11000] ;  /* 0x01100000dd54783b */ /* 0x000fee0000004200 */
[----:B------:R-:W4:Y:S01]  /*137f0*/  MUFU.EX2 R177, R177 ;  /* 0x000000b100b17308 */ /* 0x000f220000000800 */
[C---:B------:R-:W-:Y:S03]  /*13800*/  HMMA.16816.F32.BF16 R60, R68.reuse, R88, R60 ;  /* 0x00000058443c723c */ /* 0x040fe6000004183c */
[----:B------:R-:W-:Y:S03]  /*13810*/  FADD.FTZ R115, R115, R120 ;  /* 0x0000007873737221 */ /* 0x000fe60000010000 */
[----:B------:R-:W-:Y:S01]  /*13820*/  HMMA.16816.F32.BF16 R64, R68, R90, R64 ;  /* 0x0000005a4440723c */ /* 0x000fe20000041840 */
[----:B------:R-:W1:Y:S02]  /*13830*/  LDSM.16.MT88.4 R68, [R223+0x11000] ;  /* 0x01100000df44783b */ /* 0x000e640000004200 */
[----:B------:R-:W-:Y:S02]  /*13840*/  MUFU.EX2 R171, R171 ;  /* 0x000000ab00ab7308 */ /* 0x000fe40000000800 */
[----:B------:R-:W-:Y:S01]  /*13850*/  FADD.FTZ R122, R122, R104 ;  /* 0x000000687a7a7221 */ /* 0x000fe20000010000 */
[C---:B--2---:R-:W-:Y:S03]  /*13860*/  HMMA.16816.F32.BF16 R4, R72.reuse, R92, R4 ;  /* 0x0000005c4804723c */ /* 0x044fe60000041804 */
[----:B------:R-:W2:Y:S04]  /*13870*/  LDSM.16.MT88.4 R88, [R220+0x11000] ;  /* 0x01100000dc58783b */ /* 0x000ea80000004200 */
[----:B------:R-:W4:Y:S01]  /*13880*/  MUFU.EX2 R173, R173 ;  /* 0x000000ad00ad7308 */ /* 0x000f220000000800 */
[----:B------:R-:W-:Y:S01]  /*13890*/  FADD.FTZ R115, R121, R115 ;  /* 0x0000007379737221 */ /* 0x000fe20000010000 */
[C---:B------:R-:W-:Y:S02]  /*138a0*/  HMMA.16816.F32.BF16 R8, R72.reuse, R94, R8 ;  /* 0x0000005e4808723c */ /* 0x040fe40000041808 */
[----:B------:R-:W4:Y:S04]  /*138b0*/  LDSM.16.MT88.4 R92, [R219+0x11000] ;  /* 0x01100000db5c783b */ /* 0x000f280000004200 */
[C---:B------:R-:W-:Y:S02]  /*138c0*/  HMMA.16816.F32.BF16 R12, R72.reuse, R96, R12 ;  /* 0x00000060480c723c */ /* 0x040fe4000004180c */
[----:B------:R-:W4:Y:S03]  /*138d0*/  MUFU.EX2 R169, R169 ;  /* 0x000000a900a97308 */ /* 0x000f260000000800 */
[----:B------:R-:W-:Y:S01]  /*138e0*/  FADD.FTZ R122, R114, R122 ;  /* 0x0000007a727a7221 */ /* 0x000fe20000010000 */
[C---:B------:R-:W-:Y:S01]  /*138f0*/  HMMA.16816.F32.BF16 R16, R72.reuse, R98, R16 ;  /* 0x000000624810723c */ /* 0x040fe20000041810 */
[----:B------:R-:W-:Y:S05]  /*13900*/  LDSM.16.MT88.4 R96, [R221+0xe000] ;  /* 0x00e00000dd60783b */ /* 0x000fea0000004200 */
[----:B------:R-:W-:Y:S01]  /*13910*/  MUFU.EX2 R168, R168 ;  /* 0x000000a800a87308 */ /* 0x000fe20000000800 */
[----:B------:R-:W-:Y:S01]  /*13920*/  FADD.FTZ R115, R123, R115 ;  /* 0x000000737b737221 */ /* 0x000fe20000010000 */
[C---:B-----5:R-:W-:Y:S08]  /*13930*/  HMMA.16816.F32.BF16 R20, R72.reuse, R76, R20 ;  /* 0x0000004c4814723c */ /* 0x060ff00000041814 */
[----:B------:R-:W5:Y:S01]  /*13940*/  MUFU.EX2 R167, R167 ;  /* 0x000000a700a77308 */ /* 0x000f620000000800 */
[C---:B------:R-:W-:Y:S01]  /*13950*/  HMMA.16816.F32.BF16 R24, R72.reuse, R78, R24 ;  /* 0x0000004e4818723c */ /* 0x040fe20000041818 */
[----:B------:R-:W5:Y:S02]  /*13960*/  LDSM.16.MT88.4 R76, [R223+0xd800] ;  /* 0x00d80000df4c783b */ /* 0x000f640000004200 */
[----:B------:R-:W-:Y:S03]  /*13970*/  FADD.FTZ R122, R170, R122 ;  /* 0x0000007aaa7a7221 */ /* 0x000fe60000010000 */
[C---:B---3--:R-:W-:Y:S03]  /*13980*/  HMMA.16816.F32.BF16 R28, R72.reuse, R80, R28 ;  /* 0x00000050481c723c */ /* 0x048fe6000004181c */
[----:B------:R-:W3:Y:S02]  /*13990*/  MUFU.EX2 R166, R166 ;  /* 0x000000a600a67308 */ /* 0x000ee40000000800 */
[----:B------:R-:W-:Y:S01]  /*139a0*/  FADD.FTZ R115, R175, R115 ;  /* 0x00000073af737221 */ /* 0x000fe20000010000 */
[C---:B------:R-:W-:Y:S01]  /*139b0*/  HMMA.16816.F32.BF16 R32, R72.reuse, R82, R32 ;  /* 0x000000524820723c */ /* 0x040fe20000041820 */
[----:B------:R-:W3:Y:S06]  /*139c0*/  LDSM.16.MT88.4 R80, [R221+0xd800] ;  /* 0x00d80000dd50783b */ /* 0x000eec0000004200 */
[----:B------:R-:W3:Y:S01]  /*139d0*/  MUFU.EX2 R165, R165 ;  /* 0x000000a500a57308 */ /* 0x000ee20000000800 */
[----:B------:R-:W-:Y:S01]  /*139e0*/  FADD.FTZ R115, R174, R115 ;  /* 0x00000073ae737221 */ /* 0x000fe20000010000 */
[C---:B-1----:R-:W-:Y:S08]  /*139f0*/  HMMA.16816.F32.BF16 R36, R72.reuse, R68, R36 ;  /* 0x000000444824723c */ /* 0x042ff00000041824 */
[----:B------:R-:W-:Y:S01]  /*13a00*/  MUFU.EX2 R164, R164 ;  /* 0x000000a400a47308 */ /* 0x000fe20000000800 */
[C---:B------:R-:W-:Y:S03]  /*13a10*/  HMMA.16816.F32.BF16 R40, R72.reuse, R70, R40 ;  /* 0x000000464828723c */ /* 0x040fe60000041828 */
[----:B------:R-:W-:Y:S03]  /*13a20*/  F2FP.BF16.F32.PACK_AB R68, R172, R170 ;  /* 0x000000aaac44723e */ /* 0x000fe600000010ff */
[C---:B------:R-:W-:Y:S03]  /*13a30*/  HMMA.16816.F32.BF16 R44, R72.reuse, R84, R44 ;  /* 0x00000054482c723c */ /* 0x040fe6000004182c */
[----:B------:R-:W1:Y:S02]  /*13a40*/  MUFU.EX2 R163, R163 ;  /* 0x000000a300a37308 */ /* 0x000e640000000800 */
[----:B------:R-:W-:Y:S01]  /*13a50*/  F2FP.BF16.F32.PACK_AB R69, R174, R175 ;  /* 0x000000afae45723e */ /* 0x000fe200000010ff */
[C---:B------:R-:W-:Y:S01]  /*13a60*/  HMMA.16816.F32.BF16 R48, R72.reuse, R86, R48 ;  /* 0x000000564830723c */ /* 0x040fe20000041830 */
[----:B------:R-:W1:Y:S06]  /*13a70*/  LDSM.16.MT88.4 R84, [R220+0xd800] ;  /* 0x00d80000dc54783b */ /* 0x000e6c0000004200 */
[----:B------:R-:W1:Y:S01]  /*13a80*/  MUFU.EX2 R162, R162 ;  /* 0x000000a200a27308 */ /* 0x000e620000000800 */
[----:B------:R-:W-:Y:S01]  /*13a90*/  F2FP.BF16.F32.PACK_AB R70, R178, R176 ;  /* 0x000000b0b246723e */ /* 0x000fe200000010ff */
[C---:B--2---:R-:W-:Y:S03]  /*13aa0*/  HMMA.16816.F32.BF16 R52, R72.reuse, R88, R52 ;  /* 0x000000584834723c */ /* 0x044fe60000041834 */
[----:B------:R-:W-:Y:S03]  /*13ab0*/  F2FP.BF16.F32.PACK_AB R71, R182, R180 ;  /* 0x000000b4b647723e */ /* 0x000fe600000010ff */
[C---:B------:R-:W-:Y:S01]  /*13ac0*/  HMMA.16816.F32.BF16 R56, R72.reuse, R90, R56 ;  /* 0x0000005a4838723c */ /* 0x040fe20000041838 */
[----:B------:R-:W-:Y:S01]  /*13ad0*/  LDSM.16.MT88.4 R88, [R221+0x11800] ;  /* 0x01180000dd58783b */ /* 0x000fe20000004200 */
[----:B------:R-:W2:Y:S03]  /*13ae0*/  MUFU.EX2 R161, R161 ;  /* 0x000000a100a17308 */ /* 0x000ea60000000800 */
[----:B------:R-:W-:Y:S01]  /*13af0*/  FADD.FTZ R172, R172, R122 ;  /* 0x0000007aacac7221 */ /* 0x000fe20000010000 */
[C---:B----4-:R-:W-:Y:S06]  /*13b00*/  HMMA.16816.F32.BF16 R60, R72.reuse, R92, R60 ;  /* 0x0000005c483c723c */ /* 0x050fec000004183c */
[----:B------:R-:W-:Y:S01]  /*13b10*/  MUFU.EX2 R160, R160 ;  /* 0x000000a000a07308 */ /* 0x000fe20000000800 */
[----:B------:R-:W-:Y:S01]  /*13b20*/  FADD.FTZ R115, R180, R115 ;  /* 0x00000073b4737221 */ /* 0x000fe20000010000 */
[----:B------:R-:W-:Y:S01]  /*13b30*/  HMMA.16816.F32.BF16 R64, R72, R94, R64 ;  /* 0x0000005e4840723c */ /* 0x000fe20000041840 */
[----:B------:R-:W4:Y:S02]  /*13b40*/  LDSM.16.MT88.4 R72, [R219+0xd800] ;  /* 0x00d80000db48783b */ /* 0x000f240000004200 */
[----:B------:R-:W-:Y:S03]  /*13b50*/  FADD.FTZ R115, R182, R115 ;  /* 0x00000073b6737221 */ /* 0x000fe60000010000 */
[C---:B-----5:R-:W-:Y:S02]  /*13b60*/  HMMA.16816.F32.BF16 R4, R68.reuse, R76, R4 ;  /* 0x0000004c4404723c */ /* 0x060fe40000041804 */
[----:B------:R-:W5:Y:S01]  /*13b70*/  MUFU.EX2 R159, R159 ;  /* 0x0000009f009f7308 */ /* 0x000f620000000800 */
[----:B------:R-:W-:Y:S02]  /*13b80*/  LDSM.16.MT88.4 R92, [R219+0x11800] ;  /* 0x01180000db5c783b */ /* 0x000fe40000004200 */
[----:B------:R-:W-:Y:S01]  /*13b90*/  FADD.FTZ R172, R176, R172 ;  /* 0x000000acb0ac7221 */ /* 0x000fe20000010000 */
[C---:B------:R-:W-:Y:S06]  /*13ba0*/  HMMA.16816.F32.BF16 R8, R68.reuse, R78, R8 ;  /* 0x0000004e4408723c */ /* 0x040fec0000041808 */
[----:B------:R-:W5:Y:S01]  /*13bb0*/  MUFU.EX2 R158, R158 ;  /* 0x0000009e009e7308 */ /* 0x000f620000000800 */
[----:B------:R-:W2:Y:S01]  /*13bc0*/  LDSM.16.MT88.4 R76, [R223+0x11800] ;  /* 0x01180000df4c783b */ /* 0x000ea20000004200 */
[C---:B---3--:R-:W-:Y:S08]  /*13bd0*/  HMMA.16816.F32.BF16 R12, R68.reuse, R80, R12 ;  /* 0x00000050440c723c */ /* 0x048ff0000004180c */
[----:B------:R-:W3:Y:S01]  /*13be0*/  MUFU.EX2 R157, R157 ;  /* 0x0000009d009d7308 */ /* 0x000ee20000000800 */
[C---:B------:R-:W-:Y:S01]  /*13bf0*/  HMMA.16816.F32.BF16 R16, R68.reuse, R82, R16 ;  /* 0x000000524410723c */ /* 0x040fe20000041810 */
[----:B------:R-:W5:Y:S02]  /*13c00*/  LDSM.16.MT88.4 R80, [R220+0x11800] ;  /* 0x01180000dc50783b */ /* 0x000f640000004200 */
[----:B------:R-:W-:Y:S03]  /*13c10*/  FADD.FTZ R172, R178, R172 ;  /* 0x000000acb2ac7221 */ /* 0x000fe60000010000 */
[C---:B-1----:R-:W-:Y:S03]  /*13c20*/  HMMA.16816.F32.BF16 R20, R68.reuse, R84, R20 ;  /* 0x000000544414723c */ /* 0x042fe60000041814 */
[----:B------:R-:W-:Y:S02]  /*13c30*/  MUFU.EX2 R156, R156 ;  /* 0x0000009c009c7308 */ /* 0x000fe40000000800 */
[----:B------:R-:W-:Y:S01]  /*13c40*/  FADD.FTZ R172, R185, R172 ;  /* 0x000000acb9ac7221 */ /* 0x000fe20000010000 */
[C---:B------:R-:W-:Y:S01]  /*13c50*/  HMMA.16816.F32.BF16 R24, R68.reuse, R86, R24 ;  /* 0x000000564418723c */ /* 0x040fe20000041818 */
[----:B------:R-:W1:Y:S06]  /*13c60*/  LDSM.16.MT88.4 R84, [R223+0xe000] ;  /* 0x00e00000df54783b */ /* 0x000e6c0000004200 */
[----:B------:R-:W3:Y:S01]  /*13c70*/  MUFU.EX2 R155, R155 ;  /* 0x0000009b009b7308 */ /* 0x000ee20000000800 */
[C---:B------:R-:W-:Y:S01]  /*13c80*/  FADD.FTZ R172, R184.reuse, R172 ;  /* 0x000000acb8ac7221 */ /* 0x040fe20000010000 */
[C---:B----4-:R-:W-:Y:S08]  /*13c90*/  HMMA.16816.F32.BF16 R28, R68.reuse, R72, R28 ;  /* 0x00000048441c723c */ /* 0x050ff0000004181c */
[----:B------:R-:W4:Y:S01]  /*13ca0*/  MUFU.EX2 R154, R154 ;  /* 0x0000009a009a7308 */ /* 0x000f220000000800 */
[C---:B------:R-:W-:Y:S03]  /*13cb0*/  HMMA.16816.F32.BF16 R32, R68.reuse, R74, R32 ;  /* 0x0000004a4420723c */ /* 0x040fe60000041820 */
[----:B------:R-:W-:Y:S01]  /*13cc0*/  F2FP.BF16.F32.PACK_AB R72, R184, R185 ;  /* 0x000000b9b848723e */ /* 0x000fe200000010ff */
[----:B------:R-:W-:Y:S01]  /*13cd0*/  FADD.FTZ R172, R179, R172 ;  /* 0x000000acb3ac7221 */ /* 0x000fe20000010000 */
[----:B------:R-:W-:Y:S04]  /*13ce0*/  F2FP.BF16.F32.PACK_AB R73, R181, R183 ;  /* 0x000000b7b549723e */ /* 0x000fe800000010ff */
[----:B------:R-:W4:Y:S01]  /*13cf0*/  MUFU.EX2 R151, R151 ;  /* 0x0000009700977308 */ /* 0x000f220000000800 */
[C---:B--2---:R-:W-:Y:S03]  /*13d00*/  HMMA.16816.F32.BF16 R36, R68.reuse, R76, R36 ;  /* 0x0000004c4424723c */ /* 0x044fe60000041824 */
[----:B------:R-:W-:Y:S01]  /*13d10*/  F2FP.BF16.F32.PACK_AB R74, R177, R179 ;  /* 0x000000b3b14a723e */ /* 0x000fe200000010ff */
[----:B------:R-:W-:Y:S01]  /*13d20*/  FADD.FTZ R183, R183, R115 ;  /* 0x00000073b7b77221 */ /* 0x000fe20000010000 */
[----:B------:R-:W-:Y:S01]  /*13d30*/  F2FP.BF16.F32.PACK_AB R75, R173, R171 ;  /* 0x000000abad4b723e */ /* 0x000fe200000010ff */
[C---:B------:R-:W-:Y:S01]  /*13d40*/  HMMA.16816.F32.BF16 R40, R68.reuse, R78, R40 ;  /* 0x0000004e4428723c */ /* 0x040fe20000041828 */
[----:B------:R-:W2:Y:S02]  /*13d50*/  LDSM.16.MT88.4 R76, [R219+0xe000] ;  /* 0x00e00000db4c783b */ /* 0x000ea40000004200 */
[----:B------:R-:W-:Y:S02]  /*13d60*/  MUFU.EX2 R147, R147 ;  /* 0x0000009300937308 */ /* 0x000fe40000000800 */
[----:B------:R-:W-:Y:S01]  /*13d70*/  FADD.FTZ R183, R181, R183 ;  /* 0x000000b7b5b77221 */ /* 0x000fe20000010000 */
[C---:B------:R-:W-:Y:S07]  /*13d80*/  HMMA.16816.F32.BF16 R44, R68.reuse, R88, R44 ;  /* 0x00000058442c723c */ /* 0x040fee000004182c */
[----:B------:R-:W4:Y:S01]  /*13d90*/  MUFU.EX2 R142, R142 ;  /* 0x0000008e008e7308 */ /* 0x000f220000000800 */
[----:B------:R-:W-:Y:S01]  /*13da0*/  FADD.FTZ R183, R171, R183 ;  /* 0x000000b7abb77221 */ /* 0x000fe20000010000 */
[C---:B------:R-:W-:Y:S01]  /*13db0*/  HMMA.16816.F32.BF16 R48, R68.reuse, R90, R48 ;  /* 0x0000005a4430723c */ /* 0x040fe20000041830 */
[----:B------:R-:W-:Y:S02]  /*13dc0*/  LDSM.16.MT88.4 R88, [R219+0x12000] ;  /* 0x01200000db58783b */ /* 0x000fe40000004200 */
[----:B------:R-:W-:Y:S03]  /*13dd0*/  FADD.FTZ R172, R177, R172 ;  /* 0x000000acb1ac7221 */ /* 0x000fe60000010000 */
[C---:B-----5:R-:W-:Y:S02]  /*13de0*/  HMMA.16816.F32.BF16 R52, R68.reuse, R80, R52 ;  /* 0x000000504434723c */ /* 0x060fe40000041834 */
[----:B------:R-:W5:Y:S03]  /*13df0*/  MUFU.EX2 R133, R141 ;  /* 0x0000008d00857308 */ /* 0x000f660000000800 */
[----:B------:R-:W-:Y:S01]  /*13e00*/  FADD.FTZ R183, R173, R183 ;  /* 0x000000b7adb77221 */ /* 0x000fe20000010000 */
[C---:B------:R-:W-:Y:S01]  /*13e10*/  HMMA.16816.F32.BF16 R56, R68.reuse, R82, R56 ;  /* 0x000000524438723c */ /* 0x040fe20000041838 */
[----:B------:R-:W-:Y:S05]  /*13e20*/  LDSM.16.MT88.4 R80, [R221+0x12000] ;  /* 0x01200000dd50783b */ /* 0x000fea0000004200 */
[----:B------:R-:W5:Y:S01]  /*13e30*/  MUFU.EX2 R134, R134 ;  /* 0x0000008600867308 */ /* 0x000f620000000800 */
[----:B------:R-:W-:Y:S01]  /*13e40*/  FADD.FTZ R172, R169, R172 ;  /* 0x000000aca9ac7221 */ /* 0x000fe20000010000 */
[C---:B------:R-:W-:Y:S08]  /*13e50*/  HMMA.16816.F32.BF16 R60, R68.reuse, R92, R60 ;  /* 0x0000005c443c723c */ /* 0x040ff0000004183c */
[----:B------:R-:W-:Y:S01]  /*13e60*/  MUFU.EX2 R143, R143 ;  /* 0x0000008f008f7308 */ /* 0x000fe20000000800 */
[----:B------:R-:W-:Y:S01]  /*13e70*/  HMMA.16816.F32.BF16 R64, R68, R94, R64 ;  /* 0x0000005e4440723c */ /* 0x000fe20000041840 */
[----:B------:R-:W3:Y:S02]  /*13e80*/  LDSM.16.MT88.4 R68, [R223+0x12000] ;  /* 0x01200000df44783b */ /* 0x000ee40000004200 */
[----:B------:R-:W-:Y:S03]  /*13e90*/  FADD.FTZ R183, R167, R183 ;  /* 0x000000b7a7b77221 */ /* 0x000fe60000010000 */
[C---:B-1----:R-:W-:Y:S03]  /*13ea0*/  HMMA.16816.F32.BF16 R4, R72.reuse, R84, R4 ;  /* 0x000000544804723c */ /* 0x042fe60000041804 */
[----:B------:R-:W1:Y:S01]  /*13eb0*/  MUFU.EX2 R132, R132 ;  /* 0x0000008400847308 */ /* 0x000e620000000800 */
[----:B------:R-:W-:Y:S01]  /*13ec0*/  LDSM.16.MT88.4 R92, [R221+0xe800] ;  /* 0x00e80000dd5c783b */ /* 0x000fe20000004200 */
[----:B------:R-:W-:Y:S01]  /*13ed0*/  FADD.FTZ R172, R168, R172 ;  /* 0x000000aca8ac7221 */ /* 0x000fe20000010000 */
[C---:B------:R-:W-:Y:S07]  /*13ee0*/  HMMA.16816.F32.BF16 R8, R72.reuse, R86, R8 ;  /* 0x000000564808723c */ /* 0x040fee0000041808 */
[----:B------:R-:W1:Y:S01]  /*13ef0*/  MUFU.EX2 R139, R139 ;  /* 0x0000008b008b7308 */ /* 0x000e620000000800 */
[----:B------:R-:W4:Y:S01]  /*13f00*/  LDSM.16.MT88.4 R84, [R220+0x12000] ;  /* 0x01200000dc54783b */ /* 0x000f220000004200 */
[C---:B------:R-:W-:Y:S03]  /*13f10*/  HMMA.16816.F32.BF16 R12, R72.reuse, R96, R12 ;  /* 0x00000060480c723c */ /* 0x040fe6000004180c */
[----:B------:R-:W-:Y:S03]  /*13f20*/  FADD.FTZ R183, R166, R183 ;  /* 0x000000b7a6b77221 */ /* 0x000fe60000010000 */
        /* <DEDUP_REMOVED lines=8> */
[C---:B--2---:R-:W-:Y:S05]  /*13fb0*/  HMMA.16816.F32.BF16 R28, R72.reuse, R76, R28 ;  /* 0x0000004c481c723c */ /* 0x044fea000004181c */
[----:B------:R-:W-:Y:S01]  /*13fc0*/  FADD.FTZ R183, R162, R183 ;  /* 0x000000b7a2b77221 */ /* 0x000fe20000010000 */
[C---:B------:R-:W-:Y:S01]  /*13fd0*/  HMMA.16816.F32.BF16 R32, R72.reuse, R78, R32 ;  /* 0x0000004e4820723c */ /* 0x040fe20000041820 */
[----:B------:R-:W2:Y:S04]  /*13fe0*/  LDSM.16.MT88.4 R76, [R223+0xe800] ;  /* 0x00e80000df4c783b */ /* 0x000ea80000004200 */
[----:B------:R-:W-:Y:S01]  /*13ff0*/  FADD.FTZ R172, R161, R172 ;  /* 0x000000aca1ac7221 */ /* 0x000fe20000010000 */
[C---:B---3--:R-:W-:Y:S05]  /*14000*/  HMMA.16816.F32.BF16 R36, R72.reuse, R68, R36 ;  /* 0x000000444824723c */ /* 0x048fea0000041824 */
[----:B------:R-:W-:Y:S01]  /*14010*/  FADD.FTZ R183, R159, R183 ;  /* 0x000000b79fb77221 */ /* 0x000fe20000010000 */
[C---:B------:R-:W-:Y:S05]  /*14020*/  HMMA.16816.F32.BF16 R40, R72.reuse, R70, R40 ;  /* 0x000000464828723c */ /* 0x040fea0000041828 */
[----:B------:R-:W-:Y:S01]  /*14030*/  F2FP.BF16.F32.PACK_AB R68, R168, R169 ;  /* 0x000000a9a844723e */ /* 0x000fe200000010ff */
[C---:B------:R-:W-:Y:S05]  /*14040*/  HMMA.16816.F32.BF16 R44, R72.reuse, R80, R44 ;  /* 0x00000050482c723c */ /* 0x040fea000004182c */
[----:B------:R-:W-:Y:S01]  /*14050*/  F2FP.BF16.F32.PACK_AB R69, R166, R167 ;  /* 0x000000a7a645723e */ /* 0x000fe200000010ff */
[C---:B------:R-:W-:Y:S01]  /*14060*/  HMMA.16816.F32.BF16 R48, R72.reuse, R82, R48 ;  /* 0x000000524830723c */ /* 0x040fe20000041830 */
[----:B------:R-:W3:Y:S04]  /*14070*/  LDSM.16.MT88.4 R80, [R223+0x12800] ;  /* 0x01280000df50783b */ /* 0x000ee80000004200 */
        /* <DEDUP_REMOVED lines=30> */
[----:B-----5:R-:W-:Y:S01]  /*14260*/  FADD.FTZ R183, R133, R183 ;  /* 0x000000b785b77221 */ /* 0x020fe20000010000 */
[C---:B---3--:R-:W-:Y:S05]  /*14270*/  HMMA.16816.F32.BF16 R36, R68.reuse, R80, R36 ;  /* 0x000000504424723c */ /* 0x048fea0000041824 */
[----:B------:R-:W-:Y:S01]  /*14280*/  FADD.FTZ R172, R134, R172 ;  /* 0x000000ac86ac7221 */ /* 0x000fe20000010000 */
[C---:B------:R-:W-:Y:S01]  /*14290*/  HMMA.16816.F32.BF16 R40, R68.reuse, R82, R40 ;  /* 0x000000524428723c */ /* 0x040fe20000041828 */
[----:B------:R-:W3:Y:S04]  /*142a0*/  LDSM.16.MT88.4 R80, [R223+0xf000] ;  /* 0x00f00000df50783b */ /* 0x000ee80000004200 */
[----:B-1----:R-:W-:Y:S01]  /*142b0*/  FADD.FTZ R183, R132, R183 ;  /* 0x000000b784b77221 */ /* 0x002fe20000010000 */
[C---:B----4-:R-:W-:Y:S05]  /*142c0*/  HMMA.16816.F32.BF16 R44, R68.reuse, R72, R44 ;  /* 0x00000048442c723c */ /* 0x050fea000004182c */
[----:B------:R-:W-:Y:S01]  /*142d0*/  FADD.FTZ R249, R143, R172 ;  /* 0x000000ac8ff97221 */ /* 0x000fe20000010000 */
[C---:B------:R-:W-:Y:S05]  /*142e0*/  HMMA.16816.F32.BF16 R48, R68.reuse, R74, R48 ;  /* 0x0000004a4430723c */ /* 0x040fea0000041830 */
[----:B------:R-:W-:Y:S01]  /*142f0*/  F2FP.BF16.F32.PACK_AB R72, R160, R161 ;  /* 0x000000a1a048723e */ /* 0x000fe200000010ff */
[C---:B--2---:R-:W-:Y:S05]  /*14300*/  HMMA.16816.F32.BF16 R52, R68.reuse, R76, R52 ;  /* 0x0000004c4434723c */ /* 0x044fea0000041834 */
[----:B------:R-:W-:Y:S01]  /*14310*/  F2FP.BF16.F32.PACK_AB R73, R158, R159 ;  /* 0x0000009f9e49723e */ /* 0x000fe200000010ff */
[C---:B------:R-:W-:Y:S01]  /*14320*/  HMMA.16816.F32.BF16 R56, R68.reuse, R78, R56 ;  /* 0x0000004e4438723c */ /* 0x040fe20000041838 */
[----:B------:R-:W1:Y:S04]  /*14330*/  LDSM.16.MT88.4 R76, [R219+0xf000] ;  /* 0x00f00000db4c783b */ /* 0x000e680000004200 */
[----:B------:R-:W-:Y:S01]  /*14340*/  F2FP.BF16.F32.PACK_AB R74, R156, R157 ;  /* 0x0000009d9c4a723e */ /* 0x000fe200000010ff */
[C---:B------:R-:W-:Y:S05]  /*14350*/  HMMA.16816.F32.BF16 R60, R68.reuse, R84, R60 ;  /* 0x00000054443c723c */ /* 0x040fea000004183c */
[----:B------:R-:W-:Y:S01]  /*14360*/  F2FP.BF16.F32.PACK_AB R75, R154, R155 ;  /* 0x0000009b9a4b723e */ /* 0x000fe200000010ff */
[----:B------:R-:W-:Y:S01]  /*14370*/  HMMA.16816.F32.BF16 R64, R68, R86, R64 ;  /* 0x000000564440723c */ /* 0x000fe20000041840 */
[----:B------:R-:W2:Y:S04]  /*14380*/  LDSM.16.MT88.4 R68, [R221+0x13000] ;  /* 0x01300000dd44783b */ /* 0x000ea80000004200 */
[----:B------:R-:W-:Y:S01]  /*14390*/  FADD.FTZ R248, R139, R183 ;  /* 0x000000b78bf87221 */ /* 0x000fe20000010000 */
[C---:B---3--:R-:W-:Y:S03]  /*143a0*/  HMMA.16816.F32.BF16 R4, R72.reuse, R80, R4 ;  /* 0x000000504804723c */ /* 0x048fe60000041804 */
[----:B------:R-:W-:Y:S03]  /*143b0*/  LDSM.16.MT88.4 R84, [R221+0x13800] ;  /* 0x01380000dd54783b */ /* 0x000fe60000004200 */
[C---:B------:R-:W-:Y:S05]  /*143c0*/  HMMA.16816.F32.BF16 R8, R72.reuse, R82, R8 ;  /* 0x000000524808723c */ /* 0x040fea0000041808 */
[----:B------:R-:W3:Y:S01]  /*143d0*/  LDSM.16.MT88.4 R80, [R220+0x13000] ;  /* 0x01300000dc50783b */ /* 0x000ee20000004200 */
[C---:B------:R-:W-:Y:S06]  /*143e0*/  HMMA.16816.F32.BF16 R12, R72.reuse, R88, R12 ;  /* 0x00000058480c723c */ /* 0x040fec000004180c */
[C---:B------:R-:W-:Y:S06]  /*143f0*/  HMMA.16816.F32.BF16 R16, R72.reuse, R90, R16 ;  /* 0x0000005a4810723c */ /* 0x040fec0000041810 */
[C---:B------:R-:W-:Y:S06]  /*14400*/  HMMA.16816.F32.BF16 R20, R72.reuse, R92, R20 ;  /* 0x0000005c4814723c */ /* 0x040fec0000041814 */
[C---:B------:R-:W-:Y:S01]  /*14410*/  HMMA.16816.F32.BF16 R24, R72.reuse, R94, R24 ;  /* 0x0000005e4818723c */ /* 0x040fe20000041818 */
[----:B------:R-:W-:Y:S05]  /*14420*/  LDSM.16.MT88.4 R92, [R223+0x13800] ;  /* 0x01380000df5c783b */ /* 0x000fea0000004200 */
[C---:B-1----:R-:W-:Y:S06]  /*14430*/  HMMA.16816.F32.BF16 R28, R72.reuse, R76, R28 ;  /* 0x0000004c481c723c */ /* 0x042fec000004181c */
[C---:B------:R-:W-:Y:S01]  /*14440*/  HMMA.16816.F32.BF16 R32, R72.reuse, R78, R32 ;  /* 0x0000004e4820723c */ /* 0x040fe20000041820 */
[----:B------:R-:W1:Y:S05]  /*14450*/  LDSM.16.MT88.4 R76, [R219+0x13000] ;  /* 0x01300000db4c783b */ /* 0x000e6a0000004200 */
[C---:B------:R-:W-:Y:S06]  /*14460*/  HMMA.16816.F32.BF16 R36, R72.reuse, R96, R36 ;  /* 0x000000604824723c */ /* 0x040fec0000041824 */
[C---:B------:R-:W-:Y:S06]  /*14470*/  HMMA.16816.F32.BF16 R40, R72.reuse, R98, R40 ;  /* 0x000000624828723c */ /* 0x040fec0000041828 */
[C---:B--2---:R-:W-:Y:S06]  /*14480*/  HMMA.16816.F32.BF16 R44, R72.reuse, R68, R44 ;  /* 0x00000044482c723c */ /* 0x044fec000004182c */
[C---:B------:R-:W-:Y:S05]  /*14490*/  HMMA.16816.F32.BF16 R48, R72.reuse, R70, R48 ;  /* 0x000000464830723c */ /* 0x040fea0000041830 */
[----:B------:R-:W-:Y:S01]  /*144a0*/  F2FP.BF16.F32.PACK_AB R68, R147, R151 ;  /* 0x000000979344723e */ /* 0x000fe200000010ff */
[C---:B---3--:R-:W-:Y:S05]  /*144b0*/  HMMA.16816.F32.BF16 R52, R72.reuse, R80, R52 ;  /* 0x000000504834723c */ /* 0x048fea0000041834 */
[----:B------:R-:W-:Y:S01]  /*144c0*/  F2FP.BF16.F32.PACK_AB R69, R133, R142 ;  /* 0x0000008e8545723e */ /* 0x000fe200000010ff */
[C---:B------:R-:W-:Y:S05]  /*144d0*/  HMMA.16816.F32.BF16 R56, R72.reuse, R82, R56 ;  /* 0x000000524838723c */ /* 0x040fea0000041838 */
[----:B------:R-:W-:Y:S01]  /*144e0*/  F2FP.BF16.F32.PACK_AB R70, R143, R134 ;  /* 0x000000868f46723e */ /* 0x000fe200000010ff */
[C---:B-1----:R-:W-:Y:S05]  /*144f0*/  HMMA.16816.F32.BF16 R60, R72.reuse, R76, R60 ;  /* 0x0000004c483c723c */ /* 0x042fea000004183c */
[----:B------:R-:W-:Y:S01]  /*14500*/  F2FP.BF16.F32.PACK_AB R71, R139, R132 ;  /* 0x000000848b47723e */ /* 0x000fe200000010ff */
[----:B------:R-:W-:Y:S01]  /*14510*/  HMMA.16816.F32.BF16 R64, R72, R78, R64 ;  /* 0x0000004e4840723c */ /* 0x000fe20000041840 */
[----:B------:R-:W1:Y:S04]  /*14520*/  LDSM.16.MT88.4 R76, [R220+0x13800] ;  /* 0x01380000dc4c783b */ /* 0x000e680000004200 */
[----:B------:R-:W-:Y:S01]  /*14530*/  MOV R133, R0 ;  /* 0x0000000000857202 */ /* 0x000fe20000000f00 */
[C---:B------:R-:W-:Y:S03]  /*14540*/  HMMA.16816.F32.BF16 R128, R68.reuse, R124, R4 ;  /* 0x0000007c4480723c */ /* 0x040fe60000041804 */
[----:B------:R-:W2:Y:S02]  /*14550*/  LDSM.16.MT88.4 R4, [R219+0x13800] ;  /* 0x01380000db04783b */ /* 0x000ea40000004200 */
[----:B------:R-:W-:Y:S01]  /*14560*/  MOV R134, R2 ;  /* 0x0000000200867202 */ /* 0x000fe20000000f00 */
        /* <DEDUP_REMOVED lines=11> */
[C---:B-1----:R-:W-:Y:S06]  /*14620*/  HMMA.16816.F32.BF16 R80, R68.reuse, R76, R52 ;  /* 0x0000004c4450723c */ /* 0x042fec0000041834 */
[C---:B------:R-:W-:Y:S06]  /*14630*/  HMMA.16816.F32.BF16 R76, R68.reuse, R78, R56 ;  /* 0x0000004e444c723c */ /* 0x040fec0000041838 */
[C---:B--2---:R-:W-:Y:S06]  /*14640*/  HMMA.16816.F32.BF16 R72, R68.reuse, R4, R60 ;  /* 0x000000044448723c */ /* 0x044fec000004183c */
[----:B------:R-:W-:Y:S01]  /*14650*/  HMMA.16816.F32.BF16 R68, R68, R6, R64 ;  /* 0x000000064444723c */ /* 0x000fe20000041840 */
[----:B------:R-:W-:Y:S11]  /*14660*/  @!UPT UIADD3 URZ, URZ, URZ, URZ ;  /* 0x0000003f3f3ff290 */ /* 0x000ff6000fffe03f */
[----:B------:R-:W-:Y:S01]  /*14670*/  @!UPT UIADD3 URZ, URZ, URZ, URZ ;  /* 0x0000003f3f3ff290 */ /* 0x000fe2000fffe03f */
[----:B------:R-:W-:Y:S11]  /*14680*/  @P1 BRA `(.L_x_1662) ;  /* 0xffffffac00a41947 */ /* 0x000ff6000383ffff */
.L_x_1658:
        /* <DEDUP_REMOVED lines=26> */
[----:B------:R-:W-:Y:S01]  /*14830*/  SHF.R.S32.HI R10, RZ, 0x5, R3 ;  /* 0x00000005ff0a7819 */ /* 0x000fe20000011403 */
[----:B------:R-:W3:Y:S01]  /*14840*/  @P4 LDC R28, c[0x0][0x2e8] ;  /* 0x0000ba00ff1c4b82 */ /* 0x000ee20000000800 */
[----:B------:R-:W-:Y:S02]  /*14850*/  LOP3.LUT R7, R7, 0xfffffff8, RZ, 0xc0, !PT ;  /* 0xfffffff807077812 */ /* 0x000fe400078ec0ff */
[----:B------:R-:W-:Y:S02]  /*14860*/  IADD3 R13, -R13, R4, RZ ;  /* 0x000000040d0d7210 */ /* 0x000fe40007ffe1ff */
[----:B------:R-:W-:Y:S01]  /*14870*/  IADD3 R7, R12, -R7, RZ ;  /* 0x800000070c077210 */ /* 0x000fe20007ffe0ff */
[----:B------:R-:W-:Y:S01]  /*14880*/  @P4 MUFU.LG2 R6, R6 ;  /* 0x0000000600064308 */ /* 0x000fe20000000c00 */
[----:B------:R-:W4:Y:S01]  /*14890*/  S2R R12, SR_TID.X ;  /* 0x00000000000c7919 */ /* 0x000f220000002100 */
[----:B------:R-:W-:-:S02]  /*148a0*/  FSETP.NE.FTZ.AND P3, PT, R5, RZ, PT ;  /* 0x000000ff0500720b */ /* 0x000fc40003f75000 */
[----:B------:R-:W-:Y:S02]  /*148b0*/  LEA R10, R10, R13, 0x9 ;  /* 0x0000000d0a0a7211 */ /* 0x000fe400078e48ff */
[----:B------:R-:W-:Y:S02]  /*148c0*/  LEA.HI R11, R11, R4, RZ, 0x4 ;  /* 0x000000040b0b7211 */ /* 0x000fe400078f20ff */
[----:B------:R-:W-:Y:S01]  /*148d0*/  SHF.L.U32 R17, R7, 0x6, RZ ;  /* 0x0000000607117819 */ /* 0x000fe200000006ff */
[----:B-1----:R-:W-:Y:S01]  /*148e0*/  FMUL.FTZ R128, R9, R128 ;  /* 0x0000008009807220 */ /* 0x002fe20000410000 */
[----:B------:R-:W-:Y:S01]  /*148f0*/  LOP3.LUT R16, R11, 0xfffffff0, RZ, 0xc0, !PT ;  /* 0xfffffff00b107812 */ /* 0x000fe200078ec0ff */
[----:B------:R-:W-:Y:S01]  /*14900*/  FMUL.FTZ R129, R9, R129 ;  /* 0x0000008109817220 */ /* 0x000fe20000410000 */
[----:B------:R-:W-:Y:S01]  /*14910*/  LOP3.LUT R17, R17, 0x1c0, RZ, 0xc0, !PT ;  /* 0x000001c011117812 */ /* 0x000fe200078ec0ff */
[----:B------:R-:W-:Y:S01]  /*14920*/  FMUL.FTZ R124, R9, R124 ;  /* 0x0000007c097c7220 */ /* 0x000fe20000410000 */
[----:B------:R-:W-:Y:S01]  /*14930*/  LOP3.LUT R15, R7, 0x1, RZ, 0xc0, !PT ;  /* 0x00000001070f7812 */ /* 0x000fe200078ec0ff */
[----:B------:R-:W1:Y:S01]  /*14940*/  @P3 MUFU.RCP R8, R5 ;  /* 0x0000000500083308 */ /* 0x000e620000001000 */
[----:B------:R-:W-:Y:S01]  /*14950*/  LEA.HI R17, R17, R17, RZ, 0x1d ;  /* 0x0000001111117211 */ /* 0x000fe200078fe8ff */
[----:B------:R-:W-:Y:S01]  /*14960*/  FMUL.FTZ R125, R9, R125 ;  /* 0x0000007d097d7220 */ /* 0x000fe20000410000 */
        /* <DEDUP_REMOVED lines=9> */
[C---:B------:R-:W-:Y:S01]  /*14a00*/  FMUL.FTZ R112, R9.reuse, R112 ;  /* 0x0000007009707220 */ /* 0x040fe20000410000 */
[C---:B------:R-:W-:Y:S01]  /*14a10*/  FMUL.FTZ R113, R9.reuse, R113 ;  /* 0x0000007109717220 */ /* 0x040fe20000410000 */
[C---:B------:R-:W-:Y:S01]  /*14a20*/  FMUL.FTZ R108, R9.reuse, R108 ;  /* 0x0000006c096c7220 */ /* 0x040fe20000410000 */
[C---:B------:R-:W-:Y:S01]  /*14a30*/  FMUL.FTZ R109, R9.reuse, R109 ;  /* 0x0000006d096d7220 */ /* 0x040fe20000410000 */
[C---:B------:R-:W-:Y:S01]  /*14a40*/  FMUL.FTZ R104, R9.reuse, R104 ;  /* 0x0000006809687220 */ /* 0x040fe20000410000 */
[C---:B------:R-:W-:Y:S01]  /*14a50*/  FMUL.FTZ R105, R9.reuse, R105 ;  /* 0x0000006909697220 */ /* 0x040fe20000410000 */
[----:B----4-:R-:W-:Y:S01]  /*14a60*/  SHF.R.S32.HI R13, RZ, 0x1f, R12 ;  /* 0x0000001fff0d7819 */ /* 0x010fe2000001140c */
[C---:B------:R-:W-:Y:S01]  /*14a70*/  FMUL.FTZ R100, R9.reuse, R100 ;  /* 0x0000006409647220 */ /* 0x040fe20000410000 */
[C---:B------:R-:W-:Y:S01]  /*14a80*/  FMUL.FTZ R101, R9.reuse, R101 ;  /* 0x0000006509657220 */ /* 0x040fe20000410000 */
[----:B------:R-:W-:Y:S01]  /*14a90*/  FMUL.FTZ R96, R9, R96 ;  /* 0x0000006009607220 */ /* 0x000fe20000410000 */
[----:B------:R-:W-:Y:S01]  /*14aa0*/  LEA.HI R14, R13, R12, RZ, 0x4 ;  /* 0x0000000c0d0e7211 */ /* 0x000fe200078f20ff */
[C---:B------:R-:W-:Y:S01]  /*14ab0*/  FMUL.FTZ R97, R9.reuse, R97 ;  /* 0x0000006109617220 */ /* 0x040fe20000410000 */
[C---:B------:R-:W-:Y:S01]  /*14ac0*/  FMUL.FTZ R92, R9.reuse, R92 ;  /* 0x0000005c095c7220 */ /* 0x040fe20000410000 */
[C---:B------:R-:W-:Y:S01]  /*14ad0*/  FMUL.FTZ R93, R9.reuse, R93 ;  /* 0x0000005d095d7220 */ /* 0x040fe20000410000 */
[----:B------:R-:W-:Y:S01]  /*14ae0*/  SHF.R.S32.HI R11, RZ, 0x4, R14 ;  /* 0x00000004ff0b7819 */ /* 0x000fe2000001140e */
[C---:B------:R-:W-:Y:S01]  /*14af0*/  FMUL.FTZ R88, R9.reuse, R88 ;  /* 0x0000005809587220 */ /* 0x040fe20000410000 */
[----:B------:R-:W-:Y:S01]  /*14b00*/  IADD3 R14, -R16, R4, RZ ;  /* 0x00000004100e7210 */ /* 0x000fe20007ffe1ff */
[----:B------:R-:W-:Y:S01]  /*14b10*/  FMUL.FTZ R89, R9, R89 ;  /* 0x0000005909597220 */ /* 0x000fe20000410000 */
[----:B------:R-:W-:Y:S01]  /*14b20*/  SHF.L.U32 R16, R11, 0x6, RZ ;  /* 0x000000060b107819 */ /* 0x000fe200000006ff */
[C---:B------:R-:W-:Y:S01]  /*14b30*/  FMUL.FTZ R84, R9.reuse, R84 ;  /* 0x0000005409547220 */ /* 0x040fe20000410000 */
[----:B------:R-:W-:Y:S01]  /*14b40*/  LEA.HI R15, R14, R14, RZ, 0x1 ;  /* 0x0000000e0e0f7211 */ /* 0x000fe200078f08ff */
[C---:B------:R-:W-:Y:S01]  /*14b50*/  FMUL.FTZ R85, R9.reuse, R85 ;  /* 0x0000005509557220 */ /* 0x040fe20000410000 */
[----:B------:R-:W-:Y:S01]  /*14b60*/  LOP3.LUT R16, R16, 0x1c0, RZ, 0xc0, !PT ;  /* 0x000001c010107812 */ /* 0x000fe200078ec0ff */
[----:B------:R-:W-:Y:S01]  /*14b70*/  FMUL.FTZ R80, R9, R80 ;  /* 0x0000005009507220 */ /* 0x000fe20000410000 */
[----:B------:R-:W-:Y:S01]  /*14b80*/  SHF.L.U32 R17, R15, 0x2, RZ ;  /* 0x000000020f117819 */ /* 0x000fe200000006ff */
[----:B------:R-:W-:Y:S01]  /*14b90*/  FMUL.FTZ R81, R9, R81 ;  /* 0x0000005109517220 */ /* 0x000fe20000410000 */
[----:B------:R-:W-:Y:S01]  /*14ba0*/  LOP3.LUT R15, R15, 0xffffffe, RZ, 0xc0, !PT ;  /* 0x0ffffffe0f0f7812 */ /* 0x000fe200078ec0ff */
[C---:B------:R-:W-:Y:S01]  /*14bb0*/  FMUL.FTZ R76, R9.reuse, R76 ;  /* 0x0000004c094c7220 */ /* 0x040fe20000410000 */
[----:B------:R-:W-:Y:S01]  /*14bc0*/  LOP3.LUT R17, R16, 0x38, R17, 0xf8, !PT ;  /* 0x0000003810117812 */ /* 0x000fe200078ef811 */
[C---:B------:R-:W-:Y:S01]  /*14bd0*/  FMUL.FTZ R77, R9.reuse, R77 ;  /* 0x0000004d094d7220 */ /* 0x040fe20000410000 */
[----:B------:R-:W-:Y:S01]  /*14be0*/  SHF.R.U32.HI R16, RZ, 0x3, R16 ;  /* 0x00000003ff107819 */ /* 0x000fe20000011610 */
[C---:B------:R-:W-:Y:S01]  /*14bf0*/  FMUL.FTZ R72, R9.reuse, R72 ;  /* 0x0000004809487220 */ /* 0x040fe20000410000 */
[C---:B------:R-:W-:Y:S01]  /*14c00*/  FMUL.FTZ R73, R9.reuse, R73 ;  /* 0x0000004909497220 */ /* 0x040fe20000410000 */
[C---:B------:R-:W-:Y:S01]  /*14c10*/  FMUL.FTZ R68, R9.reuse, R68 ;  /* 0x0000004409447220 */ /* 0x040fe20000410000 */
[----:B------:R-:W-:Y:S01]  /*14c20*/  FMUL.FTZ R69, R9, R69 ;  /* 0x0000004509457220 */ /* 0x000fe20000410000 */
[----:B------:R-:W-:Y:S01]  /*14c30*/  MOV R9, 0x80 ;  /* 0x0000008000097802 */ /* 0x000fe20000000f00 */
        /* <DEDUP_REMOVED lines=35> */
[----:B------:R-:W1:Y:S01]  /*14e70*/  @P3 LDC R27, c[0x0][0x2e8] ;  /* 0x0000ba00ff1b3b82 */ /* 0x000e620000000800 */
[C---:B------:R-:W-:Y:S01]  /*14e80*/  IADD3 R8, R10.reuse, -0x20, RZ ;  /* 0xffffffe00a087810 */ /* 0x040fe20007ffe0ff */
[----:B------:R-:W-:Y:S01]  /*14e90*/  STS.64 [R10+0x800], R130 ;  /* 0x000800820a007388 */ /* 0x000fe20000000a00 */
[----:B------:R-:W-:Y:S01]  /*14ea0*/  SEL R7, R7, 0xffffffc0, !P1 ;  /* 0xffffffc007077807 */ /* 0x000fe20004800000 */
[----:B------:R-:W4:Y:S01]  /*14eb0*/  @P3 MUFU.LG2 R5, R5 ;  /* 0x0000000500053308 */ /* 0x000f220000000c00 */
[----:B------:R-:W-:Y:S01]  /*14ec0*/  @P0 IADD3 R8, R10, 0x20, RZ ;  /* 0x000000200a080810 */ /* 0x000fe20007ffe0ff */
[----:B------:R-:W-:Y:S01]  /*14ed0*/  @P4 FMUL.FTZ R6, R6, 0.69314718246459960938 ;  /* 0x3f31721806064820 */ /* 0x000fe20000410000 */
[----:B------:R-:W-:-:S02]  /*14ee0*/  SEL R9, R9, 0xffffff80, !P2 ;  /* 0xffffff8009097807 */ /* 0x000fc40005000000 */
[----:B------:R-:W-:Y:S01]  /*14ef0*/  LEA R15, R15, R16, 0x2 ;  /* 0x000000100f0f7211 */ /* 0x000fe200078e10ff */
[----:B------:R-:W-:Y:S01]  /*14f00*/  STS.64 [R8], R124 ;  /* 0x0000007c08007388 */ /* 0x000fe20000000a00 */
[C---:B------:R-:W-:Y:S02]  /*14f10*/  IADD3 R16, R10.reuse, R7, RZ ;  /* 0x000000070a107210 */ /* 0x040fe40007ffe0ff */
[-C--:B------:R-:W-:Y:S01]  /*14f20*/  IADD3 R7, R7, R8.reuse, RZ ;  /* 0x0000000807077210 */ /* 0x080fe20007ffe0ff */
[----:B------:R-:W-:Y:S01]  /*14f30*/  STS.64 [R8+0x800], R126 ;  /* 0x0008007e08007388 */ /* 0x000fe20000000a00 */
[-C--:B------:R-:W-:Y:S02]  /*14f40*/  IADD3 R17, R10, R9.reuse, RZ ;  /* 0x000000090a117210 */ /* 0x080fe40007ffe0ff */
[----:B------:R-:W-:Y:S01]  /*14f50*/  IADD3 R18, R9, R8, RZ ;  /* 0x0000000809127210 */ /* 0x000fe20007ffe0ff */
[----:B------:R-:W-:Y:S01]  /*14f60*/  STS.64 [R16], R120 ;  /* 0x0000007810007388 */ /* 0x000fe20000000a00 */
[----:B------:R-:W-:-:S02]  /*14f70*/  IADD3 R19, R16, R9, RZ ;  /* 0x0000000910137210 */ /* 0x000fc40007ffe0ff */
[----:B------:R-:W-:Y:S01]  /*14f80*/  IADD3 R9, R7, R9, RZ ;  /* 0x0000000907097210 */ /* 0x000fe20007ffe0ff */
[----:B------:R-:W-:Y:S01]  /*14f90*/  STS.64 [R16+0x800], R122 ;  /* 0x0008007a10007388 */ /* 0x000fe20000000a00 */
[----:B------:R-:W-:Y:S01]  /*14fa0*/  LEA R24, R15, UR5, 0x2 ;  /* 0x000000050f187c11 */ /* 0x000fe2000f8e10ff */
[----:B----4-:R-:W-:Y:S01]  /*14fb0*/  @P3 FMUL.FTZ R5, R5, 0.69314718246459960938 ;  /* 0x3f31721805053820 */ /* 0x010fe20000410000 */
[----:B------:R-:W2:Y:S01]  /*14fc0*/  LDC R15, c[0x0][0x270] ;  /* 0x00009c00ff0f7b82 */ /* 0x000ea20000000800 */
[----:B------:R-:W-:Y:S01]  /*14fd0*/  STS.64 [R7], R116 ;  /* 0x0000007407007388 */ /* 0x000fe20000000a00 */
[----:B------:R-:W-:Y:S02]  /*14fe0*/  LEA.HI R13, R13, R12, RZ, 0x5 ;  /* 0x0000000c0d0d7211 */ /* 0x000fe400078f28ff */
[----:B------:R-:W-:Y:S01]  /*14ff0*/  LOP3.LUT R3, R3, 0xffffffe0, RZ, 0xc0, !PT ;  /* 0xffffffe003037812 */ /* 0x000fe200078ec0ff */
[----:B------:R-:W-:Y:S01]  /*15000*/  STS.64 [R7+0x800], R118 ;  /* 0x0008007607007388 */ /* 0x000fe20000000a00 */
[----:B------:R-:W-:-:S02]  /*15010*/  LOP3.LUT R26, R13, 0xffffffe0, RZ, 0xc0, !PT ;  /* 0xffffffe00d1a7812 */ /* 0x000fc400078ec0ff */
[----:B------:R-:W-:Y:S01]  /*15020*/  SHF.R.S32.HI R13, RZ, 0x5, R13 ;  /* 0x00000005ff0d7819 */ /* 0x000fe2000001140d */
[----:B------:R-:W-:Y:S01]  /*15030*/  STS.64 [R17], R112 ;  /* 0x0000007011007388 */ /* 0x000fe20000000a00 */
[----:B------:R-:W-:Y:S02]  /*15040*/  IADD3 R3, -R3, R4, RZ ;  /* 0x0000000403037210 */ /* 0x000fe40007ffe1ff */
[----:B------:R-:W-:Y:S01]  /*15050*/  SHF.R.S32.HI R25, RZ, 0x1f, R13 ;  /* 0x0000001fff197819 */ /* 0x000fe2000001140d */
[----:B------:R-:W-:Y:S01]  /*15060*/  STS.64 [R17+0x800], R114 ;  /* 0x0008007211007388 */ /* 0x000fe20000000a00 */
[----:B------:R-:W-:Y:S02]  /*15070*/  IADD3 R26, -R26, R12, RZ ;  /* 0x0000000c1a1a7210 */ /* 0x000fe40007ffe1ff */
[----:B------:R-:W-:Y:S01]  /*15080*/  LOP3.LUT P0, RZ, R3, 0x3, RZ, 0xc0, !PT ;  /* 0x0000000303ff7812 */ /* 0x000fe2000780c0ff */
[----:B------:R-:W-:Y:S01]  /*15090*/  STS.64 [R18], R108 ;  /* 0x0000006c12007388 */ /* 0x000fe20000000a00 */
[----:B------:R-:W-:-:S02]  /*150a0*/  LEA.HI R12, R25, R13, RZ, 0x2 ;  /* 0x0000000d190c7211 */ /* 0x000fc400078f10ff */
[----:B------:R-:W-:Y:S01]  /*150b0*/  IADD3 R3, -R239, RZ, RZ ;  /* 0x000000ffef037210 */ /* 0x000fe20007ffe1ff */
[----:B------:R-:W-:Y:S01]  /*150c0*/  STS.64 [R18+0x800], R110 ;  /* 0x0008006e12007388 */ /* 0x000fe20000000a00 */
[----:B------:R-:W-:Y:S02]  /*150d0*/  SHF.R.S32.HI R25, RZ, 0x1f, R26 ;  /* 0x0000001fff197819 */ /* 0x000fe4000001141a */
[----:B------:R-:W-:Y:S01]  /*150e0*/  LOP3.LUT R12, R12, 0xfffffffc, RZ, 0xc0, !PT ;  /* 0xfffffffc0c0c7812 */ /* 0x000fe200078ec0ff */
[----:B------:R-:W-:Y:S01]  /*150f0*/  STS.64 [R19], R104 ;  /* 0x0000006813007388 */ /* 0x000fe20000000a00 */
[----:B------:R-:W-:Y:S01]  /*15100*/  LEA.HI R25, R25, R26, RZ, 0x2 ;  /* 0x0000001a19197211 */ /* 0x000fe200078f10ff */
[----:B--2---:R-:W-:Y:S01]  /*15110*/  IMAD R3, R15, R3, UR4 ;  /* 0x000000040f037e24 */ /* 0x004fe2000f8e0203 */
[----:B------:R-:W-:Y:S01]  /*15120*/  IADD3 R12, R13, -R12, RZ ;  /* 0x8000000c0d0c7210 */ /* 0x000fe20007ffe0ff */
[----:B------:R-:W-:Y:S01]  /*15130*/  STS.64 [R19+0x800], R106 ;  /* 0x0008006a13007388 */ /* 0x000fe20000000a00 */
[----:B------:R-:W-:-:S02]  /*15140*/  SHF.R.S32.HI R25, RZ, 0x2, R25 ;  /* 0x00000002ff197819 */ /* 0x000fc40000011419 */
[----:B------:R-:W-:Y:S01]  /*15150*/  SHF.L.U32 R14, R14, 0x2, RZ ;  /* 0x000000020e0e7819 */ /* 0x000fe200000006ff */
[----:B------:R-:W-:Y:S01]  /*15160*/  STS.64 [R9], R100 ;  /* 0x0000006409007388 */ /* 0x000fe20000000a00 */
[----:B------:R-:W-:Y:S01]  /*15170*/  MOV R4, 0xff800000 ;  /* 0xff80000000047802 */ /* 0x000fe20000000f00 */
[----:B---3--:R-:W-:Y:S01]  /*15180*/  @P4 FFMA.FTZ R4, R2, R28, R6 ;  /* 0x0000001c02044223 */ /* 0x008fe20000010006 */
[----:B------:R-:W-:Y:S01]  /*15190*/  LEA R12, R12, R25, 0x4 ;  /* 0x000000190c0c7211 */ /* 0x000fe200078e20ff */
[----:B------:R-:W-:Y:S04]  /*151a0*/  STS.64 [R9+0x800], R102 ;  /* 0x0008006609007388 */ /* 0x000fe80000000a00 */
[----:B------:R-:W-:Y:S04]  /*151b0*/  STS.64 [R10+0x4000], R96 ;  /* 0x004000600a007388 */ /* 0x000fe80000000a00 */
[----:B------:R-:W-:Y:S04]  /*151c0*/  STS.64 [R10+0x4800], R98 ;  /* 0x004800620a007388 */ /* 0x000fe80000000a00 */
[----:B------:R-:W-:Y:S04]  /*151d0*/  STS.64 [R8+0x4000], R92 ;  /* 0x0040005c08007388 */ /* 0x000fe80000000a00 */
[----:B------:R-:W-:Y:S04]  /*151e0*/  STS.64 [R8+0x4800], R94 ;  /* 0x0048005e08007388 */ /* 0x000fe80000000a00 */
[----:B------:R-:W-:Y:S04]  /*151f0*/  STS.64 [R16+0x4000], R88 ;  /* 0x0040005810007388 */ /* 0x000fe80000000a00 */
[----:B------:R-:W-:Y:S04]  /*15200*/  STS.64 [R16+0x4800], R90 ;  /* 0x0048005a10007388 */ /* 0x000fe80000000a00 */
[----:B------:R-:W-:Y:S04]  /*15210*/  STS.64 [R7+0x4000], R84 ;  /* 0x0040005407007388 */ /* 0x000fe80000000a00 */
[----:B------:R2:W-:Y:S04]  /*15220*/  STS.64 [R7+0x4800], R86 ;  /* 0x0048005607007388 */ /* 0x0005e80000000a00 */
[----:B------:R-:W-:Y:S04]  /*15230*/  STS.64 [R17+0x4000], R80 ;  /* 0x0040005011007388 */ /* 0x000fe80000000a00 */
[----:B------:R-:W-:Y:S04]  /*15240*/  STS.64 [R17+0x4800], R82 ;  /* 0x0048005211007388 */ /* 0x000fe80000000a00 */
[----:B------:R-:W-:Y:S04]  /*15250*/  STS.64 [R18+0x4000], R76 ;  /* 0x0040004c12007388 */ /* 0x000fe80000000a00 */
[----:B------:R-:W-:Y:S04]  /*15260*/  STS.64 [R18+0x4800], R78 ;  /* 0x0048004e12007388 */ /* 0x000fe80000000a00 */
[----:B------:R-:W-:Y:S04]  /*15270*/  STS.64 [R19+0x4000], R72 ;  /* 0x0040004813007388 */ /* 0x000fe80000000a00 */
[----:B------:R-:W-:Y:S04]  /*15280*/  STS.64 [R19+0x4800], R74 ;  /* 0x0048004a13007388 */ /* 0x000fe80000000a00 */
[----:B------:R-:W-:Y:S04]  /*15290*/  STS.64 [R9+0x4000], R68 ;  /* 0x0040004409007388 */ /* 0x000fe80000000a00 */
[----:B------:R3:W-:Y:S01]  /*152a0*/  STS.64 [R9+0x4800], R70 ;  /* 0x0048004609007388 */ /* 0x0007e20000000a00 */
[----:B------:R-:W-:Y:S06]  /*152b0*/  BAR.SYNC.DEFER_BLOCKING 0x0 ;  /* 0x0000000000007b1d */ /* 0x000fec0000010000 */
[----:B--2---:R-:W2:Y:S01]  /*152c0*/  S2R R7, SR_CTAID.Y ;  /* 0x0000000000077919 */ /* 0x004ea20000002600 */
[----:B------:R-:W4:Y:S01]  /*152d0*/  S2R R10, SR_CTAID.X ;  /* 0x00000000000a7919 */ /* 0x000f220000002500 */
[----:B---3--:R-:W2:Y:S01]  /*152e0*/  LDC.64 R8, c[0x0][0x2c0] ;  /* 0x0000b000ff087b82 */ /* 0x008ea20000000a00 */
[----:B------:R3:W1:Y:S04]  /*152f0*/  LDS.128 R20, [R24+0x3800] ;  /* 0x0038000018147984 */ /* 0x0006680000000c00 */
[----:B------:R3:W1:Y:S01]  /*15300*/  LDS.128 R16, [R24+0x7800] ;  /* 0x0078000018107984 */ /* 0x0006620000000c00 */
[----:B----4-:R-:W-:Y:S01]  /*15310*/  SHF.L.U32 R10, R10, 0x6, RZ ;  /* 0x000000060a0a7819 */ /* 0x010fe200000006ff */
[----:B--2---:R-:W-:Y:S01]  /*15320*/  IMAD R7, R7, R8, R239 ;  /* 0x0000000807077224 */ /* 0x004fe200078e02ef */
[----:B------:R-:W-:Y:S01]  /*15330*/  MOV R8, 0xff800000 ;  /* 0xff80000000087802 */ /* 0x000fe20000000f00 */
[----:B-1----:R-:W-:-:S02]  /*15340*/  @P3 FFMA.FTZ R8, R0, R27, R5 ;  /* 0x0000001b00083223 */ /* 0x002fc40000010005 */
[----:B------:R-:W-:Y:S01]  /*15350*/  IMAD R3, R7, R15, R3 ;  /* 0x0000000f07037224 */ /* 0x000fe200078e0203 */
[----:B------:R-:W-:-:S03]  /*15360*/  SHF.R.S32.HI R15, RZ, 0x1f, R14 ;  /* 0x0000001fff0f7819 */ /* 0x000fc6000001140e */
[----:B------:R-:W-:Y:S01]  /*15370*/  IMAD R3, R3, R9, R10 ;  /* 0x0000000903037224 */ /* 0x000fe200078e020a */
[----:B---3--:R-:W-:Y:S06]  /*15380*/  @P0 BRA `(.L_x_1664) ;  /* 0x00000000002c0947 */ /* 0x008fec0003800000 */
[C---:B------:R-:W-:Y:S01]  /*15390*/  VIADD R5, R12.reuse, 0x8 ;  /* 0x000000080c057836 */ /* 0x040fe20000000000 */
[----:B------:R-:W-:Y:S01]  /*153a0*/  SHF.R.S32.HI R2, RZ, 0x1f, R12 ;  /* 0x0000001fff027819 */ /* 0x000fe2000001140c */
[----:B------:R-:W-:Y:S01]  /*153b0*/  ULDC.64 UR4, c[0x0][0x2b8] ;  /* 0x0000ae0000047ab9 */ /* 0x000fe20000000a00 */
[----:B------:R-:W-:Y:S02]  /*153c0*/  IADD3 R0, P0, R3, R12, RZ ;  /* 0x0000000c03007210 */ /* 0x000fe40007f1e0ff */
[-C--:B------:R-:W-:Y:S02]  /*153d0*/  ISETP.GE.AND P2, PT, R12, R230.reuse, PT ;  /* 0x000000e60c00720c */ /* 0x080fe40003f46270 */
[----:B------:R-:W-:Y:S02]  /*153e0*/  ISETP.GE.AND P1, PT, R5, R230, PT ;  /* 0x000000e60500720c */ /* 0x000fe40003f26270 */
[----:B------:R-:W-:Y:S02]  /*153f0*/  LEA.HI.X.SX32 R2, R3, R2, 0x1, P0 ;  /* 0x0000000203027211 */ /* 0x000fe400000f0eff */
[----:B------:R-:W-:-:S04]  /*15400*/  LEA R6, P0, R0, UR4, 0x2 ;  /* 0x0000000400067c11 */ /* 0x000fc8000f8010ff */
[----:B------:R-:W-:-:S05]  /*15410*/  LEA.HI.X R7, R0, UR5, R2, 0x2, P0 ;  /* 0x0000000500077c11 */ /* 0x000fca00080f1402 */
[----:B------:R1:W-:Y:S04]  /*15420*/  @!P2 STG.E desc[UR12][R6.64], R4 ;  /* 0x000000040600a986 */ /* 0x0003e8000c10190c */
[----:B------:R1:W-:Y:S02]  /*15430*/  @!P1 STG.E desc[UR12][R6.64+0x20], R8 ;  /* 0x0000200806009986 */ /* 0x0003e4000c10190c */
.L_x_1664:
[----:B------:R-:W-:Y:S05]  /*15440*/  BSYNC B0 ;  /* 0x0000000000007941 */ /* 0x000fea0003800000 */
.L_x_1663:
[C---:B------:R-:W-:Y:S01]  /*15450*/  VIADD R0, R11.reuse, 0x18 ;  /* 0x000000180b007836 */ /* 0x040fe20000000000 */
[----:B------:R-:W-:Y:S01]  /*15460*/  ULDC UR4, c[0x0][0x2dc] ;  /* 0x0000b70000047ab9 */ /* 0x000fe20000000800 */
[----:B-1----:R-:W-:Y:S01]  /*15470*/  IMAD.WIDE R6, R11, 0x80, R14 ;  /* 0x000000800b067825 */ /* 0x002fe200078e020e */
[----:B------:R-:W-:Y:S02]  /*15480*/  BSSY B0, `(.L_x_1665) ;  /* 0x000001e000007945 */ /* 0x000fe40003800000 */
[----:B------:R-:W-:Y:S01]  /*15490*/  ISETP.GE.AND P6, PT, R0, R230, PT ;  /* 0x000000e60000720c */ /* 0x000fe20003fc6270 */
[----:B------:R-:W-:Y:S01]  /*154a0*/  IMAD R5, R3, UR4, RZ ;  /* 0x0000000403057c24 */ /* 0x000fe2000f8e02ff */
[----:B------:R-:W-:Y:S01]  /*154b0*/  ULDC.64 UR4, c[0x0][0x288] ;  /* 0x0000a20000047ab9 */ /* 0x000fe20000000a00 */
[C---:B------:R-:W-:Y:S02]  /*154c0*/  VIADD R3, R11.reuse, 0x8 ;  /* 0x000000080b037836 */ /* 0x040fe40000000000 */
[----:B------:R-:W-:Y:S01]  /*154d0*/  VIADD R0, R11, 0x20 ;  /* 0x000000200b007836 */ /* 0x000fe20000000000 */
[----:B------:R-:W-:Y:S01]  /*154e0*/  IADD3 R4, P2, R5, R6, RZ ;  /* 0x0000000605047210 */ /* 0x000fe20007f5e0ff */
[----:B------:R-:W-:Y:S01]  /*154f0*/  VIADD R2, R11, 0x10 ;  /* 0x000000100b027836 */ /* 0x000fe20000000000 */
[----:B------:R-:W-:-:S02]  /*15500*/  ISETP.GE.AND P0, PT, R3, R230, PT ;  /* 0x000000e60300720c */ /* 0x000fc40003f06270 */
[-C--:B------:R-:W-:Y:S01]  /*15510*/  ISETP.GE.AND P5, PT, R0, R230.reuse, PT ;  /* 0x000000e60000720c */ /* 0x080fe20003fa6270 */
[----:B------:R-:W-:Y:S01]  /*15520*/  VIADD R0, R11, 0x30 ;  /* 0x000000300b007836 */ /* 0x000fe20000000000 */
[----:B------:R-:W-:Y:S02]  /*15530*/  LEA.HI.X.SX32 R3, R5, R7, 0x1, P2 ;  /* 0x0000000705037211 */ /* 0x000fe400010f0eff */
[----:B------:R-:W-:Y:S02]  /*15540*/  LEA R12, P2, R4, UR4, 0x2 ;  /* 0x00000004040c7c11 */ /* 0x000fe4000f8410ff */
[-C--:B------:R-:W-:Y:S01]  /*15550*/  ISETP.GE.AND P1, PT, R2, R230.reuse, PT ;  /* 0x000000e60200720c */ /* 0x080fe20003f26270 */
[C---:B------:R-:W-:Y:S01]  /*15560*/  VIADD R2, R11.reuse, 0x28 ;  /* 0x000000280b027836 */ /* 0x040fe20000000000 */
[----:B------:R-:W-:Y:S02]  /*15570*/  LEA.HI.X R13, R4, UR5, R3, 0x2, P2 ;  /* 0x00000005040d7c11 */ /* 0x000fe400090f1403 */
[-C--:B------:R-:W-:Y:S01]  /*15580*/  ISETP.GE.AND P3, PT, R0, R230.reuse, PT ;  /* 0x000000e60000720c */ /* 0x080fe20003f66270 */
[C---:B------:R-:W-:Y:S01]  /*15590*/  VIADD R0, R11.reuse, 0x38 ;  /* 0x000000380b007836 */ /* 0x040fe20000000000 */
[-C--:B------:R-:W-:Y:S01]  /*155a0*/  ISETP.GE.AND P2, PT, R11, R230.reuse, PT ;  /* 0x000000e60b00720c */ /* 0x080fe20003f46270 */
[----:B------:R1:W2:Y:S01]  /*155b0*/  LDS.128 R4, [R24+0x4000] ;  /* 0x0040000018047984 */ /* 0x0002a20000000c00 */
[----:B------:R-:W-:Y:S01]  /*155c0*/  ISETP.GE.AND P4, PT, R2, R230, PT ;  /* 0x000000e60200720c */ /* 0x000fe20003f86270 */
[----:B------:R-:W-:-:S02]  /*155d0*/  VIADD R2, R14, 0x40 ;  /* 0x000000400e027836 */ /* 0x000fc40000000000 */
[----:B------:R1:W3:Y:S08]  /*155e0*/  LDS.128 R8, [R24] ;  /* 0x0000000018087984 */ /* 0x0002f00000000c00 */
[----:B------:R-:W-:Y:S05]  /*155f0*/  @P2 BRA `(.L_x_1666) ;  /* 0x0000000000182947 */ /* 0x000fea0003800000 */
[----:B------:R-:W-:Y:S02]  /*15600*/  ULDC UR4, c[0x0][0x2d0] ;  /* 0x0000b40000047ab9 */ /* 0x000fe40000000800 */
[----:B------:R-:W-:-:S13]  /*15610*/  ISETP.GE.AND P2, PT, R14, UR4, PT ;  /* 0x000000040e007c0c */ /* 0x000fda000bf46270 */
[----:B---3--:R4:W-:Y:S04]  /*15620*/  @!P2 STG.E.64 desc[UR12][R12.64], R8 ;  /* 0x000000080c00a986 */ /* 0x0089e8000c101b0c */
[----:B------:R4:W-:Y:S01]  /*15630*/  @!P2 STG.E.64 desc[UR12][R12.64+0x8], R10 ;  /* 0x0000080a0c00a986 */ /* 0x0009e2000c101b0c */
[----:B------:R-:W-:-:S13]  /*15640*/  ISETP.GE.AND P2, PT, R2, UR4, PT ;  /* 0x0000000402007c0c */ /* 0x000fda000bf46270 */
[----:B--2---:R4:W-:Y:S02]  /*15650*/  @!P2 STG.E.128 desc[UR12][R12.64+0x100], R4 ;  /* 0x000100040c00a986 */ /* 0x0049e4000c101d0c */
.L_x_1666:
[----:B------:R-:W-:Y:S05]  /*15660*/  BSYNC B0 ;  /* 0x0000000000007941 */ /* 0x000fea0003800000 */
.L_x_1665:
[----:B---34-:R3:W4:Y:S01]  /*15670*/  LDS.128 R8, [R24+0x800] ;  /* 0x0008000018087984 */ /* 0x0187220000000c00 */
[----:B------:R-:W-:Y:S01]  /*15680*/  BSSY B0, `(.L_x_1667) ;  /* 0x0000009000007945 */ /* 0x000fe20003800000 */
[----:B------:R-:W-:Y:S02]  /*15690*/  ISETP.GE.AND P2, PT, R0, R230, PT ;  /* 0x000000e60000720c */ /* 0x000fe40003f46270 */
[----:B--2---:R3:W2:Y:S01]  /*156a0*/  LDS.128 R4, [R24+0x4800] ;  /* 0x0048000018047984 */ /* 0x0046a20000000c00 */
[----:B------:R-:W-:Y:S05]  /*156b0*/  @P0 BRA `(.L_x_1668) ;  /* 0x0000000000140947 */ /* 0x000fea0003800000 */
[----:B------:R-:W-:Y:S02]  /*156c0*/  ULDC UR4, c[0x0][0x2d0] ;  /* 0x0000b40000047ab9 */ /* 0x000fe40000000800 */
[----:B------:R-:W-:-:S13]  /*156d0*/  ISETP.GE.AND P0, PT, R14, UR4, PT ;  /* 0x000000040e007c0c */ /* 0x000fda000bf06270 */
[----:B----4-:R4:W-:Y:S01]  /*156e0*/  @!P0 STG.E.128 desc[UR12][R12.64+0x1000], R8 ;  /* 0x001000080c008986 */ /* 0x0109e2000c101d0c */
[----:B------:R-:W-:-:S13]  /*156f0*/  ISETP.GE.AND P0, PT, R2, UR4, PT ;  /* 0x0000000402007c0c */ /* 0x000fda000bf06270 */
[----:B--2---:R4:W-:Y:S02]  /*15700*/  @!P0 STG.E.128 desc[UR12][R12.64+0x1100], R4 ;  /* 0x001100040c008986 */ /* 0x0049e4000c101d0c */
.L_x_1668:
[----:B------:R-:W-:Y:S05]  /*15710*/  BSYNC B0 ;  /* 0x0000000000007941 */ /* 0x000fea0003800000 */
.L_x_1667:
[----:B----4-:R4:W1:Y:S01]  /*15720*/  LDS.128 R8, [R24+0x1000] ;  /* 0x0010000018087984 */ /* 0x0108620000000c00 */
[----:B------:R-:W-:Y:S03]  /*15730*/  BSSY B0, `(.L_x_1669) ;  /* 0x0000008000007945 */ /* 0x000fe60003800000 */
[----:B--2---:R4:W2:Y:S01]  /*15740*/  LDS.128 R4, [R24+0x5000] ;  /* 0x0050000018047984 */ /* 0x0048a20000000c00 */
[----:B------:R-:W-:Y:S05]  /*15750*/  @P1 BRA `(.L_x_1670) ;  /* 0x0000000000141947 */ /* 0x000fea0003800000 */
[----:B------:R-:W-:Y:S02]  /*15760*/  ULDC UR4, c[0x0][0x2d0] ;  /* 0x0000b40000047ab9 */ /* 0x000fe40000000800 */
[----:B------:R-:W-:Y:S02]  /*15770*/  ISETP.GE.AND P1, PT, R14, UR4, PT ;  /* 0x000000040e007c0c */ /* 0x000fe4000bf26270 */
[----:B------:R-:W-:-:S11]  /*15780*/  ISETP.GE.AND P0, PT, R2, UR4, PT ;  /* 0x0000000402007c0c */ /* 0x000fd6000bf06270 */
[----:B-1----:R1:W-:Y:S04]  /*15790*/  @!P1 STG.E.128 desc[UR12][R12.64+0x2000], R8 ;  /* 0x002000080c009986 */ /* 0x0023e8000c101d0c */
[----:B--2---:R1:W-:Y:S02]  /*157a0*/  @!P0 STG.E.128 desc[UR12][R12.64+0x2100], R4 ;  /* 0x002100040c008986 */ /* 0x0043e4000c101d0c */
.L_x_1670:
[----:B------:R-:W-:Y:S05]  /*157b0*/  BSYNC B0 ;  /* 0x0000000000007941 */ /* 0x000fea0003800000 */
.L_x_1669:
[----:B-1----:R1:W1:Y:S01]  /*157c0*/  LDS.128 R8, [R24+0x1800] ;  /* 0x0018000018087984 */ /* 0x0022620000000c00 */
[----:B------:R-:W-:Y:S03]  /*157d0*/  BSSY B0, `(.L_x_1671) ;  /* 0x0000008000007945 */ /* 0x000fe60003800000 */
[----:B--2---:R2:W1:Y:S01]  /*157e0*/  LDS.128 R4, [R24+0x5800] ;  /* 0x0058000018047984 */ /* 0x0044620000000c00 */
[----:B------:R-:W-:Y:S05]  /*157f0*/  @P6 BRA `(.L_x_1672) ;  /* 0x0000000000146947 */ /* 0x000fea0003800000 */
[----:B------:R-:W-:Y:S02]  /*15800*/  ULDC UR4, c[0x0][0x2d0] ;  /* 0x0000b40000047ab9 */ /* 0x000fe40000000800 */
[----:B------:R-:W-:Y:S02]  /*15810*/  ISETP.GE.AND P1, PT, R14, UR4, PT ;  /* 0x000000040e007c0c */ /* 0x000fe4000bf26270 */
[----:B------:R-:W-:-:S11]  /*15820*/  ISETP.GE.AND P0, PT, R2, UR4, PT ;  /* 0x0000000402007c0c */ /* 0x000fd6000bf06270 */
[----:B-1----:R1:W-:Y:S04]  /*15830*/  @!P1 STG.E.128 desc[UR12][R12.64+0x3000], R8 ;  /* 0x003000080c009986 */ /* 0x0023e8000c101d0c */
[----:B------:R1:W-:Y:S02]  /*15840*/  @!P0 STG.E.128 desc[UR12][R12.64+0x3100], R4 ;  /* 0x003100040c008986 */ /* 0x0003e4000c101d0c */
.L_x_1672:
[----:B------:R-:W-:Y:S05]  /*15850*/  BSYNC B0 ;  /* 0x0000000000007941 */ /* 0x000fea0003800000 */
.L_x_1671:
        /* <DEDUP_REMOVED lines=9> */
.L_x_1674:
[----:B------:R-:W-:Y:S05]  /*158f0*/  BSYNC B0 ;  /* 0x0000000000007941 */ /* 0x000fea0003800000 */
.L_x_1673:
        /* <DEDUP_REMOVED lines=9> */
.L_x_1676:
[----:B------:R-:W-:Y:S05]  /*15990*/  BSYNC B0 ;  /* 0x0000000000007941 */ /* 0x000fea0003800000 */
.L_x_1675:
[----:B-1----:R1:W1:Y:S01]  /*159a0*/  LDS.128 R4, [R24+0x3000] ;  /* 0x0030000018047984 */ /* 0x0022620000000c00 */
[----:B------:R-:W-:Y:S03]  /*159b0*/  BSSY B0, `(.L_x_1677) ;  /* 0x0000008000007945 */ /* 0x000fe60003800000 */
[----:B--234-:R-:W2:Y:S01]  /*159c0*/  LDS.128 R24, [R24+0x7000] ;  /* 0x0070000018187984 */ /* 0x01cea20000000c00 */
[----:B------:R-:W-:Y:S05]  /*159d0*/  @P3 BRA `(.L_x_1678) ;  /* 0x0000000000143947 */ /* 0x000fea0003800000 */
[----:B------:R-:W-:Y:S02]  /*159e0*/  ULDC UR4, c[0x0][0x2d0] ;  /* 0x0000b40000047ab9 */ /* 0x000fe40000000800 */
[----:B------:R-:W-:Y:S02]  /*159f0*/  ISETP.GE.AND P1, PT, R14, UR4, PT ;  /* 0x000000040e007c0c */ /* 0x000fe4000bf26270 */
[----:B------:R-:W-:-:S11]  /*15a00*/  ISETP.GE.AND P0, PT, R2, UR4, PT ;  /* 0x0000000402007c0c */ /* 0x000fd6000bf06270 */
[----:B-1----:R3:W-:Y:S04]  /*15a10*/  @!P1 STG.E.128 desc[UR12][R12.64+0x6000], R4 ;  /* 0x006000040c009986 */ /* 0x0027e8000c101d0c */
[----:B--2---:R3:W-:Y:S02]  /*15a20*/  @!P0 STG.E.128 desc[UR12][R12.64+0x6100], R24 ;  /* 0x006100180c008986 */ /* 0x0047e4000c101d0c */
.L_x_1678:
[----:B------:R-:W-:Y:S05]  /*15a30*/  BSYNC B0 ;  /* 0x0000000000007941 */ /* 0x000fea0003800000 */
.L_x_1677:
        /* <DEDUP_REMOVED lines=8> */
.L_x_1679:
        /* <DEDUP_REMOVED lines=12> */
.L_x_8477:


//--------------------- .text._ZN5flash24flash_fwd_splitkv_kernelI23Flash_fwd_kernel_traitsILi128ELi64ELi128ELi4ELb0ELb0EN7cutlass10bfloat16_tE19Flash_kernel_traitsILi128ELi64ELi128ELi4ES3_EELb1ELb0ELb0ELb0ELb0ELb0ELb1ELb1EEEvNS_16Flash_fwd_paramsE --------------------------
	.section	.text._ZN5flash24flash_fwd_splitkv_kernelI23Flash_fwd_kernel_traitsILi128ELi64ELi128ELi4ELb0ELb0EN7cutlass10bfloat16_tE19Flash_kernel_traitsILi128ELi64ELi128ELi4ES3_EELb1ELb0ELb0ELb0ELb0ELb0ELb1ELb1EEEvNS_16Flash_fwd_paramsE,"ax",@progbits
	.align	128
        .global         _ZN5flash24flash_fwd_splitkv_kernelI23Flash_fwd_kernel_traitsILi128ELi64ELi128ELi4ELb0ELb0EN7cutlass10bfloat16_tE19Flash_kernel_traitsILi128ELi64ELi128ELi4ES3_EELb1ELb0ELb0ELb0ELb0ELb0ELb1ELb1EEEvNS_16Flash_fwd_paramsE
        .type           _ZN5flash24flash_fwd_splitkv_kernelI23Flash_fwd_kernel_traitsILi128ELi64ELi128ELi4ELb0ELb0EN7cutlass10bfloat16_tE19Flash_kernel_traitsILi128ELi64ELi128ELi4ES3_EELb1ELb0ELb0ELb0ELb0ELb0ELb1ELb1EEEvNS_16Flash_fwd_paramsE,@function
        .size           _ZN5flash24flash_fwd_splitkv_kernelI23Flash_fwd_kernel_traitsILi128ELi64ELi128ELi4ELb0ELb0EN7cutlass10bfloat16_tE19Flash_kernel_traitsILi128ELi64ELi128ELi4ES3_EELb1ELb0ELb0ELb0ELb0ELb0ELb1ELb1EEEvNS_16Flash_fwd_paramsE,(.L_x_8434 - _ZN5flash24flash_fwd_splitkv_kernelI23Flash_fwd_kernel_traitsILi128ELi64ELi128ELi4ELb0ELb0EN7cutlass10bfloat16_tE19Flash_kernel_traitsILi128ELi64ELi128ELi4ES3_EELb1ELb0ELb0ELb0ELb0ELb0ELb1ELb1EEEvNS_16Flash_fwd_paramsE)
        .other          _ZN5flash24flash_fwd_splitkv_kernelI23Flash_fwd_kernel_traitsILi128ELi64ELi128ELi4ELb0ELb0EN7cutlass10bfloat16_tE19Flash_kernel_traitsILi128ELi64ELi128ELi4ES3_EELb1ELb0ELb0ELb0ELb0ELb0ELb1ELb1EEEvNS_16Flash_fwd_paramsE,@"STO_CUDA_ENTRY STV_DEFAULT"
_ZN5flash24flash_fwd_splitkv_kernelI23Flash_fwd_kernel_traitsILi128ELi64ELi128ELi4ELb0ELb0EN7cutlass10bfloat16_tE19Flash_kernel_traitsILi128ELi64ELi128ELi4ES3_EELb1ELb0ELb0ELb0ELb0ELb0ELb1ELb1EEEvNS_16Flash_fwd_paramsE:
.text._ZN5flash24flash_fwd_splitkv_kernelI23Flash_fwd_kernel_traitsILi128ELi64ELi128ELi4ELb0ELb0EN7cutlass10bfloat16_tE19Flash_kernel_traitsILi128ELi64ELi128ELi4ES3_EELb1ELb0ELb0ELb0ELb0ELb0ELb1ELb1EEEvNS_16Flash_fwd_paramsE:
[----:B------:R-:W-:Y:S08]  /*0000*/  LDC R1, c[0x0][0x28] ;  /* 0x00000a00ff017b82 */ /* 0x000ff00000000800 */
[----:B------:R-:W1:Y:S01]  /*0010*/  LDC R0, c[0x0][0x270] ;  /* 0x00009c00ff007b82 */ /* 0x000e620000000800 */
[----:B------:R-:W2:Y:S01]  /*0020*/  S2R R237, SR_CTAID.X ;  /* 0x0000000000ed7919 */ /* 0x000ea20000002500 */
[----:B------:R-:W-:Y:S01]  /*0030*/  BSSY B4, `(.L_x_1680) ;  /* 0x000001b000047945 */ /* 0x000fe20003800000 */
[----:B------:R-:W-:-:S05]  /*0040*/  MOV R238, 0x1e0 ;  /* 0x000001e000ee7802 */ /* 0x000fca0000000f00 */
[----:B------:R-:W3:Y:S08]  /*0050*/  S2UR UR4, SR_CTAID.Z ;  /* 0x00000000000479c3 */ /* 0x000ef00000002700 */
[----:B------:R-:W4:Y:S01]  /*0060*/  S2UR UR8, SR_CTAID.Y ;  /* 0x00000000000879c3 */ /* 0x000f220000002600 */
[----:B-1----:R-:W1:Y:S01]  /*0070*/  I2F.U32.RP R6, R0 ;  /* 0x0000000000067306 */ /* 0x002e620000209000 */
[----:B------:R-:W-:-:S06]  /*0080*/  ISETP.NE.U32.AND P0, PT, R0, RZ, PT ;  /* 0x000000ff0000720c */ /* 0x000fcc0003f05070 */
[----:B------:R-:W2:Y:S01]  /*0090*/  LDC.64 R10, c[0x0][0x198] ;  /* 0x00006600ff0a7b82 */ /* 0x000ea20000000a00 */
[----:B-1----:R-:W1:Y:S02]  /*00a0*/  MUFU.RCP R4, R6 ;  /* 0x0000000600047308 */ /* 0x002e640000001000 */
[----:B-1----:R-:W-:-:S06]  /*00b0*/  VIADD R4, R4, 0xffffffe ;  /* 0x0ffffffe04047836 */ /* 0x002fcc0000000000 */
[----:B------:R-:W1:Y:S02]  /*00c0*/  F2I.FTZ.U32.TRUNC.NTZ R3, R4 ;  /* 0x0000000400037305 */ /* 0x000e64000021f000 */
[----:B-1----:R-:W-:Y:S01]  /*00d0*/  IMAD.MOV R2, RZ, RZ, -R3 ;  /* 0x000000ffff027224 */ /* 0x002fe200078e0a03 */
[----:B------:R-:W1:Y:S03]  /*00e0*/  LDC R4, c[0x0][0x10] ;  /* 0x00000400ff047b82 */ /* 0x000e660000000800 */
[----:B------:R-:W-:Y:S01]  /*00f0*/  IMAD R5, R2, R0, RZ ;  /* 0x0000000002057224 */ /* 0x000fe200078e02ff */
[----:B------:R-:W-:-:S05]  /*0100*/  MOV R2, RZ ;  /* 0x000000ff00027202 */ /* 0x000fca0000000f00 */
[----:B------:R-:W-:-:S06]  /*0110*/  IMAD.HI.U32 R5, R3, R5, R2 ;  /* 0x0000000503057227 */ /* 0x000fcc00078e0002 */
[----:B---3--:R-:W-:-:S04]  /*0120*/  IMAD.HI.U32 R241, R5, UR4, RZ ;  /* 0x0000000405f17c27 */ /* 0x008fc8000f8e00ff */
[----:B------:R-:W-:-:S04]  /*0130*/  IMAD.MOV R3, RZ, RZ, -R241 ;  /* 0x000000ffff037224 */ /* 0x000fc800078e0af1 */
[----:B------:R-:W-:-:S05]  /*0140*/  IMAD R3, R0, R3, UR4 ;  /* 0x0000000400037e24 */ /* 0x000fca000f8e0203 */
[----:B------:R-:W-:-:S13]  /*0150*/  ISETP.GE.U32.AND P2, PT, R3, R0, PT ;  /* 0x000000000300720c */ /* 0x000fda0003f46070 */
[----:B------:R-:W-:Y:S01]  /*0160*/  @P2 IADD3 R3, R3, -R0, RZ ;  /* 0x8000000003032210 */ /* 0x000fe20007ffe0ff */
[----:B------:R-:W-:-:S03]  /*0170*/  @P2 VIADD R241, R241, 0x1 ;  /* 0x00000001f1f12836 */ /* 0x000fc60000000000 */
[----:B------:R-:W-:-:S13]  /*0180*/  ISETP.GE.U32.AND P1, PT, R3, R0, PT ;  /* 0x000000000300720c */ /* 0x000fda0003f26070 */
[----:B------:R-:W-:Y:S02]  /*0190*/  @P1 IADD3 R241, R241, 0x1, RZ ;  /* 0x00000001f1f11810 */ /* 0x000fe40007ffe0ff */
[----:B------:R-:W-:-:S04]  /*01a0*/  @!P0 LOP3.LUT R241, RZ, R0, RZ, 0x33, !PT ;  /* 0x00000000fff18212 */ /* 0x000fc800078e33ff */
[----:B------:R-:W-:-:S05]  /*01b0*/  IADD3 R239, -R241, RZ, RZ ;  /* 0x000000fff1ef7210 */ /* 0x000fca0007ffe1ff */
[----:B-12-4-:R-:W-:Y:S02]  /*01c0*/  IMAD R239, R0, R239, UR4 ;  /* 0x0000000400ef7e24 */ /* 0x016fe4000f8e02ef */
[----:B------:R-:W-:Y:S05]  /*01d0*/  CALL.REL.NOINC `($_ZN5flash24flash_fwd_splitkv_kernelI23Flash_fwd_kernel_traitsILi128ELi64ELi128ELi4ELb0ELb0EN7cutlass10bfloat16_tE19Flash_kernel_traitsILi128ELi64ELi128ELi4ES3_EELb1ELb0ELb0ELb0ELb0ELb0ELb1ELb1EEEvNS_16Flash_fwd_paramsE$_ZN5flash30compute_attn_1rowblock_splitkvI23Flash_fwd_kernel_traitsILi128ELi64ELi128ELi4ELb0ELb0EN7cutlass10bfloat16_tE19Flash_kernel_traitsILi128ELi64ELi128ELi4ES3_EELb1ELb0ELb0ELb0ELb0ELb0ELb1ELb1ENS_16Flash_fwd_paramsEEEvRKT8_iiiii) ;  /* 0x0000000000087944 */ /* 0x000fea0003c00000 */
[----:B------:R-:W-:Y:S05]  /*01e0*/  BSYNC B4 ;  /* 0x0000000000047941 */ /* 0x000fea0003800000 */
.L_x_1680:
[----:B------:R-:W-:Y:S05]  /*01f0*/  EXIT ;  /* 0x000000000000794d */ /* 0x000fea0003800000 */
        .type           $_ZN5flash24flash_fwd_splitkv_kernelI23Flash_fwd_kernel_traitsILi128ELi64ELi128ELi4ELb0ELb0EN7cutlass10bfloat16_tE19Flash_kernel_traitsILi128ELi64ELi128ELi4ES3_EELb1ELb0ELb0ELb0ELb0ELb0ELb1ELb1EEEvNS_16Flash_fwd_paramsE$_ZN5flash30compute_attn_1rowblock_splitkvI23Flash_fwd_kernel_traitsILi128ELi64ELi128ELi4ELb0ELb0EN7cutlass10bfloat16_tE19Flash_kernel_traitsILi128ELi64ELi128ELi4ES3_EELb1ELb0ELb0ELb0ELb0ELb0ELb1ELb1ENS_16Flash_fwd_paramsEEEvRKT8_iiiii,@function
        .size           $_ZN5flash24flash_fwd_splitkv_kernelI23Flash_fwd_kernel_traitsILi128ELi64ELi128ELi4ELb0ELb0EN7cutlass10bfloat16_tE19Flash_kernel_traitsILi128ELi64ELi128ELi4ES3_EELb1ELb0ELb0ELb0ELb0ELb0ELb1ELb1EEEvNS_16Flash_fwd_paramsE$_ZN5flash30compute_attn_1rowblock_splitkvI23Flash_fwd_kernel_traitsILi128ELi64ELi128ELi4ELb0ELb0EN7cutlass10bfloat16_tE19Flash_kernel_traitsILi128ELi64ELi128ELi4ES3_EELb1ELb0ELb0ELb0ELb0ELb0ELb1ELb1ENS_16Flash_fwd_paramsEEEvRKT8_iiiii,(.L_x_8434 - $_ZN5flash24flash_fwd_splitkv_kernelI23Flash_fwd_kernel_traitsILi128ELi64ELi128ELi4ELb0ELb0EN7cutlass10bfloat16_tE19Flash_kernel_traitsILi128ELi64ELi128ELi4ES3_EELb1ELb0ELb0ELb0ELb0ELb0ELb1ELb1EEEvNS_16Flash_fwd_paramsE$_ZN5flash30compute_attn_1rowblock_splitkvI23Flash_fwd_kernel_traitsILi128ELi64ELi128ELi4ELb0ELb0EN7cutlass10bfloat16_tE19Flash_kernel_traitsILi128ELi64ELi128ELi4ES3_EELb1ELb0ELb0ELb0ELb0ELb0ELb1ELb1ENS_16Flash_fwd_paramsEEEvRKT8_iiiii)
$_ZN5flash24flash_fwd_splitkv_kernelI23Flash_fwd_kernel_traitsILi128ELi64ELi128ELi4ELb0ELb0EN7cutlass10bfloat16_tE19Flash_kernel_traitsILi128ELi64ELi128ELi4ES3_EELb1ELb0ELb0ELb0ELb0ELb0ELb1ELb1EEEvNS_16Flash_fwd_paramsE$_ZN5flash30compute_attn_1rowblock_splitkvI23Flash_fwd_kernel_traitsILi128ELi64ELi128ELi4ELb0ELb0EN7cutlass10bfloat16_tE19Flash_kernel_traitsILi128ELi64ELi128ELi4ES3_EELb1ELb0ELb0ELb0ELb0ELb0ELb1ELb1ENS_16Flash_fwd_paramsEEEvRKT8_iiiii:
        /* <DEDUP_REMOVED lines=17> */
[----:B--2---:R-:W-:-:S06]  /*0310*/  @P0 IADD3 R240, R240, -R17, RZ ;  /* 0x80000011f0f00210 */ /* 0x004fcc0007ffe0ff */
        /* <DEDUP_REMOVED lines=9> */
.L_x_1682:
[----:B------:R-:W-:Y:S05]  /*03b0*/  BSYNC B0 ;  /* 0x0000000000007941 */ /* 0x000fea0003800000 */
.L_x_1681:
        /* <DEDUP_REMOVED lines=8> */
.L_x_1684:
[----:B------:R3:W5:Y:S02]  /*0440*/  LD.E R3, desc[UR6][R10.64+0xb8] ;  /* 0x0000b8060a037980 */ /* 0x000764000c101900 */
.L_x_1685:
[----:B------:R-:W-:Y:S05]  /*0450*/  BSYNC B0 ;  /* 0x0000000000007941 */ /* 0x000fea0003800000 */
.L_x_1683:
[----:B--2-4-:R-:W2:Y:S01]  /*0460*/  LD.E.64 R6, desc[UR6][R10.64+0xf8] ;  /* 0x0000f8060a067980 */ /* 0x014ea2000c101b00 */
[----:B------:R-:W-:Y:S01]  /*0470*/  BSSY B1, `(.L_x_1686) ;  /* 0x0000012000017945 */ /* 0x000fe20003800000 */
[----:B-----5:R-:W-:Y:S01]  /*0480*/  IMAD.IADD R78, R3, 0x1, -R16 ;  /* 0x00000001034e7824 */ /* 0x020fe200078e0a10 */
[----:B--2---:R-:W-:-:S04]  /*0490*/  ISETP.NE.U32.AND P0, PT, R6, RZ, PT ;  /* 0x000000ff0600720c */ /* 0x004fc80003f05070 */
[----:B------:R-:W-:-:S13]  /*04a0*/  ISETP.NE.AND.EX P0, PT, R7, RZ, PT, P0 ;  /* 0x000000ff0700720c */ /* 0x000fda0003f05300 */
[----:B------:R-:W-:Y:S05]  /*04b0*/  @!P0 BRA `(.L_x_1687) ;  /* 0x0000000000108947 */ /* 0x000fea0003800000 */
[----:B------:R-:W-:-:S05]  /*04c0*/  IMAD.WIDE R6, R241, 0x4, R6 ;  /* 0x00000004f1067825 */ /* 0x000fca00078e0206 */
[----:B------:R-:W2:Y:S02]  /*04d0*/  LD.E R3, desc[UR6][R6.64] ;  /* 0x0000000606037980 */ /* 0x000ea4000c101900 */
[----:B--2---:R-:W-:Y:S01]  /*04e0*/  IADD3 R70, R3, -R16, RZ ;  /* 0x8000001003467210 */ /* 0x004fe20007ffe0ff */
[----:B------:R-:W-:Y:S05]  /*04f0*/  BRA `(.L_x_1688) ;  /* 0x0000000000247947 */ /* 0x000fea0003800000 */
.L_x_1687:
[----:B------:R-:W2:Y:S01]  /*0500*/  LD.E.64 R2, desc[UR6][R10.64+0x108] ;  /* 0x000108060a027980 */ /* 0x000ea2000c101b00 */
[----:B------:R-:W-:Y:S01]  /*0510*/  BSSY B0, `(.L_x_1689) ;  /* 0x0000006000007945 */ /* 0x000fe20003800000 */
[----:B--2---:R-:W-:-:S04]  /*0520*/  ISETP.NE.U32.AND P0, PT, R2, RZ, PT ;  /* 0x000000ff0200720c */ /* 0x004fc80003f05070 */
[----:B------:R-:W-:Y:S01]  /*0530*/  ISETP.NE.AND.EX P0, PT, R3, RZ, PT, P0 ;  /* 0x000000ff0300720c */ /* 0x000fe20003f05300 */
[----:B------:R-:W-:-:S12]  /*0540*/  IMAD.MOV.U32 R3, RZ, RZ, RZ ;  /* 0x000000ffff037224 */ /* 0x000fd800078e00ff */
[----:B------:R-:W-:Y:S05]  /*0550*/  @!P0 BRA `(.L_x_1690) ;  /* 0x0000000000048947 */ /* 0x000fea0003800000 */
[----:B------:R2:W5:Y:S02]  /*0560*/  LD.E R3, desc[UR6][R10.64+0xbc] ;  /* 0x0000bc060a037980 */ /* 0x000564000c101900 */
.L_x_1690:
[----:B------:R-:W-:Y:S05]  /*0570*/  BSYNC B0 ;  /* 0x0000000000007941 */ /* 0x000fea0003800000 */
.L_x_1689:
[----:B-----5:R-:W-:Y:S02]  /*0580*/  IADD3 R70, R78, R3, RZ ;  /* 0x000000034e467210 */ /* 0x020fe40007ffe0ff */
.L_x_1688:
[----:B------:R-:W-:Y:S05]  /*0590*/  BSYNC B1 ;  /* 0x0000000000017941 */ /* 0x000fea0003800000 */
.L_x_1686:
[----:B------:R-:W-:Y:S01]  /*05a0*/  IMAD.SHL.U32 R69, R237, 0x40, RZ ;  /* 0x00000040ed457824 */ /* 0x000fe200078e00ff */
[----:B------:R-:W-:Y:S01]  /*05b0*/  MOV R2, R238 ;  /* 0x000000ee00027202 */ /* 0x000fe20000000f00 */
[----:B------:R-:W-:-:S03]  /*05c0*/  IMAD.MOV.U32 R3, RZ, RZ, 0x0 ;  /* 0x00000000ff037424 */ /* 0x000fc600078e00ff */
[----:B------:R-:W-:-:S13]  /*05d0*/  ISETP.GT.AND P0, PT, R240, R69, PT ;  /* 0x00000045f000720c */ /* 0x000fda0003f04270 */
[----:B-123--:R-:W-:Y:S05]  /*05e0*/  @!P0 RET.REL.NODEC R2 `(_ZN5flash24flash_fwd_splitkv_kernelI23Flash_fwd_kernel_traitsILi128ELi64ELi128ELi4ELb0ELb0EN7cutlass10bfloat16_tE19Flash_kernel_traitsILi128ELi64ELi128ELi4ES3_EELb1ELb0ELb0ELb0ELb0ELb0ELb1ELb1EEEvNS_16Flash_fwd_paramsE) ;  /* 0xfffffff802848950 */ /* 0x00efea0003c3ffff */
[----:B------:R-:W2:Y:S04]  /*05f0*/  LD.E R0, desc[UR6][R10.64+0xb8] ;  /* 0x0000b8060a007980 */ /* 0x000ea8000c101900 */
[----:B------:R-:W3:Y:S01]  /*0600*/  LD.E R5, desc[UR6][R10.64+0x188] ;  /* 0x000188060a057980 */ /* 0x000ee2000c101900 */
[----:B------:R-:W-:Y:S01]  /*0610*/  IABS R3, R4 ;  /* 0x0000000400037213 */ /* 0x000fe20000000000 */
[----:B------:R-:W1:Y:S03]  /*0620*/  S2R R57, SR_TID.X ;  /* 0x0000000000397919 */ /* 0x000e660000002100 */
[----:B------:R-:W4:Y:S08]  /*0630*/  I2F.RP R2, R3 ;  /* 0x0000000300027306 */ /* 0x000f300000209400 */
[----:B----4-:R-:W4:Y:S02]  /*0640*/  MUFU.RCP R8, R2 ;  /* 0x0000000200087308 */ /* 0x010f240000001000 */
[----:B----4-:R-:W-:-:S06]  /*0650*/  VIADD R8, R8, 0xffffffe ;  /* 0x0ffffffe08087836 */ /* 0x010fcc0000000000 */
[----:B------:R-:W4:Y:S02]  /*0660*/  F2I.FTZ.U32.TRUNC.NTZ R9, R8 ;  /* 0x0000000800097305 */ /* 0x000f24000021f000 */
[----:B----4-:R-:W-:Y:S02]  /*0670*/  IMAD.MOV R6, RZ, RZ, -R9 ;  /* 0x000000ffff067224 */ /* 0x010fe400078e0a09 */
[----:B------:R-:W-:Y:S02]  /*0680*/  IMAD.MOV.U32 R8, RZ, RZ, RZ ;  /* 0x000000ffff087224 */ /* 0x000fe400078e00ff */
[----:B------:R-:W-:-:S04]  /*0690*/  IMAD R6, R6, R3, RZ ;  /* 0x0000000306067224 */ /* 0x000fc800078e02ff */
[----:B------:R-:W-:-:S04]  /*06a0*/  IMAD.HI.U32 R6, R9, R6, R8 ;  /* 0x0000000609067227 */ /* 0x000fc800078e0008 */
[----:B--2---:R-:W-:-:S05]  /*06b0*/  VIADD R0, R0, 0x7f ;  /* 0x0000007f00007836 */ /* 0x004fca0000000000 */
[----:B------:R-:W-:-:S04]  /*06c0*/  SHF.R.S32.HI R7, RZ, 0x1f, R0 ;  /* 0x0000001fff077819 */ /* 0x000fc80000011400 */
[----:B------:R-:W-:Y:S02]  /*06d0*/  LEA.HI R7, R7, R0, RZ, 0x7 ;  /* 0x0000000007077211 */ /* 0x000fe400078f38ff */
[-C--:B------:R-:W-:Y:S02]  /*06e0*/  IABS R0, R4.reuse ;  /* 0x0000000400007213 */ /* 0x080fe40000000000 */
[----:B------:R-:W-:-:S03]  /*06f0*/  LEA.HI.SX32 R7, R7, R4, 0x19 ;  /* 0x0000000407077211 */ /* 0x000fc600078fcaff */
[----:B------:R-:W-:Y:S02]  /*0700*/  IMAD.MOV R0, RZ, RZ, -R0 ;  /* 0x000000ffff007224 */ /* 0x000fe400078e0a00 */
[----:B------:R-:W-:-:S05]  /*0710*/  VIADD R7, R7, 0xffffffff ;  /* 0xffffffff07077836 */ /* 0x000fca0000000000 */
[----:B------:R-:W-:Y:S02]  /*0720*/  IABS R2, R7 ;  /* 0x0000000700027213 */ /* 0x000fe40000000000 */
[----:B------:R-:W-:-:S03]  /*0730*/  LOP3.LUT R7, R7, R4, RZ, 0x3c, !PT ;  /* 0x0000000407077212 */ /* 0x000fc600078e3cff */
[----:B------:R-:W-:Y:S01]  /*0740*/  IMAD.HI.U32 R9, R6, R2, RZ ;  /* 0x0000000206097227 */ /* 0x000fe200078e00ff */
[----:B------:R-:W-:-:S03]  /*0750*/  ISETP.GE.AND P0, PT, R7, RZ, PT ;  /* 0x000000ff0700720c */ /* 0x000fc60003f06270 */
[----:B------:R-:W-:Y:S01]  /*0760*/  IMAD R0, R9, R0, R2 ;  /* 0x0000000009007224 */ /* 0x000fe200078e0202 */
[----:B------:R-:W-:-:S04]  /*0770*/  IADD3 R2, -R240, 0xbf, R69 ;  /* 0x000000bff0027810 */ /* 0x000fc80007ffe145 */
[----:B------:R-:W-:Y:S02]  /*0780*/  ISETP.GT.U32.AND P1, PT, R3, R0, PT ;  /* 0x000000000300720c */ /* 0x000fe40003f24070 */
[----:B---3--:R-:W-:-:S04]  /*0790*/  IADD3 R5, R5, R2, R70 ;  /* 0x0000000205057210 */ /* 0x008fc80007ffe046 */
[----:B------:R-:W-:-:S04]  /*07a0*/  SHF.R.S32.HI R2, RZ, 0x1f, R5 ;  /* 0x0000001fff027819 */ /* 0x000fc80000011405 */
[----:B------:R-:W-:-:S03]  /*07b0*/  LEA.HI R2, R2, R5, RZ, 0x7 ;  /* 0x0000000502027211 */ /* 0x000fc600078f38ff */
[----:B------:R-:W-:Y:S01]  /*07c0*/  @!P1 IMAD.IADD R0, R0, 0x1, -R3 ;  /* 0x0000000100009824 */ /* 0x000fe200078e0a03 */
[----:B------:R-:W-:Y:S01]  /*07d0*/  SHF.R.S32.HI R2, RZ, 0x7, R2 ;  /* 0x00000007ff027819 */ /* 0x000fe20000011402 */
[----:B------:R-:W-:Y:S01]  /*07e0*/  @!P1 VIADD R9, R9, 0x1 ;  /* 0x0000000109099836 */ /* 0x000fe20000000000 */
[----:B------:R-:W-:Y:S02]  /*07f0*/  ISETP.NE.AND P1, PT, R4, RZ, PT ;  /* 0x000000ff0400720c */ /* 0x000fe40003f25270 */
[----:B------:R-:W-:Y:S01]  /*0800*/  ISETP.GE.U32.AND P2, PT, R0, R3, PT ;  /* 0x000000030000720c */ /* 0x000fe20003f46070 */
[----:B------:R-:W-:-:S05]  /*0810*/  VIADD R0, R70, 0x7f ;  /* 0x0000007f46007836 */ /* 0x000fca0000000000 */
[----:B------:R-:W-:-:S04]  /*0820*/  SHF.R.S32.HI R3, RZ, 0x1f, R0 ;  /* 0x0000001fff037819 */ /* 0x000fc80000011400 */
[----:B------:R-:W-:-:S03]  /*0830*/  LEA.HI R3, R3, R0, RZ, 0x7 ;  /* 0x0000000003037211 */ /* 0x000fc600078f38ff */
[----:B------:R-:W-:Y:S01]  /*0840*/  @P2 VIADD R9, R9, 0x1 ;  /* 0x0000000109092836 */ /* 0x000fe20000000000 */
[----:B------:R-:W-:-:S03]  /*0850*/  SHF.R.S32.HI R3, RZ, 0x7, R3 ;  /* 0x00000007ff037819 */ /* 0x000fc60000011403 */
[----:B------:R-:W-:Y:S01]  /*0860*/  @!P0 IMAD.MOV R9, RZ, RZ, -R9 ;  /* 0x000000ffff098224 */ /* 0x000fe200078e0a09 */
[----:B------:R-:W-:-:S05]  /*0870*/  @!P1 LOP3.LUT R9, RZ, R4, RZ, 0x33, !PT ;  /* 0x00000004ff099212 */ /* 0x000fca00078e33ff */
[----:B------:R-:W-:-:S05]  /*0880*/  IMAD R234, R9, UR8, RZ ;  /* 0x0000000809ea7c24 */ /* 0x000fca000f8e02ff */
[----:B------:R-:W-:-:S04]  /*0890*/  VIADDMNMX R3, R234, R9, R3, PT ;  /* 0x00000009ea037246 */ /* 0x000fc80003800103 */
[----:B------:R-:W-:-:S04]  /*08a0*/  VIMNMX R55, R3, R2, PT ;  /* 0x0000000203377248 */ /* 0x000fc80003fe0100 */
[----:B------:R-:W-:-:S13]  /*08b0*/  ISETP.GE.AND P0, PT, R234, R55, PT ;  /* 0x00000037ea00720c */ /* 0x000fda0003f06270 */
[----:B-1----:R-:W-:Y:S05]  /*08c0*/  @!P0 BRA `(.L_x_1691) ;  /* 0x0000000800048947 */ /* 0x002fea0003800000 */
[----:B------:R-:W2:Y:S04]  /*08d0*/  LD.E.64 R2, desc[UR6][R10.64+0xb0] ;  /* 0x0000b0060a027980 */ /* 0x000ea8000c101b00 */
[----:B------:R-:W3:Y:S04]  /*08e0*/  LD.E R4, desc[UR6][R10.64+0x60] ;  /* 0x000060060a047980 */ /* 0x000ee8000c101900 */
[----:B------:R-:W4:Y:S04]  /*08f0*/  LD.E R0, desc[UR6][R10.64+0xcc] ;  /* 0x0000cc060a007980 */ /* 0x000f28000c101900 */
[----:B------:R-:W4:Y:S04]  /*0900*/  LD.E.64 R6, desc[UR6][R10.64+0x78] ;  /* 0x000078060a067980 */ /* 0x000f28000c101b00 */
[----:B------:R-:W4:Y:S01]  /*0910*/  LD.E.64 R12, desc[UR6][R10.64+0xa8] ;  /* 0x0000a8060a0c7980 */ /* 0x000f22000c101b00 */
[----:B------:R-:W-:-:S03]  /*0920*/  SHF.R.S32.HI R8, RZ, 0x1f, R57 ;  /* 0x0000001fff087819 */ /* 0x000fc60000011439 */
[----:B------:R1:W5:Y:S01]  /*0930*/  LD.E R9, desc[UR6][R10.64+0xc0] ;  /* 0x0000c0060a097980 */ /* 0x000362000c101900 */
[----:B------:R-:W-:Y:S01]  /*0940*/  LEA.HI R5, R8, R57, RZ, 0x4 ;  /* 0x0000003908057211 */ /* 0x000fe200078f20ff */
[----:B------:R-:W-:Y:S03]  /*0950*/  BSSY B0, `(.L_x_1692) ;  /* 0x0000025000007945 */ /* 0x000fe60003800000 */
[----:B------:R-:W-:-:S05]  /*0960*/  LOP3.LUT R8, R5, 0xfffffff0, RZ, 0xc0, !PT ;  /* 0xfffffff005087812 */ /* 0x000fca00078ec0ff */
[----:B------:R-:W-:-:S04]  /*0970*/  IMAD.IADD R8, R57, 0x1, -R8 ;  /* 0x0000000139087824 */ /* 0x000fc800078e0a08 */
[C---:B------:R-:W-:Y:S01]  /*0980*/  IMAD.SHL.U32 R14, R8.reuse, 0x4, RZ ;  /* 0x00000004080e7824 */ /* 0x040fe200078e00ff */
[----:B------:R-:W-:-:S04]  /*0990*/  ISETP.NE.AND P6, PT, R8, RZ, PT ;  /* 0x000000ff0800720c */ /* 0x000fc80003fc5270 */
[----:B------:R-:W-:Y:S01]  /*09a0*/  SHF.R.S32.HI R15, RZ, 0x1f, R14 ;  /* 0x0000001fff0f7819 */ /* 0x000fe2000001140e */
[----:B--2---:R-:W-:-:S04]  /*09b0*/  IMAD R2, R2, UR8, R241 ;  /* 0x0000000802027c24 */ /* 0x004fc8000f8e02f1 */
[----:B---3--:R-:W-:-:S04]  /*09c0*/  IMAD R2, R2, R4, R239 ;  /* 0x0000000402027224 */ /* 0x008fc800078e02ef */
[----:B------:R-:W-:Y:S01]  /*09d0*/  IMAD R3, R3, R2, R69 ;  /* 0x0000000203037224 */ /* 0x000fe200078e0245 */
[----:B------:R-:W-:Y:S01]  /*09e0*/  SHF.R.S32.HI R2, RZ, 0x4, R5 ;  /* 0x00000004ff027819 */ /* 0x000fe20000011405 */
[----:B------:R-:W-:Y:S02]  /*09f0*/  IMAD.IADD R69, R240, 0x1, -R69 ;  /* 0x00000001f0457824 */ /* 0x000fe400078e0a45 */
[----:B----4-:R-:W-:Y:S02]  /*0a00*/  IMAD R0, R3, R0, RZ ;  /* 0x0000000003007224 */ /* 0x010fe400078e02ff */
[C---:B-1----:R-:W-:Y:S01]  /*0a10*/  IMAD.WIDE R10, R2.reuse, 0x80, R14 ;  /* 0x00000080020a7825 */ /* 0x042fe200078e020e */
[----:B------:R-:W-:-:S03]  /*0a20*/  ISETP.GE.AND P2, PT, R2, R69, PT ;  /* 0x000000450200720c */ /* 0x000fc60003f46270 */
[----:B------:R-:W-:Y:S01]  /*0a30*/  VIADD R4, R2, 0x8 ;  /* 0x0000000802047836 */ /* 0x000fe20000000000 */
[----:B------:R-:W-:-:S04]  /*0a40*/  IADD3 R5, P0, R0, R10, RZ ;  /* 0x0000000a00057210 */ /* 0x000fc80007f1e0ff */
[----:B------:R-:W-:Y:S02]  /*0a50*/  LEA.HI.X.SX32 R0, R0, R11, 0x1, P0 ;  /* 0x0000000b00007211 */ /* 0x000fe400000f0eff */
[----:B------:R-:W-:Y:S02]  /*0a60*/  LEA R6, P1, R5, R6, 0x2 ;  /* 0x0000000605067211 */ /* 0x000fe400078210ff */
[----:B------:R-:W-:Y:S02]  /*0a70*/  SHF.R.S32.HI R11, RZ, 0x1f, R3 ;  /* 0x0000001fff0b7819 */ /* 0x000fe40000011403 */
[----:B------:R-:W-:Y:S02]  /*0a80*/  IADD3 R3, P0, R3, R2, RZ ;  /* 0x0000000203037210 */ /* 0x000fe40007f1e0ff */
[----:B------:R-:W-:Y:S01]  /*0a90*/  LEA.HI.X R7, R5, R7, R0, 0x2, P1 ;  /* 0x0000000705077211 */ /* 0x000fe200008f1400 */
[----:B------:R-:W-:Y:S01]  /*0aa0*/  VIADD R0, R2, 0x10 ;  /* 0x0000001002007836 */ /* 0x000fe20000000000 */
[----:B------:R-:W-:-:S02]  /*0ab0*/  ISETP.GE.AND P5, PT, R4, R69, PT ;  /* 0x000000450400720c */ /* 0x000fc40003fa6270 */
[----:B------:R-:W-:Y:S01]  /*0ac0*/  ISETP.GE.OR P4, PT, R4, R69, P6 ;  /* 0x000000450400720c */ /* 0x000fe20003786670 */
[C---:B------:R-:W-:Y:S01]  /*0ad0*/  VIADD R4, R2.reuse, 0x18 ;  /* 0x0000001802047836 */ /* 0x040fe20000000000 */
[----:B------:R-:W-:Y:S02]  /*0ae0*/  LEA.HI.X.SX32 R11, R2, R11, 0x1, P0 ;  /* 0x0000000b020b7211 */ /* 0x000fe400000f0eff */
[C---:B------:R-:W-:Y:S02]  /*0af0*/  LEA R10, P1, R3.reuse, R12, 0x2 ;  /* 0x0000000c030a7211 */ /* 0x040fe400078210ff */
[CC--:B------:R-:W-:Y:S02]  /*0b00*/  ISETP.GE.AND P0, PT, R0.reuse, R69.reuse, PT ;  /* 0x000000450000720c */ /* 0x0c0fe40003f06270 */
[----:B------:R-:W-:Y:S01]  /*0b10*/  ISETP.GE.OR P3, PT, R0, R69, P6 ;  /* 0x000000450000720c */ /* 0x000fe20003766670 */
[----:B------:R-:W-:Y:S01]  /*0b20*/  VIADD R0, R14, 0x40 ;  /* 0x000000400e007836 */ /* 0x000fe20000000000 */
[----:B------:R-:W-:-:S02]  /*0b30*/  LEA.HI.X R11, R3, R13, R11, 0x2, P1 ;  /* 0x0000000d030b7211 */ /* 0x000fc400008f140b */
[----:B------:R-:W-:Y:S01]  /*0b40*/  ISETP.GE.AND P1, PT, R4, R69, PT ;  /* 0x000000450400720c */ /* 0x000fe20003f26270 */
[----:B------:R-:W-:-:S12]  /*0b50*/  @P2 BRA `(.L_x_1693) ;  /* 0x0000000000102947 */ /* 0x000fd80003800000 */
[----:B-----5:R-:W-:-:S13]  /*0b60*/  ISETP.GE.AND P2, PT, R14, R9, PT ;  /* 0x000000090e00720c */ /* 0x020fda0003f46270 */
[----:B------:R1:W-:Y:S01]  /*0b70*/  @!P2 ST.E.128 desc[UR6][R6.64], RZ ;  /* 0x000000ff0600a985 */ /* 0x0003e2000c101d06 */
[----:B------:R-:W-:-:S13]  /*0b80*/  ISETP.GE.AND P2, PT, R0, R9, PT ;  /* 0x000000090000720c */ /* 0x000fda0003f46270 */
[----:B------:R1:W-:Y:S02]  /*0b90*/  @!P2 ST.E.128 desc[UR6][R6.64+0x100], RZ ;  /* 0x000100ff0600a985 */ /* 0x0003e4000c101d06 */
.L_x_1693:
[----:B------:R-:W-:Y:S05]  /*0ba0*/  BSYNC B0 ;  /* 0x0000000000007941 */ /* 0x000fea0003800000 */
.L_x_1692:
[----:B------:R-:W-:Y:S01]  /*0bb0*/  BSSY B0, `(.L_x_1694) ;  /* 0x0000008000007945 */ /* 0x000fe20003800000 */
[----:B------:R-:W-:Y:S02]  /*0bc0*/  ISETP.GE.OR P2, PT, R4, R69, P6 ;  /* 0x000000450400720c */ /* 0x000fe40003746670 */
[----:B------:R-:W-:Y:S01]  /*0bd0*/  IADD3 R12, R2, 0x20, RZ ;  /* 0x00000020020c7810 */ /* 0x000fe20007ffe0ff */
[----:B------:R-:W-:Y:S05]  /*0be0*/  @P5 BRA `(.L_x_1695) ;  /* 0x0000000000105947 */ /* 0x000fea0003800000 */
[----:B-----5:R-:W-:-:S13]  /*0bf0*/  ISETP.GE.AND P5, PT, R14, R9, PT ;  /* 0x000000090e00720c */ /* 0x020fda0003fa6270 */
[----:B------:R2:W-:Y:S01]  /*0c00*/  @!P5 ST.E.128 desc[UR6][R6.64+0x1000], RZ ;  /* 0x001000ff0600d985 */ /* 0x0005e2000c101d06 */
[----:B------:R-:W-:-:S13]  /*0c10*/  ISETP.GE.AND P5, PT, R0, R9, PT ;  /* 0x000000090000720c */ /* 0x000fda0003fa6270 */
[----:B------:R2:W-:Y:S02]  /*0c20*/  @!P5 ST.E.128 desc[UR6][R6.64+0x1100], RZ ;  /* 0x001100ff0600d985 */ /* 0x0005e4000c101d06 */
.L_x_1695:
[----:B------:R-:W-:Y:S05]  /*0c30*/  BSYNC B0 ;  /* 0x0000000000007941 */ /* 0x000fea0003800000 */
.L_x_1694:
[----:B------:R-:W-:Y:S01]  /*0c40*/  BSSY B0, `(.L_x_1696) ;  /* 0x0000008000007945 */ /* 0x000fe20003800000 */
[----:B------:R-:W-:Y:S02]  /*0c50*/  ISETP.GE.AND P5, PT, R12, R69, PT ;  /* 0x000000450c00720c */ /* 0x000fe40003fa6270 */
[----:B------:R-:W-:Y:S01]  /*0c60*/  IADD3 R8, R2, 0x28, RZ ;  /* 0x0000002802087810 */ /* 0x000fe20007ffe0ff */
[----:B------:R-:W-:Y:S05]  /*0c70*/  @P0 BRA `(.L_x_1697) ;  /* 0x0000000000100947 */ /* 0x000fea0003800000 */
[----:B-----5:R-:W-:-:S13]  /*0c80*/  ISETP.GE.AND P0, PT, R14, R9, PT ;  /* 0x000000090e00720c */ /* 0x020fda0003f06270 */
[----:B------:R3:W-:Y:S01]  /*0c90*/  @!P0 ST.E.128 desc[UR6][R6.64+0x2000], RZ ;  /* 0x002000ff06008985 */ /* 0x0007e2000c101d06 */
[----:B------:R-:W-:-:S13]  /*0ca0*/  ISETP.GE.AND P0, PT, R0, R9, PT ;  /* 0x000000090000720c */ /* 0x000fda0003f06270 */
[----:B------:R3:W-:Y:S02]  /*0cb0*/  @!P0 ST.E.128 desc[UR6][R6.64+0x2100], RZ ;  /* 0x002100ff06008985 */ /* 0x0007e4000c101d06 */
.L_x_1697:
[----:B------:R-:W-:Y:S05]  /*0cc0*/  BSYNC B0 ;  /* 0x0000000000007941 */ /* 0x000fea0003800000 */
.L_x_1696:
        /* <DEDUP_REMOVED lines=8> */
.L_x_1699:
[----:B------:R-:W-:Y:S05]  /*0d50*/  BSYNC B0 ;  /* 0x0000000000007941 */ /* 0x000fea0003800000 */
.L_x_1698:
[----:B------:R-:W-:Y:S01]  /*0d60*/  BSSY B0, `(.L_x_1700) ;  /* 0x0000007000007945 */ /* 0x000fe20003800000 */
[----:B------:R-:W-:-:S03]  /*0d70*/  ISETP.GE.AND P1, PT, R4, R69, PT ;  /* 0x000000450400720c */ /* 0x000fc60003f26270 */
[----:B------:R-:W-:Y:S10]  /*0d80*/  @P5 BRA `(.L_x_1701) ;  /* 0x0000000000105947 */ /* 0x000ff40003800000 */
[----:B-----5:R-:W-:-:S13]  /*0d90*/  ISETP.GE.AND P5, PT, R14, R9, PT ;  /* 0x000000090e00720c */ /* 0x020fda0003fa6270 */
[----:B------:R1:W-:Y:S01]  /*0da0*/  @!P5 ST.E.128 desc[UR6][R6.64+0x4000], RZ ;  /* 0x004000ff0600d985 */ /* 0x0003e2000c101d06 */
[----:B------:R-:W-:-:S13]  /*0db0*/  ISETP.GE.AND P5, PT, R0, R9, PT ;  /* 0x000000090000720c */ /* 0x000fda0003fa6270 */
[----:B------:R1:W-:Y:S02]  /*0dc0*/  @!P5 ST.E.128 desc[UR6][R6.64+0x4100], RZ ;  /* 0x004100ff0600d985 */ /* 0x0003e4000c101d06 */
.L_x_1701:
[----:B------:R-:W-:Y:S05]  /*0dd0*/  BSYNC B0 ;  /* 0x0000000000007941 */ /* 0x000fea0003800000 */
.L_x_1700:
[----:B------:R-:W-:Y:S01]  /*0de0*/  BSSY B0, `(.L_x_1702) ;  /* 0x0000008000007945 */ /* 0x000fe20003800000 */
[C---:B------:R-:W-:Y:S02]  /*0df0*/  ISETP.GE.OR P5, PT, R2.reuse, R69, P6 ;  /* 0x000000450200720c */ /* 0x040fe400037a6670 */
[----:B------:R-:W-:Y:S01]  /*0e00*/  IADD3 R2, R2, 0x38, RZ ;  /* 0x0000003802027810 */ /* 0x000fe20007ffe0ff */
[----:B------:R-:W-:Y:S05]  /*0e10*/  @P0 BRA `(.L_x_1703) ;  /* 0x0000000000100947 */ /* 0x000fea0003800000 */
[----:B-----5:R-:W-:-:S13]  /*0e20*/  ISETP.GE.AND P0, PT, R14, R9, PT ;  /* 0x000000090e00720c */ /* 0x020fda0003f06270 */
[----:B------:R1:W-:Y:S01]  /*0e30*/  @!P0 ST.E.128 desc[UR6][R6.64+0x5000], RZ ;  /* 0x005000ff06008985 */ /* 0x0003e2000c101d06 */
[----:B------:R-:W-:-:S13]  /*0e40*/  ISETP.GE.AND P0, PT, R0, R9, PT ;  /* 0x000000090000720c */ /* 0x000fda0003f06270 */
[----:B------:R1:W-:Y:S02]  /*0e50*/  @!P0 ST.E.128 desc[UR6][R6.64+0x5100], RZ ;  /* 0x005100ff06008985 */ /* 0x0003e4000c101d06 */
.L_x_1703:
[----:B------:R-:W-:Y:S05]  /*0e60*/  BSYNC B0 ;  /* 0x0000000000007941 */ /* 0x000fea0003800000 */
.L_x_1702:
[----:B------:R-:W-:Y:S01]  /*0e70*/  BSSY B0, `(.L_x_1704) ;  /* 0x0000007000007945 */ /* 0x000fe20003800000 */
[----:B------:R-:W-:-:S03]  /*0e80*/  ISETP.GE.AND P0, PT, R2, R69, PT ;  /* 0x000000450200720c */ /* 0x000fc60003f06270 */
[----:B------:R-:W-:Y:S10]  /*0e90*/  @P1 BRA `(.L_x_1705) ;  /* 0x0000000000101947 */ /* 0x000ff40003800000 */
[----:B-----5:R-:W-:-:S13]  /*0ea0*/  ISETP.GE.AND P1, PT, R14, R9, PT ;  /* 0x000000090e00720c */ /* 0x020fda0003f26270 */
[----:B------:R1:W-:Y:S01]  /*0eb0*/  @!P1 ST.E.128 desc[UR6][R6.64+0x6000], RZ ;  /* 0x006000ff06009985 */ /* 0x0003e2000c101d06 */
[----:B------:R-:W-:-:S13]  /*0ec0*/  ISETP.GE.AND P1, PT, R0, R9, PT ;  /* 0x000000090000720c */ /* 0x000fda0003f26270 */
[----:B------:R1:W-:Y:S02]  /*0ed0*/  @!P1 ST.E.128 desc[UR6][R6.64+0x6100], RZ ;  /* 0x006100ff06009985 */ /* 0x0003e4000c101d06 */
.L_x_1705:
[----:B------:R-:W-:Y:S05]  /*0ee0*/  BSYNC B0 ;  /* 0x0000000000007941 */ /* 0x000fea0003800000 */
.L_x_1704:
[----:B------:R-:W-:Y:S01]  /*0ef0*/  BSSY B0, `(.L_x_1706) ;  /* 0x0000008000007945 */ /* 0x000fe20003800000 */
[----:B------:R-:W-:Y:S02]  /*0f00*/  ISETP.GE.OR P1, PT, R12, R69, P6 ;  /* 0x000000450c00720c */ /* 0x000fe40003726670 */
[----:B------:R-:W-:Y:S01]  /*0f10*/  @!P5 MOV R3, 0xff800000 ;  /* 0xff8000000003d802 */ /* 0x000fe20000000f00 */
[----:B------:R-:W-:Y:S05]  /*0f20*/  @P0 BRA `(.L_x_1707) ;  /* 0x0000000000100947 */ /* 0x000fea0003800000 */
[----:B-----5:R-:W-:-:S13]  /*0f30*/  ISETP.GE.AND P0, PT, R14, R9, PT ;  /* 0x000000090e00720c */ /* 0x020fda0003f06270 */
[----:B------:R1:W-:Y:S01]  /*0f40*/  @!P0 ST.E.128 desc[UR6][R6.64+0x7000], RZ ;  /* 0x007000ff06008985 */ /* 0x0003e2000c101d06 */
[----:B------:R-:W-:-:S13]  /*0f50*/  ISETP.GE.AND P0, PT, R0, R9, PT ;  /* 0x000000090000720c */ /* 0x000fda0003f06270 */
[----:B------:R1:W-:Y:S02]  /*0f60*/  @!P0 ST.E.128 desc[UR6][R6.64+0x7100], RZ ;  /* 0x007100ff06008985 */ /* 0x0003e4000c101d06 */
.L_x_1707:
[----:B------:R-:W-:Y:S05]  /*0f70*/  BSYNC B0 ;  /* 0x0000000000007941 */ /* 0x000fea0003800000 */
.L_x_1706:
[----:B------:R-:W-:Y:S01]  /*0f80*/  @!P5 ST.E desc[UR6][R10.64], R3 ;  /* 0x000000030a00d985 */ /* 0x000fe2000c101906 */
[-C--:B------:R-:W-:Y:S01]  /*0f90*/  ISETP.GE.OR P0, PT, R8, R69.reuse, P6 ;  /* 0x000000450800720c */ /* 0x080fe20003706670 */
[----:B------:R-:W-:Y:S01]  /*0fa0*/  @!P4 IMAD.MOV.U32 R17, RZ, RZ, -0x800000 ;  /* 0xff800000ff11c424 */ /* 0x000fe200078e00ff */
[-C--:B------:R-:W-:Y:S01]  /*0fb0*/  ISETP.GE.OR P5, PT, R4, R69.reuse, P6 ;  /* 0x000000450400720c */ /* 0x080fe200037a6670 */
[----:B------:R-:W-:Y:S01]  /*0fc0*/  @!P3 IMAD.MOV.U32 R15, RZ, RZ, -0x800000 ;  /* 0xff800000ff0fb424 */ /* 0x000fe200078e00ff */
[----:B------:R-:W-:Y:S01]  /*0fd0*/  ISETP.GE.OR P6, PT, R2, R69, P6 ;  /* 0x000000450200720c */ /* 0x000fe200037c6670 */
[----:B-----5:R-:W-:Y:S01]  /*0fe0*/  @!P1 IMAD.MOV.U32 R9, RZ, RZ, -0x800000 ;  /* 0xff800000ff099424 */ /* 0x020fe200078e00ff */
[----:B------:R-:W-:Y:S01]  /*0ff0*/  @!P2 MOV R13, 0xff800000 ;  /* 0xff800000000da802 */ /* 0x000fe20000000f00 */
[----:B------:R-:W-:Y:S01]  /*1000*/  @!P4 ST.E desc[UR6][R10.64+0x20], R17 ;  /* 0x000020110a00c985 */ /* 0x000fe2000c101906 */
[----:B------:R-:W-:-:S03]  /*1010*/  MOV R239, 0x0 ;  /* 0x0000000000ef7802 */ /* 0x000fc60000000f00 */
[----:B------:R-:W-:Y:S02]  /*1020*/  @!P3 ST.E desc[UR6][R10.64+0x40], R15 ;  /* 0x0000400f0a00b985 */ /* 0x000fe4000c101906 */
[----:B-1234-:R-:W-:Y:S02]  /*1030*/  @!P0 MOV R7, 0xff800000 ;  /* 0xff80000000078802 */ /* 0x01efe40000000f00 */
[----:B------:R-:W-:Y:S01]  /*1040*/  @!P5 IMAD.MOV.U32 R5, RZ, RZ, -0x800000 ;  /* 0xff800000ff05d424 */ /* 0x000fe200078e00ff */
[----:B------:R-:W-:Y:S04]  /*1050*/  @!P2 ST.E desc[UR6][R10.64+0x60], R13 ;  /* 0x0000600d0a00a985 */ /* 0x000fe8000c101906 */
[----:B------:R-:W-:Y:S04]  /*1060*/  @!P1 ST.E desc[UR6][R10.64+0x80], R9 ;  /* 0x000080090a009985 */ /* 0x000fe8000c101906 */
[----:B------:R-:W-:Y:S04]  /*1070*/  @!P0 ST.E desc[UR6][R10.64+0xa0], R7 ;  /* 0x0000a0070a008985 */ /* 0x000fe8000c101906 */
[----:B------:R1:W-:Y:S02]  /*1080*/  @!P5 ST.E desc[UR6][R10.64+0xc0], R5 ;  /* 0x0000c0050a00d985 */ /* 0x0003e4000c101906 */
[----:B-1----:R-:W-:Y:S05]  /*1090*/  @P6 RET.REL.NODEC R238 `(_ZN5flash24flash_fwd_splitkv_kernelI23Flash_fwd_kernel_traitsILi128ELi64ELi128ELi4ELb0ELb0EN7cutlass10bfloat16_tE19Flash_kernel_traitsILi128ELi64ELi128ELi4ES3_EELb1ELb0ELb0ELb0ELb0ELb0ELb1ELb1EEEvNS_16Flash_fwd_paramsE) ;  /* 0xffffffeceed86950 */ /* 0x002fea0003c3ffff */
[----:B------:R-:W-:Y:S02]  /*10a0*/  MOV R3, 0xff800000 ;  /* 0xff80000000037802 */ /* 0x000fe40000000f00 */
[----:B------:R-:W-:-:S03]  /*10b0*/  MOV R239, 0x0 ;  /* 0x0000000000ef7802 */ /* 0x000fc60000000f00 */
[----:B------:R1:W-:Y:S02]  /*10c0*/  ST.E desc[UR6][R10.64+0xe0], R3 ;  /* 0x0000e0030a007985 */ /* 0x0003e4000c101906 */
[----:B-1----:R-:W-:Y:S05]  /*10d0*/  RET.REL.NODEC R238 `(_ZN5flash24flash_fwd_splitkv_kernelI23Flash_fwd_kernel_traitsILi128ELi64ELi128ELi4ELb0ELb0EN7cutlass10bfloat16_tE19Flash_kernel_traitsILi128ELi64ELi128ELi4ES3_EELb1ELb0ELb0ELb0ELb0ELb0ELb1ELb1EEEvNS_16Flash_fwd_paramsE) ;  /* 0xffffffeceec87950 */ /* 0x002fea0003c3ffff */
.L_x_1691:
        /* <DEDUP_REMOVED lines=25> */
[----:B------:R-:W4:Y:S01]  /*1270*/  LD.E.64 R22, desc[UR6][R10.64+0x20] ;  /* 0x000020060a167980 */ /* 0x000f22000c101b00 */
[----:B------:R-:W-:-:S03]  /*1280*/  IABS R2, R9 ;  /* 0x0000000900027213 */ /* 0x000fc60000000000 */
        /* <DEDUP_REMOVED lines=8> */
[----:B------:R-:W1:Y:S02]  /*1310*/  F2I.FTZ.U32.TRUNC.NTZ R13, R12 ;  /* 0x0000000c000d7305 */ /* 0x000e64000021f000 */
[----:B-1----:R-:W-:Y:S01]  /*1320*/  IADD3 R0, RZ, -R13, RZ ;  /* 0x8000000dff007210 */ /* 0x002fe20007ffe0ff */
[----:B------:R-:W-:-:S04]  /*1330*/  IMAD.MOV.U32 R12, RZ, RZ, RZ ;  /* 0x000000ffff0c7224 */ /* 0x000fc800078e00ff */
[----:B------:R-:W-:Y:S01]  /*1340*/  IMAD R5, R0, R3, RZ ;  /* 0x0000000300057224 */ /* 0x000fe200078e02ff */
[----:B------:R-:W-:-:S03]  /*1350*/  IABS R0, R4 ;  /* 0x0000000400007213 */ /* 0x000fc60000000000 */
[----:B------:R-:W-:Y:S01]  /*1360*/  IMAD.HI.U32 R5, R13, R5, R12 ;  /* 0x000000050d057227 */ /* 0x000fe200078e000c */
[----:B------:R-:W-:Y:S01]  /*1370*/  IADD3 R0, RZ, -R0, RZ ;  /* 0x80000000ff007210 */ /* 0x000fe20007ffe0ff */
[----:B------:R-:W2:Y:S04]  /*1380*/  LD.E.64 R12, desc[UR6][R10.64+0x28] ;  /* 0x000028060a0c7980 */ /* 0x000ea8000c101b00 */
[----:B------:R-:W-:-:S04]  /*1390*/  IMAD.HI.U32 R7, R5, R2, RZ ;  /* 0x0000000205077227 */ /* 0x000fc800078e00ff */
[----:B------:R-:W-:-:S05]  /*13a0*/  IMAD R0, R7, R0, R2 ;  /* 0x0000000007007224 */ /* 0x000fca00078e0202 */
[----:B------:R-:W-:-:S13]  /*13b0*/  ISETP.GT.U32.AND P1, PT, R3, R0, PT ;  /* 0x000000000300720c */ /* 0x000fda0003f24070 */
[----:B------:R-:W-:-:S05]  /*13c0*/  @!P1 IMAD.IADD R0, R0, 0x1, -R3 ;  /* 0x0000000100009824 */ /* 0x000fca00078e0a03 */
[----:B------:R-:W-:Y:S02]  /*13d0*/  ISETP.GE.U32.AND P2, PT, R0, R3, PT ;  /* 0x000000030000720c */ /* 0x000fe40003f46070 */
[----:B------:R-:W-:Y:S02]  /*13e0*/  LOP3.LUT R0, R9, R4, RZ, 0x3c, !PT ;  /* 0x0000000409007212 */ /* 0x000fe400078e3cff */
[----:B------:R-:W-:Y:S02]  /*13f0*/  @!P1 IADD3 R7, R7, 0x1, RZ ;  /* 0x0000000107079810 */ /* 0x000fe40007ffe0ff */
[----:B------:R-:W-:Y:S02]  /*1400*/  ISETP.GE.AND P0, PT, R0, RZ, PT ;  /* 0x000000ff0000720c */ /* 0x000fe40003f06270 */
[----:B------:R-:W-:-:S05]  /*1410*/  ISETP.NE.AND P1, PT, R4, RZ, PT ;  /* 0x000000ff0400720c */ /* 0x000fca0003f25270 */
[----:B------:R-:W-:-:S06]  /*1420*/  @P2 VIADD R7, R7, 0x1 ;  /* 0x0000000107072836 */ /* 0x000fcc0000000000 */
[----:B------:R-:W-:Y:S02]  /*1430*/  @!P0 IADD3 R7, -R7, RZ, RZ ;  /* 0x000000ff07078210 */ /* 0x000fe40007ffe1ff */
[----:B------:R-:W-:-:S05]  /*1440*/  @!P1 LOP3.LUT R7, RZ, R4, RZ, 0x33, !PT ;  /* 0x00000004ff079212 */ /* 0x000fca00078e33ff */
[----:B------:R-:W-:-:S06]  /*1450*/  IMAD.WIDE R2, R7, 0x4, R242 ;  /* 0x0000000407027825 */ /* 0x000fcc00078e02f2 */
[----:B------:R1:W2:Y:S01]  /*1460*/  LD.E R2, desc[UR6][R2.64] ;  /* 0x0000000602027980 */ /* 0x0002a2000c101900 */
[----:B---3--:R-:W-:-:S04]  /*1470*/  IABS R5, R6 ;  /* 0x0000000600057213 */ /* 0x008fc80000000000 */
[----:B------:R-:W3:Y:S08]  /*1480*/  I2F.RP R16, R5 ;  /* 0x0000000500107306 */ /* 0x000ef00000209400 */
[----:B---3-5:R-:W3:Y:S02]  /*1490*/  MUFU.RCP R8, R16 ;  /* 0x0000001000087308 */ /* 0x028ee40000001000 */
[----:B---3--:R-:W-:-:S06]  /*14a0*/  VIADD R8, R8, 0xffffffe ;  /* 0x0ffffffe08087836 */ /* 0x008fcc0000000000 */
[----:B------:R-:W3:Y:S01]  /*14b0*/  F2I.FTZ.U32.TRUNC.NTZ R27, R8 ;  /* 0x00000008001b7305 */ /* 0x000ee2000021f000 */
[----:B------:R-:W-:Y:S01]  /*14c0*/  IMAD.MOV.U32 R26, RZ, RZ, RZ ;  /* 0x000000ffff1a7224 */ /* 0x000fe200078e00ff */
[----:B-1----:R-:W-:Y:S02]  /*14d0*/  IABS R3, R6 ;  /* 0x0000000600037213 */ /* 0x002fe40000000000 */
[----:B---3--:R-:W-:-:S05]  /*14e0*/  IADD3 R0, RZ, -R27, RZ ;  /* 0x8000001bff007210 */ /* 0x008fca0007ffe0ff */
        /* <DEDUP_REMOVED lines=14> */
[----:B------:R-:W-:-:S06]  /*15d0*/  IMAD R4, R4, R7, R9 ;  /* 0x0000000704047224 */ /* 0x000fcc00078e0209 */
[----:B------:R-:W-:Y:S01]  /*15e0*/  @P2 IADD3 R8, R8, 0x1, RZ ;  /* 0x0000000108082810 */ /* 0x000fe20007ffe0ff */
[----:B----4-:R-:W-:-:S05]  /*15f0*/  IMAD R7, R67, R4, RZ ;  /* 0x0000000443077224 */ /* 0x010fca00078e02ff */
[----:B------:R-:W-:Y:S02]  /*1600*/  @!P0 IADD3 R8, -R8, RZ, RZ ;  /* 0x000000ff08088210 */ /* 0x000fe40007ffe1ff */
[----:B------:R-:W-:-:S05]  /*1610*/  @!P1 LOP3.LUT R8, RZ, R6, RZ, 0x33, !PT ;  /* 0x00000006ff089212 */ /* 0x000fca00078e33ff */
[----:B------:R-:W-:Y:S01]  /*1620*/  IMAD R6, R19, R8, RZ ;  /* 0x0000000813067224 */ /* 0x000fe200078e02ff */
[----:B--2---:R-:W-:Y:S01]  /*1630*/  SHF.R.S32.HI R0, RZ, 0x1f, R2 ;  /* 0x0000001fff007819 */ /* 0x004fe20000011402 */
[-C--:B------:R-:W-:Y:S02]  /*1640*/  IMAD R3, R23, R2.reuse, RZ ;  /* 0x0000000217037224 */ /* 0x080fe400078e02ff */
[----:B------:R-:W-:-:S04]  /*1650*/  IMAD.WIDE.U32 R20, R22, R2, RZ ;  /* 0x0000000216147225 */ /* 0x000fc800078e00ff */
[----:B------:R-:W-:-:S04]  /*1660*/  IMAD R3, R22, R0, R3 ;  /* 0x0000000016037224 */ /* 0x000fc800078e0203 */
[----:B------:R-:W-:Y:S01]  /*1670*/  IMAD.IADD R21, R21, 0x1, R3 ;  /* 0x0000000115157824 */ /* 0x000fe200078e0203 */
[----:B------:R-:W-:Y:S01]  /*1680*/  SHF.R.S32.HI R3, RZ, 0x1f, R4 ;  /* 0x0000001fff037819 */ /* 0x000fe20000011404 */
[----:B------:R-:W-:Y:S02]  /*1690*/  IMAD R5, R13, R2, RZ ;  /* 0x000000020d057224 */ /* 0x000fe400078e02ff */
[----:B------:R-:W-:Y:S01]  /*16a0*/  IMAD.WIDE.U32 R20, R4, R66, R20 ;  /* 0x0000004204147225 */ /* 0x000fe200078e0014 */
[----:B------:R-:W-:-:S03]  /*16b0*/  SHF.R.S32.HI R13, RZ, 0x1f, R8 ;  /* 0x0000001fff0d7819 */ /* 0x000fc60000011408 */
[----:B------:R-:W-:Y:S02]  /*16c0*/  IMAD R7, R66, R3, R7 ;  /* 0x0000000342077224 */ /* 0x000fe400078e0207 */
[----:B------:R-:W-:Y:S02]  /*16d0*/  IMAD R5, R12, R0, R5 ;  /* 0x000000000c057224 */ /* 0x000fe400078e0205 */
[----:B------:R-:W-:Y:S02]  /*16e0*/  IMAD.IADD R21, R21, 0x1, R7 ;  /* 0x0000000115157824 */ /* 0x000fe400078e0207 */
[----:B------:R-:W-:Y:S02]  /*16f0*/  IMAD R0, R18, R13, R6 ;  /* 0x0000000d12007224 */ /* 0x000fe400078e0206 */
[----:B------:R-:W-:-:S04]  /*1700*/  IMAD.WIDE.U32 R22, R12, R2, RZ ;  /* 0x000000020c167225 */ /* 0x000fc800078e00ff */
[----:B------:R-:W-:Y:S01]  /*1710*/  IMAD.WIDE.U32 R18, R8, R18, R20 ;  /* 0x0000001208127225 */ /* 0x000fe200078e0014 */
[----:B------:R-:W-:-:S03]  /*1720*/  MOV R6, R22 ;  /* 0x0000001600067202 */ /* 0x000fc60000000f00 */
[----:B------:R-:W-:Y:S01]  /*1730*/  IMAD.IADD R7, R23, 0x1, R5 ;  /* 0x0000000117077824 */ /* 0x000fe200078e0205 */
[----:B------:R-:W-:Y:S01]  /*1740*/  IADD3 R5, R19, R0, RZ ;  /* 0x0000000013057210 */ /* 0x000fe20007ffe0ff */
[----:B------:R-:W-:Y:S01]  /*1750*/  IMAD.MOV.U32 R0, RZ, RZ, R18 ;  /* 0x000000ffff007224 */ /* 0x000fe200078e0012 */
[----:B------:R-:W-:Y:S05]  /*1760*/  BRA `(.L_x_1710) ;  /* 0x0000000400387947 */ /* 0x000fea0003800000 */
.L_x_1709:
        /* <DEDUP_REMOVED lines=9> */
[----:B------:R-:W-:-:S02]  /*1800*/  LEA R9, R55, 0xffffff80, 0x7 ;  /* 0xffffff8037097811 */ /* 0x000fc400078e38ff */
        /* <DEDUP_REMOVED lines=12> */
[----:B------:R-:W-:Y:S01]  /*18d0*/  IMAD R0, R2, R7, R0 ;  /* 0x0000000702007224 */ /* 0x000fe200078e0200 */
[----:B------:R-:W-:Y:S01]  /*18e0*/  @!P3 SHF.R.S32.HI R6, RZ, 0x1f, R16 ;  /* 0x0000001fff06b819 */ /* 0x000fe20000011410 */
[----:B---3--:R-:W-:-:S03]  /*18f0*/  @!P3 IMAD R5, R67, R16, RZ ;  /* 0x000000104305b224 */ /* 0x008fc600078e02ff */
[----:B------:R-:W-:Y:S01]  /*1900*/  ISETP.GT.U32.AND P0, PT, R3, R0, PT ;  /* 0x000000000300720c */ /* 0x000fe20003f04070 */
[----:B------:R-:W-:Y:S02]  /*1910*/  @!P3 IMAD R5, R6, R66, R5 ;  /* 0x000000420605b224 */ /* 0x000fe400078e0205 */
[----:B------:R-:W-:Y:S01]  /*1920*/  @!P3 IMAD.WIDE.U32 R28, R66, R16, RZ ;  /* 0x00000010421cb225 */ /* 0x000fe200078e00ff */
[----:B-----5:R-:W-:-:S03]  /*1930*/  @!P3 SHF.R.S32.HI R6, RZ, 0x1f, R8 ;  /* 0x0000001fff06b819 */ /* 0x020fc60000011408 */
[----:B------:R-:W-:Y:S01]  /*1940*/  @P3 IMAD.IADD R7, R16, 0x1, R19 ;  /* 0x0000000110073824 */ /* 0x000fe200078e0213 */
[----:B------:R-:W-:Y:S01]  /*1950*/  @!P3 IADD3 R29, R29, R5, RZ ;  /* 0x000000051d1db210 */ /* 0x000fe20007ffe0ff */
[----:B----4-:R-:W-:Y:S02]  /*1960*/  @!P3 IMAD R5, R27, R8, RZ ;  /* 0x000000081b05b224 */ /* 0x010fe400078e02ff */
[----:B------:R-:W-:Y:S02]  /*1970*/  @P3 IMAD R13, R67, R7, RZ ;  /* 0x00000007430d3224 */ /* 0x000fe400078e02ff */
[----:B------:R-:W-:Y:S01]  /*1980*/  @!P0 IADD3 R0, R0, -R3, RZ ;  /* 0x8000000300008210 */ /* 0x000fe20007ffe0ff */
[----:B------:R-:W-:-:S04]  /*1990*/  @P3 IMAD.WIDE.U32 R30, R66, R7, RZ ;  /* 0x00000007421e3225 */ /* 0x000fc800078e00ff */
[----:B------:R-:W-:Y:S01]  /*19a0*/  @!P3 IMAD R5, R26, R6, R5 ;  /* 0x000000061a05b224 */ /* 0x000fe200078e0205 */
[----:B------:R-:W-:Y:S01]  /*19b0*/  ISETP.GE.U32.AND P2, PT, R0, R3, PT ;  /* 0x000000030000720c */ /* 0x000fe20003f46070 */
[----:B------:R-:W-:Y:S01]  /*19c0*/  @!P3 IMAD.WIDE.U32 R26, R26, R8, R28 ;  /* 0x000000081a1ab225 */ /* 0x000fe200078e001c */
[----:B------:R-:W-:Y:S02]  /*19d0*/  LOP3.LUT R0, R239, R4, RZ, 0x3c, !PT ;  /* 0x00000004ef007212 */ /* 0x000fe400078e3cff */
[----:B------:R-:W-:Y:S01]  /*19e0*/  @P3 IADD3 R13, R31, R13, RZ ;  /* 0x0000000d1f0d3210 */ /* 0x000fe20007ffe0ff */
[----:B------:R-:W-:Y:S01]  /*19f0*/  @P3 IMAD.MOV.U32 R12, RZ, RZ, R30 ;  /* 0x000000ffff0c3224 */ /* 0x000fe200078e001e */
[----:B------:R-:W-:Y:S01]  /*1a00*/  @!P3 IADD3 R13, R27, R5, RZ ;  /* 0x000000051b0db210 */ /* 0x000fe20007ffe0ff */
[----:B------:R-:W-:Y:S01]  /*1a10*/  @!P3 IMAD.MOV.U32 R12, RZ, RZ, R26 ;  /* 0x000000ffff0cb224 */ /* 0x000fe200078e001a */
[----:B------:R-:W-:Y:S01]  /*1a20*/  @!P3 SHF.R.S32.HI R5, RZ, 0x1f, R16 ;  /* 0x0000001fff05b819 */ /* 0x000fe20000011410 */
[----:B------:R-:W-:Y:S01]  /*1a30*/  @!P3 IMAD R6, R65, R16, RZ ;  /* 0x000000104106b224 */ /* 0x000fe200078e02ff */
[----:B------:R-:W-:-:S02]  /*1a40*/  ISETP.GE.AND P1, PT, R0, RZ, PT ;  /* 0x000000ff0000720c */ /* 0x000fc40003f26270 */
[----:B------:R-:W-:Y:S02]  /*1a50*/  @!P0 IADD3 R2, R2, 0x1, RZ ;  /* 0x0000000102028810 */ /* 0x000fe40007ffe0ff */
[----:B------:R-:W-:Y:S01]  /*1a60*/  ISETP.NE.AND P0, PT, R4, RZ, PT ;  /* 0x000000ff0400720c */ /* 0x000fe20003f05270 */
[----:B------:R-:W-:Y:S01]  /*1a70*/  IMAD.WIDE.U32 R26, R66, R9, R12 ;  /* 0x00000009421a7225 */ /* 0x000fe200078e000c */
[----:B------:R-:W-:-:S03]  /*1a80*/  @P2 IADD3 R2, R2, 0x1, RZ ;  /* 0x0000000102022810 */ /* 0x000fc60007ffe0ff */
[----:B------:R-:W-:Y:S02]  /*1a90*/  @!P3 IMAD R5, R5, R64, R6 ;  /* 0x000000400505b224 */ /* 0x000fe400078e0206 */
[----:B------:R-:W-:Y:S01]  /*1aa0*/  @!P3 IMAD.WIDE.U32 R12, R64, R16, RZ ;  /* 0x00000010400cb225 */ /* 0x000fe200078e00ff */
[----:B------:R-:W-:-:S03]  /*1ab0*/  SHF.R.S32.HI R3, RZ, 0x1f, R9 ;  /* 0x0000001fff037819 */ /* 0x000fc60000011409 */
[----:B------:R-:W-:Y:S01]  /*1ac0*/  IMAD R7, R67, R9, RZ ;  /* 0x0000000943077224 */ /* 0x000fe200078e02ff */
[----:B------:R-:W-:Y:S01]  /*1ad0*/  @!P3 IADD3 R13, R13, R5, RZ ;  /* 0x000000050d0db210 */ /* 0x000fe20007ffe0ff */
[----:B------:R-:W-:Y:S01]  /*1ae0*/  @!P3 IMAD R0, R23, R8, RZ ;  /* 0x000000081700b224 */ /* 0x000fe200078e02ff */
[----:B------:R-:W-:Y:S01]  /*1af0*/  @!P3 SHF.R.S32.HI R5, RZ, 0x1f, R8 ;  /* 0x0000001fff05b819 */ /* 0x000fe20000011408 */
[----:B------:R-:W-:Y:S01]  /*1b00*/  @!P1 IMAD.MOV R2, RZ, RZ, -R2 ;  /* 0x000000ffff029224 */ /* 0x000fe200078e0a02 */
[----:B------:R-:W-:Y:S01]  /*1b10*/  @!P0 LOP3.LUT R2, RZ, R4, RZ, 0x33, !PT ;  /* 0x00000004ff028212 */ /* 0x000fe200078e33ff */
[----:B------:R-:W-:Y:S01]  /*1b20*/  IMAD R7, R3, R66, R7 ;  /* 0x0000004203077224 */ /* 0x000fe200078e0207 */
[----:B------:R-:W-:Y:S01]  /*1b30*/  @P3 IADD3 R16, R16, R19, RZ ;  /* 0x0000001310103210 */ /* 0x000fe20007ffe0ff */
[C---:B------:R-:W-:Y:S02]  /*1b40*/  @!P3 IMAD R0, R22.reuse, R5, R0 ;  /* 0x000000051600b224 */ /* 0x040fe400078e0200 */
[----:B------:R-:W-:Y:S01]  /*1b50*/  @!P3 IMAD.WIDE.U32 R22, R22, R8, R12 ;  /* 0x000000081616b225 */ /* 0x000fe200078e000c */
[----:B------:R-:W-:-:S03]  /*1b60*/  SHF.R.S32.HI R13, RZ, 0x1f, R2 ;  /* 0x0000001fff0d7819 */ /* 0x000fc60000011402 */
[----:B------:R-:W-:Y:S02]  /*1b70*/  IMAD.IADD R27, R27, 0x1, R7 ;  /* 0x000000011b1b7824 */ /* 0x000fe400078e0207 */
[----:B------:R-:W-:Y:S02]  /*1b80*/  IMAD R4, R21, R2, RZ ;  /* 0x0000000215047224 */ /* 0x000fe400078e02ff */
        /* <DEDUP_REMOVED lines=12> */
.L_x_1710:
[----:B------:R-:W-:Y:S05]  /*1c50*/  BSYNC B0 ;  /* 0x0000000000007941 */ /* 0x000fea0003800000 */
.L_x_1708:
        /* <DEDUP_REMOVED lines=12> */
[----:B------:R-:W-:Y:S01]  /*1d20*/  IMAD.IADD R71, R57, 0x1, -R12 ;  /* 0x0000000139477824 */ /* 0x000fe200078e0a0c */
[----:B------:R-:W-:-:S03]  /*1d30*/  SHF.R.S32.HI R186, RZ, 0x3, R186 ;  /* 0x00000003ffba7819 */ /* 0x000fc600000114ba */
[----:B------:R-:W-:-:S05]  /*1d40*/  IMAD.SHL.U32 R18, R71, 0x8, RZ ;  /* 0x0000000847127824 */ /* 0x000fca00078e00ff */
[----:B------:R-:W-:Y:S02]  /*1d50*/  IADD3 R28, P0, R18, R6, RZ ;  /* 0x00000006121c7210 */ /* 0x000fe40007f1e0ff */
[----:B------:R-:W-:Y:S01]  /*1d60*/  SHF.R.S32.HI R19, RZ, 0x1f, R18 ;  /* 0x0000001fff137819 */ /* 0x000fe20000011412 */
[----:B------:R-:W-:Y:S02]  /*1d70*/  IMAD.SHL.U32 R6, R186, 0x40, RZ ;  /* 0x00000040ba067824 */ /* 0x000fe400078e00ff */
[-C--:B------:R-:W-:Y:S02]  /*1d80*/  IMAD R3, R3, R64.reuse, RZ ;  /* 0x0000004003037224 */ /* 0x080fe400078e02ff */
[----:B------:R-:W-:Y:S01]  /*1d90*/  IMAD.X R29, R19, 0x1, R7, P0 ;  /* 0x00000001131d7824 */ /* 0x000fe200000e0607 */
[----:B-1----:R-:W-:Y:S01]  /*1da0*/  LOP3.LUT R15, R6, 0x1c0, RZ, 0xc0, !PT ;  /* 0x000001c0060f7812 */ /* 0x002fe200078ec0ff */
[----:B------:R-:W-:Y:S01]  /*1db0*/  IMAD R3, R4, R65, R3 ;  /* 0x0000004104037224 */ /* 0x000fe200078e0203 */
[----:B------:R-:W-:Y:S01]  /*1dc0*/  LEA.HI R72, R2, R57, RZ, 0x4 ;  /* 0x0000003902487211 */ /* 0x000fe200078f20ff */
[----:B------:R-:W-:Y:S01]  /*1dd0*/  IMAD.WIDE.U32 R28, R4, R64, R28 ;  /* 0x00000040041c7225 */ /* 0x000fe200078e001c */
[----:B------:R-:W-:-:S02]  /*1de0*/  LOP3.LUT R7, R15, 0x38, R18, 0xf8, !PT ;  /* 0x000000380f077812 */ /* 0x000fc400078ef812 */
[----:B------:R-:W-:Y:S01]  /*1df0*/  SHF.R.U32.HI R178, RZ, 0x3, R15 ;  /* 0x00000003ffb27819 */ /* 0x000fe2000001160f */
[----:B------:R-:W-:Y:S01]  /*1e00*/  IMAD.IADD R15, R29, 0x1, R3 ;  /* 0x000000011d0f7824 */ /* 0x000fe200078e0203 */
[----:B------:R-:W-:Y:S02]  /*1e10*/  LOP3.LUT R6, R72, 0xfffffff0, RZ, 0xc0, !PT ;  /* 0xfffffff048067812 */ /* 0x000fe400078ec0ff */
[----:B------:R-:W-:Y:S01]  /*1e20*/  SHF.R.S32.HI R76, RZ, 0x1f, R241 ;  /* 0x0000001fff4c7819 */ /* 0x000fe200000114f1 */
[----:B------:R-:W-:Y:S01]  /*1e30*/  IMAD R4, R25, R8, RZ ;  /* 0x0000000819047224 */ /* 0x000fe200078e02ff */
[----:B------:R-:W-:Y:S01]  /*1e40*/  MOV R14, R28 ;  /* 0x0000001c000e7202 */ /* 0x000fe20000000f00 */
[----:B------:R-:W-:Y:S02]  /*1e50*/  IMAD.IADD R73, R57, 0x1, -R6 ;  /* 0x0000000139497824 */ /* 0x000fe400078e0a06 */
[-C--:B------:R-:W-:Y:S02]  /*1e60*/  IMAD R4, R13, R24.reuse, R4 ;  /* 0x000000180d047224 */ /* 0x080fe400078e0204 */
[----:B------:R-:W-:Y:S01]  /*1e70*/  IMAD.WIDE.U32 R24, R8, R24, R14 ;  /* 0x0000001808187225 */ /* 0x000fe200078e000e */
[----:B------:R-:W-:-:S02]  /*1e80*/  LEA.HI R15, R2, R57, RZ, 0x6 ;  /* 0x00000039020f7211 */ /* 0x000fc400078f30ff */
[----:B------:R-:W-:-:S03]  /*1e90*/  LOP3.LUT R178, R7, R178, RZ, 0x3c, !PT ;  /* 0x000000b207b27212 */ /* 0x000fc600078e3cff */
[----:B------:R-:W-:Y:S02]  /*1ea0*/  IMAD.SHL.U32 R15, R15, 0x8, RZ ;  /* 0x000000080f0f7824 */ /* 0x000fe400078e00ff */
[----:B------:R-:W-:Y:S01]  /*1eb0*/  IMAD.IADD R25, R25, 0x1, R4 ;  /* 0x0000000119197824 */ /* 0x000fe200078e0204 */
[----:B------:R-:W-:Y:S02]  /*1ec0*/  SHF.R.S32.HI R4, RZ, 0x1f, R239 ;  /* 0x0000001fff047819 */ /* 0x000fe400000114ef */
[----:B------:R-:W-:Y:S01]  /*1ed0*/  LOP3.LUT R178, R178, 0xfffffe00, R15, 0xf8, !PT ;  /* 0xfffffe00b2b27812 */ /* 0x000fe200078ef80f */
[----:B------:R-:W-:Y:S01]  /*1ee0*/  IMAD R157, R65, R186, RZ ;  /* 0x000000ba419d7224 */ /* 0x000fe200078e02ff */
[----:B------:R-:W-:Y:S02]  /*1ef0*/  SHF.R.S32.HI R187, RZ, 0x1f, R186 ;  /* 0x0000001fffbb7819 */ /* 0x000fe400000114ba */
[----:B------:R-:W-:Y:S01]  /*1f00*/  SHF.R.S32.HI R74, RZ, 0x1f, R73 ;  /* 0x0000001fff4a7819 */ /* 0x000fe20000011449 */
[----:B------:R-:W-:-:S03]  /*1f10*/  IMAD.WIDE.U32 R24, R186, R64, R24 ;  /* 0x00000040ba187225 */ /* 0x000fc600078e0018 */
[----:B------:R-:W-:Y:S01]  /*1f20*/  LEA.HI R74, R74, R73, RZ, 0x3 ;  /* 0x000000494a4a7211 */ /* 0x000fe200078f18ff */
[----:B------:R-:W-:-:S04]  /*1f30*/  IMAD R157, R187, R64, R157 ;  /* 0x00000040bb9d7224 */ /* 0x000fc800078e029d */
[----:B------:R-:W-:Y:S02]  /*1f40*/  IMAD.IADD R157, R25, 0x1, R157 ;  /* 0x00000001199d7824 */ /* 0x000fe400078e029d */
[----:B------:R-:W-:Y:S01]  /*1f50*/  IMAD R185, R67, R186, RZ ;  /* 0x000000ba43b97224 */ /* 0x000fe200078e02ff */
[----:B------:R-:W-:-:S03]  /*1f60*/  LEA.HI R59, R2, R57, RZ, 0x5 ;  /* 0x00000039023b7211 */ /* 0x000fc600078f28ff */
[----:B------:R-:W-:Y:S01]  /*1f70*/  IMAD R185, R187, R66, R185 ;  /* 0x00000042bbb97224 */ /* 0x000fe200078e02b9 */
[----:B------:R-:W-:Y:S01]  /*1f80*/  MOV R54, 0x20 ;  /* 0x0000002000367802 */ /* 0x000fe20000000f00 */
[----:B------:R-:W-:Y:S01]  /*1f90*/  IMAD.MOV.U32 R56, RZ, RZ, 0x10 ;  /* 0x00000010ff387424 */ /* 0x000fe200078e00ff */
[----:B------:R-:W-:Y:S01]  /*1fa0*/  LOP3.LUT R68, R59, 0xffffffe0, RZ, 0xc0, !PT ;  /* 0xffffffe03b447812 */ /* 0x000fe200078ec0ff */
[C---:B------:R-:W-:Y:S01]  /*1fb0*/  IMAD.SHL.U32 R232, R66.reuse, 0x10, RZ ;  /* 0x0000001042e87824 */ /* 0x040fe200078e00ff */
[----:B------:R-:W-:Y:S01]  /*1fc0*/  SHF.L.U64.HI R233, R66, 0x4, R67 ;  /* 0x0000000442e97819 */ /* 0x000fe20000010243 */
[C---:B------:R-:W-:Y:S01]  /*1fd0*/  IMAD.SHL.U32 R230, R64.reuse, 0x10, RZ ;  /* 0x0000001040e67824 */ /* 0x040fe200078e00ff */
[----:B------:R-:W-:Y:S01]  /*1fe0*/  SHF.L.U64.HI R231, R64, 0x4, R65 ;  /* 0x0000000440e77819 */ /* 0x000fe20000010241 */
[----:B------:R-:W-:Y:S01]  /*1ff0*/  IMAD.SHL.U32 R77, R71, 0x4, RZ ;  /* 0x00000004474d7824 */ /* 0x000fe200078e00ff */
[----:B------:R-:W-:Y:S02]  /*2000*/  SHF.R.S32.HI R72, RZ, 0x4, R72 ;  /* 0x00000004ff487819 */ /* 0x000fe40000011448 */
[----:B------:R-:W-:-:S02]  /*2010*/  SHF.R.S32.HI R59, RZ, 0x5, R59 ;  /* 0x00000005ff3b7819 */ /* 0x000fc4000001143b */
[----:B------:R-:W-:Y:S01]  /*2020*/  IADD3 R68, -R68, R57, RZ ;  /* 0x0000003944447210 */ /* 0x000fe20007ffe1ff */
[----:B--2---:R-:W-:-:S04]  /*2030*/  @P1 IMAD.WIDE.U32 R28, R194, R17, RZ ;  /* 0x00000011c21c1225 */ /* 0x004fc800078e00ff */
[----:B---3--:R-:W-:-:S04]  /*2040*/  @!P1 IMAD R3, R27, R241, RZ ;  /* 0x000000f11b039224 */ /* 0x008fc800078e02ff */
[C---:B------:R-:W-:Y:S02]  /*2050*/  @!P1 IMAD R6, R26.reuse, R76, R3 ;  /* 0x0000004c1a069224 */ /* 0x040fe400078e0203 */
[----:B------:R-:W-:-:S04]  /*2060*/  @!P1 IMAD.WIDE.U32 R26, R26, R241, RZ ;  /* 0x000000f11a1a9225 */ /* 0x000fc800078e00ff */
[----:B------:R-:W-:Y:S01]  /*2070*/  @P1 IMAD.MOV.U32 R3, RZ, RZ, R28 ;  /* 0x000000ffff031224 */ /* 0x000fe200078e001c */
[----:B------:R-:W-:Y:S01]  /*2080*/  @!P1 MOV R3, R26 ;  /* 0x0000001a00039202 */ /* 0x000fe20000000f00 */
[----:B------:R-:W-:-:S03]  /*2090*/  @P1 IMAD R7, R195, R17, RZ ;  /* 0x00000011c3071224 */ /* 0x000fc600078e02ff */
[----:B------:R-:W-:Y:S01]  /*20a0*/  IADD3 R14, P0, R18, R3, RZ ;  /* 0x00000003120e7210 */ /* 0x000fe20007f1e0ff */
[----:B------:R-:W-:Y:S02]  /*20b0*/  @P1 IMAD.IADD R7, R29, 0x1, R7 ;  /* 0x000000011d071824 */ /* 0x000fe400078e0207 */
[----:B------:R-:W-:Y:S02]  /*20c0*/  @!P1 IMAD.IADD R7, R27, 0x1, R6 ;  /* 0x000000011b079824 */ /* 0x000fe400078e0206 */
[----:B------:R-:W-:Y:S02]  /*20d0*/  IMAD R3, R23, R239, RZ ;  /* 0x000000ef17037224 */ /* 0x000fe400078e02ff */
[----:B------:R-:W-:Y:S02]  /*20e0*/  IMAD.X R15, R19, 0x1, R7, P0 ;  /* 0x00000001130f7824 */ /* 0x000fe400000e0607 */
[----:B------:R-:W-:Y:S02]  /*20f0*/  IMAD R3, R22, R4, R3 ;  /* 0x0000000416037224 */ /* 0x000fe400078e0203 */
[----:B------:R-:W-:Y:S01]  /*2100*/  IMAD.WIDE.U32 R190, R239, R22, R14 ;  /* 0x00000016efbe7225 */ /* 0x000fe200078e000e */
[----:B------:R-:W-:-:S03]  /*2110*/  IADD3 R14, R18, 0x40, RZ ;  /* 0x00000040120e7810 */ /* 0x000fc60007ffe0ff */
[----:B------:R-:W-:Y:S01]  /*2120*/  IMAD.IADD R191, R191, 0x1, R3 ;  /* 0x00000001bfbf7824 */ /* 0x000fe200078e0203 */
[----:B------:R-:W-:Y:S02]  /*2130*/  SHF.R.S32.HI R3, RZ, 0x1f, R78 ;  /* 0x0000001fff037819 */ /* 0x000fe4000001144e */
[----:B----4-:R-:W-:Y:S02]  /*2140*/  ISETP.GE.AND P0, PT, R14, R79, PT ;  /* 0x0000004f0e00720c */ /* 0x010fe40003f06270 */
[----:B------:R-:W-:Y:S02]  /*2150*/  LEA.HI R3, R3, R78, RZ, 0x7 ;  /* 0x0000004e03037211 */ /* 0x000fe400078f38ff */
[----:B------:R-:W-:Y:S02]  /*2160*/  LOP3.LUT R6, R74, 0xfffffff8, RZ, 0xc0, !PT ;  /* 0xfffffff84a067812 */ /* 0x000fe400078ec0ff */
[----:B------:R-:W-:Y:S02]  /*2170*/  SEL R75, RZ, 0xffffffff, P0 ;  /* 0xffffffffff4b7807 */ /* 0x000fe40000000000 */
[----:B------:R-:W-:-:S02]  /*2180*/  LEA R156, P0, R24, R20, 0x1 ;  /* 0x00000014189c7211 */ /* 0x000fc400078008ff */
[----:B------:R-:W-:Y:S01]  /*2190*/  SHF.R.S32.HI R3, RZ, 0x7, R3 ;  /* 0x00000007ff037819 */ /* 0x000fe20000011403 */
[----:B------:R-:W-:Y:S01]  /*21a0*/  IMAD.IADD R73, R73, 0x1, -R6 ;  /* 0x0000000149497824 */ /* 0x000fe200078e0a06 */
[----:B------:R-:W-:Y:S02]  /*21b0*/  ISETP.GE.AND P1, PT, R18, R79, PT ;  /* 0x0000004f1200720c */ /* 0x000fe40003f26270 */
[----:B------:R-:W-:Y:S02]  /*21c0*/  LEA.HI.X R157, R24, R21, R157, 0x1, P0 ;  /* 0x00000015189d7211 */ /* 0x000fe400000f0c9d */
[----:B------:R-:W-:Y:S02]  /*21d0*/  IADD3 R182, P0, R18, R0, RZ ;  /* 0x0000000012b67210 */ /* 0x000fe40007f1e0ff */
[----:B------:R-:W-:Y:S02]  /*21e0*/  VIMNMX R98, R234, R3, !PT ;  /* 0x00000003ea627248 */ /* 0x000fe40007fe0100 */
[----:B------:R-:W-:-:S02]  /*21f0*/  SEL R4, RZ, 0x1, P1 ;  /* 0x00000001ff047807 */ /* 0x000fc40000800000 */
[----:B------:R-:W-:Y:S02]  /*2200*/  R2P PR, R73, 0x6 ;  /* 0x0000000649007804 */ /* 0x000fe40000000000 */
[----:B------:R-:W-:Y:S01]  /*2210*/  ISETP.GT.AND P3, PT, R55, R98, PT ;  /* 0x000000623700720c */ /* 0x000fe20003f64270 */
[----:B------:R-:W-:Y:S02]  /*2220*/  IMAD.X R183, R19, 0x1, R5, P0 ;  /* 0x0000000113b77824 */ /* 0x000fe400000e0605 */
[----:B------:R-:W-:-:S04]  /*2230*/  IMAD.WIDE R6, R237, 0x40, R186 ;  /* 0x00000040ed067825 */ /* 0x000fc800078e02ba */
[----:B------:R-:W-:-:S04]  /*2240*/  IMAD.WIDE.U32 R182, R186, R66, R182 ;  /* 0x00000042bab67225 */ /* 0x000fc800078e00b6 */
[----:B------:R-:W-:Y:S01]  /*2250*/  IMAD R193, R7, R194, RZ ;  /* 0x000000c207c17224 */ /* 0x000fe200078e02ff */
[----:B------:R-:W-:Y:S01]  /*2260*/  LEA R236, P0, R182, R188, 0x1 ;  /* 0x000000bcb6ec7211 */ /* 0x000fe200078008ff */
[----:B------:R-:W-:Y:S02]  /*2270*/  IMAD.SHL.U32 R75, R75, 0x2, RZ ;  /* 0x000000024b4b7824 */ /* 0x000fe400078e00ff */
[----:B------:R-:W-:Y:S02]  /*2280*/  IMAD.IADD R185, R183, 0x1, R185 ;  /* 0x00000001b7b97824 */ /* 0x000fe400078e02b9 */
[C---:B------:R-:W-:Y:S02]  /*2290*/  IMAD R193, R6.reuse, R195, R193 ;  /* 0x000000c306c17224 */ /* 0x040fe400078e02c1 */
[----:B------:R-:W-:Y:S01]  /*22a0*/  IMAD.WIDE.U32 R190, R6, R194, R190 ;  /* 0x000000c206be7225 */ /* 0x000fe200078e00be */
[----:B------:R-:W-:Y:S02]  /*22b0*/  LOP3.LUT R75, R75, 0x2, R4, 0xe2, !PT ;  /* 0x000000024b4b7812 */ /* 0x000fe400078ee204 */
[----:B------:R-:W-:Y:S01]  /*22c0*/  SEL R56, R56, 0xfffffff0, !P1 ;  /* 0xfffffff038387807 */ /* 0x000fe20004800000 */
[----:B------:R-:W-:Y:S01]  /*22d0*/  @!P4 IMAD.MOV.U32 R16, RZ, RZ, RZ ;  /* 0x000000ffff10c224 */ /* 0x000fe200078e00ff */
[----:B------:R-:W-:Y:S01]  /*22e0*/  SEL R54, R54, 0xffffffe0, !P2 ;  /* 0xffffffe036367807 */ /* 0x000fe20005000000 */
[----:B------:R-:W-:Y:S01]  /*22f0*/  IMAD.IADD R193, R191, 0x1, R193 ;  /* 0x00000001bfc17824 */ /* 0x000fe200078e02c1 */
[----:B------:R-:W-:Y:S01]  /*2300*/  LEA.HI.X R235, R182, R189, R185, 0x1, P0 ;  /* 0x000000bdb6eb7211 */ /* 0x000fe200000f0cb9 */
[----:B------:R-:W-:Y:S06]  /*2310*/  @!P3 BRA `(.L_x_1711) ;  /* 0x000000c000a4b947 */ /* 0x000fec0003800000 */
[----:B------:R-:W2:Y:S04]  /*2320*/  LD.E.64 R30, desc[UR6][R10.64+0x120] ;  /* 0x000120060a1e7980 */ /* 0x000ea8000c101b00 */
[----:B------:R-:W3:Y:S04]  /*2330*/  LD.E.64 R32, desc[UR6][R10.64+0x118] ;  /* 0x000118060a207980 */ /* 0x000ee8000c101b00 */
[----:B------:R-:W4:Y:S04]  /*2340*/  LD.E.64 R212, desc[UR6][R10.64+0x130] ;  /* 0x000130060ad47980 */ /* 0x000f28000c101b00 */
[----:B------:R-:W4:Y:S04]  /*2350*/  LD.E.64 R226, desc[UR6][R10.64+0x128] ;  /* 0x000128060ae27980 */ /* 0x000f28000c101b00 */
[----:B------:R-:W4:Y:S04]  /*2360*/  LD.E.64 R26, desc[UR6][R10.64+0x140] ;  /* 0x000140060a1a7980 */ /* 0x000f28000c101b00 */
[----:B------:R-:W4:Y:S04]  /*2370*/  LD.E.64 R24, desc[UR6][R10.64+0x138] ;  /* 0x000138060a187980 */ /* 0x000f28000c101b00 */
[----:B------:R-:W4:Y:S04]  /*2380*/  LD.E R12, desc[UR6][R10.64+0xd0] ;  /* 0x0000d0060a0c7980 */ /* 0x000f28000c101900 */
[----:B------:R-:W4:Y:S04]  /*2390*/  LD.E.64 R20, desc[UR6][R10.64+0x108] ;  /* 0x000108060a147980 */ /* 0x000f28000c101b00 */
[----:B------:R-:W4:Y:S04]  /*23a0*/  LD.E.64 R22, desc[UR6][R10.64+0x110] ;  /* 0x000110060a167980 */ /* 0x000f28000c101b00 */
[----:B------:R-:W4:Y:S04]  /*23b0*/  LD.E.64 R6, desc[UR6][R10.64+0x150] ;  /* 0x000150060a067980 */ /* 0x000f28000c101b00 */
[----:B------:R-:W4:Y:S01]  /*23c0*/  LD.E.64 R4, desc[UR6][R10.64+0x148] ;  /* 0x000148060a047980 */ /* 0x000f22000c101b00 */
[----:B------:R-:W-:Y:S01]  /*23d0*/  SHF.R.S32.HI R15, RZ, 0x1f, R78 ;  /* 0x0000001fff0f7819 */ /* 0x000fe2000001144e */
[----:B-----5:R-:W-:-:S02]  /*23e0*/  IMAD.IADD R16, R16, 0x1, R9 ;  /* 0x0000000110107824 */ /* 0x020fc400078e0209 */
[C---:B------:R-:W-:Y:S01]  /*23f0*/  IMAD.SHL.U32 R91, R66.reuse, 0x40, RZ ;  /* 0x00000040425b7824 */ /* 0x040fe200078e00ff */
[----:B------:R-:W-:Y:S01]  /*2400*/  SHF.L.U64.HI R92, R66, 0x6, R67 ;  /* 0x00000006425c7819 */ /* 0x000fe20000010243 */
[----:B------:R-:W-:-:S04]  /*2410*/  IMAD.WIDE.U32 R202, R64, 0xa0, RZ ;  /* 0x000000a040ca7825 */ /* 0x000fc800078e00ff */
[C---:B------:R-:W-:Y:S01]  /*2420*/  IMAD.WIDE.U32 R198, R64.reuse, 0xe0, RZ ;  /* 0x000000e040c67825 */ /* 0x040fe200078e00ff */
[----:B------:R-:W-:Y:S02]  /*2430*/  LOP3.LUT R175, R75, 0xffff, RZ, 0xc0, !PT ;  /* 0x0000ffff4baf7812 */ /* 0x000fe400078ec0ff */
[C-C-:B------:R-:W-:Y:S01]  /*2440*/  SHF.L.U64.HI R87, R64.reuse, 0x5, R65.reuse ;  /* 0x0000000540577819 */ /* 0x140fe20000010241 */
[----:B------:R-:W-:Y:S01]  /*2450*/  IMAD R89, R67, 0x30, RZ ;  /* 0x0000003043597824 */ /* 0x000fe200078e02ff */
[C---:B------:R-:W-:Y:S01]  /*2460*/  SHF.L.U64.HI R84, R64.reuse, 0x6, R65 ;  /* 0x0000000640547819 */ /* 0x040fe20000010241 */
[C---:B------:R-:W-:Y:S01]  /*2470*/  IMAD.SHL.U32 R86, R64.reuse, 0x20, RZ ;  /* 0x0000002040567824 */ /* 0x040fe200078e00ff */
[----:B------:R-:W-:Y:S01]  /*2480*/  SHF.L.U32 R83, R64, 0x6, RZ ;  /* 0x0000000640537819 */ /* 0x000fe200000006ff */
[C---:B------:R-:W-:Y:S02]  /*2490*/  IMAD R85, R65.reuse, 0x60, RZ ;  /* 0x0000006041557824 */ /* 0x040fe400078e02ff */
[----:B------:R-:W-:-:S02]  /*24a0*/  IMAD R81, R65, 0xc0, RZ ;  /* 0x000000c041517824 */ /* 0x000fc400078e02ff */
[----:B------:R-:W-:-:S04]  /*24b0*/  IMAD.WIDE.U32 R204, R64, 0x60, RZ ;  /* 0x0000006040cc7825 */ /* 0x000fc800078e00ff */
[----:B------:R-:W-:Y:S01]  /*24c0*/  IMAD.WIDE.U32 R200, R64, 0xc0, RZ ;  /* 0x000000c040c87825 */ /* 0x000fe200078e00ff */
[----:B------:R-:W-:Y:S02]  /*24d0*/  LOP3.LUT R177, R175, 0x1, RZ, 0xc0, !PT ;  /* 0x00000001afb17812 */ /* 0x000fe400078ec0ff */
[----:B------:R-:W-:Y:S01]  /*24e0*/  SHF.L.U64.HI R87, R86, 0x1, R87 ;  /* 0x0000000156577819 */ /* 0x000fe20000010257 */
[C---:B------:R-:W-:Y:S01]  /*24f0*/  VIADD R176, R186.reuse, 0x10 ;  /* 0x00000010bab07836 */ /* 0x040fe20000000000 */
[----:B------:R-:W-:Y:S01]  /*2500*/  SHF.L.U64.HI R84, R83, 0x1, R84 ;  /* 0x0000000153547819 */ /* 0x000fe20000010254 */
[C---:B------:R-:W-:Y:S01]  /*2510*/  VIADD R174, R186.reuse, 0x20 ;  /* 0x00000020baae7836 */ /* 0x040fe20000000000 */
[C---:B------:R-:W-:Y:S01]  /*2520*/  IADD3 R173, R186.reuse, 0x30, RZ ;  /* 0x00000030baad7810 */ /* 0x040fe20007ffe0ff */
[C---:B------:R-:W-:Y:S01]  /*2530*/  VIADD R172, R186.reuse, 0x40 ;  /* 0x00000040baac7836 */ /* 0x040fe20000000000 */
[C---:B------:R-:W-:Y:S01]  /*2540*/  IADD3 R170, R186.reuse, 0x60, RZ ;  /* 0x00000060baaa7810 */ /* 0x040fe20007ffe0ff */
[----:B------:R-:W-:Y:S01]  /*2550*/  VIADD R171, R186, 0x50 ;  /* 0x00000050baab7836 */ /* 0x000fe20000000000 */
[----:B------:R-:W-:Y:S01]  /*2560*/  SHF.L.U64.HI R96, R66, 0x5, R67 ;  /* 0x0000000542607819 */ /* 0x000fe20000010243 */
[----:B------:R-:W-:Y:S01]  /*2570*/  VIADD R168, R186, 0x70 ;  /* 0x00000070baa87836 */ /* 0x000fe20000000000 */
[----:B------:R-:W-:Y:S01]  /*2580*/  MOV R138, R156 ;  /* 0x0000009c008a7202 */ /* 0x000fe20000000f00 */
[----:B------:R-:W-:Y:S01]  /*2590*/  IMAD.SHL.U32 R95, R66, 0x20, RZ ;  /* 0x00000020425f7824 */ /* 0x000fe200078e00ff */
[----:B------:R-:W-:Y:S01]  /*25a0*/  LOP3.LUT R175, R175, 0x2, RZ, 0xc0, !PT ;  /* 0x00000002afaf7812 */ /* 0x000fe200078ec0ff */
[----:B------:R-:W-:Y:S01]  /*25b0*/  IMAD.MOV.U32 R136, RZ, RZ, R236 ;  /* 0x000000ffff887224 */ /* 0x000fe200078e00ec */
[----:B------:R-:W-:Y:S01]  /*25c0*/  SHF.L.U32 R86, R86, 0x1, RZ ;  /* 0x0000000156567819 */ /* 0x000fe200000006ff */
[----:B------:R-:W-:Y:S01]  /*25d0*/  IMAD.MOV.U32 R137, RZ, RZ, R235 ;  /* 0x000000ffff897224 */ /* 0x000fe200078e00eb */
[----:B------:R-:W-:Y:S01]  /*25e0*/  IADD3 R85, R205, R85, RZ ;  /* 0x00000055cd557210 */ /* 0x000fe20007ffe0ff */
[----:B------:R-:W-:Y:S01]  /*25f0*/  IMAD.MOV.U32 R139, RZ, RZ, R157 ;  /* 0x000000ffff8b7224 */ /* 0x000fe200078e009d */
[----:B------:R-:W-:Y:S01]  /*2600*/  IADD3 R81, R201, R81, RZ ;  /* 0x00000051c9517210 */ /* 0x000fe20007ffe0ff */
[----:B------:R-:W-:-:S02]  /*2610*/  IMAD.SHL.U32 R83, R83, 0x2, RZ ;  /* 0x0000000253537824 */ /* 0x000fc400078e00ff */
[----:B--2---:R-:W-:-:S04]  /*2620*/  IMAD R3, R31, R241, RZ ;  /* 0x000000f11f037224 */ /* 0x004fc800078e02ff */
[----:B------:R-:W-:Y:S02]  /*2630*/  IMAD R0, R30, R76, R3 ;  /* 0x0000004c1e007224 */ /* 0x000fe400078e0203 */
[----:B------:R-:W-:-:S04]  /*2640*/  IMAD.WIDE.U32 R30, R241, R30, R18 ;  /* 0x0000001ef11e7225 */ /* 0x000fc800078e0012 */
[----:B---3--:R-:W-:Y:S02]  /*2650*/  IMAD R3, R33, R241, RZ ;  /* 0x000000f121037224 */ /* 0x008fe400078e02ff */
[----:B------:R-:W-:Y:S02]  /*2660*/  IMAD.IADD R31, R31, 0x1, R0 ;  /* 0x000000011f1f7824 */ /* 0x000fe400078e0200 */
[----:B------:R-:W-:-:S04]  /*2670*/  IMAD.WIDE.U32 R28, R241, R32, R18 ;  /* 0x00000020f11c7225 */ /* 0x000fc800078e0012 */
[----:B------:R-:W-:Y:S01]  /*2680*/  IMAD R0, R32, R76, R3 ;  /* 0x0000004c20007224 */ /* 0x000fe200078e0203 */
[----:B------:R-:W-:Y:S01]  /*2690*/  SHF.R.S32.HI R3, RZ, 0x1f, R9 ;  /* 0x0000001fff037819 */ /* 0x000fe20000011409 */
[-C--:B----4-:R-:W-:Y:S02]  /*26a0*/  IMAD R2, R213, R9.reuse, RZ ;  /* 0x00000009d5027224 */ /* 0x090fe400078e02ff */
[----:B------:R-:W-:Y:S02]  /*26b0*/  IMAD.IADD R29, R29, 0x1, R0 ;  /* 0x000000011d1d7824 */ /* 0x000fe400078e0200 */
[----:B------:R-:W-:Y:S02]  /*26c0*/  IMAD R0, R227, R9, RZ ;  /* 0x00000009e3007224 */ /* 0x000fe400078e02ff */
[C---:B------:R-:W-:Y:S02]  /*26d0*/  IMAD R2, R212.reuse, R3, R2 ;  /* 0x00000003d4027224 */ /* 0x040fe400078e0202 */
[----:B------:R-:W-:-:S04]  /*26e0*/  IMAD.WIDE.U32 R30, R212, R9, R30 ;  /* 0x00000009d41e7225 */ /* 0x000fc800078e001e */
[C---:B------:R-:W-:Y:S02]  /*26f0*/  IMAD R0, R226.reuse, R3, R0 ;  /* 0x00000003e2007224 */ /* 0x040fe400078e0200 */
[----:B------:R-:W-:Y:S01]  /*2700*/  IMAD.WIDE.U32 R28, R226, R9, R28 ;  /* 0x00000009e21c7225 */ /* 0x000fe200078e001c */
[----:B------:R-:W-:-:S03]  /*2710*/  IADD3 R31, R31, R2, RZ ;  /* 0x000000021f1f7210 */ /* 0x000fc60007ffe0ff */
[----:B------:R-:W-:Y:S02]  /*2720*/  IMAD.IADD R29, R29, 0x1, R0 ;  /* 0x000000011d1d7824 */ /* 0x000fe400078e0200 */
[-C--:B------:R-:W-:Y:S02]  /*2730*/  IMAD R2, R27, R8.reuse, RZ ;  /* 0x000000081b027224 */ /* 0x080fe400078e02ff */
[----:B------:R-:W-:Y:S01]  /*2740*/  IMAD R0, R25, R8, RZ ;  /* 0x0000000819007224 */ /* 0x000fe200078e02ff */
[----:B------:R-:W-:Y:S01]  /*2750*/  IADD3 R3, P0, -R78, R186, RZ ;  /* 0x000000ba4e037210 */ /* 0x000fe20007f1e1ff */
[-C--:B------:R-:W-:Y:S02]  /*2760*/  IMAD R2, R26, R13.reuse, R2 ;  /* 0x0000000d1a027224 */ /* 0x080fe400078e0202 */
[----:B------:R-:W-:Y:S01]  /*2770*/  IMAD R0, R24, R13, R0 ;  /* 0x0000000d18007224 */ /* 0x000fe200078e0200 */
[----:B------:R-:W-:Y:S01]  /*2780*/  LEA.HI R159, R12, R12, RZ, 0x1 ;  /* 0x0000000c0c9f7211 */ /* 0x000fe200078f08ff */
[----:B------:R-:W-:-:S04]  /*2790*/  IMAD.WIDE.U32 R26, R26, R8, R30 ;  /* 0x000000081a1a7225 */ /* 0x000fc800078e001e */
[----:B------:R-:W-:Y:S01]  /*27a0*/  IMAD.WIDE.U32 R24, R24, R8, R28 ;  /* 0x0000000818187225 */ /* 0x000fe200078e001c */
[----:B------:R-:W-:-:S03]  /*27b0*/  IADD3 R27, R27, R2, RZ ;  /* 0x000000021b1b7210 */ /* 0x000fc60007ffe0ff */
[----:B------:R-:W-:Y:S01]  /*27c0*/  IMAD.X R15, R187, 0x1, ~R15, P0 ;  /* 0x00000001bb0f7824 */ /* 0x000fe200000e0e0f */
[----:B------:R-:W-:Y:S01]  /*27d0*/  SHF.R.S32.HI R159, RZ, 0x1, R159 ;  /* 0x00000001ff9f7819 */ /* 0x000fe2000001149f */
[----:B------:R-:W-:Y:S01]  /*27e0*/  IMAD.IADD R13, R25, 0x1, R0 ;  /* 0x00000001190d7824 */ /* 0x000fe200078e0200 */
[----:B------:R-:W-:Y:S01]  /*27f0*/  MOV R12, R24 ;  /* 0x00000018000c7202 */ /* 0x000fe20000000f00 */
[C---:B------:R-:W-:Y:S02]  /*2800*/  IMAD R129, R15.reuse, R212, RZ ;  /* 0x000000d40f817224 */ /* 0x040fe400078e02ff */
[----:B------:R-:W-:Y:S02]  /*2810*/  IMAD R131, R15, R226, RZ ;  /* 0x000000e20f837224 */ /* 0x000fe400078e02ff */
[----:B------:R-:W-:Y:S02]  /*2820*/  IMAD R129, R213, R3, R129 ;  /* 0x00000003d5817224 */ /* 0x000fe400078e0281 */
[----:B------:R-:W-:-:S02]  /*2830*/  IMAD R135, R159, R16, RZ ;  /* 0x000000109f877224 */ /* 0x000fc400078e02ff */
[----:B------:R-:W-:Y:S02]  /*2840*/  IMAD R2, R186, R159, R77 ;  /* 0x0000009fba027224 */ /* 0x000fe400078e024d */
[----:B------:R-:W-:-:S04]  /*2850*/  IMAD.WIDE.U32 R8, R212, R3, R26 ;  /* 0x00000003d4087225 */ /* 0x000fc800078e001a */
[-C--:B------:R-:W-:Y:S02]  /*2860*/  IMAD R131, R227, R3.reuse, R131 ;  /* 0x00000003e3837224 */ /* 0x080fe400078e0283 */
[----:B------:R-:W-:-:S04]  /*2870*/  IMAD.WIDE.U32 R12, R226, R3, R12 ;  /* 0x00000003e20c7225 */ /* 0x000fc800078e000c */
[----:B------:R-:W-:Y:S01]  /*2880*/  IMAD.IADD R129, R9, 0x1, R129 ;  /* 0x0000000109817824 */ /* 0x000fe200078e0281 */
[----:B------:R-:W-:Y:S02]  /*2890*/  IADD3 R131, R13, R131, RZ ;  /* 0x000000830d837210 */ /* 0x000fe40007ffe0ff */
[C---:B------:R-:W-:Y:S02]  /*28a0*/  LEA R130, P0, R12.reuse, R20, 0x1 ;  /* 0x000000140c827211 */ /* 0x040fe400078008ff */
[----:B------:R-:W-:Y:S02]  /*28b0*/  IADD3 R9, P3, R135, R2, RZ ;  /* 0x0000000287097210 */ /* 0x000fe40007f7e0ff */
[----:B------:R-:W-:Y:S02]  /*28c0*/  SHF.R.S32.HI R0, RZ, 0x1f, R135 ;  /* 0x0000001fff007819 */ /* 0x000fe40000011487 */
[----:B------:R-:W-:Y:S01]  /*28d0*/  LEA.HI.X R131, R12, R21, R131, 0x1, P0 ;  /* 0x000000150c837211 */ /* 0x000fe200000f0c83 */
[----:B------:R-:W-:Y:S01]  /*28e0*/  IMAD.SHL.U32 R12, R9, 0x2, RZ ;  /* 0x00000002090c7824 */ /* 0x000fe200078e00ff */
[----:B------:R-:W-:Y:S01]  /*28f0*/  LEA R128, P1, R8, R22, 0x1 ;  /* 0x0000001608807211 */ /* 0x000fe200078208ff */
[----:B------:R-:W-:Y:S01]  /*2900*/  IMAD.IADD R3, R77, 0x1, R2 ;  /* 0x000000014d037824 */ /* 0x000fe200078e0202 */
[----:B------:R-:W-:-:S02]  /*2910*/  LEA.HI.X.SX32 R2, R2, R0, 0x1, P3 ;  /* 0x0000000002027211 */ /* 0x000fc400018f0eff */
[----:B------:R-:W-:Y:S02]  /*2920*/  LEA.HI.X R129, R8, R23, R129, 0x1, P1 ;  /* 0x0000001708817211 */ /* 0x000fe400008f0c81 */
[-C--:B------:R-:W-:Y:S02]  /*2930*/  IADD3 R58, P1, R6, R12.reuse, RZ ;  /* 0x0000000c063a7210 */ /* 0x080fe40007f3e0ff */
[----:B------:R-:W-:Y:S02]  /*2940*/  SHF.L.U64.HI R9, R9, 0x1, R2 ;  /* 0x0000000109097819 */ /* 0x000fe40000010202 */
[----:B------:R-:W-:Y:S02]  /*2950*/  IADD3 R12, P0, R4, R12, RZ ;  /* 0x0000000c040c7210 */ /* 0x000fe40007f1e0ff */
[----:B------:R-:W-:Y:S02]  /*2960*/  SHF.L.U32 R179, R159, 0x4, RZ ;  /* 0x000000049fb37819 */ /* 0x000fe400000006ff */
[----:B------:R-:W-:Y:S01]  /*2970*/  IADD3.X R53, R7, R9, RZ, P1, !PT ;  /* 0x0000000907357210 */ /* 0x000fe20000ffe4ff */
[----:B------:R-:W-:Y:S01]  /*2980*/  IMAD.X R9, R5, 0x1, R9, P0 ;  /* 0x0000000105097824 */ /* 0x000fe200000e0609 */
[----:B------:R-:W-:Y:S01]  /*2990*/  IADD3 R93, P0, R232, 0x40, RZ ;  /* 0x00000040e85d7810 */ /* 0x000fe20007f1e0ff */
[----:B------:R-:W-:Y:S01]  /*29a0*/  VIADD R166, R179, 0x40 ;  /* 0x00000040b3a67836 */ /* 0x000fe20000000000 */
[----:B------:R-:W-:-:S02]  /*29b0*/  IADD3 R135, P2, R135, R3, RZ ;  /* 0x0000000387877210 */ /* 0x000fc40007f5e0ff */
[----:B------:R-:W-:Y:S02]  /*29c0*/  IADD3.X R94, RZ, R233, RZ, P0, !PT ;  /* 0x000000e9ff5e7210 */ /* 0x000fe400007fe4ff */
[----:B------:R-:W-:Y:S02]  /*29d0*/  IADD3 R224, P1, R93, R232, RZ ;  /* 0x000000e85de07210 */ /* 0x000fe40007f3e0ff */
[----:B------:R-:W-:Y:S02]  /*29e0*/  IADD3 R220, P0, R91, 0x40, RZ ;  /* 0x000000405bdc7810 */ /* 0x000fe40007f1e0ff */
[----:B------:R-:W-:Y:S02]  /*29f0*/  IADD3 R164, R179, R166, RZ ;  /* 0x000000a6b3a47210 */ /* 0x000fe40007ffe0ff */
[----:B------:R-:W-:Y:S01]  /*2a00*/  SHF.L.U32 R100, R226, 0x4, RZ ;  /* 0x00000004e2647819 */ /* 0x000fe200000006ff */
[----:B------:R-:W-:Y:S01]  /*2a10*/  IMAD.SHL.U32 R134, R135, 0x2, RZ ;  /* 0x0000000287867824 */ /* 0x000fe200078e00ff */
[----:B------:R-:W-:Y:S01]  /*2a20*/  IADD3.X R221, RZ, R92, RZ, P0, !PT ;  /* 0x0000005cffdd7210 */ /* 0x000fe200007fe4ff */
[----:B------:R-:W-:Y:S01]  /*2a30*/  IMAD.X R225, R94, 0x1, R233, P1 ;  /* 0x000000015ee17824 */ /* 0x000fe200008e06e9 */
[----:B------:R-:W-:Y:S01]  /*2a40*/  LEA.HI.X.SX32 R0, R3, R0, 0x1, P2 ;  /* 0x0000000003007211 */ /* 0x000fe200010f0eff */
[----:B------:R-:W-:Y:S01]  /*2a50*/  IMAD.IADD R162, R179, 0x1, R164 ;  /* 0x00000001b3a27824 */ /* 0x000fe200078e02a4 */
[C---:B------:R-:W-:Y:S01]  /*2a60*/  SHF.L.U64.HI R97, R226.reuse, 0x4, R227 ;  /* 0x00000004e2617819 */ /* 0x040fe200000102e3 */
[----:B------:R-:W-:Y:S01]  /*2a70*/  IMAD.SHL.U32 R108, R226, 0x20, RZ ;  /* 0x00000020e26c7824 */ /* 0x000fe200078e00ff */
[----:B------:R-:W-:-:S02]  /*2a80*/  IADD3 R222, P1, R224, R232, RZ ;  /* 0x000000e8e0de7210 */ /* 0x000fc40007f3e0ff */
[----:B------:R-:W-:Y:S01]  /*2a90*/  IADD3 R99, P0, R100, 0x40, RZ ;  /* 0x0000004064637810 */ /* 0x000fe20007f1e0ff */
[----:B------:R-:W-:Y:S01]  /*2aa0*/  IMAD.IADD R160, R179, 0x1, R162 ;  /* 0x00000001b3a07824 */ /* 0x000fe200078e02a2 */
[----:B------:R-:W-:Y:S02]  /*2ab0*/  SHF.L.U64.HI R135, R135, 0x1, R0 ;  /* 0x0000000187877819 */ /* 0x000fe40000010200 */
[----:B------:R-:W-:Y:S01]  /*2ac0*/  IADD3 R132, P3, R6, R134, RZ ;  /* 0x0000008606847210 */ /* 0x000fe20007f7e0ff */
[----:B------:R-:W-:Y:S01]  /*2ad0*/  IMAD.X R102, RZ, RZ, R97, P0 ;  /* 0x000000ffff667224 */ /* 0x000fe200000e0661 */
[----:B------:R-:W-:Y:S02]  /*2ae0*/  IADD3.X R223, R225, R233, RZ, P1, !PT ;  /* 0x000000e9e1df7210 */ /* 0x000fe40000ffe4ff */
[----:B------:R-:W-:Y:S02]  /*2af0*/  IADD3 R104, P1, R99, R100, RZ ;  /* 0x0000006463687210 */ /* 0x000fe40007f3e0ff */
[----:B------:R-:W-:-:S02]  /*2b00*/  IADD3 R134, P2, R4, R134, RZ ;  /* 0x0000008604867210 */ /* 0x000fc40007f5e0ff */
[----:B------:R-:W-:Y:S02]  /*2b10*/  SHF.L.U64.HI R105, R226, 0x5, R227 ;  /* 0x00000005e2697819 */ /* 0x000fe400000102e3 */
[----:B------:R-:W-:Y:S01]  /*2b20*/  IADD3 R107, P0, R108, R99, RZ ;  /* 0x000000636c6b7210 */ /* 0x000fe20007f1e0ff */
[----:B------:R-:W-:Y:S02]  /*2b30*/  IMAD.IADD R158, R179, 0x1, R160 ;  /* 0x00000001b39e7824 */ /* 0x000fe400078e02a0 */
[----:B------:R-:W-:Y:S01]  /*2b40*/  IMAD.X R133, R7, 0x1, R135, P3 ;  /* 0x0000000107857824 */ /* 0x000fe200018e0687 */
[----:B------:R-:W-:Y:S01]  /*2b50*/  IADD3.X R135, R5, R135, RZ, P2, !PT ;  /* 0x0000008705877210 */ /* 0x000fe200017fe4ff */
[----:B------:R-:W-:Y:S01]  /*2b60*/  IMAD.X R101, R102, 0x1, R97, P1 ;  /* 0x0000000166657824 */ /* 0x000fe200008e0661 */
[----:B------:R-:W-:Y:S01]  /*2b70*/  IADD3.X R110, R105, R102, RZ, P0, !PT ;  /* 0x00000066696e7210 */ /* 0x000fe200007fe4ff */
[C---:B------:R-:W-:Y:S01]  /*2b80*/  IMAD R5, R65.reuse, 0xa0, RZ ;  /* 0x000000a041057824 */ /* 0x040fe200078e02ff */
[----:B------:R-:W-:Y:S01]  /*2b90*/  IADD3 R109, P1, R108, R104, RZ ;  /* 0x000000686c6d7210 */ /* 0x000fe20007f3e0ff */
[----:B------:R-:W-:Y:S01]  /*2ba0*/  IMAD R3, R65, 0xe0, RZ ;  /* 0x000000e041037824 */ /* 0x000fe200078e02ff */
[----:B------:R-:W-:-:S02]  /*2bb0*/  IADD3 R111, P0, R107, R108, RZ ;  /* 0x0000006c6b6f7210 */ /* 0x000fc40007f1e0ff */
[----:B------:R-:W-:Y:S01]  /*2bc0*/  IADD3 R155, R179, R158, RZ ;  /* 0x0000009eb39b7210 */ /* 0x000fe20007ffe0ff */
[----:B------:R-:W-:Y:S01]  /*2bd0*/  IMAD.IADD R82, R203, 0x1, R5 ;  /* 0x00000001cb527824 */ /* 0x000fe200078e0205 */
[----:B------:R-:W-:Y:S01]  /*2be0*/  SHF.L.U32 R165, R159, 0x6, RZ ;  /* 0x000000069fa57819 */ /* 0x000fe200000006ff */
[----:B------:R-:W-:Y:S01]  /*2bf0*/  IMAD.IADD R80, R199, 0x1, R3 ;  /* 0x00000001c7507824 */ /* 0x000fe200078e0203 */
[----:B------:R-:W-:Y:S01]  /*2c00*/  IADD3.X R112, R105, R101, RZ, P1, !PT ;  /* 0x0000006569707210 */ /* 0x000fe20000ffe4ff */
[----:B------:R-:W-:Y:S01]  /*2c10*/  IMAD.SHL.U32 R119, R212, 0x10, RZ ;  /* 0x00000010d4777824 */ /* 0x000fe200078e00ff */
[----:B------:R-:W-:Y:S01]  /*2c20*/  IADD3.X R114, R110, R105, RZ, P0, !PT ;  /* 0x000000696e727210 */ /* 0x000fe200007fe4ff */
[C---:B------:R-:W-:Y:S01]  /*2c30*/  IMAD.SHL.U32 R124, R212.reuse, 0x40, RZ ;  /* 0x00000040d47c7824 */ /* 0x040fe200078e00ff */
[C-C-:B------:R-:W-:Y:S01]  /*2c40*/  SHF.L.U64.HI R0, R212.reuse, 0x4, R213.reuse ;  /* 0x00000004d4007819 */ /* 0x140fe200000102d5 */
[C---:B------:R-:W-:Y:S01]  /*2c50*/  IMAD.SHL.U32 R169, R159.reuse, 0x20, RZ ;  /* 0x000000209fa97824 */ /* 0x040fe200078e00ff */
[C-C-:B------:R-:W-:Y:S01]  /*2c60*/  SHF.L.U64.HI R120, R212.reuse, 0x5, R213.reuse ;  /* 0x00000005d4787819 */ /* 0x140fe200000102d5 */
[C---:B------:R-:W-:Y:S01]  /*2c70*/  IMAD R167, R159.reuse, 0x30, RZ ;  /* 0x000000309fa77824 */ /* 0x040fe200078e02ff */
[C---:B------:R-:W-:Y:S01]  /*2c80*/  SHF.L.U32 R121, R212.reuse, 0x5, RZ ;  /* 0x00000005d4797819 */ /* 0x040fe200000006ff */
[C---:B------:R-:W-:Y:S01]  /*2c90*/  IMAD R163, R159.reuse, 0x50, RZ ;  /* 0x000000509fa37824 */ /* 0x040fe200078e02ff */
[----:B------:R-:W-:Y:S01]  /*2ca0*/  SHF.L.U64.HI R123, R212, 0x6, R213 ;  /* 0x00000006d47b7819 */ /* 0x000fe200000102d5 */
[----:B------:R-:W-:Y:S01]  /*2cb0*/  IMAD R161, R159, 0x60, RZ ;  /* 0x000000609fa17824 */ /* 0x000fe200078e02ff */
[-C--:B------:R-:W-:Y:S01]  /*2cc0*/  IADD3 R116, P1, R109, R108.reuse, RZ ;  /* 0x0000006c6d747210 */ /* 0x080fe20007f3e0ff */
[----:B------:R-:W-:Y:S01]  /*2cd0*/  IMAD.WIDE.U32 R210, R66, 0x30, R224 ;  /* 0x0000003042d27825 */ /* 0x000fe200078e00e0 */
[----:B------:R-:W-:-:S02]  /*2ce0*/  IADD3 R118, P0, R111, R108, RZ ;  /* 0x0000006c6f767210 */ /* 0x000fc40007f1e0ff */
[----:B------:R-:W-:Y:S01]  /*2cf0*/  IADD3 R154, R179, R155, RZ ;  /* 0x0000009bb39a7210 */ /* 0x000fe20007ffe0ff */
[C---:B------:R-:W-:Y:S02]  /*2d00*/  IMAD R5, R213.reuse, 0x60, RZ ;  /* 0x00000060d5057824 */ /* 0x040fe400078e02ff */
[C---:B------:R-:W-:Y:S02]  /*2d10*/  IMAD R125, R213.reuse, 0xa0, RZ ;  /* 0x000000a0d57d7824 */ /* 0x040fe400078e02ff */
[C---:B------:R-:W-:Y:S02]  /*2d20*/  IMAD R3, R213.reuse, 0xc0, RZ ;  /* 0x000000c0d5037824 */ /* 0x040fe400078e02ff */
[----:B------:R-:W-:Y:S02]  /*2d30*/  IMAD R127, R213, 0xe0, RZ ;  /* 0x000000e0d57f7824 */ /* 0x000fe400078e02ff */
[----:B------:R-:W-:-:S04]  /*2d40*/  IMAD.WIDE.U32 R218, R212, 0x60, RZ ;  /* 0x00000060d4da7825 */ /* 0x000fc800078e00ff */
[----:B------:R-:W-:-:S04]  /*2d50*/  IMAD.WIDE.U32 R216, R212, 0xa0, RZ ;  /* 0x000000a0d4d87825 */ /* 0x000fc800078e00ff */
[----:B------:R-:W-:-:S04]  /*2d60*/  IMAD.WIDE.U32 R214, R212, 0xc0, RZ ;  /* 0x000000c0d4d67825 */ /* 0x000fc800078e00ff */
[----:B------:R-:W-:Y:S02]  /*2d70*/  IMAD R159, R159, 0x70, RZ ;  /* 0x000000709f9f7824 */ /* 0x000fe400078e02ff */
[----:B------:R-:W-:-:S04]  /*2d80*/  IMAD.WIDE.U32 R206, R66, 0x30, R220 ;  /* 0x0000003042ce7825 */ /* 0x000fc800078e00dc */
[----:B------:R-:W-:Y:S01]  /*2d90*/  IMAD.WIDE.U32 R208, R66, 0x30, R222 ;  /* 0x0000003042d07825 */ /* 0x000fe200078e00de */
[----:B------:R-:W-:-:S03]  /*2da0*/  SHF.L.U64.HI R117, R119, 0x1, R0 ;  /* 0x0000000177757819 */ /* 0x000fc60000010200 */
[----:B------:R-:W-:Y:S01]  /*2db0*/  IMAD.WIDE.U32 R212, R212, 0xe0, RZ ;  /* 0x000000e0d4d47825 */ /* 0x000fe200078e00ff */
[----:B------:R-:W-:Y:S02]  /*2dc0*/  SHF.L.U64.HI R120, R121, 0x1, R120 ;  /* 0x0000000179787819 */ /* 0x000fe40000010278 */
[C---:B------:R-:W-:Y:S01]  /*2dd0*/  SHF.L.U64.HI R123, R124.reuse, 0x1, R123 ;  /* 0x000000017c7b7819 */ /* 0x040fe2000001027b */
[----:B------:R-:W-:Y:S01]  /*2de0*/  IMAD.IADD R88, R89, 0x1, R207 ;  /* 0x0000000159587824 */ /* 0x000fe200078e02cf */
[----:B------:R-:W-:Y:S01]  /*2df0*/  IADD3 R90, R211, R89, RZ ;  /* 0x00000059d35a7210 */ /* 0x000fe20007ffe0ff */
[----:B------:R-:W-:Y:S01]  /*2e00*/  IMAD.SHL.U32 R119, R119, 0x2, RZ ;  /* 0x0000000277777824 */ /* 0x000fe200078e00ff */
[----:B------:R-:W-:Y:S01]  /*2e10*/  MOV R13, R55 ;  /* 0x00000037000d7202 */ /* 0x000fe20000000f00 */
[----:B------:R-:W-:Y:S01]  /*2e20*/  IMAD.SHL.U32 R124, R124, 0x2, RZ ;  /* 0x000000027c7c7824 */ /* 0x000fe200078e00ff */
[C---:B------:R-:W-:Y:S01]  /*2e30*/  SHF.L.U64.HI R103, R226.reuse, 0x6, R227 ;  /* 0x00000006e2677819 */ /* 0x040fe200000102e3 */
[----:B------:R-:W-:Y:S01]  /*2e40*/  IMAD.IADD R125, R217, 0x1, R125 ;  /* 0x00000001d97d7824 */ /* 0x000fe200078e027d */
[----:B------:R-:W-:Y:S01]  /*2e50*/  SHF.L.U32 R106, R226, 0x6, RZ ;  /* 0x00000006e26a7819 */ /* 0x000fe200000006ff */
[----:B------:R-:W-:Y:S01]  /*2e60*/  IMAD.IADD R127, R213, 0x1, R127 ;  /* 0x00000001d57f7824 */ /* 0x000fe200078e027f */
[----:B------:R-:W-:Y:S01]  /*2e70*/  SHF.L.U32 R121, R121, 0x1, RZ ;  /* 0x0000000179797819 */ /* 0x000fe200000006ff */
[--C-:B------:R-:W-:Y:S01]  /*2e80*/  IMAD.X R113, R112, 0x1, R105.reuse, P1 ;  /* 0x0000000170717824 */ /* 0x100fe200008e0669 */
[----:B------:R-:W-:Y:S01]  /*2e90*/  IADD3 R122, R219, R5, RZ ;  /* 0x00000005db7a7210 */ /* 0x000fe20007ffe0ff */
[----:B------:R-:W-:Y:S01]  /*2ea0*/  IMAD.X R115, R114, 0x1, R105, P0 ;  /* 0x0000000172737824 */ /* 0x000fe200000e0669 */
[----:B------:R-:W-:-:S02]  /*2eb0*/  IADD3 R126, R215, R3, RZ ;  /* 0x00000003d77e7210 */ /* 0x000fc40007ffe0ff */
[----:B------:R-:W-:Y:S02]  /*2ec0*/  SHF.R.S32.HI R153, RZ, 0x1f, R179 ;  /* 0x0000001fff997819 */ /* 0x000fe400000114b3 */
[----:B------:R-:W-:Y:S02]  /*2ed0*/  SHF.R.S32.HI R152, RZ, 0x1f, R169 ;  /* 0x0000001fff987819 */ /* 0x000fe400000114a9 */
[----:B------:R-:W-:Y:S02]  /*2ee0*/  SHF.R.S32.HI R150, RZ, 0x1f, R167 ;  /* 0x0000001fff967819 */ /* 0x000fe400000114a7 */
[----:B------:R-:W-:Y:S02]  /*2ef0*/  SHF.R.S32.HI R148, RZ, 0x1f, R165 ;  /* 0x0000001fff947819 */ /* 0x000fe400000114a5 */
[----:B------:R-:W-:Y:S02]  /*2f00*/  SHF.R.S32.HI R146, RZ, 0x1f, R163 ;  /* 0x0000001fff927819 */ /* 0x000fe400000114a3 */
[----:B------:R-:W-:-:S02]  /*2f10*/  SHF.R.S32.HI R144, RZ, 0x1f, R161 ;  /* 0x0000001fff907819 */ /* 0x000fc400000114a1 */
[----:B------:R-:W-:Y:S02]  /*2f20*/  SHF.R.S32.HI R142, RZ, 0x1f, R159 ;  /* 0x0000001fff8e7819 */ /* 0x000fe4000001149f */
[----:B------:R-:W-:Y:S02]  /*2f30*/  SHF.R.S32.HI R151, RZ, 0x1f, R166 ;  /* 0x0000001fff977819 */ /* 0x000fe400000114a6 */
[----:B------:R-:W-:Y:S02]  /*2f40*/  IADD3 R89, R89, R209, RZ ;  /* 0x000000d159597210 */ /* 0x000fe40007ffe0ff */
[----:B------:R-:W-:Y:S02]  /*2f50*/  SHF.R.S32.HI R149, RZ, 0x1f, R164 ;  /* 0x0000001fff957819 */ /* 0x000fe400000114a4 */
[----:B------:R-:W-:Y:S02]  /*2f60*/  SHF.R.S32.HI R147, RZ, 0x1f, R162 ;  /* 0x0000001fff937819 */ /* 0x000fe400000114a2 */
[----:B------:R-:W-:-:S02]  /*2f70*/  SHF.R.S32.HI R145, RZ, 0x1f, R160 ;  /* 0x0000001fff917819 */ /* 0x000fc400000114a0 */
[----:B------:R-:W-:Y:S02]  /*2f80*/  SHF.R.S32.HI R143, RZ, 0x1f, R158 ;  /* 0x0000001fff8f7819 */ /* 0x000fe4000001149e */
[----:B------:R-:W-:Y:S02]  /*2f90*/  SHF.R.S32.HI R141, RZ, 0x1f, R155 ;  /* 0x0000001fff8d7819 */ /* 0x000fe4000001149b */
[----:B------:R-:W-:-:S07]  /*2fa0*/  SHF.R.S32.HI R140, RZ, 0x1f, R154 ;  /* 0x0000001fff8c7819 */ /* 0x000fce000001149a */
.L_x_1845:
        /* <DEDUP_REMOVED lines=15> */
[----:B------:R-:W2:Y:S04]  /*30a0*/  @P5 LD.E.128 R20, desc[UR6][R128.64] ;  /* 0x0000000680145980 */ /* 0x000ea8000c101d00 */
[----:B--2---:R1:W-:Y:S04]  /*30b0*/  @P5 ST.E.128 desc[UR6][R138.64], R20 ;  /* 0x000000148a005985 */ /* 0x0043e8000c101d06 */
[----:B------:R-:W2:Y:S04]  /*30c0*/  @P4 LD.E.128 R4, desc[UR6][R128.64+0x80] ;  /* 0x0000800680044980 */ /* 0x000ea8000c101d00 */
[----:B--2---:R1:W-:Y:S02]  /*30d0*/  @P4 ST.E.128 desc[UR6][R138.64+0x80], R4 ;  /* 0x000080048a004985 */ /* 0x0043e4000c101d06 */
.L_x_1713:
[----:B------:R-:W-:Y:S05]  /*30e0*/  BSYNC B0 ;  /* 0x0000000000007941 */ /* 0x000fea0003800000 */
.L_x_1712:
[----:B------:R-:W-:Y:S04]  /*30f0*/  BSSY B0, `(.L_x_1714) ;  /* 0x000000c000007945 */ /* 0x000fe80003800000 */
[----:B------:R-:W-:Y:S05]  /*3100*/  @!P3 BRA `(.L_x_1715) ;  /* 0x000000000028b947 */ /* 0x000fea0003800000 */
[----:B------:R-:W-:Y:S02]  /*3110*/  ISETP.NE.AND P4, PT, R177, RZ, PT ;  /* 0x000000ffb100720c */ /* 0x000fe40003f85270 */
[----:B------:R-:W-:Y:S02]  /*3120*/  IADD3 R24, P3, R128, R119, RZ ;  /* 0x0000007780187210 */ /* 0x000fe40007f7e0ff */
[C---:B------:R-:W-:Y:S03]  /*3130*/  LEA R2, P5, R230.reuse, R138, 0x1 ;  /* 0x0000008ae6027211 */ /* 0x040fe600078a08ff */
[----:B------:R-:W-:Y:S01]  /*3140*/  IMAD.X R25, R129, 0x1, R117, P3 ;  /* 0x0000000181197824 */ /* 0x000fe200018e0675 */
[----:B------:R-:W-:Y:S02]  /*3150*/  ISETP.NE.AND P3, PT, R175, RZ, PT ;  /* 0x000000ffaf00720c */ /* 0x000fe40003f65270 */
[----:B------:R-:W-:Y:S03]  /*3160*/  LEA.HI.X R3, R230, R139, R231, 0x1, P5 ;  /* 0x0000008be6037211 */ /* 0x000fe600028f0ce7 */
[----:B-1----:R-:W2:Y:S04]  /*3170*/  @P4 LD.E.128 R20, desc[UR6][R24.64] ;  /* 0x0000000618144980 */ /* 0x002ea8000c101d00 */
[----:B--2---:R2:W-:Y:S04]  /*3180*/  @P4 ST.E.128 desc[UR6][R2.64], R20 ;  /* 0x0000001402004985 */ /* 0x0045e8000c101d06 */
[----:B------:R-:W3:Y:S04]  /*3190*/  @P3 LD.E.128 R4, desc[UR6][R24.64+0x80] ;  /* 0x0000800618043980 */ /* 0x000ee8000c101d00 */
[----:B---3--:R2:W-:Y:S02]  /*31a0*/  @P3 ST.E.128 desc[UR6][R2.64+0x80], R4 ;  /* 0x0000800402003985 */ /* 0x0085e4000c101d06 */
.L_x_1715:
[----:B------:R-:W-:Y:S05]  /*31b0*/  BSYNC B0 ;  /* 0x0000000000007941 */ /* 0x000fea0003800000 */
.L_x_1714:
        /* <DEDUP_REMOVED lines=15> */
.L_x_1717:
[----:B------:R-:W-:Y:S05]  /*32b0*/  BSYNC B0 ;  /* 0x0000000000007941 */ /* 0x000fea0003800000 */
.L_x_1716:
        /* <DEDUP_REMOVED lines=13> */
.L_x_1719:
[----:B------:R-:W-:Y:S05]  /*3390*/  BSYNC B0 ;  /* 0x0000000000007941 */ /* 0x000fea0003800000 */
.L_x_1718:
        /* <DEDUP_REMOVED lines=17> */
.L_x_1721:
[----:B------:R-:W-:Y:S05]  /*34b0*/  BSYNC B0 ;  /* 0x0000000000007941 */ /* 0x000fea0003800000 */
.L_x_1720:
        /* <DEDUP_REMOVED lines=12> */
.L_x_1723:
[----:B------:R-:W-:Y:S05]  /*3580*/  BSYNC B0 ;  /* 0x0000000000007941 */ /* 0x000fea0003800000 */
.L_x_1722:
        /* <DEDUP_REMOVED lines=12> */
.L_x_1725:
[----:B------:R-:W-:Y:S05]  /*3650*/  BSYNC B0 ;  /* 0x0000000000007941 */ /* 0x000fea0003800000 */
.L_x_1724:
        /* <DEDUP_REMOVED lines=12> */
.L_x_1727:
[----:B------:R-:W-:Y:S05]  /*3720*/  BSYNC B0 ;  /* 0x0000000000007941 */ /* 0x000fea0003800000 */
.L_x_1726:
[----:B------:R-:W5:Y:S01]  /*3730*/  LD.E R17, desc[UR6][R10.64+0xd0] ;  /* 0x0000d0060a117980 */ /* 0x000f62000c101900 */
[----:B------:R-:W-:Y:S03]  /*3740*/  BSSY B3, `(.L_x_1728) ;  /* 0x0000a80000037945 */ /* 0x000fe60003800000 */
        /* <DEDUP_REMOVED lines=20> */
[----:B------:R-:W-:Y:S01]  /*3890*/  @!P0 MOV R8, R12 ;  /* 0x0000000c00088202 */ /* 0x000fe20000000f00 */
[----:B------:R-:W-:Y:S04]  /*38a0*/  @!P0 IMAD.MOV.U32 R52, RZ, RZ, R58 ;  /* 0x000000ffff348224 */ /* 0x000fe800078e003a */
[----:B------:R1:W3:Y:S06]  /*38b0*/  @!P0 LD.E.64 R6, desc[UR6][R8.64] ;  /* 0x0000000608068980 */ /* 0x0002ec000c101b00 */
[----:B------:R-:W4:Y:S01]  /*38c0*/  @!P0 LD.E.64 R34, desc[UR6][R52.64] ;  /* 0x0000000634228980 */ /* 0x000f22000c101b00 */
[C---:B--2---:R-:W-:Y:S01]  /*38d0*/  @!P0 LOP3.LUT R25, R20.reuse, 0xffff0000, RZ, 0xc0, !PT ;  /* 0xffff000014198812 */ /* 0x044fe200078ec0ff */
[----:B------:R-:W-:Y:S01]  /*38e0*/  @!P0 IMAD.U32 R31, R20, 0x10000, RZ ;  /* 0x00010000141f8824 */ /* 0x000fe200078e00ff */
[----:B------:R-:W-:Y:S01]  /*38f0*/  @!P0 LOP3.LUT R27, R21, 0xffff0000, RZ, 0xc0, !PT ;  /* 0xffff0000151b8812 */ /* 0x000fe200078ec0ff */
[----:B------:R-:W-:Y:S01]  /*3900*/  @!P0 IMAD.U32 R28, R22, 0x10000, RZ ;  /* 0x00010000161c8824 */ /* 0x000fe200078e00ff */
[C---:B-1----:R-:W-:Y:S02]  /*3910*/  @!P0 LOP3.LUT R8, R23.reuse, 0xffff0000, RZ, 0xc0, !PT ;  /* 0xffff000017088812 */ /* 0x042fe400078ec0ff */
[----:B------:R-:W-:Y:S02]  /*3920*/  @!P0 SHF.L.U32 R30, R23, 0x10, RZ ;  /* 0x00000010171e8819 */ /* 0x000fe400000006ff */
[C---:B---3--:R-:W-:Y:S01]  /*3930*/  @!P0 SHF.L.U32 R24, R6.reuse, 0x10, RZ ;  /* 0x0000001006188819 */ /* 0x048fe200000006ff */
[C---:B------:R-:W-:Y:S01]  /*3940*/  @!P0 IMAD.U32 R5, R7.reuse, 0x10000, RZ ;  /* 0x0001000007058824 */ /* 0x040fe200078e00ff */
[----:B------:R-:W-:Y:S02]  /*3950*/  @!P0 LOP3.LUT R6, R6, 0xffff0000, RZ, 0xc0, !PT ;  /* 0xffff000006068812 */ /* 0x000fe400078ec0ff */
[----:B------:R-:W-:Y:S01]  /*3960*/  @!P0 LOP3.LUT R7, R7, 0xffff0000, RZ, 0xc0, !PT ;  /* 0xffff000007078812 */ /* 0x000fe200078ec0ff */
[----:B------:R-:W-:Y:S01]  /*3970*/  @!P0 FMUL.FTZ R0, R25, R24 ;  /* 0x0000001819008220 */ /* 0x000fe20000410000 */
[C---:B----4-:R-:W-:Y:S01]  /*3980*/  @!P0 SHF.L.U32 R29, R34.reuse, 0x10, RZ ;  /* 0x00000010221d8819 */ /* 0x050fe200000006ff */
[----:B------:R-:W-:Y:S01]  /*3990*/  @!P0 FMUL.FTZ R2, R27, R6 ;  /* 0x000000061b028220 */ /* 0x000fe20000410000 */
[----:B------:R-:W-:Y:S01]  /*39a0*/  @!P0 LOP3.LUT R33, R34, 0xffff0000, RZ, 0xc0, !PT ;  /* 0xffff000022218812 */ /* 0x000fe200078ec0ff */
[----:B------:R-:W-:Y:S01]  /*39b0*/  @!P0 FMUL.FTZ R4, R8, R7 ;  /* 0x0000000708048220 */ /* 0x000fe20000410000 */
[----:B------:R-:W-:Y:S01]  /*39c0*/  @!P0 SHF.L.U32 R26, R35, 0x10, RZ ;  /* 0x00000010231a8819 */ /* 0x000fe200000006ff */
[----:B------:R-:W-:Y:S01]  /*39d0*/  @!P0 FMUL.FTZ R37, R25, R29 ;  /* 0x0000001d19258220 */ /* 0x000fe20000410000 */
[----:B------:R-:W-:Y:S01]  /*39e0*/  @!P0 LOP3.LUT R35, R35, 0xffff0000, RZ, 0xc0, !PT ;  /* 0xffff000023238812 */ /* 0x000fe200078ec0ff */
[----:B------:R-:W-:Y:S01]  /*39f0*/  @!P0 FFMA.FTZ R0, R29, R31, R0 ;  /* 0x0000001f1d008223 */ /* 0x000fe20000010000 */
[----:B------:R-:W-:Y:S01]  /*3a00*/  @!P0 SHF.L.U32 R29, R21, 0x10, RZ ;  /* 0x00000010151d8819 */ /* 0x000fe200000006ff */
[----:B------:R-:W-:Y:S01]  /*3a10*/  @!P0 FFMA.FTZ R37, R31, R24, -R37 ;  /* 0x000000181f258223 */ /* 0x000fe20000010825 */
[----:B------:R-:W-:Y:S01]  /*3a20*/  @!P0 LOP3.LUT R24, R22, 0xffff0000, RZ, 0xc0, !PT ;  /* 0xffff000016188812 */ /* 0x000fe200078ec0ff */
[----:B------:R-:W-:Y:S01]  /*3a30*/  @!P0 FMUL.FTZ R39, R27, R33 ;  /* 0x000000211b278220 */ /* 0x000fe20000410000 */
[----:B------:R-:W-:Y:S01]  /*3a40*/  @!P0 FMUL.FTZ R41, R8, R35 ;  /* 0x0000002308298220 */ /* 0x000fe20000410000 */
[----:B------:R-:W-:Y:S01]  /*3a50*/  @!P0 FFMA.FTZ R2, R33, R29, R2 ;  /* 0x0000001d21028223 */ /* 0x000fe20000010002 */
[----:B------:R-:W-:Y:S01]  /*3a60*/  @!P0 F2FP.BF16.F32.PACK_AB R37, R0, R37 ;  /* 0x000000250025823e */ /* 0x000fe200000010ff */
[C---:B------:R-:W-:Y:S01]  /*3a70*/  @!P0 FMUL.FTZ R3, R24.reuse, R5 ;  /* 0x0000000518038220 */ /* 0x040fe20000410000 */
[----:B------:R-:W-:Y:S01]  /*3a80*/  @!P0 FMUL.FTZ R32, R24, R26 ;  /* 0x0000001a18208220 */ /* 0x000fe20000410000 */
        /* <DEDUP_REMOVED lines=13> */
.L_x_1734:
[----:B------:R-:W-:Y:S05]  /*3b60*/  BSYNC B0 ;  /* 0x0000000000007941 */ /* 0x000fea0003800000 */
.L_x_1733:
[----:B------:R-:W-:Y:S05]  /*3b70*/  @P1 BRA `(.L_x_1732) ;  /* 0x0000000000c01947 */ /* 0x000fea0003800000 */
[----:B------:R-:W-:Y:S01]  /*3b80*/  ISETP.GE.AND P0, PT, R14, R17, PT ;  /* 0x000000110e00720c */ /* 0x000fe20003f06270 */
[----:B-1----:R-:W2:Y:S11]  /*3b90*/  LD.E.128 R20, desc[UR6][R130.64+0x80] ;  /* 0x0000800682147980 */ /* 0x002eb6000c101d00 */
        /* <DEDUP_REMOVED lines=46> */
.L_x_1732:
[----:B------:R-:W-:Y:S05]  /*3e80*/  BSYNC B1 ;  /* 0x0000000000017941 */ /* 0x000fea0003800000 */
.L_x_1731:
        /* <DEDUP_REMOVED lines=64> */
.L_x_1738:
[----:B------:R-:W-:Y:S05]  /*4290*/  BSYNC B0 ;  /* 0x0000000000007941 */ /* 0x000fea0003800000 */
.L_x_1737:
        /* <DEDUP_REMOVED lines=50> */
.L_x_1736:
[----:B------:R-:W-:Y:S05]  /*45c0*/  BSYNC B1 ;  /* 0x0000000000017941 */ /* 0x000fea0003800000 */
.L_x_1735:
        /* <DEDUP_REMOVED lines=64> */
.L_x_1742:
[----:B------:R-:W-:Y:S05]  /*49d0*/  BSYNC B0 ;  /* 0x0000000000007941 */ /* 0x000fea0003800000 */
.L_x_1741:
        /* <DEDUP_REMOVED lines=50> */
.L_x_1740:
[----:B------:R-:W-:Y:S05]  /*4d00*/  BSYNC B1 ;  /* 0x0000000000017941 */ /* 0x000fea0003800000 */
.L_x_1739:
        /* <DEDUP_REMOVED lines=66> */
.L_x_1746:
[----:B------:R-:W-:Y:S05]  /*5130*/  BSYNC B0 ;  /* 0x0000000000007941 */ /* 0x000fea0003800000 */
.L_x_1745:
        /* <DEDUP_REMOVED lines=50> */
.L_x_1744:
[----:B------:R-:W-:Y:S05]  /*5460*/  BSYNC B1 ;  /* 0x0000000000017941 */ /* 0x000fea0003800000 */
.L_x_1743:
        /* <DEDUP_REMOVED lines=64> */
.L_x_1750:
[----:B------:R-:W-:Y:S05]  /*5870*/  BSYNC B0 ;  /* 0x0000000000007941 */ /* 0x000fea0003800000 */
.L_x_1749:
        /* <DEDUP_REMOVED lines=50> */
.L_x_1748:
[----:B------:R-:W-:Y:S05]  /*5ba0*/  BSYNC B1 ;  /* 0x0000000000017941 */ /* 0x000fea0003800000 */
.L_x_1747:
        /* <DEDUP_REMOVED lines=66> */
.L_x_1754:
[----:B------:R-:W-:Y:S05]  /*5fd0*/  BSYNC B0 ;  /* 0x0000000000007941 */ /* 0x000fea0003800000 */
.L_x_1753:
        /* <DEDUP_REMOVED lines=50> */
.L_x_1752:
[----:B------:R-:W-:Y:S05]  /*6300*/  BSYNC B1 ;  /* 0x0000000000017941 */ /* 0x000fea0003800000 */
.L_x_1751:
        /* <DEDUP_REMOVED lines=66> */
.L_x_1758:
[----:B------:R-:W-:Y:S05]  /*6730*/  BSYNC B0 ;  /* 0x0000000000007941 */ /* 0x000fea0003800000 */
.L_x_1757:
        /* <DEDUP_REMOVED lines=50> */
.L_x_1756:
[----:B------:R-:W-:Y:S05]  /*6a60*/  BSYNC B1 ;  /* 0x0000000000017941 */ /* 0x000fea0003800000 */
.L_x_1755:
        /* <DEDUP_REMOVED lines=66> */
.L_x_1762:
[----:B------:R-:W-:Y:S05]  /*6e90*/  BSYNC B0 ;  /* 0x0000000000007941 */ /* 0x000fea0003800000 */
.L_x_1761:
        /* <DEDUP_REMOVED lines=50> */
.L_x_1760:
[----:B------:R-:W-:Y:S05]  /*71c0*/  BSYNC B1 ;  /* 0x0000000000017941 */ /* 0x000fea0003800000 */
.L_x_1759:
[----:B------:R-:W2:Y:S01]  /*71d0*/  LD.E R3, desc[UR6][R10.64+0xd0] ;  /* 0x0000d0060a037980 */ /* 0x000ea2000c101900 */
        /* <DEDUP_REMOVED lines=8> */
.L_x_1730:
        /* <DEDUP_REMOVED lines=89> */
.L_x_1769:
[----:B------:R-:W-:Y:S05]  /*77f0*/  BSYNC B0 ;  /* 0x0000000000007941 */ /* 0x000fea0003800000 */
.L_x_1768:
[----:B-----5:R2:W-:Y:S02]  /*7800*/  ST.E.128 desc[UR6][R136.64], R48 ;  /* 0x0000003088007985 */ /* 0x0205e4000c101d06 */
.L_x_1767:
[----:B------:R-:W-:Y:S05]  /*7810*/  BSYNC B1 ;  /* 0x0000000000017941 */ /* 0x000fea0003800000 */
.L_x_1766:
        /* <DEDUP_REMOVED lines=86> */
.L_x_1771:
[----:B------:R-:W-:Y:S05]  /*7d80*/  BSYNC B0 ;  /* 0x0000000000007941 */ /* 0x000fea0003800000 */
.L_x_1770:
[----:B-----5:R3:W-:Y:S02]  /*7d90*/  ST.E.128 desc[UR6][R136.64+0x80], R48 ;  /* 0x0000803088007985 */ /* 0x0207e4000c101d06 */
.L_x_1765:
[----:B------:R-:W-:Y:S05]  /*7da0*/  BSYNC B2 ;  /* 0x0000000000027941 */ /* 0x000fea0003800000 */
.L_x_1764:
        /* <DEDUP_REMOVED lines=9> */
[----:B------:R-:W-:Y:S01]  /*7e40*/  LEA R250, P0, R100, R130, 0x1 ;  /* 0x0000008264fa7211 */ /* 0x000fe200078008ff */
        /* <DEDUP_REMOVED lines=35> */
[----:B------:R-:W-:Y:S06]  /*8080*/  LEA.HI.X R61, R180, R135, R52, 0x1, P0 ;  /* 0x00000087b43d7211 */ /* 0x000fec00000f0c34 */
        /* <DEDUP_REMOVED lines=53> */
.L_x_1777:
[----:B------:R-:W-:Y:S05]  /*83e0*/  BSYNC B0 ;  /* 0x0000000000007941 */ /* 0x000fea0003800000 */
.L_x_1776:
[----:B-----5:R4:W-:Y:S02]  /*83f0*/  ST.E.128 desc[UR6][R246.64], R48 ;  /* 0x00000030f6007985 */ /* 0x0209e4000c101d06 */
.L_x_1775:
[----:B------:R-:W-:Y:S05]  /*8400*/  BSYNC B1 ;  /* 0x0000000000017941 */ /* 0x000fea0003800000 */
.L_x_1774:
        /* <DEDUP_REMOVED lines=93> */
.L_x_1779:
[----:B------:R-:W-:Y:S05]  /*89e0*/  BSYNC B0 ;  /* 0x0000000000007941 */ /* 0x000fea0003800000 */
.L_x_1778:
[----:B-----5:R3:W-:Y:S02]  /*89f0*/  ST.E.128 desc[UR6][R246.64], R48 ;  /* 0x00000030f6007985 */ /* 0x0207e4000c101d06 */
.L_x_1773:
[----:B------:R-:W-:Y:S05]  /*8a00*/  BSYNC B2 ;  /* 0x0000000000027941 */ /* 0x000fea0003800000 */
.L_x_1772:
        /* <DEDUP_REMOVED lines=99> */
.L_x_1785:
[----:B------:R-:W-:Y:S05]  /*9040*/  BSYNC B0 ;  /* 0x0000000000007941 */ /* 0x000fea0003800000 */
.L_x_1784:
[----:B-----5:R3:W-:Y:S02]  /*9050*/  ST.E.128 desc[UR6][R246.64], R48 ;  /* 0x00000030f6007985 */ /* 0x0207e4000c101d06 */
.L_x_1783:
[----:B------:R-:W-:Y:S05]  /*9060*/  BSYNC B1 ;  /* 0x0000000000017941 */ /* 0x000fea0003800000 */
.L_x_1782:
        /* <DEDUP_REMOVED lines=93> */
.L_x_1787:
[----:B------:R-:W-:Y:S05]  /*9640*/  BSYNC B0 ;  /* 0x0000000000007941 */ /* 0x000fea0003800000 */
.L_x_1786:
[----:B-----5:R3:W-:Y:S02]  /*9650*/  ST.E.128 desc[UR6][R246.64], R48 ;  /* 0x00000030f6007985 */ /* 0x0207e4000c101d06 */
.L_x_1781:
[----:B------:R-:W-:Y:S05]  /*9660*/  BSYNC B2 ;  /* 0x0000000000027941 */ /* 0x000fea0003800000 */
.L_x_1780:
        /* <DEDUP_REMOVED lines=101> */
.L_x_1793:
[----:B------:R-:W-:Y:S05]  /*9cc0*/  BSYNC B0 ;  /* 0x0000000000007941 */ /* 0x000fea0003800000 */
.L_x_1792:
[----:B-----5:R3:W-:Y:S02]  /*9cd0*/  ST.E.128 desc[UR6][R246.64], R48 ;  /* 0x00000030f6007985 */ /* 0x0207e4000c101d06 */
.L_x_1791:
[----:B------:R-:W-:Y:S05]  /*9ce0*/  BSYNC B1 ;  /* 0x0000000000017941 */ /* 0x000fea0003800000 */
.L_x_1790:
        /* <DEDUP_REMOVED lines=93> */
.L_x_1795:
[----:B------:R-:W-:Y:S05]  /*a2c0*/  BSYNC B0 ;  /* 0x0000000000007941 */ /* 0x000fea0003800000 */
.L_x_1794:
[----:B-----5:R3:W-:Y:S02]  /*a2d0*/  ST.E.128 desc[UR6][R246.64], R48 ;  /* 0x00000030f6007985 */ /* 0x0207e4000c101d06 */
.L_x_1789:
[----:B------:R-:W-:Y:S05]  /*a2e0*/  BSYNC B2 ;  /* 0x0000000000027941 */ /* 0x000fea0003800000 */
.L_x_1788:
        /* <DEDUP_REMOVED lines=99> */
.L_x_1801:
[----:B------:R-:W-:Y:S05]  /*a920*/  BSYNC B0 ;  /* 0x0000000000007941 */ /* 0x000fea0003800000 */
.L_x_1800:
[----:B-----5:R3:W-:Y:S02]  /*a930*/  ST.E.128 desc[UR6][R246.64], R48 ;  /* 0x00000030f6007985 */ /* 0x0207e4000c101d06 */
.L_x_1799:
[----:B------:R-:W-:Y:S05]  /*a940*/  BSYNC B1 ;  /* 0x0000000000017941 */ /* 0x000fea0003800000 */
.L_x_1798:
        /* <DEDUP_REMOVED lines=93> */
.L_x_1803:
[----:B------:R-:W-:Y:S05]  /*af20*/  BSYNC B0 ;  /* 0x0000000000007941 */ /* 0x000fea0003800000 */
.L_x_1802:
[----:B-----5:R3:W-:Y:S02]  /*af30*/  ST.E.128 desc[UR6][R246.64], R48 ;  /* 0x00000030f6007985 */ /* 0x0207e4000c101d06 */
.L_x_1797:
[----:B------:R-:W-:Y:S05]  /*af40*/  BSYNC B2 ;  /* 0x0000000000027941 */ /* 0x000fea0003800000 */
.L_x_1796:
        /* <DEDUP_REMOVED lines=101> */
.L_x_1809:
[----:B------:R-:W-:Y:S05]  /*b5a0*/  BSYNC B0 ;  /* 0x0000000000007941 */ /* 0x000fea0003800000 */
.L_x_1808:
[----:B-----5:R3:W-:Y:S02]  /*b5b0*/  ST.E.128 desc[UR6][R246.64], R48 ;  /* 0x00000030f6007985 */ /* 0x0207e4000c101d06 */
.L_x_1807:
[----:B------:R-:W-:Y:S05]  /*b5c0*/  BSYNC B1 ;  /* 0x0000000000017941 */ /* 0x000fea0003800000 */
.L_x_1806:
        /* <DEDUP_REMOVED lines=93> */
.L_x_1811:
[----:B------:R-:W-:Y:S05]  /*bba0*/  BSYNC B0 ;  /* 0x0000000000007941 */ /* 0x000fea0003800000 */
.L_x_1810:
[----:B-----5:R3:W-:Y:S02]  /*bbb0*/  ST.E.128 desc[UR6][R246.64], R48 ;  /* 0x00000030f6007985 */ /* 0x0207e4000c101d06 */
.L_x_1805:
[----:B------:R-:W-:Y:S05]  /*bbc0*/  BSYNC B2 ;  /* 0x0000000000027941 */ /* 0x000fea0003800000 */
.L_x_1804:
        /* <DEDUP_REMOVED lines=101> */
.L_x_1817:
[----:B------:R-:W-:Y:S05]  /*c220*/  BSYNC B0 ;  /* 0x0000000000007941 */ /* 0x000fea0003800000 */
.L_x_1816:
[----:B-----5:R3:W-:Y:S02]  /*c230*/  ST.E.128 desc[UR6][R246.64], R48 ;  /* 0x00000030f6007985 */ /* 0x0207e4000c101d06 */
.L_x_1815:
[----:B------:R-:W-:Y:S05]  /*c240*/  BSYNC B1 ;  /* 0x0000000000017941 */ /* 0x000fea0003800000 */
.L_x_1814:
        /* <DEDUP_REMOVED lines=93> */
.L_x_1819:
[----:B------:R-:W-:Y:S05]  /*c820*/  BSYNC B0 ;  /* 0x0000000000007941 */ /* 0x000fea0003800000 */
.L_x_1818:
[----:B-----5:R3:W-:Y:S02]  /*c830*/  ST.E.128 desc[UR6][R246.64], R48 ;  /* 0x00000030f6007985 */ /* 0x0207e4000c101d06 */
.L_x_1813:
[----:B------:R-:W-:Y:S05]  /*c840*/  BSYNC B2 ;  /* 0x0000000000027941 */ /* 0x000fea0003800000 */
.L_x_1812:
        /* <DEDUP_REMOVED lines=101> */
.L_x_1825:
[----:B------:R-:W-:Y:S05]  /*cea0*/  BSYNC B0 ;  /* 0x0000000000007941 */ /* 0x000fea0003800000 */
.L_x_1824:
[----:B-----5:R3:W-:Y:S02]  /*ceb0*/  ST.E.128 desc[UR6][R48.64], R36 ;  /* 0x0000002430007985 */ /* 0x0207e4000c101d06 */
.L_x_1823:
[----:B------:R-:W-:Y:S05]  /*cec0*/  BSYNC B1 ;  /* 0x0000000000017941 */ /* 0x000fea0003800000 */
.L_x_1822:
        /* <DEDUP_REMOVED lines=93> */
.L_x_1827:
[----:B------:R-:W-:Y:S05]  /*d4a0*/  BSYNC B0 ;  /* 0x0000000000007941 */ /* 0x000fea0003800000 */
.L_x_1826:
[----:B-----5:R1:W-:Y:S02]  /*d4b0*/  ST.E.128 desc[UR6][R38.64], R20 ;  /* 0x0000001426007985 */ /* 0x0203e4000c101d06 */
.L_x_1821:
[----:B------:R-:W-:Y:S05]  /*d4c0*/  BSYNC B2 ;  /* 0x0000000000027941 */ /* 0x000fea0003800000 */
.L_x_1820:
[----:B---3--:R-:W3:Y:S02]  /*d4d0*/  LD.E R3, desc[UR6][R10.64+0xd0] ;  /* 0x0000d0060a037980 */ /* 0x008ee4000c101900 */
[----:B---3--:R-:W-:Y:S05]  /*d4e0*/  IMAD.U32 R3, R3, -0x40, RZ ;  /* 0xffffffc003037824 */ /* 0x008fea00078e00ff */
[C---:B------:R-:W-:Y:S02]  /*d4f0*/  LEA R134, P1, R3.reuse, R134, 0x1 ;  /* 0x0000008603867211 */ /* 0x040fe400078208ff */
[C---:B------:R-:W-:Y:S02]  /*d500*/  LEA R132, P0, R3.reuse, R132, 0x1 ;  /* 0x0000008403847211 */ /* 0x040fe400078008ff */
[C---:B------:R-:W-:Y:S02]  /*d510*/  LEA.HI.X.SX32 R135, R3.reuse, R135, 0x1, P1 ;  /* 0x0000008703877211 */ /* 0x040fe400008f0eff */
[----:B------:R-:W-:Y:S01]  /*d520*/  LEA.HI.X.SX32 R133, R3, R133, 0x1, P0 ;  /* 0x0000008503857211 */ /* 0x000fe200000f0eff */
[----:B------:R-:W-:Y:S05]  /*d530*/  BRA `(.L_x_1763) ;  /* 0x0000000800807947 */ /* 0x000fea0003800000 */
.L_x_1729:
        /* <DEDUP_REMOVED lines=18> */
.L_x_1829:
[----:B------:R-:W-:Y:S05]  /*d660*/  BSYNC B0 ;  /* 0x0000000000007941 */ /* 0x000fea0003800000 */
.L_x_1828:
        /* <DEDUP_REMOVED lines=20> */
.L_x_1831:
[----:B------:R-:W-:Y:S05]  /*d7b0*/  BSYNC B0 ;  /* 0x0000000000007941 */ /* 0x000fea0003800000 */
.L_x_1830:
        /* <DEDUP_REMOVED lines=28> */
.L_x_1833:
[----:B------:R-:W-:Y:S05]  /*d980*/  BSYNC B0 ;  /* 0x0000000000007941 */ /* 0x000fea0003800000 */
.L_x_1832:
        /* <DEDUP_REMOVED lines=18> */
.L_x_1835:
[----:B------:R-:W-:Y:S05]  /*dab0*/  BSYNC B0 ;  /* 0x0000000000007941 */ /* 0x000fea0003800000 */
.L_x_1834:
        /* <DEDUP_REMOVED lines=16> */
.L_x_1837:
[----:B------:R-:W-:Y:S05]  /*dbc0*/  BSYNC B0 ;  /* 0x0000000000007941 */ /* 0x000fea0003800000 */
.L_x_1836:
        /* <DEDUP_REMOVED lines=18> */
.L_x_1839:
[----:B------:R-:W-:Y:S05]  /*dcf0*/  BSYNC B0 ;  /* 0x0000000000007941 */ /* 0x000fea0003800000 */
.L_x_1838:
        /* <DEDUP_REMOVED lines=18> */
.L_x_1841:
[----:B------:R-:W-:Y:S05]  /*de20*/  BSYNC B0 ;  /* 0x0000000000007941 */ /* 0x000fea0003800000 */
.L_x_1840:
        /* <DEDUP_REMOVED lines=17> */
.L_x_1763:
[----:B------:R-:W-:Y:S05]  /*df40*/  BSYNC B3 ;  /* 0x0000000000037941 */ /* 0x000fea0003800000 */
.L_x_1728:
        /* <DEDUP_REMOVED lines=89> */
.L_x_1843:
        /* <DEDUP_REMOVED lines=8> */
.L_x_1844:
[----:B------:R-:W-:Y:S05]  /*e560*/  BSYNC B0 ;  /* 0x0000000000007941 */ /* 0x000fea0003800000 */
.L_x_1842:
[----:B------:R-:W-:Y:S04]  /*e570*/  IADD3 R13, R13, -0x1, RZ ;  /* 0xffffffff0d0d7810 */ /* 0x000fe80007ffe0ff */
[----:B------:R-:W-:Y:S11]  /*e580*/  ISETP.GT.AND P0, PT, R13, R98, PT ;  /* 0x000000620d00720c */ /* 0x000ff60003f04270 */
[----:B------:R-:W-:Y:S02]  /*e590*/  @!UPT UIADD3 URZ, URZ, URZ, URZ ;  /* 0x0000003f3f3ff290 */ /* 0x000fe4000fffe03f */
[----:B------:R-:W-:Y:S05]  /*e5a0*/  @P0 BRA `(.L_x_1845) ;  /* 0xffffff4800800947 */ /* 0x000fea000383ffff */
.L_x_1711:
[----:B------:R-:W-:Y:S05]  /*e5b0*/  WARPSYNC.ALL ;  /* 0x0000000000007948 */ /* 0x000fea0003800000 */
[----:B------:R-:W-:Y:S06]  /*e5c0*/  BAR.SYNC.DEFER_BLOCKING 0x0 ;  /* 0x0000000000007b1d */ /* 0x000fec0000010000 */
[----:B---34-:R-:W2:Y:S02]  /*e5d0*/  LD.E R7, desc[UR6][R10.64+0xd0] ;  /* 0x0000d0060a077980 */ /* 0x018ea4000c101900 */
        /* <DEDUP_REMOVED lines=9> */
[----:B------:R-:W2:Y:S01]  /*e670*/  LD.E.64 R8, desc[UR6][R10.64+0xf0] ;  /* 0x0000f0060a087980 */ /* 0x000ea2000c101b00 */
[----:B------:R-:W-:-:S03]  /*e680*/  IMAD.MOV.U32 R2, RZ, RZ, RZ ;  /* 0x000000ffff027224 */ /* 0x000fc600078e00ff */
[----:B------:R-:W3:Y:S04]  /*e690*/  LD.E.U8 R0, desc[UR6][R10.64+0x1b3] ;  /* 0x0001b3060a007980 */ /* 0x000ee8000c101100 */
[----:B------:R-:W5:Y:S04]  /*e6a0*/  LD.E.64 R36, desc[UR6][R10.64+0x148] ;  /* 0x000148060a247980 */ /* 0x000f68000c101b00 */
[----:B-----5:R-:W5:Y:S01]  /*e6b0*/  LD.E.64 R16, desc[UR6][R10.64+0x150] ;  /* 0x000150060a107980 */ /* 0x020f62000c101b00 */
[----:B--2---:R-:W-:-:S04]  /*e6c0*/  ISETP.NE.U32.AND P1, PT, R8, RZ, PT ;  /* 0x000000ff0800720c */ /* 0x004fc80003f25070 */
[----:B------:R-:W-:-:S13]  /*e6d0*/  ISETP.NE.AND.EX P1, PT, R9, RZ, PT, P1 ;  /* 0x000000ff0900720c */ /* 0x000fda0003f25310 */
[----:B------:R-:W-:-:S04]  /*e6e0*/  @P1 LEA R12, P0, R241, R8, 0x2 ;  /* 0x00000008f10c1211 */ /* 0x000fc800078010ff */
[----:B------:R-:W-:Y:S02]  /*e6f0*/  @P1 LEA.HI.X R13, R241, R9, R76, 0x2, P0 ;  /* 0x00000009f10d1211 */ /* 0x000fe400000f144c */
[----:B------:R-:W5:Y:S04]  /*e700*/  LD.E R9, desc[UR6][R10.64+0xc0] ;  /* 0x0000c0060a097980 */ /* 0x000f68000c101900 */
[----:B------:R1:W2:Y:S01]  /*e710*/  @P1 LD.E R2, desc[UR6][R12.64] ;  /* 0x000000060c021980 */ /* 0x0002a2000c101900 */
[-C--:B------:R-:W-:Y:S02]  /*e720*/  LEA R15, P0, R194, R190.reuse, 0x5 ;  /* 0x000000bec20f7211 */ /* 0x080fe400078028ff */
[----:B------:R-:W-:Y:S01]  /*e730*/  IADD3 R5, P1, R5, R190, RZ ;  /* 0x000000be05057210 */ /* 0x000fe20007f3e0ff */
[----:B------:R-:W-:Y:S01]  /*e740*/  IMAD.MOV.U32 R192, RZ, RZ, R190 ;  /* 0x000000ffffc07224 */ /* 0x000fe200078e00be */
[----:B------:R-:W-:-:S02]  /*e750*/  LEA R46, P2, R190, R196, 0x1 ;  /* 0x000000c4be2e7211 */ /* 0x000fc400078408ff */
[----:B------:R-:W-:Y:S02]  /*e760*/  LEA.HI.X R6, R194, R193, R195, 0x5, P0 ;  /* 0x000000c1c2067211 */ /* 0x000fe400000f2cc3 */
[----:B---3--:R-:W-:Y:S02]  /*e770*/  ISETP.NE.AND P4, PT, R0, RZ, PT ;  /* 0x000000ff0000720c */ /* 0x008fe40003f85270 */
[----:B------:R-:W-:Y:S01]  /*e780*/  LEA R40, P0, R15, R196, 0x1 ;  /* 0x000000c40f287211 */ /* 0x000fe200078008ff */
[--C-:B------:R-:W-:Y:S01]  /*e790*/  IMAD.X R3, R3, 0x1, R193.reuse, P1 ;  /* 0x0000000103037824 */ /* 0x100fe200008e06c1 */
[----:B------:R-:W-:Y:S02]  /*e7a0*/  LEA.HI.X R47, R190, R197, R193, 0x1, P2 ;  /* 0x000000c5be2f7211 */ /* 0x000fe400010f0cc1 */
[----:B-1----:R-:W-:-:S04]  /*e7b0*/  LEA.HI R13, R7, R7, RZ, 0x1 ;  /* 0x00000007070d7211 */ /* 0x002fc800078f08ff */
[----:B------:R-:W-:Y:S01]  /*e7c0*/  SHF.R.S32.HI R13, RZ, 0x1, R13 ;  /* 0x00000001ff0d7819 */ /* 0x000fe2000001140d */
[----:B------:R-:W-:Y:S01]  /*e7d0*/  IMAD R4, R195, 0x30, RZ ;  /* 0x00000030c3047824 */ /* 0x000fe200078e02ff */
[----:B------:R-:W-:-:S03]  /*e7e0*/  LEA R42, P1, R5, R196, 0x1 ;  /* 0x000000c4052a7211 */ /* 0x000fc600078208ff */
[----:B------:R-:W-:Y:S01]  /*e7f0*/  IMAD R8, R186, R13, R77 ;  /* 0x0000000dba087224 */ /* 0x000fe200078e024d */
[-C--:B------:R-:W-:Y:S01]  /*e800*/  LEA.HI.X R41, R15, R197.reuse, R6, 0x1, P0 ;  /* 0x000000c50f297211 */ /* 0x080fe200000f0c06 */
[----:B------:R-:W-:Y:S01]  /*e810*/  IMAD.WIDE.U32 R192, R194, 0x30, R192 ;  /* 0x00000030c2c07825 */ /* 0x000fe200078e00c0 */
[----:B------:R-:W-:-:S03]  /*e820*/  LEA.HI.X R43, R5, R197, R3, 0x1, P1 ;  /* 0x000000c5052b7211 */ /* 0x000fc600008f0c03 */
[----:B------:R-:W-:Y:S02]  /*e830*/  IMAD.IADD R15, R240, 0x1, -R69 ;  /* 0x00000001f00f7824 */ /* 0x000fe400078e0a45 */
[----:B------:R-:W-:Y:S01]  /*e840*/  IMAD.IADD R0, R77, 0x1, R8 ;  /* 0x000000014d007824 */ /* 0x000fe200078e0208 */
[----:B------:R-:W-:Y:S01]  /*e850*/  LEA R38, P1, R192, R196, 0x1 ;  /* 0x000000c4c0267211 */ /* 0x000fe200078208ff */
[----:B------:R-:W-:Y:S01]  /*e860*/  IMAD.IADD R3, R193, 0x1, R4 ;  /* 0x00000001c1037824 */ /* 0x000fe200078e0204 */
[----:B------:R-:W-:Y:S01]  /*e870*/  ISETP.GE.AND P0, PT, R186, R15, PT ;  /* 0x0000000fba00720c */ /* 0x000fe20003f06270 */
[----:B------:R-:W-:-:S03]  /*e880*/  IMAD.SHL.U32 R6, R13, 0x10, RZ ;  /* 0x000000100d067824 */ /* 0x000fc600078e00ff */
[----:B------:R-:W-:Y:S02]  /*e890*/  LEA.HI.X R39, R192, R197, R3, 0x1, P1 ;  /* 0x000000c5c0277211 */ /* 0x000fe400008f0c03 */
        /* <DEDUP_REMOVED lines=11> */
[----:B-----5:R-:W-:Y:S01]  /*e950*/  ISETP.GE.AND P2, PT, R18, R9, PT ;  /* 0x000000091200720c */ /* 0x020fe20003f46270 */
        /* <DEDUP_REMOVED lines=23> */
[----:B---3--:R-:W-:Y:S02]  /*ead0*/  LOP3.LUT R27, R2, 0xffff0000, RZ, 0xc0, !PT ;  /* 0xffff0000021b7812 */ /* 0x008fe400078ec0ff */
[----:B------:R-:W-:Y:S02]  /*eae0*/  LOP3.LUT R20, R3, 0xffff0000, RZ, 0xc0, !PT ;  /* 0xffff000003147812 */ /* 0x000fe400078ec0ff */
[----:B----4-:R-:W-:Y:S01]  /*eaf0*/  LOP3.LUT R29, R4, 0xffff0000, RZ, 0xc0, !PT ;  /* 0xffff0000041d7812 */ /* 0x010fe200078ec0ff */
        /* <DEDUP_REMOVED lines=25> */
.L_x_1854:
[----:B------:R-:W-:Y:S05]  /*ec90*/  BSYNC B0 ;  /* 0x0000000000007941 */ /* 0x000fea0003800000 */
.L_x_1853:
[----:B-----5:R3:W-:Y:S02]  /*eca0*/  STS.128 [R244], R20 ;  /* 0x00000014f4007388 */ /* 0x0207e40000000c00 */
.L_x_1852:
[----:B------:R-:W-:Y:S05]  /*ecb0*/  BSYNC B1 ;  /* 0x0000000000017941 */ /* 0x000fea0003800000 */
.L_x_1851:
        /* <DEDUP_REMOVED lines=45> */
.L_x_1856:
[----:B------:R-:W-:Y:S05]  /*ef90*/  BSYNC B0 ;  /* 0x0000000000007941 */ /* 0x000fea0003800000 */
.L_x_1855:
[----:B-----5:R1:W-:Y:S02]  /*efa0*/  STS.128 [R244+0x2000], R20 ;  /* 0x00200014f4007388 */ /* 0x0203e40000000c00 */
.L_x_1850:
[----:B------:R-:W-:Y:S05]  /*efb0*/  BSYNC B2 ;  /* 0x0000000000027941 */ /* 0x000fea0003800000 */
.L_x_1849:
[----:B------:R-:W-:Y:S01]  /*efc0*/  VIADD R0, R186, 0x10 ;  /* 0x00000010ba007836 */ /* 0x000fe20000000000 */
[----:B------:R-:W-:Y:S04]  /*efd0*/  BSSY B2, `(.L_x_1857) ;  /* 0x000006c000027945 */ /* 0x000fe80003800000 */
[----:B------:R-:W-:-:S04]  /*efe0*/  ISETP.GE.AND P0, PT, R0, R15, PT ;  /* 0x0000000f0000720c */ /* 0x000fc80003f06270 */
[----:B------:R-:W-:-:S13]  /*eff0*/  ISETP.LT.OR P0, PT, R57, -0x87, P0 ;  /* 0xffffff793900780c */ /* 0x000fda0000701670 */
[----:B------:R-:W-:Y:S05]  /*f000*/  @P0 BRA `(.L_x_1858) ;  /* 0x0000000400a00947 */ /* 0x000fea0003800000 */
[----:B-----5:R-:W-:Y:S01]  /*f010*/  ISETP.GE.AND P0, PT, R18, R9, PT ;  /* 0x000000091200720c */ /* 0x020fe20003f06270 */
        /* <DEDUP_REMOVED lines=53> */
.L_x_1862:
[----:B------:R-:W-:Y:S05]  /*f370*/  BSYNC B0 ;  /* 0x0000000000007941 */ /* 0x000fea0003800000 */
.L_x_1861:
[----:B-----5:R3:W-:Y:S02]  /*f380*/  STS.128 [R244+0x800], R20 ;  /* 0x00080014f4007388 */ /* 0x0207e40000000c00 */
.L_x_1860:
[----:B------:R-:W-:Y:S05]  /*f390*/  BSYNC B1 ;  /* 0x0000000000017941 */ /* 0x000fea0003800000 */
.L_x_1859:
        /* <DEDUP_REMOVED lines=45> */
.L_x_1864:
[----:B------:R-:W-:Y:S05]  /*f670*/  BSYNC B0 ;  /* 0x0000000000007941 */ /* 0x000fea0003800000 */
.L_x_1863:
[----:B-----5:R3:W-:Y:S02]  /*f680*/  STS.128 [R244+0x2800], R20 ;  /* 0x00280014f4007388 */ /* 0x0207e40000000c00 */
.L_x_1858:
[----:B------:R-:W-:Y:S05]  /*f690*/  BSYNC B2 ;  /* 0x0000000000027941 */ /* 0x000fea0003800000 */
.L_x_1857:
[----:B------:R-:W-:Y:S01]  /*f6a0*/  VIADD R6, R186, 0x20 ;  /* 0x00000020ba067836 */ /* 0x000fe20000000000 */
[----:B------:R-:W-:Y:S04]  /*f6b0*/  BSSY B2, `(.L_x_1865) ;  /* 0x000006d000027945 */ /* 0x000fe80003800000 */
[----:B------:R-:W-:-:S04]  /*f6c0*/  ISETP.GE.AND P0, PT, R6, R15, PT ;  /* 0x0000000f0600720c */ /* 0x000fc80003f06270 */
[----:B------:R-:W-:-:S13]  /*f6d0*/  ISETP.LT.OR P0, PT, R57, -0x107, P0 ;  /* 0xfffffef93900780c */ /* 0x000fda0000701670 */
[----:B------:R-:W-:Y:S05]  /*f6e0*/  @P0 BRA `(.L_x_1866) ;  /* 0x0000000400a40947 */ /* 0x000fea0003800000 */
[----:B-----5:R-:W-:Y:S01]  /*f6f0*/  ISETP.GE.AND P0, PT, R18, R9, PT ;  /* 0x000000091200720c */ /* 0x020fe20003f06270 */
        /* <DEDUP_REMOVED lines=54> */
.L_x_1870:
[----:B------:R-:W-:Y:S05]  /*fa60*/  BSYNC B0 ;  /* 0x0000000000007941 */ /* 0x000fea0003800000 */
.L_x_1869:
[----:B-----5:R3:W-:Y:S02]  /*fa70*/  STS.128 [R244+0x1000], R20 ;  /* 0x00100014f4007388 */ /* 0x0207e40000000c00 */
.L_x_1868:
[----:B------:R-:W-:Y:S05]  /*fa80*/  BSYNC B1 ;  /* 0x0000000000017941 */ /* 0x000fea0003800000 */
.L_x_1867:
        /* <DEDUP_REMOVED lines=9> */
[C---:B-----5:R-:W-:Y:S01]  /*fb20*/  LOP3.LUT R12, R41.reuse, 0xffff0000, RZ, 0xc0, !PT ;  /* 0xffff0000290c7812 */ /* 0x060fe200078ec0ff */
[----:B------:R-:W-:Y:S01]  /*fb30*/  IMAD.U32 R26, R42, 0x10000, RZ ;  /* 0x000100002a1a7824 */ /* 0x000fe200078e00ff */
[----:B---3--:R-:W-:Y:S02]  /*fb40*/  SHF.L.U32 R20, R41, 0x10, RZ ;  /* 0x0000001029147819 */ /* 0x008fe400000006ff */
[C---:B------:R-:W-:Y:S02]  /*fb50*/  LOP3.LUT R31, R43.reuse, 0xffff0000, RZ, 0xc0, !PT ;  /* 0xffff00002b1f7812 */ /* 0x040fe400078ec0ff */
[----:B------:R-:W-:-:S02]  /*fb60*/  SHF.L.U32 R33, R43, 0x10, RZ ;  /* 0x000000102b217819 */ /* 0x000fc400000006ff */
[----:B------:R-:W-:Y:S02]  /*fb70*/  SHF.L.U32 R21, R40, 0x10, RZ ;  /* 0x0000001028157819 */ /* 0x000fe400000006ff */
        /* <DEDUP_REMOVED lines=30> */
.L_x_1872:
[----:B------:R-:W-:Y:S05]  /*fd60*/  BSYNC B0 ;  /* 0x0000000000007941 */ /* 0x000fea0003800000 */
.L_x_1871:
[----:B-----5:R1:W-:Y:S02]  /*fd70*/  STS.128 [R244+0x3000], R40 ;  /* 0x00300028f4007388 */ /* 0x0203e40000000c00 */
.L_x_1866:
[----:B------:R-:W-:Y:S05]  /*fd80*/  BSYNC B2 ;  /* 0x0000000000027941 */ /* 0x000fea0003800000 */
.L_x_1865:
[----:B------:R-:W-:-:S05]  /*fd90*/  VIADD R12, R186, 0x30 ;  /* 0x00000030ba0c7836 */ /* 0x000fca0000000000 */
[----:B------:R-:W-:-:S04]  /*fda0*/  ISETP.GE.AND P0, PT, R12, R15, PT ;  /* 0x0000000f0c00720c */ /* 0x000fc80003f06270 */
[----:B------:R-:W-:-:S13]  /*fdb0*/  ISETP.LT.OR P0, PT, R57, -0x187, P0 ;  /* 0xfffffe793900780c */ /* 0x000fda0000701670 */
[----:B------:R-:W-:Y:S05]  /*fdc0*/  @P0 BRA `(.L_x_1873) ;  /* 0x0000003800e00947 */ /* 0x000fea0003800000 */
[----:B-----5:R-:W-:Y:S01]  /*fdd0*/  ISETP.GE.AND P0, PT, R18, R9, PT ;  /* 0x000000091200720c */ /* 0x020fe20003f06270 */
        /* <DEDUP_REMOVED lines=18> */
[C---:B-----5:R-:W-:Y:S02]  /*ff00*/  SHF.L.U32 R13, R21.reuse, 0x10, RZ ;  /* 0x00000010150d7819 */ /* 0x060fe400000006ff */
[----:B------:R-:W-:Y:S02]  /*ff10*/  LOP3.LUT R8, R21, 0xffff0000, RZ, 0xc0, !PT ;  /* 0xffff000015087812 */ /* 0x000fe400078ec0ff */
[C---:B------:R-:W-:Y:S02]  /*ff20*/  SHF.L.U32 R15, R20.reuse, 0x10, RZ ;  /* 0x00000010140f7819 */ /* 0x040fe400000006ff */
[----:B------:R-:W-:-:S02]  /*ff30*/  LOP3.LUT R25, R20, 0xffff0000, RZ, 0xc0, !PT ;  /* 0xffff000014197812 */ /* 0x000fc400078ec0ff */
[C---:B------:R-:W-:Y:S02]  /*ff40*/  SHF.L.U32 R24, R23.reuse, 0x10, RZ ;  /* 0x0000001017187819 */ /* 0x040fe400000006ff */
[----:B------:R-:W-:Y:S01]  /*ff50*/  LOP3.LUT R20, R23, 0xffff0000, RZ, 0xc0, !PT ;  /* 0xffff000017147812 */ /* 0x000fe200078ec0ff */
[C---:B------:R-:W-:Y:S01]  /*ff60*/  IMAD.U32 R23, R22.reuse, 0x10000, RZ ;  /* 0x0001000016177824 */ /* 0x040fe200078e00ff */
[----:B------:R-:W-:Y:S02]  /*ff70*/  LOP3.LUT R22, R22, 0xffff0000, RZ, 0xc0, !PT ;  /* 0xffff000016167812 */ /* 0x000fe400078ec0ff */
[----:B---3--:R-:W-:Y:S02]  /*ff80*/  LOP3.LUT R21, R4, 0xffff0000, RZ, 0xc0, !PT ;  /* 0xffff000004157812 */ /* 0x008fe400078ec0ff */
[----:B--2---:R-:W-:-:S03]  /*ff90*/  LOP3.LUT R18, R2, 0xffff0000, RZ, 0xc0, !PT ;  /* 0xffff000002127812 */ /* 0x004fc600078ec0ff */
[C---:B------:R-:W-:Y:S01]  /*ffa0*/  FMUL.FTZ R27, R8.reuse, R21 ;  /* 0x00000015081b7220 */ /* 0x040fe20000410000 */
[----:B------:R-:W-:Y:S02]  /*ffb0*/  LOP3.LUT R17, R3, 0xffff0000, RZ, 0xc0, !PT ;  /* 0xffff000003117812 */ /* 0x000fe400078ec0ff */
[----:B------:R-:W-:Y:S01]  /*ffc0*/  LOP3.LUT R19, R5, 0xffff0000, RZ, 0xc0, !PT ;  /* 0xffff000005137812 */ /* 0x000fe200078ec0ff */
[-C--:B------:R-:W-:Y:S01]  /*ffd0*/  FMUL.FTZ R16, R8, R18.reuse ;  /* 0x0000001208107220 */ /* 0x080fe20000410000 */
[----:B------:R-:W-:Y:S02]  /*ffe0*/  SHF.L.U32 R2, R2, 0x10, RZ ;  /* 0x0000001002027819 */ /* 0x000fe400000006ff */
[----:B------:R-:W-:Y:S01]  /*fff0*/  SHF.L.U32 R3, R3, 0x10, RZ ;  /* 0x0000001003037819 */ /* 0x000fe200000006ff */
[----:B------:R-:W-:Y:S01]  /*10000*/  IMAD.U32 R4, R4, 0x10000, RZ ;  /* 0x0001000004047824 */ /* 0x000fe200078e00ff */
[----:B------:R-:W-:Y:S01]  /*10010*/  SHF.L.U32 R5, R5, 0x10, RZ ;  /* 0x0000001005057819 */ /* 0x000fe200000006ff */
[C---:B------:R-:W-:Y:S01]  /*10020*/  FFMA.FTZ R27, R13.reuse, R18, R27 ;  /* 0x000000120d1b7223 */ /* 0x040fe2000001001b */
[----:B------:R-:W-:Y:S01]  /*10030*/  FMUL.FTZ R31, R20, R17 ;  /* 0x00000011141f7220 */ /* 0x000fe20000410000 */
[----:B------:R-:W-:Y:S01]  /*10040*/  FFMA.FTZ R16, R13, R21, -R16 ;  /* 0x000000150d107223 */ /* 0x000fe20000010810 */
[C---:B------:R-:W-:Y:S01]  /*10050*/  FMUL.FTZ R8, R25.reuse, R2 ;  /* 0x0000000219087220 */ /* 0x040fe20000410000 */
[----:B------:R-:W-:Y:S01]  /*10060*/  FMUL.FTZ R18, R22, R3 ;  /* 0x0000000316127220 */ /* 0x000fe20000410000 */
[----:B------:R-:W-:Y:S01]  /*10070*/  FMUL.FTZ R13, R20, R19 ;  /* 0x00000013140d7220 */ /* 0x000fe20000410000 */
[-C--:B------:R-:W-:Y:S01]  /*10080*/  FMUL.FTZ R25, R25, R4.reuse ;  /* 0x0000000419197220 */ /* 0x080fe20000410000 */
        /* <DEDUP_REMOVED lines=11> */
.L_x_1877:
[----:B------:R-:W-:Y:S05]  /*10140*/  BSYNC B0 ;  /* 0x0000000000007941 */ /* 0x000fea0003800000 */
.L_x_1876:
[----:B-----5:R3:W-:Y:S02]  /*10150*/  STS.128 [R244+0x1800], R20 ;  /* 0x00180014f4007388 */ /* 0x0207e40000000c00 */
.L_x_1875:
[----:B------:R-:W-:Y:S05]  /*10160*/  BSYNC B1 ;  /* 0x0000000000017941 */ /* 0x000fea0003800000 */
.L_x_1874:
        /* <DEDUP_REMOVED lines=10> */
[----:B---3--:R-:W-:Y:S01]  /*10210*/  IMAD.U32 R20, R38, 0x10000, RZ ;  /* 0x0001000026147824 */ /* 0x008fe200078e00ff */
[----:B------:R-:W-:Y:S02]  /*10220*/  SHF.L.U32 R8, R37, 0x10, RZ ;  /* 0x0000001025087819 */ /* 0x000fe400000006ff */
        /* <DEDUP_REMOVED lines=33> */
.L_x_1879:
[----:B------:R-:W-:Y:S05]  /*10440*/  BSYNC B0 ;  /* 0x0000000000007941 */ /* 0x000fea0003800000 */
.L_x_1878:
[----:B-----5:R1:W-:Y:S01]  /*10450*/  STS.128 [R244+0x3800], R36 ;  /* 0x00380024f4007388 */ /* 0x0203e20000000c00 */
[----:B------:R-:W-:Y:S05]  /*10460*/  BRA `(.L_x_1873) ;  /* 0x0000003400387947 */ /* 0x000fea0003800000 */
.L_x_1848:
[----:B------:R-:W-:Y:S04]  /*10470*/  BSSY B2, `(.L_x_1880) ;  /* 0x00000b4000027945 */ /* 0x000fe80003800000 */
[----:B------:R-:W-:Y:S05]  /*10480*/  @!P0 BRA `(.L_x_1881) ;  /* 0x0000000800c88947 */ /* 0x000fea0003800000 */
[----:B-----5:R-:W-:Y:S01]  /*10490*/  ISETP.GE.AND P0, PT, R18, R9, PT ;  /* 0x000000091200720c */ /* 0x020fe20003f06270 */
        /* <DEDUP_REMOVED lines=14> */
[----:B------:R-:W-:Y:S02]  /*10580*/  LEA.HI.X.SX32 R5, R5, R3, 0x1, P0 ;  /* 0x0000000305057211 */ /* 0x000fe400000f0eff */
[C---:B------:R-:W-:Y:S01]  /*10590*/  LEA R24, P0, R25.reuse, R16, 0x1 ;  /* 0x0000001019187211 */ /* 0x040fe200078008ff */
[----:B------:R-:W3:Y:S03]  /*105a0*/  LD.E.128 R20, desc[UR6][R20.64] ;  /* 0x0000000614147980 */ /* 0x000ee6000c101d00 */
[----:B------:R-:W-:Y:S01]  /*105b0*/  LEA.HI.X R25, R25, R17, R5, 0x1, P0 ;  /* 0x0000001119197211 */ /* 0x000fe200000f0c05 */
[----:B------:R-:W-:Y:S01]  /*105c0*/  IMAD.MOV.U32 R5, RZ, RZ, RZ ;  /* 0x000000ffff057224 */ /* 0x000fe200078e00ff */
[----:B------:R-:W-:-:S04]  /*105d0*/  @P1 IADD3 R5, -R13, RZ, RZ ;  /* 0x000000ff0d051210 */ /* 0x000fc80007ffe1ff */
[C---:B------:R-:W-:Y:S01]  /*105e0*/  IADD3 R29, P0, R5.reuse, R2, RZ ;  /* 0x00000002051d7210 */ /* 0x040fe20007f1e0ff */
[----:B------:R-:W4:Y:S03]  /*105f0*/  LD.E.128 R24, desc[UR6][R24.64] ;  /* 0x0000000618187980 */ /* 0x000f26000c101d00 */
[----:B------:R-:W-:Y:S02]  /*10600*/  LEA.HI.X.SX32 R5, R5, R3, 0x1, P0 ;  /* 0x0000000305057211 */ /* 0x000fe400000f0eff */
[----:B------:R-:W-:-:S04]  /*10610*/  LEA R28, P0, R29, R36, 0x1 ;  /* 0x000000241d1c7211 */ /* 0x000fc800078008ff */
[----:B------:R-:W-:-:S06]  /*10620*/  LEA.HI.X R29, R29, R37, R5, 0x1, P0 ;  /* 0x000000251d1d7211 */ /* 0x000fcc00000f0c05 */
[----:B------:R-:W2:Y:S01]  /*10630*/  LD.E.128 R28, desc[UR6][R28.64] ;  /* 0x000000061c1c7980 */ /* 0x000ea2000c101d00 */
[C---:B-----5:R-:W-:Y:S01]  /*10640*/  IMAD.U32 R5, R32.reuse, 0x10000, RZ ;  /* 0x0001000020057824 */ /* 0x060fe200078e00ff */
[----:B------:R-:W-:Y:S01]  /*10650*/  LOP3.LUT R4, R32, 0xffff0000, RZ, 0xc0, !PT ;  /* 0xffff000020047812 */ /* 0x000fe200078ec0ff */
[C---:B------:R-:W-:Y:S01]  /*10660*/  IMAD.U32 R32, R34.reuse, 0x10000, RZ ;  /* 0x0001000022207824 */ /* 0x040fe200078e00ff */
[----:B------:R-:W-:Y:S02]  /*10670*/  LOP3.LUT R12, R34, 0xffff0000, RZ, 0xc0, !PT ;  /* 0xffff0000220c7812 */ /* 0x000fe400078ec0ff */
[C---:B------:R-:W-:Y:S02]  /*10680*/  LOP3.LUT R8, R35.reuse, 0xffff0000, RZ, 0xc0, !PT ;  /* 0xffff000023087812 */ /* 0x040fe400078ec0ff */
[----:B------:R-:W-:Y:S02]  /*10690*/  SHF.L.U32 R44, R35, 0x10, RZ ;  /* 0x00000010232c7819 */ /* 0x000fe400000006ff */
[----:B------:R-:W-:-:S02]  /*106a0*/  LOP3.LUT R0, R33, 0xffff0000, RZ, 0xc0, !PT ;  /* 0xffff000021007812 */ /* 0x000fc400078ec0ff */
[----:B------:R-:W-:Y:S01]  /*106b0*/  SHF.L.U32 R33, R33, 0x10, RZ ;  /* 0x0000001021217819 */ /* 0x000fe200000006ff */
[C---:B---3--:R-:W-:Y:S01]  /*106c0*/  IMAD.U32 R35, R20.reuse, 0x10000, RZ ;  /* 0x0001000014237824 */ /* 0x048fe200078e00ff */
[----:B------:R-:W-:Y:S01]  /*106d0*/  LOP3.LUT R34, R20, 0xffff0000, RZ, 0xc0, !PT ;  /* 0xffff000014227812 */ /* 0x000fe200078ec0ff */
[----:B------:R-:W-:Y:S01]  /*106e0*/  IMAD.U32 R45, R22, 0x10000, RZ ;  /* 0x00010000162d7824 */ /* 0x000fe200078e00ff */
[C---:B------:R-:W-:Y:S02]  /*106f0*/  SHF.L.U32 R20, R21.reuse, 0x10, RZ ;  /* 0x0000001015147819 */ /* 0x040fe400000006ff */
[----:B------:R-:W-:Y:S02]  /*10700*/  LOP3.LUT R48, R21, 0xffff0000, RZ, 0xc0, !PT ;  /* 0xffff000015307812 */ /* 0x000fe400078ec0ff */
[C---:B------:R-:W-:Y:S02]  /*10710*/  SHF.L.U32 R21, R23.reuse, 0x10, RZ ;  /* 0x0000001017157819 */ /* 0x040fe400000006ff */
[----:B------:R-:W-:Y:S01]  /*10720*/  LOP3.LUT R51, R23, 0xffff0000, RZ, 0xc0, !PT ;  /* 0xffff000017337812 */ /* 0x000fe200078ec0ff */
[C---:B----4-:R-:W-:Y:S01]  /*10730*/  IMAD.U32 R50, R24.reuse, 0x10000, RZ ;  /* 0x0001000018327824 */ /* 0x050fe200078e00ff */
[----:B------:R-:W-:Y:S01]  /*10740*/  LOP3.LUT R49, R24, 0xffff0000, RZ, 0xc0, !PT ;  /* 0xffff000018317812 */ /* 0x000fe200078ec0ff */
[----:B------:R-:W-:Y:S01]  /*10750*/  IMAD.U32 R52, R26, 0x10000, RZ ;  /* 0x000100001a347824 */ /* 0x000fe200078e00ff */
[C---:B------:R-:W-:Y:S01]  /*10760*/  SHF.L.U32 R23, R25.reuse, 0x10, RZ ;  /* 0x0000001019177819 */ /* 0x040fe200000006ff */
        /* <DEDUP_REMOVED lines=11> */
[----:B------:R-:W-:Y:S01]  /*10820*/  FMUL.FTZ R20, R20, R23 ;  /* 0x0000001714147220 */ /* 0x000fe20000410000 */
[----:B------:R-:W-:Y:S01]  /*10830*/  @!P1 FADD.FTZ R26, -R26, -RZ ;  /* 0x800000ff1a1a9221 */ /* 0x000fe20000010100 */
[----:B------:R-:W-:Y:S01]  /*10840*/  @!P1 FADD.FTZ R52, -R52, -RZ ;  /* 0x800000ff34349221 */ /* 0x000fe20000010100 */
        /* <DEDUP_REMOVED lines=27> */
.L_x_1885:
[----:B------:R-:W-:Y:S05]  /*10a00*/  BSYNC B0 ;  /* 0x0000000000007941 */ /* 0x000fea0003800000 */
.L_x_1884:
[----:B-----5:R3:W-:Y:S02]  /*10a10*/  STS.128 [R244], R32 ;  /* 0x00000020f4007388 */ /* 0x0207e40000000c00 */
.L_x_1883:
[----:B------:R-:W-:Y:S05]  /*10a20*/  BSYNC B1 ;  /* 0x0000000000017941 */ /* 0x000fea0003800000 */
.L_x_1882:
        /* <DEDUP_REMOVED lines=16> */
[----:B------:R-:W2:Y:S03]  /*10b30*/  LD.E.128 R20, desc[UR6][R20.64+0x80] ;  /* 0x0000800614147980 */ /* 0x000ea6000c101d00 */
        /* <DEDUP_REMOVED lines=8> */
[----:B------:R-:W4:Y:S01]  /*10bc0*/  LD.E.128 R28, desc[UR6][R28.64+0x80] ;  /* 0x000080061c1c7980 */ /* 0x000f22000c101d00 */
        /* <DEDUP_REMOVED lines=8> */
[C---:B--2---:R-:W-:Y:S01]  /*10c50*/  IMAD.U32 R35, R20.reuse, 0x10000, RZ ;  /* 0x0001000014237824 */ /* 0x044fe200078e00ff */
[----:B------:R-:W-:Y:S01]  /*10c60*/  LOP3.LUT R34, R20, 0xffff0000, RZ, 0xc0, !PT ;  /* 0xffff000014227812 */ /* 0x000fe200078ec0ff */
[----:B------:R-:W-:Y:S01]  /*10c70*/  IMAD.U32 R45, R22, 0x10000, RZ ;  /* 0x00010000162d7824 */ /* 0x000fe200078e00ff */
[C---:B------:R-:W-:Y:S02]  /*10c80*/  SHF.L.U32 R20, R21.reuse, 0x10, RZ ;  /* 0x0000001015147819 */ /* 0x040fe400000006ff */
[----:B---3--:R-:W-:Y:S02]  /*10c90*/  LOP3.LUT R46, R21, 0xffff0000, RZ, 0xc0, !PT ;  /* 0xffff0000152e7812 */ /* 0x008fe400078ec0ff */
        /* <DEDUP_REMOVED lines=47> */
.L_x_1887:
[----:B------:R-:W-:Y:S05]  /*10f90*/  BSYNC B0 ;  /* 0x0000000000007941 */ /* 0x000fea0003800000 */
.L_x_1886:
[----:B-----5:R1:W-:Y:S02]  /*10fa0*/  STS.128 [R244+0x2000], R32 ;  /* 0x00200020f4007388 */ /* 0x0203e40000000c00 */
.L_x_1881:
[----:B------:R-:W-:Y:S05]  /*10fb0*/  BSYNC B2 ;  /* 0x0000000000027941 */ /* 0x000fea0003800000 */
.L_x_1880:
[----:B------:R-:W-:Y:S01]  /*10fc0*/  VIADD R0, R186, 0x10 ;  /* 0x00000010ba007836 */ /* 0x000fe20000000000 */
[----:B------:R-:W-:Y:S04]  /*10fd0*/  BSSY B2, `(.L_x_1888) ;  /* 0x00000bb000027945 */ /* 0x000fe80003800000 */
[----:B------:R-:W-:-:S04]  /*10fe0*/  ISETP.GE.AND P0, PT, R0, R15, PT ;  /* 0x0000000f0000720c */ /* 0x000fc80003f06270 */
[----:B------:R-:W-:-:S13]  /*10ff0*/  ISETP.LT.OR P0, PT, R57, -0x87, P0 ;  /* 0xffffff793900780c */ /* 0x000fda0000701670 */
[----:B------:R-:W-:Y:S05]  /*11000*/  @P0 BRA `(.L_x_1889) ;  /* 0x0000000800dc0947 */ /* 0x000fea0003800000 */
[----:B-----5:R-:W-:Y:S01]  /*11010*/  ISETP.GE.AND P0, PT, R18, R9, PT ;  /* 0x000000091200720c */ /* 0x020fe20003f06270 */
        /* <DEDUP_REMOVED lines=25> */
[----:B------:R-:W4:Y:S03]  /*111b0*/  LD.E.128 R20, desc[UR6][R20.64] ;  /* 0x0000000614147980 */ /* 0x000f26000c101d00 */
[----:B------:R-:W-:-:S06]  /*111c0*/  LEA.HI.X R29, R5, R37, R4, 0x1, P1 ;  /* 0x00000025051d7211 */ /* 0x000fcc00008f0c04 */
[----:B------:R-:W4:Y:S01]  /*111d0*/  LD.E.128 R28, desc[UR6][R28.64] ;  /* 0x000000061c1c7980 */ /* 0x000f22000c101d00 */
[C---:B-----5:R-:W-:Y:S01]  /*111e0*/  IMAD.U32 R8, R32.reuse, 0x10000, RZ ;  /* 0x0001000020087824 */ /* 0x060fe200078e00ff */
[----:B------:R-:W-:Y:S01]  /*111f0*/  LOP3.LUT R5, R32, 0xffff0000, RZ, 0xc0, !PT ;  /* 0xffff000020057812 */ /* 0x000fe200078ec0ff */
[C---:B------:R-:W-:Y:S01]  /*11200*/  IMAD.U32 R44, R33.reuse, 0x10000, RZ ;  /* 0x00010000212c7824 */ /* 0x040fe200078e00ff */
[----:B------:R-:W-:Y:S01]  /*11210*/  LOP3.LUT R4, R33, 0xffff0000, RZ, 0xc0, !PT ;  /* 0xffff000021047812 */ /* 0x000fe200078ec0ff */
[C---:B------:R-:W-:Y:S01]  /*11220*/  IMAD.U32 R45, R35.reuse, 0x10000, RZ ;  /* 0x00010000232d7824 */ /* 0x040fe200078e00ff */
[C---:B------:R-:W-:Y:S02]  /*11230*/  SHF.L.U32 R33, R34.reuse, 0x10, RZ ;  /* 0x0000001022217819 */ /* 0x040fe400000006ff */
[----:B------:R-:W-:Y:S02]  /*11240*/  LOP3.LUT R32, R34, 0xffff0000, RZ, 0xc0, !PT ;  /* 0xffff000022207812 */ /* 0x000fe400078ec0ff */
[----:B------:R-:W-:Y:S01]  /*11250*/  LOP3.LUT R12, R35, 0xffff0000, RZ, 0xc0, !PT ;  /* 0xffff0000230c7812 */ /* 0x000fe200078ec0ff */
[C---:B---3--:R-:W-:Y:S01]  /*11260*/  IMAD.U32 R35, R24.reuse, 0x10000, RZ ;  /* 0x0001000018237824 */ /* 0x048fe200078e00ff */
[----:B------:R-:W-:Y:S01]  /*11270*/  LOP3.LUT R34, R24, 0xffff0000, RZ, 0xc0, !PT ;  /* 0xffff000018227812 */ /* 0x000fe200078ec0ff */
[----:B--2---:R-:W-:Y:S01]  /*11280*/  IMAD.U32 R46, R26, 0x10000, RZ ;  /* 0x000100001a2e7824 */ /* 0x004fe200078e00ff */
[C---:B------:R-:W-:Y:S01]  /*11290*/  SHF.L.U32 R24, R25.reuse, 0x10, RZ ;  /* 0x0000001019187819 */ /* 0x040fe200000006ff */
[----:B----4-:R-:W-:Y:S01]  /*112a0*/  IMAD.U32 R53, R22, 0x10000, RZ ;  /* 0x0001000016357824 */ /* 0x010fe200078e00ff */
        /* <DEDUP_REMOVED lines=16> */
[----:B------:R-:W-:Y:S01]  /*113b0*/  LOP3.LUT R22, R23, 0xffff0000, RZ, 0xc0, !PT ;  /* 0xffff000017167812 */ /* 0x000fe200078ec0ff */
[----:B------:R-:W-:Y:S01]  /*113c0*/  FMUL.FTZ R49, R49, R24 ;  /* 0x0000001831317220 */ /* 0x000fe20000410000 */
[----:B------:R-:W-:Y:S01]  /*113d0*/  SHF.L.U32 R20, R23, 0x10, RZ ;  /* 0x0000001017147819 */ /* 0x000fe200000006ff */
[----:B------:R-:W-:Y:S01]  /*113e0*/  @!P0 FADD.FTZ R46, -R46, -RZ ;  /* 0x800000ff2e2e8221 */ /* 0x000fe20000010100 */
[----:B------:R-:W-:Y:S01]  /*113f0*/  FMUL.FTZ R21, R21, R26 ;  /* 0x0000001a15157220 */ /* 0x000fe20000410000 */
[----:B------:R-:W-:Y:S01]  /*11400*/  FMUL.FTZ R27, R22, R27 ;  /* 0x0000001b161b7220 */ /* 0x000fe20000410000 */
[C---:B------:R-:W-:Y:S01]  /*11410*/  IMAD.U32 R24, R28.reuse, 0x10000, RZ ;  /* 0x000100001c187824 */ /* 0x040fe200078e00ff */
[----:B------:R-:W-:Y:S01]  /*11420*/  LOP3.LUT R23, R28, 0xffff0000, RZ, 0xc0, !PT ;  /* 0xffff00001c177812 */ /* 0x000fe200078ec0ff */
[----:B------:R-:W-:Y:S01]  /*11430*/  FMUL.FTZ R20, R20, R25 ;  /* 0x0000001914147220 */ /* 0x000fe20000410000 */
[C---:B------:R-:W-:Y:S01]  /*11440*/  SHF.L.U32 R22, R29.reuse, 0x10, RZ ;  /* 0x000000101d167819 */ /* 0x040fe200000006ff */
        /* <DEDUP_REMOVED lines=21> */
.L_x_1893:
[----:B------:R-:W-:Y:S05]  /*115a0*/  BSYNC B0 ;  /* 0x0000000000007941 */ /* 0x000fea0003800000 */
.L_x_1892:
[----:B-----5:R3:W-:Y:S02]  /*115b0*/  STS.128 [R244+0x800], R32 ;  /* 0x00080020f4007388 */ /* 0x0207e40000000c00 */
.L_x_1891:
[----:B------:R-:W-:Y:S05]  /*115c0*/  BSYNC B1 ;  /* 0x0000000000017941 */ /* 0x000fea0003800000 */
.L_x_1890:
        /* <DEDUP_REMOVED lines=15> */
[----:B------:R-:W-:-:S04]  /*116c0*/  IADD3 R25, P1, R23, R5, RZ ;  /* 0x0000000517197210 */ /* 0x000fc80007f3e0ff */
[----:B------:R-:W-:Y:S02]  /*116d0*/  LEA.HI.X.SX32 R23, R23, R4, 0x1, P1 ;  /* 0x0000000417177211 */ /* 0x000fe400008f0eff */
[C---:B------:R-:W-:Y:S02]  /*116e0*/  LEA R24, P1, R25.reuse, R16, 0x1 ;  /* 0x0000001019187211 */ /* 0x040fe400078208ff */
[----:B------:R-:W-:Y:S01]  /*116f0*/  MOV R6, RZ ;  /* 0x000000ff00067202 */ /* 0x000fe20000000f00 */
[----:B------:R-:W-:Y:S01]  /*11700*/  @P0 IMAD.MOV R6, RZ, RZ, -R13 ;  /* 0x000000ffff060224 */ /* 0x000fe200078e0a0d */
[----:B------:R-:W-:Y:S01]  /*11710*/  LEA.HI.X R25, R25, R17, R23, 0x1, P1 ;  /* 0x0000001119197211 */ /* 0x000fe200008f0c17 */
[----:B------:R-:W-:-:S03]  /*11720*/  IMAD.WIDE R20, R21, 0x2, R42 ;  /* 0x0000000215147825 */ /* 0x000fc600078e022a */
[C---:B------:R-:W-:Y:S02]  /*11730*/  IADD3 R5, P1, R6.reuse, R5, RZ ;  /* 0x0000000506057210 */ /* 0x040fe40007f3e0ff */
[----:B------:R-:W3:Y:S02]  /*11740*/  LD.E.128 R24, desc[UR6][R24.64] ;  /* 0x0000000618187980 */ /* 0x000ee4000c101d00 */
        /* <DEDUP_REMOVED lines=8> */
[----:B------:R-:W-:Y:S02]  /*117d0*/  LOP3.LUT R12, R34, 0xffff0000, RZ, 0xc0, !PT ;  /* 0xffff0000220c7812 */ /* 0x000fe400078ec0ff */
[C---:B------:R-:W-:Y:S02]  /*117e0*/  LOP3.LUT R8, R35.reuse, 0xffff0000, RZ, 0xc0, !PT ;  /* 0xffff000023087812 */ /* 0x040fe400078ec0ff */
[----:B-1----:R-:W-:Y:S02]  /*117f0*/  SHF.L.U32 R42, R35, 0x10, RZ ;  /* 0x00000010232a7819 */ /* 0x002fe400000006ff */
[----:B------:R-:W-:-:S02]  /*11800*/  LOP3.LUT R4, R33, 0xffff0000, RZ, 0xc0, !PT ;  /* 0xffff000021047812 */ /* 0x000fc400078ec0ff */
[----:B------:R-:W-:Y:S01]  /*11810*/  SHF.L.U32 R33, R33, 0x10, RZ ;  /* 0x0000001021217819 */ /* 0x000fe200000006ff */
[C---:B---3--:R-:W-:Y:S01]  /*11820*/  IMAD.U32 R35, R24.reuse, 0x10000, RZ ;  /* 0x0001000018237824 */ /* 0x048fe200078e00ff */
[----:B------:R-:W-:Y:S01]  /*11830*/  LOP3.LUT R34, R24, 0xffff0000, RZ, 0xc0, !PT ;  /* 0xffff000018227812 */ /* 0x000fe200078ec0ff */
[----:B------:R-:W-:Y:S01]  /*11840*/  IMAD.U32 R43, R26, 0x10000, RZ ;  /* 0x000100001a2b7824 */ /* 0x000fe200078e00ff */
[----:B------:R-:W-:Y:S01]  /*11850*/  SHF.L.U32 R24, R25, 0x10, RZ ;  /* 0x0000001019187819 */ /* 0x000fe200000006ff */
[----:B------:R-:W-:Y:S01]  /*11860*/  @!P0 FADD.FTZ R35, -R35, -RZ ;  /* 0x800000ff23238221 */ /* 0x000fe20000010100 */
[----:B------:R-:W-:Y:S01]  /*11870*/  LOP3.LUT R44, R25, 0xffff0000, RZ, 0xc0, !PT ;  /* 0xffff0000192c7812 */ /* 0x000fe200078ec0ff */
[----:B--2---:R-:W-:Y:S01]  /*11880*/  IMAD.U32 R46, R20, 0x10000, RZ ;  /* 0x00010000142e7824 */ /* 0x004fe200078e00ff */
[C---:B------:R-:W-:Y:S01]  /*11890*/  SHF.L.U32 R25, R27.reuse, 0x10, RZ ;  /* 0x000000101b197819 */ /* 0x040fe200000006ff */
[----:B------:R-:W-:Y:S01]  /*118a0*/  IMAD.U32 R48, R22, 0x10000, RZ ;  /* 0x0001000016307824 */ /* 0x000fe200078e00ff */
        /* <DEDUP_REMOVED lines=18> */
[----:B------:R-:W-:Y:S01]  /*119d0*/  SHF.L.U32 R20, R29, 0x10, RZ ;  /* 0x000000101d147819 */ /* 0x000fe200000006ff */
[----:B------:R-:W-:Y:S01]  /*119e0*/  FMUL.FTZ R27, R22, R27 ;  /* 0x0000001b161b7220 */ /* 0x000fe20000410000 */
[----:B------:R-:W-:Y:S01]  /*119f0*/  LOP3.LUT R22, R28, 0xffff0000, RZ, 0xc0, !PT ;  /* 0xffff00001c167812 */ /* 0x000fe200078ec0ff */
        /* <DEDUP_REMOVED lines=22> */
.L_x_1895:
[----:B------:R-:W-:Y:S05]  /*11b60*/  BSYNC B0 ;  /* 0x0000000000007941 */ /* 0x000fea0003800000 */
.L_x_1894:
[----:B-----5:R3:W-:Y:S02]  /*11b70*/  STS.128 [R244+0x2800], R32 ;  /* 0x00280020f4007388 */ /* 0x0207e40000000c00 */
.L_x_1889:
[----:B------:R-:W-:Y:S05]  /*11b80*/  BSYNC B2 ;  /* 0x0000000000027941 */ /* 0x000fea0003800000 */
.L_x_1888:
        /* <DEDUP_REMOVED lines=36> */
[----:B------:R-:W-:Y:S02]  /*11dd0*/  LOP3.LUT R5, R32, 0xffff0000, RZ, 0xc0, !PT ;  /* 0xffff000020057812 */ /* 0x000fe400078ec0ff */
[C---:B------:R-:W-:Y:S02]  /*11de0*/  LOP3.LUT R4, R33.reuse, 0xffff0000, RZ, 0xc0, !PT ;  /* 0xffff000021047812 */ /* 0x040fe400078ec0ff */
[----:B------:R-:W-:Y:S01]  /*11df0*/  SHF.L.U32 R42, R33, 0x10, RZ ;  /* 0x00000010212a7819 */ /* 0x000fe200000006ff */
[C---:B------:R-:W-:Y:S01]  /*11e00*/  IMAD.U32 R33, R34.reuse, 0x10000, RZ ;  /* 0x0001000022217824 */ /* 0x040fe200078e00ff */
[----:B------:R-:W-:Y:S02]  /*11e10*/  LOP3.LUT R32, R34, 0xffff0000, RZ, 0xc0, !PT ;  /* 0xffff000022207812 */ /* 0x000fe400078ec0ff */
[----:B------:R-:W-:-:S02]  /*11e20*/  LOP3.LUT R12, R35, 0xffff0000, RZ, 0xc0, !PT ;  /* 0xffff0000230c7812 */ /* 0x000fc400078ec0ff */
[----:B------:R-:W-:Y:S01]  /*11e30*/  SHF.L.U32 R43, R35, 0x10, RZ ;  /* 0x00000010232b7819 */ /* 0x000fe200000006ff */
[C---:B---3--:R-:W-:Y:S01]  /*11e40*/  IMAD.U32 R35, R24.reuse, 0x10000, RZ ;  /* 0x0001000018237824 */ /* 0x048fe200078e00ff */
[----:B------:R-:W-:Y:S01]  /*11e50*/  LOP3.LUT R34, R24, 0xffff0000, RZ, 0xc0, !PT ;  /* 0xffff000018227812 */ /* 0x000fe200078ec0ff */
[----:B------:R-:W-:Y:S01]  /*11e60*/  IMAD.U32 R44, R26, 0x10000, RZ ;  /* 0x000100001a2c7824 */ /* 0x000fe200078e00ff */
[C---:B------:R-:W-:Y:S01]  /*11e70*/  SHF.L.U32 R24, R25.reuse, 0x10, RZ ;  /* 0x0000001019187819 */ /* 0x040fe200000006ff */
[----:B--2---:R-:W-:Y:S01]  /*11e80*/  IMAD.U32 R51, R22, 0x10000, RZ ;  /* 0x0001000016337824 */ /* 0x004fe200078e00ff */
        /* <DEDUP_REMOVED lines=22> */
[C---:B----4-:R-:W-:Y:S01]  /*11ff0*/  IMAD.U32 R24, R28.reuse, 0x10000, RZ ;  /* 0x000100001c187824 */ /* 0x050fe200078e00ff */
        /* <DEDUP_REMOVED lines=24> */
.L_x_1901:
[----:B------:R-:W-:Y:S05]  /*12180*/  BSYNC B0 ;  /* 0x0000000000007941 */ /* 0x000fea0003800000 */
.L_x_1900:
[----:B-----5:R3:W-:Y:S02]  /*12190*/  STS.128 [R244+0x1000], R32 ;  /* 0x00100020f4007388 */ /* 0x0207e40000000c00 */
.L_x_1899:
[----:B------:R-:W-:Y:S05]  /*121a0*/  BSYNC B1 ;  /* 0x0000000000017941 */ /* 0x000fea0003800000 */
.L_x_1898:
        /* <DEDUP_REMOVED lines=9> */
[----:B------:R-:W-:Y:S02]  /*12240*/  LEA R4, R13, 0x40, 0x5 ;  /* 0x000000400d047811 */ /* 0x000fe400078e28ff */
        /* <DEDUP_REMOVED lines=13> */
[----:B------:R-:W2:Y:S01]  /*12320*/  LD.E.128 R20, desc[UR6][R20.64] ;  /* 0x0000000614147980 */ /* 0x000ea2000c101d00 */
[----:B------:R-:W-:Y:S02]  /*12330*/  LEA.HI.X.SX32 R4, R8, R4, 0x1, P1 ;  /* 0x0000000408047211 */ /* 0x000fe400008f0eff */
[C---:B-1-3--:R-:W-:Y:S01]  /*12340*/  LEA R32, P1, R5.reuse, R36, 0x1 ;  /* 0x0000002405207211 */ /* 0x04afe200078208ff */
[----:B------:R-:W3:Y:S03]  /*12350*/  LD.E.128 R28, desc[UR6][R28.64+0x80] ;  /* 0x000080061c1c7980 */ /* 0x000ee6000c101d00 */
        /* <DEDUP_REMOVED lines=10> */
[C---:B--2---:R-:W-:Y:S01]  /*12400*/  IMAD.U32 R27, R20.reuse, 0x10000, RZ ;  /* 0x00010000141b7824 */ /* 0x044fe200078e00ff */
[----:B------:R-:W-:Y:S01]  /*12410*/  LOP3.LUT R26, R20, 0xffff0000, RZ, 0xc0, !PT ;  /* 0xffff0000141a7812 */ /* 0x000fe200078ec0ff */
[----:B------:R-:W-:Y:S01]  /*12420*/  IMAD.U32 R42, R22, 0x10000, RZ ;  /* 0x00010000162a7824 */ /* 0x000fe200078e00ff */
[C---:B------:R-:W-:Y:S01]  /*12430*/  SHF.L.U32 R20, R21.reuse, 0x10, RZ ;  /* 0x0000001015147819 */ /* 0x040fe200000006ff */
[----:B---3--:R-:W-:Y:S01]  /*12440*/  IMAD.U32 R44, R28, 0x10000, RZ ;  /* 0x000100001c2c7824 */ /* 0x008fe200078e00ff */
        /* <DEDUP_REMOVED lines=12> */
[----:B------:R-:W-:Y:S01]  /*12510*/  SHF.L.U32 R28, R31, 0x10, RZ ;  /* 0x000000101f1c7819 */ /* 0x000fe200000006ff */
[----:B------:R-:W-:Y:S01]  /*12520*/  @!P0 FADD.FTZ R43, -R43, -RZ ;  /* 0x800000ff2b2b8221 */ /* 0x000fe20000010100 */
[----:B------:R-:W-:Y:S01]  /*12530*/  LOP3.LUT R23, R23, 0xffff0000, RZ, 0xc0, !PT ;  /* 0xffff000017177812 */ /* 0x000fe200078ec0ff */
[----:B------:R-:W-:Y:S01]  /*12540*/  FMUL.FTZ R45, R45, R20 ;  /* 0x000000142d2d7220 */ /* 0x000fe20000410000 */
[----:B------:R-:W-:Y:S01]  /*12550*/  LOP3.LUT R29, R30, 0xffff0000, RZ, 0xc0, !PT ;  /* 0xffff00001e1d7812 */ /* 0x000fe200078ec0ff */
[----:B------:R-:W-:Y:S01]  /*12560*/  FMUL.FTZ R28, R28, R21 ;  /* 0x000000151c1c7220 */ /* 0x000fe20000410000 */
[----:B------:R-:W-:Y:S01]  /*12570*/  LOP3.LUT R30, R31, 0xffff0000, RZ, 0xc0, !PT ;  /* 0xffff00001f1e7812 */ /* 0x000fe200078ec0ff */
[----:B------:R-:W-:Y:S01]  /*12580*/  @!P0 FADD.FTZ R23, -R23, -RZ ;  /* 0x800000ff17178221 */ /* 0x000fe20000010100 */
[----:B----4-:R-:W-:Y:S01]  /*12590*/  LOP3.LUT R21, R32, 0xffff0000, RZ, 0xc0, !PT ;  /* 0xffff000020157812 */ /* 0x010fe200078ec0ff */
[----:B------:R-:W-:Y:S01]  /*125a0*/  FMUL.FTZ R29, R29, R22 ;  /* 0x000000161d1d7220 */ /* 0x000fe20000410000 */
[----:B------:R-:W-:Y:S01]  /*125b0*/  SHF.L.U32 R20, R33, 0x10, RZ ;  /* 0x0000001021147819 */ /* 0x000fe200000006ff */
[----:B------:R-:W-:Y:S01]  /*125c0*/  FMUL.FTZ R27, R44, R27 ;  /* 0x0000001b2c1b7220 */ /* 0x000fe20000410000 */
[----:B------:R-:W-:Y:S01]  /*125d0*/  FMUL.FTZ R26, R47, R26 ;  /* 0x0000001a2f1a7220 */ /* 0x000fe20000410000 */
[----:B------:R-:W-:Y:S01]  /*125e0*/  @!P0 FADD.FTZ R42, -R42, -RZ ;  /* 0x800000ff2a2a8221 */ /* 0x000fe20000010100 */
[----:B------:R-:W-:Y:S01]  /*125f0*/  IMAD.U32 R22, R32, 0x10000, RZ ;  /* 0x0001000020167824 */ /* 0x000fe200078e00ff */
[----:B------:R-:W-:Y:S01]  /*12600*/  LOP3.LUT R33, R33, 0xffff0000, RZ, 0xc0, !PT ;  /* 0xffff000021217812 */ /* 0x000fe200078ec0ff */
[----:B------:R-:W-:Y:S01]  /*12610*/  FMUL.FTZ R43, R46, R43 ;  /* 0x0000002b2e2b7220 */ /* 0x000fe20000410000 */
[----:B------:R-:W-:Y:S01]  /*12620*/  FMUL.FTZ R23, R30, R23 ;  /* 0x000000171e177220 */ /* 0x000fe20000410000 */
[C---:B------:R-:W-:Y:S01]  /*12630*/  IMAD.U32 R32, R34.reuse, 0x10000, RZ ;  /* 0x0001000022207824 */ /* 0x040fe200078e00ff */
        /* <DEDUP_REMOVED lines=18> */
.L_x_1903:
[----:B------:R-:W-:Y:S05]  /*12760*/  BSYNC B0 ;  /* 0x0000000000007941 */ /* 0x000fea0003800000 */
.L_x_1902:
[----:B-----5:R1:W-:Y:S02]  /*12770*/  STS.128 [R244+0x3000], R24 ;  /* 0x00300018f4007388 */ /* 0x0203e40000000c00 */
.L_x_1897:
[----:B------:R-:W-:Y:S05]  /*12780*/  BSYNC B2 ;  /* 0x0000000000027941 */ /* 0x000fea0003800000 */
.L_x_1896:
[----:B------:R-:W-:-:S05]  /*12790*/  VIADD R12, R186, 0x30 ;  /* 0x00000030ba0c7836 */ /* 0x000fca0000000000 */
[----:B------:R-:W-:-:S04]  /*127a0*/  ISETP.GE.AND P0, PT, R12, R15, PT ;  /* 0x0000000f0c00720c */ /* 0x000fc80003f06270 */
[----:B------:R-:W-:-:S13]  /*127b0*/  ISETP.LT.OR P0, PT, R57, -0x187, P0 ;  /* 0xfffffe793900780c */ /* 0x000fda0000701670 */
[----:B------:R-:W-:Y:S05]  /*127c0*/  @P0 BRA `(.L_x_1873) ;  /* 0x0000001000600947 */ /* 0x000fea0003800000 */
[----:B-----5:R-:W-:Y:S01]  /*127d0*/  ISETP.GE.AND P0, PT, R18, R9, PT ;  /* 0x000000091200720c */ /* 0x020fe20003f06270 */
        /* <DEDUP_REMOVED lines=14> */
[----:B------:R-:W-:Y:S02]  /*128c0*/  IMAD.MOV.U32 R8, RZ, RZ, RZ ;  /* 0x000000ffff087224 */ /* 0x000fe400078e00ff */
[----:B------:R-:W-:Y:S01]  /*128d0*/  @P0 IMAD.MOV R15, RZ, RZ, -R13 ;  /* 0x000000ffff0f0224 */ /* 0x000fe200078e0a0d */
[----:B-1----:R-:W-:-:S04]  /*128e0*/  IADD3 R25, P1, R19, R5, RZ ;  /* 0x0000000513197210 */ /* 0x002fc80007f3e0ff */
[----:B------:R-:W-:Y:S02]  /*128f0*/  LEA.HI.X.SX32 R19, R19, R4, 0x1, P1 ;  /* 0x0000000413137211 */ /* 0x000fe400008f0eff */
[----:B------:R-:W-:Y:S02]  /*12900*/  LEA R28, P1, R25, R16, 0x1 ;  /* 0x00000010191c7211 */ /* 0x000fe400078208ff */
[----:B------:R-:W-:Y:S02]  /*12910*/  @P0 IADD3 R8, -R13, RZ, RZ ;  /* 0x000000ff0d080210 */ /* 0x000fe40007ffe1ff */
[----:B------:R-:W-:Y:S01]  /*12920*/  LEA.HI.X R29, R25, R17, R19, 0x1, P1 ;  /* 0x00000011191d7211 */ /* 0x000fe200008f0c13 */
[----:B------:R-:W-:Y:S01]  /*12930*/  IMAD.WIDE R24, R15, 0x2, R38 ;  /* 0x000000020f187825 */ /* 0x000fe200078e0226 */
[----:B------:R-:W-:-:S04]  /*12940*/  IADD3 R5, P1, R8, R5, RZ ;  /* 0x0000000508057210 */ /* 0x000fc80007f3e0ff */
[----:B------:R-:W2:Y:S01]  /*12950*/  LD.E.128 R28, desc[UR6][R28.64] ;  /* 0x000000061c1c7980 */ /* 0x000ea2000c101d00 */
[----:B------:R-:W-:Y:S02]  /*12960*/  LEA.HI.X.SX32 R4, R8, R4, 0x1, P1 ;  /* 0x0000000408047211 */ /* 0x000fe400008f0eff */
[C---:B---3--:R-:W-:Y:S01]  /*12970*/  LEA R32, P1, R5.reuse, R36, 0x1 ;  /* 0x0000002405207211 */ /* 0x048fe200078208ff */
        /* <DEDUP_REMOVED lines=12> */
[----:B------:R-:W-:-:S02]  /*12a40*/  LOP3.LUT R42, R29, 0xffff0000, RZ, 0xc0, !PT ;  /* 0xffff00001d2a7812 */ /* 0x000fc400078ec0ff */
        /* <DEDUP_REMOVED lines=10> */
[C---:B---3--:R-:W-:Y:S01]  /*12af0*/  SHF.L.U32 R44, R24.reuse, 0x10, RZ ;  /* 0x00000010182c7819 */ /* 0x048fe200000006ff */
[----:B------:R-:W-:Y:S01]  /*12b00*/  @!P0 FADD.FTZ R29, -R29, -RZ ;  /* 0x800000ff1d1d8221 */ /* 0x000fe20000010100 */
[----:B------:R-:W-:Y:S01]  /*12b10*/  LOP3.LUT R31, R24, 0xffff0000, RZ, 0xc0, !PT ;  /* 0xffff0000181f7812 */ /* 0x000fe200078ec0ff */
[C---:B------:R-:W-:Y:S01]  /*12b20*/  IMAD.U32 R24, R25.reuse, 0x10000, RZ ;  /* 0x0001000019187824 */ /* 0x040fe200078e00ff */
[----:B------:R-:W-:Y:S01]  /*12b30*/  LOP3.LUT R43, R25, 0xffff0000, RZ, 0xc0, !PT ;  /* 0xffff0000192b7812 */ /* 0x000fe200078ec0ff */
[C---:B------:R-:W-:Y:S01]  /*12b40*/  IMAD.U32 R25, R27.reuse, 0x10000, RZ ;  /* 0x000100001b197824 */ /* 0x040fe200078e00ff */
[----:B------:R-:W-:Y:S01]  /*12b50*/  SHF.L.U32 R46, R26, 0x10, RZ ;  /* 0x000000101a2e7819 */ /* 0x000fe200000006ff */
[----:B------:R-:W-:Y:S01]  /*12b60*/  @!P0 FADD.FTZ R30, -R30, -RZ ;  /* 0x800000ff1e1e8221 */ /* 0x000fe20000010100 */
[----:B------:R-:W-:Y:S01]  /*12b70*/  LOP3.LUT R26, R26, 0xffff0000, RZ, 0xc0, !PT ;  /* 0xffff00001a1a7812 */ /* 0x000fe200078ec0ff */
[----:B------:R-:W-:Y:S01]  /*12b80*/  @!P0 FADD.FTZ R28, -R28, -RZ ;  /* 0x800000ff1c1c8221 */ /* 0x000fe20000010100 */
[----:B------:R-:W-:Y:S01]  /*12b90*/  LOP3.LUT R27, R27, 0xffff0000, RZ, 0xc0, !PT ;  /* 0xffff00001b1b7812 */ /* 0x000fe200078ec0ff */
[----:B------:R-:W-:Y:S01]  /*12ba0*/  FMUL.FTZ R23, R44, R23 ;  /* 0x000000172c177220 */ /* 0x000fe20000410000 */
[----:B------:R-:W-:Y:S01]  /*12bb0*/  FMUL.FTZ R22, R31, R22 ;  /* 0x000000161f167220 */ /* 0x000fe20000410000 */
[----:B------:R-:W-:Y:S01]  /*12bc0*/  FMUL.FTZ R29, R26, R29 ;  /* 0x0000001d1a1d7220 */ /* 0x000fe20000410000 */
[C---:B----4-:R-:W-:Y:S01]  /*12bd0*/  LOP3.LUT R26, R32.reuse, 0xffff0000, RZ, 0xc0, !PT ;  /* 0xffff0000201a7812 */ /* 0x050fe200078ec0ff */
[----:B------:R-:W-:Y:S01]  /*12be0*/  FMUL.FTZ R30, R27, R30 ;  /* 0x0000001e1b1e7220 */ /* 0x000fe20000410000 */
[----:B------:R-:W-:Y:S01]  /*12bf0*/  SHF.L.U32 R27, R32, 0x10, RZ ;  /* 0x00000010201b7819 */ /* 0x000fe200000006ff */
[----:B------:R-:W-:Y:S01]  /*12c00*/  FMUL.FTZ R21, R24, R21 ;  /* 0x0000001518157220 */ /* 0x000fe20000410000 */
[----:B------:R-:W-:Y:S01]  /*12c10*/  @!P0 FADD.FTZ R41, -R41, -RZ ;  /* 0x800000ff29298221 */ /* 0x000fe20000010100 */
[C---:B------:R-:W-:Y:S01]  /*12c20*/  IMAD.U32 R24, R33.reuse, 0x10000, RZ ;  /* 0x0001000021187824 */ /* 0x040fe200078e00ff */
[----:B------:R-:W-:Y:S01]  /*12c30*/  LOP3.LUT R33, R33, 0xffff0000, RZ, 0xc0, !PT ;  /* 0xffff000021217812 */ /* 0x000fe200078ec0ff */
[----:B------:R-:W-:Y:S01]  /*12c40*/  FMUL.FTZ R43, R43, R42 ;  /* 0x0000002a2b2b7220 */ /* 0x000fe20000410000 */
[C---:B------:R-:W-:Y:S01]  /*12c50*/  SHF.L.U32 R32, R34.reuse, 0x10, RZ ;  /* 0x0000001022207819 */ /* 0x040fe200000006ff */
[----:B------:R-:W-:Y:S01]  /*12c60*/  FMUL.FTZ R25, R25, R28 ;  /* 0x0000001c19197220 */ /* 0x000fe20000410000 */
[----:B------:R-:W-:Y:S01]  /*12c70*/  LOP3.LUT R31, R34, 0xffff0000, RZ, 0xc0, !PT ;  /* 0xffff0000221f7812 */ /* 0x000fe200078ec0ff */
[----:B------:R-:W-:Y:S01]  /*12c80*/  FMUL.FTZ R46, R46, R41 ;  /* 0x000000292e2e7220 */ /* 0x000fe20000410000 */
[C---:B------:R-:W-:Y:S01]  /*12c90*/  LOP3.LUT R34, R35.reuse, 0xffff0000, RZ, 0xc0, !PT ;  /* 0xffff000023227812 */ /* 0x040fe200078ec0ff */
[----:B------:R-:W-:-:S02]  /*12ca0*/  IMAD.U32 R28, R35, 0x10000, RZ ;  /* 0x00010000231c7824 */ /* 0x000fc400078e00ff */
        /* <DEDUP_REMOVED lines=8> */
[----:B------:R-:W-:Y:S02]  /*12d30*/  F2FP.BF16.F32.PACK_AB R5, R5, R8 ;  /* 0x000000080505723e */ /* 0x000fe400000010ff */
[----:B------:R-:W-:-:S02]  /*12d40*/  F2FP.BF16.F32.PACK_AB R21, R33, R20 ;  /* 0x000000142115723e */ /* 0x000fc400000010ff */
[----:B------:R-:W-:Y:S02]  /*12d50*/  F2FP.BF16.F32.PACK_AB R22, R18, R19 ;  /* 0x000000131216723e */ /* 0x000fe400000010ff */
[----:B------:R-:W-:Y:S02]  /*12d60*/  F2FP.BF16.F32.PACK_AB R23, R30, R25 ;  /* 0x000000191e17723e */ /* 0x000fe400000010ff */
[----:B------:R-:W-:Y:S02]  /*12d70*/  MOV R20, R5 ;  /* 0x0000000500147202 */ /* 0x000fe40000000f00 */
.L_x_1907:
[----:B------:R-:W-:Y:S05]  /*12d80*/  BSYNC B0 ;  /* 0x0000000000007941 */ /* 0x000fea0003800000 */
.L_x_1906:
[----:B-----5:R1:W-:Y:S02]  /*12d90*/  STS.128 [R244+0x1800], R20 ;  /* 0x00180014f4007388 */ /* 0x0203e40000000c00 */
.L_x_1905:
[----:B------:R-:W-:Y:S05]  /*12da0*/  BSYNC B1 ;  /* 0x0000000000017941 */ /* 0x000fea0003800000 */
.L_x_1904:
        /* <DEDUP_REMOVED lines=10> */
[----:B------:R-:W-:Y:S02]  /*12e50*/  IMAD.MOV.U32 R4, RZ, RZ, 0x30 ;  /* 0x00000030ff047424 */ /* 0x000fe400078e00ff */
[----:B------:R-:W-:Y:S02]  /*12e60*/  IMAD.MOV.U32 R5, RZ, RZ, RZ ;  /* 0x000000ffff057224 */ /* 0x000fe400078e00ff */
[----:B------:R-:W-:Y:S01]  /*12e70*/  IMAD R7, R13, R4, 0x40 ;  /* 0x000000400d077424 */ /* 0x000fe200078e0204 */
[----:B------:R-:W-:-:S04]  /*12e80*/  MOV R4, R13 ;  /* 0x0000000d00047202 */ /* 0x000fc80000000f00 */
        /* <DEDUP_REMOVED lines=10> */
[----:B------:R2:W3:Y:S03]  /*12f30*/  LD.E.128 R24, desc[UR6][R8.64] ;  /* 0x0000000608187980 */ /* 0x0004e6000c101d00 */
[----:B------:R-:W-:-:S02]  /*12f40*/  LEA.HI.X R17, R7, R17, R5, 0x1, P1 ;  /* 0x0000001107117211 */ /* 0x000fc400008f0c05 */
[----:B------:R-:W-:-:S04]  /*12f50*/  IADD3 R5, P1, R4, R2, RZ ;  /* 0x0000000204057210 */ /* 0x000fc80007f3e0ff */
[----:B------:R-:W4:Y:S01]  /*12f60*/  LD.E.128 R16, desc[UR6][R16.64] ;  /* 0x0000000610107980 */ /* 0x000f22000c101d00 */
[----:B------:R-:W-:Y:S02]  /*12f70*/  LEA.HI.X.SX32 R3, R4, R3, 0x1, P1 ;  /* 0x0000000304037211 */ /* 0x000fe400008f0eff */
[----:B------:R-:W-:-:S04]  /*12f80*/  LEA R28, P1, R5, R36, 0x1 ;  /* 0x00000024051c7211 */ /* 0x000fc800078208ff */
[----:B------:R-:W-:-:S06]  /*12f90*/  LEA.HI.X R29, R5, R37, R3, 0x1, P1 ;  /* 0x00000025051d7211 */ /* 0x000fcc00008f0c03 */
[----:B------:R-:W4:Y:S01]  /*12fa0*/  LD.E.128 R28, desc[UR6][R28.64] ;  /* 0x000000061c1c7980 */ /* 0x000f22000c101d00 */
[C---:B-----5:R-:W-:Y:S01]  /*12fb0*/  IMAD.U32 R4, R20.reuse, 0x10000, RZ ;  /* 0x0001000014047824 */ /* 0x060fe200078e00ff */
[----:B------:R-:W-:Y:S01]  /*12fc0*/  LOP3.LUT R3, R20, 0xffff0000, RZ, 0xc0, !PT ;  /* 0xffff000014037812 */ /* 0x000fe200078ec0ff */
[C---:B--2---:R-:W-:Y:S01]  /*12fd0*/  IMAD.U32 R8, R22.reuse, 0x10000, RZ ;  /* 0x0001000016087824 */ /* 0x044fe200078e00ff */
[----:B------:R-:W-:Y:S02]  /*12fe0*/  LOP3.LUT R7, R22, 0xffff0000, RZ, 0xc0, !PT ;  /* 0xffff000016077812 */ /* 0x000fe400078ec0ff */
[C---:B------:R-:W-:Y:S02]  /*12ff0*/  LOP3.LUT R2, R21.reuse, 0xffff0000, RZ, 0xc0, !PT ;  /* 0xffff000015027812 */ /* 0x040fe400078ec0ff */
[----:B------:R-:W-:Y:S02]  /*13000*/  SHF.L.U32 R20, R21, 0x10, RZ ;  /* 0x0000001015147819 */ /* 0x000fe400000006ff */
[----:B------:R-:W-:-:S02]  /*13010*/  LOP3.LUT R5, R23, 0xffff0000, RZ, 0xc0, !PT ;  /* 0xffff000017057812 */ /* 0x000fc400078ec0ff */
[----:B------:R-:W-:Y:S01]  /*13020*/  SHF.L.U32 R22, R23, 0x10, RZ ;  /* 0x0000001017167819 */ /* 0x000fe200000006ff */
[C---:B---3--:R-:W-:Y:S01]  /*13030*/  IMAD.U32 R14, R24.reuse, 0x10000, RZ ;  /* 0x00010000180e7824 */ /* 0x048fe200078e00ff */
[----:B------:R-:W-:Y:S01]  /*13040*/  LOP3.LUT R13, R24, 0xffff0000, RZ, 0xc0, !PT ;  /* 0xffff0000180d7812 */ /* 0x000fe200078ec0ff */
[C---:B------:R-:W-:Y:S01]  /*13050*/  IMAD.U32 R23, R26.reuse, 0x10000, RZ ;  /* 0x000100001a177824 */ /* 0x040fe200078e00ff */
[C---:B------:R-:W-:Y:S02]  /*13060*/  SHF.L.U32 R9, R25.reuse, 0x10, RZ ;  /* 0x0000001019097819 */ /* 0x040fe400000006ff */
[----:B------:R-:W-:Y:S02]  /*13070*/  LOP3.LUT R24, R25, 0xffff0000, RZ, 0xc0, !PT ;  /* 0xffff000019187812 */ /* 0x000fe400078ec0ff */
[----:B------:R-:W-:Y:S01]  /*13080*/  LOP3.LUT R21, R26, 0xffff0000, RZ, 0xc0, !PT ;  /* 0xffff00001a157812 */ /* 0x000fe200078ec0ff */
[C---:B----4-:R-:W-:Y:S01]  /*13090*/  IMAD.U32 R25, R16.reuse, 0x10000, RZ ;  /* 0x0001000010197824 */ /* 0x050fe200078e00ff */
[----:B------:R-:W-:Y:S01]  /*130a0*/  LOP3.LUT R26, R16, 0xffff0000, RZ, 0xc0, !PT ;  /* 0xffff0000101a7812 */ /* 0x000fe200078ec0ff */
[C---:B------:R-:W-:Y:S01]  /*130b0*/  IMAD.U32 R34, R18.reuse, 0x10000, RZ ;  /* 0x0001000012227824 */ /* 0x040fe200078e00ff */
[----:B------:R-:W-:Y:S01]  /*130c0*/  SHF.L.U32 R16, R17, 0x10, RZ ;  /* 0x0000001011107819 */ /* 0x000fe200000006ff */
        /* <DEDUP_REMOVED lines=13> */
[----:B------:R-:W-:Y:S01]  /*131a0*/  @!P0 FADD.FTZ R36, -R36, -RZ ;  /* 0x800000ff24248221 */ /* 0x000fe20000010100 */
[----:B------:R-:W-:Y:S01]  /*131b0*/  FMUL.FTZ R25, R14, R25 ;  /* 0x000000190e197220 */ /* 0x000fe20000410000 */
[----:B------:R-:W-:Y:S01]  /*131c0*/  FMUL.FTZ R9, R9, R16 ;  /* 0x0000001009097220 */ /* 0x000fe20000410000 */
[----:B------:R-:W-:Y:S01]  /*131d0*/  FMUL.FTZ R32, R21, R32 ;  /* 0x0000002015207220 */ /* 0x000fe20000410000 */
[----:B------:R-:W-:Y:S01]  /*131e0*/  FMUL.FTZ R26, R13, R26 ;  /* 0x0000001a0d1a7220 */ /* 0x000fe20000410000 */
[----:B------:R-:W-:Y:S01]  /*131f0*/  FMUL.FTZ R15, R15, R18 ;  /* 0x000000120f0f7220 */ /* 0x000fe20000410000 */
[C---:B------:R-:W-:Y:S01]  /*13200*/  IMAD.U32 R16, R28.reuse, 0x10000, RZ ;  /* 0x000100001c107824 */ /* 0x040fe200078e00ff */
        /* <DEDUP_REMOVED lines=22> */
.L_x_1909:
[----:B------:R-:W-:Y:S05]  /*13370*/  BSYNC B0 ;  /* 0x0000000000007941 */ /* 0x000fea0003800000 */
.L_x_1908:
[----:B-----5:R1:W-:Y:S01]  /*13380*/  STS.128 [R244+0x3800], R20 ;  /* 0x00380014f4007388 */ /* 0x0203e20000000c00 */
[----:B------:R-:W-:Y:S05]  /*13390*/  BRA `(.L_x_1873) ;  /* 0x00000004006c7947 */ /* 0x000fea0003800000 */
.L_x_1847:
[----:B------:R-:W-:Y:S01]  /*133a0*/  IMAD.IADD R7, R240, 0x1, -R69 ;  /* 0x00000001f0077824 */ /* 0x000fe200078e0a45 */
[----:B------:R-:W-:Y:S01]  /*133b0*/  BSSY B0, `(.L_x_1910) ;  /* 0x000001a000007945 */ /* 0x000fe20003800000 */
[----:B------:R-:W-:Y:S01]  /*133c0*/  VIADD R0, R186, 0x10 ;  /* 0x00000010ba007836 */ /* 0x000fe20000000000 */
        /* <DEDUP_REMOVED lines=24> */
.L_x_1911:
[----:B------:R-:W-:Y:S05]  /*13550*/  BSYNC B0 ;  /* 0x0000000000007941 */ /* 0x000fea0003800000 */
.L_x_1910:
        /* <DEDUP_REMOVED lines=20> */
.L_x_1913:
[----:B------:R-:W-:Y:S05]  /*136a0*/  BSYNC B0 ;  /* 0x0000000000007941 */ /* 0x000fea0003800000 */
.L_x_1912:
        /* <DEDUP_REMOVED lines=20> */
.L_x_1915:
[----:B------:R-:W-:Y:S05]  /*137f0*/  BSYNC B0 ;  /* 0x0000000000007941 */ /* 0x000fea0003800000 */
.L_x_1914:
[----:B------:R-:W-:Y:S05]  /*13800*/  @P3 BRA `(.L_x_1873) ;  /* 0x0000000000503947 */ /* 0x000fea0003800000 */
[----:B------:R-:W-:Y:S01]  /*13810*/  ISETP.GE.AND P1, PT, R18, R79, PT ;  /* 0x0000004f1200720c */ /* 0x000fe20003f26270 */
[----:B------:R-:W-:Y:S02]  /*13820*/  IMAD.MOV.U32 R191, RZ, RZ, R193 ;  /* 0x000000ffffbf7224 */ /* 0x000fe400078e00c1 */
[----:B--2-4-:R-:W-:Y:S02]  /*13830*/  IMAD R2, R195, 0x30, RZ ;  /* 0x00000030c3027824 */ /* 0x014fe400078e02ff */
[----:B------:R-:W-:-:S05]  /*13840*/  IMAD.WIDE.U32 R194, R194, 0x30, R190 ;  /* 0x00000030c2c27825 */ /* 0x000fca00078e00be */
[----:B------:R-:W-:-:S03]  /*13850*/  IADD3 R3, R2, R195, RZ ;  /* 0x000000c302037210 */ /* 0x000fc60007ffe0ff */
        /* <DEDUP_REMOVED lines=15> */
.L_x_1873:
[----:B------:R-:W-:Y:S05]  /*13950*/  BSYNC B3 ;  /* 0x0000000000037941 */ /* 0x000fea0003800000 */
.L_x_1846:
[----:B------:R-:W-:Y:S01]  /*13960*/  VIADD R245, R55, 0xffffffff ;  /* 0xffffffff37f57836 */ /* 0x000fe20000000000 */
[----:B------:R-:W-:Y:S01]  /*13970*/  BSSY B0, `(.L_x_1916) ;  /* 0x000001f000007945 */ /* 0x000fe20003800000 */
[C---:B------:R-:W-:Y:S01]  /*13980*/  VIADD R14, R186.reuse, 0x40 ;  /* 0x00000040ba0e7836 */ /* 0x040fe20000000000 */
[----:B------:R-:W-:Y:S01]  /*13990*/  LOP3.LUT R246, R75, 0xff, RZ, 0xc0, !PT ;  /* 0x000000ff4bf67812 */ /* 0x000fe200078ec0ff */
[----:B-123-5:R-:W-:Y:S02]  /*139a0*/  IMAD.SHL.U32 R9, R245, 0x80, RZ ;  /* 0x00000080f5097824 */ /* 0x02efe400078e00ff */
[----:B------:R-:W-:Y:S02]  /*139b0*/  VIADD R8, R186, 0x50 ;  /* 0x00000050ba087836 */ /* 0x000fe40000000000 */
[----:B----4-:R-:W-:Y:S02]  /*139c0*/  IMAD.IADD R3, R70, 0x1, -R9 ;  /* 0x0000000146037824 */ /* 0x010fe400078e0a09 */
        /* <DEDUP_REMOVED lines=25> */
.L_x_1917:
[----:B------:R-:W-:Y:S05]  /*13b60*/  BSYNC B0 ;  /* 0x0000000000007941 */ /* 0x000fea0003800000 */
.L_x_1916:
[----:B------:R-:W-:Y:S04]  /*13b70*/  BSSY B0, `(.L_x_1918) ;  /* 0x0000015000007945 */ /* 0x000fe80003800000 */
[----:B------:R-:W-:Y:S05]  /*13b80*/  @P2 BRA `(.L_x_1919) ;  /* 0x00000000004c2947 */ /* 0x000fea0003800000 */
[C---:B-1----:R-:W-:Y:S02]  /*13b90*/  LOP3.LUT R4, R246.reuse, 0x1, RZ, 0xc0, !PT ;  /* 0x00000001f6047812 */ /* 0x042fe400078ec0ff */
[----:B------:R-:W-:Y:S02]  /*13ba0*/  LOP3.LUT P2, RZ, R246, 0x2, RZ, 0xc0, !PT ;  /* 0x00000002f6ff7812 */ /* 0x000fe4000784c0ff */
[----:B------:R-:W-:-:S13]  /*13bb0*/  ISETP.NE.U32.AND P4, PT, R4, 0x1, PT ;  /* 0x000000010400780c */ /* 0x000fda0003f85070 */
        /* <DEDUP_REMOVED lines=16> */
.L_x_1919:
[----:B------:R-:W-:Y:S05]  /*13cc0*/  BSYNC B0 ;  /* 0x0000000000007941 */ /* 0x000fea0003800000 */
.L_x_1918:
[----:B------:R-:W-:Y:S01]  /*13cd0*/  BSSY B0, `(.L_x_1920) ;  /* 0x0000019000007945 */ /* 0x000fe20003800000 */
[----:B------:R-:W-:Y:S02]  /*13ce0*/  ISETP.GE.AND P5, PT, R2, R3, PT ;  /* 0x000000030200720c */ /* 0x000fe40003fa6270 */
[----:B-12---:R-:W-:Y:S01]  /*13cf0*/  IADD3 R4, R186, 0x70, RZ ;  /* 0x00000070ba047810 */ /* 0x006fe20007ffe0ff */
[----:B------:R-:W-:Y:S05]  /*13d00*/  @P1 BRA `(.L_x_1921) ;  /* 0x0000000000541947 */ /* 0x000fea0003800000 */
[C---:B------:R-:W-:Y:S02]  /*13d10*/  LOP3.LUT R5, R246.reuse, 0x1, RZ, 0xc0, !PT ;  /* 0x00000001f6057812 */ /* 0x040fe400078ec0ff */
[----:B------:R-:W-:Y:S02]  /*13d20*/  LOP3.LUT P1, RZ, R246, 0x2, RZ, 0xc0, !PT ;  /* 0x00000002f6ff7812 */ /* 0x000fe4000782c0ff */
[----:B------:R-:W-:Y:S01]  /*13d30*/  ISETP.NE.U32.AND P2, PT, R5, 0x1, PT ;  /* 0x000000010500780c */ /* 0x000fe20003f45070 */
[C---:B------:R-:W-:Y:S01]  /*13d40*/  IMAD.SHL.U32 R5, R66.reuse, 0x20, RZ ;  /* 0x0000002042057824 */ /* 0x040fe200078e00ff */
[----:B------:R-:W-:-:S11]  /*13d50*/  SHF.L.U64.HI R16, R66, 0x5, R67 ;  /* 0x0000000542107819 */ /* 0x000fd60000010243 */
        /* <DEDUP_REMOVED lines=16> */
.L_x_1921:
[----:B------:R-:W-:Y:S05]  /*13e60*/  BSYNC B0 ;  /* 0x0000000000007941 */ /* 0x000fea0003800000 */
.L_x_1920:
[----:B------:R-:W-:Y:S01]  /*13e70*/  BSSY B0, `(.L_x_1922) ;  /* 0x000001b000007945 */ /* 0x000fe20003800000 */
[----:B------:R-:W-:-:S03]  /*13e80*/  ISETP.GE.AND P4, PT, R4, R3, PT ;  /* 0x000000030400720c */ /* 0x000fc60003f86270 */
[----:B------:R-:W-:Y:S10]  /*13e90*/  @P0 BRA `(.L_x_1923) ;  /* 0x0000000000600947 */ /* 0x000ff40003800000 */
[C---:B------:R-:W-:Y:S02]  /*13ea0*/  LOP3.LUT R5, R246.reuse, 0x1, RZ, 0xc0, !PT ;  /* 0x00000001f6057812 */ /* 0x040fe400078ec0ff */
[----:B------:R-:W-:Y:S02]  /*13eb0*/  LOP3.LUT P0, RZ, R246, 0x2, RZ, 0xc0, !PT ;  /* 0x00000002f6ff7812 */ /* 0x000fe4000780c0ff */
[----:B------:R-:W-:-:S11]  /*13ec0*/  ISETP.NE.U32.AND P1, PT, R5, 0x1, PT ;  /* 0x000000010500780c */ /* 0x000fd60003f25070 */
[----:B------:R-:W-:Y:S02]  /*13ed0*/  @P0 IMAD.MOV.U32 R184, RZ, RZ, R182 ;  /* 0x000000ffffb80224 */ /* 0x000fe400078e00b6 */
[----:B-1----:R-:W-:Y:S01]  /*13ee0*/  @!P1 MOV R18, R236 ;  /* 0x000000ec00129202 */ /* 0x002fe20000000f00 */
[----:B------:R-:W-:Y:S02]  /*13ef0*/  @!P1 IMAD.MOV.U32 R19, RZ, RZ, R235 ;  /* 0x000000ffff139224 */ /* 0x000fe400078e00eb */
[----:B------:R-:W-:Y:S02]  /*13f00*/  @P0 IMAD R5, R67, 0x30, RZ ;  /* 0x0000003043050824 */ /* 0x000fe400078e02ff */
[----:B------:R-:W-:-:S04]  /*13f10*/  @P0 IMAD.WIDE.U32 R16, R66, 0x30, R184 ;  /* 0x0000003042100825 */ /* 0x000fc800078e00b8 */
        /* <DEDUP_REMOVED lines=16> */
.L_x_1923:
[----:B------:R-:W-:Y:S05]  /*14020*/  BSYNC B0 ;  /* 0x0000000000007941 */ /* 0x000fea0003800000 */
.L_x_1922:
[----:B------:R-:W-:Y:S04]  /*14030*/  BSSY B0, `(.L_x_1924) ;  /* 0x0000017000007945 */ /* 0x000fe80003800000 */
[----:B------:R-:W-:Y:S05]  /*14040*/  @P3 BRA `(.L_x_1925) ;  /* 0x0000000000543947 */ /* 0x000fea0003800000 */
[C---:B------:R-:W-:Y:S02]  /*14050*/  LOP3.LUT R5, R246.reuse, 0x1, RZ, 0xc0, !PT ;  /* 0x00000001f6057812 */ /* 0x040fe400078ec0ff */
[----:B------:R-:W-:Y:S02]  /*14060*/  LOP3.LUT P0, RZ, R246, 0x2, RZ, 0xc0, !PT ;  /* 0x00000002f6ff7812 */ /* 0x000fe4000780c0ff */
[----:B------:R-:W-:Y:S01]  /*14070*/  ISETP.NE.U32.AND P1, PT, R5, 0x1, PT ;  /* 0x000000010500780c */ /* 0x000fe20003f25070 */
[C---:B------:R-:W-:Y:S01]  /*14080*/  IMAD.SHL.U32 R5, R66.reuse, 0x40, RZ ;  /* 0x0000004042057824 */ /* 0x040fe200078e00ff */
[----:B------:R-:W-:-:S09]  /*14090*/  SHF.L.U64.HI R16, R66, 0x6, R67 ;  /* 0x0000000642107819 */ /* 0x000fd20000010243 */
[C---:B------:R-:W-:Y:S02]  /*140a0*/  @P0 IADD3 R13, P2, R5.reuse, R182, RZ ;  /* 0x000000b6050d0210 */ /* 0x040fe40007f5e0ff */
[----:B-12---:R-:W-:-:S03]  /*140b0*/  @!P1 LEA R18, P3, R5, R236, 0x1 ;  /* 0x000000ec05129211 */ /* 0x006fc600078608ff */
        /* <DEDUP_REMOVED lines=14> */
.L_x_1925:
[----:B------:R-:W-:Y:S05]  /*141a0*/  BSYNC B0 ;  /* 0x0000000000007941 */ /* 0x000fea0003800000 */
.L_x_1924:
[----:B------:R-:W-:Y:S04]  /*141b0*/  BSSY B0, `(.L_x_1926) ;  /* 0x000001b000007945 */ /* 0x000fe80003800000 */
[----:B------:R-:W-:Y:S05]  /*141c0*/  @P6 BRA `(.L_x_1927) ;  /* 0x0000000000646947 */ /* 0x000fea0003800000 */
[C---:B------:R-:W-:Y:S02]  /*141d0*/  LOP3.LUT R5, R246.reuse, 0x1, RZ, 0xc0, !PT ;  /* 0x00000001f6057812 */ /* 0x040fe400078ec0ff */
[----:B------:R-:W-:Y:S02]  /*141e0*/  LOP3.LUT P0, RZ, R246, 0x2, RZ, 0xc0, !PT ;  /* 0x00000002f6ff7812 */ /* 0x000fe4000780c0ff */
[----:B------:R-:W-:-:S11]  /*141f0*/  ISETP.NE.U32.AND P1, PT, R5, 0x1, PT ;  /* 0x000000010500780c */ /* 0x000fd60003f25070 */
[----:B---3--:R-:W-:Y:S02]  /*14200*/  @P0 IMAD.MOV.U32 R16, RZ, RZ, R182 ;  /* 0x000000ffff100224 */ /* 0x008fe400078e00b6 */
[----:B------:R-:W-:Y:S01]  /*14210*/  @P0 IMAD.MOV.U32 R17, RZ, RZ, R185 ;  /* 0x000000ffff110224 */ /* 0x000fe200078e00b9 */
[----:B-12---:R-:W-:Y:S01]  /*14220*/  @!P1 MOV R18, R236 ;  /* 0x000000ec00129202 */ /* 0x006fe20000000f00 */
        /* <DEDUP_REMOVED lines=19> */
.L_x_1927:
[----:B------:R-:W-:Y:S05]  /*14360*/  BSYNC B0 ;  /* 0x0000000000007941 */ /* 0x000fea0003800000 */
.L_x_1926:
[----:B------:R-:W-:Y:S04]  /*14370*/  BSSY B0, `(.L_x_1928) ;  /* 0x000001b000007945 */ /* 0x000fe80003800000 */
[----:B------:R-:W-:Y:S05]  /*14380*/  @P5 BRA `(.L_x_1929) ;  /* 0x0000000000645947 */ /* 0x000fea0003800000 */
[C---:B------:R-:W-:Y:S02]  /*14390*/  LOP3.LUT R5, R246.reuse, 0x1, RZ, 0xc0, !PT ;  /* 0x00000001f6057812 */ /* 0x040fe400078ec0ff */
[----:B------:R-:W-:Y:S02]  /*143a0*/  LOP3.LUT P0, RZ, R246, 0x2, RZ, 0xc0, !PT ;  /* 0x00000002f6ff7812 */ /* 0x000fe4000780c0ff */
[----:B------:R-:W-:-:S11]  /*143b0*/  ISETP.NE.U32.AND P1, PT, R5, 0x1, PT ;  /* 0x000000010500780c */ /* 0x000fd60003f25070 */
[----:B---3--:R-:W-:Y:S02]  /*143c0*/  @P0 IMAD.MOV.U32 R16, RZ, RZ, R182 ;  /* 0x000000ffff100224 */ /* 0x008fe400078e00b6 */
[----:B------:R-:W-:Y:S01]  /*143d0*/  @P0 IMAD.MOV.U32 R17, RZ, RZ, R185 ;  /* 0x000000ffff110224 */ /* 0x000fe200078e00b9 */
[----:B-12-4-:R-:W-:Y:S01]  /*143e0*/  @!P1 MOV R18, R236 ;  /* 0x000000ec00129202 */ /* 0x016fe20000000f00 */
        /* <DEDUP_REMOVED lines=19> */
.L_x_1929:
[----:B------:R-:W-:Y:S05]  /*14520*/  BSYNC B0 ;  /* 0x0000000000007941 */ /* 0x000fea0003800000 */
.L_x_1928:
[----:B------:R-:W-:Y:S04]  /*14530*/  BSSY B0, `(.L_x_1930) ;  /* 0x000001b000007945 */ /* 0x000fe80003800000 */
[----:B------:R-:W-:Y:S05]  /*14540*/  @P4 BRA `(.L_x_1931) ;  /* 0x0000000000644947 */ /* 0x000fea0003800000 */
[C---:B------:R-:W-:Y:S01]  /*14550*/  LOP3.LUT R5, R246.reuse, 0x1, RZ, 0xc0, !PT ;  /* 0x00000001f6057812 */ /* 0x040fe200078ec0ff */
[----:B---3--:R-:W-:Y:S01]  /*14560*/  IMAD.MOV.U32 R16, RZ, RZ, R182 ;  /* 0x000000ffff107224 */ /* 0x008fe200078e00b6 */
[----:B------:R-:W-:Y:S01]  /*14570*/  LOP3.LUT P0, RZ, R246, 0x2, RZ, 0xc0, !PT ;  /* 0x00000002f6ff7812 */ /* 0x000fe2000780c0ff */
[----:B------:R-:W-:Y:S01]  /*14580*/  IMAD.MOV.U32 R17, RZ, RZ, R185 ;  /* 0x000000ffff117224 */ /* 0x000fe200078e00b9 */
[----:B------:R-:W-:Y:S01]  /*14590*/  ISETP.NE.U32.AND P1, PT, R5, 0x1, PT ;  /* 0x000000010500780c */ /* 0x000fe20003f25070 */
[----:B------:R-:W-:Y:S02]  /*145a0*/  IMAD R5, R67, 0x70, RZ ;  /* 0x0000007043057824 */ /* 0x000fe400078e02ff */
[----:B------:R-:W-:-:S05]  /*145b0*/  IMAD.WIDE.U32 R16, R66, 0x70, R16 ;  /* 0x0000007042107825 */ /* 0x000fca00078e0010 */
[----:B------:R-:W-:-:S03]  /*145c0*/  IADD3 R5, R17, R5, RZ ;  /* 0x0000000511057210 */ /* 0x000fc60007ffe0ff */
[C---:B-12-4-:R-:W-:Y:S02]  /*145d0*/  @P0 LEA R20, P2, R16.reuse, R188, 0x1 ;  /* 0x000000bc10140211 */ /* 0x056fe400078408ff */
        /* <DEDUP_REMOVED lines=16> */
.L_x_1931:
[----:B------:R-:W-:Y:S05]  /*146e0*/  BSYNC B0 ;  /* 0x0000000000007941 */ /* 0x000fea0003800000 */
.L_x_1930:
[----:B------:R-:W0:Y:S01]  /*146f0*/  LDGDEPBAR ;  /* 0x00000000000079af */ /* 0x000e220000000000 */
[-C--:B------:R-:W-:Y:S01]  /*14700*/  ISETP.GE.AND P3, PT, R0, R3.reuse, PT ;  /* 0x000000030000720c */ /* 0x080fe20003f66270 */
[----:B------:R-:W-:Y:S01]  /*14710*/  IMAD.SHL.U32 R73, R73, 0x40, RZ ;  /* 0x0000004049497824 */ /* 0x000fe200078e00ff */
[-C--:B------:R-:W-:Y:S01]  /*14720*/  ISETP.GE.AND P1, PT, R186, R3.reuse, PT ;  /* 0x00000003ba00720c */ /* 0x080fe20003f26270 */
[----:B------:R1:W5:Y:S01]  /*14730*/  LD.E R0, desc[UR6][R10.64+0x188] ;  /* 0x000188060a007980 */ /* 0x000362000c101900 */
[----:B------:R-:W-:Y:S01]  /*14740*/  LEA.HI R5, R72, R72, RZ, 0x1 ;  /* 0x0000004848057211 */ /* 0x000fe200078f08ff */
[----:B------:R-:W-:Y:S01]  /*14750*/  BSSY B0, `(.L_x_1932) ;  /* 0x000001c000007945 */ /* 0x000fe20003800000 */
[-C--:B------:R-:W-:Y:S01]  /*14760*/  ISETP.GE.AND P0, PT, R6, R3.reuse, PT ;  /* 0x000000030600720c */ /* 0x080fe20003f06270 */
[----:B------:R-:W-:Y:S01]  /*14770*/  IMAD.SHL.U32 R6, R71, 0x40, RZ ;  /* 0x0000004047067824 */ /* 0x000fe200078e00ff */
[----:B------:R-:W-:Y:S02]  /*14780*/  LOP3.LUT R5, R5, 0xfffffffe, RZ, 0xc0, !PT ;  /* 0xfffffffe05057812 */ /* 0x000fe400078ec0ff */
[----:B------:R-:W-:-:S02]  /*14790*/  ISETP.GE.AND P6, PT, R12, R3, PT ;  /* 0x000000030c00720c */ /* 0x000fc40003fc6270 */
[-C--:B------:R-:W-:Y:S01]  /*147a0*/  ISETP.GE.AND P5, PT, R14, R3.reuse, PT ;  /* 0x000000030e00720c */ /* 0x080fe20003fa6270 */
[----:B------:R-:W-:Y:S01]  /*147b0*/  IMAD.IADD R72, R72, 0x1, -R5 ;  /* 0x0000000148487824 */ /* 0x000fe200078e0a05 */
[----:B------:R-:W-:Y:S01]  /*147c0*/  ISETP.GE.AND P4, PT, R8, R3, PT ;  /* 0x000000030800720c */ /* 0x000fe20003f86270 */
        /* <DEDUP_REMOVED lines=20> */
.L_x_1933:
[----:B------:R-:W-:Y:S05]  /*14910*/  BSYNC B0 ;  /* 0x0000000000007941 */ /* 0x000fea0003800000 */
.L_x_1932:
[----:B------:R1:W-:Y:S01]  /*14920*/  @P3 STS.128 [R244+0xc800], RZ ;  /* 0x00c800fff4003388 */ /* 0x0003e20000000c00 */
[----:B------:R-:W-:Y:S03]  /*14930*/  BSSY B0, `(.L_x_1934) ;  /* 0x0000014000007945 */ /* 0x000fe60003800000 */
[----:B------:R1:W-:Y:S01]  /*14940*/  @P3 STS.128 [R244+0x10800], RZ ;  /* 0x010800fff4003388 */ /* 0x0003e20000000c00 */
[----:B------:R-:W-:Y:S05]  /*14950*/  @P3 BRA `(.L_x_1935) ;  /* 0x0000000000443947 */ /* 0x000fea0003800000 */
[C---:B------:R-:W-:Y:S02]  /*14960*/  LOP3.LUT R5, R246.reuse, 0x1, RZ, 0xc0, !PT ;  /* 0x00000001f6057812 */ /* 0x040fe400078ec0ff */
[----:B------:R-:W-:Y:S02]  /*14970*/  LOP3.LUT P2, RZ, R246, 0x2, RZ, 0xc0, !PT ;  /* 0x00000002f6ff7812 */ /* 0x000fe4000784c0ff */
[----:B------:R-:W-:-:S13]  /*14980*/  ISETP.NE.U32.AND P3, PT, R5, 0x1, PT ;  /* 0x000000010500780c */ /* 0x000fda0003f65070 */
[----:B------:R-:W-:-:S04]  /*14990*/  @!P3 LEA R14, P1, R230, R156, 0x1 ;  /* 0x0000009ce60eb211 */ /* 0x000fc800078208ff */
[C---:B------:R-:W-:Y:S02]  /*149a0*/  @!P3 LEA.HI.X R15, R230.reuse, R157, R231, 0x1, P1 ;  /* 0x0000009de60fb211 */ /* 0x040fe400008f0ce7 */
[----:B-1----:R-:W-:-:S03]  /*149b0*/  @P2 LEA R12, P1, R230, R156, 0x1 ;  /* 0x0000009ce60c2211 */ /* 0x002fc600078208ff */
        /* <DEDUP_REMOVED lines=11> */
.L_x_1935:
[----:B------:R-:W-:Y:S05]  /*14a70*/  BSYNC B0 ;  /* 0x0000000000007941 */ /* 0x000fea0003800000 */
.L_x_1934:
[----:B------:R1:W-:Y:S01]  /*14a80*/  @P0 STS.128 [R244+0xd000], RZ ;  /* 0x00d000fff4000388 */ /* 0x0003e20000000c00 */
[----:B------:R-:W-:Y:S01]  /*14a90*/  ISETP.GE.AND P3, PT, R2, R3, PT ;  /* 0x000000030200720c */ /* 0x000fe20003f66270 */
[----:B------:R-:W-:Y:S01]  /*14aa0*/  IMAD.SHL.U32 R186, R186, 0x8, RZ ;  /* 0x00000008baba7824 */ /* 0x000fe200078e00ff */
[----:B------:R-:W-:Y:S01]  /*14ab0*/  LOP3.LUT R5, R6, 0x1c0, RZ, 0xc0, !PT ;  /* 0x000001c006057812 */ /* 0x000fe200078ec0ff */
[----:B------:R1:W-:Y:S01]  /*14ac0*/  @P0 STS.128 [R244+0x11000], RZ ;  /* 0x011000fff4000388 */ /* 0x0003e20000000c00 */
[----:B------:R-:W-:Y:S01]  /*14ad0*/  IMAD.SHL.U32 R2, R72, 0x8, RZ ;  /* 0x0000000848027824 */ /* 0x000fe200078e00ff */
[----:B------:R-:W-:Y:S01]  /*14ae0*/  LOP3.LUT R73, R73, 0x1c0, RZ, 0xc0, !PT ;  /* 0x000001c049497812 */ /* 0x000fe200078ec0ff */
[----:B------:R-:W-:Y:S01]  /*14af0*/  IMAD.SHL.U32 R8, R74, 0x40, RZ ;  /* 0x000000404a087824 */ /* 0x000fe200078e00ff */
[----:B------:R-:W-:Y:S01]  /*14b00*/  LOP3.LUT R186, R5, 0x8, R186, 0xf8, !PT ;  /* 0x0000000805ba7812 */ /* 0x000fe200078ef8ba */
[----:B------:R-:W-:Y:S01]  /*14b10*/  BSSY B0, `(.L_x_1936) ;  /* 0x000001c000007945 */ /* 0x000fe20003800000 */
[----:B------:R-:W-:-:S02]  /*14b20*/  LOP3.LUT R2, R73, 0x8, R2, 0xf8, !PT ;  /* 0x0000000849027812 */ /* 0x000fc400078ef802 */
[----:B------:R-:W-:Y:S02]  /*14b30*/  LOP3.LUT R8, R8, 0xfffffe00, RZ, 0xc0, !PT ;  /* 0xfffffe0008087812 */ /* 0x000fe400078ec0ff */
[----:B------:R-:W-:Y:S02]  /*14b40*/  SHF.R.U32.HI R5, RZ, 0x3, R5 ;  /* 0x00000003ff057819 */ /* 0x000fe40000011605 */
[----:B------:R-:W-:Y:S01]  /*14b50*/  SHF.R.U32.HI R73, RZ, 0x3, R73 ;  /* 0x00000003ff497819 */ /* 0x000fe20000011649 */
[----:B------:R-:W-:Y:S01]  /*14b60*/  IMAD R229, R59, 0x400, R8 ;  /* 0x000004003be57824 */ /* 0x000fe200078e0208 */
[----:B------:R-:W-:Y:S02]  /*14b70*/  LOP3.LUT R5, R186, R5, RZ, 0x3c, !PT ;  /* 0x00000005ba057212 */ /* 0x000fe400078e3cff */
[----:B------:R-:W-:Y:S01]  /*14b80*/  LOP3.LUT R2, R2, R73, RZ, 0x3c, !PT ;  /* 0x0000004902027212 */ /* 0x000fe200078e3cff */
[----:B------:R-:W-:Y:S06]  /*14b90*/  @P0 BRA `(.L_x_1937) ;  /* 0x00000000004c0947 */ /* 0x000fec0003800000 */
[C---:B------:R-:W-:Y:S02]  /*14ba0*/  LOP3.LUT R6, R246.reuse, 0x1, RZ, 0xc0, !PT ;  /* 0x00000001f6067812 */ /* 0x040fe400078ec0ff */
[----:B------:R-:W-:Y:S02]  /*14bb0*/  LOP3.LUT P1, RZ, R246, 0x2, RZ, 0xc0, !PT ;  /* 0x00000002f6ff7812 */ /* 0x000fe4000782c0ff */
[----:B------:R-:W-:Y:S01]  /*14bc0*/  ISETP.NE.U32.AND P2, PT, R6, 0x1, PT ;  /* 0x000000010600780c */ /* 0x000fe20003f45070 */
[C---:B------:R-:W-:Y:S01]  /*14bd0*/  IMAD.SHL.U32 R6, R64.reuse, 0x20, RZ ;  /* 0x0000002040067824 */ /* 0x040fe200078e00ff */
[----:B------:R-:W-:-:S11]  /*14be0*/  SHF.L.U64.HI R7, R64, 0x5, R65 ;  /* 0x0000000540077819 */ /* 0x000fd60000010241 */
[----:B-1----:R-:W-:-:S04]  /*14bf0*/  @!P2 LEA R14, P0, R6, R156, 0x1 ;  /* 0x0000009c060ea211 */ /* 0x002fc800078008ff */
        /* <DEDUP_REMOVED lines=13> */
.L_x_1937:
[----:B------:R-:W-:Y:S05]  /*14cd0*/  BSYNC B0 ;  /* 0x0000000000007941 */ /* 0x000fea0003800000 */
.L_x_1936:
        /* <DEDUP_REMOVED lines=14> */
[----:B-1----:R-:W-:-:S04]  /*14dc0*/  @!P2 IMAD.WIDE.U32 R12, R64, 0x60, R156 ;  /* 0x00000060400ca825 */ /* 0x002fc800078e009c */
        /* <DEDUP_REMOVED lines=13> */
.L_x_1939:
[----:B------:R-:W-:Y:S05]  /*14ea0*/  BSYNC B0 ;  /* 0x0000000000007941 */ /* 0x000fea0003800000 */
.L_x_1938:
        /* <DEDUP_REMOVED lines=10> */
[C---:B------:R-:W-:Y:S02]  /*14f50*/  @!P5 LEA R12, P6, R3.reuse, R156, 0x1 ;  /* 0x0000009c030cd211 */ /* 0x040fe400078c08ff */
        /* <DEDUP_REMOVED lines=12> */
.L_x_1941:
[----:B------:R-:W-:Y:S05]  /*15020*/  BSYNC B0 ;  /* 0x0000000000007941 */ /* 0x000fea0003800000 */
.L_x_1940:
        /* <DEDUP_REMOVED lines=23> */
.L_x_1943:
[----:B------:R-:W-:Y:S05]  /*151a0*/  BSYNC B0 ;  /* 0x0000000000007941 */ /* 0x000fea0003800000 */
.L_x_1942:
        /* <DEDUP_REMOVED lines=23> */
.L_x_1945:
[----:B------:R-:W-:Y:S05]  /*15320*/  BSYNC B0 ;  /* 0x0000000000007941 */ /* 0x000fea0003800000 */
.L_x_1944:
        /* <DEDUP_REMOVED lines=23> */
.L_x_1947:
[----:B------:R-:W-:Y:S05]  /*154a0*/  BSYNC B0 ;  /* 0x0000000000007941 */ /* 0x000fea0003800000 */
.L_x_1946:
[----:B------:R-:W-:Y:S01]  /*154b0*/  LDSM.16.M88.4 R124, [R229] ;  /* 0x00000000e57c783b */ /* 0x000fe20000000200 */
[----:B------:R-:W-:Y:S01]  /*154c0*/  R2P PR, R71, 0x6 ;  /* 0x0000000647007804 */ /* 0x000fe20000000000 */
[C---:B------:R-:W-:Y:S01]  /*154d0*/  VIADD R3, R228.reuse, 0x4000 ;  /* 0x00004000e4037836 */ /* 0x040fe20000000000 */
[----:B------:R-:W-:Y:S01]  /*154e0*/  BSSY B1, `(.L_x_1948) ;  /* 0x0000256000017945 */ /* 0x000fe20003800000 */
[----:B------:R-:W3:Y:S01]  /*154f0*/  LDSM.16.M88.4 R80, [R228+0x4000] ;  /* 0x00400000e450783b */ /* 0x000ee20000000200 */
[----:B------:R-:W-:Y:S02]  /*15500*/  VIADD R226, R228, 0x4020 ;  /* 0x00004020e4e27836 */ /* 0x000fe40000000000 */
[--C-:B------:R-:W-:Y:S01]  /*15510*/  IMAD R227, R56, 0x2, R229.reuse ;  /* 0x0000000238e37824 */ /* 0x100fe200078e02e5 */
[----:B------:R-:W3:Y:S01]  /*15520*/  LDSM.16.M88.4 R72, [R228+0x4800] ;  /* 0x00480000e448783b */ /* 0x000ee20000000200 */
[C---:B------:R-:W-:Y:S02]  /*15530*/  IMAD R225, R54.reuse, 0x2, R229 ;  /* 0x0000000236e17824 */ /* 0x040fe400078e02e5 */
[----:B------:R-:W-:Y:S01]  /*15540*/  IMAD R224, R54, 0x2, R227 ;  /* 0x0000000236e07824 */ /* 0x000fe200078e02e3 */
[----:B------:R-:W3:Y:S01]  /*15550*/  LDSM.16.M88.4 R60, [R228+0x5000] ;  /* 0x00500000e43c783b */ /* 0x000ee20000000200 */
[----:B------:R-:W-:-:S02]  /*15560*/  IMAD.SHL.U32 R57, R57, 0x2, RZ ;  /* 0x0000000239397824 */ /* 0x000fc400078e00ff */
[----:B------:R-:W-:Y:S01]  /*15570*/  @P1 VIADD R226, R3, 0xffffffe0 ;  /* 0xffffffe003e21836 */ /* 0x000fe20000000000 */
[----:B------:R-:W3:Y:S01]  /*15580*/  LDSM.16.M88.4 R44, [R228+0x5800] ;  /* 0x00580000e42c783b */ /* 0x000ee20000000200 */
[----:B------:R-:W-:Y:S02]  /*15590*/  IMAD.MOV.U32 R3, RZ, RZ, 0x40 ;  /* 0x00000040ff037424 */ /* 0x000fe400078e00ff */
[C---:B------:R-:W-:Y:S01]  /*155a0*/  VIADD R218, R226.reuse, 0x800 ;  /* 0x00000800e2da7836 */ /* 0x040fe20000000000 */
[----:B------:R-:W3:Y:S01]  /*155b0*/  LDSM.16.M88.4 R36, [R228+0x6000] ;  /* 0x00600000e424783b */ /* 0x000ee20000000200 */
[C---:B------:R-:W-:Y:S01]  /*155c0*/  VIADD R217, R226.reuse, 0x1000 ;  /* 0x00001000e2d97836 */ /* 0x040fe20000000000 */
[----:B------:R-:W-:Y:S01]  /*155d0*/  SEL R3, R3, 0xffffffc0, !P2 ;  /* 0xffffffc003037807 */ /* 0x000fe20005000000 */
[C---:B------:R-:W-:Y:S01]  /*155e0*/  VIADD R216, R226.reuse, 0x1800 ;  /* 0x00001800e2d87836 */ /* 0x040fe20000000000 */
[----:B------:R-:W3:Y:S01]  /*155f0*/  LDSM.16.M88.4 R28, [R228+0x6800] ;  /* 0x00680000e41c783b */ /* 0x000ee20000000200 */
[----:B------:R-:W-:-:S02]  /*15600*/  VIADD R215, R226, 0x2000 ;  /* 0x00002000e2d77836 */ /* 0x000fc40000000000 */
[----:B------:R-:W-:Y:S01]  /*15610*/  IMAD.IADD R222, R228, 0x1, R3 ;  /* 0x00000001e4de7824 */ /* 0x000fe200078e0203 */
[----:B-12-4-:R-:W1:Y:S01]  /*15620*/  LDSM.16.M88.4 R20, [R228+0x7000] ;  /* 0x00700000e414783b */ /* 0x016e620000000200 */
[----:B------:R-:W-:Y:S01]  /*15630*/  IMAD.IADD R211, R3, 0x1, R226 ;  /* 0x0000000103d37824 */ /* 0x000fe200078e02e2 */
[----:B------:R-:W-:Y:S01]  /*15640*/  SHF.R.S32.HI R3, RZ, 0x1f, R68 ;  /* 0x0000001fff037819 */ /* 0x000fe20000011444 */
[C---:B------:R-:W-:Y:S01]  /*15650*/  VIADD R214, R226.reuse, 0x2800 ;  /* 0x00002800e2d67836 */ /* 0x040fe20000000000 */
[----:B------:R-:W2:Y:S01]  /*15660*/  LDSM.16.M88.4 R88, [R228+0x7800] ;  /* 0x00780000e458783b */ /* 0x000ea20000000200 */
[C---:B------:R-:W-:Y:S01]  /*15670*/  VIADD R213, R226.reuse, 0x3000 ;  /* 0x00003000e2d57836 */ /* 0x040fe20000000000 */
[----:B------:R-:W-:Y:S01]  /*15680*/  LEA.HI R3, R3, R68, RZ, 0x2 ;  /* 0x0000004403037211 */ /* 0x000fe200078f10ff */
[C---:B------:R-:W-:Y:S01]  /*15690*/  VIADD R212, R226.reuse, 0x3800 ;  /* 0x00003800e2d47836 */ /* 0x040fe20000000000 */
[----:B------:R-:W-:Y:S01]  /*156a0*/  LDSM.16.M88.4 R4, [R227] ;  /* 0x00000000e304783b */ /* 0x000fe20000000200 */
[C---:B------:R-:W-:Y:S01]  /*156b0*/  VIADD R210, R226.reuse, 0x4000 ;  /* 0x00004000e2d27836 */ /* 0x040fe20000000000 */
[----:B------:R-:W-:Y:S01]  /*156c0*/  SHF.R.S32.HI R52, RZ, 0x2, R3 ;  /* 0x00000002ff347819 */ /* 0x000fe20000011403 */
[----:B------:R-:W-:Y:S01]  /*156d0*/  VIADD R209, R226, 0x4800 ;  /* 0x00004800e2d17836 */ /* 0x000fe20000000000 */
[----:B---3--:R-:W3:Y:S01]  /*156e0*/  LDSM.16.M88.4 R16, [R226] ;  /* 0x00000000e210783b */ /* 0x008ee20000000200 */
[----:B------:R-:W-:Y:S01]  /*156f0*/  LOP3.LUT R3, R2, R8, RZ, 0xfc, !PT ;  /* 0x0000000802037212 */ /* 0x000fe200078efcff */
[----:B------:R-:W-:Y:S01]  /*15700*/  VIADD R208, R226, 0x5000 ;  /* 0x00005000e2d07836 */ /* 0x000fe20000000000 */
[----:B------:R-:W-:Y:S01]  /*15710*/  HMMA.16816.F32.BF16 R84, R124, R80, RZ ;  /* 0x000000507c54723c */ /* 0x000fe200000418ff */
[----:B------:R-:W4:Y:S01]  /*15720*/  LDSM.16.M88.4 R96, [R226+0x800] ;  /* 0x00080000e260783b */ /* 0x000f220000000200 */
[----:B------:R-:W-:-:S02]  /*15730*/  IMAD R52, R59, 0x10, R52 ;  /* 0x000000103b347824 */ /* 0x000fc400078e0234 */
[----:B------:R-:W-:Y:S01]  /*15740*/  VIADD R207, R226, 0x5800 ;  /* 0x00005800e2cf7836 */ /* 0x000fe20000000000 */
[----:B------:R-:W4:Y:S01]  /*15750*/  LDSM.16.M88.4 R12, [R226+0x1000] ;  /* 0x00100000e20c783b */ /* 0x000f220000000200 */
[C---:B------:R-:W-:Y:S01]  /*15760*/  HMMA.16816.F32.BF16 R80, R124.reuse, R82, RZ ;  /* 0x000000527c50723c */ /* 0x040fe200000418ff */
[----:B------:R-:W-:Y:S01]  /*15770*/  IADD3 R69, R52, 0x1, R69 ;  /* 0x0000000134457810 */ /* 0x000fe20007ffe045 */
[C---:B------:R-:W-:Y:S01]  /*15780*/  VIADD R206, R226.reuse, 0x6000 ;  /* 0x00006000e2ce7836 */ /* 0x040fe20000000000 */
[----:B------:R-:W4:Y:S01]  /*15790*/  LDSM.16.M88.4 R92, [R226+0x1800] ;  /* 0x00180000e25c783b */ /* 0x000f220000000200 */
[----:B------:R-:W-:Y:S01]  /*157a0*/  LOP3.LUT R52, R57, 0x6, RZ, 0xc0, !PT ;  /* 0x0000000639347812 */ /* 0x000fe200078ec0ff */
[----:B------:R-:W-:Y:S01]  /*157b0*/  VIADD R205, R226, 0x6800 ;  /* 0x00006800e2cd7836 */ /* 0x000fe20000000000 */
[----:B------:R-:W-:Y:S01]  /*157c0*/  HMMA.16816.F32.BF16 R76, R124, R72, RZ ;  /* 0x000000487c4c723c */ /* 0x000fe200000418ff */
[----:B------:R-:W4:Y:S01]  /*157d0*/  LDSM.16.M88.4 R104, [R226+0x2000] ;  /* 0x00200000e268783b */ /* 0x000f220000000200 */
[----:B------:R-:W-:Y:S01]  /*157e0*/  IADD3 R69, R70, R69, -R240 ;  /* 0x0000004546457210 */ /* 0x000fe20007ffe8f0 */
[----:B------:R-:W-:-:S02]  /*157f0*/  IMAD.IADD R53, R9, 0x1, R52 ;  /* 0x0000000109357824 */ /* 0x000fc400078e0234 */
[----:B------:R-:W-:Y:S01]  /*15800*/  LDSM.16.M88.4 R100, [R226+0x3800] ;  /* 0x00380000e264783b */ /* 0x000fe20000000200 */
[C---:B------:R-:W-:Y:S01]  /*15810*/  HMMA.16816.F32.BF16 R64, R124.reuse, R60, RZ ;  /* 0x0000003c7c40723c */ /* 0x040fe200000418ff */
[C---:B------:R-:W-:Y:S02]  /*15820*/  VIADD R52, R53.reuse, 0x1 ;  /* 0x0000000135347836 */ /* 0x040fe40000000000 */
[----:B------:R-:W-:Y:S01]  /*15830*/  LDSM.16.M88.4 R116, [R222+0x5000] ;  /* 0x00500000de74783b */ /* 0x000fe20000000200 */
[----:B------:R-:W-:Y:S02]  /*15840*/  VIADD R2, R53, 0x9 ;  /* 0x0000000935027836 */ /* 0x000fe40000000000 */
[----:B------:R-:W-:Y:S01]  /*15850*/  HMMA.16816.F32.BF16 R72, R124, R74, RZ ;  /* 0x0000004a7c48723c */ /* 0x000fe200000418ff */
[----:B------:R-:W-:Y:S01]  /*15860*/  LDSM.16.M88.4 R112, [R222+0x6000] ;  /* 0x00600000de70783b */ /* 0x000fe20000000200 */
[----:B------:R-:W-:-:S03]  /*15870*/  VIADD R204, R226, 0x7000 ;  /* 0x00007000e2cc7836 */ /* 0x000fc60000000000 */
[----:B------:R-:W-:Y:S01]  /*15880*/  LDSM.16.M88.4 R108, [R222+0x6800] ;  /* 0x00680000de6c783b */ /* 0x000fe20000000200 */
[C---:B------:R-:W-:Y:S03]  /*15890*/  HMMA.16816.F32.BF16 R60, R124.reuse, R62, RZ ;  /* 0x0000003e7c3c723c */ /* 0x040fe600000418ff */
[----:B------:R-:W-:Y:S03]  /*158a0*/  LDSM.16.M88.4 R136, [R229+0x2000] ;  /* 0x00200000e588783b */ /* 0x000fe60000000200 */
[C---:B------:R-:W-:Y:S01]  /*158b0*/  HMMA.16816.F32.BF16 R48, R124.reuse, R44, RZ ;  /* 0x0000002c7c30723c */ /* 0x040fe200000418ff */
[----:B------:R-:W-:Y:S04]  /*158c0*/  LDSM.16.M88.4 R120, [R227+0x2000] ;  /* 0x00200000e378783b */ /* 0x000fe80000000200 */
[----:B------:R-:W-:Y:S01]  /*158d0*/  LDSM.16.M88.4 R132, [R228+0xb800] ;  /* 0x00b80000e484783b */ /* 0x000fe20000000200 */
[C---:B------:R-:W-:Y:S03]  /*158e0*/  HMMA.16816.F32.BF16 R40, R124.reuse, R36, RZ ;  /* 0x000000247c28723c */ /* 0x040fe600000418ff */
[----:B------:R-:W-:Y:S03]  /*158f0*/  LDSM.16.M88.4 R140, [R228+0xb000] ;  /* 0x00b00000e48c783b */ /* 0x000fe60000000200 */
[C---:B------:R-:W-:Y:S01]  /*15900*/  HMMA.16816.F32.BF16 R32, R124.reuse, R28, RZ ;  /* 0x0000001c7c20723c */ /* 0x040fe200000418ff */
[----:B------:R-:W0:Y:S05]  /*15910*/  LDGDEPBAR ;  /* 0x00000000000079af */ /* 0x000e2a0000000000 */
[C---:B-1----:R-:W-:Y:S06]  /*15920*/  HMMA.16816.F32.BF16 R24, R124.reuse, R20, RZ ;  /* 0x000000147c18723c */ /* 0x042fec00000418ff */
[C---:B------:R-:W-:Y:S06]  /*15930*/  HMMA.16816.F32.BF16 R44, R124.reuse, R46, RZ ;  /* 0x0000002e7c2c723c */ /* 0x040fec00000418ff */
[C---:B------:R-:W-:Y:S06]  /*15940*/  HMMA.16816.F32.BF16 R36, R124.reuse, R38, RZ ;  /* 0x000000267c24723c */ /* 0x040fec00000418ff */
[C---:B------:R-:W-:Y:S06]  /*15950*/  HMMA.16816.F32.BF16 R28, R124.reuse, R30, RZ ;  /* 0x0000001e7c1c723c */ /* 0x040fec00000418ff */
[C---:B------:R-:W-:Y:S06]  /*15960*/  HMMA.16816.F32.BF16 R20, R124.reuse, R22, RZ ;  /* 0x000000167c14723c */ /* 0x040fec00000418ff */
[C---:B--2---:R-:W-:Y:S06]  /*15970*/  HMMA.16816.F32.BF16 R128, R124.reuse, R88, RZ ;  /* 0x000000587c80723c */ /* 0x044fec00000418ff */
[----:B------:R-:W-:Y:S01]  /*15980*/  HMMA.16816.F32.BF16 R124, R124, R90, RZ ;  /* 0x0000005a7c7c723c */ /* 0x000fe200000418ff */
[----:B------:R-:W1:Y:S05]  /*15990*/  LDSM.16.M88.4 R88, [R226+0x2800] ;  /* 0x00280000e258783b */ /* 0x000e6a0000000200 */
[C---:B---3--:R-:W-:Y:S06]  /*159a0*/  HMMA.16816.F32.BF16 R84, R4.reuse, R16, R84 ;  /* 0x000000100454723c */ /* 0x048fec0000041854 */
[C---:B------:R-:W-:Y:S01]  /*159b0*/  HMMA.16816.F32.BF16 R80, R4.reuse, R18, R80 ;  /* 0x000000120450723c */ /* 0x040fe20000041850 */
[----:B------:R-:W2:Y:S05]  /*159c0*/  LDSM.16.M88.4 R16, [R226+0x3000] ;  /* 0x00300000e210783b */ /* 0x000eaa0000000200 */
[C---:B----4-:R-:W-:Y:S06]  /*159d0*/  HMMA.16816.F32.BF16 R76, R4.reuse, R96, R76 ;  /* 0x00000060044c723c */ /* 0x050fec000004184c */
[C---:B------:R-:W-:Y:S01]  /*159e0*/  HMMA.16816.F32.BF16 R72, R4.reuse, R98, R72 ;  /* 0x000000620448723c */ /* 0x040fe20000041848 */
[----:B------:R-:W-:Y:S05]  /*159f0*/  LDSM.16.M88.4 R96, [R222+0x4000] ;  /* 0x00400000de60783b */ /* 0x000fea0000000200 */
[C---:B------:R-:W-:Y:S06]  /*15a00*/  HMMA.16816.F32.BF16 R64, R4.reuse, R12, R64 ;  /* 0x0000000c0440723c */ /* 0x040fec0000041840 */
[C---:B------:R-:W-:Y:S01]  /*15a10*/  HMMA.16816.F32.BF16 R60, R4.reuse, R14, R60 ;  /* 0x0000000e043c723c */ /* 0x040fe2000004183c */
[----:B------:R-:W3:Y:S05]  /*15a20*/  LDSM.16.M88.4 R12, [R225] ;  /* 0x00000000e10c783b */ /* 0x000eea0000000200 */
        /* <DEDUP_REMOVED lines=11> */
[----:B------:R-:W1:Y:S05]  /*15ae0*/  LDSM.16.M88.4 R16, [R222+0x7000] ;  /* 0x00700000de10783b */ /* 0x000e6a0000000200 */
[C---:B------:R-:W-:Y:S06]  /*15af0*/  HMMA.16816.F32.BF16 R128, R4.reuse, R100, R128 ;  /* 0x000000640480723c */ /* 0x040fec0000041880 */
[----:B------:R-:W-:Y:S01]  /*15b00*/  HMMA.16816.F32.BF16 R124, R4, R102, R124 ;  /* 0x00000066047c723c */ /* 0x000fe2000004187c */
[----:B------:R-:W-:Y:S04]  /*15b10*/  LDSM.16.M88.4 R100, [R224] ;  /* 0x00000000e064783b */ /* 0x000fe80000000200 */
[----:B------:R-:W2:Y:S01]  /*15b20*/  LDSM.16.M88.4 R4, [R211] ;  /* 0x00000000d304783b */ /* 0x000ea20000000200 */
[C---:B---3--:R-:W-:Y:S06]  /*15b30*/  HMMA.16816.F32.BF16 R84, R12.reuse, R96, R84 ;  /* 0x000000600c54723c */ /* 0x048fec0000041854 */
[C---:B------:R-:W-:Y:S01]  /*15b40*/  HMMA.16816.F32.BF16 R80, R12.reuse, R98, R80 ;  /* 0x000000620c50723c */ /* 0x040fe20000041850 */
[----:B------:R-:W3:Y:S05]  /*15b50*/  LDSM.16.M88.4 R96, [R211+0x800] ;  /* 0x00080000d360783b */ /* 0x000eea0000000200 */
[C---:B----4-:R-:W-:Y:S06]  /*15b60*/  HMMA.16816.F32.BF16 R76, R12.reuse, R92, R76 ;  /* 0x0000005c0c4c723c */ /* 0x050fec000004184c */
[C---:B------:R-:W-:Y:S01]  /*15b70*/  HMMA.16816.F32.BF16 R72, R12.reuse, R94, R72 ;  /* 0x0000005e0c48723c */ /* 0x040fe20000041848 */
[----:B------:R-:W-:Y:S05]  /*15b80*/  LDSM.16.M88.4 R92, [R211+0x1000] ;  /* 0x00100000d35c783b */ /* 0x000fea0000000200 */
[C---:B-1----:R-:W-:Y:S06]  /*15b90*/  HMMA.16816.F32.BF16 R24, R12.reuse, R16, R24 ;  /* 0x000000100c18723c */ /* 0x042fec0000041818 */
[C---:B------:R-:W-:Y:S01]  /*15ba0*/  HMMA.16816.F32.BF16 R20, R12.reuse, R18, R20 ;  /* 0x000000120c14723c */ /* 0x040fe20000041814 */
[----:B------:R-:W1:Y:S05]  /*15bb0*/  LDSM.16.M88.4 R16, [R211+0x2000] ;  /* 0x00200000d310783b */ /* 0x000e6a0000000200 */
[----:B------:R-:W-:Y:S06]  /*15bc0*/  HMMA.16816.F32.BF16 R48, R12, R88, R48 ;  /* 0x000000580c30723c */ /* 0x000fec0000041830 */
[C---:B--2---:R-:W-:Y:S06]  /*15bd0*/  HMMA.16816.F32.BF16 R84, R100.reuse, R4, R84 ;  /* 0x000000046454723c */ /* 0x044fec0000041854 */
[----:B------:R-:W-:Y:S01]  /*15be0*/  HMMA.16816.F32.BF16 R80, R100, R6, R80 ;  /* 0x000000066450723c */ /* 0x000fe20000041850 */
[----:B------:R-:W2:Y:S05]  /*15bf0*/  LDSM.16.M88.4 R4, [R211+0x3000] ;  /* 0x00300000d304783b */ /* 0x000eaa0000000200 */
        /* <DEDUP_REMOVED lines=15> */
[C---:B---3--:R-:W-:Y:S06]  /*15cf0*/  HMMA.16816.F32.BF16 R76, R100.reuse, R96, R76 ;  /* 0x00000060644c723c */ /* 0x048fec000004184c */
[C---:B------:R-:W-:Y:S01]  /*15d00*/  HMMA.16816.F32.BF16 R72, R100.reuse, R98, R72 ;  /* 0x000000626448723c */ /* 0x040fe20000041848 */
[----:B------:R-:W3:Y:S05]  /*15d10*/  LDSM.16.M88.4 R96, [R228+0x8000] ;  /* 0x00800000e460783b */ /* 0x000eea0000000200 */
        /* <DEDUP_REMOVED lines=8> */
[----:B------:R-:W2:Y:S05]  /*15da0*/  LDSM.16.M88.4 R92, [R228+0x8800] ;  /* 0x00880000e45c783b */ /* 0x000eaa0000000200 */
        /* <DEDUP_REMOVED lines=10> */
[C---:B---3--:R-:W-:Y:S06]  /*15e50*/  HMMA.16816.F32.BF16 R84, R136.reuse, R96, R84 ;  /* 0x000000608854723c */ /* 0x048fec0000041854 */
        /* <DEDUP_REMOVED lines=18> */
[----:B------:R-:W-:Y:S06]  /*15f80*/  HMMA.16816.F32.BF16 R80, R120, R118, R80 ;  /* 0x000000767850723c */ /* 0x000fec0000041850 */
[C---:B------:R-:W-:Y:S06]  /*15f90*/  HMMA.16816.F32.BF16 R128, R136.reuse, R132, R128 ;  /* 0x000000848880723c */ /* 0x040fec0000041880 */
[----:B------:R-:W-:Y:S06]  /*15fa0*/  HMMA.16816.F32.BF16 R124, R136, R134, R124 ;  /* 0x00000086887c723c */ /* 0x000fec000004187c */
        /* <DEDUP_REMOVED lines=14> */
[----:B--2---:R-:W-:Y:S01]  /*16090*/  HMMA.16816.F32.BF16 R128, R120, R88, R128 ;  /* 0x000000587880723c */ /* 0x004fe20000041880 */
[----:B-----5:R-:W-:-:S02]  /*160a0*/  IMAD.IADD R137, R0, 0x1, R69 ;  /* 0x0000000100897824 */ /* 0x020fc400078e0245 */
[----:B------:R-:W-:Y:S02]  /*160b0*/  VIADD R0, R53, 0x8 ;  /* 0x0000000835007836 */ /* 0x000fe40000000000 */
[----:B------:R-:W-:Y:S01]  /*160c0*/  VIADD R138, R226, 0x7800 ;  /* 0x00007800e28a7836 */ /* 0x000fe20000000000 */
[----:B------:R-:W-:Y:S01]  /*160d0*/  HMMA.16816.F32.BF16 R124, R120, R90, R124 ;  /* 0x0000005a787c723c */ /* 0x000fe2000004187c */
[----:B------:R-:W2:Y:S01]  /*160e0*/  LDSM.16.M88.4 R88, [R211+0x5000] ;  /* 0x00500000d358783b */ /* 0x000ea20000000200 */
[C---:B------:R-:W-:Y:S02]  /*160f0*/  VIMNMX R136, R137.reuse, R70, PT ;  /* 0x0000004689887248 */ /* 0x040fe40003fe0100 */
[----:B------:R-:W-:Y:S02]  /*16100*/  VIADDMNMX R137, R137, 0x8, R70, PT ;  /* 0x0000000889897846 */ /* 0x000fe40003800146 */
[C---:B---3--:R-:W-:Y:S01]  /*16110*/  HMMA.16816.F32.BF16 R76, R4.reuse, R12, R76 ;  /* 0x0000000c044c723c */ /* 0x048fe2000004184c */
[CC--:B------:R-:W-:Y:S01]  /*16120*/  ISETP.GE.AND P5, PT, R0.reuse, R136.reuse, PT ;  /* 0x000000880000720c */ /* 0x0c0fe20003fa6270 */
[----:B------:R-:W-:Y:S01]  /*16130*/  LDSM.16.M88.4 R68, [R211+0x5800] ;  /* 0x00580000d344783b */ /* 0x000fe20000000200 */
[----:B------:R-:W-:Y:S01]  /*16140*/  ISETP.GE.AND P1, PT, R0, R137, PT ;  /* 0x000000890000720c */ /* 0x000fe20003f26270 */
[----:B------:R-:W-:Y:S01]  /*16150*/  VIADD R0, R53, 0x10 ;  /* 0x0000001035007836 */ /* 0x000fe20000000000 */
[-C--:B------:R-:W-:Y:S01]  /*16160*/  ISETP.GE.AND P6, PT, R52, R136.reuse, PT ;  /* 0x000000883400720c */ /* 0x080fe20003fc6270 */
[----:B------:R-:W-:Y:S01]  /*16170*/  HMMA.16816.F32.BF16 R72, R4, R14, R72 ;  /* 0x0000000e0448723c */ /* 0x000fe20000041848 */
[----:B------:R-:W3:Y:S01]  /*16180*/  LDSM.16.M88.4 R12, [R222+0x9800] ;  /* 0x00980000de0c783b */ /* 0x000ee20000000200 */
[----:B------:R-:W-:-:S02]  /*16190*/  ISETP.GE.AND P0, PT, R2, R136, PT ;  /* 0x000000880200720c */ /* 0x000fc40003f06270 */
[----:B------:R-:W-:Y:S02]  /*161a0*/  ISETP.GE.AND P4, PT, R0, R136, PT ;  /* 0x000000880000720c */ /* 0x000fe40003f86270 */
[----:B----4-:R-:W-:Y:S01]  /*161b0*/  HMMA.16816.F32.BF16 R64, R4, R112, R64 ;  /* 0x000000700440723c */ /* 0x010fe20000041840 */
[-C--:B------:R-:W-:Y:S01]  /*161c0*/  ISETP.GE.AND P3, PT, R2, R137.reuse, PT ;  /* 0x000000890200720c */ /* 0x080fe20003f66270 */
[----:B------:R-:W-:Y:S01]  /*161d0*/  VIADD R2, R53, 0x11 ;  /* 0x0000001135027836 */ /* 0x000fe20000000000 */
[----:B------:R-:W-:-:S03]  /*161e0*/  ISETP.GE.AND P2, PT, R52, R137, PT ;  /* 0x000000893400720c */ /* 0x000fc60003f46270 */
[----:B------:R-:W-:Y:S06]  /*161f0*/  HMMA.16816.F32.BF16 R84, R44, R108, R84 ;  /* 0x0000006c2c54723c */ /* 0x000fec0000041854 */
[C---:B------:R-:W-:Y:S06]  /*16200*/  HMMA.16816.F32.BF16 R24, R120.reuse, R92, R24 ;  /* 0x0000005c7818723c */ /* 0x040fec0000041818 */
[----:B------:R-:W-:Y:S01]  /*16210*/  HMMA.16816.F32.BF16 R20, R120, R94, R20 ;  /* 0x0000005e7814723c */ /* 0x000fe20000041814 */
[----:B------:R-:W4:Y:S05]  /*16220*/  LDSM.16.M88.4 R92, [R222+0xa000] ;  /* 0x00a00000de5c783b */ /* 0x000f2a0000000200 */
[C---:B------:R-:W-:Y:S06]  /*16230*/  HMMA.16816.F32.BF16 R80, R44.reuse, R110, R80 ;  /* 0x0000006e2c50723c */ /* 0x040fec0000041850 */
[----:B-1----:R-:W-:Y:S01]  /*16240*/  HMMA.16816.F32.BF16 R76, R44, R16, R76 ;  /* 0x000000102c4c723c */ /* 0x002fe2000004184c */
[----:B------:R-:W-:-:S02]  /*16250*/  FSEL R58, R87, -INF , !P2 ;  /* 0xff800000573a7808 */ /* 0x000fc40005000000 */
[----:B------:R-:W-:-:S03]  /*16260*/  ISETP.GE.AND P2, PT, R2, R136, PT ;  /* 0x000000880200720c */ /* 0x000fc60003f46270 */
[----:B------:R-:W-:Y:S01]  /*16270*/  HMMA.16816.F32.BF16 R72, R44, R18, R72 ;  /* 0x000000122c48723c */ /* 0x000fe20000041848 */
[----:B------:R-:W1:Y:S05]  /*16280*/  LDSM.16.M88.4 R16, [R222+0xa800] ;  /* 0x00a80000de10783b */ /* 0x000e6a0000000200 */
[----:B------:R-:W-:Y:S06]  /*16290*/  HMMA.16816.F32.BF16 R60, R4, R114, R60 ;  /* 0x00000072043c723c */ /* 0x000fec000004183c */
[----:B------:R-:W-:Y:S01]  /*162a0*/  HMMA.16816.F32.BF16 R40, R120, R100, R40 ;  /* 0x000000647828723c */ /* 0x000fe20000041828 */
[----:B------:R-:W-:-:S02]  /*162b0*/  FSEL R80, R80, -INF , !P5 ;  /* 0xff80000050507808 */ /* 0x000fc40006800000 */
[-C--:B------:R-:W-:Y:S01]  /*162c0*/  ISETP.GE.AND P5, PT, R2, R137.reuse, PT ;  /* 0x000000890200720c */ /* 0x080fe20003fa6270 */
[----:B------:R-:W-:Y:S02]  /*162d0*/  VIADD R2, R53, 0x20 ;  /* 0x0000002035027836 */ /* 0x000fe40000000000 */
[C---:B------:R-:W-:Y:S01]  /*162e0*/  HMMA.16816.F32.BF16 R36, R120.reuse, R102, R36 ;  /* 0x000000667824723c */ /* 0x040fe20000041824 */
[----:B------:R-:W-:Y:S02]  /*162f0*/  FSEL R110, R76, -INF , !P4 ;  /* 0xff8000004c6e7808 */ /* 0x000fe40006000000 */
[----:B------:R-:W-:Y:S02]  /*16300*/  FSEL R52, R77, -INF , !P2 ;  /* 0xff8000004d347808 */ /* 0x000fe40005000000 */
[----:B------:R-:W-:Y:S01]  /*16310*/  ISETP.GE.AND P2, PT, R2, R137, PT ;  /* 0x000000890200720c */ /* 0x000fe20003f46270 */
[----:B------:R-:W-:Y:S01]  /*16320*/  HMMA.16816.F32.BF16 R32, R120, R96, R32 ;  /* 0x000000607820723c */ /* 0x000fe20000041820 */
[----:B------:R-:W-:-:S05]  /*16330*/  FSEL R102, R83, -INF , !P3 ;  /* 0xff80000053667808 */ /* 0x000fca0005800000 */
[----:B--2---:R-:W-:Y:S01]  /*16340*/  HMMA.16816.F32.BF16 R64, R44, R88, R64 ;  /* 0x000000582c40723c */ /* 0x004fe20000041840 */
[----:B------:R-:W-:Y:S02]  /*16350*/  FSEL R96, R85, -INF , !P6 ;  /* 0xff80000055607808 */ /* 0x000fe40007000000 */
[----:B------:R-:W-:Y:S01]  /*16360*/  ISETP.GE.AND P6, PT, R0, R137, PT ;  /* 0x000000890000720c */ /* 0x000fe20003fc6270 */
[C---:B------:R-:W-:Y:S02]  /*16370*/  VIADD R0, R53.reuse, 0x18 ;  /* 0x0000001835007836 */ /* 0x040fe40000000000 */
[----:B------:R-:W-:Y:S01]  /*16380*/  HMMA.16816.F32.BF16 R28, R120, R98, R28 ;  /* 0x00000062781c723c */ /* 0x000fe2000004181c */
[----:B------:R-:W-:Y:S02]  /*16390*/  FSEL R88, R78, -INF , !P6 ;  /* 0xff8000004e587808 */ /* 0x000fe40007000000 */
[----:B------:R-:W-:Y:S01]  /*163a0*/  ISETP.GE.AND P6, PT, R2, R136, PT ;  /* 0x000000880200720c */ /* 0x000fe20003fc6270 */
[----:B------:R-:W-:-:S02]  /*163b0*/  VIADD R2, R53, 0x28 ;  /* 0x0000002835027836 */ /* 0x000fc40000000000 */
[C---:B---3--:R-:W-:Y:S01]  /*163c0*/  HMMA.16816.F32.BF16 R48, R4.reuse, R12, R48 ;  /* 0x0000000c0430723c */ /* 0x048fe20000041830 */
[----:B------:R-:W-:Y:S02]  /*163d0*/  FSEL R98, R82, -INF , !P1 ;  /* 0xff80000052627808 */ /* 0x000fe40004800000 */
[----:B------:R-:W-:Y:S02]  /*163e0*/  FSEL R82, R81, -INF , !P0 ;  /* 0xff80000051527808 */ /* 0x000fe40004000000 */
[C---:B------:R-:W-:Y:S01]  /*163f0*/  ISETP.GE.AND P1, PT, R0.reuse, R136, PT ;  /* 0x000000880000720c */ /* 0x040fe20003f26270 */
[----:B------:R-:W-:Y:S01]  /*16400*/  HMMA.16816.F32.BF16 R104, R4, R14, R104 ;  /* 0x0000000e0468723c */ /* 0x000fe20000041868 */
[----:B------:R-:W-:Y:S01]  /*16410*/  ISETP.GE.AND P0, PT, R0, R137, PT ;  /* 0x000000890000720c */ /* 0x000fe20003f06270 */
[----:B------:R-:W2:Y:S01]  /*16420*/  LDSM.16.M88.4 R12, [R211+0x6000] ;  /* 0x00600000d30c783b */ /* 0x000ea20000000200 */
[----:B------:R-:W-:Y:S01]  /*16430*/  VIADD R0, R53, 0x19 ;  /* 0x0000001935007836 */ /* 0x000fe20000000000 */
[----:B------:R-:W-:-:S02]  /*16440*/  FSEL R108, R72, -INF , !P1 ;  /* 0xff800000486c7808 */ /* 0x000fc40004800000 */
[----:B------:R-:W-:Y:S01]  /*16450*/  HMMA.16816.F32.BF16 R60, R44, R90, R60 ;  /* 0x0000005a2c3c723c */ /* 0x000fe2000004183c */
[----:B------:R-:W-:Y:S02]  /*16460*/  FSEL R100, R74, -INF , !P0 ;  /* 0xff8000004a647808 */ /* 0x000fe40004000000 */
[C---:B------:R-:W-:Y:S02]  /*16470*/  ISETP.GE.AND P3, PT, R0.reuse, R136, PT ;  /* 0x000000880000720c */ /* 0x040fe40003f66270 */
[----:B------:R-:W-:Y:S01]  /*16480*/  ISETP.GE.AND P4, PT, R0, R137, PT ;  /* 0x000000890000720c */ /* 0x000fe20003f86270 */
[----:B------:R-:W-:Y:S01]  /*16490*/  VIADD R0, R53, 0x21 ;  /* 0x0000002135007836 */ /* 0x000fe20000000000 */
[----:B------:R-:W-:Y:S01]  /*164a0*/  FSEL R90, R79, -INF , !P5 ;  /* 0xff8000004f5a7808 */ /* 0x000fe20006800000 */
[----:B----4-:R-:W-:Y:S01]  /*164b0*/  HMMA.16816.F32.BF16 R40, R4, R92, R40 ;  /* 0x0000005c0428723c */ /* 0x010fe20000041828 */
[----:B------:R-:W3:Y:S01]  /*164c0*/  LDSM.16.M88.4 R76, [R222+0xb000] ;  /* 0x00b00000de4c783b */ /* 0x000ee20000000200 */
[----:B------:R-:W-:-:S02]  /*164d0*/  FSEL R143, R64, -INF , !P6 ;  /* 0xff800000408f7808 */ /* 0x000fc40007000000 */
[C---:B------:R-:W-:Y:S02]  /*164e0*/  ISETP.GE.AND P5, PT, R0.reuse, R136, PT ;  /* 0x000000880000720c */ /* 0x040fe40003fa6270 */
        /* <DEDUP_REMOVED lines=8> */
[----:B------:R-:W-:Y:S02]  /*16570*/  FSEL R151, R67, -INF , !P1 ;  /* 0xff80000043977808 */ /* 0x000fe40004800000 */
[----:B------:R-:W4:Y:S01]  /*16580*/  LDSM.16.M88.4 R64, [R222+0xb800] ;  /* 0x00b80000de40783b */ /* 0x000f220000000200 */
[C---:B-1----:R-:W-:Y:S01]  /*16590*/  HMMA.16816.F32.BF16 R72, R4.reuse, R16, R32 ;  /* 0x000000100448723c */ /* 0x042fe20000041820 */
[CC--:B------:R-:W-:Y:S02]  /*165a0*/  ISETP.GE.AND P4, PT, R0.reuse, R136.reuse, PT ;  /* 0x000000880000720c */ /* 0x0c0fe40003f86270 */
[----:B------:R-:W1:Y:S01]  /*165b0*/  LDSM.16.M88.4 R32, [R211+0x6800] ;  /* 0x00680000d320783b */ /* 0x000e620000000200 */
[----:B------:R-:W-:Y:S01]  /*165c0*/  ISETP.GE.AND P6, PT, R0, R137, PT ;  /* 0x000000890000720c */ /* 0x000fe20003fc6270 */
[----:B------:R-:W-:Y:S01]  /*165d0*/  VIADD R0, R53, 0x31 ;  /* 0x0000003135007836 */ /* 0x000fe20000000000 */
[----:B------:R-:W-:Y:S01]  /*165e0*/  HMMA.16816.F32.BF16 R28, R4, R18, R28 ;  /* 0x00000012041c723c */ /* 0x000fe2000004181c */
[----:B------:R-:W1:Y:S01]  /*165f0*/  LDSM.16.M88.4 R16, [R211+0x7000] ;  /* 0x00700000d310783b */ /* 0x000e620000000200 */
[----:B------:R-:W-:-:S02]  /*16600*/  ISETP.GE.AND P0, PT, R2, R136, PT ;  /* 0x000000880200720c */ /* 0x000fc40003f06270 */
[-C--:B------:R-:W-:Y:S01]  /*16610*/  ISETP.GE.AND P3, PT, R2, R137.reuse, PT ;  /* 0x000000890200720c */ /* 0x080fe20003f66270 */
[C---:B------:R-:W-:Y:S01]  /*16620*/  VIADD R2, R53.reuse, 0x30 ;  /* 0x0000003035027836 */ /* 0x040fe20000000000 */
[C---:B------:R-:W-:Y:S01]  /*16630*/  HMMA.16816.F32.BF16 R104, R44.reuse, R70, R104 ;  /* 0x000000462c68723c */ /* 0x040fe20000041868 */
[----:B------:R-:W-:Y:S02]  /*16640*/  FSEL R145, R60, -INF , !P0 ;  /* 0xff8000003c917808 */ /* 0x000fe40004000000 */
[CC--:B------:R-:W-:Y:S02]  /*16650*/  ISETP.GE.AND P1, PT, R0.reuse, R136.reuse, PT ;  /* 0x000000880000720c */ /* 0x0c0fe40003f26270 */
[-C--:B------:R-:W-:Y:S01]  /*16660*/  ISETP.GE.AND P0, PT, R0, R137.reuse, PT ;  /* 0x000000890000720c */ /* 0x080fe20003f06270 */
[C---:B--2---:R-:W-:Y:S01]  /*16670*/  HMMA.16816.F32.BF16 R40, R44.reuse, R12, R40 ;  /* 0x0000000c2c28723c */ /* 0x044fe20000041828 */
[C---:B------:R-:W-:Y:S01]  /*16680*/  ISETP.GE.AND P2, PT, R2.reuse, R136, PT ;  /* 0x000000880200720c */ /* 0x040fe20003f46270 */
[C---:B------:R-:W-:Y:S01]  /*16690*/  VIADD R0, R53.reuse, 0x39 ;  /* 0x0000003935007836 */ /* 0x040fe20000000000 */
[----:B------:R-:W-:Y:S01]  /*166a0*/  ISETP.GE.AND P5, PT, R2, R137, PT ;  /* 0x000000890200720c */ /* 0x000fe20003fa6270 */
[----:B------:R-:W-:Y:S01]  /*166b0*/  VIADD R2, R53, 0x38 ;  /* 0x0000003835027836 */ /* 0x000fe20000000000 */
[----:B------:R-:W-:Y:S01]  /*166c0*/  FSEL R252, R63, -INF , !P6 ;  /* 0xff8000003ffc7808 */ /* 0x000fe20007000000 */
[----:B------:R-:W-:Y:S01]  /*166d0*/  HMMA.16816.F32.BF16 R36, R44, R14, R36 ;  /* 0x0000000e2c24723c */ /* 0x000fe20000041824 */
[----:B------:R-:W2:Y:S01]  /*166e0*/  LDSM.16.M88.4 R12, [R211+0x7800] ;  /* 0x00780000d30c783b */ /* 0x000ea20000000200 */
[----:B------:R-:W-:Y:S01]  /*166f0*/  FSEL R150, R48, -INF , !P2 ;  /* 0xff80000030967808 */ /* 0x000fe20005000000 */
[----:B------:R-:W-:-:S04]  /*16700*/  DEPBAR.LE SB0, 0x0 ;  /* 0x000080000000791a */ /* 0x000fc80000000000 */
[C---:B---3--:R-:W-:Y:S01]  /*16710*/  HMMA.16816.F32.BF16 R24, R4.reuse, R76, R24 ;  /* 0x0000004c0418723c */ /* 0x048fe20000041818 */
[----:B------:R-:W-:Y:S02]  /*16720*/  FSEL R149, R62, -INF , !P3 ;  /* 0xff8000003e957808 */ /* 0x000fe40005800000 */
[----:B------:R-:W-:Y:S02]  /*16730*/  FSEL R139, R61, -INF , !P4 ;  /* 0xff8000003d8b7808 */ /* 0x000fe40006000000 */
[CC--:B------:R-:W-:Y:S01]  /*16740*/  ISETP.GE.AND P6, PT, R0.reuse, R136.reuse, PT ;  /* 0x000000880000720c */ /* 0x0c0fe20003fc6270 */
[C---:B------:R-:W-:Y:S01]  /*16750*/  HMMA.16816.F32.BF16 R20, R4.reuse, R78, R20 ;  /* 0x0000004e0414723c */ /* 0x040fe20000041814 */
[-C--:B------:R-:W-:Y:S01]  /*16760*/  ISETP.GE.AND P2, PT, R0, R137.reuse, PT ;  /* 0x000000890000720c */ /* 0x080fe20003f46270 */
[C---:B------:R-:W-:Y:S01]  /*16770*/  VIADD R0, R53.reuse, 0x41 ;  /* 0x0000004135007836 */ /* 0x040fe20000000000 */
[C---:B------:R-:W-:Y:S02]  /*16780*/  ISETP.GE.AND P3, PT, R2.reuse, R136, PT ;  /* 0x000000880200720c */ /* 0x040fe40003f66270 */
[----:B------:R-:W-:Y:S01]  /*16790*/  ISETP.GE.AND P4, PT, R2, R137, PT ;  /* 0x000000890200720c */ /* 0x000fe20003f86270 */
[----:B------:R-:W-:Y:S01]  /*167a0*/  VIADD R2, R53, 0x40 ;  /* 0x0000004035027836 */ /* 0x000fe20000000000 */
[----:B----4-:R-:W-:Y:S01]  /*167b0*/  HMMA.16816.F32.BF16 R128, R4, R64, R128 ;  /* 0x000000400480723c */ /* 0x010fe20000041880 */
[----:B------:R-:W-:-:S02]  /*167c0*/  FSEL R8, R51, -INF , !P0 ;  /* 0xff80000033087808 */ /* 0x000fc40004000000 */
[----:B------:R-:W-:Y:S02]  /*167d0*/  FSEL R202, R104, -INF , !P3 ;  /* 0xff80000068ca7808 */ /* 0x000fe40005800000 */
[----:B------:R-:W-:Y:S01]  /*167e0*/  FSEL R250, R50, -INF , !P5 ;  /* 0xff80000032fa7808 */ /* 0x000fe20006800000 */
[C---:B-1----:R-:W-:Y:S01]  /*167f0*/  HMMA.16816.F32.BF16 R72, R44.reuse, R32, R72 ;  /* 0x000000202c48723c */ /* 0x042fe20000041848 */
        /* <DEDUP_REMOVED lines=8> */
[----:B------:R-:W-:Y:S01]  /*16880*/  HMMA.16816.F32.BF16 R24, R44, R16, R24 ;  /* 0x000000102c18723c */ /* 0x000fe20000041818 */
[C---:B------:R-:W-:Y:S02]  /*16890*/  ISETP.GE.AND P2, PT, R0.reuse, R136, PT ;  /* 0x000000880000720c */ /* 0x040fe40003f46270 */
[-C--:B------:R-:W-:Y:S01]  /*168a0*/  ISETP.GE.AND P5, PT, R0, R137.reuse, PT ;  /* 0x000000890000720c */ /* 0x080fe20003fa6270 */
[C---:B------:R-:W-:Y:S01]  /*168b0*/  VIADD R0, R53.reuse, 0x50 ;  /* 0x0000005035007836 */ /* 0x040fe20000000000 */
[----:B------:R-:W-:Y:S01]  /*168c0*/  ISETP.GE.AND P1, PT, R2, R137, PT ;  /* 0x000000890200720c */ /* 0x000fe20003f26270 */
[----:B------:R-:W-:Y:S01]  /*168d0*/  VIADD R2, R53, 0x48 ;  /* 0x0000004835027836 */ /* 0x000fe20000000000 */
[----:B------:R-:W-:Y:S01]  /*168e0*/  FSEL R174, R41, -INF , !P0 ;  /* 0xff80000029ae7808 */ /* 0x000fe20004000000 */
[----:B------:R-:W-:Y:S01]  /*168f0*/  HMMA.16816.F32.BF16 R124, R4, R66, R124 ;  /* 0x00000042047c723c */ /* 0x000fe2000004187c */
[----:B------:R-:W-:-:S02]  /*16900*/  FSEL R198, R42, -INF , !P1 ;  /* 0xff8000002ac67808 */ /* 0x000fc40004800000 */
[----:B------:R-:W-:Y:S02]  /*16910*/  FSEL R248, R106, -INF , !P4 ;  /* 0xff8000006af87808 */ /* 0x000fe40006000000 */
[CC--:B------:R-:W-:Y:S01]  /*16920*/  ISETP.GE.AND P1, PT, R0.reuse, R136.reuse, PT ;  /* 0x000000880000720c */ /* 0x0c0fe20003f26270 */
[C---:B--2---:R-:W-:Y:S01]  /*16930*/  HMMA.16816.F32.BF16 R128, R44.reuse, R12, R128 ;  /* 0x0000000c2c80723c */ /* 0x044fe20000041880 */
[----:B------:R-:W-:Y:S01]  /*16940*/  ISETP.GE.AND P0, PT, R0, R137, PT ;  /* 0x000000890000720c */ /* 0x000fe20003f06270 */
[----:B------:R-:W-:Y:S01]  /*16950*/  VIADD R0, R53, 0x51 ;  /* 0x0000005135007836 */ /* 0x000fe20000000000 */
[----:B------:R-:W-:Y:S02]  /*16960*/  ISETP.GE.AND P4, PT, R2, R136, PT ;  /* 0x000000880200720c */ /* 0x000fe40003f86270 */
[----:B------:R-:W-:Y:S01]  /*16970*/  FSEL R170, R43, -INF , !P3 ;  /* 0xff8000002baa7808 */ /* 0x000fe20005800000 */
[----:B------:R-:W-:Y:S01]  /*16980*/  HMMA.16816.F32.BF16 R20, R44, R18, R20 ;  /* 0x000000122c14723c */ /* 0x000fe20000041814 */
[----:B------:R-:W-:-:S02]  /*16990*/  FSEL R176, R36, -INF , !P4 ;  /* 0xff80000024b07808 */ /* 0x000fc40006000000 */
[----:B------:R-:W-:Y:S02]  /*169a0*/  FSEL R200, R105, -INF , !P6 ;  /* 0xff80000069c87808 */ /* 0x000fe40007000000 */
[C---:B------:R-:W-:Y:S02]  /*169b0*/  ISETP.GE.AND P3, PT, R0.reuse, R136, PT ;  /* 0x000000880000720c */ /* 0x040fe40003f66270 */
[-C--:B------:R-:W-:Y:S01]  /*169c0*/  ISETP.GE.AND P4, PT, R0, R137.reuse, PT ;  /* 0x000000890000720c */ /* 0x080fe20003f86270 */
[C---:B------:R-:W-:Y:S01]  /*169d0*/  VIADD R0, R53.reuse, 0x59 ;  /* 0x0000005935007836 */ /* 0x040fe20000000000 */
[----:B------:R-:W-:Y:S01]  /*169e0*/  BAR.SYNC.DEFER_BLOCKING 0x0 ;  /* 0x0000000000007b1d */ /* 0x000fe20000010000 */
[----:B------:R-:W-:Y:S01]  /*169f0*/  ISETP.GE.AND P6, PT, R2, R137, PT ;  /* 0x000000890200720c */ /* 0x000fe20003fc6270 */
[----:B------:R-:W-:Y:S01]  /*16a00*/  VIADD R2, R53, 0x58 ;  /* 0x0000005835027836 */ /* 0x000fe20000000000 */
[----:B------:R-:W-:Y:S01]  /*16a10*/  FSEL R178, R39, -INF , !P5 ;  /* 0xff80000027b27808 */ /* 0x000fe20006800000 */
[----:B------:R-:W-:Y:S01]  /*16a20*/  HMMA.16816.F32.BF16 R124, R44, R14, R124 ;  /* 0x0000000e2c7c723c */ /* 0x000fe2000004187c */
[----:B------:R-:W-:-:S02]  /*16a30*/  FSEL R190, R72, -INF , !P1 ;  /* 0xff80000048be7808 */ /* 0x000fc40004800000 */
[----:B------:R-:W-:Y:S02]  /*16a40*/  FSEL R196, R38, -INF , !P6 ;  /* 0xff80000026c47808 */ /* 0x000fe40007000000 */
[----:B------:R-:W-:Y:S02]  /*16a50*/  FSEL R192, R37, -INF , !P2 ;  /* 0xff80000025c07808 */ /* 0x000fe40005000000 */
[CC--:B------:R-:W-:Y:S02]  /*16a60*/  ISETP.GE.AND P5, PT, R0.reuse, R136.reuse, PT ;  /* 0x000000880000720c */ /* 0x0c0fe40003fa6270 */
[-C--:B------:R-:W-:Y:S01]  /*16a70*/  ISETP.GE.AND P1, PT, R0, R137.reuse, PT ;  /* 0x000000890000720c */ /* 0x080fe20003f26270 */
[C---:B------:R-:W-:Y:S01]  /*16a80*/  VIADD R0, R53.reuse, 0x61 ;  /* 0x0000006135007836 */ /* 0x040fe20000000000 */
[C---:B------:R-:W-:Y:S02]  /*16a90*/  ISETP.GE.AND P6, PT, R2.reuse, R136, PT ;  /* 0x000000880200720c */ /* 0x040fe40003fc6270 */
[----:B------:R-:W-:Y:S01]  /*16aa0*/  ISETP.GE.AND P2, PT, R2, R137, PT ;  /* 0x000000890200720c */ /* 0x000fe20003f46270 */
[----:B------:R-:W-:Y:S01]  /*16ab0*/  VIADD R2, R53, 0x60 ;  /* 0x0000006035027836 */ /* 0x000fe20000000000 */
[----:B------:R-:W-:-:S02]  /*16ac0*/  FSEL R38, R75, -INF , !P4 ;  /* 0xff8000004b267808 */ /* 0x000fc40006000000 */
[----:B------:R-:W-:Y:S02]  /*16ad0*/  FSEL R184, R28, -INF , !P6 ;  /* 0xff8000001cb87808 */ /* 0x000fe40007000000 */
[----:B------:R-:W-:Y:S02]  /*16ae0*/  FSEL R188, R74, -INF , !P0 ;  /* 0xff8000004abc7808 */ /* 0x000fe40004000000 */
        /* <DEDUP_REMOVED lines=9> */
[C---:B------:R-:W-:Y:S01]  /*16b80*/  VIADD R0, R53.reuse, 0x70 ;  /* 0x0000007035007836 */ /* 0x040fe20000000000 */
        /* <DEDUP_REMOVED lines=14> */
[C---:B------:R-:W-:Y:S02]  /*16c70*/  ISETP.GE.AND P5, PT, R0.reuse, R136, PT ;  /* 0x000000880000720c */ /* 0x040fe40003fa6270 */
[----:B------:R-:W-:Y:S01]  /*16c80*/  ISETP.GE.AND P1, PT, R0, R137, PT ;  /* 0x000000890000720c */ /* 0x000fe20003f26270 */
[----:B------:R-:W-:Y:S01]  /*16c90*/  VIADD R0, R53, 0x79 ;  /* 0x0000007935007836 */ /* 0x000fe20000000000 */
[----:B------:R-:W-:-:S02]  /*16ca0*/  FSEL R152, R23, -INF , !P0 ;  /* 0xff80000017987808 */ /* 0x000fc40004000000 */
[----:B------:R-:W-:Y:S02]  /*16cb0*/  ISETP.GT.AND P3, PT, R245, R234, PT ;  /* 0x000000eaf500720c */ /* 0x000fe40003f64270 */
[CC--:B------:R-:W-:Y:S02]  /*16cc0*/  ISETP.GE.AND P0, PT, R53.reuse, R136.reuse, PT ;  /* 0x000000883500720c */ /* 0x0c0fe40003f06270 */
[----:B------:R-:W-:Y:S02]  /*16cd0*/  FSEL R36, R30, -INF , !P2 ;  /* 0xff8000001e247808 */ /* 0x000fe40005000000 */
[----:B------:R-:W-:Y:S01]  /*16ce0*/  ISETP.GE.AND P2, PT, R2, R136, PT ;  /* 0x000000880200720c */ /* 0x000fe20003f46270 */
[----:B------:R-:W-:Y:S01]  /*16cf0*/  VIADD R2, R53, 0x71 ;  /* 0x0000007135027836 */ /* 0x000fe20000000000 */
[----:B------:R-:W-:Y:S02]  /*16d00*/  FSEL R84, R84, -INF , !P0 ;  /* 0xff80000054547808 */ /* 0x000fe40004000000 */
[----:B------:R-:W-:-:S02]  /*16d10*/  ISETP.GE.AND P0, PT, R0, R137, PT ;  /* 0x000000890000720c */ /* 0x000fc40003f06270 */
[----:B------:R-:W-:Y:S02]  /*16d20*/  FSEL R168, R27, -INF , !P6 ;  /* 0xff8000001ba87808 */ /* 0x000fe40007000000 */
[----:B------:R-:W-:Y:S02]  /*16d30*/  FSEL R160, R20, -INF , !P2 ;  /* 0xff80000014a07808 */ /* 0x000fe40005000000 */
[----:B------:R-:W-:Y:S02]  /*16d40*/  FSEL R146, R130, -INF , !P4 ;  /* 0xff80000082927808 */ /* 0x000fe40006000000 */
[----:B------:R-:W-:Y:S02]  /*16d50*/  FSEL R64, R127, -INF , !P0 ;  /* 0xff8000007f407808 */ /* 0x000fe40004000000 */
[C---:B------:R-:W-:Y:S02]  /*16d60*/  ISETP.GE.AND P6, PT, R2.reuse, R136, PT ;  /* 0x000000880200720c */ /* 0x040fe40003fc6270 */
[----:B------:R-:W-:-:S02]  /*16d70*/  ISETP.GE.AND P2, PT, R2, R137, PT ;  /* 0x000000890200720c */ /* 0x000fc40003f46270 */
[----:B------:R-:W-:Y:S02]  /*16d80*/  ISETP.GE.AND P4, PT, R0, R136, PT ;  /* 0x000000880000720c */ /* 0x000fe40003f86270 */
[----:B------:R-:W-:Y:S02]  /*16d90*/  ISETP.NE.U32.AND P0, PT, R242, RZ, PT ;  /* 0x000000fff200720c */ /* 0x000fe40003f05070 */
[----:B------:R-:W-:Y:S02]  /*16da0*/  FSEL R134, R129, -INF , !P6 ;  /* 0xff80000081867808 */ /* 0x000fe40007000000 */
[----:B------:R-:W-:Y:S02]  /*16db0*/  FSEL R144, R131, -INF , !P2 ;  /* 0xff80000083907808 */ /* 0x000fe40005000000 */
[----:B------:R-:W-:Y:S02]  /*16dc0*/  FSEL R132, R124, -INF , !P5 ;  /* 0xff8000007c847808 */ /* 0x000fe40006800000 */
[----:B------:R-:W-:-:S02]  /*16dd0*/  FSEL R142, R126, -INF , !P1 ;  /* 0xff8000007e8e7808 */ /* 0x000fc40004800000 */
        /* <DEDUP_REMOVED lines=44> */
[----:B------:R-:W-:Y:S01]  /*170a0*/  SEL R2, R5, R6, !P2 ;  /* 0x0000000605027207 */ /* 0x000fe20005000000 */
[----:B------:R-:W3:Y:S02]  /*170b0*/  LD.E.64 R12, desc[UR6][R10.64+0x38] ;  /* 0x000038060a0c7980 */ /* 0x000ee4000c101b00 */
        /* <DEDUP_REMOVED lines=9> */
[----:B------:R-:W-:Y:S01]  /*17150*/  IMAD R2, R12, R7, R2 ;  /* 0x000000070c027224 */ /* 0x000fe200078e0202 */
[----:B----4-:R-:W-:-:S03]  /*17160*/  IADD3 R5, -R5, R0, RZ ;  /* 0x0000000005057210 */ /* 0x010fc60007ffe1ff */
[----:B------:R-:W-:Y:S01]  /*17170*/  IMAD.IADD R15, R15, 0x1, R2 ;  /* 0x000000010f0f7824 */ /* 0x000fe200078e0202 */
[----:B------:R-:W-:Y:S01]  /*17180*/  SHF.R.S32.HI R0, RZ, 0x1f, R5 ;  /* 0x0000001fff007819 */ /* 0x000fe20000011405 */
[----:B--2---:R-:W-:Y:S02]  /*17190*/  IMAD R7, R17, R5, RZ ;  /* 0x0000000511077224 */ /* 0x004fe400078e02ff */
[----:B------:R-:W-:-:S04]  /*171a0*/  IMAD.WIDE.U32 R14, R5, R16, R14 ;  /* 0x00000010050e7225 */ /* 0x000fc800078e000e */
[----:B------:R-:W-:Y:S02]  /*171b0*/  IMAD R0, R16, R0, R7 ;  /* 0x0000000010007224 */ /* 0x000fe400078e0207 */
[----:B------:R-:W-:-:S03]  /*171c0*/  IMAD.MOV.U32 R5, RZ, RZ, R14 ;  /* 0x000000ffff057224 */ /* 0x000fc600078e000e */
[----:B------:R-:W-:Y:S01]  /*171d0*/  IADD3 R0, R15, R0, RZ ;  /* 0x000000000f007210 */ /* 0x000fe20007ffe0ff */
[----:B------:R-:W-:Y:S05]  /*171e0*/  BRA `(.L_x_1952) ;  /* 0x00000000000c7947 */ /* 0x000fea0003800000 */
.L_x_1951:
[----:B------:R-:W2:Y:S02]  /*171f0*/  LD.E R5, desc[UR6][R10.64+0x38] ;  /* 0x000038060a057980 */ /* 0x000ea4000c101900 */
[----:B--2---:R-:W-:-:S04]  /*17200*/  LEA R5, -R5, RZ, 0x7 ;  /* 0x000000ff05057211 */ /* 0x004fc800078e39ff */
[----:B------:R-:W-:Y:S02]  /*17210*/  SHF.R.S32.HI R0, RZ, 0x1f, R5 ;  /* 0x0000001fff007819 */ /* 0x000fe40000011405 */
.L_x_1952:
[----:B------:R-:W-:Y:S05]  /*17220*/  BSYNC B0 ;  /* 0x0000000000007941 */ /* 0x000fea0003800000 */
.L_x_1950:
[C---:B------:R-:W-:Y:S02]  /*17230*/  LOP3.LUT P6, RZ, R246.reuse, 0x1, RZ, 0xc0, !PT ;  /* 0x00000001f6ff7812 */ /* 0x040fe400078cc0ff */
[----:B------:R-:W-:Y:S02]  /*17240*/  LOP3.LUT P2, RZ, R246, 0x2, RZ, 0xc0, !PT ;  /* 0x00000002f6ff7812 */ /* 0x000fe4000784c0ff */
[C---:B------:R-:W-:Y:S02]  /*17250*/  IADD3 R7, P1, R5.reuse, R232, RZ ;  /* 0x000000e805077210 */ /* 0x040fe40007f3e0ff */
[----:B------:R-:W-:-:S03]  /*17260*/  LEA R24, P4, R5, R236, 0x1 ;  /* 0x000000ec05187211 */ /* 0x000fc600078808ff */
[--C-:B------:R-:W-:Y:S01]  /*17270*/  IMAD.X R2, R0, 0x1, R233.reuse, P1 ;  /* 0x0000000100027824 */ /* 0x100fe200008e06e9 */
[-C--:B------:R-:W-:Y:S02]  /*17280*/  LEA.HI.X R25, R5, R235.reuse, R0, 0x1, P4 ;  /* 0x000000eb05197211 */ /* 0x080fe400020f0c00 */
[C---:B------:R-:W-:Y:S02]  /*17290*/  IADD3 R5, P4, R7.reuse, R232, RZ ;  /* 0x000000e807057210 */ /* 0x040fe40007f9e0ff */
        /* <DEDUP_REMOVED lines=19> */
[-C--:B------:R-:W-:Y:S01]  /*173d0*/  @P2 LEA.HI.X R15, R5, R235.reuse, R2, 0x1, P1 ;  /* 0x000000eb050f2211 */ /* 0x080fe200008f0c02 */
        /* <DEDUP_REMOVED lines=10> */
[-C--:B------:R-:W-:Y:S01]  /*17480*/  @P2 LEA.HI.X R13, R7, R235.reuse, R2, 0x1, P1 ;  /* 0x000000eb070d2211 */ /* 0x080fe200008f0c02 */
[--C-:B------:R-:W-:Y:S01]  /*17490*/  IMAD.X R2, R2, 0x1, R233.reuse, P4 ;  /* 0x0000000102027824 */ /* 0x100fe200020e06e9 */
        /* <DEDUP_REMOVED lines=90> */
.L_x_1949:
[----:B------:R-:W-:Y:S05]  /*17a40*/  BSYNC B1 ;  /* 0x0000000000017941 */ /* 0x000fea0003800000 */
.L_x_1948:
[----:B------:R-:W2:Y:S01]  /*17a50*/  LD.E R66, desc[UR6][R10.64+0xdc] ;  /* 0x0000dc060a427980 */ /* 0x000ea2000c101900 */
[----:B-1----:R-:W-:Y:S02]  /*17a60*/  FMNMX.FTZ R7, R86, R58, !PT ;  /* 0x0000003a56077209 */ /* 0x002fe40007810000 */
        /* <DEDUP_REMOVED lines=67> */
[----:B------:R-:W-:Y:S01]  /*17ea0*/  LEA R219, R54, R221, 0x1 ;  /* 0x000000dd36db7211 */ /* 0x000fe200078e08ff */
[----:B------:R-:W1:Y:S01]  /*17eb0*/  SHFL.BFLY PT, R7, R6, 0x2, 0x1f ;  /* 0x0c401f0006077f89 */ /* 0x000e6200000e0000 */
[----:B------:R-:W-:-:S03]  /*17ec0*/  FMNMX.FTZ R5, R134, R5, !PT ;  /* 0x0000000586057209 */ /* 0x000fc60007810000 */
[----:B------:R-:W-:Y:S01]  /*17ed0*/  LDSM.16.MT88.4 R32, [R219+0x10000] ;  /* 0x01000000db20783b */ /* 0x000fe20000004200 */
[----:B------:R-:W-:-:S03]  /*17ee0*/  FMNMX.FTZ R4, R132, R5, !PT ;  /* 0x0000000584047209 */ /* 0x000fc60007810000 */
[----:B------:R-:W-:Y:S01]  /*17ef0*/  LDSM.16.MT88.4 R24, [R219+0xc800] ;  /* 0x00c80000db18783b */ /* 0x000fe20000004200 */
[----:B------:R-:W-:-:S05]  /*17f00*/  FMNMX.FTZ R4, R133, R4, !PT ;  /* 0x0000000485047209 */ /* 0x000fca0007810000 */
[----:B------:R-:W3:Y:S01]  /*17f10*/  SHFL.BFLY PT, R5, R4, 0x2, 0x1f ;  /* 0x0c401f0004057f89 */ /* 0x000ee200000e0000 */
[----:B-1----:R-:W-:-:S05]  /*17f20*/  FMNMX.FTZ R7, R6, R7, !PT ;  /* 0x0000000706077209 */ /* 0x002fca0007810000 */
[----:B------:R-:W1:Y:S01]  /*17f30*/  SHFL.BFLY PT, R0, R7, 0x1, 0x1f ;  /* 0x0c201f0007007f89 */ /* 0x000e6200000e0000 */
[----:B---3--:R-:W-:-:S05]  /*17f40*/  FMNMX.FTZ R5, R4, R5, !PT ;  /* 0x0000000504057209 */ /* 0x008fca0007810000 */
[----:B------:R-:W3:Y:S01]  /*17f50*/  SHFL.BFLY PT, R2, R5, 0x1, 0x1f ;  /* 0x0c201f0005027f89 */ /* 0x000ee200000e0000 */
[----:B-1----:R-:W-:-:S04]  /*17f60*/  FMNMX.FTZ R0, R7, R0, !PT ;  /* 0x0000000007007209 */ /* 0x002fc80007810000 */
[----:B------:R-:W-:Y:S02]  /*17f70*/  FSETP.NEU.FTZ.AND P1, PT, R0, -INF , PT ;  /* 0xff8000000000780b */ /* 0x000fe40003f3d000 */
[----:B---3--:R-:W-:Y:S02]  /*17f80*/  FMNMX.FTZ R2, R5, R2, !PT ;  /* 0x0000000205027209 */ /* 0x008fe40007810000 */
[----:B------:R-:W-:Y:S01]  /*17f90*/  LDSM.16.MT88.4 R4, [R223+0x10800] ;  /* 0x01080000df04783b */ /* 0x000fe20000004200 */
[C---:B--2---:R-:W-:Y:S02]  /*17fa0*/  FMUL.FTZ R67, R66.reuse, R0 ;  /* 0x0000000042437220 */ /* 0x044fe40000410000 */
[----:B------:R-:W-:-:S03]  /*17fb0*/  FMUL.FTZ R135, R66, R2 ;  /* 0x0000000242877220 */ /* 0x000fc60000410000 */
        /* <DEDUP_REMOVED lines=10> */
[-CC-:B------:R-:W-:Y:S01]  /*18060*/  FFMA.FTZ R60, R84, R66.reuse, -R135.reuse ;  /* 0x00000042543c7223 */ /* 0x180fe20000010887 */
[----:B------:R-:W1:Y:S01]  /*18070*/  LDSM.16.MT88.4 R80, [R220+0xc000] ;  /* 0x00c00000dc50783b */ /* 0x000e620000004200 */
[-C--:B------:R-:W-:Y:S01]  /*18080*/  FFMA.FTZ R63, R96, R66.reuse, -R135 ;  /* 0x00000042603f7223 */ /* 0x080fe20000010887 */
[----:B------:R-:W-:Y:S01]  /*18090*/  MUFU.EX2 R65, R65 ;  /* 0x0000004100417308 */ /* 0x000fe20000000800 */
[-CC-:B------:R-:W-:Y:S01]  /*180a0*/  FFMA.FTZ R54, R90, R66.reuse, -R67.reuse ;  /* 0x000000425a367223 */ /* 0x180fe20000010843 */
[-C--:B------:R-:W-:Y:S01]  /*180b0*/  FFMA.FTZ R51, R100, R66.reuse, -R67 ;  /* 0x0000004264337223 */ /* 0x080fe20000010843 */
[-CC-:B------:R-:W-:Y:S01]  /*180c0*/  FFMA.FTZ R57, R110, R66.reuse, -R135.reuse ;  /* 0x000000426e397223 */ /* 0x180fe20000010887 */
[-CC-:B------:R-:W-:Y:S01]  /*180d0*/  FFMA.FTZ R52, R52, R66.reuse, -R135.reuse ;  /* 0x0000004234347223 */ /* 0x180fe20000010887 */
[-CC-:B------:R-:W-:Y:S01]  /*180e0*/  FFMA.FTZ R50, R108, R66.reuse, -R135.reuse ;  /* 0x000000426c327223 */ /* 0x180fe20000010887 */
[-C--:B------:R-:W-:Y:S01]  /*180f0*/  FFMA.FTZ R49, R92, R66.reuse, -R135 ;  /* 0x000000425c317223 */ /* 0x080fe20000010887 */
[-CC-:B------:R-:W-:Y:S01]  /*18100*/  FFMA.FTZ R48, R94, R66.reuse, -R67.reuse ;  /* 0x000000425e307223 */ /* 0x180fe20000010843 */
[----:B------:R-:W2:Y:S01]  /*18110*/  MUFU.EX2 R62, R62 ;  /* 0x0000003e003e7308 */ /* 0x000ea20000000800 */
[----:B------:R-:W3:Y:S01]  /*18120*/  LDSM.16.MT88.4 R96, [R223+0x10000] ;  /* 0x01000000df60783b */ /* 0x000ee20000004200 */
[-CC-:B------:R-:W-:Y:S01]  /*18130*/  FFMA.FTZ R47, R147, R66.reuse, -R67.reuse ;  /* 0x00000042932f7223 */ /* 0x180fe20000010843 */
[-CC-:B------:R-:W-:Y:S01]  /*18140*/  FFMA.FTZ R42, R151, R66.reuse, -R67.reuse ;  /* 0x00000042972a7223 */ /* 0x180fe20000010843 */
[-C--:B------:R-:W-:Y:S01]  /*18150*/  FFMA.FTZ R43, R149, R66.reuse, -R67 ;  /* 0x00000042952b7223 */ /* 0x080fe20000010843 */
[----:B------:R-:W4:Y:S01]  /*18160*/  LDSM.16.MT88.4 R100, [R221+0x10000] ;  /* 0x01000000dd64783b */ /* 0x000f220000004200 */
[-CC-:B------:R-:W-:Y:S01]  /*18170*/  FFMA.FTZ R46, R143, R66.reuse, -R135.reuse ;  /* 0x000000428f2e7223 */ /* 0x180fe20000010887 */
[-CC-:B------:R-:W-:Y:S01]  /*18180*/  FFMA.FTZ R45, R141, R66.reuse, -R135.reuse ;  /* 0x000000428d2d7223 */ /* 0x180fe20000010887 */
[----:B------:R-:W-:Y:S01]  /*18190*/  MUFU.EX2 R61, R61 ;  /* 0x0000003d003d7308 */ /* 0x000fe20000000800 */
[----:B------:R-:W5:Y:S01]  /*181a0*/  LDSM.16.MT88.4 R88, [R219+0xc000] ;  /* 0x00c00000db58783b */ /* 0x000f620000004200 */
[-CC-:B------:R-:W-:Y:S01]  /*181b0*/  FFMA.FTZ R44, R145, R66.reuse, -R135.reuse ;  /* 0x00000042912c7223 */ /* 0x180fe20000010887 */
[-C--:B------:R-:W-:Y:S01]  /*181c0*/  FFMA.FTZ R41, R139, R66.reuse, -R135 ;  /* 0x000000428b297223 */ /* 0x080fe20000010887 */
[-C--:B------:R-:W-:Y:S01]  /*181d0*/  FFMA.FTZ R40, R252, R66.reuse, -R67 ;  /* 0x00000042fc287223 */ /* 0x080fe20000010843 */
[-C--:B------:R-:W-:Y:S01]  /*181e0*/  FFMA.FTZ R139, R150, R66.reuse, -R135 ;  /* 0x00000042968b7223 */ /* 0x080fe20000010887 */
[-CC-:B------:R-:W-:Y:S01]  /*181f0*/  FFMA.FTZ R9, R250, R66.reuse, -R67.reuse ;  /* 0x00000042fa097223 */ /* 0x180fe20000010843 */
[-CC-:B------:R-:W-:Y:S01]  /*18200*/  FFMA.FTZ R8, R8, R66.reuse, -R67.reuse ;  /* 0x0000004208087223 */ /* 0x180fe20000010843 */
[----:B------:R-:W1:Y:S01]  /*18210*/  MUFU.EX2 R58, R58 ;  /* 0x0000003a003a7308 */ /* 0x000e620000000800 */
[----:B--2---:R-:W-:Y:S01]  /*18220*/  F2FP.BF16.F32.PACK_AB R113, R62, R65 ;  /* 0x000000413e71723e */ /* 0x004fe200000010ff */
        /* <DEDUP_REMOVED lines=13> */
[-CC-:B------:R-:W-:Y:S01]  /*18300*/  FFMA.FTZ R178, R178, R66.reuse, -R67.reuse ;  /* 0x00000042b2b27223 */ /* 0x180fe20000010843 */
[----:B------:R-:W2:Y:S01]  /*18310*/  MUFU.EX2 R63, R63 ;  /* 0x0000003f003f7308 */ /* 0x000ea20000000800 */
[----:B-1----:R-:W-:Y:S01]  /*18320*/  F2FP.BF16.F32.PACK_AB R115, R58, R61 ;  /* 0x0000003d3a73723e */ /* 0x002fe200000010ff */
        /* <DEDUP_REMOVED lines=13> */
[--C-:B------:R-:W-:Y:S01]  /*18400*/  FFMA.FTZ R164, R164, R66, -R135.reuse ;  /* 0x00000042a4a47223 */ /* 0x100fe20000010887 */
[----:B------:R-:W1:Y:S01]  /*18410*/  MUFU.EX2 R56, R56 ;  /* 0x0000003800387308 */ /* 0x000e620000000800 */
[----:B--2---:R-:W-:Y:S01]  /*18420*/  F2FP.BF16.F32.PACK_AB R112, R63, R60 ;  /* 0x0000003c3f70723e */ /* 0x004fe200000010ff */
[-CC-:B------:R-:W-:Y:S01]  /*18430*/  FFMA.FTZ R165, R162, R66.reuse, -R135.reuse ;  /* 0x00000042a2a57223 */ /* 0x180fe20000010887 */
[-CC-:B------:R-:W-:Y:S01]  /*18440*/  FFMA.FTZ R160, R160, R66.reuse, -R135.reuse ;  /* 0x00000042a0a07223 */ /* 0x180fe20000010887 */
[-C--:B------:R-:W-:Y:S01]  /*18450*/  FFMA.FTZ R167, R158, R66.reuse, -R135 ;  /* 0x000000429ea77223 */ /* 0x080fe20000010887 */
[-C--:B------:R-:W-:Y:S01]  /*18460*/  FFMA.FTZ R152, R152, R66.reuse, -R67 ;  /* 0x0000004298987223 */ /* 0x080fe20000010843 */
[----:B------:R-:W-:Y:S01]  /*18470*/  FADD.FTZ R62, R65, R62 ;  /* 0x0000003e413e7221 */ /* 0x000fe20000010000 */
[----:B------:R-:W-:Y:S01]  /*18480*/  FADD.FTZ R60, R60, R63 ;  /* 0x0000003f3c3c7221 */ /* 0x000fe20000010000 */
[----:B------:R-:W-:Y:S01]  /*18490*/  MUFU.EX2 R53, R53 ;  /* 0x0000003500357308 */ /* 0x000fe20000000800 */
[-CC-:B------:R-:W-:Y:S01]  /*184a0*/  FFMA.FTZ R134, R134, R66.reuse, -R135.reuse ;  /* 0x0000004286867223 */ /* 0x180fe20000010887 */
[----:B------:R-:W-:Y:S01]  /*184b0*/  FADD.FTZ R61, R61, R62 ;  /* 0x0000003e3d3d7221 */ /* 0x000fe20000010000 */
[-CC-:B------:R-:W-:Y:S01]  /*184c0*/  FFMA.FTZ R132, R132, R66.reuse, -R135.reuse ;  /* 0x0000004284847223 */ /* 0x180fe20000010887 */
[-C--:B------:R-:W-:Y:S01]  /*184d0*/  FFMA.FTZ R133, R133, R66.reuse, -R135 ;  /* 0x0000004285857223 */ /* 0x080fe20000010887 */
[----:B------:R-:W-:Y:S01]  /*184e0*/  FFMA.FTZ R247, R64, R66, -R67 ;  /* 0x0000004240f77223 */ /* 0x000fe20000010843 */
[----:B------:R-:W-:-:S02]  /*184f0*/  FADD.FTZ R58, R58, R61 ;  /* 0x0000003d3a3a7221 */ /* 0x000fc40000010000 */
[----:B------:R-:W2:Y:S01]  /*18500*/  MUFU.EX2 R54, R54 ;  /* 0x0000003600367308 */ /* 0x000ea20000000800 */
[----:B-1----:R-:W-:Y:S01]  /*18510*/  F2FP.BF16.F32.PACK_AB R114, R56, R59 ;  /* 0x0000003b3872723e */ /* 0x002fe200000010ff */
[----:B------:R-:W-:-:S04]  /*18520*/  FADD.FTZ R59, R59, R60 ;  /* 0x0000003c3b3b7221 */ /* 0x000fc80000010000 */
[----:B------:R-:W-:Y:S02]  /*18530*/  FADD.FTZ R56, R56, R59 ;  /* 0x0000003b38387221 */ /* 0x000fe40000010000 */
[C---:B------:R-:W-:Y:S01]  /*18540*/  HMMA.16816.F32.BF16 R68, R112.reuse, R72, RZ ;  /* 0x000000487044723c */ /* 0x040fe200000418ff */
[----:B------:R-:W-:Y:S05]  /*18550*/  MUFU.EX2 R51, R51 ;  /* 0x0000003300337308 */ /* 0x000fea0000000800 */
[C---:B------:R-:W-:Y:S03]  /*18560*/  HMMA.16816.F32.BF16 R72, R112.reuse, R74, RZ ;  /* 0x0000004a7048723c */ /* 0x040fe600000418ff */
[----:B------:R-:W-:Y:S01]  /*18570*/  MUFU.EX2 R57, R57 ;  /* 0x0000003900397308 */ /* 0x000fe20000000800 */
[C---:B--2---:R-:W-:Y:S01]  /*18580*/  F2FP.BF16.F32.PACK_AB R17, R54.reuse, R53 ;  /* 0x000000353611723e */ /* 0x044fe200000010ff */
[----:B------:R-:W-:Y:S01]  /*18590*/  FADD.FTZ R53, R53, R58 ;  /* 0x0000003a35357221 */ /* 0x000fe20000010000 */
[----:B------:R-:W-:Y:S03]  /*185a0*/  HMMA.16816.F32.BF16 R128, R112, R124, RZ ;  /* 0x0000007c7080723c */ /* 0x000fe600000418ff */
[----:B------:R-:W-:-:S02]  /*185b0*/  FADD.FTZ R54, R54, R53 ;  /* 0x0000003536367221 */ /* 0x000fc40000010000 */
[----:B------:R-:W1:Y:S01]  /*185c0*/  MUFU.EX2 R52, R52 ;  /* 0x0000003400347308 */ /* 0x000e620000000800 */
[C---:B------:R-:W-:Y:S06]  /*185d0*/  HMMA.16816.F32.BF16 R76, R112.reuse, R80, RZ ;  /* 0x00000050704c723c */ /* 0x040fec00000418ff */
[C---:B------:R-:W-:Y:S01]  /*185e0*/  HMMA.16816.F32.BF16 R124, R112.reuse, R126, RZ ;  /* 0x0000007e707c723c */ /* 0x040fe200000418ff */
[----:B------:R-:W-:Y:S05]  /*185f0*/  MUFU.EX2 R50, R50 ;  /* 0x0000003200327308 */ /* 0x000fea0000000800 */
[C---:B------:R-:W-:Y:S03]  /*18600*/  HMMA.16816.F32.BF16 R80, R112.reuse, R82, RZ ;  /* 0x000000527050723c */ /* 0x040fe600000418ff */
[----:B------:R-:W2:Y:S01]  /*18610*/  MUFU.EX2 R49, R49 ;  /* 0x0000003100317308 */ /* 0x000ea20000000800 */
[C---:B-1----:R-:W-:Y:S01]  /*18620*/  F2FP.BF16.F32.PACK_AB R16, R52.reuse, R57 ;  /* 0x000000393410723e */ /* 0x042fe200000010ff */
[----:B------:R-:W-:Y:S01]  /*18630*/  FADD.FTZ R57, R57, R56 ;  /* 0x0000003839397221 */ /* 0x000fe20000010000 */
[----:B---3--:R-:W-:Y:S03]  /*18640*/  HMMA.16816.F32.BF16 R92, R112, R96, RZ ;  /* 0x00000060705c723c */ /* 0x008fe600000418ff */
[----:B------:R-:W-:-:S02]  /*18650*/  FADD.FTZ R57, R52, R57 ;  /* 0x0000003934397221 */ /* 0x000fc40000010000 */
[----:B------:R-:W1:Y:S01]  /*18660*/  MUFU.EX2 R48, R48 ;  /* 0x0000003000307308 */ /* 0x000e620000000800 */
[C---:B----4-:R-:W-:Y:S06]  /*18670*/  HMMA.16816.F32.BF16 R120, R112.reuse, R100, RZ ;  /* 0x000000647078723c */ /* 0x050fec00000418ff */
[----:B------:R-:W-:Y:S01]  /*18680*/  HMMA.16816.F32.BF16 R96, R112, R98, RZ ;  /* 0x000000627060723c */ /* 0x000fe200000418ff */
[----:B------:R-:W-:Y:S01]  /*18690*/  MUFU.EX2 R47, R47 ;  /* 0x0000002f002f7308 */ /* 0x000fe20000000800 */
[----:B--2---:R-:W-:Y:S01]  /*186a0*/  F2FP.BF16.F32.PACK_AB R18, R49, R50 ;  /* 0x000000323112723e */ /* 0x004fe200000010ff */
[----:B------:R-:W-:-:S03]  /*186b0*/  FADD.FTZ R50, R50, R57 ;  /* 0x0000003932327221 */ /* 0x000fc60000010000 */
[C---:B------:R-:W-:Y:S01]  /*186c0*/  HMMA.16816.F32.BF16 R100, R112.reuse, R102, RZ ;  /* 0x000000667064723c */ /* 0x040fe200000418ff */
[----:B------:R-:W-:Y:S02]  /*186d0*/  FADD.FTZ R49, R49, R50 ;  /* 0x0000003231317221 */ /* 0x000fe40000010000 */
[----:B------:R-:W-:Y:S01]  /*186e0*/  MUFU.EX2 R42, R42 ;  /* 0x0000002a002a7308 */ /* 0x000fe20000000800 */
[C---:B-1----:R-:W-:Y:S01]  /*186f0*/  F2FP.BF16.F32.PACK_AB R19, R48.reuse, R51 ;  /* 0x000000333013723e */ /* 0x042fe200000010ff */
[----:B------:R-:W-:Y:S01]  /*18700*/  FADD.FTZ R51, R51, R54 ;  /* 0x0000003633337221 */ /* 0x000fe20000010000 */
[----:B-----5:R-:W-:Y:S03]  /*18710*/  HMMA.16816.F32.BF16 R84, R112, R88, RZ ;  /* 0x000000587054723c */ /* 0x020fe600000418ff */
        /* <DEDUP_REMOVED lines=12> */
[----:B------:R-:W-:Y:S01]  /*187e0*/  HMMA.16816.F32.BF16 R80, R16, R22, R80 ;  /* 0x000000161050723c */ /* 0x000fe20000041850 */
[----:B------:R-:W3:Y:S02]  /*187f0*/  LDSM.16.MT88.4 R20, [R220+0x10800] ;  /* 0x01080000dc14783b */ /* 0x000ee40000004200 */
[----:B------:R-:W4:Y:S03]  /*18800*/  MUFU.EX2 R41, R41 ;  /* 0x0000002900297308 */ /* 0x000f260000000800 */
[C---:B------:R-:W-:Y:S05]  /*18810*/  HMMA.16816.F32.BF16 R104, R112.reuse, R116, RZ ;  /* 0x000000747068723c */ /* 0x040fea00000418ff */
[----:B------:R-:W5:Y:S01]  /*18820*/  MUFU.EX2 R40, R40 ;  /* 0x0000002800287308 */ /* 0x000f620000000800 */
[C---:B------:R-:W-:Y:S06]  /*18830*/  HMMA.16816.F32.BF16 R88, R112.reuse, R90, RZ ;  /* 0x0000005a7058723c */ /* 0x040fec00000418ff */
[C---:B------:R-:W-:Y:S01]  /*18840*/  HMMA.16816.F32.BF16 R116, R112.reuse, R118, RZ ;  /* 0x000000767074723c */ /* 0x040fe200000418ff */
[----:B------:R-:W-:Y:S05]  /*18850*/  MUFU.EX2 R9, R9 ;  /* 0x0000000900097308 */ /* 0x000fea0000000800 */
[C---:B------:R-:W-:Y:S03]  /*18860*/  HMMA.16816.F32.BF16 R108, R112.reuse, R32, RZ ;  /* 0x00000020706c723c */ /* 0x040fe600000418ff */
[----:B------:R-:W-:Y:S03]  /*18870*/  MUFU.EX2 R8, R8 ;  /* 0x0000000800087308 */ /* 0x000fe60000000800 */
[----:B------:R-:W-:Y:S01]  /*18880*/  HMMA.16816.F32.BF16 R112, R112, R34, RZ ;  /* 0x000000227070723c */ /* 0x000fe200000418ff */
[----:B------:R-:W-:Y:S04]  /*18890*/  LDSM.16.MT88.4 R32, [R219+0x11000] ;  /* 0x01100000db20783b */ /* 0x000fe80000004200 */
[----:B------:R-:W-:Y:S01]  /*188a0*/  MUFU.EX2 R3, R3 ;  /* 0x0000000300037308 */ /* 0x000fe20000000800 */
[C---:B------:R-:W-:Y:S06]  /*188b0*/  HMMA.16816.F32.BF16 R92, R16.reuse, R4, R92 ;  /* 0x00000004105c723c */ /* 0x040fec000004185c */
[C---:B------:R-:W-:Y:S01]  /*188c0*/  HMMA.16816.F32.BF16 R96, R16.reuse, R6, R96 ;  /* 0x000000061060723c */ /* 0x040fe20000041860 */
[----:B------:R-:W5:Y:S01]  /*188d0*/  LDSM.16.MT88.4 R4, [R221+0xd000] ;  /* 0x00d00000dd04783b */ /* 0x000f620000004200 */
        /* <DEDUP_REMOVED lines=21> */
[----:B------:R-:W-:Y:S01]  /*18a30*/  FADD.FTZ R47, R47, R48 ;  /* 0x000000302f2f7221 */ /* 0x000fe20000010000 */
[----:B------:R-:W-:Y:S01]  /*18a40*/  FADD.FTZ R46, R46, R49 ;  /* 0x000000312e2e7221 */ /* 0x000fe20000010000 */
[----:B----4-:R-:W-:-:S02]  /*18a50*/  F2FP.BF16.F32.PACK_AB R30, R41, R44 ;  /* 0x0000002c291e723e */ /* 0x010fc400000010ff */
[----:B-----5:R-:W-:Y:S01]  /*18a60*/  F2FP.BF16.F32.PACK_AB R31, R40, R43 ;  /* 0x0000002b281f723e */ /* 0x020fe200000010ff */
[----:B------:R-:W-:Y:S01]  /*18a70*/  FADD.FTZ R42, R42, R47 ;  /* 0x0000002f2a2a7221 */ /* 0x000fe20000010000 */
[----:B------:R-:W-:Y:S01]  /*18a80*/  MUFU.EX2 R145, R145 ;  /* 0x0000009100917308 */ /* 0x000fe20000000800 */
[----:B------:R-:W-:Y:S02]  /*18a90*/  FADD.FTZ R45, R45, R46 ;  /* 0x0000002e2d2d7221 */ /* 0x000fe40000010000 */
[----:B------:R-:W-:Y:S02]  /*18aa0*/  FADD.FTZ R43, R43, R42 ;  /* 0x0000002a2b2b7221 */ /* 0x000fe40000010000 */
[C---:B------:R-:W-:Y:S01]  /*18ab0*/  HMMA.16816.F32.BF16 R68, R28.reuse, R4, R68 ;  /* 0x000000041c44723c */ /* 0x040fe20000041844 */
[----:B------:R-:W-:Y:S01]  /*18ac0*/  FADD.FTZ R44, R44, R45 ;  /* 0x0000002d2c2c7221 */ /* 0x000fe20000010000 */
[----:B------:R-:W-:Y:S01]  /*18ad0*/  FADD.FTZ R40, R40, R43 ;  /* 0x0000002b28287221 */ /* 0x000fe20000010000 */
[----:B------:R-:W-:Y:S02]  /*18ae0*/  MUFU.EX2 R147, R147 ;  /* 0x0000009300937308 */ /* 0x000fe40000000800 */
[----:B------:R-:W-:Y:S01]  /*18af0*/  FADD.FTZ R44, R41, R44 ;  /* 0x0000002c292c7221 */ /* 0x000fe20000010000 */
        /* <DEDUP_REMOVED lines=37> */
[----:B------:R-:W1:Y:S02]  /*18d50*/  MUFU.EX2 R186, R186 ;  /* 0x000000ba00ba7308 */ /* 0x000e640000000800 */
[----:B---3--:R-:W-:Y:S01]  /*18d60*/  HMMA.16816.F32.BF16 R68, R12, R16, R68 ;  /* 0x000000100c44723c */ /* 0x008fe20000041844 */
[----:B------:R-:W-:Y:S01]  /*18d70*/  FADD.FTZ R154, R154, R3 ;  /* 0x000000039a9a7221 */ /* 0x000fe20000010000 */
[----:B------:R-:W-:-:S04]  /*18d80*/  FADD.FTZ R150, R150, R141 ;  /* 0x0000008d96967221 */ /* 0x000fc80000010000 */
        /* <DEDUP_REMOVED lines=12> */
[----:B------:R-:W-:Y:S01]  /*18e50*/  LDSM.16.MT88.4 R28, [R219+0x11800] ;  /* 0x01180000db1c783b */ /* 0x000fe20000004200 */
        /* <DEDUP_REMOVED lines=9> */
[C---:B------:R-:W-:Y:S05]  /*18ef0*/  HMMA.16816.F32.BF16 R84, R12.reuse, R20, R84 ;  /* 0x000000140c54723c */ /* 0x040fea0000041854 */
[----:B------:R-:W4:Y:S01]  /*18f00*/  MUFU.EX2 R165, R165 ;  /* 0x000000a500a57308 */ /* 0x000f220000000800 */
[C---:B------:R-:W-:Y:S01]  /*18f10*/  HMMA.16816.F32.BF16 R88, R12.reuse, R22, R88 ;  /* 0x000000160c58723c */ /* 0x040fe20000041858 */
[----:B------:R-:W4:Y:S05]  /*18f20*/  LDSM.16.MT88.4 R20, [R221+0xe000] ;  /* 0x00e00000dd14783b */ /* 0x000f2a0000004200 */
[C---:B-----5:R-:W-:Y:S01]  /*18f30*/  HMMA.16816.F32.BF16 R120, R12.reuse, R24, R120 ;  /* 0x000000180c78723c */ /* 0x060fe20000041878 */
[----:B------:R-:W-:Y:S05]  /*18f40*/  MUFU.EX2 R160, R160 ;  /* 0x000000a000a07308 */ /* 0x000fea0000000800 */
[C---:B------:R-:W-:Y:S01]  /*18f50*/  HMMA.16816.F32.BF16 R100, R12.reuse, R26, R100 ;  /* 0x0000001a0c64723c */ /* 0x040fe20000041864 */
[----:B------:R-:W-:Y:S01]  /*18f60*/  F2FP.BF16.F32.PACK_AB R24, R174, R147 ;  /* 0x00000093ae18723e */ /* 0x000fe200000010ff */
[----:B------:R-:W-:Y:S01]  /*18f70*/  FADD.FTZ R147, R147, R150 ;  /* 0x0000009693937221 */ /* 0x000fe20000010000 */
[----:B------:R-:W-:Y:S01]  /*18f80*/  F2FP.BF16.F32.PACK_AB R25, R170, R143 ;  /* 0x0000008faa19723e */ /* 0x000fe200000010ff */
[----:B------:R-:W5:Y:S01]  /*18f90*/  MUFU.EX2 R167, R167 ;  /* 0x000000a700a77308 */ /* 0x000f620000000800 */
[----:B------:R-:W-:Y:S01]  /*18fa0*/  FADD.FTZ R143, R143, R154 ;  /* 0x0000009a8f8f7221 */ /* 0x000fe20000010000 */
[----:B-1----:R-:W-:Y:S01]  /*18fb0*/  HMMA.16816.F32.BF16 R92, R12, R32, R92 ;  /* 0x000000200c5c723c */ /* 0x002fe2000004185c */
[----:B------:R-:W-:Y:S01]  /*18fc0*/  F2FP.BF16.F32.PACK_AB R26, R176, R149 ;  /* 0x00000095b01a723e */ /* 0x000fe200000010ff */
[----:B------:R-:W-:Y:S01]  /*18fd0*/  FADD.FTZ R174, R174, R147 ;  /* 0x00000093aeae7221 */ /* 0x000fe20000010000 */
[----:B------:R-:W-:Y:S01]  /*18fe0*/  F2FP.BF16.F32.PACK_AB R27, R178, R145 ;  /* 0x00000091b21b723e */ /* 0x000fe200000010ff */
[----:B------:R-:W-:-:S02]  /*18ff0*/  FADD.FTZ R170, R170, R143 ;  /* 0x0000008faaaa7221 */ /* 0x000fc40000010000 */
[----:B------:R-:W-:Y:S01]  /*19000*/  HMMA.16816.F32.BF16 R96, R12, R34, R96 ;  /* 0x000000220c60723c */ /* 0x000fe20000041860 */
[----:B------:R-:W1:Y:S01]  /*19010*/  LDSM.16.MT88.4 R32, [R221+0x12000] ;  /* 0x01200000dd20783b */ /* 0x000e620000004200 */
[----:B------:R-:W5:Y:S01]  /*19020*/  MUFU.EX2 R152, R152 ;  /* 0x0000009800987308 */ /* 0x000f620000000800 */
[----:B------:R-:W-:Y:S01]  /*19030*/  FADD.FTZ R145, R145, R170 ;  /* 0x000000aa91917221 */ /* 0x000fe20000010000 */
[----:B------:R-:W-:Y:S02]  /*19040*/  FADD.FTZ R149, R149, R174 ;  /* 0x000000ae95957221 */ /* 0x000fe40000010000 */
[C---:B--2---:R-:W-:Y:S01]  /*19050*/  HMMA.16816.F32.BF16 R128, R24.reuse, R4, R128 ;  /* 0x000000041880723c */ /* 0x044fe20000041880 */
[----:B------:R-:W-:Y:S01]  /*19060*/  FADD.FTZ R178, R178, R145 ;  /* 0x00000091b2b27221 */ /* 0x000fe20000010000 */
[----:B------:R-:W-:Y:S02]  /*19070*/  FADD.FTZ R176, R176, R149 ;  /* 0x00000095b0b07221 */ /* 0x000fe40000010000 */
[----:B------:R-:W-:Y:S02]  /*19080*/  MUFU.EX2 R134, R134 ;  /* 0x0000008600867308 */ /* 0x000fe40000000800 */
[----:B------:R-:W-:Y:S01]  /*19090*/  HMMA.16816.F32.BF16 R124, R24, R6, R124 ;  /* 0x00000006187c723c */ /* 0x000fe2000004187c */
[----:B------:R-:W2:Y:S05]  /*190a0*/  LDSM.16.MT88.4 R4, [R220+0x12000] ;  /* 0x01200000dc04783b */ /* 0x000eaa0000004200 */
[C---:B------:R-:W-:Y:S01]  /*190b0*/  HMMA.16816.F32.BF16 R108, R12.reuse, R28, R108 ;  /* 0x0000001c0c6c723c */ /* 0x040fe2000004186c */
[----:B------:R-:W-:Y:S05]  /*190c0*/  MUFU.EX2 R132, R132 ;  /* 0x0000008400847308 */ /* 0x000fea0000000800 */
[----:B------:R-:W-:Y:S01]  /*190d0*/  HMMA.16816.F32.BF16 R112, R12, R30, R112 ;  /* 0x0000001e0c70723c */ /* 0x000fe20000041870 */
[----:B------:R-:W5:Y:S02]  /*190e0*/  LDSM.16.MT88.4 R12, [R219+0xe000] ;  /* 0x00e00000db0c783b */ /* 0x000f640000004200 */
[----:B------:R-:W5:Y:S02]  /*190f0*/  MUFU.EX2 R133, R133 ;  /* 0x0000008500857308 */ /* 0x000f640000000800 */
[----:B------:R-:W-:Y:S01]  /*19100*/  LDSM.16.MT88.4 R28, [R219+0x12000] ;  /* 0x01200000db1c783b */ /* 0x000fe20000004200 */
[C---:B---3--:R-:W-:Y:S05]  /*19110*/  HMMA.16816.F32.BF16 R76, R24.reuse, R16, R76 ;  /* 0x00000010184c723c */ /* 0x048fea000004184c */
[----:B------:R-:W-:Y:S01]  /*19120*/  MUFU.EX2 R247, R247 ;  /* 0x000000f700f77308 */ /* 0x000fe20000000800 */
[C---:B------:R-:W-:Y:S01]  /*19130*/  HMMA.16816.F32.BF16 R80, R24.reuse, R18, R80 ;  /* 0x000000121850723c */ /* 0x040fe20000041850 */
[----:B------:R-:W3:Y:S05]  /*19140*/  LDSM.16.MT88.4 R16, [R221+0xe800] ;  /* 0x00e80000dd10783b */ /* 0x000eea0000004200 */
[C---:B----4-:R-:W-:Y:S06]  /*19150*/  HMMA.16816.F32.BF16 R68, R24.reuse, R20, R68 ;  /* 0x000000141844723c */ /* 0x050fec0000041844 */
        /* <DEDUP_REMOVED lines=8> */
[C---:B--2---:R-:W-:Y:S01]  /*191e0*/  HMMA.16816.F32.BF16 R104, R24.reuse, R4, R104 ;  /* 0x000000041868723c */ /* 0x044fe20000041868 */
        /* <DEDUP_REMOVED lines=8> */
[----:B-----5:R-:W-:Y:S01]  /*19270*/  HMMA.16816.F32.BF16 R84, R24, R12, R84 ;  /* 0x0000000c1854723c */ /* 0x020fe20000041854 */
[----:B------:R-:W-:Y:S01]  /*19280*/  FADD.FTZ R180, R180, R153 ;  /* 0x00000099b4b47221 */ /* 0x000fe20000010000 */
[----:B------:R-:W-:-:S04]  /*19290*/  FADD.FTZ R159, R182, R159 ;  /* 0x0000009fb69f7221 */ /* 0x000fc80000010000 */
[----:B------:R-:W-:Y:S01]  /*192a0*/  HMMA.16816.F32.BF16 R88, R24, R14, R88 ;  /* 0x0000000e1858723c */ /* 0x000fe20000041858 */
[----:B------:R-:W2:Y:S05]  /*192b0*/  LDSM.16.MT88.4 R12, [R220+0xe800] ;  /* 0x00e80000dc0c783b */ /* 0x000eaa0000004200 */
[C---:B---3--:R-:W-:Y:S06]  /*192c0*/  HMMA.16816.F32.BF16 R68, R32.reuse, R16, R68 ;  /* 0x000000102044723c */ /* 0x048fec0000041844 */
        /* <DEDUP_REMOVED lines=55> */
[----:B------:R-:W-:Y:S03]  /*19640*/  MUFU.EX2 R36, R36 ;  /* 0x0000002400247308 */ /* 0x000fe60000000800 */
[C---:B------:R-:W-:Y:S01]  /*19650*/  HMMA.16816.F32.BF16 R124, R28.reuse, R26, R124 ;  /* 0x0000001a1c7c723c */ /* 0x040fe2000004187c */
[----:B------:R-:W-:Y:S04]  /*19660*/  LDSM.16.MT88.4 R24, [R220+0xf800] ;  /* 0x00f80000dc18783b */ /* 0x000fe80000004200 */
[----:B------:R-:W4:Y:S01]  /*19670*/  MUFU.EX2 R37, R37 ;  /* 0x0000002500257308 */ /* 0x000f220000000800 */
[C---:B-1----:R-:W-:Y:S06]  /*19680*/  HMMA.16816.F32.BF16 R104, R28.reuse, R4, R104 ;  /* 0x000000041c68723c */ /* 0x042fec0000041868 */
[C---:B------:R-:W-:Y:S01]  /*19690*/  HMMA.16816.F32.BF16 R116, R28.reuse, R6, R116 ;  /* 0x000000061c74723c */ /* 0x040fe20000041874 */
[----:B------:R-:W1:Y:S05]  /*196a0*/  MUFU.EX2 R38, R38 ;  /* 0x0000002600267308 */ /* 0x000e6a0000000800 */
[----:B------:R-:W-:Y:S01]  /*196b0*/  HMMA.16816.F32.BF16 R84, R28, R20, R84 ;  /* 0x000000141c54723c */ /* 0x000fe20000041854 */
[----:B------:R-:W-:-:S02]  /*196c0*/  F2FP.BF16.F32.PACK_AB R6, R133, R132 ;  /* 0x000000848506723e */ /* 0x000fc400000010ff */
[----:B------:R-:W5:Y:S01]  /*196d0*/  MUFU.EX2 R39, R39 ;  /* 0x0000002700277308 */ /* 0x000f620000000800 */
[C---:B----4-:R-:W-:Y:S01]  /*196e0*/  F2FP.BF16.F32.PACK_AB R5, R37.reuse, R36 ;  /* 0x000000242505723e */ /* 0x050fe200000010ff */
[----:B------:R-:W-:Y:S01]  /*196f0*/  FADD.FTZ R36, R36, R163 ;  /* 0x000000a324247221 */ /* 0x000fe20000010000 */
[C---:B------:R-:W-:Y:S01]  /*19700*/  HMMA.16816.F32.BF16 R88, R28.reuse, R22, R88 ;  /* 0x000000161c58723c */ /* 0x040fe20000041858 */
[----:B------:R-:W4:Y:S02]  /*19710*/  LDSM.16.MT88.4 R20, [R219+0xf800] ;  /* 0x00f80000db14783b */ /* 0x000f240000004200 */
[----:B------:R-:W-:Y:S01]  /*19720*/  FADD.FTZ R37, R37, R36 ;  /* 0x0000002425257221 */ /* 0x000fe20000010000 */
[----:B-1----:R-:W-:Y:S02]  /*19730*/  F2FP.BF16.F32.PACK_AB R7, R247, R38 ;  /* 0x00000026f707723e */ /* 0x002fe400000010ff */
[----:B--2---:R-:W-:Y:S01]  /*19740*/  HMMA.16816.F32.BF16 R120, R28, R12, R120 ;  /* 0x0000000c1c78723c */ /* 0x004fe20000041878 */
[----:B------:R-:W-:-:S04]  /*19750*/  FADD.FTZ R38, R38, R37 ;  /* 0x0000002526267221 */ /* 0x000fc80000010000 */
[----:B------:R-:W-:Y:S01]  /*19760*/  FADD.FTZ R247, R247, R38 ;  /* 0x00000026f7f77221 */ /* 0x000fe20000010000 */
[----:B------:R-:W-:Y:S01]  /*19770*/  HMMA.16816.F32.BF16 R100, R28, R14, R100 ;  /* 0x0000000e1c64723c */ /* 0x000fe20000041864 */
[----:B-----5:R-:W-:Y:S01]  /*19780*/  F2FP.BF16.F32.PACK_AB R4, R134, R39 ;  /* 0x000000278604723e */ /* 0x020fe200000010ff */
        /* <DEDUP_REMOVED lines=8> */
[----:B------:R-:W2:Y:S05]  /*19810*/  LDSM.16.MT88.4 R16, [R223+0x13800] ;  /* 0x01380000df10783b */ /* 0x000eaa0000004200 */
[----:B------:R-:W-:Y:S06]  /*19820*/  HMMA.16816.F32.BF16 R112, R28, R34, R112 ;  /* 0x000000221c70723c */ /* 0x000fec0000041870 */
[C---:B----4-:R-:W-:Y:S06]  /*19830*/  HMMA.16816.F32.BF16 R84, R4.reuse, R20, R84 ;  /* 0x000000140454723c */ /* 0x050fec0000041854 */
        /* <DEDUP_REMOVED lines=16> */
[----:B------:R-:W-:-:S08]  /*19940*/  NOP ;  /* 0x0000000000007918 */ /* 0x000fd00000000000 */
[----:B------:R-:W-:-:S15]  /*19950*/  @!P3 BRA `(.L_x_1953) ;  /* 0x0000005000f4b947 */ /* 0x000fde0003800000 */
        /* <DEDUP_REMOVED lines=61> */
[----:B------:R-:W-:Y:S01]  /*19d30*/  SHF.R.S32.HI R4, RZ, 0x1f, R5 ;  /* 0x0000001fff047819 */ /* 0x000fe20000011405 */
[----:B------:R-:W-:-:S04]  /*19d40*/  IMAD.WIDE.U32 R12, R5, R14, R12 ;  /* 0x0000000e050c7225 */ /* 0x000fc800078e000c */
[----:B------:R-:W-:Y:S01]  /*19d50*/  IMAD R3, R14, R4, R3 ;  /* 0x000000040e037224 */ /* 0x000fe200078e0203 */
[----:B------:R-:W-:-:S03]  /*19d60*/  MOV R5, R12 ;  /* 0x0000000c00057202 */ /* 0x000fc60000000f00 */
[----:B------:R-:W-:Y:S01]  /*19d70*/  IMAD.IADD R6, R13, 0x1, R3 ;  /* 0x000000010d067824 */ /* 0x000fe200078e0203 */
[----:B------:R-:W-:Y:S05]  /*19d80*/  BRA `(.L_x_1956) ;  /* 0x00000000000c7947 */ /* 0x000fea0003800000 */
.L_x_1955:
[----:B------:R-:W2:Y:S02]  /*19d90*/  LD.E R5, desc[UR6][R10.64+0x40] ;  /* 0x000040060a057980 */ /* 0x000ea4000c101900 */
[----:B--2---:R-:W-:-:S04]  /*19da0*/  LEA R5, -R5, RZ, 0x7 ;  /* 0x000000ff05057211 */ /* 0x004fc800078e39ff */
[----:B------:R-:W-:Y:S02]  /*19db0*/  SHF.R.S32.HI R6, RZ, 0x1f, R5 ;  /* 0x0000001fff067819 */ /* 0x000fe40000011405 */
.L_x_1956:
[----:B------:R-:W-:Y:S05]  /*19dc0*/  BSYNC B0 ;  /* 0x0000000000007941 */ /* 0x000fea0003800000 */
.L_x_1954:
[C---:B------:R-:W-:Y:S01]  /*19dd0*/  LOP3.LUT P4, RZ, R246.reuse, 0x1, RZ, 0xc0, !PT ;  /* 0x00000001f6ff7812 */ /* 0x040fe2000788c0ff */
[----:B------:R-:W-:Y:S01]  /*19de0*/  ULDC.64 UR4, c[0x0][0x208] ;  /* 0x0000820000047ab9 */ /* 0x000fe20000000a00 */
[----:B------:R-:W-:Y:S01]  /*19df0*/  LOP3.LUT P2, RZ, R246, 0x2, RZ, 0xc0, !PT ;  /* 0x00000002f6ff7812 */ /* 0x000fe2000784c0ff */
[----:B------:R-:W-:Y:S01]  /*19e00*/  BSSY B1, `(.L_x_1957) ;  /* 0x00002b8000017945 */ /* 0x000fe20003800000 */
        /* <DEDUP_REMOVED lines=55> */
[----:B------:R2:W-:Y:S01]  /*1a180*/  @P4 LDGSTS.E.BYPASS.LTC128B.128 [R244+0xd000], desc[UR6][R20.64] ;  /* 0x0d00000014f44fae */ /* 0x0005e2000b901d46 */
[CC--:B------:R-:W-:Y:S02]  /*1a190*/  IADD3 R5, P3, R3.reuse, R230.reuse, RZ ;  /* 0x000000e603057210 */ /* 0x0c0fe40007f7e0ff */
        /* <DEDUP_REMOVED lines=8> */
[----:B------:R3:W-:Y:S01]  /*1a220*/  @P2 LDGSTS.E.BYPASS.LTC128B.128 [R244+0x11000], desc[UR6][R12.64+0x80] ;  /* 0x110000800cf42fae */ /* 0x0007e2000b901d46 */
[----:B------:R-:W-:-:S02]  /*1a230*/  @P4 LEA R32, P5, R5, R156, 0x1 ;  /* 0x0000009c05204211 */ /* 0x000fc400078a08ff */
[CC--:B-1----:R-:W-:Y:S01]  /*1a240*/  @P2 LEA R28, P3, R5.reuse, R156.reuse, 0x1 ;  /* 0x0000009c051c2211 */ /* 0x0c2fe200078608ff */
        /* <DEDUP_REMOVED lines=59> */
[----:B--2---:R-:W2:Y:S04]  /*1a600*/  LDSM.16.M88.4 R20, [R228+0x4000] ;  /* 0x00400000e414783b */ /* 0x004ea80000000200 */
[----:B---3--:R-:W3:Y:S04]  /*1a610*/  LDSM.16.M88.4 R12, [R228+0x4800] ;  /* 0x00480000e40c783b */ /* 0x008ee80000000200 */
[----:B------:R-:W-:Y:S04]  /*1a620*/  LDSM.16.M88.4 R40, [R227] ;  /* 0x00000000e328783b */ /* 0x000fe80000000200 */
[----:B------:R-:W-:Y:S04]  /*1a630*/  LDSM.16.M88.4 R4, [R228+0x5000] ;  /* 0x00500000e404783b */ /* 0x000fe80000000200 */
[----:B-1----:R-:W1:Y:S04]  /*1a640*/  LDSM.16.M88.4 R32, [R226] ;  /* 0x00000000e220783b */ /* 0x002e680000000200 */
[----:B------:R-:W4:Y:S04]  /*1a650*/  LDSM.16.M88.4 R152, [R228+0x5800] ;  /* 0x00580000e498783b */ /* 0x000f280000000200 */
[----:B------:R-:W5:Y:S04]  /*1a660*/  LDSM.16.M88.4 R28, [R218] ;  /* 0x00000000da1c783b */ /* 0x000f680000000200 */
[----:B------:R-:W5:Y:S04]  /*1a670*/  LDSM.16.M88.4 R144, [R228+0x6000] ;  /* 0x00600000e490783b */ /* 0x000f680000000200 */
[----:B------:R-:W5:Y:S04]  /*1a680*/  LDSM.16.M88.4 R132, [R228+0x6800] ;  /* 0x00680000e484783b */ /* 0x000f680000000200 */
[----:B------:R-:W5:Y:S01]  /*1a690*/  LDSM.16.M88.4 R60, [R228+0x7000] ;  /* 0x00700000e43c783b */ /* 0x000f620000000200 */
[C---:B--2---:R-:W-:Y:S03]  /*1a6a0*/  HMMA.16816.F32.BF16 R24, R52.reuse, R20, RZ ;  /* 0x000000143418723c */ /* 0x044fe600000418ff */
[----:B------:R-:W2:Y:S04]  /*1a6b0*/  LDSM.16.M88.4 R36, [R228+0x7800] ;  /* 0x00780000e424783b */ /* 0x000ea80000000200 */
[----:B------:R-:W2:Y:S01]  /*1a6c0*/  LDSM.16.M88.4 R172, [R217] ;  /* 0x00000000d9ac783b */ /* 0x000ea20000000200 */
[C---:B------:R-:W-:Y:S03]  /*1a6d0*/  HMMA.16816.F32.BF16 R20, R52.reuse, R22, RZ ;  /* 0x000000163414723c */ /* 0x040fe600000418ff */
[----:B------:R-:W2:Y:S03]  /*1a6e0*/  LDSM.16.M88.4 R168, [R216] ;  /* 0x00000000d8a8783b */ /* 0x000ea60000000200 */
[C---:B---3--:R-:W-:Y:S01]  /*1a6f0*/  HMMA.16816.F32.BF16 R16, R52.reuse, R12, RZ ;  /* 0x0000000c3410723c */ /* 0x048fe200000418ff */
[----:B------:R-:W3:Y:S04]  /*1a700*/  LDSM.16.M88.4 R164, [R215] ;  /* 0x00000000d7a4783b */ /* 0x000ee80000000200 */
[----:B------:R-:W3:Y:S01]  /*1a710*/  LDSM.16.M88.4 R160, [R214] ;  /* 0x00000000d6a0783b */ /* 0x000ee20000000200 */
[----:B------:R-:W-:Y:S03]  /*1a720*/  HMMA.16816.F32.BF16 R12, R52, R14, RZ ;  /* 0x0000000e340c723c */ /* 0x000fe600000418ff */
[----:B------:R-:W3:Y:S03]  /*1a730*/  LDSM.16.M88.4 R48, [R213] ;  /* 0x00000000d530783b */ /* 0x000ee60000000200 */
[C---:B-1----:R-:W-:Y:S01]  /*1a740*/  HMMA.16816.F32.BF16 R24, R40.reuse, R32, R24 ;  /* 0x000000202818723c */ /* 0x042fe20000041818 */
[----:B------:R-:W-:Y:S04]  /*1a750*/  LDSM.16.M88.4 R180, [R225] ;  /* 0x00000000e1b4783b */ /* 0x000fe80000000200 */
[----:B------:R-:W-:Y:S01]  /*1a760*/  LDSM.16.M88.4 R44, [R212] ;  /* 0x00000000d42c783b */ /* 0x000fe20000000200 */
[----:B------:R-:W-:Y:S03]  /*1a770*/  HMMA.16816.F32.BF16 R20, R40, R34, R20 ;  /* 0x000000222814723c */ /* 0x000fe60000041814 */
[----:B------:R-:W1:Y:S03]  /*1a780*/  LDSM.16.M88.4 R32, [R222+0x4800] ;  /* 0x00480000de20783b */ /* 0x000e660000000200 */
[C---:B------:R-:W-:Y:S01]  /*1a790*/  HMMA.16816.F32.BF16 R8, R52.reuse, R4, RZ ;  /* 0x000000043408723c */ /* 0x040fe200000418ff */
[----:B------:R-:W-:Y:S01]  /*1a7a0*/  LDSM.16.M88.4 R176, [R222+0x5800] ;  /* 0x00580000deb0783b */ /* 0x000fe20000000200 */
[----:B------:R-:W2:Y:S04]  /*1a7b0*/  S2R R3, SR_TID.X ;  /* 0x0000000000037919 */ /* 0x000ea80000002100 */
[C---:B------:R-:W-:Y:S01]  /*1a7c0*/  HMMA.16816.F32.BF16 R4, R52.reuse, R6, RZ ;  /* 0x000000063404723c */ /* 0x040fe200000418ff */
[----:B------:R-:W0:Y:S05]  /*1a7d0*/  LDGDEPBAR ;  /* 0x00000000000079af */ /* 0x000e2a0000000000 */
[----:B----4-:R-:W-:Y:S06]  /*1a7e0*/  HMMA.16816.F32.BF16 R156, R52, R152, RZ ;  /* 0x00000098349c723c */ /* 0x010fec00000418ff */
[C---:B-----5:R-:W-:Y:S06]  /*1a7f0*/  HMMA.16816.F32.BF16 R16, R40.reuse, R28, R16 ;  /* 0x0000001c2810723c */ /* 0x060fec0000041810 */
[----:B------:R-:W-:Y:S01]  /*1a800*/  HMMA.16816.F32.BF16 R12, R40, R30, R12 ;  /* 0x0000001e280c723c */ /* 0x000fe2000004180c */
[----:B------:R-:W4:Y:S05]  /*1a810*/  LDSM.16.M88.4 R28, [R222+0x5000] ;  /* 0x00500000de1c783b */ /* 0x000f2a0000000200 */
[C---:B------:R-:W-:Y:S06]  /*1a820*/  HMMA.16816.F32.BF16 R152, R52.reuse, R154, RZ ;  /* 0x0000009a3498723c */ /* 0x040fec00000418ff */
[----:B------:R-:W-:Y:S01]  /*1a830*/  HMMA.16816.F32.BF16 R148, R52, R144, RZ ;  /* 0x000000903494723c */ /* 0x000fe200000418ff */
[----:B--2---:R-:W-:-:S05]  /*1a840*/  IMAD.SHL.U32 R3, R3, 0x2, RZ ;  /* 0x0000000203037824 */ /* 0x004fca00078e00ff */
[C---:B------:R-:W-:Y:S06]  /*1a850*/  HMMA.16816.F32.BF16 R140, R52.reuse, R132, RZ ;  /* 0x00000084348c723c */ /* 0x040fec00000418ff */
[C---:B------:R-:W-:Y:S06]  /*1a860*/  HMMA.16816.F32.BF16 R64, R52.reuse, R60, RZ ;  /* 0x0000003c3440723c */ /* 0x040fec00000418ff */
[C---:B------:R-:W-:Y:S06]  /*1a870*/  HMMA.16816.F32.BF16 R144, R52.reuse, R146, RZ ;  /* 0x000000923490723c */ /* 0x040fec00000418ff */
[C---:B------:R-:W-:Y:S06]  /*1a880*/  HMMA.16816.F32.BF16 R132, R52.reuse, R134, RZ ;  /* 0x000000863484723c */ /* 0x040fec00000418ff */
[C---:B------:R-:W-:Y:S06]  /*1a890*/  HMMA.16816.F32.BF16 R60, R52.reuse, R62, RZ ;  /* 0x0000003e343c723c */ /* 0x040fec00000418ff */
[C---:B------:R-:W-:Y:S06]  /*1a8a0*/  HMMA.16816.F32.BF16 R56, R52.reuse, R36, RZ ;  /* 0x000000243438723c */ /* 0x040fec00000418ff */
[----:B------:R-:W-:Y:S01]  /*1a8b0*/  HMMA.16816.F32.BF16 R52, R52, R38, RZ ;  /* 0x000000263434723c */ /* 0x000fe200000418ff */
[----:B------:R-:W2:Y:S05]  /*1a8c0*/  LDSM.16.M88.4 R36, [R222+0x4000] ;  /* 0x00400000de24783b */ /* 0x000eaa0000000200 */
[C---:B------:R-:W-:Y:S06]  /*1a8d0*/  HMMA.16816.F32.BF16 R8, R40.reuse, R172, R8 ;  /* 0x000000ac2808723c */ /* 0x040fec0000041808 */
[C---:B------:R-:W-:Y:S01]  /*1a8e0*/  HMMA.16816.F32.BF16 R4, R40.reuse, R174, R4 ;  /* 0x000000ae2804723c */ /* 0x040fe20000041804 */
[----:B------:R-:W5:Y:S05]  /*1a8f0*/  LDSM.16.M88.4 R172, [R222+0x6000] ;  /* 0x00600000deac783b */ /* 0x000f6a0000000200 */
[C---:B------:R-:W-:Y:S06]  /*1a900*/  HMMA.16816.F32.BF16 R156, R40.reuse, R168, R156 ;  /* 0x000000a8289c723c */ /* 0x040fec000004189c */
[C---:B------:R-:W-:Y:S01]  /*1a910*/  HMMA.16816.F32.BF16 R152, R40.reuse, R170, R152 ;  /* 0x000000aa2898723c */ /* 0x040fe20000041898 */
[----:B------:R-:W5:Y:S05]  /*1a920*/  LDSM.16.M88.4 R168, [R222+0x6800] ;  /* 0x00680000dea8783b */ /* 0x000f6a0000000200 */
[C---:B---3--:R-:W-:Y:S06]  /*1a930*/  HMMA.16816.F32.BF16 R148, R40.reuse, R164, R148 ;  /* 0x000000a42894723c */ /* 0x048fec0000041894 */
[C---:B------:R-:W-:Y:S01]  /*1a940*/  HMMA.16816.F32.BF16 R144, R40.reuse, R166, R144 ;  /* 0x000000a62890723c */ /* 0x040fe20000041890 */
[----:B------:R-:W3:Y:S05]  /*1a950*/  LDSM.16.M88.4 R164, [R222+0x7000] ;  /* 0x00700000dea4783b */ /* 0x000eea0000000200 */
[C---:B------:R-:W-:Y:S06]  /*1a960*/  HMMA.16816.F32.BF16 R140, R40.reuse, R160, R140 ;  /* 0x000000a0288c723c */ /* 0x040fec000004188c */
[C---:B------:R-:W-:Y:S01]  /*1a970*/  HMMA.16816.F32.BF16 R132, R40.reuse, R162, R132 ;  /* 0x000000a22884723c */ /* 0x040fe20000041884 */
[----:B------:R-:W3:Y:S05]  /*1a980*/  LDSM.16.M88.4 R160, [R222+0x7800] ;  /* 0x00780000dea0783b */ /* 0x000eea0000000200 */
[C---:B------:R-:W-:Y:S06]  /*1a990*/  HMMA.16816.F32.BF16 R64, R40.reuse, R48, R64 ;  /* 0x000000302840723c */ /* 0x040fec0000041840 */
[----:B------:R-:W-:Y:S01]  /*1a9a0*/  HMMA.16816.F32.BF16 R60, R40, R50, R60 ;  /* 0x00000032283c723c */ /* 0x000fe2000004183c */
[----:B------:R-:W-:Y:S05]  /*1a9b0*/  LDSM.16.M88.4 R48, [R224] ;  /* 0x00000000e030783b */ /* 0x000fea0000000200 */
[C---:B-1----:R-:W-:Y:S06]  /*1a9c0*/  HMMA.16816.F32.BF16 R16, R180.reuse, R32, R16 ;  /* 0x00000020b410723c */ /* 0x042fec0000041810 */
[C---:B------:R-:W-:Y:S01]  /*1a9d0*/  HMMA.16816.F32.BF16 R12, R180.reuse, R34, R12 ;  /* 0x00000022b40c723c */ /* 0x040fe2000004180c */
[----:B------:R-:W1:Y:S05]  /*1a9e0*/  LDSM.16.M88.4 R32, [R211+0x1800] ;  /* 0x00180000d320783b */ /* 0x000e6a0000000200 */
[C---:B----4-:R-:W-:Y:S06]  /*1a9f0*/  HMMA.16816.F32.BF16 R8, R180.reuse, R28, R8 ;  /* 0x0000001cb408723c */ /* 0x050fec0000041808 */
[----:B------:R-:W-:Y:S01]  /*1aa00*/  HMMA.16816.F32.BF16 R4, R180, R30, R4 ;  /* 0x0000001eb404723c */ /* 0x000fe20000041804 */
[----:B------:R-:W4:Y:S05]  /*1aa10*/  LDSM.16.M88.4 R28, [R211+0x2000] ;  /* 0x00200000d31c783b */ /* 0x000f2a0000000200 */
[C---:B------:R-:W-:Y:S06]  /*1aa20*/  HMMA.16816.F32.BF16 R56, R40.reuse, R44, R56 ;  /* 0x0000002c2838723c */ /* 0x040fec0000041838 */
[----:B------:R-:W-:Y:S01]  /*1aa30*/  HMMA.16816.F32.BF16 R52, R40, R46, R52 ;  /* 0x0000002e2834723c */ /* 0x000fe20000041834 */
[----:B------:R-:W4:Y:S04]  /*1aa40*/  LDSM.16.M88.4 R44, [R211] ;  /* 0x00000000d32c783b */ /* 0x000f280000000200 */
[----:B------:R-:W4:Y:S01]  /*1aa50*/  LDSM.16.M88.4 R40, [R211+0x800] ;  /* 0x00080000d328783b */ /* 0x000f220000000200 */
[C---:B--2---:R-:W-:Y:S06]  /*1aa60*/  HMMA.16816.F32.BF16 R24, R180.reuse, R36, R24 ;  /* 0x00000024b418723c */ /* 0x044fec0000041818 */
[C---:B------:R-:W-:Y:S01]  /*1aa70*/  HMMA.16816.F32.BF16 R20, R180.reuse, R38, R20 ;  /* 0x00000026b414723c */ /* 0x040fe20000041814 */
[----:B------:R-:W2:Y:S05]  /*1aa80*/  LDSM.16.M88.4 R36, [R211+0x1000] ;  /* 0x00100000d324783b */ /* 0x000eaa0000000200 */
[C---:B------:R-:W-:Y:S06]  /*1aa90*/  HMMA.16816.F32.BF16 R156, R180.reuse, R176, R156 ;  /* 0x000000b0b49c723c */ /* 0x040fec000004189c */
[C---:B------:R-:W-:Y:S01]  /*1aaa0*/  HMMA.16816.F32.BF16 R152, R180.reuse, R178, R152 ;  /* 0x000000b2b498723c */ /* 0x040fe20000041898 */
[----:B------:R-:W-:Y:S05]  /*1aab0*/  LDSM.16.M88.4 R176, [R211+0x3800] ;  /* 0x00380000d3b0783b */ /* 0x000fea0000000200 */
[C---:B-----5:R-:W-:Y:S06]  /*1aac0*/  HMMA.16816.F32.BF16 R148, R180.reuse, R172, R148 ;  /* 0x000000acb494723c */ /* 0x060fec0000041894 */
[C---:B------:R-:W-:Y:S01]  /*1aad0*/  HMMA.16816.F32.BF16 R144, R180.reuse, R174, R144 ;  /* 0x000000aeb490723c */ /* 0x040fe20000041890 */
[----:B------:R-:W-:Y:S05]  /*1aae0*/  LDSM.16.M88.4 R172, [R229+0x2000] ;  /* 0x00200000e5ac783b */ /* 0x000fea0000000200 */
[C---:B------:R-:W-:Y:S06]  /*1aaf0*/  HMMA.16816.F32.BF16 R140, R180.reuse, R168, R140 ;  /* 0x000000a8b48c723c */ /* 0x040fec000004188c */
[C---:B------:R-:W-:Y:S01]  /*1ab00*/  HMMA.16816.F32.BF16 R132, R180.reuse, R170, R132 ;  /* 0x000000aab484723c */ /* 0x040fe20000041884 */
[----:B------:R-:W-:Y:S05]  /*1ab10*/  LDSM.16.M88.4 R168, [R228+0x8000] ;  /* 0x00800000e4a8783b */ /* 0x000fea0000000200 */
[C---:B---3--:R-:W-:Y:S06]  /*1ab20*/  HMMA.16816.F32.BF16 R64, R180.reuse, R164, R64 ;  /* 0x000000a4b440723c */ /* 0x048fec0000041840 */
[C---:B------:R-:W-:Y:S01]  /*1ab30*/  HMMA.16816.F32.BF16 R60, R180.reuse, R166, R60 ;  /* 0x000000a6b43c723c */ /* 0x040fe2000004183c */
[----:B------:R-:W3:Y:S05]  /*1ab40*/  LDSM.16.M88.4 R164, [R211+0x2800] ;  /* 0x00280000d3a4783b */ /* 0x000eea0000000200 */
[C---:B------:R-:W-:Y:S06]  /*1ab50*/  HMMA.16816.F32.BF16 R56, R180.reuse, R160, R56 ;  /* 0x000000a0b438723c */ /* 0x040fec0000041838 */
[----:B------:R-:W-:Y:S01]  /*1ab60*/  HMMA.16816.F32.BF16 R52, R180, R162, R52 ;  /* 0x000000a2b434723c */ /* 0x000fe20000041834 */
[----:B------:R-:W5:Y:S05]  /*1ab70*/  LDSM.16.M88.4 R160, [R211+0x3000] ;  /* 0x00300000d3a0783b */ /* 0x000f6a0000000200 */
        /* <DEDUP_REMOVED lines=12> */
[C---:B--2---:R-:W-:Y:S06]  /*1ac40*/  HMMA.16816.F32.BF16 R8, R48.reuse, R36, R8 ;  /* 0x000000243008723c */ /* 0x044fec0000041808 */
[C---:B------:R-:W-:Y:S01]  /*1ac50*/  HMMA.16816.F32.BF16 R4, R48.reuse, R38, R4 ;  /* 0x000000263004723c */ /* 0x040fe20000041804 */
[----:B------:R-:W2:Y:S05]  /*1ac60*/  LDSM.16.M88.4 R36, [R228+0x9800] ;  /* 0x00980000e424783b */ /* 0x000eaa0000000200 */
[C---:B---3--:R-:W-:Y:S06]  /*1ac70*/  HMMA.16816.F32.BF16 R140, R48.reuse, R164, R140 ;  /* 0x000000a4308c723c */ /* 0x048fec000004188c */
[C---:B------:R-:W-:Y:S01]  /*1ac80*/  HMMA.16816.F32.BF16 R132, R48.reuse, R166, R132 ;  /* 0x000000a63084723c */ /* 0x040fe20000041884 */
[----:B------:R-:W3:Y:S05]  /*1ac90*/  LDSM.16.M88.4 R164, [R228+0xb800] ;  /* 0x00b80000e4a4783b */ /* 0x000eea0000000200 */
[C---:B-----5:R-:W-:Y:S06]  /*1aca0*/  HMMA.16816.F32.BF16 R64, R48.reuse, R160, R64 ;  /* 0x000000a03040723c */ /* 0x060fec0000041840 */
[----:B------:R-:W-:Y:S01]  /*1acb0*/  HMMA.16816.F32.BF16 R60, R48, R162, R60 ;  /* 0x000000a2303c723c */ /* 0x000fe2000004183c */
[----:B------:R-:W-:Y:S05]  /*1acc0*/  LDSM.16.M88.4 R160, [R227+0x2000] ;  /* 0x00200000e3a0783b */ /* 0x000fea0000000200 */
[C---:B------:R-:W-:Y:S06]  /*1acd0*/  HMMA.16816.F32.BF16 R24, R172.reuse, R168, R24 ;  /* 0x000000a8ac18723c */ /* 0x040fec0000041818 */
[C---:B------:R-:W-:Y:S01]  /*1ace0*/  HMMA.16816.F32.BF16 R20, R172.reuse, R170, R20 ;  /* 0x000000aaac14723c */ /* 0x040fe20000041814 */
[----:B------:R-:W5:Y:S05]  /*1acf0*/  LDSM.16.M88.4 R168, [R209] ;  /* 0x00000000d1a8783b */ /* 0x000f6a0000000200 */
[C---:B-1----:R-:W-:Y:S06]  /*1ad00*/  HMMA.16816.F32.BF16 R16, R172.reuse, R32, R16 ;  /* 0x00000020ac10723c */ /* 0x042fec0000041810 */
[----:B------:R-:W-:Y:S01]  /*1ad10*/  HMMA.16816.F32.BF16 R12, R172, R34, R12 ;  /* 0x00000022ac0c723c */ /* 0x000fe2000004180c */
[----:B------:R-:W1:Y:S05]  /*1ad20*/  LDSM.16.M88.4 R32, [R207] ;  /* 0x00000000cf20783b */ /* 0x000e6a0000000200 */
[C---:B------:R-:W-:Y:S06]  /*1ad30*/  HMMA.16816.F32.BF16 R56, R48.reuse, R176, R56 ;  /* 0x000000b03038723c */ /* 0x040fec0000041838 */
[----:B------:R-:W-:Y:S01]  /*1ad40*/  HMMA.16816.F32.BF16 R52, R48, R178, R52 ;  /* 0x000000b23034723c */ /* 0x000fe20000041834 */
[----:B------:R-:W1:Y:S04]  /*1ad50*/  LDSM.16.M88.4 R48, [R210] ;  /* 0x00000000d230783b */ /* 0x000e680000000200 */
[----:B------:R-:W1:Y:S01]  /*1ad60*/  LDSM.16.M88.4 R176, [R228+0xb000] ;  /* 0x00b00000e4b0783b */ /* 0x000e620000000200 */
[C---:B----4-:R-:W-:Y:S06]  /*1ad70*/  HMMA.16816.F32.BF16 R148, R172.reuse, R28, R148 ;  /* 0x0000001cac94723c */ /* 0x050fec0000041894 */
[C---:B------:R-:W-:Y:S01]  /*1ad80*/  HMMA.16816.F32.BF16 R144, R172.reuse, R30, R144 ;  /* 0x0000001eac90723c */ /* 0x040fe20000041890 */
[----:B------:R-:W4:Y:S05]  /*1ad90*/  LDSM.16.M88.4 R28, [R205] ;  /* 0x00000000cd1c783b */ /* 0x000f2a0000000200 */
[C---:B--2---:R-:W-:Y:S06]  /*1ada0*/  HMMA.16816.F32.BF16 R156, R172.reuse, R36, R156 ;  /* 0x00000024ac9c723c */ /* 0x044fec000004189c */
[C---:B------:R-:W-:Y:S01]  /*1adb0*/  HMMA.16816.F32.BF16 R152, R172.reuse, R38, R152 ;  /* 0x00000026ac98723c */ /* 0x040fe20000041898 */
[----:B------:R-:W2:Y:S05]  /*1adc0*/  LDSM.16.M88.4 R36, [R208] ;  /* 0x00000000d024783b */ /* 0x000eaa0000000200 */
[C---:B------:R-:W-:Y:S06]  /*1add0*/  HMMA.16816.F32.BF16 R8, R172.reuse, R40, R8 ;  /* 0x00000028ac08723c */ /* 0x040fec0000041808 */
[C---:B------:R-:W-:Y:S01]  /*1ade0*/  HMMA.16816.F32.BF16 R4, R172.reuse, R42, R4 ;  /* 0x0000002aac04723c */ /* 0x040fe20000041804 */
[----:B------:R-:W2:Y:S05]  /*1adf0*/  LDSM.16.M88.4 R40, [R206] ;  /* 0x00000000ce28783b */ /* 0x000eaa0000000200 */
[C---:B------:R-:W-:Y:S06]  /*1ae00*/  HMMA.16816.F32.BF16 R140, R172.reuse, R44, R140 ;  /* 0x0000002cac8c723c */ /* 0x040fec000004188c */
[C---:B------:R-:W-:Y:S01]  /*1ae10*/  HMMA.16816.F32.BF16 R132, R172.reuse, R46, R132 ;  /* 0x0000002eac84723c */ /* 0x040fe20000041884 */
[----:B------:R-:W2:Y:S05]  /*1ae20*/  LDSM.16.M88.4 R44, [R204] ;  /* 0x00000000cc2c783b */ /* 0x000eaa0000000200 */
[C---:B---3--:R-:W-:Y:S06]  /*1ae30*/  HMMA.16816.F32.BF16 R56, R172.reuse, R164, R56 ;  /* 0x000000a4ac38723c */ /* 0x048fec0000041838 */
[----:B------:R-:W-:Y:S01]  /*1ae40*/  HMMA.16816.F32.BF16 R52, R172, R166, R52 ;  /* 0x000000a6ac34723c */ /* 0x000fe20000041834 */
[----:B------:R-:W-:Y:S05]  /*1ae50*/  LDSM.16.M88.4 R164, [R222+0x8000] ;  /* 0x00800000dea4783b */ /* 0x000fea0000000200 */
[C---:B-----5:R-:W-:Y:S06]  /*1ae60*/  HMMA.16816.F32.BF16 R16, R160.reuse, R168, R16 ;  /* 0x000000a8a010723c */ /* 0x060fec0000041810 */
[C---:B------:R-:W-:Y:S01]  /*1ae70*/  HMMA.16816.F32.BF16 R12, R160.reuse, R170, R12 ;  /* 0x000000aaa00c723c */ /* 0x040fe2000004180c */
[----:B------:R-:W3:Y:S05]  /*1ae80*/  LDSM.16.M88.4 R168, [R225+0x2000] ;  /* 0x00200000e1a8783b */ /* 0x000eea0000000200 */
[C---:B-1----:R-:W-:Y:S06]  /*1ae90*/  HMMA.16816.F32.BF16 R156, R160.reuse, R32, R156 ;  /* 0x00000020a09c723c */ /* 0x042fec000004189c */
[C---:B------:R-:W-:Y:S01]  /*1aea0*/  HMMA.16816.F32.BF16 R152, R160.reuse, R34, R152 ;  /* 0x00000022a098723c */ /* 0x040fe20000041898 */
[----:B------:R-:W1:Y:S05]  /*1aeb0*/  LDSM.16.M88.4 R32, [R222+0x8800] ;  /* 0x00880000de20783b */ /* 0x000e6a0000000200 */
[C---:B------:R-:W-:Y:S06]  /*1aec0*/  HMMA.16816.F32.BF16 R24, R160.reuse, R48, R24 ;  /* 0x00000030a018723c */ /* 0x040fec0000041818 */
[----:B------:R-:W-:Y:S01]  /*1aed0*/  HMMA.16816.F32.BF16 R20, R160, R50, R20 ;  /* 0x00000032a014723c */ /* 0x000fe20000041814 */
[----:B------:R-:W5:Y:S05]  /*1aee0*/  LDSM.16.M88.4 R48, [R138] ;  /* 0x000000008a30783b */ /* 0x000f6a0000000200 */
[C---:B------:R-:W-:Y:S06]  /*1aef0*/  HMMA.16816.F32.BF16 R64, R172.reuse, R176, R64 ;  /* 0x000000b0ac40723c */ /* 0x040fec0000041840 */
[----:B------:R-:W-:Y:S06]  /*1af00*/  HMMA.16816.F32.BF16 R60, R172, R178, R60 ;  /* 0x000000b2ac3c723c */ /* 0x000fec000004183c */
[C---:B----4-:R-:W-:Y:S06]  /*1af10*/  HMMA.16816.F32.BF16 R140, R160.reuse, R28, R140 ;  /* 0x0000001ca08c723c */ /* 0x050fec000004188c */
[C---:B------:R-:W-:Y:S01]  /*1af20*/  HMMA.16816.F32.BF16 R132, R160.reuse, R30, R132 ;  /* 0x0000001ea084723c */ /* 0x040fe20000041884 */
[----:B------:R-:W4:Y:S05]  /*1af30*/  LDSM.16.M88.4 R28, [R222+0x9000] ;  /* 0x00900000de1c783b */ /* 0x000f2a0000000200 */
        /* <DEDUP_REMOVED lines=8> */
[----:B------:R-:W2:Y:S05]  /*1afc0*/  LDSM.16.M88.4 R44, [R211+0x4800] ;  /* 0x00480000d32c783b */ /* 0x000eaa0000000200 */
[C---:B---3--:R-:W-:Y:S06]  /*1afd0*/  HMMA.16816.F32.BF16 R24, R168.reuse, R164, R24 ;  /* 0x000000a4a818723c */ /* 0x048fec0000041818 */
[C---:B------:R-:W-:Y:S06]  /*1afe0*/  HMMA.16816.F32.BF16 R20, R168.reuse, R166, R20 ;  /* 0x000000a6a814723c */ /* 0x040fec0000041814 */
[C---:B-1----:R-:W-:Y:S06]  /*1aff0*/  HMMA.16816.F32.BF16 R16, R168.reuse, R32, R16 ;  /* 0x00000020a810723c */ /* 0x042fec0000041810 */
[----:B------:R-:W-:Y:S01]  /*1b000*/  HMMA.16816.F32.BF16 R12, R168, R34, R12 ;  /* 0x00000022a80c723c */ /* 0x000fe2000004180c */
[----:B------:R-:W1:Y:S05]  /*1b010*/  LDSM.16.M88.4 R32, [R222+0x9800] ;  /* 0x00980000de20783b */ /* 0x000e6a0000000200 */
[C---:B-----5:R-:W-:Y:S06]  /*1b020*/  HMMA.16816.F32.BF16 R56, R160.reuse, R48, R56 ;  /* 0x00000030a038723c */ /* 0x060fec0000041838 */
[----:B------:R-:W-:Y:S01]  /*1b030*/  HMMA.16816.F32.BF16 R52, R160, R50, R52 ;  /* 0x00000032a034723c */ /* 0x000fe20000041834 */
[----:B------:R-:W3:Y:S05]  /*1b040*/  LDSM.16.M88.4 R48, [R211+0x5000] ;  /* 0x00500000d330783b */ /* 0x000eea0000000200 */
[----:B----4-:R-:W-:Y:S06]  /*1b050*/  HMMA.16816.F32.BF16 R8, R168, R28, R8 ;  /* 0x0000001ca808723c */ /* 0x010fec0000041808 */
[----:B--2---:R-:W-:Y:S01]  /*1b060*/  HMMA.16816.F32.BF16 R24, R40, R36, R24 ;  /* 0x000000242818723c */ /* 0x004fe20000041818 */
[----:B------:R-:W-:-:S05]  /*1b070*/  LOP3.LUT R28, R3, 0x6, RZ, 0xc0, !PT ;  /* 0x00000006031c7812 */ /* 0x000fca00078ec0ff */
[----:B------:R-:W-:Y:S01]  /*1b080*/  IMAD R3, R245, 0x80, R28 ;  /* 0x00000080f5037824 */ /* 0x000fe200078e021c */
[----:B------:R-:W-:Y:S01]  /*1b090*/  HMMA.16816.F32.BF16 R20, R40, R38, R20 ;  /* 0x000000262814723c */ /* 0x000fe20000041814 */
[----:B------:R-:W2:Y:S02]  /*1b0a0*/  LDSM.16.M88.4 R36, [R222+0xa000] ;  /* 0x00a00000de24783b */ /* 0x000ea40000000200 */
[C---:B------:R-:W-:Y:S02]  /*1b0b0*/  VIADD R28, R3.reuse, 0x1 ;  /* 0x00000001031c7836 */ /* 0x040fe40000000000 */
[----:B------:R-:W-:Y:S01]  /*1b0c0*/  VIADD R29, R3, 0x8 ;  /* 0x00000008031d7836 */ /* 0x000fe20000000000 */
[----:B------:R-:W-:Y:S02]  /*1b0d0*/  HMMA.16816.F32.BF16 R4, R168, R30, R4 ;  /* 0x0000001ea804723c */ /* 0x000fe40000041804 */
[C---:B------:R-:W-:Y:S02]  /*1b0e0*/  ISETP.GE.AND P1, PT, R28.reuse, R136, PT ;  /* 0x000000881c00720c */ /* 0x040fe40003f26270 */
[----:B------:R-:W-:-:S02]  /*1b0f0*/  ISETP.GE.AND P4, PT, R28, R137, PT ;  /* 0x000000891c00720c */ /* 0x000fc40003f86270 */
[C---:B------:R-:W-:Y:S01]  /*1b100*/  ISETP.GE.AND P6, PT, R29.reuse, R136, PT ;  /* 0x000000881d00720c */ /* 0x040fe20003fc6270 */
[C---:B------:R-:W-:Y:S01]  /*1b110*/  HMMA.16816.F32.BF16 R16, R40.reuse, R44, R16 ;  /* 0x0000002c2810723c */ /* 0x040fe20000041810 */
[----:B------:R-:W-:Y:S02]  /*1b120*/  ISETP.GE.AND P3, PT, R29, R137, PT ;  /* 0x000000891d00720c */ /* 0x000fe40003f66270 */
[----:B------:R-:W4:Y:S01]  /*1b130*/  LDSM.16.M88.4 R28, [R211+0x5800] ;  /* 0x00580000d31c783b */ /* 0x000f220000000200 */
[----:B------:R-:W-:Y:S01]  /*1b140*/  FSEL R178, R25, -INF , !P1 ;  /* 0xff80000019b27808 */ /* 0x000fe20004800000 */
[C---:B------:R-:W-:Y:S01]  /*1b150*/  VIADD R25, R3.reuse, 0x11 ;  /* 0x0000001103197836 */ /* 0x040fe20000000000 */
[----:B------:R-:W-:Y:S01]  /*1b160*/  HMMA.16816.F32.BF16 R12, R40, R46, R12 ;  /* 0x0000002e280c723c */ /* 0x000fe2000004180c */
[C---:B------:R-:W-:Y:S02]  /*1b170*/  VIADD R45, R3.reuse, 0x9 ;  /* 0x00000009032d7836 */ /* 0x040fe40000000000 */
[----:B------:R-:W-:-:S02]  /*1b180*/  VIADD R44, R3, 0x10 ;  /* 0x00000010032c7836 */ /* 0x000fc40000000000 */
[----:B------:R-:W-:Y:S01]  /*1b190*/  FSEL R182, R22, -INF , !P3 ;  /* 0xff80000016b67808 */ /* 0x000fe20005800000 */
[----:B-1----:R-:W-:Y:S01]  /*1b1a0*/  HMMA.16816.F32.BF16 R156, R168, R32, R156 ;  /* 0x00000020a89c723c */ /* 0x002fe2000004189c */
[CC--:B------:R-:W-:Y:S02]  /*1b1b0*/  ISETP.GE.AND P5, PT, R45.reuse, R136.reuse, PT ;  /* 0x000000882d00720c */ /* 0x0c0fe40003fa6270 */
[----:B------:R-:W-:Y:S02]  /*1b1c0*/  ISETP.GE.AND P1, PT, R45, R137, PT ;  /* 0x000000892d00720c */ /* 0x000fe40003f26270 */
[----:B------:R-:W-:Y:S01]  /*1b1d0*/  FSEL R45, R27, -INF , !P4 ;  /* 0xff8000001b2d7808 */ /* 0x000fe20006000000 */
[----:B---3--:R-:W-:Y:S01]  /*1b1e0*/  HMMA.16816.F32.BF16 R8, R40, R48, R8 ;  /* 0x000000302808723c */ /* 0x008fe20000041808 */
[----:B------:R-:W-:Y:S01]  /*1b1f0*/  FSEL R47, R20, -INF , !P6 ;  /* 0xff800000142f7808 */ /* 0x000fe20007000000 */
[----:B------:R-:W-:Y:S01]  /*1b200*/  VIADD R20, R3, 0x18 ;  /* 0x0000001803147836 */ /* 0x000fe20000000000 */
[----:B------:R-:W-:-:S02]  /*1b210*/  ISETP.GE.AND P4, PT, R44, R136, PT ;  /* 0x000000882c00720c */ /* 0x000fc40003f86270 */
[----:B------:R-:W-:Y:S01]  /*1b220*/  FSEL R180, R21, -INF , !P5 ;  /* 0xff80000015b47808 */ /* 0x000fe20006800000 */
[----:B------:R-:W-:Y:S01]  /*1b230*/  HMMA.16816.F32.BF16 R152, R168, R34, R152 ;  /* 0x00000022a898723c */ /* 0x000fe20000041898 */
[----:B------:R-:W1:Y:S01]  /*1b240*/  LDSM.16.M88.4 R32, [R211+0x6000] ;  /* 0x00600000d320783b */ /* 0x000e620000000200 */
[CC--:B------:R-:W-:Y:S02]  /*1b250*/  ISETP.GE.AND P3, PT, R25.reuse, R136.reuse, PT ;  /* 0x000000881900720c */ /* 0x0c0fe40003f66270 */
[-C--:B------:R-:W-:Y:S01]  /*1b260*/  ISETP.GE.AND P5, PT, R25, R137.reuse, PT ;  /* 0x000000891900720c */ /* 0x080fe20003fa6270 */
[----:B------:R-:W-:Y:S01]  /*1b270*/  VIADD R25, R3, 0x19 ;  /* 0x0000001903197836 */ /* 0x000fe20000000000 */
[----:B------:R-:W-:Y:S01]  /*1b280*/  ISETP.GE.AND P6, PT, R44, R137, PT ;  /* 0x000000892c00720c */ /* 0x000fe20003fc6270 */
[----:B------:R-:W-:Y:S01]  /*1b290*/  HMMA.16816.F32.BF16 R4, R40, R50, R4 ;  /* 0x000000322804723c */ /* 0x000fe20000041804 */
[----:B------:R-:W-:Y:S02]  /*1b2a0*/  FSEL R186, R23, -INF , !P1 ;  /* 0xff80000017ba7808 */ /* 0x000fe40004800000 */
[----:B------:R-:W-:Y:S01]  /*1b2b0*/  FSEL R174, R16, -INF , !P4 ;  /* 0xff80000010ae7808 */ /* 0x000fe20006000000 */
[----:B------:R-:W-:Y:S01]  /*1b2c0*/  VIADD R16, R3, 0x20 ;  /* 0x0000002003107836 */ /* 0x000fe20000000000 */
[----:B------:R-:W-:Y:S01]  /*1b2d0*/  ISETP.GE.AND P1, PT, R20, R136, PT ;  /* 0x000000881400720c */ /* 0x000fe20003f26270 */
[----:B--2---:R-:W-:Y:S01]  /*1b2e0*/  HMMA.16816.F32.BF16 R148, R168, R36, R148 ;  /* 0x00000024a894723c */ /* 0x004fe20000041894 */
[----:B------:R-:W-:-:S02]  /*1b2f0*/  FSEL R176, R18, -INF , !P6 ;  /* 0xff80000012b07808 */ /* 0x000fc40007000000 */
[----:B------:R-:W-:Y:S02]  /*1b300*/  FSEL R27, R17, -INF , !P3 ;  /* 0xff800000111b7808 */ /* 0x000fe40005800000 */
[CC--:B------:R-:W-:Y:S01]  /*1b310*/  ISETP.GE.AND P6, PT, R25.reuse, R136.reuse, PT ;  /* 0x000000881900720c */ /* 0x0c0fe20003fc6270 */
[----:B----4-:R-:W-:Y:S01]  /*1b320*/  HMMA.16816.F32.BF16 R156, R40, R28, R156 ;  /* 0x0000001c289c723c */ /* 0x010fe2000004189c */
[-C--:B------:R-:W-:Y:S02]  /*1b330*/  ISETP.GE.AND P3, PT, R25, R137.reuse, PT ;  /* 0x000000891900720c */ /* 0x080fe40003f66270 */
[----:B------:R-:W-:Y:S02]  /*1b340*/  FSEL R49, R19, -INF , !P5 ;  /* 0xff80000013317808 */ /* 0x000fe40006800000 */
[----:B------:R-:W-:Y:S01]  /*1b350*/  FSEL R25, R12, -INF , !P1 ;  /* 0xff8000000c197808 */ /* 0x000fe20004800000 */
[C---:B------:R-:W-:Y:S01]  /*1b360*/  VIADD R12, R3.reuse, 0x28 ;  /* 0x00000028030c7836 */ /* 0x040fe20000000000 */
[----:B------:R-:W-:Y:S01]  /*1b370*/  ISETP.GE.AND P4, PT, R20, R137, PT ;  /* 0x000000891400720c */ /* 0x000fe20003f86270 */
[----:B------:R-:W-:Y:S01]  /*1b380*/  VIADD R28, R3, 0x29 ;  /* 0x00000029031c7836 */ /* 0x000fe20000000000 */
[----:B------:R-:W-:Y:S01]  /*1b390*/  ISETP.GE.AND P5, PT, R16, R136, PT ;  /* 0x000000881000720c */ /* 0x000fe20003fa6270 */
[----:B------:R-:W2:Y:S01]  /*1b3a0*/  LDSM.16.M88.4 R20, [R222+0xa800] ;  /* 0x00a80000de14783b */ /* 0x000ea20000000200 */
[----:B------:R-:W-:Y:S01]  /*1b3b0*/  FSEL R29, R15, -INF , !P3 ;  /* 0xff8000000f1d7808 */ /* 0x000fe20005800000 */
[----:B------:R-:W-:Y:S01]  /*1b3c0*/  HMMA.16816.F32.BF16 R144, R168, R38, R144 ;  /* 0x00000026a890723c */ /* 0x000fe20000041890 */
[----:B------:R-:W-:Y:S01]  /*1b3d0*/  FSEL R37, R8, -INF , !P5 ;  /* 0xff80000008257808 */ /* 0x000fe20006800000 */
[----:B------:R-:W-:Y:S01]  /*1b3e0*/  VIADD R8, R3, 0x30 ;  /* 0x0000003003087836 */ /* 0x000fe20000000000 */
[----:B------:R-:W-:-:S02]  /*1b3f0*/  FSEL R51, R14, -INF , !P4 ;  /* 0xff8000000e337808 */ /* 0x000fc40006000000 */
[----:B------:R-:W-:Y:S01]  /*1b400*/  FSEL R172, R13, -INF , !P6 ;  /* 0xff8000000dac7808 */ /* 0x000fe20007000000 */
[C---:B------:R-:W-:Y:S01]  /*1b410*/  HMMA.16816.F32.BF16 R152, R40.reuse, R30, R152 ;  /* 0x0000001e2898723c */ /* 0x040fe20000041898 */
[CC--:B------:R-:W-:Y:S02]  /*1b420*/  ISETP.GE.AND P3, PT, R12.reuse, R136.reuse, PT ;  /* 0x000000880c00720c */ /* 0x0c0fe40003f66270 */
[-C--:B------:R-:W-:Y:S02]  /*1b430*/  ISETP.GE.AND P5, PT, R12, R137.reuse, PT ;  /* 0x000000890c00720c */ /* 0x080fe40003fa6270 */
[----:B------:R-:W3:Y:S01]  /*1b440*/  LDSM.16.M88.4 R12, [R222+0xb000] ;  /* 0x00b00000de0c783b */ /* 0x000ee20000000200 */
[----:B------:R-:W-:Y:S01]  /*1b450*/  ISETP.GE.AND P1, PT, R16, R137, PT ;  /* 0x000000891000720c */ /* 0x000fe20003f26270 */
[C---:B------:R-:W-:Y:S01]  /*1b460*/  VIADD R16, R3.reuse, 0x21 ;  /* 0x0000002103107836 */ /* 0x040fe20000000000 */
[----:B------:R-:W-:Y:S01]  /*1b470*/  FSEL R166, R4, -INF , !P3 ;  /* 0xff80000004a67808 */ /* 0x000fe20005800000 */
[----:B------:R-:W-:Y:S01]  /*1b480*/  VIADD R4, R3, 0x38 ;  /* 0x0000003803047836 */ /* 0x000fe20000000000 */
[----:B------:R-:W-:Y:S01]  /*1b490*/  FSEL R39, R10, -INF , !P1 ;  /* 0xff8000000a277808 */ /* 0x000fe20004800000 */
[----:B-1----:R-:W-:Y:S01]  /*1b4a0*/  HMMA.16816.F32.BF16 R148, R40, R32, R148 ;  /* 0x000000202894723c */ /* 0x002fe20000041894 */
[----:B------:R-:W-:-:S02]  /*1b4b0*/  ISETP.GE.AND P4, PT, R16, R136, PT ;  /* 0x000000881000720c */ /* 0x000fc40003f86270 */
[-C--:B------:R-:W-:Y:S02]  /*1b4c0*/  ISETP.GE.AND P6, PT, R16, R137.reuse, PT ;  /* 0x000000891000720c */ /* 0x080fe40003fc6270 */
[----:B------:R-:W-:Y:S01]  /*1b4d0*/  FSEL R164, R9, -INF , !P4 ;  /* 0xff80000009a47808 */ /* 0x000fe20006000000 */
[----:B------:R-:W1:Y:S01]  /*1b4e0*/  LDSM.16.M88.4 R16, [R211+0x6800] ;  /* 0x00680000d310783b */ /* 0x000e620000000200 */
[----:B------:R-:W-:Y:S01]  /*1b4f0*/  FSEL R38, R11, -INF , !P6 ;  /* 0xff8000000b267808 */ /* 0x000fe20007000000 */
[----:B------:R-:W-:Y:S01]  /*1b500*/  HMMA.16816.F32.BF16 R144, R40, R34, R144 ;  /* 0x000000222890723c */ /* 0x000fe20000041890 */
[----:B------:R-:W-:Y:S02]  /*1b510*/  ISETP.GE.AND P4, PT, R28, R137, PT ;  /* 0x000000891c00720c */ /* 0x000fe40003f86270 */
[-C--:B------:R-:W-:Y:S02]  /*1b520*/  ISETP.GE.AND P6, PT, R8, R136.reuse, PT ;  /* 0x000000880800720c */ /* 0x080fe40003fc6270 */
[----:B------:R-:W-:-:S02]  /*1b530*/  ISETP.GE.AND P1, PT, R28, R136, PT ;  /* 0x000000881c00720c */ /* 0x000fc40003f26270 */
[----:B------:R-:W-:Y:S02]  /*1b540*/  FSEL R162, R7, -INF , !P4 ;  /* 0xff80000007a27808 */ /* 0x000fe40006000000 */
[----:B------:R-:W-:Y:S01]  /*1b550*/  FSEL R203, R156, -INF , !P6 ;  /* 0xff8000009ccb7808 */ /* 0x000fe20007000000 */
[----:B------:R-:W-:Y:S01]  /*1b560*/  IMAD.MOV.U32 R156, RZ, RZ, R184 ;  /* 0x000000ffff9c7224 */ /* 0x000fe200078e00b8 */
[----:B------:R-:W-:Y:S02]  /*1b570*/  FSEL R36, R6, -INF , !P5 ;  /* 0xff80000006247808 */ /* 0x000fe40006800000 */
[----:B------:R-:W-:Y:S01]  /*1b580*/  FSEL R160, R5, -INF , !P1 ;  /* 0xff80000005a07808 */ /* 0x000fe20004800000 */
[----:B--2---:R-:W-:Y:S01]  /*1b590*/  HMMA.16816.F32.BF16 R140, R168, R20, R140 ;  /* 0x00000014a88c723c */ /* 0x004fe2000004188c */
[C---:B------:R-:W-:Y:S02]  /*1b5a0*/  ISETP.GE.AND P4, PT, R4.reuse, R136, PT ;  /* 0x000000880400720c */ /* 0x040fe40003f86270 */
[----:B------:R-:W-:-:S02]  /*1b5b0*/  ISETP.GE.AND P6, PT, R4, R137, PT ;  /* 0x000000890400720c */ /* 0x000fc40003fc6270 */
[----:B------:R-:W2:Y:S01]  /*1b5c0*/  LDSM.16.M88.4 R4, [R222+0xb800] ;  /* 0x00b80000de04783b */ /* 0x000ea20000000200 */
[-C--:B------:R-:W-:Y:S01]  /*1b5d0*/  ISETP.GE.AND P3, PT, R8, R137.reuse, PT ;  /* 0x000000890800720c */ /* 0x080fe20003f66270 */
[C---:B------:R-:W-:Y:S01]  /*1b5e0*/  VIADD R8, R3.reuse, 0x31 ;  /* 0x0000003103087836 */ /* 0x040fe20000000000 */
[C---:B------:R-:W-:Y:S01]  /*1b5f0*/  HMMA.16816.F32.BF16 R132, R168.reuse, R22, R132 ;  /* 0x00000016a884723c */ /* 0x040fe20000041884 */
[C---:B------:R-:W-:Y:S01]  /*1b600*/  VIADD R21, R3.reuse, 0x39 ;  /* 0x0000003903157836 */ /* 0x040fe20000000000 */
[----:B------:R-:W-:Y:S01]  /*1b610*/  FSEL R177, R158, -INF , !P3 ;  /* 0xff8000009eb17808 */ /* 0x000fe20005800000 */
[----:B------:R-:W-:Y:S01]  /*1b620*/  VIADD R20, R3, 0x40 ;  /* 0x0000004003147836 */ /* 0x000fe20000000000 */
[C---:B------:R-:W-:Y:S02]  /*1b630*/  ISETP.GE.AND P5, PT, R8.reuse, R136, PT ;  /* 0x000000880800720c */ /* 0x040fe40003fa6270 */
[----:B------:R-:W-:Y:S01]  /*1b640*/  ISETP.GE.AND P1, PT, R8, R137, PT ;  /* 0x000000890800720c */ /* 0x000fe20003f26270 */
[----:B---3--:R-:W-:Y:S01]  /*1b650*/  HMMA.16816.F32.BF16 R64, R168, R12, R64 ;  /* 0x0000000ca840723c */ /* 0x008fe20000041840 */
[----:B------:R-:W3:Y:S01]  /*1b660*/  LDSM.16.M88.4 R8, [R211+0x7000] ;  /* 0x00700000d308783b */ /* 0x000ee20000000200 */
[----:B------:R-:W-:Y:S01]  /*1b670*/  FSEL R183, R157, -INF , !P5 ;  /* 0xff8000009db77808 */ /* 0x000fe20006800000 */
[----:B------:R-:W-:Y:S01]  /*1b680*/  IMAD.MOV.U32 R157, RZ, RZ, R185 ;  /* 0x000000ffff9d7224 */ /* 0x000fe200078e00b9 */
[----:B------:R-:W-:-:S02]  /*1b690*/  FSEL R158, R159, -INF , !P1 ;  /* 0xff8000009f9e7808 */ /* 0x000fc40004800000 */
[-C--:B------:R-:W-:Y:S01]  /*1b6a0*/  ISETP.GE.AND P5, PT, R21, R137.reuse, PT ;  /* 0x000000891500720c */ /* 0x080fe20003fa6270 */
[----:B------:R-:W-:Y:S01]  /*1b6b0*/  VIADD R12, R3, 0x48 ;  /* 0x00000048030c7836 */ /* 0x000fe20000000000 */
[-C--:B------:R-:W-:Y:S01]  /*1b6c0*/  ISETP.GE.AND P1, PT, R20, R136.reuse, PT ;  /* 0x000000881400720c */ /* 0x080fe20003f26270 */
[----:B------:R-:W-:Y:S01]  /*1b6d0*/  HMMA.16816.F32.BF16 R60, R168, R14, R60 ;  /* 0x0000000ea83c723c */ /* 0x000fe2000004183c */
        /* <DEDUP_REMOVED lines=8> */
[----:B------:R-:W-:Y:S01]  /*1b760*/  ISETP.GE.AND P4, PT, R20, R137, PT ;  /* 0x000000891400720c */ /* 0x000fe20003f86270 */
[C---:B------:R-:W-:Y:S01]  /*1b770*/  VIADD R20, R3.reuse, 0x41 ;  /* 0x0000004103147836 */ /* 0x040fe20000000000 */
[----:B------:R-:W-:Y:S01]  /*1b780*/  HMMA.16816.F32.BF16 R132, R40, R18, R132 ;  /* 0x000000122884723c */ /* 0x000fe20000041884 */
[----:B------:R-:W-:Y:S01]  /*1b790*/  FSEL R251, R154, -INF , !P6 ;  /* 0xff8000009afb7808 */ /* 0x000fe20007000000 */
[----:B------:R-:W-:Y:S01]  /*1b7a0*/  VIADD R16, R3, 0x49 ;  /* 0x0000004903107836 */ /* 0x000fe20000000000 */
[-C--:B------:R-:W-:Y:S01]  /*1b7b0*/  ISETP.GE.AND P3, PT, R21, R136.reuse, PT ;  /* 0x000000881500720c */ /* 0x080fe20003f66270 */
[----:B------:R-:W-:Y:S01]  /*1b7c0*/  VIADD R17, R3, 0x51 ;  /* 0x0000005103117836 */ /* 0x000fe20000000000 */
[----:B------:R-:W-:Y:S01]  /*1b7d0*/  ISETP.GE.AND P6, PT, R20, R136, PT ;  /* 0x000000881400720c */ /* 0x000fe20003fc6270 */
[----:B--2---:R-:W-:Y:S01]  /*1b7e0*/  HMMA.16816.F32.BF16 R56, R168, R4, R56 ;  /* 0x00000004a838723c */ /* 0x004fe20000041838 */
[----:B------:R-:W-:Y:S02]  /*1b7f0*/  FSEL R197, R150, -INF , !P4 ;  /* 0xff80000096c57808 */ /* 0x000fe40006000000 */
[----:B------:R-:W-:-:S02]  /*1b800*/  FSEL R179, R149, -INF , !P6 ;  /* 0xff80000095b37808 */ /* 0x000fc40007000000 */
[C---:B------:R-:W-:Y:S01]  /*1b810*/  ISETP.GE.AND P4, PT, R16.reuse, R136, PT ;  /* 0x000000881000720c */ /* 0x040fe20003f86270 */
[----:B------:R-:W-:Y:S01]  /*1b820*/  HMMA.16816.F32.BF16 R52, R168, R6, R52 ;  /* 0x00000006a834723c */ /* 0x000fe20000041834 */
[-C--:B------:R-:W-:Y:S01]  /*1b830*/  ISETP.GE.AND P6, PT, R16, R137.reuse, PT ;  /* 0x000000891000720c */ /* 0x080fe20003fc6270 */
[----:B------:R-:W-:Y:S01]  /*1b840*/  VIADD R16, R3, 0x50 ;  /* 0x0000005003107836 */ /* 0x000fe20000000000 */
[----:B------:R-:W-:Y:S01]  /*1b850*/  FSEL R201, R153, -INF , !P3 ;  /* 0xff80000099c97808 */ /* 0x000fe20005800000 */
[C---:B------:R-:W-:Y:S01]  /*1b860*/  VIADD R5, R3.reuse, 0x59 ;  /* 0x0000005903057836 */ /* 0x040fe20000000000 */
[-C--:B------:R-:W-:Y:S01]  /*1b870*/  ISETP.GE.AND P3, PT, R20, R137.reuse, PT ;  /* 0x000000891400720c */ /* 0x080fe20003f66270 */
[C---:B---3--:R-:W-:Y:S01]  /*1b880*/  HMMA.16816.F32.BF16 R64, R40.reuse, R8, R64 ;  /* 0x000000082840723c */ /* 0x048fe20000041840 */
[----:B------:R-:W-:Y:S01]  /*1b890*/  FSEL R191, R144, -INF , !P5 ;  /* 0xff80000090bf7808 */ /* 0x000fe20006800000 */
[----:B------:R-:W-:Y:S01]  /*1b8a0*/  VIADD R4, R3, 0x58 ;  /* 0x0000005803047836 */ /* 0x000fe20000000000 */
[----:B------:R-:W-:Y:S01]  /*1b8b0*/  FSEL R193, R146, -INF , !P1 ;  /* 0xff80000092c17808 */ /* 0x000fe20004800000 */
[----:B------:R-:W2:Y:S01]  /*1b8c0*/  LDC.64 R6, c[0x0][0x198] ;  /* 0x00006600ff067b82 */ /* 0x000ea20000000a00 */
[----:B------:R-:W-:Y:S01]  /*1b8d0*/  FSEL R195, R151, -INF , !P3 ;  /* 0xff80000097c37808 */ /* 0x000fe20005800000 */
[----:B------:R-:W-:Y:S06]  /*1b8e0*/  HMMA.16816.F32.BF16 R60, R40, R10, R60 ;  /* 0x0000000a283c723c */ /* 0x000fec000004183c */
[----:B------:R-:W-:Y:S01]  /*1b8f0*/  BAR.SYNC.DEFER_BLOCKING 0x0 ;  /* 0x0000000000007b1d */ /* 0x000fe20000010000 */
[----:B------:R-:W-:-:S02]  /*1b900*/  ISETP.GE.AND P5, PT, R16, R137, PT ;  /* 0x000000891000720c */ /* 0x000fc40003fa6270 */
[-C--:B------:R-:W-:Y:S02]  /*1b910*/  ISETP.GE.AND P1, PT, R17, R136.reuse, PT ;  /* 0x000000881100720c */ /* 0x080fe40003f26270 */
[-C--:B------:R-:W-:Y:S02]  /*1b920*/  ISETP.GE.AND P3, PT, R16, R136.reuse, PT ;  /* 0x000000881000720c */ /* 0x080fe40003f66270 */
[----:B------:R-:W-:Y:S01]  /*1b930*/  FSEL R175, R142, -INF , !P5 ;  /* 0xff8000008eaf7808 */ /* 0x000fe20006800000 */
[C---:B-1----:R-:W-:Y:S01]  /*1b940*/  HMMA.16816.F32.BF16 R56, R40.reuse, R12, R56 ;  /* 0x0000000c2838723c */ /* 0x042fe20000041838 */
[----:B------:R-:W-:Y:S02]  /*1b950*/  FSEL R169, R141, -INF , !P1 ;  /* 0xff8000008da97808 */ /* 0x000fe40004800000 */
[----:B------:R-:W-:Y:S02]  /*1b960*/  FSEL R165, R140, -INF , !P3 ;  /* 0xff8000008ca57808 */ /* 0x000fe40005800000 */
[C---:B------:R-:W-:Y:S01]  /*1b970*/  ISETP.GE.AND P5, PT, R5.reuse, R136, PT ;  /* 0x000000880500720c */ /* 0x040fe20003fa6270 */
[----:B------:R-:W-:Y:S01]  /*1b980*/  HMMA.16816.F32.BF16 R52, R40, R14, R52 ;  /* 0x0000000e2834723c */ /* 0x000fe20000041834 */
        /* <DEDUP_REMOVED lines=19> */
[----:B------:R-:W-:Y:S02]  /*1bac0*/  ISETP.GE.AND P3, PT, R5, R137, PT ;  /* 0x000000890500720c */ /* 0x000fe40003f66270 */
[----:B------:R-:W-:Y:S02]  /*1bad0*/  FSEL R159, R66, -INF , !P6 ;  /* 0xff800000429f7808 */ /* 0x000fe40007000000 */
[----:B------:R-:W-:Y:S02]  /*1bae0*/  FSEL R161, R135, -INF , !P1 ;  /* 0xff80000087a17808 */ /* 0x000fe40004800000 */
[----:B------:R-:W-:Y:S02]  /*1baf0*/  FSEL R151, R64, -INF , !P4 ;  /* 0xff80000040977808 */ /* 0x000fe40006000000 */
[-C--:B------:R-:W-:Y:S01]  /*1bb00*/  ISETP.GE.AND P6, PT, R5, R136.reuse, PT ;  /* 0x000000880500720c */ /* 0x080fe20003fc6270 */
[----:B------:R-:W-:Y:S01]  /*1bb10*/  VIADD R5, R3, 0x71 ;  /* 0x0000007103057836 */ /* 0x000fe20000000000 */
[----:B------:R-:W-:-:S02]  /*1bb20*/  ISETP.GE.AND P1, PT, R4, R136, PT ;  /* 0x000000880400720c */ /* 0x000fc40003f26270 */
[----:B------:R-:W-:Y:S01]  /*1bb30*/  ISETP.GE.AND P4, PT, R4, R137, PT ;  /* 0x000000890400720c */ /* 0x000fe20003f86270 */
[----:B------:R-:W-:Y:S01]  /*1bb40*/  VIADD R4, R3, 0x70 ;  /* 0x0000007003047836 */ /* 0x000fe20000000000 */
[----:B------:R-:W-:Y:S02]  /*1bb50*/  FSEL R143, R63, -INF , !P3 ;  /* 0xff8000003f8f7808 */ /* 0x000fe40005800000 */
[----:B------:R-:W-:Y:S02]  /*1bb60*/  ISETP.GE.AND P3, PT, R3, R136, PT ;  /* 0x000000880300720c */ /* 0x000fe40003f66270 */
[----:B------:R-:W-:Y:S02]  /*1bb70*/  FSEL R153, R62, -INF , !P4 ;  /* 0xff8000003e997808 */ /* 0x000fe40006000000 */
[----:B------:R-:W-:Y:S02]  /*1bb80*/  FSEL R145, R61, -INF , !P6 ;  /* 0xff8000003d917808 */ /* 0x000fe40007000000 */
[----:B------:R-:W-:-:S02]  /*1bb90*/  FSEL R155, R67, -INF , !P5 ;  /* 0xff800000439b7808 */ /* 0x000fc40006800000 */
[CC--:B------:R-:W-:Y:S02]  /*1bba0*/  ISETP.GE.AND P4, PT, R5.reuse, R136.reuse, PT ;  /* 0x000000880500720c */ /* 0x0c0fe40003f86270 */
[-C--:B------:R-:W-:Y:S02]  /*1bbb0*/  ISETP.GE.AND P6, PT, R5, R137.reuse, PT ;  /* 0x000000890500720c */ /* 0x080fe40003fc6270 */
[----:B------:R-:W-:Y:S02]  /*1bbc0*/  ISETP.GE.AND P5, PT, R4, R136, PT ;  /* 0x000000880400720c */ /* 0x000fe40003fa6270 */
[----:B------:R-:W-:Y:S02]  /*1bbd0*/  FSEL R147, R60, -INF , !P1 ;  /* 0xff8000003c937808 */ /* 0x000fe40004800000 */
[----:B------:R-:W-:Y:S02]  /*1bbe0*/  FSEL R5, R24, -INF , !P3 ;  /* 0xff80000018057808 */ /* 0x000fe40005800000 */
[----:B------:R-:W-:Y:S01]  /*1bbf0*/  ISETP.GE.AND P1, PT, R4, R137, PT ;  /* 0x000000890400720c */ /* 0x000fe20003f26270 */
[----:B------:R-:W-:Y:S01]  /*1bc00*/  VIADD R4, R3, 0x78 ;  /* 0x0000007803047836 */ /* 0x000fe20000000000 */
[----:B------:R-:W-:-:S02]  /*1bc10*/  ISETP.GT.AND P3, PT, R245, R234, PT ;  /* 0x000000eaf500720c */ /* 0x000fc40003f64270 */
[----:B------:R-:W-:Y:S02]  /*1bc20*/  FSEL R63, R56, -INF , !P5 ;  /* 0xff800000383f7808 */ /* 0x000fe40006800000 */
[C---:B------:R-:W-:Y:S01]  /*1bc30*/  ISETP.GE.AND P5, PT, R3.reuse, R137, PT ;  /* 0x000000890300720c */ /* 0x040fe20003fa6270 */
[----:B------:R-:W-:Y:S01]  /*1bc40*/  VIADD R3, R3, 0x79 ;  /* 0x0000007903037836 */ /* 0x000fe20000000000 */
[----:B------:R-:W-:Y:S02]  /*1bc50*/  FSEL R139, R58, -INF , !P1 ;  /* 0xff8000003a8b7808 */ /* 0x000fe40004800000 */
[----:B------:R-:W-:Y:S02]  /*1bc60*/  ISETP.GE.AND P1, PT, R4, R136, PT ;  /* 0x000000880400720c */ /* 0x000fe40003f26270 */
[----:B------:R-:W-:Y:S02]  /*1bc70*/  FSEL R135, R59, -INF , !P6 ;  /* 0xff8000003b877808 */ /* 0x000fe40007000000 */
[----:B------:R-:W-:-:S02]  /*1bc80*/  FSEL R61, R57, -INF , !P4 ;  /* 0xff800000393d7808 */ /* 0x000fc40006000000 */
[C---:B------:R-:W-:Y:S02]  /*1bc90*/  ISETP.GE.AND P6, PT, R3.reuse, R136, PT ;  /* 0x000000880300720c */ /* 0x040fe40003fc6270 */
[----:B------:R-:W-:Y:S02]  /*1bca0*/  FSEL R62, R52, -INF , !P1 ;  /* 0xff800000343e7808 */ /* 0x000fe40004800000 */
[-C--:B------:R-:W-:Y:S02]  /*1bcb0*/  ISETP.GE.AND P4, PT, R4, R137.reuse, PT ;  /* 0x000000890400720c */ /* 0x080fe40003f86270 */
[----:B------:R-:W-:Y:S02]  /*1bcc0*/  ISETP.GE.AND P1, PT, R3, R137, PT ;  /* 0x000000890300720c */ /* 0x000fe40003f26270 */
[----:B------:R-:W-:Y:S02]  /*1bcd0*/  FSEL R60, R53, -INF , !P6 ;  /* 0xff800000353c7808 */ /* 0x000fe40007000000 */
[----:B------:R-:W-:-:S02]  /*1bce0*/  FSEL R3, R26, -INF , !P5 ;  /* 0xff8000001a037808 */ /* 0x000fc40006800000 */
        /* <DEDUP_REMOVED lines=23> */
[----:B------:R-:W-:-:S06]  /*1be60*/  IMAD.HI.U32 R17, R19, R17, R18 ;  /* 0x0000001113117227 */ /* 0x000fcc00078e0012 */
        /* <DEDUP_REMOVED lines=14> */
[----:B------:R-:W-:-:S02]  /*1bf50*/  ISETP.GE.AND P0, PT, R13, RZ, PT ;  /* 0x000000ff0d00720c */ /* 0x000fc40003f06270 */
[----:B------:R-:W-:-:S07]  /*1bf60*/  ISETP.NE.AND P1, PT, R15, RZ, PT ;  /* 0x000000ff0f00720c */ /* 0x000fce0003f25270 */
        /* <DEDUP_REMOVED lines=26> */
.L_x_1960:
[----:B------:R-:W2:Y:S02]  /*1c110*/  LD.E R13, desc[UR4][R6.64+0x38] ;  /* 0x00003804060d7980 */ /* 0x000ea4000c101900 */
[----:B--2---:R-:W-:-:S04]  /*1c120*/  LEA R13, -R13, RZ, 0x7 ;  /* 0x000000ff0d0d7211 */ /* 0x004fc800078e39ff */
[----:B------:R-:W-:Y:S02]  /*1c130*/  SHF.R.S32.HI R8, RZ, 0x1f, R13 ;  /* 0x0000001fff087819 */ /* 0x000fe4000001140d */
.L_x_1961:
[----:B------:R-:W-:Y:S05]  /*1c140*/  BSYNC B0 ;  /* 0x0000000000007941 */ /* 0x000fea0003800000 */
.L_x_1959:
[----:B------:R-:W-:Y:S02]  /*1c150*/  LOP3.LUT R4, R246, 0x1, RZ, 0xc0, !PT ;  /* 0x00000001f6047812 */ /* 0x000fe400078ec0ff */
[C---:B------:R-:W-:Y:S02]  /*1c160*/  @P2 IADD3 R11, P0, R13.reuse, R232, RZ ;  /* 0x000000e80d0b2210 */ /* 0x040fe40007f1e0ff */
[----:B------:R-:W-:Y:S02]  /*1c170*/  ISETP.NE.U32.AND P1, PT, R4, 0x1, PT ;  /* 0x000000010400780c */ /* 0x000fe40003f25070 */
[-C--:B------:R-:W-:Y:S01]  /*1c180*/  LEA R30, P6, R13, R236.reuse, 0x1 ;  /* 0x000000ec0d1e7211 */ /* 0x080fe200078c08ff */
[----:B------:R-:W-:Y:S01]  /*1c190*/  @P2 IMAD.X R4, R8, 0x1, R233, P0 ;  /* 0x0000000108042824 */ /* 0x000fe200000e06e9 */
[----:B------:R-:W-:Y:S02]  /*1c1a0*/  @P2 LEA R16, P0, R11, R236, 0x1 ;  /* 0x000000ec0b102211 */ /* 0x000fe400078008ff */
[----:B------:R-:W-:-:S02]  /*1c1b0*/  LEA.HI.X R31, R13, R235, R8, 0x1, P6 ;  /* 0x000000eb0d1f7211 */ /* 0x000fc400030f0c08 */
[----:B------:R-:W-:-:S05]  /*1c1c0*/  @P2 LEA.HI.X R17, R11, R235, R4, 0x1, P0 ;  /* 0x000000eb0b112211 */ /* 0x000fca00000f0c04 */
[----:B------:R-:W-:Y:S01]  /*1c1d0*/  @!P1 IADD3 R9, P4, R13, R232, RZ ;  /* 0x000000e80d099210 */ /* 0x000fe20007f9e0ff */
[----:B------:R-:W-:Y:S01]  /*1c1e0*/  @!PT LDS RZ, [RZ] ;  /* 0x00000000fffff984 */ /* 0x000fe20000000800 */
[----:B------:R-:W-:Y:S01]  /*1c1f0*/  @!PT LDS RZ, [RZ] ;  /* 0x00000000fffff984 */ /* 0x000fe20000000800 */
[----:B------:R-:W-:Y:S01]  /*1c200*/  @!PT LDS RZ, [RZ] ;  /* 0x00000000fffff984 */ /* 0x000fe20000000800 */
[----:B------:R1:W-:Y:S04]  /*1c210*/  @!P1 LDGSTS.E.BYPASS.LTC128B.128 [R244+0x4000], desc[UR4][R30.64] ;  /* 0x040000001ef49fae */ /* 0x0003e8000b901d44 */
[----:B------:R-:W-:Y:S01]  /*1c220*/  @!P1 IMAD.X R10, R8, 0x1, R233, P4 ;  /* 0x00000001080a9824 */ /* 0x000fe200020e06e9 */
[C---:B------:R-:W-:Y:S01]  /*1c230*/  @!P1 LEA R22, P4, R9.reuse, R236, 0x1 ;  /* 0x000000ec09169211 */ /* 0x040fe200078808ff */
[----:B------:R1:W-:Y:S03]  /*1c240*/  @P1 STS.128 [R244+0x4000], RZ ;  /* 0x004000fff4001388 */ /* 0x0003e60000000c00 */
[----:B------:R-:W-:Y:S01]  /*1c250*/  @!P1 LEA.HI.X R23, R9, R235, R10, 0x1, P4 ;  /* 0x000000eb09179211 */ /* 0x000fe200020f0c0a */
[----:B------:R-:W-:Y:S01]  /*1c260*/  @!PT LDS RZ, [RZ] ;  /* 0x00000000fffff984 */ /* 0x000fe20000000800 */
[----:B------:R-:W-:Y:S01]  /*1c270*/  @!PT LDS RZ, [RZ] ;  /* 0x00000000fffff984 */ /* 0x000fe20000000800 */
[----:B------:R-:W-:Y:S01]  /*1c280*/  @!PT LDS RZ, [RZ] ;  /* 0x00000000fffff984 */ /* 0x000fe20000000800 */
[----:B------:R1:W-:Y:S01]  /*1c290*/  @P2 LDGSTS.E.BYPASS.LTC128B.128 [R244+0x8000], desc[UR4][R30.64+0x80] ;  /* 0x080000801ef42fae */ /* 0x0003e2000b901d44 */
[----:B------:R-:W-:-:S03]  /*1c2a0*/  IADD3 R9, P5, P4, R232, R232, R13 ;  /* 0x000000e8e8097210 */ /* 0x000fc60007cbe00d */
[----:B------:R1:W-:Y:S01]  /*1c2b0*/  @!P2 STS.128 [R244+0x8000], RZ ;  /* 0x008000fff400a388 */ /* 0x0003e20000000c00 */
[----:B------:R-:W-:Y:S02]  /*1c2c0*/  IADD3.X R8, R233, R233, R8, P5, P4 ;  /* 0x000000e9e9087210 */ /* 0x000fe40002fe8408 */
[C---:B------:R-:W-:Y:S01]  /*1c2d0*/  @P2 LEA R14, P0, R9.reuse, R236, 0x1 ;  /* 0x000000ec090e2211 */ /* 0x040fe200078008ff */
[----:B------:R-:W-:Y:S01]  /*1c2e0*/  @!PT LDS RZ, [RZ] ;  /* 0x00000000fffff984 */ /* 0x000fe20000000800 */
[----:B------:R-:W-:Y:S01]  /*1c2f0*/  @!PT LDS RZ, [RZ] ;  /* 0x00000000fffff984 */ /* 0x000fe20000000800 */
[----:B------:R-:W-:Y:S01]  /*1c300*/  @!PT LDS RZ, [RZ] ;  /* 0x00000000fffff984 */ /* 0x000fe20000000800 */
[----:B------:R1:W-:Y:S01]  /*1c310*/  @!P1 LDGSTS.E.BYPASS.LTC128B.128 [R244+0x4800], desc[UR4][R22.64] ;  /* 0x0480000016f49fae */ /* 0x0003e2000b901d44 */
[C---:B------:R-:W-:Y:S02]  /*1c320*/  IADD3 R11, P4, R9.reuse, R232, RZ ;  /* 0x000000e8090b7210 */ /* 0x040fe40007f9e0ff */
[CC--:B------:R-:W-:Y:S01]  /*1c330*/  @!P1 LEA R20, P5, R9.reuse, R236.reuse, 0x1 ;  /* 0x000000ec09149211 */ /* 0x0c0fe200078a08ff */
[----:B------:R1:W-:Y:S01]  /*1c340*/  @P1 STS.128 [R244+0x4800], RZ ;  /* 0x004800fff4001388 */ /* 0x0003e20000000c00 */
[CCC-:B------:R-:W-:Y:S02]  /*1c350*/  @P2 LEA.HI.X R15, R9.reuse, R235.reuse, R8.reuse, 0x1, P0 ;  /* 0x000000eb090f2211 */ /* 0x1c0fe400000f0c08 */
[----:B------:R-:W-:Y:S01]  /*1c360*/  @!P1 LEA.HI.X R21, R9, R235, R8, 0x1, P5 ;  /* 0x000000eb09159211 */ /* 0x000fe200028f0c08 */
        /* <DEDUP_REMOVED lines=10> */
[-C--:B------:R-:W-:Y:S01]  /*1c410*/  @P2 LEA.HI.X R13, R11, R235.reuse, R8, 0x1, P0 ;  /* 0x000000eb0b0d2211 */ /* 0x080fe200000f0c08 */
        /* <DEDUP_REMOVED lines=10> */
[-C--:B------:R-:W-:Y:S01]  /*1c4c0*/  @P2 LEA.HI.X R33, R9, R235.reuse, R8, 0x1, P0 ;  /* 0x000000eb09212211 */ /* 0x080fe200000f0c08 */
[--C-:B------:R-:W-:Y:S01]  /*1c4d0*/  IMAD.X R8, R8, 0x1, R233.reuse, P4 ;  /* 0x0000000108087824 */ /* 0x100fe200020e06e9 */
[CC--:B------:R-:W-:Y:S01]  /*1c4e0*/  @!P1 LEA R40, P5, R11.reuse, R236.reuse, 0x1 ;  /* 0x000000ec0b289211 */ /* 0x0c0fe200078a08ff */
[----:B------:R-:W-:Y:S01]  /*1c4f0*/  @!PT LDS RZ, [RZ] ;  /* 0x00000000fffff984 */ /* 0x000fe20000000800 */
[----:B------:R-:W-:Y:S01]  /*1c500*/  @!PT LDS RZ, [RZ] ;  /* 0x00000000fffff984 */ /* 0x000fe20000000800 */
[----:B------:R-:W-:Y:S01]  /*1c510*/  @!PT LDS RZ, [RZ] ;  /* 0x00000000fffff984 */ /* 0x000fe20000000800 */
[----:B------:R1:W-:Y:S01]  /*1c520*/  @P2 LDGSTS.E.BYPASS.LTC128B.128 [R244+0x9000], desc[UR4][R14.64+0x80] ;  /* 0x090000800ef42fae */ /* 0x0003e2000b901d44 */
[C---:B------:R-:W-:Y:S02]  /*1c530*/  @P2 LEA R10, P0, R11.reuse, R236, 0x1 ;  /* 0x000000ec0b0a2211 */ /* 0x040fe400078008ff */
[C---:B------:R-:W-:Y:S01]  /*1c540*/  IADD3 R9, P4, R11.reuse, R232, RZ ;  /* 0x000000e80b097210 */ /* 0x040fe20007f9e0ff */
[----:B------:R1:W-:Y:S01]  /*1c550*/  @!P2 STS.128 [R244+0x9000], RZ ;  /* 0x009000fff400a388 */ /* 0x0003e20000000c00 */
[CCC-:B------:R-:W-:Y:S02]  /*1c560*/  @!P1 LEA.HI.X R41, R11.reuse, R235.reuse, R8.reuse, 0x1, P5 ;  /* 0x000000eb0b299211 */ /* 0x1c0fe400028f0c08 */
[----:B------:R-:W-:Y:S01]  /*1c570*/  @P2 LEA.HI.X R11, R11, R235, R8, 0x1, P0 ;  /* 0x000000eb0b0b2211 */ /* 0x000fe200000f0c08 */
[----:B------:R-:W-:Y:S01]  /*1c580*/  IMAD.X R8, R8, 0x1, R233, P4 ;  /* 0x0000000108087824 */ /* 0x000fe200020e06e9 */
[----:B------:R-:W-:Y:S01]  /*1c590*/  @!PT LDS RZ, [RZ] ;  /* 0x00000000fffff984 */ /* 0x000fe20000000800 */
[----:B------:R-:W-:Y:S01]  /*1c5a0*/  @!PT LDS RZ, [RZ] ;  /* 0x00000000fffff984 */ /* 0x000fe20000000800 */
[----:B------:R-:W-:Y:S01]  /*1c5b0*/  @!PT LDS RZ, [RZ] ;  /* 0x00000000fffff984 */ /* 0x000fe20000000800 */
[----:B------:R1:W-:Y:S01]  /*1c5c0*/  @!P1 LDGSTS.E.BYPASS.LTC128B.128 [R244+0x5800], desc[UR4][R18.64] ;  /* 0x0580000012f49fae */ /* 0x0003e2000b901d44 */
[----:B------:R-:W-:-:S02]  /*1c5d0*/  @!P1 LEA R54, P5, R9, R236, 0x1 ;  /* 0x000000ec09369211 */ /* 0x000fc400078a08ff */
[C---:B------:R-:W-:Y:S01]  /*1c5e0*/  @P2 LEA R42, P0, R9.reuse, R236, 0x1 ;  /* 0x000000ec092a2211 */ /* 0x040fe200078008ff */
[----:B------:R1:W-:Y:S01]  /*1c5f0*/  @P1 STS.128 [R244+0x5800], RZ ;  /* 0x005800fff4001388 */ /* 0x0003e20000000c00 */
[C---:B------:R-:W-:Y:S02]  /*1c600*/  IADD3 R4, P4, R9.reuse, R232, RZ ;  /* 0x000000e809047210 */ /* 0x040fe40007f9e0ff */
[CCC-:B------:R-:W-:Y:S01]  /*1c610*/  @!P1 LEA.HI.X R55, R9.reuse, R235.reuse, R8.reuse, 0x1, P5 ;  /* 0x000000eb09379211 */ /* 0x1c0fe200028f0c08 */
[----:B------:R-:W-:Y:S01]  /*1c620*/  @!PT LDS RZ, [RZ] ;  /* 0x00000000fffff984 */ /* 0x000fe20000000800 */
[----:B------:R-:W-:Y:S01]  /*1c630*/  @!PT LDS RZ, [RZ] ;  /* 0x00000000fffff984 */ /* 0x000fe20000000800 */
[----:B------:R-:W-:Y:S01]  /*1c640*/  @!PT LDS RZ, [RZ] ;  /* 0x00000000fffff984 */ /* 0x000fe20000000800 */
[----:B------:R1:W-:Y:S01]  /*1c650*/  @P2 LDGSTS.E.BYPASS.LTC128B.128 [R244+0x9800], desc[UR4][R12.64+0x80] ;  /* 0x098000800cf42fae */ /* 0x0003e2000b901d44 */
[-C--:B------:R-:W-:Y:S01]  /*1c660*/  @P2 LEA.HI.X R43, R9, R235.reuse, R8, 0x1, P0 ;  /* 0x000000eb092b2211 */ /* 0x080fe200000f0c08 */
[----:B------:R-:W-:Y:S01]  /*1c670*/  IMAD.X R8, R8, 0x1, R233, P4 ;  /* 0x0000000108087824 */ /* 0x000fe200020e06e9 */
[CC--:B------:R-:W-:Y:S01]  /*1c680*/  @!P1 LEA R56, P4, R4.reuse, R236.reuse, 0x1 ;  /* 0x000000ec04389211 */ /* 0x0c0fe200078808ff */
[----:B------:R1:W-:Y:S01]  /*1c690*/  @!P2 STS.128 [R244+0x9800], RZ ;  /* 0x009800fff400a388 */ /* 0x0003e20000000c00 */
[C---:B------:R-:W-:Y:S01]  /*1c6a0*/  @P2 LEA R58, P0, R4.reuse, R236, 0x1 ;  /* 0x000000ec043a2211 */ /* 0x040fe200078008ff */
[----:B------:R-:W-:Y:S01]  /*1c6b0*/  IMAD.MOV.U32 R236, RZ, RZ, R30 ;  /* 0x000000ffffec7224 */ /* 0x000fe200078e001e */
[CCC-:B------:R-:W-:Y:S01]  /*1c6c0*/  @!P1 LEA.HI.X R57, R4.reuse, R235.reuse, R8.reuse, 0x1, P4 ;  /* 0x000000eb04399211 */ /* 0x1c0fe200020f0c08 */
[----:B------:R-:W-:Y:S01]  /*1c6d0*/  @!PT LDS RZ, [RZ] ;  /* 0x00000000fffff984 */ /* 0x000fe20000000800 */
[----:B------:R-:W-:Y:S01]  /*1c6e0*/  @!PT LDS RZ, [RZ] ;  /* 0x00000000fffff984 */ /* 0x000fe20000000800 */
[----:B------:R-:W-:Y:S01]  /*1c6f0*/  @!PT LDS RZ, [RZ] ;  /* 0x00000000fffff984 */ /* 0x000fe20000000800 */
[----:B------:R1:W-:Y:S01]  /*1c700*/  @!P1 LDGSTS.E.BYPASS.LTC128B.128 [R244+0x6000], desc[UR4][R34.64] ;  /* 0x0600000022f49fae */ /* 0x0003e2000b901d44 */
[----:B------:R-:W-:Y:S01]  /*1c710*/  @P2 LEA.HI.X R59, R4, R235, R8, 0x1, P0 ;  /* 0x000000eb043b2211 */ /* 0x000fe200000f0c08 */
[----:B------:R-:W-:-:S02]  /*1c720*/  IMAD.MOV.U32 R235, RZ, RZ, R31 ;  /* 0x000000ffffeb7224 */ /* 0x000fc400078e001f */
        /* <DEDUP_REMOVED lines=37> */
.L_x_1958:
[----:B------:R-:W-:Y:S05]  /*1c980*/  BSYNC B1 ;  /* 0x0000000000017941 */ /* 0x000fea0003800000 */
.L_x_1957:
[----:B-1----:R1:W2:Y:S01]  /*1c990*/  LD.E R55, desc[UR4][R6.64+0xdc] ;  /* 0x0000dc0406377980 */ /* 0x0022a2000c101900 */
[----:B------:R-:W-:-:S03]  /*1c9a0*/  FMNMX.FTZ R4, R0, R3, !PT ;  /* 0x0000000300047209 */ /* 0x000fc60007810000 */
[----:B------:R-:W-:Y:S01]  /*1c9b0*/  LDSM.16.MT88.4 R16, [R221+0xc000] ;  /* 0x00c00000dd10783b */ /* 0x000fe20000004200 */
[----:B------:R-:W-:-:S03]  /*1c9c0*/  FMNMX.FTZ R9, R45, R4, !PT ;  /* 0x000000042d097209 */ /* 0x000fc60007810000 */
[----:B------:R-:W-:Y:S01]  /*1c9d0*/  LDSM.16.MT88.4 R32, [R223+0xd000] ;  /* 0x00d00000df20783b */ /* 0x000fe20000004200 */
[----:B------:R-:W-:-:S04]  /*1c9e0*/  FMNMX.FTZ R9, R182, R9, !PT ;  /* 0x00000009b6097209 */ /* 0x000fc80007810000 */
[----:B------:R-:W-:-:S04]  /*1c9f0*/  FMNMX.FTZ R9, R186, R9, !PT ;  /* 0x00000009ba097209 */ /* 0x000fc80007810000 */
[----:B------:R-:W-:Y:S02]  /*1ca00*/  FMNMX.FTZ R4, R176, R9, !PT ;  /* 0x00000009b0047209 */ /* 0x000fe40007810000 */
[----:B------:R-:W-:Y:S02]  /*1ca10*/  FMNMX.FTZ R9, R2, R5, !PT ;  /* 0x0000000502097209 */ /* 0x000fe40007810000 */
[----:B------:R-:W-:Y:S02]  /*1ca20*/  FMNMX.FTZ R4, R49, R4, !PT ;  /* 0x0000000431047209 */ /* 0x000fe40007810000 */
[----:B------:R-:W-:Y:S02]  /*1ca30*/  FMNMX.FTZ R8, R178, R9, !PT ;  /* 0x00000009b2087209 */ /* 0x000fe40007810000 */
[----:B------:R-:W-:Y:S02]  /*1ca40*/  FMNMX.FTZ R4, R51, R4, !PT ;  /* 0x0000000433047209 */ /* 0x000fe40007810000 */
[----:B------:R-:W-:-:S02]  /*1ca50*/  FMNMX.FTZ R9, R47, R8, !PT ;  /* 0x000000082f097209 */ /* 0x000fc40007810000 */
[----:B------:R-:W-:Y:S02]  /*1ca60*/  FMNMX.FTZ R4, R29, R4, !PT ;  /* 0x000000041d047209 */ /* 0x000fe40007810000 */
[----:B-1----:R-:W-:Y:S02]  /*1ca70*/  FMNMX.FTZ R7, R180, R9, !PT ;  /* 0x00000009b4077209 */ /* 0x002fe40007810000 */
        /* <DEDUP_REMOVED lines=60> */
[----:B---3--:R-:W-:-:S04]  /*1ce40*/  FMNMX.FTZ R46, R7, R46, !PT ;  /* 0x0000002e072e7209 */ /* 0x008fc80007810000 */
[----:B------:R-:W-:-:S04]  /*1ce50*/  FSETP.NEU.FTZ.AND P1, PT, R46, -INF , PT ;  /* 0xff8000002e00780b */ /* 0x000fc80003f3d000 */
[----:B------:R-:W-:Y:S01]  /*1ce60*/  FSEL R9, R46, RZ, P1 ;  /* 0x000000ff2e097208 */ /* 0x000fe20000800000 */
[C---:B--2---:R-:W-:Y:S01]  /*1ce70*/  FMUL.FTZ R56, R55.reuse, R44 ;  /* 0x0000002c37387220 */ /* 0x044fe20000410000 */
[----:B------:R-:W-:-:S04]  /*1ce80*/  FMUL.FTZ R64, R55, R46 ;  /* 0x0000002e37407220 */ /* 0x000fc80000410000 */
[----:B------:R-:W-:Y:S02]  /*1ce90*/  FSEL R56, R56, RZ, P0 ;  /* 0x000000ff38387208 */ /* 0x000fe40000000000 */
[----:B------:R-:W-:-:S03]  /*1cea0*/  FSEL R64, R64, RZ, P1 ;  /* 0x000000ff40407208 */ /* 0x000fc60000800000 */
[-CC-:B------:R-:W-:Y:S01]  /*1ceb0*/  FFMA.FTZ R41, R45, R55.reuse, -R56.reuse ;  /* 0x000000372d297223 */ /* 0x180fe20000010838 */
[-C--:B------:R-:W-:Y:S01]  /*1cec0*/  FFMA.FTZ R48, R3, R55.reuse, -R56 ;  /* 0x0000003703307223 */ /* 0x080fe20000010838 */
[-CC-:B------:R-:W-:Y:S01]  /*1ced0*/  FFMA.FTZ R45, R5, R55.reuse, -R64.reuse ;  /* 0x00000037052d7223 */ /* 0x180fe20000010840 */
[----:B------:R-:W-:Y:S01]  /*1cee0*/  FSEL R5, R44, RZ, P0 ;  /* 0x000000ff2c057208 */ /* 0x000fe20000000000 */
[-C--:B------:R-:W-:Y:S01]  /*1cef0*/  FFMA.FTZ R42, R47, R55.reuse, -R64 ;  /* 0x000000372f2a7223 */ /* 0x080fe20000010840 */
[-CC-:B------:R-:W-:Y:S01]  /*1cf00*/  FFMA.FTZ R40, R182, R55.reuse, -R56.reuse ;  /* 0x00000037b6287223 */ /* 0x180fe20000010838 */
[-C--:B------:R-:W-:Y:S01]  /*1cf10*/  FFMA.FTZ R3, R186, R55.reuse, -R56 ;  /* 0x00000037ba037223 */ /* 0x080fe20000010838 */
[-CC-:B------:R-:W-:Y:S01]  /*1cf20*/  FFMA.FTZ R43, R178, R55.reuse, -R64.reuse ;  /* 0x00000037b22b7223 */ /* 0x180fe20000010840 */
[----:B------:R-:W-:Y:S01]  /*1cf30*/  FADD.FTZ R0, R0, -R5 ;  /* 0x8000000500007221 */ /* 0x000fe20000010000 */
[-C--:B------:R-:W-:Y:S01]  /*1cf40*/  FFMA.FTZ R47, R180, R55.reuse, -R64 ;  /* 0x00000037b42f7223 */ /* 0x080fe20000010840 */
[----:B------:R-:W1:Y:S01]  /*1cf50*/  LDSM.16.MT88.4 R4, [R223+0xc000] ;  /* 0x00c00000df04783b */ /* 0x000e620000004200 */
[----:B------:R-:W-:Y:S01]  /*1cf60*/  MUFU.EX2 R48, R48 ;  /* 0x0000003000307308 */ /* 0x000fe20000000800 */
[----:B------:R-:W-:Y:S01]  /*1cf70*/  FMUL.FTZ R20, R55, R0 ;  /* 0x0000000037147220 */ /* 0x000fe20000410000 */
[----:B------:R-:W-:Y:S01]  /*1cf80*/  FADD.FTZ R0, R2, -R9 ;  /* 0x8000000902007221 */ /* 0x000fe20000010000 */
[-CC-:B------:R-:W-:Y:S01]  /*1cf90*/  FFMA.FTZ R52, R51, R55.reuse, -R56.reuse ;  /* 0x0000003733347223 */ /* 0x180fe20000010838 */
[----:B------:R-:W2:Y:S01]  /*1cfa0*/  LDSM.16.MT88.4 R8, [R220+0xc000] ;  /* 0x00c00000dc08783b */ /* 0x000ea20000004200 */
[-CC-:B------:R-:W-:Y:S01]  /*1cfb0*/  FFMA.FTZ R51, R29, R55.reuse, -R56.reuse ;  /* 0x000000371d337223 */ /* 0x180fe20000010838 */
[----:B------:R-:W-:Y:S01]  /*1cfc0*/  FMUL.FTZ R0, R55, R0 ;  /* 0x0000000037007220 */ /* 0x000fe20000410000 */
[-CC-:B------:R-:W-:Y:S01]  /*1cfd0*/  FFMA.FTZ R50, R176, R55.reuse, -R56.reuse ;  /* 0x00000037b0327223 */ /* 0x180fe20000010838 */
[----:B------:R-:W3:Y:S01]  /*1cfe0*/  MUFU.EX2 R41, R41 ;  /* 0x0000002900297308 */ /* 0x000ee20000000800 */
[----:B------:R-:W-:Y:S01]  /*1cff0*/  LDSM.16.MT88.4 R28, [R219+0x10000] ;  /* 0x01000000db1c783b */ /* 0x000fe20000004200 */
[-C--:B------:R-:W-:Y:S01]  /*1d000*/  FFMA.FTZ R49, R49, R55.reuse, -R56 ;  /* 0x0000003731317223 */ /* 0x080fe20000010838 */
[-CC-:B------:R-:W-:Y:S01]  /*1d010*/  FFMA.FTZ R59, R174, R55.reuse, -R64.reuse ;  /* 0x00000037ae3b7223 */ /* 0x180fe20000010840 */
[-CC-:B------:R-:W-:Y:S01]  /*1d020*/  FFMA.FTZ R54, R27, R55.reuse, -R64.reuse ;  /* 0x000000371b367223 */ /* 0x180fe20000010840 */
[-CC-:B------:R-:W-:Y:S01]  /*1d030*/  FFMA.FTZ R58, R25, R55.reuse, -R64.reuse ;  /* 0x00000037193a7223 */ /* 0x180fe20000010840 */
[-C--:B------:R-:W-:Y:S01]  /*1d040*/  FFMA.FTZ R57, R172, R55.reuse, -R64 ;  /* 0x00000037ac397223 */ /* 0x080fe20000010840 */
[----:B------:R-:W-:Y:S01]  /*1d050*/  LDSM.16.MT88.4 R24, [R221+0xc800] ;  /* 0x00c80000dd18783b */ /* 0x000fe20000004200 */
[----:B------:R-:W-:Y:S01]  /*1d060*/  MUFU.EX2 R40, R40 ;  /* 0x0000002800287308 */ /* 0x000fe20000000800 */
[-CC-:B------:R-:W-:Y:S01]  /*1d070*/  FFMA.FTZ R65, R39, R55.reuse, -R56.reuse ;  /* 0x0000003727417223 */ /* 0x180fe20000010838 */
[-CC-:B------:R-:W-:Y:S01]  /*1d080*/  FFMA.FTZ R66, R38, R55.reuse, -R56.reuse ;  /* 0x0000003726427223 */ /* 0x180fe20000010838 */
[-C--:B------:R-:W-:Y:S01]  /*1d090*/  FFMA.FTZ R67, R36, R55.reuse, -R56 ;  /* 0x0000003724437223 */ /* 0x080fe20000010838 */
[-CC-:B------:R-:W-:Y:S01]  /*1d0a0*/  FFMA.FTZ R132, R37, R55.reuse, -R64.reuse ;  /* 0x0000003725847223 */ /* 0x180fe20000010840 */
[-CC-:B------:R-:W-:Y:S01]  /*1d0b0*/  FFMA.FTZ R137, R164, R55.reuse, -R64.reuse ;  /* 0x00000037a4897223 */ /* 0x180fe20000010840 */
[----:B------:R-:W-:Y:S01]  /*1d0c0*/  LDSM.16.MT88.4 R36, [R219+0x10800] ;  /* 0x01080000db24783b */ /* 0x000fe20000004200 */
[-CC-:B------:R-:W-:Y:S01]  /*1d0d0*/  FFMA.FTZ R134, R166, R55.reuse, -R64.reuse ;  /* 0x00000037a6867223 */ /* 0x180fe20000010840 */
[----:B------:R-:W4:Y:S01]  /*1d0e0*/  MUFU.EX2 R3, R3 ;  /* 0x0000000300037308 */ /* 0x000f220000000800 */
[----:B---3--:R-:W-:Y:S01]  /*1d0f0*/  F2FP.BF16.F32.PACK_AB R13, R41, R48 ;  /* 0x00000030290d723e */ /* 0x008fe200000010ff */
[-C--:B------:R-:W-:Y:S01]  /*1d100*/  FFMA.FTZ R141, R160, R55.reuse, -R64 ;  /* 0x00000037a08d7223 */ /* 0x080fe20000010840 */
[-CC-:B------:R-:W-:Y:S01]  /*1d110*/  FFMA.FTZ R136, R162, R55.reuse, -R56.reuse ;  /* 0x00000037a2887223 */ /* 0x180fe20000010838 */
[-CC-:B------:R-:W-:Y:S01]  /*1d120*/  FFMA.FTZ R140, R177, R55.reuse, -R56.reuse ;  /* 0x00000037b18c7223 */ /* 0x180fe20000010838 */
[-CC-:B------:R-:W-:Y:S01]  /*1d130*/  FFMA.FTZ R177, R158, R55.reuse, -R56.reuse ;  /* 0x000000379eb17223 */ /* 0x180fe20000010838 */
[-C--:B------:R-:W-:Y:S01]  /*1d140*/  FFMA.FTZ R142, R251, R55.reuse, -R56 ;  /* 0x00000037fb8e7223 */ /* 0x080fe20000010838 */
        /* <DEDUP_REMOVED lines=9> */
[----:B------:R-:W3:Y:S01]  /*1d1e0*/  MUFU.EX2 R43, R43 ;  /* 0x0000002b002b7308 */ /* 0x000ee20000000800 */
[----:B----4-:R-:W-:Y:S01]  /*1d1f0*/  F2FP.BF16.F32.PACK_AB R15, R3, R40 ;  /* 0x00000028030f723e */ /* 0x010fe200000010ff */
        /* <DEDUP_REMOVED lines=14> */
[----:B------:R-:W4:Y:S01]  /*1d2e0*/  MUFU.EX2 R47, R47 ;  /* 0x0000002f002f7308 */ /* 0x000f220000000800 */
[----:B---3--:R-:W-:Y:S01]  /*1d2f0*/  F2FP.BF16.F32.PACK_AB R12, R43, R45 ;  /* 0x0000002d2b0c723e */ /* 0x008fe200000010ff */
[-CC-:B------:R-:W-:Y:S01]  /*1d300*/  FFMA.FTZ R159, R159, R55.reuse, -R56.reuse ;  /* 0x000000379f9f7223 */ /* 0x180fe20000010838 */
[-CC-:B------:R-:W-:Y:S01]  /*1d310*/  FFMA.FTZ R166, R155, R55.reuse, -R56.reuse ;  /* 0x000000379ba67223 */ /* 0x180fe20000010838 */
[-C--:B------:R-:W-:Y:S01]  /*1d320*/  FFMA.FTZ R153, R153, R55.reuse, -R56 ;  /* 0x0000003799997223 */ /* 0x080fe20000010838 */
[-CC-:B------:R-:W-:Y:S01]  /*1d330*/  FFMA.FTZ R151, R151, R55.reuse, -R64.reuse ;  /* 0x0000003797977223 */ /* 0x180fe20000010840 */
[-CC-:B------:R-:W-:Y:S01]  /*1d340*/  FFMA.FTZ R168, R149, R55.reuse, -R64.reuse ;  /* 0x0000003795a87223 */ /* 0x180fe20000010840 */
[-CC-:B------:R-:W-:Y:S01]  /*1d350*/  FFMA.FTZ R147, R147, R55.reuse, -R64.reuse ;  /* 0x0000003793937223 */ /* 0x180fe20000010840 */
[----:B------:R-:W3:Y:S01]  /*1d360*/  MUFU.EX2 R2, R20 ;  /* 0x0000001400027308 */ /* 0x000ee20000000800 */
[-C--:B------:R-:W-:Y:S01]  /*1d370*/  FFMA.FTZ R170, R145, R55.reuse, -R64 ;  /* 0x0000003791aa7223 */ /* 0x080fe20000010840 */
[-CC-:B------:R-:W-:Y:S01]  /*1d380*/  FFMA.FTZ R172, R143, R55.reuse, -R56.reuse ;  /* 0x000000378fac7223 */ /* 0x180fe20000010838 */
[-CC-:B------:R-:W-:Y:S01]  /*1d390*/  FFMA.FTZ R139, R139, R55.reuse, -R56.reuse ;  /* 0x000000378b8b7223 */ /* 0x180fe20000010838 */
[-CC-:B------:R-:W-:Y:S01]  /*1d3a0*/  FFMA.FTZ R174, R135, R55.reuse, -R56.reuse ;  /* 0x0000003787ae7223 */ /* 0x180fe20000010838 */
[-C--:B------:R-:W-:Y:S01]  /*1d3b0*/  FFMA.FTZ R133, R133, R55.reuse, -R56 ;  /* 0x0000003785857223 */ /* 0x080fe20000010838 */
[-C--:B------:R-:W-:Y:S01]  /*1d3c0*/  FFMA.FTZ R63, R63, R55.reuse, -R64 ;  /* 0x000000373f3f7223 */ /* 0x080fe20000010840 */
[----:B------:R-:W-:Y:S01]  /*1d3d0*/  FFMA.FTZ R53, R53, R55, -R56 ;  /* 0x0000003735357223 */ /* 0x000fe20000010838 */
        /* <DEDUP_REMOVED lines=14> */
[-C--:B------:R-:W-:Y:S01]  /*1d4c0*/  FMUL.FTZ R125, R125, R0.reuse ;  /* 0x000000007d7d7220 */ /* 0x080fe20000410000 */
[-C--:B------:R-:W-:Y:S01]  /*1d4d0*/  FMUL.FTZ R68, R68, R0.reuse ;  /* 0x0000000044447220 */ /* 0x080fe20000410000 */
[-C--:B------:R-:W-:Y:S01]  /*1d4e0*/  FMUL.FTZ R69, R69, R0.reuse ;  /* 0x0000000045457220 */ /* 0x080fe20000410000 */
[-C--:B------:R-:W-:Y:S01]  /*1d4f0*/  FMUL.FTZ R72, R72, R0.reuse ;  /* 0x0000000048487220 */ /* 0x080fe20000410000 */
[----:B------:R-:W-:Y:S01]  /*1d500*/  FMUL.FTZ R73, R73, R0 ;  /* 0x0000000049497220 */ /* 0x000fe20000410000 */
[C---:B-1----:R-:W-:Y:S01]  /*1d510*/  HMMA.16816.F32.BF16 R128, R12.reuse, R4, R128 ;  /* 0x000000040c80723c */ /* 0x042fe20000041880 */
[-C--:B------:R-:W-:Y:S01]  /*1d520*/  FMUL.FTZ R78, R78, R2.reuse ;  /* 0x000000024e4e7220 */ /* 0x080fe20000410000 */
[-C--:B------:R-:W-:Y:S01]  /*1d530*/  FMUL.FTZ R79, R79, R2.reuse ;  /* 0x000000024f4f7220 */ /* 0x080fe20000410000 */
[-C--:B------:R-:W-:Y:S01]  /*1d540*/  FMUL.FTZ R82, R82, R2.reuse ;  /* 0x0000000252527220 */ /* 0x080fe20000410000 */
[----:B------:R-:W-:Y:S01]  /*1d550*/  FMUL.FTZ R83, R83, R2 ;  /* 0x0000000253537220 */ /* 0x000fe20000410000 */
[-C--:B------:R-:W-:Y:S01]  /*1d560*/  FMUL.FTZ R76, R76, R0.reuse ;  /* 0x000000004c4c7220 */ /* 0x080fe20000410000 */
[C---:B------:R-:W-:Y:S01]  /*1d570*/  HMMA.16816.F32.BF16 R124, R12.reuse, R6, R124 ;  /* 0x000000060c7c723c */ /* 0x040fe2000004187c */
[----:B------:R-:W1:Y:S01]  /*1d580*/  LDSM.16.MT88.4 R4, [R219+0xc000] ;  /* 0x00c00000db04783b */ /* 0x000e620000004200 */
[-C--:B------:R-:W-:Y:S01]  /*1d590*/  FMUL.FTZ R77, R77, R0.reuse ;  /* 0x000000004d4d7220 */ /* 0x080fe20000410000 */
[-C--:B------:R-:W-:Y:S01]  /*1d5a0*/  FMUL.FTZ R80, R80, R0.reuse ;  /* 0x0000000050507220 */ /* 0x080fe20000410000 */
[----:B------:R-:W-:Y:S01]  /*1d5b0*/  FMUL.FTZ R81, R81, R0 ;  /* 0x0000000051517220 */ /* 0x000fe20000410000 */
[-C--:B------:R-:W-:Y:S01]  /*1d5c0*/  FMUL.FTZ R86, R86, R2.reuse ;  /* 0x0000000256567220 */ /* 0x080fe20000410000 */
[C---:B------:R-:W-:Y:S01]  /*1d5d0*/  HMMA.16816.F32.BF16 R68, R12.reuse, R16, R68 ;  /* 0x000000100c44723c */ /* 0x040fe20000041844 */
[----:B------:R-:W-:Y:S01]  /*1d5e0*/  FMUL.FTZ R87, R87, R2 ;  /* 0x0000000257577220 */ /* 0x000fe20000410000 */
[-C--:B------:R-:W-:Y:S01]  /*1d5f0*/  FMUL.FTZ R84, R84, R0.reuse ;  /* 0x0000000054547220 */ /* 0x080fe20000410000 */
[----:B------:R-:W-:Y:S01]  /*1d600*/  FMUL.FTZ R85, R85, R0 ;  /* 0x0000000055557220 */ /* 0x000fe20000410000 */
[-C--:B------:R-:W-:Y:S01]  /*1d610*/  FMUL.FTZ R90, R90, R2.reuse ;  /* 0x000000025a5a7220 */ /* 0x080fe20000410000 */
[----:B------:R-:W-:Y:S01]  /*1d620*/  FMUL.FTZ R91, R91, R2 ;  /* 0x000000025b5b7220 */ /* 0x000fe20000410000 */
[C---:B------:R-:W-:Y:S01]  /*1d630*/  HMMA.16816.F32.BF16 R72, R12.reuse, R18, R72 ;  /* 0x000000120c48723c */ /* 0x040fe20000041848 */
[----:B------:R-:W3:Y:S01]  /*1d640*/  LDSM.16.MT88.4 R16, [R223+0x10000] ;  /* 0x01000000df10783b */ /* 0x000ee20000004200 */
[-C--:B------:R-:W-:Y:S01]  /*1d650*/  FMUL.FTZ R88, R88, R0.reuse ;  /* 0x0000000058587220 */ /* 0x080fe20000410000 */
[----:B------:R-:W-:Y:S01]  /*1d660*/  FMUL.FTZ R89, R89, R0 ;  /* 0x0000000059597220 */ /* 0x000fe20000410000 */
[-C--:B------:R-:W-:Y:S01]  /*1d670*/  FMUL.FTZ R94, R94, R2.reuse ;  /* 0x000000025e5e7220 */ /* 0x080fe20000410000 */
[----:B------:R-:W-:Y:S01]  /*1d680*/  FMUL.FTZ R95, R95, R2 ;  /* 0x000000025f5f7220 */ /* 0x000fe20000410000 */
[C---:B--2---:R-:W-:Y:S01]  /*1d690*/  HMMA.16816.F32.BF16 R76, R12.reuse, R8, R76 ;  /* 0x000000080c4c723c */ /* 0x044fe2000004184c */
[-C--:B------:R-:W-:Y:S01]  /*1d6a0*/  FMUL.FTZ R92, R92, R0.reuse ;  /* 0x000000005c5c7220 */ /* 0x080fe20000410000 */
[----:B------:R-:W-:Y:S01]  /*1d6b0*/  FMUL.FTZ R93, R93, R0 ;  /* 0x000000005d5d7220 */ /* 0x000fe20000410000 */
[-C--:B------:R-:W-:Y:S01]  /*1d6c0*/  FMUL.FTZ R98, R98, R2.reuse ;  /* 0x0000000262627220 */ /* 0x080fe20000410000 */
[----:B------:R-:W-:Y:S01]  /*1d6d0*/  FMUL.FTZ R99, R99, R2 ;  /* 0x0000000263637220 */ /* 0x000fe20000410000 */
[-C--:B------:R-:W-:Y:S01]  /*1d6e0*/  FMUL.FTZ R96, R96, R0.reuse ;  /* 0x0000000060607220 */ /* 0x080fe20000410000 */
[C---:B------:R-:W-:Y:S01]  /*1d6f0*/  HMMA.16816.F32.BF16 R80, R12.reuse, R10, R80 ;  /* 0x0000000a0c50723c */ /* 0x040fe20000041850 */
[----:B------:R-:W2:Y:S01]  /*1d700*/  LDSM.16.MT88.4 R8, [R221+0x10000] ;  /* 0x01000000dd08783b */ /* 0x000ea20000004200 */
[----:B------:R-:W-:Y:S01]  /*1d710*/  FMUL.FTZ R97, R97, R0 ;  /* 0x0000000061617220 */ /* 0x000fe20000410000 */
[----:B------:R-:W-:Y:S01]  /*1d720*/  MUFU.EX2 R49, R49 ;  /* 0x0000003100317308 */ /* 0x000fe20000000800 */
        /* <DEDUP_REMOVED lines=12> */
[----:B------:R-:W-:Y:S01]  /*1d7f0*/  FMUL.FTZ R105, R105, R0 ;  /* 0x0000000069697220 */ /* 0x000fe20000410000 */
[C---:B-1----:R-:W-:Y:S01]  /*1d800*/  HMMA.16816.F32.BF16 R84, R12.reuse, R4, R84 ;  /* 0x000000040c54723c */ /* 0x042fe20000041854 */
[-C--:B------:R-:W-:Y:S01]  /*1d810*/  FMUL.FTZ R118, R118, R2.reuse ;  /* 0x0000000276767220 */ /* 0x080fe20000410000 */
[----:B------:R-:W-:Y:S01]  /*1d820*/  MUFU.EX2 R51, R51 ;  /* 0x0000003300337308 */ /* 0x000fe20000000800 */
[----:B------:R-:W-:Y:S01]  /*1d830*/  FMUL.FTZ R119, R119, R2 ;  /* 0x0000000277777220 */ /* 0x000fe20000410000 */
[-C--:B------:R-:W-:Y:S01]  /*1d840*/  FMUL.FTZ R116, R116, R0.reuse ;  /* 0x0000000074747220 */ /* 0x080fe20000410000 */
[----:B------:R-:W-:Y:S01]  /*1d850*/  FMUL.FTZ R117, R117, R0 ;  /* 0x0000000075757220 */ /* 0x000fe20000410000 */
[C---:B------:R-:W-:Y:S01]  /*1d860*/  HMMA.16816.F32.BF16 R88, R12.reuse, R6, R88 ;  /* 0x000000060c58723c */ /* 0x040fe20000041858 */
[----:B------:R-:W1:Y:S01]  /*1d870*/  LDSM.16.MT88.4 R4, [R220+0x10000] ;  /* 0x01000000dc04783b */ /* 0x000e620000004200 */
[-C--:B------:R-:W-:Y:S01]  /*1d880*/  FMUL.FTZ R110, R110, R2.reuse ;  /* 0x000000026e6e7220 */ /* 0x080fe20000410000 */
[----:B------:R-:W-:Y:S01]  /*1d890*/  FMUL.FTZ R111, R111, R2 ;  /* 0x000000026f6f7220 */ /* 0x000fe20000410000 */
[----:B------:R-:W-:Y:S01]  /*1d8a0*/  MUFU.EX2 R59, R59 ;  /* 0x0000003b003b7308 */ /* 0x000fe20000000800 */
[-C--:B------:R-:W-:Y:S01]  /*1d8b0*/  FMUL.FTZ R108, R108, R0.reuse ;  /* 0x000000006c6c7220 */ /* 0x080fe20000410000 */
[C---:B---3--:R-:W-:Y:S01]  /*1d8c0*/  HMMA.16816.F32.BF16 R92, R12.reuse, R16, R92 ;  /* 0x000000100c5c723c */ /* 0x048fe2000004185c */
[----:B------:R-:W-:Y:S01]  /*1d8d0*/  FMUL.FTZ R109, R109, R0 ;  /* 0x000000006d6d7220 */ /* 0x000fe20000410000 */
[----:B------:R-:W-:Y:S01]  /*1d8e0*/  LDSM.16.MT88.4 R20, [R219+0xc800] ;  /* 0x00c80000db14783b */ /* 0x000fe20000004200 */
[-C--:B------:R-:W-:Y:S01]  /*1d8f0*/  FMUL.FTZ R114, R114, R2.reuse ;  /* 0x0000000272727220 */ /* 0x080fe20000410000 */
[----:B------:R-:W-:Y:S01]  /*1d900*/  FMUL.FTZ R115, R115, R2 ;  /* 0x0000000273737220 */ /* 0x000fe20000410000 */
[-C--:B------:R-:W-:Y:S01]  /*1d910*/  FMUL.FTZ R112, R112, R0.reuse ;  /* 0x0000000070707220 */ /* 0x080fe20000410000 */
[C---:B------:R-:W-:Y:S01]  /*1d920*/  HMMA.16816.F32.BF16 R96, R12.reuse, R18, R96 ;  /* 0x000000120c60723c */ /* 0x040fe20000041860 */
[----:B------:R-:W3:Y:S01]  /*1d930*/  LDSM.16.MT88.4 R16, [R223+0xc800] ;  /* 0x00c80000df10783b */ /* 0x000ee20000004200 */
[----:B------:R-:W4:Y:S01]  /*1d940*/  MUFU.EX2 R54, R54 ;  /* 0x0000003600367308 */ /* 0x000f220000000800 */
        /* <DEDUP_REMOVED lines=11> */
[----:B------:R-:W5:Y:S01]  /*1da00*/  MUFU.EX2 R57, R57 ;  /* 0x0000003900397308 */ /* 0x000f620000000800 */
[----:B------:R-:W-:Y:S01]  /*1da10*/  HMMA.16816.F32.BF16 R108, R12, R28, R108 ;  /* 0x0000001c0c6c723c */ /* 0x000fe2000004186c */
[----:B------:R-:W-:Y:S01]  /*1da20*/  FADD.FTZ R3, R3, R40 ;  /* 0x0000002803037221 */ /* 0x000fe20000010000 */
[----:B------:R-:W-:-:S05]  /*1da30*/  FADD.FTZ R42, R47, R42 ;  /* 0x0000002a2f2a7221 */ /* 0x000fca0000010000 */
[----:B------:R-:W-:Y:S01]  /*1da40*/  MUFU.EX2 R65, R65 ;  /* 0x0000004100417308 */ /* 0x000fe20000000800 */
[C---:B-1----:R-:W-:Y:S07]  /*1da50*/  HMMA.16816.F32.BF16 R104, R12.reuse, R4, R104 ;  /* 0x000000040c68723c */ /* 0x042fee0000041868 */
[----:B------:R-:W-:Y:S01]  /*1da60*/  MUFU.EX2 R66, R66 ;  /* 0x0000004200427308 */ /* 0x000fe20000000800 */
        /* <DEDUP_REMOVED lines=13> */
[C---:B---3--:R-:W-:Y:S01]  /*1db40*/  HMMA.16816.F32.BF16 R128, R4.reuse, R16, R128 ;  /* 0x000000100480723c */ /* 0x048fe20000041880 */
[----:B------:R-:W-:Y:S01]  /*1db50*/  FADD.FTZ R58, R58, R59 ;  /* 0x0000003b3a3a7221 */ /* 0x000fe20000010000 */
[----:B------:R-:W-:Y:S01]  /*1db60*/  MUFU.EX2 R132, R132 ;  /* 0x0000008400847308 */ /* 0x000fe20000000800 */
[----:B------:R-:W-:Y:S02]  /*1db70*/  FADD.FTZ R52, R51, R52 ;  /* 0x0000003433347221 */ /* 0x000fe40000010000 */
[----:B------:R-:W-:Y:S01]  /*1db80*/  FADD.FTZ R57, R57, R58 ;  /* 0x0000003a39397221 */ /* 0x000fe20000010000 */
[C---:B------:R-:W-:Y:S01]  /*1db90*/  HMMA.16816.F32.BF16 R124, R4.reuse, R18, R124 ;  /* 0x00000012047c723c */ /* 0x040fe2000004187c */
[----:B------:R-:W1:Y:S03]  /*1dba0*/  LDSM.16.MT88.4 R16, [R223+0x10800] ;  /* 0x01080000df10783b */ /* 0x000e660000004200 */
[----:B------:R-:W3:Y:S02]  /*1dbb0*/  MUFU.EX2 R137, R137 ;  /* 0x0000008900897308 */ /* 0x000ee40000000800 */
[C---:B--2---:R-:W-:Y:S06]  /*1dbc0*/  HMMA.16816.F32.BF16 R76, R4.reuse, R8, R76 ;  /* 0x00000008044c723c */ /* 0x044fec000004184c */
[C---:B------:R-:W-:Y:S01]  /*1dbd0*/  HMMA.16816.F32.BF16 R80, R4.reuse, R10, R80 ;  /* 0x0000000a0450723c */ /* 0x040fe20000041850 */
[----:B------:R-:W2:Y:S01]  /*1dbe0*/  LDSM.16.MT88.4 R8, [R220+0x10800] ;  /* 0x01080000dc08783b */ /* 0x000ea20000004200 */
[----:B------:R-:W-:Y:S04]  /*1dbf0*/  MUFU.EX2 R134, R134 ;  /* 0x0000008600867308 */ /* 0x000fe80000000800 */
[C---:B------:R-:W-:Y:S04]  /*1dc00*/  HMMA.16816.F32.BF16 R68, R4.reuse, R24, R68 ;  /* 0x000000180444723c */ /* 0x040fe80000041844 */
[----:B------:R-:W4:Y:S02]  /*1dc10*/  MUFU.EX2 R141, R141 ;  /* 0x0000008d008d7308 */ /* 0x000f240000000800 */
[C---:B------:R-:W-:Y:S01]  /*1dc20*/  HMMA.16816.F32.BF16 R72, R4.reuse, R26, R72 ;  /* 0x0000001a0448723c */ /* 0x040fe20000041848 */
[----:B------:R-:W5:Y:S05]  /*1dc30*/  LDSM.16.MT88.4 R24, [R221+0xd000] ;  /* 0x00d00000dd18783b */ /* 0x000f6a0000004200 */
[C---:B------:R-:W-:Y:S01]  /*1dc40*/  HMMA.16816.F32.BF16 R84, R4.reuse, R20, R84 ;  /* 0x000000140454723c */ /* 0x040fe20000041854 */
[----:B------:R-:W4:Y:S05]  /*1dc50*/  MUFU.EX2 R136, R136 ;  /* 0x0000008800887308 */ /* 0x000f2a0000000800 */
[C---:B------:R-:W-:Y:S01]  /*1dc60*/  HMMA.16816.F32.BF16 R88, R4.reuse, R22, R88 ;  /* 0x000000160458723c */ /* 0x040fe20000041858 */
[----:B------:R-:W5:Y:S02]  /*1dc70*/  LDSM.16.MT88.4 R20, [R220+0xd000] ;  /* 0x00d00000dc14783b */ /* 0x000f640000004200 */
[----:B------:R-:W-:Y:S03]  /*1dc80*/  MUFU.EX2 R140, R140 ;  /* 0x0000008c008c7308 */ /* 0x000fe60000000800 */
        /* <DEDUP_REMOVED lines=12> */
[----:B---3--:R-:W-:Y:S01]  /*1dd50*/  F2FP.BF16.F32.PACK_AB R8, R137, R132 ;  /* 0x000000848908723e */ /* 0x008fe200000010ff */
[----:B------:R-:W-:Y:S01]  /*1dd60*/  FADD.FTZ R132, R132, R57 ;  /* 0x0000003984847221 */ /* 0x000fe20000010000 */
[----:B------:R-:W-:Y:S01]  /*1dd70*/  F2FP.BF16.F32.PACK_AB R9, R66, R65 ;  /* 0x000000414209723e */ /* 0x000fe200000010ff */
[----:B------:R-:W-:-:S02]  /*1dd80*/  FADD.FTZ R65, R65, R52 ;  /* 0x0000003441417221 */ /* 0x000fc40000010000 */
[C---:B------:R-:W-:Y:S01]  /*1dd90*/  HMMA.16816.F32.BF16 R108, R4.reuse, R36, R108 ;  /* 0x00000024046c723c */ /* 0x040fe2000004186c */
[----:B----4-:R-:W-:Y:S01]  /*1dda0*/  F2FP.BF16.F32.PACK_AB R10, R141, R134 ;  /* 0x000000868d0a723e */ /* 0x010fe200000010ff */
        /* <DEDUP_REMOVED lines=8> */
[----:B------:R-:W3:Y:S01]  /*1de30*/  MUFU.EX2 R185, R185 ;  /* 0x000000b900b97308 */ /* 0x000ee20000000800 */
        /* <DEDUP_REMOVED lines=21> */
[----:B------:R-:W1:Y:S05]  /*1df90*/  MUFU.EX2 R179, R179 ;  /* 0x000000b300b37308 */ /* 0x000e6a0000000800 */
[C---:B------:R-:W-:Y:S01]  /*1dfa0*/  HMMA.16816.F32.BF16 R124, R8.reuse, R34, R124 ;  /* 0x00000022087c723c */ /* 0x040fe2000004187c */
[----:B------:R-:W1:Y:S02]  /*1dfb0*/  LDSM.16.MT88.4 R32, [R223+0xd800] ;  /* 0x00d80000df20783b */ /* 0x000e640000004200 */
        /* <DEDUP_REMOVED lines=18> */
[----:B---3--:R-:W-:Y:S01]  /*1e0e0*/  F2FP.BF16.F32.PACK_AB R14, R185, R146 ;  /* 0x00000092b90e723e */ /* 0x008fe200000010ff */
[----:B------:R-:W-:Y:S01]  /*1e0f0*/  MUFU.EX2 R160, R160 ;  /* 0x000000a000a07308 */ /* 0x000fe20000000800 */
[----:B-----5:R-:W-:Y:S01]  /*1e100*/  F2FP.BF16.F32.PACK_AB R15, R199, R142 ;  /* 0x0000008ec70f723e */ /* 0x020fe200000010ff */
[----:B------:R-:W-:Y:S01]  /*1e110*/  FADD.FTZ R177, R177, R140 ;  /* 0x0000008cb1b17221 */ /* 0x000fe20000010000 */
[----:B------:R-:W-:-:S03]  /*1e120*/  FADD.FTZ R183, R183, R144 ;  /* 0x00000090b7b77221 */ /* 0x000fc60000010000 */
[----:B------:R-:W-:Y:S01]  /*1e130*/  FADD.FTZ R142, R142, R177 ;  /* 0x000000b18e8e7221 */ /* 0x000fe20000010000 */
[----:B------:R-:W-:Y:S01]  /*1e140*/  FADD.FTZ R146, R146, R183 ;  /* 0x000000b792927221 */ /* 0x000fe20000010000 */
[----:B-1----:R-:W-:Y:S01]  /*1e150*/  HMMA.16816.F32.BF16 R68, R12, R28, R68 ;  /* 0x0000001c0c44723c */ /* 0x002fe20000041844 */
[----:B------:R-:W-:Y:S01]  /*1e160*/  MUFU.EX2 R162, R162 ;  /* 0x000000a200a27308 */ /* 0x000fe20000000800 */
[----:B------:R-:W-:Y:S01]  /*1e170*/  FADD.FTZ R199, R199, R142 ;  /* 0x0000008ec7c77221 */ /* 0x000fe20000010000 */
[----:B------:R-:W-:-:S03]  /*1e180*/  FADD.FTZ R185, R185, R146 ;  /* 0x00000092b9b97221 */ /* 0x000fc60000010000 */
[C---:B------:R-:W-:Y:S01]  /*1e190*/  HMMA.16816.F32.BF16 R72, R12.reuse, R30, R72 ;  /* 0x0000001e0c48723c */ /* 0x040fe20000041848 */
[----:B------:R-:W1:Y:S02]  /*1e1a0*/  LDSM.16.MT88.4 R28, [R221+0x11800] ;  /* 0x01180000dd1c783b */ /* 0x000e640000004200 */
        /* <DEDUP_REMOVED lines=38> */
[C---:B---3--:R-:W-:Y:S01]  /*1e410*/  HMMA.16816.F32.BF16 R68, R8.reuse, R16, R68 ;  /* 0x000000100844723c */ /* 0x048fe20000041844 */
[----:B------:R-:W-:Y:S05]  /*1e420*/  MUFU.EX2 R147, R147 ;  /* 0x0000009300937308 */ /* 0x000fea0000000800 */
[----:B------:R-:W-:Y:S01]  /*1e430*/  HMMA.16816.F32.BF16 R72, R8, R18, R72 ;  /* 0x000000120848723c */ /* 0x000fe20000041848 */
[----:B------:R-:W2:Y:S02]  /*1e440*/  LDSM.16.MT88.4 R16, [R220+0x12000] ;  /* 0x01200000dc10783b */ /* 0x000ea40000004200 */
[----:B------:R-:W-:Y:S03]  /*1e450*/  MUFU.EX2 R170, R170 ;  /* 0x000000aa00aa7308 */ /* 0x000fe60000000800 */
[C---:B-----5:R-:W-:Y:S05]  /*1e460*/  HMMA.16816.F32.BF16 R108, R12.reuse, R32, R108 ;  /* 0x000000200c6c723c */ /* 0x060fea000004186c */
        /* <DEDUP_REMOVED lines=14> */
[----:B------:R-:W-:Y:S01]  /*1e550*/  MUFU.EX2 R63, R63 ;  /* 0x0000003f003f7308 */ /* 0x000fe20000000800 */
        /* <DEDUP_REMOVED lines=38> */
[----:B------:R-:W-:Y:S01]  /*1e7c0*/  F2FP.BF16.F32.PACK_AB R8, R168, R151 ;  /* 0x00000097a808723e */ /* 0x000fe200000010ff */
[----:B------:R-:W-:Y:S01]  /*1e7d0*/  FADD.FTZ R151, R151, R2 ;  /* 0x0000000297977221 */ /* 0x000fe20000010000 */
[----:B------:R-:W-:Y:S01]  /*1e7e0*/  F2FP.BF16.F32.PACK_AB R9, R166, R159 ;  /* 0x0000009fa609723e */ /* 0x000fe200000010ff */
[----:B------:R-:W-:Y:S01]  /*1e7f0*/  FADD.FTZ R159, R159, R0 ;  /* 0x000000009f9f7221 */ /* 0x000fe20000010000 */
[----:B------:R-:W-:Y:S01]  /*1e800*/  MOV R0, R44 ;  /* 0x0000002c00007202 */ /* 0x000fe20000000f00 */
[C---:B----4-:R-:W-:Y:S01]  /*1e810*/  HMMA.16816.F32.BF16 R84, R24.reuse, R12, R84 ;  /* 0x0000000c1854723c */ /* 0x050fe20000041854 */
[----:B------:R-:W-:Y:S01]  /*1e820*/  F2FP.BF16.F32.PACK_AB R10, R170, R147 ;  /* 0x00000093aa0a723e */ /* 0x000fe200000010ff */
[----:B------:R-:W-:Y:S01]  /*1e830*/  FADD.FTZ R166, R166, R159 ;  /* 0x0000009fa6a67221 */ /* 0x000fe20000010000 */
[----:B------:R-:W-:Y:S01]  /*1e840*/  F2FP.BF16.F32.PACK_AB R11, R172, R153 ;  /* 0x00000099ac0b723e */ /* 0x000fe200000010ff */
[----:B------:R-:W-:Y:S01]  /*1e850*/  FADD.FTZ R168, R168, R151 ;  /* 0x00000097a8a87221 */ /* 0x000fe20000010000 */
[----:B------:R-:W-:Y:S01]  /*1e860*/  MOV R2, R46 ;  /* 0x0000002e00027202 */ /* 0x000fe20000000f00 */
[----:B------:R-:W-:Y:S01]  /*1e870*/  HMMA.16816.F32.BF16 R88, R24, R14, R88 ;  /* 0x0000000e1858723c */ /* 0x000fe20000041858 */
[----:B------:R-:W3:Y:S01]  /*1e880*/  LDSM.16.MT88.4 R12, [R220+0xf000] ;  /* 0x00f00000dc0c783b */ /* 0x000ee20000004200 */
[----:B------:R-:W-:Y:S01]  /*1e890*/  FADD.FTZ R153, R153, R166 ;  /* 0x000000a699997221 */ /* 0x000fe20000010000 */
[----:B------:R-:W-:-:S03]  /*1e8a0*/  FADD.FTZ R147, R147, R168 ;  /* 0x000000a893937221 */ /* 0x000fc60000010000 */
[----:B------:R-:W-:Y:S01]  /*1e8b0*/  HMMA.16816.F32.BF16 R92, R24, R36, R92 ;  /* 0x00000024185c723c */ /* 0x000fe2000004185c */
[----:B------:R-:W-:Y:S01]  /*1e8c0*/  FADD.FTZ R172, R172, R153 ;  /* 0x00000099acac7221 */ /* 0x000fe20000010000 */
[----:B------:R-:W-:-:S03]  /*1e8d0*/  FADD.FTZ R170, R170, R147 ;  /* 0x00000093aaaa7221 */ /* 0x000fc60000010000 */
[----:B------:R-:W-:Y:S01]  /*1e8e0*/  FADD.FTZ R139, R139, R172 ;  /* 0x000000ac8b8b7221 */ /* 0x000fe20000010000 */
[----:B------:R-:W-:Y:S01]  /*1e8f0*/  HMMA.16816.F32.BF16 R96, R24, R38, R96 ;  /* 0x000000261860723c */ /* 0x000fe20000041860 */
[----:B------:R-:W-:Y:S02]  /*1e900*/  LDSM.16.MT88.4 R36, [R221+0x13000] ;  /* 0x01300000dd24783b */ /* 0x000fe40000004200 */
[----:B------:R-:W-:-:S03]  /*1e910*/  FADD.FTZ R174, R174, R139 ;  /* 0x0000008baeae7221 */ /* 0x000fc60000010000 */
[C---:B------:R-:W-:Y:S06]  /*1e920*/  HMMA.16816.F32.BF16 R120, R24.reuse, R32, R120 ;  /* 0x000000201878723c */ /* 0x040fec0000041878 */
        /* <DEDUP_REMOVED lines=20> */
[----:B------:R-:W-:Y:S01]  /*1ea70*/  FFMA.FTZ R34, R60, R55, -R64 ;  /* 0x000000373c227223 */ /* 0x000fe20000010840 */
[----:B------:R-:W1:Y:S04]  /*1ea80*/  MUFU.EX2 R32, R32 ;  /* 0x0000002000207308 */ /* 0x000e680000000800 */
[C---:B------:R-:W-:Y:S01]  /*1ea90*/  HMMA.16816.F32.BF16 R96, R8.reuse, R22, R96 ;  /* 0x000000160860723c */ /* 0x040fe20000041860 */
[----:B------:R-:W4:Y:S03]  /*1eaa0*/  LDSM.16.MT88.4 R20, [R220+0xf800] ;  /* 0x00f80000dc14783b */ /* 0x000f260000004200 */
[----:B------:R-:W-:Y:S02]  /*1eab0*/  MUFU.EX2 R33, R33 ;  /* 0x0000002100217308 */ /* 0x000fe40000000800 */
[C---:B------:R-:W-:Y:S06]  /*1eac0*/  HMMA.16816.F32.BF16 R120, R8.reuse, R36, R120 ;  /* 0x000000240878723c */ /* 0x040fec0000041878 */
[----:B------:R-:W-:Y:S01]  /*1ead0*/  HMMA.16816.F32.BF16 R100, R8, R38, R100 ;  /* 0x000000260864723c */ /* 0x000fe20000041864 */
[----:B------:R-:W5:Y:S01]  /*1eae0*/  MUFU.EX2 R34, R34 ;  /* 0x0000002200227308 */ /* 0x000f620000000800 */
[----:B-1----:R-:W-:Y:S01]  /*1eaf0*/  F2FP.BF16.F32.PACK_AB R112, R32, R63 ;  /* 0x0000003f2070723e */ /* 0x002fe200000010ff */
[----:B------:R-:W-:-:S03]  /*1eb00*/  FADD.FTZ R63, R63, R170 ;  /* 0x000000aa3f3f7221 */ /* 0x000fc60000010000 */
[C---:B------:R-:W-:Y:S01]  /*1eb10*/  HMMA.16816.F32.BF16 R104, R8.reuse, R28, R104 ;  /* 0x0000001c0868723c */ /* 0x040fe20000041868 */
[----:B------:R-:W-:Y:S02]  /*1eb20*/  FADD.FTZ R32, R32, R63 ;  /* 0x0000003f20207221 */ /* 0x000fe40000010000 */
[----:B------:R-:W1:Y:S03]  /*1eb30*/  MUFU.EX2 R36, R53 ;  /* 0x0000003500247308 */ /* 0x000e660000000800 */
[C---:B------:R-:W-:Y:S06]  /*1eb40*/  HMMA.16816.F32.BF16 R116, R8.reuse, R30, R116 ;  /* 0x0000001e0874723c */ /* 0x040fec0000041874 */
[----:B--2---:R-:W-:Y:S01]  /*1eb50*/  HMMA.16816.F32.BF16 R108, R8, R16, R108 ;  /* 0x00000010086c723c */ /* 0x004fe2000004186c */
[----:B-----5:R-:W-:Y:S01]  /*1eb60*/  F2FP.BF16.F32.PACK_AB R114, R34, R33 ;  /* 0x000000212272723e */ /* 0x020fe200000010ff */
[----:B------:R-:W-:-:S04]  /*1eb70*/  FADD.FTZ R33, R33, R32 ;  /* 0x0000002021217221 */ /* 0x000fc80000010000 */
[----:B------:R-:W-:Y:S01]  /*1eb80*/  HMMA.16816.F32.BF16 R4, R8, R18, R4 ;  /* 0x000000120804723c */ /* 0x000fe20000041804 */
[----:B------:R-:W2:Y:S01]  /*1eb90*/  LDSM.16.MT88.4 R8, [R219+0xf800] ;  /* 0x00f80000db08783b */ /* 0x000ea20000004200 */
[----:B-1----:R-:W-:Y:S01]  /*1eba0*/  F2FP.BF16.F32.PACK_AB R115, R36, R133 ;  /* 0x000000852473723e */ /* 0x002fe200000010ff */
[----:B------:R-:W-:Y:S01]  /*1ebb0*/  FADD.FTZ R133, R133, R174 ;  /* 0x000000ae85857221 */ /* 0x000fe20000010000 */
[----:B------:R-:W-:Y:S01]  /*1ebc0*/  FADD.FTZ R248, R34, R33 ;  /* 0x0000002122f87221 */ /* 0x000fe20000010000 */
[----:B------:R-:W1:Y:S02]  /*1ebd0*/  LDSM.16.MT88.4 R16, [R223+0x13800] ;  /* 0x01380000df10783b */ /* 0x000e640000004200 */
[----:B------:R-:W-:Y:S02]  /*1ebe0*/  FADD.FTZ R247, R36, R133 ;  /* 0x0000008524f77221 */ /* 0x000fe40000010000 */
[C---:B---3--:R-:W-:Y:S06]  /*1ebf0*/  HMMA.16816.F32.BF16 R68, R112.reuse, R12, R68 ;  /* 0x0000000c7044723c */ /* 0x048fec0000041844 */
        /* <DEDUP_REMOVED lines=19> */
.L_x_1953:
[----:B------:R-:W-:Y:S05]  /*1ed30*/  @!P3 BRA `(.L_x_1962) ;  /* 0x0000004c009cb947 */ /* 0x000fea0003800000 */
[----:B------:R-:W-:Y:S02]  /*1ed40*/  MOV R135, R0 ;  /* 0x0000000000877202 */ /* 0x000fe40000000f00 */
[----:B------:R-:W-:-:S07]  /*1ed50*/  MOV R133, R2 ;  /* 0x0000000200857202 */ /* 0x000fce0000000f00 */
.L_x_1971:
[----:B------:R-:W1:Y:S01]  /*1ed60*/  LDC.64 R136, c[0x0][0x208] ;  /* 0x00008200ff887b82 */ /* 0x000e620000000a00 */
[----:B------:R-:W-:Y:S04]  /*1ed70*/  DEPBAR.LE SB0, 0x0 ;  /* 0x000080000000791a */ /* 0x000fe80000000000 */
[----:B------:R-:W-:Y:S05]  /*1ed80*/  WARPSYNC.ALL ;  /* 0x0000000000007948 */ /* 0x000fea0003800000 */
[----:B------:R-:W2:Y:S08]  /*1ed90*/  LDC.64 R2, c[0x0][0x198] ;  /* 0x00006600ff027b82 */ /* 0x000eb00000000a00 */
[----:B------:R-:W-:Y:S01]  /*1eda0*/  BAR.SYNC.DEFER_BLOCKING 0x0 ;  /* 0x0000000000007b1d */ /* 0x000fe20000010000 */
[----:B------:R-:W-:Y:S01]  /*1edb0*/  ISETP.NE.U32.AND P0, PT, R242, RZ, PT ;  /* 0x000000fff200720c */ /* 0x000fe20003f05070 */
[----:B------:R-:W-:Y:S03]  /*1edc0*/  VIADD R245, R245, 0xffffffff ;  /* 0xfffffffff5f57836 */ /* 0x000fe60000000000 */
[----:B------:R-:W-:Y:S01]  /*1edd0*/  ISETP.NE.AND.EX P0, PT, R243, RZ, PT, P0 ;  /* 0x000000fff300720c */ /* 0x000fe20003f05300 */
[----:B------:R-:W-:Y:S11]  /*1ede0*/  BSSY B0, `(.L_x_1963) ;  /* 0x0000050000007945 */ /* 0x000ff60003800000 */
[----:B------:R-:W-:Y:S01]  /*1edf0*/  @!UPT UIADD3 URZ, URZ, URZ, URZ ;  /* 0x0000003f3f3ff290 */ /* 0x000fe2000fffe03f */
[----:B------:R-:W-:Y:S05]  /*1ee00*/  @!P0 BRA `(.L_x_1964) ;  /* 0x00000004001c8947 */ /* 0x000fea0003800000 */
[C---:B-1----:R-:W-:Y:S02]  /*1ee10*/  R2UR UR4, R136.reuse ;  /* 0x00000000880472ca */ /* 0x042fe400000e0000 */
[C---:B------:R-:W-:Y:S02]  /*1ee20*/  R2UR UR5, R137.reuse ;  /* 0x00000000890572ca */ /* 0x040fe400000e0000 */
[C---:B------:R-:W-:Y:S02]  /*1ee30*/  R2UR UR12, R136.reuse ;  /* 0x00000000880c72ca */ /* 0x040fe400000e0000 */
[C---:B------:R-:W-:Y:S02]  /*1ee40*/  R2UR UR13, R137.reuse ;  /* 0x00000000890d72ca */ /* 0x040fe400000e0000 */
[C---:B------:R-:W-:Y:S02]  /*1ee50*/  R2UR UR14, R136.reuse ;  /* 0x00000000880e72ca */ /* 0x040fe400000e0000 */
[C---:B------:R-:W-:Y:S02]  /*1ee60*/  R2UR UR15, R137.reuse ;  /* 0x00000000890f72ca */ /* 0x040fe400000e0000 */
[----:B------:R-:W-:Y:S02]  /*1ee70*/  R2UR UR10, R136 ;  /* 0x00000000880a72ca */ /* 0x000fe400000e0000 */
[----:B------:R-:W-:Y:S01]  /*1ee80*/  R2UR UR11, R137 ;  /* 0x00000000890b72ca */ /* 0x000fe200000e0000 */
[----:B--2---:R-:W2:Y:S11]  /*1ee90*/  LD.E R11, desc[UR4][R2.64+0x170] ;  /* 0x00017004020b7980 */ /* 0x004eb6000c101900 */
[----:B------:R-:W-:Y:S01]  /*1eea0*/  @!UPT UIADD3 URZ, URZ, URZ, URZ ;  /* 0x0000003f3f3ff290 */ /* 0x000fe2000fffe03f */
[----:B------:R-:W3:Y:S01]  /*1eeb0*/  LD.E.64 R14, desc[UR10][R2.64+0x28] ;  /* 0x0000280a020e7980 */ /* 0x000ee2000c101b00 */
[-C--:B--2---:R-:W-:Y:S02]  /*1eec0*/  IABS R7, R11.reuse ;  /* 0x0000000b00077213 */ /* 0x084fe40000000000 */
[-C--:B------:R-:W-:Y:S02]  /*1eed0*/  IABS R5, R11.reuse ;  /* 0x0000000b00057213 */ /* 0x080fe40000000000 */
[----:B------:R-:W1:Y:S03]  /*1eee0*/  I2F.RP R6, R7 ;  /* 0x0000000700067306 */ /* 0x000e660000209400 */
[----:B------:R-:W-:Y:S07]  /*1eef0*/  IMAD.MOV R5, RZ, RZ, -R5 ;  /* 0x000000ffff057224 */ /* 0x000fee00078e0a05 */
[----:B-1----:R-:W1:Y:S02]  /*1ef00*/  MUFU.RCP R0, R6 ;  /* 0x0000000600007308 */ /* 0x002e640000001000 */
[----:B-1----:R-:W-:Y:S02]  /*1ef10*/  VIADD R8, R0, 0xffffffe ;  /* 0x0ffffffe00087836 */ /* 0x002fe40000000000 */
[----:B------:R-:W-:Y:S06]  /*1ef20*/  IMAD.SHL.U32 R0, R245, 0x80, RZ ;  /* 0x00000080f5007824 */ /* 0x000fec00078e00ff */
[----:B------:R-:W1:Y:S01]  /*1ef30*/  F2I.FTZ.U32.TRUNC.NTZ R9, R8 ;  /* 0x0000000800097305 */ /* 0x000e62000021f000 */
[----:B------:R-:W-:Y:S05]  /*1ef40*/  VIADD R10, R0, 0x80 ;  /* 0x00000080000a7836 */ /* 0x000fea0000000000 */
[----:B------:R-:W-:Y:S02]  /*1ef50*/  IABS R6, R10 ;  /* 0x0000000a00067213 */ /* 0x000fe40000000000 */
[----:B------:R-:W-:Y:S01]  /*1ef60*/  LOP3.LUT R10, R10, R11, RZ, 0x3c, !PT ;  /* 0x0000000b0a0a7212 */ /* 0x000fe200078e3cff */
[--C-:B-1----:R-:W-:Y:S02]  /*1ef70*/  IMAD.MOV R4, RZ, RZ, -R9.reuse ;  /* 0x000000ffff047224 */ /* 0x102fe400078e0a09 */
[----:B------:R-:W-:Y:S02]  /*1ef80*/  IMAD.MOV.U32 R8, RZ, RZ, RZ ;  /* 0x000000ffff087224 */ /* 0x000fe400078e00ff */
[----:B------:R-:W-:Y:S01]  /*1ef90*/  IMAD R13, R4, R7, RZ ;  /* 0x00000007040d7224 */ /* 0x000fe200078e02ff */
[----:B------:R-:W-:Y:S02]  /*1efa0*/  IABS R4, R0 ;  /* 0x0000000000047213 */ /* 0x000fe40000000000 */
[----:B------:R-:W-:Y:S01]  /*1efb0*/  LOP3.LUT R0, R0, R11, RZ, 0x3c, !PT ;  /* 0x0000000b00007212 */ /* 0x000fe200078e3cff */
[----:B------:R-:W-:Y:S02]  /*1efc0*/  IMAD.HI.U32 R9, R9, R13, R8 ;  /* 0x0000000d09097227 */ /* 0x000fe400078e0008 */
[----:B------:R-:W2:Y:S01]  /*1efd0*/  LD.E.64 R12, desc[UR4][R2.64+0x40] ;  /* 0x00004004020c7980 */ /* 0x000ea2000c101b00 */
[----:B------:R-:W-:Y:S02]  /*1efe0*/  ISETP.GE.AND P0, PT, R0, RZ, PT ;  /* 0x000000ff0000720c */ /* 0x000fe40003f06270 */
[----:B------:R-:W-:Y:S01]  /*1eff0*/  LOP3.LUT R0, RZ, R11, RZ, 0x33, !PT ;  /* 0x0000000bff007212 */ /* 0x000fe200078e33ff */
        /* <DEDUP_REMOVED lines=40> */
.L_x_1964:
[----:B-1----:R-:W-:Y:S02]  /*1f280*/  R2UR UR4, R136 ;  /* 0x00000000880472ca */ /* 0x002fe400000e0000 */
[----:B------:R-:W-:Y:S11]  /*1f290*/  R2UR UR5, R137 ;  /* 0x00000000890572ca */ /* 0x000ff600000e0000 */
[----:B------:R-:W-:Y:S02]  /*1f2a0*/  @!UPT UIADD3 URZ, URZ, URZ, URZ ;  /* 0x0000003f3f3ff290 */ /* 0x000fe4000fffe03f */
[----:B--2---:R-:W2:Y:S02]  /*1f2b0*/  LD.E R8, desc[UR4][R2.64+0x40] ;  /* 0x0000400402087980 */ /* 0x004ea4000c101900 */
[----:B--2---:R-:W-:Y:S05]  /*1f2c0*/  IMAD.U32 R8, R8, -0x80, RZ ;  /* 0xffffff8008087824 */ /* 0x004fea00078e00ff */
[----:B------:R-:W-:Y:S02]  /*1f2d0*/  SHF.R.S32.HI R4, RZ, 0x1f, R8 ;  /* 0x0000001fff047819 */ /* 0x000fe40000011408 */
.L_x_1965:
[----:B------:R-:W-:Y:S05]  /*1f2e0*/  BSYNC B0 ;  /* 0x0000000000007941 */ /* 0x000fea0003800000 */
.L_x_1963:
[C---:B------:R-:W-:Y:S01]  /*1f2f0*/  LOP3.LUT P3, RZ, R246.reuse, 0x1, RZ, 0xc0, !PT ;  /* 0x00000001f6ff7812 */ /* 0x040fe2000786c0ff */
[----:B------:R-:W-:Y:S01]  /*1f300*/  BSSY B1, `(.L_x_1966) ;  /* 0x000024f000017945 */ /* 0x000fe20003800000 */
[----:B------:R-:W-:Y:S02]  /*1f310*/  LOP3.LUT P2, RZ, R246, 0x2, RZ, 0xc0, !PT ;  /* 0x00000002f6ff7812 */ /* 0x000fe4000784c0ff */
[C---:B------:R-:W-:Y:S02]  /*1f320*/  LEA R250, P1, R8.reuse, R156, 0x1 ;  /* 0x0000009c08fa7211 */ /* 0x040fe400078208ff */
[CC--:B------:R-:W-:Y:S02]  /*1f330*/  IADD3 R7, P0, R8.reuse, R230.reuse, RZ ;  /* 0x000000e608077210 */ /* 0x0c0fe40007f1e0ff */
[-C--:B------:R-:W-:Y:S02]  /*1f340*/  LEA.HI.X R251, R8, R157.reuse, R4, 0x1, P1 ;  /* 0x0000009d08fb7211 */ /* 0x080fe400008f0c04 */
[----:B------:R-:W-:Y:S01]  /*1f350*/  IADD3 R5, P1, R7, R230, RZ ;  /* 0x000000e607057210 */ /* 0x000fe20007f3e0ff */
[--C-:B------:R-:W-:Y:S02]  /*1f360*/  IMAD.X R4, R4, 0x1, R231.reuse, P0 ;  /* 0x0000000104047824 */ /* 0x100fe400000e06e7 */
        /* <DEDUP_REMOVED lines=16> */
[--C-:B------:R-:W-:Y:S01]  /*1f470*/  IMAD.X R4, R4, 0x1, R231.reuse, P1 ;  /* 0x0000000104047824 */ /* 0x100fe200008e06e7 */
        /* <DEDUP_REMOVED lines=10> */
[-CC-:B------:R-:W-:Y:S02]  /*1f520*/  @P3 LEA.HI.X R17, R5, R157.reuse, R4.reuse, 0x1, P4 ;  /* 0x0000009d05113211 */ /* 0x180fe400020f0c04 */
[----:B------:R-:W-:Y:S02]  /*1f530*/  @P2 R2UR UR11, R137 ;  /* 0x00000000890b22ca */ /* 0x000fe400000e0000 */
[C---:B------:R-:W-:Y:S02]  /*1f540*/  @P2 LEA R10, P0, R5.reuse, R156, 0x1 ;  /* 0x0000009c050a2211 */ /* 0x040fe400078008ff */
[C---:B------:R-:W-:Y:S01]  /*1f550*/  IADD3 R7, P1, R5.reuse, R230, RZ ;  /* 0x000000e605077210 */ /* 0x040fe20007f3e0ff */
[----:B------:R-:W-:Y:S01]  /*1f560*/  @!PT LDS RZ, [RZ] ;  /* 0x00000000fffff984 */ /* 0x000fe20000000800 */
[----:B------:R-:W-:Y:S01]  /*1f570*/  @!PT LDS RZ, [RZ] ;  /* 0x00000000fffff984 */ /* 0x000fe20000000800 */
[----:B------:R-:W-:Y:S01]  /*1f580*/  @!PT LDS RZ, [RZ] ;  /* 0x00000000fffff984 */ /* 0x000fe20000000800 */
[----:B------:R1:W-:Y:S01]  /*1f590*/  @P3 LDGSTS.E.BYPASS.LTC128B.128 [R244+0xc800], desc[UR4][R22.64] ;  /* 0x0c80000016f43fae */ /* 0x0003e2000b901d44 */
[-C--:B------:R-:W-:Y:S02]  /*1f5a0*/  @P2 LEA.HI.X R11, R5, R157.reuse, R4, 0x1, P0 ;  /* 0x0000009d050b2211 */ /* 0x080fe400000f0c04 */
[CC--:B------:R-:W-:Y:S01]  /*1f5b0*/  @P3 LEA R14, P4, R7.reuse, R156.reuse, 0x1 ;  /* 0x0000009c070e3211 */ /* 0x0c0fe200078808ff */
[----:B------:R-:W-:Y:S01]  /*1f5c0*/  @!P3 STS.128 [R244+0xc800], RZ ;  /* 0x00c800fff400b388 */ /* 0x000fe20000000c00 */
[--C-:B------:R-:W-:Y:S01]  /*1f5d0*/  IMAD.X R4, R4, 0x1, R231.reuse, P1 ;  /* 0x0000000104047824 */ /* 0x100fe200008e06e7 */
[C---:B------:R-:W-:Y:S02]  /*1f5e0*/  @P2 LEA R8, P0, R7.reuse, R156, 0x1 ;  /* 0x0000009c07082211 */ /* 0x040fe400078008ff */
        /* <DEDUP_REMOVED lines=8> */
[--C-:B------:R-:W-:Y:S01]  /*1f670*/  IMAD.X R4, R4, 0x1, R231.reuse, P1 ;  /* 0x0000000104047824 */ /* 0x100fe200008e06e7 */
[CC--:B------:R-:W-:Y:S01]  /*1f680*/  @P3 LEA R20, P4, R5.reuse, R156.reuse, 0x1 ;  /* 0x0000009c05143211 */ /* 0x0c0fe200078808ff */
[----:B------:R-:W-:Y:S01]  /*1f690*/  @!PT LDS RZ, [RZ] ;  /* 0x00000000fffff984 */ /* 0x000fe20000000800 */
[----:B------:R-:W-:Y:S01]  /*1f6a0*/  @!PT LDS RZ, [RZ] ;  /* 0x00000000fffff984 */ /* 0x000fe20000000800 */
[----:B------:R-:W-:Y:S01]  /*1f6b0*/  @!PT LDS RZ, [RZ] ;  /* 0x00000000fffff984 */ /* 0x000fe20000000800 */
[----:B------:R-:W-:Y:S01]  /*1f6c0*/  @P3 LDGSTS.E.BYPASS.LTC128B.128 [R244+0xd000], desc[UR12][R16.64] ;  /* 0x0d00000010f43fae */ /* 0x000fe2000b901d4c */
[C---:B------:R-:W-:Y:S02]  /*1f6d0*/  @P2 LEA R18, P0, R5.reuse, R156, 0x1 ;  /* 0x0000009c05122211 */ /* 0x040fe400078008ff */
[CCC-:B------:R-:W-:Y:S01]  /*1f6e0*/  @P3 LEA.HI.X R21, R5.reuse, R157.reuse, R4.reuse, 0x1, P4 ;  /* 0x0000009d05153211 */ /* 0x1c0fe200020f0c04 */
[----:B------:R-:W-:Y:S01]  /*1f6f0*/  @!P3 STS.128 [R244+0xd000], RZ ;  /* 0x00d000fff400b388 */ /* 0x000fe20000000c00 */
[C---:B------:R-:W-:Y:S02]  /*1f700*/  IADD3 R7, P1, R5.reuse, R230, RZ ;  /* 0x000000e605077210 */ /* 0x040fe40007f3e0ff */
[-C--:B------:R-:W-:Y:S01]  /*1f710*/  @P2 LEA.HI.X R19, R5, R157.reuse, R4, 0x1, P0 ;  /* 0x0000009d05132211 */ /* 0x080fe200000f0c04 */
[----:B------:R-:W-:Y:S01]  /*1f720*/  @!PT LDS RZ, [RZ] ;  /* 0x00000000fffff984 */ /* 0x000fe20000000800 */
[----:B------:R-:W-:Y:S01]  /*1f730*/  @!PT LDS RZ, [RZ] ;  /* 0x00000000fffff984 */ /* 0x000fe20000000800 */
[----:B------:R-:W-:Y:S01]  /*1f740*/  @!PT LDS RZ, [RZ] ;  /* 0x00000000fffff984 */ /* 0x000fe20000000800 */
[----:B------:R-:W-:Y:S01]  /*1f750*/  @P2 LDGSTS.E.BYPASS.LTC128B.128 [R244+0x11000], desc[UR10][R10.64+0x80] ;  /* 0x110000800af42fae */ /* 0x000fe2000b901d4a */
[-C--:B------:R-:W-:Y:S01]  /*1f760*/  @P3 LEA R24, P4, R7, R156.reuse, 0x1 ;  /* 0x0000009c07183211 */ /* 0x080fe200078808ff */
[--C-:B------:R-:W-:Y:S01]  /*1f770*/  IMAD.X R4, R4, 0x1, R231.reuse, P1 ;  /* 0x0000000104047824 */ /* 0x100fe200008e06e7 */
[C---:B------:R-:W-:Y:S01]  /*1f780*/  @P2 R2UR UR16, R136.reuse ;  /* 0x00000000881022ca */ /* 0x040fe200000e0000 */
[----:B------:R-:W-:Y:S01]  /*1f790*/  @!P2 STS.128 [R244+0x11000], RZ ;  /* 0x011000fff400a388 */ /* 0x000fe20000000c00 */
[----:B------:R-:W-:Y:S02]  /*1f7a0*/  @P2 R2UR UR17, R137 ;  /* 0x00000000891122ca */ /* 0x000fe400000e0000 */
[CCC-:B------:R-:W-:Y:S01]  /*1f7b0*/  @P3 LEA.HI.X R25, R7.reuse, R157.reuse, R4.reuse, 0x1, P4 ;  /* 0x0000009d07193211 */ /* 0x1c0fe200020f0c04 */
[----:B------:R-:W-:Y:S01]  /*1f7c0*/  @!PT LDS RZ, [RZ] ;  /* 0x00000000fffff984 */ /* 0x000fe20000000800 */
[----:B------:R-:W-:Y:S01]  /*1f7d0*/  @!PT LDS RZ, [RZ] ;  /* 0x00000000fffff984 */ /* 0x000fe20000000800 */
[----:B------:R-:W-:Y:S01]  /*1f7e0*/  @!PT LDS RZ, [RZ] ;  /* 0x00000000fffff984 */ /* 0x000fe20000000800 */
[----:B------:R-:W-:Y:S01]  /*1f7f0*/  @P3 LDGSTS.E.BYPASS.LTC128B.128 [R244+0xd800], desc[UR4][R14.64] ;  /* 0x0d8000000ef43fae */ /* 0x000fe2000b901d44 */
[C---:B-1----:R-:W-:Y:S02]  /*1f800*/  @P2 LEA R22, P1, R7.reuse, R156, 0x1 ;  /* 0x0000009c07162211 */ /* 0x042fe400078208ff */
        /* <DEDUP_REMOVED lines=9> */
[--C-:B------:R-:W-:Y:S01]  /*1f8a0*/  IMAD.X R4, R4, 0x1, R231.reuse, P0 ;  /* 0x0000000104047824 */ /* 0x100fe200000e06e7 */
[----:B------:R-:W-:Y:S01]  /*1f8b0*/  @P3 R2UR UR15, R137 ;  /* 0x00000000890f32ca */ /* 0x000fe200000e0000 */
[----:B------:R-:W-:Y:S01]  /*1f8c0*/  @!P2 STS.128 [R244+0x11800], RZ ;  /* 0x011800fff400a388 */ /* 0x000fe20000000c00 */
[C---:B------:R-:W-:Y:S02]  /*1f8d0*/  @P2 LEA R28, P1, R5.reuse, R156, 0x1 ;  /* 0x0000009c051c2211 */ /* 0x040fe400078208ff */
[-CC-:B------:R-:W-:Y:S01]  /*1f8e0*/  @P3 LEA.HI.X R27, R5, R157.reuse, R4.reuse, 0x1, P6 ;  /* 0x0000009d051b3211 */ /* 0x180fe200030f0c04 */
        /* <DEDUP_REMOVED lines=32> */
[----:B------:R-:W-:Y:S03]  /*1faf0*/  ISETP.GT.AND P0, PT, R245, R234, PT ;  /* 0x000000eaf500720c */ /* 0x000fe60003f04270 */
        /* <DEDUP_REMOVED lines=234> */
[C---:B------:R-:W-:Y:S02]  /*209a0*/  R2UR UR4, R136.reuse ;  /* 0x00000000880472ca */ /* 0x040fe400000e0000 */
[C---:B------:R-:W-:Y:S02]  /*209b0*/  R2UR UR5, R137.reuse ;  /* 0x00000000890572ca */ /* 0x040fe400000e0000 */
[C---:B------:R-:W-:Y:S02]  /*209c0*/  R2UR UR12, R136.reuse ;  /* 0x00000000880c72ca */ /* 0x040fe400000e0000 */
        /* <DEDUP_REMOVED lines=16> */
[C---:B------:R-:W-:Y:S01]  /*20ad0*/  VIADD R142, R0.reuse, 0xffffff80 ;  /* 0xffffff80008e7836 */ /* 0x040fe20000000000 */
        /* <DEDUP_REMOVED lines=23> */
[----:B------:R-:W-:Y:S02]  /*20c50*/  LOP3.LUT R0, RZ, R145, RZ, 0x33, !PT ;  /* 0x00000091ff007212 */ /* 0x000fe400078e33ff */
[----:B------:R-:W-:Y:S05]  /*20c60*/  ISETP.NE.AND P2, PT, R145, RZ, PT ;  /* 0x000000ff9100720c */ /* 0x000fea0003f45270 */
        /* <DEDUP_REMOVED lines=26> */
.L_x_1969:
[----:B------:R-:W-:Y:S02]  /*20e10*/  R2UR UR4, R136 ;  /* 0x00000000880472ca */ /* 0x000fe400000e0000 */
[----:B------:R-:W-:Y:S11]  /*20e20*/  R2UR UR5, R137 ;  /* 0x00000000890572ca */ /* 0x000ff600000e0000 */
[----:B------:R-:W-:Y:S02]  /*20e30*/  @!UPT UIADD3 URZ, URZ, URZ, URZ ;  /* 0x0000003f3f3ff290 */ /* 0x000fe4000fffe03f */
[----:B------:R-:W2:Y:S02]  /*20e40*/  LD.E R142, desc[UR4][R2.64+0x38] ;  /* 0x00003804028e7980 */ /* 0x000ea4000c101900 */
[----:B--2---:R-:W-:Y:S05]  /*20e50*/  IMAD.U32 R142, R142, -0x80, RZ ;  /* 0xffffff808e8e7824 */ /* 0x004fea00078e00ff */
[----:B------:R-:W-:Y:S02]  /*20e60*/  SHF.R.S32.HI R132, RZ, 0x1f, R142 ;  /* 0x0000001fff847819 */ /* 0x000fe4000001148e */
.L_x_1970:
[----:B------:R-:W-:Y:S05]  /*20e70*/  BSYNC B0 ;  /* 0x0000000000007941 */ /* 0x000fea0003800000 */
.L_x_1968:
[C---:B------:R-:W-:Y:S02]  /*20e80*/  LOP3.LUT P0, RZ, R246.reuse, 0x1, RZ, 0xc0, !PT ;  /* 0x00000001f6ff7812 */ /* 0x040fe4000780c0ff */
        /* <DEDUP_REMOVED lines=35> */
[C---:B------:R-:W-:Y:S02]  /*210c0*/  @P1 LEA R144, P2, R139.reuse, R236, 0x1 ;  /* 0x000000ec8b901211 */ /* 0x040fe400078408ff */
[----:B------:R-:W-:Y:S01]  /*210d0*/  @P1 R2UR UR16, R136 ;  /* 0x00000000881012ca */ /* 0x000fe200000e0000 */
[----:B------:R-:W-:Y:S01]  /*210e0*/  @!PT LDS RZ, [RZ] ;  /* 0x00000000fffff984 */ /* 0x000fe20000000800 */
[----:B------:R-:W-:Y:S01]  /*210f0*/  @!PT LDS RZ, [RZ] ;  /* 0x00000000fffff984 */ /* 0x000fe20000000800 */
[----:B------:R-:W-:Y:S01]  /*21100*/  @!PT LDS RZ, [RZ] ;  /* 0x00000000fffff984 */ /* 0x000fe20000000800 */
[----:B------:R2:W-:Y:S01]  /*21110*/  @P0 LDGSTS.E.BYPASS.LTC128B.128 [R244+0x4800], desc[UR4][R160.64] ;  /* 0x04800000a0f40fae */ /* 0x0005e2000b901d44 */
[-C--:B------:R-:W-:Y:S02]  /*21120*/  @P1 LEA.HI.X R145, R139, R235.reuse, R132, 0x1, P2 ;  /* 0x000000eb8b911211 */ /* 0x080fe400010f0c84 */
[----:B------:R-:W-:Y:S01]  /*21130*/  @P1 R2UR UR17, R137 ;  /* 0x00000000891112ca */ /* 0x000fe200000e0000 */
[----:B------:R1:W-:Y:S01]  /*21140*/  @!P0 STS.128 [R244+0x4800], RZ ;  /* 0x004800fff4008388 */ /* 0x0003e20000000c00 */
[----:B------:R-:W-:Y:S03]  /*21150*/  IADD3 R141, P3, R139, R232, RZ ;  /* 0x000000e88b8d7210 */ /* 0x000fe60007f7e0ff */
[----:B------:R-:W-:Y:S01]  /*21160*/  @!PT LDS RZ, [RZ] ;  /* 0x00000000fffff984 */ /* 0x000fe20000000800 */
[----:B------:R-:W-:Y:S01]  /*21170*/  @!PT LDS RZ, [RZ] ;  /* 0x00000000fffff984 */ /* 0x000fe20000000800 */
[----:B------:R-:W-:Y:S01]  /*21180*/  @!PT LDS RZ, [RZ] ;  /* 0x00000000fffff984 */ /* 0x000fe20000000800 */
[----:B------:R1:W-:Y:S01]  /*21190*/  @P1 LDGSTS.E.BYPASS.LTC128B.128 [R244+0x8800], desc[UR14][R146.64+0x80] ;  /* 0x0880008092f41fae */ /* 0x0003e2000b901d4e */
[CC--:B------:R-:W-:Y:S01]  /*211a0*/  @P0 LEA R148, P4, R141.reuse, R236.reuse, 0x1 ;  /* 0x000000ec8d940211 */ /* 0x0c0fe200078808ff */
[--C-:B------:R-:W-:Y:S01]  /*211b0*/  IMAD.X R132, R132, 0x1, R233.reuse, P3 ;  /* 0x0000000184847824 */ /* 0x100fe200018e06e9 */
[C---:B------:R-:W-:Y:S01]  /*211c0*/  @P1 LEA R142, P2, R141.reuse, R236, 0x1 ;  /* 0x000000ec8d8e1211 */ /* 0x040fe200078408ff */
        /* <DEDUP_REMOVED lines=8> */
[--C-:B------:R-:W-:Y:S01]  /*21250*/  IMAD.X R132, R132, 0x1, R233.reuse, P3 ;  /* 0x0000000184847824 */ /* 0x100fe200018e06e9 */
[CC--:B------:R-:W-:Y:S01]  /*21260*/  @P0 LEA R158, P4, R139.reuse, R236.reuse, 0x1 ;  /* 0x000000ec8b9e0211 */ /* 0x0c0fe200078808ff */
[----:B------:R1:W-:Y:S01]  /*21270*/  @!P0 STS.128 [R244+0x5000], RZ ;  /* 0x005000fff4008388 */ /* 0x0003e20000000c00 */
[C---:B------:R-:W-:Y:S02]  /*21280*/  @P1 LEA R154, P2, R139.reuse, R236, 0x1 ;  /* 0x000000ec8b9a1211 */ /* 0x040fe400078408ff */
[CCC-:B------:R-:W-:Y:S01]  /*21290*/  @P0 LEA.HI.X R159, R139.reuse, R235.reuse, R132.reuse, 0x1, P4 ;  /* 0x000000eb8b9f0211 */ /* 0x1c0fe200020f0c84 */
[----:B------:R-:W-:Y:S01]  /*212a0*/  @!PT LDS RZ, [RZ] ;  /* 0x00000000fffff984 */ /* 0x000fe20000000800 */
[----:B------:R-:W-:Y:S01]  /*212b0*/  @!PT LDS RZ, [RZ] ;  /* 0x00000000fffff984 */ /* 0x000fe20000000800 */
[----:B------:R-:W-:Y:S01]  /*212c0*/  @!PT LDS RZ, [RZ] ;  /* 0x00000000fffff984 */ /* 0x000fe20000000800 */
[----:B------:R1:W-:Y:S01]  /*212d0*/  @P1 LDGSTS.E.BYPASS.LTC128B.128 [R244+0x9000], desc[UR10][R144.64+0x80] ;  /* 0x0900008090f41fae */ /* 0x0003e2000b901d4a */
[CC--:B------:R-:W-:Y:S02]  /*212e0*/  @P1 LEA.HI.X R155, R139.reuse, R235.reuse, R132, 0x1, P2 ;  /* 0x000000eb8b9b1211 */ /* 0x0c0fe400010f0c84 */
[----:B------:R-:W-:Y:S01]  /*212f0*/  IADD3 R141, P3, R139, R232, RZ ;  /* 0x000000e88b8d7210 */ /* 0x000fe20007f7e0ff */
[----:B------:R1:W-:Y:S03]  /*21300*/  @!P1 STS.128 [R244+0x9000], RZ ;  /* 0x009000fff4009388 */ /* 0x0003e60000000c00 */
[CC--:B--2---:R-:W-:Y:S01]  /*21310*/  @P0 LEA R160, P4, R141.reuse, R236.reuse, 0x1 ;  /* 0x000000ec8da00211 */ /* 0x0c4fe200078808ff */
[----:B------:R-:W-:Y:S01]  /*21320*/  @!PT LDS RZ, [RZ] ;  /* 0x00000000fffff984 */ /* 0x000fe20000000800 */
[----:B------:R-:W-:Y:S01]  /*21330*/  @!PT LDS RZ, [RZ] ;  /* 0x00000000fffff984 */ /* 0x000fe20000000800 */
[----:B------:R-:W-:Y:S01]  /*21340*/  @!PT LDS RZ, [RZ] ;  /* 0x00000000fffff984 */ /* 0x000fe20000000800 */
[----:B------:R1:W-:Y:S01]  /*21350*/  @P0 LDGSTS.E.BYPASS.LTC128B.128 [R244+0x5800], desc[UR4][R148.64] ;  /* 0x0580000094f40fae */ /* 0x0003e2000b901d44 */
[--C-:B------:R-:W-:Y:S01]  /*21360*/  IMAD.X R132, R132, 0x1, R233.reuse, P3 ;  /* 0x0000000184847824 */ /* 0x100fe200018e06e9 */
[C---:B------:R-:W-:Y:S02]  /*21370*/  @P1 LEA R140, P3, R141.reuse, R236, 0x1 ;  /* 0x000000ec8d8c1211 */ /* 0x040fe400078608ff */
        /* <DEDUP_REMOVED lines=18> */
[-CC-:B------:R-:W-:Y:S01]  /*214a0*/  @P0 LEA.HI.X R167, R139, R235.reuse, R132.reuse, 0x1, P6 ;  /* 0x000000eb8ba70211 */ /* 0x180fe200030f0c84 */
[----:B------:R1:W-:Y:S01]  /*214b0*/  @!P0 STS.128 [R244+0x6000], RZ ;  /* 0x006000fff4008388 */ /* 0x0003e20000000c00 */
[----:B------:R-:W-:Y:S02]  /*214c0*/  @P1 R2UR UR13, R137 ;  /* 0x00000000890d12ca */ /* 0x000fe400000e0000 */
[C---:B------:R-:W-:Y:S01]  /*214d0*/  @P1 LEA R162, P3, R139.reuse, R236, 0x1 ;  /* 0x000000ec8ba21211 */ /* 0x040fe200078608ff */
[----:B------:R-:W-:Y:S01]  /*214e0*/  @!PT LDS RZ, [RZ] ;  /* 0x00000000fffff984 */ /* 0x000fe20000000800 */
[----:B------:R-:W-:Y:S01]  /*214f0*/  @!PT LDS RZ, [RZ] ;  /* 0x00000000fffff984 */ /* 0x000fe20000000800 */
[----:B------:R-:W-:Y:S01]  /*21500*/  @!PT LDS RZ, [RZ] ;  /* 0x00000000fffff984 */ /* 0x000fe20000000800 */
[----:B------:R1:W-:Y:S01]  /*21510*/  @P1 LDGSTS.E.BYPASS.LTC128B.128 [R244+0xa000], desc[UR10][R154.64+0x80] ;  /* 0x0a0000809af41fae */ /* 0x0003e2000b901d4a */
[C---:B------:R-:W-:Y:S02]  /*21520*/  @P0 R2UR UR10, R136.reuse ;  /* 0x00000000880a02ca */ /* 0x040fe400000e0000 */
[-C--:B------:R-:W-:Y:S01]  /*21530*/  @P1 LEA.HI.X R163, R139, R235.reuse, R132, 0x1, P3 ;  /* 0x000000eb8ba31211 */ /* 0x080fe200018f0c84 */
[----:B------:R1:W-:Y:S01]  /*21540*/  @!P1 STS.128 [R244+0xa000], RZ ;  /* 0x00a000fff4009388 */ /* 0x0003e20000000c00 */
[----:B------:R-:W-:Y:S02]  /*21550*/  @P0 R2UR UR11, R137 ;  /* 0x00000000890b02ca */ /* 0x000fe400000e0000 */
        /* <DEDUP_REMOVED lines=41> */
.L_x_1967:
[----:B------:R-:W-:Y:S05]  /*217f0*/  BSYNC B1 ;  /* 0x0000000000017941 */ /* 0x000fea0003800000 */
.L_x_1966:
[----:B------:R-:W-:Y:S01]  /*21800*/  R2UR UR4, R136 ;  /* 0x00000000880472ca */ /* 0x000fe200000e0000 */
[----:B-1----:R-:W-:Y:S01]  /*21810*/  LDSM.16.MT88.4 R148, [R220+0xc000] ;  /* 0x00c00000dc94783b */ /* 0x002fe20000004200 */
[----:B------:R-:W-:Y:S02]  /*21820*/  R2UR UR5, R137 ;  /* 0x00000000890572ca */ /* 0x000fe400000e0000 */
        /* <DEDUP_REMOVED lines=8> */
[----:B------:R1:W2:Y:S01]  /*218b0*/  LD.E R3, desc[UR4][R2.64+0xdc] ;  /* 0x0000dc0402037980 */ /* 0x0002a2000c101900 */
[----:B------:R-:W-:Y:S02]  /*218c0*/  FMNMX.FTZ R141, R9, R132, !PT ;  /* 0x00000084098d7209 */ /* 0x000fe40007810000 */
[----:B------:R-:W-:Y:S04]  /*218d0*/  FMNMX.FTZ R0, R14, R139, !PT ;  /* 0x0000008b0e007209 */ /* 0x000fe80007810000 */
[----:B------:R-:W-:Y:S04]  /*218e0*/  FMNMX.FTZ R139, R15, R0, !PT ;  /* 0x000000000f8b7209 */ /* 0x000fe80007810000 */
[----:B------:R-:W-:Y:S04]  /*218f0*/  FMNMX.FTZ R0, R18, R139, !PT ;  /* 0x0000008b12007209 */ /* 0x000fe80007810000 */
        /* <DEDUP_REMOVED lines=51> */
[----:B------:R-:W1:Y:S01]  /*21c30*/  SHFL.BFLY PT, R0, R139, 0x2, 0x1f ;  /* 0x0c401f008b007f89 */ /* 0x000e6200000e0000 */
[----:B------:R-:W-:Y:S07]  /*21c40*/  FMNMX.FTZ R2, R64, R145, !PT ;  /* 0x0000009140027209 */ /* 0x000fee0007810000 */
[----:B------:R-:W-:Y:S01]  /*21c50*/  LDSM.16.MT88.4 R144, [R221+0xc000] ;  /* 0x00c00000dd90783b */ /* 0x000fe20000004200 */
[----:B------:R-:W-:Y:S07]  /*21c60*/  FMNMX.FTZ R143, R65, R2, !PT ;  /* 0x00000002418f7209 */ /* 0x000fee0007810000 */
[----:B------:R-:W3:Y:S01]  /*21c70*/  SHFL.BFLY PT, R2, R143, 0x2, 0x1f ;  /* 0x0c401f008f027f89 */ /* 0x000ee200000e0000 */
[----:B-1----:R-:W-:Y:S07]  /*21c80*/  FMNMX.FTZ R137, R139, R0, !PT ;  /* 0x000000008b897209 */ /* 0x002fee0007810000 */
[----:B------:R-:W1:Y:S01]  /*21c90*/  SHFL.BFLY PT, R0, R137, 0x1, 0x1f ;  /* 0x0c201f0089007f89 */ /* 0x000e6200000e0000 */
[----:B---3--:R-:W-:Y:S07]  /*21ca0*/  FMNMX.FTZ R141, R143, R2, !PT ;  /* 0x000000028f8d7209 */ /* 0x008fee0007810000 */
[----:B------:R-:W3:Y:S01]  /*21cb0*/  SHFL.BFLY PT, R2, R141, 0x1, 0x1f ;  /* 0x0c201f008d027f89 */ /* 0x000ee200000e0000 */
[----:B-1----:R-:W-:Y:S05]  /*21cc0*/  FMNMX.FTZ R0, R137, R0, !PT ;  /* 0x0000000089007209 */ /* 0x002fea0007810000 */
[----:B------:R-:W-:Y:S01]  /*21cd0*/  FADD.FTZ R134, -R0, R135 ;  /* 0x0000008700867221 */ /* 0x000fe20000010100 */
[----:B---3--:R-:W-:Y:S02]  /*21ce0*/  FMNMX.FTZ R2, R141, R2, !PT ;  /* 0x000000028d027209 */ /* 0x008fe40007810000 */
[----:B------:R-:W1:Y:S02]  /*21cf0*/  LDSM.16.MT88.4 R140, [R223+0xc000] ;  /* 0x00c00000df8c783b */ /* 0x000e640000004200 */
[C---:B------:R-:W-:Y:S01]  /*21d00*/  FSETP.NEU.FTZ.AND P0, PT, R2.reuse, -INF , PT ;  /* 0xff8000000200780b */ /* 0x040fe20003f1d000 */
[C---:B--2---:R-:W-:Y:S01]  /*21d10*/  FMUL.FTZ R132, R3.reuse, R134 ;  /* 0x0000008603847220 */ /* 0x044fe20000410000 */
[C---:B------:R-:W-:Y:S01]  /*21d20*/  FMUL.FTZ R158, R3.reuse, R2 ;  /* 0x00000002039e7220 */ /* 0x040fe20000410000 */
[----:B------:R-:W-:Y:S04]  /*21d30*/  FADD.FTZ R134, -R2, R133 ;  /* 0x0000008502867221 */ /* 0x000fe80000010100 */
[C---:B------:R-:W-:Y:S01]  /*21d40*/  FMUL.FTZ R133, R3.reuse, R134 ;  /* 0x0000008603857220 */ /* 0x040fe20000410000 */
[----:B------:R-:W-:Y:S01]  /*21d50*/  FSEL R158, R158, RZ, P0 ;  /* 0x000000ff9e9e7208 */ /* 0x000fe20000000000 */
[----:B------:R-:W-:Y:S01]  /*21d60*/  FMUL.FTZ R134, R3, R0 ;  /* 0x0000000003867220 */ /* 0x000fe20000410000 */
[----:B------:R-:W-:Y:S01]  /*21d70*/  FSETP.NEU.FTZ.AND P0, PT, R0, -INF , PT ;  /* 0xff8000000000780b */ /* 0x000fe20003f1d000 */
[----:B------:R-:W2:Y:S02]  /*21d80*/  MUFU.EX2 R132, R132 ;  /* 0x0000008400847308 */ /* 0x000ea40000000800 */
        /* <DEDUP_REMOVED lines=9> */
[-C--:B------:R-:W-:Y:S01]  /*21e20*/  FFMA.FTZ R161, R7, R3.reuse, -R134 ;  /* 0x0000000307a17223 */ /* 0x080fe20000010886 */
[----:B------:R-:W3:Y:S01]  /*21e30*/  MUFU.EX2 R133, R133 ;  /* 0x0000008500857308 */ /* 0x000ee20000000800 */
[-C--:B------:R-:W-:Y:S01]  /*21e40*/  FFMA.FTZ R169, R21, R3.reuse, -R158 ;  /* 0x0000000315a97223 */ /* 0x080fe2000001089e */
[-CC-:B------:R-:W-:Y:S01]  /*21e50*/  FFMA.FTZ R173, R22, R3.reuse, -R134.reuse ;  /* 0x0000000316ad7223 */ /* 0x180fe20000010886 */
[-C--:B------:R-:W-:Y:S01]  /*21e60*/  FFMA.FTZ R172, R23, R3.reuse, -R134 ;  /* 0x0000000317ac7223 */ /* 0x080fe20000010886 */
[----:B------:R-:W-:Y:S01]  /*21e70*/  FFMA.FTZ R174, R28, R3, -R158 ;  /* 0x000000031cae7223 */ /* 0x000fe2000001089e */
        /* <DEDUP_REMOVED lines=18> */
[----:B------:R-:W3:Y:S03]  /*21fa0*/  LDSM.16.MT88.4 R124, [R223+0x10000] ;  /* 0x01000000df7c783b */ /* 0x000ee60000004200 */
        /* <DEDUP_REMOVED lines=12> */
[----:B------:R-:W-:Y:S01]  /*22070*/  FMUL.FTZ R87, R132, R87 ;  /* 0x0000005784577220 */ /* 0x000fe20000410000 */
[C---:B------:R-:W-:Y:S01]  /*22080*/  FMUL.FTZ R84, R133.reuse, R84 ;  /* 0x0000005485547220 */ /* 0x040fe20000410000 */
[----:B------:R-:W-:Y:S01]  /*22090*/  FMUL.FTZ R85, R133, R85 ;  /* 0x0000005585557220 */ /* 0x000fe20000410000 */
[----:B------:R-:W-:Y:S03]  /*220a0*/  LDSM.16.MT88.4 R20, [R219+0x10800] ;  /* 0x01080000db14783b */ /* 0x000fe60000004200 */
[----:B------:R-:W-:Y:S01]  /*220b0*/  MUFU.EX2 R135, R135 ;  /* 0x0000008700877308 */ /* 0x000fe20000000800 */
[-CC-:B------:R-:W-:Y:S01]  /*220c0*/  FFMA.FTZ R175, R30, R3.reuse, -R134.reuse ;  /* 0x000000031eaf7223 */ /* 0x180fe20000010886 */
[-C--:B------:R-:W-:Y:S01]  /*220d0*/  FFMA.FTZ R176, R31, R3.reuse, -R134 ;  /* 0x000000031fb07223 */ /* 0x080fe20000010886 */
[-CC-:B------:R-:W-:Y:S01]  /*220e0*/  FFMA.FTZ R177, R40, R3.reuse, -R158.reuse ;  /* 0x0000000328b17223 */ /* 0x180fe2000001089e */
[-C--:B------:R-:W-:Y:S01]  /*220f0*/  FFMA.FTZ R178, R41, R3.reuse, -R158 ;  /* 0x0000000329b27223 */ /* 0x080fe2000001089e */
[-CC-:B------:R-:W-:Y:S01]  /*22100*/  FFMA.FTZ R179, R42, R3.reuse, -R134.reuse ;  /* 0x000000032ab37223 */ /* 0x180fe20000010886 */
[-C--:B------:R-:W-:Y:S01]  /*22110*/  FFMA.FTZ R180, R43, R3.reuse, -R134 ;  /* 0x000000032bb47223 */ /* 0x080fe20000010886 */
[--C-:B------:R-:W-:Y:S03]  /*22120*/  FFMA.FTZ R181, R48, R3, -R158.reuse ;  /* 0x0000000330b57223 */ /* 0x100fe6000001089e */
[----:B------:R-:W2:Y:S01]  /*22130*/  MUFU.EX2 R160, R160 ;  /* 0x000000a000a07308 */ /* 0x000ea20000000800 */
[----:B----4-:R-:W-:Y:S01]  /*22140*/  F2FP.BF16.F32.PACK_AB R129, R161, R163 ;  /* 0x000000a3a181723e */ /* 0x010fe200000010ff */
[----:B------:R-:W-:Y:S01]  /*22150*/  LDSM.16.MT88.4 R40, [R223+0x12000] ;  /* 0x01200000df28783b */ /* 0x000fe20000004200 */
[-C--:B------:R-:W-:Y:S01]  /*22160*/  FFMA.FTZ R182, R49, R3.reuse, -R158 ;  /* 0x0000000331b67223 */ /* 0x080fe2000001089e */
[-CC-:B------:R-:W-:Y:S01]  /*22170*/  FFMA.FTZ R183, R50, R3.reuse, -R134.reuse ;  /* 0x0000000332b77223 */ /* 0x180fe20000010886 */
[----:B------:R-:W-:Y:S01]  /*22180*/  FFMA.FTZ R184, R51, R3, -R134 ;  /* 0x0000000333b87223 */ /* 0x000fe20000010886 */
[C---:B------:R-:W-:Y:S01]  /*22190*/  FMUL.FTZ R90, R132.reuse, R90 ;  /* 0x0000005a845a7220 */ /* 0x040fe20000410000 */
[C---:B------:R-:W-:Y:S03]  /*221a0*/  FMUL.FTZ R91, R132.reuse, R91 ;  /* 0x0000005b845b7220 */ /* 0x040fe60000410000 */
[----:B------:R-:W-:Y:S01]  /*221b0*/  MUFU.EX2 R162, R162 ;  /* 0x000000a200a27308 */ /* 0x000fe20000000800 */
[C---:B------:R-:W-:Y:S01]  /*221c0*/  FMUL.FTZ R88, R133.reuse, R88 ;  /* 0x0000005885587220 */ /* 0x040fe20000410000 */
[----:B------:R-:W-:Y:S01]  /*221d0*/  LDSM.16.MT88.4 R48, [R223+0x13000] ;  /* 0x01300000df30783b */ /* 0x000fe20000004200 */
[C---:B------:R-:W-:Y:S01]  /*221e0*/  FMUL.FTZ R89, R133.reuse, R89 ;  /* 0x0000005985597220 */ /* 0x040fe20000410000 */
[C---:B------:R-:W-:Y:S01]  /*221f0*/  FMUL.FTZ R94, R132.reuse, R94 ;  /* 0x0000005e845e7220 */ /* 0x040fe20000410000 */
[----:B------:R-:W-:Y:S01]  /*22200*/  FMUL.FTZ R95, R132, R95 ;  /* 0x0000005f845f7220 */ /* 0x000fe20000410000 */
[C---:B------:R-:W-:Y:S01]  /*22210*/  FMUL.FTZ R92, R133.reuse, R92 ;  /* 0x0000005c855c7220 */ /* 0x040fe20000410000 */
[C---:B------:R-:W-:Y:S03]  /*22220*/  FMUL.FTZ R93, R133.reuse, R93 ;  /* 0x0000005d855d7220 */ /* 0x040fe60000410000 */
[----:B------:R-:W4:Y:S01]  /*22230*/  MUFU.EX2 R139, R139 ;  /* 0x0000008b008b7308 */ /* 0x000f220000000800 */
[----:B--2---:R-:W-:Y:S01]  /*22240*/  F2FP.BF16.F32.PACK_AB R130, R160, R135 ;  /* 0x00000087a082723e */ /* 0x004fe200000010ff */
        /* <DEDUP_REMOVED lines=15> */
[----:B----4-:R-:W-:Y:S01]  /*22340*/  F2FP.BF16.F32.PACK_AB R131, R139, R162 ;  /* 0x000000a28b83723e */ /* 0x010fe200000010ff */
[C---:B------:R-:W-:Y:S01]  /*22350*/  FMUL.FTZ R109, R133.reuse, R109 ;  /* 0x0000006d856d7220 */ /* 0x040fe20000410000 */
[C---:B------:R-:W-:Y:S01]  /*22360*/  FMUL.FTZ R114, R132.reuse, R114 ;  /* 0x0000007284727220 */ /* 0x040fe20000410000 */
[----:B------:R-:W-:Y:S01]  /*22370*/  FMUL.FTZ R115, R132, R115 ;  /* 0x0000007384737220 */ /* 0x000fe20000410000 */
[C---:B------:R-:W-:Y:S01]  /*22380*/  FMUL.FTZ R112, R133.reuse, R112 ;  /* 0x0000007085707220 */ /* 0x040fe20000410000 */
[----:B------:R-:W-:Y:S01]  /*22390*/  FMUL.FTZ R113, R133, R113 ;  /* 0x0000007185717220 */ /* 0x000fe20000410000 */
[-CC-:B------:R-:W-:Y:S01]  /*223a0*/  FFMA.FTZ R171, R24, R3.reuse, -R158.reuse ;  /* 0x0000000318ab7223 */ /* 0x180fe2000001089e */
[C---:B-1----:R-:W-:Y:S01]  /*223b0*/  HMMA.16816.F32.BF16 R4, R128.reuse, R140, R4 ;  /* 0x0000008c8004723c */ /* 0x042fe20000041804 */
[----:B------:R-:W-:Y:S04]  /*223c0*/  MUFU.EX2 R170, R170 ;  /* 0x000000aa00aa7308 */ /* 0x000fe80000000800 */
[-CC-:B------:R-:W-:Y:S01]  /*223d0*/  FFMA.FTZ R166, R16, R3.reuse, -R158.reuse ;  /* 0x0000000310a67223 */ /* 0x180fe2000001089e */
[C---:B------:R-:W-:Y:S01]  /*223e0*/  HMMA.16816.F32.BF16 R8, R128.reuse, R142, R8 ;  /* 0x0000008e8008723c */ /* 0x040fe20000041808 */
[----:B------:R-:W1:Y:S04]  /*223f0*/  LDSM.16.MT88.4 R140, [R221+0x10000] ;  /* 0x01000000dd8c783b */ /* 0x000e680000004200 */
[----:B------:R-:W2:Y:S01]  /*22400*/  MUFU.EX2 R169, R169 ;  /* 0x000000a900a97308 */ /* 0x000ea20000000800 */
[----:B------:R-:W-:Y:S01]  /*22410*/  ISETP.GT.AND P0, PT, R245, R234, PT ;  /* 0x000000eaf500720c */ /* 0x000fe20003f04270 */
[----:B------:R-:W-:Y:S01]  /*22420*/  FMUL.FTZ R16, R133, R116 ;  /* 0x0000007485107220 */ /* 0x000fe20000410000 */
[C---:B------:R-:W-:Y:S07]  /*22430*/  HMMA.16816.F32.BF16 R68, R128.reuse, R144, R68 ;  /* 0x000000908044723c */ /* 0x040fee0000041844 */
[----:B------:R-:W-:Y:S01]  /*22440*/  MUFU.EX2 R166, R166 ;  /* 0x000000a600a67308 */ /* 0x000fe20000000800 */
[C---:B------:R-:W-:Y:S01]  /*22450*/  HMMA.16816.F32.BF16 R72, R128.reuse, R146, R72 ;  /* 0x000000928048723c */ /* 0x040fe20000041848 */
[----:B------:R-:W4:Y:S02]  /*22460*/  LDSM.16.MT88.4 R144, [R220+0x10000] ;  /* 0x01000000dc90783b */ /* 0x000f240000004200 */
[--C-:B------:R-:W-:Y:S03]  /*22470*/  FFMA.FTZ R165, R17, R3, -R158.reuse ;  /* 0x0000000311a57223 */ /* 0x100fe6000001089e */
[C---:B------:R-:W-:Y:S03]  /*22480*/  HMMA.16816.F32.BF16 R76, R128.reuse, R148, R76 ;  /* 0x00000094804c723c */ /* 0x040fe6000004184c */
[----:B------:R-:W-:Y:S02]  /*22490*/  MUFU.EX2 R173, R173 ;  /* 0x000000ad00ad7308 */ /* 0x000fe40000000800 */
[----:B--2---:R-:W-:Y:S01]  /*224a0*/  F2FP.BF16.F32.PACK_AB R24, R169, R170 ;  /* 0x000000aaa918723e */ /* 0x004fe200000010ff */
[C---:B------:R-:W-:Y:S01]  /*224b0*/  HMMA.16816.F32.BF16 R80, R128.reuse, R150, R80 ;  /* 0x000000968050723c */ /* 0x040fe20000041850 */
[----:B------:R-:W-:Y:S06]  /*224c0*/  LDSM.16.MT88.4 R148, [R219+0xc800] ;  /* 0x00c80000db94783b */ /* 0x000fec0000004200 */
[----:B------:R-:W2:Y:S01]  /*224d0*/  MUFU.EX2 R165, R165 ;  /* 0x000000a500a57308 */ /* 0x000ea20000000800 */
[C---:B------:R-:W-:Y:S01]  /*224e0*/  FMUL.FTZ R17, R133.reuse, R117 ;  /* 0x0000007585117220 */ /* 0x040fe20000410000 */
[C---:B------:R-:W-:Y:S08]  /*224f0*/  HMMA.16816.F32.BF16 R84, R128.reuse, R152, R84 ;  /* 0x000000988054723c */ /* 0x040ff00000041854 */
[----:B------:R-:W-:Y:S01]  /*22500*/  MUFU.EX2 R172, R172 ;  /* 0x000000ac00ac7308 */ /* 0x000fe20000000800 */
[C---:B------:R-:W-:Y:S03]  /*22510*/  HMMA.16816.F32.BF16 R88, R128.reuse, R154, R88 ;  /* 0x0000009a8058723c */ /* 0x040fe60000041858 */
[-CC-:B------:R-:W-:Y:S03]  /*22520*/  FFMA.FTZ R152, R12, R3.reuse, -R158.reuse ;  /* 0x000000030c987223 */ /* 0x180fe6000001089e */
[C---:B---3--:R-:W-:Y:S03]  /*22530*/  HMMA.16816.F32.BF16 R92, R128.reuse, R124, R92 ;  /* 0x0000007c805c723c */ /* 0x048fe6000004185c */
[----:B------:R-:W-:Y:S02]  /*22540*/  MUFU.EX2 R171, R171 ;  /* 0x000000ab00ab7308 */ /* 0x000fe40000000800 */
[----:B------:R-:W-:Y:S01]  /*22550*/  FMUL.FTZ R12, R133, R120 ;  /* 0x00000078850c7220 */ /* 0x000fe20000410000 */
[C---:B------:R-:W-:Y:S01]  /*22560*/  HMMA.16816.F32.BF16 R96, R128.reuse, R126, R96 ;  /* 0x0000007e8060723c */ /* 0x040fe20000041860 */
[----:B------:R-:W3:Y:S06]  /*22570*/  LDSM.16.MT88.4 R124, [R219+0x10000] ;  /* 0x01000000db7c783b */ /* 0x000eec0000004200 */
[----:B------:R-:W-:Y:S01]  /*22580*/  MUFU.EX2 R152, R152 ;  /* 0x0000009800987308 */ /* 0x000fe20000000800 */
[-C--:B------:R-:W-:Y:S03]  /*22590*/  FFMA.FTZ R153, R13, R3.reuse, -R158 ;  /* 0x000000030d997223 */ /* 0x080fe6000001089e */
[-CC-:B------:R-:W-:Y:S01]  /*225a0*/  FFMA.FTZ R154, R14, R3.reuse, -R134.reuse ;  /* 0x000000030e9a7223 */ /* 0x180fe20000010886 */
[--C-:B------:R-:W-:Y:S01]  /*225b0*/  FFMA.FTZ R155, R15, R3, -R134.reuse ;  /* 0x000000030f9b7223 */ /* 0x100fe20000010886 */
[C---:B------:R-:W-:Y:S01]  /*225c0*/  FMUL.FTZ R14, R132.reuse, R122 ;  /* 0x0000007a840e7220 */ /* 0x040fe20000410000 */
[----:B------:R-:W-:Y:S01]  /*225d0*/  FMUL.FTZ R15, R132, R123 ;  /* 0x0000007b840f7220 */ /* 0x000fe20000410000 */
[----:B------:R-:W-:Y:S02]  /*225e0*/  FMUL.FTZ R13, R133, R121 ;  /* 0x00000079850d7220 */ /* 0x000fe40000410000 */
[----:B------:R-:W5:Y:S01]  /*225f0*/  MUFU.EX2 R153, R153 ;  /* 0x0000009900997308 */ /* 0x000f620000000800 */
[----:B------:R-:W3:Y:S01]  /*22600*/  LDSM.16.MT88.4 R120, [R223+0xc800] ;  /* 0x00c80000df78783b */ /* 0x000ee20000004200 */
[-CC-:B------:R-:W-:Y:S01]  /*22610*/  FFMA.FTZ R168, R18, R3.reuse, -R134.reuse ;  /* 0x0000000312a87223 */ /* 0x180fe20000010886 */
[C---:B------:R-:W-:Y:S01]  /*22620*/  FMUL.FTZ R18, R132.reuse, R118 ;  /* 0x0000007684127220 */ /* 0x040fe20000410000 */
[----:B--2---:R-:W-:Y:S01]  /*22630*/  F2FP.BF16.F32.PACK_AB R118, R165, R166 ;  /* 0x000000a6a576723e */ /* 0x004fe200000010ff */
[----:B------:R-:W-:Y:S01]  /*22640*/  FFMA.FTZ R167, R19, R3, -R134 ;  /* 0x0000000313a77223 */ /* 0x000fe20000010886 */
[C---:B-1----:R-:W-:Y:S04]  /*22650*/  HMMA.16816.F32.BF16 R12, R128.reuse, R140, R12 ;  /* 0x0000008c800c723c */ /* 0x042fe8000004180c */
[----:B------:R-:W-:Y:S01]  /*22660*/  MUFU.EX2 R154, R154 ;  /* 0x0000009a009a7308 */ /* 0x000fe20000000800 */
[----:B------:R-:W-:Y:S01]  /*22670*/  FMUL.FTZ R19, R132, R119 ;  /* 0x0000007784137220 */ /* 0x000fe20000410000 */
[-CC-:B------:R-:W-:Y:S01]  /*22680*/  FFMA.FTZ R52, R52, R3.reuse, -R158.reuse ;  /* 0x0000000334347223 */ /* 0x180fe2000001089e */
[-C--:B------:R-:W-:Y:S01]  /*22690*/  FFMA.FTZ R53, R53, R3.reuse, -R158 ;  /* 0x0000000335357223 */ /* 0x080fe2000001089e */
[C---:B------:R-:W-:Y:S01]  /*226a0*/  HMMA.16816.F32.BF16 R100, R128.reuse, R142, R100 ;  /* 0x0000008e8064723c */ /* 0x040fe20000041864 */
[----:B------:R-:W1:Y:S05]  /*226b0*/  LDSM.16.MT88.4 R140, [R221+0xc800] ;  /* 0x00c80000dd8c783b */ /* 0x000e6a0000004200 */
[----:B------:R-:W2:Y:S01]  /*226c0*/  MUFU.EX2 R155, R155 ;  /* 0x0000009b009b7308 */ /* 0x000ea20000000800 */
[----:B-----5:R-:W-:Y:S01]  /*226d0*/  F2FP.BF16.F32.PACK_AB R116, R153, R152 ;  /* 0x000000989974723e */ /* 0x020fe200000010ff */
[C---:B----4-:R-:W-:Y:S03]  /*226e0*/  HMMA.16816.F32.BF16 R104, R128.reuse, R144, R104 ;  /* 0x000000908068723c */ /* 0x050fe60000041868 */
[-CC-:B------:R-:W-:Y:S03]  /*226f0*/  FFMA.FTZ R54, R54, R3.reuse, -R134.reuse ;  /* 0x0000000336367223 */ /* 0x180fe60000010886 */
[C---:B------:R-:W-:Y:S02]  /*22700*/  HMMA.16816.F32.BF16 R16, R128.reuse, R146, R16 ;  /* 0x000000928010723c */ /* 0x040fe40000041810 */
[----:B------:R-:W-:Y:S01]  /*22710*/  MUFU.EX2 R168, R168 ;  /* 0x000000a800a87308 */ /* 0x000fe20000000800 */
[----:B------:R-:W4:Y:S02]  /*22720*/  LDSM.16.MT88.4 R144, [R220+0xc800] ;  /* 0x00c80000dc90783b */ /* 0x000f240000004200 */
[-C--:B------:R-:W-:Y:S01]  /*22730*/  FFMA.FTZ R55, R55, R3.reuse, -R134 ;  /* 0x0000000337377223 */ /* 0x080fe20000010886 */
[C---:B---3--:R-:W-:Y:S06]  /*22740*/  HMMA.16816.F32.BF16 R108, R128.reuse, R124, R108 ;  /* 0x0000007c806c723c */ /* 0x048fec000004186c */
[----:B------:R-:W3:Y:S01]  /*22750*/  MUFU.EX2 R167, R167 ;  /* 0x000000a700a77308 */ /* 0x000ee20000000800 */
[----:B--2---:R-:W-:Y:S01]  /*22760*/  F2FP.BF16.F32.PACK_AB R117, R155, R154 ;  /* 0x0000009a9b75723e */ /* 0x004fe200000010ff */
[----:B------:R-:W-:Y:S01]  /*22770*/  HMMA.16816.F32.BF16 R112, R128, R126, R112 ;  /* 0x0000007e8070723c */ /* 0x000fe20000041870 */
[----:B------:R-:W-:Y:S07]  /*22780*/  LDSM.16.MT88.4 R124, [R221+0x10800] ;  /* 0x01080000dd7c783b */ /* 0x000fee0000004200 */
[----:B------:R-:W-:Y:S03]  /*22790*/  MUFU.EX2 R177, R177 ;  /* 0x000000b100b17308 */ /* 0x000fe60000000800 */
[-CC-:B------:R-:W-:Y:S01]  /*227a0*/  FFMA.FTZ R56, R56, R3.reuse, -R158.reuse ;  /* 0x0000000338387223 */ /* 0x180fe2000001089e */
[-C--:B------:R-:W-:Y:S01]  /*227b0*/  FFMA.FTZ R57, R57, R3.reuse, -R158 ;  /* 0x0000000339397223 */ /* 0x080fe2000001089e */
[-CC-:B------:R-:W-:Y:S01]  /*227c0*/  FFMA.FTZ R58, R58, R3.reuse, -R134.reuse ;  /* 0x000000033a3a7223 */ /* 0x180fe20000010886 */
[----:B------:R-:W-:Y:S01]  /*227d0*/  LDSM.16.MT88.4 R128, [R220+0x10800] ;  /* 0x01080000dc80783b */ /* 0x000fe20000004200 */
[-C--:B------:R-:W-:Y:S01]  /*227e0*/  FFMA.FTZ R59, R59, R3.reuse, -R134 ;  /* 0x000000033b3b7223 */ /* 0x080fe20000010886 */
[----:B------:R-:W-:Y:S02]  /*227f0*/  FFMA.FTZ R164, R133, R248, R164 ;  /* 0x000000f885a47223 */ /* 0x000fe400000100a4 */
[----:B------:R-:W-:Y:S01]  /*22800*/  MUFU.EX2 R178, R178 ;  /* 0x000000b200b27308 */ /* 0x000fe20000000800 */
[----:B---3--:R-:W-:Y:S01]  /*22810*/  F2FP.BF16.F32.PACK_AB R119, R167, R168 ;  /* 0x000000a8a777723e */ /* 0x008fe200000010ff */
[----:B------:R-:W-:Y:S01]  /*22820*/  FFMA.FTZ R60, R60, R3, -R158 ;  /* 0x000000033c3c7223 */ /* 0x000fe2000001089e */
[----:B------:R-:W-:Y:S01]  /*22830*/  FADD.FTZ R164, R159, R164 ;  /* 0x000000a49fa47221 */ /* 0x000fe20000010000 */
[----:B------:R-:W-:Y:S01]  /*22840*/  FFMA.FTZ R163, R132, R247, R163 ;  /* 0x000000f784a37223 */ /* 0x000fe200000100a3 */
[----:B------:R-:W-:Y:S03]  /*22850*/  MOV R133, R2 ;  /* 0x0000000200857202 */ /* 0x000fe60000000f00 */
        /* <DEDUP_REMOVED lines=22> */
[--C-:B------:R-:W-:Y:S03]  /*229c0*/  FFMA.FTZ R148, R25, R3, -R158.reuse ;  /* 0x0000000319947223 */ /* 0x100fe6000001089e */
[C---:B--2---:R-:W-:Y:S03]  /*229d0*/  HMMA.16816.F32.BF16 R92, R116.reuse, R120, R92 ;  /* 0x00000078745c723c */ /* 0x044fe6000004185c */
[----:B------:R-:W-:Y:S02]  /*229e0*/  MUFU.EX2 R52, R52 ;  /* 0x0000003400347308 */ /* 0x000fe40000000800 */
[----:B------:R-:W-:Y:S01]  /*229f0*/  F2FP.BF16.F32.PACK_AB R25, R172, R173 ;  /* 0x000000adac19723e */ /* 0x000fe200000010ff */
[C---:B------:R-:W-:Y:S01]  /*22a00*/  HMMA.16816.F32.BF16 R96, R116.reuse, R122, R96 ;  /* 0x0000007a7460723c */ /* 0x040fe20000041860 */
[----:B------:R-:W2:Y:S06]  /*22a10*/  LDSM.16.MT88.4 R120, [R220+0xd000] ;  /* 0x00d00000dc78783b */ /* 0x000eac0000004200 */
[----:B------:R-:W4:Y:S01]  /*22a20*/  MUFU.EX2 R148, R148 ;  /* 0x0000009400947308 */ /* 0x000f220000000800 */
[-C--:B------:R-:W-:Y:S01]  /*22a30*/  FFMA.FTZ R151, R29, R3.reuse, -R158 ;  /* 0x000000031d977223 */ /* 0x080fe2000001089e */
[C---:B------:R-:W-:Y:S01]  /*22a40*/  HMMA.16816.F32.BF16 R12, R116.reuse, R124, R12 ;  /* 0x0000007c740c723c */ /* 0x040fe2000004180c */
[----:B------:R-:W-:Y:S02]  /*22a50*/  LDSM.16.MT88.4 R28, [R219+0x11000] ;  /* 0x01100000db1c783b */ /* 0x000fe40000004200 */
[-CC-:B------:R-:W-:Y:S03]  /*22a60*/  FFMA.FTZ R150, R26, R3.reuse, -R134.reuse ;  /* 0x000000031a967223 */ /* 0x180fe60000010886 */
[C---:B------:R-:W-:Y:S02]  /*22a70*/  HMMA.16816.F32.BF16 R100, R116.reuse, R126, R100 ;  /* 0x0000007e7464723c */ /* 0x040fe40000041864 */
[----:B------:R-:W-:Y:S03]  /*22a80*/  MUFU.EX2 R53, R53 ;  /* 0x0000003500357308 */ /* 0x000fe60000000800 */
[----:B------:R-:W-:Y:S01]  /*22a90*/  FFMA.FTZ R149, R27, R3, -R134 ;  /* 0x000000031b957223 */ /* 0x000fe20000010886 */
[C---:B------:R-:W-:Y:S01]  /*22aa0*/  HMMA.16816.F32.BF16 R104, R116.reuse, R128, R104 ;  /* 0x000000807468723c */ /* 0x040fe20000041868 */
[----:B------:R-:W-:Y:S05]  /*22ab0*/  LDSM.16.MT88.4 R124, [R221+0x11000] ;  /* 0x01100000dd7c783b */ /* 0x000fea0000004200 */
[----:B------:R-:W-:Y:S01]  /*22ac0*/  MUFU.EX2 R150, R150 ;  /* 0x0000009600967308 */ /* 0x000fe20000000800 */
[----:B----4-:R-:W-:Y:S01]  /*22ad0*/  F2FP.BF16.F32.PACK_AB R26, R148, R171 ;  /* 0x000000ab941a723e */ /* 0x010fe200000010ff */
[C---:B------:R-:W-:Y:S01]  /*22ae0*/  HMMA.16816.F32.BF16 R16, R116.reuse, R130, R16 ;  /* 0x000000827410723c */ /* 0x040fe20000041810 */
[----:B------:R-:W-:Y:S07]  /*22af0*/  LDSM.16.MT88.4 R128, [R220+0x11000] ;  /* 0x01100000dc80783b */ /* 0x000fee0000004200 */
[----:B------:R-:W4:Y:S01]  /*22b00*/  MUFU.EX2 R149, R149 ;  /* 0x0000009500957308 */ /* 0x000f220000000800 */
[C---:B------:R-:W-:Y:S03]  /*22b10*/  HMMA.16816.F32.BF16 R108, R116.reuse, R20, R108 ;  /* 0x00000014746c723c */ /* 0x040fe6000004186c */
[----:B------:R-:W-:Y:S03]  /*22b20*/  FADD.FTZ R168, R168, R155 ;  /* 0x0000009ba8a87221 */ /* 0x000fe60000010000 */
[----:B------:R-:W-:Y:S01]  /*22b30*/  HMMA.16816.F32.BF16 R112, R116, R22, R112 ;  /* 0x000000167470723c */ /* 0x000fe20000041870 */
[----:B------:R-:W5:Y:S02]  /*22b40*/  LDSM.16.MT88.4 R20, [R219+0xd000] ;  /* 0x00d00000db14783b */ /* 0x000f640000004200 */
[----:B------:R-:W-:Y:S02]  /*22b50*/  MUFU.EX2 R54, R54 ;  /* 0x0000003600367308 */ /* 0x000fe40000000800 */
[----:B------:R-:W-:Y:S04]  /*22b60*/  FADD.FTZ R168, R167, R168 ;  /* 0x000000a8a7a87221 */ /* 0x000fe80000010000 */
[----:B------:R-:W5:Y:S04]  /*22b70*/  LDSM.16.MT88.4 R116, [R223+0x11000] ;  /* 0x01100000df74783b */ /* 0x000f680000004200 */
[----:B------:R-:W-:Y:S01]  /*22b80*/  MUFU.EX2 R55, R55 ;  /* 0x0000003700377308 */ /* 0x000fe20000000800 */
[----:B----4-:R-:W-:Y:S01]  /*22b90*/  F2FP.BF16.F32.PACK_AB R27, R149, R150 ;  /* 0x00000096951b723e */ /* 0x010fe200000010ff */
[----:B------:R-:W-:Y:S04]  /*22ba0*/  FADD.FTZ R173, R173, R168 ;  /* 0x000000a8adad7221 */ /* 0x000fe80000010000 */
[----:B------:R-:W-:Y:S02]  /*22bb0*/  FADD.FTZ R173, R172, R173 ;  /* 0x000000adacad7221 */ /* 0x000fe40000010000 */
[C---:B-1----:R-:W-:Y:S02]  /*22bc0*/  HMMA.16816.F32.BF16 R4, R24.reuse, R140, R4 ;  /* 0x0000008c1804723c */ /* 0x042fe40000041804 */
        /* <DEDUP_REMOVED lines=10> */
[C---:B--2---:R-:W-:Y:S03]  /*22c70*/  HMMA.16816.F32.BF16 R76, R24.reuse, R120, R76 ;  /* 0x00000078184c723c */ /* 0x044fe6000004184c */
[----:B------:R-:W-:Y:S02]  /*22c80*/  MUFU.EX2 R59, R59 ;  /* 0x0000003b003b7308 */ /* 0x000fe40000000800 */
[-C--:B------:R-:W-:Y:S01]  /*22c90*/  FFMA.FTZ R145, R33, R3.reuse, -R158 ;  /* 0x0000000321917223 */ /* 0x080fe2000001089e */
[C---:B------:R-:W-:Y:S01]  /*22ca0*/  HMMA.16816.F32.BF16 R80, R24.reuse, R122, R80 ;  /* 0x0000007a1850723c */ /* 0x040fe20000041850 */
[----:B------:R-:W2:Y:S06]  /*22cb0*/  LDSM.16.MT88.4 R120, [R221+0xd800] ;  /* 0x00d80000dd78783b */ /* 0x000eac0000004200 */
[----:B------:R-:W-:Y:S01]  /*22cc0*/  MUFU.EX2 R174, R174 ;  /* 0x000000ae00ae7308 */ /* 0x000fe20000000800 */
[-CC-:B------:R-:W-:Y:S01]  /*22cd0*/  FFMA.FTZ R146, R34, R3.reuse, -R134.reuse ;  /* 0x0000000322927223 */ /* 0x180fe20000010886 */
[C---:B-----5:R-:W-:Y:S03]  /*22ce0*/  HMMA.16816.F32.BF16 R84, R24.reuse, R20, R84 ;  /* 0x000000141854723c */ /* 0x060fe60000041854 */
[----:B------:R-:W-:Y:S03]  /*22cf0*/  FFMA.FTZ R147, R35, R3, -R134 ;  /* 0x0000000323937223 */ /* 0x000fe60000010886 */
[C---:B------:R-:W-:Y:S01]  /*22d00*/  HMMA.16816.F32.BF16 R88, R24.reuse, R22, R88 ;  /* 0x000000161858723c */ /* 0x040fe20000041858 */
[----:B------:R-:W3:Y:S01]  /*22d10*/  LDSM.16.MT88.4 R32, [R220+0xd800] ;  /* 0x00d80000dc20783b */ /* 0x000ee20000004200 */
[----:B------:R-:W4:Y:S04]  /*22d20*/  MUFU.EX2 R151, R151 ;  /* 0x0000009700977308 */ /* 0x000f280000000800 */
[C---:B------:R-:W-:Y:S06]  /*22d30*/  HMMA.16816.F32.BF16 R92, R24.reuse, R116, R92 ;  /* 0x00000074185c723c */ /* 0x040fec000004185c */
[----:B------:R-:W-:Y:S01]  /*22d40*/  MUFU.EX2 R175, R175 ;  /* 0x000000af00af7308 */ /* 0x000fe20000000800 */
[C---:B------:R-:W-:Y:S01]  /*22d50*/  HMMA.16816.F32.BF16 R96, R24.reuse, R118, R96 ;  /* 0x000000761860723c */ /* 0x040fe20000041860 */
[----:B------:R-:W5:Y:S05]  /*22d60*/  LDSM.16.MT88.4 R116, [R219+0xd800] ;  /* 0x00d80000db74783b */ /* 0x000f6a0000004200 */
[C---:B------:R-:W-:Y:S03]  /*22d70*/  HMMA.16816.F32.BF16 R12, R24.reuse, R124, R12 ;  /* 0x0000007c180c723c */ /* 0x040fe6000004180c */
[----:B------:R-:W1:Y:S02]  /*22d80*/  MUFU.EX2 R176, R176 ;  /* 0x000000b000b07308 */ /* 0x000e640000000800 */
[----:B----4-:R-:W-:Y:S01]  /*22d90*/  F2FP.BF16.F32.PACK_AB R20, R151, R174 ;  /* 0x000000ae9714723e */ /* 0x010fe200000010ff */
[C---:B------:R-:W-:Y:S01]  /*22da0*/  HMMA.16816.F32.BF16 R100, R24.reuse, R126, R100 ;  /* 0x0000007e1864723c */ /* 0x040fe20000041864 */
[----:B------:R-:W-:Y:S06]  /*22db0*/  LDSM.16.MT88.4 R124, [R219+0x11800] ;  /* 0x01180000db7c783b */ /* 0x000fec0000004200 */
[----:B------:R-:W-:Y:S01]  /*22dc0*/  MUFU.EX2 R144, R144 ;  /* 0x0000009000907308 */ /* 0x000fe20000000800 */
[C---:B------:R-:W-:Y:S09]  /*22dd0*/  HMMA.16816.F32.BF16 R104, R24.reuse, R128, R104 ;  /* 0x000000801868723c */ /* 0x040ff20000041868 */
[----:B------:R-:W4:Y:S01]  /*22de0*/  MUFU.EX2 R145, R145 ;  /* 0x0000009100917308 */ /* 0x000f220000000800 */
[C---:B------:R-:W-:Y:S03]  /*22df0*/  HMMA.16816.F32.BF16 R16, R24.reuse, R130, R16 ;  /* 0x000000821810723c */ /* 0x040fe60000041810 */
[----:B-1----:R-:W-:Y:S03]  /*22e00*/  F2FP.BF16.F32.PACK_AB R21, R176, R175 ;  /* 0x000000afb015723e */ /* 0x002fe600000010ff */
[C---:B------:R-:W-:Y:S03]  /*22e10*/  HMMA.16816.F32.BF16 R108, R24.reuse, R28, R108 ;  /* 0x0000001c186c723c */ /* 0x040fe6000004186c */
[----:B------:R-:W-:Y:S03]  /*22e20*/  MUFU.EX2 R146, R146 ;  /* 0x0000009200927308 */ /* 0x000fe60000000800 */
[----:B------:R-:W-:Y:S01]  /*22e30*/  HMMA.16816.F32.BF16 R112, R24, R30, R112 ;  /* 0x0000001e1870723c */ /* 0x000fe20000041870 */
[----:B------:R-:W1:Y:S06]  /*22e40*/  LDSM.16.MT88.4 R24, [R223+0x11800] ;  /* 0x01180000df18783b */ /* 0x000e6c0000004200 */
[----:B------:R-:W2:Y:S01]  /*22e50*/  MUFU.EX2 R147, R147 ;  /* 0x0000009300937308 */ /* 0x000ea20000000800 */
[----:B----4-:R-:W-:Y:S01]  /*22e60*/  F2FP.BF16.F32.PACK_AB R22, R145, R144 ;  /* 0x000000909116723e */ /* 0x010fe200000010ff */
[----:B------:R-:W4:Y:S08]  /*22e70*/  LDSM.16.MT88.4 R28, [R221+0x11800] ;  /* 0x01180000dd1c783b */ /* 0x000f300000004200 */
[----:B------:R-:W-:Y:S01]  /*22e80*/  MUFU.EX2 R60, R60 ;  /* 0x0000003c003c7308 */ /* 0x000fe20000000800 */
[----:B--2---:R-:W-:Y:S07]  /*22e90*/  F2FP.BF16.F32.PACK_AB R23, R147, R146 ;  /* 0x000000929317723e */ /* 0x004fee00000010ff */
[C---:B------:R-:W-:Y:S06]  /*22ea0*/  HMMA.16816.F32.BF16 R4, R20.reuse, R140, R4 ;  /* 0x0000008c1404723c */ /* 0x040fec0000041804 */
[C---:B------:R-:W-:Y:S05]  /*22eb0*/  HMMA.16816.F32.BF16 R8, R20.reuse, R142, R8 ;  /* 0x0000008e1408723c */ /* 0x040fea0000041808 */
[-CC-:B------:R-:W-:Y:S01]  /*22ec0*/  FFMA.FTZ R141, R36, R3.reuse, -R158.reuse ;  /* 0x00000003248d7223 */ /* 0x180fe2000001089e */
[C---:B------:R-:W-:Y:S05]  /*22ed0*/  HMMA.16816.F32.BF16 R68, R20.reuse, R120, R68 ;  /* 0x000000781444723c */ /* 0x040fea0000041844 */
[-C--:B------:R-:W-:Y:S01]  /*22ee0*/  FFMA.FTZ R140, R37, R3.reuse, -R158 ;  /* 0x00000003258c7223 */ /* 0x080fe2000001089e */
[C---:B------:R-:W-:Y:S01]  /*22ef0*/  HMMA.16816.F32.BF16 R72, R20.reuse, R122, R72 ;  /* 0x0000007a1448723c */ /* 0x040fe20000041848 */
[----:B------:R-:W2:Y:S01]  /*22f00*/  LDSM.16.MT88.4 R120, [R220+0x11800] ;  /* 0x01180000dc78783b */ /* 0x000ea20000004200 */
[----:B------:R-:W-:Y:S03]  /*22f10*/  MUFU.EX2 R141, R141 ;  /* 0x0000008d008d7308 */ /* 0x000fe60000000800 */
[-CC-:B------:R-:W-:Y:S01]  /*22f20*/  FFMA.FTZ R143, R38, R3.reuse, -R134.reuse ;  /* 0x00000003268f7223 */ /* 0x180fe20000010886 */
[C---:B---3--:R-:W-:Y:S06]  /*22f30*/  HMMA.16816.F32.BF16 R76, R20.reuse, R32, R76 ;  /* 0x00000020144c723c */ /* 0x048fec000004184c */
[----:B------:R-:W3:Y:S01]  /*22f40*/  MUFU.EX2 R140, R140 ;  /* 0x0000008c008c7308 */ /* 0x000ee20000000800 */
[-C--:B------:R-:W-:Y:S01]  /*22f50*/  FFMA.FTZ R142, R39, R3.reuse, -R134 ;  /* 0x00000003278e7223 */ /* 0x080fe20000010886 */
[C---:B------:R-:W-:Y:S01]  /*22f60*/  HMMA.16816.F32.BF16 R80, R20.reuse, R34, R80 ;  /* 0x000000221450723c */ /* 0x040fe20000041850 */
[----:B------:R-:W3:Y:S05]  /*22f70*/  LDSM.16.MT88.4 R32, [R223+0xe000] ;  /* 0x00e00000df20783b */ /* 0x000eea0000004200 */
[C---:B-----5:R-:W-:Y:S02]  /*22f80*/  HMMA.16816.F32.BF16 R84, R20.reuse, R116, R84 ;  /* 0x000000741454723c */ /* 0x060fe40000041854 */
[----:B------:R-:W-:Y:S01]  /*22f90*/  MUFU.EX2 R143, R143 ;  /* 0x0000008f008f7308 */ /* 0x000fe20000000800 */
[----:B------:R-:W5:Y:S03]  /*22fa0*/  LDSM.16.MT88.4 R36, [R221+0xe000] ;  /* 0x00e00000dd24783b */ /* 0x000f660000004200 */
[C---:B------:R-:W-:Y:S06]  /*22fb0*/  HMMA.16816.F32.BF16 R88, R20.reuse, R118, R88 ;  /* 0x000000761458723c */ /* 0x040fec0000041858 */
[----:B------:R-:W3:Y:S01]  /*22fc0*/  MUFU.EX2 R142, R142 ;  /* 0x0000008e008e7308 */ /* 0x000ee20000000800 */
[----:B------:R-:W-:Y:S01]  /*22fd0*/  LDSM.16.MT88.4 R116, [R221+0xe800] ;  /* 0x00e80000dd74783b */ /* 0x000fe20000004200 */
[C---:B-1----:R-:W-:Y:S06]  /*22fe0*/  HMMA.16816.F32.BF16 R92, R20.reuse, R24, R92 ;  /* 0x00000018145c723c */ /* 0x042fec000004185c */
[C---:B------:R-:W-:Y:S01]  /*22ff0*/  HMMA.16816.F32.BF16 R96, R20.reuse, R26, R96 ;  /* 0x0000001a1460723c */ /* 0x040fe20000041860 */
[----:B------:R-:W1:Y:S05]  /*23000*/  LDSM.16.MT88.4 R24, [R220+0xe000] ;  /* 0x00e00000dc18783b */ /* 0x000e6a0000004200 */
[C---:B----4-:R-:W-:Y:S06]  /*23010*/  HMMA.16816.F32.BF16 R12, R20.reuse, R28, R12 ;  /* 0x0000001c140c723c */ /* 0x050fec000004180c */
[C---:B------:R-:W-:Y:S01]  /*23020*/  HMMA.16816.F32.BF16 R100, R20.reuse, R30, R100 ;  /* 0x0000001e1464723c */ /* 0x040fe20000041864 */
[----:B------:R-:W4:Y:S05]  /*23030*/  LDSM.16.MT88.4 R28, [R219+0xe000] ;  /* 0x00e00000db1c783b */ /* 0x000f2a0000004200 */
[C---:B--2---:R-:W-:Y:S06]  /*23040*/  HMMA.16816.F32.BF16 R104, R20.reuse, R120, R104 ;  /* 0x000000781468723c */ /* 0x044fec0000041868 */
[C---:B------:R-:W-:Y:S05]  /*23050*/  HMMA.16816.F32.BF16 R16, R20.reuse, R122, R16 ;  /* 0x0000007a1410723c */ /* 0x040fea0000041810 */
[-CC-:B------:R-:W-:Y:S01]  /*23060*/  FFMA.FTZ R120, R44, R3.reuse, -R158.reuse ;  /* 0x000000032c787223 */ /* 0x180fe2000001089e */
[C---:B------:R-:W-:Y:S05]  /*23070*/  HMMA.16816.F32.BF16 R108, R20.reuse, R124, R108 ;  /* 0x0000007c146c723c */ /* 0x040fea000004186c */
[-C--:B------:R-:W-:Y:S01]  /*23080*/  FFMA.FTZ R121, R45, R3.reuse, -R158 ;  /* 0x000000032d797223 */ /* 0x080fe2000001089e */
[----:B------:R-:W-:Y:S01]  /*23090*/  HMMA.16816.F32.BF16 R112, R20, R126, R112 ;  /* 0x0000007e1470723c */ /* 0x000fe20000041870 */
[----:B------:R-:W-:Y:S01]  /*230a0*/  LDSM.16.MT88.4 R124, [R223+0xf800] ;  /* 0x00f80000df7c783b */ /* 0x000fe20000004200 */
[----:B------:R-:W-:Y:S03]  /*230b0*/  MUFU.EX2 R120, R120 ;  /* 0x0000007800787308 */ /* 0x000fe60000000800 */
[-CC-:B------:R-:W-:Y:S01]  /*230c0*/  FFMA.FTZ R122, R46, R3.reuse, -R134.reuse ;  /* 0x000000032e7a7223 */ /* 0x180fe20000010886 */
[----:B------:R-:W-:Y:S01]  /*230d0*/  FFMA.FTZ R123, R47, R3, -R134 ;  /* 0x000000032f7b7223 */ /* 0x000fe20000010886 */
[----:B---3--:R-:W-:Y:S02]  /*230e0*/  F2FP.BF16.F32.PACK_AB R20, R140, R141 ;  /* 0x0000008d8c14723e */ /* 0x008fe400000010ff */
[----:B------:R-:W-:Y:S03]  /*230f0*/  LDSM.16.MT88.4 R44, [R223+0xe800] ;  /* 0x00e80000df2c783b */ /* 0x000fe60000004200 */
[----:B------:R-:W2:Y:S01]  /*23100*/  MUFU.EX2 R121, R121 ;  /* 0x0000007900797308 */ /* 0x000ea20000000800 */
[----:B------:R-:W-:Y:S02]  /*23110*/  F2FP.BF16.F32.PACK_AB R21, R142, R143 ;  /* 0x0000008f8e15723e */ /* 0x000fe400000010ff */
[----:B------:R-:W-:Y:S02]  /*23120*/  F2FP.BF16.F32.PACK_AB R22, R178, R177 ;  /* 0x000000b1b216723e */ /* 0x000fe400000010ff */
[----:B------:R-:W-:Y:S05]  /*23130*/  F2FP.BF16.F32.PACK_AB R23, R180, R179 ;  /* 0x000000b3b417723e */ /* 0x000fea00000010ff */
[----:B------:R-:W-:Y:S02]  /*23140*/  MUFU.EX2 R122, R122 ;  /* 0x0000007a007a7308 */ /* 0x000fe40000000800 */
[C---:B------:R-:W-:Y:S08]  /*23150*/  HMMA.16816.F32.BF16 R4, R20.reuse, R32, R4 ;  /* 0x000000201404723c */ /* 0x040ff00000041804 */
[----:B------:R-:W3:Y:S01]  /*23160*/  MUFU.EX2 R123, R123 ;  /* 0x0000007b007b7308 */ /* 0x000ee20000000800 */
[C---:B------:R-:W-:Y:S01]  /*23170*/  HMMA.16816.F32.BF16 R8, R20.reuse, R34, R8 ;  /* 0x000000221408723c */ /* 0x040fe20000041808 */
[----:B------:R-:W3:Y:S05]  /*23180*/  LDSM.16.MT88.4 R32, [R221+0x12000] ;  /* 0x01200000dd20783b */ /* 0x000eea0000004200 */
[C---:B-----5:R-:W-:Y:S06]  /*23190*/  HMMA.16816.F32.BF16 R68, R20.reuse, R36, R68 ;  /* 0x000000241444723c */ /* 0x060fec0000041844 */
[C---:B------:R-:W-:Y:S01]  /*231a0*/  HMMA.16816.F32.BF16 R72, R20.reuse, R38, R72 ;  /* 0x000000261448723c */ /* 0x040fe20000041848 */
[----:B------:R-:W5:Y:S05]  /*231b0*/  LDSM.16.MT88.4 R36, [R220+0x12000] ;  /* 0x01200000dc24783b */ /* 0x000f6a0000004200 */
[C---:B-1----:R-:W-:Y:S06]  /*231c0*/  HMMA.16816.F32.BF16 R76, R20.reuse, R24, R76 ;  /* 0x00000018144c723c */ /* 0x042fec000004184c */
[C---:B------:R-:W-:Y:S01]  /*231d0*/  HMMA.16816.F32.BF16 R80, R20.reuse, R26, R80 ;  /* 0x0000001a1450723c */ /* 0x040fe20000041850 */
[----:B------:R-:W1:Y:S05]  /*231e0*/  LDSM.16.MT88.4 R24, [R219+0x12000] ;  /* 0x01200000db18783b */ /* 0x000e6a0000004200 */
[C---:B----4-:R-:W-:Y:S06]  /*231f0*/  HMMA.16816.F32.BF16 R84, R20.reuse, R28, R84 ;  /* 0x0000001c1454723c */ /* 0x050fec0000041854 */
[C---:B------:R-:W-:Y:S05]  /*23200*/  HMMA.16816.F32.BF16 R88, R20.reuse, R30, R88 ;  /* 0x0000001e1458723c */ /* 0x040fea0000041858 */
[----:B--2---:R-:W-:Y:S01]  /*23210*/  F2FP.BF16.F32.PACK_AB R28, R121, R120 ;  /* 0x00000078791c723e */ /* 0x004fe200000010ff */
[C---:B------:R-:W-:Y:S05]  /*23220*/  HMMA.16816.F32.BF16 R92, R20.reuse, R40, R92 ;  /* 0x00000028145c723c */ /* 0x040fea000004185c */
[----:B---3--:R-:W-:Y:S01]  /*23230*/  F2FP.BF16.F32.PACK_AB R29, R123, R122 ;  /* 0x0000007a7b1d723e */ /* 0x008fe200000010ff */
[C---:B------:R-:W-:Y:S01]  /*23240*/  HMMA.16816.F32.BF16 R96, R20.reuse, R42, R96 ;  /* 0x0000002a1460723c */ /* 0x040fe20000041860 */
[----:B------:R-:W2:Y:S04]  /*23250*/  LDSM.16.MT88.4 R40, [R220+0xe800] ;  /* 0x00e80000dc28783b */ /* 0x000ea80000004200 */
[----:B------:R-:W-:Y:S01]  /*23260*/  F2FP.BF16.F32.PACK_AB R30, R182, R181 ;  /* 0x000000b5b61e723e */ /* 0x000fe200000010ff */
[C---:B------:R-:W-:Y:S05]  /*23270*/  HMMA.16816.F32.BF16 R12, R20.reuse, R32, R12 ;  /* 0x00000020140c723c */ /* 0x040fea000004180c */
[----:B------:R-:W-:Y:S01]  /*23280*/  F2FP.BF16.F32.PACK_AB R31, R184, R183 ;  /* 0x000000b7b81f723e */ /* 0x000fe200000010ff */
[C---:B------:R-:W-:Y:S01]  /*23290*/  HMMA.16816.F32.BF16 R100, R20.reuse, R34, R100 ;  /* 0x000000221464723c */ /* 0x040fe20000041864 */
[----:B------:R-:W3:Y:S05]  /*232a0*/  LDSM.16.MT88.4 R32, [R219+0xe800] ;  /* 0x00e80000db20783b */ /* 0x000eea0000004200 */
[C---:B-----5:R-:W-:Y:S06]  /*232b0*/  HMMA.16816.F32.BF16 R104, R20.reuse, R36, R104 ;  /* 0x000000241468723c */ /* 0x060fec0000041868 */
[C---:B------:R-:W-:Y:S01]  /*232c0*/  HMMA.16816.F32.BF16 R16, R20.reuse, R38, R16 ;  /* 0x000000261410723c */ /* 0x040fe20000041810 */
[----:B------:R-:W4:Y:S05]  /*232d0*/  LDSM.16.MT88.4 R36, [R223+0x12800] ;  /* 0x01280000df24783b */ /* 0x000f2a0000004200 */
[C---:B-1----:R-:W-:Y:S06]  /*232e0*/  HMMA.16816.F32.BF16 R108, R20.reuse, R24, R108 ;  /* 0x00000018146c723c */ /* 0x042fec000004186c */
        /* <DEDUP_REMOVED lines=29> */
[----:B------:R-:W2:Y:S05]  /*234c0*/  LDSM.16.MT88.4 R28, [R221+0x13000] ;  /* 0x01300000dd1c783b */ /* 0x000eaa0000004200 */
[C---:B---3--:R-:W-:Y:S03]  /*234d0*/  HMMA.16816.F32.BF16 R4, R20.reuse, R36, R4 ;  /* 0x000000241404723c */ /* 0x048fe60000041804 */
[----:B------:R-:W3:Y:S03]  /*234e0*/  LDSM.16.MT88.4 R32, [R220+0x13000] ;  /* 0x01300000dc20783b */ /* 0x000ee60000004200 */
[C---:B------:R-:W-:Y:S05]  /*234f0*/  HMMA.16816.F32.BF16 R8, R20.reuse, R38, R8 ;  /* 0x000000261408723c */ /* 0x040fea0000041808 */
[----:B------:R-:W-:Y:S01]  /*23500*/  FADD.FTZ R37, R135, R164 ;  /* 0x000000a487257221 */ /* 0x000fe20000010000 */
[C---:B------:R-:W-:Y:S05]  /*23510*/  HMMA.16816.F32.BF16 R68, R20.reuse, R40, R68 ;  /* 0x000000281444723c */ /* 0x040fea0000041844 */
[----:B------:R-:W-:Y:S01]  /*23520*/  FADD.FTZ R37, R160, R37 ;  /* 0x00000025a0257221 */ /* 0x000fe20000010000 */
[C---:B------:R-:W-:Y:S01]  /*23530*/  HMMA.16816.F32.BF16 R72, R20.reuse, R42, R72 ;  /* 0x0000002a1448723c */ /* 0x040fe20000041848 */
[----:B------:R-:W-:Y:S04]  /*23540*/  LDSM.16.MT88.4 R40, [R219+0xf800] ;  /* 0x00f80000db28783b */ /* 0x000fe80000004200 */
[----:B------:R-:W-:Y:S01]  /*23550*/  FADD.FTZ R152, R152, R37 ;  /* 0x0000002598987221 */ /* 0x000fe20000010000 */
[C---:B------:R-:W-:Y:S03]  /*23560*/  HMMA.16816.F32.BF16 R76, R20.reuse, R44, R76 ;  /* 0x0000002c144c723c */ /* 0x040fe6000004184c */
[----:B------:R-:W-:Y:S02]  /*23570*/  LDSM.16.MT88.4 R36, [R221+0xf800] ;  /* 0x00f80000dd24783b */ /* 0x000fe40000004200 */
[----:B------:R-:W-:Y:S01]  /*23580*/  FADD.FTZ R153, R153, R152 ;  /* 0x0000009899997221 */ /* 0x000fe20000010000 */
[C---:B------:R-:W-:Y:S05]  /*23590*/  HMMA.16816.F32.BF16 R80, R20.reuse, R46, R80 ;  /* 0x0000002e1450723c */ /* 0x040fea0000041850 */
[-C--:B------:R-:W-:Y:S01]  /*235a0*/  FFMA.FTZ R45, R61, R3.reuse, -R158 ;  /* 0x000000033d2d7223 */ /* 0x080fe2000001089e */
[C---:B-1----:R-:W-:Y:S05]  /*235b0*/  HMMA.16816.F32.BF16 R84, R20.reuse, R24, R84 ;  /* 0x000000181454723c */ /* 0x042fea0000041854 */
[----:B------:R-:W1:Y:S01]  /*235c0*/  MUFU.EX2 R45, R45 ;  /* 0x0000002d002d7308 */ /* 0x000e620000000800 */
[C---:B------:R-:W-:Y:S01]  /*235d0*/  HMMA.16816.F32.BF16 R88, R20.reuse, R26, R88 ;  /* 0x0000001a1458723c */ /* 0x040fe20000041858 */
[----:B------:R-:W4:Y:S04]  /*235e0*/  LDSM.16.MT88.4 R24, [R219+0x13000] ;  /* 0x01300000db18783b */ /* 0x000f280000004200 */
[-CC-:B------:R-:W-:Y:S01]  /*235f0*/  FFMA.FTZ R44, R62, R3.reuse, -R134.reuse ;  /* 0x000000033e2c7223 */ /* 0x180fe20000010886 */
[C---:B------:R-:W-:Y:S05]  /*23600*/  HMMA.16816.F32.BF16 R92, R20.reuse, R48, R92 ;  /* 0x00000030145c723c */ /* 0x040fea000004185c */
[----:B------:R-:W-:Y:S01]  /*23610*/  MUFU.EX2 R44, R44 ;  /* 0x0000002c002c7308 */ /* 0x000fe20000000800 */
[C---:B------:R-:W-:Y:S05]  /*23620*/  HMMA.16816.F32.BF16 R96, R20.reuse, R50, R96 ;  /* 0x000000321460723c */ /* 0x040fea0000041860 */
[-C--:B------:R-:W-:Y:S01]  /*23630*/  FFMA.FTZ R47, R63, R3.reuse, -R134 ;  /* 0x000000033f2f7223 */ /* 0x080fe20000010886 */
[C---:B--2---:R-:W-:Y:S05]  /*23640*/  HMMA.16816.F32.BF16 R12, R20.reuse, R28, R12 ;  /* 0x0000001c140c723c */ /* 0x044fea000004180c */
[----:B------:R-:W2:Y:S01]  /*23650*/  MUFU.EX2 R47, R47 ;  /* 0x0000002f002f7308 */ /* 0x000ea20000000800 */
[C---:B------:R-:W-:Y:S05]  /*23660*/  HMMA.16816.F32.BF16 R100, R20.reuse, R30, R100 ;  /* 0x0000001e1464723c */ /* 0x040fea0000041864 */
[-C--:B------:R-:W-:Y:S01]  /*23670*/  FFMA.FTZ R46, R64, R3.reuse, -R158 ;  /* 0x00000003402e7223 */ /* 0x080fe2000001089e */
[C---:B---3--:R-:W-:Y:S05]  /*23680*/  HMMA.16816.F32.BF16 R104, R20.reuse, R32, R104 ;  /* 0x000000201468723c */ /* 0x048fea0000041868 */
[-C--:B------:R-:W-:Y:S01]  /*23690*/  FFMA.FTZ R48, R66, R3.reuse, -R134 ;  /* 0x0000000342307223 */ /* 0x080fe20000010886 */
[C---:B------:R-:W-:Y:S01]  /*236a0*/  HMMA.16816.F32.BF16 R16, R20.reuse, R34, R16 ;  /* 0x000000221410723c */ /* 0x040fe20000041810 */
[----:B------:R-:W-:Y:S01]  /*236b0*/  MUFU.EX2 R46, R46 ;  /* 0x0000002e002e7308 */ /* 0x000fe20000000800 */
[----:B------:R-:W3:Y:S03]  /*236c0*/  LDSM.16.MT88.4 R32, [R220+0xf800] ;  /* 0x00f80000dc20783b */ /* 0x000ee60000004200 */
[-C--:B------:R-:W-:Y:S01]  /*236d0*/  FFMA.FTZ R158, R65, R3.reuse, -R158 ;  /* 0x00000003419e7223 */ /* 0x080fe2000001089e */
[C---:B----4-:R-:W-:Y:S05]  /*236e0*/  HMMA.16816.F32.BF16 R108, R20.reuse, R24, R108 ;  /* 0x00000018146c723c */ /* 0x050fea000004186c */
[----:B------:R-:W4:Y:S01]  /*236f0*/  MUFU.EX2 R49, R158 ;  /* 0x0000009e00317308 */ /* 0x000f220000000800 */
[----:B------:R-:W-:Y:S01]  /*23700*/  FFMA.FTZ R134, R67, R3, -R134 ;  /* 0x0000000343867223 */ /* 0x000fe20000010886 */
[----:B------:R-:W-:Y:S01]  /*23710*/  HMMA.16816.F32.BF16 R112, R20, R26, R112 ;  /* 0x0000001a1470723c */ /* 0x000fe20000041870 */
[----:B------:R-:W5:Y:S07]  /*23720*/  LDSM.16.MT88.4 R20, [R223+0x13800] ;  /* 0x01380000df14783b */ /* 0x000f6e0000004200 */
[----:B------:R-:W-:Y:S03]  /*23730*/  MUFU.EX2 R48, R48 ;  /* 0x0000003000307308 */ /* 0x000fe60000000800 */
[----:B-1----:R-:W-:Y:S01]  /*23740*/  F2FP.BF16.F32.PACK_AB R28, R45, R60 ;  /* 0x0000003c2d1c723e */ /* 0x002fe200000010ff */
[----:B------:R-:W-:Y:S01]  /*23750*/  FADD.FTZ R166, R166, R153 ;  /* 0x00000099a6a67221 */ /* 0x000fe20000010000 */
[----:B--2---:R-:W-:Y:S03]  /*23760*/  F2FP.BF16.F32.PACK_AB R29, R47, R44 ;  /* 0x0000002c2f1d723e */ /* 0x004fe600000010ff */
[----:B------:R-:W-:Y:S01]  /*23770*/  FADD.FTZ R165, R165, R166 ;  /* 0x000000a6a5a57221 */ /* 0x000fe20000010000 */
[----:B------:R-:W-:Y:S01]  /*23780*/  MOV R135, R0 ;  /* 0x0000000000877202 */ /* 0x000fe20000000f00 */
[----:B------:R-:W1:Y:S01]  /*23790*/  MUFU.EX2 R247, R134 ;  /* 0x0000008600f77308 */ /* 0x000e620000000800 */
[----:B----4-:R-:W-:Y:S01]  /*237a0*/  F2FP.BF16.F32.PACK_AB R30, R49, R46 ;  /* 0x0000002e311e723e */ /* 0x010fe200000010ff */
[----:B------:R-:W-:Y:S01]  /*237b0*/  FADD.FTZ R50, R170, R165 ;  /* 0x000000a5aa327221 */ /* 0x000fe20000010000 */
[----:B------:R-:W-:Y:S03]  /*237c0*/  FADD.FTZ R3, R175, R150 ;  /* 0x00000096af037221 */ /* 0x000fe60000010000 */
[----:B------:R-:W-:Y:S01]  /*237d0*/  FADD.FTZ R50, R169, R50 ;  /* 0x00000032a9327221 */ /* 0x000fe20000010000 */
[----:B------:R-:W-:Y:S03]  /*237e0*/  FADD.FTZ R3, R176, R3 ;  /* 0x00000003b0037221 */ /* 0x000fe60000010000 */
[----:B------:R-:W-:Y:S01]  /*237f0*/  FADD.FTZ R171, R171, R50 ;  /* 0x00000032abab7221 */ /* 0x000fe20000010000 */
[----:B------:R-:W-:Y:S03]  /*23800*/  FADD.FTZ R146, R146, R3 ;  /* 0x0000000392927221 */ /* 0x000fe60000010000 */
[----:B------:R-:W-:Y:S01]  /*23810*/  FADD.FTZ R171, R148, R171 ;  /* 0x000000ab94ab7221 */ /* 0x000fe20000010000 */
[----:B------:R-:W-:Y:S01]  /*23820*/  FADD.FTZ R146, R147, R146 ;  /* 0x0000009293927221 */ /* 0x000fe20000010000 */
[----:B-1----:R-:W-:Y:S02]  /*23830*/  F2FP.BF16.F32.PACK_AB R31, R247, R48 ;  /* 0x00000030f71f723e */ /* 0x002fe400000010ff */
[----:B------:R-:W-:Y:S01]  /*23840*/  FADD.FTZ R174, R174, R171 ;  /* 0x000000abaeae7221 */ /* 0x000fe20000010000 */
[----:B------:R-:W-:Y:S03]  /*23850*/  FADD.FTZ R143, R143, R146 ;  /* 0x000000928f8f7221 */ /* 0x000fe60000010000 */
[----:B------:R-:W-:Y:S01]  /*23860*/  FADD.FTZ R151, R151, R174 ;  /* 0x000000ae97977221 */ /* 0x000fe20000010000 */
[----:B------:R-:W-:Y:S01]  /*23870*/  FADD.FTZ R142, R142, R143 ;  /* 0x0000008f8e8e7221 */ /* 0x000fe20000010000 */
        /* <DEDUP_REMOVED lines=10> */
[C---:B---3--:R-:W-:Y:S05]  /*23920*/  HMMA.16816.F32.BF16 R76, R28.reuse, R32, R76 ;  /* 0x000000201c4c723c */ /* 0x048fea000004184c */
[----:B------:R-:W-:Y:S01]  /*23930*/  FADD.FTZ R179, R179, R142 ;  /* 0x0000008eb3b37221 */ /* 0x000fe20000010000 */
[C---:B------:R-:W-:Y:S05]  /*23940*/  HMMA.16816.F32.BF16 R80, R28.reuse, R34, R80 ;  /* 0x000000221c50723c */ /* 0x040fea0000041850 */
[----:B------:R-:W-:Y:S01]  /*23950*/  FADD.FTZ R177, R177, R140 ;  /* 0x0000008cb1b17221 */ /* 0x000fe20000010000 */
[C---:B------:R-:W-:Y:S05]  /*23960*/  HMMA.16816.F32.BF16 R84, R28.reuse, R40, R84 ;  /* 0x000000281c54723c */ /* 0x040fea0000041854 */
[----:B------:R-:W-:Y:S01]  /*23970*/  FADD.FTZ R179, R180, R179 ;  /* 0x000000b3b4b37221 */ /* 0x000fe20000010000 */
[C---:B------:R-:W-:Y:S05]  /*23980*/  HMMA.16816.F32.BF16 R88, R28.reuse, R42, R88 ;  /* 0x0000002a1c58723c */ /* 0x040fea0000041858 */
[----:B------:R-:W-:Y:S01]  /*23990*/  FADD.FTZ R177, R178, R177 ;  /* 0x000000b1b2b17221 */ /* 0x000fe20000010000 */
[C---:B-----5:R-:W-:Y:S05]  /*239a0*/  HMMA.16816.F32.BF16 R92, R28.reuse, R20, R92 ;  /* 0x000000141c5c723c */ /* 0x060fea000004185c */
        /* <DEDUP_REMOVED lines=8> */
[C---:B-1----:R-:W-:Y:S03]  /*23a30*/  HMMA.16816.F32.BF16 R120, R28.reuse, R4, R12 ;  /* 0x000000041c78723c */ /* 0x042fe6000004180c */
[----:B------:R-:W-:Y:S01]  /*23a40*/  FADD.FTZ R181, R182, R181 ;  /* 0x000000b5b6b57221 */ /* 0x000fe20000010000 */
[----:B------:R-:W-:Y:S02]  /*23a50*/  FADD.FTZ R54, R54, R183 ;  /* 0x000000b736367221 */ /* 0x000fe40000010000 */
[C---:B------:R-:W-:Y:S05]  /*23a60*/  HMMA.16816.F32.BF16 R100, R28.reuse, R6, R100 ;  /* 0x000000061c64723c */ /* 0x040fea0000041864 */
[----:B------:R-:W-:Y:S01]  /*23a70*/  FADD.FTZ R52, R52, R181 ;  /* 0x000000b534347221 */ /* 0x000fe20000010000 */
[C---:B------:R-:W-:Y:S05]  /*23a80*/  HMMA.16816.F32.BF16 R104, R28.reuse, R116, R104 ;  /* 0x000000741c68723c */ /* 0x040fea0000041868 */
[----:B------:R-:W-:Y:S01]  /*23a90*/  FADD.FTZ R55, R55, R54 ;  /* 0x0000003637377221 */ /* 0x000fe20000010000 */
[C---:B------:R-:W-:Y:S05]  /*23aa0*/  HMMA.16816.F32.BF16 R116, R28.reuse, R118, R16 ;  /* 0x000000761c74723c */ /* 0x040fea0000041810 */
[----:B------:R-:W-:Y:S01]  /*23ab0*/  FADD.FTZ R53, R53, R52 ;  /* 0x0000003435357221 */ /* 0x000fe20000010000 */
[C---:B--2---:R-:W-:Y:S05]  /*23ac0*/  HMMA.16816.F32.BF16 R108, R28.reuse, R8, R108 ;  /* 0x000000081c6c723c */ /* 0x044fea000004186c */
[----:B------:R-:W-:Y:S01]  /*23ad0*/  FADD.FTZ R58, R58, R55 ;  /* 0x000000373a3a7221 */ /* 0x000fe20000010000 */
[----:B------:R-:W-:Y:S01]  /*23ae0*/  FADD.FTZ R56, R56, R53 ;  /* 0x0000003538387221 */ /* 0x000fe20000010000 */
[----:B------:R-:W-:Y:S04]  /*23af0*/  HMMA.16816.F32.BF16 R112, R28, R10, R112 ;  /* 0x0000000a1c70723c */ /* 0x000fe80000041870 */
[----:B------:R-:W-:Y:S01]  /*23b00*/  FADD.FTZ R59, R59, R58 ;  /* 0x0000003a3b3b7221 */ /* 0x000fe20000010000 */
[----:B------:R-:W-:Y:S03]  /*23b10*/  FADD.FTZ R57, R57, R56 ;  /* 0x0000003839397221 */ /* 0x000fe60000010000 */
        /* <DEDUP_REMOVED lines=8> */
[----:B------:R-:W-:Y:S06]  /*23ba0*/  @P0 BRA `(.L_x_1971) ;  /* 0xffffffb0006c0947 */ /* 0x000fec000383ffff */
.L_x_1962:
[----:B------:R-:W1:Y:S01]  /*23bb0*/  S2R R11, SR_TID.X ;  /* 0x00000000000b7919 */ /* 0x000e620000002100 */
[----:B------:R-:W2:Y:S08]  /*23bc0*/  LDC.64 R6, c[0x0][0x208] ;  /* 0x00008200ff067b82 */ /* 0x000eb00000000a00 */
[----:B------:R-:W3:Y:S01]  /*23bd0*/  LDC.64 R8, c[0x0][0x198] ;  /* 0x00006600ff087b82 */ /* 0x000ee20000000a00 */
[----:B--2---:R-:W-:-:S02]  /*23be0*/  R2UR UR4, R6 ;  /* 0x00000000060472ca */ /* 0x004fc400000e0000 */
[----:B------:R-:W-:Y:S02]  /*23bf0*/  R2UR UR5, R7 ;  /* 0x00000000070572ca */ /* 0x000fe400000e0000 */
[----:B-1----:R-:W-:-:S04]  /*23c00*/  SHF.R.S32.HI R10, RZ, 0x1f, R11 ;  /* 0x0000001fff0a7819 */ /* 0x002fc8000001140b */
[----:B------:R-:W-:-:S04]  /*23c10*/  LEA.HI R4, R10, R11, RZ, 0x5 ;  /* 0x0000000b0a047211 */ /* 0x000fc800078f28ff */
[----:B------:R-:W-:-:S03]  /*23c20*/  LOP3.LUT R4, R4, 0xffffffe0, RZ, 0xc0, !PT ;  /* 0xffffffe004047812 */ /* 0x000fc600078ec0ff */
[----:B---3--:R1:W5:Y:S01]  /*23c30*/  LD.E R5, desc[UR4][R8.64+0xd8] ;  /* 0x0000d80408057980 */ /* 0x008362000c101900 */
[----:B------:R-:W-:Y:S01]  /*23c40*/  UMOV UR4, 0xffffffff ;  /* 0xffffffff00047882 */ /* 0x000fe20000000000 */
[----:B------:R-:W-:Y:S01]  /*23c50*/  LEA.HI R10, R10, R11, RZ, 0x4 ;  /* 0x0000000b0a0a7211 */ /* 0x000fe200078f20ff */
[----:B------:R-:W-:-:S05]  /*23c60*/  IMAD.IADD R4, R11, 0x1, -R4 ;  /* 0x000000010b047824 */ /* 0x000fca00078e0a04 */
[----:B------:R-:W-:-:S04]  /*23c70*/  SHF.R.S32.HI R3, RZ, 0x1f, R4 ;  /* 0x0000001fff037819 */ /* 0x000fc80000011404 */
[----:B------:R-:W-:Y:S02]  /*23c80*/  LEA.HI R4, R3, R4, RZ, 0x2 ;  /* 0x0000000403047211 */ /* 0x000fe400078f10ff */
[----:B------:R-:W-:Y:S02]  /*23c90*/  SHF.R.S32.HI R3, RZ, 0x4, R10 ;  /* 0x00000004ff037819 */ /* 0x000fe4000001140a */
[----:B------:R-:W-:Y:S01]  /*23ca0*/  SHF.R.S32.HI R4, RZ, 0x2, R4 ;  /* 0x00000002ff047819 */ /* 0x000fe20000011404 */
[----:B------:R-:W-:Y:S06]  /*23cb0*/  BRA.DIV UR4, `(.L_x_1972) ;  /* 0x00000016046c7947 */ /* 0x000fec000b800000 */
[----:B------:R-:W2:Y:S04]  /*23cc0*/  SHFL.BFLY PT, R11, R248, 0x2, 0x1f ;  /* 0x0c401f00f80b7f89 */ /* 0x000ea800000e0000 */
[----:B------:R-:W3:Y:S01]  /*23cd0*/  SHFL.BFLY PT, R16, R247, 0x2, 0x1f ;  /* 0x0c401f00f7107f89 */ /* 0x000ee200000e0000 */
[----:B--2---:R-:W-:Y:S01]  /*23ce0*/  FADD.FTZ R14, R11, R248 ;  /* 0x000000f80b0e7221 */ /* 0x004fe20000010000 */
[----:B---3--:R-:W-:-:S04]  /*23cf0*/  FADD.FTZ R15, R16, R247 ;  /* 0x000000f7100f7221 */ /* 0x008fc80000010000 */
[----:B------:R-:W2:Y:S04]  /*23d00*/  SHFL.BFLY PT, R11, R14, 0x1, 0x1f ;  /* 0x0c201f000e0b7f89 */ /* 0x000ea800000e0000 */
[----:B------:R3:W4:Y:S01]  /*23d10*/  SHFL.BFLY PT, R16, R15, 0x1, 0x1f ;  /* 0x0c201f000f107f89 */ /* 0x00072200000e0000 */
[----:B--2---:R-:W-:-:S07]  /*23d20*/  FADD.FTZ R11, R14, R11 ;  /* 0x0000000b0e0b7221 */ /* 0x004fce0000010000 */
.L_x_1993:
[----:B------:R-:W3:Y:S01]  /*23d30*/  S2R R14, SR_TID.X ;  /* 0x00000000000e7919 */ /* 0x000ee20000002100 */
[----:B----4-:R-:W-:Y:S01]  /*23d40*/  FADD.FTZ R10, R15, R16 ;  /* 0x000000100f0a7221 */ /* 0x010fe20000010000 */
[----:B------:R-:W-:Y:S01]  /*23d50*/  FSETP.NE.FTZ.AND P4, PT, R11, RZ, PT ;  /* 0x000000ff0b00720b */ /* 0x000fe20003f95000 */
[----:B------:R-:W2:Y:S01]  /*23d60*/  S2UR UR4, SR_CgaCtaId ;  /* 0x00000000000479c3 */ /* 0x000ea20000008800 */
[----:B------:R-:W-:-:S07]  /*23d70*/  MOV R13, 0x3f800000 ;  /* 0x3f800000000d7802 */ /* 0x000fce0000000f00 */
[----:B------:R-:W-:Y:S01]  /*23d80*/  BAR.SYNC.DEFER_BLOCKING 0x0 ;  /* 0x0000000000007b1d */ /* 0x000fe20000010000 */
[----:B------:R-:W-:Y:S02]  /*23d90*/  FSETP.NE.FTZ.AND P3, PT, R10, RZ, PT ;  /* 0x000000ff0a00720b */ /* 0x000fe40003f75000 */
[----:B------:R-:W-:Y:S02]  /*23da0*/  MOV R12, 0x3f800000 ;  /* 0x3f800000000c7802 */ /* 0x000fe40000000f00 */
[C---:B------:R-:W-:Y:S01]  /*23db0*/  R2UR UR12, R6.reuse ;  /* 0x00000000060c72ca */ /* 0x040fe200000e0000 */
[----:B------:R-:W-:Y:S01]  /*23dc0*/  UMOV UR5, 0x400 ;  /* 0x0000040000057882 */ /* 0x000fe20000000000 */
[C---:B------:R-:W-:Y:S02]  /*23dd0*/  R2UR UR13, R7.reuse ;  /* 0x00000000070d72ca */ /* 0x040fe400000e0000 */
[----:B------:R-:W-:Y:S01]  /*23de0*/  R2UR UR10, R6 ;  /* 0x00000000060a72ca */ /* 0x000fe200000e0000 */
[----:B------:R-:W4:Y:S01]  /*23df0*/  @P4 MUFU.RCP R13, R11 ;  /* 0x0000000b000d4308 */ /* 0x000f220000001000 */
[----:B------:R-:W-:-:S07]  /*23e00*/  R2UR UR11, R7 ;  /* 0x00000000070b72ca */ /* 0x000fce00000e0000 */
[----:B------:R-:W1:Y:S01]  /*23e10*/  @P3 MUFU.RCP R12, R10 ;  /* 0x0000000a000c3308 */ /* 0x000e620000001000 */
[----:B--2---:R-:W-:Y:S01]  /*23e20*/  ULEA UR4, UR4, UR5, 0x18 ;  /* 0x0000000504047291 */ /* 0x004fe2000f8ec03f */
[----:B---3--:R-:W-:Y:S01]  /*23e30*/  SHF.R.S32.HI R15, RZ, 0x1f, R14 ;  /* 0x0000001fff0f7819 */ /* 0x008fe2000001140e */
[C---:B----4-:R-:W-:Y:S01]  /*23e40*/  FMUL.FTZ R128, R13.reuse, R128 ;  /* 0x000000800d807220 */ /* 0x050fe20000410000 */
[C---:B------:R-:W-:Y:S01]  /*23e50*/  FMUL.FTZ R129, R13.reuse, R129 ;  /* 0x000000810d817220 */ /* 0x040fe20000410000 */
[----:B------:R-:W-:Y:S01]  /*23e60*/  FMUL.FTZ R124, R13, R124 ;  /* 0x0000007c0d7c7220 */ /* 0x000fe20000410000 */
[----:B------:R-:W-:Y:S01]  /*23e70*/  LEA.HI R16, R15, R14, RZ, 0x2 ;  /* 0x0000000e0f107211 */ /* 0x000fe200078f10ff */
[C---:B------:R-:W-:Y:S01]  /*23e80*/  FMUL.FTZ R125, R13.reuse, R125 ;  /* 0x0000007d0d7d7220 */ /* 0x040fe20000410000 */
[C---:B------:R-:W-:Y:S01]  /*23e90*/  FMUL.FTZ R68, R13.reuse, R68 ;  /* 0x000000440d447220 */ /* 0x040fe20000410000 */
[C---:B------:R-:W-:Y:S01]  /*23ea0*/  FMUL.FTZ R69, R13.reuse, R69 ;  /* 0x000000450d457220 */ /* 0x040fe20000410000 */
[--C-:B------:R-:W-:Y:S01]  /*23eb0*/  SHF.R.S32.HI R18, RZ, 0x2, R16.reuse ;  /* 0x00000002ff127819 */ /* 0x100fe20000011410 */
[C---:B------:R-:W-:Y:S01]  /*23ec0*/  FMUL.FTZ R72, R13.reuse, R72 ;  /* 0x000000480d487220 */ /* 0x040fe20000410000 */
[----:B------:R-:W-:Y:S01]  /*23ed0*/  SHF.R.S32.HI R17, RZ, 0x1f, R16 ;  /* 0x0000001fff117819 */ /* 0x000fe20000011410 */
[C---:B------:R-:W-:Y:S01]  /*23ee0*/  FMUL.FTZ R73, R13.reuse, R73 ;  /* 0x000000490d497220 */ /* 0x040fe20000410000 */
[----:B------:R-:W-:Y:S01]  /*23ef0*/  LOP3.LUT R19, R16, 0x1ffffffc, RZ, 0xc0, !PT ;  /* 0x1ffffffc10137812 */ /* 0x000fe200078ec0ff */
[----:B------:R-:W-:Y:S01]  /*23f00*/  FMUL.FTZ R76, R13, R76 ;  /* 0x0000004c0d4c7220 */ /* 0x000fe20000410000 */
[----:B------:R-:W-:Y:S01]  /*23f10*/  LEA.HI R17, R17, R18, RZ, 0x3 ;  /* 0x0000001211117211 */ /* 0x000fe200078f18ff */
[----:B------:R-:W-:Y:S01]  /*23f20*/  FMUL.FTZ R77, R13, R77 ;  /* 0x0000004d0d4d7220 */ /* 0x000fe20000410000 */
[----:B------:R-:W-:Y:S01]  /*23f30*/  IADD3 R19, -R19, R14, RZ ;  /* 0x0000000e13137210 */ /* 0x000fe20007ffe1ff */
[----:B------:R-:W-:Y:S01]  /*23f40*/  FMUL.FTZ R80, R13, R80 ;  /* 0x000000500d507220 */ /* 0x000fe20000410000 */
[----:B------:R-:W-:Y:S01]  /*23f50*/  LOP3.LUT R17, R17, 0xfffffff8, RZ, 0xc0, !PT ;  /* 0xfffffff811117812 */ /* 0x000fe200078ec0ff */
[C---:B------:R-:W-:Y:S01]  /*23f60*/  FMUL.FTZ R81, R13.reuse, R81 ;  /* 0x000000510d517220 */ /* 0x040fe20000410000 */
[C---:B------:R-:W-:Y:S01]  /*23f70*/  FMUL.FTZ R84, R13.reuse, R84 ;  /* 0x000000540d547220 */ /* 0x040fe20000410000 */
[C---:B------:R-:W-:Y:S01]  /*23f80*/  FMUL.FTZ R85, R13.reuse, R85 ;  /* 0x000000550d557220 */ /* 0x040fe20000410000 */
[----:B------:R-:W-:Y:S01]  /*23f90*/  IADD3 R18, R18, -R17, RZ ;  /* 0x8000001112127210 */ /* 0x000fe20007ffe0ff */
[----:B------:R-:W-:Y:S01]  /*23fa0*/  FMUL.FTZ R88, R13, R88 ;  /* 0x000000580d587220 */ /* 0x000fe20000410000 */
        /* <DEDUP_REMOVED lines=9> */
[C---:B------:R-:W-:Y:S01]  /*24040*/  FMUL.FTZ R97, R13.reuse, R97 ;  /* 0x000000610d617220 */ /* 0x040fe20000410000 */
        /* <DEDUP_REMOVED lines=8> */
[C---:B------:R-:W-:Y:S01]  /*240d0*/  FMUL.FTZ R104, R13.reuse, R104 ;  /* 0x000000680d687220 */ /* 0x040fe20000410000 */
[C---:B------:R-:W-:Y:S01]  /*240e0*/  FMUL.FTZ R105, R13.reuse, R105 ;  /* 0x000000690d697220 */ /* 0x040fe20000410000 */
[C---:B------:R-:W-:Y:S01]  /*240f0*/  FMUL.FTZ R116, R13.reuse, R116 ;  /* 0x000000740d747220 */ /* 0x040fe20000410000 */
[C---:B------:R-:W-:Y:S01]  /*24100*/  FMUL.FTZ R117, R13.reuse, R117 ;  /* 0x000000750d757220 */ /* 0x040fe20000410000 */
[C---:B------:R-:W-:Y:S01]  /*24110*/  FMUL.FTZ R108, R13.reuse, R108 ;  /* 0x0000006c0d6c7220 */ /* 0x040fe20000410000 */
[C---:B------:R-:W-:Y:S01]  /*24120*/  FMUL.FTZ R109, R13.reuse, R109 ;  /* 0x0000006d0d6d7220 */ /* 0x040fe20000410000 */
[----:B------:R-:W-:Y:S01]  /*24130*/  R2P PR, R18, 0x6 ;  /* 0x0000000612007804 */ /* 0x000fe20000000000 */
[C---:B------:R-:W-:Y:S01]  /*24140*/  FMUL.FTZ R112, R13.reuse, R112 ;  /* 0x000000700d707220 */ /* 0x040fe20000410000 */
[----:B------:R-:W-:Y:S01]  /*24150*/  FMUL.FTZ R113, R13, R113 ;  /* 0x000000710d717220 */ /* 0x000fe20000410000 */
[----:B------:R-:W-:Y:S01]  /*24160*/  LEA R19, R19, UR4, 0x2 ;  /* 0x0000000413137c11 */ /* 0x000fe2000f8e10ff */
[C---:B-1----:R-:W-:Y:S01]  /*24170*/  FMUL.FTZ R131, R12.reuse, R131 ;  /* 0x000000830c837220 */ /* 0x042fe20000410000 */
[----:B------:R-:W-:Y:S01]  /*24180*/  MOV R13, 0x40 ;  /* 0x00000040000d7802 */ /* 0x000fe20000000f00 */
        /* <DEDUP_REMOVED lines=31> */
[----:B------:R-:W-:Y:S01]  /*24380*/  MOV R12, 0x80 ;  /* 0x00000080000c7802 */ /* 0x000fe20000000f00 */
[----:B------:R-:W-:Y:S01]  /*24390*/  STS.64 [R19], R128 ;  /* 0x0000008013007388 */ /* 0x000fe20000000a00 */
[----:B------:R-:W-:-:S02]  /*243a0*/  IADD3 R18, R19, -0x20, RZ ;  /* 0xffffffe013127810 */ /* 0x000fc40007ffe0ff */
[----:B------:R-:W-:Y:S01]  /*243b0*/  SEL R13, R13, 0xffffffc0, !P1 ;  /* 0xffffffc00d0d7807 */ /* 0x000fe20004800000 */
[----:B------:R-:W-:Y:S01]  /*243c0*/  STS.64 [R19+0x800], R130 ;  /* 0x0008008213007388 */ /* 0x000fe20000000a00 */
[C---:B------:R-:W-:Y:S02]  /*243d0*/  @P0 IADD3 R18, R19.reuse, 0x20, RZ ;  /* 0x0000002013120810 */ /* 0x040fe40007ffe0ff */
[----:B------:R-:W-:Y:S02]  /*243e0*/  SEL R21, R12, 0xffffff80, !P2 ;  /* 0xffffff800c157807 */ /* 0x000fe40005000000 */
[----:B------:R-:W-:Y:S01]  /*243f0*/  IADD3 R20, R19, R13, RZ ;  /* 0x0000000d13147210 */ /* 0x000fe20007ffe0ff */
[----:B------:R-:W-:Y:S01]  /*24400*/  STS.64 [R18], R124 ;  /* 0x0000007c12007388 */ /* 0x000fe20000000a00 */
[-C--:B------:R-:W-:Y:S02]  /*24410*/  IADD3 R12, R13, R18.reuse, RZ ;  /* 0x000000120d0c7210 */ /* 0x080fe40007ffe0ff */
[----:B------:R-:W-:Y:S01]  /*24420*/  IADD3 R13, R19, R21, RZ ;  /* 0x00000015130d7210 */ /* 0x000fe20007ffe0ff */
[----:B------:R-:W-:Y:S01]  /*24430*/  STS.64 [R18+0x800], R126 ;  /* 0x0008007e12007388 */ /* 0x000fe20000000a00 */
[----:B------:R-:W-:-:S02]  /*24440*/  IADD3 R22, R21, R18, RZ ;  /* 0x0000001215167210 */ /* 0x000fc40007ffe0ff */
[-C--:B------:R-:W-:Y:S01]  /*24450*/  IADD3 R23, R20, R21.reuse, RZ ;  /* 0x0000001514177210 */ /* 0x080fe20007ffe0ff */
[----:B------:R-:W-:Y:S01]  /*24460*/  STS.64 [R20], R68 ;  /* 0x0000004414007388 */ /* 0x000fe20000000a00 */
[----:B------:R-:W-:-:S03]  /*24470*/  IADD3 R21, R12, R21, RZ ;  /* 0x000000150c157210 */ /* 0x000fc60007ffe0ff */
[----:B------:R-:W-:Y:S04]  /*24480*/  STS.64 [R20+0x800], R70 ;  /* 0x0008004614007388 */ /* 0x000fe80000000a00 */
[----:B------:R-:W-:Y:S04]  /*24490*/  STS.64 [R12], R72 ;  /* 0x000000480c007388 */ /* 0x000fe80000000a00 */
        /* <DEDUP_REMOVED lines=25> */
[----:B-1----:R-:W4:Y:S04]  /*24630*/  LD.E.64 R18, desc[UR12][R8.64+0xb0] ;  /* 0x0000b00c08127980 */ /* 0x002f28000c101b00 */
[----:B--2---:R-:W2:Y:S01]  /*24640*/  LD.E R20, desc[UR10][R8.64+0x60] ;  /* 0x0000600a08147980 */ /* 0x004ea2000c101900 */
[----:B---3--:R-:W-:Y:S01]  /*24650*/  LEA.HI R13, R15, R14, RZ, 0x4 ;  /* 0x0000000e0f0d7211 */ /* 0x008fe200078f20ff */
[----:B------:R-:W1:Y:S02]  /*24660*/  @P4 MUFU.LG2 R24, R11 ;  /* 0x0000000b00184308 */ /* 0x000e640000000c00 */
[----:B------:R3:W5:Y:S01]  /*24670*/  LD.E R12, desc[UR10][R8.64+0xcc] ;  /* 0x0000cc0a080c7980 */ /* 0x000762000c101900 */
[----:B------:R-:W-:-:S03]  /*24680*/  LOP3.LUT R13, R13, 0xfffffff0, RZ, 0xc0, !PT ;  /* 0xfffffff00d0d7812 */ /* 0x000fc600078ec0ff */
[----:B------:R3:W5:Y:S02]  /*24690*/  LD.E.64 R82, desc[UR10][R8.64+0x78] ;  /* 0x0000780a08527980 */ /* 0x000764000c101b00 */
[----:B------:R-:W1:Y:S01]  /*246a0*/  @P3 MUFU.LG2 R25, R10 ;  /* 0x0000000a00193308 */ /* 0x000e620000000c00 */
[----:B------:R-:W-:Y:S01]  /*246b0*/  IADD3 R13, -R13, R14, RZ ;  /* 0x0000000e0d0d7210 */ /* 0x000fe20007ffe1ff */
[----:B------:R3:W5:Y:S03]  /*246c0*/  LD.E.64 R84, desc[UR10][R8.64+0xa8] ;  /* 0x0000a80a08547980 */ /* 0x000766000c101b00 */
[----:B----4-:R-:W-:Y:S02]  /*246d0*/  LEA.HI R22, R13, R13, RZ, 0x1 ;  /* 0x0000000d0d167211 */ /* 0x010fe400078f08ff */
[----:B------:R-:W-:Y:S02]  /*246e0*/  SHF.L.U32 R21, R3, 0x6, RZ ;  /* 0x0000000603157819 */ /* 0x000fe400000006ff */
[----:B------:R-:W-:-:S02]  /*246f0*/  SHF.L.U32 R26, R22, 0x2, RZ ;  /* 0x00000002161a7819 */ /* 0x000fc400000006ff */
[----:B------:R-:W-:Y:S01]  /*24700*/  LOP3.LUT R21, R21, 0x1c0, RZ, 0xc0, !PT ;  /* 0x000001c015157812 */ /* 0x000fe200078ec0ff */
[----:B-1----:R-:W-:Y:S01]  /*24710*/  @P4 FMUL.FTZ R24, R24, 0.69314718246459960938 ;  /* 0x3f31721818184820 */ /* 0x002fe20000410000 */
[----:B------:R-:W-:Y:S02]  /*24720*/  LOP3.LUT R22, R22, 0xffffffe, RZ, 0xc0, !PT ;  /* 0x0ffffffe16167812 */ /* 0x000fe400078ec0ff */
[----:B------:R-:W-:Y:S01]  /*24730*/  LOP3.LUT R23, R21, 0x38, R26, 0xf8, !PT ;  /* 0x0000003815177812 */ /* 0x000fe200078ef81a */
[----:B------:R-:W-:Y:S01]  /*24740*/  @P3 FMUL.FTZ R25, R25, 0.69314718246459960938 ;  /* 0x3f31721819193820 */ /* 0x000fe20000410000 */
[----:B------:R-:W-:Y:S02]  /*24750*/  SHF.R.U32.HI R10, RZ, 0x3, R21 ;  /* 0x00000003ff0a7819 */ /* 0x000fe40000011615 */
[----:B------:R-:W-:Y:S02]  /*24760*/  SHF.R.S32.HI R21, RZ, 0x1f, R16 ;  /* 0x0000001fff157819 */ /* 0x000fe40000011410 */
[----:B------:R-:W-:Y:S01]  /*24770*/  MOV R15, 0xff800000 ;  /* 0xff800000000f7802 */ /* 0x000fe20000000f00 */
[C---:B-----5:R-:W-:Y:S01]  /*24780*/  @P4 FFMA.FTZ R15, R5.reuse, R2, R24 ;  /* 0x00000002050f4223 */ /* 0x060fe20000010018 */
[----:B------:R-:W-:Y:S01]  /*24790*/  MOV R11, 0xff800000 ;  /* 0xff800000000b7802 */ /* 0x000fe20000000f00 */
[----:B------:R-:W-:Y:S01]  /*247a0*/  @P3 FFMA.FTZ R11, R5, R0, R25 ;  /* 0x00000000050b3223 */ /* 0x000fe20000010019 */
[----:B------:R-:W-:-:S02]  /*247b0*/  LEA.HI R21, R21, R16, RZ, 0x2 ;  /* 0x0000001015157211 */ /* 0x000fc400078f10ff */
[----:B------:R-:W-:Y:S02]  /*247c0*/  LOP3.LUT R10, R23, R10, RZ, 0x3c, !PT ;  /* 0x0000000a170a7212 */ /* 0x000fe400078e3cff */
[----:B------:R-:W-:Y:S02]  /*247d0*/  IADD3 R5, R13, -R22, RZ ;  /* 0x800000160d057210 */ /* 0x000fe40007ffe0ff */
[----:B------:R-:W-:Y:S02]  /*247e0*/  LOP3.LUT R17, R17, 0xffffffe0, RZ, 0xc0, !PT ;  /* 0xffffffe011117812 */ /* 0x000fe400078ec0ff */
[----:B------:R-:W-:Y:S02]  /*247f0*/  LOP3.LUT R21, R21, 0xffffffc, RZ, 0xc0, !PT ;  /* 0x0ffffffc15157812 */ /* 0x000fe400078ec0ff */
[----:B------:R-:W-:Y:S02]  /*24800*/  LEA R0, R5, R10, 0x2 ;  /* 0x0000000a05007211 */ /* 0x000fe400078e10ff */
[----:B------:R-:W-:-:S02]  /*24810*/  IADD3 R17, -R17, R14, RZ ;  /* 0x0000000e11117210 */ /* 0x000fc40007ffe1ff */
[----:B------:R-:W-:Y:S02]  /*24820*/  IADD3 R21, R16, -R21, RZ ;  /* 0x8000001510157210 */ /* 0x000fe40007ffe0ff */
[----:B------:R-:W-:Y:S02]  /*24830*/  SHF.L.U32 R2, R237, 0x6, RZ ;  /* 0x00000006ed027819 */ /* 0x000fe400000006ff */
[----:B------:R-:W-:Y:S01]  /*24840*/  LEA R0, R0, UR4, 0x2 ;  /* 0x0000000400007c11 */ /* 0x000fe2000f8e10ff */
[----:B------:R-:W-:Y:S01]  /*24850*/  BAR.SYNC.DEFER_BLOCKING 0x0 ;  /* 0x0000000000007b1d */ /* 0x000fe20000010000 */
[----:B------:R-:W-:Y:S02]  /*24860*/  LEA R5, R21, R4, 0x4 ;  /* 0x0000000415057211 */ /* 0x000fe400078e20ff */
[----:B------:R-:W-:-:S03]  /*24870*/  LOP3.LUT P0, RZ, R17, 0x3, RZ, 0xc0, !PT ;  /* 0x0000000311ff7812 */ /* 0x000fc6000780c0ff */
[----:B------:R3:W1:Y:S04]  /*24880*/  LDS.128 R76, [R0] ;  /* 0x00000000004c7984 */ /* 0x0006680000000c00 */
[----:B------:R3:W4:Y:S04]  /*24890*/  LDS.128 R72, [R0+0x800] ;  /* 0x0008000000487984 */ /* 0x0007280000000c00 */
[----:B------:R3:W1:Y:S04]  /*248a0*/  LDS.128 R68, [R0+0x1000] ;  /* 0x0010000000447984 */ /* 0x0006680000000c00 */
        /* <DEDUP_REMOVED lines=10> */
[----:B------:R3:W1:Y:S01]  /*24950*/  LDS.128 R24, [R0+0x6800] ;  /* 0x0068000000187984 */ /* 0x0006620000000c00 */
[----:B------:R-:W-:Y:S01]  /*24960*/  BSSY B0, `(.L_x_1973) ;  /* 0x0000016000007945 */ /* 0x000fe20003800000 */
[----:B------:R-:W-:-:S04]  /*24970*/  IMAD R18, R18, UR8, R241 ;  /* 0x0000000812127c24 */ /* 0x000fc8000f8e02f1 */
[----:B--2---:R-:W-:Y:S02]  /*24980*/  IMAD R18, R18, R20, R239 ;  /* 0x0000001412127224 */ /* 0x004fe400078e02ef */
[----:B------:R3:W2:Y:S02]  /*24990*/  LDS.128 R20, [R0+0x7000] ;  /* 0x0070000000147984 */ /* 0x0006a40000000c00 */
[----:B------:R-:W-:Y:S02]  /*249a0*/  IMAD R4, R19, R18, R2 ;  /* 0x0000001213047224 */ /* 0x000fe400078e0202 */
[----:B------:R3:W1:Y:S01]  /*249b0*/  LDS.128 R16, [R0+0x7800] ;  /* 0x0078000000107984 */ /* 0x0006620000000c00 */
[----:B----4-:R-:W-:Y:S05]  /*249c0*/  @P0 BRA `(.L_x_1974) ;  /* 0x00000000003c0947 */ /* 0x010fea0003800000 */
[----:B---3--:R-:W-:Y:S01]  /*249d0*/  IMAD R0, R237, -0x40, R240 ;  /* 0xffffffc0ed007824 */ /* 0x008fe200078e02f0 */
[----:B------:R-:W-:Y:S01]  /*249e0*/  SHF.R.S32.HI R2, RZ, 0x1f, R4 ;  /* 0x0000001fff027819 */ /* 0x000fe20000011404 */
[----:B------:R-:W-:-:S03]  /*249f0*/  VIADD R81, R5, 0x8 ;  /* 0x0000000805517836 */ /* 0x000fc60000000000 */
[-C--:B------:R-:W-:Y:S02]  /*24a00*/  ISETP.GE.AND P2, PT, R5, R0.reuse, PT ;  /* 0x000000000500720c */ /* 0x080fe40003f46270 */
[----:B------:R-:W-:Y:S02]  /*24a10*/  ISETP.GE.AND P1, PT, R81, R0, PT ;  /* 0x000000005100720c */ /* 0x000fe40003f26270 */
[----:B------:R-:W-:-:S04]  /*24a20*/  IADD3 R0, P0, R4, R5, RZ ;  /* 0x0000000504007210 */ /* 0x000fc80007f1e0ff */
[----:B------:R-:W-:Y:S02]  /*24a30*/  LEA.HI.X.SX32 R5, R5, R2, 0x1, P0 ;  /* 0x0000000205057211 */ /* 0x000fe400000f0eff */
[----:B------:R-:W-:-:S03]  /*24a40*/  LEA R80, P0, R0, R84, 0x2 ;  /* 0x0000005400507211 */ /* 0x000fc600078010ff */
[C---:B------:R-:W-:Y:S02]  /*24a50*/  @!P2 R2UR UR10, R6.reuse ;  /* 0x00000000060aa2ca */ /* 0x040fe400000e0000 */
[C---:B------:R-:W-:Y:S02]  /*24a60*/  @!P2 R2UR UR11, R7.reuse ;  /* 0x00000000070ba2ca */ /* 0x040fe400000e0000 */
[----:B------:R-:W-:Y:S02]  /*24a70*/  @!P1 R2UR UR4, R6 ;  /* 0x00000000060492ca */ /* 0x000fe400000e0000 */
[----:B------:R-:W-:Y:S02]  /*24a80*/  @!P1 R2UR UR5, R7 ;  /* 0x00000000070592ca */ /* 0x000fe400000e0000 */
[----:B------:R-:W-:-:S07]  /*24a90*/  LEA.HI.X R81, R0, R85, R5, 0x2, P0 ;  /* 0x0000005500517211 */ /* 0x000fce00000f1405 */
[----:B------:R4:W-:Y:S04]  /*24aa0*/  @!P2 ST.E desc[UR10][R80.64], R15 ;  /* 0x0000000f5000a985 */ /* 0x0009e8000c10190a */
[----:B------:R4:W-:Y:S02]  /*24ab0*/  @!P1 ST.E desc[UR4][R80.64+0x20], R11 ;  /* 0x0000200b50009985 */ /* 0x0009e4000c101904 */
.L_x_1974:
[----:B------:R-:W-:Y:S05]  /*24ac0*/  BSYNC B0 ;  /* 0x0000000000007941 */ /* 0x000fea0003800000 */
.L_x_1973:
[----:B------:R-:W-:Y:S01]  /*24ad0*/  IMAD.SHL.U32 R14, R13, 0x4, RZ ;  /* 0x000000040d0e7824 */ /* 0x000fe200078e00ff */
[----:B------:R-:W-:Y:S02]  /*24ae0*/  R2UR UR4, R6 ;  /* 0x00000000060472ca */ /* 0x000fe400000e0000 */
[----:B------:R-:W-:Y:S02]  /*24af0*/  R2UR UR5, R7 ;  /* 0x00000000070572ca */ /* 0x000fe400000e0000 */
[----:B----4-:R-:W-:Y:S01]  /*24b00*/  SHF.R.S32.HI R15, RZ, 0x1f, R14 ;  /* 0x0000001fff0f7819 */ /* 0x010fe2000001140e */
[----:B------:R-:W-:Y:S02]  /*24b10*/  IMAD R240, R237, -0x40, R240 ;  /* 0xffffffc0edf07824 */ /* 0x000fe400078e02f0 */
[----:B------:R-:W-:Y:S02]  /*24b20*/  VIADD R11, R3, 0x8 ;  /* 0x00000008030b7836 */ /* 0x000fe40000000000 */
[----:B------:R-:W-:-:S02]  /*24b30*/  IMAD R12, R4, R12, RZ ;  /* 0x0000000c040c7224 */ /* 0x000fc400078e02ff */
[----:B------:R-:W-:Y:S01]  /*24b40*/  IMAD.WIDE R80, R3, 0x80, R14 ;  /* 0x0000008003507825 */ /* 0x000fe200078e020e */
[----:B------:R-:W-:-:S03]  /*24b50*/  ISETP.GE.AND P0, PT, R11, R240, PT ;  /* 0x000000f00b00720c */ /* 0x000fc60003f06270 */
[C---:B------:R-:W-:Y:S01]  /*24b60*/  VIADD R5, R3.reuse, 0x18 ;  /* 0x0000001803057836 */ /* 0x040fe20000000000 */
[----:B------:R-:W-:Y:S01]  /*24b70*/  IADD3 R11, P2, R80, R12, RZ ;  /* 0x0000000c500b7210 */ /* 0x000fe20007f5e0ff */
[----:B---3--:R3:W5:Y:S01]  /*24b80*/  LD.E R8, desc[UR4][R8.64+0xc0] ;  /* 0x0000c00408087980 */ /* 0x008762000c101900 */
[----:B------:R-:W-:Y:S01]  /*24b90*/  VIADD R13, R3, 0x10 ;  /* 0x00000010030d7836 */ /* 0x000fe20000000000 */
[----:B------:R-:W-:Y:S01]  /*24ba0*/  BSSY B0, `(.L_x_1975) ;  /* 0x000001b000007945 */ /* 0x000fe20003800000 */
[----:B------:R-:W-:Y:S02]  /*24bb0*/  LEA.HI.X.SX32 R0, R12, R81, 0x1, P2 ;  /* 0x000000510c007211 */ /* 0x000fe400010f0eff */
[----:B------:R-:W-:Y:S02]  /*24bc0*/  LEA R10, P2, R11, R82, 0x2 ;  /* 0x000000520b0a7211 */ /* 0x000fe400078410ff */
[----:B------:R-:W-:Y:S01]  /*24bd0*/  ISETP.GE.AND P6, PT, R5, R240, PT ;  /* 0x000000f00500720c */ /* 0x000fe20003fc6270 */
[----:B------:R-:W-:Y:S01]  /*24be0*/  VIADD R5, R3, 0x20 ;  /* 0x0000002003057836 */ /* 0x000fe20000000000 */
[----:B------:R-:W-:-:S02]  /*24bf0*/  LEA.HI.X R11, R11, R83, R0, 0x2, P2 ;  /* 0x000000530b0b7211 */ /* 0x000fc400010f1400 */
[-C--:B------:R-:W-:Y:S02]  /*24c00*/  ISETP.GE.AND P2, PT, R3, R240.reuse, PT ;  /* 0x000000f00300720c */ /* 0x080fe40003f46270 */
[-C--:B------:R-:W-:Y:S01]  /*24c10*/  ISETP.GE.AND P5, PT, R5, R240.reuse, PT ;  /* 0x000000f00500720c */ /* 0x080fe20003fa6270 */
[----:B------:R-:W-:Y:S01]  /*24c20*/  VIADD R5, R3, 0x30 ;  /* 0x0000003003057836 */ /* 0x000fe20000000000 */
[----:B------:R-:W-:-:S04]  /*24c30*/  ISETP.GE.AND P1, PT, R13, R240, PT ;  /* 0x000000f00d00720c */ /* 0x000fc80003f26270 */
[----:B------:R-:W-:Y:S01]  /*24c40*/  ISETP.GE.AND P3, PT, R5, R240, PT ;  /* 0x000000f00500720c */ /* 0x000fe20003f66270 */
[----:B------:R-:W-:Y:S02]  /*24c50*/  VIADD R5, R14, 0x40 ;  /* 0x000000400e057836 */ /* 0x000fe40000000000 */
[C---:B---3--:R-:W-:Y:S02]  /*24c60*/  VIADD R9, R3.reuse, 0x28 ;  /* 0x0000002803097836 */ /* 0x048fe40000000000 */
[----:B------:R-:W-:-:S03]  /*24c70*/  VIADD R3, R3, 0x38 ;  /* 0x0000003803037836 */ /* 0x000fc60000000000 */
[----:B------:R-:W-:Y:S01]  /*24c80*/  ISETP.GE.AND P4, PT, R9, R240, PT ;  /* 0x000000f00900720c */ /* 0x000fe20003f86270 */
[----:B------:R-:W-:-:S12]  /*24c90*/  @P2 BRA `(.L_x_1976) ;  /* 0x00000000002c2947 */ /* 0x000fd80003800000 */
[----:B-----5:R-:W-:-:S13]  /*24ca0*/  ISETP.GE.AND P2, PT, R14, R8, PT ;  /* 0x000000080e00720c */ /* 0x020fda0003f46270 */
[C---:B------:R-:W-:Y:S02]  /*24cb0*/  @!P2 R2UR UR10, R6.reuse ;  /* 0x00000000060aa2ca */ /* 0x040fe400000e0000 */
[C---:B------:R-:W-:Y:S02]  /*24cc0*/  @!P2 R2UR UR11, R7.reuse ;  /* 0x00000000070ba2ca */ /* 0x040fe400000e0000 */
[----:B------:R-:W-:Y:S02]  /*24cd0*/  @!P2 R2UR UR4, R6 ;  /* 0x000000000604a2ca */ /* 0x000fe400000e0000 */
[----:B------:R-:W-:-:S09]  /*24ce0*/  @!P2 R2UR UR5, R7 ;  /* 0x000000000705a2ca */ /* 0x000fd200000e0000 */
[----:B-1----:R3:W-:Y:S04]  /*24cf0*/  @!P2 ST.E.64 desc[UR10][R10.64], R76 ;  /* 0x0000004c0a00a985 */ /* 0x0027e8000c101b0a */
[----:B------:R3:W-:Y:S01]  /*24d00*/  @!P2 ST.E.64 desc[UR4][R10.64+0x8], R78 ;  /* 0x0000084e0a00a985 */ /* 0x0007e2000c101b04 */
[----:B------:R-:W-:-:S13]  /*24d10*/  ISETP.GE.AND P2, PT, R5, R8, PT ;  /* 0x000000080500720c */ /* 0x000fda0003f46270 */
[----:B------:R-:W-:Y:S02]  /*24d20*/  @!P2 R2UR UR4, R6 ;  /* 0x000000000604a2ca */ /* 0x000fe400000e0000 */
[----:B------:R-:W-:-:S13]  /*24d30*/  @!P2 R2UR UR5, R7 ;  /* 0x000000000705a2ca */ /* 0x000fda00000e0000 */
[----:B------:R3:W-:Y:S02]  /*24d40*/  @!P2 ST.E.128 desc[UR4][R10.64+0x100], R44 ;  /* 0x0001002c0a00a985 */ /* 0x0007e4000c101d04 */
.L_x_1976:
[----:B------:R-:W-:Y:S05]  /*24d50*/  BSYNC B0 ;  /* 0x0000000000007941 */ /* 0x000fea0003800000 */
.L_x_1975:
[----:B------:R-:W-:Y:S01]  /*24d60*/  BSSY B0, `(.L_x_1977) ;  /* 0x000000b000007945 */ /* 0x000fe20003800000 */
[----:B------:R-:W-:-:S03]  /*24d70*/  ISETP.GE.AND P2, PT, R3, R240, PT ;  /* 0x000000f00300720c */ /* 0x000fc60003f46270 */
[----:B------:R-:W-:Y:S10]  /*24d80*/  @P0 BRA `(.L_x_1978) ;  /* 0x0000000000200947 */ /* 0x000ff40003800000 */
[----:B-----5:R-:W-:-:S13]  /*24d90*/  ISETP.GE.AND P0, PT, R14, R8, PT ;  /* 0x000000080e00720c */ /* 0x020fda0003f06270 */
[----:B------:R-:W-:Y:S02]  /*24da0*/  @!P0 R2UR UR4, R6 ;  /* 0x00000000060482ca */ /* 0x000fe400000e0000 */
[----:B------:R-:W-:-:S13]  /*24db0*/  @!P0 R2UR UR5, R7 ;  /* 0x00000000070582ca */ /* 0x000fda00000e0000 */
[----:B------:R4:W-:Y:S01]  /*24dc0*/  @!P0 ST.E.128 desc[UR4][R10.64+0x1000], R72 ;  /* 0x001000480a008985 */ /* 0x0009e2000c101d04 */
[----:B------:R-:W-:-:S13]  /*24dd0*/  ISETP.GE.AND P0, PT, R5, R8, PT ;  /* 0x000000080500720c */ /* 0x000fda0003f06270 */
[----:B------:R-:W-:Y:S02]  /*24de0*/  @!P0 R2UR UR4, R6 ;  /* 0x00000000060482ca */ /* 0x000fe400000e0000 */
[----:B------:R-:W-:-:S13]  /*24df0*/  @!P0 R2UR UR5, R7 ;  /* 0x00000000070582ca */ /* 0x000fda00000e0000 */
[----:B-1----:R4:W-:Y:S02]  /*24e00*/  @!P0 ST.E.128 desc[UR4][R10.64+0x1100], R40 ;  /* 0x001100280a008985 */ /* 0x0029e4000c101d04 */
.L_x_1978:
[----:B------:R-:W-:Y:S05]  /*24e10*/  BSYNC B0 ;  /* 0x0000000000007941 */ /* 0x000fea0003800000 */
.L_x_1977:
[----:B------:R-:W-:Y:S04]  /*24e20*/  BSSY B0, `(.L_x_1979) ;  /* 0x000000a000007945 */ /* 0x000fe80003800000 */
[----:B------:R-:W-:Y:S05]  /*24e30*/  @P1 BRA `(.L_x_1980) ;  /* 0x0000000000201947 */ /* 0x000fea0003800000 */
[-C--:B-----5:R-:W-:Y:S02]  /*24e40*/  ISETP.GE.AND P1, PT, R14, R8.reuse, PT ;  /* 0x000000080e00720c */ /* 0x0a0fe40003f26270 */
[----:B------:R-:W-:-:S11]  /*24e50*/  ISETP.GE.AND P0, PT, R5, R8, PT ;  /* 0x000000080500720c */ /* 0x000fd60003f06270 */
[C---:B------:R-:W-:Y:S02]  /*24e60*/  @!P1 R2UR UR10, R6.reuse ;  /* 0x00000000060a92ca */ /* 0x040fe400000e0000 */
[C---:B------:R-:W-:Y:S02]  /*24e70*/  @!P1 R2UR UR11, R7.reuse ;  /* 0x00000000070b92ca */ /* 0x040fe400000e0000 */
[----:B------:R-:W-:Y:S02]  /*24e80*/  @!P0 R2UR UR4, R6 ;  /* 0x00000000060482ca */ /* 0x000fe400000e0000 */
[----:B------:R-:W-:-:S09]  /*24e90*/  @!P0 R2UR UR5, R7 ;  /* 0x00000000070582ca */ /* 0x000fd200000e0000 */
[----:B-1----:R1:W-:Y:S04]  /*24ea0*/  @!P1 ST.E.128 desc[UR10][R10.64+0x2000], R68 ;  /* 0x002000440a009985 */ /* 0x0023e8000c101d0a */
[----:B------:R1:W-:Y:S02]  /*24eb0*/  @!P0 ST.E.128 desc[UR4][R10.64+0x2100], R36 ;  /* 0x002100240a008985 */ /* 0x0003e4000c101d04 */
.L_x_1980:
[----:B------:R-:W-:Y:S05]  /*24ec0*/  BSYNC B0 ;  /* 0x0000000000007941 */ /* 0x000fea0003800000 */
.L_x_1979:
        /* <DEDUP_REMOVED lines=10> */
.L_x_1982:
[----:B------:R-:W-:Y:S05]  /*24f70*/  BSYNC B0 ;  /* 0x0000000000007941 */ /* 0x000fea0003800000 */
.L_x_1981:
        /* <DEDUP_REMOVED lines=10> */
.L_x_1984:
[----:B------:R-:W-:Y:S05]  /*25020*/  BSYNC B0 ;  /* 0x0000000000007941 */ /* 0x000fea0003800000 */
.L_x_1983:
        /* <DEDUP_REMOVED lines=10> */
.L_x_1986:
[----:B------:R-:W-:Y:S05]  /*250d0*/  BSYNC B0 ;  /* 0x0000000000007941 */ /* 0x000fea0003800000 */
.L_x_1985:
        /* <DEDUP_REMOVED lines=9> */
[----:B--2---:R1:W-:Y:S02]  /*25170*/  @!P0 ST.E.128 desc[UR4][R10.64+0x6100], R20 ;  /* 0x006100140a008985 */ /* 0x0043e4000c101d04 */
.L_x_1988:
[----:B------:R-:W-:Y:S05]  /*25180*/  BSYNC B0 ;  /* 0x0000000000007941 */ /* 0x000fea0003800000 */
.L_x_1987:
[----:B------:R-:W-:-:S04]  /*25190*/  MOV R239, 0x0 ;  /* 0x0000000000ef7802 */ /* 0x000fc80000000f00 */
[----:B-12345:R-:W-:Y:S05]  /*251a0*/  @P2 RET.REL.NODEC R238 `(_ZN5flash24flash_fwd_splitkv_kernelI23Flash_fwd_kernel_traitsILi128ELi64ELi128ELi4ELb0ELb0EN7cutlass10bfloat16_tE19Flash_kernel_traitsILi128ELi64ELi128ELi4ES3_EELb1ELb0ELb0ELb0ELb0ELb0ELb1ELb1EEEvNS_16Flash_fwd_paramsE) ;  /* 0xfffffdacee942950 */ /* 0x03efea0003c3ffff */
[-C--:B------:R-:W-:Y:S01]  /*251b0*/  ISETP.GE.AND P1, PT, R14, R8.reuse, PT ;  /* 0x000000080e00720c */ /* 0x080fe20003f26270 */
[----:B------:R-:W-:Y:S01]  /*251c0*/  IMAD.MOV.U32 R239, RZ, RZ, 0x0 ;  /* 0x00000000ffef7424 */ /* 0x000fe200078e00ff */
[----:B------:R-:W-:-:S11]  /*251d0*/  ISETP.GE.AND P0, PT, R5, R8, PT ;  /* 0x000000080500720c */ /* 0x000fd60003f06270 */
[----:B------:R-:W-:Y:S02]  /*251e0*/  @!P1 R2UR UR4, R6 ;  /* 0x00000000060492ca */ /* 0x000fe400000e0000 */
[----:B------:R-:W-:-:S13]  /*251f0*/  @!P1 R2UR UR5, R7 ;  /* 0x00000000070592ca */ /* 0x000fda00000e0000 */
[----:B------:R1:W-:Y:S02]  /*25200*/  @!P1 ST.E.128 desc[UR4][R10.64+0x7000], R48 ;  /* 0x007000300a009985 */ /* 0x0003e4000c101d04 */
[----:B-1----:R-:W-:Y:S05]  /*25210*/  @P0 RET.REL.NODEC R238 `(_ZN5flash24flash_fwd_splitkv_kernelI23Flash_fwd_kernel_traitsILi128ELi64ELi128ELi4ELb0ELb0EN7cutlass10bfloat16_tE19Flash_kernel_traitsILi128ELi64ELi128ELi4ES3_EELb1ELb0ELb0ELb0ELb0ELb0ELb1ELb1EEEvNS_16Flash_fwd_paramsE) ;  /* 0xfffffdacee780950 */ /* 0x002fea0003c3ffff */
[----:B------:R-:W-:Y:S01]  /*25220*/  R2UR UR4, R6 ;  /* 0x00000000060472ca */ /* 0x000fe200000e0000 */
[----:B------:R-:W-:Y:S01]  /*25230*/  IMAD.MOV.U32 R239, RZ, RZ, 0x0 ;  /* 0x00000000ffef7424 */ /* 0x000fe200078e00ff */
[----:B------:R-:W-:-:S13]  /*25240*/  R2UR UR5, R7 ;  /* 0x00000000070572ca */ /* 0x000fda00000e0000 */
[----:B------:R1:W-:Y:S02]  /*25250*/  ST.E.128 desc[UR4][R10.64+0x7100], R16 ;  /* 0x007100100a007985 */ /* 0x0003e4000c101d04 */
[----:B-1----:R-:W-:Y:S05]  /*25260*/  RET.REL.NODEC R238 `(_ZN5flash24flash_fwd_splitkv_kernelI23Flash_fwd_kernel_traitsILi128ELi64ELi128ELi4ELb0ELb0EN7cutlass10bfloat16_tE19Flash_kernel_traitsILi128ELi64ELi128ELi4ES3_EELb1ELb0ELb0ELb0ELb0ELb0ELb1ELb1EEEvNS_16Flash_fwd_paramsE) ;  /* 0xfffffdacee647950 */ /* 0x002fea0003c3ffff */
.L_x_1972:
[----:B------:R-:W-:Y:S01]  /*25270*/  MOV R13, 0x2 ;  /* 0x00000002000d7802 */ /* 0x000fe20000000f00 */
[----:B------:R-:W-:Y:S01]  /*25280*/  IMAD.MOV.U32 R10, RZ, RZ, 0x1f ;  /* 0x0000001fff0a7424 */ /* 0x000fe200078e00ff */
[----:B------:R-:W-:-:S07]  /*25290*/  MOV R12, 0xffffffff ;  /* 0xffffffff000c7802 */ /* 0x000fce0000000f00 */
[----:B-1---5:R-:W-:Y:S05]  /*252a0*/  WARPSYNC.COLLECTIVE R12, `(.L_x_1989) ;  /* 0x000000000c087348 */ /* 0x022fea0003c00000 */
[----:B------:R2:W3:Y:S02]  /*252b0*/  SHFL.BFLY P0, R16, R248, R13, R10 ;  /* 0x0c00000df8107389 */ /* 0x0004e4000000000a */
[----:B-123-5:R-:W-:Y:S01]  /*252c0*/  ENDCOLLECTIVE ;  /* 0x000000000000791b */ /* 0x02efe20003800000 */
.L_x_1989:
[----:B------:R-:W-:Y:S02]  /*252d0*/  IMAD.MOV.U32 R11, RZ, RZ, R16 ;  /* 0x000000ffff0b7224 */ /* 0x000fe400078e0010 */
[----:B------:R-:W-:Y:S02]  /*252e0*/  IMAD.MOV.U32 R13, RZ, RZ, 0x1 ;  /* 0x00000001ff0d7424 */ /* 0x000fe400078e00ff */
[----:B------:R-:W-:-:S05]  /*252f0*/  FADD.FTZ R14, R11, R248 ;  /* 0x000000f80b0e7221 */ /* 0x000fca0000010000 */
[----:B------:R-:W-:-:S07]  /*25300*/  MOV R248, R14 ;  /* 0x0000000e00f87202 */ /* 0x000fce0000000f00 */
[----:B------:R-:W-:Y:S05]  /*25310*/  WARPSYNC.COLLECTIVE R12, `(.L_x_1990) ;  /* 0x000000000c087348 */ /* 0x000fea0003c00000 */
[----:B------:R1:W2:Y:S02]  /*25320*/  SHFL.BFLY P0, R16, R248, R13, R10 ;  /* 0x0c00000df8107389 */ /* 0x0002a4000000000a */
[----:B-12---:R-:W-:Y:S01]  /*25330*/  ENDCOLLECTIVE ;  /* 0x000000000000791b */ /* 0x006fe20003800000 */
.L_x_1990:
[----:B------:R-:W-:Y:S01]  /*25340*/  MOV R248, R247 ;  /* 0x000000f700f87202 */ /* 0x000fe20000000f00 */
[----:B------:R-:W-:Y:S01]  /*25350*/  IMAD.MOV.U32 R13, RZ, RZ, 0x2 ;  /* 0x00000002ff0d7424 */ /* 0x000fe200078e00ff */
[----:B------:R-:W-:-:S07]  /*25360*/  MOV R11, R16 ;  /* 0x00000010000b7202 */ /* 0x000fce0000000f00 */
[----:B------:R-:W-:Y:S05]  /*25370*/  WARPSYNC.COLLECTIVE R12, `(.L_x_1991) ;  /* 0x000000000c087348 */ /* 0x000fea0003c00000 */
[----:B------:R1:W2:Y:S02]  /*25380*/  SHFL.BFLY P0, R16, R248, R13, R10 ;  /* 0x0c00000df8107389 */ /* 0x0002a4000000000a */
[----:B-12---:R-:W-:Y:S01]  /*25390*/  ENDCOLLECTIVE ;  /* 0x000000000000791b */ /* 0x006fe20003800000 */
.L_x_1991:
[----:B------:R-:W-:Y:S01]  /*253a0*/  FADD.FTZ R11, R14, R11 ;  /* 0x0000000b0e0b7221 */ /* 0x000fe20000010000 */
[----:B------:R-:W-:Y:S01]  /*253b0*/  FADD.FTZ R15, R16, R247 ;  /* 0x000000f7100f7221 */ /* 0x000fe20000010000 */
[----:B------:R-:W-:-:S04]  /*253c0*/  MOV R13, 0x1 ;  /* 0x00000001000d7802 */ /* 0x000fc80000000f00 */
[----:B------:R-:W-:-:S07]  /*253d0*/  MOV R248, R15 ;  /* 0x0000000f00f87202 */ /* 0x000fce0000000f00 */
[----:B------:R-:W-:Y:S05]  /*253e0*/  WARPSYNC.COLLECTIVE R12, `(.L_x_1992) ;  /* 0x000000000c087348 */ /* 0x000fea0003c00000 */
[----:B------:R1:W2:Y:S02]  /*253f0*/  SHFL.BFLY P0, R16, R248, R13, R10 ;  /* 0x0c00000df8107389 */ /* 0x0002a4000000000a */
[----:B-12---:R-:W-:Y:S01]  /*25400*/  ENDCOLLECTIVE ;  /* 0x000000000000791b */ /* 0x006fe20003800000 */
.L_x_1992:
[----:B------:R-:W-:Y:S05]  /*25410*/  BRA `(.L_x_1993) ;  /* 0xffffffe800447947 */ /* 0x000fea000383ffff */
.L_x_1994:
        /* <DEDUP_REMOVED lines=14> */
.L_x_8434:


//--------------------- .text._ZN5flash24flash_fwd_splitkv_kernelI23Flash_fwd_kernel_traitsILi128ELi64ELi128ELi4ELb0ELb0EN7cutlass10bfloat16_tE19Flash_kernel_traitsILi128ELi64ELi128ELi4ES3_EELb1ELb0ELb0ELb0ELb0ELb1ELb1ELb1EEEvNS_16Flash_fwd_paramsE --------------------------
	.section	.text._ZN5flash24flash_fwd_splitkv_kernelI23Flash_fwd_kernel_traitsILi128ELi64ELi128ELi4ELb0ELb0EN7cutlass10bfloat16_tE19Flash_kernel_traitsILi128ELi64ELi128ELi4ES3_EELb1ELb0ELb0ELb0ELb0ELb1ELb1ELb1EEEvNS_16Flash_fwd_paramsE,"ax",@progbits
	.align	128
        .global         _ZN5flash24flash_fwd_splitkv_kernelI23Flash_fwd_kernel_traitsILi128ELi64ELi128ELi4ELb0ELb0EN7cutlass10bfloat16_tE19Flash_kernel_traitsILi128ELi64ELi128ELi4ES3_EELb1ELb0ELb0ELb0ELb0ELb1ELb1ELb1EEEvNS_16Flash_fwd_paramsE
        .type           _ZN5flash24flash_fwd_splitkv_kernelI23Flash_fwd_kernel_traitsILi128ELi64ELi128ELi4ELb0ELb0EN7cutlass10bfloat16_tE19Flash_kernel_traitsILi128ELi64ELi128ELi4ES3_EELb1ELb0ELb0ELb0ELb0ELb1ELb1ELb1EEEvNS_16Flash_fwd_paramsE,@function
        .size           _ZN5flash24flash_fwd_splitkv_kernelI23Flash_fwd_kernel_traitsILi128ELi64ELi128ELi4ELb0ELb0EN7cutlass10bfloat16_tE19Flash_kernel_traitsILi128ELi64ELi128ELi4ES3_EELb1ELb0ELb0ELb0ELb0ELb1ELb1ELb1EEEvNS_16Flash_fwd_paramsE,(.L_x_8435 - _ZN5flash24flash_fwd_splitkv_kernelI23Flash_fwd_kernel_traitsILi128ELi64ELi128ELi4ELb0ELb0EN7cutlass10bfloat16_tE19Flash_kernel_traitsILi128ELi64ELi128ELi4ES3_EELb1ELb0ELb0ELb0ELb0ELb1ELb1ELb1EEEvNS_16Flash_fwd_paramsE)
        .other          _ZN5flash24flash_fwd_splitkv_kernelI23Flash_fwd_kernel_traitsILi128ELi64ELi128ELi4ELb0ELb0EN7cutlass10bfloat16_tE19Flash_kernel_traitsILi128ELi64ELi128ELi4ES3_EELb1ELb0ELb0ELb0ELb0ELb1ELb1ELb1EEEvNS_16Flash_fwd_paramsE,@"STO_CUDA_ENTRY STV_DEFAULT"
_ZN5flash24flash_fwd_splitkv_kernelI23Flash_fwd_kernel_traitsILi128ELi64ELi128ELi4ELb0ELb0EN7cutlass10bfloat16_tE19Flash_kernel_traitsILi128ELi64ELi128ELi4ES3_EELb1ELb0ELb0ELb0ELb0ELb1ELb1ELb1EEEvNS_16Flash_fwd_paramsE:
.text._ZN5flash24flash_fwd_splitkv_kernelI23Flash_fwd_kernel_traitsILi128ELi64ELi128ELi4ELb0ELb0EN7cutlass10bfloat16_tE19Flash_kernel_traitsILi128ELi64ELi128ELi4ES3_EELb1ELb0ELb0ELb0ELb0ELb1ELb1ELb1EEEvNS_16Flash_fwd_paramsE:
[----:B------:R-:W1:Y:S08]  /*0000*/  LDC R1, c[0x0][0x28] ;  /* 0x00000a00ff017b82 */ /* 0x000e700000000800 */
[----:B------:R-:W2:Y:S01]  /*0010*/  LDC R0, c[0x0][0x270] ;  /* 0x00009c00ff007b82 */ /* 0x000ea20000000800 */
[----:B------:R-:W3:Y:S01]  /*0020*/  S2R R243, SR_CTAID.X ;  /* 0x0000000000f37919 */ /* 0x000ee20000002500 */
[----:B------:R-:W-:Y:S01]  /*0030*/  BSSY B4, `(.L_x_1995) ;  /* 0x000001c000047945 */ /* 0x000fe20003800000 */
[----:B-1----:R-:W-:-:S02]  /*0040*/  IADD3 R1, R1, -0x8, RZ ;  /* 0xfffffff801017810 */ /* 0x002fc40007ffe0ff */
[----:B------:R-:W-:-:S03]  /*0050*/  MOV R242, 0x1f0 ;  /* 0x000001f000f27802 */ /* 0x000fc60000000f00 */
[----:B------:R-:W1:Y:S08]  /*0060*/  S2UR UR4, SR_CTAID.Z ;  /* 0x00000000000479c3 */ /* 0x000e700000002700 */
[----:B------:R-:W4:Y:S01]  /*0070*/  S2UR UR8, SR_CTAID.Y ;  /* 0x00000000000879c3 */ /* 0x000f220000002600 */
[----:B--2---:R-:W2:Y:S01]  /*0080*/  I2F.U32.RP R2, R0 ;  /* 0x0000000000027306 */ /* 0x004ea20000209000 */
[----:B------:R-:W-:-:S06]  /*0090*/  ISETP.NE.U32.AND P0, PT, R0, RZ, PT ;  /* 0x000000ff0000720c */ /* 0x000fcc0003f05070 */
[----:B------:R-:W1:Y:S08]  /*00a0*/  LDC R5, c[0x0][0x10] ;  /* 0x00000400ff057b82 */ /* 0x000e700000000800 */
[----:B------:R-:W1:Y:S01]  /*00b0*/  LDC.64 R10, c[0x0][0x198] ;  /* 0x00006600ff0a7b82 */ /* 0x000e620000000a00 */
[----:B--2---:R-:W2:Y:S02]  /*00c0*/  MUFU.RCP R2, R2 ;  /* 0x0000000200027308 */ /* 0x004ea40000001000 */
[----:B--2---:R-:W-:-:S06]  /*00d0*/  IADD3 R2, R2, 0xffffffe, RZ ;  /* 0x0ffffffe02027810 */ /* 0x004fcc0007ffe0ff */
[----:B------:R-:W2:Y:S02]  /*00e0*/  F2I.FTZ.U32.TRUNC.NTZ R3, R2 ;  /* 0x0000000200037305 */ /* 0x000ea4000021f000 */
[----:B--2---:R-:W-:-:S04]  /*00f0*/  IMAD.MOV R2, RZ, RZ, -R3 ;  /* 0x000000ffff027224 */ /* 0x004fc800078e0a03 */
[----:B------:R-:W-:Y:S01]  /*0100*/  IMAD R4, R2, R0, RZ ;  /* 0x0000000002047224 */ /* 0x000fe200078e02ff */
[----:B------:R-:W-:-:S05]  /*0110*/  MOV R2, RZ ;  /* 0x000000ff00027202 */ /* 0x000fca0000000f00 */
[----:B------:R-:W-:-:S06]  /*0120*/  IMAD.HI.U32 R4, R3, R4, R2 ;  /* 0x0000000403047227 */ /* 0x000fcc00078e0002 */
[----:B-1----:R-:W-:-:S04]  /*0130*/  IMAD.HI.U32 R246, R4, UR4, RZ ;  /* 0x0000000404f67c27 */ /* 0x002fc8000f8e00ff */
[----:B------:R-:W-:-:S04]  /*0140*/  IMAD.MOV R2, RZ, RZ, -R246 ;  /* 0x000000ffff027224 */ /* 0x000fc800078e0af6 */
[----:B------:R-:W-:-:S05]  /*0150*/  IMAD R2, R0, R2, UR4 ;  /* 0x0000000400027e24 */ /* 0x000fca000f8e0202 */
[----:B------:R-:W-:-:S13]  /*0160*/  ISETP.GE.U32.AND P2, PT, R2, R0, PT ;  /* 0x000000000200720c */ /* 0x000fda0003f46070 */
[----:B------:R-:W-:Y:S01]  /*0170*/  @P2 IADD3 R2, R2, -R0, RZ ;  /* 0x8000000002022210 */ /* 0x000fe20007ffe0ff */
[----:B------:R-:W-:-:S03]  /*0180*/  @P2 VIADD R246, R246, 0x1 ;  /* 0x00000001f6f62836 */ /* 0x000fc60000000000 */
[----:B------:R-:W-:-:S13]  /*0190*/  ISETP.GE.U32.AND P1, PT, R2, R0, PT ;  /* 0x000000000200720c */ /* 0x000fda0003f26070 */
[----:B------:R-:W-:Y:S02]  /*01a0*/  @P1 IADD3 R246, R246, 0x1, RZ ;  /* 0x00000001f6f61810 */ /* 0x000fe40007ffe0ff */
[----:B------:R-:W-:-:S05]  /*01b0*/  @!P0 LOP3.LUT R246, RZ, R0, RZ, 0x33, !PT ;  /* 0x00000000fff68212 */ /* 0x000fca00078e33ff */
[----:B------:R-:W-:-:S04]  /*01c0*/  IMAD.MOV R245, RZ, RZ, -R246 ;  /* 0x000000fffff57224 */ /* 0x000fc800078e0af6 */
[----:B---34-:R-:W-:Y:S02]  /*01d0*/  IMAD R245, R0, R245, UR4 ;  /* 0x0000000400f57e24 */ /* 0x018fe4000f8e02f5 */
[----:B------:R-:W-:Y:S05]  /*01e0*/  CALL.REL.NOINC `($_ZN5flash24flash_fwd_splitkv_kernelI23Flash_fwd_kernel_traitsILi128ELi64ELi128ELi4ELb0ELb0EN7cutlass10bfloat16_tE19Flash_kernel_traitsILi128ELi64ELi128ELi4ES3_EELb1ELb0ELb0ELb0ELb0ELb1ELb1ELb1EEEvNS_16Flash_fwd_paramsE$_ZN5flash30compute_attn_1rowblock_splitkvI23Flash_fwd_kernel_traitsILi128ELi64ELi128ELi4ELb0ELb0EN7cutlass10bfloat16_tE19Flash_kernel_traitsILi128ELi64ELi128ELi4ES3_EELb1ELb0ELb0ELb0ELb0ELb1ELb1ELb1ENS_16Flash_fwd_paramsEEEvRKT8_iiiii) ;  /* 0x0000000000087944 */ /* 0x000fea0003c00000 */
[----:B------:R-:W-:Y:S05]  /*01f0*/  BSYNC B4 ;  /* 0x0000000000047941 */ /* 0x000fea0003800000 */
.L_x_1995:
[----:B------:R-:W-:Y:S05]  /*0200*/  EXIT ;  /* 0x000000000000794d */ /* 0x000fea0003800000 */
        .type           $_ZN5flash24flash_fwd_splitkv_kernelI23Flash_fwd_kernel_traitsILi128ELi64ELi128ELi4ELb0ELb0EN7cutlass10bfloat16_tE19Flash_kernel_traitsILi128ELi64ELi128ELi4ES3_EELb1ELb0ELb0ELb0ELb0ELb1ELb1ELb1EEEvNS_16Flash_fwd_paramsE$_ZN5flash30compute_attn_1rowblock_splitkvI23Flash_fwd_kernel_traitsILi128ELi64ELi128ELi4ELb0ELb0EN7cutlass10bfloat16_tE19Flash_kernel_traitsILi128ELi64ELi128ELi4ES3_EELb1ELb0ELb0ELb0ELb0ELb1ELb1ELb1ENS_16Flash_fwd_paramsEEEvRKT8_iiiii,@function
        .size           $_ZN5flash24flash_fwd_splitkv_kernelI23Flash_fwd_kernel_traitsILi128ELi64ELi128ELi4ELb0ELb0EN7cutlass10bfloat16_tE19Flash_kernel_traitsILi128ELi64ELi128ELi4ES3_EELb1ELb0ELb0ELb0ELb0ELb1ELb1ELb1EEEvNS_16Flash_fwd_paramsE$_ZN5flash30compute_attn_1rowblock_splitkvI23Flash_fwd_kernel_traitsILi128ELi64ELi128ELi4ELb0ELb0EN7cutlass10bfloat16_tE19Flash_kernel_traitsILi128ELi64ELi128ELi4ES3_EELb1ELb0ELb0ELb0ELb0ELb1ELb1ELb1ENS_16Flash_fwd_paramsEEEvRKT8_iiiii,(.L_x_8435 - $_ZN5flash24flash_fwd_splitkv_kernelI23Flash_fwd_kernel_traitsILi128ELi64ELi128ELi4ELb0ELb0EN7cutlass10bfloat16_tE19Flash_kernel_traitsILi128ELi64ELi128ELi4ES3_EELb1ELb0ELb0ELb0ELb0ELb1ELb1ELb1EEEvNS_16Flash_fwd_paramsE$_ZN5flash30compute_attn_1rowblock_splitkvI23Flash_fwd_kernel_traitsILi128ELi64ELi128ELi4ELb0ELb0EN7cutlass10bfloat16_tE19Flash_kernel_traitsILi128ELi64ELi128ELi4ES3_EELb1ELb0ELb0ELb0ELb0ELb1ELb1ELb1ENS_16Flash_fwd_paramsEEEvRKT8_iiiii)
$_ZN5flash24flash_fwd_splitkv_kernelI23Flash_fwd_kernel_traitsILi128ELi64ELi128ELi4ELb0ELb0EN7cutlass10bfloat16_tE19Flash_kernel_traitsILi128ELi64ELi128ELi4ES3_EELb1ELb0ELb0ELb0ELb0ELb1ELb1ELb1EEEvNS_16Flash_fwd_paramsE$_ZN5flash30compute_attn_1rowblock_splitkvI23Flash_fwd_kernel_traitsILi128ELi64ELi128ELi4ELb0ELb0EN7cutlass10bfloat16_tE19Flash_kernel_traitsILi128ELi64ELi128ELi4ES3_EELb1ELb0ELb0ELb0ELb0ELb1ELb1ELb1ENS_16Flash_fwd_paramsEEEvRKT8_iiiii:
        /* <DEDUP_REMOVED lines=17> */
[----:B--2---:R-:W-:-:S06]  /*0320*/  @P0 IADD3 R244, R244, -R4, RZ ;  /* 0x80000004f4f40210 */ /* 0x004fcc0007ffe0ff */
        /* <DEDUP_REMOVED lines=9> */
.L_x_1997:
[----:B------:R-:W-:Y:S05]  /*03c0*/  BSYNC B0 ;  /* 0x0000000000007941 */ /* 0x000fea0003800000 */
.L_x_1996:
        /* <DEDUP_REMOVED lines=8> */
.L_x_1999:
[----:B------:R2:W5:Y:S02]  /*0450*/  LD.E R62, desc[UR6][R10.64+0xb8] ;  /* 0x0000b8060a3e7980 */ /* 0x000564000c101900 */
.L_x_2000:
[----:B------:R-:W-:Y:S05]  /*0460*/  BSYNC B0 ;  /* 0x0000000000007941 */ /* 0x000fea0003800000 */
.L_x_1998:
        /* <DEDUP_REMOVED lines=10> */
.L_x_2002:
[----:B------:R-:W3:Y:S01]  /*0510*/  LD.E.64 R2, desc[UR6][R10.64+0x108] ;  /* 0x000108060a027980 */ /* 0x000ee2000c101b00 */
[----:B------:R-:W-:Y:S01]  /*0520*/  BSSY B0, `(.L_x_2004) ;  /* 0x0000006000007945 */ /* 0x000fe20003800000 */
[----:B------:R-:W-:Y:S01]  /*0530*/  IMAD.MOV.U32 R51, RZ, RZ, RZ ;  /* 0x000000ffff337224 */ /* 0x000fe200078e00ff */
[----:B---3--:R-:W-:-:S04]  /*0540*/  ISETP.NE.U32.AND P0, PT, R2, RZ, PT ;  /* 0x000000ff0200720c */ /* 0x008fc80003f05070 */
[----:B------:R-:W-:-:S13]  /*0550*/  ISETP.NE.AND.EX P0, PT, R3, RZ, PT, P0 ;  /* 0x000000ff0300720c */ /* 0x000fda0003f05300 */
[----:B------:R-:W-:Y:S05]  /*0560*/  @!P0 BRA `(.L_x_2005) ;  /* 0x0000000000048947 */ /* 0x000fea0003800000 */
[----:B------:R1:W5:Y:S02]  /*0570*/  LD.E R51, desc[UR6][R10.64+0xbc] ;  /* 0x0000bc060a337980 */ /* 0x000364000c101900 */
.L_x_2005:
[----:B------:R-:W-:Y:S05]  /*0580*/  BSYNC B0 ;  /* 0x0000000000007941 */ /* 0x000fea0003800000 */
.L_x_2004:
[----:B-----5:R-:W-:Y:S02]  /*0590*/  IADD3 R51, R62, R51, RZ ;  /* 0x000000333e337210 */ /* 0x020fe40007ffe0ff */
.L_x_2003:
[----:B------:R-:W-:Y:S05]  /*05a0*/  BSYNC B1 ;  /* 0x0000000000017941 */ /* 0x000fea0003800000 */
.L_x_2001:
[----:B------:R-:W-:Y:S01]  /*05b0*/  IMAD.SHL.U32 R55, R243, 0x40, RZ ;  /* 0x00000040f3377824 */ /* 0x000fe200078e00ff */
[----:B------:R-:W-:Y:S01]  /*05c0*/  MOV R2, R242 ;  /* 0x000000f200027202 */ /* 0x000fe20000000f00 */
[----:B------:R-:W-:-:S03]  /*05d0*/  IMAD.MOV.U32 R3, RZ, RZ, 0x0 ;  /* 0x00000000ff037424 */ /* 0x000fc600078e00ff */
[----:B------:R-:W-:-:S13]  /*05e0*/  ISETP.GT.AND P0, PT, R244, R55, PT ;  /* 0x00000037f400720c */ /* 0x000fda0003f04270 */
[----:B-12---:R-:W-:Y:S05]  /*05f0*/  @!P0 RET.REL.NODEC R2 `(_ZN5flash24flash_fwd_splitkv_kernelI23Flash_fwd_kernel_traitsILi128ELi64ELi128ELi4ELb0ELb0EN7cutlass10bfloat16_tE19Flash_kernel_traitsILi128ELi64ELi128ELi4ES3_EELb1ELb0ELb0ELb0ELb0ELb1ELb1ELb1EEEvNS_16Flash_fwd_paramsE) ;  /* 0xfffffff802808950 */ /* 0x006fea0003c3ffff */
        /* <DEDUP_REMOVED lines=26> */
[----:B---3--:R-:W-:-:S11]  /*07a0*/  IADD3 R6, R6, R2, R51 ;  /* 0x0000000206067210 */ /* 0x008fd60007ffe033 */
[----:B------:R-:W-:Y:S02]  /*07b0*/  @!P1 IMAD.IADD R0, R0, 0x1, -R3 ;  /* 0x0000000100009824 */ /* 0x000fe400078e0a03 */
[----:B------:R-:W-:Y:S01]  /*07c0*/  @!P1 VIADD R7, R7, 0x1 ;  /* 0x0000000107079836 */ /* 0x000fe20000000000 */
[----:B------:R-:W-:Y:S02]  /*07d0*/  ISETP.NE.AND P1, PT, R5, RZ, PT ;  /* 0x000000ff0500720c */ /* 0x000fe40003f25270 */
[----:B------:R-:W-:Y:S01]  /*07e0*/  ISETP.GE.U32.AND P2, PT, R0, R3, PT ;  /* 0x000000030000720c */ /* 0x000fe20003f46070 */
[----:B------:R-:W-:Y:S01]  /*07f0*/  VIADD R0, R51, 0x7f ;  /* 0x0000007f33007836 */ /* 0x000fe20000000000 */
[----:B------:R-:W-:-:S04]  /*0800*/  SHF.R.S32.HI R3, RZ, 0x1f, R6 ;  /* 0x0000001fff037819 */ /* 0x000fc80000011406 */
[----:B------:R-:W-:Y:S02]  /*0810*/  SHF.R.S32.HI R2, RZ, 0x1f, R0 ;  /* 0x0000001fff027819 */ /* 0x000fe40000011400 */
[----:B------:R-:W-:Y:S02]  /*0820*/  LEA.HI R3, R3, R6, RZ, 0x7 ;  /* 0x0000000603037211 */ /* 0x000fe400078f38ff */
[----:B------:R-:W-:Y:S02]  /*0830*/  LEA.HI R2, R2, R0, RZ, 0x7 ;  /* 0x0000000002027211 */ /* 0x000fe400078f38ff */
[----:B------:R-:W-:Y:S01]  /*0840*/  SHF.R.S32.HI R3, RZ, 0x7, R3 ;  /* 0x00000007ff037819 */ /* 0x000fe20000011403 */
        /* <DEDUP_REMOVED lines=13> */
[----:B------:R-:W4:Y:S04]  /*0920*/  LD.E.64 R12, desc[UR6][R10.64+0xa8] ;  /* 0x0000a8060a0c7980 */ /* 0x000f28000c101b00 */
[----:B------:R1:W5:Y:S01]  /*0930*/  LD.E R10, desc[UR6][R10.64+0xc0] ;  /* 0x0000c0060a0a7980 */ /* 0x000362000c101900 */
[----:B------:R-:W-:Y:S01]  /*0940*/  SHF.R.S32.HI R8, RZ, 0x1f, R52 ;  /* 0x0000001fff087819 */ /* 0x000fe20000011434 */
[----:B------:R-:W-:Y:S03]  /*0950*/  BSSY B0, `(.L_x_2007) ;  /* 0x0000026000007945 */ /* 0x000fe60003800000 */
[----:B------:R-:W-:-:S04]  /*0960*/  LEA.HI R8, R8, R52, RZ, 0x4 ;  /* 0x0000003408087211 */ /* 0x000fc800078f20ff */
[----:B------:R-:W-:Y:S02]  /*0970*/  LOP3.LUT R5, R8, 0xfffffff0, RZ, 0xc0, !PT ;  /* 0xfffffff008057812 */ /* 0x000fe400078ec0ff */
[----:B------:R-:W-:-:S03]  /*0980*/  SHF.R.S32.HI R8, RZ, 0x4, R8 ;  /* 0x00000004ff087819 */ /* 0x000fc60000011408 */
[----:B------:R-:W-:-:S04]  /*0990*/  IMAD.IADD R5, R52, 0x1, -R5 ;  /* 0x0000000134057824 */ /* 0x000fc800078e0a05 */
[C---:B------:R-:W-:Y:S01]  /*09a0*/  IMAD.SHL.U32 R14, R5.reuse, 0x4, RZ ;  /* 0x00000004050e7824 */ /* 0x040fe200078e00ff */
[----:B------:R-:W-:-:S04]  /*09b0*/  ISETP.NE.AND P6, PT, R5, RZ, PT ;  /* 0x000000ff0500720c */ /* 0x000fc80003fc5270 */
[----:B------:R-:W-:-:S03]  /*09c0*/  SHF.R.S32.HI R15, RZ, 0x1f, R14 ;  /* 0x0000001fff0f7819 */ /* 0x000fc6000001140e */
[----:B------:R-:W-:-:S04]  /*09d0*/  IMAD.WIDE R16, R8, 0x80, R14 ;  /* 0x0000008008107825 */ /* 0x000fc800078e020e */
[----:B--2---:R-:W-:-:S04]  /*09e0*/  IMAD R2, R2, UR8, R246 ;  /* 0x0000000802027c24 */ /* 0x004fc8000f8e02f6 */
[----:B---3--:R-:W-:Y:S02]  /*09f0*/  IMAD R2, R2, R4, R245 ;  /* 0x0000000402027224 */ /* 0x008fe400078e02f5 */
[----:B------:R-:W-:Y:S02]  /*0a00*/  VIADD R4, R8, 0x8 ;  /* 0x0000000808047836 */ /* 0x000fe40000000000 */
[--C-:B------:R-:W-:Y:S02]  /*0a10*/  IMAD R3, R3, R2, R55.reuse ;  /* 0x0000000203037224 */ /* 0x100fe400078e0237 */
[----:B------:R-:W-:Y:S02]  /*0a20*/  IMAD.IADD R55, R244, 0x1, -R55 ;  /* 0x00000001f4377824 */ /* 0x000fe400078e0a37 */
[----:B----4-:R-:W-:Y:S01]  /*0a30*/  IMAD R0, R3, R0, RZ ;  /* 0x0000000003007224 */ /* 0x010fe200078e02ff */
[----:B------:R-:W-:Y:S02]  /*0a40*/  SHF.R.S32.HI R5, RZ, 0x1f, R3 ;  /* 0x0000001fff057819 */ /* 0x000fe40000011403 */
[----:B------:R-:W-:-:S02]  /*0a50*/  ISETP.GE.AND P2, PT, R8, R55, PT ;  /* 0x000000370800720c */ /* 0x000fc40003f46270 */
[----:B------:R-:W-:Y:S02]  /*0a60*/  IADD3 R2, P0, R0, R16, RZ ;  /* 0x0000001000027210 */ /* 0x000fe40007f1e0ff */
[----:B------:R-:W-:Y:S02]  /*0a70*/  ISETP.GE.AND P5, PT, R4, R55, PT ;  /* 0x000000370400720c */ /* 0x000fe40003fa6270 */
[----:B------:R-:W-:Y:S02]  /*0a80*/  LEA.HI.X.SX32 R0, R0, R17, 0x1, P0 ;  /* 0x0000001100007211 */ /* 0x000fe400000f0eff */
[C---:B------:R-:W-:Y:S02]  /*0a90*/  LEA R6, P1, R2.reuse, R6, 0x2 ;  /* 0x0000000602067211 */ /* 0x040fe400078210ff */
[----:B------:R-:W-:Y:S02]  /*0aa0*/  IADD3 R3, P0, R3, R8, RZ ;  /* 0x0000000803037210 */ /* 0x000fe40007f1e0ff */
[----:B------:R-:W-:Y:S01]  /*0ab0*/  LEA.HI.X R7, R2, R7, R0, 0x2, P1 ;  /* 0x0000000702077211 */ /* 0x000fe200008f1400 */
[----:B------:R-:W-:Y:S01]  /*0ac0*/  VIADD R0, R8, 0x10 ;  /* 0x0000001008007836 */ /* 0x000fe20000000000 */
[----:B------:R-:W-:Y:S01]  /*0ad0*/  ISETP.GE.OR P4, PT, R4, R55, P6 ;  /* 0x000000370400720c */ /* 0x000fe20003786670 */
[C---:B------:R-:W-:Y:S01]  /*0ae0*/  VIADD R2, R8.reuse, 0x18 ;  /* 0x0000001808027836 */ /* 0x040fe20000000000 */
[----:B------:R-:W-:-:S02]  /*0af0*/  LEA.HI.X.SX32 R5, R8, R5, 0x1, P0 ;  /* 0x0000000508057211 */ /* 0x000fc400000f0eff */
[C---:B------:R-:W-:Y:S02]  /*0b00*/  LEA R4, P1, R3.reuse, R12, 0x2 ;  /* 0x0000000c03047211 */ /* 0x040fe400078210ff */
[CC--:B------:R-:W-:Y:S02]  /*0b10*/  ISETP.GE.AND P0, PT, R0.reuse, R55.reuse, PT ;  /* 0x000000370000720c */ /* 0x0c0fe40003f06270 */
[----:B------:R-:W-:Y:S01]  /*0b20*/  ISETP.GE.OR P3, PT, R0, R55, P6 ;  /* 0x000000370000720c */ /* 0x000fe20003766670 */
[----:B------:R-:W-:Y:S01]  /*0b30*/  VIADD R0, R14, 0x40 ;  /* 0x000000400e007836 */ /* 0x000fe20000000000 */
[----:B------:R-:W-:Y:S02]  /*0b40*/  LEA.HI.X R5, R3, R13, R5, 0x2, P1 ;  /* 0x0000000d03057211 */ /* 0x000fe400008f1405 */
[----:B------:R-:W-:Y:S01]  /*0b50*/  ISETP.GE.AND P1, PT, R2, R55, PT ;  /* 0x000000370200720c */ /* 0x000fe20003f26270 */
[----:B-1----:R-:W-:-:S12]  /*0b60*/  @P2 BRA `(.L_x_2008) ;  /* 0x0000000000102947 */ /* 0x002fd80003800000 */
[----:B-----5:R-:W-:-:S13]  /*0b70*/  ISETP.GE.AND P2, PT, R14, R10, PT ;  /* 0x0000000a0e00720c */ /* 0x020fda0003f46270 */
[----:B------:R1:W-:Y:S01]  /*0b80*/  @!P2 ST.E.128 desc[UR6][R6.64], RZ ;  /* 0x000000ff0600a985 */ /* 0x0003e2000c101d06 */
[----:B------:R-:W-:-:S13]  /*0b90*/  ISETP.GE.AND P2, PT, R0, R10, PT ;  /* 0x0000000a0000720c */ /* 0x000fda0003f46270 */
[----:B------:R1:W-:Y:S02]  /*0ba0*/  @!P2 ST.E.128 desc[UR6][R6.64+0x100], RZ ;  /* 0x000100ff0600a985 */ /* 0x0003e4000c101d06 */
.L_x_2008:
[----:B------:R-:W-:Y:S05]  /*0bb0*/  BSYNC B0 ;  /* 0x0000000000007941 */ /* 0x000fea0003800000 */
.L_x_2007:
        /* <DEDUP_REMOVED lines=8> */
.L_x_2010:
[----:B------:R-:W-:Y:S05]  /*0c40*/  BSYNC B0 ;  /* 0x0000000000007941 */ /* 0x000fea0003800000 */
.L_x_2009:
        /* <DEDUP_REMOVED lines=8> */
.L_x_2012:
[----:B------:R-:W-:Y:S05]  /*0cd0*/  BSYNC B0 ;  /* 0x0000000000007941 */ /* 0x000fea0003800000 */
.L_x_2011:
        /* <DEDUP_REMOVED lines=8> */
.L_x_2014:
[----:B------:R-:W-:Y:S05]  /*0d60*/  BSYNC B0 ;  /* 0x0000000000007941 */ /* 0x000fea0003800000 */
.L_x_2013:
[----:B------:R-:W-:Y:S01]  /*0d70*/  BSSY B0, `(.L_x_2015) ;  /* 0x0000007000007945 */ /* 0x000fe20003800000 */
[----:B------:R-:W-:-:S03]  /*0d80*/  ISETP.GE.AND P1, PT, R2, R55, PT ;  /* 0x000000370200720c */ /* 0x000fc60003f26270 */
[----:B------:R-:W-:Y:S10]  /*0d90*/  @P5 BRA `(.L_x_2016) ;  /* 0x0000000000105947 */ /* 0x000ff40003800000 */
[----:B-----5:R-:W-:-:S13]  /*0da0*/  ISETP.GE.AND P5, PT, R14, R10, PT ;  /* 0x0000000a0e00720c */ /* 0x020fda0003fa6270 */
[----:B------:R1:W-:Y:S01]  /*0db0*/  @!P5 ST.E.128 desc[UR6][R6.64+0x4000], RZ ;  /* 0x004000ff0600d985 */ /* 0x0003e2000c101d06 */
[----:B------:R-:W-:-:S13]  /*0dc0*/  ISETP.GE.AND P5, PT, R0, R10, PT ;  /* 0x0000000a0000720c */ /* 0x000fda0003fa6270 */
[----:B------:R1:W-:Y:S02]  /*0dd0*/  @!P5 ST.E.128 desc[UR6][R6.64+0x4100], RZ ;  /* 0x004100ff0600d985 */ /* 0x0003e4000c101d06 */
.L_x_2016:
[----:B------:R-:W-:Y:S05]  /*0de0*/  BSYNC B0 ;  /* 0x0000000000007941 */ /* 0x000fea0003800000 */
.L_x_2015:
        /* <DEDUP_REMOVED lines=8> */
.L_x_2018:
[----:B------:R-:W-:Y:S05]  /*0e70*/  BSYNC B0 ;  /* 0x0000000000007941 */ /* 0x000fea0003800000 */
.L_x_2017:
[----:B------:R-:W-:Y:S01]  /*0e80*/  BSSY B0, `(.L_x_2019) ;  /* 0x0000007000007945 */ /* 0x000fe20003800000 */
[----:B------:R-:W-:-:S03]  /*0e90*/  ISETP.GE.AND P0, PT, R8, R55, PT ;  /* 0x000000370800720c */ /* 0x000fc60003f06270 */
[----:B------:R-:W-:Y:S10]  /*0ea0*/  @P1 BRA `(.L_x_2020) ;  /* 0x0000000000101947 */ /* 0x000ff40003800000 */
[----:B-----5:R-:W-:-:S13]  /*0eb0*/  ISETP.GE.AND P1, PT, R14, R10, PT ;  /* 0x0000000a0e00720c */ /* 0x020fda0003f26270 */
[----:B------:R1:W-:Y:S01]  /*0ec0*/  @!P1 ST.E.128 desc[UR6][R6.64+0x6000], RZ ;  /* 0x006000ff06009985 */ /* 0x0003e2000c101d06 */
[----:B------:R-:W-:-:S13]  /*0ed0*/  ISETP.GE.AND P1, PT, R0, R10, PT ;  /* 0x0000000a0000720c */ /* 0x000fda0003f26270 */
[----:B------:R1:W-:Y:S02]  /*0ee0*/  @!P1 ST.E.128 desc[UR6][R6.64+0x6100], RZ ;  /* 0x006100ff06009985 */ /* 0x0003e4000c101d06 */
.L_x_2020:
[----:B------:R-:W-:Y:S05]  /*0ef0*/  BSYNC B0 ;  /* 0x0000000000007941 */ /* 0x000fea0003800000 */
.L_x_2019:
        /* <DEDUP_REMOVED lines=8> */
.L_x_2022:
[----:B------:R-:W-:Y:S05]  /*0f80*/  BSYNC B0 ;  /* 0x0000000000007941 */ /* 0x000fea0003800000 */
.L_x_2021:
[-C--:B------:R-:W-:Y:S01]  /*0f90*/  ISETP.GE.OR P0, PT, R3, R55.reuse, P6 ;  /* 0x000000370300720c */ /* 0x080fe20003706670 */
[----:B------:R-:W-:Y:S01]  /*0fa0*/  @!P5 ST.E desc[UR6][R4.64], R9 ;  /* 0x000000090400d985 */ /* 0x000fe2000c101906 */
[-C--:B------:R-:W-:Y:S01]  /*0fb0*/  ISETP.GE.OR P5, PT, R2, R55.reuse, P6 ;  /* 0x000000370200720c */ /* 0x080fe200037a6670 */
[----:B------:R-:W-:Y:S01]  /*0fc0*/  @!P4 IMAD.MOV.U32 R0, RZ, RZ, -0x800000 ;  /* 0xff800000ff00c424 */ /* 0x000fe200078e00ff */
[----:B------:R-:W-:Y:S01]  /*0fd0*/  ISETP.GE.OR P6, PT, R8, R55, P6 ;  /* 0x000000370800720c */ /* 0x000fe200037c6670 */
[----:B------:R-:W-:Y:S01]  /*0fe0*/  @!P1 IMAD.MOV.U32 R3, RZ, RZ, -0x800000 ;  /* 0xff800000ff039424 */ /* 0x000fe200078e00ff */
[----:B-1234-:R-:W-:Y:S01]  /*0ff0*/  @!P2 MOV R6, 0xff800000 ;  /* 0xff8000000006a802 */ /* 0x01efe20000000f00 */
[----:B------:R-:W-:Y:S01]  /*1000*/  @!P3 IMAD.MOV.U32 R7, RZ, RZ, -0x800000 ;  /* 0xff800000ff07b424 */ /* 0x000fe200078e00ff */
[----:B------:R1:W-:Y:S04]  /*1010*/  @!P4 ST.E desc[UR6][R4.64+0x20], R0 ;  /* 0x000020000400c985 */ /* 0x0003e8000c101906 */
[----:B------:R2:W-:Y:S01]  /*1020*/  @!P1 ST.E desc[UR6][R4.64+0x80], R3 ;  /* 0x0000800304009985 */ /* 0x0005e2000c101906 */
[----:B------:R-:W-:-:S03]  /*1030*/  @!P0 MOV R2, 0xff800000 ;  /* 0xff80000000028802 */ /* 0x000fc60000000f00 */
[----:B------:R-:W-:Y:S04]  /*1040*/  @!P3 ST.E desc[UR6][R4.64+0x40], R7 ;  /* 0x000040070400b985 */ /* 0x000fe8000c101906 */
[----:B------:R3:W-:Y:S04]  /*1050*/  @!P0 ST.E desc[UR6][R4.64+0xa0], R2 ;  /* 0x0000a00204008985 */ /* 0x0007e8000c101906 */
[----:B------:R-:W-:Y:S01]  /*1060*/  @!P2 ST.E desc[UR6][R4.64+0x60], R6 ;  /* 0x000060060400a985 */ /* 0x000fe2000c101906 */
[----:B-1----:R-:W-:Y:S02]  /*1070*/  @!P5 IMAD.MOV.U32 R0, RZ, RZ, -0x800000 ;  /* 0xff800000ff00d424 */ /* 0x002fe400078e00ff */
[----:B--2---:R-:W-:-:S03]  /*1080*/  IMAD.MOV.U32 R3, RZ, RZ, 0x0 ;  /* 0x00000000ff037424 */ /* 0x004fc600078e00ff */
[----:B------:R1:W-:Y:S01]  /*1090*/  @!P5 ST.E desc[UR6][R4.64+0xc0], R0 ;  /* 0x0000c0000400d985 */ /* 0x0003e2000c101906 */
[----:B---3--:R-:W-:-:S04]  /*10a0*/  MOV R2, R242 ;  /* 0x000000f200027202 */ /* 0x008fc80000000f00 */
[----:B-1---5:R-:W-:Y:S05]  /*10b0*/  @P6 RET.REL.NODEC R2 `(_ZN5flash24flash_fwd_splitkv_kernelI23Flash_fwd_kernel_traitsILi128ELi64ELi128ELi4ELb0ELb0EN7cutlass10bfloat16_tE19Flash_kernel_traitsILi128ELi64ELi128ELi4ES3_EELb1ELb0ELb0ELb0ELb0ELb1ELb1ELb1EEEvNS_16Flash_fwd_paramsE) ;  /* 0xffffffec02d06950 */ /* 0x022fea0003c3ffff */
[----:B------:R-:W-:Y:S02]  /*10c0*/  MOV R0, 0xff800000 ;  /* 0xff80000000007802 */ /* 0x000fe40000000f00 */
[----:B------:R-:W-:-:S03]  /*10d0*/  MOV R243, 0x0 ;  /* 0x0000000000f37802 */ /* 0x000fc60000000f00 */
[----:B------:R1:W-:Y:S02]  /*10e0*/  ST.E desc[UR6][R4.64+0xe0], R0 ;  /* 0x0000e00004007985 */ /* 0x0003e4000c101906 */
[----:B-1----:R-:W-:Y:S05]  /*10f0*/  RET.REL.NODEC R242 `(_ZN5flash24flash_fwd_splitkv_kernelI23Flash_fwd_kernel_traitsILi128ELi64ELi128ELi4ELb0ELb0EN7cutlass10bfloat16_tE19Flash_kernel_traitsILi128ELi64ELi128ELi4ES3_EELb1ELb0ELb0ELb0ELb0ELb1ELb1ELb1EEEvNS_16Flash_fwd_paramsE) ;  /* 0xffffffecf2c07950 */ /* 0x002fea0003c3ffff */
.L_x_2006:
        /* <DEDUP_REMOVED lines=31> */
[----:B-----5:R-:W4:Y:S04]  /*12f0*/  LD.E.64 R14, desc[UR6][R10.64+0x28] ;  /* 0x000028060a0e7980 */ /* 0x020f28000c101b00 */
[----:B------:R-:W4:Y:S04]  /*1300*/  LD.E.64 R18, desc[UR6][R10.64+0x50] ;  /* 0x000050060a127980 */ /* 0x000f28000c101b00 */
[----:B------:R-:W5:Y:S04]  /*1310*/  LD.E.64 R22, desc[UR6][R10.64+0x58] ;  /* 0x000058060a167980 */ /* 0x000f68000c101b00 */
[----:B------:R-:W5:Y:S01]  /*1320*/  LD.E.64 R48, desc[UR6][R10.64+0x40] ;  /* 0x000040060a307980 */ /* 0x000f62000c101b00 */
[----:B--2---:R-:W-:-:S04]  /*1330*/  IABS R5, R6 ;  /* 0x0000000600057213 */ /* 0x004fc80000000000 */
[----:B------:R-:W1:Y:S08]  /*1340*/  I2F.RP R12, R5 ;  /* 0x00000005000c7306 */ /* 0x000e700000209400 */
[----:B-1----:R-:W1:Y:S02]  /*1350*/  MUFU.RCP R12, R12 ;  /* 0x0000000c000c7308 */ /* 0x002e640000001000 */
[----:B-1----:R-:W-:-:S06]  /*1360*/  VIADD R12, R12, 0xffffffe ;  /* 0x0ffffffe0c0c7836 */ /* 0x002fcc0000000000 */
[----:B------:R-:W1:Y:S01]  /*1370*/  F2I.FTZ.U32.TRUNC.NTZ R13, R12 ;  /* 0x0000000c000d7305 */ /* 0x000e62000021f000 */
[----:B------:R-:W-:Y:S01]  /*1380*/  IABS R0, R6 ;  /* 0x0000000600007213 */ /* 0x000fe20000000000 */
[----:B-1----:R-:W-:Y:S01]  /*1390*/  IMAD.MOV R8, RZ, RZ, -R13 ;  /* 0x000000ffff087224 */ /* 0x002fe200078e0a0d */
        /* <DEDUP_REMOVED lines=27> */
[----:B-1----:R-:W-:Y:S01]  /*1550*/  IMAD R12, R0, R8, RZ ;  /* 0x00000008000c7224 */ /* 0x002fe200078e02ff */
        /* <DEDUP_REMOVED lines=26> */
[----:B------:R-:W-:Y:S02]  /*1700*/  IMAD R8, R42, R5, R8 ;  /* 0x000000052a087224 */ /* 0x000fe400078e0208 */
[----:B------:R-:W-:Y:S02]  /*1710*/  IMAD R7, R15, R3, RZ ;  /* 0x000000030f077224 */ /* 0x000fe400078e02ff */
[----:B------:R-:W-:Y:S02]  /*1720*/  IMAD.IADD R21, R21, 0x1, R8 ;  /* 0x0000000115157824 */ /* 0x000fe400078e0208 */
[----:B------:R-:W-:Y:S02]  /*1730*/  IMAD R8, R19, R12, RZ ;  /* 0x0000000c13087224 */ /* 0x000fe400078e02ff */
[----:B------:R-:W-:Y:S02]  /*1740*/  IMAD R7, R14, R0, R7 ;  /* 0x000000000e077224 */ /* 0x000fe400078e0207 */
[----:B------:R-:W-:-:S02]  /*1750*/  IMAD R0, R18, R9, R8 ;  /* 0x0000000912007224 */ /* 0x000fc400078e0208 */
[----:B------:R-:W-:-:S04]  /*1760*/  IMAD.WIDE.U32 R24, R14, R3, RZ ;  /* 0x000000030e187225 */ /* 0x000fc800078e00ff */
[----:B------:R-:W-:Y:S01]  /*1770*/  IMAD.WIDE.U32 R18, R12, R18, R20 ;  /* 0x000000120c127225 */ /* 0x000fe200078e0014 */
[----:B------:R-:W-:-:S03]  /*1780*/  MOV R8, R24 ;  /* 0x0000001800087202 */ /* 0x000fc60000000f00 */
[----:B------:R-:W-:Y:S01]  /*1790*/  IMAD.IADD R7, R25, 0x1, R7 ;  /* 0x0000000119077824 */ /* 0x000fe200078e0207 */
[----:B------:R-:W-:Y:S02]  /*17a0*/  IADD3 R0, R19, R0, RZ ;  /* 0x0000000013007210 */ /* 0x000fe40007ffe0ff */
[----:B------:R-:W-:Y:S01]  /*17b0*/  MOV R3, R18 ;  /* 0x0000001200037202 */ /* 0x000fe20000000f00 */
[----:B------:R-:W-:Y:S05]  /*17c0*/  BRA `(.L_x_2025) ;  /* 0x0000000400507947 */ /* 0x000fea0003800000 */
.L_x_2024:
        /* <DEDUP_REMOVED lines=8> */
[----:B------:R-:W-:-:S02]  /*1850*/  MOV R12, RZ ;  /* 0x000000ff000c7202 */ /* 0x000fc40000000f00 */
[----:B------:R-:W-:Y:S02]  /*1860*/  IABS R8, R245 ;  /* 0x000000f500087213 */ /* 0x000fe40000000000 */
[----:B------:R-:W-:Y:S02]  /*1870*/  @!P3 SHF.R.S32.HI R5, RZ, 0x1f, R15 ;  /* 0x0000001fff05b819 */ /* 0x000fe4000001140f */
[----:B--2---:R-:W-:-:S04]  /*1880*/  IABS R3, R7 ;  /* 0x0000000700037213 */ /* 0x004fc80000000000 */
[----:B------:R-:W2:Y:S08]  /*1890*/  I2F.RP R0, R3 ;  /* 0x0000000300007306 */ /* 0x000eb00000209400 */
[----:B--2---:R-:W2:Y:S02]  /*18a0*/  MUFU.RCP R0, R0 ;  /* 0x0000000000007308 */ /* 0x004ea40000001000 */
[----:B--2---:R-:W-:-:S06]  /*18b0*/  IADD3 R0, R0, 0xffffffe, RZ ;  /* 0x0ffffffe00007810 */ /* 0x004fcc0007ffe0ff */
[----:B------:R-:W2:Y:S02]  /*18c0*/  F2I.FTZ.U32.TRUNC.NTZ R13, R0 ;  /* 0x00000000000d7305 */ /* 0x000ea4000021f000 */
[----:B--2---:R-:W-:-:S04]  /*18d0*/  IMAD.MOV R0, RZ, RZ, -R13 ;  /* 0x000000ffff007224 */ /* 0x004fc800078e0a0d */
[----:B------:R-:W-:Y:S01]  /*18e0*/  IMAD R6, R0, R3, RZ ;  /* 0x0000000300067224 */ /* 0x000fe200078e02ff */
[----:B------:R-:W-:-:S03]  /*18f0*/  IABS R0, R7 ;  /* 0x0000000700007213 */ /* 0x000fc60000000000 */
[----:B------:R-:W-:-:S04]  /*1900*/  IMAD.HI.U32 R6, R13, R6, R12 ;  /* 0x000000060d067227 */ /* 0x000fc800078e000c */
[----:B------:R-:W-:Y:S02]  /*1910*/  IMAD.MOV R0, RZ, RZ, -R0 ;  /* 0x000000ffff007224 */ /* 0x000fe400078e0a00 */
[----:B------:R-:W-:-:S04]  /*1920*/  IMAD.HI.U32 R6, R6, R8, RZ ;  /* 0x0000000806067227 */ /* 0x000fc800078e00ff */
[-C--:B---3--:R-:W-:Y:S02]  /*1930*/  @!P3 IMAD R2, R43, R15.reuse, RZ ;  /* 0x0000000f2b02b224 */ /* 0x088fe400078e02ff */
[----:B------:R-:W-:Y:S01]  /*1940*/  IMAD R0, R6, R0, R8 ;  /* 0x0000000006007224 */ /* 0x000fe200078e0208 */
[----:B------:R-:W-:Y:S01]  /*1950*/  @P3 IADD3 R8, R15, R18, RZ ;  /* 0x000000120f083210 */ /* 0x000fe20007ffe0ff */
[----:B------:R-:W-:-:S03]  /*1960*/  @!P3 IMAD.WIDE.U32 R30, R42, R15, RZ ;  /* 0x0000000f2a1eb225 */ /* 0x000fc600078e00ff */
[----:B------:R-:W-:Y:S01]  /*1970*/  ISETP.GT.U32.AND P0, PT, R3, R0, PT ;  /* 0x000000000300720c */ /* 0x000fe20003f04070 */
[----:B------:R-:W-:Y:S01]  /*1980*/  @!P3 IMAD R2, R5, R42, R2 ;  /* 0x0000002a0502b224 */ /* 0x000fe200078e0202 */
[----:B-----5:R-:W-:Y:S01]  /*1990*/  @!P3 SHF.R.S32.HI R5, RZ, 0x1f, R14 ;  /* 0x0000001fff05b819 */ /* 0x020fe2000001140e */
[-C--:B------:R-:W-:Y:S02]  /*19a0*/  @P3 IMAD R12, R43, R8.reuse, RZ ;  /* 0x000000082b0c3224 */ /* 0x080fe400078e02ff */
[----:B------:R-:W-:Y:S01]  /*19b0*/  @P3 IMAD.WIDE.U32 R28, R42, R8, RZ ;  /* 0x000000082a1c3225 */ /* 0x000fe200078e00ff */
[----:B------:R-:W-:-:S03]  /*19c0*/  @!P3 MOV R8, R30 ;  /* 0x0000001e0008b202 */ /* 0x000fc60000000f00 */
[----:B------:R-:W-:Y:S02]  /*19d0*/  @!P3 IMAD.IADD R9, R31, 0x1, R2 ;  /* 0x000000011f09b824 */ /* 0x000fe400078e0202 */
[-C--:B----4-:R-:W-:Y:S02]  /*19e0*/  @!P3 IMAD R2, R27, R14.reuse, RZ ;  /* 0x0000000e1b02b224 */ /* 0x090fe400078e02ff */
[----:B------:R-:W-:Y:S01]  /*19f0*/  @!P3 IMAD.WIDE.U32 R8, R26, R14, R8 ;  /* 0x0000000e1a08b225 */ /* 0x000fe200078e0008 */
[----:B------:R-:W-:-:S03]  /*1a00*/  @P3 MOV R13, R28 ;  /* 0x0000001c000d3202 */ /* 0x000fc60000000f00 */
[----:B------:R-:W-:Y:S02]  /*1a10*/  @!P3 IMAD R2, R26, R5, R2 ;  /* 0x000000051a02b224 */ /* 0x000fe400078e0202 */
[----:B------:R-:W-:Y:S02]  /*1a20*/  @P3 IMAD.IADD R12, R29, 0x1, R12 ;  /* 0x000000011d0c3824 */ /* 0x000fe400078e020c */
[----:B------:R-:W-:Y:S01]  /*1a30*/  @!P3 IMAD.MOV.U32 R13, RZ, RZ, R8 ;  /* 0x000000ffff0db224 */ /* 0x000fe200078e0008 */
[----:B------:R-:W-:Y:S01]  /*1a40*/  @!P3 IADD3 R12, R9, R2, RZ ;  /* 0x00000002090cb210 */ /* 0x000fe20007ffe0ff */
[----:B------:R-:W-:-:S03]  /*1a50*/  @!P0 IMAD.IADD R0, R0, 0x1, -R3 ;  /* 0x0000000100008824 */ /* 0x000fc600078e0a03 */
[-C--:B------:R-:W-:Y:S02]  /*1a60*/  LOP3.LUT R13, R13, R12.reuse, RZ, 0x3c, !PT ;  /* 0x0000000c0d0d7212 */ /* 0x080fe400078e3cff */
[----:B------:R-:W-:Y:S02]  /*1a70*/  ISETP.GE.U32.AND P2, PT, R0, R3, PT ;  /* 0x000000030000720c */ /* 0x000fe40003f46070 */
[----:B------:R-:W-:Y:S02]  /*1a80*/  LEA R2, R50, 0xffffff80, 0x7 ;  /* 0xffffff8032027811 */ /* 0x000fe400078e38ff */
[----:B------:R-:W-:Y:S02]  /*1a90*/  LOP3.LUT R12, R13, R12, RZ, 0x3c, !PT ;  /* 0x0000000c0d0c7212 */ /* 0x000fe400078e3cff */
[----:B------:R-:W-:Y:S01]  /*1aa0*/  LOP3.LUT R3, R245, R7, RZ, 0x3c, !PT ;  /* 0x00000007f5037212 */ /* 0x000fe200078e3cff */
[----:B------:R-:W-:Y:S01]  /*1ab0*/  IMAD R9, R43, R2, RZ ;  /* 0x000000022b097224 */ /* 0x000fe200078e02ff */
[----:B------:R-:W-:-:S02]  /*1ac0*/  SHF.R.S32.HI R5, RZ, 0x1f, R2 ;  /* 0x0000001fff057819 */ /* 0x000fc40000011402 */
[----:B------:R-:W-:Y:S01]  /*1ad0*/  LOP3.LUT R13, R13, R12, RZ, 0x3c, !PT ;  /* 0x0000000c0d0d7212 */ /* 0x000fe200078e3cff */
[----:B------:R-:W-:Y:S01]  /*1ae0*/  @!P3 IMAD R8, R49, R15, RZ ;  /* 0x0000000f3108b224 */ /* 0x000fe200078e02ff */
[----:B------:R-:W-:Y:S02]  /*1af0*/  @!P3 SHF.R.S32.HI R0, RZ, 0x1f, R15 ;  /* 0x0000001fff00b819 */ /* 0x000fe4000001140f */
[----:B------:R-:W-:Y:S02]  /*1b00*/  ISETP.GE.AND P1, PT, R3, RZ, PT ;  /* 0x000000ff0300720c */ /* 0x000fe40003f26270 */
[----:B------:R-:W-:Y:S02]  /*1b10*/  @!P0 IADD3 R6, R6, 0x1, RZ ;  /* 0x0000000106068810 */ /* 0x000fe40007ffe0ff */
[----:B------:R-:W-:Y:S01]  /*1b20*/  ISETP.NE.AND P0, PT, R7, RZ, PT ;  /* 0x000000ff0700720c */ /* 0x000fe20003f05270 */
[----:B------:R-:W-:Y:S02]  /*1b30*/  IMAD R9, R5, R42, R9 ;  /* 0x0000002a05097224 */ /* 0x000fe400078e0209 */
[----:B------:R-:W-:-:S04]  /*1b40*/  IMAD.WIDE.U32 R28, R42, R2, R12 ;  /* 0x000000022a1c7225 */ /* 0x000fc800078e000c */
[----:B------:R-:W-:Y:S02]  /*1b50*/  @!P3 IMAD R0, R0, R48, R8 ;  /* 0x000000300000b224 */ /* 0x000fe400078e0208 */
[----:B------:R-:W-:-:S04]  /*1b60*/  @!P3 IMAD.WIDE.U32 R26, R48, R15, RZ ;  /* 0x0000000f301ab225 */ /* 0x000fc800078e00ff */
[----:B------:R-:W-:Y:S01]  /*1b70*/  @P2 VIADD R6, R6, 0x1 ;  /* 0x0000000106062836 */ /* 0x000fe20000000000 */
[----:B------:R-:W-:Y:S02]  /*1b80*/  IADD3 R19, R29, R9, RZ ;  /* 0x000000091d137210 */ /* 0x000fe40007ffe0ff */
[----:B------:R-:W-:Y:S01]  /*1b90*/  @!P3 IADD3 R9, R27, R0, RZ ;  /* 0x000000001b09b210 */ /* 0x000fe20007ffe0ff */
[----:B------:R-:W-:Y:S01]  /*1ba0*/  IMAD.MOV.U32 R12, RZ, RZ, R6 ;  /* 0x000000ffff0c7224 */ /* 0x000fe200078e0006 */
[----:B------:R-:W-:Y:S01]  /*1bb0*/  @!P3 SHF.R.S32.HI R0, RZ, 0x1f, R14 ;  /* 0x0000001fff00b819 */ /* 0x000fe2000001140e */
[----:B------:R-:W-:Y:S01]  /*1bc0*/  @!P3 IMAD R3, R25, R14, RZ ;  /* 0x0000000e1903b224 */ /* 0x000fe200078e02ff */
[----:B------:R-:W-:Y:S01]  /*1bd0*/  @!P3 MOV R8, R26 ;  /* 0x0000001a0008b202 */ /* 0x000fe20000000f00 */
[----:B------:R-:W-:Y:S01]  /*1be0*/  @!P1 IMAD.MOV R12, RZ, RZ, -R12 ;  /* 0x000000ffff0c9224 */ /* 0x000fe200078e0a0c */
[----:B------:R-:W-:Y:S01]  /*1bf0*/  @!P0 LOP3.LUT R12, RZ, R7, RZ, 0x33, !PT ;  /* 0x00000007ff0c8212 */ /* 0x000fe200078e33ff */
[C---:B------:R-:W-:Y:S01]  /*1c00*/  @!P3 IMAD R0, R24.reuse, R0, R3 ;  /* 0x000000001800b224 */ /* 0x040fe200078e0203 */
[----:B------:R-:W-:Y:S01]  /*1c10*/  @P3 IADD3 R15, R15, R18, RZ ;  /* 0x000000120f0f3210 */ /* 0x000fe20007ffe0ff */
[----:B------:R-:W-:Y:S01]  /*1c20*/  @!P3 IMAD.WIDE.U32 R24, R24, R14, R8 ;  /* 0x0000000e1818b225 */ /* 0x000fe200078e0008 */
[----:B------:R-:W-:-:S02]  /*1c30*/  MOV R18, R28 ;  /* 0x0000001c00127202 */ /* 0x000fc40000000f00 */
[----:B------:R-:W-:Y:S01]  /*1c40*/  SHF.R.S32.HI R9, RZ, 0x1f, R12 ;  /* 0x0000001fff097819 */ /* 0x000fe2000001140c */
[----:B------:R-:W-:Y:S02]  /*1c50*/  IMAD R3, R21, R12, RZ ;  /* 0x0000000c15037224 */ /* 0x000fe400078e02ff */
[-C--:B------:R-:W-:Y:S02]  /*1c60*/  @P3 IMAD R7, R49, R15.reuse, RZ ;  /* 0x0000000f31073224 */ /* 0x080fe400078e02ff */
[----:B------:R-:W-:-:S04]  /*1c70*/  @P3 IMAD.WIDE.U32 R26, R48, R15, RZ ;  /* 0x0000000f301a3225 */ /* 0x000fc800078e00ff */
[----:B------:R-:W-:Y:S01]  /*1c80*/  IMAD.WIDE.U32 R18, R20, R12, R18 ;  /* 0x0000000c14127225 */ /* 0x000fe200078e0012 */
[----:B------:R-:W-:-:S03]  /*1c90*/  @P3 IADD3 R7, R27, R7, RZ ;  /* 0x000000071b073210 */ /* 0x000fc60007ffe0ff */
[----:B------:R-:W-:Y:S01]  /*1ca0*/  IMAD R20, R20, R9, R3 ;  /* 0x0000000914147224 */ /* 0x000fe200078e0203 */
[----:B------:R-:W-:Y:S01]  /*1cb0*/  @!P3 IADD3 R7, R25, R0, RZ ;  /* 0x000000001907b210 */ /* 0x000fe20007ffe0ff */
[----:B------:R-:W-:Y:S01]  /*1cc0*/  @P3 IMAD.MOV.U32 R8, RZ, RZ, R26 ;  /* 0x000000ffff083224 */ /* 0x000fe200078e001a */
[----:B------:R-:W-:Y:S01]  /*1cd0*/  @!P3 MOV R8, R24 ;  /* 0x000000180008b202 */ /* 0x000fe20000000f00 */
[----:B------:R-:W-:Y:S01]  /*1ce0*/  IMAD.MOV.U32 R3, RZ, RZ, R18 ;  /* 0x000000ffff037224 */ /* 0x000fe200078e0012 */
[----:B------:R-:W-:Y:S02]  /*1cf0*/  IADD3 R0, R19, R20, RZ ;  /* 0x0000001413007210 */ /* 0x000fe40007ffe0ff */
[----:B-1----:R-:W-:Y:S02]  /*1d00*/  MOV R6, R2 ;  /* 0x0000000200067202 */ /* 0x002fe40000000f00 */
.L_x_2025:
[----:B------:R-:W-:Y:S05]  /*1d10*/  BSYNC B0 ;  /* 0x0000000000007941 */ /* 0x000fea0003800000 */
.L_x_2023:
        /* <DEDUP_REMOVED lines=15> */
[----:B------:R-:W-:Y:S01]  /*1e10*/  IADD3 R28, P0, R18, R8, RZ ;  /* 0x00000008121c7210 */ /* 0x000fe20007f1e0ff */
[----:B------:R-:W-:Y:S01]  /*1e20*/  IMAD.SHL.U32 R8, R170, 0x40, RZ ;  /* 0x00000040aa087824 */ /* 0x000fe200078e00ff */
[----:B------:R-:W-:Y:S01]  /*1e30*/  SHF.R.S32.HI R19, RZ, 0x1f, R18 ;  /* 0x0000001fff137819 */ /* 0x000fe20000011412 */
[----:B-----5:R-:W-:-:S03]  /*1e40*/  IMAD R5, R5, R48, RZ ;  /* 0x0000003005057224 */ /* 0x020fc600078e02ff */
[----:B------:R-:W-:Y:S01]  /*1e50*/  LOP3.LUT R8, R8, 0x1c0, RZ, 0xc0, !PT ;  /* 0x000001c008087812 */ /* 0x000fe200078ec0ff */
[----:B------:R-:W-:Y:S02]  /*1e60*/  IMAD.X R29, R19, 0x1, R7, P0 ;  /* 0x00000001131d7824 */ /* 0x000fe400000e0607 */
[----:B------:R-:W-:Y:S01]  /*1e70*/  IMAD R5, R6, R49, R5 ;  /* 0x0000003106057224 */ /* 0x000fe200078e0205 */
[----:B------:R-:W-:Y:S01]  /*1e80*/  LOP3.LUT R7, R8, 0x38, R18, 0xf8, !PT ;  /* 0x0000003808077812 */ /* 0x000fe200078ef812 */
[----:B------:R-:W-:Y:S01]  /*1e90*/  IMAD.WIDE.U32 R28, R6, R48, R28 ;  /* 0x00000030061c7225 */ /* 0x000fe200078e001c */
[----:B------:R-:W-:Y:S02]  /*1ea0*/  SHF.R.U32.HI R165, RZ, 0x3, R8 ;  /* 0x00000003ffa57819 */ /* 0x000fe40000011608 */
[----:B------:R-:W-:Y:S01]  /*1eb0*/  SHF.R.S32.HI R61, RZ, 0x1f, R246 ;  /* 0x0000001fff3d7819 */ /* 0x000fe200000114f6 */
[----:B------:R-:W-:Y:S01]  /*1ec0*/  IMAD R6, R23, R12, RZ ;  /* 0x0000000c17067224 */ /* 0x000fe200078e02ff */
[----:B------:R-:W-:-:S02]  /*1ed0*/  IADD3 R29, R29, R5, RZ ;  /* 0x000000051d1d7210 */ /* 0x000fc40007ffe0ff */
[----:B------:R-:W-:Y:S01]  /*1ee0*/  LOP3.LUT R165, R7, R165, RZ, 0x3c, !PT ;  /* 0x000000a507a57212 */ /* 0x000fe200078e3cff */
[-C--:B------:R-:W-:Y:S02]  /*1ef0*/  IMAD R6, R9, R22.reuse, R6 ;  /* 0x0000001609067224 */ /* 0x080fe400078e0206 */
[----:B------:R-:W-:Y:S01]  /*1f00*/  IMAD.WIDE.U32 R22, R12, R22, R28 ;  /* 0x000000160c167225 */ /* 0x000fe200078e001c */
[----:B------:R-:W-:-:S04]  /*1f10*/  LEA.HI R57, R53, R52, RZ, 0x4 ;  /* 0x0000003435397211 */ /* 0x000fc800078f20ff */
[----:B------:R-:W-:Y:S01]  /*1f20*/  LOP3.LUT R58, R57, 0xfffffff0, RZ, 0xc0, !PT ;  /* 0xfffffff0393a7812 */ /* 0x000fe200078ec0ff */
[----:B------:R-:W-:Y:S01]  /*1f30*/  IMAD.IADD R23, R23, 0x1, R6 ;  /* 0x0000000117177824 */ /* 0x000fe200078e0206 */
[----:B------:R-:W-:-:S03]  /*1f40*/  SHF.R.S32.HI R6, RZ, 0x1f, R245 ;  /* 0x0000001fff067819 */ /* 0x000fc600000114f5 */
[----:B------:R-:W-:Y:S01]  /*1f50*/  IMAD.IADD R58, R52, 0x1, -R58 ;  /* 0x00000001343a7824 */ /* 0x000fe200078e0a3a */
[----:B------:R-:W-:Y:S01]  /*1f60*/  SHF.R.S32.HI R171, RZ, 0x1f, R170 ;  /* 0x0000001fffab7819 */ /* 0x000fe200000114aa */
[----:B------:R-:W-:-:S03]  /*1f70*/  IMAD R140, R49, R170, RZ ;  /* 0x000000aa318c7224 */ /* 0x000fc600078e02ff */
[----:B------:R-:W-:Y:S01]  /*1f80*/  SHF.R.S32.HI R59, RZ, 0x1f, R58 ;  /* 0x0000001fff3b7819 */ /* 0x000fe2000001143a */
[-C--:B------:R-:W-:Y:S01]  /*1f90*/  IMAD R140, R171, R48.reuse, R140 ;  /* 0x00000030ab8c7224 */ /* 0x080fe200078e028c */
[----:B------:R-:W-:Y:S01]  /*1fa0*/  SHF.R.S32.HI R82, RZ, 0x1f, R62 ;  /* 0x0000001fff527819 */ /* 0x000fe2000001143e */
[----:B------:R-:W-:Y:S01]  /*1fb0*/  IMAD.WIDE.U32 R22, R170, R48, R22 ;  /* 0x00000030aa167225 */ /* 0x000fe200078e0016 */
[----:B------:R-:W-:Y:S02]  /*1fc0*/  LEA.HI R59, R59, R58, RZ, 0x3 ;  /* 0x0000003a3b3b7211 */ /* 0x000fe400078f18ff */
[----:B------:R-:W-:Y:S01]  /*1fd0*/  LEA.HI R82, R82, R62, RZ, 0x7 ;  /* 0x0000003e52527211 */ /* 0x000fe200078f38ff */
[----:B------:R-:W-:-:S03]  /*1fe0*/  IMAD.IADD R140, R23, 0x1, R140 ;  /* 0x00000001178c7824 */ /* 0x000fc600078e028c */
[----:B------:R-:W-:-:S04]  /*1ff0*/  SHF.R.S32.HI R82, RZ, 0x7, R82 ;  /* 0x00000007ff527819 */ /* 0x000fc80000011452 */
[----:B------:R-:W-:Y:S01]  /*2000*/  VIMNMX R82, R239, R82, !PT ;  /* 0x00000052ef527248 */ /* 0x000fe20007fe0100 */
[----:B------:R-:W-:Y:S01]  /*2010*/  IMAD R168, R43, R170, RZ ;  /* 0x000000aa2ba87224 */ /* 0x000fe200078e02ff */
[CC--:B------:R-:W-:Y:S02]  /*2020*/  LEA.HI R8, R53.reuse, R52.reuse, RZ, 0x6 ;  /* 0x0000003435087211 */ /* 0x0c0fe400078f30ff */
[----:B------:R-:W-:Y:S01]  /*2030*/  LEA.HI R53, R53, R52, RZ, 0x5 ;  /* 0x0000003435357211 */ /* 0x000fe200078f28ff */
[----:B------:R-:W-:Y:S02]  /*2040*/  IMAD R168, R171, R42, R168 ;  /* 0x0000002aaba87224 */ /* 0x000fe400078e02a8 */
[----:B------:R-:W-:Y:S01]  /*2050*/  IMAD.SHL.U32 R8, R8, 0x8, RZ ;  /* 0x0000000808087824 */ /* 0x000fe200078e00ff */
[----:B------:R-:W-:Y:S01]  /*2060*/  LOP3.LUT R54, R53, 0xffffffe0, RZ, 0xc0, !PT ;  /* 0xffffffe035367812 */ /* 0x000fe200078ec0ff */
[----:B------:R-:W-:Y:S02]  /*2070*/  IMAD.MOV.U32 R38, RZ, RZ, 0x10 ;  /* 0x00000010ff267424 */ /* 0x000fe400078e00ff */
[----:B------:R-:W-:Y:S01]  /*2080*/  IMAD.MOV.U32 R37, RZ, RZ, 0x20 ;  /* 0x00000020ff257424 */ /* 0x000fe200078e00ff */
[----:B------:R-:W-:Y:S01]  /*2090*/  LOP3.LUT R165, R165, 0xfffffe00, R8, 0xf8, !PT ;  /* 0xfffffe00a5a57812 */ /* 0x000fe200078ef808 */
[C---:B------:R-:W-:Y:S01]  /*20a0*/  IMAD.SHL.U32 R237, R42.reuse, 0x10, RZ ;  /* 0x000000102aed7824 */ /* 0x040fe200078e00ff */
[----:B------:R-:W-:Y:S01]  /*20b0*/  SHF.L.U64.HI R238, R42, 0x4, R43 ;  /* 0x000000042aee7819 */ /* 0x000fe2000001022b */
[----:B------:R-:W-:Y:S01]  /*20c0*/  IMAD.IADD R54, R52, 0x1, -R54 ;  /* 0x0000000134367824 */ /* 0x000fe200078e0a36 */
[----:B------:R-:W-:Y:S01]  /*20d0*/  SHF.L.U64.HI R236, R48, 0x4, R49 ;  /* 0x0000000430ec7819 */ /* 0x000fe20000010231 */
[----:B------:R-:W-:Y:S01]  /*20e0*/  IMAD.SHL.U32 R63, R56, 0x4, RZ ;  /* 0x00000004383f7824 */ /* 0x000fe200078e00ff */
[----:B------:R-:W-:-:S02]  /*20f0*/  SHF.L.U32 R235, R48, 0x4, RZ ;  /* 0x0000000430eb7819 */ /* 0x000fc400000006ff */
[----:B------:R-:W-:Y:S02]  /*2100*/  SHF.R.S32.HI R57, RZ, 0x4, R57 ;  /* 0x00000004ff397819 */ /* 0x000fe40000011439 */
[----:B------:R-:W-:Y:S01]  /*2110*/  SHF.R.S32.HI R53, RZ, 0x5, R53 ;  /* 0x00000005ff357819 */ /* 0x000fe20000011435 */
        /* <DEDUP_REMOVED lines=11> */
[----:B------:R-:W-:Y:S02]  /*21d0*/  IMAD.X R27, R19, 0x1, R5, P0 ;  /* 0x00000001131b7824 */ /* 0x000fe400000e0605 */
[----:B------:R-:W-:Y:S02]  /*21e0*/  IMAD R4, R14, R6, R4 ;  /* 0x000000060e047224 */ /* 0x000fe400078e0204 */
[----:B------:R-:W-:Y:S01]  /*21f0*/  IMAD.WIDE.U32 R26, R245, R14, R26 ;  /* 0x0000000ef51a7225 */ /* 0x000fe200078e001a */
[----:B------:R-:W-:-:S04]  /*2200*/  IADD3 R14, R18, 0x40, RZ ;  /* 0x00000040120e7810 */ /* 0x000fc80007ffe0ff */
[----:B----4-:R-:W-:Y:S02]  /*2210*/  ISETP.GE.AND P0, PT, R14, R64, PT ;  /* 0x000000400e00720c */ /* 0x010fe40003f06270 */
[----:B------:R-:W-:Y:S02]  /*2220*/  LOP3.LUT R7, R59, 0xfffffff8, RZ, 0xc0, !PT ;  /* 0xfffffff83b077812 */ /* 0x000fe400078ec0ff */
[----:B------:R-:W-:Y:S02]  /*2230*/  SEL R60, RZ, 0xffffffff, P0 ;  /* 0xffffffffff3c7807 */ /* 0x000fe40000000000 */
[C---:B------:R-:W-:Y:S01]  /*2240*/  LEA R141, P0, R22.reuse, R20, 0x1 ;  /* 0x00000014168d7211 */ /* 0x040fe200078008ff */
[--C-:B------:R-:W-:Y:S01]  /*2250*/  @P1 IMAD.MOV.U32 R179, RZ, RZ, R25.reuse ;  /* 0x000000ffffb31224 */ /* 0x100fe200078e0019 */
[----:B------:R-:W-:Y:S01]  /*2260*/  @P1 MOV R178, R24 ;  /* 0x0000001800b21202 */ /* 0x000fe20000000f00 */
[----:B------:R-:W-:Y:S01]  /*2270*/  @!P1 IMAD.MOV.U32 R178, RZ, RZ, R24 ;  /* 0x000000ffffb29224 */ /* 0x000fe200078e0018 */
[----:B------:R-:W-:Y:S01]  /*2280*/  LEA.HI.X R140, R22, R21, R140, 0x1, P0 ;  /* 0x00000015168c7211 */ /* 0x000fe200000f0c8c */
[----:B------:R-:W-:Y:S01]  /*2290*/  @!P1 IMAD.MOV.U32 R179, RZ, RZ, R25 ;  /* 0x000000ffffb39224 */ /* 0x000fe200078e0019 */
[----:B------:R-:W-:Y:S01]  /*22a0*/  ISETP.GE.AND P1, PT, R18, R64, PT ;  /* 0x000000401200720c */ /* 0x000fe20003f26270 */
[----:B------:R-:W-:Y:S01]  /*22b0*/  IMAD.IADD R58, R58, 0x1, -R7 ;  /* 0x000000013a3a7824 */ /* 0x000fe200078e0a07 */
[----:B------:R-:W-:Y:S01]  /*22c0*/  IADD3 R166, P0, R18, R3, RZ ;  /* 0x0000000312a67210 */ /* 0x000fe20007f1e0ff */
[----:B------:R-:W-:Y:S01]  /*22d0*/  IMAD.IADD R175, R27, 0x1, R4 ;  /* 0x000000011baf7824 */ /* 0x000fe200078e0204 */
[----:B------:R-:W-:-:S02]  /*22e0*/  SEL R4, RZ, 0x1, P1 ;  /* 0x00000001ff047807 */ /* 0x000fc40000800000 */
[----:B------:R-:W-:Y:S02]  /*22f0*/  R2P PR, R58, 0x6 ;  /* 0x000000063a007804 */ /* 0x000fe40000000000 */
[----:B------:R-:W-:Y:S01]  /*2300*/  ISETP.GT.AND P3, PT, R50, R82, PT ;  /* 0x000000523200720c */ /* 0x000fe20003f64270 */
[----:B------:R-:W-:Y:S02]  /*2310*/  IMAD.X R167, R19, 0x1, R0, P0 ;  /* 0x0000000113a77824 */ /* 0x000fe400000e0600 */
[----:B------:R-:W-:-:S04]  /*2320*/  IMAD.WIDE R6, R243, 0x40, R170 ;  /* 0x00000040f3067825 */ /* 0x000fc800078e02aa */
[----:B------:R-:W-:-:S04]  /*2330*/  IMAD.WIDE.U32 R166, R170, R42, R166 ;  /* 0x0000002aaaa67225 */ /* 0x000fc800078e00a6 */
[----:B------:R-:W-:Y:S02]  /*2340*/  IMAD.MOV.U32 R174, RZ, RZ, R26 ;  /* 0x000000ffffae7224 */ /* 0x000fe400078e001a */
[-C--:B------:R-:W-:Y:S01]  /*2350*/  IMAD R176, R7, R178.reuse, RZ ;  /* 0x000000b207b07224 */ /* 0x080fe200078e02ff */
[----:B------:R-:W-:Y:S01]  /*2360*/  SHF.L.U32 R60, R60, 0x1, RZ ;  /* 0x000000013c3c7819 */ /* 0x000fe200000006ff */
[----:B------:R-:W-:Y:S01]  /*2370*/  IMAD.WIDE.U32 R174, R6, R178, R174 ;  /* 0x000000b206ae7225 */ /* 0x000fe200078e00ae */
[----:B------:R-:W-:Y:S02]  /*2380*/  LEA R241, P0, R166, R172, 0x1 ;  /* 0x000000aca6f17211 */ /* 0x000fe400078008ff */
[----:B------:R-:W-:Y:S01]  /*2390*/  IADD3 R169, R167, R168, RZ ;  /* 0x000000a8a7a97210 */ /* 0x000fe20007ffe0ff */
[----:B------:R-:W-:Y:S01]  /*23a0*/  IMAD R176, R6, R179, R176 ;  /* 0x000000b306b07224 */ /* 0x000fe200078e02b0 */
[----:B------:R-:W-:Y:S01]  /*23b0*/  LOP3.LUT R60, R60, 0x2, R4, 0xe2, !PT ;  /* 0x000000023c3c7812 */ /* 0x000fe200078ee204 */
[----:B------:R-:W-:Y:S01]  /*23c0*/  @!P4 IMAD.MOV.U32 R16, RZ, RZ, RZ ;  /* 0x000000ffff10c224 */ /* 0x000fe200078e00ff */
[----:B------:R-:W-:Y:S01]  /*23d0*/  SEL R38, R38, 0xfffffff0, !P1 ;  /* 0xfffffff026267807 */ /* 0x000fe20004800000 */
[----:B------:R-:W-:Y:S01]  /*23e0*/  IMAD.IADD R177, R175, 0x1, R176 ;  /* 0x00000001afb17824 */ /* 0x000fe200078e02b0 */
[----:B------:R-:W-:-:S02]  /*23f0*/  SEL R37, R37, 0xffffffe0, !P2 ;  /* 0xffffffe025257807 */ /* 0x000fc40005000000 */
[----:B------:R-:W-:Y:S01]  /*2400*/  LEA.HI.X R240, R166, R173, R169, 0x1, P0 ;  /* 0x000000ada6f07211 */ /* 0x000fe200000f0ca9 */
[----:B-1----:R-:W-:Y:S06]  /*2410*/  @!P3 BRA `(.L_x_2026) ;  /* 0x000000c80018b947 */ /* 0x002fec0003800000 */
[----:B------:R-:W2:Y:S04]  /*2420*/  LD.E.64 R30, desc[UR6][R10.64+0x120] ;  /* 0x000120060a1e7980 */ /* 0x000ea8000c101b00 */
[----:B------:R-:W3:Y:S04]  /*2430*/  LD.E.64 R32, desc[UR6][R10.64+0x118] ;  /* 0x000118060a207980 */ /* 0x000ee8000c101b00 */
[----:B------:R-:W4:Y:S04]  /*2440*/  LD.E.64 R196, desc[UR6][R10.64+0x130] ;  /* 0x000130060ac47980 */ /* 0x000f28000c101b00 */
[----:B------:R-:W5:Y:S04]  /*2450*/  LD.E.64 R210, desc[UR6][R10.64+0x128] ;  /* 0x000128060ad27980 */ /* 0x000f68000c101b00 */
[----:B------:R-:W5:Y:S04]  /*2460*/  LD.E.64 R26, desc[UR6][R10.64+0x140] ;  /* 0x000140060a1a7980 */ /* 0x000f68000c101b00 */
[----:B------:R-:W5:Y:S04]  /*2470*/  LD.E.64 R24, desc[UR6][R10.64+0x138] ;  /* 0x000138060a187980 */ /* 0x000f68000c101b00 */
[----:B------:R-:W5:Y:S04]  /*2480*/  LD.E R15, desc[UR6][R10.64+0xd0] ;  /* 0x0000d0060a0f7980 */ /* 0x000f68000c101900 */
[----:B------:R-:W5:Y:S04]  /*2490*/  LD.E.64 R20, desc[UR6][R10.64+0x108] ;  /* 0x000108060a147980 */ /* 0x000f68000c101b00 */
[----:B------:R-:W5:Y:S04]  /*24a0*/  LD.E.64 R22, desc[UR6][R10.64+0x110] ;  /* 0x000110060a167980 */ /* 0x000f68000c101b00 */
[----:B------:R-:W5:Y:S04]  /*24b0*/  LD.E.64 R6, desc[UR6][R10.64+0x150] ;  /* 0x000150060a067980 */ /* 0x000f68000c101b00 */
[----:B------:R-:W5:Y:S01]  /*24c0*/  LD.E.64 R4, desc[UR6][R10.64+0x148] ;  /* 0x000148060a047980 */ /* 0x000f62000c101b00 */
[----:B------:R-:W-:Y:S01]  /*24d0*/  SHF.R.S32.HI R13, RZ, 0x1f, R62 ;  /* 0x0000001fff0d7819 */ /* 0x000fe2000001143e */
[----:B------:R-:W-:-:S02]  /*24e0*/  IMAD.IADD R16, R16, 0x1, R2 ;  /* 0x0000000110107824 */ /* 0x000fc400078e0202 */
[C---:B------:R-:W-:Y:S01]  /*24f0*/  IMAD.SHL.U32 R76, R42.reuse, 0x40, RZ ;  /* 0x000000402a4c7824 */ /* 0x040fe200078e00ff */
[----:B------:R-:W-:Y:S01]  /*2500*/  SHF.L.U64.HI R77, R42, 0x6, R43 ;  /* 0x000000062a4d7819 */ /* 0x000fe2000001022b */
[----:B------:R-:W-:Y:S01]  /*2510*/  IMAD R74, R43, 0x30, RZ ;  /* 0x000000302b4a7824 */ /* 0x000fe200078e02ff */
[----:B------:R-:W-:Y:S01]  /*2520*/  LOP3.LUT R161, R60, 0xffff, RZ, 0xc0, !PT ;  /* 0x0000ffff3ca17812 */ /* 0x000fe200078ec0ff */
[C---:B------:R-:W-:Y:S01]  /*2530*/  IMAD.SHL.U32 R71, R48.reuse, 0x20, RZ ;  /* 0x0000002030477824 */ /* 0x040fe200078e00ff */
[C-C-:B------:R-:W-:Y:S01]  /*2540*/  SHF.L.U64.HI R72, R48.reuse, 0x5, R49.reuse ;  /* 0x0000000530487819 */ /* 0x140fe20000010231 */
[C---:B------:R-:W-:Y:S01]  /*2550*/  IMAD R70, R49.reuse, 0x60, RZ ;  /* 0x0000006031467824 */ /* 0x040fe200078e02ff */
[C---:B------:R-:W-:Y:S01]  /*2560*/  SHF.L.U64.HI R69, R48.reuse, 0x6, R49 ;  /* 0x0000000630457819 */ /* 0x040fe20000010231 */
[----:B------:R-:W-:Y:S01]  /*2570*/  IMAD R66, R49, 0xc0, RZ ;  /* 0x000000c031427824 */ /* 0x000fe200078e02ff */
[C---:B------:R-:W-:Y:S01]  /*2580*/  SHF.L.U32 R68, R48.reuse, 0x6, RZ ;  /* 0x0000000630447819 */ /* 0x040fe200000006ff */
[----:B------:R-:W-:-:S04]  /*2590*/  IMAD.WIDE.U32 R188, R48, 0x60, RZ ;  /* 0x0000006030bc7825 */ /* 0x000fc800078e00ff */
[----:B------:R-:W-:Y:S01]  /*25a0*/  IMAD.WIDE.U32 R184, R48, 0xc0, RZ ;  /* 0x000000c030b87825 */ /* 0x000fe200078e00ff */
[----:B------:R-:W-:-:S03]  /*25b0*/  LOP3.LUT R163, R161, 0x1, RZ, 0xc0, !PT ;  /* 0x00000001a1a37812 */ /* 0x000fc600078ec0ff */
[C---:B------:R-:W-:Y:S02]  /*25c0*/  IMAD R67, R49.reuse, 0xa0, RZ ;  /* 0x000000a031437824 */ /* 0x040fe400078e02ff */
[----:B------:R-:W-:Y:S02]  /*25d0*/  IMAD R65, R49, 0xe0, RZ ;  /* 0x000000e031417824 */ /* 0x000fe400078e02ff */
[----:B------:R-:W-:Y:S01]  /*25e0*/  IMAD.WIDE.U32 R186, R48, 0xa0, RZ ;  /* 0x000000a030ba7825 */ /* 0x000fe200078e00ff */
[----:B------:R-:W-:-:S03]  /*25f0*/  SHF.L.U64.HI R72, R71, 0x1, R72 ;  /* 0x0000000147487819 */ /* 0x000fc60000010248 */
[----:B------:R-:W-:Y:S01]  /*2600*/  IMAD.WIDE.U32 R182, R48, 0xe0, RZ ;  /* 0x000000e030b67825 */ /* 0x000fe200078e00ff */
[----:B------:R-:W-:Y:S02]  /*2610*/  SHF.L.U64.HI R69, R68, 0x1, R69 ;  /* 0x0000000144457819 */ /* 0x000fe40000010245 */
[C---:B------:R-:W-:Y:S01]  /*2620*/  IADD3 R159, R170.reuse, 0x30, RZ ;  /* 0x00000030aa9f7810 */ /* 0x040fe20007ffe0ff */
[C---:B------:R-:W-:Y:S01]  /*2630*/  VIADD R162, R170.reuse, 0x10 ;  /* 0x00000010aaa27836 */ /* 0x040fe20000000000 */
[C---:B------:R-:W-:Y:S01]  /*2640*/  IADD3 R156, R170.reuse, 0x60, RZ ;  /* 0x00000060aa9c7810 */ /* 0x040fe20007ffe0ff */
[----:B------:R-:W-:Y:S01]  /*2650*/  VIADD R160, R170, 0x20 ;  /* 0x00000020aaa07836 */ /* 0x000fe20000000000 */
[----:B------:R-:W-:Y:S01]  /*2660*/  SHF.L.U64.HI R81, R42, 0x5, R43 ;  /* 0x000000052a517819 */ /* 0x000fe2000001022b */
[C---:B------:R-:W-:Y:S01]  /*2670*/  VIADD R158, R170.reuse, 0x40 ;  /* 0x00000040aa9e7836 */ /* 0x040fe20000000000 */
[----:B------:R-:W-:Y:S01]  /*2680*/  MOV R125, R141 ;  /* 0x0000008d007d7202 */ /* 0x000fe20000000f00 */
[C---:B------:R-:W-:Y:S01]  /*2690*/  VIADD R157, R170.reuse, 0x50 ;  /* 0x00000050aa9d7836 */ /* 0x040fe20000000000 */
[----:B------:R-:W-:Y:S01]  /*26a0*/  LOP3.LUT R161, R161, 0x2, RZ, 0xc0, !PT ;  /* 0x00000002a1a17812 */ /* 0x000fe200078ec0ff */
[----:B------:R-:W-:Y:S01]  /*26b0*/  VIADD R155, R170, 0x70 ;  /* 0x00000070aa9b7836 */ /* 0x000fe20000000000 */
[----:B------:R-:W-:Y:S01]  /*26c0*/  SHF.L.U32 R71, R71, 0x1, RZ ;  /* 0x0000000147477819 */ /* 0x000fe200000006ff */
[----:B------:R-:W-:Y:S01]  /*26d0*/  IMAD.SHL.U32 R80, R42, 0x20, RZ ;  /* 0x000000202a507824 */ /* 0x000fe200078e00ff */
[----:B------:R-:W-:Y:S01]  /*26e0*/  IADD3 R70, R189, R70, RZ ;  /* 0x00000046bd467210 */ /* 0x000fe20007ffe0ff */
[----:B------:R-:W-:Y:S01]  /*26f0*/  IMAD.MOV.U32 R123, RZ, RZ, R241 ;  /* 0x000000ffff7b7224 */ /* 0x000fe200078e00f1 */
[----:B------:R-:W-:Y:S01]  /*2700*/  IADD3 R66, R185, R66, RZ ;  /* 0x00000042b9427210 */ /* 0x000fe20007ffe0ff */
[----:B------:R-:W-:-:S02]  /*2710*/  IMAD.MOV.U32 R122, RZ, RZ, R240 ;  /* 0x000000ffff7a7224 */ /* 0x000fc400078e00f0 */
[----:B------:R-:W-:Y:S02]  /*2720*/  IMAD.MOV.U32 R124, RZ, RZ, R140 ;  /* 0x000000ffff7c7224 */ /* 0x000fe400078e008c */
[----:B------:R-:W-:Y:S02]  /*2730*/  IMAD.SHL.U32 R68, R68, 0x2, RZ ;  /* 0x0000000244447824 */ /* 0x000fe400078e00ff */
[----:B------:R-:W-:Y:S02]  /*2740*/  IMAD.IADD R67, R187, 0x1, R67 ;  /* 0x00000001bb437824 */ /* 0x000fe400078e0243 */
[----:B------:R-:W-:Y:S02]  /*2750*/  IMAD.IADD R65, R183, 0x1, R65 ;  /* 0x00000001b7417824 */ /* 0x000fe400078e0241 */
[----:B--2---:R-:W-:-:S04]  /*2760*/  IMAD R0, R31, R246, RZ ;  /* 0x000000f61f007224 */ /* 0x004fc800078e02ff */
[----:B------:R-:W-:Y:S02]  /*2770*/  IMAD R0, R30, R61, R0 ;  /* 0x0000003d1e007224 */ /* 0x000fe400078e0200 */
[----:B------:R-:W-:-:S04]  /*2780*/  IMAD.WIDE.U32 R30, R246, R30, R18 ;  /* 0x0000001ef61e7225 */ /* 0x000fc800078e0012 */
[----:B---3--:R-:W-:Y:S02]  /*2790*/  IMAD R3, R33, R246, RZ ;  /* 0x000000f621037224 */ /* 0x008fe400078e02ff */
[----:B------:R-:W-:Y:S01]  /*27a0*/  IMAD.IADD R31, R31, 0x1, R0 ;  /* 0x000000011f1f7824 */ /* 0x000fe200078e0200 */
[----:B------:R-:W-:Y:S01]  /*27b0*/  SHF.R.S32.HI R0, RZ, 0x1f, R2 ;  /* 0x0000001fff007819 */ /* 0x000fe20000011402 */
[----:B------:R-:W-:-:S04]  /*27c0*/  IMAD.WIDE.U32 R28, R246, R32, R18 ;  /* 0x00000020f61c7225 */ /* 0x000fc800078e0012 */
[----:B------:R-:W-:Y:S02]  /*27d0*/  IMAD R3, R32, R61, R3 ;  /* 0x0000003d20037224 */ /* 0x000fe400078e0203 */
[-C--:B----4-:R-:W-:Y:S02]  /*27e0*/  IMAD R8, R197, R2.reuse, RZ ;  /* 0x00000002c5087224 */ /* 0x090fe400078e02ff */
[----:B------:R-:W-:Y:S02]  /*27f0*/  IMAD.IADD R29, R29, 0x1, R3 ;  /* 0x000000011d1d7824 */ /* 0x000fe400078e0203 */
[----:B-----5:R-:W-:Y:S02]  /*2800*/  IMAD R3, R211, R2, RZ ;  /* 0x00000002d3037224 */ /* 0x020fe400078e02ff */
[C---:B------:R-:W-:Y:S02]  /*2810*/  IMAD R8, R196.reuse, R0, R8 ;  /* 0x00000000c4087224 */ /* 0x040fe400078e0208 */
[----:B------:R-:W-:-:S04]  /*2820*/  IMAD.WIDE.U32 R30, R196, R2, R30 ;  /* 0x00000002c41e7225 */ /* 0x000fc800078e001e */
[C---:B------:R-:W-:Y:S01]  /*2830*/  IMAD R3, R210.reuse, R0, R3 ;  /* 0x00000000d2037224 */ /* 0x040fe200078e0203 */
[----:B------:R-:W-:Y:S01]  /*2840*/  IADD3 R31, R31, R8, RZ ;  /* 0x000000081f1f7210 */ /* 0x000fe20007ffe0ff */
[----:B------:R-:W-:Y:S01]  /*2850*/  IMAD.WIDE.U32 R28, R210, R2, R28 ;  /* 0x00000002d21c7225 */ /* 0x000fe200078e001c */
[----:B------:R-:W-:-:S03]  /*2860*/  IADD3 R0, P0, -R62, R170, RZ ;  /* 0x000000aa3e007210 */ /* 0x000fc60007f1e1ff */
[-C--:B------:R-:W-:Y:S02]  /*2870*/  IMAD R8, R27, R12.reuse, RZ ;  /* 0x0000000c1b087224 */ /* 0x080fe400078e02ff */
[----:B------:R-:W-:Y:S02]  /*2880*/  IMAD.IADD R29, R29, 0x1, R3 ;  /* 0x000000011d1d7824 */ /* 0x000fe400078e0203 */
[-C--:B------:R-:W-:Y:S02]  /*2890*/  IMAD R3, R25, R12.reuse, RZ ;  /* 0x0000000c19037224 */ /* 0x080fe400078e02ff */
[C---:B------:R-:W-:Y:S02]  /*28a0*/  IMAD R8, R26.reuse, R9, R8 ;  /* 0x000000091a087224 */ /* 0x040fe400078e0208 */
[----:B------:R-:W-:Y:S01]  /*28b0*/  IMAD.WIDE.U32 R26, R26, R12, R30 ;  /* 0x0000000c1a1a7225 */ /* 0x000fe200078e001e */
[----:B------:R-:W-:-:S03]  /*28c0*/  LEA.HI R144, R15, R15, RZ, 0x1 ;  /* 0x0000000f0f907211 */ /* 0x000fc600078f08ff */
[C---:B------:R-:W-:Y:S02]  /*28d0*/  IMAD R3, R24.reuse, R9, R3 ;  /* 0x0000000918037224 */ /* 0x040fe400078e0203 */
        /* <DEDUP_REMOVED lines=16> */
[----:B------:R-:W-:Y:S02]  /*29e0*/  LEA R117, P0, R12, R20, 0x1 ;  /* 0x000000140c757211 */ /* 0x000fe400078008ff */
        /* <DEDUP_REMOVED lines=16> */
[----:B------:R-:W-:-:S02]  /*2af0*/  SHF.L.U32 R84, R210, 0x4, RZ ;  /* 0x00000004d2547819 */ /* 0x000fc400000006ff */
[----:B------:R-:W-:Y:S02]  /*2b00*/  IADD3.X R78, RZ, R238, RZ, P0, !PT ;  /* 0x000000eeff4e7210 */ /* 0x000fe400007fe4ff */
[----:B------:R-:W-:Y:S02]  /*2b10*/  IADD3 R208, P1, R79, R237, RZ ;  /* 0x000000ed4fd07210 */ /* 0x000fe40007f3e0ff */
[----:B------:R-:W-:Y:S02]  /*2b20*/  IADD3 R204, P0, R76, 0x40, RZ ;  /* 0x000000404ccc7810 */ /* 0x000fe40007f1e0ff */
[----:B------:R-:W-:Y:S01]  /*2b30*/  IADD3 R151, R164, R153, RZ ;  /* 0x00000099a4977210 */ /* 0x000fe20007ffe0ff */
[----:B------:R-:W-:Y:S01]  /*2b40*/  IMAD.X R209, R78, 0x1, R238, P1 ;  /* 0x000000014ed17824 */ /* 0x000fe200008e06ee */
[----:B------:R-:W-:Y:S01]  /*2b50*/  IADD3.X R205, RZ, R77, RZ, P0, !PT ;  /* 0x0000004dffcd7210 */ /* 0x000fe200007fe4ff */
[C---:B------:R-:W-:Y:S01]  /*2b60*/  IMAD.SHL.U32 R92, R210.reuse, 0x20, RZ ;  /* 0x00000020d25c7824 */ /* 0x040fe200078e00ff */
[----:B------:R-:W-:Y:S01]  /*2b70*/  SHF.L.U64.HI R83, R210, 0x4, R211 ;  /* 0x00000004d2537819 */ /* 0x000fe200000102d3 */
[----:B------:R-:W-:Y:S01]  /*2b80*/  IMAD.IADD R149, R164, 0x1, R151 ;  /* 0x00000001a4957824 */ /* 0x000fe200078e0297 */
[----:B------:R-:W-:-:S02]  /*2b90*/  IADD3 R206, P1, R208, R237, RZ ;  /* 0x000000edd0ce7210 */ /* 0x000fc40007f3e0ff */
[----:B------:R-:W-:Y:S01]  /*2ba0*/  IADD3 R86, P0, R84, 0x40, RZ ;  /* 0x0000004054567810 */ /* 0x000fe20007f1e0ff */
[----:B------:R-:W-:Y:S01]  /*2bb0*/  IMAD.IADD R147, R164, 0x1, R149 ;  /* 0x00000001a4937824 */ /* 0x000fe200078e0295 */
[----:B------:R-:W-:Y:S02]  /*2bc0*/  IADD3.X R207, R209, R238, RZ, P1, !PT ;  /* 0x000000eed1cf7210 */ /* 0x000fe40000ffe4ff */
[----:B------:R-:W-:Y:S01]  /*2bd0*/  IADD3 R120, P2, R120, R2, RZ ;  /* 0x0000000278787210 */ /* 0x000fe20007f5e0ff */
[----:B------:R-:W-:Y:S01]  /*2be0*/  IMAD.X R85, RZ, RZ, R83, P0 ;  /* 0x000000ffff557224 */ /* 0x000fe200000e0653 */
[----:B------:R-:W-:Y:S02]  /*2bf0*/  IADD3 R88, P1, R86, R84, RZ ;  /* 0x0000005456587210 */ /* 0x000fe40007f3e0ff */
[----:B------:R-:W-:Y:S02]  /*2c00*/  SHF.L.U64.HI R91, R210, 0x5, R211 ;  /* 0x00000005d25b7819 */ /* 0x000fe400000102d3 */
[----:B------:R-:W-:Y:S01]  /*2c10*/  IADD3 R94, P0, R92, R86, RZ ;  /* 0x000000565c5e7210 */ /* 0x000fe20007f1e0ff */
[----:B------:R-:W-:Y:S01]  /*2c20*/  IMAD.IADD R145, R164, 0x1, R147 ;  /* 0x00000001a4917824 */ /* 0x000fe200078e0293 */
[----:B------:R-:W-:Y:S01]  /*2c30*/  LEA.HI.X.SX32 R0, R2, R0, 0x1, P2 ;  /* 0x0000000002007211 */ /* 0x000fe200010f0eff */
[----:B------:R-:W-:Y:S01]  /*2c40*/  IMAD.SHL.U32 R121, R120, 0x2, RZ ;  /* 0x0000000278797824 */ /* 0x000fe200078e00ff */
[----:B------:R-:W-:Y:S01]  /*2c50*/  IADD3.X R93, R91, R85, RZ, P0, !PT ;  /* 0x000000555b5d7210 */ /* 0x000fe200007fe4ff */
[----:B------:R-:W-:Y:S01]  /*2c60*/  IMAD.X R87, R85, 0x1, R83, P1 ;  /* 0x0000000155577824 */ /* 0x000fe200008e0653 */
[----:B------:R-:W-:-:S02]  /*2c70*/  IADD3 R96, P1, R92, R88, RZ ;  /* 0x000000585c607210 */ /* 0x000fc40007f3e0ff */
[----:B------:R-:W-:Y:S02]  /*2c80*/  IADD3 R98, P0, R94, R92, RZ ;  /* 0x0000005c5e627210 */ /* 0x000fe40007f1e0ff */
[----:B------:R-:W-:Y:S01]  /*2c90*/  IADD3 R143, R164, R145, RZ ;  /* 0x00000091a48f7210 */ /* 0x000fe20007ffe0ff */
[----:B------:R-:W-:Y:S01]  /*2ca0*/  IMAD.SHL.U32 R104, R196, 0x10, RZ ;  /* 0x00000010c4687824 */ /* 0x000fe200078e00ff */
[----:B------:R-:W-:Y:S01]  /*2cb0*/  SHF.L.U64.HI R120, R120, 0x1, R0 ;  /* 0x0000000178787819 */ /* 0x000fe20000010200 */
[----:B------:R-:W-:Y:S01]  /*2cc0*/  IMAD.SHL.U32 R109, R196, 0x40, RZ ;  /* 0x00000040c46d7824 */ /* 0x000fe200078e00ff */
[----:B------:R-:W-:Y:S01]  /*2cd0*/  IADD3 R119, P3, R6, R121, RZ ;  /* 0x0000007906777210 */ /* 0x000fe20007f7e0ff */
[C---:B------:R-:W-:Y:S01]  /*2ce0*/  IMAD.SHL.U32 R154, R144.reuse, 0x20, RZ ;  /* 0x00000020909a7824 */ /* 0x040fe200078e00ff */
[C---:B------:R-:W-:Y:S01]  /*2cf0*/  SHF.L.U32 R150, R144.reuse, 0x6, RZ ;  /* 0x0000000690967819 */ /* 0x040fe200000006ff */
[C---:B------:R-:W-:Y:S01]  /*2d00*/  IMAD R152, R144.reuse, 0x30, RZ ;  /* 0x0000003090987824 */ /* 0x040fe200078e02ff */
[----:B------:R-:W-:Y:S01]  /*2d10*/  IADD3.X R95, R91, R87, RZ, P1, !PT ;  /* 0x000000575b5f7210 */ /* 0x000fe20000ffe4ff */
[C---:B------:R-:W-:Y:S01]  /*2d20*/  IMAD R148, R144.reuse, 0x50, RZ ;  /* 0x0000005090947824 */ /* 0x040fe200078e02ff */
[----:B------:R-:W-:Y:S01]  /*2d30*/  IADD3.X R97, R93, R91, RZ, P0, !PT ;  /* 0x0000005b5d617210 */ /* 0x000fe200007fe4ff */
[----:B------:R-:W-:Y:S01]  /*2d40*/  IMAD R146, R144, 0x60, RZ ;  /* 0x0000006090927824 */ /* 0x000fe200078e02ff */
[----:B------:R-:W-:Y:S01]  /*2d50*/  SHF.L.U64.HI R103, R196, 0x4, R197 ;  /* 0x00000004c4677819 */ /* 0x000fe200000102c5 */
[----:B------:R-:W-:Y:S01]  /*2d60*/  IMAD.WIDE.U32 R194, R42, 0x30, R208 ;  /* 0x000000302ac27825 */ /* 0x000fe200078e00d0 */
[----:B------:R-:W-:-:S02]  /*2d70*/  SHF.L.U64.HI R105, R196, 0x5, R197 ;  /* 0x00000005c4697819 */ /* 0x000fc400000102c5 */
[C---:B------:R-:W-:Y:S01]  /*2d80*/  SHF.L.U32 R106, R196.reuse, 0x5, RZ ;  /* 0x00000005c46a7819 */ /* 0x040fe200000006ff */
[C---:B------:R-:W-:Y:S01]  /*2d90*/  IMAD R107, R197.reuse, 0x60, RZ ;  /* 0x00000060c56b7824 */ /* 0x040fe200078e02ff */
[----:B------:R-:W-:Y:S01]  /*2da0*/  SHF.L.U64.HI R108, R196, 0x6, R197 ;  /* 0x00000006c46c7819 */ /* 0x000fe200000102c5 */
[C---:B------:R-:W-:Y:S01]  /*2db0*/  IMAD R110, R197.reuse, 0xa0, RZ ;  /* 0x000000a0c56e7824 */ /* 0x040fe200078e02ff */
[-C--:B------:R-:W-:Y:S01]  /*2dc0*/  IADD3 R100, P1, R96, R92.reuse, RZ ;  /* 0x0000005c60647210 */ /* 0x080fe20007f3e0ff */
[C---:B------:R-:W-:Y:S01]  /*2dd0*/  IMAD R111, R197.reuse, 0xc0, RZ ;  /* 0x000000c0c56f7824 */ /* 0x040fe200078e02ff */
[----:B------:R-:W-:Y:S01]  /*2de0*/  IADD3 R102, P0, R98, R92, RZ ;  /* 0x0000005c62667210 */ /* 0x000fe20007f1e0ff */
[----:B------:R-:W-:Y:S01]  /*2df0*/  IMAD R112, R197, 0xe0, RZ ;  /* 0x000000e0c5707824 */ /* 0x000fe200078e02ff */
[----:B------:R-:W-:Y:S01]  /*2e00*/  IADD3 R121, P2, R4, R121, RZ ;  /* 0x0000007904797210 */ /* 0x000fe20007f5e0ff */
[----:B------:R-:W-:Y:S01]  /*2e10*/  IMAD.WIDE.U32 R202, R196, 0x60, RZ ;  /* 0x00000060c4ca7825 */ /* 0x000fe200078e00ff */
[----:B------:R-:W-:-:S03]  /*2e20*/  IADD3 R142, R164, R143, RZ ;  /* 0x0000008fa48e7210 */ /* 0x000fc60007ffe0ff */
        /* <DEDUP_REMOVED lines=8> */
[----:B------:R-:W-:Y:S01]  /*2eb0*/  SHF.L.U64.HI R108, R109, 0x1, R108 ;  /* 0x000000016d6c7819 */ /* 0x000fe2000001026c */
[----:B------:R-:W-:Y:S01]  /*2ec0*/  IMAD.X R118, R7, 0x1, R120, P3 ;  /* 0x0000000107767824 */ /* 0x000fe200018e0678 */
[----:B------:R-:W-:Y:S01]  /*2ed0*/  IADD3 R75, R195, R74, RZ ;  /* 0x0000004ac34b7210 */ /* 0x000fe20007ffe0ff */
[----:B------:R-:W-:Y:S01]  /*2ee0*/  IMAD.IADD R73, R74, 0x1, R191 ;  /* 0x000000014a497824 */ /* 0x000fe200078e02bf */
[----:B------:R-:W-:Y:S01]  /*2ef0*/  IADD3.X R120, R5, R120, RZ, P2, !PT ;  /* 0x0000007805787210 */ /* 0x000fe200017fe4ff */
        /* <DEDUP_REMOVED lines=27> */
.L_x_2160:
[----:B------:R-:W-:Y:S01]  /*30b0*/  IMAD.SHL.U32 R16, R13, 0x80, RZ ;  /* 0x000000800d107824 */ /* 0x000fe200078e00ff */
[----:B------:R-:W-:Y:S03]  /*30c0*/  BSSY B0, `(.L_x_2027) ;  /* 0x0000018000007945 */ /* 0x000fe60003800000 */
[----:B------:R-:W-:Y:S04]  /*30d0*/  VIADD R15, R16, 0xffffff80 ;  /* 0xffffff80100f7836 */ /* 0x000fe80000000000 */
[--C-:B------:R-:W-:Y:S02]  /*30e0*/  IMAD.IADD R213, R51, 0x1, -R15.reuse ;  /* 0x0000000133d57824 */ /* 0x100fe400078e0a0f */
[----:B------:R-:W-:Y:S03]  /*30f0*/  IMAD.IADD R212, R62, 0x1, -R15 ;  /* 0x000000013ed47824 */ /* 0x000fe600078e0a0f */
[-C--:B------:R-:W-:Y:S02]  /*3100*/  ISETP.GE.AND P6, PT, R170, R213.reuse, PT ;  /* 0x000000d5aa00720c */ /* 0x080fe40003fc6270 */
        /* <DEDUP_REMOVED lines=11> */
[----:B------:R-:W-:Y:S03]  /*31c0*/  @P5 IMAD.MOV.U32 R2, RZ, RZ, R125 ;  /* 0x000000ffff025224 */ /* 0x000fe600078e007d */
[----:B------:R1:W2:Y:S02]  /*31d0*/  @P5 LD.E.128 R4, desc[UR6][R114.64] ;  /* 0x0000000672045980 */ /* 0x0002a4000c101d00 */
[----:B-1----:R-:W-:Y:S02]  /*31e0*/  @P4 IMAD.MOV.U32 R115, RZ, RZ, R113 ;  /* 0x000000ffff734224 */ /* 0x002fe400078e0071 */
[----:B--2---:R1:W-:Y:S04]  /*31f0*/  @P5 ST.E.128 desc[UR6][R2.64], R4 ;  /* 0x0000000402005985 */ /* 0x0043e8000c101d06 */
[----:B-1----:R-:W2:Y:S01]  /*3200*/  @P4 LD.E.128 R4, desc[UR6][R114.64+0x80] ;  /* 0x0000800672044980 */ /* 0x002ea2000c101d00 */
[----:B------:R-:W-:Y:S01]  /*3210*/  @P4 MOV R2, R125 ;  /* 0x0000007d00024202 */ /* 0x000fe20000000f00 */
[----:B------:R-:W-:Y:S05]  /*3220*/  @P4 IMAD.MOV.U32 R3, RZ, RZ, R124 ;  /* 0x000000ffff034224 */ /* 0x000fea00078e007c */
[----:B--2---:R1:W-:Y:S02]  /*3230*/  @P4 ST.E.128 desc[UR6][R2.64+0x80], R4 ;  /* 0x0000800402004985 */ /* 0x0043e4000c101d06 */
.L_x_2028:
[----:B------:R-:W-:Y:S05]  /*3240*/  BSYNC B0 ;  /* 0x0000000000007941 */ /* 0x000fea0003800000 */
.L_x_2027:
        /* <DEDUP_REMOVED lines=12> */
.L_x_2030:
[----:B------:R-:W-:Y:S05]  /*3310*/  BSYNC B0 ;  /* 0x0000000000007941 */ /* 0x000fea0003800000 */
.L_x_2029:
        /* <DEDUP_REMOVED lines=15> */
.L_x_2032:
[----:B------:R-:W-:Y:S05]  /*3410*/  BSYNC B0 ;  /* 0x0000000000007941 */ /* 0x000fea0003800000 */
.L_x_2031:
        /* <DEDUP_REMOVED lines=13> */
.L_x_2034:
[----:B------:R-:W-:Y:S05]  /*34f0*/  BSYNC B0 ;  /* 0x0000000000007941 */ /* 0x000fea0003800000 */
.L_x_2033:
        /* <DEDUP_REMOVED lines=17> */
.L_x_2036:
[----:B------:R-:W-:Y:S05]  /*3610*/  BSYNC B0 ;  /* 0x0000000000007941 */ /* 0x000fea0003800000 */
.L_x_2035:
        /* <DEDUP_REMOVED lines=12> */
.L_x_2038:
[----:B------:R-:W-:Y:S05]  /*36e0*/  BSYNC B0 ;  /* 0x0000000000007941 */ /* 0x000fea0003800000 */
.L_x_2037:
        /* <DEDUP_REMOVED lines=12> */
.L_x_2040:
[----:B------:R-:W-:Y:S05]  /*37b0*/  BSYNC B0 ;  /* 0x0000000000007941 */ /* 0x000fea0003800000 */
.L_x_2039:
        /* <DEDUP_REMOVED lines=12> */
.L_x_2042:
[----:B------:R-:W-:Y:S05]  /*3880*/  BSYNC B0 ;  /* 0x0000000000007941 */ /* 0x000fea0003800000 */
.L_x_2041:
[----:B------:R-:W5:Y:S01]  /*3890*/  LD.E R17, desc[UR6][R10.64+0xd0] ;  /* 0x0000d0060a117980 */ /* 0x000f62000c101900 */
[----:B------:R-:W-:Y:S01]  /*38a0*/  IMAD.MOV.U32 R115, RZ, RZ, R113 ;  /* 0x000000ffff737224 */ /* 0x000fe200078e0071 */
[----:B------:R-:W-:Y:S02]  /*38b0*/  BSSY B3, `(.L_x_2043) ;  /* 0x0000ad0000037945 */ /* 0x000fe40003800000 */
        /* <DEDUP_REMOVED lines=17> */
[----:B---34-:R-:W-:Y:S01]  /*39d0*/  MOV R2, R117 ;  /* 0x0000007500027202 */ /* 0x018fe20000000f00 */
[----:B------:R-:W-:Y:S01]  /*39e0*/  IMAD.MOV.U32 R3, RZ, RZ, R116 ;  /* 0x000000ffff037224 */ /* 0x000fe200078e0074 */
[----:B------:R-:W-:Y:S04]  /*39f0*/  ISETP.GE.AND P0, PT, R18, R17, PT ;  /* 0x000000111200720c */ /* 0x000fe80003f06270 */
[----:B------:R-:W2:Y:S09]  /*3a00*/  LD.E.128 R20, desc[UR6][R2.64] ;  /* 0x0000000602147980 */ /* 0x000eb2000c101d00 */
[----:B------:R-:W-:Y:S01]  /*3a10*/  @!P0 MOV R8, R12 ;  /* 0x0000000c00088202 */ /* 0x000fe20000000f00 */
[----:B------:R-:W-:Y:S05]  /*3a20*/  @!P0 IMAD.MOV.U32 R41, RZ, RZ, R39 ;  /* 0x000000ffff298224 */ /* 0x000fea00078e0027 */
[----:B------:R-:W3:Y:S06]  /*3a30*/  @!P0 LD.E.64 R26, desc[UR6][R40.64] ;  /* 0x00000006281a8980 */ /* 0x000eec000c101b00 */
[----:B------:R3:W4:Y:S01]  /*3a40*/  @!P0 LD.E.64 R2, desc[UR6][R8.64] ;  /* 0x0000000608028980 */ /* 0x000722000c101b00 */
[----:B--2---:R-:W-:Y:S02]  /*3a50*/  @!P0 LOP3.LUT R0, R20, 0xffff0000, RZ, 0xc0, !PT ;  /* 0xffff000014008812 */ /* 0x004fe400078ec0ff */
[C---:B---3--:R-:W-:Y:S02]  /*3a60*/  @!P0 SHF.L.U32 R8, R26.reuse, 0x10, RZ ;  /* 0x000000101a088819 */ /* 0x048fe400000006ff */
[----:B------:R-:W-:Y:S02]  /*3a70*/  @!P0 LOP3.LUT R24, R26, 0xffff0000, RZ, 0xc0, !PT ;  /* 0xffff00001a188812 */ /* 0x000fe400078ec0ff */
[C---:B------:R-:W-:Y:S01]  /*3a80*/  @!P0 SHF.L.U32 R25, R27.reuse, 0x10, RZ ;  /* 0x000000101b198819 */ /* 0x040fe200000006ff */
[----:B------:R-:W-:Y:S01]  /*3a90*/  @!P0 FMUL.FTZ R28, R0, R8 ;  /* 0x00000008001c8220 */ /* 0x000fe20000410000 */
[----:B------:R-:W-:Y:S02]  /*3aa0*/  @!P0 LOP3.LUT R26, R27, 0xffff0000, RZ, 0xc0, !PT ;  /* 0xffff00001b1a8812 */ /* 0x000fe400078ec0ff */
[----:B------:R-:W-:Y:S02]  /*3ab0*/  @!P0 SHF.L.U32 R27, R23, 0x10, RZ ;  /* 0x00000010171b8819 */ /* 0x000fe400000006ff */
[C---:B----4-:R-:W-:Y:S01]  /*3ac0*/  @!P0 SHF.L.U32 R7, R2.reuse, 0x10, RZ ;  /* 0x0000001002078819 */ /* 0x050fe200000006ff */
[C---:B------:R-:W-:Y:S01]  /*3ad0*/  @!P0 IMAD.U32 R4, R3.reuse, 0x10000, RZ ;  /* 0x0001000003048824 */ /* 0x040fe200078e00ff */
[----:B------:R-:W-:Y:S02]  /*3ae0*/  @!P0 LOP3.LUT R6, R2, 0xffff0000, RZ, 0xc0, !PT ;  /* 0xffff000002068812 */ /* 0x000fe400078ec0ff */
[----:B------:R-:W-:Y:S01]  /*3af0*/  @!P0 LOP3.LUT R5, R3, 0xffff0000, RZ, 0xc0, !PT ;  /* 0xffff000003058812 */ /* 0x000fe200078ec0ff */
[----:B------:R-:W-:Y:S01]  /*3b00*/  @!P0 IMAD.U32 R3, R20, 0x10000, RZ ;  /* 0x0001000014038824 */ /* 0x000fe200078e00ff */
        /* <DEDUP_REMOVED lines=14> */
[C---:B------:R-:W-:Y:S01]  /*3bf0*/  @!P0 FMUL.FTZ R31, R7.reuse, R26 ;  /* 0x0000001a071f8220 */ /* 0x040fe20000410000 */
[----:B------:R-:W-:Y:S01]  /*3c00*/  @!P0 FFMA.FTZ R2, R24, R8, R2 ;  /* 0x0000000818028223 */ /* 0x000fe20000010002 */
[----:B------:R-:W-:Y:S02]  /*3c10*/  @!P0 IMAD.MOV.U32 R20, RZ, RZ, R0 ;  /* 0x000000ffff148224 */ /* 0x000fe400078e0000 */
[----:B------:R-:W-:Y:S01]  /*3c20*/  @!P0 FFMA.FTZ R30, R6, R4, -R30 ;  /* 0x00000004061e8223 */ /* 0x000fe2000001081e */
[----:B------:R-:W-:Y:S01]  /*3c30*/  @!P0 FMUL.FTZ R4, R7, R5 ;  /* 0x0000000507048220 */ /* 0x000fe20000410000 */
[----:B------:R-:W-:Y:S01]  /*3c40*/  @!P0 FFMA.FTZ R3, R25, R6, R3 ;  /* 0x0000000619038223 */ /* 0x000fe20000010003 */
[----:B------:R-:W-:Y:S01]  /*3c50*/  @!P0 F2FP.BF16.F32.PACK_AB R2, R2, R29 ;  /* 0x0000001d0202823e */ /* 0x000fe200000010ff */
[----:B------:R-:W-:Y:S01]  /*3c60*/  @!P0 FFMA.FTZ R31, R27, R5, -R31 ;  /* 0x000000051b1f8223 */ /* 0x000fe2000001081f */
[----:B------:R-:W-:Y:S01]  /*3c70*/  MOV R6, R123 ;  /* 0x0000007b00067202 */ /* 0x000fe20000000f00 */
[----:B------:R-:W-:Y:S01]  /*3c80*/  @!P0 FFMA.FTZ R4, R26, R27, R4 ;  /* 0x0000001b1a048223 */ /* 0x000fe20000010004 */
[----:B------:R-:W-:Y:S01]  /*3c90*/  @!P0 F2FP.BF16.F32.PACK_AB R3, R3, R30 ;  /* 0x0000001e0303823e */ /* 0x000fe200000010ff */
[----:B------:R-:W-:Y:S01]  /*3ca0*/  IMAD.MOV.U32 R7, RZ, RZ, R122 ;  /* 0x000000ffff077224 */ /* 0x000fe200078e007a */
[----:B------:R-:W-:Y:S02]  /*3cb0*/  @!P0 MOV R21, R2 ;  /* 0x0000000200158202 */ /* 0x000fe40000000f00 */
[----:B------:R-:W-:Y:S02]  /*3cc0*/  @!P0 F2FP.BF16.F32.PACK_AB R4, R4, R31 ;  /* 0x0000001f0404823e */ /* 0x000fe400000010ff */
[----:B------:R-:W-:Y:S02]  /*3cd0*/  @!P0 MOV R22, R3 ;  /* 0x0000000300168202 */ /* 0x000fe40000000f00 */
[----:B------:R-:W-:Y:S05]  /*3ce0*/  @!P0 MOV R23, R4 ;  /* 0x0000000400178202 */ /* 0x000fea0000000f00 */
[----:B------:R1:W-:Y:S02]  /*3cf0*/  ST.E.128 desc[UR6][R6.64], R20 ;  /* 0x0000001406007985 */ /* 0x0003e4000c101d06 */
.L_x_2049:
[----:B------:R-:W-:Y:S05]  /*3d00*/  BSYNC B0 ;  /* 0x0000000000007941 */ /* 0x000fea0003800000 */
.L_x_2048:
[----:B------:R-:W-:Y:S05]  /*3d10*/  @P1 BRA `(.L_x_2047) ;  /* 0x0000000000cc1947 */ /* 0x000fea0003800000 */
[----:B---34-:R-:W-:Y:S01]  /*3d20*/  MOV R2, R117 ;  /* 0x0000007500027202 */ /* 0x018fe20000000f00 */
[----:B------:R-:W-:Y:S01]  /*3d30*/  IMAD.MOV.U32 R3, RZ, RZ, R116 ;  /* 0x000000ffff037224 */ /* 0x000fe200078e0074 */
[----:B------:R-:W-:Y:S04]  /*3d40*/  ISETP.GE.AND P0, PT, R14, R17, PT ;  /* 0x000000110e00720c */ /* 0x000fe80003f06270 */
[----:B-1----:R-:W2:Y:S09]  /*3d50*/  LD.E.128 R20, desc[UR6][R2.64+0x80] ;  /* 0x0000800602147980 */ /* 0x002eb2000c101d00 */
        /* <DEDUP_REMOVED lines=47> */
.L_x_2047:
[----:B------:R-:W-:Y:S05]  /*4050*/  BSYNC B1 ;  /* 0x0000000000017941 */ /* 0x000fea0003800000 */
.L_x_2046:
        /* <DEDUP_REMOVED lines=19> */
[----:B------:R-:W5:Y:S06]  /*4190*/  @!P0 LD.E.64 R28, desc[UR6][R30.64] ;  /* 0x000000061e1c8980 */ /* 0x000f6c000c101b00 */
[----:B---34-:R-:W3:Y:S01]  /*41a0*/  @!P0 LD.E.64 R2, desc[UR6][R24.64] ;  /* 0x0000000618028980 */ /* 0x018ee2000c101b00 */
[----:B--2---:R-:W-:Y:S02]  /*41b0*/  @!P0 LOP3.LUT R0, R20, 0xffff0000, RZ, 0xc0, !PT ;  /* 0xffff000014008812 */ /* 0x004fe400078ec0ff */
[C---:B-----5:R-:W-:Y:S01]  /*41c0*/  @!P0 SHF.L.U32 R8, R28.reuse, 0x10, RZ ;  /* 0x000000101c088819 */ /* 0x060fe200000006ff */
[C---:B------:R-:W-:Y:S01]  /*41d0*/  @!P0 IMAD.U32 R27, R29.reuse, 0x10000, RZ ;  /* 0x000100001d1b8824 */ /* 0x040fe200078e00ff */
[----:B------:R-:W-:Y:S02]  /*41e0*/  @!P0 LOP3.LUT R26, R28, 0xffff0000, RZ, 0xc0, !PT ;  /* 0xffff00001c1a8812 */ /* 0x000fe400078ec0ff */
[----:B------:R-:W-:Y:S01]  /*41f0*/  @!P0 LOP3.LUT R28, R29, 0xffff0000, RZ, 0xc0, !PT ;  /* 0xffff00001d1c8812 */ /* 0x000fe200078ec0ff */
[----:B------:R-:W-:Y:S01]  /*4200*/  @!P0 IMAD.U32 R29, R23, 0x10000, RZ ;  /* 0x00010000171d8824 */ /* 0x000fe200078e00ff */
[C---:B---3--:R-:W-:Y:S01]  /*4210*/  @!P0 LOP3.LUT R5, R3.reuse, 0xffff0000, RZ, 0xc0, !PT ;  /* 0xffff000003058812 */ /* 0x048fe200078ec0ff */
        /* <DEDUP_REMOVED lines=36> */
.L_x_2053:
[----:B------:R-:W-:Y:S05]  /*4460*/  BSYNC B0 ;  /* 0x0000000000007941 */ /* 0x000fea0003800000 */
.L_x_2052:
[----:B------:R-:W-:Y:S05]  /*4470*/  @P1 BRA `(.L_x_2051) ;  /* 0x0000000000c41947 */ /* 0x000fea0003800000 */
[----:B------:R-:W-:Y:S02]  /*4480*/  ISETP.GE.AND P0, PT, R14, R17, PT ;  /* 0x000000110e00720c */ /* 0x000fe40003f06270 */
[C---:B-12---:R-:W-:Y:S04]  /*4490*/  LEA R20, P1, R86.reuse, R117, 0x1 ;  /* 0x0000007556147211 */ /* 0x046fe800078208ff */
[----:B------:R-:W-:Y:S06]  /*44a0*/  LEA.HI.X R21, R86, R116, R85, 0x1, P1 ;  /* 0x0000007456157211 */ /* 0x000fec00008f0c55 */
[----:B------:R-:W2:Y:S08]  /*44b0*/  LD.E.128 R20, desc[UR6][R20.64] ;  /* 0x0000000614147980 */ /* 0x000eb0000c101d00 */
[----:B------:R-:W5:Y:S06]  /*44c0*/  @!P0 LD.E.64 R26, desc[UR6][R30.64+0x40] ;  /* 0x000040061e1a8980 */ /* 0x000f6c000c101b00 */
[----:B---34-:R1:W3:Y:S01]  /*44d0*/  @!P0 LD.E.64 R2, desc[UR6][R24.64+0x40] ;  /* 0x0000400618028980 */ /* 0x0182e2000c101b00 */
[----:B--2---:R-:W-:Y:S02]  /*44e0*/  @!P0 LOP3.LUT R0, R20, 0xffff0000, RZ, 0xc0, !PT ;  /* 0xffff000014008812 */ /* 0x004fe400078ec0ff */
[C---:B-----5:R-:W-:Y:S01]  /*44f0*/  @!P0 SHF.L.U32 R8, R26.reuse, 0x10, RZ ;  /* 0x000000101a088819 */ /* 0x060fe200000006ff */
[C---:B-1----:R-:W-:Y:S01]  /*4500*/  @!P0 IMAD.U32 R25, R27.reuse, 0x10000, RZ ;  /* 0x000100001b198824 */ /* 0x042fe200078e00ff */
        /* <DEDUP_REMOVED lines=40> */
.L_x_2051:
[----:B------:R-:W-:Y:S05]  /*4790*/  BSYNC B1 ;  /* 0x0000000000017941 */ /* 0x000fea0003800000 */
.L_x_2050:
        /* <DEDUP_REMOVED lines=64> */
.L_x_2057:
[----:B------:R-:W-:Y:S05]  /*4ba0*/  BSYNC B0 ;  /* 0x0000000000007941 */ /* 0x000fea0003800000 */
.L_x_2056:
        /* <DEDUP_REMOVED lines=50> */
.L_x_2055:
[----:B------:R-:W-:Y:S05]  /*4ed0*/  BSYNC B1 ;  /* 0x0000000000017941 */ /* 0x000fea0003800000 */
.L_x_2054:
        /* <DEDUP_REMOVED lines=15> */
[----:B---34-:R-:W-:Y:S01]  /*4fd0*/  MOV R4, R117 ;  /* 0x0000007500047202 */ /* 0x018fe20000000f00 */
        /* <DEDUP_REMOVED lines=8> */
[----:B-12---:R-:W2:Y:S08]  /*5060*/  LD.E.128 R20, desc[UR6][R4.64] ;  /* 0x0000000604147980 */ /* 0x006eb0000c101d00 */
        /* <DEDUP_REMOVED lines=45> */
.L_x_2061:
[----:B------:R-:W-:Y:S05]  /*5340*/  BSYNC B0 ;  /* 0x0000000000007941 */ /* 0x000fea0003800000 */
.L_x_2060:
        /* <DEDUP_REMOVED lines=50> */
.L_x_2059:
[----:B------:R-:W-:Y:S05]  /*5670*/  BSYNC B1 ;  /* 0x0000000000017941 */ /* 0x000fea0003800000 */
.L_x_2058:
        /* <DEDUP_REMOVED lines=64> */
.L_x_2065:
[----:B------:R-:W-:Y:S05]  /*5a80*/  BSYNC B0 ;  /* 0x0000000000007941 */ /* 0x000fea0003800000 */
.L_x_2064:
        /* <DEDUP_REMOVED lines=50> */
.L_x_2063:
[----:B------:R-:W-:Y:S05]  /*5db0*/  BSYNC B1 ;  /* 0x0000000000017941 */ /* 0x000fea0003800000 */
.L_x_2062:
        /* <DEDUP_REMOVED lines=24> */
[----:B--2---:R-:W2:Y:S08]  /*5f40*/  LD.E.128 R20, desc[UR6][R4.64] ;  /* 0x0000000604147980 */ /* 0x004eb0000c101d00 */
        /* <DEDUP_REMOVED lines=45> */
.L_x_2069:
[----:B------:R-:W-:Y:S05]  /*6220*/  BSYNC B0 ;  /* 0x0000000000007941 */ /* 0x000fea0003800000 */
.L_x_2068:
        /* <DEDUP_REMOVED lines=50> */
.L_x_2067:
[----:B------:R-:W-:Y:S05]  /*6550*/  BSYNC B1 ;  /* 0x0000000000017941 */ /* 0x000fea0003800000 */
.L_x_2066:
        /* <DEDUP_REMOVED lines=70> */
.L_x_2073:
[----:B------:R-:W-:Y:S05]  /*69c0*/  BSYNC B0 ;  /* 0x0000000000007941 */ /* 0x000fea0003800000 */
.L_x_2072:
        /* <DEDUP_REMOVED lines=50> */
.L_x_2071:
[----:B------:R-:W-:Y:S05]  /*6cf0*/  BSYNC B1 ;  /* 0x0000000000017941 */ /* 0x000fea0003800000 */
.L_x_2070:
        /* <DEDUP_REMOVED lines=70> */
.L_x_2077:
[----:B------:R-:W-:Y:S05]  /*7160*/  BSYNC B0 ;  /* 0x0000000000007941 */ /* 0x000fea0003800000 */
.L_x_2076:
[----:B------:R-:W-:Y:S05]  /*7170*/  @P1 BRA `(.L_x_2075) ;  /* 0x0000000000c41947 */ /* 0x000fea0003800000 */
[----:B------:R-:W-:Y:S02]  /*7180*/  ISETP.GE.AND P0, PT, R14, R17, PT ;  /* 0x000000110e00720c */ /* 0x000fe40003f06270 */
[C---:B-12---:R-:W-:Y:S04]  /*7190*/  LEA R20, P1, R102.reuse, R117, 0x1 ;  /* 0x0000007566147211 */ /* 0x046fe800078208ff */
[----:B------:R-:W-:Y:S06]  /*71a0*/  LEA.HI.X R21, R102, R116, R101, 0x1, P1 ;  /* 0x0000007466157211 */ /* 0x000fec00008f0c65 */
[----:B------:R-:W2:Y:S08]  /*71b0*/  LD.E.128 R20, desc[UR6][R20.64] ;  /* 0x0000000614147980 */ /* 0x000eb0000c101d00 */
[----:B---34-:R-:W3:Y:S06]  /*71c0*/  @!P0 LD.E.64 R2, desc[UR6][R24.64+0x40] ;  /* 0x0000400618028980 */ /* 0x018eec000c101b00 */
        /* <DEDUP_REMOVED lines=44> */
.L_x_2075:
[----:B------:R-:W-:Y:S05]  /*7490*/  BSYNC B1 ;  /* 0x0000000000017941 */ /* 0x000fea0003800000 */
.L_x_2074:
        /* <DEDUP_REMOVED lines=9> */
.L_x_2045:
[----:B------:R-:W-:Y:S04]  /*7530*/  BSSY B2, `(.L_x_2079) ;  /* 0x00000c2000027945 */ /* 0x000fe80003800000 */
[----:B------:R-:W-:Y:S05]  /*7540*/  @!P6 BRA `(.L_x_2080) ;  /* 0x0000000c0000e947 */ /* 0x000fea0003800000 */
[----:B-----5:R-:W-:Y:S01]  /*7550*/  ISETP.GE.AND P0, PT, R18, R115, PT ;  /* 0x000000731200720c */ /* 0x020fe20003f06270 */
[----:B------:R-:W-:Y:S11]  /*7560*/  BSSY B1, `(.L_x_2081) ;  /* 0x000005f000017945 */ /* 0x000ff60003800000 */
[----:B------:R-:W-:Y:S01]  /*7570*/  @!UPT UIADD3 URZ, URZ, URZ, URZ ;  /* 0x0000003f3f3ff290 */ /* 0x000fe2000fffe03f */
[----:B------:R-:W-:Y:S05]  /*7580*/  @P0 BRA `(.L_x_2082) ;  /* 0x0000000400700947 */ /* 0x000fea0003800000 */
[----:B------:R-:W-:Y:S01]  /*7590*/  ISETP.GE.AND P0, PT, R18, R17, PT ;  /* 0x000000111200720c */ /* 0x000fe20003f06270 */
[----:B---34-:R-:W-:Y:S01]  /*75a0*/  IMAD.MOV.U32 R4, RZ, RZ, R117 ;  /* 0x000000ffff047224 */ /* 0x018fe200078e0075 */
        /* <DEDUP_REMOVED lines=88> */
.L_x_2084:
[----:B------:R-:W-:Y:S05]  /*7b30*/  BSYNC B0 ;  /* 0x0000000000007941 */ /* 0x000fea0003800000 */
.L_x_2083:
[----:B-----5:R2:W-:Y:S02]  /*7b40*/  ST.E.128 desc[UR6][R214.64], R20 ;  /* 0x00000014d6007985 */ /* 0x0205e4000c101d06 */
.L_x_2082:
[----:B------:R-:W-:Y:S05]  /*7b50*/  BSYNC B1 ;  /* 0x0000000000017941 */ /* 0x000fea0003800000 */
.L_x_2081:
[----:B------:R-:W-:Y:S11]  /*7b60*/  ISETP.GE.AND P0, PT, R14, R115, PT ;  /* 0x000000730e00720c */ /* 0x000ff60003f06270 */
[----:B------:R-:W-:Y:S02]  /*7b70*/  @!UPT UIADD3 URZ, URZ, URZ, URZ ;  /* 0x0000003f3f3ff290 */ /* 0x000fe4000fffe03f */
[----:B------:R-:W-:Y:S05]  /*7b80*/  @P0 BRA `(.L_x_2080) ;  /* 0x0000000400700947 */ /* 0x000fea0003800000 */
[----:B------:R-:W-:Y:S01]  /*7b90*/  ISETP.GE.AND P0, PT, R14, R17, PT ;  /* 0x000000110e00720c */ /* 0x000fe20003f06270 */
[----:B-1-34-:R-:W-:Y:S01]  /*7ba0*/  IMAD.MOV.U32 R4, RZ, RZ, R117 ;  /* 0x000000ffff047224 */ /* 0x01afe200078e0075 */
        /* <DEDUP_REMOVED lines=88> */
.L_x_2086:
[----:B------:R-:W-:Y:S05]  /*8130*/  BSYNC B0 ;  /* 0x0000000000007941 */ /* 0x000fea0003800000 */
.L_x_2085:
[----:B-----5:R2:W-:Y:S02]  /*8140*/  ST.E.128 desc[UR6][R214.64+0x80], R20 ;  /* 0x00008014d6007985 */ /* 0x0205e4000c101d06 */
.L_x_2080:
[----:B------:R-:W-:Y:S05]  /*8150*/  BSYNC B2 ;  /* 0x0000000000027941 */ /* 0x000fea0003800000 */
.L_x_2079:
        /* <DEDUP_REMOVED lines=9> */
[----:B-1-34-:R-:W-:Y:S01]  /*81f0*/  LEA R4, P0, R84, R117, 0x1 ;  /* 0x0000007554047211 */ /* 0x01afe200078008ff */
        /* <DEDUP_REMOVED lines=89> */
.L_x_2092:
[----:B------:R-:W-:Y:S05]  /*8790*/  BSYNC B0 ;  /* 0x0000000000007941 */ /* 0x000fea0003800000 */
.L_x_2091:
[----:B-----5:R2:W-:Y:S02]  /*87a0*/  ST.E.128 desc[UR6][R214.64], R20 ;  /* 0x00000014d6007985 */ /* 0x0205e4000c101d06 */
.L_x_2090:
[----:B------:R-:W-:Y:S05]  /*87b0*/  BSYNC B1 ;  /* 0x0000000000017941 */ /* 0x000fea0003800000 */
.L_x_2089:
[----:B------:R-:W-:Y:S11]  /*87c0*/  ISETP.GE.AND P0, PT, R14, R115, PT ;  /* 0x000000730e00720c */ /* 0x000ff60003f06270 */
[----:B------:R-:W-:Y:S02]  /*87d0*/  @!UPT UIADD3 URZ, URZ, URZ, URZ ;  /* 0x0000003f3f3ff290 */ /* 0x000fe4000fffe03f */
        /* <DEDUP_REMOVED lines=91> */
.L_x_2094:
[----:B------:R-:W-:Y:S05]  /*8d90*/  BSYNC B0 ;  /* 0x0000000000007941 */ /* 0x000fea0003800000 */
.L_x_2093:
[----:B-----5:R2:W-:Y:S02]  /*8da0*/  ST.E.128 desc[UR6][R214.64], R20 ;  /* 0x00000014d6007985 */ /* 0x0205e4000c101d06 */
.L_x_2088:
[----:B------:R-:W-:Y:S05]  /*8db0*/  BSYNC B2 ;  /* 0x0000000000027941 */ /* 0x000fea0003800000 */
.L_x_2087:
        /* <DEDUP_REMOVED lines=99> */
.L_x_2100:
[----:B------:R-:W-:Y:S05]  /*93f0*/  BSYNC B0 ;  /* 0x0000000000007941 */ /* 0x000fea0003800000 */
.L_x_2099:
[----:B-----5:R2:W-:Y:S02]  /*9400*/  ST.E.128 desc[UR6][R214.64], R20 ;  /* 0x00000014d6007985 */ /* 0x0205e4000c101d06 */
.L_x_2098:
[----:B------:R-:W-:Y:S05]  /*9410*/  BSYNC B1 ;  /* 0x0000000000017941 */ /* 0x000fea0003800000 */
.L_x_2097:
        /* <DEDUP_REMOVED lines=93> */
.L_x_2102:
[----:B------:R-:W-:Y:S05]  /*99f0*/  BSYNC B0 ;  /* 0x0000000000007941 */ /* 0x000fea0003800000 */
.L_x_2101:
[----:B-----5:R2:W-:Y:S02]  /*9a00*/  ST.E.128 desc[UR6][R214.64], R20 ;  /* 0x00000014d6007985 */ /* 0x0205e4000c101d06 */
.L_x_2096:
[----:B------:R-:W-:Y:S05]  /*9a10*/  BSYNC B2 ;  /* 0x0000000000027941 */ /* 0x000fea0003800000 */
.L_x_2095:
        /* <DEDUP_REMOVED lines=9> */
[----:B-1-34-:R-:W-:Y:S01]  /*9ab0*/  MOV R4, R117 ;  /* 0x0000007500047202 */ /* 0x01afe20000000f00 */
[----:B------:R-:W-:Y:S01]  /*9ac0*/  IMAD R0, R211, 0x60, RZ ;  /* 0x00000060d3007824 */ /* 0x000fe200078e02ff */
[----:B------:R-:W-:Y:S01]  /*9ad0*/  MOV R5, R116 ;  /* 0x0000007400057202 */ /* 0x000fe20000000f00 */
[----:B------:R-:W-:Y:S01]  /*9ae0*/  BSSY B0, `(.L_x_2107) ;  /* 0x000005d000007945 */ /* 0x000fe20003800000 */
[----:B------:R-:W-:Y:S02]  /*9af0*/  ISETP.GE.AND P0, PT, R18, R17, PT ;  /* 0x000000111200720c */ /* 0x000fe40003f06270 */
[----:B--2---:R-:W-:Y:S01]  /*9b00*/  MOV R214, R123 ;  /* 0x0000007b00d67202 */ /* 0x004fe20000000f00 */
        /* <DEDUP_REMOVED lines=90> */
.L_x_2108:
[----:B------:R-:W-:Y:S05]  /*a0b0*/  BSYNC B0 ;  /* 0x0000000000007941 */ /* 0x000fea0003800000 */
.L_x_2107:
[----:B-----5:R2:W-:Y:S02]  /*a0c0*/  ST.E.128 desc[UR6][R214.64], R20 ;  /* 0x00000014d6007985 */ /* 0x0205e4000c101d06 */
.L_x_2106:
[----:B------:R-:W-:Y:S05]  /*a0d0*/  BSYNC B1 ;  /* 0x0000000000017941 */ /* 0x000fea0003800000 */
.L_x_2105:
        /* <DEDUP_REMOVED lines=93> */
.L_x_2110:
[----:B------:R-:W-:Y:S05]  /*a6b0*/  BSYNC B0 ;  /* 0x0000000000007941 */ /* 0x000fea0003800000 */
.L_x_2109:
[----:B-----5:R2:W-:Y:S02]  /*a6c0*/  ST.E.128 desc[UR6][R214.64], R20 ;  /* 0x00000014d6007985 */ /* 0x0205e4000c101d06 */
.L_x_2104:
[----:B------:R-:W-:Y:S05]  /*a6d0*/  BSYNC B2 ;  /* 0x0000000000027941 */ /* 0x000fea0003800000 */
.L_x_2103:
        /* <DEDUP_REMOVED lines=99> */
.L_x_2116:
[----:B------:R-:W-:Y:S05]  /*ad10*/  BSYNC B0 ;  /* 0x0000000000007941 */ /* 0x000fea0003800000 */
.L_x_2115:
[----:B-----5:R2:W-:Y:S02]  /*ad20*/  ST.E.128 desc[UR6][R214.64], R20 ;  /* 0x00000014d6007985 */ /* 0x0205e4000c101d06 */
.L_x_2114:
[----:B------:R-:W-:Y:S05]  /*ad30*/  BSYNC B1 ;  /* 0x0000000000017941 */ /* 0x000fea0003800000 */
.L_x_2113:
        /* <DEDUP_REMOVED lines=93> */
.L_x_2118:
[----:B------:R-:W-:Y:S05]  /*b310*/  BSYNC B0 ;  /* 0x0000000000007941 */ /* 0x000fea0003800000 */
.L_x_2117:
[----:B-----5:R2:W-:Y:S02]  /*b320*/  ST.E.128 desc[UR6][R214.64], R20 ;  /* 0x00000014d6007985 */ /* 0x0205e4000c101d06 */
.L_x_2112:
[----:B------:R-:W-:Y:S05]  /*b330*/  BSYNC B2 ;  /* 0x0000000000027941 */ /* 0x000fea0003800000 */
.L_x_2111:
        /* <DEDUP_REMOVED lines=105> */
.L_x_2124:
[----:B------:R-:W-:Y:S05]  /*b9d0*/  BSYNC B0 ;  /* 0x0000000000007941 */ /* 0x000fea0003800000 */
.L_x_2123:
[----:B-----5:R2:W-:Y:S02]  /*b9e0*/  ST.E.128 desc[UR6][R214.64], R20 ;  /* 0x00000014d6007985 */ /* 0x0205e4000c101d06 */
.L_x_2122:
[----:B------:R-:W-:Y:S05]  /*b9f0*/  BSYNC B1 ;  /* 0x0000000000017941 */ /* 0x000fea0003800000 */
.L_x_2121:
        /* <DEDUP_REMOVED lines=93> */
.L_x_2126:
[----:B------:R-:W-:Y:S05]  /*bfd0*/  BSYNC B0 ;  /* 0x0000000000007941 */ /* 0x000fea0003800000 */
.L_x_2125:
[----:B-----5:R2:W-:Y:S02]  /*bfe0*/  ST.E.128 desc[UR6][R214.64], R20 ;  /* 0x00000014d6007985 */ /* 0x0205e4000c101d06 */
.L_x_2120:
[----:B------:R-:W-:Y:S05]  /*bff0*/  BSYNC B2 ;  /* 0x0000000000027941 */ /* 0x000fea0003800000 */
.L_x_2119:
        /* <DEDUP_REMOVED lines=105> */
.L_x_2132:
[----:B------:R-:W-:Y:S05]  /*c690*/  BSYNC B0 ;  /* 0x0000000000007941 */ /* 0x000fea0003800000 */
.L_x_2131:
[----:B-----5:R2:W-:Y:S02]  /*c6a0*/  ST.E.128 desc[UR6][R214.64], R20 ;  /* 0x00000014d6007985 */ /* 0x0205e4000c101d06 */
.L_x_2130:
[----:B------:R-:W-:Y:S05]  /*c6b0*/  BSYNC B1 ;  /* 0x0000000000017941 */ /* 0x000fea0003800000 */
.L_x_2129:
        /* <DEDUP_REMOVED lines=93> */
.L_x_2134:
[----:B------:R-:W-:Y:S05]  /*cc90*/  BSYNC B0 ;  /* 0x0000000000007941 */ /* 0x000fea0003800000 */
.L_x_2133:
[----:B-----5:R2:W-:Y:S02]  /*cca0*/  ST.E.128 desc[UR6][R214.64], R20 ;  /* 0x00000014d6007985 */ /* 0x0205e4000c101d06 */
.L_x_2128:
[----:B------:R-:W-:Y:S05]  /*ccb0*/  BSYNC B2 ;  /* 0x0000000000027941 */ /* 0x000fea0003800000 */
.L_x_2127:
        /* <DEDUP_REMOVED lines=20> */
[----:B--2---:R1:W5:Y:S03]  /*ce00*/  LD.E.128 R20, desc[UR6][R4.64] ;  /* 0x0000000604147980 */ /* 0x004366000c101d00 */
        /* <DEDUP_REMOVED lines=84> */
.L_x_2140:
[----:B------:R-:W-:Y:S05]  /*d350*/  BSYNC B0 ;  /* 0x0000000000007941 */ /* 0x000fea0003800000 */
.L_x_2139:
[----:B-----5:R2:W-:Y:S02]  /*d360*/  ST.E.128 desc[UR6][R216.64], R20 ;  /* 0x00000014d8007985 */ /* 0x0205e4000c101d06 */
.L_x_2138:
[----:B------:R-:W-:Y:S05]  /*d370*/  BSYNC B1 ;  /* 0x0000000000017941 */ /* 0x000fea0003800000 */
.L_x_2137:
        /* <DEDUP_REMOVED lines=93> */
.L_x_2142:
[----:B------:R-:W-:Y:S05]  /*d950*/  BSYNC B0 ;  /* 0x0000000000007941 */ /* 0x000fea0003800000 */
.L_x_2141:
[----:B-----5:R2:W-:Y:S02]  /*d960*/  ST.E.128 desc[UR6][R216.64], R32 ;  /* 0x00000020d8007985 */ /* 0x0205e4000c101d06 */
.L_x_2136:
[----:B------:R-:W-:Y:S05]  /*d970*/  BSYNC B2 ;  /* 0x0000000000027941 */ /* 0x000fea0003800000 */
.L_x_2135:
[----:B-1-34-:R-:W-:Y:S01]  /*d980*/  MOV R5, R120 ;  /* 0x0000007800057202 */ /* 0x01afe20000000f00 */
        /* <DEDUP_REMOVED lines=10> */
.L_x_2044:
        /* <DEDUP_REMOVED lines=12> */
[----:B-1-34-:R-:W-:Y:S02]  /*daf0*/  @P6 IMAD.MOV.U32 R2, RZ, RZ, R117 ;  /* 0x000000ffff026224 */ /* 0x01afe400078e0075 */
        /* <DEDUP_REMOVED lines=13> */
.L_x_2144:
[----:B------:R-:W-:Y:S05]  /*dbd0*/  BSYNC B0 ;  /* 0x0000000000007941 */ /* 0x000fea0003800000 */
.L_x_2143:
[----:B------:R-:W-:Y:S04]  /*dbe0*/  BSSY B0, `(.L_x_2145) ;  /* 0x0000014000007945 */ /* 0x000fe80003800000 */
[----:B------:R-:W-:Y:S05]  /*dbf0*/  @!P0 BRA `(.L_x_2146) ;  /* 0x0000000000488947 */ /* 0x000fea0003800000 */
[----:B------:R-:W-:Y:S11]  /*dc00*/  ISETP.NE.AND P6, PT, R163, RZ, PT ;  /* 0x000000ffa300720c */ /* 0x000ff60003fc5270 */
[----:B------:R-:W-:Y:S02]  /*dc10*/  @!UPT UIADD3 URZ, URZ, URZ, URZ ;  /* 0x0000003f3f3ff290 */ /* 0x000fe4000fffe03f */
[C---:B-1234-:R-:W-:Y:S04]  /*dc20*/  @P6 LEA R4, P0, R84.reuse, R117, 0x1 ;  /* 0x0000007554046211 */ /* 0x05efe800078008ff */
        /* <DEDUP_REMOVED lines=15> */
.L_x_2146:
[----:B------:R-:W-:Y:S05]  /*dd20*/  BSYNC B0 ;  /* 0x0000000000007941 */ /* 0x000fea0003800000 */
.L_x_2145:
        /* <DEDUP_REMOVED lines=28> */
.L_x_2148:
[----:B------:R-:W-:Y:S05]  /*def0*/  BSYNC B0 ;  /* 0x0000000000007941 */ /* 0x000fea0003800000 */
.L_x_2147:
        /* <DEDUP_REMOVED lines=22> */
.L_x_2150:
[----:B------:R-:W-:Y:S05]  /*e060*/  BSYNC B0 ;  /* 0x0000000000007941 */ /* 0x000fea0003800000 */
.L_x_2149:
        /* <DEDUP_REMOVED lines=16> */
.L_x_2152:
[----:B------:R-:W-:Y:S05]  /*e170*/  BSYNC B0 ;  /* 0x0000000000007941 */ /* 0x000fea0003800000 */
.L_x_2151:
        /* <DEDUP_REMOVED lines=22> */
.L_x_2154:
[----:B------:R-:W-:Y:S05]  /*e2e0*/  BSYNC B0 ;  /* 0x0000000000007941 */ /* 0x000fea0003800000 */
.L_x_2153:
        /* <DEDUP_REMOVED lines=22> */
.L_x_2156:
[----:B------:R-:W-:Y:S05]  /*e450*/  BSYNC B0 ;  /* 0x0000000000007941 */ /* 0x000fea0003800000 */
.L_x_2155:
        /* <DEDUP_REMOVED lines=21> */
.L_x_2078:
[----:B------:R-:W-:Y:S05]  /*e5b0*/  BSYNC B3 ;  /* 0x0000000000037941 */ /* 0x000fea0003800000 */
.L_x_2043:
        /* <DEDUP_REMOVED lines=91> */
.L_x_2158:
        /* <DEDUP_REMOVED lines=12> */
.L_x_2159:
[----:B------:R-:W-:Y:S05]  /*ec30*/  BSYNC B0 ;  /* 0x0000000000007941 */ /* 0x000fea0003800000 */
.L_x_2157:
[----:B------:R-:W-:Y:S04]  /*ec40*/  IADD3 R13, R13, -0x1, RZ ;  /* 0xffffffff0d0d7810 */ /* 0x000fe80007ffe0ff */
[----:B------:R-:W-:Y:S11]  /*ec50*/  ISETP.GT.AND P0, PT, R13, R82, PT ;  /* 0x000000520d00720c */ /* 0x000ff60003f04270 */
[----:B------:R-:W-:Y:S02]  /*ec60*/  @!UPT UIADD3 URZ, URZ, URZ, URZ ;  /* 0x0000003f3f3ff290 */ /* 0x000fe4000fffe03f */
[----:B------:R-:W-:Y:S05]  /*ec70*/  @P0 BRA `(.L_x_2160) ;  /* 0xffffff44000c0947 */ /* 0x000fea000383ffff */
.L_x_2026:
        /* <DEDUP_REMOVED lines=14> */
[----:B------:R-:W5:Y:S04]  /*ed60*/  LD.E.64 R32, desc[UR6][R10.64+0x148] ;  /* 0x000148060a207980 */ /* 0x000f68000c101b00 */
[----:B------:R-:W5:Y:S01]  /*ed70*/  LD.E.64 R16, desc[UR6][R10.64+0x150] ;  /* 0x000150060a107980 */ /* 0x000f62000c101b00 */
[----:B--2---:R-:W-:-:S04]  /*ed80*/  ISETP.NE.U32.AND P1, PT, R6, RZ, PT ;  /* 0x000000ff0600720c */ /* 0x004fc80003f25070 */
[----:B------:R-:W-:-:S13]  /*ed90*/  ISETP.NE.AND.EX P1, PT, R7, RZ, PT, P1 ;  /* 0x000000ff0700720c */ /* 0x000fda0003f25310 */
[----:B------:R-:W-:Y:S01]  /*eda0*/  @P1 LEA R8, P0, R246, R6, 0x2 ;  /* 0x00000006f6081211 */ /* 0x000fe200078010ff */
[----:B------:R-:W-:-:S03]  /*edb0*/  IMAD.MOV.U32 R6, RZ, RZ, RZ ;  /* 0x000000ffff067224 */ /* 0x000fc600078e00ff */
[----:B------:R-:W-:-:S05]  /*edc0*/  @P1 LEA.HI.X R9, R246, R7, R61, 0x2, P0 ;  /* 0x00000007f6091211 */ /* 0x000fca00000f143d */
[----:B------:R1:W2:Y:S04]  /*edd0*/  @P1 LD.E R6, desc[UR6][R8.64] ;  /* 0x0000000608061980 */ /* 0x0002a8000c101900 */
[----:B------:R4:W5:Y:S01]  /*ede0*/  LD.E R8, desc[UR6][R10.64+0xc0] ;  /* 0x0000c0060a087980 */ /* 0x000962000c101900 */
[----:B------:R-:W-:Y:S02]  /*edf0*/  IADD3 R4, P1, R4, R174, RZ ;  /* 0x000000ae04047210 */ /* 0x000fe40007f3e0ff */
[----:B------:R-:W-:-:S03]  /*ee00*/  LEA.HI R12, R0, R0, RZ, 0x1 ;  /* 0x00000000000c7211 */ /* 0x000fc600078f08ff */
[----:B------:R-:W-:Y:S01]  /*ee10*/  IMAD.X R2, R2, 0x1, R177, P1 ;  /* 0x0000000102027824 */ /* 0x000fe200008e06b1 */
[-C--:B------:R-:W-:Y:S02]  /*ee20*/  LEA R44, P1, R4, R180.reuse, 0x1 ;  /* 0x000000b4042c7211 */ /* 0x080fe400078208ff */
[----:B------:R-:W-:Y:S01]  /*ee30*/  SHF.R.S32.HI R12, RZ, 0x1, R12 ;  /* 0x00000001ff0c7819 */ /* 0x000fe2000001140c */
[----:B------:R-:W-:Y:S01]  /*ee40*/  IMAD.MOV.U32 R176, RZ, RZ, R174 ;  /* 0x000000ffffb07224 */ /* 0x000fe200078e00ae */
[----:B------:R-:W-:Y:S02]  /*ee50*/  LEA R64, P2, R174, R180, 0x1 ;  /* 0x000000b4ae407211 */ /* 0x000fe400078408ff */
[----:B------:R-:W-:Y:S02]  /*ee60*/  LEA R5, P0, R178, R174, 0x5 ;  /* 0x000000aeb2057211 */ /* 0x000fe400078028ff */
[-C--:B------:R-:W-:Y:S02]  /*ee70*/  LEA.HI.X R45, R4, R181.reuse, R2, 0x1, P1 ;  /* 0x000000b5042d7211 */ /* 0x080fe400008f0c02 */
[----:B---3--:R-:W-:Y:S01]  /*ee80*/  ISETP.NE.AND P4, PT, R3, RZ, PT ;  /* 0x000000ff0300720c */ /* 0x008fe20003f85270 */
[----:B------:R-:W-:Y:S01]  /*ee90*/  IMAD R4, R170, R12, R63 ;  /* 0x0000000caa047224 */ /* 0x000fe200078e023f */
[----:B------:R-:W-:Y:S01]  /*eea0*/  LEA.HI.X R65, R174, R181, R177, 0x1, P2 ;  /* 0x000000b5ae417211 */ /* 0x000fe200010f0cb1 */
[----:B------:R-:W-:Y:S01]  /*eeb0*/  IMAD R7, R179, 0x30, RZ ;  /* 0x00000030b3077824 */ /* 0x000fe200078e02ff */
[C---:B-1----:R-:W-:Y:S01]  /*eec0*/  LEA.HI.X R9, R178.reuse, R177, R179, 0x5, P0 ;  /* 0x000000b1b2097211 */ /* 0x042fe200000f2cb3 */
[----:B------:R-:W-:Y:S01]  /*eed0*/  IMAD.WIDE.U32 R176, R178, 0x30, R176 ;  /* 0x00000030b2b07825 */ /* 0x000fe200078e00b0 */
[----:B------:R-:W-:-:S03]  /*eee0*/  LEA R40, P0, R5, R180, 0x1 ;  /* 0x000000b405287211 */ /* 0x000fc600078008ff */
[----:B------:R-:W-:Y:S02]  /*eef0*/  IMAD.IADD R13, R244, 0x1, -R55 ;  /* 0x00000001f40d7824 */ /* 0x000fe400078e0a37 */
[----:B------:R-:W-:Y:S01]  /*ef00*/  IMAD.IADD R63, R63, 0x1, R4 ;  /* 0x000000013f3f7824 */ /* 0x000fe200078e0204 */
[----:B------:R-:W-:Y:S01]  /*ef10*/  LEA R34, P1, R176, R180, 0x1 ;  /* 0x000000b4b0227211 */ /* 0x000fe200078208ff */
[----:B------:R-:W-:Y:S01]  /*ef20*/  IMAD.IADD R7, R177, 0x1, R7 ;  /* 0x00000001b1077824 */ /* 0x000fe200078e0207 */
[----:B------:R-:W-:Y:S02]  /*ef30*/  LEA.HI.X R41, R5, R181, R9, 0x1, P0 ;  /* 0x000000b505297211 */ /* 0x000fe400000f0c09 */
[----:B------:R-:W-:Y:S02]  /*ef40*/  ISETP.GE.AND P0, PT, R170, R13, PT ;  /* 0x0000000daa00720c */ /* 0x000fe40003f06270 */
[----:B------:R-:W-:Y:S01]  /*ef50*/  LEA.HI.X R35, R176, R181, R7, 0x1, P1 ;  /* 0x000000b5b0237211 */ /* 0x000fe200008f0c07 */
[----:B------:R-:W-:Y:S01]  /*ef60*/  IMAD.SHL.U32 R15, R12, 0x10, RZ ;  /* 0x000000100c0f7824 */ /* 0x000fe200078e00ff */
[----:B------:R-:W-:-:S02]  /*ef70*/  ISETP.GT.AND P0, PT, R52, -0x8, !P0 ;  /* 0xfffffff83400780c */ /* 0x000fc40004704270 */
[----:B--2---:R-:W-:-:S05]  /*ef80*/  IADD3 R2, R6, R62, R55 ;  /* 0x0000003e06027210 */ /* 0x004fca0007ffe037 */
[----:B------:R-:W-:-:S05]  /*ef90*/  IMAD R2, R2, R12, RZ ;  /* 0x0000000c02027224 */ /* 0x000fca00078e02ff */
[----:B------:R-:W-:Y:S02]  /*efa0*/  SHF.R.S32.HI R3, RZ, 0x1f, R2 ;  /* 0x0000001fff037819 */ /* 0x000fe40000011402 */
[C---:B------:R-:W-:Y:S02]  /*efb0*/  IADD3 R6, P3, R2.reuse, R4, RZ ;  /* 0x0000000402067210 */ /* 0x040fe40007f7e0ff */
[----:B------:R-:W-:Y:S02]  /*efc0*/  IADD3 R2, P2, R2, R63, RZ ;  /* 0x0000003f02027210 */ /* 0x000fe40007f5e0ff */
[-C--:B------:R-:W-:Y:S02]  /*efd0*/  LEA.HI.X.SX32 R7, R4, R3.reuse, 0x1, P3 ;  /* 0x0000000304077211 */ /* 0x080fe400018f0eff */
[----:B------:R-:W-:Y:S01]  /*efe0*/  LEA.HI.X.SX32 R3, R63, R3, 0x1, P2 ;  /* 0x000000033f037211 */ /* 0x000fe200010f0eff */
[----:B----4-:R-:W-:Y:S08]  /*eff0*/  @!P4 BRA `(.L_x_2163) ;  /* 0x0000001c0048c947 */ /* 0x010ff00003800000 */
        /* <DEDUP_REMOVED lines=20> */
[----:B------:R-:W-:Y:S02]  /*f140*/  LOP3.LUT R9, R21, 0xffff0000, RZ, 0xc0, !PT ;  /* 0xffff000015097812 */ /* 0x000fe400078ec0ff */
[----:B------:R-:W-:-:S02]  /*f150*/  SHF.L.U32 R30, R22, 0x10, RZ ;  /* 0x00000010161e7819 */ /* 0x000fc400000006ff */
[----:B------:R-:W-:Y:S02]  /*f160*/  LOP3.LUT R36, R22, 0xffff0000, RZ, 0xc0, !PT ;  /* 0xffff000016247812 */ /* 0x000fe400078ec0ff */
[----:B------:R-:W-:Y:S02]  /*f170*/  SHF.L.U32 R24, R21, 0x10, RZ ;  /* 0x0000001015187819 */ /* 0x000fe400000006ff */
        /* <DEDUP_REMOVED lines=34> */
.L_x_2169:
[----:B------:R-:W-:Y:S05]  /*f3a0*/  BSYNC B0 ;  /* 0x0000000000007941 */ /* 0x000fea0003800000 */
.L_x_2168:
[----:B-----5:R3:W-:Y:S02]  /*f3b0*/  STS.128 [R247], R20 ;  /* 0x00000014f7007388 */ /* 0x0207e40000000c00 */
.L_x_2167:
[----:B------:R-:W-:Y:S05]  /*f3c0*/  BSYNC B1 ;  /* 0x0000000000017941 */ /* 0x000fea0003800000 */
.L_x_2166:
        /* <DEDUP_REMOVED lines=49> */
.L_x_2171:
[----:B------:R-:W-:Y:S05]  /*f6e0*/  BSYNC B0 ;  /* 0x0000000000007941 */ /* 0x000fea0003800000 */
.L_x_2170:
[----:B-----5:R1:W-:Y:S02]  /*f6f0*/  STS.128 [R247+0x2000], R20 ;  /* 0x00200014f7007388 */ /* 0x0203e40000000c00 */
.L_x_2165:
[----:B------:R-:W-:Y:S05]  /*f700*/  BSYNC B2 ;  /* 0x0000000000027941 */ /* 0x000fea0003800000 */
.L_x_2164:
        /* <DEDUP_REMOVED lines=63> */
.L_x_2177:
[----:B------:R-:W-:Y:S05]  /*fb00*/  BSYNC B0 ;  /* 0x0000000000007941 */ /* 0x000fea0003800000 */
.L_x_2176:
[----:B-----5:R3:W-:Y:S02]  /*fb10*/  STS.128 [R247+0x800], R20 ;  /* 0x00080014f7007388 */ /* 0x0207e40000000c00 */
.L_x_2175:
[----:B------:R-:W-:Y:S05]  /*fb20*/  BSYNC B1 ;  /* 0x0000000000017941 */ /* 0x000fea0003800000 */
.L_x_2174:
        /* <DEDUP_REMOVED lines=49> */
.L_x_2179:
[----:B------:R-:W-:Y:S05]  /*fe40*/  BSYNC B0 ;  /* 0x0000000000007941 */ /* 0x000fea0003800000 */
.L_x_2178:
[----:B-----5:R3:W-:Y:S02]  /*fe50*/  STS.128 [R247+0x2800], R20 ;  /* 0x00280014f7007388 */ /* 0x0207e40000000c00 */
.L_x_2173:
[----:B------:R-:W-:Y:S05]  /*fe60*/  BSYNC B2 ;  /* 0x0000000000027941 */ /* 0x000fea0003800000 */
.L_x_2172:
        /* <DEDUP_REMOVED lines=64> */
.L_x_2185:
[----:B------:R-:W-:Y:S05]  /*10270*/  BSYNC B0 ;  /* 0x0000000000007941 */ /* 0x000fea0003800000 */
.L_x_2184:
[----:B-----5:R3:W-:Y:S02]  /*10280*/  STS.128 [R247+0x1000], R20 ;  /* 0x00100014f7007388 */ /* 0x0207e40000000c00 */
.L_x_2183:
[----:B------:R-:W-:Y:S05]  /*10290*/  BSYNC B1 ;  /* 0x0000000000017941 */ /* 0x000fea0003800000 */
.L_x_2182:
        /* <DEDUP_REMOVED lines=49> */
.L_x_2187:
[----:B------:R-:W-:Y:S05]  /*105b0*/  BSYNC B0 ;  /* 0x0000000000007941 */ /* 0x000fea0003800000 */
.L_x_2186:
[----:B-----5:R1:W-:Y:S02]  /*105c0*/  STS.128 [R247+0x3000], R20 ;  /* 0x00300014f7007388 */ /* 0x0203e40000000c00 */
.L_x_2181:
[----:B------:R-:W-:Y:S05]  /*105d0*/  BSYNC B2 ;  /* 0x0000000000027941 */ /* 0x000fea0003800000 */
.L_x_2180:
        /* <DEDUP_REMOVED lines=25> */
[----:B------:R-:W-:Y:S02]  /*10770*/  LOP3.LUT R6, R21, 0xffff0000, RZ, 0xc0, !PT ;  /* 0xffff000015067812 */ /* 0x000fe400078ec0ff */
[----:B------:R-:W-:-:S02]  /*10780*/  LOP3.LUT R20, R23, 0xffff0000, RZ, 0xc0, !PT ;  /* 0xffff000017147812 */ /* 0x000fc400078ec0ff */
[----:B------:R-:W-:Y:S01]  /*10790*/  SHF.L.U32 R7, R21, 0x10, RZ ;  /* 0x0000001015077819 */ /* 0x000fe200000006ff */
[----:B------:R-:W-:Y:S01]  /*107a0*/  IMAD.U32 R21, R23, 0x10000, RZ ;  /* 0x0001000017157824 */ /* 0x000fe200078e00ff */
[C---:B------:R-:W-:Y:S02]  /*107b0*/  SHF.L.U32 R23, R22.reuse, 0x10, RZ ;  /* 0x0000001016177819 */ /* 0x040fe400000006ff */
[----:B------:R-:W-:Y:S02]  /*107c0*/  LOP3.LUT R25, R22, 0xffff0000, RZ, 0xc0, !PT ;  /* 0xffff000016197812 */ /* 0x000fe400078ec0ff */
        /* <DEDUP_REMOVED lines=9> */
[-C--:B------:R-:W-:Y:S01]  /*10860*/  FMUL.FTZ R6, R6, R19.reuse ;  /* 0x0000001306067220 */ /* 0x080fe20000410000 */
[----:B------:R-:W-:Y:S01]  /*10870*/  SHF.L.U32 R5, R5, 0x10, RZ ;  /* 0x0000001005057819 */ /* 0x000fe200000006ff */
[----:B------:R-:W-:Y:S01]  /*10880*/  FMUL.FTZ R20, R20, R18 ;  /* 0x0000001214147220 */ /* 0x000fe20000410000 */
[C---:B------:R-:W-:Y:S01]  /*10890*/  FFMA.FTZ R13, R7.reuse, R19, -R13 ;  /* 0x00000013070d7223 */ /* 0x040fe2000001080d */
[----:B------:R-:W-:Y:S01]  /*108a0*/  FFMA.FTZ R6, R7, R17, R6 ;  /* 0x0000001107067223 */ /* 0x000fe20000010006 */
[C---:B------:R-:W-:Y:S01]  /*108b0*/  FMUL.FTZ R7, R24.reuse, R2 ;  /* 0x0000000218077220 */ /* 0x040fe20000410000 */
[----:B------:R-:W-:Y:S01]  /*108c0*/  FFMA.FTZ R20, R21, R16, R20 ;  /* 0x0000001015147223 */ /* 0x000fe20000010014 */
[C---:B------:R-:W-:Y:S01]  /*108d0*/  FMUL.FTZ R16, R25.reuse, R3 ;  /* 0x0000000319107220 */ /* 0x040fe20000410000 */
[----:B------:R-:W-:Y:S01]  /*108e0*/  FMUL.FTZ R24, R24, R4 ;  /* 0x0000000418187220 */ /* 0x000fe20000410000 */
[-C--:B------:R-:W-:Y:S01]  /*108f0*/  FMUL.FTZ R25, R25, R5.reuse ;  /* 0x0000000519197220 */ /* 0x080fe20000410000 */
[----:B------:R-:W-:Y:S01]  /*10900*/  FFMA.FTZ R22, R21, R18, -R22 ;  /* 0x0000001215167223 */ /* 0x000fe20000010816 */
[C---:B------:R-:W-:Y:S01]  /*10910*/  FFMA.FTZ R7, R12.reuse, R4, -R7 ;  /* 0x000000040c077223 */ /* 0x040fe20000010807 */
[----:B------:R-:W-:Y:S01]  /*10920*/  FFMA.FTZ R24, R12, R2, R24 ;  /* 0x000000020c187223 */ /* 0x000fe20000010018 */
[C---:B------:R-:W-:Y:S01]  /*10930*/  FFMA.FTZ R16, R23.reuse, R5, -R16 ;  /* 0x0000000517107223 */ /* 0x040fe20000010810 */
[----:B------:R-:W-:Y:S01]  /*10940*/  FFMA.FTZ R25, R23, R3, R25 ;  /* 0x0000000317197223 */ /* 0x000fe20000010019 */
[----:B------:R-:W-:-:S02]  /*10950*/  F2FP.BF16.F32.PACK_AB R6, R6, R13 ;  /* 0x0000000d0606723e */ /* 0x000fc400000010ff */
[----:B------:R-:W-:Y:S02]  /*10960*/  F2FP.BF16.F32.PACK_AB R22, R20, R22 ;  /* 0x000000161416723e */ /* 0x000fe400000010ff */
[----:B------:R-:W-:Y:S01]  /*10970*/  F2FP.BF16.F32.PACK_AB R7, R24, R7 ;  /* 0x000000071807723e */ /* 0x000fe200000010ff */
[----:B------:R-:W-:Y:S01]  /*10980*/  IMAD.MOV.U32 R21, RZ, RZ, R6 ;  /* 0x000000ffff157224 */ /* 0x000fe200078e0006 */
[----:B------:R-:W-:Y:S02]  /*10990*/  F2FP.BF16.F32.PACK_AB R16, R25, R16 ;  /* 0x000000101910723e */ /* 0x000fe400000010ff */
[----:B------:R-:W-:Y:S02]  /*109a0*/  MOV R23, R22 ;  /* 0x0000001600177202 */ /* 0x000fe40000000f00 */
[----:B------:R-:W-:Y:S02]  /*109b0*/  MOV R20, R7 ;  /* 0x0000000700147202 */ /* 0x000fe40000000f00 */
[----:B------:R-:W-:-:S02]  /*109c0*/  MOV R22, R16 ;  /* 0x0000001000167202 */ /* 0x000fc40000000f00 */
.L_x_2192:
[----:B------:R-:W-:Y:S05]  /*109d0*/  BSYNC B0 ;  /* 0x0000000000007941 */ /* 0x000fea0003800000 */
.L_x_2191:
[----:B-----5:R3:W-:Y:S02]  /*109e0*/  STS.128 [R247+0x1800], R20 ;  /* 0x00180014f7007388 */ /* 0x0207e40000000c00 */
.L_x_2190:
[----:B------:R-:W-:Y:S05]  /*109f0*/  BSYNC B1 ;  /* 0x0000000000017941 */ /* 0x000fea0003800000 */
.L_x_2189:
        /* <DEDUP_REMOVED lines=8> */
[----:B------:R-:W3:Y:S01]  /*10a80*/  LD.E.64 R4, desc[UR6][R26.64+0x40] ;  /* 0x000040061a047980 */ /* 0x000ee2000c101b00 */
[----:B-----5:R-:W-:Y:S01]  /*10a90*/  LOP3.LUT R0, R33, 0xffff0000, RZ, 0xc0, !PT ;  /* 0xffff000021007812 */ /* 0x020fe200078ec0ff */
[C---:B------:R-:W-:Y:S01]  /*10aa0*/  IMAD.U32 R18, R35.reuse, 0x10000, RZ ;  /* 0x0001000023127824 */ /* 0x040fe200078e00ff */
[----:B------:R-:W-:Y:S02]  /*10ab0*/  LOP3.LUT R17, R35, 0xffff0000, RZ, 0xc0, !PT ;  /* 0xffff000023117812 */ /* 0x000fe400078ec0ff */
        /* <DEDUP_REMOVED lines=8> */
[----:B---3--:R-:W-:Y:S01]  /*10b40*/  LOP3.LUT R16, R4, 0xffff0000, RZ, 0xc0, !PT ;  /* 0xffff000004107812 */ /* 0x008fe200078ec0ff */
        /* <DEDUP_REMOVED lines=10> */
[----:B------:R-:W-:Y:S01]  /*10bf0*/  FFMA.FTZ R17, R18, R12, R17 ;  /* 0x0000000c12117223 */ /* 0x000fe20000010011 */
[----:B------:R-:W-:Y:S01]  /*10c00*/  FMUL.FTZ R6, R32, R2 ;  /* 0x0000000220067220 */ /* 0x000fe20000410000 */
[----:B------:R-:W-:Y:S01]  /*10c10*/  FMUL.FTZ R12, R34, R3 ;  /* 0x00000003220c7220 */ /* 0x000fe20000410000 */
[----:B------:R-:W-:Y:S01]  /*10c20*/  FFMA.FTZ R20, R18, R14, -R20 ;  /* 0x0000000e12147223 */ /* 0x000fe20000010814 */
[-C--:B------:R-:W-:Y:S01]  /*10c30*/  FMUL.FTZ R32, R32, R4.reuse ;  /* 0x0000000420207220 */ /* 0x080fe20000410000 */
[-C--:B------:R-:W-:Y:S01]  /*10c40*/  FMUL.FTZ R34, R34, R5.reuse ;  /* 0x0000000522227220 */ /* 0x080fe20000410000 */
[----:B------:R-:W-:Y:S01]  /*10c50*/  FFMA.FTZ R6, R7, R4, -R6 ;  /* 0x0000000407067223 */ /* 0x000fe20000010806 */
[----:B------:R-:W-:Y:S01]  /*10c60*/  FFMA.FTZ R12, R19, R5, -R12 ;  /* 0x00000005130c7223 */ /* 0x000fe2000001080c */
        /* <DEDUP_REMOVED lines=8> */
.L_x_2194:
[----:B------:R-:W-:Y:S05]  /*10cf0*/  BSYNC B0 ;  /* 0x0000000000007941 */ /* 0x000fea0003800000 */
.L_x_2193:
[----:B-----5:R1:W-:Y:S01]  /*10d00*/  STS.128 [R247+0x3800], R32 ;  /* 0x00380020f7007388 */ /* 0x0203e20000000c00 */
[----:B------:R-:W-:Y:S05]  /*10d10*/  BRA `(.L_x_2188) ;  /* 0x0000003400a47947 */ /* 0x000fea0003800000 */
.L_x_2163:
        /* <DEDUP_REMOVED lines=93> */
.L_x_2200:
[----:B------:R-:W-:Y:S05]  /*112f0*/  BSYNC B0 ;  /* 0x0000000000007941 */ /* 0x000fea0003800000 */
.L_x_2199:
[----:B-----5:R3:W-:Y:S02]  /*11300*/  STS.128 [R247], R28 ;  /* 0x0000001cf7007388 */ /* 0x0207e40000000c00 */
.L_x_2198:
[----:B------:R-:W-:Y:S05]  /*11310*/  BSYNC B1 ;  /* 0x0000000000017941 */ /* 0x000fea0003800000 */
.L_x_2197:
        /* <DEDUP_REMOVED lines=90> */
.L_x_2202:
[----:B------:R-:W-:Y:S05]  /*118c0*/  BSYNC B0 ;  /* 0x0000000000007941 */ /* 0x000fea0003800000 */
.L_x_2201:
[----:B-----5:R1:W-:Y:S02]  /*118d0*/  STS.128 [R247+0x2000], R28 ;  /* 0x0020001cf7007388 */ /* 0x0203e40000000c00 */
.L_x_2196:
[----:B------:R-:W-:Y:S05]  /*118e0*/  BSYNC B2 ;  /* 0x0000000000027941 */ /* 0x000fea0003800000 */
.L_x_2195:
        /* <DEDUP_REMOVED lines=98> */
.L_x_2208:
[----:B------:R-:W-:Y:S05]  /*11f10*/  BSYNC B0 ;  /* 0x0000000000007941 */ /* 0x000fea0003800000 */
.L_x_2207:
[----:B-----5:R3:W-:Y:S02]  /*11f20*/  STS.128 [R247+0x800], R28 ;  /* 0x0008001cf7007388 */ /* 0x0207e40000000c00 */
.L_x_2206:
[----:B------:R-:W-:Y:S05]  /*11f30*/  BSYNC B1 ;  /* 0x0000000000017941 */ /* 0x000fea0003800000 */
.L_x_2205:
        /* <DEDUP_REMOVED lines=29> */
[C---:B-----5:R-:W-:Y:S01]  /*12110*/  LOP3.LUT R15, R29.reuse, 0xffff0000, RZ, 0xc0, !PT ;  /* 0xffff00001d0f7812 */ /* 0x060fe200078ec0ff */
[----:B------:R-:W-:Y:S01]  /*12120*/  IMAD.U32 R36, R28, 0x10000, RZ ;  /* 0x000100001c247824 */ /* 0x000fe200078e00ff */
[----:B-1----:R-:W-:Y:S01]  /*12130*/  SHF.L.U32 R44, R29, 0x10, RZ ;  /* 0x000000101d2c7819 */ /* 0x002fe200000006ff */
        /* <DEDUP_REMOVED lines=61> */
.L_x_2210:
[----:B------:R-:W-:Y:S05]  /*12510*/  BSYNC B0 ;  /* 0x0000000000007941 */ /* 0x000fea0003800000 */
.L_x_2209:
[----:B-----5:R3:W-:Y:S02]  /*12520*/  STS.128 [R247+0x2800], R28 ;  /* 0x0028001cf7007388 */ /* 0x0207e40000000c00 */
.L_x_2204:
[----:B------:R-:W-:Y:S05]  /*12530*/  BSYNC B2 ;  /* 0x0000000000027941 */ /* 0x000fea0003800000 */
.L_x_2203:
        /* <DEDUP_REMOVED lines=99> */
.L_x_2216:
[----:B------:R-:W-:Y:S05]  /*12b70*/  BSYNC B0 ;  /* 0x0000000000007941 */ /* 0x000fea0003800000 */
.L_x_2215:
[----:B-----5:R3:W-:Y:S02]  /*12b80*/  STS.128 [R247+0x1000], R28 ;  /* 0x0010001cf7007388 */ /* 0x0207e40000000c00 */
.L_x_2214:
[----:B------:R-:W-:Y:S05]  /*12b90*/  BSYNC B1 ;  /* 0x0000000000017941 */ /* 0x000fea0003800000 */
.L_x_2213:
        /* <DEDUP_REMOVED lines=18> */
[C---:B------:R-:W-:Y:S02]  /*12cc0*/  LEA R6, P1, R5.reuse, R16, 0x1 ;  /* 0x0000001005067211 */ /* 0x040fe400078208ff */
        /* <DEDUP_REMOVED lines=73> */
.L_x_2218:
[----:B------:R-:W-:Y:S05]  /*13160*/  BSYNC B0 ;  /* 0x0000000000007941 */ /* 0x000fea0003800000 */
.L_x_2217:
[----:B-----5:R1:W-:Y:S02]  /*13170*/  STS.128 [R247+0x3000], R20 ;  /* 0x00300014f7007388 */ /* 0x0203e40000000c00 */
.L_x_2212:
[----:B------:R-:W-:Y:S05]  /*13180*/  BSYNC B2 ;  /* 0x0000000000027941 */ /* 0x000fea0003800000 */
.L_x_2211:
        /* <DEDUP_REMOVED lines=15> */
[----:B-1----:R-:W-:-:S03]  /*13280*/  IMAD.MOV.U32 R20, RZ, RZ, RZ ;  /* 0x000000ffff147224 */ /* 0x002fc600078e00ff */
[----:B------:R-:W-:-:S04]  /*13290*/  IADD3 R18, P1, R13, R2, RZ ;  /* 0x000000020d127210 */ /* 0x000fc80007f3e0ff */
[----:B------:R-:W-:-:S03]  /*132a0*/  LEA.HI.X.SX32 R13, R13, R3, 0x1, P1 ;  /* 0x000000030d0d7211 */ /* 0x000fc600008f0eff */
[--C-:B------:R-:W-:Y:S02]  /*132b0*/  @P0 IMAD.MOV R20, RZ, RZ, -R12.reuse ;  /* 0x000000ffff140224 */ /* 0x100fe400078e0a0c */
[----:B------:R-:W-:-:S03]  /*132c0*/  @P0 IMAD.MOV R19, RZ, RZ, -R12 ;  /* 0x000000ffff130224 */ /* 0x000fc600078e0a0c */
[----:B------:R-:W-:-:S04]  /*132d0*/  IADD3 R21, P1, R20, R18, RZ ;  /* 0x0000001214157210 */ /* 0x000fc80007f3e0ff */
[----:B------:R-:W-:Y:S02]  /*132e0*/  LEA.HI.X.SX32 R20, R20, R13, 0x1, P1 ;  /* 0x0000000d14147211 */ /* 0x000fe400008f0eff */
[----:B------:R-:W-:-:S04]  /*132f0*/  LEA R24, P1, R21, R16, 0x1 ;  /* 0x0000001015187211 */ /* 0x000fc800078208ff */
[----:B------:R-:W-:Y:S01]  /*13300*/  LEA.HI.X R25, R21, R17, R20, 0x1, P1 ;  /* 0x0000001115197211 */ /* 0x000fe200008f0c14 */
[----:B------:R-:W-:-:S04]  /*13310*/  IMAD.WIDE R20, R19, 0x2, R34 ;  /* 0x0000000213147825 */ /* 0x000fc800078e0222 */
[----:B------:R-:W-:Y:S01]  /*13320*/  IMAD.MOV.U32 R19, RZ, RZ, RZ ;  /* 0x000000ffff137224 */ /* 0x000fe200078e00ff */
[----:B------:R-:W-:Y:S01]  /*13330*/  @P0 IADD3 R19, -R12, RZ, RZ ;  /* 0x000000ff0c130210 */ /* 0x000fe20007ffe1ff */
[----:B------:R-:W2:Y:S03]  /*13340*/  LD.E.128 R24, desc[UR6][R24.64] ;  /* 0x0000000618187980 */ /* 0x000ea6000c101d00 */
[C---:B------:R-:W-:Y:S01]  /*13350*/  IADD3 R18, P1, R19.reuse, R18, RZ ;  /* 0x0000001213127210 */ /* 0x040fe20007f3e0ff */
[----:B------:R-:W4:Y:S03]  /*13360*/  LD.E.128 R20, desc[UR6][R20.64] ;  /* 0x0000000614147980 */ /* 0x000f26000c101d00 */
[----:B------:R-:W-:Y:S02]  /*13370*/  LEA.HI.X.SX32 R13, R19, R13, 0x1, P1 ;  /* 0x0000000d130d7211 */ /* 0x000fe400008f0eff */
[----:B---3--:R-:W-:-:S04]  /*13380*/  LEA R28, P1, R18, R32, 0x1 ;  /* 0x00000020121c7211 */ /* 0x008fc800078208ff */
[----:B------:R-:W-:-:S06]  /*13390*/  LEA.HI.X R29, R18, R33, R13, 0x1, P1 ;  /* 0x00000021121d7211 */ /* 0x000fcc00008f0c0d */
[----:B------:R-:W3:Y:S01]  /*133a0*/  LD.E.128 R28, desc[UR6][R28.64] ;  /* 0x000000061c1c7980 */ /* 0x000ee2000c101d00 */
        /* <DEDUP_REMOVED lines=8> */
[C---:B--2---:R-:W-:Y:S01]  /*13430*/  SHF.L.U32 R40, R24.reuse, 0x10, RZ ;  /* 0x0000001018287819 */ /* 0x044fe200000006ff */
        /* <DEDUP_REMOVED lines=9> */
[C---:B----4-:R-:W-:Y:S01]  /*134d0*/  SHF.L.U32 R47, R20.reuse, 0x10, RZ ;  /* 0x00000010142f7819 */ /* 0x050fe200000006ff */
        /* <DEDUP_REMOVED lines=16> */
[C---:B---3--:R-:W-:Y:S01]  /*135e0*/  SHF.L.U32 R25, R28.reuse, 0x10, RZ ;  /* 0x000000101c197819 */ /* 0x048fe200000006ff */
        /* <DEDUP_REMOVED lines=27> */
.L_x_2222:
[----:B------:R-:W-:Y:S05]  /*137a0*/  BSYNC B0 ;  /* 0x0000000000007941 */ /* 0x000fea0003800000 */
.L_x_2221:
[----:B-----5:R1:W-:Y:S02]  /*137b0*/  STS.128 [R247+0x1800], R4 ;  /* 0x00180004f7007388 */ /* 0x0203e40000000c00 */
.L_x_2220:
[----:B------:R-:W-:Y:S05]  /*137c0*/  BSYNC B1 ;  /* 0x0000000000017941 */ /* 0x000fea0003800000 */
.L_x_2219:
        /* <DEDUP_REMOVED lines=25> */
[----:B------:R-:W-:-:S05]  /*13960*/  @P0 IMAD.MOV R0, RZ, RZ, -R12 ;  /* 0x000000ffff000224 */ /* 0x000fca00078e0a0c */
[----:B------:R-:W-:-:S04]  /*13970*/  IADD3 R2, P1, R0, R2, RZ ;  /* 0x0000000200027210 */ /* 0x000fc80007f3e0ff */
        /* <DEDUP_REMOVED lines=8> */
[C---:B------:R-:W-:Y:S02]  /*13a00*/  LOP3.LUT R0, R5.reuse, 0xffff0000, RZ, 0xc0, !PT ;  /* 0xffff000005007812 */ /* 0x040fe400078ec0ff */
[----:B------:R-:W-:Y:S02]  /*13a10*/  SHF.L.U32 R12, R5, 0x10, RZ ;  /* 0x00000010050c7819 */ /* 0x000fe400000006ff */
[----:B------:R-:W-:Y:S02]  /*13a20*/  LOP3.LUT R5, R6, 0xffff0000, RZ, 0xc0, !PT ;  /* 0xffff000006057812 */ /* 0x000fe400078ec0ff */
[----:B------:R-:W-:-:S02]  /*13a30*/  LOP3.LUT R4, R7, 0xffff0000, RZ, 0xc0, !PT ;  /* 0xffff000007047812 */ /* 0x000fc400078ec0ff */
[----:B------:R-:W-:Y:S01]  /*13a40*/  SHF.L.U32 R14, R7, 0x10, RZ ;  /* 0x00000010070e7819 */ /* 0x000fe200000006ff */
[C---:B--2---:R-:W-:Y:S01]  /*13a50*/  IMAD.U32 R13, R20.reuse, 0x10000, RZ ;  /* 0x00010000140d7824 */ /* 0x044fe200078e00ff */
[----:B------:R-:W-:Y:S01]  /*13a60*/  LOP3.LUT R7, R20, 0xffff0000, RZ, 0xc0, !PT ;  /* 0xffff000014077812 */ /* 0x000fe200078ec0ff */
[C---:B---3--:R-:W-:Y:S01]  /*13a70*/  IMAD.U32 R28, R22.reuse, 0x10000, RZ ;  /* 0x00010000161c7824 */ /* 0x048fe200078e00ff */
[C---:B------:R-:W-:Y:S02]  /*13a80*/  SHF.L.U32 R6, R21.reuse, 0x10, RZ ;  /* 0x0000001015067819 */ /* 0x040fe400000006ff */
[----:B------:R-:W-:Y:S02]  /*13a90*/  LOP3.LUT R29, R21, 0xffff0000, RZ, 0xc0, !PT ;  /* 0xffff0000151d7812 */ /* 0x000fe400078ec0ff */
[----:B------:R-:W-:Y:S02]  /*13aa0*/  LOP3.LUT R21, R22, 0xffff0000, RZ, 0xc0, !PT ;  /* 0xffff000016157812 */ /* 0x000fe400078ec0ff */
[----:B------:R-:W-:-:S02]  /*13ab0*/  SHF.L.U32 R20, R23, 0x10, RZ ;  /* 0x0000001017147819 */ /* 0x000fc400000006ff */
        /* <DEDUP_REMOVED lines=49> */
.L_x_2224:
[----:B------:R-:W-:Y:S05]  /*13dd0*/  BSYNC B0 ;  /* 0x0000000000007941 */ /* 0x000fea0003800000 */
.L_x_2223:
[----:B-----5:R1:W-:Y:S01]  /*13de0*/  STS.128 [R247+0x3800], R4 ;  /* 0x00380004f7007388 */ /* 0x0203e20000000c00 */
[----:B------:R-:W-:Y:S05]  /*13df0*/  BRA `(.L_x_2188) ;  /* 0x00000004006c7947 */ /* 0x000fea0003800000 */
.L_x_2162:
        /* <DEDUP_REMOVED lines=27> */
.L_x_2226:
[----:B------:R-:W-:Y:S05]  /*13fb0*/  BSYNC B0 ;  /* 0x0000000000007941 */ /* 0x000fea0003800000 */
.L_x_2225:
        /* <DEDUP_REMOVED lines=20> */
.L_x_2228:
[----:B------:R-:W-:Y:S05]  /*14100*/  BSYNC B0 ;  /* 0x0000000000007941 */ /* 0x000fea0003800000 */
.L_x_2227:
        /* <DEDUP_REMOVED lines=20> */
.L_x_2230:
[----:B------:R-:W-:Y:S05]  /*14250*/  BSYNC B0 ;  /* 0x0000000000007941 */ /* 0x000fea0003800000 */
.L_x_2229:
        /* <DEDUP_REMOVED lines=21> */
.L_x_2188:
[----:B------:R-:W-:Y:S05]  /*143b0*/  BSYNC B3 ;  /* 0x0000000000037941 */ /* 0x000fea0003800000 */
.L_x_2161:
        /* <DEDUP_REMOVED lines=19> */
[----:B-----5:R-:W-:Y:S01]  /*144f0*/  @!P5 MOV R16, R241 ;  /* 0x000000f10010d202 */ /* 0x020fe20000000f00 */
        /* <DEDUP_REMOVED lines=12> */
.L_x_2232:
[----:B------:R-:W-:Y:S05]  /*145c0*/  BSYNC B0 ;  /* 0x0000000000007941 */ /* 0x000fea0003800000 */
.L_x_2231:
[----:B------:R-:W-:Y:S04]  /*145d0*/  BSSY B0, `(.L_x_2233) ;  /* 0x0000015000007945 */ /* 0x000fe80003800000 */
[----:B------:R-:W-:Y:S05]  /*145e0*/  @P2 BRA `(.L_x_2234) ;  /* 0x00000000004c2947 */ /* 0x000fea0003800000 */
[C---:B------:R-:W-:Y:S02]  /*145f0*/  LOP3.LUT R4, R251.reuse, 0x1, RZ, 0xc0, !PT ;  /* 0x00000001fb047812 */ /* 0x040fe400078ec0ff */
[----:B------:R-:W-:Y:S02]  /*14600*/  LOP3.LUT P2, RZ, R251, 0x2, RZ, 0xc0, !PT ;  /* 0x00000002fbff7812 */ /* 0x000fe4000784c0ff */
[----:B------:R-:W-:-:S13]  /*14610*/  ISETP.NE.U32.AND P4, PT, R4, 0x1, PT ;  /* 0x000000010400780c */ /* 0x000fda0003f85070 */
[----:B-1---5:R-:W-:-:S04]  /*14620*/  @!P4 LEA R16, P5, R237, R241, 0x1 ;  /* 0x000000f1ed10c211 */ /* 0x022fc800078a08ff */
        /* <DEDUP_REMOVED lines=15> */
.L_x_2234:
[----:B------:R-:W-:Y:S05]  /*14720*/  BSYNC B0 ;  /* 0x0000000000007941 */ /* 0x000fea0003800000 */
.L_x_2233:
        /* <DEDUP_REMOVED lines=8> */
[----:B-----5:R-:W-:-:S11]  /*147b0*/  SHF.L.U64.HI R8, R42, 0x5, R43 ;  /* 0x000000052a087819 */ /* 0x020fd6000001022b */
[----:B-12---:R-:W-:-:S04]  /*147c0*/  @!P2 LEA R12, P4, R7, R241, 0x1 ;  /* 0x000000f1070ca211 */ /* 0x006fc800078808ff */
        /* <DEDUP_REMOVED lines=15> */
.L_x_2236:
[----:B------:R-:W-:Y:S05]  /*148c0*/  BSYNC B0 ;  /* 0x0000000000007941 */ /* 0x000fea0003800000 */
.L_x_2235:
[----:B------:R-:W-:Y:S01]  /*148d0*/  BSSY B0, `(.L_x_2237) ;  /* 0x000001b000007945 */ /* 0x000fe20003800000 */
[----:B------:R-:W-:-:S03]  /*148e0*/  ISETP.GE.AND P4, PT, R4, R3, PT ;  /* 0x000000030400720c */ /* 0x000fc60003f86270 */
[----:B------:R-:W-:Y:S10]  /*148f0*/  @P0 BRA `(.L_x_2238) ;  /* 0x0000000000600947 */ /* 0x000ff40003800000 */
[C---:B------:R-:W-:Y:S02]  /*14900*/  LOP3.LUT R7, R251.reuse, 0x1, RZ, 0xc0, !PT ;  /* 0x00000001fb077812 */ /* 0x040fe400078ec0ff */
[----:B------:R-:W-:Y:S02]  /*14910*/  LOP3.LUT P0, RZ, R251, 0x2, RZ, 0xc0, !PT ;  /* 0x00000002fbff7812 */ /* 0x000fe4000780c0ff */
[----:B------:R-:W-:-:S11]  /*14920*/  ISETP.NE.U32.AND P1, PT, R7, 0x1, PT ;  /* 0x000000010700780c */ /* 0x000fd60003f25070 */
[----:B------:R-:W-:Y:S02]  /*14930*/  @P0 IMAD.MOV.U32 R168, RZ, RZ, R166 ;  /* 0x000000ffffa80224 */ /* 0x000fe400078e00a6 */
[----:B-123-5:R-:W-:Y:S01]  /*14940*/  @!P1 MOV R16, R241 ;  /* 0x000000f100109202 */ /* 0x02efe20000000f00 */
        /* <DEDUP_REMOVED lines=19> */
.L_x_2238:
[----:B------:R-:W-:Y:S05]  /*14a80*/  BSYNC B0 ;  /* 0x0000000000007941 */ /* 0x000fea0003800000 */
.L_x_2237:
[----:B------:R-:W-:Y:S04]  /*14a90*/  BSSY B0, `(.L_x_2239) ;  /* 0x0000017000007945 */ /* 0x000fe80003800000 */
[----:B------:R-:W-:Y:S05]  /*14aa0*/  @P3 BRA `(.L_x_2240) ;  /* 0x0000000000543947 */ /* 0x000fea0003800000 */
[C---:B------:R-:W-:Y:S02]  /*14ab0*/  LOP3.LUT R7, R251.reuse, 0x1, RZ, 0xc0, !PT ;  /* 0x00000001fb077812 */ /* 0x040fe400078ec0ff */
[----:B------:R-:W-:Y:S02]  /*14ac0*/  LOP3.LUT P0, RZ, R251, 0x2, RZ, 0xc0, !PT ;  /* 0x00000002fbff7812 */ /* 0x000fe4000780c0ff */
[----:B------:R-:W-:Y:S01]  /*14ad0*/  ISETP.NE.U32.AND P1, PT, R7, 0x1, PT ;  /* 0x000000010700780c */ /* 0x000fe20003f25070 */
[C---:B------:R-:W-:Y:S01]  /*14ae0*/  IMAD.SHL.U32 R7, R42.reuse, 0x40, RZ ;  /* 0x000000402a077824 */ /* 0x040fe200078e00ff */
[----:B-----5:R-:W-:-:S09]  /*14af0*/  SHF.L.U64.HI R8, R42, 0x6, R43 ;  /* 0x000000062a087819 */ /* 0x020fd2000001022b */
[C---:B-123--:R-:W-:Y:S02]  /*14b00*/  @P0 IADD3 R13, P2, R7.reuse, R166, RZ ;  /* 0x000000a6070d0210 */ /* 0x04efe40007f5e0ff */
[----:B----4-:R-:W-:-:S03]  /*14b10*/  @!P1 LEA R16, P3, R7, R241, 0x1 ;  /* 0x000000f107109211 */ /* 0x010fc600078608ff */
[----:B------:R-:W-:Y:S01]  /*14b20*/  @P0 IMAD.X R12, R8, 0x1, R169, P2 ;  /* 0x00000001080c0824 */ /* 0x000fe200010e06a9 */
[----:B------:R-:W-:Y:S02]  /*14b30*/  @P0 LEA R18, P2, R13, R172, 0x1 ;  /* 0x000000ac0d120211 */ /* 0x000fe400078408ff */
        /* <DEDUP_REMOVED lines=12> */
.L_x_2240:
[----:B------:R-:W-:Y:S05]  /*14c00*/  BSYNC B0 ;  /* 0x0000000000007941 */ /* 0x000fea0003800000 */
.L_x_2239:
[----:B------:R-:W-:Y:S04]  /*14c10*/  BSSY B0, `(.L_x_2241) ;  /* 0x000001b000007945 */ /* 0x000fe80003800000 */
[----:B------:R-:W-:Y:S05]  /*14c20*/  @P6 BRA `(.L_x_2242) ;  /* 0x0000000000646947 */ /* 0x000fea0003800000 */
[C---:B------:R-:W-:Y:S02]  /*14c30*/  LOP3.LUT R7, R251.reuse, 0x1, RZ, 0xc0, !PT ;  /* 0x00000001fb077812 */ /* 0x040fe400078ec0ff */
[----:B------:R-:W-:Y:S02]  /*14c40*/  LOP3.LUT P0, RZ, R251, 0x2, RZ, 0xc0, !PT ;  /* 0x00000002fbff7812 */ /* 0x000fe4000780c0ff */
[----:B------:R-:W-:-:S11]  /*14c50*/  ISETP.NE.U32.AND P1, PT, R7, 0x1, PT ;  /* 0x000000010700780c */ /* 0x000fd60003f25070 */
[----:B-123--:R-:W-:Y:S02]  /*14c60*/  @P0 IMAD.MOV.U32 R12, RZ, RZ, R166 ;  /* 0x000000ffff0c0224 */ /* 0x00efe400078e00a6 */
[----:B------:R-:W-:Y:S01]  /*14c70*/  @P0 IMAD.MOV.U32 R13, RZ, RZ, R169 ;  /* 0x000000ffff0d0224 */ /* 0x000fe200078e00a9 */
[----:B----45:R-:W-:Y:S01]  /*14c80*/  @!P1 MOV R16, R241 ;  /* 0x000000f100109202 */ /* 0x030fe20000000f00 */
        /* <DEDUP_REMOVED lines=19> */
.L_x_2242:
[----:B------:R-:W-:Y:S05]  /*14dc0*/  BSYNC B0 ;  /* 0x0000000000007941 */ /* 0x000fea0003800000 */
.L_x_2241:
        /* <DEDUP_REMOVED lines=27> */
.L_x_2244:
[----:B------:R-:W-:Y:S05]  /*14f80*/  BSYNC B0 ;  /* 0x0000000000007941 */ /* 0x000fea0003800000 */
.L_x_2243:
[----:B------:R-:W-:Y:S04]  /*14f90*/  BSSY B0, `(.L_x_2245) ;  /* 0x000001b000007945 */ /* 0x000fe80003800000 */
[----:B------:R-:W-:Y:S05]  /*14fa0*/  @P4 BRA `(.L_x_2246) ;  /* 0x0000000000644947 */ /* 0x000fea0003800000 */
[C---:B------:R-:W-:Y:S01]  /*14fb0*/  LOP3.LUT R7, R251.reuse, 0x1, RZ, 0xc0, !PT ;  /* 0x00000001fb077812 */ /* 0x040fe200078ec0ff */
[----:B-123--:R-:W-:Y:S01]  /*14fc0*/  IMAD.MOV.U32 R12, RZ, RZ, R166 ;  /* 0x000000ffff0c7224 */ /* 0x00efe200078e00a6 */
[----:B------:R-:W-:Y:S01]  /*14fd0*/  LOP3.LUT P0, RZ, R251, 0x2, RZ, 0xc0, !PT ;  /* 0x00000002fbff7812 */ /* 0x000fe2000780c0ff */
[----:B------:R-:W-:Y:S01]  /*14fe0*/  IMAD.MOV.U32 R13, RZ, RZ, R169 ;  /* 0x000000ffff0d7224 */ /* 0x000fe200078e00a9 */
[----:B------:R-:W-:Y:S01]  /*14ff0*/  ISETP.NE.U32.AND P1, PT, R7, 0x1, PT ;  /* 0x000000010700780c */ /* 0x000fe20003f25070 */
[----:B------:R-:W-:Y:S02]  /*15000*/  IMAD R7, R43, 0x70, RZ ;  /* 0x000000702b077824 */ /* 0x000fe400078e02ff */
[----:B------:R-:W-:-:S05]  /*15010*/  IMAD.WIDE.U32 R12, R42, 0x70, R12 ;  /* 0x000000702a0c7825 */ /* 0x000fca00078e000c */
[----:B------:R-:W-:-:S03]  /*15020*/  IADD3 R7, R13, R7, RZ ;  /* 0x000000070d077210 */ /* 0x000fc60007ffe0ff */
[C---:B----4-:R-:W-:Y:S02]  /*15030*/  @P0 LEA R18, P2, R12.reuse, R172, 0x1 ;  /* 0x000000ac0c120211 */ /* 0x050fe400078408ff */
[----:B-----5:R-:W-:Y:S01]  /*15040*/  @!P1 MOV R16, R241 ;  /* 0x000000f100109202 */ /* 0x020fe20000000f00 */
        /* <DEDUP_REMOVED lines=15> */
.L_x_2246:
[----:B------:R-:W-:Y:S05]  /*15140*/  BSYNC B0 ;  /* 0x0000000000007941 */ /* 0x000fea0003800000 */
.L_x_2245:
        /* <DEDUP_REMOVED lines=18> */
[----:B-123--:R-:W-:Y:S01]  /*15270*/  @!P2 MOV R12, R141 ;  /* 0x0000008d000ca202 */ /* 0x00efe20000000f00 */
        /* <DEDUP_REMOVED lines=12> */
.L_x_2248:
[----:B------:R-:W-:Y:S05]  /*15340*/  BSYNC B0 ;  /* 0x0000000000007941 */ /* 0x000fea0003800000 */
.L_x_2247:
[----:B------:R1:W-:Y:S01]  /*15350*/  @P3 STS.128 [R247+0xc800], RZ ;  /* 0x00c800fff7003388 */ /* 0x0003e20000000c00 */
[----:B------:R-:W-:Y:S03]  /*15360*/  BSSY B0, `(.L_x_2249) ;  /* 0x0000014000007945 */ /* 0x000fe60003800000 */
[----:B------:R1:W-:Y:S01]  /*15370*/  @P3 STS.128 [R247+0x10800], RZ ;  /* 0x010800fff7003388 */ /* 0x0003e20000000c00 */
[----:B------:R-:W-:Y:S05]  /*15380*/  @P3 BRA `(.L_x_2250) ;  /* 0x0000000000443947 */ /* 0x000fea0003800000 */
[C---:B------:R-:W-:Y:S02]  /*15390*/  LOP3.LUT R5, R251.reuse, 0x1, RZ, 0xc0, !PT ;  /* 0x00000001fb057812 */ /* 0x040fe400078ec0ff */
[----:B------:R-:W-:Y:S02]  /*153a0*/  LOP3.LUT P2, RZ, R251, 0x2, RZ, 0xc0, !PT ;  /* 0x00000002fbff7812 */ /* 0x000fe4000784c0ff */
[----:B------:R-:W-:-:S13]  /*153b0*/  ISETP.NE.U32.AND P3, PT, R5, 0x1, PT ;  /* 0x000000010500780c */ /* 0x000fda0003f65070 */
[----:B-123--:R-:W-:-:S04]  /*153c0*/  @!P3 LEA R12, P1, R235, R141, 0x1 ;  /* 0x0000008deb0cb211 */ /* 0x00efc800078208ff */
        /* <DEDUP_REMOVED lines=13> */
.L_x_2250:
[----:B------:R-:W-:Y:S05]  /*154a0*/  BSYNC B0 ;  /* 0x0000000000007941 */ /* 0x000fea0003800000 */
.L_x_2249:
[----:B------:R2:W-:Y:S01]  /*154b0*/  @P0 STS.128 [R247+0xd000], RZ ;  /* 0x00d000fff7000388 */ /* 0x0005e20000000c00 */
[----:B------:R-:W-:Y:S01]  /*154c0*/  BSSY B0, `(.L_x_2251) ;  /* 0x0000018000007945 */ /* 0x000fe20003800000 */
[----:B------:R-:W-:Y:S02]  /*154d0*/  ISETP.GE.AND P3, PT, R0, R3, PT ;  /* 0x000000030000720c */ /* 0x000fe40003f66270 */
[----:B------:R2:W-:Y:S01]  /*154e0*/  @P0 STS.128 [R247+0x11000], RZ ;  /* 0x011000fff7000388 */ /* 0x0005e20000000c00 */
[----:B-1----:R-:W-:Y:S01]  /*154f0*/  LEA.HI R6, R57, R57, RZ, 0x1 ;  /* 0x0000003939067211 */ /* 0x002fe200078f08ff */
[----:B------:R-:W-:Y:S09]  /*15500*/  @P0 BRA `(.L_x_2252) ;  /* 0x00000000004c0947 */ /* 0x000ff20003800000 */
[C---:B------:R-:W-:Y:S02]  /*15510*/  LOP3.LUT R0, R251.reuse, 0x1, RZ, 0xc0, !PT ;  /* 0x00000001fb007812 */ /* 0x040fe400078ec0ff */
[----:B------:R-:W-:Y:S02]  /*15520*/  LOP3.LUT P1, RZ, R251, 0x2, RZ, 0xc0, !PT ;  /* 0x00000002fbff7812 */ /* 0x000fe4000782c0ff */
[----:B------:R-:W-:Y:S01]  /*15530*/  ISETP.NE.U32.AND P2, PT, R0, 0x1, PT ;  /* 0x000000010000780c */ /* 0x000fe20003f45070 */
[C---:B------:R-:W-:Y:S01]  /*15540*/  IMAD.SHL.U32 R0, R48.reuse, 0x20, RZ ;  /* 0x0000002030007824 */ /* 0x040fe200078e00ff */
[----:B------:R-:W-:-:S11]  /*15550*/  SHF.L.U64.HI R5, R48, 0x5, R49 ;  /* 0x0000000530057819 */ /* 0x000fd60000010231 */
[----:B------:R-:W-:-:S04]  /*15560*/  @!P2 LEA R14, P0, R0, R141, 0x1 ;  /* 0x0000008d000ea211 */ /* 0x000fc800078008ff */
[C---:B------:R-:W-:Y:S02]  /*15570*/  @!P2 LEA.HI.X R15, R0.reuse, R140, R5, 0x1, P0 ;  /* 0x0000008c000fa211 */ /* 0x040fe400000f0c05 */
[----:B--23--:R-:W-:-:S03]  /*15580*/  @P1 LEA R12, P0, R0, R141, 0x1 ;  /* 0x0000008d000c1211 */ /* 0x00cfc600078008ff */
        /* <DEDUP_REMOVED lines=11> */
.L_x_2252:
[----:B------:R-:W-:Y:S05]  /*15640*/  BSYNC B0 ;  /* 0x0000000000007941 */ /* 0x000fea0003800000 */
.L_x_2251:
        /* <DEDUP_REMOVED lines=11> */
[-C--:B------:R-:W-:Y:S01]  /*15700*/  @P1 MOV R4, R141.reuse ;  /* 0x0000008d00041202 */ /* 0x080fe20000000f00 */
[C---:B------:R-:W-:Y:S01]  /*15710*/  @P1 IMAD R0, R49.reuse, 0x60, RZ ;  /* 0x0000006031001824 */ /* 0x040fe200078e02ff */
[----:B------:R-:W-:Y:S01]  /*15720*/  @!P2 MOV R6, R141 ;  /* 0x0000008d0006a202 */ /* 0x000fe20000000f00 */
        /* <DEDUP_REMOVED lines=17> */
.L_x_2254:
[----:B------:R-:W-:Y:S05]  /*15840*/  BSYNC B0 ;  /* 0x0000000000007941 */ /* 0x000fea0003800000 */
.L_x_2253:
        /* <DEDUP_REMOVED lines=23> */
.L_x_2256:
[----:B------:R-:W-:Y:S05]  /*159c0*/  BSYNC B0 ;  /* 0x0000000000007941 */ /* 0x000fea0003800000 */
.L_x_2255:
        /* <DEDUP_REMOVED lines=27> */
.L_x_2258:
[----:B------:R-:W-:Y:S05]  /*15b80*/  BSYNC B0 ;  /* 0x0000000000007941 */ /* 0x000fea0003800000 */
.L_x_2257:
        /* <DEDUP_REMOVED lines=27> */
.L_x_2260:
[----:B------:R-:W-:Y:S05]  /*15d40*/  BSYNC B0 ;  /* 0x0000000000007941 */ /* 0x000fea0003800000 */
.L_x_2259:
        /* <DEDUP_REMOVED lines=27> */
.L_x_2262:
[----:B------:R-:W-:Y:S05]  /*15f00*/  BSYNC B0 ;  /* 0x0000000000007941 */ /* 0x000fea0003800000 */
.L_x_2261:
[----:B-----5:R-:W4:Y:S01]  /*15f10*/  LD.E R8, desc[UR6][R10.64+0x18c] ;  /* 0x00018c060a087980 */ /* 0x020f22000c101900 */
[----:B------:R-:W-:Y:S01]  /*15f20*/  IMAD.SHL.U32 R0, R56, 0x40, RZ ;  /* 0x0000004038007824 */ /* 0x000fe200078e00ff */
[----:B------:R-:W-:Y:S01]  /*15f30*/  LOP3.LUT R58, R58, 0x1c0, RZ, 0xc0, !PT ;  /* 0x000001c03a3a7812 */ /* 0x000fe200078ec0ff */
[----:B------:R-:W-:Y:S02]  /*15f40*/  IMAD.SHL.U32 R3, R57, 0x8, RZ ;  /* 0x0000000839037824 */ /* 0x000fe400078e00ff */
[----:B------:R-:W-:Y:S01]  /*15f50*/  IMAD.SHL.U32 R170, R170, 0x8, RZ ;  /* 0x00000008aaaa7824 */ /* 0x000fe200078e00ff */
[----:B------:R-:W-:Y:S01]  /*15f60*/  LOP3.LUT R0, R0, 0x1c0, RZ, 0xc0, !PT ;  /* 0x000001c000007812 */ /* 0x000fe200078ec0ff */
[----:B------:R-:W-:Y:S01]  /*15f70*/  IMAD.SHL.U32 R36, R59, 0x40, RZ ;  /* 0x000000403b247824 */ /* 0x000fe200078e00ff */
[----:B------:R-:W-:Y:S01]  /*15f80*/  LOP3.LUT R3, R58, 0x8, R3, 0xf8, !PT ;  /* 0x000000083a037812 */ /* 0x000fe200078ef803 */
[----:B------:R-:W0:Y:S01]  /*15f90*/  LDGDEPBAR ;  /* 0x00000000000079af */ /* 0x000e220000000000 */
[----:B------:R-:W-:-:S02]  /*15fa0*/  LOP3.LUT R170, R0, 0x8, R170, 0xf8, !PT ;  /* 0x0000000800aa7812 */ /* 0x000fc400078ef8aa */
[----:B------:R-:W-:Y:S02]  /*15fb0*/  LOP3.LUT R36, R36, 0xfffffe00, RZ, 0xc0, !PT ;  /* 0xfffffe0024247812 */ /* 0x000fe400078ec0ff */
[----:B------:R-:W-:Y:S02]  /*15fc0*/  SHF.R.U32.HI R58, RZ, 0x3, R58 ;  /* 0x00000003ff3a7819 */ /* 0x000fe4000001163a */
        /* <DEDUP_REMOVED lines=10> */
[----:B------:R-:W-:Y:S01]  /*16070*/  R2P PR, R56, 0x6 ;  /* 0x0000000638007804 */ /* 0x000fe20000000000 */
[C---:B------:R-:W-:Y:S02]  /*16080*/  VIADD R0, R233.reuse, 0x4000 ;  /* 0x00004000e9007836 */ /* 0x040fe40000000000 */
[----:B------:R-:W-:Y:S01]  /*16090*/  VIADD R231, R233, 0x4020 ;  /* 0x00004020e9e77836 */ /* 0x000fe20000000000 */
[----:B------:R-:W1:Y:S01]  /*160a0*/  LDSM.16.M88.4 R28, [R233+0x4800] ;  /* 0x00480000e91c783b */ /* 0x000e620000000200 */
[----:B------:R-:W-:-:S03]  /*160b0*/  IMAD R232, R38, 0x2, R234 ;  /* 0x0000000226e87824 */ /* 0x000fc600078e02ea */
[----:B------:R-:W1:Y:S04]  /*160c0*/  LDSM.16.M88.4 R128, [R233+0x6000] ;  /* 0x00600000e980783b */ /* 0x000e680000000200 */
[----:B------:R-:W-:Y:S01]  /*160d0*/  LDSM.16.M88.4 R116, [R232] ;  /* 0x00000000e874783b */ /* 0x000fe20000000200 */
[----:B------:R-:W-:-:S03]  /*160e0*/  @P1 VIADD R231, R0, 0xffffffe0 ;  /* 0xffffffe000e71836 */ /* 0x000fc60000000000 */
[----:B------:R-:W-:Y:S04]  /*160f0*/  LDSM.16.M88.4 R20, [R233+0x5000] ;  /* 0x00500000e914783b */ /* 0x000fe80000000200 */
[----:B------:R-:W4:Y:S01]  /*16100*/  LDSM.16.M88.4 R124, [R231] ;  /* 0x00000000e77c783b */ /* 0x000f220000000200 */
[----:B------:R-:W-:-:S03]  /*16110*/  IMAD.MOV.U32 R0, RZ, RZ, 0x40 ;  /* 0x00000040ff007424 */ /* 0x000fc600078e00ff */
[----:B-123--:R-:W1:Y:S02]  /*16120*/  LDSM.16.M88.4 R12, [R233+0x5800] ;  /* 0x00580000e90c783b */ /* 0x00ee640000000200 */
[----:B------:R-:W-:Y:S02]  /*16130*/  SEL R0, R0, 0xffffffc0, !P2 ;  /* 0xffffffc000007807 */ /* 0x000fe40005000000 */
[----:B------:R-:W2:Y:S01]  /*16140*/  LDSM.16.M88.4 R88, [R233+0x7000] ;  /* 0x00700000e958783b */ /* 0x000ea20000000200 */
[----:B------:R-:W-:Y:S02]  /*16150*/  IMAD R230, R37, 0x2, R234 ;  /* 0x0000000225e67824 */ /* 0x000fe400078e02ea */
[----:B------:R-:W-:Y:S01]  /*16160*/  IMAD.IADD R227, R233, 0x1, R0 ;  /* 0x00000001e9e37824 */ /* 0x000fe200078e0200 */
[----:B------:R-:W3:Y:S04]  /*16170*/  LDSM.16.M88.4 R96, [R233+0x6800] ;  /* 0x00680000e960783b */ /* 0x000ee80000000200 */
[----:B------:R-:W3:Y:S01]  /*16180*/  LDSM.16.M88.4 R132, [R233+0x7800] ;  /* 0x00780000e984783b */ /* 0x000ee20000000200 */
[C---:B------:R-:W-:Y:S03]  /*16190*/  HMMA.16816.F32.BF16 R44, R80.reuse, R40, RZ ;  /* 0x00000028502c723c */ /* 0x040fe600000418ff */
[----:B------:R-:W3:Y:S04]  /*161a0*/  LDSM.16.M88.4 R64, [R231+0x800] ;  /* 0x00080000e740783b */ /* 0x000ee80000000200 */
[----:B------:R-:W3:Y:S01]  /*161b0*/  LDSM.16.M88.4 R120, [R231+0x2000] ;  /* 0x00200000e778783b */ /* 0x000ee20000000200 */
[C---:B------:R-:W-:Y:S03]  /*161c0*/  HMMA.16816.F32.BF16 R40, R80.reuse, R42, RZ ;  /* 0x0000002a5028723c */ /* 0x040fe600000418ff */
[----:B------:R-:W-:Y:S04]  /*161d0*/  LDSM.16.M88.4 R76, [R230] ;  /* 0x00000000e64c783b */ /* 0x000fe80000000200 */
[----:B------:R-:W3:Y:S04]  /*161e0*/  LDSM.16.M88.4 R72, [R227+0x4000] ;  /* 0x00400000e348783b */ /* 0x000ee80000000200 */
[----:B------:R-:W3:Y:S01]  /*161f0*/  LDSM.16.M88.4 R60, [R231+0x1000] ;  /* 0x00100000e73c783b */ /* 0x000ee20000000200 */
[C---:B------:R-:W-:Y:S03]  /*16200*/  HMMA.16816.F32.BF16 R32, R80.reuse, R28, RZ ;  /* 0x0000001c5020723c */ /* 0x040fe600000418ff */
[----:B------:R-:W3:Y:S03]  /*16210*/  LDSM.16.M88.4 R56, [R231+0x1800] ;  /* 0x00180000e738783b */ /* 0x000ee60000000200 */
[C---:B------:R-:W-:Y:S01]  /*16220*/  HMMA.16816.F32.BF16 R4, R80.reuse, R128, RZ ;  /* 0x000000805004723c */ /* 0x040fe200000418ff */
[----:B------:R-:W3:Y:S04]  /*16230*/  LDSM.16.M88.4 R108, [R231+0x3000] ;  /* 0x00300000e76c783b */ /* 0x000ee80000000200 */
[----:B------:R-:W3:Y:S01]  /*16240*/  LDSM.16.M88.4 R112, [R231+0x2800] ;  /* 0x00280000e770783b */ /* 0x000ee20000000200 */
[C---:B------:R-:W-:Y:S03]  /*16250*/  HMMA.16816.F32.BF16 R28, R80.reuse, R30, RZ ;  /* 0x0000001e501c723c */ /* 0x040fe600000418ff */
[----:B------:R-:W3:Y:S03]  /*16260*/  LDSM.16.M88.4 R104, [R231+0x3800] ;  /* 0x00380000e768783b */ /* 0x000ee60000000200 */
[----:B------:R-:W-:Y:S01]  /*16270*/  HMMA.16816.F32.BF16 R128, R80, R130, RZ ;  /* 0x000000825080723c */ /* 0x000fe200000418ff */
[----:B------:R-:W3:Y:S05]  /*16280*/  LDSM.16.M88.4 R68, [R227+0x4800] ;  /* 0x00480000e344783b */ /* 0x000eea0000000200 */
[C---:B----4-:R-:W-:Y:S06]  /*16290*/  HMMA.16816.F32.BF16 R44, R116.reuse, R124, R44 ;  /* 0x0000007c742c723c */ /* 0x050fec000004182c */
[----:B------:R-:W-:Y:S06]  /*162a0*/  HMMA.16816.F32.BF16 R40, R116, R126, R40 ;  /* 0x0000007e7428723c */ /* 0x000fec0000041828 */
[C---:B------:R-:W-:Y:S06]  /*162b0*/  HMMA.16816.F32.BF16 R24, R80.reuse, R20, RZ ;  /* 0x000000145018723c */ /* 0x040fec00000418ff */
[C---:B------:R-:W-:Y:S06]  /*162c0*/  HMMA.16816.F32.BF16 R20, R80.reuse, R22, RZ ;  /* 0x000000165014723c */ /* 0x040fec00000418ff */
[C---:B-1----:R-:W-:Y:S06]  /*162d0*/  HMMA.16816.F32.BF16 R16, R80.reuse, R12, RZ ;  /* 0x0000000c5010723c */ /* 0x042fec00000418ff */
[----:B------:R-:W-:Y:S01]  /*162e0*/  HMMA.16816.F32.BF16 R12, R80, R14, RZ ;  /* 0x0000000e500c723c */ /* 0x000fe200000418ff */
[----:B------:R-:W-:-:S02]  /*162f0*/  IMAD R229, R37, 0x2, R232 ;  /* 0x0000000225e57824 */ /* 0x000fc400078e02e8 */
[----:B------:R-:W-:-:S03]  /*16300*/  IMAD.IADD R216, R0, 0x1, R231 ;  /* 0x0000000100d87824 */ /* 0x000fc600078e02e7 */
[C---:B--2---:R-:W-:Y:S01]  /*16310*/  HMMA.16816.F32.BF16 R92, R80.reuse, R88, RZ ;  /* 0x00000058505c723c */ /* 0x044fe200000418ff */
[----:B------:R-:W-:Y:S05]  /*16320*/  LDSM.16.M88.4 R124, [R229] ;  /* 0x00000000e57c783b */ /* 0x000fea0000000200 */
[C---:B------:R-:W-:Y:S06]  /*16330*/  HMMA.16816.F32.BF16 R88, R80.reuse, R90, RZ ;  /* 0x0000005a5058723c */ /* 0x040fec00000418ff */
[C---:B---3--:R-:W-:Y:S06]  /*16340*/  HMMA.16816.F32.BF16 R100, R80.reuse, R96, RZ ;  /* 0x000000605064723c */ /* 0x048fec00000418ff */
[C---:B------:R-:W-:Y:S06]  /*16350*/  HMMA.16816.F32.BF16 R96, R80.reuse, R98, RZ ;  /* 0x000000625060723c */ /* 0x040fec00000418ff */
[C---:B------:R-:W-:Y:S06]  /*16360*/  HMMA.16816.F32.BF16 R84, R80.reuse, R132, RZ ;  /* 0x000000845054723c */ /* 0x040fec00000418ff */
[----:B------:R-:W-:Y:S01]  /*16370*/  HMMA.16816.F32.BF16 R80, R80, R134, RZ ;  /* 0x000000865050723c */ /* 0x000fe200000418ff */
[----:B------:R-:W-:Y:S05]  /*16380*/  LDSM.16.M88.4 R132, [R227+0x6800] ;  /* 0x00680000e384783b */ /* 0x000fea0000000200 */
[C---:B------:R-:W-:Y:S06]  /*16390*/  HMMA.16816.F32.BF16 R32, R116.reuse, R64, R32 ;  /* 0x000000407420723c */ /* 0x040fec0000041820 */
[C---:B------:R-:W-:Y:S01]  /*163a0*/  HMMA.16816.F32.BF16 R28, R116.reuse, R66, R28 ;  /* 0x00000042741c723c */ /* 0x040fe2000004181c */
[----:B------:R-:W-:Y:S05]  /*163b0*/  LDSM.16.M88.4 R64, [R227+0x5000] ;  /* 0x00500000e340783b */ /* 0x000fea0000000200 */
[C---:B------:R-:W-:Y:S06]  /*163c0*/  HMMA.16816.F32.BF16 R4, R116.reuse, R120, R4 ;  /* 0x000000787404723c */ /* 0x040fec0000041804 */
[----:B------:R-:W-:Y:S01]  /*163d0*/  HMMA.16816.F32.BF16 R128, R116, R122, R128 ;  /* 0x0000007a7480723c */ /* 0x000fe20000041880 */
[----:B------:R-:W1:Y:S05]  /*163e0*/  LDSM.16.M88.4 R120, [R216] ;  /* 0x00000000d878783b */ /* 0x000e6a0000000200 */
[C---:B------:R-:W-:Y:S06]  /*163f0*/  HMMA.16816.F32.BF16 R44, R76.reuse, R72, R44 ;  /* 0x000000484c2c723c */ /* 0x040fec000004182c */
[----:B------:R-:W-:Y:S01]  /*16400*/  HMMA.16816.F32.BF16 R40, R76, R74, R40 ;  /* 0x0000004a4c28723c */ /* 0x000fe20000041828 */
[----:B------:R-:W2:Y:S05]  /*16410*/  LDSM.16.M88.4 R72, [R227+0x7000] ;  /* 0x00700000e348783b */ /* 0x000eaa0000000200 */
[C---:B------:R-:W-:Y:S06]  /*16420*/  HMMA.16816.F32.BF16 R24, R116.reuse, R60, R24 ;  /* 0x0000003c7418723c */ /* 0x040fec0000041818 */
[C---:B------:R-:W-:Y:S01]  /*16430*/  HMMA.16816.F32.BF16 R20, R116.reuse, R62, R20 ;  /* 0x0000003e7414723c */ /* 0x040fe20000041814 */
[----:B------:R-:W3:Y:S05]  /*16440*/  LDSM.16.M88.4 R60, [R227+0x5800] ;  /* 0x00580000e33c783b */ /* 0x000eea0000000200 */
        /* <DEDUP_REMOVED lines=10> */
[----:B------:R-:W-:Y:S01]  /*164f0*/  HMMA.16816.F32.BF16 R80, R116, R106, R80 ;  /* 0x0000006a7450723c */ /* 0x000fe20000041850 */
[----:B------:R-:W-:Y:S05]  /*16500*/  LDSM.16.M88.4 R104, [R216+0x1000] ;  /* 0x00100000d868783b */ /* 0x000fea0000000200 */
[C---:B------:R-:W-:Y:S06]  /*16510*/  HMMA.16816.F32.BF16 R32, R76.reuse, R68, R32 ;  /* 0x000000444c20723c */ /* 0x040fec0000041820 */
[----:B------:R-:W-:Y:S01]  /*16520*/  HMMA.16816.F32.BF16 R116, R76, R70, R28 ;  /* 0x000000464c74723c */ /* 0x000fe2000004181c */
[----:B------:R-:W-:Y:S04]  /*16530*/  LDSM.16.M88.4 R28, [R234+0x2000] ;  /* 0x00200000ea1c783b */ /* 0x000fe80000000200 */
[----:B------:R-:W4:Y:S01]  /*16540*/  LDSM.16.M88.4 R68, [R233+0x8000] ;  /* 0x00800000e944783b */ /* 0x000f220000000200 */
[C---:B-1----:R-:W-:Y:S06]  /*16550*/  HMMA.16816.F32.BF16 R44, R124.reuse, R120, R44 ;  /* 0x000000787c2c723c */ /* 0x042fec000004182c */
[----:B------:R-:W-:Y:S01]  /*16560*/  HMMA.16816.F32.BF16 R40, R124, R122, R40 ;  /* 0x0000007a7c28723c */ /* 0x000fe20000041828 */
[----:B------:R-:W-:Y:S05]  /*16570*/  LDSM.16.M88.4 R120, [R233+0x9000] ;  /* 0x00900000e978783b */ /* 0x000fea0000000200 */
[C---:B--2---:R-:W-:Y:S06]  /*16580*/  HMMA.16816.F32.BF16 R92, R76.reuse, R72, R92 ;  /* 0x000000484c5c723c */ /* 0x044fec000004185c */
[C---:B------:R-:W-:Y:S01]  /*16590*/  HMMA.16816.F32.BF16 R88, R76.reuse, R74, R88 ;  /* 0x0000004a4c58723c */ /* 0x040fe20000041858 */
[----:B------:R-:W1:Y:S05]  /*165a0*/  LDSM.16.M88.4 R72, [R233+0x8800] ;  /* 0x00880000e948783b */ /* 0x000e6a0000000200 */
[C---:B------:R-:W-:Y:S06]  /*165b0*/  HMMA.16816.F32.BF16 R24, R76.reuse, R64, R24 ;  /* 0x000000404c18723c */ /* 0x040fec0000041818 */
[C---:B------:R-:W-:Y:S01]  /*165c0*/  HMMA.16816.F32.BF16 R20, R76.reuse, R66, R20 ;  /* 0x000000424c14723c */ /* 0x040fe20000041814 */
[----:B------:R-:W-:Y:S05]  /*165d0*/  LDSM.16.M88.4 R64, [R231+0x4000] ;  /* 0x00400000e740783b */ /* 0x000fea0000000200 */
[C---:B---3--:R-:W-:Y:S06]  /*165e0*/  HMMA.16816.F32.BF16 R16, R76.reuse, R60, R16 ;  /* 0x0000003c4c10723c */ /* 0x048fec0000041810 */
[C---:B------:R-:W-:Y:S01]  /*165f0*/  HMMA.16816.F32.BF16 R12, R76.reuse, R62, R12 ;  /* 0x0000003e4c0c723c */ /* 0x040fe2000004180c */
[----:B------:R-:W2:Y:S05]  /*16600*/  LDSM.16.M88.4 R60, [R232+0x2000] ;  /* 0x00200000e83c783b */ /* 0x000eaa0000000200 */
[C---:B----4-:R-:W-:Y:S06]  /*16610*/  HMMA.16816.F32.BF16 R4, R76.reuse, R56, R4 ;  /* 0x000000384c04723c */ /* 0x050fec0000041804 */
[----:B------:R-:W-:Y:S01]  /*16620*/  HMMA.16816.F32.BF16 R128, R76, R58, R128 ;  /* 0x0000003a4c80723c */ /* 0x000fe20000041880 */
[----:B------:R-:W3:Y:S05]  /*16630*/  LDSM.16.M88.4 R56, [R216+0x1800] ;  /* 0x00180000d838783b */ /* 0x000eea0000000200 */
[----:B------:R-:W-:Y:S06]  /*16640*/  HMMA.16816.F32.BF16 R32, R124, R108, R32 ;  /* 0x0000006c7c20723c */ /* 0x000fec0000041820 */
[C---:B------:R-:W-:Y:S06]  /*16650*/  HMMA.16816.F32.BF16 R44, R28.reuse, R68, R44 ;  /* 0x000000441c2c723c */ /* 0x040fec000004182c */
[----:B------:R-:W-:Y:S01]  /*16660*/  HMMA.16816.F32.BF16 R40, R28, R70, R40 ;  /* 0x000000461c28723c */ /* 0x000fe20000041828 */
[----:B------:R-:W4:Y:S05]  /*16670*/  LDSM.16.M88.4 R68, [R231+0x4800] ;  /* 0x00480000e744783b */ /* 0x000f2a0000000200 */
[----:B------:R-:W-:Y:S06]  /*16680*/  HMMA.16816.F32.BF16 R24, R124, R104, R24 ;  /* 0x000000687c18723c */ /* 0x000fec0000041818 */
[C---:B------:R-:W-:Y:S06]  /*16690*/  HMMA.16816.F32.BF16 R100, R76.reuse, R132, R100 ;  /* 0x000000844c64723c */ /* 0x040fec0000041864 */
[C---:B------:R-:W-:Y:S06]  /*166a0*/  HMMA.16816.F32.BF16 R96, R76.reuse, R134, R96 ;  /* 0x000000864c60723c */ /* 0x040fec0000041860 */
[C---:B------:R-:W-:Y:S06]  /*166b0*/  HMMA.16816.F32.BF16 R84, R76.reuse, R112, R84 ;  /* 0x000000704c54723c */ /* 0x040fec0000041854 */
[----:B------:R-:W-:Y:S01]  /*166c0*/  HMMA.16816.F32.BF16 R80, R76, R114, R80 ;  /* 0x000000724c50723c */ /* 0x000fe20000041850 */
[----:B------:R-:W-:Y:S05]  /*166d0*/  LDSM.16.M88.4 R76, [R227+0x8000] ;  /* 0x00800000e34c783b */ /* 0x000fea0000000200 */
[----:B------:R-:W-:Y:S01]  /*166e0*/  HMMA.16816.F32.BF16 R104, R124, R106, R20 ;  /* 0x0000006a7c68723c */ /* 0x000fe20000041814 */
[----:B------:R-:W4:Y:S05]  /*166f0*/  LDSM.16.M88.4 R20, [R230+0x2000] ;  /* 0x00200000e614783b */ /* 0x000f2a0000000200 */
[----:B-1----:R-:W-:Y:S06]  /*16700*/  HMMA.16816.F32.BF16 R32, R28, R72, R32 ;  /* 0x000000481c20723c */ /* 0x002fec0000041820 */
[----:B------:R-:W-:Y:S01]  /*16710*/  HMMA.16816.F32.BF16 R116, R124, R110, R116 ;  /* 0x0000006e7c74723c */ /* 0x000fe20000041874 */
[----:B------:R-:W-:Y:S05]  /*16720*/  LDSM.16.M88.4 R108, [R216+0x2000] ;  /* 0x00200000d86c783b */ /* 0x000fea0000000200 */
[C---:B--2---:R-:W-:Y:S06]  /*16730*/  HMMA.16816.F32.BF16 R44, R60.reuse, R64, R44 ;  /* 0x000000403c2c723c */ /* 0x044fec000004182c */
[----:B------:R-:W-:Y:S01]  /*16740*/  HMMA.16816.F32.BF16 R40, R60, R66, R40 ;  /* 0x000000423c28723c */ /* 0x000fe20000041828 */
[----:B------:R-:W1:Y:S05]  /*16750*/  LDSM.16.M88.4 R64, [R227+0x8800] ;  /* 0x00880000e340783b */ /* 0x000e6a0000000200 */
[C---:B---3--:R-:W-:Y:S06]  /*16760*/  HMMA.16816.F32.BF16 R16, R124.reuse, R56, R16 ;  /* 0x000000387c10723c */ /* 0x048fec0000041810 */
[----:B------:R-:W-:Y:S01]  /*16770*/  HMMA.16816.F32.BF16 R112, R124, R58, R12 ;  /* 0x0000003a7c70723c */ /* 0x000fe2000004180c */
[----:B------:R-:W-:Y:S04]  /*16780*/  LDSM.16.M88.4 R12, [R229+0x2000] ;  /* 0x00200000e50c783b */ /* 0x000fe80000000200 */
[----:B------:R-:W2:Y:S01]  /*16790*/  LDSM.16.M88.4 R56, [R216+0x4000] ;  /* 0x00400000d838783b */ /* 0x000ea20000000200 */
[----:B----4-:R-:W-:Y:S06]  /*167a0*/  HMMA.16816.F32.BF16 R32, R60, R68, R32 ;  /* 0x000000443c20723c */ /* 0x010fec0000041820 */
[----:B------:R-:W-:Y:S01]  /*167b0*/  HMMA.16816.F32.BF16 R116, R28, R74, R116 ;  /* 0x0000004a1c74723c */ /* 0x000fe20000041874 */
[----:B------:R-:W3:Y:S05]  /*167c0*/  LDSM.16.M88.4 R72, [R216+0x4800] ;  /* 0x00480000d848783b */ /* 0x000eea0000000200 */
[C---:B------:R-:W-:Y:S06]  /*167d0*/  HMMA.16816.F32.BF16 R44, R20.reuse, R76, R44 ;  /* 0x0000004c142c723c */ /* 0x040fec000004182c */
[C---:B------:R-:W-:Y:S01]  /*167e0*/  HMMA.16816.F32.BF16 R40, R20.reuse, R78, R40 ;  /* 0x0000004e1428723c */ /* 0x040fe20000041828 */
[----:B------:R-:W-:Y:S05]  /*167f0*/  LDSM.16.M88.4 R76, [R216+0x2800] ;  /* 0x00280000d84c783b */ /* 0x000fea0000000200 */
[----:B-1----:R-:W-:Y:S06]  /*16800*/  HMMA.16816.F32.BF16 R32, R20, R64, R32 ;  /* 0x000000401420723c */ /* 0x002fec0000041820 */
[----:B------:R-:W-:Y:S01]  /*16810*/  HMMA.16816.F32.BF16 R116, R60, R70, R116 ;  /* 0x000000463c74723c */ /* 0x000fe20000041874 */
[----:B------:R-:W-:Y:S05]  /*16820*/  LDSM.16.M88.4 R68, [R231+0x5000] ;  /* 0x00500000e744783b */ /* 0x000fea0000000200 */
[C---:B--2---:R-:W-:Y:S06]  /*16830*/  HMMA.16816.F32.BF16 R44, R12.reuse, R56, R44 ;  /* 0x000000380c2c723c */ /* 0x044fec000004182c */
[----:B------:R-:W-:Y:S01]  /*16840*/  HMMA.16816.F32.BF16 R40, R12, R58, R40 ;  /* 0x0000003a0c28723c */ /* 0x000fe20000041828 */
[----:B------:R-:W1:Y:S05]  /*16850*/  LDSM.16.M88.4 R56, [R233+0x9800] ;  /* 0x00980000e938783b */ /* 0x000e6a0000000200 */
[----:B------:R-:W-:Y:S06]  /*16860*/  HMMA.16816.F32.BF16 R24, R28, R120, R24 ;  /* 0x000000781c18723c */ /* 0x000fec0000041818 */
[----:B---3--:R-:W-:Y:S06]  /*16870*/  HMMA.16816.F32.BF16 R32, R12, R72, R32 ;  /* 0x000000480c20723c */ /* 0x008fec0000041820 */
[----:B------:R-:W-:Y:S06]  /*16880*/  HMMA.16816.F32.BF16 R104, R28, R122, R104 ;  /* 0x0000007a1c68723c */ /* 0x000fec0000041868 */
[----:B------:R-:W-:Y:S01]  /*16890*/  HMMA.16816.F32.BF16 R116, R20, R66, R116 ;  /* 0x000000421474723c */ /* 0x000fe20000041874 */
[----:B------:R-:W-:Y:S01]  /*168a0*/  LDSM.16.M88.4 R64, [R227+0x9000] ;  /* 0x00900000e340783b */ /* 0x000fe20000000200 */
[-C--:B------:R-:W-:Y:S01]  /*168b0*/  FMUL.FTZ R40, R40, R8.reuse ;  /* 0x0000000828287220 */ /* 0x080fe20000410000 */
[-C--:B------:R-:W-:Y:S01]  /*168c0*/  FMUL.FTZ R41, R41, R8.reuse ;  /* 0x0000000829297220 */ /* 0x080fe20000410000 */
[----:B------:R-:W-:-:S02]  /*168d0*/  FMUL.FTZ R42, R42, R8 ;  /* 0x000000082a2a7220 */ /* 0x000fc40000410000 */
[----:B------:R-:W-:Y:S01]  /*168e0*/  HMMA.16816.F32.BF16 R4, R124, R108, R4 ;  /* 0x0000006c7c04723c */ /* 0x000fe20000041804 */
[----:B------:R-:W-:-:S05]  /*168f0*/  FMUL.FTZ R43, R43, R8 ;  /* 0x000000082b2b7220 */ /* 0x000fca0000410000 */
[----:B------:R-:W-:Y:S01]  /*16900*/  HMMA.16816.F32.BF16 R128, R124, R110, R128 ;  /* 0x0000006e7c80723c */ /* 0x000fe20000041880 */
[----:B------:R-:W2:Y:S01]  /*16910*/  LDSM.16.M88.4 R108, [R231+0x5800] ;  /* 0x00580000e76c783b */ /* 0x000ea20000000200 */
[-C--:B------:R-:W-:Y:S01]  /*16920*/  FMUL.FTZ R0, R44, R8.reuse ;  /* 0x000000082c007220 */ /* 0x080fe20000410000 */
[-C--:B------:R-:W-:Y:S01]  /*16930*/  FMUL.FTZ R39, R45, R8.reuse ;  /* 0x000000082d277220 */ /* 0x080fe20000410000 */
[-C--:B------:R-:W-:Y:S01]  /*16940*/  FMUL.FTZ R44, R47, R8.reuse ;  /* 0x000000082f2c7220 */ /* 0x080fe20000410000 */
[----:B------:R-:W-:Y:S01]  /*16950*/  MUFU.TANH R45, R40 ;  /* 0x00000028002d7308 */ /* 0x000fe20000002400 */
[----:B-1----:R-:W-:Y:S01]  /*16960*/  HMMA.16816.F32.BF16 R16, R28, R56, R16 ;  /* 0x000000381c10723c */ /* 0x002fe20000041810 */
[-C--:B------:R-:W-:Y:S01]  /*16970*/  FMUL.FTZ R32, R32, R8.reuse ;  /* 0x0000000820207220 */ /* 0x080fe20000410000 */
[-C--:B------:R-:W-:Y:S01]  /*16980*/  FMUL.FTZ R33, R33, R8.reuse ;  /* 0x0000000821217220 */ /* 0x080fe20000410000 */
[-C--:B------:R-:W-:Y:S01]  /*16990*/  FMUL.FTZ R34, R34, R8.reuse ;  /* 0x0000000822227220 */ /* 0x080fe20000410000 */
[----:B------:R-:W-:Y:S03]  /*169a0*/  LDSM.16.M88.4 R120, [R216+0x5000] ;  /* 0x00500000d878783b */ /* 0x000fe60000000200 */
[----:B------:R-:W-:Y:S08]  /*169b0*/  MUFU.TANH R47, R41 ;  /* 0x00000029002f7308 */ /* 0x000ff00000002400 */
[----:B------:R-:W-:Y:S08]  /*169c0*/  MUFU.TANH R49, R42 ;  /* 0x0000002a00317308 */ /* 0x000ff00000002400 */
[----:B------:R1:W-:Y:S01]  /*169d0*/  MUFU.TANH R48, R43 ;  /* 0x0000002b00307308 */ /* 0x0003e20000002400 */
[C---:B------:R-:W-:Y:S01]  /*169e0*/  HMMA.16816.F32.BF16 R24, R60.reuse, R68, R24 ;  /* 0x000000443c18723c */ /* 0x040fe20000041818 */
[----:B-1----:R-:W1:Y:S05]  /*169f0*/  LDSM.16.M88.4 R40, [R233+0xa000] ;  /* 0x00a00000e928783b */ /* 0x002e6a0000000200 */
[----:B------:R-:W-:Y:S01]  /*16a00*/  HMMA.16816.F32.BF16 R104, R60, R70, R104 ;  /* 0x000000463c68723c */ /* 0x000fe20000041868 */
[----:B------:R-:W-:Y:S01]  /*16a10*/  MUFU.TANH R72, R32 ;  /* 0x0000002000487308 */ /* 0x000fe20000002400 */
[----:B------:R-:W-:Y:S04]  /*16a20*/  LDSM.16.M88.4 R68, [R216+0x3000] ;  /* 0x00300000d844783b */ /* 0x000fe80000000200 */
[----:B------:R-:W-:Y:S03]  /*16a30*/  HMMA.16816.F32.BF16 R116, R12, R74, R116 ;  /* 0x0000004a0c74723c */ /* 0x000fe60000041874 */
[----:B------:R-:W-:Y:S04]  /*16a40*/  MUFU.TANH R73, R33 ;  /* 0x0000002100497308 */ /* 0x000fe80000002400 */
[----:B------:R-:W-:-:S04]  /*16a50*/  FMUL.FTZ R74, R35, R8 ;  /* 0x00000008234a7220 */ /* 0x000fc80000410000 */
[----:B------:R3:W-:Y:S01]  /*16a60*/  MUFU.TANH R75, R34 ;  /* 0x00000022004b7308 */ /* 0x0007e20000002400 */
[----:B------:R-:W-:Y:S01]  /*16a70*/  HMMA.16816.F32.BF16 R112, R28, R58, R112 ;  /* 0x0000003a1c70723c */ /* 0x000fe20000041870 */
[----:B------:R-:W-:Y:S04]  /*16a80*/  LDSM.16.M88.4 R56, [R231+0x6000] ;  /* 0x00600000e738783b */ /* 0x000fe80000000200 */
[----:B---3--:R-:W3:Y:S01]  /*16a90*/  LDSM.16.M88.4 R32, [R227+0x9800] ;  /* 0x00980000e320783b */ /* 0x008ee20000000200 */
[----:B--2---:R-:W-:Y:S06]  /*16aa0*/  HMMA.16816.F32.BF16 R16, R60, R108, R16 ;  /* 0x0000006c3c10723c */ /* 0x004fec0000041810 */
[C---:B------:R-:W-:Y:S06]  /*16ab0*/  HMMA.16816.F32.BF16 R24, R20.reuse, R64, R24 ;  /* 0x000000401418723c */ /* 0x040fec0000041818 */
[----:B------:R-:W-:Y:S06]  /*16ac0*/  HMMA.16816.F32.BF16 R104, R20, R66, R104 ;  /* 0x000000421468723c */ /* 0x000fec0000041868 */
[----:B-1----:R-:W-:Y:S01]  /*16ad0*/  HMMA.16816.F32.BF16 R64, R28, R40, R4 ;  /* 0x000000281c40723c */ /* 0x002fe20000041804 */
[----:B------:R-:W1:Y:S05]  /*16ae0*/  LDSM.16.M88.4 R4, [R216+0x5800] ;  /* 0x00580000d804783b */ /* 0x000e6a0000000200 */
[----:B------:R-:W-:Y:S06]  /*16af0*/  HMMA.16816.F32.BF16 R112, R60, R110, R112 ;  /* 0x0000006e3c70723c */ /* 0x000fec0000041870 */
[----:B------:R-:W-:Y:S06]  /*16b00*/  HMMA.16816.F32.BF16 R24, R12, R120, R24 ;  /* 0x000000780c18723c */ /* 0x000fec0000041818 */
[----:B---3--:R-:W-:Y:S06]  /*16b10*/  HMMA.16816.F32.BF16 R16, R20, R32, R16 ;  /* 0x000000201410723c */ /* 0x008fec0000041810 */
[----:B------:R-:W-:Y:S01]  /*16b20*/  HMMA.16816.F32.BF16 R128, R28, R42, R128 ;  /* 0x0000002a1c80723c */ /* 0x000fe20000041880 */
[----:B------:R-:W-:Y:S05]  /*16b30*/  LDSM.16.M88.4 R40, [R216+0x3800] ;  /* 0x00380000d828783b */ /* 0x000fea0000000200 */
[----:B------:R-:W-:Y:S01]  /*16b40*/  HMMA.16816.F32.BF16 R112, R20, R34, R112 ;  /* 0x000000221470723c */ /* 0x000fe20000041870 */
[----:B------:R-:W2:Y:S05]  /*16b50*/  LDSM.16.M88.4 R32, [R233+0xa800] ;  /* 0x00a80000e920783b */ /* 0x000eaa0000000200 */
[-C--:B------:R-:W-:Y:S01]  /*16b60*/  FMUL.FTZ R24, R24, R8.reuse ;  /* 0x0000000818187220 */ /* 0x080fe20000410000 */
[----:B------:R-:W-:Y:S01]  /*16b70*/  HMMA.16816.F32.BF16 R104, R12, R122, R104 ;  /* 0x0000007a0c68723c */ /* 0x000fe20000041868 */
[-C--:B------:R-:W-:Y:S01]  /*16b80*/  FMUL.FTZ R25, R25, R8.reuse ;  /* 0x0000000819197220 */ /* 0x080fe20000410000 */
[----:B------:R-:W-:-:S04]  /*16b90*/  FMUL.FTZ R26, R26, R8 ;  /* 0x000000081a1a7220 */ /* 0x000fc80000410000 */
[----:B-1----:R-:W-:Y:S01]  /*16ba0*/  HMMA.16816.F32.BF16 R16, R12, R4, R16 ;  /* 0x000000040c10723c */ /* 0x002fe20000041810 */
[----:B------:R-:W-:Y:S01]  /*16bb0*/  MUFU.TANH R109, R24 ;  /* 0x00000018006d7308 */ /* 0x000fe20000002400 */
[----:B------:R-:W-:-:S04]  /*16bc0*/  FMUL.FTZ R111, R27, R8 ;  /* 0x000000081b6f7220 */ /* 0x000fc80000410000 */
[----:B------:R-:W-:Y:S03]  /*16bd0*/  HMMA.16816.F32.BF16 R100, R124, R76, R100 ;  /* 0x0000004c7c64723c */ /* 0x000fe60000041864 */
[----:B------:R-:W-:Y:S08]  /*16be0*/  MUFU.TANH R108, R25 ;  /* 0x00000019006c7308 */ /* 0x000ff00000002400 */
[----:B------:R1:W-:Y:S01]  /*16bf0*/  MUFU.TANH R110, R26 ;  /* 0x0000001a006e7308 */ /* 0x0003e20000002400 */
[C---:B------:R-:W-:Y:S06]  /*16c00*/  HMMA.16816.F32.BF16 R64, R60.reuse, R56, R64 ;  /* 0x000000383c40723c */ /* 0x040fec0000041840 */
[----:B------:R-:W-:Y:S01]  /*16c10*/  HMMA.16816.F32.BF16 R128, R60, R58, R128 ;  /* 0x0000003a3c80723c */ /* 0x000fe20000041880 */
[----:B------:R-:W-:Y:S04]  /*16c20*/  LDSM.16.M88.4 R56, [R231+0x6800] ;  /* 0x00680000e738783b */ /* 0x000fe80000000200 */
[----:B-1----:R-:W1:Y:S01]  /*16c30*/  LDSM.16.M88.4 R24, [R227+0xa000] ;  /* 0x00a00000e318783b */ /* 0x002e620000000200 */
[----:B------:R-:W-:Y:S01]  /*16c40*/  HMMA.16816.F32.BF16 R96, R124, R78, R96 ;  /* 0x0000004e7c60723c */ /* 0x000fe20000041860 */
[-C--:B------:R-:W-:Y:S01]  /*16c50*/  FMUL.FTZ R104, R104, R8.reuse ;  /* 0x0000000868687220 */ /* 0x080fe20000410000 */
[-C--:B------:R-:W-:Y:S01]  /*16c60*/  FMUL.FTZ R16, R16, R8.reuse ;  /* 0x0000000810107220 */ /* 0x080fe20000410000 */
[-C--:B------:R-:W-:Y:S01]  /*16c70*/  FMUL.FTZ R17, R17, R8.reuse ;  /* 0x0000000811117220 */ /* 0x080fe20000410000 */
[-C--:B------:R-:W-:Y:S01]  /*16c80*/  FMUL.FTZ R18, R18, R8.reuse ;  /* 0x0000000812127220 */ /* 0x080fe20000410000 */
[-C--:B------:R-:W-:Y:S01]  /*16c90*/  FMUL.FTZ R19, R19, R8.reuse ;  /* 0x0000000813137220 */ /* 0x080fe20000410000 */
[----:B------:R3:W-:Y:S01]  /*16ca0*/  MUFU.TANH R172, R104 ;  /* 0x0000006800ac7308 */ /* 0x0007e20000002400 */
[----:B--2---:R-:W-:Y:S07]  /*16cb0*/  HMMA.16816.F32.BF16 R100, R28, R32, R100 ;  /* 0x000000201c64723c */ /* 0x004fee0000041864 */
[----:B------:R-:W-:Y:S01]  /*16cc0*/  MUFU.TANH R142, R16 ;  /* 0x00000010008e7308 */ /* 0x000fe20000002400 */
[-C--:B---3--:R-:W-:Y:S01]  /*16cd0*/  FMUL.FTZ R104, R105, R8.reuse ;  /* 0x0000000869687220 */ /* 0x088fe20000410000 */
[----:B------:R-:W-:-:S06]  /*16ce0*/  FMUL.FTZ R105, R106, R8 ;  /* 0x000000086a697220 */ /* 0x000fcc0000410000 */
[----:B------:R-:W-:Y:S08]  /*16cf0*/  MUFU.TANH R143, R17 ;  /* 0x00000011008f7308 */ /* 0x000ff00000002400 */
[----:B------:R-:W-:Y:S08]  /*16d00*/  MUFU.TANH R106, R18 ;  /* 0x00000012006a7308 */ /* 0x000ff00000002400 */
[----:B------:R2:W-:Y:S01]  /*16d10*/  MUFU.TANH R170, R19 ;  /* 0x0000001300aa7308 */ /* 0x0005e20000002400 */
[----:B------:R-:W-:Y:S01]  /*16d20*/  HMMA.16816.F32.BF16 R112, R12, R6, R112 ;  /* 0x000000060c70723c */ /* 0x000fe20000041870 */
[----:B------:R-:W-:Y:S04]  /*16d30*/  LDSM.16.M88.4 R4, [R227+0xa800] ;  /* 0x00a80000e304783b */ /* 0x000fe80000000200 */
[----:B--2---:R-:W2:Y:S01]  /*16d40*/  LDSM.16.M88.4 R16, [R233+0xb000] ;  /* 0x00b00000e910783b */ /* 0x004ea20000000200 */
[----:B------:R-:W-:Y:S03]  /*16d50*/  HMMA.16816.F32.BF16 R96, R28, R34, R96 ;  /* 0x000000221c60723c */ /* 0x000fe60000041860 */
[----:B------:R-:W3:Y:S03]  /*16d60*/  LDSM.16.M88.4 R32, [R231+0x7000] ;  /* 0x00700000e720783b */ /* 0x000ee60000000200 */
[----:B------:R-:W-:Y:S06]  /*16d70*/  HMMA.16816.F32.BF16 R92, R124, R68, R92 ;  /* 0x000000447c5c723c */ /* 0x000fec000004185c */
[----:B-1----:R-:W-:Y:S07]  /*16d80*/  HMMA.16816.F32.BF16 R64, R20, R24, R64 ;  /* 0x000000181440723c */ /* 0x002fee0000041840 */
[----:B------:R-:W-:Y:S01]  /*16d90*/  SHF.R.S32.HI R24, RZ, 0x1f, R54 ;  /* 0x0000001fff187819 */ /* 0x000fe20000011436 */
[----:B------:R-:W-:Y:S03]  /*16da0*/  HMMA.16816.F32.BF16 R100, R60, R56, R100 ;  /* 0x000000383c64723c */ /* 0x000fe60000041864 */
[----:B------:R-:W-:-:S04]  /*16db0*/  LEA.HI R24, R24, R54, RZ, 0x2 ;  /* 0x0000003618187211 */ /* 0x000fc800078f10ff */
[----:B------:R-:W-:Y:S01]  /*16dc0*/  SHF.R.S32.HI R24, RZ, 0x2, R24 ;  /* 0x00000002ff187819 */ /* 0x000fe20000011418 */
[----:B------:R-:W-:-:S04]  /*16dd0*/  IMAD.SHL.U32 R56, R52, 0x2, RZ ;  /* 0x0000000234387824 */ /* 0x000fc800078e00ff */
[----:B------:R-:W-:Y:S01]  /*16de0*/  IMAD R53, R53, 0x10, R24 ;  /* 0x0000001035357824 */ /* 0x000fe200078e0218 */
[C---:B------:R-:W-:Y:S01]  /*16df0*/  HMMA.16816.F32.BF16 R88, R124.reuse, R70, R88 ;  /* 0x000000467c58723c */ /* 0x040fe20000041858 */
[----:B------:R-:W-:Y:S01]  /*16e00*/  LOP3.LUT R56, R56, 0x6, RZ, 0xc0, !PT ;  /* 0x0000000638387812 */ /* 0x000fe200078ec0ff */
[----:B------:R-:W1:Y:S01]  /*16e10*/  MUFU.TANH R44, R44 ;  /* 0x0000002c002c7308 */ /* 0x000e620000002400 */
[----:B------:R-:W-:Y:S01]  /*16e20*/  LDSM.16.M88.4 R68, [R216+0x6000] ;  /* 0x00600000d844783b */ /* 0x000fe20000000200 */
[----:B------:R-:W-:Y:S02]  /*16e30*/  IADD3 R55, R53, 0x1, R55 ;  /* 0x0000000135377810 */ /* 0x000fe40007ffe037 */
[----:B------:R-:W-:Y:S02]  /*16e40*/  HMMA.16816.F32.BF16 R84, R124, R40, R84 ;  /* 0x000000287c54723c */ /* 0x000fe40000041854 */
[----:B------:R-:W-:-:S04]  /*16e50*/  IADD3 R55, R51, R55, -R244 ;  /* 0x0000003733377210 */ /* 0x000fc80007ffe8f4 */
[----:B------:R-:W-:Y:S01]  /*16e60*/  HMMA.16816.F32.BF16 R80, R124, R42, R80 ;  /* 0x0000002a7c50723c */ /* 0x000fe20000041850 */
[----:B------:R-:W4:Y:S05]  /*16e70*/  LDSM.16.M88.4 R40, [R233+0xb800] ;  /* 0x00b80000e928783b */ /* 0x000f2a0000000200 */
[----:B------:R-:W-:Y:S01]  /*16e80*/  HMMA.16816.F32.BF16 R96, R60, R58, R96 ;  /* 0x0000003a3c60723c */ /* 0x000fe20000041860 */
[----:B------:R-:W-:-:S05]  /*16e90*/  IMAD.IADD R9, R9, 0x1, R55 ;  /* 0x0000000109097824 */ /* 0x000fca00078e0237 */
[----:B--2---:R-:W-:Y:S01]  /*16ea0*/  HMMA.16816.F32.BF16 R92, R28, R16, R92 ;  /* 0x000000101c5c723c */ /* 0x004fe2000004185c */
[----:B------:R-:W-:Y:S01]  /*16eb0*/  IMAD.IADD R56, R2, 0x1, R56 ;  /* 0x0000000102387824 */ /* 0x000fe200078e0238 */
[----:B------:R-:W-:Y:S04]  /*16ec0*/  LDSM.16.M88.4 R52, [R227+0xb000] ;  /* 0x00b00000e334783b */ /* 0x000fe80000000200 */
[----:B------:R-:W-:Y:S01]  /*16ed0*/  HMMA.16816.F32.BF16 R128, R20, R26, R128 ;  /* 0x0000001a1480723c */ /* 0x000fe20000041880 */
[----:B------:R-:W2:Y:S01]  /*16ee0*/  LDSM.16.M88.4 R24, [R216+0x6800] ;  /* 0x00680000d818783b */ /* 0x000ea20000000200 */
[C---:B------:R-:W-:Y:S02]  /*16ef0*/  VIMNMX R193, R9.reuse, R51, PT ;  /* 0x0000003309c17248 */ /* 0x040fe40003fe0100 */
[----:B------:R-:W-:-:S02]  /*16f00*/  VIADDMNMX R192, R9, 0x8, R51, PT ;  /* 0x0000000809c07846 */ /* 0x000fc40003800133 */
[----:B------:R-:W-:Y:S01]  /*16f10*/  HMMA.16816.F32.BF16 R100, R20, R4, R100 ;  /* 0x000000041464723c */ /* 0x000fe20000041864 */
[----:B------:R-:W4:Y:S06]  /*16f20*/  MUFU.TANH R39, R39 ;  /* 0x0000002700277308 */ /* 0x000f2c0000002400 */
[C---:B------:R-:W-:Y:S02]  /*16f30*/  VIADD R4, R56.reuse, 0x8 ;  /* 0x0000000838047836 */ /* 0x040fe40000000000 */
[----:B------:R-:W-:-:S03]  /*16f40*/  VIADD R5, R56, 0x1 ;  /* 0x0000000138057836 */ /* 0x000fc60000000000 */
[CC--:B------:R-:W-:Y:S02]  /*16f50*/  ISETP.GE.AND P5, PT, R4.reuse, R193.reuse, PT ;  /* 0x000000c10400720c */ /* 0x0c0fe40003fa6270 */
[-C--:B------:R-:W-:Y:S01]  /*16f60*/  ISETP.GE.AND P2, PT, R4, R192.reuse, PT ;  /* 0x000000c00400720c */ /* 0x080fe20003f46270 */
[----:B------:R-:W-:Y:S01]  /*16f70*/  VIADD R4, R56, 0x9 ;  /* 0x0000000938047836 */ /* 0x000fe20000000000 */
[-C--:B------:R-:W-:Y:S01]  /*16f80*/  ISETP.GE.AND P1, PT, R5, R192.reuse, PT ;  /* 0x000000c00500720c */ /* 0x080fe20003f26270 */
[----:B------:R-:W-:Y:S01]  /*16f90*/  HMMA.16816.F32.BF16 R88, R28, R18, R88 ;  /* 0x000000121c58723c */ /* 0x000fe20000041858 */
[----:B------:R-:W2:Y:S02]  /*16fa0*/  LDSM.16.M88.4 R16, [R231+0x7800] ;  /* 0x00780000e710783b */ /* 0x000ea40000000200 */
[C---:B------:R-:W-:Y:S02]  /*16fb0*/  ISETP.GE.AND P6, PT, R4.reuse, R193, PT ;  /* 0x000000c10400720c */ /* 0x040fe40003fc6270 */
[----:B------:R-:W-:Y:S01]  /*16fc0*/  ISETP.GE.AND P3, PT, R4, R192, PT ;  /* 0x000000c00400720c */ /* 0x000fe20003f66270 */
[----:B------:R-:W-:Y:S01]  /*16fd0*/  VIADD R4, R56, 0x11 ;  /* 0x0000001138047836 */ /* 0x000fe20000000000 */
[----:B------:R-:W-:Y:S01]  /*16fe0*/  HMMA.16816.F32.BF16 R96, R20, R6, R96 ;  /* 0x000000061460723c */ /* 0x000fe20000041860 */
[----:B-1----:R-:W-:-:S02]  /*16ff0*/  FSEL R57, R44, -INF , !P1 ;  /* 0xff8000002c397808 */ /* 0x002fc40004800000 */
[----:B------:R-:W-:-:S03]  /*17000*/  ISETP.GE.AND P4, PT, R5, R193, PT ;  /* 0x000000c10500720c */ /* 0x000fc60003f86270 */
[----:B---3--:R-:W-:Y:S01]  /*17010*/  HMMA.16816.F32.BF16 R92, R60, R32, R92 ;  /* 0x000000203c5c723c */ /* 0x008fe2000004185c */
[----:B------:R-:W-:Y:S01]  /*17020*/  ISETP.GE.AND P1, PT, R4, R193, PT ;  /* 0x000000c10400720c */ /* 0x000fe20003f26270 */
[----:B------:R-:W-:-:S05]  /*17030*/  VIADD R5, R56, 0x10 ;  /* 0x0000001038057836 */ /* 0x000fca0000000000 */
[----:B------:R-:W-:Y:S02]  /*17040*/  FSEL R32, R45, -INF , !P5 ;  /* 0xff8000002d207808 */ /* 0x000fe40006800000 */
[----:B------:R-:W-:Y:S01]  /*17050*/  ISETP.GE.AND P5, PT, R4, R192, PT ;  /* 0x000000c00400720c */ /* 0x000fe20003fa6270 */
[----:B------:R-:W-:Y:S01]  /*17060*/  VIADD R4, R56, 0x18 ;  /* 0x0000001838047836 */ /* 0x000fe20000000000 */
[----:B----4-:R-:W-:Y:S02]  /*17070*/  FSEL R51, R39, -INF , !P4 ;  /* 0xff80000027337808 */ /* 0x010fe40006000000 */
[----:B------:R-:W-:Y:S02]  /*17080*/  FSEL R58, R49, -INF , !P2 ;  /* 0xff800000313a7808 */ /* 0x000fe40005000000 */
[----:B------:R-:W-:Y:S02]  /*17090*/  FSEL R33, R47, -INF , !P6 ;  /* 0xff8000002f217808 */ /* 0x000fe40007000000 */
[----:B------:R-:W-:-:S02]  /*170a0*/  ISETP.GE.AND P0, PT, R5, R193, PT ;  /* 0x000000c10500720c */ /* 0x000fc40003f06270 */
[-C--:B------:R-:W-:Y:S02]  /*170b0*/  ISETP.GE.AND P4, PT, R5, R192.reuse, PT ;  /* 0x000000c00500720c */ /* 0x080fe40003f86270 */
[C---:B------:R-:W-:Y:S02]  /*170c0*/  ISETP.GE.AND P2, PT, R4.reuse, R193, PT ;  /* 0x000000c10400720c */ /* 0x040fe40003f46270 */
[----:B------:R-:W-:Y:S02]  /*170d0*/  ISETP.GE.AND P6, PT, R4, R192, PT ;  /* 0x000000c00400720c */ /* 0x000fe40003fc6270 */
[----:B------:R-:W1:Y:S01]  /*170e0*/  LDSM.16.M88.4 R4, [R216+0x7000] ;  /* 0x00700000d804783b */ /* 0x000e620000000200 */
[C---:B------:R-:W-:Y:S06]  /*170f0*/  HMMA.16816.F32.BF16 R80, R28.reuse, R42, R80 ;  /* 0x0000002a1c50723c */ /* 0x040fec0000041850 */
[----:B------:R-:W-:Y:S01]  /*17100*/  HMMA.16816.F32.BF16 R84, R28, R40, R84 ;  /* 0x000000281c54723c */ /* 0x000fe20000041854 */
[----:B------:R-:W-:-:S05]  /*17110*/  FMUL.FTZ R76, R116, R8 ;  /* 0x00000008744c7220 */ /* 0x000fca0000410000 */
[C---:B--2---:R-:W-:Y:S06]  /*17120*/  HMMA.16816.F32.BF16 R100, R12.reuse, R24, R100 ;  /* 0x000000180c64723c */ /* 0x044fec0000041864 */
[----:B------:R-:W-:Y:S01]  /*17130*/  HMMA.16816.F32.BF16 R96, R12, R26, R96 ;  /* 0x0000001a0c60723c */ /* 0x000fe20000041860 */
[----:B------:R-:W2:Y:S05]  /*17140*/  LDSM.16.M88.4 R24, [R227+0xb800] ;  /* 0x00b80000e318783b */ /* 0x000eaa0000000200 */
[----:B------:R-:W-:Y:S01]  /*17150*/  HMMA.16816.F32.BF16 R92, R20, R52, R92 ;  /* 0x00000034145c723c */ /* 0x000fe2000004185c */
[----:B------:R-:W3:Y:S01]  /*17160*/  MUFU.TANH R74, R74 ;  /* 0x0000004a004a7308 */ /* 0x000ee20000002400 */
[-C--:B------:R-:W-:Y:S01]  /*17170*/  FMUL.FTZ R77, R117, R8.reuse ;  /* 0x00000008754d7220 */ /* 0x080fe20000410000 */
[----:B------:R-:W-:-:S03]  /*17180*/  FMUL.FTZ R78, R118, R8 ;  /* 0x00000008764e7220 */ /* 0x000fc60000410000 */
[C---:B------:R-:W-:Y:S01]  /*17190*/  HMMA.16816.F32.BF16 R88, R60.reuse, R34, R88 ;  /* 0x000000223c58723c */ /* 0x040fe20000041858 */
[----:B------:R-:W-:Y:S02]  /*171a0*/  VIADD R9, R56, 0x19 ;  /* 0x0000001938097836 */ /* 0x000fe40000000000 */
[----:B------:R-:W4:Y:S01]  /*171b0*/  MUFU.TANH R76, R76 ;  /* 0x0000004c004c7308 */ /* 0x000f220000002400 */
[----:B------:R-:W-:Y:S01]  /*171c0*/  FSEL R59, R48, -INF , !P3 ;  /* 0xff800000303b7808 */ /* 0x000fe20005800000 */
[----:B------:R-:W-:Y:S01]  /*171d0*/  FMUL.FTZ R79, R119, R8 ;  /* 0x00000008774f7220 */ /* 0x000fe20000410000 */
[----:B------:R-:W-:Y:S01]  /*171e0*/  FSEL R72, R72, -INF , !P0 ;  /* 0xff80000048487808 */ /* 0x000fe20004000000 */
[C---:B------:R-:W-:Y:S01]  /*171f0*/  HMMA.16816.F32.BF16 R80, R60.reuse, R18, R80 ;  /* 0x000000123c50723c */ /* 0x040fe20000041850 */
[CC--:B------:R-:W-:Y:S02]  /*17200*/  ISETP.GE.AND P3, PT, R9.reuse, R193.reuse, PT ;  /* 0x000000c10900720c */ /* 0x0c0fe40003f66270 */
[-C--:B------:R-:W-:Y:S01]  /*17210*/  ISETP.GE.AND P0, PT, R9, R192.reuse, PT ;  /* 0x000000c00900720c */ /* 0x080fe20003f06270 */
[----:B------:R-:W-:Y:S01]  /*17220*/  MUFU.TANH R77, R77 ;  /* 0x0000004d004d7308 */ /* 0x000fe20000002400 */
[C---:B------:R-:W-:Y:S01]  /*17230*/  VIADD R9, R56.reuse, 0x20 ;  /* 0x0000002038097836 */ /* 0x040fe20000000000 */
[----:B------:R-:W-:Y:S01]  /*17240*/  FSEL R75, R75, -INF , !P4 ;  /* 0xff8000004b4b7808 */ /* 0x000fe20006000000 */
[----:B------:R-:W-:Y:S01]  /*17250*/  HMMA.16816.F32.BF16 R84, R60, R16, R84 ;  /* 0x000000103c54723c */ /* 0x000fe20000041854 */
[----:B------:R-:W-:Y:S01]  /*17260*/  FSEL R73, R73, -INF , !P1 ;  /* 0xff80000049497808 */ /* 0x000fe20004800000 */
[----:B------:R-:W2:Y:S03]  /*17270*/  LDSM.16.M88.4 R16, [R216+0x7800] ;  /* 0x00780000d810783b */ /* 0x000ea60000000200 */
[----:B------:R-:W2:Y:S01]  /*17280*/  MUFU.TANH R78, R78 ;  /* 0x0000004e004e7308 */ /* 0x000ea20000002400 */
[C---:B------:R-:W-:Y:S01]  /*17290*/  ISETP.GE.AND P4, PT, R9.reuse, R193, PT ;  /* 0x000000c10900720c */ /* 0x040fe20003f86270 */
[----:B------:R-:W-:Y:S01]  /*172a0*/  HMMA.16816.F32.BF16 R64, R12, R68, R64 ;  /* 0x000000440c40723c */ /* 0x000fe20000041840 */
[----:B------:R-:W-:Y:S01]  /*172b0*/  ISETP.GE.AND P1, PT, R9, R192, PT ;  /* 0x000000c00900720c */ /* 0x000fe20003f26270 */
[----:B------:R-:W-:-:S04]  /*172c0*/  VIADD R9, R56, 0x21 ;  /* 0x0000002138097836 */ /* 0x000fc80000000000 */
[----:B------:R-:W2:Y:S01]  /*172d0*/  MUFU.TANH R111, R111 ;  /* 0x0000006f006f7308 */ /* 0x000ea20000002400 */
[----:B---3--:R-:W-:Y:S01]  /*172e0*/  FSEL R74, R74, -INF , !P5 ;  /* 0xff8000004a4a7808 */ /* 0x008fe20006800000 */
[----:B-1----:R-:W-:Y:S01]  /*172f0*/  HMMA.16816.F32.BF16 R92, R12, R4, R92 ;  /* 0x000000040c5c723c */ /* 0x002fe2000004185c */
[----:B----4-:R-:W-:Y:S01]  /*17300*/  FSEL R49, R76, -INF , !P2 ;  /* 0xff8000004c317808 */ /* 0x010fe20005000000 */
[----:B------:R-:W-:-:S04]  /*17310*/  FMUL.FTZ R107, R107, R8 ;  /* 0x000000086b6b7220 */ /* 0x000fc80000410000 */
[----:B------:R-:W1:Y:S01]  /*17320*/  MUFU.TANH R79, R79 ;  /* 0x0000004f004f7308 */ /* 0x000e620000002400 */
[C---:B------:R-:W-:Y:S01]  /*17330*/  ISETP.GE.AND P5, PT, R9.reuse, R193, PT ;  /* 0x000000c10900720c */ /* 0x040fe20003fa6270 */
[C---:B------:R-:W-:Y:S01]  /*17340*/  VIADD R4, R56.reuse, 0x30 ;  /* 0x0000003038047836 */ /* 0x040fe20000000000 */
[----:B------:R-:W-:Y:S01]  /*17350*/  ISETP.GE.AND P2, PT, R9, R192, PT ;  /* 0x000000c00900720c */ /* 0x000fe20003f46270 */
[----:B------:R-:W-:-:S04]  /*17360*/  VIADD R9, R56, 0x28 ;  /* 0x0000002838097836 */ /* 0x000fc80000000000 */
[----:B------:R-:W-:Y:S01]  /*17370*/  MUFU.TANH R104, R104 ;  /* 0x0000006800687308 */ /* 0x000fe20000002400 */
[----:B------:R-:W-:Y:S01]  /*17380*/  HMMA.16816.F32.BF16 R128, R12, R70, R128 ;  /* 0x000000460c80723c */ /* 0x000fe20000041880 */
[----:B------:R-:W-:-:S06]  /*17390*/  FSEL R42, R110, -INF , !P1 ;  /* 0xff8000006e2a7808 */ /* 0x000fcc0004800000 */
[----:B------:R-:W3:Y:S01]  /*173a0*/  MUFU.TANH R105, R105 ;  /* 0x0000006900697308 */ /* 0x000ee20000002400 */
[C---:B------:R-:W-:Y:S01]  /*173b0*/  HMMA.16816.F32.BF16 R88, R20.reuse, R54, R88 ;  /* 0x000000361458723c */ /* 0x040fe20000041858 */
[----:B------:R-:W-:Y:S01]  /*173c0*/  FSEL R41, R108, -INF , !P5 ;  /* 0xff8000006c297808 */ /* 0x000fe20006800000 */
[-C--:B------:R-:W-:Y:S01]  /*173d0*/  FMUL.FTZ R112, R112, R8.reuse ;  /* 0x0000000870707220 */ /* 0x080fe20000410000 */
[----:B--2---:R-:W-:Y:S01]  /*173e0*/  FSEL R78, R78, -INF , !P6 ;  /* 0xff8000004e4e7808 */ /* 0x004fe20007000000 */
[-C--:B------:R-:W-:Y:S01]  /*173f0*/  FMUL.FTZ R115, R115, R8.reuse ;  /* 0x0000000873737220 */ /* 0x080fe20000410000 */
[----:B------:R-:W-:Y:S01]  /*17400*/  FSEL R47, R77, -INF , !P3 ;  /* 0xff8000004d2f7808 */ /* 0x000fe20005800000 */
[C---:B------:R-:W-:Y:S01]  /*17410*/  HMMA.16816.F32.BF16 R80, R20.reuse, R26, R80 ;  /* 0x0000001a1450723c */ /* 0x040fe20000041850 */
[----:B------:R-:W2:Y:S01]  /*17420*/  MUFU.TANH R171, R107 ;  /* 0x0000006b00ab7308 */ /* 0x000ea20000002400 */
[CC--:B------:R-:W-:Y:S01]  /*17430*/  ISETP.GE.AND P1, PT, R4.reuse, R193.reuse, PT ;  /* 0x000000c10400720c */ /* 0x0c0fe20003f26270 */
[----:B------:R-:W-:Y:S01]  /*17440*/  FMUL.FTZ R113, R113, R8 ;  /* 0x0000000871717220 */ /* 0x000fe20000410000 */
[-C--:B------:R-:W-:Y:S01]  /*17450*/  ISETP.GE.AND P5, PT, R4, R192.reuse, PT ;  /* 0x000000c00400720c */ /* 0x080fe20003fa6270 */
[C---:B------:R-:W-:Y:S01]  /*17460*/  VIADD R4, R56.reuse, 0x31 ;  /* 0x0000003138047836 */ /* 0x040fe20000000000 */
[CC--:B------:R-:W-:Y:S01]  /*17470*/  ISETP.GE.AND P6, PT, R9.reuse, R193.reuse, PT ;  /* 0x000000c10900720c */ /* 0x0c0fe20003fc6270 */
[----:B------:R-:W-:Y:S01]  /*17480*/  HMMA.16816.F32.BF16 R84, R20, R24, R84 ;  /* 0x000000181454723c */ /* 0x000fe20000041854 */
[----:B------:R-:W-:Y:S01]  /*17490*/  ISETP.GE.AND P3, PT, R9, R192, PT ;  /* 0x000000c00900720c */ /* 0x000fe20003f66270 */
[----:B------:R-:W-:Y:S01]  /*174a0*/  VIADD R9, R56, 0x29 ;  /* 0x0000002938097836 */ /* 0x000fe20000000000 */
[----:B------:R-:W-:Y:S01]  /*174b0*/  FSEL R43, R111, -INF , !P2 ;  /* 0xff8000006f2b7808 */ /* 0x000fe20005000000 */
[-C--:B------:R-:W-:Y:S01]  /*174c0*/  FMUL.FTZ R114, R114, R8.reuse ;  /* 0x0000000872727220 */ /* 0x080fe20000410000 */
[----:B------:R-:W-:Y:S01]  /*174d0*/  FSEL R172, R172, -INF , !P6 ;  /* 0xff800000acac7808 */ /* 0x000fe20007000000 */
[-C--:B------:R-:W-:Y:S01]  /*174e0*/  FMUL.FTZ R100, R100, R8.reuse ;  /* 0x0000000864647220 */ /* 0x080fe20000410000 */
[----:B-1----:R-:W-:Y:S01]  /*174f0*/  FSEL R48, R79, -INF , !P0 ;  /* 0xff8000004f307808 */ /* 0x002fe20004000000 */
[-C--:B------:R-:W-:Y:S01]  /*17500*/  FMUL.FTZ R101, R101, R8.reuse ;  /* 0x0000000865657220 */ /* 0x080fe20000410000 */
[-C--:B------:R-:W-:Y:S01]  /*17510*/  ISETP.GE.AND P2, PT, R4, R193.reuse, PT ;  /* 0x000000c10400720c */ /* 0x080fe20003f46270 */
[----:B------:R-:W-:Y:S01]  /*17520*/  FMUL.FTZ R102, R102, R8 ;  /* 0x0000000866667220 */ /* 0x000fe20000410000 */
[----:B------:R-:W-:Y:S01]  /*17530*/  ISETP.GE.AND P6, PT, R4, R192, PT ;  /* 0x000000c00400720c */ /* 0x000fe20003fc6270 */
[----:B------:R-:W-:Y:S01]  /*17540*/  VIADD R4, R56, 0x38 ;  /* 0x0000003838047836 */ /* 0x000fe20000000000 */
[----:B------:R-:W-:Y:S01]  /*17550*/  ISETP.GE.AND P0, PT, R9, R193, PT ;  /* 0x000000c10900720c */ /* 0x000fe20003f06270 */
[----:B------:R-:W1:Y:S01]  /*17560*/  MUFU.TANH R144, R112 ;  /* 0x0000007000907308 */ /* 0x000e620000002400 */
[----:B---3--:R-:W-:Y:S01]  /*17570*/  FSEL R45, R105, -INF , !P3 ;  /* 0xff800000692d7808 */ /* 0x008fe20005800000 */
[-C--:B------:R-:W-:Y:S01]  /*17580*/  FMUL.FTZ R39, R103, R8.reuse ;  /* 0x0000000867277220 */ /* 0x080fe20000410000 */
[----:B------:R-:W-:Y:S01]  /*17590*/  FSEL R40, R104, -INF , !P0 ;  /* 0xff80000068287808 */ /* 0x000fe20004000000 */
[----:B------:R-:W-:Y:S01]  /*175a0*/  FMUL.FTZ R96, R96, R8 ;  /* 0x0000000860607220 */ /* 0x000fe20000410000 */
[----:B------:R-:W-:-:S02]  /*175b0*/  FSEL R44, R109, -INF , !P4 ;  /* 0xff8000006d2c7808 */ /* 0x000fc40006000000 */
[----:B------:R-:W-:Y:S01]  /*175c0*/  LOP3.LUT R3, R3, R36, RZ, 0xfc, !PT ;  /* 0x0000002403037212 */ /* 0x000fe200078efcff */
[-C--:B------:R-:W-:Y:S01]  /*175d0*/  FMUL.FTZ R97, R97, R8.reuse ;  /* 0x0000000861617220 */ /* 0x080fe20000410000 */
[C---:B------:R-:W-:Y:S01]  /*175e0*/  ISETP.GE.AND P3, PT, R4.reuse, R193, PT ;  /* 0x000000c10400720c */ /* 0x040fe20003f66270 */
[----:B------:R-:W-:Y:S01]  /*175f0*/  FMUL.FTZ R99, R99, R8 ;  /* 0x0000000863637220 */ /* 0x000fe20000410000 */
[-C--:B------:R-:W-:Y:S01]  /*17600*/  ISETP.GE.AND P0, PT, R4, R192.reuse, PT ;  /* 0x000000c00400720c */ /* 0x080fe20003f06270 */
[----:B------:R-:W-:Y:S01]  /*17610*/  VIADD R4, R56, 0x39 ;  /* 0x0000003938047836 */ /* 0x000fe20000000000 */
[----:B------:R-:W-:Y:S01]  /*17620*/  ISETP.GE.AND P4, PT, R9, R192, PT ;  /* 0x000000c00900720c */ /* 0x000fe20003f86270 */
[----:B------:R-:W-:Y:S01]  /*17630*/  FMUL.FTZ R64, R64, R8 ;  /* 0x0000000840407220 */ /* 0x000fe20000410000 */
[----:B------:R-:W-:Y:S01]  /*17640*/  FSEL R142, R142, -INF , !P1 ;  /* 0xff8000008e8e7808 */ /* 0x000fe20004800000 */
[----:B------:R-:W3:Y:S01]  /*17650*/  MUFU.TANH R147, R115 ;  /* 0x0000007300937308 */ /* 0x000ee20000002400 */
[----:B--2---:R-:W-:Y:S01]  /*17660*/  FSEL R171, R171, -INF , !P4 ;  /* 0xff800000abab7808 */ /* 0x004fe20006000000 */
[----:B------:R-:W-:-:S04]  /*17670*/  DEPBAR.LE SB0, 0x0 ;  /* 0x000080000000791a */ /* 0x000fc80000000000 */
[C---:B------:R-:W-:Y:S02]  /*17680*/  ISETP.GE.AND P4, PT, R4.reuse, R193, PT ;  /* 0x000000c10400720c */ /* 0x040fe40003f86270 */
[----:B------:R-:W2:Y:S01]  /*17690*/  MUFU.TANH R158, R64 ;  /* 0x00000040009e7308 */ /* 0x000ea20000002400 */
[----:B------:R-:W-:Y:S01]  /*176a0*/  ISETP.GE.AND P1, PT, R4, R192, PT ;  /* 0x000000c00400720c */ /* 0x000fe20003f26270 */
[----:B------:R-:W-:Y:S02]  /*176b0*/  VIADD R4, R56, 0x40 ;  /* 0x0000004038047836 */ /* 0x000fe40000000000 */
[-C--:B------:R-:W-:Y:S01]  /*176c0*/  FMUL.FTZ R65, R65, R8.reuse ;  /* 0x0000000841417220 */ /* 0x080fe20000410000 */
[-C--:B------:R-:W-:Y:S01]  /*176d0*/  FMUL.FTZ R66, R66, R8.reuse ;  /* 0x0000000842427220 */ /* 0x080fe20000410000 */
[-C--:B------:R-:W-:Y:S01]  /*176e0*/  FMUL.FTZ R67, R67, R8.reuse ;  /* 0x0000000843437220 */ /* 0x080fe20000410000 */
[----:B------:R-:W-:Y:S01]  /*176f0*/  FMUL.FTZ R128, R128, R8 ;  /* 0x0000000880807220 */ /* 0x000fe20000410000 */
[----:B------:R-:W-:Y:S01]  /*17700*/  MUFU.TANH R145, R113 ;  /* 0x0000007100917308 */ /* 0x000fe20000002400 */
[----:B------:R-:W-:Y:S01]  /*17710*/  HMMA.16816.F32.BF16 R88, R12, R6, R88 ;  /* 0x000000060c58723c */ /* 0x000fe20000041858 */
[----:B------:R-:W-:-:S02]  /*17720*/  FSEL R9, R106, -INF , !P5 ;  /* 0xff8000006a097808 */ /* 0x000fc40006800000 */
[----:B------:R-:W-:-:S04]  /*17730*/  FSEL R143, R143, -INF , !P2 ;  /* 0xff8000008f8f7808 */ /* 0x000fc80005000000 */
[----:B------:R-:W4:Y:S01]  /*17740*/  MUFU.TANH R168, R114 ;  /* 0x0000007200a87308 */ /* 0x000f220000002400 */
[C---:B------:R-:W-:Y:S02]  /*17750*/  ISETP.GE.AND P5, PT, R4.reuse, R193, PT ;  /* 0x000000c10400720c */ /* 0x040fe40003fa6270 */
[----:B------:R-:W-:Y:S01]  /*17760*/  ISETP.GE.AND P2, PT, R4, R192, PT ;  /* 0x000000c00400720c */ /* 0x000fe20003f46270 */
[----:B------:R-:W-:Y:S02]  /*17770*/  VIADD R4, R56, 0x41 ;  /* 0x0000004138047836 */ /* 0x000fe40000000000 */
[-C--:B------:R-:W-:Y:S01]  /*17780*/  FMUL.FTZ R129, R129, R8.reuse ;  /* 0x0000000881817220 */ /* 0x080fe20000410000 */
[-C--:B------:R-:W-:Y:S01]  /*17790*/  FMUL.FTZ R130, R130, R8.reuse ;  /* 0x0000000882827220 */ /* 0x080fe20000410000 */
[----:B------:R-:W-:Y:S01]  /*177a0*/  MUFU.TANH R159, R65 ;  /* 0x00000041009f7308 */ /* 0x000fe20000002400 */
[----:B------:R-:W-:Y:S01]  /*177b0*/  FMUL.FTZ R131, R131, R8 ;  /* 0x0000000883837220 */ /* 0x000fe20000410000 */
[----:B------:R-:W-:-:S06]  /*177c0*/  FSEL R170, R170, -INF , !P6 ;  /* 0xff800000aaaa7808 */ /* 0x000fcc0007000000 */
[----:B------:R-:W4:Y:S01]  /*177d0*/  MUFU.TANH R153, R66 ;  /* 0x0000004200997308 */ /* 0x000f220000002400 */
[----:B-1----:R-:W-:Y:S01]  /*177e0*/  FSEL R144, R144, -INF , !P3 ;  /* 0xff80000090907808 */ /* 0x002fe20005800000 */
[----:B------:R-:W-:Y:S01]  /*177f0*/  HMMA.16816.F32.BF16 R80, R12, R18, R80 ;  /* 0x000000120c50723c */ /* 0x000fe20000041850 */
[----:B------:R-:W-:-:S05]  /*17800*/  ISETP.GE.AND P6, PT, R4, R193, PT ;  /* 0x000000c10400720c */ /* 0x000fca0003fc6270 */
[----:B------:R-:W1:Y:S01]  /*17810*/  MUFU.TANH R155, R67 ;  /* 0x00000043009b7308 */ /* 0x000e620000002400 */
[----:B------:R-:W-:Y:S01]  /*17820*/  ISETP.GE.AND P3, PT, R4, R192, PT ;  /* 0x000000c00400720c */ /* 0x000fe20003f66270 */
[----:B------:R-:W-:-:S06]  /*17830*/  VIADD R4, R56, 0x49 ;  /* 0x0000004938047836 */ /* 0x000fcc0000000000 */
[----:B------:R-:W1:Y:S01]  /*17840*/  MUFU.TANH R160, R128 ;  /* 0x0000008000a07308 */ /* 0x000e620000002400 */
[----:B------:R-:W-:Y:S01]  /*17850*/  VIADD R5, R56, 0x48 ;  /* 0x0000004838057836 */ /* 0x000fe20000000000 */
[----:B---3--:R-:W-:-:S06]  /*17860*/  FSEL R147, R147, -INF , !P1 ;  /* 0xff80000093937808 */ /* 0x008fcc0004800000 */
[----:B------:R-:W-:Y:S01]  /*17870*/  MUFU.TANH R161, R129 ;  /* 0x0000008100a17308 */ /* 0x000fe20000002400 */
[----:B--2---:R-:W-:Y:S01]  /*17880*/  FSEL R158, R158, -INF , !P5 ;  /* 0xff8000009e9e7808 */ /* 0x004fe20006800000 */
[----:B------:R-:W-:-:S06]  /*17890*/  FMUL.FTZ R36, R98, R8 ;  /* 0x0000000862247220 */ /* 0x000fcc0000410000 */
[----:B------:R-:W2:Y:S01]  /*178a0*/  MUFU.TANH R157, R130 ;  /* 0x00000082009d7308 */ /* 0x000ea20000002400 */
[C---:B------:R-:W-:Y:S01]  /*178b0*/  ISETP.GE.AND P1, PT, R4.reuse, R193, PT ;  /* 0x000000c10400720c */ /* 0x040fe20003f26270 */
[----:B------:R-:W-:Y:S01]  /*178c0*/  HMMA.16816.F32.BF16 R84, R12, R16, R84 ;  /* 0x000000100c54723c */ /* 0x000fe20000041854 */
[----:B------:R-:W-:-:S05]  /*178d0*/  ISETP.GE.AND P5, PT, R4, R192, PT ;  /* 0x000000c00400720c */ /* 0x000fca0003fa6270 */
[----:B------:R-:W3:Y:S01]  /*178e0*/  MUFU.TANH R162, R131 ;  /* 0x0000008300a27308 */ /* 0x000ee20000002400 */
[----:B----4-:R-:W-:Y:S01]  /*178f0*/  FSEL R168, R168, -INF , !P0 ;  /* 0xff800000a8a87808 */ /* 0x010fe20004000000 */
[----:B------:R-:W-:Y:S01]  /*17900*/  VIADD R4, R56, 0x50 ;  /* 0x0000005038047836 */ /* 0x000fe20000000000 */
[----:B------:R-:W-:-:S05]  /*17910*/  FSEL R145, R145, -INF , !P4 ;  /* 0xff80000091917808 */ /* 0x000fca0006000000 */
[----:B------:R-:W4:Y:S01]  /*17920*/  MUFU.TANH R169, R100 ;  /* 0x0000006400a97308 */ /* 0x000f220000002400 */
[C---:B------:R-:W-:Y:S02]  /*17930*/  ISETP.GE.AND P0, PT, R5.reuse, R193, PT ;  /* 0x000000c10500720c */ /* 0x040fe40003f06270 */
[----:B------:R-:W-:Y:S01]  /*17940*/  ISETP.GE.AND P4, PT, R5, R192, PT ;  /* 0x000000c00500720c */ /* 0x000fe20003f86270 */
[----:B------:R-:W-:-:S04]  /*17950*/  VIADD R5, R56, 0x51 ;  /* 0x0000005138057836 */ /* 0x000fc80000000000 */
[----:B------:R-:W-:Y:S01]  /*17960*/  MUFU.TANH R166, R101 ;  /* 0x0000006500a67308 */ /* 0x000fe20000002400 */
[----:B------:R-:W-:Y:S01]  /*17970*/  FMUL.FTZ R92, R92, R8 ;  /* 0x000000085c5c7220 */ /* 0x000fe20000410000 */
[----:B------:R-:W-:-:S06]  /*17980*/  FSEL R153, R153, -INF , !P2 ;  /* 0xff80000099997808 */ /* 0x000fcc0005000000 */
[----:B------:R-:W4:Y:S01]  /*17990*/  MUFU.TANH R167, R102 ;  /* 0x0000006600a77308 */ /* 0x000f220000002400 */
[----:B------:R-:W-:Y:S02]  /*179a0*/  FSEL R159, R159, -INF , !P6 ;  /* 0xff8000009f9f7808 */ /* 0x000fe40007000000 */
[----:B------:R-:W-:-:S05]  /*179b0*/  ISETP.GE.AND P2, PT, R4, R193, PT ;  /* 0x000000c10400720c */ /* 0x000fca0003f46270 */
[----:B------:R-:W4:Y:S01]  /*179c0*/  MUFU.TANH R39, R39 ;  /* 0x0000002700277308 */ /* 0x000f220000002400 */
[----:B------:R-:W-:Y:S01]  /*179d0*/  ISETP.GE.AND P6, PT, R4, R192, PT ;  /* 0x000000c00400720c */ /* 0x000fe20003fc6270 */
[----:B------:R-:W-:Y:S01]  /*179e0*/  VIADD R4, R56, 0x58 ;  /* 0x0000005838047836 */ /* 0x000fe20000000000 */
[----:B-1----:R-:W-:-:S05]  /*179f0*/  FSEL R155, R155, -INF , !P3 ;  /* 0xff8000009b9b7808 */ /* 0x002fca0005800000 */
[----:B------:R-:W1:Y:S01]  /*17a00*/  MUFU.TANH R165, R96 ;  /* 0x0000006000a57308 */ /* 0x000e620000002400 */
[----:B------:R-:W-:Y:S01]  /*17a10*/  FSEL R160, R160, -INF , !P0 ;  /* 0xff800000a0a07808 */ /* 0x000fe20004000000 */
[-C--:B------:R-:W-:Y:S01]  /*17a20*/  FMUL.FTZ R93, R93, R8.reuse ;  /* 0x000000085d5d7220 */ /* 0x080fe20000410000 */
[----:B------:R-:W-:Y:S01]  /*17a30*/  FMUL.FTZ R94, R94, R8 ;  /* 0x000000085e5e7220 */ /* 0x000fe20000410000 */
[C---:B------:R-:W-:Y:S02]  /*17a40*/  ISETP.GE.AND P3, PT, R5.reuse, R193, PT ;  /* 0x000000c10500720c */ /* 0x040fe40003f66270 */
[----:B------:R-:W-:Y:S02]  /*17a50*/  ISETP.GE.AND P0, PT, R5, R192, PT ;  /* 0x000000c00500720c */ /* 0x000fe40003f06270 */
[----:B------:R-:W-:Y:S01]  /*17a60*/  MUFU.TANH R164, R97 ;  /* 0x0000006100a47308 */ /* 0x000fe20000002400 */
[----:B------:R-:W-:Y:S02]  /*17a70*/  VIADD R5, R56, 0x59 ;  /* 0x0000005938057836 */ /* 0x000fe40000000000 */
[-C--:B------:R-:W-:Y:S01]  /*17a80*/  FMUL.FTZ R95, R95, R8.reuse ;  /* 0x000000085f5f7220 */ /* 0x080fe20000410000 */
[----:B------:R-:W-:-:S04]  /*17a90*/  FMUL.FTZ R88, R88, R8 ;  /* 0x0000000858587220 */ /* 0x000fc80000410000 */
[----:B------:R-:W1:Y:S01]  /*17aa0*/  MUFU.TANH R36, R36 ;  /* 0x0000002400247308 */ /* 0x000e620000002400 */
[----:B--2---:R-:W-:Y:S02]  /*17ab0*/  FSEL R157, R157, -INF , !P4 ;  /* 0xff8000009d9d7808 */ /* 0x004fe40006000000 */
[----:B------:R-:W-:-:S05]  /*17ac0*/  FSEL R161, R161, -INF , !P1 ;  /* 0xff800000a1a17808 */ /* 0x000fca0004800000 */
[----:B------:R-:W2:Y:S01]  /*17ad0*/  MUFU.TANH R163, R99 ;  /* 0x0000006300a37308 */ /* 0x000ea20000002400 */
[C---:B------:R-:W-:Y:S02]  /*17ae0*/  ISETP.GE.AND P4, PT, R4.reuse, R193, PT ;  /* 0x000000c10400720c */ /* 0x040fe40003f86270 */
[----:B------:R-:W-:-:S05]  /*17af0*/  ISETP.GE.AND P1, PT, R4, R192, PT ;  /* 0x000000c00400720c */ /* 0x000fca0003f26270 */
[----:B------:R-:W2:Y:S01]  /*17b00*/  MUFU.TANH R151, R92 ;  /* 0x0000005c00977308 */ /* 0x000ea20000002400 */
[----:B------:R-:W-:Y:S01]  /*17b10*/  VIADD R4, R56, 0x60 ;  /* 0x0000006038047836 */ /* 0x000fe20000000000 */
[----:B---3--:R-:W-:Y:S01]  /*17b20*/  FSEL R162, R162, -INF , !P5 ;  /* 0xff800000a2a27808 */ /* 0x008fe20006800000 */
[----:B------:R-:W-:Y:S01]  /*17b30*/  FMUL.FTZ R90, R90, R8 ;  /* 0x000000085a5a7220 */ /* 0x000fe20000410000 */
[----:B----4-:R-:W-:Y:S02]  /*17b40*/  FSEL R169, R169, -INF , !P2 ;  /* 0xff800000a9a97808 */ /* 0x010fe40005000000 */
[C---:B------:R-:W-:Y:S02]  /*17b50*/  ISETP.GE.AND P5, PT, R5.reuse, R193, PT ;  /* 0x000000c10500720c */ /* 0x040fe40003fa6270 */
[----:B------:R-:W-:Y:S01]  /*17b60*/  MUFU.TANH R150, R93 ;  /* 0x0000005d00967308 */ /* 0x000fe20000002400 */
[----:B------:R-:W-:Y:S01]  /*17b70*/  ISETP.GE.AND P2, PT, R5, R192, PT ;  /* 0x000000c00500720c */ /* 0x000fe20003f46270 */
[----:B------:R-:W-:Y:S01]  /*17b80*/  VIADD R5, R56, 0x61 ;  /* 0x0000006138057836 */ /* 0x000fe20000000000 */
[----:B------:R-:W-:-:S05]  /*17b90*/  FSEL R167, R167, -INF , !P6 ;  /* 0xff800000a7a77808 */ /* 0x000fca0007000000 */
[----:B------:R-:W3:Y:S01]  /*17ba0*/  MUFU.TANH R156, R94 ;  /* 0x0000005e009c7308 */ /* 0x000ee20000002400 */
[----:B------:R-:W-:Y:S01]  /*17bb0*/  FSEL R166, R166, -INF , !P3 ;  /* 0xff800000a6a67808 */ /* 0x000fe20005800000 */
[----:B------:R-:W-:Y:S01]  /*17bc0*/  FMUL.FTZ R80, R80, R8 ;  /* 0x0000000850507220 */ /* 0x000fe20000410000 */
[----:B------:R-:W-:-:S05]  /*17bd0*/  ISETP.GE.AND P6, PT, R4, R193, PT ;  /* 0x000000c10400720c */ /* 0x000fca0003fc6270 */
[----:B------:R-:W4:Y:S01]  /*17be0*/  MUFU.TANH R154, R95 ;  /* 0x0000005f009a7308 */ /* 0x000f220000002400 */
[----:B------:R-:W-:Y:S01]  /*17bf0*/  ISETP.GE.AND P3, PT, R4, R192, PT ;  /* 0x000000c00400720c */ /* 0x000fe20003f66270 */
[----:B------:R-:W-:Y:S01]  /*17c00*/  VIADD R4, R56, 0x68 ;  /* 0x0000006838047836 */ /* 0x000fe20000000000 */
[----:B------:R-:W-:-:S05]  /*17c10*/  FSEL R39, R39, -INF , !P0 ;  /* 0xff80000027277808 */ /* 0x000fca0004000000 */
[----:B------:R-:W4:Y:S01]  /*17c20*/  MUFU.TANH R149, R88 ;  /* 0x0000005800957308 */ /* 0x000f220000002400 */
[----:B-1----:R-:W-:Y:S02]  /*17c30*/  FSEL R165, R165, -INF , !P4 ;  /* 0xff800000a5a57808 */ /* 0x002fe40006000000 */
[C---:B------:R-:W-:Y:S02]  /*17c40*/  ISETP.GE.AND P0, PT, R5.reuse, R193, PT ;  /* 0x000000c10500720c */ /* 0x040fe40003f06270 */
[----:B------:R-:W-:-:S03]  /*17c50*/  ISETP.GE.AND P4, PT, R5, R192, PT ;  /* 0x000000c00500720c */ /* 0x000fc60003f86270 */
[----:B------:R-:W1:Y:S01]  /*17c60*/  MUFU.TANH R152, R90 ;  /* 0x0000005a00987308 */ /* 0x000e620000002400 */
[----:B------:R-:W-:Y:S01]  /*17c70*/  VIADD R5, R56, 0x69 ;  /* 0x0000006938057836 */ /* 0x000fe20000000000 */
[----:B------:R-:W-:Y:S01]  /*17c80*/  FSEL R36, R36, -INF , !P1 ;  /* 0xff80000024247808 */ /* 0x000fe20004800000 */
[-C--:B------:R-:W-:Y:S01]  /*17c90*/  FMUL.FTZ R91, R91, R8.reuse ;  /* 0x000000085b5b7220 */ /* 0x080fe20000410000 */
[----:B------:R-:W-:Y:S01]  /*17ca0*/  FSEL R164, R164, -INF , !P5 ;  /* 0xff800000a4a47808 */ /* 0x000fe20006800000 */
[----:B------:R-:W-:Y:S01]  /*17cb0*/  FMUL.FTZ R84, R84, R8 ;  /* 0x0000000854547220 */ /* 0x000fe20000410000 */
[C---:B------:R-:W-:Y:S02]  /*17cc0*/  ISETP.GE.AND P1, PT, R4.reuse, R193, PT ;  /* 0x000000c10400720c */ /* 0x040fe40003f26270 */
[----:B------:R-:W1:Y:S01]  /*17cd0*/  MUFU.TANH R134, R80 ;  /* 0x0000005000867308 */ /* 0x000e620000002400 */
[----:B------:R-:W-:Y:S01]  /*17ce0*/  ISETP.GE.AND P5, PT, R4, R192, PT ;  /* 0x000000c00400720c */ /* 0x000fe20003fa6270 */
[----:B------:R-:W-:Y:S01]  /*17cf0*/  VIADD R4, R56, 0x70 ;  /* 0x0000007038047836 */ /* 0x000fe20000000000 */
[----:B--2---:R-:W-:-:S02]  /*17d00*/  FSEL R163, R163, -INF , !P2 ;  /* 0xff800000a3a37808 */ /* 0x004fc40005000000 */
[----:B------:R-:W-:Y:S02]  /*17d10*/  FSEL R151, R151, -INF , !P6 ;  /* 0xff80000097977808 */ /* 0x000fe40007000000 */
[C---:B------:R-:W-:Y:S02]  /*17d20*/  ISETP.GE.AND P2, PT, R5.reuse, R193, PT ;  /* 0x000000c10500720c */ /* 0x040fe40003f46270 */
[----:B------:R-:W-:Y:S01]  /*17d30*/  ISETP.GE.AND P6, PT, R5, R192, PT ;  /* 0x000000c00500720c */ /* 0x000fe20003fc6270 */
[----:B------:R-:W-:Y:S01]  /*17d40*/  VIADD R5, R56, 0x71 ;  /* 0x0000007138057836 */ /* 0x000fe20000000000 */
[----:B------:R-:W2:Y:S01]  /*17d50*/  MUFU.TANH R146, R91 ;  /* 0x0000005b00927308 */ /* 0x000ea20000002400 */
[----:B---3--:R-:W-:Y:S01]  /*17d60*/  FSEL R156, R156, -INF , !P3 ;  /* 0xff8000009c9c7808 */ /* 0x008fe20005800000 */
[-C--:B------:R-:W-:Y:S01]  /*17d70*/  FMUL.FTZ R89, R89, R8.reuse ;  /* 0x0000000859597220 */ /* 0x080fe20000410000 */
[----:B------:R-:W-:Y:S01]  /*17d80*/  FSEL R150, R150, -INF , !P0 ;  /* 0xff80000096967808 */ /* 0x000fe20004000000 */
[-C--:B------:R-:W-:Y:S01]  /*17d90*/  FMUL.FTZ R85, R85, R8.reuse ;  /* 0x0000000855557220 */ /* 0x080fe20000410000 */
[-C--:B------:R-:W-:Y:S01]  /*17da0*/  FMUL.FTZ R86, R86, R8.reuse ;  /* 0x0000000856567220 */ /* 0x080fe20000410000 */
[----:B------:R-:W-:-:S02]  /*17db0*/  FMUL.FTZ R87, R87, R8 ;  /* 0x0000000857577220 */ /* 0x000fc40000410000 */
[----:B------:R-:W3:Y:S01]  /*17dc0*/  MUFU.TANH R136, R84 ;  /* 0x0000005400887308 */ /* 0x000ee20000002400 */
[CC--:B------:R-:W-:Y:S02]  /*17dd0*/  ISETP.GE.AND P3, PT, R4.reuse, R193.reuse, PT ;  /* 0x000000c10400720c */ /* 0x0c0fe40003f66270 */
[----:B------:R-:W-:Y:S01]  /*17de0*/  ISETP.GE.AND P0, PT, R4, R192, PT ;  /* 0x000000c00400720c */ /* 0x000fe20003f06270 */
[----:B------:R-:W-:Y:S01]  /*17df0*/  VIADD R4, R56, 0x78 ;  /* 0x0000007838047836 */ /* 0x000fe20000000000 */
[----:B----4-:R-:W-:Y:S02]  /*17e00*/  FSEL R154, R154, -INF , !P4 ;  /* 0xff8000009a9a7808 */ /* 0x010fe40006000000 */
[----:B------:R-:W-:Y:S01]  /*17e10*/  FSEL R149, R149, -INF , !P1 ;  /* 0xff80000095957808 */ /* 0x000fe20004800000 */
[----:B------:R-:W-:Y:S01]  /*17e20*/  FMUL.FTZ R65, R83, R8 ;  /* 0x0000000853417220 */ /* 0x000fe20000410000 */
[CC--:B------:R-:W-:Y:S02]  /*17e30*/  ISETP.GE.AND P4, PT, R5.reuse, R193.reuse, PT ;  /* 0x000000c10500720c */ /* 0x0c0fe40003f86270 */
[----:B------:R-:W-:Y:S01]  /*17e40*/  ISETP.GE.AND P1, PT, R5, R192, PT ;  /* 0x000000c00500720c */ /* 0x000fe20003f26270 */
[-C--:B------:R-:W-:Y:S01]  /*17e50*/  FMUL.FTZ R5, R46, R8.reuse ;  /* 0x000000082e057220 */ /* 0x080fe20000410000 */
[----:B------:R-:W4:Y:S01]  /*17e60*/  MUFU.TANH R148, R89 ;  /* 0x0000005900947308 */ /* 0x000f220000002400 */
[----:B-1----:R-:W-:Y:S01]  /*17e70*/  FSEL R152, R152, -INF , !P5 ;  /* 0xff80000098987808 */ /* 0x002fe20006800000 */
[-C--:B------:R-:W-:Y:S01]  /*17e80*/  FMUL.FTZ R81, R81, R8.reuse ;  /* 0x0000000851517220 */ /* 0x080fe20000410000 */
[----:B------:R-:W-:Y:S01]  /*17e90*/  FMUL.FTZ R82, R82, R8 ;  /* 0x0000000852527220 */ /* 0x000fe20000410000 */
[----:B------:R-:W-:-:S04]  /*17ea0*/  ISETP.GE.AND P5, PT, R4, R193, PT ;  /* 0x000000c10400720c */ /* 0x000fc80003fa6270 */
[----:B------:R-:W-:Y:S01]  /*17eb0*/  MUFU.TANH R135, R85 ;  /* 0x0000005500877308 */ /* 0x000fe20000002400 */
[----:B------:R-:W-:-:S07]  /*17ec0*/  FSEL R134, R134, -INF , !P5 ;  /* 0xff80000086867808 */ /* 0x000fce0006800000 */
[----:B------:R-:W1:Y:S01]  /*17ed0*/  MUFU.TANH R139, R86 ;  /* 0x00000056008b7308 */ /* 0x000e620000002400 */
[----:B------:R-:W-:-:S07]  /*17ee0*/  ISETP.GT.AND P5, PT, R250, R239, PT ;  /* 0x000000effa00720c */ /* 0x000fce0003fa4270 */
[----:B------:R-:W1:Y:S01]  /*17ef0*/  MUFU.TANH R138, R87 ;  /* 0x00000057008a7308 */ /* 0x000e620000002400 */
[----:B--2---:R-:W-:-:S07]  /*17f00*/  FSEL R146, R146, -INF , !P6 ;  /* 0xff80000092927808 */ /* 0x004fce0007000000 */
[----:B------:R-:W-:Y:S01]  /*17f10*/  MUFU.TANH R0, R0 ;  /* 0x0000000000007308 */ /* 0x000fe20000002400 */
[----:B---3--:R-:W-:-:S07]  /*17f20*/  FSEL R136, R136, -INF , !P3 ;  /* 0xff80000088887808 */ /* 0x008fce0005800000 */
[----:B------:R-:W-:Y:S01]  /*17f30*/  MUFU.TANH R5, R5 ;  /* 0x0000000500057308 */ /* 0x000fe20000002400 */
[----:B------:R-:W-:-:S07]  /*17f40*/  ISETP.GE.AND P6, PT, R56, R193, PT ;  /* 0x000000c13800720c */ /* 0x000fce0003fc6270 */
[----:B------:R-:W-:Y:S01]  /*17f50*/  MUFU.TANH R132, R81 ;  /* 0x0000005100847308 */ /* 0x000fe20000002400 */
[----:B------:R-:W-:-:S07]  /*17f60*/  ISETP.GE.AND P3, PT, R56, R192, PT ;  /* 0x000000c03800720c */ /* 0x000fce0003f66270 */
[----:B------:R-:W2:Y:S08]  /*17f70*/  MUFU.TANH R137, R82 ;  /* 0x0000005200897308 */ /* 0x000eb00000002400 */
[----:B------:R-:W3:Y:S01]  /*17f80*/  MUFU.TANH R65, R65 ;  /* 0x0000004100417308 */ /* 0x000ee20000002400 */
[----:B------:R-:W-:Y:S01]  /*17f90*/  VIADD R56, R56, 0x79 ;  /* 0x0000007938387836 */ /* 0x000fe20000000000 */
[----:B----4-:R-:W-:-:S02]  /*17fa0*/  FSEL R148, R148, -INF , !P2 ;  /* 0xff80000094947808 */ /* 0x010fc40005000000 */
[----:B-1----:R-:W-:Y:S02]  /*17fb0*/  FSEL R139, R139, -INF , !P0 ;  /* 0xff8000008b8b7808 */ /* 0x002fe40004000000 */
[----:B------:R-:W-:Y:S02]  /*17fc0*/  FSEL R135, R135, -INF , !P4 ;  /* 0xff80000087877808 */ /* 0x000fe40006000000 */
[----:B------:R-:W-:Y:S01]  /*17fd0*/  FSEL R138, R138, -INF , !P1 ;  /* 0xff8000008a8a7808 */ /* 0x000fe20004800000 */
[----:B------:R-:W-:Y:S01]  /*17fe0*/  BSSY B1, `(.L_x_2263) ;  /* 0x00000e0000017945 */ /* 0x000fe20003800000 */
[----:B------:R-:W-:Y:S02]  /*17ff0*/  ISETP.GE.AND P2, PT, R4, R192, PT ;  /* 0x000000c00400720c */ /* 0x000fe40003f46270 */
[----:B------:R-:W-:Y:S02]  /*18000*/  ISETP.NE.U32.AND P0, PT, R248, RZ, PT ;  /* 0x000000fff800720c */ /* 0x000fe40003f05070 */
[----:B------:R-:W-:-:S02]  /*18010*/  ISETP.GE.AND P4, PT, R56, R193, PT ;  /* 0x000000c13800720c */ /* 0x000fc40003f86270 */
[----:B------:R-:W-:Y:S01]  /*18020*/  ISETP.GE.AND P1, PT, R56, R192, PT ;  /* 0x000000c03800720c */ /* 0x000fe20003f26270 */
[----:B------:R-:W-:Y:S01]  /*18030*/  VIADD R223, R231, 0x800 ;  /* 0x00000800e7df7836 */ /* 0x000fe20000000000 */
[----:B------:R-:W-:Y:S01]  /*18040*/  ISETP.NE.AND.EX P0, PT, R249, RZ, PT, P0 ;  /* 0x000000fff900720c */ /* 0x000fe20003f05300 */
[----:B------:R-:W-:Y:S01]  /*18050*/  VIADD R222, R231, 0x1000 ;  /* 0x00001000e7de7836 */ /* 0x000fe20000000000 */
[----:B--2---:R-:W-:Y:S01]  /*18060*/  FSEL R137, R137, -INF , !P2 ;  /* 0xff80000089897808 */ /* 0x004fe20005000000 */
[C---:B------:R-:W-:Y:S01]  /*18070*/  VIADD R221, R231.reuse, 0x1800 ;  /* 0x00001800e7dd7836 */ /* 0x040fe20000000000 */
[----:B------:R-:W-:Y:S01]  /*18080*/  FSEL R4, R0, -INF , !P6 ;  /* 0xff80000000047808 */ /* 0x000fe20007000000 */
[----:B------:R-:W-:Y:S01]  /*18090*/  VIADD R220, R231, 0x2000 ;  /* 0x00002000e7dc7836 */ /* 0x000fe20000000000 */
[----:B------:R-:W-:Y:S01]  /*180a0*/  FSEL R5, R5, -INF , !P3 ;  /* 0xff80000005057808 */ /* 0x000fe20005800000 */
[C---:B------:R-:W-:Y:S01]  /*180b0*/  VIADD R219, R231.reuse, 0x2800 ;  /* 0x00002800e7db7836 */ /* 0x040fe20000000000 */
[----:B------:R-:W-:Y:S01]  /*180c0*/  FSEL R132, R132, -INF , !P4 ;  /* 0xff80000084847808 */ /* 0x000fe20006000000 */
[----:B------:R-:W-:Y:S01]  /*180d0*/  VIADD R218, R231, 0x3000 ;  /* 0x00003000e7da7836 */ /* 0x000fe20000000000 */
[----:B---3--:R-:W-:Y:S01]  /*180e0*/  FSEL R65, R65, -INF , !P1 ;  /* 0xff80000041417808 */ /* 0x008fe20004800000 */
        /* <DEDUP_REMOVED lines=74> */
.L_x_2266:
[----:B------:R-:W2:Y:S02]  /*18590*/  LD.E R6, desc[UR6][R10.64+0x38] ;  /* 0x000038060a067980 */ /* 0x000ea4000c101900 */
[----:B--2---:R-:W-:-:S04]  /*185a0*/  LEA R6, -R6, RZ, 0x7 ;  /* 0x000000ff06067211 */ /* 0x004fc800078e39ff */
[----:B------:R-:W-:Y:S02]  /*185b0*/  SHF.R.S32.HI R2, RZ, 0x1f, R6 ;  /* 0x0000001fff027819 */ /* 0x000fe40000011406 */
.L_x_2267:
[----:B------:R-:W-:Y:S05]  /*185c0*/  BSYNC B0 ;  /* 0x0000000000007941 */ /* 0x000fea0003800000 */
.L_x_2265:
[C---:B------:R-:W-:Y:S02]  /*185d0*/  LOP3.LUT P6, RZ, R251.reuse, 0x1, RZ, 0xc0, !PT ;  /* 0x00000001fbff7812 */ /* 0x040fe400078cc0ff */
[----:B------:R-:W-:Y:S02]  /*185e0*/  LOP3.LUT P2, RZ, R251, 0x2, RZ, 0xc0, !PT ;  /* 0x00000002fbff7812 */ /* 0x000fe4000784c0ff */
        /* <DEDUP_REMOVED lines=127> */
.L_x_2264:
[----:B------:R-:W-:Y:S05]  /*18de0*/  BSYNC B1 ;  /* 0x0000000000017941 */ /* 0x000fea0003800000 */
.L_x_2263:
        /* <DEDUP_REMOVED lines=83> */
[----:B------:R-:W-:Y:S01]  /*19320*/  LDSM.16.MT88.4 R24, [R224+0xc800] ;  /* 0x00c80000e018783b */ /* 0x000fe20000004200 */
[----:B---3--:R-:W-:Y:S02]  /*19330*/  FMNMX.FTZ R2, R6, R2, !PT ;  /* 0x0000000206027209 */ /* 0x008fe40007810000 */
[----:B------:R-:W-:Y:S01]  /*19340*/  FSETP.NEU.FTZ.AND P1, PT, R0, -INF , PT ;  /* 0xff8000000000780b */ /* 0x000fe20003f3d000 */
        /* <DEDUP_REMOVED lines=22> */
[----:B------:R-:W1:Y:S01]  /*194b0*/  MUFU.EX2 R63, R63 ;  /* 0x0000003f003f7308 */ /* 0x000e620000000800 */
[----:B------:R-:W2:Y:S01]  /*194c0*/  LDSM.16.MT88.4 R76, [R225+0x10000] ;  /* 0x01000000e14c783b */ /* 0x000ea20000004200 */
[-CC-:B------:R-:W-:Y:S01]  /*194d0*/  FFMA.FTZ R46, R42, R67.reuse, -R66.reuse ;  /* 0x000000432a2e7223 */ /* 0x180fe20000010842 */
[-CC-:B------:R-:W-:Y:S01]  /*194e0*/  FFMA.FTZ R42, R45, R67.reuse, -R66.reuse ;  /* 0x000000432d2a7223 */ /* 0x180fe20000010842 */
[-CC-:B------:R-:W-:Y:S01]  /*194f0*/  FFMA.FTZ R45, R41, R67.reuse, -R133.reuse ;  /* 0x00000043292d7223 */ /* 0x180fe20000010885 */
[----:B------:R-:W3:Y:S01]  /*19500*/  LDSM.16.MT88.4 R32, [R224+0x10000] ;  /* 0x01000000e020783b */ /* 0x000ee20000004200 */
[-CC-:B------:R-:W-:Y:S01]  /*19510*/  FFMA.FTZ R47, R44, R67.reuse, -R133.reuse ;  /* 0x000000432c2f7223 */ /* 0x180fe20000010885 */
[-CC-:B------:R-:W-:Y:S01]  /*19520*/  FFMA.FTZ R41, R40, R67.reuse, -R133.reuse ;  /* 0x0000004328297223 */ /* 0x180fe20000010885 */
[----:B------:R-:W-:Y:S01]  /*19530*/  MUFU.EX2 R60, R60 ;  /* 0x0000003c003c7308 */ /* 0x000fe20000000800 */
[----:B------:R-:W3:Y:S01]  /*19540*/  LDSM.16.MT88.4 R4, [R228+0x10800] ;  /* 0x01080000e404783b */ /* 0x000ee20000004200 */
[-CC-:B------:R-:W-:Y:S01]  /*19550*/  FFMA.FTZ R43, R43, R67.reuse, -R66.reuse ;  /* 0x000000432b2b7223 */ /* 0x180fe20000010842 */
[-CC-:B------:R-:W-:Y:S01]  /*19560*/  FFMA.FTZ R44, R172, R67.reuse, -R133.reuse ;  /* 0x00000043ac2c7223 */ /* 0x180fe20000010885 */
[-CC-:B------:R-:W-:Y:S01]  /*19570*/  FFMA.FTZ R40, R171, R67.reuse, -R66.reuse ;  /* 0x00000043ab287223 */ /* 0x180fe20000010842 */
[-CC-:B------:R-:W-:Y:S01]  /*19580*/  FFMA.FTZ R9, R9, R67.reuse, -R66.reuse ;  /* 0x0000004309097223 */ /* 0x180fe20000010842 */
[-CC-:B------:R-:W-:Y:S01]  /*19590*/  FFMA.FTZ R8, R170, R67.reuse, -R66.reuse ;  /* 0x00000043aa087223 */ /* 0x180fe20000010842 */
[-CC-:B------:R-:W-:Y:S01]  /*195a0*/  FFMA.FTZ R3, R168, R67.reuse, -R66.reuse ;  /* 0x00000043a8037223 */ /* 0x180fe20000010842 */
[----:B------:R-:W4:Y:S01]  /*195b0*/  MUFU.EX2 R58, R58 ;  /* 0x0000003a003a7308 */ /* 0x000f220000000800 */
[----:B-1----:R-:W-:Y:S01]  /*195c0*/  F2FP.BF16.F32.PACK_AB R69, R63, R64 ;  /* 0x000000403f45723e */ /* 0x002fe200000010ff */
        /* <DEDUP_REMOVED lines=23> */
[-CC-:B------:R-:W-:Y:S01]  /*19740*/  FFMA.FTZ R164, R164, R67.reuse, -R133.reuse ;  /* 0x00000043a4a47223 */ /* 0x180fe20000010885 */
[-CC-:B------:R-:W-:Y:S01]  /*19750*/  FFMA.FTZ R163, R163, R67.reuse, -R66.reuse ;  /* 0x00000043a3a37223 */ /* 0x180fe20000010842 */
[----:B------:R-:W-:Y:S01]  /*19760*/  LDSM.16.MT88.4 R36, [R228+0x12000] ;  /* 0x01200000e424783b */ /* 0x000fe20000004200 */
[-CC-:B------:R-:W-:Y:S01]  /*19770*/  FFMA.FTZ R156, R156, R67.reuse, -R66.reuse ;  /* 0x000000439c9c7223 */ /* 0x180fe20000010842 */
[-CC-:B------:R-:W-:Y:S01]  /*19780*/  FFMA.FTZ R154, R154, R67.reuse, -R66.reuse ;  /* 0x000000439a9a7223 */ /* 0x180fe20000010842 */
[-CC-:B------:R-:W-:Y:S01]  /*19790*/  FFMA.FTZ R152, R152, R67.reuse, -R66.reuse ;  /* 0x0000004398987223 */ /* 0x180fe20000010842 */
[--C-:B------:R-:W-:Y:S01]  /*197a0*/  FFMA.FTZ R151, R151, R67, -R133.reuse ;  /* 0x0000004397977223 */ /* 0x100fe20000010885 */
[----:B------:R-:W5:Y:S01]  /*197b0*/  MUFU.EX2 R57, R57 ;  /* 0x0000003900397308 */ /* 0x000f620000000800 */
[----:B-1----:R-:W-:Y:S01]  /*197c0*/  F2FP.BF16.F32.PACK_AB R68, R62, R61 ;  /* 0x0000003d3e44723e */ /* 0x002fe200000010ff */
[-CC-:B------:R-:W-:Y:S01]  /*197d0*/  FFMA.FTZ R150, R150, R67.reuse, -R133.reuse ;  /* 0x0000004396967223 */ /* 0x180fe20000010885 */
[-CC-:B------:R-:W-:Y:S01]  /*197e0*/  FFMA.FTZ R149, R149, R67.reuse, -R133.reuse ;  /* 0x0000004395957223 */ /* 0x180fe20000010885 */
[-C--:B------:R-:W-:Y:S01]  /*197f0*/  FFMA.FTZ R148, R148, R67.reuse, -R133 ;  /* 0x0000004394947223 */ /* 0x080fe20000010885 */
[-C--:B------:R-:W-:Y:S01]  /*19800*/  FFMA.FTZ R146, R146, R67.reuse, -R66 ;  /* 0x0000004392927223 */ /* 0x080fe20000010842 */
[----:B------:R-:W-:Y:S01]  /*19810*/  FADD.FTZ R61, R61, R62 ;  /* 0x0000003e3d3d7221 */ /* 0x000fe20000010000 */
[----:B------:R-:W-:Y:S01]  /*19820*/  FADD.FTZ R63, R64, R63 ;  /* 0x0000003f403f7221 */ /* 0x000fe20000010000 */
[----:B------:R-:W1:Y:S01]  /*19830*/  MUFU.EX2 R54, R54 ;  /* 0x0000003600367308 */ /* 0x000e620000000800 */
[-C--:B------:R-:W-:Y:S01]  /*19840*/  FFMA.FTZ R135, R135, R67.reuse, -R133 ;  /* 0x0000004387877223 */ /* 0x080fe20000010885 */
[----:B----4-:R-:W-:Y:S01]  /*19850*/  FADD.FTZ R61, R59, R61 ;  /* 0x0000003d3b3d7221 */ /* 0x010fe20000010000 */
[----:B------:R-:W-:Y:S01]  /*19860*/  FADD.FTZ R63, R60, R63 ;  /* 0x0000003f3c3f7221 */ /* 0x000fe20000010000 */
[-CC-:B------:R-:W-:Y:S01]  /*19870*/  FFMA.FTZ R134, R134, R67.reuse, -R133.reuse ;  /* 0x0000004386867223 */ /* 0x180fe20000010885 */
[-C--:B------:R-:W-:Y:S01]  /*19880*/  FFMA.FTZ R132, R132, R67.reuse, -R133 ;  /* 0x0000004384847223 */ /* 0x080fe20000010885 */
[----:B------:R-:W-:Y:S01]  /*19890*/  FFMA.FTZ R252, R65, R67, -R66 ;  /* 0x0000004341fc7223 */ /* 0x000fe20000010842 */
[----:B------:R-:W-:Y:S01]  /*198a0*/  FADD.FTZ R63, R58, R63 ;  /* 0x0000003f3a3f7221 */ /* 0x000fe20000010000 */
[----:B------:R-:W4:Y:S01]  /*198b0*/  MUFU.EX2 R55, R55 ;  /* 0x0000003700377308 */ /* 0x000f220000000800 */
[C---:B-----5:R-:W-:Y:S01]  /*198c0*/  F2FP.BF16.F32.PACK_AB R70, R57.reuse, R59 ;  /* 0x0000003b3946723e */ /* 0x060fe200000010ff */
[----:B------:R-:W-:-:S06]  /*198d0*/  FADD.FTZ R57, R57, R61 ;  /* 0x0000003d39397221 */ /* 0x000fcc0000010000 */
[----:B------:R-:W-:Y:S01]  /*198e0*/  HMMA.16816.F32.BF16 R120, R68, R116, RZ ;  /* 0x000000744478723c */ /* 0x000fe200000418ff */
[----:B------:R-:W5:Y:S01]  /*198f0*/  MUFU.EX2 R51, R51 ;  /* 0x0000003300337308 */ /* 0x000f620000000800 */
[----:B-1----:R-:W-:-:S04]  /*19900*/  FADD.FTZ R63, R54, R63 ;  /* 0x0000003f363f7221 */ /* 0x002fc80000010000 */
[C---:B------:R-:W-:Y:S03]  /*19910*/  HMMA.16816.F32.BF16 R116, R68.reuse, R118, RZ ;  /* 0x000000764474723c */ /* 0x040fe600000418ff */
[----:B------:R-:W1:Y:S01]  /*19920*/  MUFU.EX2 R56, R56 ;  /* 0x0000003800387308 */ /* 0x000e620000000800 */
        /* <DEDUP_REMOVED lines=8> */
[----:B-1----:R-:W-:-:S04]  /*199b0*/  FADD.FTZ R57, R56, R57 ;  /* 0x0000003938397221 */ /* 0x002fc80000010000 */
[C---:B------:R-:W-:Y:S03]  /*199c0*/  HMMA.16816.F32.BF16 R108, R68.reuse, R110, RZ ;  /* 0x0000006e446c723c */ /* 0x040fe600000418ff */
[----:B------:R-:W1:Y:S01]  /*199d0*/  MUFU.EX2 R49, R49 ;  /* 0x0000003100317308 */ /* 0x000e620000000800 */
[C---:B----4-:R-:W-:Y:S01]  /*199e0*/  F2FP.BF16.F32.PACK_AB R16, R53.reuse, R56 ;  /* 0x000000383510723e */ /* 0x050fe200000010ff */
[----:B------:R-:W-:Y:S01]  /*199f0*/  FADD.FTZ R57, R53, R57 ;  /* 0x0000003935397221 */ /* 0x000fe20000010000 */
[C---:B------:R-:W-:Y:S05]  /*19a00*/  HMMA.16816.F32.BF16 R96, R68.reuse, R92, RZ ;  /* 0x0000005c4460723c */ /* 0x040fea00000418ff */
[----:B------:R-:W4:Y:S01]  /*19a10*/  MUFU.EX2 R48, R48 ;  /* 0x0000003000307308 */ /* 0x000f220000000800 */
[C---:B------:R-:W-:Y:S06]  /*19a20*/  HMMA.16816.F32.BF16 R88, R68.reuse, R84, RZ ;  /* 0x000000544458723c */ /* 0x040fec00000418ff */
[----:B------:R-:W-:Y:S01]  /*19a30*/  HMMA.16816.F32.BF16 R92, R68, R94, RZ ;  /* 0x0000005e445c723c */ /* 0x000fe200000418ff */
[----:B------:R-:W5:Y:S01]  /*19a40*/  MUFU.EX2 R46, R46 ;  /* 0x0000002e002e7308 */ /* 0x000f620000000800 */
[----:B-1----:R-:W-:Y:S01]  /*19a50*/  F2FP.BF16.F32.PACK_AB R18, R49, R52 ;  /* 0x000000343112723e */ /* 0x002fe200000010ff */
[----:B------:R-:W-:-:S03]  /*19a60*/  FADD.FTZ R52, R52, R57 ;  /* 0x0000003934347221 */ /* 0x000fc60000010000 */
[C---:B------:R-:W-:Y:S01]  /*19a70*/  HMMA.16816.F32.BF16 R84, R68.reuse, R86, RZ ;  /* 0x000000564454723c */ /* 0x040fe200000418ff */
[----:B------:R-:W-:Y:S02]  /*19a80*/  FADD.FTZ R52, R49, R52 ;  /* 0x0000003431347221 */ /* 0x000fe40000010000 */
[----:B------:R-:W1:Y:S01]  /*19a90*/  MUFU.EX2 R43, R43 ;  /* 0x0000002b002b7308 */ /* 0x000e620000000800 */
        /* <DEDUP_REMOVED lines=9> */
[----:B-1----:R-:W-:-:S03]  /*19b30*/  FADD.FTZ R55, R43, R55 ;  /* 0x000000372b377221 */ /* 0x002fc60000010000 */
[C---:B------:R-:W-:Y:S04]  /*19b40*/  HMMA.16816.F32.BF16 R128, R16.reuse, R28, R128 ;  /* 0x0000001c1080723c */ /* 0x040fe80000041880 */
[----:B------:R-:W1:Y:S02]  /*19b50*/  MUFU.EX2 R45, R45 ;  /* 0x0000002d002d7308 */ /* 0x000e640000000800 */
        /* <DEDUP_REMOVED lines=8> */
[C---:B-1----:R-:W-:Y:S02]  /*19be0*/  FADD.FTZ R52, R45.reuse, R52 ;  /* 0x000000342d347221 */ /* 0x042fe40000010000 */
[C---:B--2---:R-:W-:Y:S05]  /*19bf0*/  HMMA.16816.F32.BF16 R80, R68.reuse, R76, RZ ;  /* 0x0000004c4450723c */ /* 0x044fea00000418ff */
        /* <DEDUP_REMOVED lines=341> */
.L_x_2270:
[----:B------:R-:W2:Y:S02]  /*1b150*/  LD.E R4, desc[UR6][R10.64+0x40] ;  /* 0x000040060a047980 */ /* 0x000ea4000c101900 */
[----:B--2---:R-:W-:-:S04]  /*1b160*/  LEA R4, -R4, RZ, 0x7 ;  /* 0x000000ff04047211 */ /* 0x004fc800078e39ff */
[----:B------:R-:W-:Y:S02]  /*1b170*/  SHF.R.S32.HI R5, RZ, 0x1f, R4 ;  /* 0x0000001fff057819 */ /* 0x000fe40000011404 */
.L_x_2271:
[----:B------:R-:W-:Y:S05]  /*1b180*/  BSYNC B0 ;  /* 0x0000000000007941 */ /* 0x000fea0003800000 */
.L_x_2269:
        /* <DEDUP_REMOVED lines=130> */
[----:B-1----:R-:W5:Y:S01]  /*1b9b0*/  LD.E R3, desc[UR4][R194.64+0x18c] ;  /* 0x00018c04c2037980 */ /* 0x002f62000c101900 */
[----:B------:R-:W-:Y:S03]  /*1b9c0*/  BSSY B1, `(.L_x_2272) ;  /* 0x00002bb000017945 */ /* 0x000fe60003800000 */
[----:B------:R-:W-:Y:S04]  /*1b9d0*/  LDSM.16.M88.4 R164, [R234] ;  /* 0x00000000eaa4783b */ /* 0x000fe80000000200 */
[----:B--2---:R-:W1:Y:S04]  /*1b9e0*/  LDSM.16.M88.4 R16, [R233+0x4000] ;  /* 0x00400000e910783b */ /* 0x004e680000000200 */
[----:B---3--:R-:W4:Y:S04]  /*1b9f0*/  LDSM.16.M88.4 R28, [R233+0x4800] ;  /* 0x00480000e91c783b */ /* 0x008f280000000200 */
[----:B------:R-:W2:Y:S04]  /*1ba00*/  LDSM.16.M88.4 R152, [R233+0x5000] ;  /* 0x00500000e998783b */ /* 0x000ea80000000200 */
[----:B------:R-:W3:Y:S04]  /*1ba10*/  LDSM.16.M88.4 R144, [R233+0x5800] ;  /* 0x00580000e990783b */ /* 0x000ee80000000200 */
[----:B------:R-:W3:Y:S04]  /*1ba20*/  LDSM.16.M88.4 R136, [R233+0x6000] ;  /* 0x00600000e988783b */ /* 0x000ee80000000200 */
[----:B------:R-:W3:Y:S04]  /*1ba30*/  LDSM.16.M88.4 R64, [R233+0x6800] ;  /* 0x00680000e940783b */ /* 0x000ee80000000200 */
[----:B------:R-:W3:Y:S04]  /*1ba40*/  LDSM.16.M88.4 R56, [R233+0x7000] ;  /* 0x00700000e938783b */ /* 0x000ee80000000200 */
[----:B------:R-:W3:Y:S04]  /*1ba50*/  LDSM.16.M88.4 R12, [R233+0x7800] ;  /* 0x00780000e90c783b */ /* 0x000ee80000000200 */
[----:B------:R-:W-:Y:S04]  /*1ba60*/  LDSM.16.M88.4 R24, [R232] ;  /* 0x00000000e818783b */ /* 0x000fe80000000200 */
[----:B------:R-:W3:Y:S04]  /*1ba70*/  LDSM.16.M88.4 R8, [R231] ;  /* 0x00000000e708783b */ /* 0x000ee80000000200 */
[----:B------:R-:W3:Y:S01]  /*1ba80*/  LDSM.16.M88.4 R20, [R221] ;  /* 0x00000000dd14783b */ /* 0x000ee20000000200 */
[C---:B-1----:R-:W-:Y:S03]  /*1ba90*/  HMMA.16816.F32.BF16 R4, R164.reuse, R16, RZ ;  /* 0x00000010a404723c */ /* 0x042fe600000418ff */
[----:B------:R-:W1:Y:S03]  /*1baa0*/  LDSM.16.M88.4 R48, [R223] ;  /* 0x00000000df30783b */ /* 0x000e660000000200 */
[C---:B----4-:R-:W-:Y:S01]  /*1bab0*/  HMMA.16816.F32.BF16 R32, R164.reuse, R28, RZ ;  /* 0x0000001ca420723c */ /* 0x050fe200000418ff */
[----:B------:R-:W4:Y:S04]  /*1bac0*/  LDSM.16.M88.4 R40, [R222] ;  /* 0x00000000de28783b */ /* 0x000f280000000200 */
[----:B------:R-:W-:Y:S01]  /*1bad0*/  LDSM.16.M88.4 R176, [R230] ;  /* 0x00000000e6b0783b */ /* 0x000fe20000000200 */
[C---:B--2---:R-:W-:Y:S03]  /*1bae0*/  HMMA.16816.F32.BF16 R44, R164.reuse, R152, RZ ;  /* 0x00000098a42c723c */ /* 0x044fe600000418ff */
[----:B------:R-:W-:Y:S03]  /*1baf0*/  LDSM.16.M88.4 R180, [R220] ;  /* 0x00000000dcb4783b */ /* 0x000fe60000000200 */
[C---:B---3--:R-:W-:Y:S01]  /*1bb00*/  HMMA.16816.F32.BF16 R148, R164.reuse, R144, RZ ;  /* 0x00000090a494723c */ /* 0x048fe200000418ff */
[----:B------:R-:W-:Y:S04]  /*1bb10*/  LDSM.16.M88.4 R52, [R218] ;  /* 0x00000000da34783b */ /* 0x000fe80000000200 */
[----:B------:R-:W-:Y:S01]  /*1bb20*/  LDSM.16.M88.4 R172, [R219] ;  /* 0x00000000dbac783b */ /* 0x000fe20000000200 */
[C---:B------:R-:W-:Y:S03]  /*1bb30*/  HMMA.16816.F32.BF16 R140, R164.reuse, R136, RZ ;  /* 0x00000088a48c723c */ /* 0x040fe600000418ff */
[----:B------:R-:W-:Y:S03]  /*1bb40*/  LDSM.16.M88.4 R36, [R217] ;  /* 0x00000000d924783b */ /* 0x000fe60000000200 */
        /* <DEDUP_REMOVED lines=18> */
[----:B------:R-:W-:Y:S05]  /*1bc70*/  LDSM.16.M88.4 R8, [R227+0x4800] ;  /* 0x00480000e308783b */ /* 0x000fea0000000200 */
[C---:B------:R-:W-:Y:S06]  /*1bc80*/  HMMA.16816.F32.BF16 R148, R24.reuse, R20, R148 ;  /* 0x000000141894723c */ /* 0x040fec0000041894 */
[C---:B------:R-:W-:Y:S01]  /*1bc90*/  HMMA.16816.F32.BF16 R144, R24.reuse, R22, R144 ;  /* 0x000000161890723c */ /* 0x040fe20000041890 */
[----:B------:R-:W3:Y:S05]  /*1bca0*/  LDSM.16.M88.4 R20, [R216] ;  /* 0x00000000d814783b */ /* 0x000eea0000000200 */
[C---:B-1----:R-:W-:Y:S06]  /*1bcb0*/  HMMA.16816.F32.BF16 R32, R24.reuse, R48, R32 ;  /* 0x000000301820723c */ /* 0x042fec0000041820 */
[C---:B------:R-:W-:Y:S01]  /*1bcc0*/  HMMA.16816.F32.BF16 R28, R24.reuse, R50, R28 ;  /* 0x00000032181c723c */ /* 0x040fe2000004181c */
[----:B------:R-:W1:Y:S05]  /*1bcd0*/  LDSM.16.M88.4 R48, [R227+0x5800] ;  /* 0x00580000e330783b */ /* 0x000e6a0000000200 */
[C---:B----4-:R-:W-:Y:S06]  /*1bce0*/  HMMA.16816.F32.BF16 R44, R24.reuse, R40, R44 ;  /* 0x00000028182c723c */ /* 0x050fec000004182c */
[----:B------:R-:W-:Y:S01]  /*1bcf0*/  HMMA.16816.F32.BF16 R152, R24, R42, R152 ;  /* 0x0000002a1898723c */ /* 0x000fe20000041898 */
[----:B------:R-:W4:Y:S05]  /*1bd00*/  LDSM.16.M88.4 R40, [R227+0x6000] ;  /* 0x00600000e328783b */ /* 0x000f2a0000000200 */
[----:B--2---:R-:W-:Y:S06]  /*1bd10*/  HMMA.16816.F32.BF16 R4, R176, R12, R4 ;  /* 0x0000000cb004723c */ /* 0x004fec0000041804 */
[C---:B------:R-:W-:Y:S06]  /*1bd20*/  HMMA.16816.F32.BF16 R140, R24.reuse, R180, R140 ;  /* 0x000000b4188c723c */ /* 0x040fec000004188c */
[C---:B------:R-:W-:Y:S01]  /*1bd30*/  HMMA.16816.F32.BF16 R136, R24.reuse, R182, R136 ;  /* 0x000000b61888723c */ /* 0x040fe20000041888 */
[----:B------:R-:W-:Y:S05]  /*1bd40*/  LDSM.16.M88.4 R180, [R227+0x8000] ;  /* 0x00800000e3b4783b */ /* 0x000fea0000000200 */
[C---:B------:R-:W-:Y:S06]  /*1bd50*/  HMMA.16816.F32.BF16 R60, R24.reuse, R52, R60 ;  /* 0x00000034183c723c */ /* 0x040fec000004183c */
[----:B------:R-:W-:Y:S01]  /*1bd60*/  HMMA.16816.F32.BF16 R56, R24, R54, R56 ;  /* 0x000000361838723c */ /* 0x000fe20000041838 */
[----:B------:R-:W-:Y:S05]  /*1bd70*/  LDSM.16.M88.4 R52, [R234+0x2000] ;  /* 0x00200000ea34783b */ /* 0x000fea0000000200 */
[----:B------:R-:W-:Y:S01]  /*1bd80*/  HMMA.16816.F32.BF16 R16, R176, R14, R16 ;  /* 0x0000000eb010723c */ /* 0x000fe20000041810 */
[----:B------:R-:W2:Y:S05]  /*1bd90*/  LDSM.16.M88.4 R12, [R233+0x8000] ;  /* 0x00800000e90c783b */ /* 0x000eaa0000000200 */
[C---:B------:R-:W-:Y:S06]  /*1bda0*/  HMMA.16816.F32.BF16 R132, R24.reuse, R172, R132 ;  /* 0x000000ac1884723c */ /* 0x040fec0000041884 */
[C---:B------:R-:W-:Y:S01]  /*1bdb0*/  HMMA.16816.F32.BF16 R64, R24.reuse, R174, R64 ;  /* 0x000000ae1840723c */ /* 0x040fe20000041840 */
[----:B------:R-:W-:Y:S05]  /*1bdc0*/  LDSM.16.M88.4 R172, [R227+0x7800] ;  /* 0x00780000e3ac783b */ /* 0x000fea0000000200 */
[C---:B------:R-:W-:Y:S06]  /*1bdd0*/  HMMA.16816.F32.BF16 R168, R24.reuse, R36, R168 ;  /* 0x0000002418a8723c */ /* 0x040fec00000418a8 */
[----:B------:R-:W-:Y:S01]  /*1bde0*/  HMMA.16816.F32.BF16 R164, R24, R38, R164 ;  /* 0x0000002618a4723c */ /* 0x000fe200000418a4 */
[----:B------:R-:W2:Y:S04]  /*1bdf0*/  LDSM.16.M88.4 R24, [R227+0x7000] ;  /* 0x00700000e318783b */ /* 0x000ea80000000200 */
[----:B------:R-:W-:Y:S01]  /*1be00*/  LDSM.16.M88.4 R36, [R227+0x6800] ;  /* 0x00680000e324783b */ /* 0x000fe20000000200 */
[----:B---3--:R-:W-:Y:S06]  /*1be10*/  HMMA.16816.F32.BF16 R4, R160, R20, R4 ;  /* 0x00000014a004723c */ /* 0x008fec0000041804 */
[C---:B-1----:R-:W-:Y:S06]  /*1be20*/  HMMA.16816.F32.BF16 R148, R176.reuse, R48, R148 ;  /* 0x00000030b094723c */ /* 0x042fec0000041894 */
[C---:B------:R-:W-:Y:S01]  /*1be30*/  HMMA.16816.F32.BF16 R144, R176.reuse, R50, R144 ;  /* 0x00000032b090723c */ /* 0x040fe20000041890 */
[----:B------:R-:W-:Y:S05]  /*1be40*/  LDSM.16.M88.4 R48, [R215] ;  /* 0x00000000d730783b */ /* 0x000fea0000000200 */
[C---:B----4-:R-:W-:Y:S06]  /*1be50*/  HMMA.16816.F32.BF16 R140, R176.reuse, R40, R140 ;  /* 0x00000028b08c723c */ /* 0x050fec000004188c */
[----:B------:R-:W-:Y:S01]  /*1be60*/  HMMA.16816.F32.BF16 R136, R176, R42, R136 ;  /* 0x0000002ab088723c */ /* 0x000fe20000041888 */
[----:B------:R-:W1:Y:S05]  /*1be70*/  LDSM.16.M88.4 R40, [R232+0x2000] ;  /* 0x00200000e828783b */ /* 0x000e6a0000000200 */
[----:B------:R-:W-:Y:S01]  /*1be80*/  HMMA.16816.F32.BF16 R16, R160, R22, R16 ;  /* 0x00000016a010723c */ /* 0x000fe20000041810 */
[----:B------:R-:W-:Y:S05]  /*1be90*/  LDSM.16.M88.4 R20, [R233+0x8800] ;  /* 0x00880000e914783b */ /* 0x000fea0000000200 */
[C---:B------:R-:W-:Y:S06]  /*1bea0*/  HMMA.16816.F32.BF16 R32, R176.reuse, R8, R32 ;  /* 0x00000008b020723c */ /* 0x040fec0000041820 */
[----:B------:R-:W-:Y:S01]  /*1beb0*/  HMMA.16816.F32.BF16 R28, R176, R10, R28 ;  /* 0x0000000ab01c723c */ /* 0x000fe2000004181c */
[----:B------:R-:W3:Y:S05]  /*1bec0*/  LDSM.16.M88.4 R8, [R216+0x800] ;  /* 0x00080000d808783b */ /* 0x000eea0000000200 */
[----:B--2---:R-:W-:Y:S06]  /*1bed0*/  HMMA.16816.F32.BF16 R4, R52, R12, R4 ;  /* 0x0000000c3404723c */ /* 0x004fec0000041804 */
[C---:B------:R-:W-:Y:S06]  /*1bee0*/  HMMA.16816.F32.BF16 R60, R176.reuse, R24, R60 ;  /* 0x00000018b03c723c */ /* 0x040fec000004183c */
[----:B------:R-:W-:Y:S01]  /*1bef0*/  HMMA.16816.F32.BF16 R56, R176, R26, R56 ;  /* 0x0000001ab038723c */ /* 0x000fe20000041838 */
[----:B------:R-:W2:Y:S05]  /*1bf00*/  LDSM.16.M88.4 R24, [R230+0x2000] ;  /* 0x00200000e618783b */ /* 0x000eaa0000000200 */
[----:B------:R-:W-:Y:S01]  /*1bf10*/  HMMA.16816.F32.BF16 R16, R52, R14, R16 ;  /* 0x0000000e3410723c */ /* 0x000fe20000041810 */
[----:B------:R-:W-:Y:S05]  /*1bf20*/  LDSM.16.M88.4 R12, [R229+0x2000] ;  /* 0x00200000e50c783b */ /* 0x000fea0000000200 */
[----:B-1----:R-:W-:Y:S06]  /*1bf30*/  HMMA.16816.F32.BF16 R4, R40, R48, R4 ;  /* 0x000000302804723c */ /* 0x002fec0000041804 */
[----:B------:R-:W-:Y:S06]  /*1bf40*/  HMMA.16816.F32.BF16 R44, R176, R156, R44 ;  /* 0x0000009cb02c723c */ /* 0x000fec000004182c */
[C---:B---3--:R-:W-:Y:S06]  /*1bf50*/  HMMA.16816.F32.BF16 R32, R160.reuse, R8, R32 ;  /* 0x00000008a020723c */ /* 0x048fec0000041820 */
[----:B------:R-:W-:Y:S01]  /*1bf60*/  HMMA.16816.F32.BF16 R28, R160, R10, R28 ;  /* 0x0000000aa01c723c */ /* 0x000fe2000004181c */
[----:B------:R-:W1:Y:S05]  /*1bf70*/  LDSM.16.M88.4 R8, [R216+0x4000] ;  /* 0x00400000d808783b */ /* 0x000e6a0000000200 */
[----:B------:R-:W-:Y:S01]  /*1bf80*/  HMMA.16816.F32.BF16 R16, R40, R50, R16 ;  /* 0x000000322810723c */ /* 0x000fe20000041810 */
[----:B------:R-:W3:Y:S05]  /*1bf90*/  LDSM.16.M88.4 R48, [R233+0x9000] ;  /* 0x00900000e930783b */ /* 0x000eea0000000200 */
[C---:B------:R-:W-:Y:S06]  /*1bfa0*/  HMMA.16816.F32.BF16 R132, R176.reuse, R36, R132 ;  /* 0x00000024b084723c */ /* 0x040fec0000041884 */
[C---:B------:R-:W-:Y:S01]  /*1bfb0*/  HMMA.16816.F32.BF16 R64, R176.reuse, R38, R64 ;  /* 0x00000026b040723c */ /* 0x040fe20000041840 */
[----:B------:R-:W4:Y:S05]  /*1bfc0*/  LDSM.16.M88.4 R36, [R214] ;  /* 0x00000000d624783b */ /* 0x000f2a0000000200 */
[----:B------:R-:W-:Y:S01]  /*1bfd0*/  HMMA.16816.F32.BF16 R152, R176, R158, R152 ;  /* 0x0000009eb098723c */ /* 0x000fe20000041898 */
[----:B------:R-:W5:Y:S05]  /*1bfe0*/  LDSM.16.M88.4 R156, [R216+0x1800] ;  /* 0x00180000d89c783b */ /* 0x000f6a0000000200 */
[----:B--2---:R-:W-:Y:S06]  /*1bff0*/  HMMA.16816.F32.BF16 R4, R24, R180, R4 ;  /* 0x000000b41804723c */ /* 0x004fec0000041804 */
[----:B------:R-:W-:Y:S06]  /*1c000*/  HMMA.16816.F32.BF16 R44, R160, R184, R44 ;  /* 0x000000b8a02c723c */ /* 0x000fec000004182c */
[----:B------:R-:W-:Y:S06]  /*1c010*/  HMMA.16816.F32.BF16 R28, R52, R22, R28 ;  /* 0x00000016341c723c */ /* 0x000fec000004181c */
[----:B------:R-:W-:Y:S01]  /*1c020*/  HMMA.16816.F32.BF16 R16, R24, R182, R16 ;  /* 0x000000b61810723c */ /* 0x000fe20000041810 */
[----:B------:R-:W-:Y:S05]  /*1c030*/  LDSM.16.M88.4 R180, [R216+0x2000] ;  /* 0x00200000d8b4783b */ /* 0x000fea0000000200 */
[----:B------:R-:W-:Y:S01]  /*1c040*/  HMMA.16816.F32.BF16 R188, R176, R172, R168 ;  /* 0x000000acb0bc723c */ /* 0x000fe200000418a8 */
[----:B------:R-:W2:Y:S05]  /*1c050*/  LDSM.16.M88.4 R168, [R213] ;  /* 0x00000000d5a8783b */ /* 0x000eaa0000000200 */
[----:B------:R-:W-:Y:S01]  /*1c060*/  HMMA.16816.F32.BF16 R32, R52, R20, R32 ;  /* 0x000000143420723c */ /* 0x000fe20000041820 */
[----:B------:R-:W2:Y:S05]  /*1c070*/  LDSM.16.M88.4 R20, [R227+0x8800] ;  /* 0x00880000e314783b */ /* 0x000eaa0000000200 */
[----:B-1----:R-:W-:Y:S06]  /*1c080*/  HMMA.16816.F32.BF16 R4, R12, R8, R4 ;  /* 0x000000080c04723c */ /* 0x002fec0000041804 */
[----:B---3--:R-:W-:Y:S06]  /*1c090*/  HMMA.16816.F32.BF16 R44, R52, R48, R44 ;  /* 0x00000030342c723c */ /* 0x008fec000004182c */
[----:B----4-:R-:W-:Y:S06]  /*1c0a0*/  HMMA.16816.F32.BF16 R28, R40, R38, R28 ;  /* 0x00000026281c723c */ /* 0x010fec000004181c */
[----:B------:R-:W-:Y:S01]  /*1c0b0*/  HMMA.16816.F32.BF16 R16, R12, R10, R16 ;  /* 0x0000000a0c10723c */ /* 0x000fe20000041810 */
[----:B------:R-:W-:Y:S05]  /*1c0c0*/  LDSM.16.M88.4 R8, [R233+0x9800] ;  /* 0x00980000e908783b */ /* 0x000fea0000000200 */
[----:B------:R-:W-:Y:S01]  /*1c0d0*/  HMMA.16816.F32.BF16 R32, R40, R36, R32 ;  /* 0x000000242820723c */ /* 0x000fe20000041820 */
[----:B------:R-:W-:Y:S01]  /*1c0e0*/  LDSM.16.M88.4 R36, [R227+0x9000] ;  /* 0x00900000e324783b */ /* 0x000fe20000000200 */
[-C--:B-----5:R-:W-:Y:S01]  /*1c0f0*/  FMUL.FTZ R4, R4, R3.reuse ;  /* 0x0000000304047220 */ /* 0x0a0fe20000410000 */
[-C--:B------:R-:W-:Y:S01]  /*1c100*/  FMUL.FTZ R5, R5, R3.reuse ;  /* 0x0000000305057220 */ /* 0x080fe20000410000 */
[-C--:B------:R-:W-:Y:S01]  /*1c110*/  FMUL.FTZ R6, R6, R3.reuse ;  /* 0x0000000306067220 */ /* 0x080fe20000410000 */
[-C--:B------:R-:W-:Y:S01]  /*1c120*/  FMUL.FTZ R7, R7, R3.reuse ;  /* 0x0000000307077220 */ /* 0x080fe20000410000 */
[C---:B------:R-:W-:Y:S01]  /*1c130*/  HMMA.16816.F32.BF16 R148, R160.reuse, R156, R148 ;  /* 0x0000009ca094723c */ /* 0x040fe20000041894 */
[----:B------:R-:W-:Y:S05]  /*1c140*/  MUFU.TANH R172, R5 ;  /* 0x0000000500ac7308 */ /* 0x000fea0000002400 */
[C---:B------:R-:W-:Y:S01]  /*1c150*/  HMMA.16816.F32.BF16 R156, R160.reuse, R158, R144 ;  /* 0x0000009ea09c723c */ /* 0x040fe20000041890 */
[----:B------:R-:W1:Y:S05]  /*1c160*/  LDSM.16.M88.4 R144, [R216+0x4800] ;  /* 0x00480000d890783b */ /* 0x000e6a0000000200 */
[----:B------:R-:W-:Y:S01]  /*1c170*/  HMMA.16816.F32.BF16 R152, R160, R186, R152 ;  /* 0x000000baa098723c */ /* 0x000fe20000041898 */
[-C--:B------:R-:W-:Y:S01]  /*1c180*/  FMUL.FTZ R16, R16, R3.reuse ;  /* 0x0000000310107220 */ /* 0x080fe20000410000 */
[-C--:B------:R-:W-:Y:S01]  /*1c190*/  FMUL.FTZ R17, R17, R3.reuse ;  /* 0x0000000311117220 */ /* 0x080fe20000410000 */
[-C--:B------:R-:W-:Y:S01]  /*1c1a0*/  FMUL.FTZ R18, R18, R3.reuse ;  /* 0x0000000312127220 */ /* 0x080fe20000410000 */
[-C--:B------:R-:W-:Y:S01]  /*1c1b0*/  FMUL.FTZ R19, R19, R3.reuse ;  /* 0x0000000313137220 */ /* 0x080fe20000410000 */
[----:B------:R-:W-:Y:S01]  /*1c1c0*/  MUFU.TANH R173, R16 ;  /* 0x0000001000ad7308 */ /* 0x000fe20000002400 */
[----:B------:R-:W-:Y:S06]  /*1c1d0*/  HMMA.16816.F32.BF16 R164, R176, R174, R164 ;  /* 0x000000aeb0a4723c */ /* 0x000fec00000418a4 */
[----:B--2---:R-:W-:Y:S01]  /*1c1e0*/  HMMA.16816.F32.BF16 R44, R40, R168, R44 ;  /* 0x000000a8282c723c */ /* 0x004fe2000004182c */
[----:B------:R-:W-:Y:S05]  /*1c1f0*/  MUFU.TANH R175, R4 ;  /* 0x0000000400af7308 */ /* 0x000fea0000002400 */
[C---:B------:R-:W-:Y:S03]  /*1c200*/  HMMA.16816.F32.BF16 R28, R24.reuse, R22, R28 ;  /* 0x00000016181c723c */ /* 0x040fe6000004181c */
[----:B------:R-:W-:Y:S03]  /*1c210*/  MUFU.TANH R177, R6 ;  /* 0x0000000600b17308 */ /* 0x000fe60000002400 */
[----:B------:R-:W-:Y:S01]  /*1c220*/  HMMA.16816.F32.BF16 R32, R24, R20, R32 ;  /* 0x000000141820723c */ /* 0x000fe20000041820 */
[----:B------:R-:W2:Y:S04]  /*1c230*/  LDSM.16.M88.4 R20, [R212] ;  /* 0x00000000d414783b */ /* 0x000ea80000000200 */
[----:B------:R3:W4:Y:S01]  /*1c240*/  MUFU.TANH R168, R7 ;  /* 0x0000000700a87308 */ /* 0x0007220000002400 */
[----:B------:R-:W-:Y:S01]  /*1c250*/  HMMA.16816.F32.BF16 R152, R52, R50, R152 ;  /* 0x000000323498723c */ /* 0x000fe20000041898 */
[----:B------:R-:W5:Y:S05]  /*1c260*/  LDSM.16.M88.4 R48, [R216+0x5000] ;  /* 0x00500000d830783b */ /* 0x000f6a0000000200 */
[----:B------:R-:W-:Y:S01]  /*1c270*/  HMMA.16816.F32.BF16 R136, R160, R182, R136 ;  /* 0x000000b6a088723c */ /* 0x000fe20000041888 */
[----:B------:R-:W-:Y:S05]  /*1c280*/  MUFU.TANH R169, R17 ;  /* 0x0000001100a97308 */ /* 0x000fea0000002400 */
[----:B-1----:R-:W-:Y:S03]  /*1c290*/  HMMA.16816.F32.BF16 R28, R12, R146, R28 ;  /* 0x000000920c1c723c */ /* 0x002fe6000004181c */
[----:B------:R-:W1:Y:S01]  /*1c2a0*/  MUFU.TANH R174, R18 ;  /* 0x0000001200ae7308 */ /* 0x000e620000002400 */
[----:B---3--:R-:W3:Y:S02]  /*1c2b0*/  LDSM.16.M88.4 R4, [R216+0x2800] ;  /* 0x00280000d804783b */ /* 0x008ee40000000200 */
[----:B------:R-:W-:Y:S05]  /*1c2c0*/  HMMA.16816.F32.BF16 R148, R52, R8, R148 ;  /* 0x000000083494723c */ /* 0x000fea0000041894 */
[----:B------:R4:W-:Y:S01]  /*1c2d0*/  MUFU.TANH R176, R19 ;  /* 0x0000001300b07308 */ /* 0x0009e20000002400 */
[----:B------:R-:W-:Y:S06]  /*1c2e0*/  HMMA.16816.F32.BF16 R44, R24, R36, R44 ;  /* 0x00000024182c723c */ /* 0x000fec000004182c */
[----:B------:R-:W-:Y:S06]  /*1c2f0*/  HMMA.16816.F32.BF16 R140, R160, R180, R140 ;  /* 0x000000b4a08c723c */ /* 0x000fec000004188c */
[----:B------:R-:W-:Y:S01]  /*1c300*/  HMMA.16816.F32.BF16 R156, R52, R10, R156 ;  /* 0x0000000a349c723c */ /* 0x000fe2000004189c */
[----:B------:R-:W-:Y:S01]  /*1c310*/  LDSM.16.M88.4 R8, [R211] ;  /* 0x00000000d308783b */ /* 0x000fe20000000200 */
[-C--:B------:R-:W-:Y:S01]  /*1c320*/  FMUL.FTZ R28, R28, R3.reuse ;  /* 0x000000031c1c7220 */ /* 0x080fe20000410000 */
[-C--:B------:R-:W-:Y:S01]  /*1c330*/  FMUL.FTZ R29, R29, R3.reuse ;  /* 0x000000031d1d7220 */ /* 0x080fe20000410000 */
[-C--:B------:R-:W-:Y:S01]  /*1c340*/  FMUL.FTZ R30, R30, R3.reuse ;  /* 0x000000031e1e7220 */ /* 0x080fe20000410000 */
[----:B----4-:R-:W4:Y:S01]  /*1c350*/  LDSM.16.M88.4 R16, [R233+0xa000] ;  /* 0x00a00000e910783b */ /* 0x010f220000000200 */
[----:B------:R-:W-:Y:S01]  /*1c360*/  HMMA.16816.F32.BF16 R32, R12, R144, R32 ;  /* 0x000000900c20723c */ /* 0x000fe20000041820 */
[-C--:B------:R-:W-:Y:S01]  /*1c370*/  FMUL.FTZ R31, R31, R3.reuse ;  /* 0x000000031f1f7220 */ /* 0x080fe20000410000 */
[----:B------:R-:W-:Y:S04]  /*1c380*/  MUFU.TANH R180, R30 ;  /* 0x0000001e00b47308 */ /* 0x000fe80000002400 */
[----:B--2---:R-:W-:Y:S04]  /*1c390*/  HMMA.16816.F32.BF16 R148, R40, R20, R148 ;  /* 0x000000142894723c */ /* 0x004fe80000041894 */
[----:B------:R-:W-:Y:S02]  /*1c3a0*/  MUFU.TANH R181, R31 ;  /* 0x0000001f00b57308 */ /* 0x000fe40000002400 */
[----:B-----5:R-:W-:Y:S06]  /*1c3b0*/  HMMA.16816.F32.BF16 R44, R12, R48, R44 ;  /* 0x000000300c2c723c */ /* 0x020fec000004182c */
[C---:B---3--:R-:W-:Y:S01]  /*1c3c0*/  HMMA.16816.F32.BF16 R144, R160.reuse, R4, R132 ;  /* 0x00000004a090723c */ /* 0x048fe20000041884 */
[----:B------:R-:W2:Y:S01]  /*1c3d0*/  LDSM.16.M88.4 R132, [R227+0x9800] ;  /* 0x00980000e384783b */ /* 0x000ea20000000200 */
[----:B------:R-:W-:Y:S04]  /*1c3e0*/  MUFU.TANH R48, R28 ;  /* 0x0000001c00307308 */ /* 0x000fe80000002400 */
[----:B------:R-:W-:Y:S01]  /*1c3f0*/  HMMA.16816.F32.BF16 R64, R160, R6, R64 ;  /* 0x00000006a040723c */ /* 0x000fe20000041840 */
[----:B------:R-:W3:Y:S01]  /*1c400*/  LDSM.16.M88.4 R4, [R233+0xa800] ;  /* 0x00a80000e904783b */ /* 0x000ee20000000200 */
[-C--:B------:R-:W-:Y:S01]  /*1c410*/  FMUL.FTZ R32, R32, R3.reuse ;  /* 0x0000000320207220 */ /* 0x080fe20000410000 */
[-C--:B------:R-:W-:Y:S01]  /*1c420*/  FMUL.FTZ R33, R33, R3.reuse ;  /* 0x0000000321217220 */ /* 0x080fe20000410000 */
[----:B------:R5:W-:Y:S01]  /*1c430*/  MUFU.TANH R49, R29 ;  /* 0x0000001d00317308 */ /* 0x000be20000002400 */
[-C--:B------:R-:W-:Y:S01]  /*1c440*/  FMUL.FTZ R34, R34, R3.reuse ;  /* 0x0000000322227220 */ /* 0x080fe20000410000 */
[-C--:B------:R-:W-:Y:S01]  /*1c450*/  FMUL.FTZ R35, R35, R3.reuse ;  /* 0x0000000323237220 */ /* 0x080fe20000410000 */
[C---:B------:R-:W-:Y:S05]  /*1c460*/  HMMA.16816.F32.BF16 R152, R40.reuse, R170, R152 ;  /* 0x000000aa2898723c */ /* 0x040fea0000041898 */
[----:B------:R-:W1:Y:S01]  /*1c470*/  MUFU.TANH R178, R32 ;  /* 0x0000002000b27308 */ /* 0x000e620000002400 */
[----:B------:R-:W-:Y:S01]  /*1c480*/  HMMA.16816.F32.BF16 R156, R40, R22, R156 ;  /* 0x00000016289c723c */ /* 0x000fe2000004189c */
[----:B------:R-:W-:Y:S01]  /*1c490*/  LDSM.16.M88.4 R20, [R216+0x3000] ;  /* 0x00300000d814783b */ /* 0x000fe20000000200 */
[-C--:B------:R-:W-:Y:S01]  /*1c4a0*/  FMUL.FTZ R44, R44, R3.reuse ;  /* 0x000000032c2c7220 */ /* 0x080fe20000410000 */
[-C--:B------:R-:W-:Y:S01]  /*1c4b0*/  FMUL.FTZ R45, R45, R3.reuse ;  /* 0x000000032d2d7220 */ /* 0x080fe20000410000 */
[-C--:B------:R-:W-:Y:S01]  /*1c4c0*/  FMUL.FTZ R46, R46, R3.reuse ;  /* 0x000000032e2e7220 */ /* 0x080fe20000410000 */
[-C--:B------:R-:W-:Y:S01]  /*1c4d0*/  FMUL.FTZ R47, R47, R3.reuse ;  /* 0x000000032f2f7220 */ /* 0x080fe20000410000 */
[C---:B----4-:R-:W-:Y:S01]  /*1c4e0*/  HMMA.16816.F32.BF16 R136, R52.reuse, R18, R136 ;  /* 0x000000123488723c */ /* 0x050fe20000041888 */
[----:B------:R-:W-:Y:S01]  /*1c4f0*/  MUFU.TANH R170, R33 ;  /* 0x0000002100aa7308 */ /* 0x000fe20000002400 */
[----:B-----5:R-:W4:Y:S04]  /*1c500*/  LDSM.16.M88.4 R28, [R227+0xa000] ;  /* 0x00a00000e31c783b */ /* 0x020f280000000200 */
[----:B------:R-:W-:Y:S01]  /*1c510*/  HMMA.16816.F32.BF16 R140, R52, R16, R140 ;  /* 0x00000010348c723c */ /* 0x000fe2000004188c */
[----:B------:R-:W-:Y:S02]  /*1c520*/  LDSM.16.M88.4 R16, [R210] ;  /* 0x00000000d210783b */ /* 0x000fe40000000200 */
[----:B------:R-:W5:Y:S03]  /*1c530*/  MUFU.TANH R179, R34 ;  /* 0x0000002200b37308 */ /* 0x000f660000002400 */
[C---:B------:R-:W-:Y:S01]  /*1c540*/  HMMA.16816.F32.BF16 R152, R24.reuse, R38, R152 ;  /* 0x000000261898723c */ /* 0x040fe20000041898 */
[----:B------:R-:W-:Y:S04]  /*1c550*/  LDSM.16.M88.4 R36, [R216+0x3800] ;  /* 0x00380000d824783b */ /* 0x000fe80000000200 */
[----:B------:R1:W5:Y:S01]  /*1c560*/  MUFU.TANH R171, R35 ;  /* 0x0000002300ab7308 */ /* 0x0003620000002400 */
[----:B--2---:R-:W-:Y:S06]  /*1c570*/  HMMA.16816.F32.BF16 R148, R24, R132, R148 ;  /* 0x000000841894723c */ /* 0x004fec0000041894 */
[C---:B------:R-:W-:Y:S01]  /*1c580*/  HMMA.16816.F32.BF16 R136, R40.reuse, R10, R136 ;  /* 0x0000000a2888723c */ /* 0x040fe20000041888 */
[----:B------:R-:W2:Y:S05]  /*1c590*/  MUFU.TANH R44, R44 ;  /* 0x0000002c002c7308 */ /* 0x000eaa0000002400 */
[----:B------:R-:W-:Y:S01]  /*1c5a0*/  HMMA.16816.F32.BF16 R140, R40, R8, R140 ;  /* 0x00000008288c723c */ /* 0x000fe2000004188c */
[----:B------:R-:W-:Y:S02]  /*1c5b0*/  LDSM.16.M88.4 R8, [R216+0x6000] ;  /* 0x00600000d808783b */ /* 0x000fe40000000200 */
[----:B------:R-:W-:Y:S02]  /*1c5c0*/  MUFU.TANH R45, R45 ;  /* 0x0000002d002d7308 */ /* 0x000fe40000002400 */
[----:B-1----:R-:W1:Y:S01]  /*1c5d0*/  LDSM.16.M88.4 R32, [R216+0x5800] ;  /* 0x00580000d820783b */ /* 0x002e620000000200 */
[C---:B---3--:R-:W-:Y:S05]  /*1c5e0*/  HMMA.16816.F32.BF16 R144, R52.reuse, R4, R144 ;  /* 0x000000043490723c */ /* 0x048fea0000041890 */
[----:B------:R-:W3:Y:S01]  /*1c5f0*/  MUFU.TANH R46, R46 ;  /* 0x0000002e002e7308 */ /* 0x000ee20000002400 */
[----:B------:R-:W-:Y:S01]  /*1c600*/  HMMA.16816.F32.BF16 R64, R52, R6, R64 ;  /* 0x000000063440723c */ /* 0x000fe20000041840 */
[----:B------:R-:W5:Y:S05]  /*1c610*/  LDSM.16.M88.4 R4, [R233+0xb000] ;  /* 0x00b00000e904783b */ /* 0x000f6a0000000200 */
[C---:B----4-:R-:W-:Y:S01]  /*1c620*/  HMMA.16816.F32.BF16 R136, R24.reuse, R30, R136 ;  /* 0x0000001e1888723c */ /* 0x050fe20000041888 */
[----:B------:R-:W-:Y:S05]  /*1c630*/  MUFU.TANH R47, R47 ;  /* 0x0000002f002f7308 */ /* 0x000fea0000002400 */
[----:B------:R-:W-:Y:S01]  /*1c640*/  HMMA.16816.F32.BF16 R140, R24, R28, R140 ;  /* 0x0000001c188c723c */ /* 0x000fe2000004188c */
[----:B------:R-:W-:Y:S05]  /*1c650*/  LDSM.16.M88.4 R28, [R209] ;  /* 0x00000000d11c783b */ /* 0x000fea0000000200 */
[C---:B------:R-:W-:Y:S06]  /*1c660*/  HMMA.16816.F32.BF16 R60, R160.reuse, R20, R60 ;  /* 0x00000014a03c723c */ /* 0x040fec000004183c */
[----:B------:R-:W-:Y:S01]  /*1c670*/  HMMA.16816.F32.BF16 R56, R160, R22, R56 ;  /* 0x00000016a038723c */ /* 0x000fe20000041838 */
[----:B------:R-:W4:Y:S05]  /*1c680*/  LDSM.16.M88.4 R20, [R227+0xa800] ;  /* 0x00a80000e314783b */ /* 0x000f2a0000000200 */
[C---:B------:R-:W-:Y:S06]  /*1c690*/  HMMA.16816.F32.BF16 R152, R12.reuse, R50, R152 ;  /* 0x000000320c98723c */ /* 0x040fec0000041898 */
[C---:B-1----:R-:W-:Y:S01]  /*1c6a0*/  HMMA.16816.F32.BF16 R148, R12.reuse, R32, R148 ;  /* 0x000000200c94723c */ /* 0x042fe20000041894 */
[----:B------:R-:W1:Y:S05]  /*1c6b0*/  S2R R32, SR_TID.X ;  /* 0x0000000000207919 */ /* 0x000e6a0000002100 */
[C---:B------:R-:W-:Y:S06]  /*1c6c0*/  HMMA.16816.F32.BF16 R136, R12.reuse, R10, R136 ;  /* 0x0000000a0c88723c */ /* 0x040fec0000041888 */
[----:B------:R-:W-:Y:S01]  /*1c6d0*/  HMMA.16816.F32.BF16 R140, R12, R8, R140 ;  /* 0x000000080c8c723c */ /* 0x000fe2000004188c */
[----:B------:R-:W2:Y:S05]  /*1c6e0*/  LDSM.16.M88.4 R8, [R233+0xb800] ;  /* 0x00b80000e908783b */ /* 0x000eaa0000000200 */
[----:B------:R-:W-:Y:S01]  /*1c6f0*/  HMMA.16816.F32.BF16 R144, R40, R16, R144 ;  /* 0x000000102890723c */ /* 0x000fe20000041890 */
[-C--:B------:R-:W-:Y:S01]  /*1c700*/  FMUL.FTZ R50, R153, R3.reuse ;  /* 0x0000000399327220 */ /* 0x080fe20000410000 */
[-C--:B------:R-:W-:Y:S01]  /*1c710*/  FMUL.FTZ R51, R154, R3.reuse ;  /* 0x000000039a337220 */ /* 0x080fe20000410000 */
[-C--:B------:R-:W-:Y:S01]  /*1c720*/  FMUL.FTZ R33, R152, R3.reuse ;  /* 0x0000000398217220 */ /* 0x080fe20000410000 */
[----:B------:R-:W-:-:S02]  /*1c730*/  FMUL.FTZ R132, R155, R3 ;  /* 0x000000039b847220 */ /* 0x000fc40000410000 */
[----:B------:R-:W-:Y:S01]  /*1c740*/  HMMA.16816.F32.BF16 R64, R40, R18, R64 ;  /* 0x000000122840723c */ /* 0x000fe20000041840 */
[----:B------:R-:W3:Y:S01]  /*1c750*/  LDSM.16.M88.4 R16, [R216+0x6800] ;  /* 0x00680000d810783b */ /* 0x000ee20000000200 */
[----:B------:R-:W-:Y:S01]  /*1c760*/  MUFU.TANH R50, R50 ;  /* 0x0000003200327308 */ /* 0x000fe20000002400 */
[-C--:B------:R-:W-:Y:S01]  /*1c770*/  FMUL.FTZ R150, R150, R3.reuse ;  /* 0x0000000396967220 */ /* 0x080fe20000410000 */
[-C--:B------:R-:W-:Y:S01]  /*1c780*/  FMUL.FTZ R133, R148, R3.reuse ;  /* 0x0000000394857220 */ /* 0x080fe20000410000 */
[-C--:B------:R-:W-:Y:S01]  /*1c790*/  FMUL.FTZ R151, R151, R3.reuse ;  /* 0x0000000397977220 */ /* 0x080fe20000410000 */
[----:B-----5:R-:W-:Y:S01]  /*1c7a0*/  HMMA.16816.F32.BF16 R60, R52, R4, R60 ;  /* 0x00000004343c723c */ /* 0x020fe2000004183c */
[-C--:B------:R-:W-:Y:S01]  /*1c7b0*/  FMUL.FTZ R153, R136, R3.reuse ;  /* 0x0000000388997220 */ /* 0x080fe20000410000 */
[-C--:B------:R-:W-:Y:S01]  /*1c7c0*/  FMUL.FTZ R137, R137, R3.reuse ;  /* 0x0000000389897220 */ /* 0x080fe20000410000 */
[-C--:B------:R-:W-:Y:S01]  /*1c7d0*/  FMUL.FTZ R138, R138, R3.reuse ;  /* 0x000000038a8a7220 */ /* 0x080fe20000410000 */
[----:B------:R-:W5:Y:S01]  /*1c7e0*/  MUFU.TANH R33, R33 ;  /* 0x0000002100217308 */ /* 0x000f620000002400 */
[----:B------:R-:W-:Y:S01]  /*1c7f0*/  FMUL.FTZ R139, R139, R3 ;  /* 0x000000038b8b7220 */ /* 0x000fe20000410000 */
[----:B------:R-:W-:Y:S01]  /*1c800*/  HMMA.16816.F32.BF16 R188, R160, R36, R188 ;  /* 0x00000024a0bc723c */ /* 0x000fe200000418bc */
[----:B-1----:R-:W-:-:S02]  /*1c810*/  IMAD.SHL.U32 R4, R32, 0x2, RZ ;  /* 0x0000000220047824 */ /* 0x002fc400078e00ff */
[-C--:B------:R-:W-:Y:S01]  /*1c820*/  FMUL.FTZ R141, R141, R3.reuse ;  /* 0x000000038d8d7220 */ /* 0x080fe20000410000 */
[-C--:B------:R-:W-:Y:S01]  /*1c830*/  FMUL.FTZ R142, R142, R3.reuse ;  /* 0x000000038e8e7220 */ /* 0x080fe20000410000 */
[-C--:B------:R-:W-:Y:S01]  /*1c840*/  FMUL.FTZ R140, R140, R3.reuse ;  /* 0x000000038c8c7220 */ /* 0x080fe20000410000 */
[----:B------:R-:W-:Y:S01]  /*1c850*/  FMUL.FTZ R143, R143, R3 ;  /* 0x000000038f8f7220 */ /* 0x000fe20000410000 */
[----:B------:R-:W-:Y:S01]  /*1c860*/  LOP3.LUT R4, R4, 0x6, RZ, 0xc0, !PT ;  /* 0x0000000604047812 */ /* 0x000fe200078ec0ff */
[----:B------:R-:W-:Y:S01]  /*1c870*/  HMMA.16816.F32.BF16 R56, R52, R6, R56 ;  /* 0x000000063438723c */ /* 0x000fe20000041838 */
[----:B------:R1:W-:Y:S03]  /*1c880*/  MUFU.TANH R154, R137 ;  /* 0x00000089009a7308 */ /* 0x0003e60000002400 */
[----:B------:R-:W-:Y:S02]  /*1c890*/  IMAD R136, R250, 0x80, R4 ;  /* 0x00000080fa887824 */ /* 0x000fe400078e0204 */
[----:B----4-:R-:W-:Y:S02]  /*1c8a0*/  HMMA.16816.F32.BF16 R144, R24, R20, R144 ;  /* 0x000000141890723c */ /* 0x010fe40000041890 */
[C---:B------:R-:W-:Y:S01]  /*1c8b0*/  VIADD R4, R136.reuse, 0x1 ;  /* 0x0000000188047836 */ /* 0x040fe20000000000 */
[----:B------:R-:W4:Y:S01]  /*1c8c0*/  MUFU.TANH R51, R51 ;  /* 0x0000003300337308 */ /* 0x000f220000002400 */
[----:B------:R-:W-:-:S02]  /*1c8d0*/  VIADD R5, R136, 0x8 ;  /* 0x0000000888057836 */ /* 0x000fc40000000000 */
[----:B------:R-:W-:Y:S01]  /*1c8e0*/  HMMA.16816.F32.BF16 R64, R24, R22, R64 ;  /* 0x000000161840723c */ /* 0x000fe20000041840 */
[CC--:B------:R-:W-:Y:S01]  /*1c8f0*/  ISETP.GE.AND P2, PT, R4.reuse, R193.reuse, PT ;  /* 0x000000c10400720c */ /* 0x0c0fe20003f46270 */
[----:B------:R-:W-:Y:S01]  /*1c900*/  LDSM.16.M88.4 R20, [R227+0xb000] ;  /* 0x00b00000e314783b */ /* 0x000fe20000000200 */
[-C--:B------:R-:W-:Y:S02]  /*1c910*/  ISETP.GE.AND P5, PT, R4, R192.reuse, PT ;  /* 0x000000c00400720c */ /* 0x080fe40003fa6270 */
[C---:B------:R-:W-:Y:S01]  /*1c920*/  ISETP.GE.AND P4, PT, R5.reuse, R193, PT ;  /* 0x000000c10500720c */ /* 0x040fe20003f86270 */
[----:B------:R-:W-:Y:S01]  /*1c930*/  HMMA.16816.F32.BF16 R164, R160, R38, R164 ;  /* 0x00000026a0a4723c */ /* 0x000fe200000418a4 */
[----:B------:R-:W-:Y:S01]  /*1c940*/  ISETP.GE.AND P6, PT, R5, R192, PT ;  /* 0x000000c00500720c */ /* 0x000fe20003fc6270 */
[----:B------:R-:W-:Y:S01]  /*1c950*/  MUFU.TANH R150, R150 ;  /* 0x0000009600967308 */ /* 0x000fe20000002400 */
[----:B------:R-:W5:Y:S01]  /*1c960*/  LDSM.16.M88.4 R4, [R208] ;  /* 0x00000000d004783b */ /* 0x000f620000000200 */
[----:B------:R-:W-:-:S02]  /*1c970*/  FSEL R183, R168, -INF , !P5 ;  /* 0xff800000a8b77808 */ /* 0x000fc40006800000 */
[----:B--2---:R-:W-:Y:S01]  /*1c980*/  HMMA.16816.F32.BF16 R188, R52, R8, R188 ;  /* 0x0000000834bc723c */ /* 0x004fe200000418bc */
[----:B------:R-:W-:Y:S02]  /*1c990*/  FSEL R182, R173, -INF , !P4 ;  /* 0xff800000adb67808 */ /* 0x000fe40006000000 */
[----:B------:R-:W-:Y:S01]  /*1c9a0*/  FSEL R185, R174, -INF , !P6 ;  /* 0xff800000aeb97808 */ /* 0x000fe20007000000 */
[----:B------:R-:W2:Y:S01]  /*1c9b0*/  MUFU.TANH R133, R133 ;  /* 0x0000008500857308 */ /* 0x000ea20000002400 */
[----:B-1----:R-:W-:Y:S01]  /*1c9c0*/  FSEL R137, R172, -INF , !P2 ;  /* 0xff800000ac897808 */ /* 0x002fe20005000000 */
[----:B------:R-:W-:Y:S01]  /*1c9d0*/  HMMA.16816.F32.BF16 R60, R40, R28, R60 ;  /* 0x0000001c283c723c */ /* 0x000fe2000004183c */
[C---:B------:R-:W-:Y:S02]  /*1c9e0*/  VIADD R8, R136.reuse, 0x10 ;  /* 0x0000001088087836 */ /* 0x040fe40000000000 */
[----:B------:R-:W-:-:S03]  /*1c9f0*/  VIADD R9, R136, 0x28 ;  /* 0x0000002888097836 */ /* 0x000fc60000000000 */
[----:B---3--:R-:W-:Y:S01]  /*1ca00*/  HMMA.16816.F32.BF16 R144, R12, R16, R144 ;  /* 0x000000100c90723c */ /* 0x008fe20000041890 */
[CC--:B------:R-:W-:Y:S01]  /*1ca10*/  ISETP.GE.AND P5, PT, R8.reuse, R193.reuse, PT ;  /* 0x000000c10800720c */ /* 0x0c0fe20003fa6270 */
[----:B------:R-:W-:Y:S01]  /*1ca20*/  MUFU.TANH R132, R132 ;  /* 0x0000008400847308 */ /* 0x000fe20000002400 */
[-C--:B------:R-:W-:Y:S01]  /*1ca30*/  ISETP.GE.AND P4, PT, R8, R192.reuse, PT ;  /* 0x000000c00800720c */ /* 0x080fe20003f86270 */
[----:B------:R-:W-:Y:S01]  /*1ca40*/  VIADD R8, R136, 0x11 ;  /* 0x0000001188087836 */ /* 0x000fe20000000000 */
[----:B------:R-:W-:Y:S01]  /*1ca50*/  FSEL R178, R178, -INF , !P5 ;  /* 0xff800000b2b27808 */ /* 0x000fe20006800000 */
[----:B------:R-:W-:Y:S01]  /*1ca60*/  HMMA.16816.F32.BF16 R156, R24, R134, R156 ;  /* 0x00000086189c723c */ /* 0x000fe2000004189c */
[----:B------:R-:W-:Y:S01]  /*1ca70*/  VIADD R16, R136, 0x9 ;  /* 0x0000000988107836 */ /* 0x000fe20000000000 */
[----:B------:R-:W-:Y:S02]  /*1ca80*/  FSEL R179, R179, -INF , !P4 ;  /* 0xff800000b3b37808 */ /* 0x000fe40006000000 */
[-C--:B------:R-:W-:Y:S01]  /*1ca90*/  ISETP.GE.AND P6, PT, R8, R193.reuse, PT ;  /* 0x000000c10800720c */ /* 0x080fe20003fc6270 */
[----:B------:R-:W-:Y:S01]  /*1caa0*/  MUFU.TANH R151, R151 ;  /* 0x0000009700977308 */ /* 0x000fe20000002400 */
[C---:B------:R-:W-:Y:S01]  /*1cab0*/  ISETP.GE.AND P3, PT, R16.reuse, R193, PT ;  /* 0x000000c11000720c */ /* 0x040fe20003f66270 */
[----:B------:R-:W-:Y:S01]  /*1cac0*/  HMMA.16816.F32.BF16 R56, R40, R30, R56 ;  /* 0x0000001e2838723c */ /* 0x000fe20000041838 */
[----:B------:R-:W1:Y:S01]  /*1cad0*/  LDSM.16.M88.4 R28, [R227+0xb800] ;  /* 0x00b80000e31c783b */ /* 0x000e620000000200 */
[----:B------:R-:W-:Y:S01]  /*1cae0*/  ISETP.GE.AND P2, PT, R16, R192, PT ;  /* 0x000000c01000720c */ /* 0x000fe20003f46270 */
[----:B------:R-:W-:Y:S01]  /*1caf0*/  FMUL.FTZ R134, R149, R3 ;  /* 0x0000000395867220 */ /* 0x000fe20000410000 */
[----:B------:R-:W-:-:S02]  /*1cb00*/  FSEL R184, R169, -INF , !P3 ;  /* 0xff800000a9b87808 */ /* 0x000fc40005800000 */
[----:B------:R-:W-:Y:S01]  /*1cb10*/  HMMA.16816.F32.BF16 R164, R52, R10, R164 ;  /* 0x0000000a34a4723c */ /* 0x000fe200000418a4 */
[-C--:B------:R-:W-:Y:S01]  /*1cb20*/  ISETP.GE.AND P3, PT, R8, R192.reuse, PT ;  /* 0x000000c00800720c */ /* 0x080fe20003f66270 */
[----:B------:R-:W-:Y:S01]  /*1cb30*/  VIADD R8, R136, 0x18 ;  /* 0x0000001888087836 */ /* 0x000fe20000000000 */
[----:B------:R-:W-:Y:S01]  /*1cb40*/  FSEL R186, R176, -INF , !P2 ;  /* 0xff800000b0ba7808 */ /* 0x000fe20005000000 */
[----:B------:R-:W3:Y:S01]  /*1cb50*/  MUFU.TANH R134, R134 ;  /* 0x0000008600867308 */ /* 0x000ee20000002400 */
[----:B------:R-:W-:Y:S01]  /*1cb60*/  FSEL R39, R171, -INF , !P3 ;  /* 0xff800000ab277808 */ /* 0x000fe20005800000 */
[----:B-----5:R-:W-:Y:S01]  /*1cb70*/  HMMA.16816.F32.BF16 R188, R40, R4, R188 ;  /* 0x0000000428bc723c */ /* 0x020fe200000418bc */
[----:B------:R-:W-:Y:S01]  /*1cb80*/  ISETP.GE.AND P2, PT, R8, R193, PT ;  /* 0x000000c10800720c */ /* 0x000fe20003f46270 */
[----:B------:R-:W-:Y:S01]  /*1cb90*/  FMUL.FTZ R144, R144, R3 ;  /* 0x0000000390907220 */ /* 0x000fe20000410000 */
[-C--:B------:R-:W-:Y:S01]  /*1cba0*/  ISETP.GE.AND P5, PT, R8, R192.reuse, PT ;  /* 0x000000c00800720c */ /* 0x080fe20003fa6270 */
[----:B------:R-:W-:Y:S01]  /*1cbb0*/  VIADD R8, R136, 0x19 ;  /* 0x0000001988087836 */ /* 0x000fe20000000000 */
[----:B------:R-:W-:Y:S01]  /*1cbc0*/  FSEL R38, R170, -INF , !P6 ;  /* 0xff800000aa267808 */ /* 0x000fe20007000000 */
[----:B------:R-:W-:Y:S01]  /*1cbd0*/  HMMA.16816.F32.BF16 R64, R12, R18, R64 ;  /* 0x000000120c40723c */ /* 0x000fe20000041840 */
[----:B------:R-:W-:Y:S01]  /*1cbe0*/  VIADD R5, R136, 0x20 ;  /* 0x0000002088057836 */ /* 0x000fe20000000000 */
[----:B------:R-:W5:Y:S01]  /*1cbf0*/  LDSM.16.M88.4 R16, [R216+0x7000] ;  /* 0x00700000d810783b */ /* 0x000f620000000200 */
[CC--:B------:R-:W-:Y:S01]  /*1cc00*/  ISETP.GE.AND P4, PT, R8.reuse, R193.reuse, PT ;  /* 0x000000c10800720c */ /* 0x0c0fe20003f86270 */
[----:B------:R2:W-:Y:S01]  /*1cc10*/  MUFU.TANH R155, R138 ;  /* 0x0000008a009b7308 */ /* 0x0005e20000002400 */
[-C--:B------:R-:W-:Y:S01]  /*1cc20*/  ISETP.GE.AND P6, PT, R8, R192.reuse, PT ;  /* 0x000000c00800720c */ /* 0x080fe20003fc6270 */
[----:B------:R-:W-:Y:S01]  /*1cc30*/  HMMA.16816.F32.BF16 R60, R24, R20, R60 ;  /* 0x00000014183c723c */ /* 0x000fe2000004183c */
[----:B------:R-:W-:Y:S01]  /*1cc40*/  ISETP.GE.AND P3, PT, R5, R193, PT ;  /* 0x000000c10500720c */ /* 0x000fe20003f66270 */
[----:B------:R-:W-:Y:S01]  /*1cc50*/  VIADD R8, R136, 0x29 ;  /* 0x0000002988087836 */ /* 0x000fe20000000000 */
[----:B------:R-:W-:Y:S01]  /*1cc60*/  FSEL R180, R180, -INF , !P5 ;  /* 0xff800000b4b47808 */ /* 0x000fe20006800000 */
[----:B------:R-:W-:Y:S01]  /*1cc70*/  FMUL.FTZ R146, R146, R3 ;  /* 0x0000000392927220 */ /* 0x000fe20000410000 */
[----:B------:R-:W-:Y:S01]  /*1cc80*/  FSEL R181, R181, -INF , !P6 ;  /* 0xff800000b5b57808 */ /* 0x000fe20007000000 */
[----:B------:R-:W-:Y:S01]  /*1cc90*/  HMMA.16816.F32.BF16 R156, R12, R34, R156 ;  /* 0x000000220c9c723c */ /* 0x000fe2000004189c */
[----:B------:R-:W-:Y:S01]  /*1cca0*/  FSEL R21, R48, -INF , !P2 ;  /* 0xff80000030157808 */ /* 0x000fe20005000000 */
[----:B------:R-:W-:Y:S01]  /*1ccb0*/  MUFU.TANH R141, R141 ;  /* 0x0000008d008d7308 */ /* 0x000fe20000002400 */
[-C--:B------:R-:W-:Y:S01]  /*1ccc0*/  ISETP.GE.AND P2, PT, R5, R192.reuse, PT ;  /* 0x000000c00500720c */ /* 0x080fe20003f46270 */
[----:B------:R-:W-:Y:S01]  /*1ccd0*/  VIADD R5, R136, 0x21 ;  /* 0x0000002188057836 */ /* 0x000fe20000000000 */
[----:B------:R-:W-:Y:S01]  /*1cce0*/  ISETP.GE.AND P6, PT, R9, R193, PT ;  /* 0x000000c10900720c */ /* 0x000fe20003fc6270 */
[----:B------:R-:W-:Y:S01]  /*1ccf0*/  HMMA.16816.F32.BF16 R164, R40, R6, R164 ;  /* 0x0000000628a4723c */ /* 0x000fe200000418a4 */
[----:B------:R-:W-:Y:S01]  /*1cd00*/  FSEL R34, R44, -INF , !P3 ;  /* 0xff8000002c227808 */ /* 0x000fe20005800000 */
[----:B------:R-:W-:Y:S01]  /*1cd10*/  FMUL.FTZ R147, R147, R3 ;  /* 0x0000000393937220 */ /* 0x000fe20000410000 */
[----:B------:R-:W-:Y:S01]  /*1cd20*/  ISETP.GE.AND P5, PT, R5, R193, PT ;  /* 0x000000c10500720c */ /* 0x000fe20003fa6270 */
[----:B------:R-:W-:Y:S01]  /*1cd30*/  MUFU.TANH R142, R142 ;  /* 0x0000008e008e7308 */ /* 0x000fe20000002400 */
[----:B------:R-:W-:Y:S01]  /*1cd40*/  FSEL R35, R46, -INF , !P2 ;  /* 0xff8000002e237808 */ /* 0x000fe20005000000 */
[C---:B------:R-:W-:Y:S01]  /*1cd50*/  HMMA.16816.F32.BF16 R56, R24.reuse, R22, R56 ;  /* 0x000000161838723c */ /* 0x040fe20000041838 */
[----:B------:R-:W-:Y:S01]  /*1cd60*/  FSEL R32, R45, -INF , !P5 ;  /* 0xff8000002d207808 */ /* 0x000fe20006800000 */
[----:B------:R-:W-:Y:S01]  /*1cd70*/  VIADD R7, R136, 0x40 ;  /* 0x0000004088077836 */ /* 0x000fe20000000000 */
[-C--:B------:R-:W-:Y:S01]  /*1cd80*/  ISETP.GE.AND P3, PT, R9, R192.reuse, PT ;  /* 0x000000c00900720c */ /* 0x080fe20003f66270 */
[----:B------:R-:W-:Y:S01]  /*1cd90*/  FMUL.FTZ R4, R64, R3 ;  /* 0x0000000340047220 */ /* 0x000fe20000410000 */
[C---:B------:R-:W-:Y:S01]  /*1cda0*/  ISETP.GE.AND P2, PT, R8.reuse, R193, PT ;  /* 0x000000c10800720c */ /* 0x040fe20003f46270 */
[C---:B-1----:R-:W-:Y:S01]  /*1cdb0*/  HMMA.16816.F32.BF16 R188, R24.reuse, R28, R188 ;  /* 0x0000001c18bc723c */ /* 0x042fe200000418bc */
[-C--:B------:R-:W-:Y:S01]  /*1cdc0*/  ISETP.GE.AND P5, PT, R8, R192.reuse, PT ;  /* 0x000000c00800720c */ /* 0x080fe20003fa6270 */
[----:B------:R-:W-:Y:S01]  /*1cdd0*/  MUFU.TANH R140, R140 ;  /* 0x0000008c008c7308 */ /* 0x000fe20000002400 */
[----:B------:R-:W1:Y:S01]  /*1cde0*/  LDSM.16.M88.4 R8, [R216+0x7800] ;  /* 0x00780000d808783b */ /* 0x000e620000000200 */
[----:B------:R-:W-:Y:S01]  /*1cdf0*/  FSEL R20, R49, -INF , !P4 ;  /* 0xff80000031147808 */ /* 0x000fe20006000000 */
[-C--:B------:R-:W-:Y:S01]  /*1ce00*/  FMUL.FTZ R66, R66, R3.reuse ;  /* 0x0000000342427220 */ /* 0x080fe20000410000 */
[-C--:B------:R-:W-:Y:S01]  /*1ce10*/  FMUL.FTZ R148, R157, R3.reuse ;  /* 0x000000039d947220 */ /* 0x080fe20000410000 */
[-C--:B------:R-:W-:Y:S01]  /*1ce20*/  FMUL.FTZ R152, R158, R3.reuse ;  /* 0x000000039e987220 */ /* 0x080fe20000410000 */
[-C--:B------:R-:W-:Y:S01]  /*1ce30*/  FMUL.FTZ R135, R156, R3.reuse ;  /* 0x000000039c877220 */ /* 0x080fe20000410000 */
[----:B------:R-:W-:Y:S01]  /*1ce40*/  ISETP.GE.AND P4, PT, R5, R192, PT ;  /* 0x000000c00500720c */ /* 0x000fe20003f86270 */
[-C--:B------:R-:W-:Y:S01]  /*1ce50*/  FMUL.FTZ R149, R159, R3.reuse ;  /* 0x000000039f957220 */ /* 0x080fe20000410000 */
[----:B------:R-:W-:Y:S01]  /*1ce60*/  FSEL R33, R33, -INF , !P6 ;  /* 0xff80000021217808 */ /* 0x000fe20007000000 */
[----:B------:R-:W-:Y:S01]  /*1ce70*/  HMMA.16816.F32.BF16 R24, R24, R30, R164 ;  /* 0x0000001e1818723c */ /* 0x000fe200000418a4 */
[----:B------:R-:W-:Y:S01]  /*1ce80*/  FSEL R37, R47, -INF , !P4 ;  /* 0xff8000002f257808 */ /* 0x000fe20006000000 */
[----:B------:R-:W-:Y:S01]  /*1ce90*/  MUFU.TANH R148, R148 ;  /* 0x0000009400947308 */ /* 0x000fe20000002400 */
[----:B----4-:R-:W-:Y:S01]  /*1cea0*/  FSEL R36, R51, -INF , !P3 ;  /* 0xff80000033247808 */ /* 0x010fe20005800000 */
[----:B------:R-:W-:Y:S01]  /*1ceb0*/  FMUL.FTZ R5, R65, R3 ;  /* 0x0000000341057220 */ /* 0x000fe20000410000 */
[----:B--2---:R-:W-:Y:S01]  /*1cec0*/  FSEL R138, R50, -INF , !P2 ;  /* 0xff800000328a7808 */ /* 0x004fe20005000000 */
[----:B-----5:R-:W-:Y:S01]  /*1ced0*/  HMMA.16816.F32.BF16 R60, R12, R16, R60 ;  /* 0x000000100c3c723c */ /* 0x020fe2000004183c */
[----:B------:R-:W-:-:S04]  /*1cee0*/  DEPBAR.LE SB0, 0x0 ;  /* 0x000080000000791a */ /* 0x000fc80000000000 */
[----:B------:R-:W2:Y:S01]  /*1cef0*/  MUFU.TANH R152, R152 ;  /* 0x0000009800987308 */ /* 0x000ea20000002400 */
[----:B------:R-:W-:Y:S01]  /*1cf00*/  HMMA.16816.F32.BF16 R56, R12, R18, R56 ;  /* 0x000000120c38723c */ /* 0x000fe20000041838 */
[----:B------:R-:W-:Y:S02]  /*1cf10*/  VIADD R17, R136, 0x30 ;  /* 0x0000003088117836 */ /* 0x000fe40000000000 */
[----:B------:R-:W-:-:S03]  /*1cf20*/  FMUL.FTZ R16, R67, R3 ;  /* 0x0000000343107220 */ /* 0x000fc60000410000 */
[CC--:B------:R-:W-:Y:S01]  /*1cf30*/  ISETP.GE.AND P4, PT, R17.reuse, R193.reuse, PT ;  /* 0x000000c11100720c */ /* 0x0c0fe20003f86270 */
[----:B------:R-:W-:Y:S01]  /*1cf40*/  MUFU.TANH R135, R135 ;  /* 0x0000008700877308 */ /* 0x000fe20000002400 */
[-C--:B------:R-:W-:Y:S01]  /*1cf50*/  ISETP.GE.AND P6, PT, R17, R192.reuse, PT ;  /* 0x000000c01100720c */ /* 0x080fe20003fc6270 */
[C---:B------:R-:W-:Y:S01]  /*1cf60*/  VIADD R17, R136.reuse, 0x31 ;  /* 0x0000003188117836 */ /* 0x040fe20000000000 */
[----:B------:R-:W-:Y:S01]  /*1cf70*/  FSEL R159, R133, -INF , !P4 ;  /* 0xff800000859f7808 */ /* 0x000fe20006000000 */
[----:B------:R-:W-:Y:S01]  /*1cf80*/  VIADD R18, R136, 0x38 ;  /* 0x0000003888127836 */ /* 0x000fe20000000000 */
[----:B------:R-:W-:Y:S02]  /*1cf90*/  FSEL R150, R150, -INF , !P6 ;  /* 0xff80000096967808 */ /* 0x000fe40007000000 */
[C---:B------:R-:W-:Y:S01]  /*1cfa0*/  ISETP.GE.AND P3, PT, R17.reuse, R193, PT ;  /* 0x000000c11100720c */ /* 0x040fe20003f66270 */
[----:B------:R-:W4:Y:S01]  /*1cfb0*/  MUFU.TANH R149, R149 ;  /* 0x0000009500957308 */ /* 0x000f220000002400 */
[-C--:B------:R-:W-:Y:S01]  /*1cfc0*/  ISETP.GE.AND P2, PT, R17, R192.reuse, PT ;  /* 0x000000c01100720c */ /* 0x080fe20003f46270 */
[----:B------:R-:W-:Y:S01]  /*1cfd0*/  VIADD R17, R136, 0x39 ;  /* 0x0000003988117836 */ /* 0x000fe20000000000 */
[----:B---3--:R-:W-:Y:S01]  /*1cfe0*/  FSEL R161, R134, -INF , !P3 ;  /* 0xff80000086a17808 */ /* 0x008fe20005800000 */
[C---:B-1----:R-:W-:Y:S01]  /*1cff0*/  HMMA.16816.F32.BF16 R188, R12.reuse, R8, R188 ;  /* 0x000000080cbc723c */ /* 0x042fe200000418bc */
[-C--:B------:R-:W-:Y:S01]  /*1d000*/  ISETP.GE.AND P4, PT, R18, R192.reuse, PT ;  /* 0x000000c01200720c */ /* 0x080fe20003f86270 */
[----:B------:R-:W-:Y:S01]  /*1d010*/  FMUL.FTZ R61, R61, R3 ;  /* 0x000000033d3d7220 */ /* 0x000fe20000410000 */
[C---:B------:R-:W-:Y:S01]  /*1d020*/  ISETP.GE.AND P6, PT, R17.reuse, R193, PT ;  /* 0x000000c11100720c */ /* 0x040fe20003fc6270 */
[----:B------:R-:W1:Y:S01]  /*1d030*/  MUFU.TANH R143, R143 ;  /* 0x0000008f008f7308 */ /* 0x000e620000002400 */
[-C--:B------:R-:W-:Y:S01]  /*1d040*/  ISETP.GE.AND P3, PT, R17, R192.reuse, PT ;  /* 0x000000c01100720c */ /* 0x080fe20003f66270 */
[----:B------:R-:W-:Y:S01]  /*1d050*/  VIADD R17, R136, 0x41 ;  /* 0x0000004188117836 */ /* 0x000fe20000000000 */
[----:B------:R-:W-:Y:S01]  /*1d060*/  HMMA.16816.F32.BF16 R24, R12, R10, R24 ;  /* 0x0000000a0c18723c */ /* 0x000fe20000041818 */
[----:B--2---:R-:W-:Y:S01]  /*1d070*/  FSEL R152, R152, -INF , !P4 ;  /* 0xff80000098987808 */ /* 0x004fe20006000000 */
[----:B------:R-:W-:Y:S01]  /*1d080*/  VIADD R9, R136, 0x48 ;  /* 0x0000004888097836 */ /* 0x000fe20000000000 */
[----:B------:R-:W-:Y:S01]  /*1d090*/  FSEL R176, R148, -INF , !P6 ;  /* 0xff80000094b07808 */ /* 0x000fe20007000000 */
[----:B------:R-:W-:Y:S01]  /*1d0a0*/  FMUL.FTZ R62, R62, R3 ;  /* 0x000000033e3e7220 */ /* 0x000fe20000410000 */
[----:B------:R-:W2:Y:S01]  /*1d0b0*/  MUFU.TANH R153, R153 ;  /* 0x0000009900997308 */ /* 0x000ea20000002400 */
[C---:B------:R-:W-:Y:S01]  /*1d0c0*/  ISETP.GE.AND P4, PT, R17.reuse, R193, PT ;  /* 0x000000c11100720c */ /* 0x040fe20003f86270 */
[-C--:B------:R-:W-:Y:S01]  /*1d0d0*/  FMUL.FTZ R60, R60, R3.reuse ;  /* 0x000000033c3c7220 */ /* 0x080fe20000410000 */
[-C--:B------:R-:W-:Y:S01]  /*1d0e0*/  ISETP.GE.AND P6, PT, R17, R192.reuse, PT ;  /* 0x000000c01100720c */ /* 0x080fe20003fc6270 */
[----:B------:R-:W-:Y:S01]  /*1d0f0*/  VIADD R17, R136, 0x49 ;  /* 0x0000004988117836 */ /* 0x000fe20000000000 */
[----:B------:R-:W-:Y:S01]  /*1d100*/  FSEL R151, R151, -INF , !P2 ;  /* 0xff80000097977808 */ /* 0x000fe20005000000 */
[----:B------:R-:W-:Y:S01]  /*1d110*/  FMUL.FTZ R63, R63, R3 ;  /* 0x000000033f3f7220 */ /* 0x000fe20000410000 */
[----:B------:R-:W-:Y:S01]  /*1d120*/  ISETP.GE.AND P2, PT, R7, R193, PT ;  /* 0x000000c10700720c */ /* 0x000fe20003f46270 */
[----:B------:R3:W5:Y:S01]  /*1d130*/  MUFU.TANH R156, R139 ;  /* 0x0000008b009c7308 */ /* 0x0007620000002400 */
[----:B----4-:R-:W-:Y:S01]  /*1d140*/  FSEL R174, R149, -INF , !P3 ;  /* 0xff80000095ae7808 */ /* 0x010fe20005800000 */
[----:B------:R-:W-:Y:S01]  /*1d150*/  FMUL.FTZ R58, R58, R3 ;  /* 0x000000033a3a7220 */ /* 0x000fe20000410000 */
[----:B------:R-:W-:Y:S01]  /*1d160*/  FSEL R168, R141, -INF , !P4 ;  /* 0xff8000008da87808 */ /* 0x000fe20006000000 */
[C---:B------:R-:W-:Y:S01]  /*1d170*/  VIADD R11, R136.reuse, 0x60 ;  /* 0x00000060880b7836 */ /* 0x040fe20000000000 */
[----:B------:R-:W-:Y:S01]  /*1d180*/  ISETP.GE.AND P3, PT, R9, R193, PT ;  /* 0x000000c10900720c */ /* 0x000fe20003f66270 */
[----:B------:R-:W-:Y:S01]  /*1d190*/  VIADD R10, R136, 0x61 ;  /* 0x00000061880a7836 */ /* 0x000fe20000000000 */
[----:B------:R-:W-:Y:S01]  /*1d1a0*/  FSEL R170, R140, -INF , !P2 ;  /* 0xff8000008caa7808 */ /* 0x000fe20005000000 */
[----:B------:R4:W5:Y:S01]  /*1d1b0*/  MUFU.TANH R157, R144 ;  /* 0x00000090009d7308 */ /* 0x0009620000002400 */
[-C--:B------:R-:W-:Y:S01]  /*1d1c0*/  ISETP.GE.AND P4, PT, R17, R192.reuse, PT ;  /* 0x000000c01100720c */ /* 0x080fe20003f86270 */
[-C--:B------:R-:W-:Y:S01]  /*1d1d0*/  FMUL.FTZ R56, R56, R3.reuse ;  /* 0x0000000338387220 */ /* 0x080fe20000410000 */
[-C--:B------:R-:W-:Y:S01]  /*1d1e0*/  ISETP.GE.AND P2, PT, R9, R192.reuse, PT ;  /* 0x000000c00900720c */ /* 0x080fe20003f46270 */
[-C--:B------:R-:W-:Y:S01]  /*1d1f0*/  FMUL.FTZ R26, R26, R3.reuse ;  /* 0x000000031a1a7220 */ /* 0x080fe20000410000 */
[----:B-1----:R-:W-:Y:S01]  /*1d200*/  FSEL R172, R143, -INF , !P6 ;  /* 0xff8000008fac7808 */ /* 0x002fe20007000000 */
[-C--:B------:R-:W-:Y:S01]  /*1d210*/  FMUL.FTZ R64, R188, R3.reuse ;  /* 0x00000003bc407220 */ /* 0x080fe20000410000 */
[----:B--2---:R-:W-:Y:S01]  /*1d220*/  FSEL R169, R153, -INF , !P3 ;  /* 0xff80000099a97808 */ /* 0x004fe20005800000 */
[----:B------:R-:W1:Y:S01]  /*1d230*/  MUFU.TANH R162, R146 ;  /* 0x0000009200a27308 */ /* 0x000e620000002400 */
[----:B---3--:R-:W-:Y:S01]  /*1d240*/  FSEL R139, R132, -INF , !P5 ;  /* 0xff800000848b7808 */ /* 0x008fe20006800000 */
[----:B------:R-:W-:Y:S01]  /*1d250*/  FMUL.FTZ R134, R190, R3 ;  /* 0x00000003be867220 */ /* 0x000fe20000410000 */
[----:B------:R-:W-:Y:S01]  /*1d260*/  ISETP.GE.AND P5, PT, R18, R193, PT ;  /* 0x000000c11200720c */ /* 0x000fe20003fa6270 */
[----:B------:R-:W-:Y:S01]  /*1d270*/  VIADD R18, R136, 0x50 ;  /* 0x0000005088127836 */ /* 0x000fe20000000000 */
[----:B------:R-:W-:Y:S01]  /*1d280*/  FSEL R173, R155, -INF , !P2 ;  /* 0xff8000009bad7808 */ /* 0x000fe20005000000 */
[-C--:B------:R-:W-:Y:S01]  /*1d290*/  FMUL.FTZ R59, R59, R3.reuse ;  /* 0x000000033b3b7220 */ /* 0x080fe20000410000 */
[----:B------:R-:W-:Y:S01]  /*1d2a0*/  FSEL R163, R135, -INF , !P5 ;  /* 0xff80000087a37808 */ /* 0x000fe20006800000 */
[----:B------:R-:W2:Y:S01]  /*1d2b0*/  MUFU.TANH R4, R4 ;  /* 0x0000000400047308 */ /* 0x000ea20000002400 */
[-C--:B------:R-:W-:Y:S01]  /*1d2c0*/  ISETP.GE.AND P5, PT, R7, R192.reuse, PT ;  /* 0x000000c00700720c */ /* 0x080fe20003fa6270 */
[----:B----4-:R-:W-:Y:S01]  /*1d2d0*/  FMUL.FTZ R144, R145, R3 ;  /* 0x0000000391907220 */ /* 0x010fe20000410000 */
[----:B------:R-:W-:Y:S01]  /*1d2e0*/  ISETP.GE.AND P6, PT, R18, R193, PT ;  /* 0x000000c11200720c */ /* 0x000fe20003fc6270 */
[-C--:B------:R-:W-:Y:S01]  /*1d2f0*/  FMUL.FTZ R57, R57, R3.reuse ;  /* 0x0000000339397220 */ /* 0x080fe20000410000 */
[----:B------:R-:W-:Y:S01]  /*1d300*/  FSEL R171, R142, -INF , !P5 ;  /* 0xff8000008eab7808 */ /* 0x000fe20006800000 */
[----:B------:R-:W-:Y:S01]  /*1d310*/  FMUL.FTZ R133, R191, R3 ;  /* 0x00000003bf857220 */ /* 0x000fe20000410000 */
[----:B------:R-:W-:Y:S01]  /*1d320*/  ISETP.GE.AND P5, PT, R17, R193, PT ;  /* 0x000000c11100720c */ /* 0x000fe20003fa6270 */
[----:B------:R-:W3:Y:S01]  /*1d330*/  MUFU.TANH R158, R66 ;  /* 0x00000042009e7308 */ /* 0x000ee20000002400 */
[----:B------:R-:W-:Y:S01]  /*1d340*/  VIADD R17, R136, 0x51 ;  /* 0x0000005188117836 */ /* 0x000fe20000000000 */
[-C--:B------:R-:W-:Y:S01]  /*1d350*/  ISETP.GE.AND P3, PT, R18, R192.reuse, PT ;  /* 0x000000c01200720c */ /* 0x080fe20003f66270 */
[----:B------:R-:W-:Y:S01]  /*1d360*/  VIADD R18, R136, 0x58 ;  /* 0x0000005888127836 */ /* 0x000fe20000000000 */
[----:B------:R-:W-:Y:S01]  /*1d370*/  FSEL R167, R154, -INF , !P5 ;  /* 0xff8000009aa77808 */ /* 0x000fe20006800000 */
[----:B------:R-:W-:Y:S01]  /*1d380*/  FMUL.FTZ R24, R24, R3 ;  /* 0x0000000318187220 */ /* 0x000fe20000410000 */
[----:B------:R-:W-:Y:S01]  /*1d390*/  ISETP.GE.AND P2, PT, R17, R193, PT ;  /* 0x000000c11100720c */ /* 0x000fe20003f46270 */
[-C--:B------:R-:W-:Y:S01]  /*1d3a0*/  FMUL.FTZ R25, R25, R3.reuse ;  /* 0x0000000319197220 */ /* 0x080fe20000410000 */
[----:B------:R-:W4:Y:S01]  /*1d3b0*/  MUFU.TANH R160, R147 ;  /* 0x0000009300a07308 */ /* 0x000f220000002400 */
[-C--:B------:R-:W-:Y:S01]  /*1d3c0*/  ISETP.GE.AND P5, PT, R17, R192.reuse, PT ;  /* 0x000000c01100720c */ /* 0x080fe20003fa6270 */
[----:B------:R-:W-:Y:S01]  /*1d3d0*/  VIADD R17, R136, 0x59 ;  /* 0x0000005988117836 */ /* 0x000fe20000000000 */
[----:B-----5:R-:W-:Y:S01]  /*1d3e0*/  FSEL R166, R156, -INF , !P4 ;  /* 0xff8000009ca67808 */ /* 0x020fe20006000000 */
[----:B------:R-:W-:Y:S01]  /*1d3f0*/  FMUL.FTZ R27, R27, R3 ;  /* 0x000000031b1b7220 */ /* 0x000fe20000410000 */
[----:B------:R-:W-:Y:S01]  /*1d400*/  FSEL R157, R157, -INF , !P6 ;  /* 0xff8000009d9d7808 */ /* 0x000fe20007000000 */
[----:B------:R-:W-:Y:S01]  /*1d410*/  IMAD.MOV.U32 R141, RZ, RZ, R196 ;  /* 0x000000ffff8d7224 */ /* 0x000fe200078e00c4 */
[C---:B------:R-:W-:Y:S01]  /*1d420*/  ISETP.GE.AND P4, PT, R18.reuse, R193, PT ;  /* 0x000000c11200720c */ /* 0x040fe20003f86270 */
[----:B------:R-:W5:Y:S01]  /*1d430*/  MUFU.TANH R5, R5 ;  /* 0x0000000500057308 */ /* 0x000f620000002400 */
[----:B------:R-:W-:Y:S01]  /*1d440*/  ISETP.GE.AND P6, PT, R18, R192, PT ;  /* 0x000000c01200720c */ /* 0x000fe20003fc6270 */
[----:B------:R-:W-:Y:S01]  /*1d450*/  IMAD.MOV.U32 R140, RZ, RZ, R197 ;  /* 0x000000ffff8c7224 */ /* 0x000fe200078e00c5 */
[----:B-1----:R-:W-:-:S02]  /*1d460*/  FSEL R162, R162, -INF , !P3 ;  /* 0xff800000a2a27808 */ /* 0x002fc40005800000 */
[-C--:B------:R-:W-:Y:S02]  /*1d470*/  ISETP.GE.AND P3, PT, R17, R193.reuse, PT ;  /* 0x000000c11100720c */ /* 0x080fe40003f66270 */
[----:B--2---:R-:W-:Y:S01]  /*1d480*/  FSEL R155, R4, -INF , !P4 ;  /* 0xff800000049b7808 */ /* 0x004fe20006000000 */
[----:B------:R-:W1:Y:S01]  /*1d490*/  MUFU.TANH R145, R61 ;  /* 0x0000003d00917308 */ /* 0x000e620000002400 */
[----:B---3--:R-:W-:Y:S01]  /*1d4a0*/  FSEL R158, R158, -INF , !P6 ;  /* 0xff8000009e9e7808 */ /* 0x008fe20007000000 */
[----:B------:R-:W-:Y:S01]  /*1d4b0*/  VIADD R4, R136, 0x69 ;  /* 0x0000006988047836 */ /* 0x000fe20000000000 */
[----:B----4-:R-:W-:Y:S02]  /*1d4c0*/  FSEL R160, R160, -INF , !P5 ;  /* 0xff800000a0a07808 */ /* 0x010fe40006800000 */
[----:B------:R-:W-:Y:S02]  /*1d4d0*/  ISETP.GE.AND P4, PT, R11, R192, PT ;  /* 0x000000c00b00720c */ /* 0x000fe40003f86270 */
[-C--:B------:R-:W-:Y:S01]  /*1d4e0*/  ISETP.GE.AND P6, PT, R10, R193.reuse, PT ;  /* 0x000000c10a00720c */ /* 0x080fe20003fc6270 */
[----:B------:R-:W2:Y:S01]  /*1d4f0*/  MUFU.TANH R6, R62 ;  /* 0x0000003e00067308 */ /* 0x000ea20000002400 */
[----:B-----5:R-:W-:Y:S01]  /*1d500*/  FSEL R154, R5, -INF , !P3 ;  /* 0xff800000059a7808 */ /* 0x020fe20005800000 */
[----:B------:R-:W-:Y:S01]  /*1d510*/  VIADD R5, R136, 0x68 ;  /* 0x0000006888057836 */ /* 0x000fe20000000000 */
[----:B------:R-:W-:-:S02]  /*1d520*/  ISETP.GE.AND P5, PT, R11, R193, PT ;  /* 0x000000c10b00720c */ /* 0x000fc40003fa6270 */
[----:B------:R-:W-:-:S03]  /*1d530*/  ISETP.GE.AND P3, PT, R10, R192, PT ;  /* 0x000000c00a00720c */ /* 0x000fc60003f66270 */
        /* <DEDUP_REMOVED lines=11> */
[----:B-1----:R-:W-:Y:S01]  /*1d5f0*/  FMUL.FTZ R63, R189, R3 ;  /* 0x00000003bd3f7220 */ /* 0x002fe20000410000 */
[----:B------:R-:W-:Y:S01]  /*1d600*/  VIADD R3, R136, 0x78 ;  /* 0x0000007888037836 */ /* 0x000fe20000000000 */
[----:B----4-:R-:W-:-:S05]  /*1d610*/  FSEL R148, R7, -INF , !P3 ;  /* 0xff80000007947808 */ /* 0x010fca0005800000 */
[----:B------:R-:W1:Y:S01]  /*1d620*/  MUFU.TANH R16, R16 ;  /* 0x0000001000107308 */ /* 0x000e620000002400 */
[----:B--2---:R-:W-:Y:S02]  /*1d630*/  FSEL R156, R144, -INF , !P2 ;  /* 0xff800000909c7808 */ /* 0x004fe40005000000 */
[----:B------:R-:W-:-:S05]  /*1d640*/  ISETP.GE.AND P2, PT, R17, R192, PT ;  /* 0x000000c01100720c */ /* 0x000fca0003f46270 */
[----:B------:R-:W2:Y:S01]  /*1d650*/  MUFU.TANH R63, R63 ;  /* 0x0000003f003f7308 */ /* 0x000ea20000002400 */
[----:B---3--:R-:W-:Y:S02]  /*1d660*/  FSEL R147, R147, -INF , !P5 ;  /* 0xff80000093937808 */ /* 0x008fe40006800000 */
[----:B------:R-:W-:-:S05]  /*1d670*/  ISETP.GE.AND P5, PT, R4, R193, PT ;  /* 0x000000c10400720c */ /* 0x000fca0003fa6270 */
[----:B------:R-:W3:Y:S01]  /*1d680*/  MUFU.TANH R67, R26 ;  /* 0x0000001a00437308 */ /* 0x000ee20000002400 */
[----:B-1----:R-:W-:Y:S02]  /*1d690*/  FSEL R153, R16, -INF , !P2 ;  /* 0xff80000010997808 */ /* 0x002fe40005000000 */
[----:B------:R-:W-:Y:S01]  /*1d6a0*/  ISETP.GE.AND P2, PT, R5, R193, PT ;  /* 0x000000c10500720c */ /* 0x000fe20003f46270 */
[----:B------:R-:W-:-:S04]  /*1d6b0*/  VIADD R5, R136, 0x70 ;  /* 0x0000007088057836 */ /* 0x000fc80000000000 */
[----:B------:R-:W1:Y:S01]  /*1d6c0*/  MUFU.TANH R8, R56 ;  /* 0x0000003800087308 */ /* 0x000e620000002400 */
[----:B--2---:R-:W-:Y:S02]  /*1d6d0*/  FSEL R63, R63, -INF , !P5 ;  /* 0xff8000003f3f7808 */ /* 0x004fe40006800000 */
[----:B------:R-:W-:Y:S02]  /*1d6e0*/  ISETP.GE.AND P5, PT, R3, R192, PT ;  /* 0x000000c00300720c */ /* 0x000fe40003fa6270 */
[----:B------:R-:W-:-:S03]  /*1d6f0*/  ISETP.GE.AND P3, PT, R5, R193, PT ;  /* 0x000000c10500720c */ /* 0x000fc60003f66270 */
[----:B------:R-:W2:Y:S01]  /*1d700*/  MUFU.TANH R142, R59 ;  /* 0x0000003b008e7308 */ /* 0x000ea20000002400 */
[----:B---3--:R-:W-:Y:S02]  /*1d710*/  FSEL R67, R67, -INF , !P5 ;  /* 0xff80000043437808 */ /* 0x008fe40006800000 */
[----:B------:R-:W-:-:S05]  /*1d720*/  ISETP.GT.AND P5, PT, R250, R239, PT ;  /* 0x000000effa00720c */ /* 0x000fca0003fa4270 */
[----:B------:R-:W3:Y:S01]  /*1d730*/  MUFU.TANH R64, R64 ;  /* 0x0000004000407308 */ /* 0x000ee20000002400 */
[----:B-1----:R-:W-:Y:S02]  /*1d740*/  FSEL R144, R8, -INF , !P2 ;  /* 0xff80000008907808 */ /* 0x002fe40005000000 */
[----:B------:R-:W-:-:S05]  /*1d750*/  ISETP.GE.AND P2, PT, R5, R192, PT ;  /* 0x000000c00500720c */ /* 0x000fca0003f46270 */
[----:B------:R-:W1:Y:S01]  /*1d760*/  MUFU.TANH R9, R57 ;  /* 0x0000003900097308 */ /* 0x000e620000002400 */
[----:B--2---:R-:W-:Y:S02]  /*1d770*/  FSEL R142, R142, -INF , !P6 ;  /* 0xff8000008e8e7808 */ /* 0x004fe40007000000 */
[----:B------:R-:W-:-:S04]  /*1d780*/  ISETP.GE.AND P6, PT, R136, R193, PT ;  /* 0x000000c18800720c */ /* 0x000fc80003fc6270 */
[----:B------:R-:W-:Y:S01]  /*1d790*/  FSEL R175, R175, -INF , !P6 ;  /* 0xff800000afaf7808 */ /* 0x000fe20007000000 */
[----:B------:R-:W2:Y:S01]  /*1d7a0*/  MUFU.TANH R134, R134 ;  /* 0x0000008600867308 */ /* 0x000ea20000002400 */
[----:B---3--:R-:W-:Y:S01]  /*1d7b0*/  FSEL R64, R64, -INF , !P3 ;  /* 0xff80000040407808 */ /* 0x008fe20005800000 */
[----:B------:R-:W-:Y:S01]  /*1d7c0*/  BAR.SYNC.DEFER_BLOCKING 0x0 ;  /* 0x0000000000007b1d */ /* 0x000fe20000010000 */
[C---:B------:R-:W-:Y:S01]  /*1d7d0*/  ISETP.GE.AND P3, PT, R136.reuse, R192, PT ;  /* 0x000000c08800720c */ /* 0x040fe20003f66270 */
[----:B------:R-:W-:-:S03]  /*1d7e0*/  VIADD R136, R136, 0x79 ;  /* 0x0000007988887836 */ /* 0x000fc60000000000 */
[----:B------:R-:W-:Y:S01]  /*1d7f0*/  FSEL R177, R177, -INF , !P3 ;  /* 0xff800000b1b17808 */ /* 0x000fe20005800000 */
        /* <DEDUP_REMOVED lines=27> */
[----:B------:R-:W-:-:S04]  /*1d9b0*/  LOP3.LUT R3, R3, R11, RZ, 0x3c, !PT ;  /* 0x0000000b03037212 */ /* 0x000fc800078e3cff */
        /* <DEDUP_REMOVED lines=52> */
.L_x_2275:
[----:B------:R-:W2:Y:S02]  /*1dd00*/  LD.E R7, desc[UR4][R194.64+0x38] ;  /* 0x00003804c2077980 */ /* 0x000ea4000c101900 */
[----:B--2---:R-:W-:-:S04]  /*1dd10*/  LEA R7, -R7, RZ, 0x7 ;  /* 0x000000ff07077211 */ /* 0x004fc800078e39ff */
[----:B------:R-:W-:Y:S02]  /*1dd20*/  SHF.R.S32.HI R6, RZ, 0x1f, R7 ;  /* 0x0000001fff067819 */ /* 0x000fe40000011407 */
.L_x_2276:
[----:B------:R-:W-:Y:S05]  /*1dd30*/  BSYNC B0 ;  /* 0x0000000000007941 */ /* 0x000fea0003800000 */
.L_x_2274:
[----:B------:R-:W-:Y:S02]  /*1dd40*/  LOP3.LUT R3, R251, 0x1, RZ, 0xc0, !PT ;  /* 0x00000001fb037812 */ /* 0x000fe400078ec0ff */
[----:B------:R-:W-:Y:S02]  /*1dd50*/  @P1 IADD3 R4, P0, R7, R237, RZ ;  /* 0x000000ed07041210 */ /* 0x000fe40007f1e0ff */
[----:B------:R-:W-:Y:S02]  /*1dd60*/  ISETP.NE.U32.AND P2, PT, R3, 0x1, PT ;  /* 0x000000010300780c */ /* 0x000fe40003f45070 */
[CC--:B------:R-:W-:Y:S01]  /*1dd70*/  LEA R18, P6, R7.reuse, R241.reuse, 0x1 ;  /* 0x000000f107127211 */ /* 0x0c0fe200078c08ff */
        /* <DEDUP_REMOVED lines=52> */
[----:B------:R-:W-:Y:S01]  /*1e0c0*/  IMAD.X R4, R4, 0x1, R238, P3 ;  /* 0x0000000104047824 */ /* 0x000fe200018e06ee */
        /* <DEDUP_REMOVED lines=74> */
.L_x_2273:
[----:B------:R-:W-:Y:S05]  /*1e570*/  BSYNC B1 ;  /* 0x0000000000017941 */ /* 0x000fea0003800000 */
.L_x_2272:
[----:B------:R-:W2:Y:S01]  /*1e580*/  LD.E R56, desc[UR4][R194.64+0xdc] ;  /* 0x0000dc04c2387980 */ /* 0x000ea2000c101900 */
[----:B------:R-:W-:Y:S02]  /*1e590*/  FMNMX.FTZ R5, R2, R175, !PT ;  /* 0x000000af02057209 */ /* 0x000fe40007810000 */
[----:B-1----:R-:W-:Y:S01]  /*1e5a0*/  FMNMX.FTZ R6, R0, R177, !PT ;  /* 0x000000b100067209 */ /* 0x002fe20007810000 */
        /* <DEDUP_REMOVED lines=72> */
[----:B---3--:R-:W-:Y:S02]  /*1ea30*/  FMNMX.FTZ R45, R4, R45, !PT ;  /* 0x0000002d042d7209 */ /* 0x008fe40007810000 */
[----:B------:R-:W-:Y:S01]  /*1ea40*/  FSETP.NEU.FTZ.AND P1, PT, R46, -INF , PT ;  /* 0xff8000002e00780b */ /* 0x000fe20003f3d000 */
[----:B------:R-:W1:Y:S01]  /*1ea50*/  LDSM.16.MT88.4 R4, [R228+0xc000] ;  /* 0x00c00000e404783b */ /* 0x000e620000004200 */
[----:B------:R-:W-:-:S02]  /*1ea60*/  FSETP.NEU.FTZ.AND P0, PT, R45, -INF , PT ;  /* 0xff8000002d00780b */ /* 0x000fc40003f1d000 */
[----:B------:R-:W-:Y:S02]  /*1ea70*/  FSEL R9, R46, RZ, P1 ;  /* 0x000000ff2e097208 */ /* 0x000fe40000800000 */
[----:B------:R-:W-:-:S03]  /*1ea80*/  FSEL R8, R45, RZ, P0 ;  /* 0x000000ff2d087208 */ /* 0x000fc60000000000 */
[----:B------:R-:W-:Y:S02]  /*1ea90*/  FADD.FTZ R9, R2, -R9 ;  /* 0x8000000902097221 */ /* 0x000fe40000010000 */
[----:B------:R-:W-:Y:S01]  /*1eaa0*/  FADD.FTZ R8, R0, -R8 ;  /* 0x8000000800087221 */ /* 0x000fe20000010000 */
[C---:B--2---:R-:W-:Y:S01]  /*1eab0*/  FMUL.FTZ R55, R56.reuse, R45 ;  /* 0x0000002d38377220 */ /* 0x044fe20000410000 */
[C---:B------:R-:W-:Y:S01]  /*1eac0*/  FMUL.FTZ R61, R56.reuse, R46 ;  /* 0x0000002e383d7220 */ /* 0x040fe20000410000 */
[C---:B------:R-:W-:Y:S01]  /*1ead0*/  FMUL.FTZ R2, R56.reuse, R9 ;  /* 0x0000000938027220 */ /* 0x040fe20000410000 */
[----:B------:R-:W-:Y:S02]  /*1eae0*/  FMUL.FTZ R8, R56, R8 ;  /* 0x0000000838087220 */ /* 0x000fe40000410000 */
[----:B------:R-:W-:Y:S02]  /*1eaf0*/  FSEL R55, R55, RZ, P0 ;  /* 0x000000ff37377208 */ /* 0x000fe40000000000 */
[----:B------:R-:W-:Y:S01]  /*1eb00*/  FSEL R61, R61, RZ, P1 ;  /* 0x000000ff3d3d7208 */ /* 0x000fe20000800000 */
[----:B------:R2:W3:Y:S02]  /*1eb10*/  MUFU.EX2 R48, R8 ;  /* 0x0000000800307308 */ /* 0x0004e40000000800 */
        /* <DEDUP_REMOVED lines=14> */
[--C-:B------:R-:W-:Y:S01]  /*1ec00*/  FFMA.FTZ R53, R38, R56, -R61.reuse ;  /* 0x0000003826357223 */ /* 0x100fe2000001083d */
[----:B--2---:R-:W2:Y:S01]  /*1ec10*/  LDSM.16.MT88.4 R8, [R225+0xc000] ;  /* 0x00c00000e108783b */ /* 0x004ea20000004200 */
[----:B------:R-:W4:Y:S01]  /*1ec20*/  MUFU.EX2 R41, R41 ;  /* 0x0000002900297308 */ /* 0x000f220000000800 */
[-C--:B---3--:R-:W-:Y:S01]  /*1ec30*/  FMUL.FTZ R130, R130, R48.reuse ;  /* 0x0000003082827220 */ /* 0x088fe20000410000 */
        /* <DEDUP_REMOVED lines=15> */
[----:B----4-:R-:W-:Y:S01]  /*1ed30*/  F2FP.BF16.F32.PACK_AB R13, R41, R47 ;  /* 0x0000002f290d723e */ /* 0x010fe200000010ff */
[-C--:B------:R-:W-:Y:S01]  /*1ed40*/  FMUL.FTZ R102, R102, R48.reuse ;  /* 0x0000003066667220 */ /* 0x080fe20000410000 */
[-C--:B------:R-:W-:Y:S01]  /*1ed50*/  FMUL.FTZ R103, R103, R48.reuse ;  /* 0x0000003067677220 */ /* 0x080fe20000410000 */
[-C--:B------:R-:W-:Y:S01]  /*1ed60*/  FMUL.FTZ R98, R98, R48.reuse ;  /* 0x0000003062627220 */ /* 0x080fe20000410000 */
[-C--:B------:R-:W-:Y:S01]  /*1ed70*/  FMUL.FTZ R99, R99, R48.reuse ;  /* 0x0000003063637220 */ /* 0x080fe20000410000 */
[-C--:B------:R-:W-:Y:S01]  /*1ed80*/  FMUL.FTZ R94, R94, R48.reuse ;  /* 0x000000305e5e7220 */ /* 0x080fe20000410000 */
[----:B------:R-:W-:Y:S01]  /*1ed90*/  FMUL.FTZ R95, R95, R48 ;  /* 0x000000305f5f7220 */ /* 0x000fe20000410000 */
[----:B------:R-:W-:Y:S01]  /*1eda0*/  MUFU.EX2 R44, R44 ;  /* 0x0000002c002c7308 */ /* 0x000fe20000000800 */
[-CC-:B------:R-:W-:Y:S01]  /*1edb0*/  FFMA.FTZ R58, R21, R56.reuse, -R61.reuse ;  /* 0x00000038153a7223 */ /* 0x180fe2000001083d */
[----:B------:R-:W-:Y:S01]  /*1edc0*/  FFMA.FTZ R57, R20, R56, -R61 ;  /* 0x0000003814397223 */ /* 0x000fe2000001083d */
[-C--:B------:R-:W-:Y:S01]  /*1edd0*/  FMUL.FTZ R90, R90, R48.reuse ;  /* 0x000000305a5a7220 */ /* 0x080fe20000410000 */
[-C--:B------:R-:W-:Y:S01]  /*1ede0*/  FMUL.FTZ R91, R91, R48.reuse ;  /* 0x000000305b5b7220 */ /* 0x080fe20000410000 */
[-C--:B------:R-:W-:Y:S01]  /*1edf0*/  FMUL.FTZ R86, R86, R48.reuse ;  /* 0x0000003056567220 */ /* 0x080fe20000410000 */
[-C--:B------:R-:W-:Y:S01]  /*1ee00*/  FMUL.FTZ R87, R87, R48.reuse ;  /* 0x0000003057577220 */ /* 0x080fe20000410000 */
[----:B------:R-:W-:Y:S01]  /*1ee10*/  FMUL.FTZ R82, R82, R48 ;  /* 0x0000003052527220 */ /* 0x000fe20000410000 */
[----:B------:R-:W4:Y:S01]  /*1ee20*/  MUFU.EX2 R43, R43 ;  /* 0x0000002b002b7308 */ /* 0x000f220000000800 */
[----:B---3--:R-:W-:Y:S01]  /*1ee30*/  F2FP.BF16.F32.PACK_AB R15, R3, R40 ;  /* 0x00000028030f723e */ /* 0x008fe200000010ff */
[-C--:B------:R-:W-:Y:S01]  /*1ee40*/  FMUL.FTZ R83, R83, R48.reuse ;  /* 0x0000003053537220 */ /* 0x080fe20000410000 */
[-C--:B------:R-:W-:Y:S01]  /*1ee50*/  FMUL.FTZ R78, R78, R48.reuse ;  /* 0x000000304e4e7220 */ /* 0x080fe20000410000 */
[-C--:B------:R-:W-:Y:S01]  /*1ee60*/  FMUL.FTZ R79, R79, R48.reuse ;  /* 0x000000304f4f7220 */ /* 0x080fe20000410000 */
[-C--:B------:R-:W-:Y:S01]  /*1ee70*/  FMUL.FTZ R74, R74, R48.reuse ;  /* 0x000000304a4a7220 */ /* 0x080fe20000410000 */
[-C--:B------:R-:W-:Y:S01]  /*1ee80*/  FMUL.FTZ R75, R75, R48.reuse ;  /* 0x000000304b4b7220 */ /* 0x080fe20000410000 */
[----:B------:R-:W-:Y:S01]  /*1ee90*/  LDSM.16.MT88.4 R20, [R224+0xc800] ;  /* 0x00c80000e014783b */ /* 0x000fe20000004200 */
[----:B------:R-:W-:Y:S01]  /*1eea0*/  MUFU.EX2 R42, R42 ;  /* 0x0000002a002a7308 */ /* 0x000fe20000000800 */
[-C--:B------:R-:W-:Y:S01]  /*1eeb0*/  FMUL.FTZ R70, R70, R48.reuse ;  /* 0x0000003046467220 */ /* 0x080fe20000410000 */
[----:B------:R-:W-:Y:S01]  /*1eec0*/  FMUL.FTZ R71, R71, R48 ;  /* 0x0000003047477220 */ /* 0x000fe20000410000 */
[-CC-:B------:R-:W-:Y:S01]  /*1eed0*/  FFMA.FTZ R66, R37, R56.reuse, -R55.reuse ;  /* 0x0000003825427223 */ /* 0x180fe20000010837 */
[-CC-:B------:R-:W-:Y:S01]  /*1eee0*/  FFMA.FTZ R132, R36, R56.reuse, -R55.reuse ;  /* 0x0000003824847223 */ /* 0x180fe20000010837 */
[-C--:B------:R-:W-:Y:S01]  /*1eef0*/  FFMA.FTZ R65, R35, R56.reuse, -R55 ;  /* 0x0000003823417223 */ /* 0x080fe20000010837 */
[----:B------:R-:W-:Y:S01]  /*1ef00*/  LDSM.16.MT88.4 R36, [R224+0x10800] ;  /* 0x01080000e024783b */ /* 0x000fe20000004200 */
[--C-:B------:R-:W-:Y:S01]  /*1ef10*/  FFMA.FTZ R135, R34, R56, -R61.reuse ;  /* 0x0000003822877223 */ /* 0x100fe2000001083d */
[----:B------:R-:W3:Y:S01]  /*1ef20*/  MUFU.EX2 R0, R0 ;  /* 0x0000000000007308 */ /* 0x000ee20000000800 */
[----:B----4-:R-:W-:Y:S01]  /*1ef30*/  F2FP.BF16.F32.PACK_AB R12, R43, R44 ;  /* 0x0000002c2b0c723e */ /* 0x010fe200000010ff */
[-CC-:B------:R-:W-:Y:S01]  /*1ef40*/  FFMA.FTZ R136, R32, R56.reuse, -R61.reuse ;  /* 0x0000003820887223 */ /* 0x180fe2000001083d */
[-CC-:B------:R-:W-:Y:S01]  /*1ef50*/  FFMA.FTZ R137, R33, R56.reuse, -R61.reuse ;  /* 0x0000003821897223 */ /* 0x180fe2000001083d */
[-C--:B------:R-:W-:Y:S01]  /*1ef60*/  FFMA.FTZ R138, R138, R56.reuse, -R61 ;  /* 0x000000388a8a7223 */ /* 0x080fe2000001083d */
[-CC-:B------:R-:W-:Y:S01]  /*1ef70*/  FFMA.FTZ R139, R139, R56.reuse, -R55.reuse ;  /* 0x000000388b8b7223 */ /* 0x180fe20000010837 */
[----:B------:R-:W-:Y:S01]  /*1ef80*/  LDSM.16.MT88.4 R32, [R228+0xd000] ;  /* 0x00d00000e420783b */ /* 0x000fe20000004200 */
[-CC-:B------:R-:W-:Y:S01]  /*1ef90*/  FFMA.FTZ R150, R150, R56.reuse, -R55.reuse ;  /* 0x0000003896967223 */ /* 0x180fe20000010837 */
[----:B------:R-:W4:Y:S01]  /*1efa0*/  MUFU.EX2 R2, R2 ;  /* 0x0000000200027308 */ /* 0x000f220000000800 */
        /* <DEDUP_REMOVED lines=12> */
[-CC-:B------:R-:W-:Y:S01]  /*1f070*/  FFMA.FTZ R170, R170, R56.reuse, -R61.reuse ;  /* 0x00000038aaaa7223 */ /* 0x180fe2000001083d */
[-CC-:B------:R-:W-:Y:S01]  /*1f080*/  FFMA.FTZ R168, R168, R56.reuse, -R61.reuse ;  /* 0x00000038a8a87223 */ /* 0x180fe2000001083d */
[--C-:B------:R-:W-:Y:S01]  /*1f090*/  FFMA.FTZ R169, R169, R56, -R61.reuse ;  /* 0x00000038a9a97223 */ /* 0x100fe2000001083d */
[----:B------:R-:W3:Y:S01]  /*1f0a0*/  MUFU.EX2 R49, R49 ;  /* 0x0000003100317308 */ /* 0x000ee20000000800 */
[-C--:B----4-:R-:W-:Y:S01]  /*1f0b0*/  FMUL.FTZ R128, R128, R2.reuse ;  /* 0x0000000280807220 */ /* 0x090fe20000410000 */
        /* <DEDUP_REMOVED lines=26> */
[----:B------:R-:W4:Y:S01]  /*1f260*/  LDSM.16.MT88.4 R16, [R228+0x10000] ;  /* 0x01000000e410783b */ /* 0x000f220000004200 */
[-C--:B------:R-:W-:Y:S01]  /*1f270*/  FMUL.FTZ R89, R89, R2.reuse ;  /* 0x0000000259597220 */ /* 0x080fe20000410000 */
[-C--:B------:R-:W-:Y:S01]  /*1f280*/  FMUL.FTZ R84, R84, R2.reuse ;  /* 0x0000000254547220 */ /* 0x080fe20000410000 */
[-C--:B------:R-:W-:Y:S01]  /*1f290*/  FMUL.FTZ R85, R85, R2.reuse ;  /* 0x0000000255557220 */ /* 0x080fe20000410000 */
[-C--:B------:R-:W-:Y:S01]  /*1f2a0*/  FMUL.FTZ R80, R80, R2.reuse ;  /* 0x0000000250507220 */ /* 0x080fe20000410000 */
[C---:B--2---:R-:W-:Y:S01]  /*1f2b0*/  HMMA.16816.F32.BF16 R112, R12.reuse, R8, R112 ;  /* 0x000000080c70723c */ /* 0x044fe20000041870 */
[----:B------:R-:W-:Y:S01]  /*1f2c0*/  MUFU.EX2 R51, R51 ;  /* 0x0000003300337308 */ /* 0x000fe20000000800 */
[-C--:B------:R-:W-:Y:S01]  /*1f2d0*/  FMUL.FTZ R81, R81, R2.reuse ;  /* 0x0000000251517220 */ /* 0x080fe20000410000 */
[-C--:B------:R-:W-:Y:S01]  /*1f2e0*/  FMUL.FTZ R76, R76, R2.reuse ;  /* 0x000000024c4c7220 */ /* 0x080fe20000410000 */
[-C--:B------:R-:W-:Y:S01]  /*1f2f0*/  FMUL.FTZ R77, R77, R2.reuse ;  /* 0x000000024d4d7220 */ /* 0x080fe20000410000 */
[-C--:B------:R-:W-:Y:S01]  /*1f300*/  FMUL.FTZ R72, R72, R2.reuse ;  /* 0x0000000248487220 */ /* 0x080fe20000410000 */
[C---:B------:R-:W-:Y:S01]  /*1f310*/  HMMA.16816.F32.BF16 R108, R12.reuse, R10, R108 ;  /* 0x0000000a0c6c723c */ /* 0x040fe2000004186c */
[----:B------:R-:W2:Y:S01]  /*1f320*/  LDSM.16.MT88.4 R8, [R226+0x10000] ;  /* 0x01000000e208783b */ /* 0x000ea20000004200 */
[-C--:B------:R-:W-:Y:S01]  /*1f330*/  FMUL.FTZ R73, R73, R2.reuse ;  /* 0x0000000249497220 */ /* 0x080fe20000410000 */
[----:B------:R-:W-:Y:S01]  /*1f340*/  MUFU.EX2 R59, R59 ;  /* 0x0000003b003b7308 */ /* 0x000fe20000000800 */
[-C--:B------:R-:W-:Y:S01]  /*1f350*/  FMUL.FTZ R68, R68, R2.reuse ;  /* 0x0000000244447220 */ /* 0x080fe20000410000 */
[----:B------:R-:W-:Y:S01]  /*1f360*/  FMUL.FTZ R69, R69, R2 ;  /* 0x0000000245457220 */ /* 0x000fe20000410000 */
[-C--:B------:R-:W-:Y:S01]  /*1f370*/  FFMA.FTZ R167, R167, R56.reuse, -R61 ;  /* 0x00000038a7a77223 */ /* 0x080fe2000001083d */
[-CC-:B------:R-:W-:Y:S01]  /*1f380*/  FFMA.FTZ R166, R166, R56.reuse, -R55.reuse ;  /* 0x00000038a6a67223 */ /* 0x180fe20000010837 */
[-CC-:B------:R-:W-:Y:S01]  /*1f390*/  FFMA.FTZ R162, R162, R56.reuse, -R55.reuse ;  /* 0x00000038a2a27223 */ /* 0x180fe20000010837 */
[C---:B------:R-:W-:Y:S01]  /*1f3a0*/  HMMA.16816.F32.BF16 R72, R12.reuse, R28, R72 ;  /* 0x0000001c0c48723c */ /* 0x040fe20000041848 */
[-CC-:B------:R-:W-:Y:S01]  /*1f3b0*/  FFMA.FTZ R160, R160, R56.reuse, -R55.reuse ;  /* 0x00000038a0a07223 */ /* 0x180fe20000010837 */
[----:B------:R-:W3:Y:S01]  /*1f3c0*/  MUFU.EX2 R53, R53 ;  /* 0x0000003500357308 */ /* 0x000ee20000000800 */
[-C--:B------:R-:W-:Y:S01]  /*1f3d0*/  FFMA.FTZ R158, R158, R56.reuse, -R55 ;  /* 0x000000389e9e7223 */ /* 0x080fe20000010837 */
[-CC-:B------:R-:W-:Y:S01]  /*1f3e0*/  FFMA.FTZ R157, R157, R56.reuse, -R61.reuse ;  /* 0x000000389d9d7223 */ /* 0x180fe2000001083d */
[-CC-:B------:R-:W-:Y:S01]  /*1f3f0*/  FFMA.FTZ R156, R156, R56.reuse, -R61.reuse ;  /* 0x000000389c9c7223 */ /* 0x180fe2000001083d */
[-CC-:B------:R-:W-:Y:S01]  /*1f400*/  FFMA.FTZ R155, R155, R56.reuse, -R61.reuse ;  /* 0x000000389b9b7223 */ /* 0x180fe2000001083d */
[-C--:B------:R-:W-:Y:S01]  /*1f410*/  FFMA.FTZ R154, R154, R56.reuse, -R61 ;  /* 0x000000389a9a7223 */ /* 0x080fe2000001083d */
[C---:B-1----:R-:W-:Y:S01]  /*1f420*/  HMMA.16816.F32.BF16 R104, R12.reuse, R4, R104 ;  /* 0x000000040c68723c */ /* 0x042fe20000041868 */
[-CC-:B------:R-:W-:Y:S01]  /*1f430*/  FFMA.FTZ R153, R153, R56.reuse, -R55.reuse ;  /* 0x0000003899997223 */ /* 0x180fe20000010837 */
[----:B------:R-:W-:Y:S01]  /*1f440*/  MUFU.EX2 R58, R58 ;  /* 0x0000003a003a7308 */ /* 0x000fe20000000800 */
[-CC-:B------:R-:W-:Y:S01]  /*1f450*/  FFMA.FTZ R149, R149, R56.reuse, -R55.reuse ;  /* 0x0000003895957223 */ /* 0x180fe20000010837 */
[-CC-:B------:R-:W-:Y:S01]  /*1f460*/  FFMA.FTZ R148, R148, R56.reuse, -R55.reuse ;  /* 0x0000003894947223 */ /* 0x180fe20000010837 */
[-C--:B------:R-:W-:Y:S01]  /*1f470*/  FFMA.FTZ R147, R147, R56.reuse, -R55 ;  /* 0x0000003893937223 */ /* 0x080fe20000010837 */
[C---:B------:R-:W-:Y:S01]  /*1f480*/  HMMA.16816.F32.BF16 R100, R12.reuse, R6, R100 ;  /* 0x000000060c64723c */ /* 0x040fe20000041864 */
[----:B------:R-:W1:Y:S01]  /*1f490*/  LDSM.16.MT88.4 R4, [R225+0x10000] ;  /* 0x01000000e104783b */ /* 0x000e620000004200 */
[-CC-:B------:R-:W-:Y:S01]  /*1f4a0*/  FFMA.FTZ R146, R146, R56.reuse, -R61.reuse ;  /* 0x0000003892927223 */ /* 0x180fe2000001083d */
[-CC-:B------:R-:W-:Y:S01]  /*1f4b0*/  FFMA.FTZ R145, R145, R56.reuse, -R61.reuse ;  /* 0x0000003891917223 */ /* 0x180fe2000001083d */
[----:B------:R-:W1:Y:S01]  /*1f4c0*/  MUFU.EX2 R57, R57 ;  /* 0x0000003900397308 */ /* 0x000e620000000800 */
[-CC-:B------:R-:W-:Y:S01]  /*1f4d0*/  FFMA.FTZ R144, R144, R56.reuse, -R61.reuse ;  /* 0x0000003890907223 */ /* 0x180fe2000001083d */
[C---:B----4-:R-:W-:Y:S01]  /*1f4e0*/  HMMA.16816.F32.BF16 R96, R12.reuse, R16, R96 ;  /* 0x000000100c60723c */ /* 0x050fe20000041860 */
[-C--:B------:R-:W-:Y:S01]  /*1f4f0*/  FFMA.FTZ R143, R143, R56.reuse, -R61 ;  /* 0x000000388f8f7223 */ /* 0x080fe2000001083d */
[----:B------:R-:W-:Y:S01]  /*1f500*/  FFMA.FTZ R142, R142, R56, -R55 ;  /* 0x000000388e8e7223 */ /* 0x000fe20000010837 */
[----:B------:R-:W-:Y:S01]  /*1f510*/  FFMA.FTZ R2, R198, R2, R44 ;  /* 0x00000002c6027223 */ /* 0x000fe2000001002c */
[----:B------:R-:W-:Y:S01]  /*1f520*/  FFMA.FTZ R47, R252, R48, R47 ;  /* 0x00000030fc2f7223 */ /* 0x000fe2000001002f */
[-C--:B------:R-:W-:Y:S01]  /*1f530*/  FFMA.FTZ R134, R134, R56.reuse, -R55 ;  /* 0x0000003886867223 */ /* 0x080fe20000010837 */
[C---:B------:R-:W-:Y:S01]  /*1f540*/  HMMA.16816.F32.BF16 R92, R12.reuse, R18, R92 ;  /* 0x000000120c5c723c */ /* 0x040fe2000004185c */
[----:B------:R-:W4:Y:S01]  /*1f550*/  LDSM.16.MT88.4 R16, [R228+0xc800] ;  /* 0x00c80000e410783b */ /* 0x000f220000004200 */
[----:B------:R-:W4:Y:S01]  /*1f560*/  MUFU.EX2 R65, R65 ;  /* 0x0000004100417308 */ /* 0x000f220000000800 */
[----:B------:R-:W-:Y:S01]  /*1f570*/  FADD.FTZ R2, R43, R2 ;  /* 0x000000022b027221 */ /* 0x000fe20000010000 */
[----:B------:R-:W-:Y:S01]  /*1f580*/  FADD.FTZ R47, R41, R47 ;  /* 0x0000002f292f7221 */ /* 0x000fe20000010000 */
[-C--:B------:R-:W-:Y:S01]  /*1f590*/  FFMA.FTZ R133, R133, R56.reuse, -R55 ;  /* 0x0000003885857223 */ /* 0x080fe20000010837 */
[C---:B--2---:R-:W-:Y:S01]  /*1f5a0*/  HMMA.16816.F32.BF16 R88, R12.reuse, R8, R88 ;  /* 0x000000080c58723c */ /* 0x044fe20000041858 */
[----:B------:R-:W-:Y:S01]  /*1f5b0*/  FADD.FTZ R2, R42, R2 ;  /* 0x000000022a027221 */ /* 0x000fe20000010000 */
[----:B------:R-:W-:Y:S01]  /*1f5c0*/  FADD.FTZ R47, R40, R47 ;  /* 0x0000002f282f7221 */ /* 0x000fe20000010000 */
[-C--:B------:R-:W-:Y:S01]  /*1f5d0*/  FFMA.FTZ R67, R67, R56.reuse, -R55 ;  /* 0x0000003843437223 */ /* 0x080fe20000010837 */
[----:B------:R-:W-:Y:S01]  /*1f5e0*/  MUFU.EX2 R66, R66 ;  /* 0x0000004200427308 */ /* 0x000fe20000000800 */
[----:B------:R-:W-:Y:S01]  /*1f5f0*/  FADD.FTZ R2, R0, R2 ;  /* 0x0000000200027221 */ /* 0x000fe20000010000 */
[----:B------:R-:W-:Y:S01]  /*1f600*/  HMMA.16816.F32.BF16 R84, R12, R10, R84 ;  /* 0x0000000a0c54723c */ /* 0x000fe20000041854 */
[----:B------:R-:W2:Y:S01]  /*1f610*/  LDSM.16.MT88.4 R8, [R225+0xc800] ;  /* 0x00c80000e108783b */ /* 0x000ea20000004200 */
[----:B------:R-:W-:Y:S01]  /*1f620*/  FADD.FTZ R47, R3, R47 ;  /* 0x0000002f032f7221 */ /* 0x000fe20000010000 */
[----:B------:R-:W-:Y:S01]  /*1f630*/  FFMA.FTZ R64, R64, R56, -R61 ;  /* 0x0000003840407223 */ /* 0x000fe2000001083d */
[----:B------:R-:W-:-:S02]  /*1f640*/  MOV R0, R45 ;  /* 0x0000002d00007202 */ /* 0x000fc40000000f00 */
[----:B------:R-:W-:Y:S01]  /*1f650*/  MUFU.EX2 R132, R132 ;  /* 0x0000008400847308 */ /* 0x000fe20000000800 */
[----:B-----5:R-:W-:-:S04]  /*1f660*/  FADD.FTZ R47, R50, R47 ;  /* 0x0000002f322f7221 */ /* 0x020fc80000010000 */
[----:B---3--:R-:W-:-:S03]  /*1f670*/  FADD.FTZ R47, R49, R47 ;  /* 0x0000002f312f7221 */ /* 0x008fc60000010000 */
[----:B------:R-:W3:Y:S01]  /*1f680*/  MUFU.EX2 R135, R135 ;  /* 0x0000008700877308 */ /* 0x000ee20000000800 */
[C---:B-1----:R-:W-:Y:S07]  /*1f690*/  HMMA.16816.F32.BF16 R80, R12.reuse, R4, R80 ;  /* 0x000000040c50723c */ /* 0x042fee0000041850 */
[----:B------:R-:W1:Y:S01]  /*1f6a0*/  MUFU.EX2 R136, R136 ;  /* 0x0000008800887308 */ /* 0x000e620000000800 */
[----:B------:R-:W-:Y:S01]  /*1f6b0*/  HMMA.16816.F32.BF16 R76, R12, R6, R76 ;  /* 0x000000060c4c723c */ /* 0x000fe2000004184c */
[----:B------:R-:W-:Y:S01]  /*1f6c0*/  F2FP.BF16.F32.PACK_AB R4, R53, R59 ;  /* 0x0000003b3504723e */ /* 0x000fe200000010ff */
[----:B------:R-:W-:Y:S01]  /*1f6d0*/  FADD.FTZ R59, R59, R2 ;  /* 0x000000023b3b7221 */ /* 0x000fe20000010000 */
[----:B------:R-:W-:-:S02]  /*1f6e0*/  F2FP.BF16.F32.PACK_AB R5, R49, R50 ;  /* 0x000000323105723e */ /* 0x000fc400000010ff */
[----:B------:R-:W-:Y:S01]  /*1f6f0*/  MOV R2, R46 ;  /* 0x0000002e00027202 */ /* 0x000fe20000000f00 */
[----:B------:R-:W-:Y:S01]  /*1f700*/  HMMA.16816.F32.BF16 R12, R12, R30, R68 ;  /* 0x0000001e0c0c723c */ /* 0x000fe20000041844 */
[----:B------:R-:W-:Y:S01]  /*1f710*/  F2FP.BF16.F32.PACK_AB R6, R57, R58 ;  /* 0x0000003a3906723e */ /* 0x000fe200000010ff */
[----:B------:R-:W-:Y:S01]  /*1f720*/  LDSM.16.MT88.4 R28, [R226+0x10800] ;  /* 0x01080000e21c783b */ /* 0x000fe20000004200 */
[----:B------:R-:W-:Y:S01]  /*1f730*/  F2FP.BF16.F32.PACK_AB R7, R51, R52 ;  /* 0x000000343307723e */ /* 0x000fe200000010ff */
[----:B------:R-:W-:Y:S01]  /*1f740*/  MUFU.EX2 R137, R137 ;  /* 0x0000008900897308 */ /* 0x000fe20000000800 */
[----:B------:R-:W-:Y:S01]  /*1f750*/  FADD.FTZ R59, R53, R59 ;  /* 0x0000003b353b7221 */ /* 0x000fe20000010000 */
[----:B------:R-:W-:-:S03]  /*1f760*/  FADD.FTZ R52, R52, R47 ;  /* 0x0000002f34347221 */ /* 0x000fc60000010000 */
[----:B------:R-:W-:Y:S01]  /*1f770*/  FADD.FTZ R59, R58, R59 ;  /* 0x0000003b3a3b7221 */ /* 0x000fe20000010000 */
[C---:B----4-:R-:W-:Y:S01]  /*1f780*/  HMMA.16816.F32.BF16 R128, R4.reuse, R16, R128 ;  /* 0x000000100480723c */ /* 0x050fe20000041880 */
[----:B------:R-:W-:Y:S01]  /*1f790*/  FADD.FTZ R52, R51, R52 ;  /* 0x0000003433347221 */ /* 0x000fe20000010000 */
[----:B------:R-:W4:Y:S01]  /*1f7a0*/  MUFU.EX2 R138, R138 ;  /* 0x0000008a008a7308 */ /* 0x000f220000000800 */
[----:B------:R-:W-:Y:S02]  /*1f7b0*/  FADD.FTZ R57, R57, R59 ;  /* 0x0000003b39397221 */ /* 0x000fe40000010000 */
[----:B------:R-:W-:Y:S01]  /*1f7c0*/  FADD.FTZ R52, R65, R52 ;  /* 0x0000003441347221 */ /* 0x000fe20000010000 */
[C---:B------:R-:W-:Y:S01]  /*1f7d0*/  HMMA.16816.F32.BF16 R124, R4.reuse, R18, R124 ;  /* 0x00000012047c723c */ /* 0x040fe2000004187c */
[----:B------:R-:W5:Y:S01]  /*1f7e0*/  LDSM.16.MT88.4 R16, [R228+0x10800] ;  /* 0x01080000e410783b */ /* 0x000f620000004200 */
[----:B---3--:R-:W-:Y:S02]  /*1f7f0*/  FADD.FTZ R57, R135, R57 ;  /* 0x0000003987397221 */ /* 0x008fe40000010000 */
[----:B------:R-:W3:Y:S02]  /*1f800*/  MUFU.EX2 R139, R139 ;  /* 0x0000008b008b7308 */ /* 0x000ee40000000800 */
[C---:B--2---:R-:W-:Y:S06]  /*1f810*/  HMMA.16816.F32.BF16 R112, R4.reuse, R8, R112 ;  /* 0x000000080470723c */ /* 0x044fec0000041870 */
[C---:B------:R-:W-:Y:S01]  /*1f820*/  HMMA.16816.F32.BF16 R108, R4.reuse, R10, R108 ;  /* 0x0000000a046c723c */ /* 0x040fe2000004186c */
[----:B------:R-:W2:Y:S01]  /*1f830*/  LDSM.16.MT88.4 R8, [R225+0x10800] ;  /* 0x01080000e108783b */ /* 0x000ea20000004200 */
[----:B------:R-:W-:Y:S04]  /*1f840*/  MUFU.EX2 R150, R150 ;  /* 0x0000009600967308 */ /* 0x000fe80000000800 */
[C---:B------:R-:W-:Y:S04]  /*1f850*/  HMMA.16816.F32.BF16 R120, R4.reuse, R24, R120 ;  /* 0x000000180478723c */ /* 0x040fe80000041878 */
[----:B------:R-:W-:Y:S02]  /*1f860*/  MUFU.EX2 R151, R151 ;  /* 0x0000009700977308 */ /* 0x000fe40000000800 */
[C---:B------:R-:W-:Y:S01]  /*1f870*/  HMMA.16816.F32.BF16 R116, R4.reuse, R26, R116 ;  /* 0x0000001a0474723c */ /* 0x040fe20000041874 */
[----:B------:R-:W3:Y:S05]  /*1f880*/  LDSM.16.MT88.4 R24, [R226+0xd000] ;  /* 0x00d00000e218783b */ /* 0x000eea0000004200 */
        /* <DEDUP_REMOVED lines=8> */
[----:B------:R-:W5:Y:S05]  /*1f910*/  LDSM.16.MT88.4 R16, [R224+0xd000] ;  /* 0x00d00000e010783b */ /* 0x000f6a0000004200 */
[C---:B------:R-:W-:Y:S01]  /*1f920*/  HMMA.16816.F32.BF16 R88, R4.reuse, R28, R88 ;  /* 0x0000001c0458723c */ /* 0x040fe20000041858 */
[----:B------:R-:W-:Y:S05]  /*1f930*/  MUFU.EX2 R163, R163 ;  /* 0x000000a300a37308 */ /* 0x000fea0000000800 */
[C---:B------:R-:W-:Y:S01]  /*1f940*/  HMMA.16816.F32.BF16 R84, R4.reuse, R30, R84 ;  /* 0x0000001e0454723c */ /* 0x040fe20000041854 */
[----:B------:R-:W5:Y:S02]  /*1f950*/  LDSM.16.MT88.4 R28, [R228+0x11000] ;  /* 0x01100000e41c783b */ /* 0x000f640000004200 */
[----:B------:R-:W5:Y:S03]  /*1f960*/  MUFU.EX2 R164, R164 ;  /* 0x000000a400a47308 */ /* 0x000f660000000800 */
[C---:B--2---:R-:W-:Y:S05]  /*1f970*/  HMMA.16816.F32.BF16 R80, R4.reuse, R8, R80 ;  /* 0x000000080450723c */ /* 0x044fea0000041850 */
[----:B------:R-:W2:Y:S01]  /*1f980*/  MUFU.EX2 R165, R165 ;  /* 0x000000a500a57308 */ /* 0x000ea20000000800 */
[----:B------:R-:W-:Y:S01]  /*1f990*/  HMMA.16816.F32.BF16 R76, R4, R10, R76 ;  /* 0x0000000a044c723c */ /* 0x000fe2000004184c */
[C---:B-1----:R-:W-:Y:S01]  /*1f9a0*/  F2FP.BF16.F32.PACK_AB R8, R136.reuse, R135 ;  /* 0x000000878808723e */ /* 0x042fe200000010ff */
[----:B------:R-:W-:Y:S01]  /*1f9b0*/  FADD.FTZ R136, R136, R57 ;  /* 0x0000003988887221 */ /* 0x000fe20000010000 */
[C---:B------:R-:W-:Y:S01]  /*1f9c0*/  F2FP.BF16.F32.PACK_AB R9, R66.reuse, R65 ;  /* 0x000000414209723e */ /* 0x040fe200000010ff */
[----:B------:R-:W-:-:S02]  /*1f9d0*/  FADD.FTZ R66, R66, R52 ;  /* 0x0000003442427221 */ /* 0x000fc40000010000 */
[C---:B------:R-:W-:Y:S01]  /*1f9e0*/  HMMA.16816.F32.BF16 R72, R4.reuse, R36, R72 ;  /* 0x000000240448723c */ /* 0x040fe20000041848 */
[----:B----4-:R-:W-:Y:S01]  /*1f9f0*/  F2FP.BF16.F32.PACK_AB R10, R138, R137 ;  /* 0x000000898a0a723e */ /* 0x010fe200000010ff */
[----:B------:R-:W-:Y:S01]  /*1fa00*/  MUFU.EX2 R171, R171 ;  /* 0x000000ab00ab7308 */ /* 0x000fe20000000800 */
[----:B---3--:R-:W-:Y:S01]  /*1fa10*/  F2FP.BF16.F32.PACK_AB R11, R139, R132 ;  /* 0x000000848b0b723e */ /* 0x008fe200000010ff */
        /* <DEDUP_REMOVED lines=15> */
[----:B------:R-:W3:Y:S02]  /*1fb10*/  MUFU.EX2 R170, R170 ;  /* 0x000000aa00aa7308 */ /* 0x000ee40000000800 */
[C---:B------:R-:W-:Y:S01]  /*1fb20*/  HMMA.16816.F32.BF16 R108, R8.reuse, R22, R108 ;  /* 0x00000016086c723c */ /* 0x040fe2000004186c */
[----:B------:R-:W4:Y:S05]  /*1fb30*/  LDSM.16.MT88.4 R20, [R225+0x11000] ;  /* 0x01100000e114783b */ /* 0x000f2a0000004200 */
[C---:B-----5:R-:W-:Y:S01]  /*1fb40*/  HMMA.16816.F32.BF16 R104, R8.reuse, R16, R104 ;  /* 0x000000100868723c */ /* 0x060fe20000041868 */
[----:B------:R-:W5:Y:S05]  /*1fb50*/  MUFU.EX2 R168, R168 ;  /* 0x000000a800a87308 */ /* 0x000f6a0000000800 */
[C---:B------:R-:W-:Y:S01]  /*1fb60*/  HMMA.16816.F32.BF16 R100, R8.reuse, R18, R100 ;  /* 0x000000120864723c */ /* 0x040fe20000041864 */
[----:B------:R-:W-:Y:S02]  /*1fb70*/  LDSM.16.MT88.4 R16, [R228+0x11800] ;  /* 0x01180000e410783b */ /* 0x000fe40000004200 */
[----:B------:R-:W-:Y:S03]  /*1fb80*/  MUFU.EX2 R169, R169 ;  /* 0x000000a900a97308 */ /* 0x000fe60000000800 */
[C---:B------:R-:W-:Y:S05]  /*1fb90*/  HMMA.16816.F32.BF16 R96, R8.reuse, R28, R96 ;  /* 0x0000001c0860723c */ /* 0x040fea0000041860 */
[----:B------:R-:W5:Y:S01]  /*1fba0*/  MUFU.EX2 R167, R167 ;  /* 0x000000a700a77308 */ /* 0x000f620000000800 */
[C---:B------:R-:W-:Y:S01]  /*1fbb0*/  HMMA.16816.F32.BF16 R92, R8.reuse, R30, R92 ;  /* 0x0000001e085c723c */ /* 0x040fe2000004185c */
[----:B------:R-:W3:Y:S05]  /*1fbc0*/  LDSM.16.MT88.4 R28, [R226+0xd800] ;  /* 0x00d80000e21c783b */ /* 0x000eea0000004200 */
        /* <DEDUP_REMOVED lines=9> */
[C---:B----4-:R-:W-:Y:S01]  /*1fc60*/  HMMA.16816.F32.BF16 R80, R8.reuse, R20, R80 ;  /* 0x000000140850723c */ /* 0x050fe20000041850 */
[----:B------:R-:W-:Y:S05]  /*1fc70*/  MUFU.EX2 R158, R158 ;  /* 0x0000009e009e7308 */ /* 0x000fea0000000800 */
        /* <DEDUP_REMOVED lines=13> */
[----:B--2---:R-:W-:Y:S01]  /*1fd50*/  F2FP.BF16.F32.PACK_AB R15, R165, R152 ;  /* 0x00000098a50f723e */ /* 0x004fe200000010ff */
[----:B------:R-:W-:Y:S01]  /*1fd60*/  FADD.FTZ R161, R163, R161 ;  /* 0x000000a1a3a17221 */ /* 0x000fe20000010000 */
[----:B------:R-:W-:-:S03]  /*1fd70*/  FADD.FTZ R151, R152, R151 ;  /* 0x0000009798977221 */ /* 0x000fc60000010000 */
[----:B------:R-:W-:Y:S01]  /*1fd80*/  FADD.FTZ R164, R164, R161 ;  /* 0x000000a1a4a47221 */ /* 0x000fe20000010000 */
[----:B------:R-:W-:Y:S01]  /*1fd90*/  FADD.FTZ R165, R165, R151 ;  /* 0x00000097a5a57221 */ /* 0x000fe20000010000 */
[----:B---3--:R-:W-:Y:S01]  /*1fda0*/  HMMA.16816.F32.BF16 R120, R12, R28, R120 ;  /* 0x0000001c0c78723c */ /* 0x008fe20000041878 */
[----:B------:R-:W-:Y:S01]  /*1fdb0*/  MUFU.EX2 R154, R154 ;  /* 0x0000009a009a7308 */ /* 0x000fe20000000800 */
[----:B------:R-:W-:Y:S01]  /*1fdc0*/  FADD.FTZ R164, R170, R164 ;  /* 0x000000a4aaa47221 */ /* 0x000fe20000010000 */
[----:B------:R-:W-:-:S03]  /*1fdd0*/  FADD.FTZ R165, R171, R165 ;  /* 0x000000a5aba57221 */ /* 0x000fc60000010000 */
[C---:B------:R-:W-:Y:S01]  /*1fde0*/  HMMA.16816.F32.BF16 R116, R12.reuse, R30, R116 ;  /* 0x0000001e0c74723c */ /* 0x040fe20000041874 */
[----:B------:R-:W2:Y:S02]  /*1fdf0*/  LDSM.16.MT88.4 R28, [R226+0x11800] ;  /* 0x01180000e21c783b */ /* 0x000ea40000004200 */
[----:B------:R-:W-:Y:S03]  /*1fe00*/  MUFU.EX2 R153, R153 ;  /* 0x0000009900997308 */ /* 0x000fe60000000800 */
[C---:B------:R-:W-:Y:S05]  /*1fe10*/  HMMA.16816.F32.BF16 R96, R12.reuse, R16, R96 ;  /* 0x000000100c60723c */ /* 0x040fea0000041860 */
[----:B------:R-:W-:Y:S01]  /*1fe20*/  MUFU.EX2 R149, R149 ;  /* 0x0000009500957308 */ /* 0x000fe20000000800 */
[C---:B------:R-:W-:Y:S01]  /*1fe30*/  HMMA.16816.F32.BF16 R92, R12.reuse, R18, R92 ;  /* 0x000000120c5c723c */ /* 0x040fe2000004185c */
[----:B------:R-:W3:Y:S05]  /*1fe40*/  LDSM.16.MT88.4 R16, [R226+0xe000] ;  /* 0x00e00000e210783b */ /* 0x000eea0000004200 */
        /* <DEDUP_REMOVED lines=33> */
[C---:B---3--:R-:W-:Y:S01]  /*20060*/  HMMA.16816.F32.BF16 R120, R8.reuse, R16, R120 ;  /* 0x000000100878723c */ /* 0x048fe20000041878 */
        /* <DEDUP_REMOVED lines=10> */
[----:B------:R-:W1:Y:S01]  /*20110*/  MUFU.EX2 R64, R64 ;  /* 0x0000004000407308 */ /* 0x000e620000000800 */
[----:B----4-:R-:W-:-:S04]  /*20120*/  F2FP.BF16.F32.PACK_AB R69, R133, R134 ;  /* 0x000000868545723e */ /* 0x010fc800000010ff */
[C---:B------:R-:W-:Y:S01]  /*20130*/  HMMA.16816.F32.BF16 R124, R8.reuse, R26, R124 ;  /* 0x0000001a087c723c */ /* 0x040fe2000004187c */
[----:B------:R-:W4:Y:S05]  /*20140*/  LDSM.16.MT88.4 R24, [R226+0x12000] ;  /* 0x01200000e218783b */ /* 0x000f2a0000004200 */
[C---:B--2---:R-:W-:Y:S06]  /*20150*/  HMMA.16816.F32.BF16 R112, R8.reuse, R28, R112 ;  /* 0x0000001c0870723c */ /* 0x044fec0000041870 */
[C---:B------:R-:W-:Y:S01]  /*20160*/  HMMA.16816.F32.BF16 R108, R8.reuse, R30, R108 ;  /* 0x0000001e086c723c */ /* 0x040fe2000004186c */
[----:B------:R-:W2:Y:S05]  /*20170*/  LDSM.16.MT88.4 R28, [R228+0xe800] ;  /* 0x00e80000e41c783b */ /* 0x000eaa0000004200 */
[C---:B------:R-:W-:Y:S06]  /*20180*/  HMMA.16816.F32.BF16 R104, R8.reuse, R20, R104 ;  /* 0x000000140868723c */ /* 0x040fec0000041868 */
[C---:B------:R-:W-:Y:S01]  /*20190*/  HMMA.16816.F32.BF16 R100, R8.reuse, R22, R100 ;  /* 0x000000160864723c */ /* 0x040fe20000041864 */
[----:B------:R-:W1:Y:S05]  /*201a0*/  LDSM.16.MT88.4 R20, [R226+0xe800] ;  /* 0x00e80000e214783b */ /* 0x000e6a0000004200 */
[C---:B---3--:R-:W-:Y:S06]  /*201b0*/  HMMA.16816.F32.BF16 R80, R8.reuse, R16, R80 ;  /* 0x000000100850723c */ /* 0x048fec0000041850 */
[C---:B------:R-:W-:Y:S01]  /*201c0*/  HMMA.16816.F32.BF16 R76, R8.reuse, R18, R76 ;  /* 0x00000012084c723c */ /* 0x040fe2000004184c */
[----:B------:R-:W3:Y:S05]  /*201d0*/  LDSM.16.MT88.4 R16, [R225+0xe800] ;  /* 0x00e80000e110783b */ /* 0x000eea0000004200 */
[C---:B-----5:R-:W-:Y:S06]  /*201e0*/  HMMA.16816.F32.BF16 R96, R8.reuse, R32, R96 ;  /* 0x000000200860723c */ /* 0x060fec0000041860 */
        /* <DEDUP_REMOVED lines=14> */
[----:B------:R-:W4:Y:S01]  /*202d0*/  LDSM.16.MT88.4 R8, [R225+0x12800] ;  /* 0x01280000e108783b */ /* 0x000f220000004200 */
[----:B------:R-:W-:Y:S01]  /*202e0*/  FADD.FTZ R154, R154, R156 ;  /* 0x0000009c9a9a7221 */ /* 0x000fe20000010000 */
[----:B------:R-:W-:Y:S02]  /*202f0*/  FADD.FTZ R153, R153, R160 ;  /* 0x000000a099997221 */ /* 0x000fe40000010000 */
[----:B------:R-:W5:Y:S01]  /*20300*/  LDSM.16.MT88.4 R12, [R224+0xe800] ;  /* 0x00e80000e00c783b */ /* 0x000f620000004200 */
[----:B--2---:R-:W-:Y:S01]  /*20310*/  HMMA.16816.F32.BF16 R128, R24, R28, R128 ;  /* 0x0000001c1880723c */ /* 0x004fe20000041880 */
[----:B------:R-:W-:Y:S01]  /*20320*/  FADD.FTZ R154, R146, R154 ;  /* 0x0000009a929a7221 */ /* 0x000fe20000010000 */
[----:B------:R-:W-:-:S04]  /*20330*/  FADD.FTZ R153, R149, R153 ;  /* 0x0000009995997221 */ /* 0x000fc80000010000 */
[C---:B------:R-:W-:Y:S01]  /*20340*/  HMMA.16816.F32.BF16 R124, R24.reuse, R30, R124 ;  /* 0x0000001e187c723c */ /* 0x040fe2000004187c */
[----:B------:R-:W2:Y:S05]  /*20350*/  LDSM.16.MT88.4 R28, [R224+0x12800] ;  /* 0x01280000e01c783b */ /* 0x000eaa0000004200 */
[C---:B-1----:R-:W-:Y:S06]  /*20360*/  HMMA.16816.F32.BF16 R120, R24.reuse, R20, R120 ;  /* 0x000000141878723c */ /* 0x042fec0000041878 */
[C---:B------:R-:W-:Y:S01]  /*20370*/  HMMA.16816.F32.BF16 R116, R24.reuse, R22, R116 ;  /* 0x000000161874723c */ /* 0x040fe20000041874 */
[----:B------:R-:W1:Y:S05]  /*20380*/  LDSM.16.MT88.4 R20, [R228+0xf000] ;  /* 0x00f00000e414783b */ /* 0x000e6a0000004200 */
[C---:B---3--:R-:W-:Y:S06]  /*20390*/  HMMA.16816.F32.BF16 R112, R24.reuse, R16, R112 ;  /* 0x000000101870723c */ /* 0x048fec0000041870 */
[C---:B------:R-:W-:Y:S01]  /*203a0*/  HMMA.16816.F32.BF16 R108, R24.reuse, R18, R108 ;  /* 0x00000012186c723c */ /* 0x040fe2000004186c */
[----:B------:R-:W3:Y:S05]  /*203b0*/  LDSM.16.MT88.4 R16, [R226+0xf000] ;  /* 0x00f00000e210783b */ /* 0x000eea0000004200 */
[C---:B----4-:R-:W-:Y:S06]  /*203c0*/  HMMA.16816.F32.BF16 R80, R24.reuse, R8, R80 ;  /* 0x000000081850723c */ /* 0x050fec0000041850 */
[----:B------:R-:W-:Y:S01]  /*203d0*/  HMMA.16816.F32.BF16 R76, R24, R10, R76 ;  /* 0x0000000a184c723c */ /* 0x000fe2000004184c */
[C---:B------:R-:W-:Y:S01]  /*203e0*/  F2FP.BF16.F32.PACK_AB R8, R145.reuse, R146 ;  /* 0x000000929108723e */ /* 0x040fe200000010ff */
[----:B------:R-:W-:Y:S01]  /*203f0*/  FADD.FTZ R145, R145, R154 ;  /* 0x0000009a91917221 */ /* 0x000fe20000010000 */
[C---:B------:R-:W-:Y:S01]  /*20400*/  F2FP.BF16.F32.PACK_AB R9, R148.reuse, R149 ;  /* 0x000000959409723e */ /* 0x040fe200000010ff */
[----:B------:R-:W-:-:S02]  /*20410*/  FADD.FTZ R148, R148, R153 ;  /* 0x0000009994947221 */ /* 0x000fc40000010000 */
[C---:B-----5:R-:W-:Y:S01]  /*20420*/  HMMA.16816.F32.BF16 R104, R24.reuse, R12, R104 ;  /* 0x0000000c1868723c */ /* 0x060fe20000041868 */
[----:B------:R-:W-:Y:S01]  /*20430*/  F2FP.BF16.F32.PACK_AB R10, R143, R144 ;  /* 0x000000908f0a723e */ /* 0x000fe200000010ff */
[----:B------:R-:W-:Y:S01]  /*20440*/  FADD.FTZ R145, R144, R145 ;  /* 0x0000009190917221 */ /* 0x000fe20000010000 */
[C---:B------:R-:W-:Y:S01]  /*20450*/  F2FP.BF16.F32.PACK_AB R11, R142.reuse, R147 ;  /* 0x000000938e0b723e */ /* 0x040fe200000010ff */
[----:B------:R-:W-:Y:S02]  /*20460*/  FADD.FTZ R148, R147, R148 ;  /* 0x0000009493947221 */ /* 0x000fe40000010000 */
[----:B------:R-:W-:Y:S01]  /*20470*/  HMMA.16816.F32.BF16 R100, R24, R14, R100 ;  /* 0x0000000e1864723c */ /* 0x000fe20000041864 */
[----:B------:R-:W4:Y:S01]  /*20480*/  LDSM.16.MT88.4 R12, [R225+0xf000] ;  /* 0x00f00000e10c783b */ /* 0x000f220000004200 */
        /* <DEDUP_REMOVED lines=11> */
[----:B------:R-:W5:Y:S05]  /*20540*/  LDSM.16.MT88.4 R32, [R224+0xf000] ;  /* 0x00f00000e020783b */ /* 0x000f6a0000004200 */
[C---:B--2---:R-:W-:Y:S06]  /*20550*/  HMMA.16816.F32.BF16 R72, R24.reuse, R28, R72 ;  /* 0x0000001c1848723c */ /* 0x044fec0000041848 */
[----:B------:R-:W-:Y:S01]  /*20560*/  HMMA.16816.F32.BF16 R4, R24, R30, R4 ;  /* 0x0000001e1804723c */ /* 0x000fe20000041804 */
[----:B------:R-:W-:Y:S04]  /*20570*/  LDSM.16.MT88.4 R28, [R225+0x13000] ;  /* 0x01300000e11c783b */ /* 0x000fe80000004200 */
[----:B------:R-:W-:Y:S01]  /*20580*/  LDSM.16.MT88.4 R24, [R228+0xf800] ;  /* 0x00f80000e418783b */ /* 0x000fe20000004200 */
[C---:B-1----:R-:W-:Y:S06]  /*20590*/  HMMA.16816.F32.BF16 R128, R8.reuse, R20, R128 ;  /* 0x000000140880723c */ /* 0x042fec0000041880 */
[C---:B------:R-:W-:Y:S01]  /*205a0*/  HMMA.16816.F32.BF16 R124, R8.reuse, R22, R124 ;  /* 0x00000016087c723c */ /* 0x040fe2000004187c */
[----:B------:R-:W1:Y:S05]  /*205b0*/  LDSM.16.MT88.4 R20, [R228+0x13000] ;  /* 0x01300000e414783b */ /* 0x000e6a0000004200 */
[C---:B---3--:R-:W-:Y:S06]  /*205c0*/  HMMA.16816.F32.BF16 R120, R8.reuse, R16, R120 ;  /* 0x000000100878723c */ /* 0x048fec0000041878 */
[C---:B------:R-:W-:Y:S01]  /*205d0*/  HMMA.16816.F32.BF16 R116, R8.reuse, R18, R116 ;  /* 0x000000120874723c */ /* 0x040fe20000041874 */
[----:B------:R-:W2:Y:S05]  /*205e0*/  LDSM.16.MT88.4 R16, [R224+0x13000] ;  /* 0x01300000e010783b */ /* 0x000eaa0000004200 */
[C---:B----4-:R-:W-:Y:S06]  /*205f0*/  HMMA.16816.F32.BF16 R112, R8.reuse, R12, R112 ;  /* 0x0000000c0870723c */ /* 0x050fec0000041870 */
[C---:B------:R-:W-:Y:S01]  /*20600*/  HMMA.16816.F32.BF16 R108, R8.reuse, R14, R108 ;  /* 0x0000000e086c723c */ /* 0x040fe2000004186c */
[----:B------:R-:W3:Y:S05]  /*20610*/  LDSM.16.MT88.4 R12, [R226+0xf800] ;  /* 0x00f80000e20c783b */ /* 0x000eea0000004200 */
[C---:B-----5:R-:W-:Y:S06]  /*20620*/  HMMA.16816.F32.BF16 R104, R8.reuse, R32, R104 ;  /* 0x000000200868723c */ /* 0x060fec0000041868 */
        /* <DEDUP_REMOVED lines=48> */
.L_x_2268:
[----:B------:R-:W-:Y:S05]  /*20930*/  @!P5 BRA `(.L_x_2277) ;  /* 0x0000005400c8d947 */ /* 0x000fea0003800000 */
[----:B------:R-:W-:Y:S02]  /*20940*/  MOV R135, R0 ;  /* 0x0000000000877202 */ /* 0x000fe40000000f00 */
[----:B------:R-:W-:Y:S02]  /*20950*/  MOV R134, R2 ;  /* 0x0000000200867202 */ /* 0x000fe40000000f00 */
.L_x_2286:
        /* <DEDUP_REMOVED lines=11> */
[----:B------:R-:W-:Y:S01]  /*20a10*/  IMAD.SHL.U32 R0, R250, 0x80, RZ ;  /* 0x00000080fa007824 */ /* 0x000fe200078e00ff */
[----:B-1----:R-:W-:Y:S02]  /*20a20*/  R2UR UR4, R138 ;  /* 0x000000008a0472ca */ /* 0x002fe400000e0000 */
[C---:B------:R-:W-:Y:S01]  /*20a30*/  R2UR UR5, R139.reuse ;  /* 0x000000008b0572ca */ /* 0x040fe200000e0000 */
[----:B------:R-:W-:Y:S01]  /*20a40*/  VIADD R9, R0, 0x80 ;  /* 0x0000008000097836 */ /* 0x000fe20000000000 */
[----:B------:R-:W-:Y:S02]  /*20a50*/  IABS R2, R0 ;  /* 0x0000000000027213 */ /* 0x000fe40000000000 */
[C---:B------:R-:W-:Y:S02]  /*20a60*/  R2UR UR12, R138.reuse ;  /* 0x000000008a0c72ca */ /* 0x040fe400000e0000 */
[C---:B------:R-:W-:Y:S02]  /*20a70*/  R2UR UR13, R139.reuse ;  /* 0x000000008b0d72ca */ /* 0x040fe400000e0000 */
[C---:B------:R-:W-:Y:S02]  /*20a80*/  R2UR UR14, R138.reuse ;  /* 0x000000008a0e72ca */ /* 0x040fe400000e0000 */
[C---:B------:R-:W-:Y:S02]  /*20a90*/  R2UR UR15, R139.reuse ;  /* 0x000000008b0f72ca */ /* 0x040fe400000e0000 */
[----:B------:R-:W-:Y:S01]  /*20aa0*/  R2UR UR10, R138 ;  /* 0x000000008a0a72ca */ /* 0x000fe200000e0000 */
[----:B--2---:R-:W2:Y:S01]  /*20ab0*/  LD.E R8, desc[UR4][R136.64+0x170] ;  /* 0x0001700488087980 */ /* 0x004ea2000c101900 */
        /* <DEDUP_REMOVED lines=59> */
.L_x_2279:
[----:B-1----:R-:W-:Y:S02]  /*20e70*/  R2UR UR4, R138 ;  /* 0x000000008a0472ca */ /* 0x002fe400000e0000 */
[----:B------:R-:W-:Y:S11]  /*20e80*/  R2UR UR5, R139 ;  /* 0x000000008b0572ca */ /* 0x000ff600000e0000 */
[----:B------:R-:W-:Y:S02]  /*20e90*/  @!UPT UIADD3 URZ, URZ, URZ, URZ ;  /* 0x0000003f3f3ff290 */ /* 0x000fe4000fffe03f */
[----:B--2---:R-:W2:Y:S02]  /*20ea0*/  LD.E R8, desc[UR4][R136.64+0x40] ;  /* 0x0000400488087980 */ /* 0x004ea4000c101900 */
[----:B--2---:R-:W-:Y:S05]  /*20eb0*/  IMAD.U32 R8, R8, -0x80, RZ ;  /* 0xffffff8008087824 */ /* 0x004fea00078e00ff */
[----:B------:R-:W-:Y:S02]  /*20ec0*/  SHF.R.S32.HI R2, RZ, 0x1f, R8 ;  /* 0x0000001fff027819 */ /* 0x000fe40000011408 */
.L_x_2280:
[----:B------:R-:W-:Y:S05]  /*20ed0*/  BSYNC B0 ;  /* 0x0000000000007941 */ /* 0x000fea0003800000 */
.L_x_2278:
        /* <DEDUP_REMOVED lines=136> */
[----:B------:R-:W-:Y:S04]  /*21760*/  ISETP.GT.AND P0, PT, R250, R239, PT ;  /* 0x000000effa00720c */ /* 0x000fe80003f04270 */
        /* <DEDUP_REMOVED lines=365> */
[----:B------:R-:W-:Y:S02]  /*22e40*/  IABS R5, R0 ;  /* 0x0000000000057213 */ /* 0x000fe40000000000 */
[C---:B------:R-:W-:Y:S02]  /*22e50*/  R2UR UR12, R138.reuse ;  /* 0x000000008a0c72ca */ /* 0x040fe400000e0000 */
[----:B------:R-:W-:Y:S02]  /*22e60*/  IABS R2, R8 ;  /* 0x0000000800027213 */ /* 0x000fe40000000000 */
[C---:B------:R-:W-:Y:S02]  /*22e70*/  R2UR UR13, R139.reuse ;  /* 0x000000008b0d72ca */ /* 0x040fe400000e0000 */
        /* <DEDUP_REMOVED lines=17> */
[----:B------:R-:W-:Y:S04]  /*22f90*/  IMAD R9, R9, R6, RZ ;  /* 0x0000000609097224 */ /* 0x000fe800078e02ff */
[----:B------:R-:W-:Y:S02]  /*22fa0*/  IMAD.HI.U32 R9, R13, R9, R12 ;  /* 0x000000090d097227 */ /* 0x000fe400078e000c */
[----:B------:R-:W2:Y:S04]  /*22fb0*/  LD.E.64 R12, desc[UR4][R136.64+0x38] ;  /* 0x00003804880c7980 */ /* 0x000ea8000c101b00 */
[----:B------:R-:W-:Y:S04]  /*22fc0*/  IMAD.HI.U32 R7, R9, R2, RZ ;  /* 0x0000000209077227 */ /* 0x000fe800078e00ff */
[----:B------:R-:W-:Y:S02]  /*22fd0*/  IMAD R2, R7, R4, R2 ;  /* 0x0000000407027224 */ /* 0x000fe400078e0202 */
[----:B------:R-:W-:Y:S03]  /*22fe0*/  IMAD.HI.U32 R9, R9, R5, RZ ;  /* 0x0000000509097227 */ /* 0x000fe600078e00ff */
[C---:B------:R-:W-:Y:S01]  /*22ff0*/  ISETP.GT.U32.AND P1, PT, R6.reuse, R2, PT ;  /* 0x000000020600720c */ /* 0x040fe20003f24070 */
[----:B------:R-:W-:Y:S05]  /*23000*/  IMAD R5, R9, R4, R5 ;  /* 0x0000000409057224 */ /* 0x000fea00078e0205 */
[----:B------:R-:W-:Y:S07]  /*23010*/  ISETP.GT.U32.AND P2, PT, R6, R5, PT ;  /* 0x000000050600720c */ /* 0x000fee0003f44070 */
[--C-:B------:R-:W-:Y:S02]  /*23020*/  @!P1 IMAD.IADD R2, R2, 0x1, -R6.reuse ;  /* 0x0000000102029824 */ /* 0x100fe400078e0a06 */
[----:B------:R-:W-:Y:S01]  /*23030*/  @!P1 VIADD R7, R7, 0x1 ;  /* 0x0000000107079836 */ /* 0x000fe20000000000 */
[----:B------:R-:W-:Y:S02]  /*23040*/  ISETP.GE.AND P1, PT, R0, RZ, PT ;  /* 0x000000ff0000720c */ /* 0x000fe40003f26270 */
[----:B------:R-:W-:Y:S01]  /*23050*/  ISETP.GE.U32.AND P3, PT, R2, R6, PT ;  /* 0x000000060200720c */ /* 0x000fe20003f66070 */
[----:B------:R-:W-:Y:S01]  /*23060*/  @!P2 IMAD.IADD R5, R5, 0x1, -R6 ;  /* 0x000000010505a824 */ /* 0x000fe200078e0a06 */
[----:B------:R-:W-:Y:S02]  /*23070*/  LOP3.LUT R0, RZ, R10, RZ, 0x33, !PT ;  /* 0x0000000aff007212 */ /* 0x000fe400078e33ff */
[----:B------:R-:W-:Y:S02]  /*23080*/  @!P2 IADD3 R9, R9, 0x1, RZ ;  /* 0x000000010909a810 */ /* 0x000fe40007ffe0ff */
[----:B------:R-:W-:Y:S02]  /*23090*/  ISETP.GE.U32.AND P4, PT, R5, R6, PT ;  /* 0x000000060500720c */ /* 0x000fe40003f86070 */
[----:B------:R-:W-:Y:S05]  /*230a0*/  ISETP.NE.AND P2, PT, R10, RZ, PT ;  /* 0x000000ff0a00720c */ /* 0x000fea0003f45270 */
[----:B------:R-:W-:Y:S04]  /*230b0*/  @P3 VIADD R7, R7, 0x1 ;  /* 0x0000000107073836 */ /* 0x000fe80000000000 */
[----:B------:R-:W-:Y:S02]  /*230c0*/  @!P0 IMAD.MOV R7, RZ, RZ, -R7 ;  /* 0x000000ffff078224 */ /* 0x000fe400078e0a07 */
[----:B------:R-:W-:Y:S03]  /*230d0*/  @P4 VIADD R9, R9, 0x1 ;  /* 0x0000000109094836 */ /* 0x000fe60000000000 */
[C---:B------:R-:W-:Y:S01]  /*230e0*/  SEL R7, R0.reuse, R7, !P2 ;  /* 0x0000000700077207 */ /* 0x040fe20005000000 */
[----:B------:R-:W-:Y:S03]  /*230f0*/  @!P1 IMAD.MOV R9, RZ, RZ, -R9 ;  /* 0x000000ffff099224 */ /* 0x000fe600078e0a09 */
[CC--:B------:R-:W-:Y:S02]  /*23100*/  LEA R14, P1, R7.reuse, R248.reuse, 0x2 ;  /* 0x000000f8070e7211 */ /* 0x0c0fe400078210ff */
[----:B------:R-:W-:Y:S02]  /*23110*/  SEL R9, R0, R9, !P2 ;  /* 0x0000000900097207 */ /* 0x000fe40005000000 */
[----:B------:R-:W-:Y:S02]  /*23120*/  LEA.HI.X.SX32 R15, R7, R249, 0x2, P1 ;  /* 0x000000f9070f7211 */ /* 0x000fe400008f16ff */
        /* <DEDUP_REMOVED lines=19> */
.L_x_2284:
[----:B------:R-:W-:Y:S02]  /*23260*/  R2UR UR4, R138 ;  /* 0x000000008a0472ca */ /* 0x000fe400000e0000 */
[----:B------:R-:W-:Y:S11]  /*23270*/  R2UR UR5, R139 ;  /* 0x000000008b0572ca */ /* 0x000ff600000e0000 */
[----:B------:R-:W-:Y:S02]  /*23280*/  @!UPT UIADD3 URZ, URZ, URZ, URZ ;  /* 0x0000003f3f3ff290 */ /* 0x000fe4000fffe03f */
[----:B------:R-:W2:Y:S02]  /*23290*/  LD.E R10, desc[UR4][R136.64+0x38] ;  /* 0x00003804880a7980 */ /* 0x000ea4000c101900 */
[----:B--2---:R-:W-:Y:S05]  /*232a0*/  IMAD.U32 R10, R10, -0x80, RZ ;  /* 0xffffff800a0a7824 */ /* 0x004fea00078e00ff */
[----:B------:R-:W-:Y:S02]  /*232b0*/  SHF.R.S32.HI R2, RZ, 0x1f, R10 ;  /* 0x0000001fff027819 */ /* 0x000fe4000001140a */
.L_x_2285:
[----:B------:R-:W-:Y:S05]  /*232c0*/  BSYNC B0 ;  /* 0x0000000000007941 */ /* 0x000fea0003800000 */
.L_x_2283:
[C---:B------:R-:W-:Y:S02]  /*232d0*/  LOP3.LUT P0, RZ, R251.reuse, 0x1, RZ, 0xc0, !PT ;  /* 0x00000001fbff7812 */ /* 0x040fe4000780c0ff */
[----:B------:R-:W-:Y:S02]  /*232e0*/  LOP3.LUT P1, RZ, R251, 0x2, RZ, 0xc0, !PT ;  /* 0x00000002fbff7812 */ /* 0x000fe4000782c0ff */
[C---:B------:R-:W-:Y:S02]  /*232f0*/  LEA R16, P3, R10.reuse, R241, 0x1 ;  /* 0x000000f10a107211 */ /* 0x040fe400078608ff */
[CC--:B------:R-:W-:Y:S02]  /*23300*/  IADD3 R0, P2, R10.reuse, R237.reuse, RZ ;  /* 0x000000ed0a007210 */ /* 0x0c0fe40007f5e0ff */
[-C--:B------:R-:W-:Y:S02]  /*23310*/  LEA.HI.X R17, R10, R240.reuse, R2, 0x1, P3 ;  /* 0x000000f00a117211 */ /* 0x080fe400018f0c02 */
        /* <DEDUP_REMOVED lines=31> */
[----:B------:R-:W-:Y:S02]  /*23510*/  @P1 LEA R8, P2, R4, R241, 0x1 ;  /* 0x000000f104081211 */ /* 0x000fe400078408ff */
[----:B------:R-:W-:Y:S01]  /*23520*/  @P1 R2UR UR16, R138 ;  /* 0x000000008a1012ca */ /* 0x000fe200000e0000 */
[----:B------:R-:W-:Y:S01]  /*23530*/  @!PT LDS RZ, [RZ] ;  /* 0x00000000fffff984 */ /* 0x000fe20000000800 */
[----:B------:R-:W-:Y:S01]  /*23540*/  @!PT LDS RZ, [RZ] ;  /* 0x00000000fffff984 */ /* 0x000fe20000000800 */
[----:B------:R-:W-:Y:S01]  /*23550*/  @!PT LDS RZ, [RZ] ;  /* 0x00000000fffff984 */ /* 0x000fe20000000800 */
[----:B------:R3:W-:Y:S01]  /*23560*/  @P0 LDGSTS.E.BYPASS.LTC128B.128 [R247+0x4800], desc[UR4][R18.64] ;  /* 0x0480000012f70fae */ /* 0x0007e2000b901d44 */
[CC--:B------:R-:W-:Y:S02]  /*23570*/  @P1 LEA.HI.X R9, R4.reuse, R240.reuse, R2, 0x1, P2 ;  /* 0x000000f004091211 */ /* 0x0c0fe400010f0c02 */
[C---:B------:R-:W-:Y:S01]  /*23580*/  @P1 R2UR UR17, R139.reuse ;  /* 0x000000008b1112ca */ /* 0x040fe200000e0000 */
[----:B------:R2:W-:Y:S01]  /*23590*/  @!P0 STS.128 [R247+0x4800], RZ ;  /* 0x004800fff7008388 */ /* 0x0005e20000000c00 */
[----:B------:R-:W-:Y:S03]  /*235a0*/  IADD3 R0, P3, R4, R237, RZ ;  /* 0x000000ed04007210 */ /* 0x000fe60007f7e0ff */
[----:B------:R-:W-:Y:S01]  /*235b0*/  @!PT LDS RZ, [RZ] ;  /* 0x00000000fffff984 */ /* 0x000fe20000000800 */
[----:B------:R-:W-:Y:S01]  /*235c0*/  @!PT LDS RZ, [RZ] ;  /* 0x00000000fffff984 */ /* 0x000fe20000000800 */
[----:B------:R-:W-:Y:S01]  /*235d0*/  @!PT LDS RZ, [RZ] ;  /* 0x00000000fffff984 */ /* 0x000fe20000000800 */
[----:B------:R2:W-:Y:S01]  /*235e0*/  @P1 LDGSTS.E.BYPASS.LTC128B.128 [R247+0x8800], desc[UR14][R10.64+0x80] ;  /* 0x088000800af71fae */ /* 0x0005e2000b901d4e */
[-C--:B------:R-:W-:Y:S01]  /*235f0*/  @P0 LEA R12, P4, R0, R241.reuse, 0x1 ;  /* 0x000000f1000c0211 */ /* 0x080fe200078808ff */
[----:B------:R-:W-:Y:S01]  /*23600*/  IMAD.X R2, R2, 0x1, R238, P3 ;  /* 0x0000000102027824 */ /* 0x000fe200018e06ee */
        /* <DEDUP_REMOVED lines=10> */
[C---:B------:R-:W-:Y:S01]  /*236b0*/  @P0 LEA R20, P4, R4.reuse, R241, 0x1 ;  /* 0x000000f104140211 */ /* 0x040fe200078808ff */
        /* <DEDUP_REMOVED lines=10> */
[-C--:B------:R-:W-:Y:S01]  /*23760*/  @P1 LEA.HI.X R19, R4, R240.reuse, R2, 0x1, P2 ;  /* 0x000000f004131211 */ /* 0x080fe200010f0c02 */
[----:B------:R-:W-:Y:S01]  /*23770*/  @!PT LDS RZ, [RZ] ;  /* 0x00000000fffff984 */ /* 0x000fe20000000800 */
[----:B------:R-:W-:Y:S01]  /*23780*/  @!PT LDS RZ, [RZ] ;  /* 0x00000000fffff984 */ /* 0x000fe20000000800 */
[----:B------:R-:W-:Y:S01]  /*23790*/  @!PT LDS RZ, [RZ] ;  /* 0x00000000fffff984 */ /* 0x000fe20000000800 */
[----:B------:R2:W-:Y:S01]  /*237a0*/  @P0 LDGSTS.E.BYPASS.LTC128B.128 [R247+0x5800], desc[UR4][R12.64] ;  /* 0x058000000cf70fae */ /* 0x0005e2000b901d44 */
[----:B------:R-:W-:Y:S01]  /*237b0*/  IMAD.X R2, R2, 0x1, R238, P3 ;  /* 0x0000000102027824 */ /* 0x000fe200018e06ee */
        /* <DEDUP_REMOVED lines=22> */
[----:B------:R-:W-:Y:S01]  /*23920*/  @P1 LEA R26, P3, R4, R241, 0x1 ;  /* 0x000000f1041a1211 */ /* 0x000fe200078608ff */
[----:B------:R-:W-:Y:S01]  /*23930*/  @!PT LDS RZ, [RZ] ;  /* 0x00000000fffff984 */ /* 0x000fe20000000800 */
[----:B------:R-:W-:Y:S01]  /*23940*/  @!PT LDS RZ, [RZ] ;  /* 0x00000000fffff984 */ /* 0x000fe20000000800 */
[----:B------:R-:W-:Y:S01]  /*23950*/  @!PT LDS RZ, [RZ] ;  /* 0x00000000fffff984 */ /* 0x000fe20000000800 */
[----:B------:R2:W-:Y:S01]  /*23960*/  @P1 LDGSTS.E.BYPASS.LTC128B.128 [R247+0xa000], desc[UR10][R18.64+0x80] ;  /* 0x0a00008012f71fae */ /* 0x0005e2000b901d4a */
[----:B------:R-:W-:Y:S02]  /*23970*/  @P0 R2UR UR10, R138 ;  /* 0x000000008a0a02ca */ /* 0x000fe400000e0000 */
[CC--:B------:R-:W-:Y:S01]  /*23980*/  @P1 LEA.HI.X R27, R4.reuse, R240.reuse, R2, 0x1, P3 ;  /* 0x000000f0041b1211 */ /* 0x0c0fe200018f0c02 */
        /* <DEDUP_REMOVED lines=43> */
.L_x_2282:
[----:B------:R-:W-:Y:S05]  /*23c40*/  BSYNC B1 ;  /* 0x0000000000017941 */ /* 0x000fea0003800000 */
.L_x_2281:
        /* <DEDUP_REMOVED lines=12> */
[----:B------:R-:W-:Y:S02]  /*23d10*/  FMNMX.FTZ R4, R8, R4, !PT ;  /* 0x0000000408047209 */ /* 0x000fe40007810000 */
        /* <DEDUP_REMOVED lines=85> */
[-CC-:B------:R-:W-:Y:S03]  /*24270*/  FFMA.FTZ R139, R7, R132.reuse, -R137.reuse ;  /* 0x00000084078b7223 */ /* 0x180fe60000010889 */
        /* <DEDUP_REMOVED lines=46> */
[----:B------:R-:W-:Y:S01]  /*24560*/  FMUL.FTZ R55, R134, R83 ;  /* 0x0000005386377220 */ /* 0x000fe20000410000 */
[C---:B------:R-:W-:Y:S03]  /*24570*/  FMUL.FTZ R52, R135.reuse, R80 ;  /* 0x0000005087347220 */ /* 0x040fe60000410000 */
[----:B------:R-:W1:Y:S01]  /*24580*/  MUFU.EX2 R139, R139 ;  /* 0x0000008b008b7308 */ /* 0x000e620000000800 */
[----:B--2---:R-:W-:Y:S01]  /*24590*/  F2FP.BF16.F32.PACK_AB R129, R150, R152 ;  /* 0x000000989681723e */ /* 0x004fe200000010ff */
[C---:B------:R-:W-:Y:S01]  /*245a0*/  FMUL.FTZ R53, R135.reuse, R81 ;  /* 0x0000005187357220 */ /* 0x040fe20000410000 */
[----:B------:R-:W2:Y:S01]  /*245b0*/  LDSM.16.MT88.4 R88, [R224+0x10000] ;  /* 0x01000000e058783b */ /* 0x000ea20000004200 */
[C---:B------:R-:W-:Y:S01]  /*245c0*/  FMUL.FTZ R62, R134.reuse, R74 ;  /* 0x0000004a863e7220 */ /* 0x040fe20000410000 */
[----:B------:R-:W-:Y:S01]  /*245d0*/  FMUL.FTZ R63, R134, R75 ;  /* 0x0000004b863f7220 */ /* 0x000fe20000410000 */
[C---:B------:R-:W-:Y:S01]  /*245e0*/  FMUL.FTZ R60, R135.reuse, R72 ;  /* 0x00000048873c7220 */ /* 0x040fe20000410000 */
[----:B------:R-:W-:Y:S03]  /*245f0*/  FMUL.FTZ R61, R135, R73 ;  /* 0x00000049873d7220 */ /* 0x000fe60000410000 */
[----:B------:R-:W-:Y:S01]  /*24600*/  MUFU.EX2 R148, R148 ;  /* 0x0000009400947308 */ /* 0x000fe20000000800 */
[-CC-:B------:R-:W-:Y:S01]  /*24610*/  FFMA.FTZ R108, R197, R132.reuse, -R137.reuse ;  /* 0x00000084c56c7223 */ /* 0x180fe20000010889 */
[-CC-:B------:R-:W-:Y:S01]  /*24620*/  FFMA.FTZ R109, R196, R132.reuse, -R137.reuse ;  /* 0x00000084c46d7223 */ /* 0x180fe20000010889 */
[----:B------:R-:W4:Y:S01]  /*24630*/  LDSM.16.MT88.4 R80, [R228+0xc800] ;  /* 0x00c80000e450783b */ /* 0x000f220000004200 */
[-CC-:B------:R-:W-:Y:S01]  /*24640*/  FFMA.FTZ R111, R195, R132.reuse, -R136.reuse ;  /* 0x00000084c36f7223 */ /* 0x180fe20000010888 */
[-CC-:B------:R-:W-:Y:S01]  /*24650*/  FFMA.FTZ R110, R194, R132.reuse, -R136.reuse ;  /* 0x00000084c26e7223 */ /* 0x180fe20000010888 */
[-CC-:B------:R-:W-:Y:S01]  /*24660*/  FFMA.FTZ R176, R176, R132.reuse, -R136.reuse ;  /* 0x00000084b0b07223 */ /* 0x180fe20000010888 */
[-CC-:B------:R-:W-:Y:S03]  /*24670*/  FFMA.FTZ R179, R179, R132.reuse, -R136.reuse ;  /* 0x00000084b3b37223 */ /* 0x180fe60000010888 */
[----:B------:R-:W5:Y:S01]  /*24680*/  MUFU.EX2 R138, R138 ;  /* 0x0000008a008a7308 */ /* 0x000f620000000800 */
[----:B-1----:R-:W-:Y:S01]  /*24690*/  F2FP.BF16.F32.PACK_AB R130, R139, R147 ;  /* 0x000000938b82723e */ /* 0x002fe200000010ff */
[-CC-:B------:R-:W-:Y:S01]  /*246a0*/  FFMA.FTZ R177, R177, R132.reuse, -R137.reuse ;  /* 0x00000084b1b17223 */ /* 0x180fe20000010889 */
[----:B------:R-:W-:Y:S01]  /*246b0*/  LDSM.16.MT88.4 R72, [R224+0xc800] ;  /* 0x00c80000e048783b */ /* 0x000fe20000004200 */
[-CC-:B------:R-:W-:Y:S01]  /*246c0*/  FFMA.FTZ R174, R174, R132.reuse, -R137.reuse ;  /* 0x00000084aeae7223 */ /* 0x180fe20000010889 */
[-CC-:B------:R-:W-:Y:S01]  /*246d0*/  FFMA.FTZ R182, R182, R132.reuse, -R136.reuse ;  /* 0x00000084b6b67223 */ /* 0x180fe20000010888 */
[-CC-:B------:R-:W-:Y:S01]  /*246e0*/  FFMA.FTZ R184, R184, R132.reuse, -R136.reuse ;  /* 0x00000084b8b87223 */ /* 0x180fe20000010888 */
[-CC-:B------:R-:W-:Y:S03]  /*246f0*/  FFMA.FTZ R185, R185, R132.reuse, -R137.reuse ;  /* 0x00000084b9b97223 */ /* 0x180fe60000010889 */
[----:B------:R-:W-:Y:S01]  /*24700*/  MUFU.EX2 R108, R108 ;  /* 0x0000006c006c7308 */ /* 0x000fe20000000800 */
[-CC-:B------:R-:W-:Y:S01]  /*24710*/  FFMA.FTZ R183, R183, R132.reuse, -R137.reuse ;  /* 0x00000084b7b77223 */ /* 0x180fe20000010889 */
[-CC-:B------:R-:W-:Y:S01]  /*24720*/  FFMA.FTZ R181, R181, R132.reuse, -R136.reuse ;  /* 0x00000084b5b57223 */ /* 0x180fe20000010888 */
[----:B------:R-:W-:Y:S01]  /*24730*/  LDSM.16.MT88.4 R116, [R226+0xf800] ;  /* 0x00f80000e274783b */ /* 0x000fe20000004200 */
[-CC-:B------:R-:W-:Y:S01]  /*24740*/  FFMA.FTZ R180, R180, R132.reuse, -R136.reuse ;  /* 0x00000084b4b47223 */ /* 0x180fe20000010888 */
[-CC-:B------:R-:W-:Y:S01]  /*24750*/  FFMA.FTZ R178, R178, R132.reuse, -R137.reuse ;  /* 0x00000084b2b27223 */ /* 0x180fe20000010889 */
[-CC-:B------:R-:W-:Y:S01]  /*24760*/  FFMA.FTZ R175, R175, R132.reuse, -R137.reuse ;  /* 0x00000084afaf7223 */ /* 0x180fe20000010889 */
[--C-:B------:R-:W-:Y:S03]  /*24770*/  FFMA.FTZ R172, R172, R132, -R136.reuse ;  /* 0x00000084acac7223 */ /* 0x100fe60000010888 */
[----:B------:R-:W-:Y:S01]  /*24780*/  MUFU.EX2 R109, R109 ;  /* 0x0000006d006d7308 */ /* 0x000fe20000000800 */
[----:B-----5:R-:W-:Y:S01]  /*24790*/  F2FP.BF16.F32.PACK_AB R131, R138, R148 ;  /* 0x000000948a83723e */ /* 0x020fe200000010ff */
[-CC-:B------:R-:W-:Y:S01]  /*247a0*/  FFMA.FTZ R173, R173, R132.reuse, -R136.reuse ;  /* 0x00000084adad7223 */ /* 0x180fe20000010888 */
[-CC-:B------:R-:W-:Y:S01]  /*247b0*/  FFMA.FTZ R169, R169, R132.reuse, -R137.reuse ;  /* 0x00000084a9a97223 */ /* 0x180fe20000010889 */
[-CC-:B------:R-:W-:Y:S01]  /*247c0*/  FFMA.FTZ R168, R168, R132.reuse, -R137.reuse ;  /* 0x00000084a8a87223 */ /* 0x180fe20000010889 */
[-CC-:B------:R-:W-:Y:S01]  /*247d0*/  FFMA.FTZ R167, R167, R132.reuse, -R136.reuse ;  /* 0x00000084a7a77223 */ /* 0x180fe20000010888 */
[-CC-:B------:R-:W-:Y:S01]  /*247e0*/  FFMA.FTZ R166, R166, R132.reuse, -R136.reuse ;  /* 0x00000084a6a67223 */ /* 0x180fe20000010888 */
[-CC-:B------:R-:W-:Y:S01]  /*247f0*/  FFMA.FTZ R165, R165, R132.reuse, -R137.reuse ;  /* 0x00000084a5a57223 */ /* 0x180fe20000010889 */
[C---:B------:R-:W-:Y:S02]  /*24800*/  HMMA.16816.F32.BF16 R4, R128.reuse, R12, R4 ;  /* 0x0000000c8004723c */ /* 0x040fe40000041804 */
[----:B------:R-:W-:Y:S03]  /*24810*/  MUFU.EX2 R111, R111 ;  /* 0x0000006f006f7308 */ /* 0x000fe60000000800 */
[--C-:B------:R-:W-:Y:S01]  /*24820*/  FFMA.FTZ R164, R164, R132, -R137.reuse ;  /* 0x00000084a4a47223 */ /* 0x100fe20000010889 */
        /* <DEDUP_REMOVED lines=49> */
[----:B------:R-:W1:Y:S01]  /*24b40*/  MUFU.EX2 R104, R104 ;  /* 0x0000006800687308 */ /* 0x000e620000000800 */
[----:B------:R-:W-:Y:S01]  /*24b50*/  LDSM.16.MT88.4 R96, [R226+0xd000] ;  /* 0x00d00000e260783b */ /* 0x000fe20000004200 */
[-CC-:B------:R-:W-:Y:S01]  /*24b60*/  FFMA.FTZ R154, R154, R132.reuse, -R136.reuse ;  /* 0x000000849a9a7223 */ /* 0x180fe20000010888 */
[-CC-:B------:R-:W-:Y:S01]  /*24b70*/  FFMA.FTZ R145, R145, R132.reuse, -R136.reuse ;  /* 0x0000008491917223 */ /* 0x180fe20000010888 */
[-CC-:B------:R-:W-:Y:S01]  /*24b80*/  FFMA.FTZ R144, R144, R132.reuse, -R136.reuse ;  /* 0x0000008490907223 */ /* 0x180fe20000010888 */
[-CC-:B------:R-:W-:Y:S01]  /*24b90*/  FFMA.FTZ R133, R133, R132.reuse, -R136.reuse ;  /* 0x0000008485857223 */ /* 0x180fe20000010888 */
[C---:B------:R-:W-:Y:S04]  /*24ba0*/  HMMA.16816.F32.BF16 R36, R128.reuse, R48, R36 ;  /* 0x000000308024723c */ /* 0x040fe80000041824 */
[----:B------:R-:W-:Y:S01]  /*24bb0*/  MUFU.EX2 R106, R106 ;  /* 0x0000006a006a7308 */ /* 0x000fe20000000800 */
[-C--:B------:R-:W-:Y:S01]  /*24bc0*/  FFMA.FTZ R136, R3, R132.reuse, -R136 ;  /* 0x0000008403887223 */ /* 0x080fe20000010888 */
[-CC-:B------:R-:W-:Y:S01]  /*24bd0*/  FFMA.FTZ R161, R161, R132.reuse, -R137.reuse ;  /* 0x00000084a1a17223 */ /* 0x180fe20000010889 */
[--C-:B------:R-:W-:Y:S01]  /*24be0*/  FFMA.FTZ R160, R160, R132, -R137.reuse ;  /* 0x00000084a0a07223 */ /* 0x100fe20000010889 */
[C---:B------:R-:W-:Y:S06]  /*24bf0*/  HMMA.16816.F32.BF16 R40, R128.reuse, R50, R40 ;  /* 0x000000328028723c */ /* 0x040fec0000041828 */
[----:B------:R-:W5:Y:S01]  /*24c00*/  MUFU.EX2 R107, R107 ;  /* 0x0000006b006b7308 */ /* 0x000f620000000800 */
[C---:B------:R-:W-:Y:S01]  /*24c10*/  FMUL.FTZ R48, R135.reuse, R84 ;  /* 0x0000005487307220 */ /* 0x040fe20000410000 */
[C---:B------:R-:W-:Y:S03]  /*24c20*/  HMMA.16816.F32.BF16 R44, R128.reuse, R56, R44 ;  /* 0x00000038802c723c */ /* 0x040fe6000004182c */
[C---:B------:R-:W-:Y:S01]  /*24c30*/  FMUL.FTZ R50, R134.reuse, R86 ;  /* 0x0000005686327220 */ /* 0x040fe20000410000 */
[----:B------:R-:W-:Y:S01]  /*24c40*/  FMUL.FTZ R51, R134, R87 ;  /* 0x0000005786337220 */ /* 0x000fe20000410000 */
[C---:B------:R-:W-:Y:S02]  /*24c50*/  FMUL.FTZ R49, R135.reuse, R85 ;  /* 0x0000005587317220 */ /* 0x040fe40000410000 */
[C---:B------:R-:W-:Y:S01]  /*24c60*/  FMUL.FTZ R56, R135.reuse, R76 ;  /* 0x0000004c87387220 */ /* 0x040fe20000410000 */
[----:B------:R-:W4:Y:S01]  /*24c70*/  LDSM.16.MT88.4 R84, [R226+0xc800] ;  /* 0x00c80000e254783b */ /* 0x000f220000004200 */
[----:B------:R-:W4:Y:S02]  /*24c80*/  MUFU.EX2 R115, R115 ;  /* 0x0000007300737308 */ /* 0x000f240000000800 */
[----:B------:R-:W-:Y:S01]  /*24c90*/  FMUL.FTZ R57, R135, R77 ;  /* 0x0000004d87397220 */ /* 0x000fe20000410000 */
[-CC-:B------:R-:W-:Y:S01]  /*24ca0*/  FFMA.FTZ R157, R157, R132.reuse, -R137.reuse ;  /* 0x000000849d9d7223 */ /* 0x180fe20000010889 */
[--C-:B------:R-:W-:Y:S01]  /*24cb0*/  FFMA.FTZ R156, R156, R132, -R137.reuse ;  /* 0x000000849c9c7223 */ /* 0x100fe20000010889 */
[C---:B------:R-:W-:Y:S03]  /*24cc0*/  HMMA.16816.F32.BF16 R48, R128.reuse, R58, R48 ;  /* 0x0000003a8030723c */ /* 0x040fe60000041830 */
[C---:B------:R-:W-:Y:S02]  /*24cd0*/  FFMA.FTZ R152, R134.reuse, R252, R152 ;  /* 0x000000fc86987223 */ /* 0x040fe40000010098 */
[----:B------:R-:W-:Y:S01]  /*24ce0*/  MUFU.EX2 R123, R123 ;  /* 0x0000007b007b7308 */ /* 0x000fe20000000800 */
[--C-:B------:R-:W-:Y:S01]  /*24cf0*/  FFMA.FTZ R149, R149, R132, -R137.reuse ;  /* 0x0000008495957223 */ /* 0x100fe20000010889 */
[C---:B------:R-:W-:Y:S04]  /*24d00*/  HMMA.16816.F32.BF16 R52, R128.reuse, R64, R52 ;  /* 0x000000408034723c */ /* 0x040fe80000041834 */
[C---:B------:R-:W-:Y:S01]  /*24d10*/  FMUL.FTZ R58, R134.reuse, R78 ;  /* 0x0000004e863a7220 */ /* 0x040fe20000410000 */
[----:B------:R-:W-:Y:S02]  /*24d20*/  FMUL.FTZ R59, R134, R79 ;  /* 0x0000004f863b7220 */ /* 0x000fe40000410000 */
[C---:B------:R-:W-:Y:S01]  /*24d30*/  FMUL.FTZ R64, R135.reuse, R68 ;  /* 0x0000004487407220 */ /* 0x040fe20000410000 */
[----:B------:R-:W4:Y:S01]  /*24d40*/  LDSM.16.MT88.4 R76, [R228+0x10800] ;  /* 0x01080000e44c783b */ /* 0x000f220000004200 */
[----:B------:R-:W4:Y:S02]  /*24d50*/  MUFU.EX2 R122, R122 ;  /* 0x0000007a007a7308 */ /* 0x000f240000000800 */
[----:B-1----:R-:W-:Y:S01]  /*24d60*/  F2FP.BF16.F32.PACK_AB R68, R104, R105 ;  /* 0x000000696844723e */ /* 0x002fe200000010ff */
[----:B------:R-:W-:Y:S01]  /*24d70*/  FMUL.FTZ R65, R135, R69 ;  /* 0x0000004587417220 */ /* 0x000fe20000410000 */
[C---:B------:R-:W-:Y:S03]  /*24d80*/  HMMA.16816.F32.BF16 R56, R128.reuse, R66, R56 ;  /* 0x000000428038723c */ /* 0x040fe60000041838 */
[----:B-----5:R-:W-:Y:S03]  /*24d90*/  F2FP.BF16.F32.PACK_AB R69, R107, R106 ;  /* 0x0000006a6b45723e */ /* 0x020fe600000010ff */
[----:B------:R-:W1:Y:S01]  /*24da0*/  MUFU.EX2 R171, R171 ;  /* 0x000000ab00ab7308 */ /* 0x000e620000000800 */
[----:B------:R-:W-:Y:S01]  /*24db0*/  FFMA.FTZ R146, R146, R132, -R137 ;  /* 0x0000008492927223 */ /* 0x000fe20000010889 */
[C---:B--2---:R-:W-:Y:S03]  /*24dc0*/  HMMA.16816.F32.BF16 R60, R128.reuse, R88, R60 ;  /* 0x00000058803c723c */ /* 0x044fe6000004183c */
[C---:B------:R-:W-:Y:S01]  /*24dd0*/  FMUL.FTZ R66, R134.reuse, R70 ;  /* 0x0000004686427220 */ /* 0x040fe20000410000 */
[----:B------:R-:W-:Y:S01]  /*24de0*/  FMUL.FTZ R67, R134, R71 ;  /* 0x0000004786437220 */ /* 0x000fe20000410000 */
[----:B------:R-:W-:Y:S03]  /*24df0*/  F2FP.BF16.F32.PACK_AB R70, R109, R108 ;  /* 0x0000006c6d46723e */ /* 0x000fe600000010ff */
[----:B------:R-:W-:Y:S03]  /*24e00*/  MUFU.EX2 R176, R176 ;  /* 0x000000b000b07308 */ /* 0x000fe60000000800 */
[----:B------:R-:W-:Y:S01]  /*24e10*/  F2FP.BF16.F32.PACK_AB R71, R110, R111 ;  /* 0x0000006f6e47723e */ /* 0x000fe200000010ff */
[----:B---3--:R-:W-:Y:S01]  /*24e20*/  FFMA.FTZ R153, R135, R200, R153 ;  /* 0x000000c887997223 */ /* 0x008fe20000010099 */
[----:B------:R-:W-:Y:S01]  /*24e30*/  HMMA.16816.F32.BF16 R64, R128, R90, R64 ;  /* 0x0000005a8040723c */ /* 0x000fe20000041840 */
[----:B------:R-:W-:Y:S04]  /*24e40*/  LDSM.16.MT88.4 R88, [R224+0x10800] ;  /* 0x01080000e058783b */ /* 0x000fe80000004200 */
[----:B------:R-:W2:Y:S01]  /*24e50*/  MUFU.EX2 R179, R179 ;  /* 0x000000b300b37308 */ /* 0x000ea20000000800 */
[-CC-:B------:R-:W-:Y:S01]  /*24e60*/  FFMA.FTZ R135, R143, R132.reuse, -R137.reuse ;  /* 0x000000848f877223 */ /* 0x180fe20000010889 */
[----:B------:R-:W-:Y:S01]  /*24e70*/  FFMA.FTZ R137, R142, R132, -R137 ;  /* 0x000000848e897223 */ /* 0x000fe20000010889 */
[C---:B----4-:R-:W-:Y:S07]  /*24e80*/  HMMA.16816.F32.BF16 R4, R68.reuse, R80, R4 ;  /* 0x000000504404723c */ /* 0x050fee0000041804 */
[----:B------:R-:W-:Y:S01]  /*24e90*/  MUFU.EX2 R177, R177 ;  /* 0x000000b100b17308 */ /* 0x000fe20000000800 */
[C---:B------:R-:W-:Y:S01]  /*24ea0*/  HMMA.16816.F32.BF16 R8, R68.reuse, R82, R8 ;  /* 0x000000524408723c */ /* 0x040fe20000041808 */
[----:B------:R-:W3:Y:S02]  /*24eb0*/  LDSM.16.MT88.4 R80, [R226+0x10800] ;  /* 0x01080000e250783b */ /* 0x000ee40000004200 */
[----:B------:R-:W-:Y:S03]  /*24ec0*/  FADD.FTZ R152, R150, R152 ;  /* 0x0000009896987221 */ /* 0x000fe60000010000 */
[C---:B------:R-:W-:Y:S03]  /*24ed0*/  HMMA.16816.F32.BF16 R12, R68.reuse, R84, R12 ;  /* 0x00000054440c723c */ /* 0x040fe6000004180c */
[----:B------:R-:W4:Y:S02]  /*24ee0*/  MUFU.EX2 R174, R174 ;  /* 0x000000ae00ae7308 */ /* 0x000f240000000800 */
[----:B------:R-:W-:Y:S01]  /*24ef0*/  FADD.FTZ R148, R148, R152 ;  /* 0x0000009894947221 */ /* 0x000fe20000010000 */
[C---:B------:R-:W-:Y:S01]  /*24f00*/  HMMA.16816.F32.BF16 R16, R68.reuse, R86, R16 ;  /* 0x000000564410723c */ /* 0x040fe20000041810 */
[----:B------:R-:W5:Y:S06]  /*24f10*/  LDSM.16.MT88.4 R84, [R225+0x10800] ;  /* 0x01080000e154783b */ /* 0x000f6c0000004200 */
[----:B------:R-:W-:Y:S01]  /*24f20*/  MUFU.EX2 R182, R182 ;  /* 0x000000b600b67308 */ /* 0x000fe20000000800 */
[----:B------:R-:W-:Y:S01]  /*24f30*/  FADD.FTZ R148, R138, R148 ;  /* 0x000000948a947221 */ /* 0x000fe20000010000 */
[C---:B------:R-:W-:Y:S08]  /*24f40*/  HMMA.16816.F32.BF16 R20, R68.reuse, R92, R20 ;  /* 0x0000005c4414723c */ /* 0x040ff00000041814 */
[----:B------:R-:W4:Y:S01]  /*24f50*/  MUFU.EX2 R184, R184 ;  /* 0x000000b800b87308 */ /* 0x000f220000000800 */
[C---:B------:R-:W-:Y:S01]  /*24f60*/  HMMA.16816.F32.BF16 R24, R68.reuse, R94, R24 ;  /* 0x0000005e4418723c */ /* 0x040fe20000041818 */
[----:B------:R-:W1:Y:S02]  /*24f70*/  LDSM.16.MT88.4 R92, [R228+0xd000] ;  /* 0x00d00000e45c783b */ /* 0x000e640000004200 */
[----:B------:R-:W-:Y:S03]  /*24f80*/  FADD.FTZ R148, R106, R148 ;  /* 0x000000946a947221 */ /* 0x000fe60000010000 */
[C---:B------:R-:W-:Y:S03]  /*24f90*/  HMMA.16816.F32.BF16 R28, R68.reuse, R72, R28 ;  /* 0x00000048441c723c */ /* 0x040fe6000004181c */
[----:B------:R-:W-:Y:S02]  /*24fa0*/  MUFU.EX2 R185, R185 ;  /* 0x000000b900b97308 */ /* 0x000fe40000000800 */
[----:B------:R-:W-:Y:S01]  /*24fb0*/  FADD.FTZ R107, R107, R148 ;  /* 0x000000946b6b7221 */ /* 0x000fe20000010000 */
[C---:B------:R-:W-:Y:S07]  /*24fc0*/  HMMA.16816.F32.BF16 R32, R68.reuse, R74, R32 ;  /* 0x0000004a4420723c */ /* 0x040fee0000041820 */
[----:B------:R-:W4:Y:S01]  /*24fd0*/  MUFU.EX2 R183, R183 ;  /* 0x000000b700b77308 */ /* 0x000f220000000800 */
[----:B------:R-:W-:Y:S01]  /*24fe0*/  F2FP.BF16.F32.PACK_AB R72, R112, R113 ;  /* 0x000000717048723e */ /* 0x000fe200000010ff */
[C---:B------:R-:W-:Y:S03]  /*24ff0*/  HMMA.16816.F32.BF16 R36, R68.reuse, R76, R36 ;  /* 0x0000004c4424723c */ /* 0x040fe60000041824 */
[----:B------:R-:W-:Y:S03]  /*25000*/  F2FP.BF16.F32.PACK_AB R73, R120, R121 ;  /* 0x000000797849723e */ /* 0x000fe600000010ff */
[C---:B------:R-:W-:Y:S01]  /*25010*/  HMMA.16816.F32.BF16 R40, R68.reuse, R78, R40 ;  /* 0x0000004e4428723c */ /* 0x040fe20000041828 */
[----:B------:R-:W2:Y:S01]  /*25020*/  LDSM.16.MT88.4 R76, [R225+0xd000] ;  /* 0x00d00000e14c783b */ /* 0x000ea20000004200 */
[----:B------:R-:W-:Y:S03]  /*25030*/  MUFU.EX2 R181, R181 ;  /* 0x000000b500b57308 */ /* 0x000fe60000000800 */
[----:B------:R-:W-:Y:S01]  /*25040*/  F2FP.BF16.F32.PACK_AB R74, R115, R114 ;  /* 0x00000072734a723e */ /* 0x000fe200000010ff */
[C---:B---3--:R-:W-:Y:S06]  /*25050*/  HMMA.16816.F32.BF16 R44, R68.reuse, R80, R44 ;  /* 0x00000050442c723c */ /* 0x048fec000004182c */
[----:B------:R-:W3:Y:S01]  /*25060*/  MUFU.EX2 R180, R180 ;  /* 0x000000b400b47308 */ /* 0x000ee20000000800 */
[----:B------:R-:W-:Y:S01]  /*25070*/  F2FP.BF16.F32.PACK_AB R75, R122, R123 ;  /* 0x0000007b7a4b723e */ /* 0x000fe200000010ff */
[C---:B------:R-:W-:Y:S01]  /*25080*/  HMMA.16816.F32.BF16 R48, R68.reuse, R82, R48 ;  /* 0x000000524430723c */ /* 0x040fe20000041830 */
[----:B------:R-:W4:Y:S02]  /*25090*/  LDSM.16.MT88.4 R80, [R224+0xd000] ;  /* 0x00d00000e050783b */ /* 0x000f240000004200 */
[----:B------:R-:W-:Y:S03]  /*250a0*/  FADD.FTZ R107, R111, R107 ;  /* 0x0000006b6f6b7221 */ /* 0x000fe60000010000 */
[C---:B-----5:R-:W-:Y:S02]  /*250b0*/  HMMA.16816.F32.BF16 R52, R68.reuse, R84, R52 ;  /* 0x000000544434723c */ /* 0x060fe40000041834 */
[----:B------:R-:W-:Y:S03]  /*250c0*/  MUFU.EX2 R178, R178 ;  /* 0x000000b200b27308 */ /* 0x000fe60000000800 */
        /* <DEDUP_REMOVED lines=12> */
[----:B------:R-:W5:Y:S01]  /*25190*/  LDSM.16.MT88.4 R88, [R225+0x11000] ;  /* 0x01100000e158783b */ /* 0x000f620000004200 */
[----:B------:R-:W-:Y:S01]  /*251a0*/  FADD.FTZ R139, R139, R153 ;  /* 0x000000998b8b7221 */ /* 0x000fe20000010000 */
[C---:B------:R-:W-:Y:S07]  /*251b0*/  HMMA.16816.F32.BF16 R8, R72.reuse, R94, R8 ;  /* 0x0000005e4808723c */ /* 0x040fee0000041808 */
[----:B------:R-:W1:Y:S01]  /*251c0*/  MUFU.EX2 R169, R169 ;  /* 0x000000a900a97308 */ /* 0x000e620000000800 */
[----:B------:R-:W1:Y:S01]  /*251d0*/  LDSM.16.MT88.4 R92, [R224+0x11000] ;  /* 0x01100000e05c783b */ /* 0x000e620000004200 */
[C---:B------:R-:W-:Y:S08]  /*251e0*/  HMMA.16816.F32.BF16 R12, R72.reuse, R96, R12 ;  /* 0x00000060480c723c */ /* 0x040ff0000004180c */
[----:B------:R-:W1:Y:S01]  /*251f0*/  MUFU.EX2 R168, R168 ;  /* 0x000000a800a87308 */ /* 0x000e620000000800 */
[C---:B------:R-:W-:Y:S01]  /*25200*/  HMMA.16816.F32.BF16 R16, R72.reuse, R98, R16 ;  /* 0x000000624810723c */ /* 0x040fe20000041810 */
[----:B------:R-:W-:Y:S02]  /*25210*/  LDSM.16.MT88.4 R96, [R226+0xe000] ;  /* 0x00e00000e260783b */ /* 0x000fe40000004200 */
[----:B------:R-:W-:Y:S03]  /*25220*/  FADD.FTZ R139, R105, R139 ;  /* 0x0000008b698b7221 */ /* 0x000fe60000010000 */
[C---:B--2---:R-:W-:Y:S03]  /*25230*/  HMMA.16816.F32.BF16 R20, R72.reuse, R76, R20 ;  /* 0x0000004c4814723c */ /* 0x044fe60000041814 */
[----:B------:R-:W-:Y:S02]  /*25240*/  MUFU.EX2 R167, R167 ;  /* 0x000000a700a77308 */ /* 0x000fe40000000800 */
[----:B------:R-:W-:Y:S01]  /*25250*/  FADD.FTZ R139, R104, R139 ;  /* 0x0000008b688b7221 */ /* 0x000fe20000010000 */
[C---:B------:R-:W-:Y:S01]  /*25260*/  HMMA.16816.F32.BF16 R24, R72.reuse, R78, R24 ;  /* 0x0000004e4818723c */ /* 0x040fe20000041818 */
[----:B------:R-:W2:Y:S06]  /*25270*/  LDSM.16.MT88.4 R76, [R228+0xd800] ;  /* 0x00d80000e44c783b */ /* 0x000eac0000004200 */
[----:B------:R-:W-:Y:S01]  /*25280*/  MUFU.EX2 R166, R166 ;  /* 0x000000a600a67308 */ /* 0x000fe20000000800 */
[----:B------:R-:W-:Y:S01]  /*25290*/  FADD.FTZ R139, R108, R139 ;  /* 0x0000008b6c8b7221 */ /* 0x000fe20000010000 */
[C---:B----4-:R-:W-:Y:S03]  /*252a0*/  HMMA.16816.F32.BF16 R28, R72.reuse, R80, R28 ;  /* 0x00000050481c723c */ /* 0x050fe6000004181c */
[----:B------:R-:W-:Y:S03]  /*252b0*/  FADD.FTZ R139, R109, R139 ;  /* 0x0000008b6d8b7221 */ /* 0x000fe60000010000 */
[C---:B------:R-:W-:Y:S01]  /*252c0*/  HMMA.16816.F32.BF16 R32, R72.reuse, R82, R32 ;  /* 0x000000524820723c */ /* 0x040fe20000041820 */
[----:B------:R-:W4:Y:S01]  /*252d0*/  LDSM.16.MT88.4 R80, [R226+0xd800] ;  /* 0x00d80000e250783b */ /* 0x000f220000004200 */
[----:B------:R-:W4:Y:S03]  /*252e0*/  MUFU.EX2 R165, R165 ;  /* 0x000000a500a57308 */ /* 0x000f260000000800 */
[----:B------:R-:W-:Y:S01]  /*252f0*/  FADD.FTZ R139, R113, R139 ;  /* 0x0000008b718b7221 */ /* 0x000fe20000010000 */
[C---:B---3--:R-:W-:Y:S03]  /*25300*/  HMMA.16816.F32.BF16 R36, R72.reuse, R68, R36 ;  /* 0x000000444824723c */ /* 0x048fe60000041824 */
[----:B------:R-:W-:Y:S03]  /*25310*/  LDSM.16.MT88.4 R108, [R225+0xf800] ;  /* 0x00f80000e16c783b */ /* 0x000fe60000004200 */
[----:B------:R-:W3:Y:S01]  /*25320*/  MUFU.EX2 R164, R164 ;  /* 0x000000a400a47308 */ /* 0x000ee20000000800 */
[----:B------:R-:W-:Y:S01]  /*25330*/  FADD.FTZ R112, R112, R139 ;  /* 0x0000008b70707221 */ /* 0x000fe20000010000 */
[C---:B------:R-:W-:Y:S03]  /*25340*/  HMMA.16816.F32.BF16 R40, R72.reuse, R70, R40 ;  /* 0x000000464828723c */ /* 0x040fe60000041828 */
[----:B------:R-:W-:Y:S03]  /*25350*/  F2FP.BF16.F32.PACK_AB R68, R171, R170 ;  /* 0x000000aaab44723e */ /* 0x000fe600000010ff */
[C---:B------:R-:W-:Y:S02]  /*25360*/  HMMA.16816.F32.BF16 R44, R72.reuse, R84, R44 ;  /* 0x00000054482c723c */ /* 0x040fe4000004182c */
[----:B------:R-:W-:Y:S03]  /*25370*/  MUFU.EX2 R163, R163 ;  /* 0x000000a300a37308 */ /* 0x000fe60000000800 */
[----:B------:R-:W-:Y:S01]  /*25380*/  F2FP.BF16.F32.PACK_AB R69, R179, R176 ;  /* 0x000000b0b345723e */ /* 0x000fe200000010ff */
[C---:B------:R-:W-:Y:S01]  /*25390*/  HMMA.16816.F32.BF16 R48, R72.reuse, R86, R48 ;  /* 0x000000564830723c */ /* 0x040fe20000041830 */
[----:B------:R-:W3:Y:S05]  /*253a0*/  LDSM.16.MT88.4 R84, [R225+0xd800] ;  /* 0x00d80000e154783b */ /* 0x000eea0000004200 */
[----:B------:R-:W-:Y:S01]  /*253b0*/  MUFU.EX2 R162, R162 ;  /* 0x000000a200a27308 */ /* 0x000fe20000000800 */
[----:B------:R-:W-:Y:S01]  /*253c0*/  F2FP.BF16.F32.PACK_AB R70, R174, R177 ;  /* 0x000000b1ae46723e */ /* 0x000fe200000010ff */
[C---:B-----5:R-:W-:Y:S03]  /*253d0*/  HMMA.16816.F32.BF16 R52, R72.reuse, R88, R52 ;  /* 0x000000584834723c */ /* 0x060fe60000041834 */
[----:B------:R-:W-:Y:S03]  /*253e0*/  F2FP.BF16.F32.PACK_AB R71, R184, R182 ;  /* 0x000000b6b847723e */ /* 0x000fe600000010ff */
[C---:B------:R-:W-:Y:S01]  /*253f0*/  HMMA.16816.F32.BF16 R56, R72.reuse, R90, R56 ;  /* 0x0000005a4838723c */ /* 0x040fe20000041838 */
[----:B------:R-:W-:Y:S01]  /*25400*/  LDSM.16.MT88.4 R88, [R226+0x11800] ;  /* 0x01180000e258783b */ /* 0x000fe20000004200 */
[----:B------:R-:W-:Y:S03]  /*25410*/  MUFU.EX2 R137, R137 ;  /* 0x0000008900897308 */ /* 0x000fe60000000800 */
[----:B------:R-:W-:Y:S01]  /*25420*/  FADD.FTZ R112, R114, R112 ;  /* 0x0000007072707221 */ /* 0x000fe20000010000 */
[C---:B-1----:R-:W-:Y:S06]  /*25430*/  HMMA.16816.F32.BF16 R60, R72.reuse, R92, R60 ;  /* 0x0000005c483c723c */ /* 0x042fec000004183c */
[----:B------:R-:W1:Y:S01]  /*25440*/  MUFU.EX2 R161, R161 ;  /* 0x000000a100a17308 */ /* 0x000e620000000800 */
[----:B------:R-:W-:Y:S01]  /*25450*/  FADD.FTZ R112, R115, R112 ;  /* 0x0000007073707221 */ /* 0x000fe20000010000 */
[----:B------:R-:W-:Y:S01]  /*25460*/  HMMA.16816.F32.BF16 R64, R72, R94, R64 ;  /* 0x0000005e4840723c */ /* 0x000fe20000041840 */
[----:B------:R-:W5:Y:S02]  /*25470*/  LDSM.16.MT88.4 R72, [R224+0xd800] ;  /* 0x00d80000e048783b */ /* 0x000f640000004200 */
[----:B------:R-:W-:Y:S03]  /*25480*/  FADD.FTZ R112, R170, R112 ;  /* 0x00000070aa707221 */ /* 0x000fe60000010000 */
[C---:B--2---:R-:W-:Y:S02]  /*25490*/  HMMA.16816.F32.BF16 R4, R68.reuse, R76, R4 ;  /* 0x0000004c4404723c */ /* 0x044fe40000041804 */
[----:B------:R-:W2:Y:S01]  /*254a0*/  MUFU.EX2 R160, R160 ;  /* 0x000000a000a07308 */ /* 0x000ea20000000800 */
[----:B------:R-:W-:Y:S02]  /*254b0*/  LDSM.16.MT88.4 R92, [R224+0x11800] ;  /* 0x01180000e05c783b */ /* 0x000fe40000004200 */
[----:B------:R-:W-:Y:S01]  /*254c0*/  FADD.FTZ R112, R171, R112 ;  /* 0x00000070ab707221 */ /* 0x000fe20000010000 */
[C---:B------:R-:W-:Y:S06]  /*254d0*/  HMMA.16816.F32.BF16 R8, R68.reuse, R78, R8 ;  /* 0x0000004e4408723c */ /* 0x040fec0000041808 */
[----:B------:R-:W-:Y:S01]  /*254e0*/  MUFU.EX2 R159, R159 ;  /* 0x0000009f009f7308 */ /* 0x000fe20000000800 */
[----:B------:R-:W1:Y:S01]  /*254f0*/  LDSM.16.MT88.4 R76, [R228+0x11800] ;  /* 0x01180000e44c783b */ /* 0x000e620000004200 */
[C---:B----4-:R-:W-:Y:S08]  /*25500*/  HMMA.16816.F32.BF16 R12, R68.reuse, R80, R12 ;  /* 0x00000050440c723c */ /* 0x050ff0000004180c */
[----:B------:R-:W-:Y:S01]  /*25510*/  MUFU.EX2 R158, R158 ;  /* 0x0000009e009e7308 */ /* 0x000fe20000000800 */
[C---:B------:R-:W-:Y:S01]  /*25520*/  HMMA.16816.F32.BF16 R16, R68.reuse, R82, R16 ;  /* 0x000000524410723c */ /* 0x040fe20000041810 */
[----:B------:R-:W4:Y:S02]  /*25530*/  LDSM.16.MT88.4 R80, [R225+0x11800] ;  /* 0x01180000e150783b */ /* 0x000f240000004200 */
[----:B------:R-:W-:Y:S03]  /*25540*/  FADD.FTZ R112, R177, R112 ;  /* 0x00000070b1707221 */ /* 0x000fe60000010000 */
[C---:B---3--:R-:W-:Y:S03]  /*25550*/  HMMA.16816.F32.BF16 R20, R68.reuse, R84, R20 ;  /* 0x000000544414723c */ /* 0x048fe60000041814 */
[----:B------:R-:W3:Y:S02]  /*25560*/  MUFU.EX2 R157, R157 ;  /* 0x0000009d009d7308 */ /* 0x000ee40000000800 */
[----:B------:R-:W-:Y:S01]  /*25570*/  FADD.FTZ R112, R174, R112 ;  /* 0x00000070ae707221 */ /* 0x000fe20000010000 */
[C---:B------:R-:W-:Y:S01]  /*25580*/  HMMA.16816.F32.BF16 R24, R68.reuse, R86, R24 ;  /* 0x000000564418723c */ /* 0x040fe20000041818 */
[----:B------:R-:W2:Y:S06]  /*25590*/  LDSM.16.MT88.4 R84, [R228+0xe000] ;  /* 0x00e00000e454783b */ /* 0x000eac0000004200 */
[----:B------:R-:W3:Y:S01]  /*255a0*/  MUFU.EX2 R156, R156 ;  /* 0x0000009c009c7308 */ /* 0x000ee20000000800 */
[----:B------:R-:W-:Y:S01]  /*255b0*/  FADD.FTZ R107, R121, R107 ;  /* 0x0000006b796b7221 */ /* 0x000fe20000010000 */
[C---:B-----5:R-:W-:Y:S08]  /*255c0*/  HMMA.16816.F32.BF16 R28, R68.reuse, R72, R28 ;  /* 0x00000048441c723c */ /* 0x060ff0000004181c */
[----:B------:R-:W-:Y:S01]  /*255d0*/  MUFU.EX2 R155, R155 ;  /* 0x0000009b009b7308 */ /* 0x000fe20000000800 */
[C---:B------:R-:W-:Y:S03]  /*255e0*/  HMMA.16816.F32.BF16 R32, R68.reuse, R74, R32 ;  /* 0x0000004a4420723c */ /* 0x040fe60000041820 */
[----:B------:R-:W-:Y:S01]  /*255f0*/  F2FP.BF16.F32.PACK_AB R72, R183, R185 ;  /* 0x000000b9b748723e */ /* 0x000fe200000010ff */
[----:B------:R-:W-:Y:S01]  /*25600*/  FADD.FTZ R185, R185, R112 ;  /* 0x00000070b9b97221 */ /* 0x000fe20000010000 */
[----:B------:R-:W-:Y:S04]  /*25610*/  F2FP.BF16.F32.PACK_AB R73, R180, R181 ;  /* 0x000000b5b449723e */ /* 0x000fe800000010ff */
[----:B------:R-:W-:Y:S01]  /*25620*/  MUFU.EX2 R154, R154 ;  /* 0x0000009a009a7308 */ /* 0x000fe20000000800 */
[C---:B-1----:R-:W-:Y:S03]  /*25630*/  HMMA.16816.F32.BF16 R36, R68.reuse, R76, R36 ;  /* 0x0000004c4424723c */ /* 0x042fe60000041824 */
[----:B------:R-:W-:Y:S01]  /*25640*/  F2FP.BF16.F32.PACK_AB R74, R175, R178 ;  /* 0x000000b2af4a723e */ /* 0x000fe200000010ff */
[----:B------:R-:W-:Y:S01]  /*25650*/  FADD.FTZ R185, R183, R185 ;  /* 0x000000b9b7b97221 */ /* 0x000fe20000010000 */
[----:B------:R-:W-:Y:S01]  /*25660*/  F2FP.BF16.F32.PACK_AB R75, R173, R172 ;  /* 0x000000acad4b723e */ /* 0x000fe200000010ff */
[C---:B------:R-:W-:Y:S01]  /*25670*/  HMMA.16816.F32.BF16 R40, R68.reuse, R78, R40 ;  /* 0x0000004e4428723c */ /* 0x040fe20000041828 */
[----:B------:R-:W1:Y:S02]  /*25680*/  LDSM.16.MT88.4 R76, [R224+0xe000] ;  /* 0x00e00000e04c783b */ /* 0x000e640000004200 */
[----:B------:R-:W5:Y:S02]  /*25690*/  MUFU.EX2 R149, R149 ;  /* 0x0000009500957308 */ /* 0x000f640000000800 */
[----:B------:R-:W-:Y:S01]  /*256a0*/  FADD.FTZ R185, R178, R185 ;  /* 0x000000b9b2b97221 */ /* 0x000fe20000010000 */
[C---:B------:R-:W-:Y:S07]  /*256b0*/  HMMA.16816.F32.BF16 R44, R68.reuse, R88, R44 ;  /* 0x00000058442c723c */ /* 0x040fee000004182c */
[----:B------:R-:W1:Y:S01]  /*256c0*/  MUFU.EX2 R146, R146 ;  /* 0x0000009200927308 */ /* 0x000e620000000800 */
[----:B------:R-:W-:Y:S01]  /*256d0*/  FADD.FTZ R185, R175, R185 ;  /* 0x000000b9afb97221 */ /* 0x000fe20000010000 */
[C---:B------:R-:W-:Y:S01]  /*256e0*/  HMMA.16816.F32.BF16 R48, R68.reuse, R90, R48 ;  /* 0x0000005a4430723c */ /* 0x040fe20000041830 */
[----:B------:R-:W-:Y:S02]  /*256f0*/  LDSM.16.MT88.4 R88, [R224+0x12000] ;  /* 0x01200000e058783b */ /* 0x000fe40000004200 */
[----:B------:R-:W-:Y:S03]  /*25700*/  FADD.FTZ R185, R169, R185 ;  /* 0x000000b9a9b97221 */ /* 0x000fe60000010000 */
[C---:B----4-:R-:W-:Y:S02]  /*25710*/  HMMA.16816.F32.BF16 R52, R68.reuse, R80, R52 ;  /* 0x000000504434723c */ /* 0x050fe40000041834 */
[----:B------:R-:W-:Y:S03]  /*25720*/  MUFU.EX2 R145, R145 ;  /* 0x0000009100917308 */ /* 0x000fe60000000800 */
[----:B------:R-:W-:Y:S01]  /*25730*/  FADD.FTZ R185, R168, R185 ;  /* 0x000000b9a8b97221 */ /* 0x000fe20000010000 */
[C---:B------:R-:W-:Y:S01]  /*25740*/  HMMA.16816.F32.BF16 R56, R68.reuse, R82, R56 ;  /* 0x000000524438723c */ /* 0x040fe20000041838 */
[----:B------:R-:W-:Y:S05]  /*25750*/  LDSM.16.MT88.4 R80, [R226+0x12000] ;  /* 0x01200000e250783b */ /* 0x000fea0000004200 */
[----:B------:R-:W-:Y:S01]  /*25760*/  MUFU.EX2 R134, R144 ;  /* 0x0000009000867308 */ /* 0x000fe20000000800 */
[----:B------:R-:W-:Y:S01]  /*25770*/  FADD.FTZ R185, R165, R185 ;  /* 0x000000b9a5b97221 */ /* 0x000fe20000010000 */
[C---:B------:R-:W-:Y:S08]  /*25780*/  HMMA.16816.F32.BF16 R60, R68.reuse, R92, R60 ;  /* 0x0000005c443c723c */ /* 0x040ff0000004183c */
[----:B------:R-:W4:Y:S01]  /*25790*/  MUFU.EX2 R135, R135 ;  /* 0x0000008700877308 */ /* 0x000f220000000800 */
[----:B------:R-:W-:Y:S01]  /*257a0*/  HMMA.16816.F32.BF16 R64, R68, R94, R64 ;  /* 0x0000005e4440723c */ /* 0x000fe20000041840 */
[----:B------:R-:W4:Y:S02]  /*257b0*/  LDSM.16.MT88.4 R68, [R228+0x12000] ;  /* 0x01200000e444783b */ /* 0x000f240000004200 */
[----:B------:R-:W-:Y:S03]  /*257c0*/  FADD.FTZ R185, R164, R185 ;  /* 0x000000b9a4b97221 */ /* 0x000fe60000010000 */
[C---:B--2---:R-:W-:Y:S03]  /*257d0*/  HMMA.16816.F32.BF16 R4, R72.reuse, R84, R4 ;  /* 0x000000544804723c */ /* 0x044fe60000041804 */
[----:B------:R-:W2:Y:S01]  /*257e0*/  MUFU.EX2 R133, R133 ;  /* 0x0000008500857308 */ /* 0x000ea20000000800 */
[----:B------:R-:W-:Y:S01]  /*257f0*/  LDSM.16.MT88.4 R92, [R226+0xe800] ;  /* 0x00e80000e25c783b */ /* 0x000fe20000004200 */
[----:B------:R-:W-:Y:S01]  /*25800*/  FADD.FTZ R185, R161, R185 ;  /* 0x000000b9a1b97221 */ /* 0x000fe20000010000 */
[C---:B------:R-:W-:Y:S07]  /*25810*/  HMMA.16816.F32.BF16 R8, R72.reuse, R86, R8 ;  /* 0x000000564808723c */ /* 0x040fee0000041808 */
[----:B------:R-:W2:Y:S01]  /*25820*/  MUFU.EX2 R136, R136 ;  /* 0x0000008800887308 */ /* 0x000ea20000000800 */
[----:B------:R-:W2:Y:S01]  /*25830*/  LDSM.16.MT88.4 R84, [R225+0x12000] ;  /* 0x01200000e154783b */ /* 0x000ea20000004200 */
[C---:B------:R-:W-:Y:S03]  /*25840*/  HMMA.16816.F32.BF16 R12, R72.reuse, R96, R12 ;  /* 0x00000060480c723c */ /* 0x040fe6000004180c */
[----:B------:R-:W-:Y:S03]  /*25850*/  FADD.FTZ R185, R160, R185 ;  /* 0x000000b9a0b97221 */ /* 0x000fe60000010000 */
[C---:B------:R-:W-:Y:S01]  /*25860*/  HMMA.16816.F32.BF16 R16, R72.reuse, R98, R16 ;  /* 0x000000624810723c */ /* 0x040fe20000041810 */
[----:B------:R-:W-:Y:S04]  /*25870*/  LDSM.16.MT88.4 R96, [R225+0xe800] ;  /* 0x00e80000e160783b */ /* 0x000fe80000004200 */
[----:B---3--:R-:W-:Y:S01]  /*25880*/  FADD.FTZ R185, R157, R185 ;  /* 0x000000b99db97221 */ /* 0x008fe20000010000 */
[C---:B------:R-:W-:Y:S05]  /*25890*/  HMMA.16816.F32.BF16 R20, R72.reuse, R100, R20 ;  /* 0x000000644814723c */ /* 0x040fea0000041814 */
[----:B------:R-:W-:Y:S01]  /*258a0*/  FADD.FTZ R185, R156, R185 ;  /* 0x000000b99cb97221 */ /* 0x000fe20000010000 */
[C---:B------:R-:W-:Y:S01]  /*258b0*/  HMMA.16816.F32.BF16 R24, R72.reuse, R102, R24 ;  /* 0x000000664818723c */ /* 0x040fe20000041818 */
[----:B------:R-:W-:Y:S04]  /*258c0*/  LDSM.16.MT88.4 R100, [R224+0xe800] ;  /* 0x00e80000e064783b */ /* 0x000fe80000004200 */
[----:B-----5:R-:W-:Y:S01]  /*258d0*/  FADD.FTZ R185, R149, R185 ;  /* 0x000000b995b97221 */ /* 0x020fe20000010000 */
[C---:B-1----:R-:W-:Y:S05]  /*258e0*/  HMMA.16816.F32.BF16 R28, R72.reuse, R76, R28 ;  /* 0x0000004c481c723c */ /* 0x042fea000004181c */
[----:B------:R-:W-:Y:S01]  /*258f0*/  FADD.FTZ R185, R146, R185 ;  /* 0x000000b992b97221 */ /* 0x000fe20000010000 */
[C---:B------:R-:W-:Y:S01]  /*25900*/  HMMA.16816.F32.BF16 R32, R72.reuse, R78, R32 ;  /* 0x0000004e4820723c */ /* 0x040fe20000041820 */
[----:B------:R-:W1:Y:S04]  /*25910*/  LDSM.16.MT88.4 R76, [R228+0xe800] ;  /* 0x00e80000e44c783b */ /* 0x000e680000004200 */
[----:B----4-:R-:W-:Y:S01]  /*25920*/  FADD.FTZ R185, R135, R185 ;  /* 0x000000b987b97221 */ /* 0x010fe20000010000 */
[C---:B------:R-:W-:Y:S05]  /*25930*/  HMMA.16816.F32.BF16 R36, R72.reuse, R68, R36 ;  /* 0x000000444824723c */ /* 0x040fea0000041824 */
[----:B------:R-:W-:Y:S01]  /*25940*/  FADD.FTZ R3, R137, R185 ;  /* 0x000000b989037221 */ /* 0x000fe20000010000 */
[C---:B------:R-:W-:Y:S04]  /*25950*/  HMMA.16816.F32.BF16 R40, R72.reuse, R70, R40 ;  /* 0x000000464828723c */ /* 0x040fe80000041828 */
[----:B------:R-:W-:Y:S01]  /*25960*/  STL [R1], R3 ;  /* 0x0000000301007387 */ /* 0x000fe20000100800 */
[----:B------:R-:W-:Y:S01]  /*25970*/  F2FP.BF16.F32.PACK_AB R68, R168, R169 ;  /* 0x000000a9a844723e */ /* 0x000fe200000010ff */
[C---:B------:R-:W-:Y:S05]  /*25980*/  HMMA.16816.F32.BF16 R44, R72.reuse, R80, R44 ;  /* 0x00000050482c723c */ /* 0x040fea000004182c */
[----:B------:R-:W-:Y:S01]  /*25990*/  F2FP.BF16.F32.PACK_AB R69, R166, R167 ;  /* 0x000000a7a645723e */ /* 0x000fe200000010ff */
[C---:B------:R-:W-:Y:S01]  /*259a0*/  HMMA.16816.F32.BF16 R48, R72.reuse, R82, R48 ;  /* 0x000000524830723c */ /* 0x040fe20000041830 */
[----:B------:R-:W3:Y:S04]  /*259b0*/  LDSM.16.MT88.4 R80, [R228+0x12800] ;  /* 0x01280000e450783b */ /* 0x000ee80000004200 */
[----:B------:R-:W-:Y:S01]  /*259c0*/  F2FP.BF16.F32.PACK_AB R70, R164, R165 ;  /* 0x000000a5a446723e */ /* 0x000fe200000010ff */
[C---:B--2---:R-:W-:Y:S05]  /*259d0*/  HMMA.16816.F32.BF16 R52, R72.reuse, R84, R52 ;  /* 0x000000544834723c */ /* 0x044fea0000041834 */
[----:B------:R-:W-:Y:S01]  /*259e0*/  F2FP.BF16.F32.PACK_AB R71, R162, R163 ;  /* 0x000000a3a247723e */ /* 0x000fe200000010ff */
[C---:B------:R-:W-:Y:S01]  /*259f0*/  HMMA.16816.F32.BF16 R56, R72.reuse, R86, R56 ;  /* 0x000000564838723c */ /* 0x040fe20000041838 */
[----:B------:R-:W-:Y:S04]  /*25a00*/  LDSM.16.MT88.4 R84, [R224+0x12800] ;  /* 0x01280000e054783b */ /* 0x000fe80000004200 */
[----:B------:R-:W-:Y:S01]  /*25a10*/  FADD.FTZ R107, R120, R107 ;  /* 0x0000006b786b7221 */ /* 0x000fe20000010000 */
[C---:B------:R-:W-:Y:S05]  /*25a20*/  HMMA.16816.F32.BF16 R60, R72.reuse, R88, R60 ;  /* 0x00000058483c723c */ /* 0x040fea000004183c */
[----:B------:R-:W-:Y:S01]  /*25a30*/  FADD.FTZ R123, R123, R107 ;  /* 0x0000006b7b7b7221 */ /* 0x000fe20000010000 */
[----:B------:R-:W-:Y:S01]  /*25a40*/  HMMA.16816.F32.BF16 R64, R72, R90, R64 ;  /* 0x0000005a4840723c */ /* 0x000fe20000041840 */
[----:B------:R-:W2:Y:S04]  /*25a50*/  LDSM.16.MT88.4 R72, [R226+0x12800] ;  /* 0x01280000e248783b */ /* 0x000ea80000004200 */
[----:B------:R-:W-:Y:S01]  /*25a60*/  FADD.FTZ R123, R122, R123 ;  /* 0x0000007b7a7b7221 */ /* 0x000fe20000010000 */
[C---:B-1----:R-:W-:Y:S03]  /*25a70*/  HMMA.16816.F32.BF16 R4, R68.reuse, R76, R4 ;  /* 0x0000004c4404723c */ /* 0x042fe60000041804 */
[----:B------:R-:W-:Y:S02]  /*25a80*/  LDSM.16.MT88.4 R88, [R226+0xf000] ;  /* 0x00f00000e258783b */ /* 0x000fe40000004200 */
[----:B------:R-:W-:Y:S01]  /*25a90*/  FADD.FTZ R123, R176, R123 ;  /* 0x0000007bb07b7221 */ /* 0x000fe20000010000 */
[C---:B------:R-:W-:Y:S05]  /*25aa0*/  HMMA.16816.F32.BF16 R8, R68.reuse, R78, R8 ;  /* 0x0000004e4408723c */ /* 0x040fea0000041808 */
[----:B------:R-:W1:Y:S01]  /*25ab0*/  LDSM.16.MT88.4 R76, [R225+0x12800] ;  /* 0x01280000e14c783b */ /* 0x000e620000004200 */
        /* <DEDUP_REMOVED lines=15> */
[C---:B---3--:R-:W-:Y:S05]  /*25bb0*/  HMMA.16816.F32.BF16 R36, R68.reuse, R80, R36 ;  /* 0x000000504424723c */ /* 0x048fea0000041824 */
[----:B------:R-:W-:Y:S01]  /*25bc0*/  FADD.FTZ R179, R173, R179 ;  /* 0x000000b3adb37221 */ /* 0x000fe20000010000 */
[C---:B------:R-:W-:Y:S01]  /*25bd0*/  HMMA.16816.F32.BF16 R40, R68.reuse, R82, R40 ;  /* 0x000000524428723c */ /* 0x040fe20000041828 */
[----:B------:R-:W3:Y:S04]  /*25be0*/  LDSM.16.MT88.4 R80, [R228+0xf000] ;  /* 0x00f00000e450783b */ /* 0x000ee80000004200 */
[----:B------:R-:W-:Y:S01]  /*25bf0*/  FADD.FTZ R179, R167, R179 ;  /* 0x000000b3a7b37221 */ /* 0x000fe20000010000 */
[C---:B--2---:R-:W-:Y:S05]  /*25c00*/  HMMA.16816.F32.BF16 R44, R68.reuse, R72, R44 ;  /* 0x00000048442c723c */ /* 0x044fea000004182c */
[----:B------:R-:W-:Y:S01]  /*25c10*/  FADD.FTZ R179, R166, R179 ;  /* 0x000000b3a6b37221 */ /* 0x000fe20000010000 */
        /* <DEDUP_REMOVED lines=13> */
[----:B------:R-:W-:Y:S02]  /*25cf0*/  LDSM.16.MT88.4 R84, [R226+0x13800] ;  /* 0x01380000e254783b */ /* 0x000fe40000004200 */
[----:B------:R-:W-:Y:S01]  /*25d00*/  FADD.FTZ R179, R162, R179 ;  /* 0x000000b3a2b37221 */ /* 0x000fe20000010000 */
[C---:B------:R-:W-:Y:S05]  /*25d10*/  HMMA.16816.F32.BF16 R8, R72.reuse, R82, R8 ;  /* 0x000000524808723c */ /* 0x040fea0000041808 */
[----:B------:R-:W3:Y:S01]  /*25d20*/  LDSM.16.MT88.4 R80, [R225+0x13000] ;  /* 0x01300000e150783b */ /* 0x000ee20000004200 */
[C---:B------:R-:W-:Y:S05]  /*25d30*/  HMMA.16816.F32.BF16 R12, R72.reuse, R88, R12 ;  /* 0x00000058480c723c */ /* 0x040fea000004180c */
[----:B------:R-:W-:Y:S01]  /*25d40*/  FADD.FTZ R179, R159, R179 ;  /* 0x000000b39fb37221 */ /* 0x000fe20000010000 */
[C---:B------:R-:W-:Y:S05]  /*25d50*/  HMMA.16816.F32.BF16 R16, R72.reuse, R90, R16 ;  /* 0x0000005a4810723c */ /* 0x040fea0000041810 */
[----:B------:R-:W-:Y:S01]  /*25d60*/  FADD.FTZ R179, R158, R179 ;  /* 0x000000b39eb37221 */ /* 0x000fe20000010000 */
[C---:B------:R-:W-:Y:S05]  /*25d70*/  HMMA.16816.F32.BF16 R20, R72.reuse, R92, R20 ;  /* 0x0000005c4814723c */ /* 0x040fea0000041814 */
[----:B------:R-:W-:Y:S01]  /*25d80*/  FADD.FTZ R179, R155, R179 ;  /* 0x000000b39bb37221 */ /* 0x000fe20000010000 */
[C---:B------:R-:W-:Y:S01]  /*25d90*/  HMMA.16816.F32.BF16 R24, R72.reuse, R94, R24 ;  /* 0x0000005e4818723c */ /* 0x040fe20000041818 */
[----:B------:R-:W-:Y:S04]  /*25da0*/  LDSM.16.MT88.4 R92, [R228+0x13800] ;  /* 0x01380000e45c783b */ /* 0x000fe80000004200 */
[----:B------:R-:W-:Y:S01]  /*25db0*/  FADD.FTZ R179, R154, R179 ;  /* 0x000000b39ab37221 */ /* 0x000fe20000010000 */
[C---:B-1----:R-:W-:Y:S05]  /*25dc0*/  HMMA.16816.F32.BF16 R28, R72.reuse, R76, R28 ;  /* 0x0000004c481c723c */ /* 0x042fea000004181c */
[----:B------:R-:W-:Y:S01]  /*25dd0*/  FADD.FTZ R179, R145, R179 ;  /* 0x000000b391b37221 */ /* 0x000fe20000010000 */
[C---:B------:R-:W-:Y:S01]  /*25de0*/  HMMA.16816.F32.BF16 R32, R72.reuse, R78, R32 ;  /* 0x0000004e4820723c */ /* 0x040fe20000041820 */
[----:B------:R-:W1:Y:S04]  /*25df0*/  LDSM.16.MT88.4 R76, [R224+0x13000] ;  /* 0x01300000e04c783b */ /* 0x000e680000004200 */
[----:B------:R-:W-:Y:S01]  /*25e00*/  FADD.FTZ R179, R134, R179 ;  /* 0x000000b386b37221 */ /* 0x000fe20000010000 */
[C---:B------:R-:W-:Y:S05]  /*25e10*/  HMMA.16816.F32.BF16 R36, R72.reuse, R96, R36 ;  /* 0x000000604824723c */ /* 0x040fea0000041824 */
[----:B------:R-:W-:Y:S01]  /*25e20*/  FADD.FTZ R179, R133, R179 ;  /* 0x000000b385b37221 */ /* 0x000fe20000010000 */
[C---:B------:R-:W-:Y:S05]  /*25e30*/  HMMA.16816.F32.BF16 R40, R72.reuse, R98, R40 ;  /* 0x000000624828723c */ /* 0x040fea0000041828 */
[----:B------:R-:W-:Y:S01]  /*25e40*/  FADD.FTZ R252, R136, R179 ;  /* 0x000000b388fc7221 */ /* 0x000fe20000010000 */
        /* <DEDUP_REMOVED lines=33> */
.L_x_2277:
[----:B------:R1:W5:Y:S01]  /*26060*/  LDL R16, [R1] ;  /* 0x0000000001107983 */ /* 0x0003620000100800 */
[----:B------:R-:W2:Y:S01]  /*26070*/  LDC.64 R8, c[0x0][0x208] ;  /* 0x00008200ff087b82 */ /* 0x000ea20000000a00 */
[----:B------:R-:W3:Y:S07]  /*26080*/  S2R R11, SR_TID.X ;  /* 0x00000000000b7919 */ /* 0x000eee0000002100 */
[----:B------:R-:W4:Y:S01]  /*26090*/  LDC.64 R6, c[0x0][0x198] ;  /* 0x00006600ff067b82 */ /* 0x000f220000000a00 */
[----:B--2---:R-:W-:-:S02]  /*260a0*/  R2UR UR4, R8 ;  /* 0x00000000080472ca */ /* 0x004fc400000e0000 */
[----:B------:R-:W-:Y:S02]  /*260b0*/  R2UR UR5, R9 ;  /* 0x00000000090572ca */ /* 0x000fe400000e0000 */
[----:B---3--:R-:W-:-:S04]  /*260c0*/  SHF.R.S32.HI R10, RZ, 0x1f, R11 ;  /* 0x0000001fff0a7819 */ /* 0x008fc8000001140b */
[----:B------:R-:W-:-:S07]  /*260d0*/  LEA.HI R4, R10, R11, RZ, 0x5 ;  /* 0x0000000b0a047211 */ /* 0x000fce00078f28ff */
[----:B----4-:R1:W5:Y:S01]  /*260e0*/  LD.E R5, desc[UR4][R6.64+0xd8] ;  /* 0x0000d80406057980 */ /* 0x010362000c101900 */
[----:B------:R-:W-:Y:S01]  /*260f0*/  UMOV UR4, 0xffffffff ;  /* 0xffffffff00047882 */ /* 0x000fe20000000000 */
[----:B------:R-:W-:Y:S02]  /*26100*/  LEA.HI R10, R10, R11, RZ, 0x4 ;  /* 0x0000000b0a0a7211 */ /* 0x000fe400078f20ff */
[----:B------:R-:W-:-:S05]  /*26110*/  LOP3.LUT R4, R4, 0xffffffe0, RZ, 0xc0, !PT ;  /* 0xffffffe004047812 */ /* 0x000fca00078ec0ff */
[----:B------:R-:W-:-:S05]  /*26120*/  IMAD.IADD R4, R11, 0x1, -R4 ;  /* 0x000000010b047824 */ /* 0x000fca00078e0a04 */
[----:B------:R-:W-:-:S04]  /*26130*/  SHF.R.S32.HI R3, RZ, 0x1f, R4 ;  /* 0x0000001fff037819 */ /* 0x000fc80000011404 */
[----:B------:R-:W-:Y:S02]  /*26140*/  LEA.HI R3, R3, R4, RZ, 0x2 ;  /* 0x0000000403037211 */ /* 0x000fe400078f10ff */
[----:B------:R-:W-:Y:S02]  /*26150*/  SHF.R.S32.HI R4, RZ, 0x4, R10 ;  /* 0x00000004ff047819 */ /* 0x000fe4000001140a */
[----:B------:R-:W-:Y:S01]  /*26160*/  SHF.R.S32.HI R3, RZ, 0x2, R3 ;  /* 0x00000002ff037819 */ /* 0x000fe20000011403 */
[----:B------:R-:W-:Y:S06]  /*26170*/  BRA.DIV UR4, `(.L_x_2287) ;  /* 0x0000001604747947 */ /* 0x000fec000b800000 */
[----:B-----5:R-:W2:Y:S04]  /*26180*/  SHFL.BFLY PT, R15, R16, 0x2, 0x1f ;  /* 0x0c401f00100f7f89 */ /* 0x020ea800000e0000 */
[----:B------:R-:W3:Y:S01]  /*26190*/  SHFL.BFLY PT, R10, R252, 0x2, 0x1f ;  /* 0x0c401f00fc0a7f89 */ /* 0x000ee200000e0000 */
[----:B--2---:R-:W-:Y:S01]  /*261a0*/  FADD.FTZ R15, R15, R16 ;  /* 0x000000100f0f7221 */ /* 0x004fe20000010000 */
[----:B---3--:R-:W-:-:S04]  /*261b0*/  FADD.FTZ R252, R10, R252 ;  /* 0x000000fc0afc7221 */ /* 0x008fc80000010000 */
[----:B------:R-:W2:Y:S04]  /*261c0*/  SHFL.BFLY PT, R14, R15, 0x1, 0x1f ;  /* 0x0c201f000f0e7f89 */ /* 0x000ea800000e0000 */
[----:B------:R3:W4:Y:S01]  /*261d0*/  SHFL.BFLY PT, R10, R252, 0x1, 0x1f ;  /* 0x0c201f00fc0a7f89 */ /* 0x00072200000e0000 */
[----:B--2---:R-:W-:-:S07]  /*261e0*/  FADD.FTZ R11, R15, R14 ;  /* 0x0000000e0f0b7221 */ /* 0x004fce0000010000 */
.L_x_2308:
[----:B------:R-:W2:Y:S01]  /*261f0*/  S2R R14, SR_TID.X ;  /* 0x00000000000e7919 */ /* 0x000ea20000002100 */
[----:B----4-:R-:W-:Y:S01]  /*26200*/  FADD.FTZ R10, R252, R10 ;  /* 0x0000000afc0a7221 */ /* 0x010fe20000010000 */
[----:B------:R-:W-:Y:S01]  /*26210*/  FSETP.NE.FTZ.AND P4, PT, R11, RZ, PT ;  /* 0x000000ff0b00720b */ /* 0x000fe20003f95000 */
[----:B------:R-:W4:Y:S01]  /*26220*/  S2UR UR4, SR_CgaCtaId ;  /* 0x00000000000479c3 */ /* 0x000f220000008800 */
        /* <DEDUP_REMOVED lines=8> */
[----:B------:R-:W1:Y:S01]  /*262b0*/  @P4 MUFU.RCP R13, R11 ;  /* 0x0000000b000d4308 */ /* 0x000e620000001000 */
[----:B------:R-:W-:-:S07]  /*262c0*/  R2UR UR11, R9 ;  /* 0x00000000090b72ca */ /* 0x000fce00000e0000 */
[----:B------:R-:W3:Y:S01]  /*262d0*/  @P3 MUFU.RCP R12, R10 ;  /* 0x0000000a000c3308 */ /* 0x000ee20000001000 */
[----:B----4-:R-:W-:Y:S01]  /*262e0*/  ULEA UR4, UR4, UR5, 0x18 ;  /* 0x0000000504047291 */ /* 0x010fe2000f8ec03f */
[----:B--2---:R-:W-:Y:S01]  /*262f0*/  SHF.R.S32.HI R15, RZ, 0x1f, R14 ;  /* 0x0000001fff0f7819 */ /* 0x004fe2000001140e */
[C---:B-1----:R-:W-:Y:S01]  /*26300*/  FMUL.FTZ R128, R13.reuse, R128 ;  /* 0x000000800d807220 */ /* 0x042fe20000410000 */
        /* <DEDUP_REMOVED lines=50> */
[C---:B---3--:R-:W-:Y:S01]  /*26630*/  FMUL.FTZ R131, R12.reuse, R131 ;  /* 0x000000830c837220 */ /* 0x048fe20000410000 */
        /* <DEDUP_REMOVED lines=41> */
[----:B------:R-:W-:Y:S02]  /*268d0*/  IADD3 R13, R13, R18, RZ ;  /* 0x000000120d0d7210 */ /* 0x000fe40007ffe0ff */
        /* <DEDUP_REMOVED lines=32> */
[----:B------:R4:W-:Y:S04]  /*26ae0*/  STS.64 [R12+0x4800], R70 ;  /* 0x004800460c007388 */ /* 0x0009e80000000a00 */
[----:B-1----:R-:W4:Y:S04]  /*26af0*/  LD.E.64 R18, desc[UR12][R6.64+0xb0] ;  /* 0x0000b00c06127980 */ /* 0x002f28000c101b00 */
[----:B--2---:R-:W2:Y:S01]  /*26b00*/  LD.E R20, desc[UR10][R6.64+0x60] ;  /* 0x0000600a06147980 */ /* 0x004ea2000c101900 */
[----:B------:R-:W-:Y:S01]  /*26b10*/  LEA.HI R15, R15, R14, RZ, 0x4 ;  /* 0x0000000e0f0f7211 */ /* 0x000fe200078f20ff */
[----:B------:R1:W4:Y:S01]  /*26b20*/  @P3 MUFU.LG2 R24, R10 ;  /* 0x0000000a00183308 */ /* 0x0003220000000c00 */
[----:B------:R-:W-:Y:S01]  /*26b30*/  LOP3.LUT R17, R17, 0xffffffe0, RZ, 0xc0, !PT ;  /* 0xffffffe011117812 */ /* 0x000fe200078ec0ff */
[----:B---3--:R3:W5:Y:S01]  /*26b40*/  LD.E.64 R80, desc[UR10][R6.64+0x78] ;  /* 0x0000780a06507980 */ /* 0x008762000c101b00 */
[----:B-1----:R-:W-:-:S05]  /*26b50*/  LOP3.LUT R10, R15, 0xfffffff0, RZ, 0xc0, !PT ;  /* 0xfffffff00f0a7812 */ /* 0x002fca00078ec0ff */
[----:B------:R-:W1:Y:S01]  /*26b60*/  @P4 MUFU.LG2 R25, R11 ;  /* 0x0000000b00194308 */ /* 0x000e620000000c00 */
[----:B------:R-:W-:Y:S01]  /*26b70*/  SHF.R.S32.HI R15, RZ, 0x1f, R16 ;  /* 0x0000001fff0f7819 */ /* 0x000fe20000011410 */
[----:B----4-:R3:W5:Y:S03]  /*26b80*/  LD.E R12, desc[UR10][R6.64+0xcc] ;  /* 0x0000cc0a060c7980 */ /* 0x010766000c101900 */
[----:B------:R-:W-:-:S04]  /*26b90*/  LEA.HI R15, R15, R16, RZ, 0x2 ;  /* 0x000000100f0f7211 */ /* 0x000fc800078f10ff */
[----:B------:R-:W-:Y:S02]  /*26ba0*/  LOP3.LUT R15, R15, 0xffffffc, RZ, 0xc0, !PT ;  /* 0x0ffffffc0f0f7812 */ /* 0x000fe400078ec0ff */
[----:B------:R-:W-:Y:S02]  /*26bb0*/  IADD3 R10, -R10, R14, RZ ;  /* 0x0000000e0a0a7210 */ /* 0x000fe40007ffe1ff */
[----:B------:R-:W-:Y:S02]  /*26bc0*/  IADD3 R15, R16, -R15, RZ ;  /* 0x8000000f100f7210 */ /* 0x000fe40007ffe0ff */
[----:B------:R-:W-:Y:S02]  /*26bd0*/  SHF.L.U32 R21, R4, 0x6, RZ ;  /* 0x0000000604157819 */ /* 0x000fe400000006ff */
[----:B------:R-:W-:Y:S02]  /*26be0*/  LEA.HI R23, R10, R10, RZ, 0x1 ;  /* 0x0000000a0a177211 */ /* 0x000fe400078f08ff */
[----:B------:R-:W-:-:S02]  /*26bf0*/  IADD3 R17, -R17, R14, RZ ;  /* 0x0000000e11117210 */ /* 0x000fc40007ffe1ff */
[----:B------:R-:W-:Y:S02]  /*26c00*/  LEA R3, R15, R3, 0x4 ;  /* 0x000000030f037211 */ /* 0x000fe400078e20ff */
[----:B------:R3:W5:Y:S01]  /*26c10*/  LD.E.64 R14, desc[UR10][R6.64+0xa8] ;  /* 0x0000a80a060e7980 */ /* 0x000762000c101b00 */
[----:B------:R-:W-:Y:S02]  /*26c20*/  LOP3.LUT R21, R21, 0x1c0, RZ, 0xc0, !PT ;  /* 0x000001c015157812 */ /* 0x000fe400078ec0ff */
[C---:B------:R-:W-:Y:S02]  /*26c30*/  SHF.L.U32 R22, R23.reuse, 0x2, RZ ;  /* 0x0000000217167819 */ /* 0x040fe400000006ff */
[----:B------:R-:W-:Y:S02]  /*26c40*/  LOP3.LUT R23, R23, 0xffffffe, RZ, 0xc0, !PT ;  /* 0x0ffffffe17177812 */ /* 0x000fe400078ec0ff */
[----:B------:R-:W-:Y:S02]  /*26c50*/  LOP3.LUT R22, R21, 0x38, R22, 0xf8, !PT ;  /* 0x0000003815167812 */ /* 0x000fe400078ef816 */
[----:B------:R-:W-:Y:S01]  /*26c60*/  SHF.R.U32.HI R21, RZ, 0x3, R21 ;  /* 0x00000003ff157819 */ /* 0x000fe20000011615 */
[----:B------:R-:W-:Y:S01]  /*26c70*/  @P3 FMUL.FTZ R24, R24, 0.69314718246459960938 ;  /* 0x3f31721818183820 */ /* 0x000fe20000410000 */
[----:B------:R-:W-:-:S02]  /*26c80*/  IADD3 R23, R10, -R23, RZ ;  /* 0x800000170a177210 */ /* 0x000fc40007ffe0ff */
[----:B------:R-:W-:Y:S01]  /*26c90*/  LOP3.LUT R21, R22, R21, RZ, 0x3c, !PT ;  /* 0x0000001516157212 */ /* 0x000fe200078e3cff */
[----:B-1----:R-:W-:Y:S01]  /*26ca0*/  @P4 FMUL.FTZ R25, R25, 0.69314718246459960938 ;  /* 0x3f31721819194820 */ /* 0x002fe20000410000 */
[----:B------:R-:W-:Y:S01]  /*26cb0*/  MOV R13, 0xff800000 ;  /* 0xff800000000d7802 */ /* 0x000fe20000000f00 */
[----:B------:R-:W-:Y:S01]  /*26cc0*/  @P3 FFMA.FTZ R13, R5, R0, R24 ;  /* 0x00000000050d3223 */ /* 0x000fe20000010018 */
[----:B------:R-:W-:Y:S02]  /*26cd0*/  LEA R0, R23, R21, 0x2 ;  /* 0x0000001517007211 */ /* 0x000fe400078e10ff */
[----:B------:R-:W-:Y:S01]  /*26ce0*/  MOV R11, 0xff800000 ;  /* 0xff800000000b7802 */ /* 0x000fe20000000f00 */
[----:B------:R-:W-:Y:S01]  /*26cf0*/  @P4 FFMA.FTZ R11, R5, R2, R25 ;  /* 0x00000002050b4223 */ /* 0x000fe20000010019 */
[----:B------:R-:W-:Y:S02]  /*26d00*/  SHF.L.U32 R5, R243, 0x6, RZ ;  /* 0x00000006f3057819 */ /* 0x000fe400000006ff */
[----:B------:R-:W-:Y:S01]  /*26d10*/  LEA R0, R0, UR4, 0x2 ;  /* 0x0000000400007c11 */ /* 0x000fe2000f8e10ff */
[----:B------:R-:W-:Y:S01]  /*26d20*/  BAR.SYNC.DEFER_BLOCKING 0x0 ;  /* 0x0000000000007b1d */ /* 0x000fe20000010000 */
[----:B------:R-:W-:-:S05]  /*26d30*/  LOP3.LUT P0, RZ, R17, 0x3, RZ, 0xc0, !PT ;  /* 0x0000000311ff7812 */ /* 0x000fca000780c0ff */
        /* <DEDUP_REMOVED lines=21> */
[----:B---3--:R-:W-:Y:S02]  /*26e90*/  IMAD R0, R243, -0x40, R244 ;  /* 0xffffffc0f3007824 */ /* 0x008fe400078e02f4 */
[----:B------:R-:W-:-:S03]  /*26ea0*/  VIADD R2, R3, 0x8 ;  /* 0x0000000803027836 */ /* 0x000fc60000000000 */
        /* <DEDUP_REMOVED lines=13> */
.L_x_2289:
[----:B------:R-:W-:Y:S05]  /*26f80*/  BSYNC B0 ;  /* 0x0000000000007941 */ /* 0x000fea0003800000 */
.L_x_2288:
[----:B------:R-:W-:Y:S01]  /*26f90*/  IMAD.SHL.U32 R10, R10, 0x4, RZ ;  /* 0x000000040a0a7824 */ /* 0x000fe200078e00ff */
[----:B------:R-:W-:Y:S02]  /*26fa0*/  R2UR UR4, R8 ;  /* 0x00000000080472ca */ /* 0x000fe400000e0000 */
[----:B------:R-:W-:Y:S02]  /*26fb0*/  R2UR UR5, R9 ;  /* 0x00000000090572ca */ /* 0x000fe400000e0000 */
[--C-:B----4-:R-:W-:Y:S01]  /*26fc0*/  SHF.R.S32.HI R11, RZ, 0x1f, R10.reuse ;  /* 0x0000001fff0b7819 */ /* 0x110fe2000001140a */
[----:B-----5:R-:W-:Y:S02]  /*26fd0*/  IMAD R12, R5, R12, RZ ;  /* 0x0000000c050c7224 */ /* 0x020fe400078e02ff */
[----:B------:R-:W-:-:S04]  /*26fe0*/  IMAD.WIDE R14, R4, 0x80, R10 ;  /* 0x00000080040e7825 */ /* 0x000fc800078e020a */
[----:B------:R-:W-:Y:S02]  /*26ff0*/  IMAD R243, R243, -0x40, R244 ;  /* 0xffffffc0f3f37824 */ /* 0x000fe400078e02f4 */
[----:B------:R-:W-:Y:S01]  /*27000*/  VIADD R3, R4, 0x8 ;  /* 0x0000000804037836 */ /* 0x000fe20000000000 */
[----:B------:R-:W-:Y:S01]  /*27010*/  IADD3 R5, P2, R14, R12, RZ ;  /* 0x0000000c0e057210 */ /* 0x000fe20007f5e0ff */
[C---:B---3--:R-:W-:Y:S01]  /*27020*/  VIADD R0, R4.reuse, 0x18 ;  /* 0x0000001804007836 */ /* 0x048fe20000000000 */
[----:B------:R3:W5:Y:S01]  /*27030*/  LD.E R6, desc[UR4][R6.64+0xc0] ;  /* 0x0000c00406067980 */ /* 0x000762000c101900 */
[----:B------:R-:W-:Y:S01]  /*27040*/  VIADD R2, R4, 0x10 ;  /* 0x0000001004027836 */ /* 0x000fe20000000000 */
[----:B------:R-:W-:Y:S01]  /*27050*/  ISETP.GE.AND P0, PT, R3, R243, PT ;  /* 0x000000f30300720c */ /* 0x000fe20003f06270 */
[----:B------:R-:W-:Y:S01]  /*27060*/  BSSY B0, `(.L_x_2290) ;  /* 0x000001b000007945 */ /* 0x000fe20003800000 */
[----:B------:R-:W-:Y:S02]  /*27070*/  LEA.HI.X.SX32 R3, R12, R15, 0x1, P2 ;  /* 0x0000000f0c037211 */ /* 0x000fe400010f0eff */
[----:B------:R-:W-:-:S02]  /*27080*/  LEA R12, P2, R5, R80, 0x2 ;  /* 0x00000050050c7211 */ /* 0x000fc400078410ff */
[----:B------:R-:W-:Y:S01]  /*27090*/  ISETP.GE.AND P6, PT, R0, R243, PT ;  /* 0x000000f30000720c */ /* 0x000fe20003fc6270 */
[C---:B------:R-:W-:Y:S01]  /*270a0*/  VIADD R0, R4.reuse, 0x20 ;  /* 0x0000002004007836 */ /* 0x040fe20000000000 */
[----:B------:R-:W-:Y:S02]  /*270b0*/  LEA.HI.X R13, R5, R81, R3, 0x2, P2 ;  /* 0x00000051050d7211 */ /* 0x000fe400010f1403 */
[-C--:B------:R-:W-:Y:S02]  /*270c0*/  ISETP.GE.AND P2, PT, R4, R243.reuse, PT ;  /* 0x000000f30400720c */ /* 0x080fe40003f46270 */
[-C--:B------:R-:W-:Y:S01]  /*270d0*/  ISETP.GE.AND P5, PT, R0, R243.reuse, PT ;  /* 0x000000f30000720c */ /* 0x080fe20003fa6270 */
[----:B------:R-:W-:Y:S01]  /*270e0*/  VIADD R0, R4, 0x30 ;  /* 0x0000003004007836 */ /* 0x000fe20000000000 */
[-C--:B------:R-:W-:Y:S01]  /*270f0*/  ISETP.GE.AND P1, PT, R2, R243.reuse, PT ;  /* 0x000000f30200720c */ /* 0x080fe20003f26270 */
[C---:B------:R-:W-:Y:S02]  /*27100*/  VIADD R2, R4.reuse, 0x28 ;  /* 0x0000002804027836 */ /* 0x040fe40000000000 */
[----:B------:R-:W-:Y:S01]  /*27110*/  VIADD R4, R4, 0x38 ;  /* 0x0000003804047836 */ /* 0x000fe20000000000 */
[-C--:B------:R-:W-:Y:S01]  /*27120*/  ISETP.GE.AND P3, PT, R0, R243.reuse, PT ;  /* 0x000000f30000720c */ /* 0x080fe20003f66270 */
[----:B------:R-:W-:Y:S01]  /*27130*/  VIADD R0, R10, 0x40 ;  /* 0x000000400a007836 */ /* 0x000fe20000000000 */
[----:B------:R-:W-:-:S03]  /*27140*/  ISETP.GE.AND P4, PT, R2, R243, PT ;  /* 0x000000f30200720c */ /* 0x000fc60003f86270 */
[----:B---3--:R-:W-:Y:S10]  /*27150*/  @P2 BRA `(.L_x_2291) ;  /* 0x00000000002c2947 */ /* 0x008ff40003800000 */
        /* <DEDUP_REMOVED lines=11> */
.L_x_2291:
[----:B------:R-:W-:Y:S05]  /*27210*/  BSYNC B0 ;  /* 0x0000000000007941 */ /* 0x000fea0003800000 */
.L_x_2290:
        /* <DEDUP_REMOVED lines=11> */
.L_x_2293:
[----:B------:R-:W-:Y:S05]  /*272d0*/  BSYNC B0 ;  /* 0x0000000000007941 */ /* 0x000fea0003800000 */
.L_x_2292:
        /* <DEDUP_REMOVED lines=10> */
.L_x_2295:
[----:B------:R-:W-:Y:S05]  /*27380*/  BSYNC B0 ;  /* 0x0000000000007941 */ /* 0x000fea0003800000 */
.L_x_2294:
        /* <DEDUP_REMOVED lines=10> */
.L_x_2297:
[----:B------:R-:W-:Y:S05]  /*27430*/  BSYNC B0 ;  /* 0x0000000000007941 */ /* 0x000fea0003800000 */
.L_x_2296:
        /* <DEDUP_REMOVED lines=10> */
.L_x_2299:
[----:B------:R-:W-:Y:S05]  /*274e0*/  BSYNC B0 ;  /* 0x0000000000007941 */ /* 0x000fea0003800000 */
.L_x_2298:
        /* <DEDUP_REMOVED lines=10> */
.L_x_2301:
[----:B------:R-:W-:Y:S05]  /*27590*/  BSYNC B0 ;  /* 0x0000000000007941 */ /* 0x000fea0003800000 */
.L_x_2300:
        /* <DEDUP_REMOVED lines=10> */
.L_x_2303:
[----:B------:R-:W-:Y:S05]  /*27640*/  BSYNC B0 ;  /* 0x0000000000007941 */ /* 0x000fea0003800000 */
.L_x_2302:
[----:B------:R-:W-:Y:S02]  /*27650*/  MOV R2, R242 ;  /* 0x000000f200027202 */ /* 0x000fe40000000f00 */
[----:B------:R-:W-:-:S04]  /*27660*/  MOV R3, 0x0 ;  /* 0x0000000000037802 */ /* 0x000fc80000000f00 */
[----:B-12345:R-:W-:Y:S05]  /*27670*/  @P2 RET.REL.NODEC R2 `(_ZN5flash24flash_fwd_splitkv_kernelI23Flash_fwd_kernel_traitsILi128ELi64ELi128ELi4ELb0ELb0EN7cutlass10bfloat16_tE19Flash_kernel_traitsILi128ELi64ELi128ELi4ES3_EELb1ELb0ELb0ELb0ELb0ELb1ELb1ELb1EEEvNS_16Flash_fwd_paramsE) ;  /* 0xfffffd8802602950 */ /* 0x03efea0003c3ffff */
[-C--:B------:R-:W-:Y:S01]  /*27680*/  ISETP.GE.AND P1, PT, R10, R6.reuse, PT ;  /* 0x000000060a00720c */ /* 0x080fe20003f26270 */
[----:B------:R-:W-:Y:S01]  /*27690*/  IMAD.MOV.U32 R2, RZ, RZ, R242 ;  /* 0x000000ffff027224 */ /* 0x000fe200078e00f2 */
[----:B------:R-:W-:Y:S01]  /*276a0*/  ISETP.GE.AND P0, PT, R0, R6, PT ;  /* 0x000000060000720c */ /* 0x000fe20003f06270 */
[----:B------:R-:W-:-:S10]  /*276b0*/  IMAD.MOV.U32 R3, RZ, RZ, 0x0 ;  /* 0x00000000ff037424 */ /* 0x000fd400078e00ff */
[----:B------:R-:W-:Y:S02]  /*276c0*/  @!P1 R2UR UR4, R8 ;  /* 0x00000000080492ca */ /* 0x000fe400000e0000 */
[----:B------:R-:W-:-:S13]  /*276d0*/  @!P1 R2UR UR5, R9 ;  /* 0x00000000090592ca */ /* 0x000fda00000e0000 */
[----:B------:R1:W-:Y:S02]  /*276e0*/  @!P1 ST.E.128 desc[UR4][R12.64+0x7000], R48 ;  /* 0x007000300c009985 */ /* 0x0003e4000c101d04 */
[----:B-1----:R-:W-:Y:S05]  /*276f0*/  @P0 RET.REL.NODEC R2 `(_ZN5flash24flash_fwd_splitkv_kernelI23Flash_fwd_kernel_traitsILi128ELi64ELi128ELi4ELb0ELb0EN7cutlass10bfloat16_tE19Flash_kernel_traitsILi128ELi64ELi128ELi4ES3_EELb1ELb0ELb0ELb0ELb0ELb1ELb1ELb1EEEvNS_16Flash_fwd_paramsE) ;  /* 0xfffffd8802400950 */ /* 0x002fea0003c3ffff */
[----:B------:R-:W-:Y:S01]  /*27700*/  R2UR UR4, R8 ;  /* 0x00000000080472ca */ /* 0x000fe200000e0000 */
[----:B------:R-:W-:Y:S01]  /*27710*/  IMAD.MOV.U32 R243, RZ, RZ, 0x0 ;  /* 0x00000000fff37424 */ /* 0x000fe200078e00ff */
[----:B------:R-:W-:-:S13]  /*27720*/  R2UR UR5, R9 ;  /* 0x00000000090572ca */ /* 0x000fda00000e0000 */
[----:B------:R1:W-:Y:S02]  /*27730*/  ST.E.128 desc[UR4][R12.64+0x7100], R16 ;  /* 0x007100100c007985 */ /* 0x0003e4000c101d04 */
[----:B-1----:R-:W-:Y:S05]  /*27740*/  RET.REL.NODEC R242 `(_ZN5flash24flash_fwd_splitkv_kernelI23Flash_fwd_kernel_traitsILi128ELi64ELi128ELi4ELb0ELb0EN7cutlass10bfloat16_tE19Flash_kernel_traitsILi128ELi64ELi128ELi4ES3_EELb1ELb0ELb0ELb0ELb0ELb1ELb1ELb1EEEvNS_16Flash_fwd_paramsE) ;  /* 0xfffffd88f22c7950 */ /* 0x002fea0003c3ffff */
.L_x_2287:
[----:B------:R-:W-:Y:S01]  /*27750*/  MOV R10, 0x1f ;  /* 0x0000001f000a7802 */ /* 0x000fe20000000f00 */
[----:B------:R-:W-:Y:S01]  /*27760*/  IMAD.MOV.U32 R11, RZ, RZ, 0x2 ;  /* 0x00000002ff0b7424 */ /* 0x000fe200078e00ff */
[----:B-----5:R-:W-:Y:S01]  /*27770*/  MOV R13, R16 ;  /* 0x00000010000d7202 */ /* 0x020fe20000000f00 */
[----:B------:R-:W-:-:S07]  /*27780*/  IMAD.MOV.U32 R12, RZ, RZ, -0x1 ;  /* 0xffffffffff0c7424 */ /* 0x000fce00078e00ff */
[----:B-1----:R-:W-:Y:S05]  /*27790*/  WARPSYNC.COLLECTIVE R12, `(.L_x_2304) ;  /* 0x000000000c087348 */ /* 0x002fea0003c00000 */
[----:B------:R2:W3:Y:S02]  /*277a0*/  SHFL.BFLY P0, R10, R13, R11, R10 ;  /* 0x0c00000b0d0a7389 */ /* 0x0004e4000000000a */
[----:B-123--:R-:W-:Y:S01]  /*277b0*/  ENDCOLLECTIVE ;  /* 0x000000000000791b */ /* 0x00efe20003800000 */
.L_x_2304:
        /* <DEDUP_REMOVED lines=8> */
.L_x_2305:
[----:B------:R-:W-:Y:S01]  /*27840*/  MOV R14, R10 ;  /* 0x0000000a000e7202 */ /* 0x000fe20000000f00 */
[----:B------:R-:W-:Y:S01]  /*27850*/  IMAD.MOV.U32 R13, RZ, RZ, R252 ;  /* 0x000000ffff0d7224 */ /* 0x000fe200078e00fc */
[----:B------:R-:W-:Y:S02]  /*27860*/  MOV R10, 0x1f ;  /* 0x0000001f000a7802 */ /* 0x000fe40000000f00 */
[----:B------:R-:W-:-:S07]  /*27870*/  MOV R11, 0x2 ;  /* 0x00000002000b7802 */ /* 0x000fce0000000f00 */
[----:B------:R-:W-:Y:S05]  /*27880*/  WARPSYNC.COLLECTIVE R12, `(.L_x_2306) ;  /* 0x000000000c087348 */ /* 0x000fea0003c00000 */
[----:B------:R1:W2:Y:S02]  /*27890*/  SHFL.BFLY P0, R10, R13, R11, R10 ;  /* 0x0c00000b0d0a7389 */ /* 0x0002a4000000000a */
[----:B-12---:R-:W-:Y:S01]  /*278a0*/  ENDCOLLECTIVE ;  /* 0x000000000000791b */ /* 0x006fe20003800000 */
.L_x_2306:
[----:B------:R-:W-:Y:S01]  /*278b0*/  FADD.FTZ R252, R10, R252 ;  /* 0x000000fc0afc7221 */ /* 0x000fe20000010000 */
[----:B------:R-:W-:Y:S02]  /*278c0*/  MOV R10, 0x1f ;  /* 0x0000001f000a7802 */ /* 0x000fe40000000f00 */
[----:B------:R-:W-:Y:S01]  /*278d0*/  MOV R11, 0x1 ;  /* 0x00000001000b7802 */ /* 0x000fe20000000f00 */
[----:B------:R-:W-:-:S07]  /*278e0*/  IMAD.MOV.U32 R13, RZ, RZ, R252 ;  /* 0x000000ffff0d7224 */ /* 0x000fce00078e00fc */
[----:B------:R-:W-:Y:S05]  /*278f0*/  WARPSYNC.COLLECTIVE R12, `(.L_x_2307) ;  /* 0x000000000c087348 */ /* 0x000fea0003c00000 */
[----:B------:R1:W2:Y:S02]  /*27900*/  SHFL.BFLY P0, R10, R13, R11, R10 ;  /* 0x0c00000b0d0a7389 */ /* 0x0002a4000000000a */
[----:B-12---:R-:W-:Y:S01]  /*27910*/  ENDCOLLECTIVE ;  /* 0x000000000000791b */ /* 0x006fe20003800000 */
.L_x_2307:
[----:B------:R-:W-:Y:S01]  /*27920*/  FADD.FTZ R11, R15, R14 ;  /* 0x0000000e0f0b7221 */ /* 0x000fe20000010000 */
[----:B------:R-:W-:Y:S06]  /*27930*/  BRA `(.L_x_2308) ;  /* 0xffffffe8002c7947 */ /* 0x000fec000383ffff */
.L_x_2309:
        /* <DEDUP_REMOVED lines=12> */
.L_x_8435:


//--------------------- .text._ZN5flash24flash_fwd_splitkv_kernelI23Flash_fwd_kernel_traitsILi128ELi64ELi128ELi4ELb0ELb0EN7cutlass10bfloat16_tE19Flash_kernel_traitsILi128ELi64ELi128ELi4ES3_EELb1ELb0ELb0ELb1ELb1ELb0ELb0ELb0EEEvNS_16Flash_fwd_paramsE --------------------------
	.section	.text._ZN5flash24flash_fwd_splitkv_kernelI23Flash_fwd_kernel_traitsILi128ELi64ELi128ELi4ELb0ELb0EN7cutlass10bfloat16_tE19Flash_kernel_traitsILi128ELi64ELi128ELi4ES3_EELb1ELb0ELb0ELb1ELb1ELb0ELb0ELb0EEEvNS_16Flash_fwd_paramsE,"ax",@progbits
	.align	128
        .global         _ZN5flash24flash_fwd_splitkv_kernelI23Flash_fwd_kernel_traitsILi128ELi64ELi128ELi4ELb0ELb0EN7cutlass10bfloat16_tE19Flash_kernel_traitsILi128ELi64ELi128ELi4ES3_EELb1ELb0ELb0ELb1ELb1ELb0ELb0ELb0EEEvNS_16Flash_fwd_paramsE
        .type           _ZN5flash24flash_fwd_splitkv_kernelI23Flash_fwd_kernel_traitsILi128ELi64ELi128ELi4ELb0ELb0EN7cutlass10bfloat16_tE19Flash_kernel_traitsILi128ELi64ELi128ELi4ES3_EELb1ELb0ELb0ELb1ELb1ELb0ELb0ELb0EEEvNS_16Flash_fwd_paramsE,@function
        .size           _ZN5flash24flash_fwd_splitkv_kernelI23Flash_fwd_kernel_traitsILi128ELi64ELi128ELi4ELb0ELb0EN7cutlass10bfloat16_tE19Flash_kernel_traitsILi128ELi64ELi128ELi4ES3_EELb1ELb0ELb0ELb1ELb1ELb0ELb0ELb0EEEvNS_16Flash_fwd_paramsE,(.L_x_8480 - _ZN5flash24flash_fwd_splitkv_kernelI23Flash_fwd_kernel_traitsILi128ELi64ELi128ELi4ELb0ELb0EN7cutlass10bfloat16_tE19Flash_kernel_traitsILi128ELi64ELi128ELi4ES3_EELb1ELb0ELb0ELb1ELb1ELb0ELb0ELb0EEEvNS_16Flash_fwd_paramsE)
        .other          _ZN5flash24flash_fwd_splitkv_kernelI23Flash_fwd_kernel_traitsILi128ELi64ELi128ELi4ELb0ELb0EN7cutlass10bfloat16_tE19Flash_kernel_traitsILi128ELi64ELi128ELi4ES3_EELb1ELb0ELb0ELb1ELb1ELb0ELb0ELb0EEEvNS_16Flash_fwd_paramsE,@"STO_CUDA_ENTRY STV_DEFAULT"
_ZN5flash24flash_fwd_splitkv_kernelI23Flash_fwd_kernel_traitsILi128ELi64ELi128ELi4ELb0ELb0EN7cutlass10bfloat16_tE19Flash_kernel_traitsILi128ELi64ELi128ELi4ES3_EELb1ELb0ELb0ELb1ELb1ELb0ELb0ELb0EEEvNS_16Flash_fwd_paramsE:
.text._ZN5flash24flash_fwd_splitkv_kernelI23Flash_fwd_kernel_traitsILi128ELi64ELi128ELi4ELb0ELb0EN7cutlass10bfloat16_tE19Flash_kernel_traitsILi128ELi64ELi128ELi4ES3_EELb1ELb0ELb0ELb1ELb1ELb0ELb0ELb0EEEvNS_16Flash_fwd_paramsE:
[----:B------:R-:W-:Y:S08]  /*0000*/  LDC R1, c[0x0][0x28] ;  /* 0x00000a00ff017b82 */ /* 0x000ff00000000800 */
[----:B------:R-:W1:Y:S01]  /*0010*/  LDC.64 R4, c[0x0][0x300] ;  /* 0x0000c000ff047b82 */ /* 0x000e620000000a00 */
[----:B------:R-:W2:Y:S01]  /*0020*/  S2R R12, SR_CTAID.Y ;  /* 0x00000000000c7919 */ /* 0x000ea20000002600 */
[----:B------:R-:W-:Y:S01]  /*0030*/  IMAD.MOV.U32 R19, RZ, RZ, RZ ;  /* 0x000000ffff137224 */ /* 0x000fe200078e00ff */
[----:B------:R-:W-:Y:S01]  /*0040*/  ULDC.64 UR18, c[0x0][0x208] ;  /* 0x0000820000127ab9 */ /* 0x000fe20000000a00 */
[----:B------:R-:W-:-:S04]  /*0050*/  ULDC UR17, c[0x0][0x2c4] ;  /* 0x0000b10000117ab9 */ /* 0x000fc80000000800 */
[----:B------:R-:W3:Y:S01]  /*0060*/  LDC.64 R2, c[0x0][0x308] ;  /* 0x0000c200ff027b82 */ /* 0x000ee20000000a00 */
[----:B-1----:R-:W-:-:S04]  /*0070*/  ISETP.NE.U32.AND P0, PT, R4, RZ, PT ;  /* 0x000000ff0400720c */ /* 0x002fc80003f05070 */
[----:B------:R-:W-:Y:S02]  /*0080*/  ISETP.NE.AND.EX P0, PT, R5, RZ, PT, P0 ;  /* 0x000000ff0500720c */ /* 0x000fe40003f05300 */
[----:B---3--:R-:W-:-:S04]  /*0090*/  ISETP.NE.U32.AND P2, PT, R2, RZ, PT ;  /* 0x000000ff0200720c */ /* 0x008fc80003f45070 */
[----:B------:R-:W-:-:S07]  /*00a0*/  ISETP.NE.AND.EX P2, PT, R3, RZ, PT, P2 ;  /* 0x000000ff0300720c */ /* 0x000fce0003f45320 */
[----:B------:R-:W2:Y:S08]  /*00b0*/  @P0 LDC.64 R4, c[0x0][0x300] ;  /* 0x0000c000ff040b82 */ /* 0x000eb00000000a00 */
[----:B------:R-:W1:Y:S01]  /*00c0*/  @P2 LDC.64 R2, c[0x0][0x308] ;  /* 0x0000c200ff022b82 */ /* 0x000e620000000a00 */
[C---:B--2---:R-:W-:Y:S01]  /*00d0*/  @P0 IMAD.WIDE R8, R12.reuse, 0x4, R4 ;  /* 0x000000040c080825 */ /* 0x044fe200078e0204 */
[----:B------:R-:W2:Y:S06]  /*00e0*/  S2R R25, SR_CTAID.X ;  /* 0x0000000000197919 */ /* 0x000eac0000002500 */
[----:B------:R-:W3:Y:S01]  /*00f0*/  @!P2 LDC.64 R4, c[0x0][0x318] ;  /* 0x0000c600ff04ab82 */ /* 0x000ee20000000a00 */
[----:B------:R-:W4:Y:S01]  /*0100*/  @P0 LDG.E R19, desc[UR18][R8.64] ;  /* 0x0000001208130981 */ /* 0x000f22000c1e1900 */
[----:B-1----:R-:W-:-:S06]  /*0110*/  @P2 IMAD.WIDE R10, R12, 0x4, R2 ;  /* 0x000000040c0a2825 */ /* 0x002fcc00078e0202 */
[----:B------:R-:W1:Y:S01]  /*0120*/  @!P2 LDC.64 R2, c[0x0][0x2c8] ;  /* 0x0000b200ff02ab82 */ /* 0x000e620000000a00 */
[----:B------:R-:W4:Y:S01]  /*0130*/  @P2 LDG.E R6, desc[UR18][R10.64] ;  /* 0x000000120a062981 */ /* 0x000f22000c1e1900 */
[----:B--2---:R-:W-:-:S05]  /*0140*/  IMAD.SHL.U32 R39, R25, 0x40, RZ ;  /* 0x0000004019277824 */ /* 0x004fca00078e00ff */
[----:B------:R-:W-:Y:S02]  /*0150*/  ISETP.GE.AND P1, PT, R39, UR17, PT ;  /* 0x0000001127007c0c */ /* 0x000fe4000bf26270 */
[----:B---3--:R-:W-:-:S04]  /*0160*/  @!P2 ISETP.NE.U32.AND P0, PT, R4, RZ, PT ;  /* 0x000000ff0400a20c */ /* 0x008fc80003f05070 */
[----:B------:R-:W-:-:S04]  /*0170*/  @!P2 ISETP.NE.AND.EX P0, PT, R5, RZ, PT, P0 ;  /* 0x000000ff0500a20c */ /* 0x000fc80003f05300 */
[----:B-1----:R-:W-:Y:S01]  /*0180*/  @!P2 SEL R0, R3, RZ, P0 ;  /* 0x000000ff0300a207 */ /* 0x002fe20000000000 */
[----:B----4-:R-:W-:Y:S02]  /*0190*/  @P2 IMAD.IADD R6, R6, 0x1, -R19 ;  /* 0x0000000106062824 */ /* 0x010fe400078e0a13 */
[----:B------:R-:W-:Y:S06]  /*01a0*/  @P1 EXIT ;  /* 0x000000000000194d */ /* 0x000fec0003800000 */
[----:B------:R-:W-:Y:S01]  /*01b0*/  VIADD R3, R39, 0xbf ;  /* 0x000000bf27037836 */ /* 0x000fe20000000000 */
[----:B------:R-:W-:Y:S01]  /*01c0*/  @!P2 IADD3 R6, R0, R2, -R19 ;  /* 0x000000020006a210 */ /* 0x000fe20007ffe813 */
[----:B------:R-:W-:Y:S01]  /*01d0*/  ULDC UR5, c[0x0][0x2c8] ;  /* 0x0000b20000057ab9 */ /* 0x000fe20000000800 */
[----:B------:R-:W-:Y:S01]  /*01e0*/  ULDC UR16, c[0x0][0x398] ;  /* 0x0000e60000107ab9 */ /* 0x000fe20000000800 */
[----:B------:R-:W-:Y:S01]  /*01f0*/  UIADD3 UR5, UR5, 0x7f, URZ ;  /* 0x0000007f05057890 */ /* 0x000fe2000fffe03f */
[C---:B------:R-:W-:Y:S01]  /*0200*/  IADD3 R3, R6.reuse, -UR17, R3 ;  /* 0x8000001106037c10 */ /* 0x040fe2000fffe003 */
[----:B------:R-:W-:Y:S01]  /*0210*/  VIADD R5, R6, 0x7f ;  /* 0x0000007f06057836 */ /* 0x000fe20000000000 */
[----:B------:R-:W1:Y:S01]  /*0220*/  S2R R11, SR_CTAID.Z ;  /* 0x00000000000b7919 */ /* 0x000e620000002700 */
[----:B------:R-:W-:Y:S02]  /*0230*/  USHF.R.S32.HI UR4, URZ, 0x1f, UR5 ;  /* 0x0000001f3f047899 */ /* 0x000fe40008011405 */
[----:B------:R-:W-:Y:S01]  /*0240*/  VIADD R3, R3, UR16 ;  /* 0x0000001003037c36 */ /* 0x000fe20008000000 */
[----:B------:R-:W-:Y:S01]  /*0250*/  SHF.R.S32.HI R2, RZ, 0x1f, R5 ;  /* 0x0000001fff027819 */ /* 0x000fe20000011405 */
[----:B------:R-:W-:Y:S01]  /*0260*/  ULEA.HI UR4, UR4, UR5, URZ, 0x7 ;  /* 0x0000000504047291 */ /* 0x000fe2000f8f383f */
[----:B------:R-:W2:Y:S02]  /*0270*/  S2R R7, SR_TID.X ;  /* 0x0000000000077919 */ /* 0x000ea40000002100 */
[----:B------:R-:W-:Y:S01]  /*0280*/  SHF.R.S32.HI R0, RZ, 0x1f, R3 ;  /* 0x0000001fff007819 */ /* 0x000fe20000011403 */
[----:B------:R-:W-:Y:S01]  /*0290*/  USHF.R.S32.HI UR4, URZ, 0x7, UR4 ;  /* 0x000000073f047899 */ /* 0x000fe20008011404 */
[----:B------:R-:W-:-:S02]  /*02a0*/  LEA.HI R2, R2, R5, RZ, 0x7 ;  /* 0x0000000502027211 */ /* 0x000fc400078f38ff */
[----:B------:R-:W-:Y:S02]  /*02b0*/  LEA.HI R0, R0, R3, RZ, 0x7 ;  /* 0x0000000300007211 */ /* 0x000fe400078f38ff */
[----:B------:R-:W-:Y:S02]  /*02c0*/  SHF.R.S32.HI R2, RZ, 0x7, R2 ;  /* 0x00000007ff027819 */ /* 0x000fe40000011402 */
[----:B------:R-:W-:-:S04]  /*02d0*/  SHF.R.S32.HI R3, RZ, 0x7, R0 ;  /* 0x00000007ff037819 */ /* 0x000fc80000011400 */
[----:B------:R-:W-:-:S04]  /*02e0*/  VIMNMX3 R36, R2, UR4, R3, PT ;  /* 0x0000000402247c0f */ /* 0x000fc8000b800103 */
[----:B------:R-:W-:-:S13]  /*02f0*/  ISETP.GT.AND P0, PT, R36, RZ, PT ;  /* 0x000000ff2400720c */ /* 0x000fda0003f04270 */
[----:B-1----:R-:W-:Y:S05]  /*0300*/  @P0 BRA `(.L_x_2310) ;  /* 0x0000000400340947 */ /* 0x002fea0003800000 */
[----:B--2---:R-:W-:Y:S01]  /*0310*/  SHF.R.S32.HI R2, RZ, 0x1f, R7 ;  /* 0x0000001fff027819 */ /* 0x004fe20000011407 */
[----:B------:R-:W-:Y:S01]  /*0320*/  ULDC.64 UR6, c[0x0][0x298] ;  /* 0x0000a60000067ab9 */ /* 0x000fe20000000a00 */
[----:B------:R-:W-:Y:S01]  /*0330*/  SHF.R.S32.HI R0, RZ, 0x1f, R39 ;  /* 0x0000001fff007819 */ /* 0x000fe20000011427 */
[----:B------:R-:W-:Y:S01]  /*0340*/  ULDC.64 UR4, c[0x0][0x290] ;  /* 0x0000a40000047ab9 */ /* 0x000fe20000000a00 */
[----:B------:R-:W-:Y:S01]  /*0350*/  LEA.HI R2, R2, R7, RZ, 0x3 ;  /* 0x0000000702027211 */ /* 0x000fe200078f18ff */
[----:B------:R-:W-:Y:S01]  /*0360*/  ULDC UR8, c[0x0][0x270] ;  /* 0x00009c0000087ab9 */ /* 0x000fe20000000800 */
[----:B------:R-:W-:Y:S01]  /*0370*/  SHF.R.S32.HI R3, RZ, 0x1f, R12 ;  /* 0x0000001fff037819 */ /* 0x000fe2000001140c */
[----:B------:R-:W-:Y:S01]  /*0380*/  IMAD R0, R0, UR6, RZ ;  /* 0x0000000600007c24 */ /* 0x000fe2000f8e02ff */
[----:B------:R-:W-:Y:S01]  /*0390*/  LOP3.LUT R4, R2, 0x1ffffff8, RZ, 0xc0, !PT ;  /* 0x1ffffff802047812 */ /* 0x000fe200078ec0ff */
[----:B------:R-:W-:Y:S01]  /*03a0*/  UIMAD.WIDE.U32 UR10, UR6, 0x20, URZ ;  /* 0x00000020060a78a5 */ /* 0x000fe2000f8e003f */
[----:B------:R-:W-:Y:S01]  /*03b0*/  SHF.R.S32.HI R2, RZ, 0x3, R2 ;  /* 0x00000003ff027819 */ /* 0x000fe20000011402 */
[----:B------:R-:W-:Y:S01]  /*03c0*/  IMAD R0, R39, UR7, R0 ;  /* 0x0000000727007c24 */ /* 0x000fe2000f8e0200 */
[C---:B------:R-:W-:Y:S01]  /*03d0*/  LOP3.LUT P4, RZ, R7.reuse, 0x7, RZ, 0xc0, !PT ;  /* 0x0000000707ff7812 */ /* 0x040fe2000788c0ff */
[----:B------:R-:W-:Y:S01]  /*03e0*/  IMAD.IADD R4, R7, 0x1, -R4 ;  /* 0x0000000107047824 */ /* 0x000fe200078e0a04 */
[----:B------:R-:W-:Y:S01]  /*03f0*/  SHF.R.S32.HI R6, RZ, 0x1f, R2 ;  /* 0x0000001fff067819 */ /* 0x000fe20000011402 */
[----:B------:R-:W-:-:S02]  /*0400*/  IMAD R3, R3, UR4, RZ ;  /* 0x0000000403037c24 */ /* 0x000fc4000f8e02ff */
[----:B------:R-:W-:Y:S02]  /*0410*/  IMAD.SHL.U32 R4, R4, 0x8, RZ ;  /* 0x0000000804047824 */ /* 0x000fe400078e00ff */
[----:B------:R-:W-:-:S03]  /*0420*/  IMAD R3, R12, UR5, R3 ;  /* 0x000000050c037c24 */ /* 0x000fc6000f8e0203 */
[----:B------:R-:W-:-:S03]  /*0430*/  SHF.R.S32.HI R5, RZ, 0x1f, R4 ;  /* 0x0000001fff057819 */ /* 0x000fc60000011404 */
[----:B------:R-:W-:-:S04]  /*0440*/  IMAD.WIDE.U32 R4, R39, UR6, R4 ;  /* 0x0000000627047c25 */ /* 0x000fc8000f8e0004 */
[----:B------:R-:W-:Y:S01]  /*0450*/  IMAD.IADD R5, R5, 0x1, R0 ;  /* 0x0000000105057824 */ /* 0x000fe200078e0200 */
[----:B------:R-:W-:Y:S01]  /*0460*/  SHF.R.S32.HI R0, RZ, 0x1f, R11 ;  /* 0x0000001fff007819 */ /* 0x000fe2000001140b */
[----:B------:R-:W-:Y:S01]  /*0470*/  IMAD.WIDE.U32 R4, R12, UR4, R4 ;  /* 0x000000040c047c25 */ /* 0x000fe2000f8e0004 */
[----:B------:R-:W-:-:S03]  /*0480*/  ULDC.64 UR4, c[0x0][0x2a0] ;  /* 0x0000a80000047ab9 */ /* 0x000fc60000000a00 */
[----:B------:R-:W-:Y:S02]  /*0490*/  IMAD.IADD R5, R5, 0x1, R3 ;  /* 0x0000000105057824 */ /* 0x000fe400078e0203 */
[----:B------:R-:W-:Y:S02]  /*04a0*/  IMAD R0, R0, UR4, RZ ;  /* 0x0000000400007c24 */ /* 0x000fe4000f8e02ff */
[----:B------:R-:W-:Y:S01]  /*04b0*/  IMAD R12, R12, UR8, R11 ;  /* 0x000000080c0c7c24 */ /* 0x000fe2000f8e020b */
[----:B------:R-:W-:Y:S01]  /*04c0*/  USHF.L.U32 UR8, UR7, 0x5, URZ ;  /* 0x0000000507087899 */ /* 0x000fe2000800063f */
[C---:B------:R-:W-:Y:S02]  /*04d0*/  IMAD R0, R11.reuse, UR5, R0 ;  /* 0x000000050b007c24 */ /* 0x040fe4000f8e0200 */
[----:B------:R-:W-:Y:S01]  /*04e0*/  IMAD.WIDE.U32 R8, R11, UR4, R4 ;  /* 0x000000040b087c25 */ /* 0x000fe2000f8e0004 */
[----:B------:R-:W-:Y:S01]  /*04f0*/  ULDC.64 UR4, c[0x0][0x2b0] ;  /* 0x0000ac0000047ab9 */ /* 0x000fe20000000a00 */
[----:B------:R-:W-:-:S02]  /*0500*/  UIADD3 UR8, UR11, UR8, URZ ;  /* 0x000000080b087290 */ /* 0x000fc4000fffe03f */
[----:B------:R-:W-:Y:S01]  /*0510*/  IMAD R3, R12, UR17, R39 ;  /* 0x000000110c037c24 */ /* 0x000fe2000f8e0227 */
[----:B------:R-:W-:Y:S01]  /*0520*/  IADD3 R39, -R39, UR17, RZ ;  /* 0x0000001127277c10 */ /* 0x000fe2000fffe1ff */
[----:B------:R-:W-:Y:S02]  /*0530*/  IMAD.IADD R9, R9, 0x1, R0 ;  /* 0x0000000109097824 */ /* 0x000fe400078e0200 */
[----:B------:R-:W-:Y:S01]  /*0540*/  IMAD R5, R6, UR6, RZ ;  /* 0x0000000606057c24 */ /* 0x000fe2000f8e02ff */
[----:B------:R-:W-:Y:S01]  /*0550*/  IADD3 R4, P0, R3, R2, RZ ;  /* 0x0000000203047210 */ /* 0x000fe20007f1e0ff */
[----:B------:R-:W-:-:S03]  /*0560*/  IMAD.WIDE.U32 R8, R2, UR6, R8 ;  /* 0x0000000602087c25 */ /* 0x000fc6000f8e0008 */
[----:B------:R-:W-:Y:S01]  /*0570*/  LEA.HI.X.SX32 R3, R3, R6, 0x1, P0 ;  /* 0x0000000603037211 */ /* 0x000fe200000f0eff */
[C---:B------:R-:W-:Y:S01]  /*0580*/  IMAD R5, R2.reuse, UR7, R5 ;  /* 0x0000000702057c24 */ /* 0x040fe2000f8e0205 */
[----:B------:R-:W-:Y:S01]  /*0590*/  ULDC.64 UR6, c[0x0][0x280] ;  /* 0x0000a00000067ab9 */ /* 0x000fe20000000a00 */
[----:B------:R-:W-:Y:S01]  /*05a0*/  VIADD R0, R2, 0x10 ;  /* 0x0000001002007836 */ /* 0x000fe20000000000 */
[----:B------:R-:W-:Y:S01]  /*05b0*/  LEA R6, P1, R8, UR6, 0x1 ;  /* 0x0000000608067c11 */ /* 0x000fe2000f8208ff */
[----:B------:R-:W-:Y:S01]  /*05c0*/  IMAD.IADD R5, R9, 0x1, R5 ;  /* 0x0000000109057824 */ /* 0x000fe200078e0205 */
[----:B------:R-:W-:Y:S02]  /*05d0*/  LEA R10, P0, R4, UR4, 0x2 ;  /* 0x00000004040a7c11 */ /* 0x000fe4000f8010ff */
[----:B------:R-:W-:Y:S01]  /*05e0*/  ISETP.GE.OR P3, PT, R0, R39, P4 ;  /* 0x000000270000720c */ /* 0x000fe20002766670 */
[----:B------:R-:W-:Y:S01]  /*05f0*/  VIADD R0, R2, 0x20 ;  /* 0x0000002002007836 */ /* 0x000fe20000000000 */
[----:B------:R-:W-:-:S02]  /*0600*/  LEA.HI.X R7, R8, UR7, R5, 0x1, P1 ;  /* 0x0000000708077c11 */ /* 0x000fc400088f0c05 */
[----:B------:R-:W-:Y:S02]  /*0610*/  IADD3 R8, P1, R6, UR10, RZ ;  /* 0x0000000a06087c10 */ /* 0x000fe4000ff3e0ff */
[----:B------:R-:W-:Y:S01]  /*0620*/  LEA.HI.X R11, R4, UR5, R3, 0x2, P0 ;  /* 0x00000005040b7c11 */ /* 0x000fe200080f1403 */
[----:B------:R1:W-:Y:S01]  /*0630*/  STG.E.128 desc[UR18][R6.64], RZ ;  /* 0x000000ff06007986 */ /* 0x0003e2000c101d12 */
[-C--:B------:R-:W-:Y:S02]  /*0640*/  ISETP.GE.OR P2, PT, R0, R39.reuse, P4 ;  /* 0x000000270000720c */ /* 0x080fe40002746670 */
[CC--:B------:R-:W-:Y:S01]  /*0650*/  ISETP.GE.OR P0, PT, R2.reuse, R39.reuse, P4 ;  /* 0x000000270200720c */ /* 0x0c0fe20002706670 */
[----:B------:R-:W-:Y:S01]  /*0660*/  VIADD R2, R2, 0x30 ;  /* 0x0000003002027836 */ /* 0x000fe20000000000 */
[----:B------:R-:W-:Y:S01]  /*0670*/  IADD3.X R9, R7, UR8, RZ, P1, !PT ;  /* 0x0000000807097c10 */ /* 0x000fe20008ffe4ff */
[----:B------:R-:W-:Y:S01]  /*0680*/  @!P3 IMAD.MOV.U32 R5, RZ, RZ, 0x7f800000 ;  /* 0x7f800000ff05b424 */ /* 0x000fe200078e00ff */
[----:B------:R-:W-:Y:S01]  /*0690*/  IADD3 R16, P1, R8, UR10, RZ ;  /* 0x0000000a08107c10 */ /* 0x000fe2000ff3e0ff */
[----:B------:R1:W-:Y:S01]  /*06a0*/  STG.E.128 desc[UR18][R6.64+0x80], RZ ;  /* 0x000080ff06007986 */ /* 0x0003e2000c101d12 */
[----:B------:R-:W-:-:S02]  /*06b0*/  ISETP.GE.OR P4, PT, R2, R39, P4 ;  /* 0x000000270200720c */ /* 0x000fc40002786670 */
[----:B------:R-:W-:Y:S01]  /*06c0*/  IADD3.X R17, R9, UR8, RZ, P1, !PT ;  /* 0x0000000809117c10 */ /* 0x000fe20008ffe4ff */
[----:B------:R1:W-:Y:S01]  /*06d0*/  STG.E.128 desc[UR18][R8.64], RZ ;  /* 0x000000ff08007986 */ /* 0x0003e2000c101d12 */
[----:B------:R-:W-:Y:S01]  /*06e0*/  IADD3 R14, P1, R16, UR10, RZ ;  /* 0x0000000a100e7c10 */ /* 0x000fe2000ff3e0ff */
[----:B------:R-:W-:Y:S02]  /*06f0*/  @!P2 IMAD.MOV.U32 R3, RZ, RZ, 0x7f800000 ;  /* 0x7f800000ff03a424 */ /* 0x000fe400078e00ff */
[----:B------:R-:W-:Y:S01]  /*0700*/  @!P0 IMAD.MOV.U32 R13, RZ, RZ, 0x7f800000 ;  /* 0x7f800000ff0d8424 */ /* 0x000fe200078e00ff */
[----:B------:R-:W-:Y:S01]  /*0710*/  IADD3.X R15, R17, UR8, RZ, P1, !PT ;  /* 0x00000008110f7c10 */ /* 0x000fe20008ffe4ff */
[----:B------:R1:W-:Y:S04]  /*0720*/  STG.E.128 desc[UR18][R8.64+0x80], RZ ;  /* 0x000080ff08007986 */ /* 0x0003e8000c101d12 */
[----:B------:R1:W-:Y:S04]  /*0730*/  STG.E.128 desc[UR18][R16.64], RZ ;  /* 0x000000ff10007986 */ /* 0x0003e8000c101d12 */
[----:B------:R1:W-:Y:S04]  /*0740*/  STG.E.128 desc[UR18][R16.64+0x80], RZ ;  /* 0x000080ff10007986 */ /* 0x0003e8000c101d12 */
[----:B------:R1:W-:Y:S04]  /*0750*/  STG.E.128 desc[UR18][R14.64], RZ ;  /* 0x000000ff0e007986 */ /* 0x0003e8000c101d12 */
[----:B------:R1:W-:Y:S04]  /*0760*/  STG.E.128 desc[UR18][R14.64+0x80], RZ ;  /* 0x000080ff0e007986 */ /* 0x0003e8000c101d12 */
[----:B------:R1:W-:Y:S04]  /*0770*/  @!P0 STG.E desc[UR18][R10.64], R13 ;  /* 0x0000000d0a008986 */ /* 0x0003e8000c101912 */
[----:B------:R1:W-:Y:S04]  /*0780*/  @!P3 STG.E desc[UR18][R10.64+0x40], R5 ;  /* 0x000040050a00b986 */ /* 0x0003e8000c101912 */
[----:B------:R1:W-:Y:S01]  /*0790*/  @!P2 STG.E desc[UR18][R10.64+0x80], R3 ;  /* 0x000080030a00a986 */ /* 0x0003e2000c101912 */
[----:B------:R-:W-:Y:S05]  /*07a0*/  @P4 EXIT ;  /* 0x000000000000494d */ /* 0x000fea0003800000 */
[----:B-1----:R-:W-:-:S05]  /*07b0*/  MOV R3, 0x7f800000 ;  /* 0x7f80000000037802 */ /* 0x002fca0000000f00 */
[----:B------:R-:W-:Y:S01]  /*07c0*/  STG.E desc[UR18][R10.64+0xc0], R3 ;  /* 0x0000c0030a007986 */ /* 0x000fe2000c101912 */
[----:B------:R-:W-:Y:S05]  /*07d0*/  EXIT ;  /* 0x000000000000794d */ /* 0x000fea0003800000 */
.L_x_2310:
[----:B------:R-:W1:Y:S01]  /*07e0*/  LDC.64 R2, c[0x0][0x368] ;  /* 0x0000da00ff027b82 */ /* 0x000e620000000a00 */
[----:B------:R-:W-:Y:S01]  /*07f0*/  IMAD.MOV.U32 R13, RZ, RZ, R12 ;  /* 0x000000ffff0d7224 */ /* 0x000fe200078e000c */
[----:B------:R-:W-:Y:S01]  /*0800*/  ULDC.64 UR4, c[0x0][0x370] ;  /* 0x0000dc0000047ab9 */ /* 0x000fe20000000a00 */
[----:B-1----:R-:W-:-:S04]  /*0810*/  ISETP.NE.U32.AND P0, PT, R2, RZ, PT ;  /* 0x000000ff0200720c */ /* 0x002fc80003f05070 */
[----:B------:R-:W-:-:S13]  /*0820*/  ISETP.NE.AND.EX P0, PT, R3, RZ, PT, P0 ;  /* 0x000000ff0300720c */ /* 0x000fda0003f05300 */
[----:B------:R-:W1:Y:S02]  /*0830*/  @P0 LDC.64 R2, c[0x0][0x368] ;  /* 0x0000da00ff020b82 */ /* 0x000e640000000a00 */
[----:B-1----:R-:W-:-:S05]  /*0840*/  @P0 IMAD.WIDE R2, R12, 0x4, R2 ;  /* 0x000000040c020825 */ /* 0x002fca00078e0202 */
[----:B------:R1:W5:Y:S01]  /*0850*/  @P0 LDG.E R13, desc[UR18][R2.64] ;  /* 0x00000012020d0981 */ /* 0x000362000c1e1900 */
[----:B------:R-:W-:Y:S02]  /*0860*/  ISETP.NE.U32.AND P0, PT, RZ, UR4, PT ;  /* 0x00000004ff007c0c */ /* 0x000fe4000bf05070 */
[----:B------:R-:W-:Y:S02]  /*0870*/  CS2R R236, SRZ ;  /* 0x0000000000ec7805 */ /* 0x000fe4000001ff00 */
[----:B------:R-:W-:Y:S02]  /*0880*/  PLOP3.LUT P6, PT, PT, PT, PT, 0x80, 0x0 ;  /* 0x000000000000781c */ /* 0x000fe40003fcf070 */
[----:B------:R-:W-:-:S13]  /*0890*/  ISETP.NE.AND.EX P0, PT, RZ, UR5, PT, P0 ;  /* 0x00000005ff007c0c */ /* 0x000fda000bf05300 */
[----:B------:R-:W-:Y:S05]  /*08a0*/  @!P0 BRA `(.L_x_2311) ;  /* 0x0000000000248947 */ /* 0x000fea0003800000 */
[----:B-1----:R-:W1:Y:S01]  /*08b0*/  LDC.64 R2, c[0x0][0x378] ;  /* 0x0000de00ff027b82 */ /* 0x002e620000000a00 */
[----:B------:R-:W-:Y:S02]  /*08c0*/  SHF.R.S32.HI R5, RZ, 0x1f, R12 ;  /* 0x0000001fff057819 */ /* 0x000fe4000001140c */
[----:B------:R-:W-:-:S03]  /*08d0*/  PLOP3.LUT P6, PT, PT, PT, PT, 0x8, 0x0 ;  /* 0x000000000000781c */ /* 0x000fc60003fce170 */
[-C--:B-1----:R-:W-:Y:S02]  /*08e0*/  IMAD R0, R5, R2.reuse, RZ ;  /* 0x0000000205007224 */ /* 0x082fe400078e02ff */
[----:B------:R-:W-:-:S04]  /*08f0*/  IMAD.WIDE.U32 R4, R12, R2, RZ ;  /* 0x000000020c047225 */ /* 0x000fc800078e00ff */
[----:B------:R-:W-:Y:S01]  /*0900*/  IMAD R3, R12, R3, R0 ;  /* 0x000000030c037224 */ /* 0x000fe200078e0200 */
[----:B------:R-:W-:-:S04]  /*0910*/  LEA R236, P0, R4, UR4, 0x2 ;  /* 0x0000000404ec7c11 */ /* 0x000fc8000f8010ff */
[----:B------:R-:W-:-:S04]  /*0920*/  IADD3 R3, R5, R3, RZ ;  /* 0x0000000305037210 */ /* 0x000fc80007ffe0ff */
[----:B------:R-:W-:-:S07]  /*0930*/  LEA.HI.X R237, R4, UR5, R3, 0x2, P0 ;  /* 0x0000000504ed7c11 */ /* 0x000fce00080f1403 */
.L_x_2311:
[----:B------:R-:W-:Y:S05]  /*0940*/  @P6 BRA `(.L_x_2312) ;  /* 0x00000004003c6947 */ /* 0x000fea0003800000 */
[----:B-1----:R-:W1:Y:S01]  /*0950*/  LDC R3, c[0x0][0x380] ;  /* 0x0000e000ff037b82 */ /* 0x002e620000000800 */
[----:B------:R-:W-:Y:S01]  /*0960*/  LEA R10, R36, 0xffffff80, 0x7 ;  /* 0xffffff80240a7811 */ /* 0x000fe200078e38ff */
[----:B------:R-:W-:Y:S01]  /*0970*/  IMAD.MOV.U32 R14, RZ, RZ, RZ ;  /* 0x000000ffff0e7224 */ /* 0x000fe200078e00ff */
[----:B------:R-:W-:Y:S01]  /*0980*/  ULDC.64 UR8, c[0x0][0x230] ;  /* 0x00008c0000087ab9 */ /* 0x000fe20000000a00 */
[----:B------:R-:W-:Y:S01]  /*0990*/  ULDC.64 UR6, c[0x0][0x248] ;  /* 0x0000920000067ab9 */ /* 0x000fe20000000a00 */
[----:B------:R-:W-:Y:S01]  /*09a0*/  IABS R0, R10 ;  /* 0x0000000a00007213 */ /* 0x000fe20000000000 */
[----:B------:R-:W-:Y:S01]  /*09b0*/  ULDC.64 UR4, c[0x0][0x238] ;  /* 0x00008e0000047ab9 */ /* 0x000fe20000000a00 */
[----:B------:R-:W-:Y:S01]  /*09c0*/  ULDC.64 UR10, c[0x0][0x260] ;  /* 0x00009800000a7ab9 */ /* 0x000fe20000000a00 */
[----:B-1----:R-:W-:-:S04]  /*09d0*/  IABS R4, R3 ;  /* 0x0000000300047213 */ /* 0x002fc80000000000 */
[----:B-----5:R-:W1:Y:S08]  /*09e0*/  I2F.RP R13, R4 ;  /* 0x00000004000d7306 */ /* 0x020e700000209400 */
[----:B-1----:R-:W1:Y:S02]  /*09f0*/  MUFU.RCP R8, R13 ;  /* 0x0000000d00087308 */ /* 0x002e640000001000 */
[----:B-1----:R-:W-:-:S06]  /*0a00*/  IADD3 R8, R8, 0xffffffe, RZ ;  /* 0x0ffffffe08087810 */ /* 0x002fcc0007ffe0ff */
[----:B------:R-:W1:Y:S02]  /*0a10*/  F2I.FTZ.U32.TRUNC.NTZ R9, R8 ;  /* 0x0000000800097305 */ /* 0x000e64000021f000 */
[----:B-1----:R-:W-:Y:S01]  /*0a20*/  IMAD.MOV R5, RZ, RZ, -R9 ;  /* 0x000000ffff057224 */ /* 0x002fe200078e0a09 */
[----:B------:R-:W-:-:S03]  /*0a30*/  MOV R8, RZ ;  /* 0x000000ff00087202 */ /* 0x000fc60000000f00 */
        /* <DEDUP_REMOVED lines=8> */
[-C--:B------:R-:W-:Y:S01]  /*0ac0*/  @!P1 IADD3 R5, R5, -R4.reuse, RZ ;  /* 0x8000000405059210 */ /* 0x080fe20007ffe0ff */
[----:B------:R-:W-:Y:S01]  /*0ad0*/  @!P1 VIADD R2, R2, 0x1 ;  /* 0x0000000102029836 */ /* 0x000fe20000000000 */
[----:B------:R-:W-:Y:S02]  /*0ae0*/  ISETP.NE.AND P1, PT, R3, RZ, PT ;  /* 0x000000ff0300720c */ /* 0x000fe40003f25270 */
[----:B------:R-:W-:-:S13]  /*0af0*/  ISETP.GE.U32.AND P2, PT, R5, R4, PT ;  /* 0x000000040500720c */ /* 0x000fda0003f46070 */
[----:B------:R-:W-:-:S05]  /*0b00*/  @P2 IADD3 R2, R2, 0x1, RZ ;  /* 0x0000000102022810 */ /* 0x000fca0007ffe0ff */
[----:B------:R-:W-:Y:S02]  /*0b10*/  IMAD.MOV.U32 R5, RZ, RZ, R2 ;  /* 0x000000ffff057224 */ /* 0x000fe400078e0002 */
[----:B------:R-:W1:Y:S03]  /*0b20*/  LDC R2, c[0x0][0x278] ;  /* 0x00009e00ff027b82 */ /* 0x000e660000000800 */
[----:B------:R-:W-:Y:S02]  /*0b30*/  @!P0 IADD3 R5, -R5, RZ, RZ ;  /* 0x000000ff05058210 */ /* 0x000fe40007ffe1ff */
[----:B------:R-:W-:-:S05]  /*0b40*/  @!P1 LOP3.LUT R5, RZ, R3, RZ, 0x33, !PT ;  /* 0x00000003ff059212 */ /* 0x000fca00078e33ff */
[----:B------:R-:W-:-:S06]  /*0b50*/  IMAD.WIDE R18, R5, 0x4, R236 ;  /* 0x0000000405127825 */ /* 0x000fcc00078e02ec */
[----:B------:R-:W3:Y:S01]  /*0b60*/  LDG.E R18, desc[UR18][R18.64] ;  /* 0x0000001212127981 */ /* 0x000ee2000c1e1900 */
[----:B------:R-:W-:-:S05]  /*0b70*/  IADD3 R5, -R5, RZ, RZ ;  /* 0x000000ff05057210 */ /* 0x000fca0007ffe1ff */
[----:B------:R-:W-:Y:S01]  /*0b80*/  IMAD R10, R3, R5, R10 ;  /* 0x00000005030a7224 */ /* 0x000fe200078e020a */
[----:B-1----:R-:W-:-:S04]  /*0b90*/  IABS R0, R2 ;  /* 0x0000000200007213 */ /* 0x002fc80000000000 */
[----:B------:R-:W1:Y:S08]  /*0ba0*/  I2F.RP R9, R0 ;  /* 0x0000000000097306 */ /* 0x000e700000209400 */
[----:B-1----:R-:W1:Y:S02]  /*0bb0*/  MUFU.RCP R13, R9 ;  /* 0x00000009000d7308 */ /* 0x002e640000001000 */
[----:B-1----:R-:W-:-:S06]  /*0bc0*/  VIADD R13, R13, 0xffffffe ;  /* 0x0ffffffe0d0d7836 */ /* 0x002fcc0000000000 */
[----:B------:R-:W1:Y:S02]  /*0bd0*/  F2I.FTZ.U32.TRUNC.NTZ R15, R13 ;  /* 0x0000000d000f7305 */ /* 0x000e64000021f000 */
[----:B-1----:R-:W-:-:S05]  /*0be0*/  IADD3 R4, RZ, -R15, RZ ;  /* 0x8000000fff047210 */ /* 0x002fca0007ffe0ff */
[----:B------:R-:W-:Y:S01]  /*0bf0*/  IMAD R8, R4, R0, RZ ;  /* 0x0000000004087224 */ /* 0x000fe200078e02ff */
[----:B------:R-:W-:-:S03]  /*0c00*/  IABS R4, R11 ;  /* 0x0000000b00047213 */ /* 0x000fc60000000000 */
[----:B------:R-:W-:-:S06]  /*0c10*/  IMAD.HI.U32 R15, R15, R8, R14 ;  /* 0x000000080f0f7227 */ /* 0x000fcc00078e000e */
[----:B------:R-:W-:-:S05]  /*0c20*/  IMAD.HI.U32 R14, R15, R4, RZ ;  /* 0x000000040f0e7227 */ /* 0x000fca00078e00ff */
[----:B------:R-:W-:-:S05]  /*0c30*/  IADD3 R9, -R14, RZ, RZ ;  /* 0x000000ff0e097210 */ /* 0x000fca0007ffe1ff */
[----:B------:R-:W-:-:S05]  /*0c40*/  IMAD R9, R0, R9, R4 ;  /* 0x0000000900097224 */ /* 0x000fca00078e0204 */
[----:B------:R-:W-:-:S13]  /*0c50*/  ISETP.GT.U32.AND P0, PT, R0, R9, PT ;  /* 0x000000090000720c */ /* 0x000fda0003f04070 */
[----:B------:R-:W-:Y:S02]  /*0c60*/  @!P0 IMAD.IADD R9, R9, 0x1, -R0 ;  /* 0x0000000109098824 */ /* 0x000fe400078e0a00 */
[----:B------:R-:W-:-:S03]  /*0c70*/  @!P0 VIADD R14, R14, 0x1 ;  /* 0x000000010e0e8836 */ /* 0x000fc60000000000 */
[----:B------:R-:W-:Y:S02]  /*0c80*/  ISETP.GE.U32.AND P1, PT, R9, R0, PT ;  /* 0x000000000900720c */ /* 0x000fe40003f26070 */
[----:B------:R-:W-:-:S04]  /*0c90*/  LOP3.LUT R0, R11, R2, RZ, 0x3c, !PT ;  /* 0x000000020b007212 */ /* 0x000fc800078e3cff */
[----:B------:R-:W-:Y:S02]  /*0ca0*/  ISETP.GE.AND P0, PT, R0, RZ, PT ;  /* 0x000000ff0000720c */ /* 0x000fe40003f06270 */
[----:B------:R-:W-:-:S05]  /*0cb0*/  SHF.R.S32.HI R0, RZ, 0x1f, R10 ;  /* 0x0000001fff007819 */ /* 0x000fca000001140a */
[----:B------:R-:W-:Y:S01]  /*0cc0*/  @P1 IADD3 R14, R14, 0x1, RZ ;  /* 0x000000010e0e1810 */ /* 0x000fe20007ffe0ff */
[----:B------:R-:W-:Y:S01]  /*0cd0*/  IMAD R5, R0, UR6, RZ ;  /* 0x0000000600057c24 */ /* 0x000fe2000f8e02ff */
[----:B------:R-:W-:-:S03]  /*0ce0*/  ISETP.NE.AND P1, PT, R2, RZ, PT ;  /* 0x000000ff0200720c */ /* 0x000fc60003f25270 */
[----:B------:R-:W-:Y:S02]  /*0cf0*/  IMAD R5, R10, UR7, R5 ;  /* 0x000000070a057c24 */ /* 0x000fe4000f8e0205 */
[----:B------:R-:W-:-:S08]  /*0d00*/  @!P0 IMAD.MOV R14, RZ, RZ, -R14 ;  /* 0x000000ffff0e8224 */ /* 0x000fd000078e0a0e */
[----:B------:R-:W-:Y:S02]  /*0d10*/  @!P1 LOP3.LUT R14, RZ, R2, RZ, 0x33, !PT ;  /* 0x00000002ff0e9212 */ /* 0x000fe400078e33ff */
[----:B---3--:R-:W-:Y:S01]  /*0d20*/  SHF.R.S32.HI R17, RZ, 0x1f, R18 ;  /* 0x0000001fff117819 */ /* 0x008fe20000011412 */
[----:B------:R-:W-:-:S04]  /*0d30*/  IMAD.WIDE.U32 R8, R18, UR8, RZ ;  /* 0x0000000812087c25 */ /* 0x000fc8000f8e00ff */
[C---:B------:R-:W-:Y:S02]  /*0d40*/  IMAD R3, R17.reuse, UR8, RZ ;  /* 0x0000000811037c24 */ /* 0x040fe4000f8e02ff */
[----:B------:R-:W-:Y:S02]  /*0d50*/  IMAD R17, R17, UR4, RZ ;  /* 0x0000000411117c24 */ /* 0x000fe4000f8e02ff */
[C---:B------:R-:W-:Y:S02]  /*0d60*/  IMAD R3, R18.reuse, UR9, R3 ;  /* 0x0000000912037c24 */ /* 0x040fe4000f8e0203 */
[C---:B------:R-:W-:Y:S02]  /*0d70*/  IMAD R17, R18.reuse, UR5, R17 ;  /* 0x0000000512117c24 */ /* 0x040fe4000f8e0211 */
[----:B------:R-:W-:Y:S01]  /*0d80*/  IMAD.WIDE.U32 R18, R18, UR4, RZ ;  /* 0x0000000412127c25 */ /* 0x000fe2000f8e00ff */
[----:B------:R-:W-:-:S03]  /*0d90*/  IADD3 R9, R9, R3, RZ ;  /* 0x0000000309097210 */ /* 0x000fc60007ffe0ff */
[----:B------:R-:W-:Y:S02]  /*0da0*/  IMAD.IADD R17, R19, 0x1, R17 ;  /* 0x0000000113117824 */ /* 0x000fe400078e0211 */
[----:B------:R-:W-:Y:S01]  /*0db0*/  IMAD.WIDE.U32 R2, R10, UR6, R8 ;  /* 0x000000060a027c25 */ /* 0x000fe2000f8e0008 */
[----:B------:R-:W-:-:S04]  /*0dc0*/  SHF.R.S32.HI R9, RZ, 0x1f, R14 ;  /* 0x0000001fff097819 */ /* 0x000fc8000001140e */
[----:B------:R-:W-:Y:S01]  /*0dd0*/  IADD3 R3, R3, R5, RZ ;  /* 0x0000000503037210 */ /* 0x000fe20007ffe0ff */
[----:B------:R-:W-:-:S04]  /*0de0*/  IMAD R15, R9, UR10, RZ ;  /* 0x0000000a090f7c24 */ /* 0x000fc8000f8e02ff */
[C---:B------:R-:W-:Y:S02]  /*0df0*/  IMAD R15, R14.reuse, UR11, R15 ;  /* 0x0000000b0e0f7c24 */ /* 0x040fe4000f8e020f */
[----:B------:R-:W-:-:S05]  /*0e00*/  IMAD.WIDE.U32 R2, R14, UR10, R2 ;  /* 0x0000000a0e027c25 */ /* 0x000fca000f8e0002 */
[----:B------:R-:W-:Y:S02]  /*0e10*/  IADD3 R15, R3, R15, RZ ;  /* 0x0000000f030f7210 */ /* 0x000fe40007ffe0ff */
[----:B------:R-:W-:Y:S01]  /*0e20*/  MOV R16, R2 ;  /* 0x0000000200107202 */ /* 0x000fe20000000f00 */
[----:B------:R-:W-:Y:S06]  /*0e30*/  BRA `(.L_x_2313) ;  /* 0x0000000000e87947 */ /* 0x000fec0003800000 */
.L_x_2312:
[----:B------:R-:W1:Y:S01]  /*0e40*/  LDC R16, c[0x0][0x278] ;  /* 0x00009e00ff107b82 */ /* 0x000e620000000800 */
[----:B------:R-:W-:Y:S01]  /*0e50*/  LEA R10, R36, 0xffffff80, 0x7 ;  /* 0xffffff80240a7811 */ /* 0x000fe200078e38ff */
[----:B------:R-:W-:Y:S01]  /*0e60*/  ULDC.64 UR6, c[0x0][0x248] ;  /* 0x0000920000067ab9 */ /* 0x000fe20000000a00 */
[----:B------:R-:W-:Y:S01]  /*0e70*/  SHF.R.S32.HI R15, RZ, 0x1f, R19 ;  /* 0x0000001fff0f7819 */ /* 0x000fe20000011413 */
[----:B------:R-:W-:Y:S01]  /*0e80*/  ULDC.64 UR8, c[0x0][0x230] ;  /* 0x00008c0000087ab9 */ /* 0x000fe20000000a00 */
[----:B------:R-:W-:Y:S02]  /*0e90*/  IADD3 R20, P1, R19, R10, RZ ;  /* 0x0000000a13147210 */ /* 0x000fe40007f3e0ff */
[----:B-1----:R-:W-:-:S04]  /*0ea0*/  IABS R3, R16 ;  /* 0x0000001000037213 */ /* 0x002fc80000000000 */
[----:B------:R-:W1:Y:S08]  /*0eb0*/  I2F.RP R8, R3 ;  /* 0x0000000300087306 */ /* 0x000e700000209400 */
[----:B-1----:R-:W1:Y:S02]  /*0ec0*/  MUFU.RCP R4, R8 ;  /* 0x0000000800047308 */ /* 0x002e640000001000 */
[----:B-1----:R-:W-:Y:S01]  /*0ed0*/  IADD3 R4, R4, 0xffffffe, RZ ;  /* 0x0ffffffe04047810 */ /* 0x002fe20007ffe0ff */
[----:B------:R-:W1:Y:S05]  /*0ee0*/  LDC.64 R8, c[0x0][0x250] ;  /* 0x00009400ff087b82 */ /* 0x000e6a0000000a00 */
[----:B------:R-:W3:Y:S02]  /*0ef0*/  F2I.FTZ.U32.TRUNC.NTZ R5, R4 ;  /* 0x0000000400057305 */ /* 0x000ee4000021f000 */
[----:B---3--:R-:W-:Y:S01]  /*0f00*/  IADD3 R0, RZ, -R5, RZ ;  /* 0x80000005ff007210 */ /* 0x008fe20007ffe0ff */
[----:B------:R-:W-:-:S04]  /*0f10*/  IMAD.MOV.U32 R4, RZ, RZ, RZ ;  /* 0x000000ffff047224 */ /* 0x000fc800078e00ff */
[----:B------:R-:W-:Y:S01]  /*0f20*/  IMAD R2, R0, R3, RZ ;  /* 0x0000000300027224 */ /* 0x000fe200078e02ff */
[----:B------:R-:W-:Y:S01]  /*0f30*/  IABS R0, R11 ;  /* 0x0000000b00007213 */ /* 0x000fe20000000000 */
[----:B-1----:R-:W-:Y:S02]  /*0f40*/  IMAD R18, R15, R8, RZ ;  /* 0x000000080f127224 */ /* 0x002fe400078e02ff */
[----:B------:R-:W-:Y:S01]  /*0f50*/  IMAD.HI.U32 R5, R5, R2, R4 ;  /* 0x0000000205057227 */ /* 0x000fe200078e0004 */
[----:B------:R-:W-:-:S03]  /*0f60*/  MOV R2, R0 ;  /* 0x0000000000027202 */ /* 0x000fc60000000f00 */
[----:B------:R-:W-:Y:S02]  /*0f70*/  IMAD R9, R19, R9, R18 ;  /* 0x0000000913097224 */ /* 0x000fe400078e0212 */
[----:B------:R-:W-:Y:S02]  /*0f80*/  IMAD.HI.U32 R14, R5, R2, RZ ;  /* 0x00000002050e7227 */ /* 0x000fe400078e00ff */
[----:B------:R-:W1:Y:S02]  /*0f90*/  LDC.64 R4, c[0x0][0x260] ;  /* 0x00009800ff047b82 */ /* 0x000e640000000a00 */
[----:B------:R-:W-:Y:S02]  /*0fa0*/  IMAD.MOV R0, RZ, RZ, -R14 ;  /* 0x000000ffff007224 */ /* 0x000fe400078e0a0e */
[----:B------:R-:W-:-:S04]  /*0fb0*/  IMAD.WIDE.U32 R22, R19, R8, RZ ;  /* 0x0000000813167225 */ /* 0x000fc800078e00ff */
[----:B------:R-:W-:Y:S01]  /*0fc0*/  IMAD R0, R3, R0, R2 ;  /* 0x0000000003007224 */ /* 0x000fe200078e0202 */
[----:B------:R-:W-:Y:S02]  /*0fd0*/  LOP3.LUT R2, R11, R16, RZ, 0x3c, !PT ;  /* 0x000000100b027212 */ /* 0x000fe400078e3cff */
[----:B------:R-:W-:Y:S02]  /*0fe0*/  IADD3 R23, R23, R9, RZ ;  /* 0x0000000917177210 */ /* 0x000fe40007ffe0ff */
[----:B------:R-:W-:-:S13]  /*0ff0*/  ISETP.GT.U32.AND P0, PT, R3, R0, PT ;  /* 0x000000000300720c */ /* 0x000fda0003f04070 */
[-C--:B------:R-:W-:Y:S01]  /*1000*/  @!P0 IADD3 R0, R0, -R3.reuse, RZ ;  /* 0x8000000300008210 */ /* 0x080fe20007ffe0ff */
[----:B------:R-:W-:Y:S01]  /*1010*/  @!P0 VIADD R14, R14, 0x1 ;  /* 0x000000010e0e8836 */ /* 0x000fe20000000000 */
[----:B------:R-:W-:Y:S02]  /*1020*/  ISETP.NE.AND P0, PT, R16, RZ, PT ;  /* 0x000000ff1000720c */ /* 0x000fe40003f05270 */
[----:B------:R-:W-:Y:S02]  /*1030*/  ISETP.GE.U32.AND P2, PT, R0, R3, PT ;  /* 0x000000030000720c */ /* 0x000fe40003f46070 */
[----:B------:R-:W-:-:S04]  /*1040*/  SHF.R.S32.HI R0, RZ, 0x1f, R10 ;  /* 0x0000001fff007819 */ /* 0x000fc8000001140a */
[----:B------:R-:W-:Y:S02]  /*1050*/  IADD3.X R17, R15, R0, RZ, P1, !PT ;  /* 0x000000000f117210 */ /* 0x000fe40000ffe4ff */
[----:B------:R-:W-:Y:S02]  /*1060*/  ISETP.GE.AND P1, PT, R2, RZ, PT ;  /* 0x000000ff0200720c */ /* 0x000fe40003f26270 */
[----:B------:R-:W3:Y:S01]  /*1070*/  LDC.64 R2, c[0x0][0x238] ;  /* 0x00008e00ff027b82 */ /* 0x000ee20000000a00 */
[----:B------:R-:W-:Y:S01]  /*1080*/  IMAD R17, R17, UR6, RZ ;  /* 0x0000000611117c24 */ /* 0x000fe2000f8e02ff */
[----:B-----5:R-:W-:Y:S02]  /*1090*/  SHF.R.S32.HI R15, RZ, 0x1f, R13 ;  /* 0x0000001fff0f7819 */ /* 0x020fe4000001140d */
[----:B------:R-:W-:Y:S01]  /*10a0*/  @P2 IADD3 R14, R14, 0x1, RZ ;  /* 0x000000010e0e2810 */ /* 0x000fe20007ffe0ff */
[C---:B------:R-:W-:Y:S02]  /*10b0*/  IMAD R17, R20.reuse, UR7, R17 ;  /* 0x0000000714117c24 */ /* 0x040fe4000f8e0211 */
[----:B------:R-:W-:-:S04]  /*10c0*/  IMAD.WIDE.U32 R20, R20, UR6, RZ ;  /* 0x0000000614147c25 */ /* 0x000fc8000f8e00ff */
[----:B------:R-:W-:Y:S01]  /*10d0*/  @!P1 IMAD.MOV R14, RZ, RZ, -R14 ;  /* 0x000000ffff0e9224 */ /* 0x000fe200078e0a0e */
[----:B------:R-:W-:Y:S01]  /*10e0*/  IADD3 R21, R21, R17, RZ ;  /* 0x0000001115157210 */ /* 0x000fe20007ffe0ff */
[----:B------:R-:W-:Y:S01]  /*10f0*/  IMAD R18, R15, UR8, RZ ;  /* 0x000000080f127c24 */ /* 0x000fe2000f8e02ff */
[----:B------:R-:W-:-:S03]  /*1100*/  @!P0 LOP3.LUT R14, RZ, R16, RZ, 0x33, !PT ;  /* 0x00000010ff0e8212 */ /* 0x000fc600078e33ff */
[C---:B------:R-:W-:Y:S01]  /*1110*/  IMAD R18, R13.reuse, UR9, R18 ;  /* 0x000000090d127c24 */ /* 0x040fe2000f8e0212 */
[----:B------:R-:W-:Y:S01]  /*1120*/  SHF.R.S32.HI R9, RZ, 0x1f, R14 ;  /* 0x0000001fff097819 */ /* 0x000fe2000001140e */
[----:B------:R-:W-:-:S04]  /*1130*/  IMAD.WIDE.U32 R20, R13, UR8, R20 ;  /* 0x000000080d147c25 */ /* 0x000fc8000f8e0014 */
[----:B---3--:R-:W-:Y:S01]  /*1140*/  IMAD R8, R15, R2, RZ ;  /* 0x000000020f087224 */ /* 0x008fe200078e02ff */
[----:B------:R-:W-:Y:S01]  /*1150*/  IADD3 R21, R21, R18, RZ ;  /* 0x0000001215157210 */ /* 0x000fe20007ffe0ff */
[----:B------:R-:W-:-:S04]  /*1160*/  IMAD.WIDE.U32 R18, R13, R2, R22 ;  /* 0x000000020d127225 */ /* 0x000fc800078e0016 */
[----:B------:R-:W-:Y:S02]  /*1170*/  IMAD R3, R13, R3, R8 ;  /* 0x000000030d037224 */ /* 0x000fe400078e0208 */
[-C--:B-1----:R-:W-:Y:S02]  /*1180*/  IMAD R8, R9, R4.reuse, RZ ;  /* 0x0000000409087224 */ /* 0x082fe400078e02ff */
[----:B------:R-:W-:-:S04]  /*1190*/  IMAD.WIDE.U32 R20, R14, R4, R20 ;  /* 0x000000040e147225 */ /* 0x000fc800078e0014 */
[----:B------:R-:W-:Y:S01]  /*11a0*/  IMAD R5, R14, R5, R8 ;  /* 0x000000050e057224 */ /* 0x000fe200078e0208 */
[----:B------:R-:W-:Y:S01]  /*11b0*/  MOV R16, R20 ;  /* 0x0000001400107202 */ /* 0x000fe20000000f00 */
[----:B------:R-:W-:-:S03]  /*11c0*/  IMAD.IADD R17, R19, 0x1, R3 ;  /* 0x0000000113117824 */ /* 0x000fc600078e0203 */
[----:B------:R-:W-:-:S07]  /*11d0*/  IADD3 R15, R21, R5, RZ ;  /* 0x00000005150f7210 */ /* 0x000fce0007ffe0ff */
.L_x_2313:
[----:B--2---:R-:W-:Y:S01]  /*11e0*/  SHF.R.S32.HI R8, RZ, 0x1f, R7 ;  /* 0x0000001fff087819 */ /* 0x004fe20000011407 */
[----:B------:R-:W-:Y:S01]  /*11f0*/  ULDC.64 UR4, c[0x0][0x228] ;  /* 0x00008a0000047ab9 */ /* 0x000fe20000000a00 */
[----:B------:R-:W-:Y:S01]  /*1200*/  SHF.R.S32.HI R13, RZ, 0x1f, R12 ;  /* 0x0000001fff0d7819 */ /* 0x000fe2000001140c */
[----:B------:R-:W1:Y:S01]  /*1210*/  S2UR UR20, SR_CgaCtaId ;  /* 0x00000000001479c3 */ /* 0x000e620000008800 */
[CC--:B------:R-:W-:Y:S01]  /*1220*/  LEA.HI R5, R8.reuse, R7.reuse, RZ, 0x3 ;  /* 0x0000000708057211 */ /* 0x0c0fe200078f18ff */
[----:B------:R-:W-:Y:S01]  /*1230*/  ULDC.64 UR14, c[0x0][0x240] ;  /* 0x00009000000e7ab9 */ /* 0x000fe20000000a00 */
[----:B------:R-:W-:Y:S01]  /*1240*/  LEA.HI R52, R8, R7, RZ, 0x4 ;  /* 0x0000000708347211 */ /* 0x000fe200078f20ff */
[----:B------:R-:W-:Y:S01]  /*1250*/  IMAD R13, R13, UR4, RZ ;  /* 0x000000040d0d7c24 */ /* 0x000fe2000f8e02ff */
[----:B------:R-:W-:Y:S01]  /*1260*/  SHF.R.S32.HI R22, RZ, 0x3, R5 ;  /* 0x00000003ff167819 */ /* 0x000fe20000011405 */
[----:B------:R-:W-:Y:S01]  /*1270*/  ULDC.64 UR10, c[0x0][0x268] ;  /* 0x00009a00000a7ab9 */ /* 0x000fe20000000a00 */
[----:B------:R-:W-:Y:S01]  /*1280*/  LOP3.LUT R4, R5, 0xfffffff8, RZ, 0xc0, !PT ;  /* 0xfffffff805047812 */ /* 0x000fe200078ec0ff */
[----:B------:R-:W-:Y:S01]  /*1290*/  IMAD R13, R12, UR5, R13 ;  /* 0x000000050c0d7c24 */ /* 0x000fe2000f8e020d */
[----:B------:R-:W-:Y:S01]  /*12a0*/  SHF.R.S32.HI R19, RZ, 0x4, R52 ;  /* 0x00000004ff137819 */ /* 0x000fe20000011434 */
[----:B------:R-:W-:Y:S01]  /*12b0*/  IMAD.SHL.U32 R233, R22, 0x40, RZ ;  /* 0x0000004016e97824 */ /* 0x000fe200078e00ff */
[----:B------:R-:W-:Y:S01]  /*12c0*/  SHF.R.S32.HI R23, RZ, 0x1f, R22 ;  /* 0x0000001fff177819 */ /* 0x000fe20000011416 */
[----:B------:R-:W-:Y:S01]  /*12d0*/  IMAD.IADD R3, R7, 0x1, -R4 ;  /* 0x0000000107037824 */ /* 0x000fe200078e0a04 */
[C---:B------:R-:W-:Y:S01]  /*12e0*/  LEA.HI R2, R52.reuse, R19, RZ, 0x1 ;  /* 0x0000001334027211 */ /* 0x040fe200078f08ff */
[----:B------:R-:W-:Y:S01]  /*12f0*/  IMAD R9, R9, UR10, RZ ;  /* 0x0000000a09097c24 */ /* 0x000fe2000f8e02ff */
[----:B------:R-:W-:Y:S01]  /*1300*/  LOP3.LUT R52, R52, 0xfffffff0, RZ, 0xc0, !PT ;  /* 0xfffffff034347812 */ /* 0x000fe200078ec0ff */
[----:B------:R-:W-:Y:S01]  /*1310*/  IMAD.SHL.U32 R234, R3, 0x8, RZ ;  /* 0x0000000803ea7824 */ /* 0x000fe200078e00ff */
[----:B------:R-:W-:Y:S01]  /*1320*/  LOP3.LUT R2, R2, 0xfffffffe, RZ, 0xc0, !PT ;  /* 0xfffffffe02027812 */ /* 0x000fe200078ec0ff */
[----:B------:R-:W-:Y:S01]  /*1330*/  IMAD.WIDE R24, R25, 0x40, R22 ;  /* 0x0000004019187825 */ /* 0x000fe200078e0216 */
[----:B------:R-:W-:Y:S01]  /*1340*/  LOP3.LUT R233, R233, 0x1c0, RZ, 0xc0, !PT ;  /* 0x000001c0e9e97812 */ /* 0x000fe200078ec0ff */
[----:B------:R-:W-:Y:S01]  /*1350*/  ULDC.64 UR12, c[0x0][0x210] ;  /* 0x00008400000c7ab9 */ /* 0x000fe20000000a00 */
[----:B------:R-:W-:Y:S01]  /*1360*/  SHF.R.S32.HI R235, RZ, 0x1f, R234 ;  /* 0x0000001fffeb7819 */ /* 0x000fe200000114ea */
[----:B------:R-:W-:Y:S01]  /*1370*/  IMAD.IADD R52, R7, 0x1, -R52 ;  /* 0x0000000107347824 */ /* 0x000fe200078e0a34 */
[----:B------:R-:W-:Y:S01]  /*1380*/  LOP3.LUT R4, R233, 0x38, R234, 0xf8, !PT ;  /* 0x00000038e9047812 */ /* 0x000fe200078ef8ea */
[----:B------:R-:W-:Y:S01]  /*1390*/  IMAD.IADD R2, R19, 0x1, -R2 ;  /* 0x0000000113027824 */ /* 0x000fe200078e0a02 */
[----:B------:R-:W-:Y:S01]  /*13a0*/  SHF.R.U32.HI R233, RZ, 0x3, R233 ;  /* 0x00000003ffe97819 */ /* 0x000fe200000116e9 */
[----:B------:R-:W-:Y:S01]  /*13b0*/  IMAD.WIDE.U32 R26, R12, UR4, R234 ;  /* 0x000000040c1a7c25 */ /* 0x000fe2000f8e00ea */
[----:B------:R-:W-:Y:S01]  /*13c0*/  SHF.R.S32.HI R19, RZ, 0x1f, R52 ;  /* 0x0000001fff137819 */ /* 0x000fe20000011434 */
[----:B------:R-:W-:Y:S01]  /*13d0*/  ULDC.64 UR4, c[0x0][0x258] ;  /* 0x0000960000047ab9 */ /* 0x000fe20000000a00 */
[----:B------:R-:W-:Y:S01]  /*13e0*/  LOP3.LUT R233, R4, R233, RZ, 0x3c, !PT ;  /* 0x000000e904e97212 */ /* 0x000fe200078e3cff */
[----:B------:R-:W-:Y:S01]  /*13f0*/  IMAD.IADD R27, R27, 0x1, R13 ;  /* 0x000000011b1b7824 */ /* 0x000fe200078e020d */
[----:B------:R-:W-:Y:S01]  /*1400*/  LEA.HI R4, R19, R52, RZ, 0x3 ;  /* 0x0000003413047211 */ /* 0x000fe200078f18ff */
[----:B------:R-:W-:Y:S01]  /*1410*/  IMAD R13, R25, UR14, RZ ;  /* 0x0000000e190d7c24 */ /* 0x000fe2000f8e02ff */
[----:B------:R-:W-:Y:S01]  /*1420*/  SHF.R.S32.HI R12, RZ, 0x1f, R11 ;  /* 0x0000001fff0c7819 */ /* 0x000fe2000001140b */
[----:B------:R-:W-:Y:S01]  /*1430*/  IMAD.WIDE.U32 R26, R11, UR4, R26 ;  /* 0x000000040b1a7c25 */ /* 0x000fe2000f8e001a */
[----:B------:R-:W-:-:S02]  /*1440*/  LOP3.LUT R19, R4, 0xfffffff8, RZ, 0xc0, !PT ;  /* 0xfffffff804137812 */ /* 0x000fc400078ec0ff */
[----:B------:R-:W-:Y:S01]  /*1450*/  IADD3 R18, P0, R234, R18, RZ ;  /* 0x00000012ea127210 */ /* 0x000fe20007f1e0ff */
[----:B------:R-:W-:Y:S01]  /*1460*/  IMAD R12, R12, UR4, RZ ;  /* 0x000000040c0c7c24 */ /* 0x000fe2000f8e02ff */
[----:B------:R-:W-:Y:S01]  /*1470*/  IADD3 R16, P1, R234, R16, RZ ;  /* 0x00000010ea107210 */ /* 0x000fe20007f3e0ff */
[----:B------:R-:W-:Y:S01]  /*1480*/  IMAD.IADD R52, R52, 0x1, -R19 ;  /* 0x0000000134347824 */ /* 0x000fe200078e0a13 */
[-C--:B------:R-:W-:Y:S01]  /*1490*/  LEA.HI R20, R8, R7.reuse, RZ, 0x6 ;  /* 0x0000000708147211 */ /* 0x080fe200078f30ff */
[----:B------:R-:W-:Y:S01]  /*14a0*/  IMAD.X R19, R235, 0x1, R17, P0 ;  /* 0x00000001eb137824 */ /* 0x000fe200000e0611 */
[----:B------:R-:W-:Y:S01]  /*14b0*/  IADD3 R10, P0, R22, R10, RZ ;  /* 0x0000000a160a7210 */ /* 0x000fe20007f1e0ff */
[----:B------:R-:W-:Y:S01]  /*14c0*/  IMAD R12, R11, UR5, R12 ;  /* 0x000000050b0c7c24 */ /* 0x000fe2000f8e020c */
[----:B------:R-:W-:Y:S01]  /*14d0*/  ULDC.64 UR4, c[0x0][0x218] ;  /* 0x0000860000047ab9 */ /* 0x000fe20000000a00 */
[----:B------:R-:W-:Y:S01]  /*14e0*/  IMAD R11, R23, UR6, RZ ;  /* 0x00000006170b7c24 */ /* 0x000fe2000f8e02ff */
[----:B------:R-:W-:Y:S01]  /*14f0*/  LEA.HI R37, R8, R7, RZ, 0x5 ;  /* 0x0000000708257211 */ /* 0x000fe200078f28ff */
[----:B------:R-:W-:Y:S01]  /*1500*/  IMAD.X R17, R235, 0x1, R15, P1 ;  /* 0x00000001eb117824 */ /* 0x000fe200008e060f */
[----:B------:R-:W-:Y:S01]  /*1510*/  LOP3.LUT P1, RZ, R52, 0x2, RZ, 0xc0, !PT ;  /* 0x0000000234ff7812 */ /* 0x000fe2000782c0ff */
[C---:B------:R-:W-:Y:S01]  /*1520*/  IMAD R11, R22.reuse, UR7, R11 ;  /* 0x00000007160b7c24 */ /* 0x040fe2000f8e020b */
[----:B------:R-:W-:Y:S01]  /*1530*/  SHF.R.S32.HI R38, RZ, 0x5, R37 ;  /* 0x00000005ff267819 */ /* 0x000fe20000011425 */
[----:B------:R-:W-:-:S04]  /*1540*/  IMAD.WIDE.U32 R16, R22, UR6, R16 ;  /* 0x0000000616107c25 */ /* 0x000fc8000f8e0010 */
[----:B------:R-:W-:Y:S02]  /*1550*/  IMAD.IADD R27, R27, 0x1, R12 ;  /* 0x000000011b1b7824 */ /* 0x000fe400078e020c */
[----:B------:R-:W-:Y:S01]  /*1560*/  IMAD.X R0, R23, 0x1, R0, P0 ;  /* 0x0000000117007824 */ /* 0x000fe200000e0600 */
[----:B------:R-:W-:Y:S01]  /*1570*/  LEA R230, P0, R16, UR4, 0x1 ;  /* 0x0000000410e67c11 */ /* 0x000fe2000f8008ff */
[----:B------:R-:W-:Y:S01]  /*1580*/  IMAD.IADD R11, R17, 0x1, R11 ;  /* 0x00000001110b7824 */ /* 0x000fe200078e020b */
[----:B------:R-:W-:Y:S01]  /*1590*/  UMOV UR4, 0x400 ;  /* 0x0000040000047882 */ /* 0x000fe20000000000 */
[C---:B------:R-:W-:Y:S02]  /*15a0*/  IMAD R13, R24.reuse, UR15, R13 ;  /* 0x0000000f180d7c24 */ /* 0x040fe4000f8e020d */
[----:B------:R-:W-:Y:S01]  /*15b0*/  IMAD.WIDE.U32 R24, R24, UR14, R26 ;  /* 0x0000000e18187c25 */ /* 0x000fe2000f8e001a */
[----:B------:R-:W-:Y:S01]  /*15c0*/  LEA.HI.X R231, R16, UR5, R11, 0x1, P0 ;  /* 0x0000000510e77c11 */ /* 0x000fe200080f0c0b */
[----:B-1----:R-:W-:-:S02]  /*15d0*/  ULEA UR5, UR20, UR4, 0x18 ;  /* 0x0000000414057291 */ /* 0x002fc4000f8ec03f */
[----:B------:R-:W-:Y:S01]  /*15e0*/  IMAD.IADD R13, R25, 0x1, R13 ;  /* 0x00000001190d7824 */ /* 0x000fe200078e020d */
[----:B------:R-:W-:Y:S01]  /*15f0*/  USHF.L.U32 UR4, UR14, 0x5, URZ ;  /* 0x000000050e047899 */ /* 0x000fe2000800063f */
[----:B------:R-:W-:Y:S01]  /*1600*/  IMAD R9, R14, UR11, R9 ;  /* 0x0000000b0e097c24 */ /* 0x000fe2000f8e0209 */
[----:B------:R-:W-:Y:S01]  /*1610*/  LEA R12, P0, R24, UR12, 0x1 ;  /* 0x0000000c180c7c11 */ /* 0x000fe2000f8008ff */
[----:B------:R-:W-:Y:S01]  /*1620*/  IMAD.WIDE.U32 R18, R14, UR10, R18 ;  /* 0x0000000a0e127c25 */ /* 0x000fe2000f8e0012 */
[----:B------:R-:W-:Y:S01]  /*1630*/  ULDC.64 UR10, c[0x0][0x250] ;  /* 0x00009400000a7ab9 */ /* 0x000fe20000000a00 */
[----:B------:R-:W-:Y:S01]  /*1640*/  USHF.L.U64.HI UR12, UR14, 0x5, UR15 ;  /* 0x000000050e0c7899 */ /* 0x000fe2000801020f */
[----:B------:R-:W-:Y:S01]  /*1650*/  LEA.HI.X R13, R24, UR13, R13, 0x1, P0 ;  /* 0x0000000d180d7c11 */ /* 0x000fe200080f0c0d */
[----:B------:R-:W-:Y:S01]  /*1660*/  IMAD.IADD R19, R19, 0x1, R9 ;  /* 0x0000000113137824 */ /* 0x000fe200078e0209 */
[----:B------:R-:W-:Y:S01]  /*1670*/  IADD3 R14, P0, R12, UR4, RZ ;  /* 0x000000040c0e7c10 */ /* 0x000fe2000ff1e0ff */
[----:B------:R-:W-:Y:S01]  /*1680*/  IMAD R9, R0, UR10, RZ ;  /* 0x0000000a00097c24 */ /* 0x000fe2000f8e02ff */
[----:B------:R-:W-:Y:S01]  /*1690*/  USHF.L.U32 UR15, UR6, 0x5, URZ ;  /* 0x00000005060f7899 */ /* 0x000fe2000800063f */
[----:B------:R-:W-:Y:S01]  /*16a0*/  IMAD.WIDE.U32 R18, R10, UR10, R18 ;  /* 0x0000000a0a127c25 */ /* 0x000fe2000f8e0012 */
[----:B------:R-:W-:Y:S01]  /*16b0*/  IADD3.X R15, R13, UR12, RZ, P0, !PT ;  /* 0x0000000c0d0f7c10 */ /* 0x000fe200087fe4ff */
[----:B------:R-:W-:-:S02]  /*16c0*/  USHF.L.U64.HI UR14, UR6, 0x5, UR7 ;  /* 0x00000005060e7899 */ /* 0x000fc40008010207 */
[----:B------:R-:W-:Y:S01]  /*16d0*/  IMAD R9, R10, UR11, R9 ;  /* 0x0000000b0a097c24 */ /* 0x000fe2000f8e0209 */
[----:B------:R-:W-:Y:S01]  /*16e0*/  IADD3 R10, P0, R14, UR4, RZ ;  /* 0x000000040e0a7c10 */ /* 0x000fe2000ff1e0ff */
[----:B------:R-:W-:Y:S01]  /*16f0*/  IMAD.SHL.U32 R20, R20, 0x8, RZ ;  /* 0x0000000814147824 */ /* 0x000fe200078e00ff */
[----:B------:R-:W-:Y:S01]  /*1700*/  USHF.L.U32 UR20, UR10, 0x5, URZ ;  /* 0x000000050a147899 */ /* 0x000fe2000800063f */
[----:B------:R-:W-:Y:S01]  /*1710*/  IMAD.SHL.U32 R0, R3, 0x40, RZ ;  /* 0x0000004003007824 */ /* 0x000fe200078e00ff */
[----:B------:R-:W-:Y:S01]  /*1720*/  IADD3.X R11, R15, UR12, RZ, P0, !PT ;  /* 0x0000000c0f0b7c10 */ /* 0x000fe200087fe4ff */
[----:B------:R-:W-:Y:S01]  /*1730*/  IMAD.IADD R227, R19, 0x1, R9 ;  /* 0x0000000113e37824 */ /* 0x000fe200078e0209 */
[----:B------:R-:W-:Y:S01]  /*1740*/  IADD3 R16, P0, R10, UR4, RZ ;  /* 0x000000040a107c10 */ /* 0x000fe2000ff1e0ff */
[----:B------:R-:W-:Y:S01]  /*1750*/  IMAD.SHL.U32 R9, R2, 0x8, RZ ;  /* 0x0000000802097824 */ /* 0x000fe200078e00ff */
[----:B------:R-:W-:Y:S01]  /*1760*/  LOP3.LUT R233, R233, 0x7ffffe00, R20, 0xf8, !PT ;  /* 0x7ffffe00e9e97812 */ /* 0x000fe200078ef814 */
[----:B------:R-:W-:Y:S01]  /*1770*/  USHF.L.U64.HI UR11, UR10, 0x5, UR11 ;  /* 0x000000050a0b7899 */ /* 0x000fe2000801020b */
[----:B------:R-:W-:Y:S01]  /*1780*/  IADD3.X R17, R11, UR12, RZ, P0, !PT ;  /* 0x0000000c0b117c10 */ /* 0x000fe200087fe4ff */
[----:B------:R-:W-:Y:S01]  /*1790*/  ULDC.64 UR12, c[0x0][0x220] ;  /* 0x00008800000c7ab9 */ /* 0x000fe20000000a00 */
[----:B------:R-:W-:Y:S01]  /*17a0*/  IADD3 R24, P0, R230, UR15, RZ ;  /* 0x0000000fe6187c10 */ /* 0x000fe2000ff1e0ff */
[----:B------:R-:W-:Y:S01]  /*17b0*/  UIADD3 UR4, UR5, 0x4000, URZ ;  /* 0x0000400005047890 */ /* 0x000fe2000fffe03f */
[----:B------:R-:W-:Y:S01]  /*17c0*/  LEA R233, R233, UR5, 0x1 ;  /* 0x00000005e9e97c11 */ /* 0x000fe2000f8e08ff */
[----:B------:R-:W-:Y:S01]  /*17d0*/  IMAD R39, R38, 0x10, R39 ;  /* 0x0000001026277824 */ /* 0x000fe200078e0227 */
[----:B------:R-:W-:-:S02]  /*17e0*/  IADD3.X R25, R231, UR14, RZ, P0, !PT ;  /* 0x0000000ee7197c10 */ /* 0x000fc400087fe4ff */
[----:B------:R-:W-:Y:S01]  /*17f0*/  IADD3 R22, P0, R24, UR15, RZ ;  /* 0x0000000f18167c10 */ /* 0x000fe2000ff1e0ff */
[----:B------:R-:W-:Y:S01]  /*1800*/  @!PT LDS RZ, [RZ] ;  /* 0x00000000fffff984 */ /* 0x000fe20000000800 */
[----:B------:R-:W-:Y:S01]  /*1810*/  @!PT LDS RZ, [RZ] ;  /* 0x00000000fffff984 */ /* 0x000fe20000000800 */
[----:B------:R-:W-:Y:S01]  /*1820*/  @!PT LDS RZ, [RZ] ;  /* 0x00000000fffff984 */ /* 0x000fe20000000800 */
[----:B------:R-:W-:Y:S01]  /*1830*/  LDGSTS.E.BYPASS.LTC128B.128 [R233], desc[UR18][R12.64] ;  /* 0x000000000ce97fae */ /* 0x000fe2000b901d52 */
[----:B------:R-:W-:Y:S02]  /*1840*/  LOP3.LUT R0, R0, 0x1c0, RZ, 0xc0, !PT ;  /* 0x000001c000007812 */ /* 0x000fe400078ec0ff */
[----:B------:R-:W-:Y:S01]  /*1850*/  IADD3.X R23, R25, UR14, RZ, P0, !PT ;  /* 0x0000000e19177c10 */ /* 0x000fe200087fe4ff */
[----:B------:R-:W-:Y:S01]  /*1860*/  LDGSTS.E.BYPASS.LTC128B.128 [R233+0x2000], desc[UR18][R12.64+0x80] ;  /* 0x020000800ce97fae */ /* 0x000fe2000b901d52 */
[----:B------:R-:W-:Y:S02]  /*1870*/  IADD3 R20, P0, R22, UR15, RZ ;  /* 0x0000000f16147c10 */ /* 0x000fe4000ff1e0ff */
[----:B------:R-:W-:Y:S01]  /*1880*/  LOP3.LUT R5, R0, 0x8, R5, 0xf8, !PT ;  /* 0x0000000800057812 */ /* 0x000fe200078ef805 */
[----:B------:R-:W-:Y:S01]  /*1890*/  LDGSTS.E.BYPASS.LTC128B.128 [R233+0x800], desc[UR18][R14.64] ;  /* 0x008000000ee97fae */ /* 0x000fe2000b901d52 */
[----:B------:R-:W-:-:S02]  /*18a0*/  IADD3.X R21, R23, UR14, RZ, P0, !PT ;  /* 0x0000000e17157c10 */ /* 0x000fc400087fe4ff */
[----:B------:R-:W-:Y:S01]  /*18b0*/  SHF.R.U32.HI R0, RZ, 0x3, R0 ;  /* 0x00000003ff007819 */ /* 0x000fe20000011600 */
[----:B------:R-:W-:Y:S03]  /*18c0*/  LDGSTS.E.BYPASS.LTC128B.128 [R233+0x2800], desc[UR18][R14.64+0x80] ;  /* 0x028000800ee97fae */ /* 0x000fe6000b901d52 */
[----:B------:R-:W-:Y:S01]  /*18d0*/  LOP3.LUT R5, R5, R0, RZ, 0x3c, !PT ;  /* 0x0000000005057212 */ /* 0x000fe200078e3cff */
[----:B------:R-:W-:Y:S04]  /*18e0*/  LDGSTS.E.BYPASS.LTC128B.128 [R233+0x1000], desc[UR18][R10.64] ;  /* 0x010000000ae97fae */ /* 0x000fe8000b901d52 */
[----:B------:R-:W-:Y:S01]  /*18f0*/  LDGSTS.E.BYPASS.LTC128B.128 [R233+0x3000], desc[UR18][R10.64+0x80] ;  /* 0x030000800ae97fae */ /* 0x000fe2000b901d52 */
[----:B------:R-:W-:-:S02]  /*1900*/  IMAD R0, R2, 0x200, R5 ;  /* 0x0000020002007824 */ /* 0x000fc400078e0205 */
[----:B------:R-:W-:Y:S01]  /*1910*/  IMAD.SHL.U32 R5, R4, 0x40, RZ ;  /* 0x0000004004057824 */ /* 0x000fe200078e00ff */
[----:B------:R-:W-:Y:S01]  /*1920*/  LDGSTS.E.BYPASS.LTC128B.128 [R233+0x1800], desc[UR18][R16.64] ;  /* 0x0180000010e97fae */ /* 0x000fe2000b901d52 */
[----:B------:R-:W-:Y:S01]  /*1930*/  IMAD.MOV.U32 R4, RZ, RZ, 0x20 ;  /* 0x00000020ff047424 */ /* 0x000fe200078e00ff */
[C---:B------:R-:W-:Y:S02]  /*1940*/  LEA R124, R0.reuse, UR5, 0x1 ;  /* 0x00000005007c7c11 */ /* 0x040fe4000f8e08ff */
[----:B------:R1:W-:Y:S01]  /*1950*/  LDGSTS.E.BYPASS.LTC128B.128 [R233+0x3800], desc[UR18][R16.64+0x80] ;  /* 0x0380008010e97fae */ /* 0x0003e2000b901d52 */
[----:B------:R-:W-:Y:S02]  /*1960*/  LOP3.LUT R5, R5, 0xfffffe00, RZ, 0xc0, !PT ;  /* 0xfffffe0005057812 */ /* 0x000fe400078ec0ff */
[----:B------:R-:W-:Y:S01]  /*1970*/  LEA R225, R0, UR4, 0x1 ;  /* 0x0000000400e17c11 */ /* 0x000fe2000f8e08ff */
[----:B------:R-:W-:Y:S01]  /*1980*/  LDGSTS.E.BYPASS.LTC128B.128 [R233+0x4000], desc[UR18][R230.64] ;  /* 0x04000000e6e97fae */ /* 0x000fe2000b901d52 */
[----:B------:R-:W-:Y:S01]  /*1990*/  SEL R4, R4, 0xffffffe0, !P1 ;  /* 0xffffffe004047807 */ /* 0x000fe20004800000 */
[----:B------:R-:W-:Y:S01]  /*19a0*/  IMAD.MOV.U32 R0, RZ, RZ, 0x40 ;  /* 0x00000040ff007424 */ /* 0x000fe200078e00ff */
[----:B------:R-:W-:Y:S01]  /*19b0*/  LOP3.LUT P1, RZ, R52, 0x4, RZ, 0xc0, !PT ;  /* 0x0000000434ff7812 */ /* 0x000fe2000782c0ff */
[----:B------:R-:W-:Y:S01]  /*19c0*/  LDGSTS.E.BYPASS.LTC128B.128 [R233+0x8000], desc[UR18][R230.64+0x80] ;  /* 0x08000080e6e97fae */ /* 0x000fe2000b901d52 */
[----:B------:R-:W-:-:S03]  /*19d0*/  VIADD R223, R225, 0x20 ;  /* 0x00000020e1df7836 */ /* 0x000fc60000000000 */
[----:B------:R-:W-:Y:S04]  /*19e0*/  LDGSTS.E.BYPASS.LTC128B.128 [R233+0x4800], desc[UR18][R24.64] ;  /* 0x0480000018e97fae */ /* 0x000fe8000b901d52 */
[----:B------:R-:W-:Y:S04]  /*19f0*/  LDGSTS.E.BYPASS.LTC128B.128 [R233+0x8800], desc[UR18][R24.64+0x80] ;  /* 0x0880008018e97fae */ /* 0x000fe8000b901d52 */
[----:B------:R-:W-:Y:S04]  /*1a00*/  LDGSTS.E.BYPASS.LTC128B.128 [R233+0x5000], desc[UR18][R22.64] ;  /* 0x0500000016e97fae */ /* 0x000fe8000b901d52 */
[----:B------:R-:W-:Y:S01]  /*1a10*/  LDGSTS.E.BYPASS.LTC128B.128 [R233+0x9000], desc[UR18][R22.64+0x80] ;  /* 0x0900008016e97fae */ /* 0x000fe2000b901d52 */
[----:B-1----:R-:W-:-:S03]  /*1a20*/  IADD3 R16, P0, R20, UR15, RZ ;  /* 0x0000000f14107c10 */ /* 0x002fc6000ff1e0ff */
[----:B------:R-:W-:Y:S01]  /*1a30*/  LDGSTS.E.BYPASS.LTC128B.128 [R233+0x5800], desc[UR18][R20.64] ;  /* 0x0580000014e97fae */ /* 0x000fe2000b901d52 */
[----:B------:R-:W-:-:S03]  /*1a40*/  IADD3.X R17, R21, UR14, RZ, P0, !PT ;  /* 0x0000000e15117c10 */ /* 0x000fc600087fe4ff */
[----:B------:R-:W-:Y:S01]  /*1a50*/  LDGSTS.E.BYPASS.LTC128B.128 [R233+0x9800], desc[UR18][R20.64+0x80] ;  /* 0x0980008014e97fae */ /* 0x000fe2000b901d52 */
[----:B------:R-:W-:-:S03]  /*1a60*/  IADD3 R10, P0, R16, UR15, RZ ;  /* 0x0000000f100a7c10 */ /* 0x000fc6000ff1e0ff */
[----:B------:R-:W-:Y:S01]  /*1a70*/  LDGSTS.E.BYPASS.LTC128B.128 [R233+0x6000], desc[UR18][R16.64] ;  /* 0x0600000010e97fae */ /* 0x000fe2000b901d52 */
[----:B------:R-:W-:Y:S02]  /*1a80*/  IADD3.X R11, R17, UR14, RZ, P0, !PT ;  /* 0x0000000e110b7c10 */ /* 0x000fe400087fe4ff */
[----:B------:R-:W-:Y:S01]  /*1a90*/  IADD3 R14, P0, R10, UR15, RZ ;  /* 0x0000000f0a0e7c10 */ /* 0x000fe2000ff1e0ff */
[----:B------:R1:W-:Y:S03]  /*1aa0*/  LDGSTS.E.BYPASS.LTC128B.128 [R233+0xa000], desc[UR18][R16.64+0x80] ;  /* 0x0a00008010e97fae */ /* 0x0003e6000b901d52 */
[----:B------:R-:W-:Y:S01]  /*1ab0*/  IADD3.X R15, R11, UR14, RZ, P0, !PT ;  /* 0x0000000e0b0f7c10 */ /* 0x000fe200087fe4ff */
[----:B------:R-:W-:Y:S01]  /*1ac0*/  LDGSTS.E.BYPASS.LTC128B.128 [R233+0x6800], desc[UR18][R10.64] ;  /* 0x068000000ae97fae */ /* 0x000fe2000b901d52 */
[----:B------:R-:W-:-:S03]  /*1ad0*/  IADD3 R12, P0, R14, UR15, RZ ;  /* 0x0000000f0e0c7c10 */ /* 0x000fc6000ff1e0ff */
[----:B------:R2:W-:Y:S01]  /*1ae0*/  LDGSTS.E.BYPASS.LTC128B.128 [R233+0xa800], desc[UR18][R10.64+0x80] ;  /* 0x0a8000800ae97fae */ /* 0x0005e2000b901d52 */
[----:B------:R-:W-:Y:S02]  /*1af0*/  IADD3.X R13, R15, UR14, RZ, P0, !PT ;  /* 0x0000000e0f0d7c10 */ /* 0x000fe400087fe4ff */
[C---:B------:R-:W-:Y:S01]  /*1b00*/  LEA R228, P0, R18.reuse, UR12, 0x1 ;  /* 0x0000000c12e47c11 */ /* 0x040fe2000f8008ff */
[----:B------:R-:W-:Y:S03]  /*1b10*/  LDGSTS.E.BYPASS.LTC128B.128 [R233+0x7000], desc[UR18][R14.64] ;  /* 0x070000000ee97fae */ /* 0x000fe6000b901d52 */
[----:B------:R-:W-:Y:S01]  /*1b20*/  LEA.HI.X R227, R18, UR13, R227, 0x1, P0 ;  /* 0x0000000d12e37c11 */ /* 0x000fe200080f0ce3 */
[----:B------:R3:W-:Y:S01]  /*1b30*/  LDGSTS.E.BYPASS.LTC128B.128 [R233+0xb000], desc[UR18][R14.64+0x80] ;  /* 0x0b0000800ee97fae */ /* 0x0007e2000b901d52 */
[----:B------:R-:W-:-:S03]  /*1b40*/  IMAD.MOV.U32 R226, RZ, RZ, R228 ;  /* 0x000000ffffe27224 */ /* 0x000fc600078e00e4 */
[----:B------:R-:W-:Y:S04]  /*1b50*/  LDGSTS.E.BYPASS.LTC128B.128 [R233+0x7800], desc[UR18][R12.64] ;  /* 0x078000000ce97fae */ /* 0x000fe8000b901d52 */
[----:B------:R4:W-:Y:S01]  /*1b60*/  LDGSTS.E.BYPASS.LTC128B.128 [R233+0xb800], desc[UR18][R12.64+0x80] ;  /* 0x0b8000800ce97fae */ /* 0x0009e2000b901d52 */
[----:B-1----:R-:W-:-:S03]  /*1b70*/  IADD3 R16, P0, R228, UR20, RZ ;  /* 0x00000014e4107c10 */ /* 0x002fc6000ff1e0ff */
[----:B------:R-:W0:Y:S01]  /*1b80*/  LDGDEPBAR ;  /* 0x00000000000079af */ /* 0x000e220000000000 */
[----:B------:R-:W-:Y:S01]  /*1b90*/  IADD3.X R17, R227, UR11, RZ, P0, !PT ;  /* 0x0000000be3117c10 */ /* 0x000fe200087fe4ff */
[----:B--2---:R-:W-:-:S05]  /*1ba0*/  IMAD.SHL.U32 R10, R52, 0x40, RZ ;  /* 0x00000040340a7824 */ /* 0x004fca00078e00ff */
[----:B------:R-:W-:-:S04]  /*1bb0*/  LOP3.LUT R10, R10, 0x1c0, RZ, 0xc0, !PT ;  /* 0x000001c00a0a7812 */ /* 0x000fc800078ec0ff */
[----:B------:R-:W-:Y:S02]  /*1bc0*/  LOP3.LUT R9, R10, 0x8, R9, 0xf8, !PT ;  /* 0x000000080a097812 */ /* 0x000fe400078ef809 */
[----:B------:R-:W-:-:S04]  /*1bd0*/  SHF.R.U32.HI R10, RZ, 0x3, R10 ;  /* 0x00000003ff0a7819 */ /* 0x000fc8000001160a */
[----:B------:R-:W-:Y:S01]  /*1be0*/  LOP3.LUT R2, R9, R10, RZ, 0x3c, !PT ;  /* 0x0000000a09027212 */ /* 0x000fe200078e3cff */
[----:B------:R-:W-:Y:S01]  /*1bf0*/  IMAD R9, R38, 0x400, R5 ;  /* 0x0000040026097824 */ /* 0x000fe200078e0205 */
[----:B------:R-:W-:-:S04]  /*1c00*/  DEPBAR.LE SB0, 0x0 ;  /* 0x000080000000791a */ /* 0x000fc80000000000 */
[----:B------:R-:W-:Y:S01]  /*1c10*/  BAR.SYNC.DEFER_BLOCKING 0x0 ;  /* 0x0000000000007b1d */ /* 0x000fe20000010000 */
[----:B------:R-:W-:Y:S02]  /*1c20*/  IADD3 R10, P0, R16, UR20, RZ ;  /* 0x00000014100a7c10 */ /* 0x000fe4000ff1e0ff */
[----:B------:R-:W-:Y:S02]  /*1c30*/  LOP3.LUT R5, R2, R5, RZ, 0xfc, !PT ;  /* 0x0000000502057212 */ /* 0x000fe400078efcff */
[----:B------:R-:W-:Y:S02]  /*1c40*/  IADD3.X R11, R17, UR11, RZ, P0, !PT ;  /* 0x0000000b110b7c10 */ /* 0x000fe400087fe4ff */
[----:B------:R-:W-:-:S04]  /*1c50*/  IADD3 R18, P0, R10, UR20, RZ ;  /* 0x000000140a127c10 */ /* 0x000fc8000ff1e0ff */
[----:B------:R-:W-:Y:S02]  /*1c60*/  IADD3.X R19, R11, UR11, RZ, P0, !PT ;  /* 0x0000000b0b137c10 */ /* 0x000fe400087fe4ff */
[----:B---3--:R-:W-:-:S04]  /*1c70*/  IADD3 R14, P0, R18, UR20, RZ ;  /* 0x00000014120e7c10 */ /* 0x008fc8000ff1e0ff */
[----:B------:R-:W-:Y:S02]  /*1c80*/  IADD3.X R15, R19, UR11, RZ, P0, !PT ;  /* 0x0000000b130f7c10 */ /* 0x000fe400087fe4ff */
[----:B----4-:R-:W-:-:S04]  /*1c90*/  IADD3 R12, P0, R14, UR20, RZ ;  /* 0x000000140e0c7c10 */ /* 0x010fc8000ff1e0ff */
[----:B------:R-:W-:Y:S01]  /*1ca0*/  IADD3.X R13, R15, UR11, RZ, P0, !PT ;  /* 0x0000000b0f0d7c10 */ /* 0x000fe200087fe4ff */
[----:B------:R-:W-:Y:S01]  /*1cb0*/  @!PT LDS RZ, [RZ] ;  /* 0x00000000fffff984 */ /* 0x000fe20000000800 */
[----:B------:R-:W-:Y:S01]  /*1cc0*/  @!PT LDS RZ, [RZ] ;  /* 0x00000000fffff984 */ /* 0x000fe20000000800 */
[----:B------:R-:W-:Y:S01]  /*1cd0*/  @!PT LDS RZ, [RZ] ;  /* 0x00000000fffff984 */ /* 0x000fe20000000800 */
[----:B------:R-:W-:Y:S04]  /*1ce0*/  LDGSTS.E.BYPASS.LTC128B.128 [R233+0xc000], desc[UR18][R226.64] ;  /* 0x0c000000e2e97fae */ /* 0x000fe8000b901d52 */
[----:B------:R1:W-:Y:S04]  /*1cf0*/  LDGSTS.E.BYPASS.LTC128B.128 [R233+0x10000], desc[UR18][R226.64+0x80] ;  /* 0x10000080e2e97fae */ /* 0x0003e8000b901d52 */
[----:B------:R-:W-:Y:S04]  /*1d00*/  LDGSTS.E.BYPASS.LTC128B.128 [R233+0xc800], desc[UR18][R16.64] ;  /* 0x0c80000010e97fae */ /* 0x000fe8000b901d52 */
[----:B------:R-:W-:Y:S04]  /*1d10*/  LDGSTS.E.BYPASS.LTC128B.128 [R233+0x10800], desc[UR18][R16.64+0x80] ;  /* 0x1080008010e97fae */ /* 0x000fe8000b901d52 */
[----:B------:R-:W-:Y:S04]  /*1d20*/  LDGSTS.E.BYPASS.LTC128B.128 [R233+0xd000], desc[UR18][R10.64] ;  /* 0x0d0000000ae97fae */ /* 0x000fe8000b901d52 */
[----:B------:R2:W-:Y:S04]  /*1d30*/  LDGSTS.E.BYPASS.LTC128B.128 [R233+0x11000], desc[UR18][R10.64+0x80] ;  /* 0x110000800ae97fae */ /* 0x0005e8000b901d52 */
[----:B------:R-:W-:Y:S04]  /*1d40*/  LDGSTS.E.BYPASS.LTC128B.128 [R233+0xd800], desc[UR18][R18.64] ;  /* 0x0d80000012e97fae */ /* 0x000fe8000b901d52 */
[----:B------:R-:W-:Y:S01]  /*1d50*/  LDGSTS.E.BYPASS.LTC128B.128 [R233+0x11800], desc[UR18][R18.64+0x80] ;  /* 0x1180008012e97fae */ /* 0x000fe2000b901d52 */
[----:B-1----:R-:W-:-:S03]  /*1d60*/  IMAD.IADD R226, R9, 0x1, R2 ;  /* 0x0000000109e27824 */ /* 0x002fc600078e0202 */
[----:B------:R-:W-:Y:S04]  /*1d70*/  LDGSTS.E.BYPASS.LTC128B.128 [R233+0xe000], desc[UR18][R14.64] ;  /* 0x0e0000000ee97fae */ /* 0x000fe8000b901d52 */
[----:B------:R-:W-:Y:S01]  /*1d80*/  LDGSTS.E.BYPASS.LTC128B.128 [R233+0x12000], desc[UR18][R14.64+0x80] ;  /* 0x120000800ee97fae */ /* 0x000fe2000b901d52 */
[----:B------:R-:W-:-:S03]  /*1d90*/  LEA R226, R226, UR5, 0x1 ;  /* 0x00000005e2e27c11 */ /* 0x000fc6000f8e08ff */
[----:B------:R-:W-:Y:S02]  /*1da0*/  LDGSTS.E.BYPASS.LTC128B.128 [R233+0xe800], desc[UR18][R12.64] ;  /* 0x0e8000000ce97fae */ /* 0x000fe4000b901d52 */
[----:B------:R-:W-:Y:S02]  /*1db0*/  IMAD.IADD R224, R226, 0x1, R4 ;  /* 0x00000001e2e07824 */ /* 0x000fe400078e0204 */
[----:B------:R1:W-:Y:S01]  /*1dc0*/  LDGSTS.E.BYPASS.LTC128B.128 [R233+0x12800], desc[UR18][R12.64+0x80] ;  /* 0x128000800ce97fae */ /* 0x0003e2000b901d52 */
[----:B--2---:R-:W-:-:S04]  /*1dd0*/  IADD3 R10, P0, R12, UR20, RZ ;  /* 0x000000140c0a7c10 */ /* 0x004fc8000ff1e0ff */
[----:B------:R-:W-:Y:S02]  /*1de0*/  IADD3.X R11, R13, UR11, RZ, P0, !PT ;  /* 0x0000000b0d0b7c10 */ /* 0x000fe400087fe4ff */
[----:B------:R-:W-:-:S03]  /*1df0*/  IADD3 R8, P0, R10, UR20, RZ ;  /* 0x000000140a087c10 */ /* 0x000fc6000ff1e0ff */
[----:B------:R-:W-:Y:S01]  /*1e00*/  LDGSTS.E.BYPASS.LTC128B.128 [R233+0xf000], desc[UR18][R10.64] ;  /* 0x0f0000000ae97fae */ /* 0x000fe2000b901d52 */
[----:B------:R-:W-:Y:S02]  /*1e10*/  IADD3.X R9, R11, UR11, RZ, P0, !PT ;  /* 0x0000000b0b097c10 */ /* 0x000fe400087fe4ff */
[----:B------:R-:W-:Y:S01]  /*1e20*/  LOP3.LUT P0, RZ, R3, 0x2, RZ, 0xc0, !PT ;  /* 0x0000000203ff7812 */ /* 0x000fe2000780c0ff */
[----:B------:R-:W-:Y:S04]  /*1e30*/  LDGSTS.E.BYPASS.LTC128B.128 [R233+0x13000], desc[UR18][R10.64+0x80] ;  /* 0x130000800ae97fae */ /* 0x000fe8000b901d52 */
[----:B------:R-:W-:Y:S04]  /*1e40*/  LDGSTS.E.BYPASS.LTC128B.128 [R233+0xf800], desc[UR18][R8.64] ;  /* 0x0f80000008e97fae */ /* 0x000fe8000b901d52 */
[----:B------:R2:W-:Y:S04]  /*1e50*/  LDGSTS.E.BYPASS.LTC128B.128 [R233+0x13800], desc[UR18][R8.64+0x80] ;  /* 0x1380008008e97fae */ /* 0x0005e8000b901d52 */
[----:B------:R-:W-:Y:S01]  /*1e60*/  LDSM.16.M88.4 R68, [R226] ;  /* 0x00000000e244783b */ /* 0x000fe20000000200 */
[----:B------:R-:W-:Y:S01]  /*1e70*/  @P0 VIADD R223, R225, 0xffffffe0 ;  /* 0xffffffe0e1df0836 */ /* 0x000fe20000000000 */
[----:B------:R-:W-:-:S02]  /*1e80*/  LOP3.LUT P0, RZ, R3, 0x4, RZ, 0xc0, !PT ;  /* 0x0000000403ff7812 */ /* 0x000fc4000780c0ff */
[----:B------:R-:W3:Y:S01]  /*1e90*/  LDSM.16.M88.4 R100, [R124+0x5800] ;  /* 0x005800007c64783b */ /* 0x000ee20000000200 */
[C---:B------:R-:W-:Y:S01]  /*1ea0*/  SEL R3, R0.reuse, 0xffffffc0, !P1 ;  /* 0xffffffc000037807 */ /* 0x040fe20004800000 */
[C---:B------:R-:W-:Y:S01]  /*1eb0*/  VIADD R215, R223.reuse, 0x800 ;  /* 0x00000800dfd77836 */ /* 0x040fe20000000000 */
[----:B------:R-:W-:Y:S01]  /*1ec0*/  SEL R0, R0, 0xffffffc0, !P0 ;  /* 0xffffffc000007807 */ /* 0x000fe20004000000 */
[----:B------:R-:W4:Y:S01]  /*1ed0*/  LDSM.16.M88.4 R92, [R124+0x6000] ;  /* 0x006000007c5c783b */ /* 0x000f220000000200 */
[----:B------:R-:W-:Y:S02]  /*1ee0*/  VIADD R214, R223, 0x1000 ;  /* 0x00001000dfd67836 */ /* 0x000fe40000000000 */
[--C-:B------:R-:W-:Y:S01]  /*1ef0*/  IMAD.IADD R222, R226, 0x1, R3.reuse ;  /* 0x00000001e2de7824 */ /* 0x100fe200078e0203 */
[----:B------:R-:W5:Y:S01]  /*1f00*/  LDSM.16.M88.4 R28, [R124+0x4000] ;  /* 0x004000007c1c783b */ /* 0x000f620000000200 */
[----:B------:R-:W-:Y:S02]  /*1f10*/  IMAD.IADD R221, R225, 0x1, R0 ;  /* 0x00000001e1dd7824 */ /* 0x000fe400078e0200 */
[----:B------:R-:W-:Y:S01]  /*1f20*/  IMAD.IADD R220, R224, 0x1, R3 ;  /* 0x00000001e0dc7824 */ /* 0x000fe200078e0203 */
[----:B-1----:R-:W1:Y:S01]  /*1f30*/  LDSM.16.M88.4 R12, [R124+0x5000] ;  /* 0x005000007c0c783b */ /* 0x002e620000000200 */
[----:B------:R-:W-:Y:S01]  /*1f40*/  IMAD.IADD R208, R0, 0x1, R223 ;  /* 0x0000000100d07824 */ /* 0x000fe200078e02df */
[----:B------:R-:W-:Y:S01]  /*1f50*/  LOP3.LUT R0, R37, 0xffffffe0, RZ, 0xc0, !PT ;  /* 0xffffffe025007812 */ /* 0x000fe200078ec0ff */
[C---:B------:R-:W-:Y:S01]  /*1f60*/  VIADD R213, R223.reuse, 0x1800 ;  /* 0x00001800dfd57836 */ /* 0x040fe20000000000 */
[----:B------:R-:W1:Y:S01]  /*1f70*/  LDSM.16.M88.4 R20, [R124+0x4800] ;  /* 0x004800007c14783b */ /* 0x000e620000000200 */
[----:B------:R-:W-:Y:S01]  /*1f80*/  SHF.R.S32.HI R37, RZ, 0x1f, R37 ;  /* 0x0000001fff257819 */ /* 0x000fe20000011425 */
[----:B------:R-:W-:-:S02]  /*1f90*/  VIADD R212, R223, 0x2000 ;  /* 0x00002000dfd47836 */ /* 0x000fc40000000000 */
[----:B------:R-:W1:Y:S01]  /*1fa0*/  LDSM.16.M88.4 R84, [R124+0x6800] ;  /* 0x006800007c54783b */ /* 0x000e620000000200 */
[----:B------:R-:W-:Y:S01]  /*1fb0*/  IMAD.IADD R0, R7, 0x1, -R0 ;  /* 0x0000000107007824 */ /* 0x000fe200078e0a00 */
[----:B------:R-:W-:Y:S01]  /*1fc0*/  LEA.HI R37, R37, R38, RZ, 0x2 ;  /* 0x0000002625257211 */ /* 0x000fe200078f10ff */
[C---:B------:R-:W-:Y:S01]  /*1fd0*/  VIADD R211, R223.reuse, 0x2800 ;  /* 0x00002800dfd37836 */ /* 0x040fe20000000000 */
[----:B------:R-:W1:Y:S01]  /*1fe0*/  LDSM.16.M88.4 R76, [R124+0x7000] ;  /* 0x007000007c4c783b */ /* 0x000e620000000200 */
[----:B------:R-:W-:Y:S01]  /*1ff0*/  VIADD R210, R223, 0x3000 ;  /* 0x00003000dfd27836 */ /* 0x000fe20000000000 */
[----:B------:R-:W-:Y:S01]  /*2000*/  LOP3.LUT R37, R37, 0xfffffffc, RZ, 0xc0, !PT ;  /* 0xfffffffc25257812 */ /* 0x000fe200078ec0ff */
[C---:B------:R-:W-:Y:S01]  /*2010*/  VIADD R209, R223.reuse, 0x3800 ;  /* 0x00003800dfd17836 */ /* 0x040fe20000000000 */
[----:B------:R-:W1:Y:S01]  /*2020*/  LDSM.16.M88.4 R48, [R124+0x7800] ;  /* 0x007800007c30783b */ /* 0x000e620000000200 */
[C---:B------:R-:W-:Y:S02]  /*2030*/  VIADD R207, R223.reuse, 0x4000 ;  /* 0x00004000dfcf7836 */ /* 0x040fe40000000000 */
[----:B------:R-:W-:Y:S01]  /*2040*/  IMAD.IADD R239, R38, 0x1, -R37 ;  /* 0x0000000126ef7824 */ /* 0x000fe200078e0a25 */
[----:B------:R-:W-:Y:S01]  /*2050*/  LDSM.16.M88.4 R64, [R224] ;  /* 0x00000000e040783b */ /* 0x000fe20000000200 */
[----:B------:R-:W-:-:S02]  /*2060*/  VIADD R206, R223, 0x4800 ;  /* 0x00004800dfce7836 */ /* 0x000fc40000000000 */
[C---:B------:R-:W-:Y:S01]  /*2070*/  VIADD R205, R223.reuse, 0x5000 ;  /* 0x00005000dfcd7836 */ /* 0x040fe20000000000 */
[----:B--2---:R-:W2:Y:S01]  /*2080*/  LDSM.16.M88.4 R8, [R223+0x1800] ;  /* 0x00180000df08783b */ /* 0x004ea20000000200 */
[C---:B------:R-:W-:Y:S02]  /*2090*/  VIADD R204, R223.reuse, 0x5800 ;  /* 0x00005800dfcc7836 */ /* 0x040fe40000000000 */
[C---:B------:R-:W-:Y:S01]  /*20a0*/  VIADD R203, R223.reuse, 0x6000 ;  /* 0x00006000dfcb7836 */ /* 0x040fe20000000000 */
[----:B------:R-:W2:Y:S01]  /*20b0*/  LDSM.16.M88.4 R40, [R223+0x2000] ;  /* 0x00200000df28783b */ /* 0x000ea20000000200 */
[----:B---3--:R-:W-:Y:S01]  /*20c0*/  HMMA.16816.F32.BF16 R104, R68, R100, RZ ;  /* 0x000000644468723c */ /* 0x008fe200000418ff */
[C---:B------:R-:W-:Y:S02]  /*20d0*/  VIADD R202, R223.reuse, 0x6800 ;  /* 0x00006800dfca7836 */ /* 0x040fe40000000000 */
[----:B------:R-:W3:Y:S01]  /*20e0*/  LDSM.16.M88.4 R44, [R223] ;  /* 0x00000000df2c783b */ /* 0x000ee20000000200 */
[----:B------:R-:W-:-:S02]  /*20f0*/  VIADD R201, R223, 0x7000 ;  /* 0x00007000dfc97836 */ /* 0x000fc40000000000 */
[----:B----4-:R-:W-:Y:S01]  /*2100*/  HMMA.16816.F32.BF16 R96, R68, R92, RZ ;  /* 0x0000005c4460723c */ /* 0x010fe200000418ff */
[----:B------:R-:W4:Y:S01]  /*2110*/  LDSM.16.M88.4 R60, [R223+0x1000] ;  /* 0x00100000df3c783b */ /* 0x000f220000000200 */
[----:B------:R-:W-:-:S03]  /*2120*/  VIADD R200, R223, 0x7800 ;  /* 0x00007800dfc87836 */ /* 0x000fc60000000000 */
[----:B------:R-:W4:Y:S01]  /*2130*/  LDSM.16.M88.4 R116, [R223+0x800] ;  /* 0x00080000df74783b */ /* 0x000f220000000200 */
[C---:B------:R-:W-:Y:S03]  /*2140*/  HMMA.16816.F32.BF16 R100, R68.reuse, R102, RZ ;  /* 0x000000664464723c */ /* 0x040fe600000418ff */
[----:B------:R-:W4:Y:S03]  /*2150*/  LDSM.16.M88.4 R56, [R223+0x2800] ;  /* 0x00280000df38783b */ /* 0x000f260000000200 */
[C---:B------:R-:W-:Y:S01]  /*2160*/  HMMA.16816.F32.BF16 R92, R68.reuse, R94, RZ ;  /* 0x0000005e445c723c */ /* 0x040fe200000418ff */
[----:B------:R-:W4:Y:S04]  /*2170*/  LDSM.16.M88.4 R112, [R223+0x3000] ;  /* 0x00300000df70783b */ /* 0x000f280000000200 */
[----:B------:R-:W4:Y:S01]  /*2180*/  LDSM.16.M88.4 R108, [R223+0x3800] ;  /* 0x00380000df6c783b */ /* 0x000f220000000200 */
[C---:B-----5:R-:W-:Y:S03]  /*2190*/  HMMA.16816.F32.BF16 R32, R68.reuse, R28, RZ ;  /* 0x0000001c4420723c */ /* 0x060fe600000418ff */
[----:B------:R-:W-:Y:S03]  /*21a0*/  LDSM.16.M88.4 R52, [R221] ;  /* 0x00000000dd34783b */ /* 0x000fe60000000200 */
[C---:B------:R-:W-:Y:S01]  /*21b0*/  HMMA.16816.F32.BF16 R28, R68.reuse, R30, RZ ;  /* 0x0000001e441c723c */ /* 0x040fe200000418ff */
[----:B------:R-:W-:Y:S04]  /*21c0*/  LDSM.16.M88.4 R120, [R208+0x3000] ;  /* 0x00300000d078783b */ /* 0x000fe80000000200 */
[----:B------:R-:W-:Y:S01]  /*21d0*/  LDSM.16.M88.4 R128, [R224+0x2000] ;  /* 0x00200000e080783b */ /* 0x000fe20000000200 */
[C---:B-1----:R-:W-:Y:S03]  /*21e0*/  HMMA.16816.F32.BF16 R16, R68.reuse, R12, RZ ;  /* 0x0000000c4410723c */ /* 0x042fe600000418ff */
[----:B------:R-:W0:Y:S03]  /*21f0*/  LDGDEPBAR ;  /* 0x00000000000079af */ /* 0x000e260000000000 */
[C---:B------:R-:W-:Y:S06]  /*2200*/  HMMA.16816.F32.BF16 R12, R68.reuse, R14, RZ ;  /* 0x0000000e440c723c */ /* 0x040fec00000418ff */
        /* <DEDUP_REMOVED lines=8> */
[----:B------:R-:W1:Y:S05]  /*2290*/  LDSM.16.M88.4 R48, [R222] ;  /* 0x00000000de30783b */ /* 0x000e6a0000000200 */
[C---:B--2---:R-:W-:Y:S06]  /*22a0*/  HMMA.16816.F32.BF16 R104, R64.reuse, R8, R104 ;  /* 0x000000084068723c */ /* 0x044fec0000041868 */
[C---:B------:R-:W-:Y:S01]  /*22b0*/  HMMA.16816.F32.BF16 R100, R64.reuse, R10, R100 ;  /* 0x0000000a4064723c */ /* 0x040fe20000041864 */
[----:B------:R-:W2:Y:S05]  /*22c0*/  LDSM.16.M88.4 R8, [R221+0x1000] ;  /* 0x00100000dd08783b */ /* 0x000eaa0000000200 */
        /* <DEDUP_REMOVED lines=20> */
[----:B------:R-:W-:Y:S04]  /*2410*/  LDSM.16.M88.4 R64, [R221+0x3800] ;  /* 0x00380000dd40783b */ /* 0x000fe80000000200 */
[----:B------:R-:W-:Y:S01]  /*2420*/  LDSM.16.M88.4 R108, [R124+0x9800] ;  /* 0x009800007c6c783b */ /* 0x000fe20000000200 */
[C---:B-1----:R-:W-:Y:S06]  /*2430*/  HMMA.16816.F32.BF16 R32, R48.reuse, R52, R32 ;  /* 0x000000343020723c */ /* 0x042fec0000041820 */
[C---:B------:R-:W-:Y:S01]  /*2440*/  HMMA.16816.F32.BF16 R28, R48.reuse, R54, R28 ;  /* 0x00000036301c723c */ /* 0x040fe2000004181c */
[----:B------:R-:W1:Y:S05]  /*2450*/  LDSM.16.M88.4 R52, [R221+0x3000] ;  /* 0x00300000dd34783b */ /* 0x000e6a0000000200 */
[C---:B--2---:R-:W-:Y:S06]  /*2460*/  HMMA.16816.F32.BF16 R16, R48.reuse, R8, R16 ;  /* 0x000000083010723c */ /* 0x044fec0000041810 */
[C---:B------:R-:W-:Y:S01]  /*2470*/  HMMA.16816.F32.BF16 R12, R48.reuse, R10, R12 ;  /* 0x0000000a300c723c */ /* 0x040fe2000004180c */
[----:B------:R-:W2:Y:S05]  /*2480*/  LDSM.16.M88.4 R8, [R208+0x800] ;  /* 0x00080000d008783b */ /* 0x000eaa0000000200 */
[C---:B-----5:R-:W-:Y:S06]  /*2490*/  HMMA.16816.F32.BF16 R96, R48.reuse, R40, R96 ;  /* 0x000000283060723c */ /* 0x060fec0000041860 */
[C---:B------:R-:W-:Y:S01]  /*24a0*/  HMMA.16816.F32.BF16 R92, R48.reuse, R42, R92 ;  /* 0x0000002a305c723c */ /* 0x040fe2000004185c */
[----:B------:R-:W5:Y:S05]  /*24b0*/  LDSM.16.M88.4 R40, [R208+0x1800] ;  /* 0x00180000d028783b */ /* 0x000f6a0000000200 */
[C---:B---3--:R-:W-:Y:S06]  /*24c0*/  HMMA.16816.F32.BF16 R24, R48.reuse, R44, R24 ;  /* 0x0000002c3018723c */ /* 0x048fec0000041818 */
[C---:B------:R-:W-:Y:S01]  /*24d0*/  HMMA.16816.F32.BF16 R20, R48.reuse, R46, R20 ;  /* 0x0000002e3014723c */ /* 0x040fe20000041814 */
[----:B------:R-:W3:Y:S05]  /*24e0*/  LDSM.16.M88.4 R44, [R208] ;  /* 0x00000000d02c783b */ /* 0x000eea0000000200 */
[C---:B----4-:R-:W-:Y:S06]  /*24f0*/  HMMA.16816.F32.BF16 R104, R48.reuse, R60, R104 ;  /* 0x0000003c3068723c */ /* 0x050fec0000041868 */
[C---:B------:R-:W-:Y:S01]  /*2500*/  HMMA.16816.F32.BF16 R100, R48.reuse, R62, R100 ;  /* 0x0000003e3064723c */ /* 0x040fe20000041864 */
[----:B------:R-:W4:Y:S05]  /*2510*/  LDSM.16.M88.4 R60, [R208+0x1000] ;  /* 0x00100000d03c783b */ /* 0x000f2a0000000200 */
[C---:B------:R-:W-:Y:S06]  /*2520*/  HMMA.16816.F32.BF16 R88, R48.reuse, R56, R88 ;  /* 0x000000383058723c */ /* 0x040fec0000041858 */
[C---:B------:R-:W-:Y:S01]  /*2530*/  HMMA.16816.F32.BF16 R84, R48.reuse, R58, R84 ;  /* 0x0000003a3054723c */ /* 0x040fe20000041854 */
[----:B------:R-:W4:Y:S05]  /*2540*/  LDSM.16.M88.4 R56, [R208+0x2000] ;  /* 0x00200000d038783b */ /* 0x000f2a0000000200 */
[C---:B-1----:R-:W-:Y:S06]  /*2550*/  HMMA.16816.F32.BF16 R80, R48.reuse, R52, R80 ;  /* 0x000000343050723c */ /* 0x042fec0000041850 */
[C---:B------:R-:W-:Y:S01]  /*2560*/  HMMA.16816.F32.BF16 R76, R48.reuse, R54, R76 ;  /* 0x00000036304c723c */ /* 0x040fe2000004184c */
[----:B------:R-:W-:Y:S05]  /*2570*/  LDSM.16.M88.4 R52, [R208+0x2800] ;  /* 0x00280000d034783b */ /* 0x000fea0000000200 */
[C---:B------:R-:W-:Y:S06]  /*2580*/  HMMA.16816.F32.BF16 R72, R48.reuse, R64, R72 ;  /* 0x000000403048723c */ /* 0x040fec0000041848 */
[----:B------:R-:W-:Y:S01]  /*2590*/  HMMA.16816.F32.BF16 R68, R48, R66, R68 ;  /* 0x000000423044723c */ /* 0x000fe20000041844 */
[----:B------:R-:W-:Y:S04]  /*25a0*/  LDSM.16.M88.4 R48, [R226+0x2000] ;  /* 0x00200000e230783b */ /* 0x000fe80000000200 */
[----:B------:R-:W-:Y:S01]  /*25b0*/  LDSM.16.M88.4 R64, [R124+0xa000] ;  /* 0x00a000007c40783b */ /* 0x000fe20000000200 */
[C---:B--2---:R-:W-:Y:S06]  /*25c0*/  HMMA.16816.F32.BF16 R24, R112.reuse, R8, R24 ;  /* 0x000000087018723c */ /* 0x044fec0000041818 */
[C---:B------:R-:W-:Y:S01]  /*25d0*/  HMMA.16816.F32.BF16 R20, R112.reuse, R10, R20 ;  /* 0x0000000a7014723c */ /* 0x040fe20000041814 */
[----:B------:R-:W1:Y:S05]  /*25e0*/  LDSM.16.M88.4 R8, [R124+0x8800] ;  /* 0x008800007c08783b */ /* 0x000e6a0000000200 */
[C---:B-----5:R-:W-:Y:S06]  /*25f0*/  HMMA.16816.F32.BF16 R104, R112.reuse, R40, R104 ;  /* 0x000000287068723c */ /* 0x060fec0000041868 */
[C---:B------:R-:W-:Y:S01]  /*2600*/  HMMA.16816.F32.BF16 R100, R112.reuse, R42, R100 ;  /* 0x0000002a7064723c */ /* 0x040fe20000041864 */
[----:B------:R-:W2:Y:S05]  /*2610*/  LDSM.16.M88.4 R40, [R124+0x9000] ;  /* 0x009000007c28783b */ /* 0x000eaa0000000200 */
[C---:B---3--:R-:W-:Y:S06]  /*2620*/  HMMA.16816.F32.BF16 R32, R112.reuse, R44, R32 ;  /* 0x0000002c7020723c */ /* 0x048fec0000041820 */
[C---:B------:R-:W-:Y:S01]  /*2630*/  HMMA.16816.F32.BF16 R28, R112.reuse, R46, R28 ;  /* 0x0000002e701c723c */ /* 0x040fe2000004181c */
[----:B------:R-:W3:Y:S05]  /*2640*/  LDSM.16.M88.4 R44, [R124+0x8000] ;  /* 0x008000007c2c783b */ /* 0x000eea0000000200 */
[C---:B----4-:R-:W-:Y:S06]  /*2650*/  HMMA.16816.F32.BF16 R16, R112.reuse, R60, R16 ;  /* 0x0000003c7010723c */ /* 0x050fec0000041810 */
[C---:B------:R-:W-:Y:S01]  /*2660*/  HMMA.16816.F32.BF16 R12, R112.reuse, R62, R12 ;  /* 0x0000003e700c723c */ /* 0x040fe2000004180c */
[----:B------:R-:W-:Y:S05]  /*2670*/  LDSM.16.M88.4 R60, [R124+0xa800] ;  /* 0x00a800007c3c783b */ /* 0x000fea0000000200 */
[C---:B------:R-:W-:Y:S06]  /*2680*/  HMMA.16816.F32.BF16 R96, R112.reuse, R56, R96 ;  /* 0x000000387060723c */ /* 0x040fec0000041860 */
[----:B------:R-:W-:Y:S01]  /*2690*/  HMMA.16816.F32.BF16 R92, R112, R58, R92 ;  /* 0x0000003a705c723c */ /* 0x000fe2000004185c */
[----:B------:R-:W4:Y:S05]  /*26a0*/  LDSM.16.M88.4 R56, [R124+0xb000] ;  /* 0x00b000007c38783b */ /* 0x000f2a0000000200 */
[C---:B-1----:R-:W-:Y:S06]  /*26b0*/  HMMA.16816.F32.BF16 R24, R48.reuse, R8, R24 ;  /* 0x000000083018723c */ /* 0x042fec0000041818 */
[C---:B------:R-:W-:Y:S01]  /*26c0*/  HMMA.16816.F32.BF16 R20, R48.reuse, R10, R20 ;  /* 0x0000000a3014723c */ /* 0x040fe20000041814 */
[----:B------:R-:W1:Y:S05]  /*26d0*/  LDSM.16.M88.4 R8, [R223+0x4800] ;  /* 0x00480000df08783b */ /* 0x000e6a0000000200 */
[C---:B--2---:R-:W-:Y:S06]  /*26e0*/  HMMA.16816.F32.BF16 R16, R48.reuse, R40, R16 ;  /* 0x000000283010723c */ /* 0x044fec0000041810 */
[C---:B------:R-:W-:Y:S01]  /*26f0*/  HMMA.16816.F32.BF16 R12, R48.reuse, R42, R12 ;  /* 0x0000002a300c723c */ /* 0x040fe2000004180c */
[----:B------:R-:W2:Y:S05]  /*2700*/  LDSM.16.M88.4 R40, [R223+0x5000] ;  /* 0x00500000df28783b */ /* 0x000eaa0000000200 */
[C---:B---3--:R-:W-:Y:S06]  /*2710*/  HMMA.16816.F32.BF16 R32, R48.reuse, R44, R32 ;  /* 0x0000002c3020723c */ /* 0x048fec0000041820 */
[----:B------:R-:W-:Y:S01]  /*2720*/  HMMA.16816.F32.BF16 R28, R48, R46, R28 ;  /* 0x0000002e301c723c */ /* 0x000fe2000004181c */
[----:B------:R-:W3:Y:S05]  /*2730*/  LDSM.16.M88.4 R44, [R223+0x4000] ;  /* 0x00400000df2c783b */ /* 0x000eea0000000200 */
[C---:B------:R-:W-:Y:S06]  /*2740*/  HMMA.16816.F32.BF16 R80, R112.reuse, R120, R80 ;  /* 0x000000787050723c */ /* 0x040fec0000041850 */
[C---:B------:R-:W-:Y:S06]  /*2750*/  HMMA.16816.F32.BF16 R88, R112.reuse, R52, R88 ;  /* 0x000000347058723c */ /* 0x040fec0000041858 */
[C---:B------:R-:W-:Y:S01]  /*2760*/  HMMA.16816.F32.BF16 R84, R112.reuse, R54, R84 ;  /* 0x000000367054723c */ /* 0x040fe20000041854 */
[----:B------:R-:W-:Y:S04]  /*2770*/  LDSM.16.M88.4 R52, [R124+0xb800] ;  /* 0x00b800007c34783b */ /* 0x000fe80000000200 */
[----:B------:R-:W5:Y:S01]  /*2780*/  LDSM.16.M88.4 R124, [R223+0x5800] ;  /* 0x00580000df7c783b */ /* 0x000f620000000200 */
[C---:B------:R-:W-:Y:S03]  /*2790*/  HMMA.16816.F32.BF16 R76, R112.reuse, R122, R76 ;  /* 0x0000007a704c723c */ /* 0x040fe6000004184c */
[----:B------:R-:W-:Y:S03]  /*27a0*/  LDSM.16.M88.4 R120, [R223+0x6000] ;  /* 0x00600000df78783b */ /* 0x000fe60000000200 */
[C---:B------:R-:W-:Y:S06]  /*27b0*/  HMMA.16816.F32.BF16 R72, R112.reuse, R116, R72 ;  /* 0x000000747048723c */ /* 0x040fec0000041848 */
[----:B------:R-:W-:Y:S01]  /*27c0*/  HMMA.16816.F32.BF16 R68, R112, R118, R68 ;  /* 0x000000767044723c */ /* 0x000fe20000041844 */
[----:B------:R-:W5:Y:S04]  /*27d0*/  LDSM.16.M88.4 R112, [R223+0x7000] ;  /* 0x00700000df70783b */ /* 0x000f680000000200 */
[----:B------:R-:W5:Y:S01]  /*27e0*/  LDSM.16.M88.4 R116, [R223+0x6800] ;  /* 0x00680000df74783b */ /* 0x000f620000000200 */
[C---:B------:R-:W-:Y:S06]  /*27f0*/  HMMA.16816.F32.BF16 R104, R48.reuse, R108, R104 ;  /* 0x0000006c3068723c */ /* 0x040fec0000041868 */
[C---:B------:R-:W-:Y:S01]  /*2800*/  HMMA.16816.F32.BF16 R100, R48.reuse, R110, R100 ;  /* 0x0000006e3064723c */ /* 0x040fe20000041864 */
[----:B------:R-:W-:Y:S05]  /*2810*/  LDSM.16.M88.4 R108, [R223+0x7800] ;  /* 0x00780000df6c783b */ /* 0x000fea0000000200 */
[C---:B----4-:R-:W-:Y:S06]  /*2820*/  HMMA.16816.F32.BF16 R80, R48.reuse, R56, R80 ;  /* 0x000000383050723c */ /* 0x050fec0000041850 */
[C---:B------:R-:W-:Y:S06]  /*2830*/  HMMA.16816.F32.BF16 R88, R48.reuse, R60, R88 ;  /* 0x0000003c3058723c */ /* 0x040fec0000041858 */
[----:B------:R-:W-:Y:S01]  /*2840*/  HMMA.16816.F32.BF16 R84, R48, R62, R84 ;  /* 0x0000003e3054723c */ /* 0x000fe20000041854 */
[----:B------:R-:W-:Y:S05]  /*2850*/  LDSM.16.M88.4 R60, [R221+0x4800] ;  /* 0x00480000dd3c783b */ /* 0x000fea0000000200 */
[C---:B-1----:R-:W-:Y:S06]  /*2860*/  HMMA.16816.F32.BF16 R24, R128.reuse, R8, R24 ;  /* 0x000000088018723c */ /* 0x042fec0000041818 */
[C---:B------:R-:W-:Y:S01]  /*2870*/  HMMA.16816.F32.BF16 R20, R128.reuse, R10, R20 ;  /* 0x0000000a8014723c */ /* 0x040fe20000041814 */
[----:B------:R-:W-:Y:S05]  /*2880*/  LDSM.16.M88.4 R8, [R222+0x2000] ;  /* 0x00200000de08783b */ /* 0x000fea0000000200 */
[C---:B--2---:R-:W-:Y:S06]  /*2890*/  HMMA.16816.F32.BF16 R16, R128.reuse, R40, R16 ;  /* 0x000000288010723c */ /* 0x044fec0000041810 */
[C---:B------:R-:W-:Y:S01]  /*28a0*/  HMMA.16816.F32.BF16 R12, R128.reuse, R42, R12 ;  /* 0x0000002a800c723c */ /* 0x040fe2000004180c */
[----:B------:R-:W1:Y:S05]  /*28b0*/  LDSM.16.M88.4 R40, [R221+0x7000] ;  /* 0x00700000dd28783b */ /* 0x000e6a0000000200 */
[C---:B---3--:R-:W-:Y:S06]  /*28c0*/  HMMA.16816.F32.BF16 R32, R128.reuse, R44, R32 ;  /* 0x0000002c8020723c */ /* 0x048fec0000041820 */
[----:B------:R-:W-:Y:S01]  /*28d0*/  HMMA.16816.F32.BF16 R28, R128, R46, R28 ;  /* 0x0000002e801c723c */ /* 0x000fe2000004181c */
[----:B------:R-:W2:Y:S05]  /*28e0*/  LDSM.16.M88.4 R44, [R221+0x6800] ;  /* 0x00680000dd2c783b */ /* 0x000eaa0000000200 */
[C---:B------:R-:W-:Y:S06]  /*28f0*/  HMMA.16816.F32.BF16 R96, R48.reuse, R64, R96 ;  /* 0x000000403060723c */ /* 0x040fec0000041860 */
[C---:B------:R-:W-:Y:S01]  /*2900*/  HMMA.16816.F32.BF16 R92, R48.reuse, R66, R92 ;  /* 0x00000042305c723c */ /* 0x040fe2000004185c */
[----:B------:R-:W3:Y:S05]  /*2910*/  LDSM.16.M88.4 R64, [R221+0x4000] ;  /* 0x00400000dd40783b */ /* 0x000eea0000000200 */
[----:B------:R-:W-:Y:S01]  /*2920*/  HMMA.16816.F32.BF16 R76, R48, R58, R76 ;  /* 0x0000003a304c723c */ /* 0x000fe2000004184c */
[----:B------:R-:W4:Y:S05]  /*2930*/  LDSM.16.M88.4 R56, [R221+0x5000] ;  /* 0x00500000dd38783b */ /* 0x000f2a0000000200 */
[C---:B-----5:R-:W-:Y:S06]  /*2940*/  HMMA.16816.F32.BF16 R104, R128.reuse, R124, R104 ;  /* 0x0000007c8068723c */ /* 0x060fec0000041868 */
[C---:B------:R-:W-:Y:S06]  /*2950*/  HMMA.16816.F32.BF16 R100, R128.reuse, R126, R100 ;  /* 0x0000007e8064723c */ /* 0x040fec0000041864 */
[----:B------:R-:W-:Y:S01]  /*2960*/  HMMA.16816.F32.BF16 R124, R128, R112, R80 ;  /* 0x00000070807c723c */ /* 0x000fe20000041850 */
[----:B------:R-:W-:Y:S05]  /*2970*/  LDSM.16.M88.4 R80, [R220+0x2000] ;  /* 0x00200000dc50783b */ /* 0x000fea0000000200 */
[C---:B------:R-:W-:Y:S06]  /*2980*/  HMMA.16816.F32.BF16 R72, R48.reuse, R52, R72 ;  /* 0x000000343048723c */ /* 0x040fec0000041848 */
[----:B------:R-:W-:Y:S01]  /*2990*/  HMMA.16816.F32.BF16 R68, R48, R54, R68 ;  /* 0x000000363044723c */ /* 0x000fe20000041844 */
[----:B------:R-:W5:Y:S04]  /*29a0*/  LDSM.16.M88.4 R52, [R221+0x5800] ;  /* 0x00580000dd34783b */ /* 0x000f680000000200 */
[----:B------:R-:W5:Y:S01]  /*29b0*/  LDSM.16.M88.4 R48, [R221+0x6000] ;  /* 0x00600000dd30783b */ /* 0x000f620000000200 */
[C---:B------:R-:W-:Y:S06]  /*29c0*/  HMMA.16816.F32.BF16 R88, R128.reuse, R116, R88 ;  /* 0x000000748058723c */ /* 0x040fec0000041858 */
[C---:B------:R-:W-:Y:S01]  /*29d0*/  HMMA.16816.F32.BF16 R116, R128.reuse, R118, R84 ;  /* 0x000000768074723c */ /* 0x040fe20000041854 */
[----:B------:R-:W5:Y:S05]  /*29e0*/  LDSM.16.M88.4 R84, [R221+0x7800] ;  /* 0x00780000dd54783b */ /* 0x000f6a0000000200 */
[C---:B------:R-:W-:Y:S06]  /*29f0*/  HMMA.16816.F32.BF16 R96, R128.reuse, R120, R96 ;  /* 0x000000788060723c */ /* 0x040fec0000041860 */
[C---:B------:R-:W-:Y:S01]  /*2a00*/  HMMA.16816.F32.BF16 R92, R128.reuse, R122, R92 ;  /* 0x0000007a805c723c */ /* 0x040fe2000004185c */
[----:B------:R-:W5:Y:S05]  /*2a10*/  LDSM.16.M88.4 R120, [R208+0x4000] ;  /* 0x00400000d078783b */ /* 0x000f6a0000000200 */
[----:B------:R-:W-:Y:S06]  /*2a20*/  HMMA.16816.F32.BF16 R76, R128, R114, R76 ;  /* 0x00000072804c723c */ /* 0x000fec000004184c */
[----:B-1----:R-:W-:Y:S06]  /*2a30*/  HMMA.16816.F32.BF16 R124, R8, R40, R124 ;  /* 0x00000028087c723c */ /* 0x002fec000004187c */
[----:B------:R-:W-:Y:S01]  /*2a40*/  HMMA.16816.F32.BF16 R72, R128, R108, R72 ;  /* 0x0000006c8048723c */ /* 0x000fe20000041848 */
[----:B------:R-:W-:-:S04]  /*2a50*/  SHF.R.S32.HI R41, RZ, 0x1f, R0 ;  /* 0x0000001fff297819 */ /* 0x000fc80000011400 */
[----:B------:R-:W-:Y:S01]  /*2a60*/  LEA.HI R41, R41, R0, RZ, 0x2 ;  /* 0x0000000029297211 */ /* 0x000fe200078f10ff */
[----:B------:R-:W-:Y:S01]  /*2a70*/  HMMA.16816.F32.BF16 R68, R128, R110, R68 ;  /* 0x0000006e8044723c */ /* 0x000fe20000041844 */
[----:B------:R-:W-:Y:S02]  /*2a80*/  IMAD.SHL.U32 R0, R36, 0x80, RZ ;  /* 0x0000008024007824 */ /* 0x000fe400078e00ff */
[----:B------:R-:W-:-:S03]  /*2a90*/  SHF.R.S32.HI R232, RZ, 0x2, R41 ;  /* 0x00000002ffe87819 */ /* 0x000fc60000011429 */
[C---:B--2---:R-:W-:Y:S06]  /*2aa0*/  HMMA.16816.F32.BF16 R88, R8.reuse, R44, R88 ;  /* 0x0000002c0858723c */ /* 0x044fec0000041858 */
[C---:B------:R-:W-:Y:S01]  /*2ab0*/  HMMA.16816.F32.BF16 R116, R8.reuse, R46, R116 ;  /* 0x0000002e0874723c */ /* 0x040fe20000041874 */
[----:B------:R-:W1:Y:S05]  /*2ac0*/  LDSM.16.M88.4 R44, [R208+0x4800] ;  /* 0x00480000d02c783b */ /* 0x000e6a0000000200 */
[C---:B---3--:R-:W-:Y:S06]  /*2ad0*/  HMMA.16816.F32.BF16 R32, R8.reuse, R64, R32 ;  /* 0x000000400820723c */ /* 0x048fec0000041820 */
[C---:B------:R-:W-:Y:S06]  /*2ae0*/  HMMA.16816.F32.BF16 R24, R8.reuse, R60, R24 ;  /* 0x0000003c0818723c */ /* 0x040fec0000041818 */
[----:B------:R-:W-:Y:S01]  /*2af0*/  HMMA.16816.F32.BF16 R28, R8, R66, R28 ;  /* 0x00000042081c723c */ /* 0x000fe2000004181c */
[----:B------:R-:W-:Y:S01]  /*2b00*/  IMAD.SHL.U32 R61, R7, 0x2, RZ ;  /* 0x00000002073d7824 */ /* 0x000fe200078e00ff */
[----:B------:R-:W-:-:S04]  /*2b10*/  IADD3 R7, R39, 0x1, R232 ;  /* 0x0000000127077810 */ /* 0x000fc80007ffe0e8 */
[----:B------:R-:W-:Y:S01]  /*2b20*/  IADD3 R7, R6, -UR17, R7 ;  /* 0x8000001106077c10 */ /* 0x000fe2000fffe007 */
[----:B------:R-:W-:Y:S01]  /*2b30*/  HMMA.16816.F32.BF16 R76, R8, R42, R76 ;  /* 0x0000002a084c723c */ /* 0x000fe2000004184c */
[----:B------:R-:W2:Y:S01]  /*2b40*/  LDSM.16.M88.4 R40, [R208+0x5000] ;  /* 0x00500000d028783b */ /* 0x000ea20000000200 */
[----:B------:R-:W-:-:S04]  /*2b50*/  LOP3.LUT R61, R0, 0x6, R61, 0xf8, !PT ;  /* 0x00000006003d7812 */ /* 0x000fc800078ef83d */
[C---:B----4-:R-:W-:Y:S06]  /*2b60*/  HMMA.16816.F32.BF16 R12, R8.reuse, R58, R12 ;  /* 0x0000003a080c723c */ /* 0x050fec000004180c */
[----:B------:R-:W-:Y:S01]  /*2b70*/  HMMA.16816.F32.BF16 R20, R8, R62, R20 ;  /* 0x0000003e0814723c */ /* 0x000fe20000041814 */
[----:B------:R-:W-:Y:S02]  /*2b80*/  VIADD R59, R7, UR16 ;  /* 0x00000010073b7c36 */ /* 0x000fe40008000000 */
[----:B------:R-:W-:-:S03]  /*2b90*/  VIADD R7, R61, 0xffffff80 ;  /* 0xffffff803d077836 */ /* 0x000fc60000000000 */
[C---:B------:R-:W-:Y:S01]  /*2ba0*/  HMMA.16816.F32.BF16 R16, R8.reuse, R56, R16 ;  /* 0x000000380810723c */ /* 0x040fe20000041810 */
[C---:B------:R-:W-:Y:S02]  /*2bb0*/  VIMNMX R60, R59.reuse, R6, PT ;  /* 0x000000063b3c7248 */ /* 0x040fe40003fe0100 */
[----:B------:R-:W-:Y:S01]  /*2bc0*/  VIADDMNMX R59, R59, 0x8, R6, PT ;  /* 0x000000083b3b7846 */ /* 0x000fe20003800106 */
[----:B------:R-:W-:Y:S01]  /*2bd0*/  VIADD R6, R61, 0xffffff88 ;  /* 0xffffff883d067836 */ /* 0x000fe20000000000 */
[CC--:B------:R-:W-:Y:S01]  /*2be0*/  ISETP.GE.AND P4, PT, R7.reuse, R60.reuse, PT ;  /* 0x0000003c0700720c */ /* 0x0c0fe20003f86270 */
[C---:B-----5:R-:W-:Y:S01]  /*2bf0*/  HMMA.16816.F32.BF16 R104, R8.reuse, R52, R104 ;  /* 0x000000340868723c */ /* 0x060fe20000041868 */
[-C--:B------:R-:W-:Y:S01]  /*2c00*/  ISETP.GE.AND P3, PT, R7, R59.reuse, PT ;  /* 0x0000003b0700720c */ /* 0x080fe20003f66270 */
[C---:B------:R-:W-:Y:S01]  /*2c10*/  VIADD R7, R61.reuse, 0xffffff89 ;  /* 0xffffff893d077836 */ /* 0x040fe20000000000 */
[C---:B------:R-:W-:Y:S02]  /*2c20*/  ISETP.GE.AND P5, PT, R6.reuse, R60, PT ;  /* 0x0000003c0600720c */ /* 0x040fe40003fa6270 */
[----:B------:R-:W-:Y:S01]  /*2c30*/  ISETP.GE.AND P2, PT, R6, R59, PT ;  /* 0x0000003b0600720c */ /* 0x000fe20003f46270 */
[----:B------:R-:W-:Y:S01]  /*2c40*/  HMMA.16816.F32.BF16 R100, R8, R54, R100 ;  /* 0x000000360864723c */ /* 0x000fe20000041864 */
[----:B------:R-:W-:-:S05]  /*2c50*/  VIADD R6, R61, 0xffffff91 ;  /* 0xffffff913d067836 */ /* 0x000fca0000000000 */
[C---:B------:R-:W-:Y:S06]  /*2c60*/  HMMA.16816.F32.BF16 R96, R8.reuse, R48, R96 ;  /* 0x000000300860723c */ /* 0x040fec0000041860 */
[C---:B------:R-:W-:Y:S06]  /*2c70*/  HMMA.16816.F32.BF16 R92, R8.reuse, R50, R92 ;  /* 0x00000032085c723c */ /* 0x040fec000004185c */
[C---:B------:R-:W-:Y:S06]  /*2c80*/  HMMA.16816.F32.BF16 R72, R8.reuse, R84, R72 ;  /* 0x000000540848723c */ /* 0x040fec0000041848 */
[----:B------:R-:W-:Y:S06]  /*2c90*/  HMMA.16816.F32.BF16 R68, R8, R86, R68 ;  /* 0x000000560844723c */ /* 0x000fec0000041844 */
[----:B------:R-:W-:Y:S01]  /*2ca0*/  HMMA.16816.F32.BF16 R32, R80, R120, R32 ;  /* 0x000000785020723c */ /* 0x000fe20000041820 */
[----:B------:R-:W-:-:S05]  /*2cb0*/  VIADD R8, R61, 0xffffff81 ;  /* 0xffffff813d087836 */ /* 0x000fca0000000000 */
[C---:B------:R-:W-:Y:S01]  /*2cc0*/  ISETP.GE.AND P1, PT, R8.reuse, R60, PT ;  /* 0x0000003c0800720c */ /* 0x040fe20003f26270 */
[C---:B------:R-:W-:Y:S01]  /*2cd0*/  HMMA.16816.F32.BF16 R28, R80.reuse, R122, R28 ;  /* 0x0000007a501c723c */ /* 0x040fe2000004181c */
[----:B------:R-:W-:Y:S02]  /*2ce0*/  ISETP.GE.AND P0, PT, R8, R59, PT ;  /* 0x0000003b0800720c */ /* 0x000fe40003f06270 */
[----:B------:R-:W3:Y:S03]  /*2cf0*/  LDSM.16.M88.4 R8, [R208+0x5800] ;  /* 0x00580000d008783b */ /* 0x000ee60000000200 */
[C---:B-1----:R-:W-:Y:S06]  /*2d00*/  HMMA.16816.F32.BF16 R24, R80.reuse, R44, R24 ;  /* 0x0000002c5018723c */ /* 0x042fec0000041818 */
[C---:B------:R-:W-:Y:S05]  /*2d10*/  HMMA.16816.F32.BF16 R20, R80.reuse, R46, R20 ;  /* 0x0000002e5014723c */ /* 0x040fea0000041814 */
        /* <DEDUP_REMOVED lines=9> */
[C---:B------:R-:W-:Y:S02]  /*2db0*/  ISETP.GE.AND P1, PT, R7.reuse, R60, PT ;  /* 0x0000003c0700720c */ /* 0x040fe40003f26270 */
[----:B------:R-:W-:Y:S01]  /*2dc0*/  ISETP.GE.AND P0, PT, R7, R59, PT ;  /* 0x0000003b0700720c */ /* 0x000fe20003f06270 */
[----:B------:R-:W-:Y:S01]  /*2dd0*/  VIADD R7, R61, 0xffffff98 ;  /* 0xffffff983d077836 */ /* 0x000fe20000000000 */
[----:B------:R-:W-:-:S02]  /*2de0*/  FSEL R58, R28, -INF , !P5 ;  /* 0xff8000001c3a7808 */ /* 0x000fc40006800000 */
[----:B------:R-:W-:Y:S02]  /*2df0*/  FSEL R53, R30, -INF , !P2 ;  /* 0xff8000001e357808 */ /* 0x000fe40005000000 */
[CC--:B------:R-:W-:Y:S02]  /*2e00*/  ISETP.GE.AND P5, PT, R6.reuse, R60.reuse, PT ;  /* 0x0000003c0600720c */ /* 0x0c0fe40003fa6270 */
[-C--:B------:R-:W-:Y:S01]  /*2e10*/  ISETP.GE.AND P2, PT, R6, R59.reuse, PT ;  /* 0x0000003b0600720c */ /* 0x080fe20003f46270 */
[----:B------:R-:W-:Y:S01]  /*2e20*/  VIADD R6, R61, 0xffffff99 ;  /* 0xffffff993d067836 */ /* 0x000fe20000000000 */
[----:B------:R-:W-:Y:S02]  /*2e30*/  FSEL R62, R29, -INF , !P4 ;  /* 0xff8000001d3e7808 */ /* 0x000fe40006000000 */
[----:B------:R-:W-:Y:S01]  /*2e40*/  FSEL R55, R31, -INF , !P3 ;  /* 0xff8000001f377808 */ /* 0x000fe20005800000 */
[C---:B---3--:R-:W-:Y:S01]  /*2e50*/  HMMA.16816.F32.BF16 R104, R80.reuse, R8, R104 ;  /* 0x000000085068723c */ /* 0x048fe20000041868 */
[CC--:B------:R-:W-:Y:S01]  /*2e60*/  ISETP.GE.AND P4, PT, R7.reuse, R60.reuse, PT ;  /* 0x0000003c0700720c */ /* 0x0c0fe20003f86270 */
[----:B------:R-:W1:Y:S01]  /*2e70*/  LDSM.16.M88.4 R28, [R208+0x6000] ;  /* 0x00600000d01c783b */ /* 0x000e620000000200 */
[-C--:B------:R-:W-:Y:S01]  /*2e80*/  ISETP.GE.AND P3, PT, R7, R59.reuse, PT ;  /* 0x0000003b0700720c */ /* 0x080fe20003f66270 */
[C---:B------:R-:W-:Y:S01]  /*2e90*/  VIADD R7, R61.reuse, 0xffffffa0 ;  /* 0xffffffa03d077836 */ /* 0x040fe20000000000 */
[----:B------:R-:W-:Y:S01]  /*2ea0*/  FSEL R52, R24, -INF , !P1 ;  /* 0xff80000018347808 */ /* 0x000fe20004800000 */
[----:B------:R-:W-:Y:S01]  /*2eb0*/  HMMA.16816.F32.BF16 R100, R80, R10, R100 ;  /* 0x0000000a5064723c */ /* 0x000fe20000041864 */
[----:B------:R-:W-:Y:S01]  /*2ec0*/  FSEL R49, R26, -INF , !P0 ;  /* 0xff8000001a317808 */ /* 0x000fe20004000000 */
[C---:B------:R-:W-:Y:S01]  /*2ed0*/  VIADD R9, R61.reuse, 0xffffffa8 ;  /* 0xffffffa83d097836 */ /* 0x040fe20000000000 */
[C---:B------:R-:W-:Y:S01]  /*2ee0*/  ISETP.GE.AND P1, PT, R6.reuse, R60, PT ;  /* 0x0000003c0600720c */ /* 0x040fe20003f26270 */
[C---:B------:R-:W-:Y:S01]  /*2ef0*/  VIADD R8, R61.reuse, 0xffffffa9 ;  /* 0xffffffa93d087836 */ /* 0x040fe20000000000 */
[----:B------:R-:W-:Y:S01]  /*2f00*/  ISETP.GE.AND P0, PT, R6, R59, PT ;  /* 0x0000003b0600720c */ /* 0x000fe20003f06270 */
[----:B------:R-:W-:Y:S01]  /*2f10*/  VIADD R6, R61, 0xffffffa1 ;  /* 0xffffffa13d067836 */ /* 0x000fe20000000000 */
[----:B------:R-:W-:-:S02]  /*2f20*/  FSEL R26, R25, -INF , !P5 ;  /* 0xff800000191a7808 */ /* 0x000fc40006800000 */
[----:B------:R-:W-:Y:S02]  /*2f30*/  FSEL R27, R27, -INF , !P2 ;  /* 0xff8000001b1b7808 */ /* 0x000fe40005000000 */
[CC--:B------:R-:W-:Y:S02]  /*2f40*/  ISETP.GE.AND P5, PT, R7.reuse, R60.reuse, PT ;  /* 0x0000003c0700720c */ /* 0x0c0fe40003fa6270 */
[----:B------:R-:W-:Y:S02]  /*2f50*/  ISETP.GE.AND P2, PT, R7, R59, PT ;  /* 0x0000003b0700720c */ /* 0x000fe40003f46270 */
[----:B------:R-:W-:Y:S02]  /*2f60*/  FSEL R24, R20, -INF , !P4 ;  /* 0xff80000014187808 */ /* 0x000fe40006000000 */
[----:B------:R-:W-:Y:S02]  /*2f70*/  FSEL R7, R22, -INF , !P3 ;  /* 0xff80000016077808 */ /* 0x000fe40005800000 */
[----:B------:R-:W-:-:S02]  /*2f80*/  ISETP.GE.AND P4, PT, R6, R60, PT ;  /* 0x0000003c0600720c */ /* 0x000fc40003f86270 */
[----:B------:R-:W-:Y:S02]  /*2f90*/  ISETP.GE.AND P3, PT, R6, R59, PT ;  /* 0x0000003b0600720c */ /* 0x000fe40003f66270 */
[----:B------:R-:W-:Y:S02]  /*2fa0*/  FSEL R6, R21, -INF , !P1 ;  /* 0xff80000015067808 */ /* 0x000fe40004800000 */
[----:B------:R-:W-:Y:S02]  /*2fb0*/  FSEL R45, R23, -INF , !P0 ;  /* 0xff800000172d7808 */ /* 0x000fe40004000000 */
[----:B------:R-:W2:Y:S01]  /*2fc0*/  LDSM.16.M88.4 R20, [R208+0x6800] ;  /* 0x00680000d014783b */ /* 0x000ea20000000200 */
[----:B------:R-:W-:Y:S01]  /*2fd0*/  FSEL R48, R16, -INF , !P5 ;  /* 0xff80000010307808 */ /* 0x000fe20006800000 */
[----:B------:R-:W-:Y:S01]  /*2fe0*/  VIADD R16, R61, 0xffffffc9 ;  /* 0xffffffc93d107836 */ /* 0x000fe20000000000 */
[----:B------:R-:W-:Y:S02]  /*2ff0*/  FSEL R43, R18, -INF , !P2 ;  /* 0xff800000122b7808 */ /* 0x000fe40005000000 */
[----:B------:R-:W-:-:S02]  /*3000*/  ISETP.GE.AND P1, PT, R9, R60, PT ;  /* 0x0000003c0900720c */ /* 0x000fc40003f26270 */
[-C--:B------:R-:W-:Y:S01]  /*3010*/  ISETP.GE.AND P0, PT, R9, R59.reuse, PT ;  /* 0x0000003b0900720c */ /* 0x080fe20003f06270 */
[C---:B------:R-:W-:Y:S01]  /*3020*/  VIADD R9, R61.reuse, 0xffffffb0 ;  /* 0xffffffb03d097836 */ /* 0x040fe20000000000 */
[CC--:B------:R-:W-:Y:S01]  /*3030*/  ISETP.GE.AND P5, PT, R8.reuse, R60.reuse, PT ;  /* 0x0000003c0800720c */ /* 0x0c0fe20003fa6270 */
[C---:B-1----:R-:W-:Y:S01]  /*3040*/  HMMA.16816.F32.BF16 R96, R80.reuse, R28, R96 ;  /* 0x0000001c5060723c */ /* 0x042fe20000041860 */
[----:B------:R-:W-:Y:S01]  /*3050*/  ISETP.GE.AND P2, PT, R8, R59, PT ;  /* 0x0000003b0800720c */ /* 0x000fe20003f46270 */
[----:B------:R-:W-:Y:S01]  /*3060*/  VIADD R8, R61, 0xffffffb1 ;  /* 0xffffffb13d087836 */ /* 0x000fe20000000000 */
[----:B------:R-:W-:Y:S01]  /*3070*/  FSEL R162, R17, -INF , !P4 ;  /* 0xff80000011a27808 */ /* 0x000fe20006000000 */
[----:B------:R-:W-:Y:S01]  /*3080*/  VIADD R17, R61, 0xffffffc8 ;  /* 0xffffffc83d117836 */ /* 0x000fe20000000000 */
[----:B------:R-:W-:Y:S01]  /*3090*/  FSEL R47, R19, -INF , !P3 ;  /* 0xff800000132f7808 */ /* 0x000fe20005800000 */
[----:B------:R-:W-:Y:S01]  /*30a0*/  HMMA.16816.F32.BF16 R92, R80, R30, R92 ;  /* 0x0000001e505c723c */ /* 0x000fe2000004185c */
[----:B------:R-:W-:Y:S01]  /*30b0*/  FSEL R46, R12, -INF , !P1 ;  /* 0xff8000000c2e7808 */ /* 0x000fe20004800000 */
[C---:B------:R-:W-:Y:S01]  /*30c0*/  VIADD R12, R61.reuse, 0xffffffb9 ;  /* 0xffffffb93d0c7836 */ /* 0x040fe20000000000 */
[----:B------:R-:W-:Y:S01]  /*30d0*/  FSEL R41, R14, -INF , !P0 ;  /* 0xff8000000e297808 */ /* 0x000fe20004000000 */
[----:B------:R-:W-:Y:S01]  /*30e0*/  VIADD R14, R61, 0xffffffb8 ;  /* 0xffffffb83d0e7836 */ /* 0x000fe20000000000 */
[----:B------:R-:W-:-:S02]  /*30f0*/  ISETP.GE.AND P4, PT, R9, R60, PT ;  /* 0x0000003c0900720c */ /* 0x000fc40003f86270 */
[-C--:B------:R-:W-:Y:S02]  /*3100*/  ISETP.GE.AND P3, PT, R9, R59.reuse, PT ;  /* 0x0000003b0900720c */ /* 0x080fe40003f66270 */
[C---:B------:R-:W-:Y:S02]  /*3110*/  ISETP.GE.AND P1, PT, R8.reuse, R60, PT ;  /* 0x0000003c0800720c */ /* 0x040fe40003f26270 */
[----:B------:R-:W-:Y:S02]  /*3120*/  ISETP.GE.AND P0, PT, R8, R59, PT ;  /* 0x0000003b0800720c */ /* 0x000fe40003f06270 */
[----:B------:R-:W1:Y:S01]  /*3130*/  LDSM.16.M88.4 R8, [R208+0x7000] ;  /* 0x00700000d008783b */ /* 0x000e620000000200 */
[----:B------:R-:W-:Y:S02]  /*3140*/  FSEL R44, R104, -INF , !P4 ;  /* 0xff800000682c7808 */ /* 0x000fe40006000000 */
[----:B------:R-:W-:Y:S02]  /*3150*/  FSEL R165, R106, -INF , !P3 ;  /* 0xff8000006aa57808 */ /* 0x000fe40005800000 */
[----:B------:R-:W-:Y:S01]  /*3160*/  FSEL R50, R13, -INF , !P5 ;  /* 0xff8000000d327808 */ /* 0x000fe20006800000 */
[----:B------:R-:W-:Y:S01]  /*3170*/  VIADD R13, R61, 0xffffffc0 ;  /* 0xffffffc03d0d7836 */ /* 0x000fe20000000000 */
[----:B------:R-:W-:-:S02]  /*3180*/  FSEL R37, R15, -INF , !P2 ;  /* 0xff8000000f257808 */ /* 0x000fc40005000000 */
[CC--:B------:R-:W-:Y:S02]  /*3190*/  ISETP.GE.AND P4, PT, R12.reuse, R60.reuse, PT ;  /* 0x0000003c0c00720c */ /* 0x0c0fe40003f86270 */
[-C--:B------:R-:W-:Y:S01]  /*31a0*/  ISETP.GE.AND P3, PT, R12, R59.reuse, PT ;  /* 0x0000003b0c00720c */ /* 0x080fe20003f66270 */
[----:B------:R-:W-:Y:S01]  /*31b0*/  VIADD R12, R61, 0xffffffc1 ;  /* 0xffffffc13d0c7836 */ /* 0x000fe20000000000 */
[C---:B------:R-:W-:Y:S01]  /*31c0*/  ISETP.GE.AND P5, PT, R14.reuse, R60, PT ;  /* 0x0000003c0e00720c */ /* 0x040fe20003fa6270 */
[C---:B--2---:R-:W-:Y:S01]  /*31d0*/  HMMA.16816.F32.BF16 R88, R80.reuse, R20, R88 ;  /* 0x000000145058723c */ /* 0x044fe20000041858 */
[----:B------:R-:W-:Y:S02]  /*31e0*/  ISETP.GE.AND P2, PT, R14, R59, PT ;  /* 0x0000003b0e00720c */ /* 0x000fe40003f46270 */
[----:B------:R-:W-:Y:S02]  /*31f0*/  FSEL R42, R105, -INF , !P1 ;  /* 0xff800000692a7808 */ /* 0x000fe40004800000 */
[----:B------:R-:W-:Y:S01]  /*3200*/  FSEL R39, R107, -INF , !P0 ;  /* 0xff8000006b277808 */ /* 0x000fe20004000000 */
[----:B------:R-:W-:Y:S01]  /*3210*/  HMMA.16816.F32.BF16 R116, R80, R22, R116 ;  /* 0x000000165074723c */ /* 0x000fe20000041874 */
[----:B------:R-:W-:-:S02]  /*3220*/  FSEL R40, R100, -INF , !P5 ;  /* 0xff80000064287808 */ /* 0x000fc40006800000 */
[----:B------:R-:W-:Y:S02]  /*3230*/  FSEL R151, R102, -INF , !P2 ;  /* 0xff80000066977808 */ /* 0x000fe40005000000 */
[CC--:B------:R-:W-:Y:S02]  /*3240*/  ISETP.GE.AND P1, PT, R13.reuse, R60.reuse, PT ;  /* 0x0000003c0d00720c */ /* 0x0c0fe40003f26270 */
[-C--:B------:R-:W-:Y:S02]  /*3250*/  ISETP.GE.AND P0, PT, R13, R59.reuse, PT ;  /* 0x0000003b0d00720c */ /* 0x080fe40003f06270 */
[C---:B------:R-:W-:Y:S02]  /*3260*/  ISETP.GE.AND P5, PT, R12.reuse, R60, PT ;  /* 0x0000003c0c00720c */ /* 0x040fe40003fa6270 */
[----:B------:R-:W-:Y:S02]  /*3270*/  ISETP.GE.AND P2, PT, R12, R59, PT ;  /* 0x0000003b0c00720c */ /* 0x000fe40003f46270 */
[----:B------:R-:W2:Y:S01]  /*3280*/  LDSM.16.M88.4 R12, [R208+0x7800] ;  /* 0x00780000d00c783b */ /* 0x000ea20000000200 */
[----:B------:R-:W-:Y:S01]  /*3290*/  FSEL R38, R101, -INF , !P4 ;  /* 0xff80000065267808 */ /* 0x000fe20006000000 */
[----:B------:R-:W-:-:S04]  /*32a0*/  DEPBAR.LE SB0, 0x0 ;  /* 0x000080000000791a */ /* 0x000fc80000000000 */
[----:B------:R-:W-:Y:S01]  /*32b0*/  FSEL R149, R103, -INF , !P3 ;  /* 0xff80000067957808 */ /* 0x000fe20005800000 */
[C---:B-1----:R-:W-:Y:S01]  /*32c0*/  HMMA.16816.F32.BF16 R124, R80.reuse, R8, R124 ;  /* 0x00000008507c723c */ /* 0x042fe2000004187c */
[C---:B------:R-:W-:Y:S02]  /*32d0*/  ISETP.GE.AND P4, PT, R17.reuse, R60, PT ;  /* 0x0000003c1100720c */ /* 0x040fe40003f86270 */
[----:B------:R-:W-:Y:S01]  /*32e0*/  ISETP.GE.AND P3, PT, R17, R59, PT ;  /* 0x0000003b1100720c */ /* 0x000fe20003f66270 */
[----:B------:R-:W-:Y:S01]  /*32f0*/  VIADD R17, R61, 0xffffffd0 ;  /* 0xffffffd03d117836 */ /* 0x000fe20000000000 */
[----:B------:R-:W-:Y:S01]  /*3300*/  FSEL R158, R97, -INF , !P5 ;  /* 0xff800000619e7808 */ /* 0x000fe20006800000 */
[----:B------:R-:W-:Y:S01]  /*3310*/  HMMA.16816.F32.BF16 R76, R80, R10, R76 ;  /* 0x0000000a504c723c */ /* 0x000fe2000004184c */
[----:B------:R-:W-:Y:S01]  /*3320*/  FSEL R155, R99, -INF , !P2 ;  /* 0xff800000639b7808 */ /* 0x000fe20005000000 */
[C---:B------:R-:W-:Y:S01]  /*3330*/  VIADD R8, R61.reuse, 0xffffffd9 ;  /* 0xffffffd93d087836 */ /* 0x040fe20000000000 */
[----:B------:R-:W-:Y:S01]  /*3340*/  FSEL R148, R96, -INF , !P1 ;  /* 0xff80000060947808 */ /* 0x000fe20004800000 */
[----:B------:R-:W-:Y:S01]  /*3350*/  VIADD R9, R61, 0xffffffd8 ;  /* 0xffffffd83d097836 */ /* 0x000fe20000000000 */
[----:B------:R-:W-:-:S02]  /*3360*/  FSEL R153, R98, -INF , !P0 ;  /* 0xff80000062997808 */ /* 0x000fc40004000000 */
[CC--:B------:R-:W-:Y:S02]  /*3370*/  ISETP.GE.AND P5, PT, R17.reuse, R60.reuse, PT ;  /* 0x0000003c1100720c */ /* 0x0c0fe40003fa6270 */
[-C--:B------:R-:W-:Y:S02]  /*3380*/  ISETP.GE.AND P2, PT, R17, R59.reuse, PT ;  /* 0x0000003b1100720c */ /* 0x080fe40003f46270 */
[C---:B------:R-:W-:Y:S02]  /*3390*/  ISETP.GE.AND P1, PT, R16.reuse, R60, PT ;  /* 0x0000003c1000720c */ /* 0x040fe40003f26270 */
[----:B------:R-:W-:Y:S01]  /*33a0*/  ISETP.GE.AND P0, PT, R16, R59, PT ;  /* 0x0000003b1000720c */ /* 0x000fe20003f06270 */
[----:B------:R-:W-:Y:S01]  /*33b0*/  VIADD R16, R61, 0xffffffd1 ;  /* 0xffffffd13d107836 */ /* 0x000fe20000000000 */
[----:B------:R-:W-:Y:S02]  /*33c0*/  FSEL R160, R88, -INF , !P5 ;  /* 0xff80000058a07808 */ /* 0x000fe40006800000 */
[----:B------:R-:W-:-:S02]  /*33d0*/  FSEL R163, R90, -INF , !P2 ;  /* 0xff8000005aa37808 */ /* 0x000fc40005000000 */
[----:B------:R-:W-:Y:S02]  /*33e0*/  FSEL R154, R93, -INF , !P1 ;  /* 0xff8000005d9a7808 */ /* 0x000fe40004800000 */
[----:B------:R-:W-:Y:S02]  /*33f0*/  FSEL R33, R95, -INF , !P0 ;  /* 0xff8000005f217808 */ /* 0x000fe40004000000 */
[CC--:B------:R-:W-:Y:S02]  /*3400*/  ISETP.GE.AND P5, PT, R8.reuse, R60.reuse, PT ;  /* 0x0000003c0800720c */ /* 0x0c0fe40003fa6270 */
[-C--:B------:R-:W-:Y:S01]  /*3410*/  ISETP.GE.AND P2, PT, R8, R59.reuse, PT ;  /* 0x0000003b0800720c */ /* 0x080fe20003f46270 */
[----:B------:R-:W-:Y:S01]  /*3420*/  VIADD R8, R61, 0xffffffe1 ;  /* 0xffffffe13d087836 */ /* 0x000fe20000000000 */
[C---:B--2---:R-:W-:Y:S01]  /*3430*/  HMMA.16816.F32.BF16 R72, R80.reuse, R12, R72 ;  /* 0x0000000c5048723c */ /* 0x044fe20000041848 */
[----:B------:R-:W-:Y:S02]  /*3440*/  FSEL R156, R92, -INF , !P4 ;  /* 0xff8000005c9c7808 */ /* 0x000fe40006000000 */
[----:B------:R-:W-:Y:S01]  /*3450*/  FSEL R35, R94, -INF , !P3 ;  /* 0xff8000005e237808 */ /* 0x000fe20005800000 */
[----:B------:R-:W-:Y:S01]  /*3460*/  BAR.SYNC.DEFER_BLOCKING 0x0 ;  /* 0x0000000000007b1d */ /* 0x000fe20000010000 */
[CC--:B------:R-:W-:Y:S01]  /*3470*/  ISETP.GE.AND P1, PT, R9.reuse, R60.reuse, PT ;  /* 0x0000003c0900720c */ /* 0x0c0fe20003f26270 */
[----:B------:R-:W-:Y:S01]  /*3480*/  HMMA.16816.F32.BF16 R68, R80, R14, R68 ;  /* 0x0000000e5044723c */ /* 0x000fe20000041844 */
[----:B------:R-:W-:Y:S01]  /*3490*/  ISETP.GE.AND P0, PT, R9, R59, PT ;  /* 0x0000003b0900720c */ /* 0x000fe20003f06270 */
[----:B------:R-:W-:Y:S01]  /*34a0*/  VIADD R9, R61, 0xffffffe0 ;  /* 0xffffffe03d097836 */ /* 0x000fe20000000000 */
[----:B------:R-:W-:-:S02]  /*34b0*/  ISETP.GE.AND P4, PT, R16, R60, PT ;  /* 0x0000003c1000720c */ /* 0x000fc40003f86270 */
[----:B------:R-:W-:Y:S02]  /*34c0*/  ISETP.GE.AND P3, PT, R16, R59, PT ;  /* 0x0000003b1000720c */ /* 0x000fe40003f66270 */
[----:B------:R-:W-:Y:S02]  /*34d0*/  FSEL R32, R116, -INF , !P1 ;  /* 0xff80000074207808 */ /* 0x000fe40004800000 */
[----:B------:R-:W-:Y:S02]  /*34e0*/  FSEL R159, R118, -INF , !P0 ;  /* 0xff800000769f7808 */ /* 0x000fe40004000000 */
[----:B------:R-:W-:Y:S02]  /*34f0*/  FSEL R34, R89, -INF , !P4 ;  /* 0xff80000059227808 */ /* 0x000fe40006000000 */
[----:B------:R-:W-:Y:S02]  /*3500*/  FSEL R161, R91, -INF , !P3 ;  /* 0xff8000005ba17808 */ /* 0x000fe40005800000 */
[----:B------:R-:W-:-:S02]  /*3510*/  ISETP.GE.AND P1, PT, R8, R60, PT ;  /* 0x0000003c0800720c */ /* 0x000fc40003f26270 */
[-C--:B------:R-:W-:Y:S01]  /*3520*/  ISETP.GE.AND P0, PT, R8, R59.reuse, PT ;  /* 0x0000003b0800720c */ /* 0x080fe20003f06270 */
[----:B------:R-:W-:Y:S01]  /*3530*/  VIADD R8, R61, 0xffffffe9 ;  /* 0xffffffe93d087836 */ /* 0x000fe20000000000 */
[C---:B------:R-:W-:Y:S02]  /*3540*/  ISETP.GE.AND P4, PT, R9.reuse, R60, PT ;  /* 0x0000003c0900720c */ /* 0x040fe40003f86270 */
[----:B------:R-:W-:Y:S01]  /*3550*/  ISETP.GE.AND P3, PT, R9, R59, PT ;  /* 0x0000003b0900720c */ /* 0x000fe20003f66270 */
[----:B------:R-:W-:Y:S01]  /*3560*/  VIADD R9, R61, 0xffffffe8 ;  /* 0xffffffe83d097836 */ /* 0x000fe20000000000 */
[----:B------:R-:W-:Y:S02]  /*3570*/  FSEL R152, R124, -INF , !P4 ;  /* 0xff8000007c987808 */ /* 0x000fe40006000000 */
[----:B------:R-:W-:Y:S02]  /*3580*/  FSEL R147, R126, -INF , !P3 ;  /* 0xff8000007e937808 */ /* 0x000fe40005800000 */
[----:B------:R-:W-:-:S02]  /*3590*/  FSEL R164, R117, -INF , !P5 ;  /* 0xff80000075a47808 */ /* 0x000fc40006800000 */
[----:B------:R-:W-:Y:S02]  /*35a0*/  FSEL R157, R119, -INF , !P2 ;  /* 0xff800000779d7808 */ /* 0x000fe40005000000 */
[CC--:B------:R-:W-:Y:S02]  /*35b0*/  ISETP.GE.AND P4, PT, R8.reuse, R60.reuse, PT ;  /* 0x0000003c0800720c */ /* 0x0c0fe40003f86270 */
[-C--:B------:R-:W-:Y:S01]  /*35c0*/  ISETP.GE.AND P3, PT, R8, R59.reuse, PT ;  /* 0x0000003b0800720c */ /* 0x080fe20003f66270 */
[----:B------:R-:W-:Y:S01]  /*35d0*/  VIADD R8, R61, 0xfffffff1 ;  /* 0xfffffff13d087836 */ /* 0x000fe20000000000 */
[C---:B------:R-:W-:Y:S02]  /*35e0*/  ISETP.GE.AND P5, PT, R9.reuse, R60, PT ;  /* 0x0000003c0900720c */ /* 0x040fe40003fa6270 */
[----:B------:R-:W-:Y:S01]  /*35f0*/  ISETP.GE.AND P2, PT, R9, R59, PT ;  /* 0x0000003b0900720c */ /* 0x000fe20003f46270 */
[----:B------:R-:W-:Y:S01]  /*3600*/  VIADD R9, R61, 0xfffffff0 ;  /* 0xfffffff03d097836 */ /* 0x000fe20000000000 */
[----:B------:R-:W-:-:S02]  /*3610*/  FSEL R146, R76, -INF , !P5 ;  /* 0xff8000004c927808 */ /* 0x000fc40006800000 */
[----:B------:R-:W-:Y:S02]  /*3620*/  FSEL R143, R78, -INF , !P2 ;  /* 0xff8000004e8f7808 */ /* 0x000fe40005000000 */
[C---:B------:R-:W-:Y:S02]  /*3630*/  ISETP.GE.AND P5, PT, R8.reuse, R60, PT ;  /* 0x0000003c0800720c */ /* 0x040fe40003fa6270 */
[-C--:B------:R-:W-:Y:S01]  /*3640*/  ISETP.GE.AND P2, PT, R8, R59.reuse, PT ;  /* 0x0000003b0800720c */ /* 0x080fe20003f46270 */
[----:B------:R-:W-:Y:S01]  /*3650*/  VIADD R8, R61, 0xfffffff8 ;  /* 0xfffffff83d087836 */ /* 0x000fe20000000000 */
[----:B------:R-:W-:Y:S01]  /*3660*/  FSEL R145, R127, -INF , !P0 ;  /* 0xff8000007f917808 */ /* 0x000fe20004000000 */
[----:B------:R-:W-:Y:S01]  /*3670*/  VIADD R61, R61, 0xfffffff9 ;  /* 0xfffffff93d3d7836 */ /* 0x000fe20000000000 */
[----:B------:R-:W-:Y:S02]  /*3680*/  ISETP.GE.AND P0, PT, R9, R59, PT ;  /* 0x0000003b0900720c */ /* 0x000fe40003f06270 */
[----:B------:R-:W-:-:S02]  /*3690*/  FSEL R150, R125, -INF , !P1 ;  /* 0xff8000007d967808 */ /* 0x000fc40004800000 */
[----:B------:R-:W-:Y:S02]  /*36a0*/  FSEL R137, R74, -INF , !P0 ;  /* 0xff8000004a897808 */ /* 0x000fe40004000000 */
[----:B------:R-:W-:Y:S02]  /*36b0*/  ISETP.GE.AND P0, PT, R61, R59, PT ;  /* 0x0000003b3d00720c */ /* 0x000fe40003f06270 */
[----:B------:R-:W-:Y:S02]  /*36c0*/  ISETP.GE.AND P1, PT, R9, R60, PT ;  /* 0x0000003c0900720c */ /* 0x000fe40003f26270 */
[----:B------:R-:W-:Y:S02]  /*36d0*/  FSEL R67, R71, -INF , !P0 ;  /* 0xff80000047437808 */ /* 0x000fe40004000000 */
[----:B------:R-:W-:Y:S02]  /*36e0*/  ISETP.GE.AND P0, PT, R36, 0x2, PT ;  /* 0x000000022400780c */ /* 0x000fe40003f06270 */
[----:B------:R-:W-:-:S02]  /*36f0*/  FSEL R144, R77, -INF , !P4 ;  /* 0xff8000004d907808 */ /* 0x000fc40006000000 */
[----:B------:R-:W-:Y:S02]  /*3700*/  FSEL R141, R79, -INF , !P3 ;  /* 0xff8000004f8d7808 */ /* 0x000fe40005800000 */
[----:B------:R-:W-:Y:S02]  /*3710*/  FSEL R142, R72, -INF , !P1 ;  /* 0xff800000488e7808 */ /* 0x000fe40004800000 */
[CC--:B------:R-:W-:Y:S02]  /*3720*/  ISETP.GE.AND P4, PT, R8.reuse, R60.reuse, PT ;  /* 0x0000003c0800720c */ /* 0x0c0fe40003f86270 */
[----:B------:R-:W-:Y:S02]  /*3730*/  ISETP.GE.AND P3, PT, R61, R60, PT ;  /* 0x0000003c3d00720c */ /* 0x000fe40003f66270 */
[----:B------:R-:W-:Y:S02]  /*3740*/  ISETP.GE.AND P1, PT, R8, R59, PT ;  /* 0x0000003b0800720c */ /* 0x000fe40003f26270 */
[----:B------:R-:W-:-:S02]  /*3750*/  FSEL R140, R73, -INF , !P5 ;  /* 0xff800000498c7808 */ /* 0x000fc40006800000 */
[----:B------:R-:W-:Y:S02]  /*3760*/  FSEL R135, R75, -INF , !P2 ;  /* 0xff8000004b877808 */ /* 0x000fe40005000000 */
[----:B------:R-:W-:Y:S02]  /*3770*/  FSEL R138, R68, -INF , !P4 ;  /* 0xff800000448a7808 */ /* 0x000fe40006000000 */
[----:B------:R-:W-:Y:S02]  /*3780*/  FSEL R136, R69, -INF , !P3 ;  /* 0xff80000045887808 */ /* 0x000fe40005800000 */
[----:B------:R-:W-:Y:S01]  /*3790*/  FSEL R133, R70, -INF , !P1 ;  /* 0xff80000046857808 */ /* 0x000fe20004800000 */
[----:B------:R-:W-:Y:S06]  /*37a0*/  @!P0 BRA `(.L_x_2314) ;  /* 0x0000000400908947 */ /* 0x000fec0003800000 */
[----:B------:R-:W-:Y:S05]  /*37b0*/  @P6 BRA `(.L_x_2315) ;  /* 0x0000000000ec6947 */ /* 0x000fea0003800000 */
[----:B------:R-:W1:Y:S01]  /*37c0*/  LDC R8, c[0x0][0x380] ;  /* 0x0000e000ff087b82 */ /* 0x000e620000000800 */
[C---:B------:R-:W-:Y:S01]  /*37d0*/  IADD3 R9, R0.reuse, -0x80, RZ ;  /* 0xffffff8000097810 */ /* 0x040fe20007ffe0ff */
[----:B------:R-:W-:-:S03]  /*37e0*/  VIADD R15, R0, 0xffffff00 ;  /* 0xffffff00000f7836 */ /* 0x000fc60000000000 */
[----:B------:R-:W-:Y:S02]  /*37f0*/  IABS R10, R9 ;  /* 0x00000009000a7213 */ /* 0x000fe40000000000 */
        /* <DEDUP_REMOVED lines=43> */
[----:B------:R-:W-:-:S04]  /*3ab0*/  IMAD R0, R0, UR6, RZ ;  /* 0x0000000600007c24 */ /* 0x000fc8000f8e02ff */
[----:B------:R-:W-:Y:S01]  /*3ac0*/  IMAD R0, R9, UR7, R0 ;  /* 0x0000000709007c24 */ /* 0x000fe2000f8e0200 */
[----:B--2---:R-:W-:Y:S01]  /*3ad0*/  IADD3 R8, -R11, R2, RZ ;  /* 0x000000020b087210 */ /* 0x004fe20007ffe1ff */
[----:B------:R-:W-:-:S03]  /*3ae0*/  IMAD.WIDE.U32 R10, R9, UR6, RZ ;  /* 0x00000006090a7c25 */ /* 0x000fc6000f8e00ff */
        /* <DEDUP_REMOVED lines=8> */
.L_x_2315:
[----:B------:R-:W-:-:S04]  /*3b70*/  ULEA UR6, -UR6, URZ, 0x7 ;  /* 0x0000003f06067291 */ /* 0x000fc8000f8e393f */
[----:B------:R-:W-:Y:S02]  /*3b80*/  USHF.R.S32.HI UR4, URZ, 0x1f, UR6 ;  /* 0x0000001f3f047899 */ /* 0x000fe40008011406 */
[----:B------:R-:W-:-:S04]  /*3b90*/  MOV R2, UR6 ;  /* 0x0000000600027c02 */ /* 0x000fc80008000f00 */
[----:B------:R-:W-:-:S07]  /*3ba0*/  MOV R0, UR4 ;  /* 0x0000000400007c02 */ /* 0x000fce0008000f00 */
.L_x_2316:
[----:B------:R-:W-:-:S04]  /*3bb0*/  LEA R230, P1, R2, R230, 0x1 ;  /* 0x000000e602e67211 */ /* 0x000fc800078208ff */
[----:B------:R-:W-:Y:S02]  /*3bc0*/  LEA.HI.X R231, R2, R231, R0, 0x1, P1 ;  /* 0x000000e702e77211 */ /* 0x000fe400008f0c00 */
[----:B------:R-:W-:-:S03]  /*3bd0*/  IADD3 R18, P1, R230, UR15, RZ ;  /* 0x0000000fe6127c10 */ /* 0x000fc6000ff3e0ff */
[----:B------:R-:W-:Y:S01]  /*3be0*/  @!PT LDS RZ, [RZ] ;  /* 0x00000000fffff984 */ /* 0x000fe20000000800 */
[----:B------:R-:W-:Y:S01]  /*3bf0*/  @!PT LDS RZ, [RZ] ;  /* 0x00000000fffff984 */ /* 0x000fe20000000800 */
[----:B------:R-:W-:Y:S01]  /*3c00*/  @!PT LDS RZ, [RZ] ;  /* 0x00000000fffff984 */ /* 0x000fe20000000800 */
[----:B------:R1:W-:Y:S01]  /*3c10*/  LDGSTS.E.BYPASS.LTC128B.128 [R233+0x4000], desc[UR18][R230.64] ;  /* 0x04000000e6e97fae */ /* 0x0003e2000b901d52 */
[----:B------:R-:W-:Y:S02]  /*3c20*/  IADD3.X R19, R231, UR14, RZ, P1, !PT ;  /* 0x0000000ee7137c10 */ /* 0x000fe40008ffe4ff */
[----:B------:R-:W-:Y:S01]  /*3c30*/  IADD3 R16, P1, R18, UR15, RZ ;  /* 0x0000000f12107c10 */ /* 0x000fe2000ff3e0ff */
[----:B------:R1:W-:Y:S03]  /*3c40*/  LDGSTS.E.BYPASS.LTC128B.128 [R233+0x8000], desc[UR18][R230.64+0x80] ;  /* 0x08000080e6e97fae */ /* 0x0003e6000b901d52 */
[----:B------:R-:W-:Y:S01]  /*3c50*/  IADD3.X R17, R19, UR14, RZ, P1, !PT ;  /* 0x0000000e13117c10 */ /* 0x000fe20008ffe4ff */
[----:B------:R1:W-:Y:S01]  /*3c60*/  LDGSTS.E.BYPASS.LTC128B.128 [R233+0x4800], desc[UR18][R18.64] ;  /* 0x0480000012e97fae */ /* 0x0003e2000b901d52 */
[----:B------:R-:W-:-:S03]  /*3c70*/  IADD3 R14, P1, R16, UR15, RZ ;  /* 0x0000000f100e7c10 */ /* 0x000fc6000ff3e0ff */
        /* <DEDUP_REMOVED lines=15> */
[----:B------:R-:W-:-:S03]  /*3d70*/  IADD3.X R21, R9, UR14, RZ, P1, !PT ;  /* 0x0000000e09157c10 */ /* 0x000fc60008ffe4ff */
[----:B------:R1:W-:Y:S04]  /*3d80*/  LDGSTS.E.BYPASS.LTC128B.128 [R233+0x6800], desc[UR18][R10.64] ;  /* 0x068000000ae97fae */ /* 0x0003e8000b901d52 */
[----:B------:R1:W-:Y:S04]  /*3d90*/  LDGSTS.E.BYPASS.LTC128B.128 [R233+0xa800], desc[UR18][R10.64+0x80] ;  /* 0x0a8000800ae97fae */ /* 0x0003e8000b901d52 */
[----:B------:R1:W-:Y:S04]  /*3da0*/  LDGSTS.E.BYPASS.LTC128B.128 [R233+0x7000], desc[UR18][R8.64] ;  /* 0x0700000008e97fae */ /* 0x0003e8000b901d52 */
[----:B------:R1:W-:Y:S04]  /*3db0*/  LDGSTS.E.BYPASS.LTC128B.128 [R233+0xb000], desc[UR18][R8.64+0x80] ;  /* 0x0b00008008e97fae */ /* 0x0003e8000b901d52 */
[----:B------:R1:W-:Y:S04]  /*3dc0*/  LDGSTS.E.BYPASS.LTC128B.128 [R233+0x7800], desc[UR18][R20.64] ;  /* 0x0780000014e97fae */ /* 0x0003e8000b901d52 */
[----:B------:R1:W-:Y:S04]  /*3dd0*/  LDGSTS.E.BYPASS.LTC128B.128 [R233+0xb800], desc[UR18][R20.64+0x80] ;  /* 0x0b80008014e97fae */ /* 0x0003e8000b901d52 */
[----:B------:R-:W0:Y:S02]  /*3de0*/  LDGDEPBAR ;  /* 0x00000000000079af */ /* 0x000e240000000000 */
.L_x_2314:
[----:B-1----:R-:W-:Y:S01]  /*3df0*/  FMNMX.FTZ R9, R54, R56, !PT ;  /* 0x0000003836097209 */ /* 0x002fe20007810000 */
[----:B------:R-:W-:Y:S01]  /*3e00*/  ULDC UR4, c[0x0][0x2ec] ;  /* 0x0000bb0000047ab9 */ /* 0x000fe20000000800 */
        /* <DEDUP_REMOVED lines=63> */
[-C--:B------:R-:W-:Y:S01]  /*4200*/  IADD3 R218, R4, R219.reuse, RZ ;  /* 0x000000db04da7210 */ /* 0x080fe20007ffe0ff */
[----:B------:R-:W2:Y:S01]  /*4210*/  SHFL.BFLY PT, R9, R8, 0x2, 0x1f ;  /* 0x0c401f0008097f89 */ /* 0x000ea200000e0000 */
[----:B------:R-:W-:-:S02]  /*4220*/  IADD3 R217, R3, R219, RZ ;  /* 0x000000db03d97210 */ /* 0x000fc40007ffe0ff */
[----:B------:R-:W-:Y:S01]  /*4230*/  IADD3 R216, R3, R218, RZ ;  /* 0x000000da03d87210 */ /* 0x000fe20007ffe0ff */
        /* <DEDUP_REMOVED lines=11> */
[----:B------:R-:W-:Y:S04]  /*42f0*/  LDSM.16.MT88.4 R120, [R217+0x10000] ;  /* 0x01000000d978783b */ /* 0x000fe80000004200 */
[----:B------:R-:W-:Y:S01]  /*4300*/  LDSM.16.MT88.4 R28, [R216+0x10000] ;  /* 0x01000000d81c783b */ /* 0x000fe20000004200 */
[----:B-1----:R-:W-:-:S03]  /*4310*/  FMNMX.FTZ R2, R11, R2, !PT ;  /* 0x000000020b027209 */ /* 0x002fc60007810000 */
[----:B------:R-:W-:Y:S01]  /*4320*/  LDSM.16.MT88.4 R20, [R216+0xc800] ;  /* 0x00c80000d814783b */ /* 0x000fe20000004200 */
[----:B--2---:R-:W-:Y:S01]  /*4330*/  FMNMX.FTZ R0, R9, R0, !PT ;  /* 0x0000000009007209 */ /* 0x004fe20007810000 */
[C---:B------:R-:W-:Y:S01]  /*4340*/  FMUL.FTZ R139, R2.reuse, UR4 ;  /* 0x00000004028b7c20 */ /* 0x040fe20008410000 */
[----:B------:R-:W-:Y:S01]  /*4350*/  FSETP.NEU.FTZ.AND P1, PT, R2, -INF , PT ;  /* 0xff8000000200780b */ /* 0x000fe20003f3d000 */
[----:B------:R-:W1:Y:S02]  /*4360*/  LDSM.16.MT88.4 R8, [R218+0xc800] ;  /* 0x00c80000da08783b */ /* 0x000e640000004200 */
[C---:B------:R-:W-:Y:S01]  /*4370*/  FMUL.FTZ R134, R0.reuse, UR4 ;  /* 0x0000000400867c20 */ /* 0x040fe20008410000 */
[----:B------:R-:W-:Y:S02]  /*4380*/  FSEL R139, R139, RZ, P1 ;  /* 0x000000ff8b8b7208 */ /* 0x000fe40000800000 */
[----:B------:R-:W-:-:S03]  /*4390*/  FSETP.NEU.FTZ.AND P1, PT, R0, -INF , PT ;  /* 0xff8000000000780b */ /* 0x000fc60003f3d000 */
        /* <DEDUP_REMOVED lines=14> */
[----:B------:R-:W2:Y:S01]  /*4480*/  LDSM.16.MT88.4 R24, [R219+0xc800] ;  /* 0x00c80000db18783b */ /* 0x000ea20000004200 */
[--C-:B------:R-:W-:Y:S01]  /*4490*/  FFMA.FTZ R53, R6, UR4, -R139.reuse ;  /* 0x0000000406357c23 */ /* 0x100fe2000801088b */
[--C-:B------:R-:W-:Y:S01]  /*44a0*/  FFMA.FTZ R58, R49, UR4, -R134.reuse ;  /* 0x00000004313a7c23 */ /* 0x100fe20008010886 */
[--C-:B------:R-:W-:Y:S01]  /*44b0*/  FFMA.FTZ R54, R7, UR4, -R134.reuse ;  /* 0x0000000407367c23 */ /* 0x100fe20008010886 */
[----:B------:R-:W5:Y:S01]  /*44c0*/  MUFU.EX2 R65, R65 ;  /* 0x0000004100417308 */ /* 0x000f620000000800 */
[--C-:B------:R-:W-:Y:S01]  /*44d0*/  FFMA.FTZ R51, R45, UR4, -R134.reuse ;  /* 0x000000042d337c23 */ /* 0x100fe20008010886 */
        /* <DEDUP_REMOVED lines=34> */
[----:B------:R-:W-:Y:S01]  /*4700*/  LDSM.16.MT88.4 R32, [R219+0x12000] ;  /* 0x01200000db20783b */ /* 0x000fe20000004200 */
        /* <DEDUP_REMOVED lines=16> */
[----:B------:R-:W-:Y:S01]  /*4810*/  FFMA.FTZ R243, R136, UR4, -R139 ;  /* 0x0000000488f37c23 */ /* 0x000fe2000801088b */
[--C-:B------:R-:W-:Y:S01]  /*4820*/  FFMA.FTZ R136, R135, UR4, -R134.reuse ;  /* 0x0000000487887c23 */ /* 0x100fe20008010886 */
[--C-:B------:R-:W-:Y:S01]  /*4830*/  FFMA.FTZ R133, R133, UR4, -R134.reuse ;  /* 0x0000000485857c23 */ /* 0x100fe20008010886 */
[----:B------:R-:W-:Y:S01]  /*4840*/  MUFU.EX2 R57, R57 ;  /* 0x0000003900397308 */ /* 0x000fe20000000800 */
[----:B------:R-:W-:Y:S01]  /*4850*/  FFMA.FTZ R242, R67, UR4, -R134 ;  /* 0x0000000443f27c23 */ /* 0x000fe20008010886 */
[----:B------:R-:W-:Y:S01]  /*4860*/  FADD.FTZ R65, R132, R65 ;  /* 0x0000004184417221 */ /* 0x000fe20000010000 */
[----:B------:R-:W-:-:S03]  /*4870*/  FADD.FTZ R63, R63, R66 ;  /* 0x000000423f3f7221 */ /* 0x000fc60000010000 */
[----:B------:R-:W-:Y:S02]  /*4880*/  FADD.FTZ R64, R64, R65 ;  /* 0x0000004140407221 */ /* 0x000fe40000010000 */
[----:B------:R-:W5:Y:S01]  /*4890*/  MUFU.EX2 R60, R60 ;  /* 0x0000003c003c7308 */ /* 0x000f620000000800 */
[----:B---3--:R-:W-:Y:S01]  /*48a0*/  F2FP.BF16.F32.PACK_AB R119, R59, R62 ;  /* 0x0000003e3b77723e */ /* 0x008fe200000010ff */
[----:B------:R-:W-:Y:S01]  /*48b0*/  FADD.FTZ R62, R62, R63 ;  /* 0x0000003f3e3e7221 */ /* 0x000fe20000010000 */
[----:B------:R-:W-:-:S03]  /*48c0*/  FADD.FTZ R64, R61, R64 ;  /* 0x000000403d407221 */ /* 0x000fc60000010000 */
[----:B------:R-:W-:Y:S02]  /*48d0*/  FADD.FTZ R59, R59, R62 ;  /* 0x0000003e3b3b7221 */ /* 0x000fe40000010000 */
[C---:B------:R-:W-:Y:S01]  /*48e0*/  HMMA.16816.F32.BF16 R72, R116.reuse, R76, RZ ;  /* 0x0000004c7448723c */ /* 0x040fe200000418ff */
[----:B------:R-:W-:Y:S05]  /*48f0*/  MUFU.EX2 R56, R56 ;  /* 0x0000003800387308 */ /* 0x000fea0000000800 */
[----:B------:R-:W-:Y:S03]  /*4900*/  HMMA.16816.F32.BF16 R76, R116, R78, RZ ;  /* 0x0000004e744c723c */ /* 0x000fe600000418ff */
[----:B------:R-:W3:Y:S01]  /*4910*/  MUFU.EX2 R53, R53 ;  /* 0x0000003500357308 */ /* 0x000ee20000000800 */
[----:B-----5:R-:W-:-:S02]  /*4920*/  F2FP.BF16.F32.PACK_AB R12, R60, R57 ;  /* 0x000000393c0c723e */ /* 0x020fc400000010ff */
[C---:B------:R-:W-:Y:S05]  /*4930*/  HMMA.16816.F32.BF16 R128, R116.reuse, R68, RZ ;  /* 0x000000447480723c */ /* 0x040fea00000418ff */
[----:B------:R-:W-:Y:S01]  /*4940*/  MUFU.EX2 R58, R58 ;  /* 0x0000003a003a7308 */ /* 0x000fe20000000800 */
[C---:B------:R-:W-:Y:S06]  /*4950*/  HMMA.16816.F32.BF16 R80, R116.reuse, R84, RZ ;  /* 0x000000547450723c */ /* 0x040fec00000418ff */
[----:B------:R-:W-:Y:S01]  /*4960*/  HMMA.16816.F32.BF16 R68, R116, R70, RZ ;  /* 0x000000467444723c */ /* 0x000fe200000418ff */
[----:B------:R-:W5:Y:S01]  /*4970*/  MUFU.EX2 R55, R55 ;  /* 0x0000003700377308 */ /* 0x000f620000000800 */
[----:B---3--:R-:W-:-:S04]  /*4980*/  F2FP.BF16.F32.PACK_AB R14, R53, R56 ;  /* 0x00000038350e723e */ /* 0x008fc800000010ff */
[C---:B------:R-:W-:Y:S03]  /*4990*/  HMMA.16816.F32.BF16 R84, R116.reuse, R86, RZ ;  /* 0x000000567454723c */ /* 0x040fe600000418ff */
[----:B------:R-:W-:Y:S03]  /*49a0*/  MUFU.EX2 R54, R54 ;  /* 0x0000003600367308 */ /* 0x000fe60000000800 */
[C---:B------:R-:W-:Y:S05]  /*49b0*/  HMMA.16816.F32.BF16 R96, R116.reuse, R100, RZ ;  /* 0x000000647460723c */ /* 0x040fea00000418ff */
[----:B------:R-:W3:Y:S01]  /*49c0*/  MUFU.EX2 R51, R51 ;  /* 0x0000003300337308 */ /* 0x000ee20000000800 */
[----:B-----5:R-:W-:Y:S01]  /*49d0*/  F2FP.BF16.F32.PACK_AB R13, R55, R58 ;  /* 0x0000003a370d723e */ /* 0x020fe200000010ff */
[----:B------:R-:W-:Y:S01]  /*49e0*/  HMMA.16816.F32.BF16 R104, R116, R124, RZ ;  /* 0x0000007c7468723c */ /* 0x000fe200000418ff */
[----:B------:R-:W-:-:S04]  /*49f0*/  FADD.FTZ R58, R58, R59 ;  /* 0x0000003b3a3a7221 */ /* 0x000fc80000010000 */
[----:B------:R-:W-:Y:S01]  /*4a00*/  FADD.FTZ R55, R55, R58 ;  /* 0x0000003a37377221 */ /* 0x000fe20000010000 */
[C---:B------:R-:W-:Y:S01]  /*4a10*/  HMMA.16816.F32.BF16 R100, R116.reuse, R102, RZ ;  /* 0x000000667464723c */ /* 0x040fe200000418ff */
[----:B------:R-:W-:Y:S05]  /*4a20*/  MUFU.EX2 R52, R52 ;  /* 0x0000003400347308 */ /* 0x000fea0000000800 */
[----:B------:R-:W-:Y:S01]  /*4a30*/  HMMA.16816.F32.BF16 R124, R116, R126, RZ ;  /* 0x0000007e747c723c */ /* 0x000fe200000418ff */
[----:B---3--:R-:W-:Y:S02]  /*4a40*/  F2FP.BF16.F32.PACK_AB R15, R51, R54 ;  /* 0x00000036330f723e */ /* 0x008fe400000010ff */
[----:B------:R-:W3:Y:S01]  /*4a50*/  MUFU.EX2 R49, R49 ;  /* 0x0000003100317308 */ /* 0x000ee20000000800 */
[----:B------:R-:W-:-:S02]  /*4a60*/  FADD.FTZ R54, R54, R55 ;  /* 0x0000003736367221 */ /* 0x000fc40000010000 */
[----:B----4-:R-:W-:Y:S02]  /*4a70*/  HMMA.16816.F32.BF16 R88, R116, R92, RZ ;  /* 0x0000005c7458723c */ /* 0x010fe400000418ff */
[----:B------:R-:W-:-:S04]  /*4a80*/  FADD.FTZ R51, R51, R54 ;  /* 0x0000003633337221 */ /* 0x000fc80000010000 */
[C---:B-1----:R-:W-:Y:S01]  /*4a90*/  HMMA.16816.F32.BF16 R72, R12.reuse, R8, R72 ;  /* 0x000000080c48723c */ /* 0x042fe20000041848 */
[----:B------:R-:W-:Y:S05]  /*4aa0*/  MUFU.EX2 R48, R48 ;  /* 0x0000003000307308 */ /* 0x000fea0000000800 */
[C---:B------:R-:W-:Y:S01]  /*4ab0*/  HMMA.16816.F32.BF16 R76, R12.reuse, R10, R76 ;  /* 0x0000000a0c4c723c */ /* 0x040fe2000004184c */
[----:B------:R-:W1:Y:S02]  /*4ac0*/  LDSM.16.MT88.4 R8, [R218+0x10800] ;  /* 0x01080000da08783b */ /* 0x000e640000004200 */
[----:B------:R-:W-:Y:S03]  /*4ad0*/  MUFU.EX2 R45, R45 ;  /* 0x0000002d002d7308 */ /* 0x000fe60000000800 */
[C---:B--2---:R-:W-:Y:S05]  /*4ae0*/  HMMA.16816.F32.BF16 R128, R12.reuse, R24, R128 ;  /* 0x000000180c80723c */ /* 0x044fea0000041880 */
[----:B------:R-:W-:Y:S01]  /*4af0*/  MUFU.EX2 R50, R50 ;  /* 0x0000003200327308 */ /* 0x000fe20000000800 */
[C---:B------:R-:W-:Y:S01]  /*4b00*/  HMMA.16816.F32.BF16 R68, R12.reuse, R26, R68 ;  /* 0x0000001a0c44723c */ /* 0x040fe20000041844 */
[----:B------:R-:W-:Y:S05]  /*4b10*/  LDSM.16.MT88.4 R24, [R216+0x10800] ;  /* 0x01080000d818783b */ /* 0x000fea0000004200 */
[C---:B------:R-:W-:Y:S01]  /*4b20*/  HMMA.16816.F32.BF16 R80, R12.reuse, R16, R80 ;  /* 0x000000100c50723c */ /* 0x040fe20000041850 */
[----:B------:R-:W2:Y:S05]  /*4b30*/  MUFU.EX2 R47, R47 ;  /* 0x0000002f002f7308 */ /* 0x000eaa0000000800 */
[----:B------:R-:W-:Y:S01]  /*4b40*/  HMMA.16816.F32.BF16 R84, R12, R18, R84 ;  /* 0x000000120c54723c */ /* 0x000fe20000041854 */
[----:B------:R-:W4:Y:S02]  /*4b50*/  LDSM.16.MT88.4 R16, [R217+0x10800] ;  /* 0x01080000d910783b */ /* 0x000f240000004200 */
[----:B------:R-:W-:Y:S03]  /*4b60*/  MUFU.EX2 R46, R46 ;  /* 0x0000002e002e7308 */ /* 0x000fe60000000800 */
[C---:B------:R-:W-:Y:S05]  /*4b70*/  HMMA.16816.F32.BF16 R108, R116.reuse, R120, RZ ;  /* 0x00000078746c723c */ /* 0x040fea00000418ff */
[----:B------:R-:W5:Y:S01]  /*4b80*/  MUFU.EX2 R43, R43 ;  /* 0x0000002b002b7308 */ /* 0x000f620000000800 */
[C---:B------:R-:W-:Y:S06]  /*4b90*/  HMMA.16816.F32.BF16 R92, R116.reuse, R94, RZ ;  /* 0x0000005e745c723c */ /* 0x040fec00000418ff */
[C---:B------:R-:W-:Y:S01]  /*4ba0*/  HMMA.16816.F32.BF16 R120, R116.reuse, R122, RZ ;  /* 0x0000007a7478723c */ /* 0x040fe200000418ff */
[----:B------:R-:W-:Y:S05]  /*4bb0*/  MUFU.EX2 R44, R44 ;  /* 0x0000002c002c7308 */ /* 0x000fea0000000800 */
[C---:B------:R-:W-:Y:S03]  /*4bc0*/  HMMA.16816.F32.BF16 R112, R116.reuse, R28, RZ ;  /* 0x0000001c7470723c */ /* 0x040fe600000418ff */
[----:B------:R-:W5:Y:S03]  /*4bd0*/  MUFU.EX2 R41, R41 ;  /* 0x0000002900297308 */ /* 0x000f660000000800 */
        /* <DEDUP_REMOVED lines=8> */
[----:B------:R-:W-:Y:S02]  /*4c60*/  MUFU.EX2 R42, R42 ;  /* 0x0000002a002a7308 */ /* 0x000fe40000000800 */
        /* <DEDUP_REMOVED lines=10> */
[----:B------:R-:W-:Y:S05]  /*4d10*/  LDSM.16.MT88.4 R16, [R216+0xd000] ;  /* 0x00d00000d810783b */ /* 0x000fea0000004200 */
[C---:B------:R-:W-:Y:S01]  /*4d20*/  HMMA.16816.F32.BF16 R112, R12.reuse, R24, R112 ;  /* 0x000000180c70723c */ /* 0x040fe20000041870 */
[----:B------:R-:W-:Y:S05]  /*4d30*/  MUFU.EX2 R148, R148 ;  /* 0x0000009400947308 */ /* 0x000fea0000000800 */
[----:B------:R-:W-:Y:S01]  /*4d40*/  HMMA.16816.F32.BF16 R116, R12, R26, R116 ;  /* 0x0000001a0c74723c */ /* 0x000fe20000041874 */
[----:B------:R-:W4:Y:S01]  /*4d50*/  LDSM.16.MT88.4 R12, [R219+0x11000] ;  /* 0x01100000db0c783b */ /* 0x000f220000004200 */
[----:B---3--:R-:W-:Y:S01]  /*4d60*/  F2FP.BF16.F32.PACK_AB R24, R49, R52 ;  /* 0x000000343118723e */ /* 0x008fe200000010ff */
[----:B------:R-:W3:Y:S01]  /*4d70*/  MUFU.EX2 R149, R149 ;  /* 0x0000009500957308 */ /* 0x000ee20000000800 */
[----:B--2---:R-:W-:Y:S01]  /*4d80*/  F2FP.BF16.F32.PACK_AB R25, R47, R50 ;  /* 0x000000322f19723e */ /* 0x004fe200000010ff */
[----:B------:R-:W-:-:S02]  /*4d90*/  FADD.FTZ R50, R50, R51 ;  /* 0x0000003332327221 */ /* 0x000fc40000010000 */
[----:B------:R-:W-:Y:S02]  /*4da0*/  F2FP.BF16.F32.PACK_AB R26, R45, R48 ;  /* 0x000000302d1a723e */ /* 0x000fe400000010ff */
        /* <DEDUP_REMOVED lines=9> */
[----:B------:R-:W-:Y:S01]  /*4e40*/  MUFU.EX2 R153, R153 ;  /* 0x0000009900997308 */ /* 0x000fe20000000800 */
[C---:B-1----:R-:W-:Y:S06]  /*4e50*/  HMMA.16816.F32.BF16 R80, R24.reuse, R8, R80 ;  /* 0x000000081850723c */ /* 0x042fec0000041850 */
[C---:B------:R-:W-:Y:S01]  /*4e60*/  HMMA.16816.F32.BF16 R84, R24.reuse, R10, R84 ;  /* 0x0000000a1854723c */ /* 0x040fe20000041854 */
[----:B------:R-:W1:Y:S01]  /*4e70*/  LDSM.16.MT88.4 R8, [R217+0x11000] ;  /* 0x01100000d908783b */ /* 0x000e620000004200 */
[----:B------:R-:W5:Y:S04]  /*4e80*/  MUFU.EX2 R156, R156 ;  /* 0x0000009c009c7308 */ /* 0x000f680000000800 */
[C---:B------:R-:W-:Y:S04]  /*4e90*/  HMMA.16816.F32.BF16 R128, R24.reuse, R20, R128 ;  /* 0x000000141880723c */ /* 0x040fe80000041880 */
[----:B------:R-:W-:Y:S02]  /*4ea0*/  MUFU.EX2 R155, R155 ;  /* 0x0000009b009b7308 */ /* 0x000fe40000000800 */
[C---:B------:R-:W-:Y:S01]  /*4eb0*/  HMMA.16816.F32.BF16 R68, R24.reuse, R22, R68 ;  /* 0x000000161844723c */ /* 0x040fe20000041844 */
[----:B------:R-:W3:Y:S05]  /*4ec0*/  LDSM.16.MT88.4 R20, [R219+0xd800] ;  /* 0x00d80000db14783b */ /* 0x000eea0000004200 */
[C---:B----4-:R-:W-:Y:S01]  /*4ed0*/  HMMA.16816.F32.BF16 R96, R24.reuse, R12, R96 ;  /* 0x0000000c1860723c */ /* 0x050fe20000041860 */
[----:B------:R-:W4:Y:S05]  /*4ee0*/  MUFU.EX2 R158, R158 ;  /* 0x0000009e009e7308 */ /* 0x000f2a0000000800 */
[C---:B------:R-:W-:Y:S01]  /*4ef0*/  HMMA.16816.F32.BF16 R100, R24.reuse, R14, R100 ;  /* 0x0000000e1864723c */ /* 0x040fe20000041864 */
[----:B------:R-:W5:Y:S02]  /*4f00*/  LDSM.16.MT88.4 R12, [R218+0xd800] ;  /* 0x00d80000da0c783b */ /* 0x000f640000004200 */
[----:B------:R-:W-:Y:S03]  /*4f10*/  MUFU.EX2 R160, R160 ;  /* 0x000000a000a07308 */ /* 0x000fe60000000800 */
[C---:B--2---:R-:W-:Y:S05]  /*4f20*/  HMMA.16816.F32.BF16 R104, R24.reuse, R4, R104 ;  /* 0x000000041868723c */ /* 0x044fea0000041868 */
[----:B------:R-:W2:Y:S01]  /*4f30*/  MUFU.EX2 R165, R165 ;  /* 0x000000a500a57308 */ /* 0x000ea20000000800 */
[C---:B------:R-:W-:Y:S01]  /*4f40*/  HMMA.16816.F32.BF16 R124, R24.reuse, R6, R124 ;  /* 0x00000006187c723c */ /* 0x040fe2000004187c */
[----:B------:R-:W4:Y:S05]  /*4f50*/  LDSM.16.MT88.4 R4, [R217+0xd800] ;  /* 0x00d80000d904783b */ /* 0x000f2a0000004200 */
[C---:B-1----:R-:W-:Y:S01]  /*4f60*/  HMMA.16816.F32.BF16 R108, R24.reuse, R8, R108 ;  /* 0x00000008186c723c */ /* 0x042fe2000004186c */
[----:B------:R-:W-:Y:S05]  /*4f70*/  MUFU.EX2 R162, R162 ;  /* 0x000000a200a27308 */ /* 0x000fea0000000800 */
[----:B------:R-:W-:Y:S01]  /*4f80*/  HMMA.16816.F32.BF16 R120, R24, R10, R120 ;  /* 0x0000000a1878723c */ /* 0x000fe20000041878 */
[----:B------:R-:W-:-:S02]  /*4f90*/  F2FP.BF16.F32.PACK_AB R8, R41, R44 ;  /* 0x0000002c2908723e */ /* 0x000fc400000010ff */
[----:B------:R-:W-:Y:S01]  /*4fa0*/  F2FP.BF16.F32.PACK_AB R9, R39, R42 ;  /* 0x0000002a2709723e */ /* 0x000fe200000010ff */
[----:B------:R-:W-:Y:S01]  /*4fb0*/  MUFU.EX2 R167, R167 ;  /* 0x000000a700a77308 */ /* 0x000fe20000000800 */
[----:B------:R-:W-:Y:S01]  /*4fc0*/  FADD.FTZ R42, R42, R43 ;  /* 0x0000002b2a2a7221 */ /* 0x000fe20000010000 */
[C---:B------:R-:W-:Y:S01]  /*4fd0*/  HMMA.16816.F32.BF16 R88, R24.reuse, R16, R88 ;  /* 0x000000101858723c */ /* 0x040fe20000041858 */
[----:B------:R-:W-:Y:S02]  /*4fe0*/  F2FP.BF16.F32.PACK_AB R10, R37, R40 ;  /* 0x00000028250a723e */ /* 0x000fe400000010ff */
[----:B------:R-:W-:Y:S01]  /*4ff0*/  F2FP.BF16.F32.PACK_AB R11, R3, R38 ;  /* 0x00000026030b723e */ /* 0x000fe200000010ff */
[----:B------:R-:W-:Y:S02]  /*5000*/  FADD.FTZ R39, R39, R42 ;  /* 0x0000002a27277221 */ /* 0x000fe40000010000 */
[----:B------:R-:W-:Y:S01]  /*5010*/  HMMA.16816.F32.BF16 R92, R24, R18, R92 ;  /* 0x00000012185c723c */ /* 0x000fe2000004185c */
[----:B------:R-:W1:Y:S01]  /*5020*/  LDSM.16.MT88.4 R16, [R216+0xd800] ;  /* 0x00d80000d810783b */ /* 0x000e620000004200 */
[----:B------:R-:W-:Y:S01]  /*5030*/  MUFU.EX2 R163, R163 ;  /* 0x000000a300a37308 */ /* 0x000fe20000000800 */
[----:B------:R-:W-:-:S03]  /*5040*/  FADD.FTZ R38, R38, R39 ;  /* 0x0000002726267221 */ /* 0x000fc60000010000 */
[----:B------:R-:W-:Y:S01]  /*5050*/  HMMA.16816.F32.BF16 R112, R24, R28, R112 ;  /* 0x0000001c1870723c */ /* 0x000fe20000041870 */
[----:B------:R-:W-:-:S03]  /*5060*/  FADD.FTZ R38, R3, R38 ;  /* 0x0000002603267221 */ /* 0x000fc60000010000 */
[----:B------:R-:W2:Y:S02]  /*5070*/  MUFU.EX2 R164, R164 ;  /* 0x000000a400a47308 */ /* 0x000ea40000000800 */
[----:B------:R-:W-:Y:S01]  /*5080*/  HMMA.16816.F32.BF16 R116, R24, R30, R116 ;  /* 0x0000001e1874723c */ /* 0x000fe20000041874 */
[----:B------:R-:W2:Y:S04]  /*5090*/  LDSM.16.MT88.4 R28, [R219+0x11800] ;  /* 0x01180000db1c783b */ /* 0x000ea80000004200 */
[----:B------:R-:W-:Y:S01]  /*50a0*/  LDSM.16.MT88.4 R24, [R216+0x11800] ;  /* 0x01180000d818783b */ /* 0x000fe20000004200 */
[C---:B---3--:R-:W-:Y:S01]  /*50b0*/  HMMA.16816.F32.BF16 R128, R8.reuse, R20, R128 ;  /* 0x000000140880723c */ /* 0x048fe20000041880 */
[----:B------:R-:W-:Y:S05]  /*50c0*/  MUFU.EX2 R159, R159 ;  /* 0x0000009f009f7308 */ /* 0x000fea0000000800 */
[C---:B------:R-:W-:Y:S01]  /*50d0*/  HMMA.16816.F32.BF16 R68, R8.reuse, R22, R68 ;  /* 0x000000160844723c */ /* 0x040fe20000041844 */
[----:B------:R-:W3:Y:S02]  /*50e0*/  LDSM.16.MT88.4 R20, [R218+0x11800] ;  /* 0x01180000da14783b */ /* 0x000ee40000004200 */
[----:B------:R-:W3:Y:S03]  /*50f0*/  MUFU.EX2 R166, R166 ;  /* 0x000000a600a67308 */ /* 0x000ee60000000800 */
        /* <DEDUP_REMOVED lines=17> */
[----:B------:R-:W2:Y:S03]  /*5210*/  MUFU.EX2 R145, R145 ;  /* 0x0000009100917308 */ /* 0x000ea60000000800 */
[C---:B---3--:R-:W-:Y:S05]  /*5220*/  HMMA.16816.F32.BF16 R104, R8.reuse, R20, R104 ;  /* 0x000000140868723c */ /* 0x048fea0000041868 */
[----:B------:R-:W-:Y:S01]  /*5230*/  MUFU.EX2 R143, R143 ;  /* 0x0000008f008f7308 */ /* 0x000fe20000000800 */
[----:B------:R-:W-:Y:S01]  /*5240*/  HMMA.16816.F32.BF16 R124, R8, R22, R124 ;  /* 0x00000016087c723c */ /* 0x000fe2000004187c */
[----:B------:R-:W-:-:S02]  /*5250*/  F2FP.BF16.F32.PACK_AB R20, R149, R148 ;  /* 0x000000949514723e */ /* 0x000fc400000010ff */
[----:B------:R-:W-:Y:S01]  /*5260*/  F2FP.BF16.F32.PACK_AB R21, R156, R153 ;  /* 0x000000999c15723e */ /* 0x000fe200000010ff */
[----:B------:R-:W-:Y:S02]  /*5270*/  FADD.FTZ R153, R153, R38 ;  /* 0x0000002699997221 */ /* 0x000fe40000010000 */
[C---:B-----5:R-:W-:Y:S01]  /*5280*/  HMMA.16816.F32.BF16 R108, R8.reuse, R12, R108 ;  /* 0x0000000c086c723c */ /* 0x060fe2000004186c */
[----:B------:R-:W-:Y:S01]  /*5290*/  F2FP.BF16.F32.PACK_AB R22, R154, R151 ;  /* 0x000000979a16723e */ /* 0x000fe200000010ff */
[----:B------:R-:W3:Y:S01]  /*52a0*/  MUFU.EX2 R150, R150 ;  /* 0x0000009600967308 */ /* 0x000ee20000000800 */
[----:B------:R-:W-:Y:S01]  /*52b0*/  F2FP.BF16.F32.PACK_AB R23, R158, R155 ;  /* 0x0000009b9e17723e */ /* 0x000fe200000010ff */
[----:B------:R-:W-:Y:S02]  /*52c0*/  FADD.FTZ R156, R156, R153 ;  /* 0x000000999c9c7221 */ /* 0x000fe40000010000 */
[----:B------:R-:W-:Y:S01]  /*52d0*/  HMMA.16816.F32.BF16 R120, R8, R14, R120 ;  /* 0x0000000e0878723c */ /* 0x000fe20000041878 */
[----:B------:R-:W5:Y:S01]  /*52e0*/  LDSM.16.MT88.4 R12, [R217+0xe000] ;  /* 0x00e00000d90c783b */ /* 0x000f620000004200 */
[----:B------:R-:W-:-:S02]  /*52f0*/  FADD.FTZ R155, R155, R156 ;  /* 0x0000009c9b9b7221 */ /* 0x000fc40000010000 */
[----:B------:R-:W-:Y:S02]  /*5300*/  MUFU.EX2 R243, R243 ;  /* 0x000000f300f37308 */ /* 0x000fe40000000800 */
[----:B------:R-:W-:Y:S01]  /*5310*/  HMMA.16816.F32.BF16 R112, R8, R24, R112 ;  /* 0x000000180870723c */ /* 0x000fe20000041870 */
[----:B------:R-:W-:-:S05]  /*5320*/  FADD.FTZ R158, R158, R155 ;  /* 0x0000009b9e9e7221 */ /* 0x000fca0000010000 */
[----:B------:R-:W-:Y:S01]  /*5330*/  HMMA.16816.F32.BF16 R116, R8, R26, R116 ;  /* 0x0000001a0874723c */ /* 0x000fe20000041874 */
[----:B------:R-:W2:Y:S01]  /*5340*/  LDSM.16.MT88.4 R8, [R216+0xe000] ;  /* 0x00e00000d808783b */ /* 0x000ea20000004200 */
[----:B------:R-:W-:Y:S03]  /*5350*/  MUFU.EX2 R136, R136 ;  /* 0x0000008800887308 */ /* 0x000fe60000000800 */
[----:B------:R-:W-:Y:S01]  /*5360*/  LDSM.16.MT88.4 R24, [R216+0x12000] ;  /* 0x01200000d818783b */ /* 0x000fe20000004200 */
[C---:B----4-:R-:W-:Y:S04]  /*5370*/  HMMA.16816.F32.BF16 R128, R20.reuse, R4, R128 ;  /* 0x000000041480723c */ /* 0x050fe80000041880 */
[----:B------:R-:W-:Y:S02]  /*5380*/  MUFU.EX2 R133, R133 ;  /* 0x0000008500857308 */ /* 0x000fe40000000800 */
[C---:B------:R-:W-:Y:S01]  /*5390*/  HMMA.16816.F32.BF16 R68, R20.reuse, R6, R68 ;  /* 0x000000061444723c */ /* 0x040fe20000041844 */
[----:B------:R-:W4:Y:S05]  /*53a0*/  LDSM.16.MT88.4 R4, [R217+0x12000] ;  /* 0x01200000d904783b */ /* 0x000f2a0000004200 */
[C---:B-1----:R-:W-:Y:S01]  /*53b0*/  HMMA.16816.F32.BF16 R72, R20.reuse, R16, R72 ;  /* 0x000000101448723c */ /* 0x042fe20000041848 */
[----:B------:R-:W-:Y:S05]  /*53c0*/  MUFU.EX2 R242, R242 ;  /* 0x000000f200f27308 */ /* 0x000fea0000000800 */
[C---:B------:R-:W-:Y:S01]  /*53d0*/  HMMA.16816.F32.BF16 R76, R20.reuse, R18, R76 ;  /* 0x00000012144c723c */ /* 0x040fe2000004184c */
[----:B------:R-:W-:Y:S05]  /*53e0*/  LDSM.16.MT88.4 R16, [R219+0xe800] ;  /* 0x00e80000db10783b */ /* 0x000fea0000004200 */
[C---:B-----5:R-:W-:Y:S06]  /*53f0*/  HMMA.16816.F32.BF16 R80, R20.reuse, R12, R80 ;  /* 0x0000000c1450723c */ /* 0x060fec0000041850 */
[C---:B------:R-:W-:Y:S01]  /*5400*/  HMMA.16816.F32.BF16 R84, R20.reuse, R14, R84 ;  /* 0x0000000e1454723c */ /* 0x040fe20000041854 */
[----:B------:R-:W-:Y:S05]  /*5410*/  LDSM.16.MT88.4 R12, [R218+0xe800] ;  /* 0x00e80000da0c783b */ /* 0x000fea0000004200 */
[C---:B--2---:R-:W-:Y:S06]  /*5420*/  HMMA.16816.F32.BF16 R88, R20.reuse, R8, R88 ;  /* 0x000000081458723c */ /* 0x044fec0000041858 */
[C---:B------:R-:W-:Y:S01]  /*5430*/  HMMA.16816.F32.BF16 R92, R20.reuse, R10, R92 ;  /* 0x0000000a145c723c */ /* 0x040fe2000004185c */
[----:B------:R-:W1:Y:S05]  /*5440*/  LDSM.16.MT88.4 R8, [R217+0xe800] ;  /* 0x00e80000d908783b */ /* 0x000e6a0000004200 */
[C---:B------:R-:W-:Y:S06]  /*5450*/  HMMA.16816.F32.BF16 R104, R20.reuse, R28, R104 ;  /* 0x0000001c1468723c */ /* 0x040fec0000041868 */
[----:B------:R-:W-:Y:S01]  /*5460*/  HMMA.16816.F32.BF16 R124, R20, R30, R124 ;  /* 0x0000001e147c723c */ /* 0x000fe2000004187c */
[----:B------:R-:W-:-:S02]  /*5470*/  F2FP.BF16.F32.PACK_AB R28, R165, R160 ;  /* 0x000000a0a51c723e */ /* 0x000fc400000010ff */
[C---:B------:R-:W-:Y:S01]  /*5480*/  F2FP.BF16.F32.PACK_AB R29, R164.reuse, R163 ;  /* 0x000000a3a41d723e */ /* 0x040fe200000010ff */
[----:B------:R-:W-:Y:S02]  /*5490*/  FADD.FTZ R163, R163, R158 ;  /* 0x0000009ea3a37221 */ /* 0x000fe40000010000 */
[----:B----4-:R-:W-:Y:S01]  /*54a0*/  HMMA.16816.F32.BF16 R108, R20, R4, R108 ;  /* 0x00000004146c723c */ /* 0x010fe2000004186c */
        /* <DEDUP_REMOVED lines=20> */
[C---:B------:R-:W-:Y:S06]  /*55f0*/  HMMA.16816.F32.BF16 R72, R28.reuse, R12, R72 ;  /* 0x0000000c1c48723c */ /* 0x040fec0000041848 */
[C---:B------:R-:W-:Y:S01]  /*5600*/  HMMA.16816.F32.BF16 R76, R28.reuse, R14, R76 ;  /* 0x0000000e1c4c723c */ /* 0x040fe2000004184c */
[----:B------:R-:W5:Y:S05]  /*5610*/  LDSM.16.MT88.4 R12, [R217+0x12800] ;  /* 0x01280000d90c783b */ /* 0x000f6a0000004200 */
[C---:B--2---:R-:W-:Y:S06]  /*5620*/  HMMA.16816.F32.BF16 R88, R28.reuse, R4, R88 ;  /* 0x000000041c58723c */ /* 0x044fec0000041858 */
[C---:B------:R-:W-:Y:S01]  /*5630*/  HMMA.16816.F32.BF16 R92, R28.reuse, R6, R92 ;  /* 0x000000061c5c723c */ /* 0x040fe2000004185c */
[----:B------:R-:W2:Y:S05]  /*5640*/  LDSM.16.MT88.4 R4, [R217+0xf000] ;  /* 0x00f00000d904783b */ /* 0x000eaa0000004200 */
[C---:B----4-:R-:W-:Y:S06]  /*5650*/  HMMA.16816.F32.BF16 R96, R28.reuse, R24, R96 ;  /* 0x000000181c60723c */ /* 0x050fec0000041860 */
[----:B------:R-:W-:Y:S01]  /*5660*/  HMMA.16816.F32.BF16 R100, R28, R26, R100 ;  /* 0x0000001a1c64723c */ /* 0x000fe20000041864 */
[----:B------:R-:W-:-:S02]  /*5670*/  F2FP.BF16.F32.PACK_AB R24, R157, R152 ;  /* 0x000000989d18723e */ /* 0x000fc400000010ff */
[----:B------:R-:W-:Y:S01]  /*5680*/  F2FP.BF16.F32.PACK_AB R25, R145, R144 ;  /* 0x000000909119723e */ /* 0x000fe200000010ff */
[----:B------:R-:W-:Y:S02]  /*5690*/  FADD.FTZ R144, R144, R159 ;  /* 0x0000009f90907221 */ /* 0x000fe40000010000 */
[----:B-1----:R-:W-:Y:S01]  /*56a0*/  HMMA.16816.F32.BF16 R104, R28, R16, R104 ;  /* 0x000000101c68723c */ /* 0x002fe20000041868 */
[----:B------:R-:W-:Y:S01]  /*56b0*/  F2FP.BF16.F32.PACK_AB R26, R161, R146 ;  /* 0x00000092a11a723e */ /* 0x000fe200000010ff */
[----:B------:R-:W-:Y:S01]  /*56c0*/  FADD.FTZ R144, R145, R144 ;  /* 0x0000009091907221 */ /* 0x000fe20000010000 */
[----:B---3--:R-:W-:-:S03]  /*56d0*/  F2FP.BF16.F32.PACK_AB R27, R150, R143 ;  /* 0x0000008f961b723e */ /* 0x008fc600000010ff */
[----:B------:R-:W-:Y:S01]  /*56e0*/  HMMA.16816.F32.BF16 R124, R28, R18, R124 ;  /* 0x000000121c7c723c */ /* 0x000fe2000004187c */
[----:B------:R-:W-:Y:S01]  /*56f0*/  LDSM.16.MT88.4 R16, [R216+0xf000] ;  /* 0x00f00000d810783b */ /* 0x000fe20000004200 */
[----:B------:R-:W-:-:S04]  /*5700*/  FADD.FTZ R143, R143, R144 ;  /* 0x000000908f8f7221 */ /* 0x000fc80000010000 */
[----:B------:R-:W-:Y:S01]  /*5710*/  HMMA.16816.F32.BF16 R72, R24, R8, R72 ;  /* 0x000000081848723c */ /* 0x000fe20000041848 */
[----:B------:R-:W-:-:S05]  /*5720*/  FADD.FTZ R150, R150, R143 ;  /* 0x0000008f96967221 */ /* 0x000fca0000010000 */
[----:B------:R-:W-:Y:S01]  /*5730*/  HMMA.16816.F32.BF16 R76, R24, R10, R76 ;  /* 0x0000000a184c723c */ /* 0x000fe2000004184c */
[----:B------:R-:W1:Y:S05]  /*5740*/  LDSM.16.MT88.4 R8, [R218+0x13000] ;  /* 0x01300000da08783b */ /* 0x000e6a0000004200 */
[C---:B-----5:R-:W-:Y:S06]  /*5750*/  HMMA.16816.F32.BF16 R108, R28.reuse, R12, R108 ;  /* 0x0000000c1c6c723c */ /* 0x060fec000004186c */
[----:B------:R-:W-:Y:S01]  /*5760*/  HMMA.16816.F32.BF16 R120, R28, R14, R120 ;  /* 0x0000000e1c78723c */ /* 0x000fe20000041878 */
[----:B------:R-:W3:Y:S05]  /*5770*/  LDSM.16.MT88.4 R12, [R219+0x13000] ;  /* 0x01300000db0c783b */ /* 0x000eea0000004200 */
[C---:B--2---:R-:W-:Y:S06]  /*5780*/  HMMA.16816.F32.BF16 R80, R24.reuse, R4, R80 ;  /* 0x000000041850723c */ /* 0x044fec0000041850 */
[----:B------:R-:W-:Y:S01]  /*5790*/  HMMA.16816.F32.BF16 R84, R24, R6, R84 ;  /* 0x000000061854723c */ /* 0x000fe20000041854 */
[----:B------:R-:W2:Y:S05]  /*57a0*/  LDSM.16.MT88.4 R4, [R217+0x13000] ;  /* 0x01300000d904783b */ /* 0x000eaa0000004200 */
[C---:B------:R-:W-:Y:S06]  /*57b0*/  HMMA.16816.F32.BF16 R112, R28.reuse, R32, R112 ;  /* 0x000000201c70723c */ /* 0x040fec0000041870 */
[----:B------:R-:W-:Y:S01]  /*57c0*/  HMMA.16816.F32.BF16 R116, R28, R34, R116 ;  /* 0x000000221c74723c */ /* 0x000fe20000041874 */
[--C-:B------:R-:W-:Y:S01]  /*57d0*/  FFMA.FTZ R32, R142, UR4, -R139.reuse ;  /* 0x000000048e207c23 */ /* 0x100fe2000801088b */
[--C-:B------:R-:W-:Y:S01]  /*57e0*/  FFMA.FTZ R33, R140, UR4, -R139.reuse ;  /* 0x000000048c217c23 */ /* 0x100fe2000801088b */
[----:B------:R-:W-:Y:S03]  /*57f0*/  LDSM.16.MT88.4 R28, [R216+0x13000] ;  /* 0x01300000d81c783b */ /* 0x000fe60000004200 */
[C---:B-1----:R-:W-:Y:S01]  /*5800*/  HMMA.16816.F32.BF16 R104, R24.reuse, R8, R104 ;  /* 0x000000081868723c */ /* 0x042fe20000041868 */
[----:B------:R-:W-:Y:S01]  /*5810*/  FFMA.FTZ R34, R138, UR4, -R139 ;  /* 0x000000048a227c23 */ /* 0x000fe2000801088b */
[----:B------:R-:W-:Y:S01]  /*5820*/  FFMA.FTZ R35, R137, UR4, -R134 ;  /* 0x0000000489237c23 */ /* 0x000fe20008010886 */
[----:B------:R-:W-:Y:S03]  /*5830*/  MUFU.EX2 R32, R32 ;  /* 0x0000002000207308 */ /* 0x000fe60000000800 */
[C---:B------:R-:W-:Y:S01]  /*5840*/  HMMA.16816.F32.BF16 R124, R24.reuse, R10, R124 ;  /* 0x0000000a187c723c */ /* 0x040fe2000004187c */
[----:B------:R-:W1:Y:S04]  /*5850*/  LDSM.16.MT88.4 R8, [R218+0xf800] ;  /* 0x00f80000da08783b */ /* 0x000e680000004200 */
[----:B------:R-:W4:Y:S01]  /*5860*/  MUFU.EX2 R33, R33 ;  /* 0x0000002100217308 */ /* 0x000f220000000800 */
[C---:B---3--:R-:W-:Y:S06]  /*5870*/  HMMA.16816.F32.BF16 R96, R24.reuse, R12, R96 ;  /* 0x0000000c1860723c */ /* 0x048fec0000041860 */
[C---:B------:R-:W-:Y:S01]  /*5880*/  HMMA.16816.F32.BF16 R100, R24.reuse, R14, R100 ;  /* 0x0000000e1864723c */ /* 0x040fe20000041864 */
[----:B------:R-:W3:Y:S01]  /*5890*/  MUFU.EX2 R34, R34 ;  /* 0x0000002200227308 */ /* 0x000ee20000000800 */
[----:B------:R-:W5:Y:S04]  /*58a0*/  LDSM.16.MT88.4 R12, [R219+0xf800] ;  /* 0x00f80000db0c783b */ /* 0x000f680000004200 */
[C---:B--2---:R-:W-:Y:S03]  /*58b0*/  HMMA.16816.F32.BF16 R108, R24.reuse, R4, R108 ;  /* 0x00000004186c723c */ /* 0x044fe6000004186c */
[----:B------:R-:W2:Y:S03]  /*58c0*/  MUFU.EX2 R35, R35 ;  /* 0x0000002300237308 */ /* 0x000ea60000000800 */
[----:B------:R-:W-:Y:S01]  /*58d0*/  HMMA.16816.F32.BF16 R120, R24, R6, R120 ;  /* 0x000000061878723c */ /* 0x000fe20000041878 */
[----:B----4-:R-:W-:-:S05]  /*58e0*/  F2FP.BF16.F32.PACK_AB R4, R33, R32 ;  /* 0x000000202104723e */ /* 0x010fca00000010ff */
[----:B------:R-:W-:Y:S01]  /*58f0*/  HMMA.16816.F32.BF16 R128, R24, R20, R128 ;  /* 0x000000141880723c */ /* 0x000fe20000041880 */
[----:B---3--:R-:W-:Y:S02]  /*5900*/  F2FP.BF16.F32.PACK_AB R6, R243, R34 ;  /* 0x00000022f306723e */ /* 0x008fe400000010ff */
[----:B------:R-:W-:-:S03]  /*5910*/  F2FP.BF16.F32.PACK_AB R7, R242, R133 ;  /* 0x00000085f207723e */ /* 0x000fc600000010ff */
[----:B------:R-:W-:Y:S01]  /*5920*/  HMMA.16816.F32.BF16 R68, R24, R22, R68 ;  /* 0x000000161844723c */ /* 0x000fe20000041844 */
[----:B------:R-:W3:Y:S01]  /*5930*/  LDSM.16.MT88.4 R20, [R217+0xf800] ;  /* 0x00f80000d914783b */ /* 0x000ee20000004200 */
[----:B--2---:R-:W-:Y:S01]  /*5940*/  F2FP.BF16.F32.PACK_AB R5, R136, R35 ;  /* 0x000000238805723e */ /* 0x004fe200000010ff */
[----:B------:R-:W-:-:S03]  /*5950*/  FADD.FTZ R35, R35, R150 ;  /* 0x0000009623237221 */ /* 0x000fc60000010000 */
[----:B------:R-:W-:Y:S01]  /*5960*/  HMMA.16816.F32.BF16 R88, R24, R16, R88 ;  /* 0x000000101858723c */ /* 0x000fe20000041858 */
[----:B------:R-:W-:-:S04]  /*5970*/  FADD.FTZ R136, R136, R35 ;  /* 0x0000002388887221 */ /* 0x000fc80000010000 */
[----:B------:R-:W-:Y:S01]  /*5980*/  FADD.FTZ R133, R133, R136 ;  /* 0x0000008885857221 */ /* 0x000fe20000010000 */
[----:B-1----:R-:W-:Y:S03]  /*5990*/  HMMA.16816.F32.BF16 R72, R4, R8, R72 ;  /* 0x000000080448723c */ /* 0x002fe60000041848 */
[----:B------:R-:W-:-:S03]  /*59a0*/  FADD.FTZ R242, R242, R133 ;  /* 0x00000085f2f27221 */ /* 0x000fc60000010000 */
[----:B------:R-:W-:Y:S01]  /*59b0*/  HMMA.16816.F32.BF16 R92, R24, R18, R92 ;  /* 0x00000012185c723c */ /* 0x000fe2000004185c */
[----:B------:R-:W-:Y:S01]  /*59c0*/  FADD.FTZ R9, R57, R64 ;  /* 0x0000004039097221 */ /* 0x000fe20000010000 */
[----:B------:R-:W1:Y:S03]  /*59d0*/  LDSM.16.MT88.4 R16, [R216+0xf800] ;  /* 0x00f80000d810783b */ /* 0x000e660000004200 */
[----:B------:R-:W-:Y:S01]  /*59e0*/  FADD.FTZ R9, R60, R9 ;  /* 0x000000093c097221 */ /* 0x000fe20000010000 */
[----:B-----5:R-:W-:Y:S03]  /*59f0*/  HMMA.16816.F32.BF16 R128, R4, R12, R128 ;  /* 0x0000000c0480723c */ /* 0x020fe60000041880 */
[----:B------:R-:W-:-:S03]  /*5a00*/  FADD.FTZ R56, R56, R9 ;  /* 0x0000000938387221 */ /* 0x000fc60000010000 */
[C---:B------:R-:W-:Y:S01]  /*5a10*/  HMMA.16816.F32.BF16 R68, R4.reuse, R14, R68 ;  /* 0x0000000e0444723c */ /* 0x040fe20000041844 */
[----:B------:R-:W-:Y:S01]  /*5a20*/  FADD.FTZ R53, R53, R56 ;  /* 0x0000003835357221 */ /* 0x000fe20000010000 */
[----:B------:R-:W2:Y:S03]  /*5a30*/  LDSM.16.MT88.4 R12, [R219+0x13800] ;  /* 0x01380000db0c783b */ /* 0x000ea60000004200 */
[----:B------:R-:W-:Y:S01]  /*5a40*/  FADD.FTZ R52, R52, R53 ;  /* 0x0000003534347221 */ /* 0x000fe20000010000 */
[----:B------:R-:W-:Y:S01]  /*5a50*/  HMMA.16816.F32.BF16 R76, R4, R10, R76 ;  /* 0x0000000a044c723c */ /* 0x000fe2000004184c */
[----:B------:R-:W4:Y:S02]  /*5a60*/  LDSM.16.MT88.4 R8, [R218+0x13800] ;  /* 0x01380000da08783b */ /* 0x000f240000004200 */
[----:B------:R-:W-:-:S03]  /*5a70*/  FADD.FTZ R49, R49, R52 ;  /* 0x0000003431317221 */ /* 0x000fc60000010000 */
        /* <DEDUP_REMOVED lines=8> */
[----:B-1----:R-:W-:Y:S03]  /*5b00*/  HMMA.16816.F32.BF16 R88, R4, R16, R88 ;  /* 0x000000100458723c */ /* 0x002fe60000041858 */
[----:B------:R-:W-:-:S03]  /*5b10*/  FADD.FTZ R37, R37, R40 ;  /* 0x0000002825257221 */ /* 0x000fc60000010000 */
[C---:B------:R-:W-:Y:S01]  /*5b20*/  HMMA.16816.F32.BF16 R92, R4.reuse, R18, R92 ;  /* 0x00000012045c723c */ /* 0x040fe2000004185c */
[----:B------:R-:W-:Y:S01]  /*5b30*/  FADD.FTZ R148, R148, R37 ;  /* 0x0000002594947221 */ /* 0x000fe20000010000 */
[----:B------:R-:W1:Y:S03]  /*5b40*/  LDSM.16.MT88.4 R16, [R217+0x13800] ;  /* 0x01380000d910783b */ /* 0x000e660000004200 */
[----:B------:R-:W-:Y:S01]  /*5b50*/  FADD.FTZ R148, R149, R148 ;  /* 0x0000009495947221 */ /* 0x000fe20000010000 */
[----:B--2---:R-:W-:Y:S03]  /*5b60*/  HMMA.16816.F32.BF16 R96, R4, R12, R96 ;  /* 0x0000000c0460723c */ /* 0x004fe60000041860 */
[----:B------:R-:W-:-:S03]  /*5b70*/  FADD.FTZ R151, R151, R148 ;  /* 0x0000009497977221 */ /* 0x000fc60000010000 */
[C---:B------:R-:W-:Y:S01]  /*5b80*/  HMMA.16816.F32.BF16 R100, R4.reuse, R14, R100 ;  /* 0x0000000e0464723c */ /* 0x040fe20000041864 */
[----:B------:R-:W-:Y:S01]  /*5b90*/  FADD.FTZ R151, R154, R151 ;  /* 0x000000979a977221 */ /* 0x000fe20000010000 */
[----:B------:R-:W2:Y:S03]  /*5ba0*/  LDSM.16.MT88.4 R12, [R216+0x13800] ;  /* 0x01380000d80c783b */ /* 0x000ea60000004200 */
[----:B------:R-:W-:Y:S01]  /*5bb0*/  FADD.FTZ R160, R160, R151 ;  /* 0x00000097a0a07221 */ /* 0x000fe20000010000 */
[----:B------:R-:W-:Y:S03]  /*5bc0*/  HMMA.16816.F32.BF16 R84, R4, R22, R84 ;  /* 0x000000160454723c */ /* 0x000fe60000041854 */
[----:B------:R-:W-:-:S03]  /*5bd0*/  FADD.FTZ R165, R165, R160 ;  /* 0x000000a0a5a57221 */ /* 0x000fc60000010000 */
[----:B----4-:R-:W-:Y:S01]  /*5be0*/  HMMA.16816.F32.BF16 R104, R4, R8, R104 ;  /* 0x000000080468723c */ /* 0x010fe20000041868 */
[----:B------:R-:W-:-:S04]  /*5bf0*/  FADD.FTZ R162, R162, R165 ;  /* 0x000000a5a2a27221 */ /* 0x000fc80000010000 */
[----:B------:R-:W-:Y:S01]  /*5c00*/  FADD.FTZ R167, R167, R162 ;  /* 0x000000a2a7a77221 */ /* 0x000fe20000010000 */
[----:B------:R-:W-:Y:S03]  /*5c10*/  HMMA.16816.F32.BF16 R124, R4, R10, R124 ;  /* 0x0000000a047c723c */ /* 0x000fe6000004187c */
[----:B------:R-:W-:-:S04]  /*5c20*/  FADD.FTZ R152, R152, R167 ;  /* 0x000000a798987221 */ /* 0x000fc80000010000 */
[----:B------:R-:W-:-:S04]  /*5c30*/  FADD.FTZ R157, R157, R152 ;  /* 0x000000989d9d7221 */ /* 0x000fc80000010000 */
[----:B------:R-:W-:Y:S01]  /*5c40*/  FADD.FTZ R146, R146, R157 ;  /* 0x0000009d92927221 */ /* 0x000fe20000010000 */
[----:B-1----:R-:W-:Y:S03]  /*5c50*/  HMMA.16816.F32.BF16 R108, R4, R16, R108 ;  /* 0x00000010046c723c */ /* 0x002fe6000004186c */
[----:B------:R-:W-:-:S03]  /*5c60*/  FADD.FTZ R161, R161, R146 ;  /* 0x00000092a1a17221 */ /* 0x000fc60000010000 */
[----:B------:R-:W-:Y:S01]  /*5c70*/  HMMA.16816.F32.BF16 R120, R4, R18, R120 ;  /* 0x000000120478723c */ /* 0x000fe20000041878 */
[----:B------:R-:W-:-:S04]  /*5c80*/  FADD.FTZ R32, R32, R161 ;  /* 0x000000a120207221 */ /* 0x000fc80000010000 */
[----:B------:R-:W-:Y:S01]  /*5c90*/  FADD.FTZ R33, R33, R32 ;  /* 0x0000002021217221 */ /* 0x000fe20000010000 */
[----:B--2---:R-:W-:Y:S03]  /*5ca0*/  HMMA.16816.F32.BF16 R112, R4, R12, R112 ;  /* 0x0000000c0470723c */ /* 0x004fe60000041870 */
[----:B------:R-:W-:-:S03]  /*5cb0*/  FADD.FTZ R34, R34, R33 ;  /* 0x0000002122227221 */ /* 0x000fc60000010000 */
[----:B------:R-:W-:Y:S01]  /*5cc0*/  HMMA.16816.F32.BF16 R116, R4, R14, R116 ;  /* 0x0000000e0474723c */ /* 0x000fe20000041874 */
[----:B------:R-:W-:Y:S01]  /*5cd0*/  FADD.FTZ R243, R243, R34 ;  /* 0x00000022f3f37221 */ /* 0x000fe20000010000 */
[----:B------:R-:W-:-:S07]  /*5ce0*/  NOP ;  /* 0x0000000000007918 */ /* 0x000fce0000000000 */
[----:B------:R-:W-:-:S15]  /*5cf0*/  @!P0 BRA `(.L_x_2317) ;  /* 0x0000003c00808947 */ /* 0x000fde0003800000 */
[----:B------:R-:W-:Y:S01]  /*5d00*/  ULEA UR10, -UR10, URZ, 0x7 ;  /* 0x0000003f0a0a7291 */ /* 0x000fe2000f8e393f */
[----:B------:R-:W-:Y:S01]  /*5d10*/  IADD3 R241, R36, -0x2, RZ ;  /* 0xfffffffe24f17810 */ /* 0x000fe20007ffe0ff */
[----:B------:R-:W-:Y:S01]  /*5d20*/  IMAD.MOV.U32 R133, RZ, RZ, R2 ;  /* 0x000000ffff857224 */ /* 0x000fe200078e0002 */
[----:B------:R-:W-:Y:S01]  /*5d30*/  MOV R3, R0 ;  /* 0x0000000000037202 */ /* 0x000fe20000000f00 */
[----:B------:R-:W-:Y:S02]  /*5d40*/  USHF.R.S32.HI UR4, URZ, 0x1f, UR10 ;  /* 0x0000001f3f047899 */ /* 0x000fe4000801140a */
[----:B------:R-:W-:Y:S01]  /*5d50*/  MOV R240, UR10 ;  /* 0x0000000a00f07c02 */ /* 0x000fe20008000f00 */
[----:B------:R-:W-:-:S03]  /*5d60*/  ULDC UR7, c[0x0][0x248] ;  /* 0x0000920000077ab9 */ /* 0x000fc60000000800 */
[----:B------:R-:W-:Y:S01]  /*5d70*/  IMAD.U32 R238, RZ, RZ, UR4 ;  /* 0x00000004ffee7e24 */ /* 0x000fe2000f8e00ff */
[----:B------:R-:W-:-:S06]  /*5d80*/  ULDC UR4, c[0x0][0x2ec] ;  /* 0x0000bb0000047ab9 */ /* 0x000fcc0000000800 */
.L_x_2321:
[----:B------:R-:W-:Y:S04]  /*5d90*/  DEPBAR.LE SB0, 0x0 ;  /* 0x000080000000791a */ /* 0x000fe80000000000 */
[----:B------:R-:W-:Y:S01]  /*5da0*/  BAR.SYNC.DEFER_BLOCKING 0x0 ;  /* 0x0000000000007b1d */ /* 0x000fe20000010000 */
[----:B------:R-:W-:Y:S02]  /*5db0*/  MOV R8, R240 ;  /* 0x000000f000087202 */ /* 0x000fe40000000f00 */
[----:B------:R-:W-:Y:S03]  /*5dc0*/  MOV R0, R238 ;  /* 0x000000ee00007202 */ /* 0x000fe60000000f00 */
[----:B------:R-:W-:Y:S05]  /*5dd0*/  @P6 BRA `(.L_x_2318) ;  /* 0x0000000000f46947 */ /* 0x000fea0003800000 */
[----:B------:R-:W1:Y:S01]  /*5de0*/  LDC R0, c[0x0][0x380] ;  /* 0x0000e000ff007b82 */ /* 0x000e620000000800 */
[----:B------:R-:W-:Y:S05]  /*5df0*/  SHF.L.U32 R5, R241, 0x7, RZ ;  /* 0x00000007f1057819 */ /* 0x000fea00000006ff */
[----:B------:R-:W-:Y:S05]  /*5e00*/  VIADD R11, R5, 0x80 ;  /* 0x00000080050b7836 */ /* 0x000fea0000000000 */
[----:B------:R-:W-:Y:S02]  /*5e10*/  IABS R6, R11 ;  /* 0x0000000b00067213 */ /* 0x000fe40000000000 */
[-C--:B-1----:R-:W-:Y:S02]  /*5e20*/  IABS R2, R0.reuse ;  /* 0x0000000000027213 */ /* 0x082fe40000000000 */
[-C--:B------:R-:W-:Y:S02]  /*5e30*/  LOP3.LUT R11, R11, R0.reuse, RZ, 0x3c, !PT ;  /* 0x000000000b0b7212 */ /* 0x080fe400078e3cff */
[----:B------:R-:W1:Y:S02]  /*5e40*/  I2F.RP R10, R2 ;  /* 0x00000002000a7306 */ /* 0x000e640000209400 */
[----:B------:R-:W-:Y:S02]  /*5e50*/  ISETP.GE.AND P2, PT, R11, RZ, PT ;  /* 0x000000ff0b00720c */ /* 0x000fe40003f46270 */
[-C--:B------:R-:W-:Y:S06]  /*5e60*/  LOP3.LUT R11, RZ, R0.reuse, RZ, 0x33, !PT ;  /* 0x00000000ff0b7212 */ /* 0x080fec00078e33ff */
[----:B-1----:R-:W1:Y:S02]  /*5e70*/  MUFU.RCP R4, R10 ;  /* 0x0000000a00047308 */ /* 0x002e640000001000 */
[----:B-1----:R-:W-:Y:S01]  /*5e80*/  VIADD R8, R4, 0xffffffe ;  /* 0x0ffffffe04087836 */ /* 0x002fe20000000000 */
[----:B------:R-:W-:Y:S02]  /*5e90*/  IABS R4, R5 ;  /* 0x0000000500047213 */ /* 0x000fe40000000000 */
[----:B------:R-:W-:Y:S05]  /*5ea0*/  LOP3.LUT R5, R5, R0, RZ, 0x3c, !PT ;  /* 0x0000000005057212 */ /* 0x000fea00078e3cff */
[----:B------:R-:W1:Y:S01]  /*5eb0*/  F2I.FTZ.U32.TRUNC.NTZ R9, R8 ;  /* 0x0000000800097305 */ /* 0x000e62000021f000 */
[----:B------:R-:W-:Y:S01]  /*5ec0*/  ISETP.GE.AND P0, PT, R5, RZ, PT ;  /* 0x000000ff0500720c */ /* 0x000fe20003f06270 */
        /* <DEDUP_REMOVED lines=15> */
[----:B------:R-:W-:Y:S01]  /*5fc0*/  ISETP.NE.AND P1, PT, R0, RZ, PT ;  /* 0x000000ff0000720c */ /* 0x000fe20003f25270 */
[----:B------:R-:W-:Y:S01]  /*5fd0*/  @!P3 VIADD R10, R10, 0x1 ;  /* 0x000000010a0ab836 */ /* 0x000fe20000000000 */
[-C--:B------:R-:W-:Y:S02]  /*5fe0*/  ISETP.GE.U32.AND P4, PT, R4, R2.reuse, PT ;  /* 0x000000020400720c */ /* 0x080fe40003f86070 */
[----:B------:R-:W-:Y:S02]  /*5ff0*/  ISETP.GE.U32.AND P5, PT, R6, R2, PT ;  /* 0x000000020600720c */ /* 0x000fe40003fa6070 */
[----:B------:R-:W1:Y:S09]  /*6000*/  LDC.64 R6, c[0x0][0x250] ;  /* 0x00009400ff067b82 */ /* 0x000e720000000a00 */
[----:B------:R-:W-:Y:S02]  /*6010*/  @P4 IADD3 R8, R8, 0x1, RZ ;  /* 0x0000000108084810 */ /* 0x000fe40007ffe0ff */
[----:B------:R-:W-:Y:S03]  /*6020*/  @P5 VIADD R10, R10, 0x1 ;  /* 0x000000010a0a5836 */ /* 0x000fe60000000000 */
        /* <DEDUP_REMOVED lines=10> */
[----:B------:R-:W3:Y:S01]  /*60d0*/  LDC.64 R4, c[0x0][0x238] ;  /* 0x00008e00ff047b82 */ /* 0x000ee20000000a00 */
[----:B------:R-:W-:Y:S02]  /*60e0*/  IMAD R11, R11, R0, -0x80 ;  /* 0xffffff800b0b7424 */ /* 0x000fe400078e0200 */
[----:B------:R-:W2:Y:S03]  /*60f0*/  LDG.E R9, desc[UR18][R14.64] ;  /* 0x000000120e097981 */ /* 0x000ea6000c1e1900 */
[----:B------:R-:W-:Y:S05]  /*6100*/  SHF.R.S32.HI R13, RZ, 0x1f, R11 ;  /* 0x0000001fff0d7819 */ /* 0x000fea000001140b */
[----:B-1----:R-:W-:Y:S04]  /*6110*/  IMAD R0, R13, R6, RZ ;  /* 0x000000060d007224 */ /* 0x002fe800078e02ff */
[----:B------:R-:W-:Y:S01]  /*6120*/  IMAD R0, R11, R7, R0 ;  /* 0x000000070b007224 */ /* 0x000fe200078e0200 */
[----:B--2---:R-:W-:Y:S01]  /*6130*/  IADD3 R2, -R9, R2, RZ ;  /* 0x0000000209027210 */ /* 0x004fe20007ffe1ff */
[----:B------:R-:W-:Y:S03]  /*6140*/  IMAD.WIDE.U32 R8, R11, R6, RZ ;  /* 0x000000060b087225 */ /* 0x000fe600078e00ff */
[----:B------:R-:W-:Y:S01]  /*6150*/  SHF.R.S32.HI R7, RZ, 0x1f, R2 ;  /* 0x0000001fff077819 */ /* 0x000fe20000011402 */
[----:B------:R-:W-:Y:S04]  /*6160*/  IMAD.IADD R9, R9, 0x1, R0 ;  /* 0x0000000109097824 */ /* 0x000fe800078e0200 */
[-C--:B---3--:R-:W-:Y:S02]  /*6170*/  IMAD R7, R7, R4.reuse, RZ ;  /* 0x0000000407077224 */ /* 0x088fe400078e02ff */
[C---:B------:R-:W-:Y:S04]  /*6180*/  IMAD.WIDE.U32 R8, R2.reuse, R4, R8 ;  /* 0x0000000402087225 */ /* 0x040fe800078e0008 */
[----:B------:R-:W-:Y:S05]  /*6190*/  IMAD R7, R2, R5, R7 ;  /* 0x0000000502077224 */ /* 0x000fea00078e0207 */
[----:B------:R-:W-:Y:S07]  /*61a0*/  IADD3 R0, R9, R7, RZ ;  /* 0x0000000709007210 */ /* 0x000fee0007ffe0ff */
.L_x_2318:
[C---:B------:R-:W-:Y:S04]  /*61b0*/  LEA R228, P0, R8.reuse, R228, 0x1 ;  /* 0x000000e408e47211 */ /* 0x040fe800078008ff */
[----:B------:R-:W-:Y:S02]  /*61c0*/  LEA.HI.X R227, R8, R227, R0, 0x1, P0 ;  /* 0x000000e308e37211 */ /* 0x000fe400000f0c00 */
[----:B------:R-:W-:Y:S03]  /*61d0*/  IADD3 R58, P0, R228, UR20, RZ ;  /* 0x00000014e43a7c10 */ /* 0x000fe6000ff1e0ff */
[----:B------:R-:W-:Y:S01]  /*61e0*/  IMAD.MOV.U32 R229, RZ, RZ, R227 ;  /* 0x000000ffffe57224 */ /* 0x000fe200078e00e3 */
[----:B------:R-:W-:Y:S02]  /*61f0*/  IADD3.X R59, R227, UR11, RZ, P0, !PT ;  /* 0x0000000be33b7c10 */ /* 0x000fe400087fe4ff */
[----:B------:R-:W-:Y:S02]  /*6200*/  IADD3 R56, P0, R58, UR20, RZ ;  /* 0x000000143a387c10 */ /* 0x000fe4000ff1e0ff */
[----:B------:R-:W-:Y:S01]  /*6210*/  @!PT LDS RZ, [RZ] ;  /* 0x00000000fffff984 */ /* 0x000fe20000000800 */
[----:B------:R-:W-:Y:S01]  /*6220*/  @!PT LDS RZ, [RZ] ;  /* 0x00000000fffff984 */ /* 0x000fe20000000800 */
[----:B------:R-:W-:Y:S01]  /*6230*/  @!PT LDS RZ, [RZ] ;  /* 0x00000000fffff984 */ /* 0x000fe20000000800 */
[----:B------:R-:W-:Y:S02]  /*6240*/  LDGSTS.E.BYPASS.LTC128B.128 [R233+0xc000], desc[UR18][R228.64] ;  /* 0x0c000000e4e97fae */ /* 0x000fe4000b901d52 */
[----:B------:R-:W-:Y:S02]  /*6250*/  IADD3.X R57, R59, UR11, RZ, P0, !PT ;  /* 0x0000000b3b397c10 */ /* 0x000fe400087fe4ff */
[----:B------:R-:W-:Y:S01]  /*6260*/  LDGSTS.E.BYPASS.LTC128B.128 [R233+0x10000], desc[UR18][R228.64+0x80] ;  /* 0x10000080e4e97fae */ /* 0x000fe2000b901d52 */
[----:B------:R-:W-:Y:S03]  /*6270*/  IADD3 R54, P0, R56, UR20, RZ ;  /* 0x0000001438367c10 */ /* 0x000fe6000ff1e0ff */
[----:B------:R-:W-:Y:S01]  /*6280*/  LDGSTS.E.BYPASS.LTC128B.128 [R233+0xc800], desc[UR18][R58.64] ;  /* 0x0c8000003ae97fae */ /* 0x000fe2000b901d52 */
[----:B------:R-:W-:Y:S02]  /*6290*/  IADD3.X R55, R57, UR11, RZ, P0, !PT ;  /* 0x0000000b39377c10 */ /* 0x000fe400087fe4ff */
[----:B------:R-:W-:Y:S01]  /*62a0*/  IADD3 R52, P0, R54, UR20, RZ ;  /* 0x0000001436347c10 */ /* 0x000fe2000ff1e0ff */
[----:B------:R-:W-:Y:S03]  /*62b0*/  LDGSTS.E.BYPASS.LTC128B.128 [R233+0x10800], desc[UR18][R58.64+0x80] ;  /* 0x108000803ae97fae */ /* 0x000fe6000b901d52 */
[----:B------:R-:W-:Y:S01]  /*62c0*/  IADD3.X R53, R55, UR11, RZ, P0, !PT ;  /* 0x0000000b37357c10 */ /* 0x000fe200087fe4ff */
        /* <DEDUP_REMOVED lines=11> */
[----:B------:R-:W-:Y:S01]  /*6380*/  ISETP.GE.AND P0, PT, R241, 0x1, PT ;  /* 0x00000001f100780c */ /* 0x000fe20003f06270 */
[----:B------:R-:W-:Y:S04]  /*6390*/  LDGSTS.E.BYPASS.LTC128B.128 [R233+0x12000], desc[UR18][R52.64+0x80] ;  /* 0x1200008034e97fae */ /* 0x000fe8000b901d52 */
[----:B------:R-:W-:Y:S04]  /*63a0*/  LDGSTS.E.BYPASS.LTC128B.128 [R233+0xe800], desc[UR18][R50.64] ;  /* 0x0e80000032e97fae */ /* 0x000fe8000b901d52 */
[----:B------:R-:W-:Y:S04]  /*63b0*/  LDGSTS.E.BYPASS.LTC128B.128 [R233+0x12800], desc[UR18][R50.64+0x80] ;  /* 0x1280008032e97fae */ /* 0x000fe8000b901d52 */
[----:B------:R-:W-:Y:S04]  /*63c0*/  LDGSTS.E.BYPASS.LTC128B.128 [R233+0xf000], desc[UR18][R48.64] ;  /* 0x0f00000030e97fae */ /* 0x000fe8000b901d52 */
[----:B------:R1:W-:Y:S04]  /*63d0*/  LDGSTS.E.BYPASS.LTC128B.128 [R233+0x13000], desc[UR18][R48.64+0x80] ;  /* 0x1300008030e97fae */ /* 0x0003e8000b901d52 */
[----:B------:R-:W-:Y:S04]  /*63e0*/  LDGSTS.E.BYPASS.LTC128B.128 [R233+0xf800], desc[UR18][R60.64] ;  /* 0x0f8000003ce97fae */ /* 0x000fe8000b901d52 */
[----:B------:R2:W-:Y:S04]  /*63f0*/  LDGSTS.E.BYPASS.LTC128B.128 [R233+0x13800], desc[UR18][R60.64+0x80] ;  /* 0x138000803ce97fae */ /* 0x0005e8000b901d52 */
[----:B------:R-:W-:Y:S04]  /*6400*/  LDSM.16.M88.4 R136, [R226] ;  /* 0x00000000e288783b */ /* 0x000fe80000000200 */
[----:B------:R-:W3:Y:S04]  /*6410*/  LDSM.16.M88.4 R140, [R225] ;  /* 0x00000000e18c783b */ /* 0x000ee80000000200 */
[----:B------:R-:W4:Y:S04]  /*6420*/  LDSM.16.M88.4 R144, [R225+0x800] ;  /* 0x00080000e190783b */ /* 0x000f280000000200 */
[----:B------:R-:W5:Y:S04]  /*6430*/  LDSM.16.M88.4 R148, [R225+0x1000] ;  /* 0x00100000e194783b */ /* 0x000f680000000200 */
[----:B------:R-:W1:Y:S04]  /*6440*/  LDSM.16.M88.4 R152, [R225+0x1800] ;  /* 0x00180000e198783b */ /* 0x000e680000000200 */
[----:B------:R-:W0:Y:S04]  /*6450*/  LDGDEPBAR ;  /* 0x00000000000079af */ /* 0x000e280000000000 */
[----:B------:R-:W2:Y:S04]  /*6460*/  LDSM.16.M88.4 R156, [R225+0x2000] ;  /* 0x00200000e19c783b */ /* 0x000ea80000000200 */
[----:B------:R-:W2:Y:S04]  /*6470*/  LDSM.16.M88.4 R160, [R225+0x2800] ;  /* 0x00280000e1a0783b */ /* 0x000ea80000000200 */
[----:B------:R-:W2:Y:S04]  /*6480*/  LDSM.16.M88.4 R164, [R225+0x3000] ;  /* 0x00300000e1a4783b */ /* 0x000ea80000000200 */
[----:B------:R-:W2:Y:S04]  /*6490*/  LDSM.16.M88.4 R168, [R225+0x3800] ;  /* 0x00380000e1a8783b */ /* 0x000ea80000000200 */
[----:B------:R-:W-:Y:S01]  /*64a0*/  LDSM.16.M88.4 R172, [R224] ;  /* 0x00000000e0ac783b */ /* 0x000fe20000000200 */
[C---:B---3--:R-:W-:Y:S03]  /*64b0*/  HMMA.16816.F32.BF16 R4, R136.reuse, R140, RZ ;  /* 0x0000008c8804723c */ /* 0x048fe600000418ff */
[----:B------:R-:W3:Y:S04]  /*64c0*/  LDSM.16.M88.4 R176, [R223] ;  /* 0x00000000dfb0783b */ /* 0x000ee80000000200 */
[----:B------:R-:W-:Y:S01]  /*64d0*/  LDSM.16.M88.4 R180, [R214] ;  /* 0x00000000d6b4783b */ /* 0x000fe20000000200 */
[C---:B------:R-:W-:Y:S03]  /*64e0*/  HMMA.16816.F32.BF16 R8, R136.reuse, R142, RZ ;  /* 0x0000008e8808723c */ /* 0x040fe600000418ff */
[----:B------:R-:W3:Y:S03]  /*64f0*/  LDSM.16.M88.4 R140, [R215] ;  /* 0x00000000d78c783b */ /* 0x000ee60000000200 */
[C---:B----4-:R-:W-:Y:S01]  /*6500*/  HMMA.16816.F32.BF16 R12, R136.reuse, R144, RZ ;  /* 0x00000090880c723c */ /* 0x050fe200000418ff */
[----:B------:R-:W4:Y:S04]  /*6510*/  LDSM.16.M88.4 R184, [R213] ;  /* 0x00000000d5b8783b */ /* 0x000f280000000200 */
[----:B------:R-:W-:Y:S01]  /*6520*/  LDSM.16.M88.4 R188, [R208+0x6000] ;  /* 0x00600000d0bc783b */ /* 0x000fe20000000200 */
[C---:B------:R-:W-:Y:S03]  /*6530*/  HMMA.16816.F32.BF16 R16, R136.reuse, R146, RZ ;  /* 0x000000928810723c */ /* 0x040fe600000418ff */
[----:B------:R-:W4:Y:S03]  /*6540*/  LDSM.16.M88.4 R144, [R212] ;  /* 0x00000000d490783b */ /* 0x000f260000000200 */
[C---:B-----5:R-:W-:Y:S01]  /*6550*/  HMMA.16816.F32.BF16 R20, R136.reuse, R148, RZ ;  /* 0x000000948814723c */ /* 0x060fe200000418ff */
[----:B------:R-:W-:Y:S04]  /*6560*/  LDSM.16.M88.4 R192, [R208+0x6800] ;  /* 0x00680000d0c0783b */ /* 0x000fe80000000200 */
[----:B------:R-:W-:Y:S01]  /*6570*/  LDSM.16.M88.4 R196, [R208+0x7000] ;  /* 0x00700000d0c4783b */ /* 0x000fe20000000200 */
[C---:B------:R-:W-:Y:S03]  /*6580*/  HMMA.16816.F32.BF16 R24, R136.reuse, R150, RZ ;  /* 0x000000968818723c */ /* 0x040fe600000418ff */
[----:B------:R-:W5:Y:S03]  /*6590*/  LDSM.16.M88.4 R148, [R211] ;  /* 0x00000000d394783b */ /* 0x000f660000000200 */
[C---:B-1----:R-:W-:Y:S06]  /*65a0*/  HMMA.16816.F32.BF16 R28, R136.reuse, R152, RZ ;  /* 0x00000098881c723c */ /* 0x042fec00000418ff */
[C---:B------:R-:W-:Y:S01]  /*65b0*/  HMMA.16816.F32.BF16 R32, R136.reuse, R154, RZ ;  /* 0x0000009a8820723c */ /* 0x040fe200000418ff */
[----:B------:R-:W1:Y:S05]  /*65c0*/  LDSM.16.M88.4 R152, [R210] ;  /* 0x00000000d298783b */ /* 0x000e6a0000000200 */
[C---:B--2---:R-:W-:Y:S06]  /*65d0*/  HMMA.16816.F32.BF16 R36, R136.reuse, R156, RZ ;  /* 0x0000009c8824723c */ /* 0x044fec00000418ff */
[C---:B------:R-:W-:Y:S01]  /*65e0*/  HMMA.16816.F32.BF16 R40, R136.reuse, R158, RZ ;  /* 0x0000009e8828723c */ /* 0x040fe200000418ff */
[----:B------:R-:W-:Y:S05]  /*65f0*/  LDSM.16.M88.4 R156, [R221] ;  /* 0x00000000dd9c783b */ /* 0x000fea0000000200 */
        /* <DEDUP_REMOVED lines=8> */
[----:B------:R-:W2:Y:S04]  /*6680*/  LDSM.16.M88.4 R136, [R209] ;  /* 0x00000000d188783b */ /* 0x000ea80000000200 */
[----:B------:R-:W-:Y:S01]  /*6690*/  LDSM.16.M88.4 R168, [R221+0x1800] ;  /* 0x00180000dda8783b */ /* 0x000fe20000000200 */
[C---:B---3--:R-:W-:Y:S06]  /*66a0*/  HMMA.16816.F32.BF16 R4, R172.reuse, R176, R4 ;  /* 0x000000b0ac04723c */ /* 0x048fec0000041804 */
[C---:B------:R-:W-:Y:S01]  /*66b0*/  HMMA.16816.F32.BF16 R8, R172.reuse, R178, R8 ;  /* 0x000000b2ac08723c */ /* 0x040fe20000041808 */
[----:B------:R-:W-:Y:S05]  /*66c0*/  LDSM.16.M88.4 R176, [R221+0x2000] ;  /* 0x00200000ddb0783b */ /* 0x000fea0000000200 */
[C---:B------:R-:W-:Y:S06]  /*66d0*/  HMMA.16816.F32.BF16 R12, R172.reuse, R140, R12 ;  /* 0x0000008cac0c723c */ /* 0x040fec000004180c */
[C---:B------:R-:W-:Y:S01]  /*66e0*/  HMMA.16816.F32.BF16 R16, R172.reuse, R142, R16 ;  /* 0x0000008eac10723c */ /* 0x040fe20000041810 */
[----:B------:R-:W3:Y:S05]  /*66f0*/  LDSM.16.M88.4 R140, [R222] ;  /* 0x00000000de8c783b */ /* 0x000eea0000000200 */
[C---:B------:R-:W-:Y:S06]  /*6700*/  HMMA.16816.F32.BF16 R20, R172.reuse, R180, R20 ;  /* 0x000000b4ac14723c */ /* 0x040fec0000041814 */
[C---:B------:R-:W-:Y:S01]  /*6710*/  HMMA.16816.F32.BF16 R24, R172.reuse, R182, R24 ;  /* 0x000000b6ac18723c */ /* 0x040fe20000041818 */
[----:B------:R-:W-:Y:S05]  /*6720*/  LDSM.16.M88.4 R180, [R220] ;  /* 0x00000000dcb4783b */ /* 0x000fea0000000200 */
[C---:B----4-:R-:W-:Y:S06]  /*6730*/  HMMA.16816.F32.BF16 R28, R172.reuse, R184, R28 ;  /* 0x000000b8ac1c723c */ /* 0x050fec000004181c */
[C---:B------:R-:W-:Y:S01]  /*6740*/  HMMA.16816.F32.BF16 R32, R172.reuse, R186, R32 ;  /* 0x000000baac20723c */ /* 0x040fe20000041820 */
[----:B------:R-:W-:Y:S05]  /*6750*/  LDSM.16.M88.4 R184, [R208] ;  /* 0x00000000d0b8783b */ /* 0x000fea0000000200 */
[C---:B------:R-:W-:Y:S06]  /*6760*/  HMMA.16816.F32.BF16 R36, R172.reuse, R144, R36 ;  /* 0x00000090ac24723c */ /* 0x040fec0000041824 */
        /* <DEDUP_REMOVED lines=8> */
[C---:B--2---:R-:W-:Y:S06]  /*67f0*/  HMMA.16816.F32.BF16 R60, R172.reuse, R136, R60 ;  /* 0x00000088ac3c723c */ /* 0x044fec000004183c */
[----:B------:R-:W-:Y:S01]  /*6800*/  HMMA.16816.F32.BF16 R64, R172, R138, R64 ;  /* 0x0000008aac40723c */ /* 0x000fe20000041840 */
[----:B------:R-:W2:Y:S04]  /*6810*/  LDSM.16.M88.4 R136, [R208+0x800] ;  /* 0x00080000d088783b */ /* 0x000ea80000000200 */
[----:B------:R-:W-:Y:S01]  /*6820*/  LDSM.16.M88.4 R172, [R207] ;  /* 0x00000000cfac783b */ /* 0x000fe20000000200 */
[C---:B---3--:R-:W-:Y:S06]  /*6830*/  HMMA.16816.F32.BF16 R4, R140.reuse, R156, R4 ;  /* 0x0000009c8c04723c */ /* 0x048fec0000041804 */
[C---:B------:R-:W-:Y:S01]  /*6840*/  HMMA.16816.F32.BF16 R8, R140.reuse, R158, R8 ;  /* 0x0000009e8c08723c */ /* 0x040fe20000041808 */
[----:B------:R-:W3:Y:S05]  /*6850*/  LDSM.16.M88.4 R156, [R208+0x1000] ;  /* 0x00100000d09c783b */ /* 0x000eea0000000200 */
[C---:B------:R-:W-:Y:S06]  /*6860*/  HMMA.16816.F32.BF16 R12, R140.reuse, R160, R12 ;  /* 0x000000a08c0c723c */ /* 0x040fec000004180c */
[C---:B------:R-:W-:Y:S01]  /*6870*/  HMMA.16816.F32.BF16 R16, R140.reuse, R162, R16 ;  /* 0x000000a28c10723c */ /* 0x040fe20000041810 */
[----:B------:R-:W3:Y:S05]  /*6880*/  LDSM.16.M88.4 R160, [R208+0x1800] ;  /* 0x00180000d0a0783b */ /* 0x000eea0000000200 */
[C---:B------:R-:W-:Y:S06]  /*6890*/  HMMA.16816.F32.BF16 R20, R140.reuse, R164, R20 ;  /* 0x000000a48c14723c */ /* 0x040fec0000041814 */
[C---:B------:R-:W-:Y:S01]  /*68a0*/  HMMA.16816.F32.BF16 R24, R140.reuse, R166, R24 ;  /* 0x000000a68c18723c */ /* 0x040fe20000041818 */
[----:B------:R-:W3:Y:S05]  /*68b0*/  LDSM.16.M88.4 R164, [R208+0x2000] ;  /* 0x00200000d0a4783b */ /* 0x000eea0000000200 */
[C---:B------:R-:W-:Y:S06]  /*68c0*/  HMMA.16816.F32.BF16 R28, R140.reuse, R168, R28 ;  /* 0x000000a88c1c723c */ /* 0x040fec000004181c */
[C---:B------:R-:W-:Y:S01]  /*68d0*/  HMMA.16816.F32.BF16 R32, R140.reuse, R170, R32 ;  /* 0x000000aa8c20723c */ /* 0x040fe20000041820 */
[----:B------:R-:W-:Y:S05]  /*68e0*/  LDSM.16.M88.4 R168, [R224+0x2000] ;  /* 0x00200000e0a8783b */ /* 0x000fea0000000200 */
[C---:B------:R-:W-:Y:S06]  /*68f0*/  HMMA.16816.F32.BF16 R36, R140.reuse, R176, R36 ;  /* 0x000000b08c24723c */ /* 0x040fec0000041824 */
[C---:B------:R-:W-:Y:S01]  /*6900*/  HMMA.16816.F32.BF16 R40, R140.reuse, R178, R40 ;  /* 0x000000b28c28723c */ /* 0x040fe20000041828 */
[----:B------:R-:W-:Y:S05]  /*6910*/  LDSM.16.M88.4 R176, [R202] ;  /* 0x00000000cab0783b */ /* 0x000fea0000000200 */
[C---:B----4-:R-:W-:Y:S06]  /*6920*/  HMMA.16816.F32.BF16 R44, R140.reuse, R144, R44 ;  /* 0x000000908c2c723c */ /* 0x050fec000004182c */
[C---:B------:R-:W-:Y:S01]  /*6930*/  HMMA.16816.F32.BF16 R48, R140.reuse, R146, R48 ;  /* 0x000000928c30723c */ /* 0x040fe20000041830 */
[----:B------:R-:W-:Y:S05]  /*6940*/  LDSM.16.M88.4 R144, [R208+0x3000] ;  /* 0x00300000d090783b */ /* 0x000fea0000000200 */
[C---:B-----5:R-:W-:Y:S06]  /*6950*/  HMMA.16816.F32.BF16 R52, R140.reuse, R148, R52 ;  /* 0x000000948c34723c */ /* 0x060fec0000041834 */
[C---:B------:R-:W-:Y:S01]  /*6960*/  HMMA.16816.F32.BF16 R56, R140.reuse, R150, R56 ;  /* 0x000000968c38723c */ /* 0x040fe20000041838 */
[----:B------:R-:W-:Y:S05]  /*6970*/  LDSM.16.M88.4 R148, [R208+0x3800] ;  /* 0x00380000d094783b */ /* 0x000fea0000000200 */
[C---:B-1----:R-:W-:Y:S06]  /*6980*/  HMMA.16816.F32.BF16 R60, R140.reuse, R152, R60 ;  /* 0x000000988c3c723c */ /* 0x042fec000004183c */
[----:B------:R-:W-:Y:S01]  /*6990*/  HMMA.16816.F32.BF16 R64, R140, R154, R64 ;  /* 0x0000009a8c40723c */ /* 0x000fe20000041840 */
[----:B------:R-:W1:Y:S04]  /*69a0*/  LDSM.16.M88.4 R140, [R208+0x2800] ;  /* 0x00280000d08c783b */ /* 0x000e680000000200 */
[----:B------:R-:W-:Y:S01]  /*69b0*/  LDSM.16.M88.4 R152, [R225+0x4000] ;  /* 0x00400000e198783b */ /* 0x000fe20000000200 */
        /* <DEDUP_REMOVED lines=114> */
[----:B------:R-:W-:Y:S04]  /*70e0*/  ULEA UR6, -UR7, URZ, 0x7 ;  /* 0x0000003f07067291 */ /* 0x000fe8000f8e393f */
[----:B------:R-:W-:Y:S02]  /*70f0*/  USHF.R.S32.HI UR5, URZ, 0x1f, UR6 ;  /* 0x0000001f3f057899 */ /* 0x000fe40008011406 */
[----:B------:R-:W-:Y:S04]  /*7100*/  MOV R140, UR6 ;  /* 0x00000006008c7c02 */ /* 0x000fe80008000f00 */
[----:B------:R-:W-:Y:S01]  /*7110*/  MOV R137, UR5 ;  /* 0x0000000500897c02 */ /* 0x000fe20008000f00 */
[----:B------:R-:W-:Y:S06]  /*7120*/  @P6 BRA `(.L_x_2320) ;  /* 0x0000000000f46947 */ /* 0x000fec0003800000 */
[----:B------:R-:W1:Y:S01]  /*7130*/  LDC R0, c[0x0][0x380] ;  /* 0x0000e000ff007b82 */ /* 0x000e620000000800 */
[----:B------:R-:W-:Y:S04]  /*7140*/  SHF.L.U32 R135, R241, 0x7, RZ ;  /* 0x00000007f1877819 */ /* 0x000fe800000006ff */
[----:B------:R-:W-:Y:S01]  /*7150*/  IABS R134, R135 ;  /* 0x0000008700867213 */ /* 0x000fe20000000000 */
[C---:B------:R-:W-:Y:S01]  /*7160*/  VIADD R141, R135.reuse, 0xffffff80 ;  /* 0xffffff80878d7836 */ /* 0x040fe20000000000 */
[-C--:B-1----:R-:W-:Y:S02]  /*7170*/  IABS R2, R0.reuse ;  /* 0x0000000000027213 */ /* 0x082fe40000000000 */
[-C--:B------:R-:W-:Y:S02]  /*7180*/  LOP3.LUT R135, R135, R0.reuse, RZ, 0x3c, !PT ;  /* 0x0000000087877212 */ /* 0x080fe400078e3cff */
[----:B------:R-:W1:Y:S02]  /*7190*/  I2F.RP R138, R2 ;  /* 0x00000002008a7306 */ /* 0x000e640000209400 */
[----:B------:R-:W-:Y:S08]  /*71a0*/  ISETP.GE.AND P2, PT, R135, RZ, PT ;  /* 0x000000ff8700720c */ /* 0x000ff00003f46270 */
        /* <DEDUP_REMOVED lines=26> */
[----:B------:R-:W1:Y:S09]  /*7350*/  LDC R2, c[0x0][0x24c] ;  /* 0x00009300ff027b82 */ /* 0x000e720000000800 */
        /* <DEDUP_REMOVED lines=14> */
[----:B------:R-:W2:Y:S02]  /*7440*/  LDG.E R137, desc[UR18][R142.64] ;  /* 0x000000128e897981 */ /* 0x000ea4000c1e1900 */
[C---:B------:R-:W-:Y:S01]  /*7450*/  IMAD.WIDE.U32 R140, R0.reuse, UR7, RZ ;  /* 0x00000007008c7c25 */ /* 0x040fe2000f8e00ff */
[----:B------:R-:W-:Y:S05]  /*7460*/  SHF.R.S32.HI R139, RZ, 0x1f, R0 ;  /* 0x0000001fff8b7819 */ /* 0x000fea0000011400 */
[----:B------:R-:W-:Y:S04]  /*7470*/  IMAD R139, R139, UR7, RZ ;  /* 0x000000078b8b7c24 */ /* 0x000fe8000f8e02ff */
[----:B-1----:R-:W-:Y:S04]  /*7480*/  IMAD R139, R0, R2, R139 ;  /* 0x00000002008b7224 */ /* 0x002fe800078e028b */
[----:B------:R-:W-:Y:S01]  /*7490*/  IMAD.IADD R141, R141, 0x1, R139 ;  /* 0x000000018d8d7824 */ /* 0x000fe200078e028b */
[----:B--2---:R-:W-:Y:S04]  /*74a0*/  IADD3 R132, -R137, R132, RZ ;  /* 0x0000008489847210 */ /* 0x004fe80007ffe1ff */
[----:B------:R-:W-:Y:S01]  /*74b0*/  SHF.R.S32.HI R137, RZ, 0x1f, R132 ;  /* 0x0000001fff897819 */ /* 0x000fe20000011484 */
[CC--:B---3--:R-:W-:Y:S04]  /*74c0*/  IMAD.WIDE.U32 R140, R132.reuse, R134.reuse, R140 ;  /* 0x00000086848c7225 */ /* 0x0c8fe800078e008c */
[----:B------:R-:W-:Y:S04]  /*74d0*/  IMAD R137, R137, R134, RZ ;  /* 0x0000008689897224 */ /* 0x000fe800078e02ff */
[----:B------:R-:W-:Y:S05]  /*74e0*/  IMAD R137, R132, R135, R137 ;  /* 0x0000008784897224 */ /* 0x000fea00078e0289 */
[----:B------:R-:W-:Y:S07]  /*74f0*/  IADD3 R137, R141, R137, RZ ;  /* 0x000000898d897210 */ /* 0x000fee0007ffe0ff */
.L_x_2320:
[C---:B------:R-:W-:Y:S04]  /*7500*/  LEA R230, P0, R140.reuse, R230, 0x1 ;  /* 0x000000e68ce67211 */ /* 0x040fe800078008ff */
[----:B------:R-:W-:Y:S02]  /*7510*/  LEA.HI.X R231, R140, R231, R137, 0x1, P0 ;  /* 0x000000e78ce77211 */ /* 0x000fe400000f0c89 */
[----:B------:R-:W-:Y:S03]  /*7520*/  IADD3 R144, P0, R230, UR15, RZ ;  /* 0x0000000fe6907c10 */ /* 0x000fe6000ff1e0ff */
        /* <DEDUP_REMOVED lines=9> */
[----:B------:R-:W-:Y:S03]  /*75c0*/  IADD3 R140, P0, R142, UR15, RZ ;  /* 0x0000000f8e8c7c10 */ /* 0x000fe6000ff1e0ff */
        /* <DEDUP_REMOVED lines=15> */
[----:B------:R-:W-:Y:S03]  /*76c0*/  IADD3.X R147, R135, UR14, RZ, P0, !PT ;  /* 0x0000000e87937c10 */ /* 0x000fe600087fe4ff */
[----:B------:R1:W-:Y:S04]  /*76d0*/  LDGSTS.E.BYPASS.LTC128B.128 [R233+0x6800], desc[UR18][R136.64] ;  /* 0x0680000088e97fae */ /* 0x0003e8000b901d52 */
[----:B------:R1:W-:Y:S04]  /*76e0*/  LDGSTS.E.BYPASS.LTC128B.128 [R233+0xa800], desc[UR18][R136.64+0x80] ;  /* 0x0a80008088e97fae */ /* 0x0003e8000b901d52 */
[----:B------:R1:W-:Y:S04]  /*76f0*/  LDGSTS.E.BYPASS.LTC128B.128 [R233+0x7000], desc[UR18][R134.64] ;  /* 0x0700000086e97fae */ /* 0x0003e8000b901d52 */
[----:B------:R1:W-:Y:S04]  /*7700*/  LDGSTS.E.BYPASS.LTC128B.128 [R233+0xb000], desc[UR18][R134.64+0x80] ;  /* 0x0b00008086e97fae */ /* 0x0003e8000b901d52 */
[----:B------:R1:W-:Y:S04]  /*7710*/  LDGSTS.E.BYPASS.LTC128B.128 [R233+0x7800], desc[UR18][R146.64] ;  /* 0x0780000092e97fae */ /* 0x0003e8000b901d52 */
[----:B------:R1:W-:Y:S04]  /*7720*/  LDGSTS.E.BYPASS.LTC128B.128 [R233+0xb800], desc[UR18][R146.64+0x80] ;  /* 0x0b80008092e97fae */ /* 0x0003e8000b901d52 */
[----:B------:R-:W0:Y:S02]  /*7730*/  LDGDEPBAR ;  /* 0x00000000000079af */ /* 0x000e240000000000 */
.L_x_2319:
[----:B------:R-:W-:Y:S01]  /*7740*/  FMNMX.FTZ R0, R4, R133, !PT ;  /* 0x0000008504007209 */ /* 0x000fe20007810000 */
[----:B------:R-:W-:Y:S01]  /*7750*/  LDSM.16.MT88.4 R148, [R217+0xc800] ;  /* 0x00c80000d994783b */ /* 0x000fe20000004200 */
[----:B------:R-:W-:Y:S02]  /*7760*/  FMNMX.FTZ R2, R6, R3, !PT ;  /* 0x0000000306027209 */ /* 0x000fe40007810000 */
[----:B-1----:R-:W-:Y:S02]  /*7770*/  FMNMX.FTZ R135, R5, R0, !PT ;  /* 0x0000000005877209 */ /* 0x002fe40007810000 */
        /* <DEDUP_REMOVED lines=191> */
[----:B------:R-:W-:Y:S02]  /*8370*/  ISETP.GT.AND P0, PT, R241, RZ, PT ;  /* 0x000000fff100720c */ /* 0x000fe40003f04270 */
        /* <DEDUP_REMOVED lines=376> */
.L_x_2317:
[----:B------:R-:W1:Y:S01]  /*9b00*/  SHFL.BFLY PT, R4, R243, 0x2, 0x1f ;  /* 0x0c401f00f3047f89 */ /* 0x000e6200000e0000 */
[----:B------:R-:W2:Y:S01]  /*9b10*/  S2UR UR4, SR_CgaCtaId ;  /* 0x00000000000479c3 */ /* 0x000ea20000008800 */
[----:B------:R-:W-:Y:S01]  /*9b20*/  MOV R11, 0x3f800000 ;  /* 0x3f800000000b7802 */ /* 0x000fe20000000f00 */
[----:B------:R-:W-:Y:S01]  /*9b30*/  UMOV UR5, 0x400 ;  /* 0x0000040000057882 */ /* 0x000fe20000000000 */
[----:B------:R-:W3:Y:S01]  /*9b40*/  SHFL.BFLY PT, R7, R242, 0x2, 0x1f ;  /* 0x0c401f00f2077f89 */ /* 0x000ee200000e0000 */
        /* <DEDUP_REMOVED lines=22> */
[----:B------:R-:W-:Y:S01]  /*9cb0*/  LOP3.LUT R10, R10, 0xfffffff8, RZ, 0xc0, !PT ;  /* 0xfffffff80a0a7812 */ /* 0x000fe200078ec0ff */
[----:B------:R-:W2:Y:S03]  /*9cc0*/  @P4 LDC R27, c[0x0][0x2e8] ;  /* 0x0000ba00ff1b4b82 */ /* 0x000ea60000000800 */
[----:B------:R-:W-:-:S03]  /*9cd0*/  IADD3 R10, R9, -R10, RZ ;  /* 0x8000000a090a7210 */ /* 0x000fc60007ffe0ff */
[----:B------:R-:W3:Y:S01]  /*9ce0*/  @P3 MUFU.RCP R12, R7 ;  /* 0x00000007000c3308 */ /* 0x000ee20000001000 */
[C---:B------:R-:W-:Y:S02]  /*9cf0*/  SHF.L.U32 R9, R10.reuse, 0x6, RZ ;  /* 0x000000060a097819 */ /* 0x040fe400000006ff */
[C---:B------:R-:W-:Y:S02]  /*9d00*/  LOP3.LUT R13, R10.reuse, 0x1, RZ, 0xc0, !PT ;  /* 0x000000010a0d7812 */ /* 0x040fe400078ec0ff */
[----:B------:R-:W-:Y:S02]  /*9d10*/  LOP3.LUT R9, R9, 0x1c0, RZ, 0xc0, !PT ;  /* 0x000001c009097812 */ /* 0x000fe400078ec0ff */
[----:B------:R-:W-:Y:S01]  /*9d20*/  ISETP.NE.U32.AND P0, PT, R13, 0x1, PT ;  /* 0x000000010d00780c */ /* 0x000fe20003f05070 */
[----:B------:R-:W4:Y:S01]  /*9d30*/  @P4 MUFU.LG2 R8, R8 ;  /* 0x0000000800084308 */ /* 0x000f220000000c00 */
[----:B------:R-:W-:Y:S01]  /*9d40*/  LEA.HI R9, R9, R9, RZ, 0x1d ;  /* 0x0000000909097211 */ /* 0x000fe200078fe8ff */
[C---:B-1----:R-:W-:Y:S01]  /*9d50*/  FMUL.FTZ R128, R11.reuse, R128 ;  /* 0x000000800b807220 */ /* 0x042fe20000410000 */
[----:B------:R-:W-:Y:S01]  /*9d60*/  R2P PR, R10, 0x6 ;  /* 0x000000060a007804 */ /* 0x000fe20000000000 */
[C---:B------:R-:W-:Y:S01]  /*9d70*/  FMUL.FTZ R129, R11.reuse, R129 ;  /* 0x000000810b817220 */ /* 0x040fe20000410000 */
[----:B------:R-:W-:Y:S01]  /*9d80*/  LEA R4, R4, R9, 0x1 ;  /* 0x0000000904047211 */ /* 0x000fe200078e08ff */
[C---:B------:R-:W-:Y:S01]  /*9d90*/  FMUL.FTZ R68, R11.reuse, R68 ;  /* 0x000000440b447220 */ /* 0x040fe20000410000 */
[C---:B------:R-:W-:Y:S01]  /*9da0*/  FMUL.FTZ R69, R11.reuse, R69 ;  /* 0x000000450b457220 */ /* 0x040fe20000410000 */
[----:B------:R-:W-:Y:S01]  /*9db0*/  MOV R10, 0x40 ;  /* 0x00000040000a7802 */ /* 0x000fe20000000f00 */
[----:B---3--:R-:W-:Y:S01]  /*9dc0*/  FMUL.FTZ R131, R12, R131 ;  /* 0x000000830c837220 */ /* 0x008fe20000410000 */
        /* <DEDUP_REMOVED lines=12> */
[----:B------:R-:W-:Y:S01]  /*9e90*/  FMUL.FTZ R78, R12, R78 ;  /* 0x0000004e0c4e7220 */ /* 0x000fe20000410000 */
[----:B------:R-:W-:Y:S01]  /*9ea0*/  IADD3 R13, R9, -0x10, RZ ;  /* 0xfffffff0090d7810 */ /* 0x000fe20007ffe0ff */
[C---:B------:R-:W-:Y:S01]  /*9eb0*/  FMUL.FTZ R80, R11.reuse, R80 ;  /* 0x000000500b507220 */ /* 0x040fe20000410000 */
[----:B------:R-:W-:Y:S01]  /*9ec0*/  SEL R4, R4, 0xffffffe0, !P1 ;  /* 0xffffffe004047807 */ /* 0x000fe20004800000 */
[----:B------:R-:W-:Y:S01]  /*9ed0*/  FMUL.FTZ R81, R11, R81 ;  /* 0x000000510b517220 */ /* 0x000fe20000410000 */
[C---:B------:R-:W-:Y:S01]  /*9ee0*/  FMUL.FTZ R83, R12.reuse, R83 ;  /* 0x000000530c537220 */ /* 0x040fe20000410000 */
[C---:B------:R-:W-:Y:S01]  /*9ef0*/  FMUL.FTZ R82, R12.reuse, R82 ;  /* 0x000000520c527220 */ /* 0x040fe20000410000 */
[----:B------:R-:W-:Y:S01]  /*9f00*/  @P0 IADD3 R13, R9, 0x10, RZ ;  /* 0x00000010090d0810 */ /* 0x000fe20007ffe0ff */
        /* <DEDUP_REMOVED lines=27> */
[----:B------:R-:W-:Y:S01]  /*a0c0*/  FMUL.FTZ R101, R11, R101 ;  /* 0x000000650b657220 */ /* 0x000fe20000410000 */
[----:B------:R-:W-:Y:S01]  /*a0d0*/  IADD3 R17, R4, R13, RZ ;  /* 0x0000000d04117210 */ /* 0x000fe20007ffe0ff */
        /* <DEDUP_REMOVED lines=10> */
[----:B------:R-:W-:Y:S01]  /*a180*/  STS [R9], R128 ;  /* 0x0000008009007388 */ /* 0x000fe20000000800 */
[----:B------:R-:W-:Y:S01]  /*a190*/  F2FP.BF16.F32.PACK_AB R86, R87, R86 ;  /* 0x000000565756723e */ /* 0x000fe200000010ff */
[C---:B------:R-:W-:Y:S01]  /*a1a0*/  FMUL.FTZ R124, R11.reuse, R124 ;  /* 0x0000007c0b7c7220 */ /* 0x040fe20000410000 */
[----:B------:R-:W-:Y:S01]  /*a1b0*/  IADD3 R21, R10, R13, RZ ;  /* 0x0000000d0a157210 */ /* 0x000fe20007ffe0ff */
[----:B------:R-:W-:Y:S01]  /*a1c0*/  STS [R9+0x400], R130 ;  /* 0x0004008209007388 */ /* 0x000fe20000000800 */
[----:B------:R-:W-:Y:S01]  /*a1d0*/  FMUL.FTZ R125, R11, R125 ;  /* 0x0000007d0b7d7220 */ /* 0x000fe20000410000 */
[C---:B------:R-:W-:Y:S01]  /*a1e0*/  FMUL.FTZ R127, R12.reuse, R127 ;  /* 0x0000007f0c7f7220 */ /* 0x040fe20000410000 */
[C---:B------:R-:W-:Y:S01]  /*a1f0*/  FMUL.FTZ R126, R12.reuse, R126 ;  /* 0x0000007e0c7e7220 */ /* 0x040fe20000410000 */
[----:B------:R-:W-:Y:S01]  /*a200*/  F2FP.BF16.F32.PACK_AB R88, R89, R88 ;  /* 0x000000585958723e */ /* 0x000fe200000010ff */
[----:B------:R-:W-:Y:S01]  /*a210*/  STS [R13], R68 ;  /* 0x000000440d007388 */ /* 0x000fe20000000800 */
[----:B------:R-:W-:Y:S01]  /*a220*/  F2FP.BF16.F32.PACK_AB R90, R91, R90 ;  /* 0x0000005a5b5a723e */ /* 0x000fe200000010ff */
[----:B------:R-:W-:Y:S01]  /*a230*/  FMUL.FTZ R108, R11, R108 ;  /* 0x0000006c0b6c7220 */ /* 0x000fe20000410000 */
        /* <DEDUP_REMOVED lines=17> */
[C---:B------:R-:W-:Y:S01]  /*a350*/  FMUL.FTZ R112, R11.reuse, R112 ;  /* 0x000000700b707220 */ /* 0x040fe20000410000 */
[C---:B------:R-:W-:Y:S01]  /*a360*/  FMUL.FTZ R113, R11.reuse, R113 ;  /* 0x000000710b717220 */ /* 0x040fe20000410000 */
[----:B------:R-:W-:Y:S01]  /*a370*/  STS [R17+0x400], R78 ;  /* 0x0004004e11007388 */ /* 0x000fe20000000800 */
[----:B------:R-:W-:Y:S01]  /*a380*/  FMUL.FTZ R116, R11, R116 ;  /* 0x000000740b747220 */ /* 0x000fe20000410000 */
[C---:B------:R-:W-:Y:S01]  /*a390*/  FMUL.FTZ R115, R12.reuse, R115 ;  /* 0x000000730c737220 */ /* 0x040fe20000410000 */
[C---:B------:R-:W-:Y:S01]  /*a3a0*/  FMUL.FTZ R114, R12.reuse, R114 ;  /* 0x000000720c727220 */ /* 0x040fe20000410000 */
[C---:B------:R-:W-:Y:S01]  /*a3b0*/  FMUL.FTZ R119, R12.reuse, R119 ;  /* 0x000000770c777220 */ /* 0x040fe20000410000 */
[----:B------:R-:W-:Y:S01]  /*a3c0*/  F2FP.BF16.F32.PACK_AB R100, R101, R100 ;  /* 0x000000646564723e */ /* 0x000fe200000010ff */
[----:B------:R-:W-:Y:S01]  /*a3d0*/  STS [R19], R80 ;  /* 0x0000005013007388 */ /* 0x000fe20000000800 */
[----:B------:R-:W-:Y:S01]  /*a3e0*/  F2FP.BF16.F32.PACK_AB R102, R103, R102 ;  /* 0x000000666766723e */ /* 0x000fe200000010ff */
[----:B------:R-:W-:Y:S01]  /*a3f0*/  FMUL.FTZ R11, R11, R117 ;  /* 0x000000750b0b7220 */ /* 0x000fe20000410000 */
[----:B------:R-:W-:Y:S01]  /*a400*/  FMUL.FTZ R12, R12, R118 ;  /* 0x000000760c0c7220 */ /* 0x000fe20000410000 */
        /* <DEDUP_REMOVED lines=17> */
[----:B------:R-:W-:Y:S01]  /*a520*/  STS [R25], R92 ;  /* 0x0000005c19007388 */ /* 0x000fe20000000800 */
[----:B------:R-:W-:-:S02]  /*a530*/  F2FP.BF16.F32.PACK_AB R11, R11, R116 ;  /* 0x000000740b0b723e */ /* 0x000fc400000010ff */
[----:B------:R-:W-:Y:S01]  /*a540*/  F2FP.BF16.F32.PACK_AB R12, R119, R12 ;  /* 0x0000000c770c723e */ /* 0x000fe200000010ff */
[----:B------:R-:W-:Y:S01]  /*a550*/  STS [R25+0x400], R94 ;  /* 0x0004005e19007388 */ /* 0x000fe20000000800 */
[----:B------:R-:W-:Y:S02]  /*a560*/  ISETP.NE.AND P0, PT, RZ, UR4, PT ;  /* 0x00000004ff007c0c */ /* 0x000fe4000bf05270 */
[----:B------:R-:W-:Y:S01]  /*a570*/  MOV R4, 0x7f800000 ;  /* 0x7f80000000047802 */ /* 0x000fe20000000f00 */
[----:B------:R-:W-:Y:S01]  /*a580*/  STS [R9+0x2000], R96 ;  /* 0x0020006009007388 */ /* 0x000fe20000000800 */
[----:B------:R-:W-:-:S03]  /*a590*/  MOV R10, 0x7f800000 ;  /* 0x7f800000000a7802 */ /* 0x000fc60000000f00 */
[----:B------:R3:W-:Y:S04]  /*a5a0*/  STS [R9+0x2400], R98 ;  /* 0x0024006209007388 */ /* 0x0007e80000000800 */
[----:B------:R-:W-:Y:S04]  /*a5b0*/  STS [R13+0x2000], R100 ;  /* 0x002000640d007388 */ /* 0x000fe80000000800 */
[----:B------:R4:W-:Y:S04]  /*a5c0*/  STS [R13+0x2400], R102 ;  /* 0x002400660d007388 */ /* 0x0009e80000000800 */
[----:B------:R-:W-:Y:S04]  /*a5d0*/  STS [R15+0x2000], R104 ;  /* 0x002000680f007388 */ /* 0x000fe80000000800 */
[----:B------:R1:W-:Y:S04]  /*a5e0*/  STS [R15+0x2400], R106 ;  /* 0x0024006a0f007388 */ /* 0x0003e80000000800 */
[----:B------:R1:W-:Y:S04]  /*a5f0*/  STS [R17+0x2000], R124 ;  /* 0x0020007c11007388 */ /* 0x0003e80000000800 */
[----:B------:R1:W-:Y:S01]  /*a600*/  STS [R17+0x2400], R126 ;  /* 0x0024007e11007388 */ /* 0x0003e20000000800 */
[----:B---3--:R-:W3:Y:S03]  /*a610*/  @P3 LDC R9, c[0x0][0x2e8] ;  /* 0x0000ba00ff093b82 */ /* 0x008ee60000000800 */
[----:B------:R3:W-:Y:S04]  /*a620*/  STS [R19+0x2000], R108 ;  /* 0x0020006c13007388 */ /* 0x0007e80000000800 */
[----:B------:R3:W-:Y:S01]  /*a630*/  STS [R19+0x2400], R110 ;  /* 0x0024006e13007388 */ /* 0x0007e20000000800 */
[----:B----4-:R-:W-:-:S03]  /*a640*/  @P4 FMUL.FTZ R13, R8, 0.69314718246459960938 ;  /* 0x3f317218080d4820 */ /* 0x010fc60000410000 */
[----:B------:R4:W-:Y:S01]  /*a650*/  STS [R21+0x2000], R120 ;  /* 0x0020007815007388 */ /* 0x0009e20000000800 */
[----:B--2---:R-:W-:-:S03]  /*a660*/  @P4 FFMA.FTZ R4, R2, R27, R13 ;  /* 0x0000001b02044223 */ /* 0x004fc6000001000d */
[----:B------:R4:W-:Y:S01]  /*a670*/  STS [R21+0x2400], R122 ;  /* 0x0024007a15007388 */ /* 0x0009e20000000800 */
[----:B-1----:R-:W-:-:S03]  /*a680*/  @P3 FMUL.FTZ R15, R7, 0.69314718246459960938 ;  /* 0x3f317218070f3820 */ /* 0x002fc60000410000 */
[----:B------:R4:W-:Y:S04]  /*a690*/  STS [R23+0x2000], R112 ;  /* 0x0020007017007388 */ /* 0x0009e80000000800 */
[----:B------:R4:W-:Y:S01]  /*a6a0*/  STS [R23+0x2400], R114 ;  /* 0x0024007217007388 */ /* 0x0009e20000000800 */
[----:B---3--:R-:W-:-:S03]  /*a6b0*/  @P3 FFMA.FTZ R10, R0, R9, R15 ;  /* 0x00000009000a3223 */ /* 0x008fc6000001000f */
[----:B------:R4:W-:Y:S04]  /*a6c0*/  STS [R25+0x2000], R11 ;  /* 0x0020000b19007388 */ /* 0x0009e80000000800 */
[----:B------:R4:W-:Y:S01]  /*a6d0*/  STS [R25+0x2400], R12 ;  /* 0x0024000c19007388 */ /* 0x0009e20000000800 */
[----:B------:R-:W-:Y:S05]  /*a6e0*/  @!P0 BRA `(.L_x_2322) ;  /* 0x00000000001c8947 */ /* 0x000fea0003800000 */
[----:B------:R-:W1:Y:S01]  /*a6f0*/  S2UR UR8, SR_CTAID.Z ;  /* 0x00000000000879c3 */ /* 0x000e620000002700 */
[----:B------:R-:W-:Y:S01]  /*a700*/  ULDC UR9, c[0x0][0x2e4] ;  /* 0x0000b90000097ab9 */ /* 0x000fe20000000800 */
[----:B------:R-:W-:-:S06]  /*a710*/  ULDC UR6, c[0x0][0x2c4] ;  /* 0x0000b10000067ab9 */ /* 0x000fcc0000000800 */
[----:B------:R-:W2:Y:S01]  /*a720*/  S2UR UR7, SR_CTAID.Y ;  /* 0x00000000000779c3 */ /* 0x000ea20000002600 */
[----:B-1----:R-:W-:-:S04]  /*a730*/  UIMAD UR9, UR8, UR9, URZ ;  /* 0x00000009080972a4 */ /* 0x002fc8000f8e023f */
[----:B--2---:R-:W-:Y:S01]  /*a740*/  UIMAD UR9, UR7, UR6, UR9 ;  /* 0x00000006070972a4 */ /* 0x004fe2000f8e0209 */
[----:B------:R-:W-:Y:S05]  /*a750*/  BRA `(.L_x_2323) ;  /* 0x0000000000187947 */ /* 0x000fea0003800000 */
.L_x_2322:
[----:B------:R-:W-:Y:S01]  /*a760*/  S2UR UR8, SR_CTAID.Z ;  /* 0x00000000000879c3 */ /* 0x000fe20000002700 */
[----:B------:R-:W-:Y:S01]  /*a770*/  ULDC UR9, c[0x0][0x270] ;  /* 0x00009c0000097ab9 */ /* 0x000fe20000000800 */
[----:B------:R-:W-:-:S06]  /*a780*/  ULDC UR6, c[0x0][0x2c4] ;  /* 0x0000b10000067ab9 */ /* 0x000fcc0000000800 */
[----:B------:R-:W1:Y:S02]  /*a790*/  S2UR UR7, SR_CTAID.Y ;  /* 0x00000000000779c3 */ /* 0x000e640000002600 */
[----:B-1----:R-:W-:-:S04]  /*a7a0*/  UIMAD UR9, UR7, UR9, UR8 ;  /* 0x00000009070972a4 */ /* 0x002fc8000f8e0208 */
[----:B------:R-:W-:Y:S02]  /*a7b0*/  UIMAD UR9, UR9, UR6, URZ ;  /* 0x00000006090972a4 */ /* 0x000fe4000f8e023f */
.L_x_2323:
[----:B------:R-:W-:Y:S01]  /*a7c0*/  LOP3.LUT R0, R5, 0xffffffe0, RZ, 0xc0, !PT ;  /* 0xffffffe005007812 */ /* 0x000fe200078ec0ff */
[----:B------:R-:W-:Y:S01]  /*a7d0*/  BAR.SYNC.DEFER_BLOCKING 0x0 ;  /* 0x0000000000007b1d */ /* 0x000fe20000010000 */
[----:B------:R-:W-:-:S03]  /*a7e0*/  IMAD R239, R239, 0x10, R232 ;  /* 0x00000010efef7824 */ /* 0x000fc600078e02e8 */
[----:B------:R-:W-:Y:S02]  /*a7f0*/  IMAD.IADD R0, R3, 0x1, -R0 ;  /* 0x0000000103007824 */ /* 0x000fe400078e0a00 */
[----:B------:R-:W-:Y:S03]  /*a800*/  BSSY B0, `(.L_x_2324) ;  /* 0x0000011000007945 */ /* 0x000fe60003800000 */
[----:B------:R-:W-:-:S13]  /*a810*/  LOP3.LUT P0, RZ, R0, 0x3, RZ, 0xc0, !PT ;  /* 0x0000000300ff7812 */ /* 0x000fda000780c0ff */
[----:B------:R-:W-:Y:S05]  /*a820*/  @P0 BRA `(.L_x_2325) ;  /* 0x0000000000380947 */ /* 0x000fea0003800000 */
[----:B------:R-:W1:Y:S01]  /*a830*/  S2UR UR5, SR_CTAID.X ;  /* 0x00000000000579c3 */ /* 0x000e620000002500 */
[C---:B------:R-:W-:Y:S01]  /*a840*/  VIADD R2, R239.reuse, 0x8 ;  /* 0x00000008ef027836 */ /* 0x040fe20000000000 */
[----:B-1----:R-:W-:Y:S02]  /*a850*/  ULEA UR4, UR5, UR9, 0x6 ;  /* 0x0000000905047291 */ /* 0x002fe4000f8e303f */
[----:B------:R-:W-:Y:S02]  /*a860*/  UIMAD UR5, UR5, -0x40, UR6 ;  /* 0xffffffc0050578a4 */ /* 0x000fe4000f8e0206 */
[----:B------:R-:W-:Y:S02]  /*a870*/  USHF.R.S32.HI UR10, URZ, 0x1f, UR4 ;  /* 0x0000001f3f0a7899 */ /* 0x000fe40008011404 */
[----:B------:R-:W-:Y:S02]  /*a880*/  IADD3 R0, P0, R239, UR4, RZ ;  /* 0x00000004ef007c10 */ /* 0x000fe4000ff1e0ff */
[----:B------:R-:W-:-:S02]  /*a890*/  ISETP.GE.AND P1, PT, R2, UR5, PT ;  /* 0x0000000502007c0c */ /* 0x000fc4000bf26270 */
[C---:B------:R-:W-:Y:S01]  /*a8a0*/  ISETP.GE.AND P2, PT, R239.reuse, UR5, PT ;  /* 0x00000005ef007c0c */ /* 0x040fe2000bf46270 */
[----:B------:R-:W-:Y:S01]  /*a8b0*/  ULDC.64 UR4, c[0x0][0x2b0] ;  /* 0x0000ac0000047ab9 */ /* 0x000fe20000000a00 */
[----:B------:R-:W-:Y:S02]  /*a8c0*/  LEA.HI.X.SX32 R239, R239, UR10, 0x1, P0 ;  /* 0x0000000aefef7c11 */ /* 0x000fe400080f0eff */
[----:B------:R-:W-:-:S04]  /*a8d0*/  LEA R8, P0, R0, UR4, 0x2 ;  /* 0x0000000400087c11 */ /* 0x000fc8000f8010ff */
[----:B------:R-:W-:-:S05]  /*a8e0*/  LEA.HI.X R9, R0, UR5, R239, 0x2, P0 ;  /* 0x0000000500097c11 */ /* 0x000fca00080f14ef */
[----:B------:R1:W-:Y:S04]  /*a8f0*/  @!P2 STG.E desc[UR18][R8.64], R4 ;  /* 0x000000040800a986 */ /* 0x0003e8000c101912 */
[----:B------:R1:W-:Y:S02]  /*a900*/  @!P1 STG.E desc[UR18][R8.64+0x20], R10 ;  /* 0x0000200a08009986 */ /* 0x0003e4000c101912 */
.L_x_2325:
[----:B------:R-:W-:Y:S05]  /*a910*/  BSYNC B0 ;  /* 0x0000000000007941 */ /* 0x000fea0003800000 */
.L_x_2324:
[----:B------:R-:W2:Y:S01]  /*a920*/  S2UR UR5, SR_CTAID.X ;  /* 0x00000000000579c3 */ /* 0x000ea20000002500 */
[----:B----4-:R-:W-:Y:S01]  /*a930*/  MOV R12, R234 ;  /* 0x000000ea000c7202 */ /* 0x010fe20000000f00 */
[----:B------:R-:W3:Y:S01]  /*a940*/  LDS.128 R16, [R233+0x2000] ;  /* 0x00200000e9107984 */ /* 0x000ee20000000c00 */
[----:B------:R-:W-:Y:S02]  /*a950*/  MOV R13, R235 ;  /* 0x000000eb000d7202 */ /* 0x000fe40000000f00 */
[----:B------:R-:W-:Y:S01]  /*a960*/  LEA.HI R2, R6, R3, RZ, 0x3 ;  /* 0x0000000306027211 */ /* 0x000fe200078f18ff */
[----:B------:R-:W-:Y:S02]  /*a970*/  LDS.128 R20, [R233+0x800] ;  /* 0x00080000e9147984 */ /* 0x000fe40000000c00 */
[----:B-1----:R-:W1:Y:S01]  /*a980*/  LDC.64 R8, c[0x0][0x298] ;  /* 0x0000a600ff087b82 */ /* 0x002e620000000a00 */
[----:B------:R-:W-:Y:S01]  /*a990*/  SHF.R.S32.HI R2, RZ, 0x3, R2 ;  /* 0x00000003ff027819 */ /* 0x000fe20000011402 */
[----:B------:R-:W-:Y:S03]  /*a9a0*/  LDS.128 R24, [R233+0x2800] ;  /* 0x00280000e9187984 */ /* 0x000fe60000000c00 */
[----:B------:R-:W-:Y:S01]  /*a9b0*/  SHF.R.S32.HI R3, RZ, 0x1f, R2 ;  /* 0x0000001fff037819 */ /* 0x000fe20000011402 */
[----:B------:R-:W-:Y:S02]  /*a9c0*/  LDS.128 R32, [R233+0x1000] ;  /* 0x00100000e9207984 */ /* 0x000fe40000000c00 */
[----:B------:R-:W4:Y:S02]  /*a9d0*/  LDC.64 R10, c[0x0][0x290] ;  /* 0x0000a400ff0a7b82 */ /* 0x000f240000000a00 */
[----:B------:R-:W-:Y:S04]  /*a9e0*/  LDS.128 R28, [R233+0x1800] ;  /* 0x00180000e91c7984 */ /* 0x000fe80000000c00 */
[----:B------:R-:W-:Y:S01]  /*a9f0*/  LDS.128 R36, [R233+0x3800] ;  /* 0x00380000e9247984 */ /* 0x000fe20000000c00 */
[----:B--2---:R-:W-:Y:S01]  /*aa00*/  USHF.L.U32 UR5, UR5, 0x6, URZ ;  /* 0x0000000605057899 */ /* 0x004fe2000800063f */
[----:B------:R-:W2:Y:S03]  /*aa10*/  LDC.64 R4, c[0x0][0x2a0] ;  /* 0x0000a800ff047b82 */ /* 0x000ea60000000a00 */
[----:B------:R-:W-:-:S02]  /*aa20*/  USHF.R.S32.HI UR4, URZ, 0x1f, UR5 ;  /* 0x0000001f3f047899 */ /* 0x000fc40008011405 */
[----:B-1----:R-:W-:-:S04]  /*aa30*/  IMAD.WIDE.U32 R12, R8, UR5, R12 ;  /* 0x00000005080c7c25 */ /* 0x002fc8000f8e000c */
[----:B------:R-:W-:Y:S01]  /*aa40*/  IMAD R0, R8, UR4, RZ ;  /* 0x0000000408007c24 */ /* 0x000fe2000f8e02ff */
[----:B------:R-:W-:Y:S01]  /*aa50*/  USHF.R.S32.HI UR4, URZ, 0x1f, UR7 ;  /* 0x0000001f3f047899 */ /* 0x000fe20008011407 */
[----:B------:R-:W-:Y:S02]  /*aa60*/  IMAD R3, R3, R8, RZ ;  /* 0x0000000803037224 */ /* 0x000fe400078e02ff */
[----:B------:R-:W-:Y:S02]  /*aa70*/  IMAD R7, R9, UR5, R0 ;  /* 0x0000000509077c24 */ /* 0x000fe4000f8e0200 */
[----:B------:R-:W-:Y:S02]  /*aa80*/  IMAD R3, R2, R9, R3 ;  /* 0x0000000902037224 */ /* 0x000fe400078e0203 */
[----:B----4-:R-:W-:Y:S01]  /*aa90*/  IMAD R0, R10, UR4, RZ ;  /* 0x000000040a007c24 */ /* 0x010fe2000f8e02ff */
[----:B------:R-:W-:Y:S01]  /*aaa0*/  USHF.R.S32.HI UR4, URZ, 0x1f, UR8 ;  /* 0x0000001f3f047899 */ /* 0x000fe20008011408 */
[----:B------:R-:W-:-:S02]  /*aab0*/  IMAD.IADD R13, R7, 0x1, R13 ;  /* 0x00000001070d7824 */ /* 0x000fc400078e020d */
[----:B------:R-:W-:Y:S02]  /*aac0*/  IMAD R7, R11, UR7, R0 ;  /* 0x000000070b077c24 */ /* 0x000fe4000f8e0200 */
[----:B------:R-:W-:Y:S02]  /*aad0*/  IMAD.WIDE.U32 R10, R10, UR7, R12 ;  /* 0x000000070a0a7c25 */ /* 0x000fe4000f8e000c */
[----:B------:R-:W1:Y:S02]  /*aae0*/  LDS.128 R12, [R233] ;  /* 0x00000000e90c7984 */ /* 0x000e640000000c00 */
[----:B--2---:R-:W-:Y:S01]  /*aaf0*/  IMAD R0, R4, UR4, RZ ;  /* 0x0000000404007c24 */ /* 0x004fe2000f8e02ff */
[----:B------:R-:W-:Y:S01]  /*ab00*/  IADD3 R11, R7, R11, RZ ;  /* 0x0000000b070b7210 */ /* 0x000fe20007ffe0ff */
[----:B------:R-:W-:Y:S02]  /*ab10*/  ULDC.64 UR4, c[0x0][0x280] ;  /* 0x0000a00000047ab9 */ /* 0x000fe40000000a00 */
[----:B------:R-:W-:-:S02]  /*ab20*/  IMAD R0, R5, UR8, R0 ;  /* 0x0000000805007c24 */ /* 0x000fc4000f8e0200 */
[----:B------:R-:W-:Y:S02]  /*ab30*/  IMAD.WIDE.U32 R10, R4, UR8, R10 ;  /* 0x00000008040a7c25 */ /* 0x000fe4000f8e000a */
[----:B------:R-:W2:Y:S02]  /*ab40*/  LDS.128 R4, [R233+0x3000] ;  /* 0x00300000e9047984 */ /* 0x000ea40000000c00 */
[----:B------:R-:W-:Y:S01]  /*ab50*/  IMAD.IADD R11, R0, 0x1, R11 ;  /* 0x00000001000b7824 */ /* 0x000fe200078e020b */
[----:B------:R-:W-:Y:S01]  /*ab60*/  SHF.L.U32 R0, R8, 0x5, RZ ;  /* 0x0000000508007819 */ /* 0x000fe200000006ff */
[----:B------:R-:W-:Y:S01]  /*ab70*/  IMAD.WIDE.U32 R10, R2, R8, R10 ;  /* 0x00000008020a7225 */ /* 0x000fe200078e000a */
[----:B------:R-:W-:Y:S02]  /*ab80*/  SHF.L.U64.HI R8, R8, 0x5, R9 ;  /* 0x0000000508087819 */ /* 0x000fe40000010209 */
[----:B------:R-:W-:Y:S02]  /*ab90*/  LEA R2, P1, R10, UR4, 0x1 ;  /* 0x000000040a027c11 */ /* 0x000fe4000f8208ff */
[----:B------:R-:W-:-:S02]  /*aba0*/  IADD3 R3, R3, R11, RZ ;  /* 0x0000000b03037210 */ /* 0x000fc40007ffe0ff */
[----:B------:R-:W-:Y:S02]  /*abb0*/  IADD3 R40, P0, R0, R2, RZ ;  /* 0x0000000200287210 */ /* 0x000fe40007f1e0ff */
[----:B------:R-:W-:Y:S02]  /*abc0*/  LEA.HI.X R3, R10, UR5, R3, 0x1, P1 ;  /* 0x000000050a037c11 */ /* 0x000fe400088f0c03 */
[----:B------:R-:W-:-:S03]  /*abd0*/  IADD3 R10, P1, R40, R0, RZ ;  /* 0x00000000280a7210 */ /* 0x000fc60007f3e0ff */
[----:B------:R-:W-:Y:S01]  /*abe0*/  IMAD.X R41, R8, 0x1, R3, P0 ;  /* 0x0000000108297824 */ /* 0x000fe200000e0603 */
[----:B------:R-:W-:Y:S01]  /*abf0*/  IADD3 R42, P0, R10, R0, RZ ;  /* 0x000000000a2a7210 */ /* 0x000fe20007f1e0ff */
[----:B---3--:R-:W-:Y:S03]  /*ac00*/  STG.E.128 desc[UR18][R2.64+0x80], R16 ;  /* 0x0000801002007986 */ /* 0x008fe6000c101d12 */
[-C--:B------:R-:W-:Y:S01]  /*ac10*/  IADD3.X R11, R41, R8.reuse, RZ, P1, !PT ;  /* 0x00000008290b7210 */ /* 0x080fe20000ffe4ff */
[----:B-1----:R-:W-:Y:S03]  /*ac20*/  STG.E.128 desc[UR18][R2.64], R12 ;  /* 0x0000000c02007986 */ /* 0x002fe6000c101d12 */
[----:B------:R-:W-:Y:S01]  /*ac30*/  IADD3.X R43, R11, R8, RZ, P0, !PT ;  /* 0x000000080b2b7210 */ /* 0x000fe200007fe4ff */
[----:B------:R-:W-:Y:S04]  /*ac40*/  STG.E.128 desc[UR18][R40.64], R20 ;  /* 0x0000001428007986 */ /* 0x000fe8000c101d12 */
[----:B------:R-:W-:Y:S04]  /*ac50*/  STG.E.128 desc[UR18][R40.64+0x80], R24 ;  /* 0x0000801828007986 */ /* 0x000fe8000c101d12 */
[----:B------:R-:W-:Y:S04]  /*ac60*/  STG.E.128 desc[UR18][R10.64], R32 ;  /* 0x000000200a007986 */ /* 0x000fe8000c101d12 */
[----:B--2---:R-:W-:Y:S04]  /*ac70*/  STG.E.128 desc[UR18][R10.64+0x80], R4 ;  /* 0x000080040a007986 */ /* 0x004fe8000c101d12 */
[----:B------:R-:W-:Y:S04]  /*ac80*/  STG.E.128 desc[UR18][R42.64], R28 ;  /* 0x0000001c2a007986 */ /* 0x000fe8000c101d12 */
[----:B------:R-:W-:Y:S01]  /*ac90*/  STG.E.128 desc[UR18][R42.64+0x80], R36 ;  /* 0x000080242a007986 */ /* 0x000fe2000c101d12 */
[----:B------:R-:W-:Y:S05]  /*aca0*/  EXIT ;  /* 0x000000000000794d */ /* 0x000fea0003800000 */
.L_x_2326:
        /* <DEDUP_REMOVED lines=13> */
.L_x_8480:


//--------------------- .text._ZN5flash24flash_fwd_splitkv_kernelI23Flash_fwd_kernel_traitsILi128ELi64ELi128ELi4ELb0ELb0EN7cutlass10bfloat16_tE19Flash_kernel_traitsILi128ELi64ELi128ELi4ES3_EELb1ELb0ELb0ELb1ELb1ELb1ELb0ELb0EEEvNS_16Flash_fwd_paramsE --------------------------
	.section	.text._ZN5flash24flash_fwd_splitkv_kernelI23Flash_fwd_kernel_traitsILi128ELi64ELi128ELi4ELb0ELb0EN7cutlass10bfloat16_tE19Flash_kernel_traitsILi128ELi64ELi128ELi4ES3_EELb1ELb0ELb0ELb1ELb1ELb1ELb0ELb0EEEvNS_16Flash_fwd_paramsE,"ax",@progbits
	.align	128
        .global         _ZN5flash24flash_fwd_splitkv_kernelI23Flash_fwd_kernel_traitsILi128ELi64ELi128ELi4ELb0ELb0EN7cutlass10bfloat16_tE19Flash_kernel_traitsILi128ELi64ELi128ELi4ES3_EELb1ELb0ELb0ELb1ELb1ELb1ELb0ELb0EEEvNS_16Flash_fwd_paramsE
        .type           _ZN5flash24flash_fwd_splitkv_kernelI23Flash_fwd_kernel_traitsILi128ELi64ELi128ELi4ELb0ELb0EN7cutlass10bfloat16_tE19Flash_kernel_traitsILi128ELi64ELi128ELi4ES3_EELb1ELb0ELb0ELb1ELb1ELb1ELb0ELb0EEEvNS_16Flash_fwd_paramsE,@function
        .size           _ZN5flash24flash_fwd_splitkv_kernelI23Flash_fwd_kernel_traitsILi128ELi64ELi128ELi4ELb0ELb0EN7cutlass10bfloat16_tE19Flash_kernel_traitsILi128ELi64ELi128ELi4ES3_EELb1ELb0ELb0ELb1ELb1ELb1ELb0ELb0EEEvNS_16Flash_fwd_paramsE,(.L_x_8481 - _ZN5flash24flash_fwd_splitkv_kernelI23Flash_fwd_kernel_traitsILi128ELi64ELi128ELi4ELb0ELb0EN7cutlass10bfloat16_tE19Flash_kernel_traitsILi128ELi64ELi128ELi4ES3_EELb1ELb0ELb0ELb1ELb1ELb1ELb0ELb0EEEvNS_16Flash_fwd_paramsE)
        .other          _ZN5flash24flash_fwd_splitkv_kernelI23Flash_fwd_kernel_traitsILi128ELi64ELi128ELi4ELb0ELb0EN7cutlass10bfloat16_tE19Flash_kernel_traitsILi128ELi64ELi128ELi4ES3_EELb1ELb0ELb0ELb1ELb1ELb1ELb0ELb0EEEvNS_16Flash_fwd_paramsE,@"STO_CUDA_ENTRY STV_DEFAULT"
_ZN5flash24flash_fwd_splitkv_kernelI23Flash_fwd_kernel_traitsILi128ELi64ELi128ELi4ELb0ELb0EN7cutlass10bfloat16_tE19Flash_kernel_traitsILi128ELi64ELi128ELi4ES3_EELb1ELb0ELb0ELb1ELb1ELb1ELb0ELb0EEEvNS_16Flash_fwd_paramsE:
.text._ZN5flash24flash_fwd_splitkv_kernelI23Flash_fwd_kernel_traitsILi128ELi64ELi128ELi4ELb0ELb0EN7cutlass10bfloat16_tE19Flash_kernel_traitsILi128ELi64ELi128ELi4ES3_EELb1ELb0ELb0ELb1ELb1ELb1ELb0ELb0EEEvNS_16Flash_fwd_paramsE:
        /* <DEDUP_REMOVED lines=62> */
[----:B------:R-:W-:-:S02]  /*03e0*/  IMAD.IADD R4, R37, 0x1, -R4 ;  /* 0x0000000125047824 */ /* 0x000fc400078e0a04 */
[----:B------:R-:W-:Y:S02]  /*03f0*/  IMAD R0, R0, UR4, RZ ;  /* 0x0000000400007c24 */ /* 0x000fe4000f8e02ff */
[----:B------:R-:W-:Y:S02]  /*0400*/  IMAD.SHL.U32 R4, R4, 0x8, RZ ;  /* 0x0000000804047824 */ /* 0x000fe400078e00ff */
[----:B------:R-:W-:Y:S01]  /*0410*/  IMAD R6, R11, UR8, R10 ;  /* 0x000000080b067c24 */ /* 0x000fe2000f8e020a */
[----:B------:R-:W-:Y:S02]  /*0420*/  USHF.L.U32 UR8, UR7, 0x5, URZ ;  /* 0x0000000507087899 */ /* 0x000fe4000800063f */
[--C-:B------:R-:W-:Y:S01]  /*0430*/  SHF.R.S32.HI R5, RZ, 0x1f, R4.reuse ;  /* 0x0000001fff057819 */ /* 0x100fe20000011404 */
[----:B------:R-:W-:Y:S01]  /*0440*/  IMAD R7, R6, UR17, R129 ;  /* 0x0000001106077c24 */ /* 0x000fe2000f8e0281 */
[----:B------:R-:W-:Y:S01]  /*0450*/  UIADD3 UR8, UR11, UR8, URZ ;  /* 0x000000080b087290 */ /* 0x000fe2000fffe03f */
[C---:B------:R-:W-:Y:S01]  /*0460*/  IMAD.WIDE.U32 R4, R129.reuse, UR6, R4 ;  /* 0x0000000681047c25 */ /* 0x040fe2000f8e0004 */
[----:B------:R-:W-:-:S03]  /*0470*/  IADD3 R129, -R129, UR17, RZ ;  /* 0x0000001181817c10 */ /* 0x000fc6000fffe1ff */
[----:B------:R-:W-:Y:S02]  /*0480*/  IMAD.IADD R5, R5, 0x1, R3 ;  /* 0x0000000105057824 */ /* 0x000fe400078e0203 */
[C---:B------:R-:W-:Y:S01]  /*0490*/  IMAD R3, R11.reuse, UR5, R0 ;  /* 0x000000050b037c24 */ /* 0x040fe2000f8e0200 */
[----:B------:R-:W-:Y:S01]  /*04a0*/  SHF.R.S32.HI R0, RZ, 0x1f, R10 ;  /* 0x0000001fff007819 */ /* 0x000fe2000001140a */
[----:B------:R-:W-:Y:S01]  /*04b0*/  IMAD.WIDE.U32 R4, R11, UR4, R4 ;  /* 0x000000040b047c25 */ /* 0x000fe2000f8e0004 */
[----:B------:R-:W-:-:S03]  /*04c0*/  ULDC.64 UR4, c[0x0][0x2a0] ;  /* 0x0000a80000047ab9 */ /* 0x000fc60000000a00 */
[----:B------:R-:W-:Y:S02]  /*04d0*/  IMAD.IADD R5, R5, 0x1, R3 ;  /* 0x0000000105057824 */ /* 0x000fe400078e0203 */
[----:B------:R-:W-:Y:S01]  /*04e0*/  IMAD R3, R0, UR4, RZ ;  /* 0x0000000400037c24 */ /* 0x000fe2000f8e02ff */
[----:B------:R-:W-:-:S03]  /*04f0*/  IADD3 R0, P0, R7, R2, RZ ;  /* 0x0000000207007210 */ /* 0x000fc60007f1e0ff */
[C---:B------:R-:W-:Y:S02]  /*0500*/  IMAD R3, R10.reuse, UR5, R3 ;  /* 0x000000050a037c24 */ /* 0x040fe4000f8e0203 */
[----:B------:R-:W-:Y:S01]  /*0510*/  IMAD.WIDE.U32 R10, R10, UR4, R4 ;  /* 0x000000040a0a7c25 */ /* 0x000fe2000f8e0004 */
[----:B------:R-:W-:Y:S01]  /*0520*/  SHF.R.S32.HI R4, RZ, 0x1f, R2 ;  /* 0x0000001fff047819 */ /* 0x000fe20000011402 */
[----:B------:R-:W-:Y:S02]  /*0530*/  ULDC.64 UR4, c[0x0][0x2b0] ;  /* 0x0000ac0000047ab9 */ /* 0x000fe40000000a00 */
[----:B------:R-:W-:Y:S01]  /*0540*/  IMAD.IADD R11, R11, 0x1, R3 ;  /* 0x000000010b0b7824 */ /* 0x000fe200078e0203 */
[----:B------:R-:W-:Y:S01]  /*0550*/  LEA.HI.X.SX32 R7, R7, R4, 0x1, P0 ;  /* 0x0000000407077211 */ /* 0x000fe200000f0eff */
[----:B------:R-:W-:Y:S01]  /*0560*/  IMAD R3, R4, UR6, RZ ;  /* 0x0000000604037c24 */ /* 0x000fe2000f8e02ff */
[----:B------:R-:W-:Y:S01]  /*0570*/  LEA R6, P0, R0, UR4, 0x2 ;  /* 0x0000000400067c11 */ /* 0x000fe2000f8010ff */
[----:B------:R-:W-:-:S03]  /*0580*/  IMAD.WIDE.U32 R10, R2, UR6, R10 ;  /* 0x00000006020a7c25 */ /* 0x000fc6000f8e000a */
[----:B------:R-:W-:Y:S01]  /*0590*/  LEA.HI.X R7, R0, UR5, R7, 0x2, P0 ;  /* 0x0000000500077c11 */ /* 0x000fe200080f1407 */
[C---:B------:R-:W-:Y:S01]  /*05a0*/  IMAD R3, R2.reuse, UR7, R3 ;  /* 0x0000000702037c24 */ /* 0x040fe2000f8e0203 */
[----:B------:R-:W-:Y:S01]  /*05b0*/  ULDC.64 UR6, c[0x0][0x280] ;  /* 0x0000a00000067ab9 */ /* 0x000fe20000000a00 */
[----:B------:R-:W-:Y:S01]  /*05c0*/  VIADD R4, R2, 0x10 ;  /* 0x0000001002047836 */ /* 0x000fe20000000000 */
[----:B------:R-:W-:Y:S01]  /*05d0*/  LEA R8, P1, R10, UR6, 0x1 ;  /* 0x000000060a087c11 */ /* 0x000fe2000f8208ff */
[----:B------:R-:W-:Y:S01]  /*05e0*/  IMAD.IADD R3, R11, 0x1, R3 ;  /* 0x000000010b037824 */ /* 0x000fe200078e0203 */
[-C--:B------:R-:W-:Y:S02]  /*05f0*/  ISETP.GE.OR P0, PT, R2, R129.reuse, P4 ;  /* 0x000000810200720c */ /* 0x080fe40002706670 */
[----:B------:R-:W-:Y:S01]  /*0600*/  ISETP.GE.OR P3, PT, R4, R129, P4 ;  /* 0x000000810400720c */ /* 0x000fe20002766670 */
[----:B------:R-:W-:Y:S01]  /*0610*/  VIADD R4, R2, 0x20 ;  /* 0x0000002002047836 */ /* 0x000fe20000000000 */
[----:B------:R-:W-:Y:S01]  /*0620*/  LEA.HI.X R9, R10, UR7, R3, 0x1, P1 ;  /* 0x000000070a097c11 */ /* 0x000fe200088f0c03 */
[----:B------:R-:W-:Y:S01]  /*0630*/  VIADD R2, R2, 0x30 ;  /* 0x0000003002027836 */ /* 0x000fe20000000000 */
[----:B------:R-:W-:-:S02]  /*0640*/  IADD3 R10, P1, R8, UR10, RZ ;  /* 0x0000000a080a7c10 */ /* 0x000fc4000ff3e0ff */
[-C--:B------:R-:W-:Y:S01]  /*0650*/  ISETP.GE.OR P2, PT, R4, R129.reuse, P4 ;  /* 0x000000810400720c */ /* 0x080fe20002746670 */
[----:B------:R1:W-:Y:S01]  /*0660*/  STG.E.128 desc[UR18][R8.64], RZ ;  /* 0x000000ff08007986 */ /* 0x0003e2000c101d12 */
[----:B------:R-:W-:Y:S02]  /*0670*/  IADD3.X R11, R9, UR8, RZ, P1, !PT ;  /* 0x00000008090b7c10 */ /* 0x000fe40008ffe4ff */
[----:B------:R-:W-:Y:S01]  /*0680*/  IADD3 R16, P1, R10, UR10, RZ ;  /* 0x0000000a0a107c10 */ /* 0x000fe2000ff3e0ff */
[----:B------:R-:W-:Y:S01]  /*0690*/  @!P0 IMAD.MOV.U32 R13, RZ, RZ, 0x7f800000 ;  /* 0x7f800000ff0d8424 */ /* 0x000fe200078e00ff */
[----:B------:R-:W-:Y:S01]  /*06a0*/  ISETP.GE.OR P4, PT, R2, R129, P4 ;  /* 0x000000810200720c */ /* 0x000fe20002786670 */
[----:B------:R-:W-:Y:S01]  /*06b0*/  @!P3 IMAD.MOV.U32 R5, RZ, RZ, 0x7f800000 ;  /* 0x7f800000ff05b424 */ /* 0x000fe200078e00ff */
[----:B------:R-:W-:Y:S01]  /*06c0*/  IADD3.X R17, R11, UR8, RZ, P1, !PT ;  /* 0x000000080b117c10 */ /* 0x000fe20008ffe4ff */
[----:B------:R1:W-:Y:S01]  /*06d0*/  STG.E.128 desc[UR18][R8.64+0x80], RZ ;  /* 0x000080ff08007986 */ /* 0x0003e2000c101d12 */
[----:B------:R-:W-:-:S03]  /*06e0*/  IADD3 R14, P1, R16, UR10, RZ ;  /* 0x0000000a100e7c10 */ /* 0x000fc6000ff3e0ff */
[----:B------:R-:W-:Y:S01]  /*06f0*/  @!P2 IMAD.MOV.U32 R3, RZ, RZ, 0x7f800000 ;  /* 0x7f800000ff03a424 */ /* 0x000fe200078e00ff */
[----:B------:R-:W-:Y:S01]  /*0700*/  IADD3.X R15, R17, UR8, RZ, P1, !PT ;  /* 0x00000008110f7c10 */ /* 0x000fe20008ffe4ff */
[----:B------:R1:W-:Y:S04]  /*0710*/  STG.E.128 desc[UR18][R10.64], RZ ;  /* 0x000000ff0a007986 */ /* 0x0003e8000c101d12 */
        /* <DEDUP_REMOVED lines=12> */
.L_x_2327:
        /* <DEDUP_REMOVED lines=22> */
.L_x_2328:
[----:B------:R-:W-:Y:S05]  /*0940*/  @P6 BRA `(.L_x_2329) ;  /* 0x00000004003c6947 */ /* 0x000fea0003800000 */
[----:B------:R-:W3:Y:S01]  /*0950*/  LDC R0, c[0x0][0x380] ;  /* 0x0000e000ff007b82 */ /* 0x000ee20000000800 */
[----:B------:R-:W-:Y:S01]  /*0960*/  LEA R7, R36, 0xffffff80, 0x7 ;  /* 0xffffff8024077811 */ /* 0x000fe200078e38ff */
[----:B------:R-:W-:Y:S01]  /*0970*/  ULDC.64 UR8, c[0x0][0x230] ;  /* 0x00008c0000087ab9 */ /* 0x000fe20000000a00 */
[----:B------:R-:W-:Y:S01]  /*0980*/  ULDC.64 UR6, c[0x0][0x248] ;  /* 0x0000920000067ab9 */ /* 0x000fe20000000a00 */
[----:B------:R-:W-:Y:S01]  /*0990*/  ULDC.64 UR4, c[0x0][0x238] ;  /* 0x00008e0000047ab9 */ /* 0x000fe20000000a00 */
[----:B-1----:R-:W-:Y:S01]  /*09a0*/  IABS R2, R7 ;  /* 0x0000000700027213 */ /* 0x002fe20000000000 */
[----:B------:R-:W-:Y:S01]  /*09b0*/  ULDC.64 UR10, c[0x0][0x260] ;  /* 0x00009800000a7ab9 */ /* 0x000fe20000000a00 */
[----:B---3--:R-:W-:-:S04]  /*09c0*/  IABS R4, R0 ;  /* 0x0000000000047213 */ /* 0x008fc80000000000 */
[----:B------:R-:W1:Y:S08]  /*09d0*/  I2F.RP R5, R4 ;  /* 0x0000000400057306 */ /* 0x000e700000209400 */
        /* <DEDUP_REMOVED lines=16> */
[----:B------:R-:W-:Y:S02]  /*0ae0*/  ISETP.GE.U32.AND P2, PT, R3, R4, PT ;  /* 0x000000040300720c */ /* 0x000fe40003f46070 */
[----:B------:R-:W1:Y:S11]  /*0af0*/  LDC R3, c[0x0][0x278] ;  /* 0x00009e00ff037b82 */ /* 0x000e760000000800 */
[----:B------:R-:W-:-:S05]  /*0b00*/  @P2 IADD3 R5, R5, 0x1, RZ ;  /* 0x0000000105052810 */ /* 0x000fca0007ffe0ff */
[----:B------:R-:W-:Y:S01]  /*0b10*/  @!P0 IMAD.MOV R5, RZ, RZ, -R5 ;  /* 0x000000ffff058224 */ /* 0x000fe200078e0a05 */
[----:B------:R-:W-:-:S05]  /*0b20*/  @!P1 LOP3.LUT R5, RZ, R0, RZ, 0x33, !PT ;  /* 0x00000000ff059212 */ /* 0x000fca00078e33ff */
[----:B------:R-:W-:-:S05]  /*0b30*/  IMAD.WIDE R16, R5, 0x4, R240 ;  /* 0x0000000405107825 */ /* 0x000fca00078e02f0 */
[----:B------:R-:W3:Y:S01]  /*0b40*/  LDG.E R4, desc[UR18][R16.64] ;  /* 0x0000001210047981 */ /* 0x000ee2000c1e1900 */
[----:B-1----:R-:W-:Y:S01]  /*0b50*/  IABS R2, R3 ;  /* 0x0000000300027213 */ /* 0x002fe20000000000 */
[----:B------:R-:W-:-:S03]  /*0b60*/  IMAD.MOV R5, RZ, RZ, -R5 ;  /* 0x000000ffff057224 */ /* 0x000fc600078e0a05 */
[----:B------:R-:W1:Y:S01]  /*0b70*/  I2F.RP R14, R2 ;  /* 0x00000002000e7306 */ /* 0x000e620000209400 */
[----:B------:R-:W-:-:S05]  /*0b80*/  IMAD R7, R0, R5, R7 ;  /* 0x0000000500077224 */ /* 0x000fca00078e0207 */
[----:B------:R-:W-:Y:S02]  /*0b90*/  SHF.R.S32.HI R0, RZ, 0x1f, R7 ;  /* 0x0000001fff007819 */ /* 0x000fe40000011407 */
[----:B-1---5:R-:W1:Y:S02]  /*0ba0*/  MUFU.RCP R12, R14 ;  /* 0x0000000e000c7308 */ /* 0x022e640000001000 */
[----:B-1----:R-:W-:-:S06]  /*0bb0*/  IADD3 R12, R12, 0xffffffe, RZ ;  /* 0x0ffffffe0c0c7810 */ /* 0x002fcc0007ffe0ff */
[----:B------:R-:W1:Y:S02]  /*0bc0*/  F2I.FTZ.U32.TRUNC.NTZ R13, R12 ;  /* 0x0000000c000d7305 */ /* 0x000e64000021f000 */
[----:B-1----:R-:W-:Y:S01]  /*0bd0*/  IMAD.MOV R8, RZ, RZ, -R13 ;  /* 0x000000ffff087224 */ /* 0x002fe200078e0a0d */
[----:B------:R-:W-:-:S03]  /*0be0*/  MOV R12, RZ ;  /* 0x000000ff000c7202 */ /* 0x000fc60000000f00 */
[----:B------:R-:W-:Y:S01]  /*0bf0*/  IMAD R9, R8, R2, RZ ;  /* 0x0000000208097224 */ /* 0x000fe200078e02ff */
[----:B------:R-:W-:-:S03]  /*0c00*/  IABS R8, R10 ;  /* 0x0000000a00087213 */ /* 0x000fc60000000000 */
[----:B------:R-:W-:-:S06]  /*0c10*/  IMAD.HI.U32 R9, R13, R9, R12 ;  /* 0x000000090d097227 */ /* 0x000fcc00078e000c */
[----:B------:R-:W-:-:S04]  /*0c20*/  IMAD.HI.U32 R13, R9, R8, RZ ;  /* 0x00000008090d7227 */ /* 0x000fc800078e00ff */
[----:B------:R-:W-:-:S04]  /*0c30*/  IMAD.MOV R9, RZ, RZ, -R13 ;  /* 0x000000ffff097224 */ /* 0x000fc800078e0a0d */
[----:B------:R-:W-:-:S05]  /*0c40*/  IMAD R9, R2, R9, R8 ;  /* 0x0000000902097224 */ /* 0x000fca00078e0208 */
[----:B------:R-:W-:-:S13]  /*0c50*/  ISETP.GT.U32.AND P0, PT, R2, R9, PT ;  /* 0x000000090200720c */ /* 0x000fda0003f04070 */
[-C--:B------:R-:W-:Y:S02]  /*0c60*/  @!P0 IADD3 R9, R9, -R2.reuse, RZ ;  /* 0x8000000209098210 */ /* 0x080fe40007ffe0ff */
[----:B------:R-:W-:Y:S02]  /*0c70*/  @!P0 IADD3 R13, R13, 0x1, RZ ;  /* 0x000000010d0d8810 */ /* 0x000fe40007ffe0ff */
[----:B------:R-:W-:Y:S02]  /*0c80*/  ISETP.GE.U32.AND P1, PT, R9, R2, PT ;  /* 0x000000020900720c */ /* 0x000fe40003f26070 */
[----:B------:R-:W-:-:S04]  /*0c90*/  LOP3.LUT R2, R10, R3, RZ, 0x3c, !PT ;  /* 0x000000030a027212 */ /* 0x000fc800078e3cff */
[----:B------:R-:W-:Y:S01]  /*0ca0*/  ISETP.GE.AND P0, PT, R2, RZ, PT ;  /* 0x000000ff0200720c */ /* 0x000fe20003f06270 */
[----:B------:R-:W-:-:S06]  /*0cb0*/  IMAD R2, R0, UR6, RZ ;  /* 0x0000000600027c24 */ /* 0x000fcc000f8e02ff */
[----:B------:R-:W-:Y:S01]  /*0cc0*/  @P1 VIADD R13, R13, 0x1 ;  /* 0x000000010d0d1836 */ /* 0x000fe20000000000 */
[----:B------:R-:W-:-:S05]  /*0cd0*/  ISETP.NE.AND P1, PT, R3, RZ, PT ;  /* 0x000000ff0300720c */ /* 0x000fca0003f25270 */
[----:B------:R-:W-:-:S08]  /*0ce0*/  @!P0 IADD3 R13, -R13, RZ, RZ ;  /* 0x000000ff0d0d8210 */ /* 0x000fd00007ffe1ff */
[----:B------:R-:W-:Y:S01]  /*0cf0*/  @!P1 LOP3.LUT R13, RZ, R3, RZ, 0x33, !PT ;  /* 0x00000003ff0d9212 */ /* 0x000fe200078e33ff */
[----:B------:R-:W-:Y:S01]  /*0d00*/  IMAD R3, R7, UR7, R2 ;  /* 0x0000000707037c24 */ /* 0x000fe2000f8e0202 */
[----:B---3--:R-:W-:Y:S01]  /*0d10*/  SHF.R.S32.HI R17, RZ, 0x1f, R4 ;  /* 0x0000001fff117819 */ /* 0x008fe20000011404 */
[----:B------:R-:W-:-:S04]  /*0d20*/  IMAD.WIDE.U32 R8, R4, UR8, RZ ;  /* 0x0000000804087c25 */ /* 0x000fc8000f8e00ff */
[C---:B------:R-:W-:Y:S02]  /*0d30*/  IMAD R5, R17.reuse, UR8, RZ ;  /* 0x0000000811057c24 */ /* 0x040fe4000f8e02ff */
[----:B------:R-:W-:Y:S02]  /*0d40*/  IMAD R17, R17, UR4, RZ ;  /* 0x0000000411117c24 */ /* 0x000fe4000f8e02ff */
[C---:B------:R-:W-:Y:S02]  /*0d50*/  IMAD R5, R4.reuse, UR9, R5 ;  /* 0x0000000904057c24 */ /* 0x040fe4000f8e0205 */
[C---:B------:R-:W-:Y:S02]  /*0d60*/  IMAD R17, R4.reuse, UR5, R17 ;  /* 0x0000000504117c24 */ /* 0x040fe4000f8e0211 */
[----:B------:R-:W-:Y:S02]  /*0d70*/  IMAD.IADD R9, R9, 0x1, R5 ;  /* 0x0000000109097824 */ /* 0x000fe400078e0205 */
[----:B------:R-:W-:-:S04]  /*0d80*/  IMAD.WIDE.U32 R4, R4, UR4, RZ ;  /* 0x0000000404047c25 */ /* 0x000fc8000f8e00ff */
[----:B------:R-:W-:Y:S01]  /*0d90*/  IMAD.WIDE.U32 R18, R7, UR6, R8 ;  /* 0x0000000607127c25 */ /* 0x000fe2000f8e0008 */
[----:B------:R-:W-:Y:S02]  /*0da0*/  SHF.R.S32.HI R9, RZ, 0x1f, R13 ;  /* 0x0000001fff097819 */ /* 0x000fe4000001140d */
[----:B------:R-:W-:Y:S01]  /*0db0*/  MOV R16, R4 ;  /* 0x0000000400107202 */ /* 0x000fe20000000f00 */
[----:B------:R-:W-:Y:S01]  /*0dc0*/  IMAD.IADD R17, R5, 0x1, R17 ;  /* 0x0000000105117824 */ /* 0x000fe200078e0211 */
[----:B------:R-:W-:Y:S01]  /*0dd0*/  IADD3 R19, R19, R3, RZ ;  /* 0x0000000313137210 */ /* 0x000fe20007ffe0ff */
[----:B------:R-:W-:-:S04]  /*0de0*/  IMAD R2, R9, UR10, RZ ;  /* 0x0000000a09027c24 */ /* 0x000fc8000f8e02ff */
[C---:B------:R-:W-:Y:S02]  /*0df0*/  IMAD R15, R13.reuse, UR11, R2 ;  /* 0x0000000b0d0f7c24 */ /* 0x040fe4000f8e0202 */
[----:B------:R-:W-:-:S05]  /*0e00*/  IMAD.WIDE.U32 R2, R13, UR10, R18 ;  /* 0x0000000a0d027c25 */ /* 0x000fca000f8e0012 */
[----:B------:R-:W-:Y:S02]  /*0e10*/  IADD3 R15, R3, R15, RZ ;  /* 0x0000000f030f7210 */ /* 0x000fe40007ffe0ff */
[----:B------:R-:W-:Y:S01]  /*0e20*/  MOV R14, R2 ;  /* 0x00000002000e7202 */ /* 0x000fe20000000f00 */
[----:B------:R-:W-:Y:S06]  /*0e30*/  BRA `(.L_x_2330) ;  /* 0x0000000000ec7947 */ /* 0x000fec0003800000 */
.L_x_2329:
[----:B------:R-:W1:Y:S01]  /*0e40*/  LDC R15, c[0x0][0x278] ;  /* 0x00009e00ff0f7b82 */ /* 0x000e620000000800 */
[----:B------:R-:W-:Y:S01]  /*0e50*/  SHF.R.S32.HI R21, RZ, 0x1f, R19 ;  /* 0x0000001fff157819 */ /* 0x000fe20000011413 */
[----:B------:R-:W-:Y:S01]  /*0e60*/  ULDC.64 UR6, c[0x0][0x248] ;  /* 0x0000920000067ab9 */ /* 0x000fe20000000a00 */
[----:B------:R-:W-:-:S05]  /*0e70*/  ULDC.64 UR8, c[0x0][0x230] ;  /* 0x00008c0000087ab9 */ /* 0x000fca0000000a00 */
[----:B------:R-:W3:Y:S01]  /*0e80*/  LDC.64 R8, c[0x0][0x250] ;  /* 0x00009400ff087b82 */ /* 0x000ee20000000a00 */
[----:B-1----:R-:W-:-:S04]  /*0e90*/  IABS R3, R15 ;  /* 0x0000000f00037213 */ /* 0x002fc80000000000 */
[----:B------:R-:W1:Y:S01]  /*0ea0*/  I2F.RP R7, R3 ;  /* 0x0000000300077306 */ /* 0x000e620000209400 */
[----:B---3--:R-:W-:-:S04]  /*0eb0*/  IMAD R14, R21, R8, RZ ;  /* 0x00000008150e7224 */ /* 0x008fc800078e02ff */
[----:B------:R-:W-:-:S03]  /*0ec0*/  IMAD R9, R19, R9, R14 ;  /* 0x0000000913097224 */ /* 0x000fc600078e020e */
[----:B-1----:R-:W1:Y:S02]  /*0ed0*/  MUFU.RCP R4, R7 ;  /* 0x0000000700047308 */ /* 0x002e640000001000 */
[----:B-1----:R-:W-:Y:S02]  /*0ee0*/  IADD3 R4, R4, 0xffffffe, RZ ;  /* 0x0ffffffe04047810 */ /* 0x002fe40007ffe0ff */
[----:B------:R-:W-:-:S04]  /*0ef0*/  LEA R7, R36, 0xffffff80, 0x7 ;  /* 0xffffff8024077811 */ /* 0x000fc800078e38ff */
[----:B------:R-:W1:Y:S01]  /*0f00*/  F2I.FTZ.U32.TRUNC.NTZ R5, R4 ;  /* 0x0000000400057305 */ /* 0x000e62000021f000 */
[C---:B------:R-:W-:Y:S01]  /*0f10*/  IADD3 R20, P1, R19.reuse, R7, RZ ;  /* 0x0000000713147210 */ /* 0x040fe20007f3e0ff */
[----:B------:R-:W-:-:S05]  /*0f20*/  IMAD.WIDE.U32 R18, R19, R8, RZ ;  /* 0x0000000813127225 */ /* 0x000fca00078e00ff */
[----:B------:R-:W-:Y:S01]  /*0f30*/  IADD3 R19, R19, R9, RZ ;  /* 0x0000000913137210 */ /* 0x000fe20007ffe0ff */
[----:B-1----:R-:W-:Y:S01]  /*0f40*/  IMAD.MOV R0, RZ, RZ, -R5 ;  /* 0x000000ffff007224 */ /* 0x002fe200078e0a05 */
[----:B------:R-:W-:-:S03]  /*0f50*/  MOV R4, RZ ;  /* 0x000000ff00047202 */ /* 0x000fc60000000f00 */
[----:B------:R-:W-:Y:S01]  /*0f60*/  IMAD R2, R0, R3, RZ ;  /* 0x0000000300027224 */ /* 0x000fe200078e02ff */
[----:B------:R-:W-:-:S03]  /*0f70*/  IABS R0, R10 ;  /* 0x0000000a00007213 */ /* 0x000fc60000000000 */
[----:B------:R-:W-:-:S04]  /*0f80*/  IMAD.HI.U32 R5, R5, R2, R4 ;  /* 0x0000000205057227 */ /* 0x000fc800078e0004 */
[----:B------:R-:W-:-:S04]  /*0f90*/  IMAD.MOV.U32 R2, RZ, RZ, R0 ;  /* 0x000000ffff027224 */ /* 0x000fc800078e0000 */
[----:B------:R-:W-:Y:S02]  /*0fa0*/  IMAD.HI.U32 R13, R5, R2, RZ ;  /* 0x00000002050d7227 */ /* 0x000fe400078e00ff */
[----:B------:R-:W1:Y:S03]  /*0fb0*/  LDC.64 R4, c[0x0][0x260] ;  /* 0x00009800ff047b82 */ /* 0x000e660000000a00 */
[----:B------:R-:W-:-:S05]  /*0fc0*/  IADD3 R0, -R13, RZ, RZ ;  /* 0x000000ff0d007210 */ /* 0x000fca0007ffe1ff */
[----:B------:R-:W-:Y:S01]  /*0fd0*/  IMAD R0, R3, R0, R2 ;  /* 0x0000000003007224 */ /* 0x000fe200078e0202 */
[----:B------:R-:W-:-:S04]  /*0fe0*/  LOP3.LUT R2, R10, R15, RZ, 0x3c, !PT ;  /* 0x0000000f0a027212 */ /* 0x000fc800078e3cff */
[----:B------:R-:W-:-:S13]  /*0ff0*/  ISETP.GT.U32.AND P0, PT, R3, R0, PT ;  /* 0x000000000300720c */ /* 0x000fda0003f04070 */
[----:B------:R-:W-:Y:S01]  /*1000*/  @!P0 IMAD.IADD R0, R0, 0x1, -R3 ;  /* 0x0000000100008824 */ /* 0x000fe200078e0a03 */
[----:B------:R-:W-:Y:S02]  /*1010*/  @!P0 IADD3 R13, R13, 0x1, RZ ;  /* 0x000000010d0d8810 */ /* 0x000fe40007ffe0ff */
[----:B------:R-:W-:Y:S02]  /*1020*/  ISETP.NE.AND P0, PT, R15, RZ, PT ;  /* 0x000000ff0f00720c */ /* 0x000fe40003f05270 */
[----:B------:R-:W-:Y:S02]  /*1030*/  ISETP.GE.U32.AND P2, PT, R0, R3, PT ;  /* 0x000000030000720c */ /* 0x000fe40003f46070 */
[----:B------:R-:W-:-:S04]  /*1040*/  SHF.R.S32.HI R0, RZ, 0x1f, R7 ;  /* 0x0000001fff007819 */ /* 0x000fc80000011407 */
[----:B------:R-:W-:Y:S02]  /*1050*/  IADD3.X R17, R21, R0, RZ, P1, !PT ;  /* 0x0000000015117210 */ /* 0x000fe40000ffe4ff */
[----:B------:R-:W-:Y:S02]  /*1060*/  ISETP.GE.AND P1, PT, R2, RZ, PT ;  /* 0x000000ff0200720c */ /* 0x000fe40003f26270 */
[----:B------:R-:W3:Y:S01]  /*1070*/  LDC.64 R2, c[0x0][0x238] ;  /* 0x00008e00ff027b82 */ /* 0x000ee20000000a00 */
[----:B------:R-:W-:Y:S02]  /*1080*/  IMAD R17, R17, UR6, RZ ;  /* 0x0000000611117c24 */ /* 0x000fe4000f8e02ff */
[----:B------:R-:W-:Y:S02]  /*1090*/  @P2 VIADD R13, R13, 0x1 ;  /* 0x000000010d0d2836 */ /* 0x000fe40000000000 */
[C---:B------:R-:W-:Y:S01]  /*10a0*/  IMAD R16, R20.reuse, UR7, R17 ;  /* 0x0000000714107c24 */ /* 0x040fe2000f8e0211 */
[----:B-----5:R-:W-:Y:S01]  /*10b0*/  SHF.R.S32.HI R17, RZ, 0x1f, R12 ;  /* 0x0000001fff117819 */ /* 0x020fe2000001140c */
[----:B------:R-:W-:-:S04]  /*10c0*/  IMAD.WIDE.U32 R20, R20, UR6, RZ ;  /* 0x0000000614147c25 */ /* 0x000fc8000f8e00ff */
[----:B------:R-:W-:Y:S01]  /*10d0*/  @!P1 IADD3 R13, -R13, RZ, RZ ;  /* 0x000000ff0d0d9210 */ /* 0x000fe20007ffe1ff */
[----:B------:R-:W-:Y:S01]  /*10e0*/  IMAD.MOV.U32 R22, RZ, RZ, R20 ;  /* 0x000000ffff167224 */ /* 0x000fe200078e0014 */
        /* <DEDUP_REMOVED lines=8> */
[----:B-1----:R-:W-:Y:S02]  /*1170*/  IMAD R8, R9, R4, RZ ;  /* 0x0000000409087224 */ /* 0x002fe400078e02ff */
[C---:B------:R-:W-:Y:S02]  /*1180*/  IMAD R17, R12.reuse, R3, R17 ;  /* 0x000000030c117224 */ /* 0x040fe400078e0211 */
[----:B------:R-:W-:-:S04]  /*1190*/  IMAD.WIDE.U32 R2, R12, R2, R18 ;  /* 0x000000020c027225 */ /* 0x000fc800078e0012 */
[----:B------:R-:W-:Y:S01]  /*11a0*/  IMAD.WIDE.U32 R14, R13, R4, R22 ;  /* 0x000000040d0e7225 */ /* 0x000fe200078e0016 */
[----:B------:R-:W-:-:S03]  /*11b0*/  MOV R16, R2 ;  /* 0x0000000200107202 */ /* 0x000fc60000000f00 */
[----:B------:R-:W-:Y:S02]  /*11c0*/  IMAD R5, R13, R5, R8 ;  /* 0x000000050d057224 */ /* 0x000fe400078e0208 */
[----:B------:R-:W-:-:S03]  /*11d0*/  IMAD.IADD R17, R3, 0x1, R17 ;  /* 0x0000000103117824 */ /* 0x000fc600078e0211 */
[----:B------:R-:W-:-:S07]  /*11e0*/  IADD3 R15, R15, R5, RZ ;  /* 0x000000050f0f7210 */ /* 0x000fce0007ffe0ff */
.L_x_2330:
[----:B--2---:R-:W-:Y:S01]  /*11f0*/  SHF.R.S32.HI R8, RZ, 0x1f, R37 ;  /* 0x0000001fff087819 */ /* 0x004fe20000011425 */
[----:B------:R-:W-:Y:S01]  /*1200*/  ULDC.64 UR4, c[0x0][0x228] ;  /* 0x00008a0000047ab9 */ /* 0x000fe20000000a00 */
[----:B------:R-:W-:Y:S01]  /*1210*/  SHF.R.S32.HI R12, RZ, 0x1f, R11 ;  /* 0x0000001fff0c7819 */ /* 0x000fe2000001140b */
[----:B------:R-:W1:Y:S01]  /*1220*/  S2UR UR20, SR_CgaCtaId ;  /* 0x00000000001479c3 */ /* 0x000e620000008800 */
[CC--:B------:R-:W-:Y:S01]  /*1230*/  LEA.HI R5, R8.reuse, R37.reuse, RZ, 0x3 ;  /* 0x0000002508057211 */ /* 0x0c0fe200078f18ff */
[----:B------:R-:W-:Y:S01]  /*1240*/  ULDC.64 UR10, c[0x0][0x268] ;  /* 0x00009a00000a7ab9 */ /* 0x000fe20000000a00 */
[-C--:B------:R-:W-:Y:S01]  /*1250*/  LEA.HI R20, R8, R37.reuse, RZ, 0x6 ;  /* 0x0000002508147211 */ /* 0x080fe200078f30ff */
[----:B------:R-:W-:Y:S01]  /*1260*/  IMAD R12, R12, UR4, RZ ;  /* 0x000000040c0c7c24 */ /* 0x000fe2000f8e02ff */
[----:B------:R-:W-:Y:S01]  /*1270*/  SHF.R.S32.HI R22, RZ, 0x3, R5 ;  /* 0x00000003ff167819 */ /* 0x000fe20000011405 */
[----:B------:R-:W-:Y:S01]  /*1280*/  ULDC.64 UR14, c[0x0][0x240] ;  /* 0x00009000000e7ab9 */ /* 0x000fe20000000a00 */
[----:B------:R-:W-:Y:S01]  /*1290*/  LOP3.LUT R80, R5, 0xfffffff8, RZ, 0xc0, !PT ;  /* 0xfffffff805507812 */ /* 0x000fe200078ec0ff */
[----:B------:R-:W-:Y:S01]  /*12a0*/  IMAD.SHL.U32 R20, R20, 0x8, RZ ;  /* 0x0000000814147824 */ /* 0x000fe200078e00ff */
[----:B------:R-:W-:Y:S01]  /*12b0*/  LEA.HI R4, R8, R37, RZ, 0x4 ;  /* 0x0000002508047211 */ /* 0x000fe200078f20ff */
[----:B------:R-:W-:Y:S01]  /*12c0*/  IMAD.SHL.U32 R237, R22, 0x40, RZ ;  /* 0x0000004016ed7824 */ /* 0x000fe200078e00ff */
[----:B------:R-:W-:Y:S01]  /*12d0*/  SHF.R.S32.HI R23, RZ, 0x1f, R22 ;  /* 0x0000001fff177819 */ /* 0x000fe20000011416 */
[----:B------:R-:W-:Y:S01]  /*12e0*/  IMAD.IADD R80, R37, 0x1, -R80 ;  /* 0x0000000125507824 */ /* 0x000fe200078e0a50 */
[----:B------:R-:W-:Y:S01]  /*12f0*/  SHF.R.S32.HI R3, RZ, 0x4, R4 ;  /* 0x00000004ff037819 */ /* 0x000fe20000011404 */
[----:B------:R-:W-:Y:S01]  /*1300*/  IMAD R12, R11, UR5, R12 ;  /* 0x000000050b0c7c24 */ /* 0x000fe2000f8e020c */
[----:B------:R-:W-:Y:S01]  /*1310*/  LOP3.LUT R237, R237, 0x1c0, RZ, 0xc0, !PT ;  /* 0x000001c0eded7812 */ /* 0x000fe200078ec0ff */
[----:B------:R-:W-:Y:S01]  /*1320*/  IMAD.SHL.U32 R238, R80, 0x8, RZ ;  /* 0x0000000850ee7824 */ /* 0x000fe200078e00ff */
[C---:B------:R-:W-:Y:S01]  /*1330*/  LEA.HI R2, R4.reuse, R3, RZ, 0x1 ;  /* 0x0000000304027211 */ /* 0x040fe200078f08ff */
[----:B------:R-:W-:Y:S01]  /*1340*/  IMAD.WIDE R24, R25, 0x40, R22 ;  /* 0x0000004019187825 */ /* 0x000fe200078e0216 */
[----:B------:R-:W-:Y:S01]  /*1350*/  LOP3.LUT R4, R4, 0xfffffff0, RZ, 0xc0, !PT ;  /* 0xfffffff004047812 */ /* 0x000fe200078ec0ff */
[----:B------:R-:W-:Y:S01]  /*1360*/  ULDC.64 UR12, c[0x0][0x210] ;  /* 0x00008400000c7ab9 */ /* 0x000fe20000000a00 */
[----:B------:R-:W-:-:S02]  /*1370*/  LOP3.LUT R18, R237, 0x38, R238, 0xf8, !PT ;  /* 0x00000038ed127812 */ /* 0x000fc400078ef8ee */
[----:B------:R-:W-:Y:S02]  /*1380*/  SHF.R.U32.HI R237, RZ, 0x3, R237 ;  /* 0x00000003ffed7819 */ /* 0x000fe400000116ed */
[--C-:B------:R-:W-:Y:S02]  /*1390*/  SHF.R.S32.HI R239, RZ, 0x1f, R238.reuse ;  /* 0x0000001fffef7819 */ /* 0x100fe400000114ee */
[----:B------:R-:W-:Y:S02]  /*13a0*/  LOP3.LUT R237, R18, R237, RZ, 0x3c, !PT ;  /* 0x000000ed12ed7212 */ /* 0x000fe400078e3cff */
[C---:B------:R-:W-:Y:S01]  /*13b0*/  IADD3 R14, P1, R238.reuse, R14, RZ ;  /* 0x0000000eee0e7210 */ /* 0x040fe20007f3e0ff */
[----:B------:R-:W-:Y:S01]  /*13c0*/  IMAD.WIDE.U32 R26, R11, UR4, R238 ;  /* 0x000000040b1a7c25 */ /* 0x000fe2000f8e00ee */
[----:B------:R-:W-:Y:S01]  /*13d0*/  LOP3.LUT R237, R237, 0x7ffffe00, R20, 0xf8, !PT ;  /* 0x7ffffe00eded7812 */ /* 0x000fe200078ef814 */
[----:B------:R-:W-:Y:S01]  /*13e0*/  ULDC.64 UR4, c[0x0][0x258] ;  /* 0x0000960000047ab9 */ /* 0x000fe20000000a00 */
[----:B------:R-:W-:Y:S01]  /*13f0*/  IADD3 R20, P0, R238, R16, RZ ;  /* 0x00000010ee147210 */ /* 0x000fe20007f1e0ff */
[----:B------:R-:W-:Y:S01]  /*1400*/  IMAD R16, R9, UR10, RZ ;  /* 0x0000000a09107c24 */ /* 0x000fe2000f8e02ff */
[----:B------:R-:W-:Y:S01]  /*1410*/  SHF.R.S32.HI R11, RZ, 0x1f, R10 ;  /* 0x0000001fff0b7819 */ /* 0x000fe2000001140a */
[----:B------:R-:W-:Y:S01]  /*1420*/  IMAD.IADD R27, R27, 0x1, R12 ;  /* 0x000000011b1b7824 */ /* 0x000fe200078e020c */
[----:B------:R-:W-:Y:S01]  /*1430*/  LOP3.LUT R2, R2, 0xfffffffe, RZ, 0xc0, !PT ;  /* 0xfffffffe02027812 */ /* 0x000fe200078ec0ff */
[----:B------:R-:W-:Y:S01]  /*1440*/  IMAD.X R21, R239, 0x1, R17, P0 ;  /* 0x00000001ef157824 */ /* 0x000fe200000e0611 */
[----:B------:R-:W-:Y:S01]  /*1450*/  IADD3 R7, P0, R22, R7, RZ ;  /* 0x0000000716077210 */ /* 0x000fe20007f1e0ff */
[----:B------:R-:W-:Y:S01]  /*1460*/  IMAD R11, R11, UR4, RZ ;  /* 0x000000040b0b7c24 */ /* 0x000fe2000f8e02ff */
[----:B------:R-:W-:Y:S01]  /*1470*/  LEA.HI R39, R8, R37, RZ, 0x5 ;  /* 0x0000002508277211 */ /* 0x000fe200078f28ff */
[----:B------:R-:W-:-:S02]  /*1480*/  IMAD R9, R13, UR11, R16 ;  /* 0x0000000b0d097c24 */ /* 0x000fc4000f8e0210 */
[----:B------:R-:W-:Y:S01]  /*1490*/  IMAD.WIDE.U32 R20, R13, UR10, R20 ;  /* 0x0000000a0d147c25 */ /* 0x000fe2000f8e0014 */
[----:B------:R-:W-:Y:S01]  /*14a0*/  ULDC.64 UR10, c[0x0][0x250] ;  /* 0x00009400000a7ab9 */ /* 0x000fe20000000a00 */
[----:B------:R-:W-:Y:S02]  /*14b0*/  SHF.R.S32.HI R38, RZ, 0x5, R39 ;  /* 0x00000005ff267819 */ /* 0x000fe40000011427 */
[----:B------:R-:W-:Y:S01]  /*14c0*/  IMAD R13, R23, UR6, RZ ;  /* 0x00000006170d7c24 */ /* 0x000fe2000f8e02ff */
[----:B------:R-:W-:Y:S01]  /*14d0*/  LOP3.LUT R236, R39, 0xffffffe0, RZ, 0xc0, !PT ;  /* 0xffffffe027ec7812 */ /* 0x000fe200078ec0ff */
[----:B------:R-:W-:Y:S01]  /*14e0*/  IMAD.X R15, R239, 0x1, R15, P1 ;  /* 0x00000001ef0f7824 */ /* 0x000fe200008e060f */
[----:B------:R-:W-:Y:S01]  /*14f0*/  SHF.R.S32.HI R243, RZ, 0x1f, R39 ;  /* 0x0000001ffff37819 */ /* 0x000fe20000011427 */
[C---:B------:R-:W-:Y:S02]  /*1500*/  IMAD R11, R10.reuse, UR5, R11 ;  /* 0x000000050a0b7c24 */ /* 0x040fe4000f8e020b */
[----:B------:R-:W-:Y:S01]  /*1510*/  IMAD.WIDE.U32 R26, R10, UR4, R26 ;  /* 0x000000040a1a7c25 */ /* 0x000fe2000f8e001a */
[----:B------:R-:W-:Y:S01]  /*1520*/  ULDC.64 UR4, c[0x0][0x218] ;  /* 0x0000860000047ab9 */ /* 0x000fe20000000a00 */
[----:B------:R-:W-:-:S02]  /*1530*/  LEA.HI R243, R243, R38, RZ, 0x2 ;  /* 0x00000026f3f37211 */ /* 0x000fc400078f10ff */
[C---:B------:R-:W-:Y:S02]  /*1540*/  IMAD R13, R22.reuse, UR7, R13 ;  /* 0x00000007160d7c24 */ /* 0x040fe4000f8e020d */
[----:B------:R-:W-:Y:S01]  /*1550*/  IMAD.WIDE.U32 R14, R22, UR6, R14 ;  /* 0x00000006160e7c25 */ /* 0x000fe2000f8e000e */
[----:B------:R-:W-:-:S03]  /*1560*/  LOP3.LUT R243, R243, 0xfffffffc, RZ, 0xc0, !PT ;  /* 0xfffffffcf3f37812 */ /* 0x000fc600078ec0ff */
[----:B------:R-:W-:Y:S02]  /*1570*/  IMAD.IADD R27, R27, 0x1, R11 ;  /* 0x000000011b1b7824 */ /* 0x000fe400078e020b */
[----:B------:R-:W-:Y:S02]  /*1580*/  IMAD R11, R25, UR14, RZ ;  /* 0x0000000e190b7c24 */ /* 0x000fe4000f8e02ff */
[----:B------:R-:W-:Y:S01]  /*1590*/  IMAD.X R0, R23, 0x1, R0, P0 ;  /* 0x0000000117007824 */ /* 0x000fe200000e0600 */
[----:B------:R-:W-:Y:S01]  /*15a0*/  LEA R234, P0, R14, UR4, 0x1 ;  /* 0x000000040eea7c11 */ /* 0x000fe2000f8008ff */
[----:B------:R-:W-:Y:S01]  /*15b0*/  IMAD.IADD R13, R15, 0x1, R13 ;  /* 0x000000010f0d7824 */ /* 0x000fe200078e020d */
[----:B------:R-:W-:Y:S01]  /*15c0*/  UMOV UR4, 0x400 ;  /* 0x0000040000047882 */ /* 0x000fe20000000000 */
[----:B------:R-:W-:Y:S02]  /*15d0*/  IMAD R11, R24, UR15, R11 ;  /* 0x0000000f180b7c24 */ /* 0x000fe4000f8e020b */
[----:B------:R-:W-:Y:S01]  /*15e0*/  IMAD.IADD R2, R3, 0x1, -R2 ;  /* 0x0000000103027824 */ /* 0x000fe200078e0a02 */
[----:B------:R-:W-:Y:S01]  /*15f0*/  LEA.HI.X R235, R14, UR5, R13, 0x1, P0 ;  /* 0x000000050eeb7c11 */ /* 0x000fe200080f0c0d */
[----:B------:R-:W-:Y:S01]  /*1600*/  IMAD.WIDE.U32 R24, R24, UR14, R26 ;  /* 0x0000000e18187c25 */ /* 0x000fe2000f8e001a */
[----:B-1----:R-:W-:-:S02]  /*1610*/  ULEA UR5, UR20, UR4, 0x18 ;  /* 0x0000000414057291 */ /* 0x002fc4000f8ec03f */
[----:B------:R-:W-:Y:S01]  /*1620*/  USHF.L.U32 UR4, UR14, 0x5, URZ ;  /* 0x000000050e047899 */ /* 0x000fe2000800063f */
[----:B------:R-:W-:Y:S01]  /*1630*/  IMAD.IADD R3, R37, 0x1, -R4 ;  /* 0x0000000125037824 */ /* 0x000fe200078e0a04 */
[C---:B------:R-:W-:Y:S01]  /*1640*/  LEA R10, P0, R24.reuse, UR12, 0x1 ;  /* 0x0000000c180a7c11 */ /* 0x040fe2000f8008ff */
[----:B------:R-:W-:Y:S01]  /*1650*/  IMAD.IADD R11, R25, 0x1, R11 ;  /* 0x00000001190b7824 */ /* 0x000fe200078e020b */
[----:B------:R-:W-:Y:S01]  /*1660*/  USHF.L.U64.HI UR12, UR14, 0x5, UR15 ;  /* 0x000000050e0c7899 */ /* 0x000fe2000801020f */
[----:B------:R-:W-:Y:S01]  /*1670*/  LEA R237, R237, UR5, 0x1 ;  /* 0x00000005eded7c11 */ /* 0x000fe2000f8e08ff */
[----:B------:R-:W-:Y:S01]  /*1680*/  USHF.L.U32 UR15, UR6, 0x5, URZ ;  /* 0x00000005060f7899 */ /* 0x000fe2000800063f */
[----:B------:R-:W-:Y:S01]  /*1690*/  SHF.R.S32.HI R4, RZ, 0x1f, R3 ;  /* 0x0000001fff047819 */ /* 0x000fe20000011403 */
[----:B------:R-:W-:Y:S01]  /*16a0*/  USHF.L.U64.HI UR14, UR6, 0x5, UR7 ;  /* 0x00000005060e7899 */ /* 0x000fe20008010207 */
[----:B------:R-:W-:Y:S01]  /*16b0*/  LEA.HI.X R11, R24, UR13, R11, 0x1, P0 ;  /* 0x0000000d180b7c11 */ /* 0x000fe200080f0c0b */
[----:B------:R-:W-:Y:S01]  /*16c0*/  IMAD.IADD R21, R21, 0x1, R9 ;  /* 0x0000000115157824 */ /* 0x000fe200078e0209 */
[----:B------:R-:W-:Y:S01]  /*16d0*/  LEA.HI R4, R4, R3, RZ, 0x3 ;  /* 0x0000000304047211 */ /* 0x000fe200078f18ff */
[----:B------:R-:W-:Y:S01]  /*16e0*/  IMAD R0, R0, UR10, RZ ;  /* 0x0000000a00007c24 */ /* 0x000fe2000f8e02ff */
[----:B------:R-:W-:Y:S01]  /*16f0*/  IADD3 R12, P0, R10, UR4, RZ ;  /* 0x000000040a0c7c10 */ /* 0x000fe2000ff1e0ff */
[----:B------:R-:W-:Y:S01]  /*1700*/  @!PT LDS RZ, [RZ] ;  /* 0x00000000fffff984 */ /* 0x000fe20000000800 */
[----:B------:R-:W-:Y:S01]  /*1710*/  @!PT LDS RZ, [RZ] ;  /* 0x00000000fffff984 */ /* 0x000fe20000000800 */
[----:B------:R-:W-:Y:S01]  /*1720*/  @!PT LDS RZ, [RZ] ;  /* 0x00000000fffff984 */ /* 0x000fe20000000800 */
[----:B------:R-:W-:Y:S01]  /*1730*/  LDGSTS.E.BYPASS.LTC128B.128 [R237], desc[UR18][R10.64] ;  /* 0x000000000aed7fae */ /* 0x000fe2000b901d52 */
[----:B------:R-:W-:Y:S01]  /*1740*/  LOP3.LUT R18, R4, 0xfffffff8, RZ, 0xc0, !PT ;  /* 0xfffffff804127812 */ /* 0x000fe200078ec0ff */
[----:B------:R-:W-:Y:S01]  /*1750*/  IMAD R0, R7, UR11, R0 ;  /* 0x0000000b07007c24 */ /* 0x000fe2000f8e0200 */
[----:B------:R-:W-:Y:S01]  /*1760*/  IADD3.X R13, R11, UR12, RZ, P0, !PT ;  /* 0x0000000c0b0d7c10 */ /* 0x000fe200087fe4ff */
[----:B------:R-:W-:Y:S01]  /*1770*/  LDGSTS.E.BYPASS.LTC128B.128 [R237+0x2000], desc[UR18][R10.64+0x80] ;  /* 0x020000800aed7fae */ /* 0x000fe2000b901d52 */
[----:B------:R-:W-:Y:S01]  /*1780*/  IADD3 R16, P0, R12, UR4, RZ ;  /* 0x000000040c107c10 */ /* 0x000fe2000ff1e0ff */
[----:B------:R-:W-:Y:S01]  /*1790*/  IMAD.IADD R3, R3, 0x1, -R18 ;  /* 0x0000000103037824 */ /* 0x000fe200078e0a12 */
[----:B------:R-:W-:Y:S01]  /*17a0*/  USHF.L.U32 UR20, UR10, 0x5, URZ ;  /* 0x000000050a147899 */ /* 0x000fe2000800063f */
[----:B------:R-:W-:Y:S01]  /*17b0*/  LDGSTS.E.BYPASS.LTC128B.128 [R237+0x800], desc[UR18][R12.64] ;  /* 0x008000000ced7fae */ /* 0x000fe2000b901d52 */
[----:B------:R-:W-:Y:S01]  /*17c0*/  IADD3.X R17, R13, UR12, RZ, P0, !PT ;  /* 0x0000000c0d117c10 */ /* 0x000fe200087fe4ff */
[----:B------:R-:W-:Y:S01]  /*17d0*/  IMAD.WIDE.U32 R20, R7, UR10, R20 ;  /* 0x0000000a07147c25 */ /* 0x000fe2000f8e0014 */
[----:B------:R-:W-:Y:S01]  /*17e0*/  IADD3 R18, P0, R16, UR4, RZ ;  /* 0x0000000410127c10 */ /* 0x000fe2000ff1e0ff */
[----:B------:R1:W-:Y:S01]  /*17f0*/  LDGSTS.E.BYPASS.LTC128B.128 [R237+0x2800], desc[UR18][R12.64+0x80] ;  /* 0x028000800ced7fae */ /* 0x0003e2000b901d52 */
[----:B------:R-:W-:Y:S01]  /*1800*/  USHF.L.U64.HI UR11, UR10, 0x5, UR11 ;  /* 0x000000050a0b7899 */ /* 0x000fe2000801020b */
[----:B------:R-:W-:Y:S01]  /*1810*/  IMAD.SHL.U32 R7, R3, 0x40, RZ ;  /* 0x0000004003077824 */ /* 0x000fe200078e00ff */
[----:B------:R-:W-:Y:S01]  /*1820*/  IADD3.X R19, R17, UR12, RZ, P0, !PT ;  /* 0x0000000c11137c10 */ /* 0x000fe200087fe4ff */
[----:B------:R-:W-:Y:S01]  /*1830*/  LDGSTS.E.BYPASS.LTC128B.128 [R237+0x1000], desc[UR18][R16.64] ;  /* 0x0100000010ed7fae */ /* 0x000fe2000b901d52 */
[----:B------:R-:W-:Y:S01]  /*1840*/  IADD3 R14, P0, R234, UR15, RZ ;  /* 0x0000000fea0e7c10 */ /* 0x000fe2000ff1e0ff */
[----:B------:R-:W-:Y:S01]  /*1850*/  ULDC.64 UR12, c[0x0][0x220] ;  /* 0x00008800000c7ab9 */ /* 0x000fe20000000a00 */
[----:B------:R-:W-:Y:S01]  /*1860*/  IMAD.IADD R231, R21, 0x1, R0 ;  /* 0x0000000115e77824 */ /* 0x000fe200078e0200 */
[----:B------:R-:W-:Y:S01]  /*1870*/  LDGSTS.E.BYPASS.LTC128B.128 [R237+0x3000], desc[UR18][R16.64+0x80] ;  /* 0x0300008010ed7fae */ /* 0x000fe2000b901d52 */
[----:B------:R-:W-:Y:S01]  /*1880*/  IADD3.X R15, R235, UR14, RZ, P0, !PT ;  /* 0x0000000eeb0f7c10 */ /* 0x000fe200087fe4ff */
[----:B------:R-:W-:Y:S01]  /*1890*/  IMAD.SHL.U32 R0, R2, 0x8, RZ ;  /* 0x0000000802007824 */ /* 0x000fe200078e00ff */
[----:B------:R-:W-:Y:S01]  /*18a0*/  IADD3 R22, P0, R14, UR15, RZ ;  /* 0x0000000f0e167c10 */ /* 0x000fe2000ff1e0ff */
[----:B------:R-:W-:Y:S01]  /*18b0*/  LDGSTS.E.BYPASS.LTC128B.128 [R237+0x1800], desc[UR18][R18.64] ;  /* 0x0180000012ed7fae */ /* 0x000fe2000b901d52 */
[----:B------:R-:W-:Y:S01]  /*18c0*/  LOP3.LUT R7, R7, 0x1c0, RZ, 0xc0, !PT ;  /* 0x000001c007077812 */ /* 0x000fe200078ec0ff */
[----:B------:R-:W-:Y:S01]  /*18d0*/  UIADD3 UR4, UR5, 0x4000, URZ ;  /* 0x0000400005047890 */ /* 0x000fe2000fffe03f */
[----:B------:R-:W-:Y:S01]  /*18e0*/  IADD3.X R23, R15, UR14, RZ, P0, !PT ;  /* 0x0000000e0f177c10 */ /* 0x000fe200087fe4ff */
[----:B------:R2:W-:Y:S01]  /*18f0*/  LDGSTS.E.BYPASS.LTC128B.128 [R237+0x3800], desc[UR18][R18.64+0x80] ;  /* 0x0380008012ed7fae */ /* 0x0005e2000b901d52 */
[----:B------:R-:W-:Y:S01]  /*1900*/  LOP3.LUT R9, R7, 0x8, R0, 0xf8, !PT ;  /* 0x0000000807097812 */ /* 0x000fe200078ef800 */
[----:B------:R-:W-:Y:S01]  /*1910*/  IMAD.IADD R236, R37, 0x1, -R236 ;  /* 0x0000000125ec7824 */ /* 0x000fe200078e0aec */
[----:B------:R-:W-:Y:S01]  /*1920*/  LOP3.LUT P1, RZ, R3, 0x2, RZ, 0xc0, !PT ;  /* 0x0000000203ff7812 */ /* 0x000fe2000782c0ff */
[----:B------:R-:W-:Y:S01]  /*1930*/  LDGSTS.E.BYPASS.LTC128B.128 [R237+0x4000], desc[UR18][R234.64] ;  /* 0x04000000eaed7fae */ /* 0x000fe2000b901d52 */
[----:B------:R-:W-:-:S02]  /*1940*/  IMAD R129, R38, 0x10, R129 ;  /* 0x0000001026817824 */ /* 0x000fc400078e0281 */
[----:B------:R-:W-:Y:S01]  /*1950*/  IMAD.IADD R243, R38, 0x1, -R243 ;  /* 0x0000000126f37824 */ /* 0x000fe200078e0af3 */
[----:B------:R-:W-:Y:S01]  /*1960*/  LDGSTS.E.BYPASS.LTC128B.128 [R237+0x8000], desc[UR18][R234.64+0x80] ;  /* 0x08000080eaed7fae */ /* 0x000fe2000b901d52 */
[----:B-1----:R-:W-:-:S03]  /*1970*/  IADD3 R12, P0, R22, UR15, RZ ;  /* 0x0000000f160c7c10 */ /* 0x002fc6000ff1e0ff */
[----:B------:R-:W-:Y:S01]  /*1980*/  LDGSTS.E.BYPASS.LTC128B.128 [R237+0x4800], desc[UR18][R14.64] ;  /* 0x048000000eed7fae */ /* 0x000fe2000b901d52 */
[----:B------:R-:W-:-:S03]  /*1990*/  IADD3.X R13, R23, UR14, RZ, P0, !PT ;  /* 0x0000000e170d7c10 */ /* 0x000fc600087fe4ff */
[----:B------:R1:W-:Y:S04]  /*19a0*/  LDGSTS.E.BYPASS.LTC128B.128 [R237+0x8800], desc[UR18][R14.64+0x80] ;  /* 0x088000800eed7fae */ /* 0x0003e8000b901d52 */
[----:B------:R-:W-:Y:S04]  /*19b0*/  LDGSTS.E.BYPASS.LTC128B.128 [R237+0x5000], desc[UR18][R22.64] ;  /* 0x0500000016ed7fae */ /* 0x000fe8000b901d52 */
[----:B------:R-:W-:Y:S01]  /*19c0*/  LDGSTS.E.BYPASS.LTC128B.128 [R237+0x9000], desc[UR18][R22.64+0x80] ;  /* 0x0900008016ed7fae */ /* 0x000fe2000b901d52 */
[----:B--2---:R-:W-:-:S03]  /*19d0*/  IADD3 R18, P0, R12, UR15, RZ ;  /* 0x0000000f0c127c10 */ /* 0x004fc6000ff1e0ff */
[----:B------:R-:W-:Y:S01]  /*19e0*/  LDGSTS.E.BYPASS.LTC128B.128 [R237+0x5800], desc[UR18][R12.64] ;  /* 0x058000000ced7fae */ /* 0x000fe2000b901d52 */
[----:B------:R-:W-:-:S03]  /*19f0*/  IADD3.X R19, R13, UR14, RZ, P0, !PT ;  /* 0x0000000e0d137c10 */ /* 0x000fc600087fe4ff */
[----:B------:R2:W-:Y:S01]  /*1a00*/  LDGSTS.E.BYPASS.LTC128B.128 [R237+0x9800], desc[UR18][R12.64+0x80] ;  /* 0x098000800ced7fae */ /* 0x0005e2000b901d52 */
[----:B------:R-:W-:-:S03]  /*1a10*/  IADD3 R10, P0, R18, UR15, RZ ;  /* 0x0000000f120a7c10 */ /* 0x000fc6000ff1e0ff */
[----:B------:R-:W-:Y:S01]  /*1a20*/  LDGSTS.E.BYPASS.LTC128B.128 [R237+0x6000], desc[UR18][R18.64] ;  /* 0x0600000012ed7fae */ /* 0x000fe2000b901d52 */
[----:B------:R-:W-:Y:S02]  /*1a30*/  IADD3.X R11, R19, UR14, RZ, P0, !PT ;  /* 0x0000000e130b7c10 */ /* 0x000fe400087fe4ff */
[----:B------:R-:W-:Y:S01]  /*1a40*/  IADD3 R16, P0, R10, UR15, RZ ;  /* 0x0000000f0a107c10 */ /* 0x000fe2000ff1e0ff */
[----:B------:R-:W-:Y:S03]  /*1a50*/  LDGSTS.E.BYPASS.LTC128B.128 [R237+0xa000], desc[UR18][R18.64+0x80] ;  /* 0x0a00008012ed7fae */ /* 0x000fe6000b901d52 */
[----:B------:R-:W-:Y:S01]  /*1a60*/  IADD3.X R17, R11, UR14, RZ, P0, !PT ;  /* 0x0000000e0b117c10 */ /* 0x000fe200087fe4ff */
[----:B------:R-:W-:Y:S01]  /*1a70*/  LDGSTS.E.BYPASS.LTC128B.128 [R237+0x6800], desc[UR18][R10.64] ;  /* 0x068000000aed7fae */ /* 0x000fe2000b901d52 */
[----:B-1----:R-:W-:-:S03]  /*1a80*/  IADD3 R14, P0, R16, UR15, RZ ;  /* 0x0000000f100e7c10 */ /* 0x002fc6000ff1e0ff */
[----:B------:R1:W-:Y:S01]  /*1a90*/  LDGSTS.E.BYPASS.LTC128B.128 [R237+0xa800], desc[UR18][R10.64+0x80] ;  /* 0x0a8000800aed7fae */ /* 0x0003e2000b901d52 */
[----:B------:R-:W-:Y:S02]  /*1aa0*/  IADD3.X R15, R17, UR14, RZ, P0, !PT ;  /* 0x0000000e110f7c10 */ /* 0x000fe400087fe4ff */
[C---:B------:R-:W-:Y:S01]  /*1ab0*/  LEA R232, P0, R20.reuse, UR12, 0x1 ;  /* 0x0000000c14e87c11 */ /* 0x040fe2000f8008ff */
[----:B------:R-:W-:Y:S03]  /*1ac0*/  LDGSTS.E.BYPASS.LTC128B.128 [R237+0x7000], desc[UR18][R16.64] ;  /* 0x0700000010ed7fae */ /* 0x000fe6000b901d52 */
[----:B------:R-:W-:Y:S01]  /*1ad0*/  LEA.HI.X R231, R20, UR13, R231, 0x1, P0 ;  /* 0x0000000d14e77c11 */ /* 0x000fe200080f0ce7 */
[----:B------:R3:W-:Y:S01]  /*1ae0*/  LDGSTS.E.BYPASS.LTC128B.128 [R237+0xb000], desc[UR18][R16.64+0x80] ;  /* 0x0b00008010ed7fae */ /* 0x0007e2000b901d52 */
[----:B------:R-:W-:Y:S02]  /*1af0*/  IMAD.MOV.U32 R230, RZ, RZ, R232 ;  /* 0x000000ffffe67224 */ /* 0x000fe400078e00e8 */
[----:B--2---:R-:W-:Y:S01]  /*1b00*/  IMAD.SHL.U32 R12, R80, 0x40, RZ ;  /* 0x00000040500c7824 */ /* 0x004fe200078e00ff */
[----:B------:R-:W-:Y:S04]  /*1b10*/  LDGSTS.E.BYPASS.LTC128B.128 [R237+0x7800], desc[UR18][R14.64] ;  /* 0x078000000eed7fae */ /* 0x000fe8000b901d52 */
[----:B------:R2:W-:Y:S01]  /*1b20*/  LDGSTS.E.BYPASS.LTC128B.128 [R237+0xb800], desc[UR18][R14.64+0x80] ;  /* 0x0b8000800eed7fae */ /* 0x0005e2000b901d52 */
[----:B------:R-:W-:-:S03]  /*1b30*/  LOP3.LUT R12, R12, 0x1c0, RZ, 0xc0, !PT ;  /* 0x000001c00c0c7812 */ /* 0x000fc600078ec0ff */
[----:B------:R-:W0:Y:S01]  /*1b40*/  LDGDEPBAR ;  /* 0x00000000000079af */ /* 0x000e220000000000 */
[----:B-1----:R-:W-:Y:S02]  /*1b50*/  LOP3.LUT R10, R12, 0x8, R5, 0xf8, !PT ;  /* 0x000000080c0a7812 */ /* 0x002fe400078ef805 */
[----:B------:R-:W-:-:S04]  /*1b60*/  SHF.R.U32.HI R5, RZ, 0x3, R12 ;  /* 0x00000003ff057819 */ /* 0x000fc8000001160c */
[----:B------:R-:W-:Y:S02]  /*1b70*/  LOP3.LUT R5, R10, R5, RZ, 0x3c, !PT ;  /* 0x000000050a057212 */ /* 0x000fe400078e3cff */
[----:B------:R-:W-:Y:S02]  /*1b80*/  SHF.R.U32.HI R10, RZ, 0x3, R7 ;  /* 0x00000003ff0a7819 */ /* 0x000fe40000011607 */
[----:B---3--:R-:W-:Y:S01]  /*1b90*/  IADD3 R16, P0, R232, UR20, RZ ;  /* 0x00000014e8107c10 */ /* 0x008fe2000ff1e0ff */
[----:B------:R-:W-:Y:S01]  /*1ba0*/  IMAD R0, R2, 0x200, R5 ;  /* 0x0000020002007824 */ /* 0x000fe200078e0205 */
[----:B------:R-:W-:Y:S01]  /*1bb0*/  LOP3.LUT R2, R9, R10, RZ, 0x3c, !PT ;  /* 0x0000000a09027212 */ /* 0x000fe200078e3cff */
[----:B------:R-:W-:Y:S01]  /*1bc0*/  IMAD.SHL.U32 R5, R4, 0x40, RZ ;  /* 0x0000004004057824 */ /* 0x000fe200078e00ff */
[----:B------:R-:W-:Y:S01]  /*1bd0*/  IADD3.X R17, R231, UR11, RZ, P0, !PT ;  /* 0x0000000be7117c10 */ /* 0x000fe200087fe4ff */
[----:B------:R-:W-:Y:S01]  /*1be0*/  IMAD.MOV.U32 R4, RZ, RZ, 0x20 ;  /* 0x00000020ff047424 */ /* 0x000fe200078e00ff */
[----:B------:R-:W-:Y:S01]  /*1bf0*/  IADD3 R10, P0, R16, UR20, RZ ;  /* 0x00000014100a7c10 */ /* 0x000fe2000ff1e0ff */
[----:B------:R-:W-:-:S04]  /*1c00*/  DEPBAR.LE SB0, 0x0 ;  /* 0x000080000000791a */ /* 0x000fc80000000000 */
[----:B------:R-:W-:Y:S01]  /*1c10*/  BAR.SYNC.DEFER_BLOCKING 0x0 ;  /* 0x0000000000007b1d */ /* 0x000fe20000010000 */
[----:B------:R-:W-:Y:S02]  /*1c20*/  IADD3.X R11, R17, UR11, RZ, P0, !PT ;  /* 0x0000000b110b7c10 */ /* 0x000fe400087fe4ff */
[----:B------:R-:W-:Y:S02]  /*1c30*/  IADD3 R18, P0, R10, UR20, RZ ;  /* 0x000000140a127c10 */ /* 0x000fe4000ff1e0ff */
[----:B------:R-:W-:Y:S02]  /*1c40*/  LOP3.LUT R5, R5, 0xfffffe00, RZ, 0xc0, !PT ;  /* 0xfffffe0005057812 */ /* 0x000fe400078ec0ff */
[----:B------:R-:W-:Y:S02]  /*1c50*/  IADD3.X R19, R11, UR11, RZ, P0, !PT ;  /* 0x0000000b0b137c10 */ /* 0x000fe400087fe4ff */
[----:B--2---:R-:W-:Y:S01]  /*1c60*/  IADD3 R14, P0, R18, UR20, RZ ;  /* 0x00000014120e7c10 */ /* 0x004fe2000ff1e0ff */
[----:B------:R-:W-:Y:S01]  /*1c70*/  IMAD R7, R38, 0x400, R5 ;  /* 0x0000040026077824 */ /* 0x000fe200078e0205 */
[----:B------:R-:W-:Y:S01]  /*1c80*/  LEA R229, R0, UR4, 0x1 ;  /* 0x0000000400e57c11 */ /* 0x000fe2000f8e08ff */
[----:B------:R-:W-:Y:S01]  /*1c90*/  ULDC UR4, c[0x0][0x39c] ;  /* 0x0000e70000047ab9 */ /* 0x000fe20000000800 */
[----:B------:R-:W-:-:S02]  /*1ca0*/  IADD3.X R15, R19, UR11, RZ, P0, !PT ;  /* 0x0000000b130f7c10 */ /* 0x000fc400087fe4ff */
[----:B------:R-:W-:Y:S01]  /*1cb0*/  IADD3 R12, P0, R14, UR20, RZ ;  /* 0x000000140e0c7c10 */ /* 0x000fe2000ff1e0ff */
[----:B------:R-:W-:Y:S01]  /*1cc0*/  VIADD R227, R229, 0x20 ;  /* 0x00000020e5e37836 */ /* 0x000fe20000000000 */
[----:B------:R-:W-:Y:S02]  /*1cd0*/  SEL R4, R4, 0xffffffe0, !P1 ;  /* 0xffffffe004047807 */ /* 0x000fe40004800000 */
[----:B------:R-:W-:Y:S02]  /*1ce0*/  IADD3.X R13, R15, UR11, RZ, P0, !PT ;  /* 0x0000000b0f0d7c10 */ /* 0x000fe400087fe4ff */
[----:B------:R-:W-:Y:S02]  /*1cf0*/  LOP3.LUT P1, RZ, R3, 0x4, RZ, 0xc0, !PT ;  /* 0x0000000403ff7812 */ /* 0x000fe4000782c0ff */
[----:B------:R-:W-:Y:S01]  /*1d00*/  LOP3.LUT R223, R2, R5, RZ, 0xfc, !PT ;  /* 0x0000000502df7212 */ /* 0x000fe200078efcff */
        /* <DEDUP_REMOVED lines=10> */
[----:B------:R3:W-:Y:S01]  /*1db0*/  LDGSTS.E.BYPASS.LTC128B.128 [R237+0x11800], desc[UR18][R18.64+0x80] ;  /* 0x1180008012ed7fae */ /* 0x0007e2000b901d52 */
[----:B-1----:R-:W-:-:S03]  /*1dc0*/  IMAD.IADD R230, R7, 0x1, R2 ;  /* 0x0000000107e67824 */ /* 0x002fc600078e0202 */
[----:B------:R-:W-:Y:S01]  /*1dd0*/  LDGSTS.E.BYPASS.LTC128B.128 [R237+0xe000], desc[UR18][R14.64] ;  /* 0x0e0000000eed7fae */ /* 0x000fe2000b901d52 */
[----:B------:R-:W-:Y:S01]  /*1de0*/  LEA R7, R0, UR5, 0x1 ;  /* 0x0000000500077c11 */ /* 0x000fe2000f8e08ff */
[----:B------:R-:W-:Y:S02]  /*1df0*/  IMAD.MOV.U32 R0, RZ, RZ, 0x40 ;  /* 0x00000040ff007424 */ /* 0x000fe400078e00ff */
[----:B------:R-:W-:Y:S01]  /*1e00*/  LDGSTS.E.BYPASS.LTC128B.128 [R237+0x12000], desc[UR18][R14.64+0x80] ;  /* 0x120000800eed7fae */ /* 0x000fe2000b901d52 */
[----:B------:R-:W-:Y:S02]  /*1e10*/  LEA R230, R230, UR5, 0x1 ;  /* 0x00000005e6e67c11 */ /* 0x000fe4000f8e08ff */
[----:B------:R-:W-:Y:S01]  /*1e20*/  SEL R3, R0, 0xffffffc0, !P1 ;  /* 0xffffffc000037807 */ /* 0x000fe20004800000 */
[----:B------:R-:W-:Y:S02]  /*1e30*/  LDGSTS.E.BYPASS.LTC128B.128 [R237+0xe800], desc[UR18][R12.64] ;  /* 0x0e8000000ced7fae */ /* 0x000fe4000b901d52 */
[----:B------:R-:W-:-:S02]  /*1e40*/  IMAD.IADD R228, R230, 0x1, R4 ;  /* 0x00000001e6e47824 */ /* 0x000fc400078e0204 */
[----:B------:R-:W-:Y:S01]  /*1e50*/  LDGSTS.E.BYPASS.LTC128B.128 [R237+0x12800], desc[UR18][R12.64+0x80] ;  /* 0x128000800ced7fae */ /* 0x000fe2000b901d52 */
[--C-:B------:R-:W-:Y:S01]  /*1e60*/  IMAD.IADD R226, R230, 0x1, R3.reuse ;  /* 0x00000001e6e27824 */ /* 0x100fe200078e0203 */
[----:B--2---:R-:W-:Y:S01]  /*1e70*/  IADD3 R10, P0, R12, UR20, RZ ;  /* 0x000000140c0a7c10 */ /* 0x004fe2000ff1e0ff */
[----:B------:R-:W-:-:S03]  /*1e80*/  IMAD.IADD R224, R228, 0x1, R3 ;  /* 0x00000001e4e07824 */ /* 0x000fc600078e0203 */
[----:B------:R-:W-:Y:S02]  /*1e90*/  IADD3.X R11, R13, UR11, RZ, P0, !PT ;  /* 0x0000000b0d0b7c10 */ /* 0x000fe400087fe4ff */
[----:B------:R-:W-:-:S03]  /*1ea0*/  IADD3 R8, P0, R10, UR20, RZ ;  /* 0x000000140a087c10 */ /* 0x000fc6000ff1e0ff */
[----:B------:R-:W-:Y:S01]  /*1eb0*/  LDGSTS.E.BYPASS.LTC128B.128 [R237+0xf000], desc[UR18][R10.64] ;  /* 0x0f0000000aed7fae */ /* 0x000fe2000b901d52 */
[----:B------:R-:W-:Y:S02]  /*1ec0*/  IADD3.X R9, R11, UR11, RZ, P0, !PT ;  /* 0x0000000b0b097c10 */ /* 0x000fe400087fe4ff */
[C---:B------:R-:W-:Y:S01]  /*1ed0*/  LOP3.LUT P0, RZ, R80.reuse, 0x2, RZ, 0xc0, !PT ;  /* 0x0000000250ff7812 */ /* 0x040fe2000780c0ff */
[----:B------:R-:W-:Y:S04]  /*1ee0*/  LDGSTS.E.BYPASS.LTC128B.128 [R237+0x13000], desc[UR18][R10.64+0x80] ;  /* 0x130000800aed7fae */ /* 0x000fe8000b901d52 */
[----:B------:R-:W-:Y:S04]  /*1ef0*/  LDGSTS.E.BYPASS.LTC128B.128 [R237+0xf800], desc[UR18][R8.64] ;  /* 0x0f80000008ed7fae */ /* 0x000fe8000b901d52 */
[----:B------:R1:W-:Y:S04]  /*1f00*/  LDGSTS.E.BYPASS.LTC128B.128 [R237+0x13800], desc[UR18][R8.64+0x80] ;  /* 0x1380008008ed7fae */ /* 0x0003e8000b901d52 */
[----:B------:R-:W-:Y:S01]  /*1f10*/  LDSM.16.M88.4 R92, [R230] ;  /* 0x00000000e65c783b */ /* 0x000fe20000000200 */
[----:B------:R-:W-:Y:S01]  /*1f20*/  @P0 VIADD R227, R229, 0xffffffe0 ;  /* 0xffffffe0e5e30836 */ /* 0x000fe20000000000 */
[----:B------:R-:W-:-:S02]  /*1f30*/  LOP3.LUT P0, RZ, R80, 0x4, RZ, 0xc0, !PT ;  /* 0x0000000450ff7812 */ /* 0x000fc4000780c0ff */
[----:B------:R-:W2:Y:S01]  /*1f40*/  LDSM.16.M88.4 R60, [R7+0x4000] ;  /* 0x00400000073c783b */ /* 0x000ea20000000200 */
[C---:B------:R-:W-:Y:S01]  /*1f50*/  VIADD R219, R227.reuse, 0x800 ;  /* 0x00000800e3db7836 */ /* 0x040fe20000000000 */
[----:B------:R-:W-:Y:S01]  /*1f60*/  SEL R0, R0, 0xffffffc0, !P0 ;  /* 0xffffffc000007807 */ /* 0x000fe20004000000 */
[C---:B------:R-:W-:Y:S01]  /*1f70*/  VIADD R218, R227.reuse, 0x1000 ;  /* 0x00001000e3da7836 */ /* 0x040fe20000000000 */
[----:B------:R-:W4:Y:S01]  /*1f80*/  LDSM.16.M88.4 R44, [R7+0x5000] ;  /* 0x00500000072c783b */ /* 0x000f220000000200 */
[----:B------:R-:W-:Y:S02]  /*1f90*/  VIADD R217, R227, 0x1800 ;  /* 0x00001800e3d97836 */ /* 0x000fe40000000000 */
[----:B------:R-:W-:Y:S01]  /*1fa0*/  IMAD.IADD R225, R229, 0x1, R0 ;  /* 0x00000001e5e17824 */ /* 0x000fe200078e0200 */
[----:B------:R-:W5:Y:S01]  /*1fb0*/  LDSM.16.M88.4 R52, [R7+0x4800] ;  /* 0x004800000734783b */ /* 0x000f620000000200 */
[----:B------:R-:W-:Y:S02]  /*1fc0*/  IMAD.IADD R212, R0, 0x1, R227 ;  /* 0x0000000100d47824 */ /* 0x000fe400078e02e3 */
[C---:B------:R-:W-:Y:S01]  /*1fd0*/  VIADD R216, R227.reuse, 0x2000 ;  /* 0x00002000e3d87836 */ /* 0x040fe20000000000 */
[----:B------:R-:W5:Y:S01]  /*1fe0*/  LDSM.16.M88.4 R32, [R7+0x5800] ;  /* 0x005800000720783b */ /* 0x000f620000000200 */
[----:B------:R-:W-:-:S02]  /*1ff0*/  VIADD R215, R227, 0x2800 ;  /* 0x00002800e3d77836 */ /* 0x000fc40000000000 */
[C---:B------:R-:W-:Y:S01]  /*2000*/  VIADD R214, R227.reuse, 0x3000 ;  /* 0x00003000e3d67836 */ /* 0x040fe20000000000 */
[----:B------:R-:W5:Y:S01]  /*2010*/  LDSM.16.M88.4 R24, [R7+0x6000] ;  /* 0x006000000718783b */ /* 0x000f620000000200 */
[C---:B------:R-:W-:Y:S02]  /*2020*/  VIADD R213, R227.reuse, 0x3800 ;  /* 0x00003800e3d57836 */ /* 0x040fe40000000000 */
[C---:B------:R-:W-:Y:S01]  /*2030*/  VIADD R211, R227.reuse, 0x4000 ;  /* 0x00004000e3d37836 */ /* 0x040fe20000000000 */
[----:B---3--:R-:W3:Y:S01]  /*2040*/  LDSM.16.M88.4 R16, [R7+0x6800] ;  /* 0x006800000710783b */ /* 0x008ee20000000200 */
[C---:B------:R-:W-:Y:S02]  /*2050*/  VIADD R210, R227.reuse, 0x4800 ;  /* 0x00004800e3d27836 */ /* 0x040fe40000000000 */
[C---:B------:R-:W-:Y:S01]  /*2060*/  VIADD R209, R227.reuse, 0x5000 ;  /* 0x00005000e3d17836 */ /* 0x040fe20000000000 */
[----:B------:R-:W3:Y:S01]  /*2070*/  LDSM.16.M88.4 R108, [R7+0x7000] ;  /* 0x00700000076c783b */ /* 0x000ee20000000200 */
[----:B------:R-:W-:-:S02]  /*2080*/  VIADD R208, R227, 0x5800 ;  /* 0x00005800e3d07836 */ /* 0x000fc40000000000 */
[C---:B------:R-:W-:Y:S01]  /*2090*/  VIADD R207, R227.reuse, 0x6000 ;  /* 0x00006000e3cf7836 */ /* 0x040fe20000000000 */
[----:B-1----:R-:W1:Y:S01]  /*20a0*/  LDSM.16.M88.4 R8, [R7+0x7800] ;  /* 0x007800000708783b */ /* 0x002e620000000200 */
[C---:B------:R-:W-:Y:S02]  /*20b0*/  VIADD R206, R227.reuse, 0x6800 ;  /* 0x00006800e3ce7836 */ /* 0x040fe40000000000 */
[C---:B------:R-:W-:Y:S01]  /*20c0*/  VIADD R205, R227.reuse, 0x7000 ;  /* 0x00007000e3cd7836 */ /* 0x040fe20000000000 */
[----:B------:R-:W-:Y:S01]  /*20d0*/  LDSM.16.M88.4 R96, [R228] ;  /* 0x00000000e460783b */ /* 0x000fe20000000200 */
[----:B------:R-:W-:-:S03]  /*20e0*/  VIADD R204, R227, 0x7800 ;  /* 0x00007800e3cc7836 */ /* 0x000fc60000000000 */
[----:B------:R-:W1:Y:S04]  /*20f0*/  LDSM.16.M88.4 R76, [R227] ;  /* 0x00000000e34c783b */ /* 0x000e680000000200 */
[----:B------:R-:W1:Y:S01]  /*2100*/  LDSM.16.M88.4 R68, [R227+0x1000] ;  /* 0x00100000e344783b */ /* 0x000e620000000200 */
[C---:B--2---:R-:W-:Y:S03]  /*2110*/  HMMA.16816.F32.BF16 R64, R92.reuse, R60, RZ ;  /* 0x0000003c5c40723c */ /* 0x044fe600000418ff */
[----:B------:R-:W2:Y:S03]  /*2120*/  LDSM.16.M88.4 R72, [R227+0x800] ;  /* 0x00080000e348783b */ /* 0x000ea60000000200 */
[C---:B------:R-:W-:Y:S01]  /*2130*/  HMMA.16816.F32.BF16 R60, R92.reuse, R62, RZ ;  /* 0x0000003e5c3c723c */ /* 0x040fe200000418ff */
[----:B------:R-:W2:Y:S04]  /*2140*/  LDSM.16.M88.4 R112, [R227+0x2000] ;  /* 0x00200000e370783b */ /* 0x000ea80000000200 */
[----:B------:R-:W2:Y:S01]  /*2150*/  LDSM.16.M88.4 R116, [R227+0x1800] ;  /* 0x00180000e374783b */ /* 0x000ea20000000200 */
[C---:B----4-:R-:W-:Y:S03]  /*2160*/  HMMA.16816.F32.BF16 R48, R92.reuse, R44, RZ ;  /* 0x0000002c5c30723c */ /* 0x050fe600000418ff */
[----:B------:R-:W4:Y:S03]  /*2170*/  LDSM.16.M88.4 R100, [R227+0x2800] ;  /* 0x00280000e364783b */ /* 0x000f260000000200 */
[C---:B------:R-:W-:Y:S01]  /*2180*/  HMMA.16816.F32.BF16 R44, R92.reuse, R46, RZ ;  /* 0x0000002e5c2c723c */ /* 0x040fe200000418ff */
[----:B------:R-:W-:Y:S04]  /*2190*/  LDSM.16.M88.4 R124, [R227+0x3800] ;  /* 0x00380000e37c783b */ /* 0x000fe80000000200 */
[----:B------:R-:W-:Y:S01]  /*21a0*/  LDSM.16.M88.4 R88, [R226] ;  /* 0x00000000e258783b */ /* 0x000fe20000000200 */
[C---:B-----5:R-:W-:Y:S03]  /*21b0*/  HMMA.16816.F32.BF16 R56, R92.reuse, R52, RZ ;  /* 0x000000345c38723c */ /* 0x060fe600000418ff */
[----:B------:R-:W-:Y:S03]  /*21c0*/  LDSM.16.M88.4 R84, [R225] ;  /* 0x00000000e154783b */ /* 0x000fe60000000200 */
[C---:B------:R-:W-:Y:S01]  /*21d0*/  HMMA.16816.F32.BF16 R40, R92.reuse, R32, RZ ;  /* 0x000000205c28723c */ /* 0x040fe200000418ff */
[----:B------:R-:W-:Y:S04]  /*21e0*/  LDSM.16.M88.4 R80, [R225+0x800] ;  /* 0x00080000e150783b */ /* 0x000fe80000000200 */
[----:B------:R-:W-:Y:S01]  /*21f0*/  LDSM.16.M88.4 R120, [R225+0x2800] ;  /* 0x00280000e178783b */ /* 0x000fe20000000200 */
[C---:B------:R-:W-:Y:S03]  /*2200*/  HMMA.16816.F32.BF16 R28, R92.reuse, R24, RZ ;  /* 0x000000185c1c723c */ /* 0x040fe600000418ff */
[----:B------:R-:W0:Y:S03]  /*2210*/  LDGDEPBAR ;  /* 0x00000000000079af */ /* 0x000e260000000000 */
[C---:B---3--:R-:W-:Y:S06]  /*2220*/  HMMA.16816.F32.BF16 R20, R92.reuse, R16, RZ ;  /* 0x000000105c14723c */ /* 0x048fec00000418ff */
[C---:B------:R-:W-:Y:S06]  /*2230*/  HMMA.16816.F32.BF16 R12, R92.reuse, R108, RZ ;  /* 0x0000006c5c0c723c */ /* 0x040fec00000418ff */
[C---:B------:R-:W-:Y:S06]  /*2240*/  HMMA.16816.F32.BF16 R52, R92.reuse, R54, RZ ;  /* 0x000000365c34723c */ /* 0x040fec00000418ff */
[C---:B------:R-:W-:Y:S06]  /*2250*/  HMMA.16816.F32.BF16 R32, R92.reuse, R34, RZ ;  /* 0x000000225c20723c */ /* 0x040fec00000418ff */
[C---:B------:R-:W-:Y:S06]  /*2260*/  HMMA.16816.F32.BF16 R24, R92.reuse, R26, RZ ;  /* 0x0000001a5c18723c */ /* 0x040fec00000418ff */
[C---:B------:R-:W-:Y:S06]  /*2270*/  HMMA.16816.F32.BF16 R16, R92.reuse, R18, RZ ;  /* 0x000000125c10723c */ /* 0x040fec00000418ff */
[C---:B------:R-:W-:Y:S06]  /*2280*/  HMMA.16816.F32.BF16 R108, R92.reuse, R110, RZ ;  /* 0x0000006e5c6c723c */ /* 0x040fec00000418ff */
[C---:B-1----:R-:W-:Y:S06]  /*2290*/  HMMA.16816.F32.BF16 R104, R92.reuse, R8, RZ ;  /* 0x000000085c68723c */ /* 0x042fec00000418ff */
[----:B------:R-:W-:Y:S01]  /*22a0*/  HMMA.16816.F32.BF16 R92, R92, R10, RZ ;  /* 0x0000000a5c5c723c */ /* 0x000fe200000418ff */
[----:B------:R-:W1:Y:S05]  /*22b0*/  LDSM.16.M88.4 R8, [R227+0x3000] ;  /* 0x00300000e308783b */ /* 0x000e6a0000000200 */
[C---:B------:R-:W-:Y:S06]  /*22c0*/  HMMA.16816.F32.BF16 R64, R96.reuse, R76, R64 ;  /* 0x0000004c6040723c */ /* 0x040fec0000041840 */
[C---:B------:R-:W-:Y:S01]  /*22d0*/  HMMA.16816.F32.BF16 R60, R96.reuse, R78, R60 ;  /* 0x0000004e603c723c */ /* 0x040fe2000004183c */
[----:B------:R-:W3:Y:S05]  /*22e0*/  LDSM.16.M88.4 R76, [R225+0x1000] ;  /* 0x00100000e14c783b */ /* 0x000eea0000000200 */
        /* <DEDUP_REMOVED lines=12> */
[C---:B----4-:R-:W-:Y:S06]  /*23b0*/  HMMA.16816.F32.BF16 R20, R96.reuse, R100, R20 ;  /* 0x000000646014723c */ /* 0x050fec0000041814 */
[C---:B------:R-:W-:Y:S01]  /*23c0*/  HMMA.16816.F32.BF16 R16, R96.reuse, R102, R16 ;  /* 0x000000666010723c */ /* 0x040fe20000041810 */
[----:B------:R-:W-:Y:S05]  /*23d0*/  LDSM.16.M88.4 R100, [R212] ;  /* 0x00000000d464783b */ /* 0x000fea0000000200 */
[C---:B-1----:R-:W-:Y:S06]  /*23e0*/  HMMA.16816.F32.BF16 R12, R96.reuse, R8, R12 ;  /* 0x00000008600c723c */ /* 0x042fec000004180c */
[C---:B------:R-:W-:Y:S01]  /*23f0*/  HMMA.16816.F32.BF16 R108, R96.reuse, R10, R108 ;  /* 0x0000000a606c723c */ /* 0x040fe2000004186c */
[----:B------:R-:W1:Y:S05]  /*2400*/  LDSM.16.M88.4 R8, [R224] ;  /* 0x00000000e008783b */ /* 0x000e6a0000000200 */
[C---:B------:R-:W-:Y:S06]  /*2410*/  HMMA.16816.F32.BF16 R104, R96.reuse, R124, R104 ;  /* 0x0000007c6068723c */ /* 0x040fec0000041868 */
[----:B------:R-:W-:Y:S01]  /*2420*/  HMMA.16816.F32.BF16 R92, R96, R126, R92 ;  /* 0x0000007e605c723c */ /* 0x000fe2000004185c */
[----:B------:R-:W-:Y:S05]  /*2430*/  LDSM.16.M88.4 R96, [R227+0x4000] ;  /* 0x00400000e360783b */ /* 0x000fea0000000200 */
[C---:B------:R-:W-:Y:S06]  /*2440*/  HMMA.16816.F32.BF16 R64, R88.reuse, R84, R64 ;  /* 0x000000545840723c */ /* 0x040fec0000041840 */
[C---:B------:R-:W-:Y:S01]  /*2450*/  HMMA.16816.F32.BF16 R60, R88.reuse, R86, R60 ;  /* 0x00000056583c723c */ /* 0x040fe2000004183c */
[----:B------:R-:W-:Y:S05]  /*2460*/  LDSM.16.M88.4 R84, [R228+0x2000] ;  /* 0x00200000e454783b */ /* 0x000fea0000000200 */
[C---:B---3--:R-:W-:Y:S06]  /*2470*/  HMMA.16816.F32.BF16 R48, R88.reuse, R76, R48 ;  /* 0x0000004c5830723c */ /* 0x048fec0000041830 */
[C---:B------:R-:W-:Y:S06]  /*2480*/  HMMA.16816.F32.BF16 R44, R88.reuse, R78, R44 ;  /* 0x0000004e582c723c */ /* 0x040fec000004182c */
[C---:B-----5:R-:W-:Y:S01]  /*2490*/  HMMA.16816.F32.BF16 R76, R88.reuse, R68, R28 ;  /* 0x00000044584c723c */ /* 0x060fe2000004181c */
[----:B------:R-:W-:Y:S05]  /*24a0*/  LDSM.16.M88.4 R28, [R230+0x2000] ;  /* 0x00200000e61c783b */ /* 0x000fea0000000200 */
[C---:B------:R-:W-:Y:S01]  /*24b0*/  HMMA.16816.F32.BF16 R24, R88.reuse, R70, R24 ;  /* 0x000000465818723c */ /* 0x040fe20000041818 */
[----:B------:R-:W3:Y:S05]  /*24c0*/  LDSM.16.M88.4 R68, [R212+0x1000] ;  /* 0x00100000d444783b */ /* 0x000eea0000000200 */
[C---:B--2---:R-:W-:Y:S06]  /*24d0*/  HMMA.16816.F32.BF16 R40, R88.reuse, R72, R40 ;  /* 0x000000485828723c */ /* 0x044fec0000041828 */
[C---:B------:R-:W-:Y:S01]  /*24e0*/  HMMA.16816.F32.BF16 R32, R88.reuse, R74, R32 ;  /* 0x0000004a5820723c */ /* 0x040fe20000041820 */
[----:B------:R-:W2:Y:S05]  /*24f0*/  LDSM.16.M88.4 R72, [R7+0x8000] ;  /* 0x008000000748783b */ /* 0x000eaa0000000200 */
[C---:B------:R-:W-:Y:S06]  /*2500*/  HMMA.16816.F32.BF16 R56, R88.reuse, R80, R56 ;  /* 0x000000505838723c */ /* 0x040fec0000041838 */
[C---:B------:R-:W-:Y:S01]  /*2510*/  HMMA.16816.F32.BF16 R52, R88.reuse, R82, R52 ;  /* 0x000000525834723c */ /* 0x040fe20000041834 */
[----:B------:R-:W4:Y:S05]  /*2520*/  LDSM.16.M88.4 R80, [R212+0x800] ;  /* 0x00080000d450783b */ /* 0x000f2a0000000200 */
[C---:B------:R-:W-:Y:S06]  /*2530*/  HMMA.16816.F32.BF16 R20, R88.reuse, R120, R20 ;  /* 0x000000785814723c */ /* 0x040fec0000041814 */
[C---:B------:R-:W-:Y:S01]  /*2540*/  HMMA.16816.F32.BF16 R16, R88.reuse, R122, R16 ;  /* 0x0000007a5810723c */ /* 0x040fe20000041810 */
[----:B------:R-:W-:Y:S05]  /*2550*/  LDSM.16.M88.4 R120, [R212+0x2800] ;  /* 0x00280000d478783b */ /* 0x000fea0000000200 */
[C---:B------:R-:W-:Y:S06]  /*2560*/  HMMA.16816.F32.BF16 R12, R88.reuse, R116, R12 ;  /* 0x00000074580c723c */ /* 0x040fec000004180c */
[----:B------:R-:W-:Y:S06]  /*2570*/  HMMA.16816.F32.BF16 R108, R88, R118, R108 ;  /* 0x00000076586c723c */ /* 0x000fec000004186c */
[----:B-1----:R-:W-:Y:S06]  /*2580*/  HMMA.16816.F32.BF16 R64, R8, R100, R64 ;  /* 0x000000640840723c */ /* 0x002fec0000041840 */
[C---:B------:R-:W-:Y:S06]  /*2590*/  HMMA.16816.F32.BF16 R104, R88.reuse, R112, R104 ;  /* 0x000000705868723c */ /* 0x040fec0000041868 */
[----:B------:R-:W-:Y:S01]  /*25a0*/  HMMA.16816.F32.BF16 R92, R88, R114, R92 ;  /* 0x00000072585c723c */ /* 0x000fe2000004185c */
[----:B------:R-:W1:Y:S04]  /*25b0*/  LDSM.16.M88.4 R88, [R212+0x1800] ;  /* 0x00180000d458783b */ /* 0x000e680000000200 */
[----:B------:R-:W-:Y:S01]  /*25c0*/  LDSM.16.M88.4 R112, [R212+0x4000] ;  /* 0x00400000d470783b */ /* 0x000fe20000000200 */
[C---:B------:R-:W-:Y:S06]  /*25d0*/  HMMA.16816.F32.BF16 R60, R8.reuse, R102, R60 ;  /* 0x00000066083c723c */ /* 0x040fec000004183c */
[C---:B---3--:R-:W-:Y:S01]  /*25e0*/  HMMA.16816.F32.BF16 R100, R8.reuse, R68, R48 ;  /* 0x000000440864723c */ /* 0x048fe20000041830 */
[----:B------:R-:W-:Y:S05]  /*25f0*/  LDSM.16.M88.4 R48, [R226+0x2000] ;  /* 0x00200000e230783b */ /* 0x000fea0000000200 */
[----:B------:R-:W-:Y:S01]  /*2600*/  HMMA.16816.F32.BF16 R44, R8, R70, R44 ;  /* 0x00000046082c723c */ /* 0x000fe2000004182c */
[----:B------:R-:W3:Y:S05]  /*2610*/  LDSM.16.M88.4 R68, [R7+0x8800] ;  /* 0x008800000744783b */ /* 0x000eea0000000200 */
[C---:B--2---:R-:W-:Y:S06]  /*2620*/  HMMA.16816.F32.BF16 R64, R28.reuse, R72, R64 ;  /* 0x000000481c40723c */ /* 0x044fec0000041840 */
[----:B------:R-:W-:Y:S01]  /*2630*/  HMMA.16816.F32.BF16 R60, R28, R74, R60 ;  /* 0x0000004a1c3c723c */ /* 0x000fe2000004183c */
[----:B------:R-:W2:Y:S05]  /*2640*/  LDSM.16.M88.4 R72, [R212+0x2000] ;  /* 0x00200000d448783b */ /* 0x000eaa0000000200 */
[C---:B----4-:R-:W-:Y:S06]  /*2650*/  HMMA.16816.F32.BF16 R52, R8.reuse, R82, R52 ;  /* 0x000000520834723c */ /* 0x050fec0000041834 */
[C---:B------:R-:W-:Y:S01]  /*2660*/  HMMA.16816.F32.BF16 R56, R8.reuse, R80, R56 ;  /* 0x000000500838723c */ /* 0x040fe20000041838 */
[----:B------:R-:W-:Y:S05]  /*2670*/  LDSM.16.M88.4 R80, [R225+0x4000] ;  /* 0x00400000e150783b */ /* 0x000fea0000000200 */
[C---:B-1----:R-:W-:Y:S01]  /*2680*/  HMMA.16816.F32.BF16 R116, R8.reuse, R88, R40 ;  /* 0x000000580874723c */ /* 0x042fe20000041828 */
[----:B------:R-:W-:Y:S05]  /*2690*/  LDSM.16.M88.4 R40, [R224+0x2000] ;  /* 0x00200000e028783b */ /* 0x000fea0000000200 */
[----:B------:R-:W-:Y:S01]  /*26a0*/  HMMA.16816.F32.BF16 R88, R8, R90, R32 ;  /* 0x0000005a0858723c */ /* 0x000fe20000041820 */
[----:B------:R-:W1:Y:S05]  /*26b0*/  LDSM.16.M88.4 R32, [R227+0x4800] ;  /* 0x00480000e320783b */ /* 0x000e6a0000000200 */
[C---:B---3--:R-:W-:Y:S06]  /*26c0*/  HMMA.16816.F32.BF16 R52, R28.reuse, R70, R52 ;  /* 0x000000461c34723c */ /* 0x048fec0000041834 */
[----:B------:R-:W-:Y:S01]  /*26d0*/  HMMA.16816.F32.BF16 R56, R28, R68, R56 ;  /* 0x000000441c38723c */ /* 0x000fe20000041838 */
[----:B------:R-:W-:Y:S05]  /*26e0*/  LDSM.16.M88.4 R68, [R227+0x5000] ;  /* 0x00500000e344783b */ /* 0x000fea0000000200 */
[----:B--2---:R-:W-:Y:S06]  /*26f0*/  HMMA.16816.F32.BF16 R76, R8, R72, R76 ;  /* 0x00000048084c723c */ /* 0x004fec000004184c */
[C---:B------:R-:W-:Y:S06]  /*2700*/  HMMA.16816.F32.BF16 R64, R84.reuse, R96, R64 ;  /* 0x000000605440723c */ /* 0x040fec0000041840 */
[----:B------:R-:W-:Y:S01]  /*2710*/  HMMA.16816.F32.BF16 R60, R84, R98, R60 ;  /* 0x00000062543c723c */ /* 0x000fe2000004183c */
[----:B------:R-:W2:Y:S05]  /*2720*/  LDSM.16.M88.4 R96, [R7+0x9000] ;  /* 0x009000000760783b */ /* 0x000eaa0000000200 */
[----:B------:R-:W-:Y:S01]  /*2730*/  HMMA.16816.F32.BF16 R72, R8, R74, R24 ;  /* 0x0000004a0848723c */ /* 0x000fe20000041818 */
[----:B------:R-:W3:Y:S05]  /*2740*/  LDSM.16.M88.4 R24, [R225+0x4800] ;  /* 0x00480000e118783b */ /* 0x000eea0000000200 */
[C---:B-1----:R-:W-:Y:S06]  /*2750*/  HMMA.16816.F32.BF16 R52, R84.reuse, R34, R52 ;  /* 0x000000225434723c */ /* 0x042fec0000041834 */
[----:B------:R-:W-:Y:S01]  /*2760*/  HMMA.16816.F32.BF16 R56, R84, R32, R56 ;  /* 0x000000205438723c */ /* 0x000fe20000041838 */
[----:B------:R-:W1:Y:S05]  /*2770*/  LDSM.16.M88.4 R32, [R7+0x9800] ;  /* 0x009800000720783b */ /* 0x000e6a0000000200 */
[C---:B------:R-:W-:Y:S06]  /*2780*/  HMMA.16816.F32.BF16 R64, R48.reuse, R80, R64 ;  /* 0x000000503040723c */ /* 0x040fec0000041840 */
[----:B------:R-:W-:Y:S01]  /*2790*/  HMMA.16816.F32.BF16 R60, R48, R82, R60 ;  /* 0x00000052303c723c */ /* 0x000fe2000004183c */
[----:B------:R-:W4:Y:S05]  /*27a0*/  LDSM.16.M88.4 R80, [R212+0x4800] ;  /* 0x00480000d450783b */ /* 0x000f2a0000000200 */
[----:B------:R-:W-:Y:S06]  /*27b0*/  HMMA.16816.F32.BF16 R20, R8, R120, R20 ;  /* 0x000000780814723c */ /* 0x000fec0000041814 */
[----:B--2---:R-:W-:Y:S06]  /*27c0*/  HMMA.16816.F32.BF16 R100, R28, R96, R100 ;  /* 0x000000601c64723c */ /* 0x004fec0000041864 */
[----:B---3--:R-:W-:Y:S06]  /*27d0*/  HMMA.16816.F32.BF16 R52, R48, R26, R52 ;  /* 0x0000001a3034723c */ /* 0x008fec0000041834 */
[----:B------:R-:W-:Y:S01]  /*27e0*/  HMMA.16816.F32.BF16 R44, R28, R98, R44 ;  /* 0x000000621c2c723c */ /* 0x000fe2000004182c */
[----:B------:R-:W-:Y:S05]  /*27f0*/  LDSM.16.M88.4 R96, [R212+0x3000] ;  /* 0x00300000d460783b */ /* 0x000fea0000000200 */
[C---:B------:R-:W-:Y:S06]  /*2800*/  HMMA.16816.F32.BF16 R64, R40.reuse, R112, R64 ;  /* 0x000000702840723c */ /* 0x040fec0000041840 */
[----:B------:R-:W-:Y:S01]  /*2810*/  HMMA.16816.F32.BF16 R60, R40, R114, R60 ;  /* 0x00000072283c723c */ /* 0x000fe2000004183c */
[----:B------:R-:W2:Y:S05]  /*2820*/  LDSM.16.M88.4 R112, [R225+0x5000] ;  /* 0x00500000e170783b */ /* 0x000eaa0000000200 */
[C---:B-1----:R-:W-:Y:S06]  /*2830*/  HMMA.16816.F32.BF16 R116, R28.reuse, R32, R116 ;  /* 0x000000201c74723c */ /* 0x042fec0000041874 */
[----:B------:R-:W-:Y:S01]  /*2840*/  HMMA.16816.F32.BF16 R88, R28, R34, R88 ;  /* 0x000000221c58723c */ /* 0x000fe20000041858 */
[----:B------:R-:W1:Y:S05]  /*2850*/  LDSM.16.M88.4 R32, [R7+0xa000] ;  /* 0x00a000000720783b */ /* 0x000e6a0000000200 */
[----:B----4-:R-:W-:Y:S01]  /*2860*/  HMMA.16816.F32.BF16 R52, R40, R82, R52 ;  /* 0x000000522834723c */ /* 0x010fe20000041834 */
[----:B------:R-:W-:Y:S01]  /*2870*/  FMUL.FTZ R65, R65, UR4 ;  /* 0x0000000441417c20 */ /* 0x000fe20008410000 */
[----:B------:R-:W-:Y:S01]  /*2880*/  FMUL.FTZ R66, R66, UR4 ;  /* 0x0000000442427c20 */ /* 0x000fe20008410000 */
[----:B------:R-:W-:Y:S01]  /*2890*/  FMUL.FTZ R67, R67, UR4 ;  /* 0x0000000443437c20 */ /* 0x000fe20008410000 */
[----:B------:R-:W-:Y:S01]  /*28a0*/  FMUL.FTZ R0, R64, UR4 ;  /* 0x0000000440007c20 */ /* 0x000fe20008410000 */
[----:B------:R-:W3:Y:S01]  /*28b0*/  MUFU.TANH R120, R65 ;  /* 0x0000004100787308 */ /* 0x000ee20000002400 */
[----:B------:R-:W-:Y:S01]  /*28c0*/  HMMA.16816.F32.BF16 R56, R48, R24, R56 ;  /* 0x000000183038723c */ /* 0x000fe20000041838 */
[----:B------:R-:W4:Y:S01]  /*28d0*/  LDSM.16.M88.4 R24, [R227+0x5800] ;  /* 0x00580000e318783b */ /* 0x000f220000000200 */
[----:B------:R-:W-:Y:S01]  /*28e0*/  FMUL.FTZ R60, R60, UR4 ;  /* 0x000000043c3c7c20 */ /* 0x000fe20008410000 */
[----:B------:R-:W-:-:S03]  /*28f0*/  FMUL.FTZ R61, R61, UR4 ;  /* 0x000000043d3d7c20 */ /* 0x000fc60008410000 */
[C---:B------:R-:W-:Y:S01]  /*2900*/  HMMA.16816.F32.BF16 R100, R84.reuse, R68, R100 ;  /* 0x000000445464723c */ /* 0x040fe20000041864 */
[----:B------:R-:W-:Y:S05]  /*2910*/  MUFU.TANH R121, R66 ;  /* 0x0000004200797308 */ /* 0x000fea0000002400 */
[----:B------:R-:W-:Y:S01]  /*2920*/  HMMA.16816.F32.BF16 R68, R84, R70, R44 ;  /* 0x000000465444723c */ /* 0x000fe2000004182c */
[----:B------:R-:W5:Y:S02]  /*2930*/  LDSM.16.M88.4 R44, [R212+0x5000] ;  /* 0x00500000d42c783b */ /* 0x000f640000000200 */
[----:B------:R-:W-:Y:S03]  /*2940*/  MUFU.TANH R0, R0 ;  /* 0x0000000000007308 */ /* 0x000fe60000002400 */
[----:B------:R-:W-:Y:S01]  /*2950*/  HMMA.16816.F32.BF16 R16, R8, R122, R16 ;  /* 0x0000007a0810723c */ /* 0x000fe20000041810 */
[----:B------:R-:W-:-:S04]  /*2960*/  FMUL.FTZ R52, R52, UR4 ;  /* 0x0000000434347c20 */ /* 0x000fc80008410000 */
[----:B------:R3:W5:Y:S01]  /*2970*/  MUFU.TANH R122, R67 ;  /* 0x00000043007a7308 */ /* 0x0007620000002400 */
[----:B------:R-:W-:Y:S01]  /*2980*/  HMMA.16816.F32.BF16 R56, R40, R80, R56 ;  /* 0x000000502838723c */ /* 0x000fe20000041838 */
[----:B------:R-:W-:-:S05]  /*2990*/  FMUL.FTZ R123, R62, UR4 ;  /* 0x000000043e7b7c20 */ /* 0x000fca0008410000 */
[C---:B--2---:R-:W-:Y:S01]  /*29a0*/  HMMA.16816.F32.BF16 R100, R48.reuse, R112, R100 ;  /* 0x000000703064723c */ /* 0x044fe20000041864 */
[----:B------:R-:W2:Y:S05]  /*29b0*/  MUFU.TANH R80, R60 ;  /* 0x0000003c00507308 */ /* 0x000eaa0000002400 */
[----:B------:R-:W-:Y:S01]  /*29c0*/  HMMA.16816.F32.BF16 R68, R48, R114, R68 ;  /* 0x000000723044723c */ /* 0x000fe20000041844 */
[----:B------:R-:W-:Y:S02]  /*29d0*/  FMUL.FTZ R112, R63, UR4 ;  /* 0x000000043f707c20 */ /* 0x000fe40008410000 */
[----:B------:R2:W-:Y:S01]  /*29e0*/  MUFU.TANH R81, R61 ;  /* 0x0000003d00517308 */ /* 0x0005e20000002400 */
[----:B---3--:R-:W3:Y:S02]  /*29f0*/  LDSM.16.M88.4 R64, [R227+0x6000] ;  /* 0x00600000e340783b */ /* 0x008ee40000000200 */
[----:B------:R-:W-:Y:S01]  /*2a00*/  HMMA.16816.F32.BF16 R108, R8, R98, R108 ;  /* 0x00000062086c723c */ /* 0x000fe2000004186c */
[----:B------:R-:W-:-:S04]  /*2a10*/  FMUL.FTZ R114, R55, UR4 ;  /* 0x0000000437727c20 */ /* 0x000fc80008410000 */
[----:B------:R5:W-:Y:S01]  /*2a20*/  MUFU.TANH R113, R52 ;  /* 0x0000003400717308 */ /* 0x000be20000002400 */
[----:B-1----:R-:W-:Y:S01]  /*2a30*/  HMMA.16816.F32.BF16 R76, R28, R32, R76 ;  /* 0x000000201c4c723c */ /* 0x002fe2000004184c */
[----:B------:R-:W-:Y:S01]  /*2a40*/  FMUL.FTZ R98, R53, UR4 ;  /* 0x0000000435627c20 */ /* 0x000fe20008410000 */
[----:B------:R-:W-:Y:S01]  /*2a50*/  FMUL.FTZ R99, R54, UR4 ;  /* 0x0000000436637c20 */ /* 0x000fe20008410000 */
[----:B------:R-:W-:Y:S01]  /*2a60*/  FMUL.FTZ R56, R56, UR4 ;  /* 0x0000000438387c20 */ /* 0x000fe20008410000 */
[----:B------:R-:W-:Y:S02]  /*2a70*/  FMUL.FTZ R82, R57, UR4 ;  /* 0x0000000439527c20 */ /* 0x000fe40008410000 */
[C---:B----4-:R-:W-:Y:S01]  /*2a80*/  HMMA.16816.F32.BF16 R116, R84.reuse, R24, R116 ;  /* 0x000000185474723c */ /* 0x050fe20000041874 */
[----:B------:R1:W-:Y:S01]  /*2a90*/  MUFU.TANH R83, R56 ;  /* 0x0000003800537308 */ /* 0x0003e20000002400 */
[----:B--2---:R-:W2:Y:S04]  /*2aa0*/  LDSM.16.M88.4 R60, [R225+0x5800] ;  /* 0x00580000e13c783b */ /* 0x004ea80000000200 */
[----:B------:R-:W-:Y:S01]  /*2ab0*/  HMMA.16816.F32.BF16 R88, R84, R26, R88 ;  /* 0x0000001a5458723c */ /* 0x000fe20000041858 */
[----:B------:R-:W-:Y:S02]  /*2ac0*/  LDSM.16.M88.4 R24, [R212+0x5800] ;  /* 0x00580000d418783b */ /* 0x000fe40000000200 */
[----:B------:R-:W4:Y:S02]  /*2ad0*/  MUFU.TANH R123, R123 ;  /* 0x0000007b007b7308 */ /* 0x000f240000002400 */
[----:B-----5:R-:W5:Y:S01]  /*2ae0*/  LDSM.16.M88.4 R52, [R7+0xa800] ;  /* 0x00a800000734783b */ /* 0x020f620000000200 */
[----:B------:R-:W-:Y:S03]  /*2af0*/  HMMA.16816.F32.BF16 R72, R28, R34, R72 ;  /* 0x000000221c48723c */ /* 0x000fe60000041848 */
[----:B------:R-:W1:Y:S02]  /*2b00*/  LDSM.16.M88.4 R32, [R225+0x6000] ;  /* 0x00600000e120783b */ /* 0x000e640000000200 */
[----:B------:R-:W-:Y:S01]  /*2b10*/  MUFU.TANH R112, R112 ;  /* 0x0000007000707308 */ /* 0x000fe20000002400 */
[C---:B------:R-:W-:Y:S06]  /*2b20*/  HMMA.16816.F32.BF16 R100, R40.reuse, R44, R100 ;  /* 0x0000002c2864723c */ /* 0x040fec0000041864 */
[----:B------:R-:W-:Y:S01]  /*2b30*/  HMMA.16816.F32.BF16 R68, R40, R46, R68 ;  /* 0x0000002e2844723c */ /* 0x000fe20000041844 */
[----:B------:R-:W-:Y:S01]  /*2b40*/  LDSM.16.M88.4 R44, [R227+0x6800] ;  /* 0x00680000e32c783b */ /* 0x000fe20000000200 */
[----:B------:R-:W-:Y:S04]  /*2b50*/  MUFU.TANH R82, R82 ;  /* 0x0000005200527308 */ /* 0x000fe80000002400 */
[C---:B---3--:R-:W-:Y:S04]  /*2b60*/  HMMA.16816.F32.BF16 R76, R84.reuse, R64, R76 ;  /* 0x00000040544c723c */ /* 0x048fe8000004184c */
[----:B------:R-:W-:Y:S02]  /*2b70*/  MUFU.TANH R98, R98 ;  /* 0x0000006200627308 */ /* 0x000fe40000002400 */
[----:B------:R-:W-:Y:S06]  /*2b80*/  HMMA.16816.F32.BF16 R72, R84, R66, R72 ;  /* 0x000000425448723c */ /* 0x000fec0000041848 */
[C---:B--2---:R-:W-:Y:S01]  /*2b90*/  HMMA.16816.F32.BF16 R116, R48.reuse, R60, R116 ;  /* 0x0000003c3074723c */ /* 0x044fe20000041874 */
[----:B------:R-:W-:Y:S01]  /*2ba0*/  MUFU.TANH R99, R99 ;  /* 0x0000006300637308 */ /* 0x000fe20000002400 */
[----:B------:R-:W-:Y:S01]  /*2bb0*/  FMUL.FTZ R100, R100, UR4 ;  /* 0x0000000464647c20 */ /* 0x000fe20008410000 */
[----:B------:R-:W-:Y:S01]  /*2bc0*/  FMUL.FTZ R102, R102, UR4 ;  /* 0x0000000466667c20 */ /* 0x000fe20008410000 */
[----:B------:R-:W-:Y:S01]  /*2bd0*/  FMUL.FTZ R101, R101, UR4 ;  /* 0x0000000465657c20 */ /* 0x000fe20008410000 */
[----:B------:R-:W-:Y:S01]  /*2be0*/  FMUL.FTZ R103, R103, UR4 ;  /* 0x0000000467677c20 */ /* 0x000fe20008410000 */
[----:B------:R-:W-:Y:S01]  /*2bf0*/  HMMA.16816.F32.BF16 R88, R48, R62, R88 ;  /* 0x0000003e3058723c */ /* 0x000fe20000041858 */
[----:B------:R-:W-:Y:S01]  /*2c00*/  FMUL.FTZ R68, R68, UR4 ;  /* 0x0000000444447c20 */ /* 0x000fe20008410000 */
[----:B------:R-:W-:Y:S01]  /*2c10*/  FMUL.FTZ R70, R70, UR4 ;  /* 0x0000000446467c20 */ /* 0x000fe20008410000 */
[----:B------:R-:W-:Y:S01]  /*2c20*/  MUFU.TANH R114, R114 ;  /* 0x0000007200727308 */ /* 0x000fe20000002400 */
[----:B------:R-:W-:-:S02]  /*2c30*/  FMUL.FTZ R64, R71, UR4 ;  /* 0x0000000447407c20 */ /* 0x000fc40008410000 */
[----:B-----5:R-:W-:Y:S01]  /*2c40*/  HMMA.16816.F32.BF16 R60, R28, R52, R20 ;  /* 0x000000341c3c723c */ /* 0x020fe20000041814 */
[----:B------:R-:W2:Y:S04]  /*2c50*/  LDSM.16.M88.4 R20, [R212+0x6000] ;  /* 0x00600000d414783b */ /* 0x000ea80000000200 */
[----:B------:R-:W-:Y:S01]  /*2c60*/  MUFU.TANH R100, R100 ;  /* 0x0000006400647308 */ /* 0x000fe20000002400 */
[----:B-1----:R-:W-:Y:S01]  /*2c70*/  HMMA.16816.F32.BF16 R76, R48, R32, R76 ;  /* 0x00000020304c723c */ /* 0x002fe2000004184c */
[----:B------:R-:W-:-:S05]  /*2c80*/  IMAD.SHL.U32 R53, R36, 0x80, RZ ;  /* 0x0000008024357824 */ /* 0x000fca00078e00ff */
[----:B------:R-:W-:Y:S01]  /*2c90*/  HMMA.16816.F32.BF16 R12, R8, R96, R12 ;  /* 0x00000060080c723c */ /* 0x000fe2000004180c */
[----:B------:R-:W-:Y:S05]  /*2ca0*/  MUFU.TANH R171, R102 ;  /* 0x0000006600ab7308 */ /* 0x000fea0000002400 */
[C---:B------:R-:W-:Y:S01]  /*2cb0*/  HMMA.16816.F32.BF16 R116, R40.reuse, R24, R116 ;  /* 0x000000182874723c */ /* 0x040fe20000041874 */
[----:B------:R-:W-:Y:S01]  /*2cc0*/  FMUL.FTZ R96, R58, UR4 ;  /* 0x000000043a607c20 */ /* 0x000fe20008410000 */
[----:B------:R-:W-:Y:S01]  /*2cd0*/  FMUL.FTZ R97, R59, UR4 ;  /* 0x000000043b617c20 */ /* 0x000fe20008410000 */
[----:B------:R-:W-:Y:S01]  /*2ce0*/  MUFU.TANH R168, R68 ;  /* 0x0000004400a87308 */ /* 0x000fe20000002400 */
[----:B------:R-:W1:Y:S02]  /*2cf0*/  LDSM.16.M88.4 R56, [R212+0x3800] ;  /* 0x00380000d438783b */ /* 0x000e640000000200 */
[----:B------:R-:W-:Y:S02]  /*2d00*/  HMMA.16816.F32.BF16 R88, R40, R26, R88 ;  /* 0x0000001a2858723c */ /* 0x000fe40000041858 */
[----:B------:R-:W3:Y:S03]  /*2d10*/  LDSM.16.M88.4 R24, [R225+0x6800] ;  /* 0x00680000e118783b */ /* 0x000ee60000000200 */
[----:B------:R-:W5:Y:S01]  /*2d20*/  MUFU.TANH R96, R96 ;  /* 0x0000006000607308 */ /* 0x000f620000002400 */
[----:B------:R-:W-:Y:S06]  /*2d30*/  HMMA.16816.F32.BF16 R16, R28, R54, R16 ;  /* 0x000000361c10723c */ /* 0x000fec0000041810 */
[----:B------:R-:W-:Y:S01]  /*2d40*/  HMMA.16816.F32.BF16 R72, R48, R34, R72 ;  /* 0x000000223048723c */ /* 0x000fe20000041848 */
[----:B------:R-:W4:Y:S01]  /*2d50*/  LDSM.16.M88.4 R32, [R7+0xb000] ;  /* 0x00b000000720783b */ /* 0x000f220000000200 */
[----:B------:R-:W5:Y:S04]  /*2d60*/  MUFU.TANH R97, R97 ;  /* 0x0000006100617308 */ /* 0x000f680000002400 */
[----:B--2---:R-:W-:Y:S01]  /*2d70*/  HMMA.16816.F32.BF16 R76, R40, R20, R76 ;  /* 0x00000014284c723c */ /* 0x004fe2000004184c */
[----:B------:R-:W-:Y:S01]  /*2d80*/  FMUL.FTZ R65, R116, UR4 ;  /* 0x0000000474417c20 */ /* 0x000fe20008410000 */
[----:B------:R-:W-:Y:S01]  /*2d90*/  FMUL.FTZ R118, R118, UR4 ;  /* 0x0000000476767c20 */ /* 0x000fe20008410000 */
[----:B------:R-:W-:Y:S01]  /*2da0*/  FMUL.FTZ R66, R119, UR4 ;  /* 0x0000000477427c20 */ /* 0x000fe20008410000 */
[----:B------:R-:W2:Y:S01]  /*2db0*/  MUFU.TANH R170, R101 ;  /* 0x0000006500aa7308 */ /* 0x000ea20000002400 */
[----:B------:R-:W-:Y:S01]  /*2dc0*/  FMUL.FTZ R117, R117, UR4 ;  /* 0x0000000475757c20 */ /* 0x000fe20008410000 */
[----:B------:R-:W-:Y:S01]  /*2dd0*/  HMMA.16816.F32.BF16 R60, R84, R44, R60 ;  /* 0x0000002c543c723c */ /* 0x000fe2000004183c */
[----:B------:R-:W-:Y:S01]  /*2de0*/  SHF.R.S32.HI R21, RZ, 0x1f, R236 ;  /* 0x0000001fff157819 */ /* 0x000fe200000114ec */
[----:B------:R-:W-:-:S02]  /*2df0*/  IMAD.SHL.U32 R20, R37, 0x2, RZ ;  /* 0x0000000225147824 */ /* 0x000fc400078e00ff */
[----:B------:R-:W-:Y:S01]  /*2e00*/  FMUL.FTZ R88, R88, UR4 ;  /* 0x0000000458587c20 */ /* 0x000fe20008410000 */
[----:B------:R-:W-:Y:S01]  /*2e10*/  FMUL.FTZ R90, R90, UR4 ;  /* 0x000000045a5a7c20 */ /* 0x000fe20008410000 */
[----:B------:R-:W-:Y:S01]  /*2e20*/  LEA.HI R236, R21, R236, RZ, 0x2 ;  /* 0x000000ec15ec7211 */ /* 0x000fe200078f10ff */
[----:B------:R-:W-:Y:S01]  /*2e30*/  HMMA.16816.F32.BF16 R16, R84, R46, R16 ;  /* 0x0000002e5410723c */ /* 0x000fe20000041810 */
[----:B------:R-:W5:Y:S01]  /*2e40*/  LDSM.16.M88.4 R44, [R212+0x6800] ;  /* 0x00680000d42c783b */ /* 0x000f620000000200 */
[----:B------:R-:W2:Y:S01]  /*2e50*/  MUFU.TANH R169, R103 ;  /* 0x0000006700a97308 */ /* 0x000ea20000002400 */
[----:B------:R-:W-:Y:S01]  /*2e60*/  SHF.R.S32.HI R236, RZ, 0x2, R236 ;  /* 0x00000002ffec7819 */ /* 0x000fe200000114ec */
[----:B------:R-:W-:Y:S01]  /*2e70*/  FMUL.FTZ R67, R89, UR4 ;  /* 0x0000000459437c20 */ /* 0x000fe20008410000 */
[----:B------:R-:W-:Y:S01]  /*2e80*/  FMUL.FTZ R91, R91, UR4 ;  /* 0x000000045b5b7c20 */ /* 0x000fe20008410000 */
[----:B------:R-:W-:Y:S01]  /*2e90*/  HMMA.16816.F32.BF16 R72, R40, R22, R72 ;  /* 0x000000162848723c */ /* 0x000fe20000041848 */
[----:B------:R-:W-:-:S03]  /*2ea0*/  IADD3 R21, R129, 0x1, R236 ;  /* 0x0000000181157810 */ /* 0x000fc60007ffe0ec */
[----:B------:R2:W2:Y:S01]  /*2eb0*/  MUFU.TANH R167, R70 ;  /* 0x0000004600a77308 */ /* 0x0004a20000002400 */
[----:B------:R-:W-:Y:S01]  /*2ec0*/  IADD3 R21, R6, -UR17, R21 ;  /* 0x8000001106157c10 */ /* 0x000fe2000fffe015 */
[----:B-1----:R-:W-:Y:S01]  /*2ed0*/  HMMA.16816.F32.BF16 R104, R8, R56, R104 ;  /* 0x000000380868723c */ /* 0x002fe20000041868 */
[----:B------:R-:W-:Y:S01]  /*2ee0*/  FMUL.FTZ R76, R76, UR4 ;  /* 0x000000044c4c7c20 */ /* 0x000fe20008410000 */
[----:B------:R-:W-:Y:S01]  /*2ef0*/  FMUL.FTZ R78, R78, UR4 ;  /* 0x000000044e4e7c20 */ /* 0x000fe20008410000 */
[----:B------:R-:W-:Y:S01]  /*2f00*/  FMUL.FTZ R77, R77, UR4 ;  /* 0x000000044d4d7c20 */ /* 0x000fe20008410000 */
[----:B------:R-:W-:Y:S02]  /*2f10*/  VIADD R21, R21, UR16 ;  /* 0x0000001015157c36 */ /* 0x000fe40008000000 */
[----:B------:R-:W-:Y:S01]  /*2f20*/  FMUL.FTZ R79, R79, UR4 ;  /* 0x000000044f4f7c20 */ /* 0x000fe20008410000 */
[----:B---3--:R-:W-:Y:S01]  /*2f30*/  HMMA.16816.F32.BF16 R60, R48, R24, R60 ;  /* 0x00000018303c723c */ /* 0x008fe2000004183c */
[----:B------:R-:W-:Y:S01]  /*2f40*/  LOP3.LUT R57, R53, 0x6, R20, 0xf8, !PT ;  /* 0x0000000635397812 */ /* 0x000fe200078ef814 */
[----:B------:R-:W-:Y:S01]  /*2f50*/  FMUL.FTZ R56, R69, UR4 ;  /* 0x0000000445387c20 */ /* 0x000fe20008410000 */
[C---:B------:R-:W-:Y:S01]  /*2f60*/  VIMNMX R54, R21.reuse, R6, PT ;  /* 0x0000000615367248 */ /* 0x040fe20003fe0100 */
[----:B------:R-:W-:Y:S01]  /*2f70*/  MUFU.TANH R64, R64 ;  /* 0x0000004000407308 */ /* 0x000fe20000002400 */
[----:B------:R-:W-:Y:S01]  /*2f80*/  VIADDMNMX R6, R21, 0x8, R6, PT ;  /* 0x0000000815067846 */ /* 0x000fe20003800106 */
[C---:B------:R-:W-:Y:S01]  /*2f90*/  VIADD R37, R57.reuse, 0xffffff81 ;  /* 0xffffff8139257836 */ /* 0x040fe20000000000 */
[----:B------:R-:W1:Y:S01]  /*2fa0*/  LDSM.16.M88.4 R20, [R227+0x7000] ;  /* 0x00700000e314783b */ /* 0x000e620000000200 */
[----:B------:R-:W-:Y:S01]  /*2fb0*/  VIADD R25, R57, 0xffffff80 ;  /* 0xffffff8039197836 */ /* 0x000fe20000000000 */
[----:B----4-:R-:W-:Y:S02]  /*2fc0*/  HMMA.16816.F32.BF16 R12, R28, R32, R12 ;  /* 0x000000201c0c723c */ /* 0x010fe4000004180c */
[-C--:B------:R-:W-:Y:S01]  /*2fd0*/  ISETP.GE.AND P2, PT, R37, R54.reuse, PT ;  /* 0x000000362500720c */ /* 0x080fe20003f46270 */
[----:B------:R-:W-:Y:S01]  /*2fe0*/  FMUL.FTZ R72, R72, UR4 ;  /* 0x0000000448487c20 */ /* 0x000fe20008410000 */
[----:B------:R-:W-:Y:S01]  /*2ff0*/  ISETP.GE.AND P5, PT, R25, R54, PT ;  /* 0x000000361900720c */ /* 0x000fe20003fa6270 */
[----:B------:R-:W-:Y:S01]  /*3000*/  FMUL.FTZ R73, R73, UR4 ;  /* 0x0000000449497c20 */ /* 0x000fe20008410000 */
[-C--:B------:R-:W-:Y:S01]  /*3010*/  ISETP.GE.AND P4, PT, R25, R6.reuse, PT ;  /* 0x000000061900720c */ /* 0x080fe20003f86270 */
[----:B------:R-:W-:Y:S01]  /*3020*/  VIADD R25, R57, 0xffffff88 ;  /* 0xffffff8839197836 */ /* 0x000fe20000000000 */
[----:B------:R-:W-:Y:S01]  /*3030*/  ISETP.GE.AND P1, PT, R37, R6, PT ;  /* 0x000000062500720c */ /* 0x000fe20003f26270 */
[----:B------:R-:W-:Y:S01]  /*3040*/  HMMA.16816.F32.BF16 R92, R8, R58, R92 ;  /* 0x0000003a085c723c */ /* 0x000fe2000004185c */
[----:B------:R-:W-:Y:S01]  /*3050*/  FSEL R120, R120, -INF , !P2 ;  /* 0xff80000078787808 */ /* 0x000fe20005000000 */
[----:B------:R-:W-:Y:S01]  /*3060*/  VIADD R33, R57, 0xffffff91 ;  /* 0xffffff9139217836 */ /* 0x000fe20000000000 */
[C---:B------:R-:W-:Y:S01]  /*3070*/  ISETP.GE.AND P0, PT, R25.reuse, R54, PT ;  /* 0x000000361900720c */ /* 0x040fe20003f06270 */
[----:B------:R3:W-:Y:S01]  /*3080*/  MUFU.TANH R156, R72 ;  /* 0x00000048009c7308 */ /* 0x0007e20000002400 */
[----:B------:R-:W-:Y:S01]  /*3090*/  ISETP.GE.AND P3, PT, R25, R6, PT ;  /* 0x000000061900720c */ /* 0x000fe20003f66270 */
[C---:B------:R-:W-:Y:S01]  /*30a0*/  VIADD R25, R57.reuse, 0xffffff90 ;  /* 0xffffff9039197836 */ /* 0x040fe20000000000 */
[----:B------:R-:W-:Y:S01]  /*30b0*/  FSEL R59, R122, -INF , !P1 ;  /* 0xff8000007a3b7808 */ /* 0x000fe20004800000 */
[----:B------:R-:W-:Y:S01]  /*30c0*/  VIADD R9, R57, 0xffffff89 ;  /* 0xffffff8939097836 */ /* 0x000fe20000000000 */
[----:B------:R-:W-:Y:S01]  /*30d0*/  FSEL R0, R0, -INF , !P5 ;  /* 0xff80000000007808 */ /* 0x000fe20006800000 */
[----:B------:R-:W-:Y:S01]  /*30e0*/  HMMA.16816.F32.BF16 R16, R48, R26, R16 ;  /* 0x0000001a3010723c */ /* 0x000fe20000041810 */
[----:B------:R-:W-:Y:S01]  /*30f0*/  FSEL R121, R121, -INF , !P4 ;  /* 0xff80000079797808 */ /* 0x000fe20006000000 */
[----:B------:R4:W-:Y:S01]  /*3100*/  MUFU.TANH R154, R73 ;  /* 0x00000049009a7308 */ /* 0x0009e20000002400 */
[----:B------:R-:W-:Y:S01]  /*3110*/  ISETP.GE.AND P2, PT, R25, R54, PT ;  /* 0x000000361900720c */ /* 0x000fe20003f46270 */
[----:B------:R-:W-:Y:S01]  /*3120*/  FMUL.FTZ R71, R75, UR4 ;  /* 0x000000044b477c20 */ /* 0x000fe20008410000 */
[----:B------:R-:W-:Y:S01]  /*3130*/  ISETP.GE.AND P1, PT, R25, R6, PT ;  /* 0x000000061900720c */ /* 0x000fe20003f26270 */
[----:B-----5:R-:W-:Y:S01]  /*3140*/  HMMA.16816.F32.BF16 R60, R40, R44, R60 ;  /* 0x0000002c283c723c */ /* 0x020fe2000004183c */
[C---:B------:R-:W-:Y:S01]  /*3150*/  ISETP.GE.AND P5, PT, R9.reuse, R54, PT ;  /* 0x000000360900720c */ /* 0x040fe20003fa6270 */
[----:B------:R5:W3:Y:S01]  /*3160*/  LDSM.16.M88.4 R24, [R7+0xb800] ;  /* 0x00b800000718783b */ /* 0x000ae20000000200 */
[----:B------:R-:W-:Y:S01]  /*3170*/  ISETP.GE.AND P4, PT, R9, R6, PT ;  /* 0x000000060900720c */ /* 0x000fe20003f86270 */
[----:B------:R-:W4:Y:S01]  /*3180*/  MUFU.TANH R56, R56 ;  /* 0x0000003800387308 */ /* 0x000f220000002400 */
[----:B------:R-:W-:Y:S01]  /*3190*/  FSEL R80, R80, -INF , !P0 ;  /* 0xff80000050507808 */ /* 0x000fe20004000000 */
[----:B------:R-:W4:Y:S01]  /*31a0*/  LDSM.16.M88.4 R8, [R225+0x7000] ;  /* 0x00700000e108783b */ /* 0x000f220000000200 */
[----:B------:R-:W-:Y:S01]  /*31b0*/  HMMA.16816.F32.BF16 R108, R28, R34, R108 ;  /* 0x000000221c6c723c */ /* 0x000fe2000004186c */
[----:B------:R-:W-:Y:S01]  /*31c0*/  FSEL R123, R123, -INF , !P3 ;  /* 0xff8000007b7b7808 */ /* 0x000fe20005800000 */
[----:B--2---:R-:W-:Y:S01]  /*31d0*/  FMUL.FTZ R70, R74, UR4 ;  /* 0x000000044a467c20 */ /* 0x004fe20008410000 */
[----:B------:R-:W-:-:S02]  /*31e0*/  ISETP.GE.AND P0, PT, R33, R54, PT ;  /* 0x000000362100720c */ /* 0x000fc40003f06270 */
[----:B------:R-:W-:Y:S01]  /*31f0*/  ISETP.GE.AND P3, PT, R33, R6, PT ;  /* 0x000000062100720c */ /* 0x000fe20003f66270 */
[----:B-1----:R-:W-:Y:S01]  /*3200*/  HMMA.16816.F32.BF16 R12, R84, R20, R12 ;  /* 0x00000014540c723c */ /* 0x002fe2000004180c */
[----:B------:R-:W-:Y:S01]  /*3210*/  VIADD R33, R57, 0xffffff98 ;  /* 0xffffff9839217836 */ /* 0x000fe20000000000 */
[----:B------:R-:W-:Y:S01]  /*3220*/  FSEL R58, R83, -INF , !P2 ;  /* 0xff800000533a7808 */ /* 0x000fe20005000000 */
[----:B------:R-:W-:Y:S01]  /*3230*/  MUFU.TANH R65, R65 ;  /* 0x0000004100417308 */ /* 0x000fe20000002400 */
[----:B------:R-:W-:Y:S02]  /*3240*/  FSEL R55, R96, -INF , !P1 ;  /* 0xff80000060377808 */ /* 0x000fe40004800000 */
[----:B------:R-:W-:Y:S01]  /*3250*/  HMMA.16816.F32.BF16 R44, R40, R46, R16 ;  /* 0x0000002e282c723c */ /* 0x000fe20000041810 */
[----:B------:R-:W1:Y:S01]  /*3260*/  LDSM.16.M88.4 R16, [R227+0x7800] ;  /* 0x00780000e310783b */ /* 0x000e620000000200 */
[----:B------:R-:W-:Y:S01]  /*3270*/  FSEL R68, R81, -INF , !P5 ;  /* 0xff80000051447808 */ /* 0x000fe20006800000 */
[C---:B------:R-:W-:Y:S01]  /*3280*/  VIADD R21, R57.reuse, 0xffffffa1 ;  /* 0xffffffa139157836 */ /* 0x040fe20000000000 */
[----:B------:R-:W-:Y:S01]  /*3290*/  FSEL R69, R112, -INF , !P4 ;  /* 0xff80000070457808 */ /* 0x000fe20006000000 */
[----:B------:R-:W2:Y:S01]  /*32a0*/  MUFU.TANH R163, R118 ;  /* 0x0000007600a37308 */ /* 0x000ea20000002400 */
[----:B-----5:R-:W-:Y:S01]  /*32b0*/  VIADD R7, R57, 0xffffff99 ;  /* 0xffffff9939077836 */ /* 0x020fe20000000000 */
[C---:B------:R-:W-:Y:S01]  /*32c0*/  ISETP.GE.AND P5, PT, R33.reuse, R54, PT ;  /* 0x000000362100720c */ /* 0x040fe20003fa6270 */
[----:B------:R-:W-:Y:S01]  /*32d0*/  FMUL.FTZ R160, R60, UR4 ;  /* 0x000000043ca07c20 */ /* 0x000fe20008410000 */
[----:B------:R-:W-:Y:S01]  /*32e0*/  ISETP.GE.AND P4, PT, R33, R6, PT ;  /* 0x000000062100720c */ /* 0x000fe20003f86270 */
[----:B------:R-:W-:Y:S01]  /*32f0*/  FMUL.FTZ R62, R62, UR4 ;  /* 0x000000043e3e7c20 */ /* 0x000fe20008410000 */
[C---:B------:R-:W-:Y:S01]  /*3300*/  ISETP.GE.AND P2, PT, R7.reuse, R54, PT ;  /* 0x000000360700720c */ /* 0x040fe20003f46270 */
[----:B------:R-:W5:Y:S01]  /*3310*/  LDSM.16.M88.4 R32, [R212+0x7000] ;  /* 0x00700000d420783b */ /* 0x000f620000000200 */
[----:B------:R-:W-:Y:S01]  /*3320*/  ISETP.GE.AND P1, PT, R7, R6, PT ;  /* 0x000000060700720c */ /* 0x000fe20003f26270 */
[----:B------:R-:W-:Y:S01]  /*3330*/  VIADD R7, R57, 0xffffffa0 ;  /* 0xffffffa039077836 */ /* 0x000fe20000000000 */
[----:B------:R-:W-:Y:S01]  /*3340*/  FSEL R82, R82, -INF , !P0 ;  /* 0xff80000052527808 */ /* 0x000fe20004000000 */
[----:B------:R-:W-:Y:S01]  /*3350*/  HMMA.16816.F32.BF16 R108, R84, R22, R108 ;  /* 0x00000016546c723c */ /* 0x000fe2000004186c */
[----:B------:R-:W-:Y:S01]  /*3360*/  FSEL R97, R97, -INF , !P3 ;  /* 0xff80000061617808 */ /* 0x000fe20005800000 */
[----:B------:R-:W2:Y:S01]  /*3370*/  MUFU.TANH R166, R117 ;  /* 0x0000007500a67308 */ /* 0x000ea20000002400 */
[----:B------:R-:W-:Y:S01]  /*3380*/  ISETP.GE.AND P0, PT, R7, R54, PT ;  /* 0x000000360700720c */ /* 0x000fe20003f06270 */
[----:B------:R-:W-:Y:S01]  /*3390*/  FMUL.FTZ R60, R61, UR4 ;  /* 0x000000043d3c7c20 */ /* 0x000fe20008410000 */
[----:B------:R-:W-:Y:S01]  /*33a0*/  ISETP.GE.AND P3, PT, R7, R6, PT ;  /* 0x000000060700720c */ /* 0x000fe20003f66270 */
[----:B------:R-:W-:Y:S01]  /*33b0*/  FMUL.FTZ R63, R63, UR4 ;  /* 0x000000043f3f7c20 */ /* 0x000fe20008410000 */
[----:B---3--:R-:W-:Y:S01]  /*33c0*/  HMMA.16816.F32.BF16 R104, R28, R24, R104 ;  /* 0x000000181c68723c */ /* 0x008fe20000041868 */
[----:B------:R-:W-:Y:S01]  /*33d0*/  FSEL R72, R113, -INF , !P5 ;  /* 0xff80000071487808 */ /* 0x000fe20006800000 */
[----:B------:R-:W-:Y:S01]  /*33e0*/  FMUL.FTZ R159, R46, UR4 ;  /* 0x000000042e9f7c20 */ /* 0x000fe20008410000 */
[----:B------:R-:W-:Y:S01]  /*33f0*/  FSEL R7, R99, -INF , !P4 ;  /* 0xff80000063077808 */ /* 0x000fe20006000000 */
[----:B------:R-:W3:Y:S01]  /*3400*/  MUFU.TANH R66, R66 ;  /* 0x0000004200427308 */ /* 0x000ee20000002400 */
[----:B------:R-:W-:Y:S01]  /*3410*/  FSEL R98, R98, -INF , !P2 ;  /* 0xff80000062627808 */ /* 0x000fe20005000000 */
[----:B----4-:R-:W-:Y:S01]  /*3420*/  HMMA.16816.F32.BF16 R12, R48, R8, R12 ;  /* 0x00000008300c723c */ /* 0x010fe2000004180c */
[----:B------:R-:W-:Y:S01]  /*3430*/  FSEL R73, R114, -INF , !P1 ;  /* 0xff80000072497808 */ /* 0x000fe20004800000 */
[----:B------:R-:W-:Y:S01]  /*3440*/  FMUL.FTZ R44, R44, UR4 ;  /* 0x000000042c2c7c20 */ /* 0x000fe20008410000 */
[----:B------:R-:W-:Y:S01]  /*3450*/  ISETP.GE.AND P5, PT, R21, R54, PT ;  /* 0x000000361500720c */ /* 0x000fe20003fa6270 */
[----:B------:R-:W-:Y:S01]  /*3460*/  FMUL.FTZ R45, R45, UR4 ;  /* 0x000000042d2d7c20 */ /* 0x000fe20008410000 */
[----:B------:R-:W-:Y:S01]  /*3470*/  ISETP.GE.AND P4, PT, R21, R6, PT ;  /* 0x000000061500720c */ /* 0x000fe20003f86270 */
[----:B------:R-:W-:Y:S01]  /*3480*/  HMMA.16816.F32.BF16 R92, R28, R26, R92 ;  /* 0x0000001a1c5c723c */ /* 0x000fe2000004185c */
[----:B------:R-:W-:Y:S01]  /*3490*/  VIADD R9, R57, 0xffffffa8 ;  /* 0xffffffa839097836 */ /* 0x000fe20000000000 */
[----:B------:R-:W4:Y:S01]  /*34a0*/  LDSM.16.M88.4 R20, [R225+0x7800] ;  /* 0x00780000e114783b */ /* 0x000f220000000200 */
[----:B------:R-:W-:Y:S01]  /*34b0*/  FSEL R52, R100, -INF , !P0 ;  /* 0xff80000064347808 */ /* 0x000fe20004000000 */
[----:B------:R-:W3:Y:S01]  /*34c0*/  MUFU.TANH R162, R88 ;  /* 0x0000005800a27308 */ /* 0x000ee20000002400 */
[----:B------:R-:W-:Y:S01]  /*34d0*/  FSEL R171, R171, -INF , !P3 ;  /* 0xff800000abab7808 */ /* 0x000fe20005800000 */
[----:B------:R-:W-:Y:S01]  /*34e0*/  HMMA.16816.F32.BF16 R108, R48, R10, R108 ;  /* 0x0000000a306c723c */ /* 0x000fe2000004186c */
[----:B------:R-:W-:Y:S01]  /*34f0*/  ISETP.GE.AND P2, PT, R9, R54, PT ;  /* 0x000000360900720c */ /* 0x000fe20003f46270 */
[----:B------:R-:W-:Y:S01]  /*3500*/  FMUL.FTZ R47, R47, UR4 ;  /* 0x000000042f2f7c20 */ /* 0x000fe20008410000 */
[----:B------:R-:W-:Y:S01]  /*3510*/  ISETP.GE.AND P1, PT, R9, R6, PT ;  /* 0x000000060900720c */ /* 0x000fe20003f26270 */
[----:B------:R-:W-:Y:S01]  /*3520*/  VIADD R9, R57, 0xffffffa9 ;  /* 0xffffffa939097836 */ /* 0x000fe20000000000 */
[----:B------:R-:W-:Y:S01]  /*3530*/  FSEL R170, R170, -INF , !P5 ;  /* 0xff800000aaaa7808 */ /* 0x000fe20006800000 */
[----:B-1----:R-:W-:Y:S01]  /*3540*/  HMMA.16816.F32.BF16 R104, R84, R16, R104 ;  /* 0x000000105468723c */ /* 0x002fe20000041868 */
[----:B------:R-:W-:Y:S01]  /*3550*/  FSEL R169, R169, -INF , !P4 ;  /* 0xff800000a9a97808 */ /* 0x000fe20006000000 */
[----:B------:R-:W1:Y:S01]  /*3560*/  MUFU.TANH R151, R90 ;  /* 0x0000005a00977308 */ /* 0x000e620000002400 */
[----:B------:R-:W-:-:S02]  /*3570*/  ISETP.GE.AND P0, PT, R9, R54, PT ;  /* 0x000000360900720c */ /* 0x000fc40003f06270 */
[----:B------:R-:W-:Y:S01]  /*3580*/  ISETP.GE.AND P3, PT, R9, R6, PT ;  /* 0x000000060900720c */ /* 0x000fe20003f66270 */
[----:B------:R-:W-:Y:S01]  /*3590*/  VIADD R9, R57, 0xffffffb0 ;  /* 0xffffffb039097836 */ /* 0x000fe20000000000 */
[----:B------:R-:W-:Y:S01]  /*35a0*/  FSEL R168, R168, -INF , !P2 ;  /* 0xff800000a8a87808 */ /* 0x000fe20005000000 */
[----:B-----5:R-:W-:Y:S01]  /*35b0*/  HMMA.16816.F32.BF16 R12, R40, R32, R12 ;  /* 0x00000020280c723c */ /* 0x020fe2000004180c */
[----:B------:R-:W-:Y:S01]  /*35c0*/  FSEL R167, R167, -INF , !P1 ;  /* 0xff800000a7a77808 */ /* 0x000fe20004800000 */
[----:B------:R-:W-:Y:S01]  /*35d0*/  VIADD R17, R57, 0xffffffb9 ;  /* 0xffffffb939117836 */ /* 0x000fe20000000000 */
[C---:B------:R-:W-:Y:S01]  /*35e0*/  ISETP.GE.AND P5, PT, R9.reuse, R54, PT ;  /* 0x000000360900720c */ /* 0x040fe20003fa6270 */
[----:B------:R5:W-:Y:S01]  /*35f0*/  MUFU.TANH R32, R44 ;  /* 0x0000002c00207308 */ /* 0x000be20000002400 */
[----:B------:R-:W-:Y:S01]  /*3600*/  ISETP.GE.AND P4, PT, R9, R6, PT ;  /* 0x000000060900720c */ /* 0x000fe20003f86270 */
[----:B------:R-:W-:Y:S01]  /*3610*/  VIADD R9, R57, 0xffffffb1 ;  /* 0xffffffb139097836 */ /* 0x000fe20000000000 */
[----:B------:R-:W-:Y:S01]  /*3620*/  FSEL R46, R56, -INF , !P0 ;  /* 0xff800000382e7808 */ /* 0x000fe20004000000 */
[----:B------:R-:W-:Y:S01]  /*3630*/  HMMA.16816.F32.BF16 R92, R84, R18, R92 ;  /* 0x00000012545c723c */ /* 0x000fe2000004185c */
[----:B------:R-:W-:-:S02]  /*3640*/  FSEL R37, R64, -INF , !P3 ;  /* 0xff80000040257808 */ /* 0x000fc40005800000 */
[C---:B------:R-:W-:Y:S01]  /*3650*/  ISETP.GE.AND P2, PT, R9.reuse, R54, PT ;  /* 0x000000360900720c */ /* 0x040fe20003f46270 */
[----:B------:R-:W1:Y:S01]  /*3660*/  MUFU.TANH R67, R67 ;  /* 0x0000004300437308 */ /* 0x000e620000002400 */
[-C--:B------:R-:W-:Y:S01]  /*3670*/  ISETP.GE.AND P1, PT, R9, R6.reuse, PT ;  /* 0x000000060900720c */ /* 0x080fe20003f26270 */
[----:B------:R-:W-:Y:S01]  /*3680*/  VIADD R9, R57, 0xffffffb8 ;  /* 0xffffffb839097836 */ /* 0x000fe20000000000 */
[----:B--2---:R-:W-:Y:S01]  /*3690*/  FSEL R163, R163, -INF , !P4 ;  /* 0xff800000a3a37808 */ /* 0x004fe20006000000 */
[----:B------:R-:W-:Y:S01]  /*36a0*/  HMMA.16816.F32.BF16 R108, R40, R34, R108 ;  /* 0x00000022286c723c */ /* 0x000fe2000004186c */
[----:B------:R-:W-:Y:S02]  /*36b0*/  ISETP.GE.AND P4, PT, R17, R6, PT ;  /* 0x000000061100720c */ /* 0x000fe40003f86270 */
[C---:B------:R-:W-:Y:S01]  /*36c0*/  ISETP.GE.AND P0, PT, R9.reuse, R54, PT ;  /* 0x000000360900720c */ /* 0x040fe20003f06270 */
[----:B------:R-:W2:Y:S01]  /*36d0*/  MUFU.TANH R149, R91 ;  /* 0x0000005b00957308 */ /* 0x000ea20000002400 */
[----:B------:R-:W-:Y:S01]  /*36e0*/  ISETP.GE.AND P3, PT, R9, R6, PT ;  /* 0x000000060900720c */ /* 0x000fe20003f66270 */
[C---:B----4-:R-:W-:Y:S01]  /*36f0*/  HMMA.16816.F32.BF16 R104, R48.reuse, R20, R104 ;  /* 0x000000143068723c */ /* 0x050fe20000041868 */
[----:B------:R-:W4:Y:S01]  /*3700*/  LDSM.16.M88.4 R8, [R212+0x7800] ;  /* 0x00780000d408783b */ /* 0x000f220000000200 */
[----:B-----5:R-:W-:Y:S01]  /*3710*/  FSEL R44, R65, -INF , !P5 ;  /* 0xff800000412c7808 */ /* 0x020fe20006800000 */
[----:B------:R-:W-:Y:S01]  /*3720*/  FMUL.FTZ R150, R13, UR4 ;  /* 0x000000040d967c20 */ /* 0x000fe20008410000 */
[-C--:B------:R-:W-:Y:S01]  /*3730*/  ISETP.GE.AND P5, PT, R17, R54.reuse, PT ;  /* 0x000000361100720c */ /* 0x080fe20003fa6270 */
[C---:B------:R-:W-:Y:S01]  /*3740*/  VIADD R17, R57.reuse, 0xffffffc0 ;  /* 0xffffffc039117836 */ /* 0x040fe20000000000 */
[----:B------:R-:W5:Y:S01]  /*3750*/  MUFU.TANH R148, R76 ;  /* 0x0000004c00947308 */ /* 0x000f620000002400 */
[----:B------:R-:W-:Y:S01]  /*3760*/  FSEL R166, R166, -INF , !P2 ;  /* 0xff800000a6a67808 */ /* 0x000fe20005000000 */
[----:B------:R-:W-:Y:S01]  /*3770*/  VIADD R13, R57, 0xffffffc8 ;  /* 0xffffffc8390d7836 */ /* 0x000fe20000000000 */
[----:B---3--:R-:W-:Y:S01]  /*3780*/  FSEL R39, R66, -INF , !P1 ;  /* 0xff80000042277808 */ /* 0x008fe20004800000 */
[----:B------:R-:W-:Y:S01]  /*3790*/  HMMA.16816.F32.BF16 R92, R48, R22, R92 ;  /* 0x00000016305c723c */ /* 0x000fe2000004185c */
[C---:B------:R-:W-:Y:S01]  /*37a0*/  ISETP.GE.AND P2, PT, R17.reuse, R54, PT ;  /* 0x000000361100720c */ /* 0x040fe20003f46270 */
[----:B------:R-:W-:Y:S01]  /*37b0*/  FMUL.FTZ R12, R12, UR4 ;  /* 0x000000040c0c7c20 */ /* 0x000fe20008410000 */
[----:B------:R-:W-:Y:S01]  /*37c0*/  ISETP.GE.AND P1, PT, R17, R6, PT ;  /* 0x000000061100720c */ /* 0x000fe20003f26270 */
[----:B------:R-:W3:Y:S01]  /*37d0*/  MUFU.TANH R153, R78 ;  /* 0x0000004e00997308 */ /* 0x000ee20000002400 */
[----:B------:R-:W-:Y:S01]  /*37e0*/  VIADD R17, R57, 0xffffffc1 ;  /* 0xffffffc139117836 */ /* 0x000fe20000000000 */
[----:B------:R-:W-:Y:S01]  /*37f0*/  FSEL R162, R162, -INF , !P0 ;  /* 0xff800000a2a27808 */ /* 0x000fe20004000000 */
[----:B------:R-:W-:Y:S01]  /*3800*/  FMUL.FTZ R14, R14, UR4 ;  /* 0x000000040e0e7c20 */ /* 0x000fe20008410000 */
[----:B-1----:R-:W-:Y:S01]  /*3810*/  FSEL R151, R151, -INF , !P3 ;  /* 0xff80000097977808 */ /* 0x002fe20005800000 */
[----:B------:R-:W-:Y:S01]  /*3820*/  FMUL.FTZ R108, R108, UR4 ;  /* 0x000000046c6c7c20 */ /* 0x000fe20008410000 */
[----:B------:R-:W-:Y:S01]  /*3830*/  ISETP.GE.AND P0, PT, R17, R54, PT ;  /* 0x000000361100720c */ /* 0x000fe20003f06270 */
[----:B------:R-:W-:Y:S01]  /*3840*/  FMUL.FTZ R15, R15, UR4 ;  /* 0x000000040f0f7c20 */ /* 0x000fe20008410000 */
[----:B------:R-:W1:Y:S01]  /*3850*/  MUFU.TANH R71, R71 ;  /* 0x0000004700477308 */ /* 0x000e620000002400 */
[----:B------:R-:W-:Y:S01]  /*3860*/  ISETP.GE.AND P3, PT, R17, R6, PT ;  /* 0x000000061100720c */ /* 0x000fe20003f66270 */
[----:B------:R-:W-:Y:S01]  /*3870*/  VIADD R17, R57, 0xffffffc9 ;  /* 0xffffffc939117836 */ /* 0x000fe20000000000 */
[----:B------:R-:W-:Y:S01]  /*3880*/  FSEL R38, R67, -INF , !P5 ;  /* 0xff80000043267808 */ /* 0x000fe20006800000 */
[----:B------:R-:W-:Y:S01]  /*3890*/  FMUL.FTZ R110, R110, UR4 ;  /* 0x000000046e6e7c20 */ /* 0x000fe20008410000 */
[----:B--2---:R-:W-:Y:S01]  /*38a0*/  FSEL R149, R149, -INF , !P4 ;  /* 0xff80000095957808 */ /* 0x004fe20006000000 */
[----:B------:R-:W-:Y:S01]  /*38b0*/  FMUL.FTZ R109, R109, UR4 ;  /* 0x000000046d6d7c20 */ /* 0x000fe20008410000 */
[----:B-----5:R-:W-:Y:S01]  /*38c0*/  FSEL R148, R148, -INF , !P2 ;  /* 0xff80000094947808 */ /* 0x020fe20005000000 */
[----:B------:R-:W2:Y:S01]  /*38d0*/  MUFU.TANH R158, R77 ;  /* 0x0000004d009e7308 */ /* 0x000ea20000002400 */
[----:B---3--:R-:W-:Y:S01]  /*38e0*/  FSEL R153, R153, -INF , !P1 ;  /* 0xff80000099997808 */ /* 0x008fe20004800000 */
[----:B------:R-:W-:Y:S01]  /*38f0*/  FMUL.FTZ R111, R111, UR4 ;  /* 0x000000046f6f7c20 */ /* 0x000fe20008410000 */
[----:B------:R-:W-:Y:S01]  /*3900*/  ISETP.GE.AND P5, PT, R13, R54, PT ;  /* 0x000000360d00720c */ /* 0x000fe20003fa6270 */
[----:B------:R-:W-:-:S04]  /*3910*/  DEPBAR.LE SB0, 0x0 ;  /* 0x000080000000791a */ /* 0x000fc80000000000 */
[----:B------:R-:W3:Y:S01]  /*3920*/  MUFU.TANH R155, R79 ;  /* 0x0000004f009b7308 */ /* 0x000ee20000002400 */
[----:B------:R-:W-:Y:S01]  /*3930*/  ISETP.GE.AND P4, PT, R13, R6, PT ;  /* 0x000000060d00720c */ /* 0x000fe20003f86270 */
[----:B------:R-:W-:Y:S01]  /*3940*/  VIADD R13, R57, 0xffffffd0 ;  /* 0xffffffd0390d7836 */ /* 0x000fe20000000000 */
[----:B----4-:R-:W-:Y:S01]  /*3950*/  HMMA.16816.F32.BF16 R104, R40, R8, R104 ;  /* 0x000000082868723c */ /* 0x010fe20000041868 */
[C---:B------:R-:W-:Y:S02]  /*3960*/  ISETP.GE.AND P2, PT, R17.reuse, R54, PT ;  /* 0x000000361100720c */ /* 0x040fe40003f46270 */
[----:B------:R-:W-:Y:S02]  /*3970*/  ISETP.GE.AND P1, PT, R17, R6, PT ;  /* 0x000000061100720c */ /* 0x000fe40003f26270 */
[----:B------:R-:W4:Y:S01]  /*3980*/  MUFU.TANH R160, R160 ;  /* 0x000000a000a07308 */ /* 0x000f220000002400 */
[----:B------:R-:W-:Y:S01]  /*3990*/  FSEL R154, R154, -INF , !P2 ;  /* 0xff8000009a9a7808 */ /* 0x000fe20005000000 */
[----:B------:R-:W-:Y:S01]  /*39a0*/  VIADD R9, R57, 0xffffffd8 ;  /* 0xffffffd839097836 */ /* 0x000fe20000000000 */
[----:B-1----:R-:W-:-:S02]  /*39b0*/  FSEL R33, R71, -INF , !P1 ;  /* 0xff80000047217808 */ /* 0x002fc40004800000 */
[----:B--2---:R-:W-:Y:S02]  /*39c0*/  FSEL R158, R158, -INF , !P0 ;  /* 0xff8000009e9e7808 */ /* 0x004fe40004000000 */
[----:B------:R-:W-:Y:S01]  /*39d0*/  ISETP.GE.AND P2, PT, R9, R54, PT ;  /* 0x000000360900720c */ /* 0x000fe20003f46270 */
[----:B------:R-:W1:Y:S01]  /*39e0*/  MUFU.TANH R165, R62 ;  /* 0x0000003e00a57308 */ /* 0x000e620000002400 */
[----:B---3--:R-:W-:Y:S02]  /*39f0*/  FSEL R155, R155, -INF , !P3 ;  /* 0xff8000009b9b7808 */ /* 0x008fe40005800000 */
[----:B------:R-:W-:Y:S01]  /*3a00*/  ISETP.GE.AND P1, PT, R9, R6, PT ;  /* 0x000000060900720c */ /* 0x000fe20003f26270 */
[----:B------:R-:W-:Y:S01]  /*3a10*/  VIADD R9, R57, 0xffffffd9 ;  /* 0xffffffd939097836 */ /* 0x000fe20000000000 */
[C---:B------:R-:W-:Y:S02]  /*3a20*/  ISETP.GE.AND P0, PT, R13.reuse, R54, PT ;  /* 0x000000360d00720c */ /* 0x040fe40003f06270 */
[----:B------:R-:W-:Y:S01]  /*3a30*/  ISETP.GE.AND P3, PT, R13, R6, PT ;  /* 0x000000060d00720c */ /* 0x000fe20003f66270 */
[----:B------:R-:W2:Y:S01]  /*3a40*/  MUFU.TANH R159, R159 ;  /* 0x0000009f009f7308 */ /* 0x000ea20000002400 */
[----:B----4-:R-:W-:Y:S01]  /*3a50*/  FSEL R160, R160, -INF , !P0 ;  /* 0xff800000a0a07808 */ /* 0x010fe20004000000 */
[----:B------:R-:W-:Y:S01]  /*3a60*/  VIADD R13, R57, 0xffffffd1 ;  /* 0xffffffd1390d7836 */ /* 0x000fe20000000000 */
[----:B------:R-:W-:Y:S01]  /*3a70*/  ISETP.GE.AND P0, PT, R9, R54, PT ;  /* 0x000000360900720c */ /* 0x000fe20003f06270 */
[----:B------:R-:W-:Y:S01]  /*3a80*/  FMUL.FTZ R105, R105, UR4 ;  /* 0x0000000469697c20 */ /* 0x000fe20008410000 */
[----:B------:R-:W-:Y:S01]  /*3a90*/  FSEL R32, R32, -INF , !P2 ;  /* 0xff80000020207808 */ /* 0x000fe20005000000 */
[----:B------:R-:W-:Y:S01]  /*3aa0*/  FMUL.FTZ R104, R104, UR4 ;  /* 0x0000000468687c20 */ /* 0x000fe20008410000 */
[----:B------:R-:W-:Y:S01]  /*3ab0*/  FSEL R156, R156, -INF , !P5 ;  /* 0xff8000009c9c7808 */ /* 0x000fe20006800000 */
[----:B------:R-:W3:Y:S01]  /*3ac0*/  MUFU.TANH R70, R70 ;  /* 0x0000004600467308 */ /* 0x000ee20000002400 */
[----:B-1----:R-:W-:Y:S01]  /*3ad0*/  FSEL R165, R165, -INF , !P3 ;  /* 0xff800000a5a57808 */ /* 0x002fe20005800000 */
[----:B------:R-:W-:Y:S01]  /*3ae0*/  FMUL.FTZ R106, R106, UR4 ;  /* 0x000000046a6a7c20 */ /* 0x000fe20008410000 */
[----:B------:R-:W-:Y:S01]  /*3af0*/  ISETP.GE.AND P3, PT, R9, R6, PT ;  /* 0x000000060900720c */ /* 0x000fe20003f66270 */
[----:B------:R-:W-:Y:S01]  /*3b00*/  VIADD R9, R57, 0xffffffe1 ;  /* 0xffffffe139097836 */ /* 0x000fe20000000000 */
[----:B------:R-:W-:Y:S01]  /*3b10*/  ISETP.GE.AND P5, PT, R13, R54, PT ;  /* 0x000000360d00720c */ /* 0x000fe20003fa6270 */
[----:B------:R-:W-:-:S02]  /*3b20*/  FMUL.FTZ R107, R107, UR4 ;  /* 0x000000046b6b7c20 */ /* 0x000fc40008410000 */
[----:B------:R-:W1:Y:S01]  /*3b30*/  MUFU.TANH R60, R60 ;  /* 0x0000003c003c7308 */ /* 0x000e620000002400 */
[----:B--2---:R-:W-:Y:S02]  /*3b40*/  FSEL R159, R159, -INF , !P1 ;  /* 0xff8000009f9f7808 */ /* 0x004fe40004800000 */
[C---:B------:R-:W-:Y:S02]  /*3b50*/  ISETP.GE.AND P2, PT, R9.reuse, R54, PT ;  /* 0x000000360900720c */ /* 0x040fe40003f46270 */
[-C--:B------:R-:W-:Y:S02]  /*3b60*/  ISETP.GE.AND P1, PT, R9, R6.reuse, PT ;  /* 0x000000060900720c */ /* 0x080fe40003f26270 */
[----:B------:R-:W-:Y:S01]  /*3b70*/  HMMA.16816.F32.BF16 R8, R40, R10, R92 ;  /* 0x0000000a2808723c */ /* 0x000fe2000004185c */
        /* <DEDUP_REMOVED lines=9> */
[----:B------:R-:W-:Y:S01]  /*3c10*/  ISETP.GE.AND P4, PT, R13, R6, PT ;  /* 0x000000060d00720c */ /* 0x000fe20003f86270 */
[----:B------:R-:W-:-:S03]  /*3c20*/  VIADD R13, R57, 0xffffffe9 ;  /* 0xffffffe9390d7836 */ /* 0x000fc60000000000 */
[----:B------:R-:W-:Y:S01]  /*3c30*/  FMUL.FTZ R8, R8, UR4 ;  /* 0x0000000408087c20 */ /* 0x000fe20008410000 */
[----:B------:R-:W2:Y:S01]  /*3c40*/  MUFU.TANH R164, R45 ;  /* 0x0000002d00a47308 */ /* 0x000ea20000002400 */
[----:B---3--:R-:W-:Y:S01]  /*3c50*/  FSEL R152, R152, -INF , !P5 ;  /* 0xff80000098987808 */ /* 0x008fe20006800000 */
[----:B------:R-:W-:Y:S01]  /*3c60*/  FMUL.FTZ R9, R9, UR4 ;  /* 0x0000000409097c20 */ /* 0x000fe20008410000 */
[----:B------:R-:W-:Y:S01]  /*3c70*/  ISETP.GE.AND P5, PT, R13, R54, PT ;  /* 0x000000360d00720c */ /* 0x000fe20003fa6270 */
[----:B------:R-:W-:Y:S01]  /*3c80*/  FMUL.FTZ R10, R10, UR4 ;  /* 0x000000040a0a7c20 */ /* 0x000fe20008410000 */
[----:B------:R-:W-:-:S03]  /*3c90*/  FMUL.FTZ R11, R11, UR4 ;  /* 0x000000040b0b7c20 */ /* 0x000fc60008410000 */
[----:B------:R-:W-:Y:S01]  /*3ca0*/  MUFU.TANH R146, R108 ;  /* 0x0000006c00927308 */ /* 0x000fe20000002400 */
[----:B-1----:R-:W-:Y:S02]  /*3cb0*/  FSEL R147, R147, -INF , !P4 ;  /* 0xff80000093937808 */ /* 0x002fe40006000000 */
[----:B------:R-:W-:Y:S01]  /*3cc0*/  ISETP.GE.AND P4, PT, R13, R6, PT ;  /* 0x000000060d00720c */ /* 0x000fe20003f86270 */
[----:B------:R-:W-:-:S04]  /*3cd0*/  VIADD R13, R57, 0xfffffff1 ;  /* 0xfffffff1390d7836 */ /* 0x000fc80000000000 */
[----:B------:R-:W1:Y:S01]  /*3ce0*/  MUFU.TANH R157, R47 ;  /* 0x0000002f009d7308 */ /* 0x000e620000002400 */
[----:B--2---:R-:W-:-:S07]  /*3cf0*/  FSEL R164, R164, -INF , !P0 ;  /* 0xff800000a4a47808 */ /* 0x004fce0004000000 */
[----:B------:R-:W-:Y:S08]  /*3d00*/  MUFU.TANH R140, R105 ;  /* 0x00000069008c7308 */ /* 0x000ff00000002400 */
[----:B------:R2:W3:Y:S01]  /*3d10*/  MUFU.TANH R145, R15 ;  /* 0x0000000f00917308 */ /* 0x0004e20000002400 */
[----:B-1----:R-:W-:-:S07]  /*3d20*/  FSEL R157, R157, -INF , !P3 ;  /* 0xff8000009d9d7808 */ /* 0x002fce0005800000 */
[----:B------:R-:W1:Y:S08]  /*3d30*/  MUFU.TANH R143, R110 ;  /* 0x0000006e008f7308 */ /* 0x000e700000002400 */
[----:B------:R-:W4:Y:S01]  /*3d40*/  MUFU.TANH R150, R150 ;  /* 0x0000009600967308 */ /* 0x000f220000002400 */
[----:B--2---:R-:W-:Y:S01]  /*3d50*/  VIADD R15, R57, 0xffffffe8 ;  /* 0xffffffe8390f7836 */ /* 0x004fe20000000000 */
[----:B---3--:R-:W-:-:S04]  /*3d60*/  FSEL R145, R145, -INF , !P1 ;  /* 0xff80000091917808 */ /* 0x008fc80004800000 */
[C---:B------:R-:W-:Y:S02]  /*3d70*/  ISETP.GE.AND P0, PT, R15.reuse, R54, PT ;  /* 0x000000360f00720c */ /* 0x040fe40003f06270 */
[----:B------:R-:W2:Y:S01]  /*3d80*/  MUFU.TANH R144, R109 ;  /* 0x0000006d00907308 */ /* 0x000ea20000002400 */
[----:B------:R-:W-:Y:S01]  /*3d90*/  ISETP.GE.AND P3, PT, R15, R6, PT ;  /* 0x000000060f00720c */ /* 0x000fe20003f66270 */
[----:B------:R-:W-:Y:S01]  /*3da0*/  VIADD R15, R57, 0xfffffff0 ;  /* 0xfffffff0390f7836 */ /* 0x000fe20000000000 */
[----:B------:R-:W-:Y:S02]  /*3db0*/  FSEL R146, R146, -INF , !P0 ;  /* 0xff80000092927808 */ /* 0x000fe40004000000 */
[----:B------:R-:W-:Y:S02]  /*3dc0*/  ISETP.GE.AND P0, PT, R13, R54, PT ;  /* 0x000000360d00720c */ /* 0x000fe40003f06270 */
[----:B-1----:R-:W-:Y:S01]  /*3dd0*/  FSEL R143, R143, -INF , !P3 ;  /* 0xff8000008f8f7808 */ /* 0x002fe20005800000 */
[----:B------:R-:W1:Y:S01]  /*3de0*/  MUFU.TANH R141, R111 ;  /* 0x0000006f008d7308 */ /* 0x000e620000002400 */
[----:B------:R-:W-:-:S02]  /*3df0*/  FSEL R140, R140, -INF , !P0 ;  /* 0xff8000008c8c7808 */ /* 0x000fc40004000000 */
[----:B------:R-:W-:Y:S02]  /*3e00*/  ISETP.GE.AND P0, PT, R36, 0x2, PT ;  /* 0x000000022400780c */ /* 0x000fe40003f06270 */
[----:B------:R-:W-:Y:S01]  /*3e10*/  ISETP.GE.AND P3, PT, R13, R6, PT ;  /* 0x000000060d00720c */ /* 0x000fe20003f66270 */
[----:B------:R-:W-:Y:S01]  /*3e20*/  VIADD R13, R57, 0xfffffff8 ;  /* 0xfffffff8390d7836 */ /* 0x000fe20000000000 */
[----:B----4-:R-:W-:Y:S01]  /*3e30*/  FSEL R150, R150, -INF , !P2 ;  /* 0xff80000096967808 */ /* 0x010fe20005000000 */
[----:B------:R-:W3:Y:S01]  /*3e40*/  MUFU.TANH R142, R104 ;  /* 0x00000068008e7308 */ /* 0x000ee20000002400 */
[----:B------:R-:W-:Y:S01]  /*3e50*/  ISETP.GE.AND P2, PT, R15, R54, PT ;  /* 0x000000360f00720c */ /* 0x000fe20003f46270 */
[----:B------:R-:W-:Y:S01]  /*3e60*/  VIADD R57, R57, 0xfffffff9 ;  /* 0xfffffff939397836 */ /* 0x000fe20000000000 */
[----:B------:R-:W-:Y:S02]  /*3e70*/  ISETP.GE.AND P1, PT, R15, R6, PT ;  /* 0x000000060f00720c */ /* 0x000fe40003f26270 */
[----:B--2---:R-:W-:-:S02]  /*3e80*/  FSEL R144, R144, -INF , !P5 ;  /* 0xff80000090907808 */ /* 0x004fc40006800000 */
[-C--:B------:R-:W-:Y:S01]  /*3e90*/  ISETP.GE.AND P5, PT, R13, R54.reuse, PT ;  /* 0x000000360d00720c */ /* 0x080fe20003fa6270 */
[----:B------:R-:W2:Y:S01]  /*3ea0*/  MUFU.TANH R137, R106 ;  /* 0x0000006a00897308 */ /* 0x000ea20000002400 */
[----:B-1----:R-:W-:Y:S02]  /*3eb0*/  FSEL R141, R141, -INF , !P4 ;  /* 0xff8000008d8d7808 */ /* 0x002fe40006000000 */
[----:B------:R-:W-:-:S05]  /*3ec0*/  ISETP.GE.AND P4, PT, R57, R54, PT ;  /* 0x000000363900720c */ /* 0x000fca0003f86270 */
[----:B------:R-:W1:Y:S01]  /*3ed0*/  MUFU.TANH R135, R107 ;  /* 0x0000006b00877308 */ /* 0x000e620000002400 */
[----:B---3--:R-:W-:Y:S01]  /*3ee0*/  FSEL R142, R142, -INF , !P2 ;  /* 0xff8000008e8e7808 */ /* 0x008fe20005000000 */
[----:B------:R-:W-:Y:S01]  /*3ef0*/  BAR.SYNC.DEFER_BLOCKING 0x0 ;  /* 0x0000000000007b1d */ /* 0x000fe20000010000 */
[----:B------:R-:W-:-:S05]  /*3f00*/  ISETP.GE.AND P2, PT, R13, R6, PT ;  /* 0x000000060d00720c */ /* 0x000fca0003f46270 */
[----:B------:R-:W3:Y:S01]  /*3f10*/  MUFU.TANH R138, R8 ;  /* 0x00000008008a7308 */ /* 0x000ee20000002400 */
[----:B--2---:R-:W-:Y:S02]  /*3f20*/  FSEL R137, R137, -INF , !P1 ;  /* 0xff80000089897808 */ /* 0x004fe40004800000 */
[----:B------:R-:W-:-:S05]  /*3f30*/  ISETP.GE.AND P1, PT, R57, R6, PT ;  /* 0x000000063900720c */ /* 0x000fca0003f26270 */
[----:B------:R-:W2:Y:S01]  /*3f40*/  MUFU.TANH R136, R9 ;  /* 0x0000000900887308 */ /* 0x000ea20000002400 */
[----:B-1----:R-:W-:-:S07]  /*3f50*/  FSEL R135, R135, -INF , !P3 ;  /* 0xff80000087877808 */ /* 0x002fce0005800000 */
[----:B------:R-:W1:Y:S01]  /*3f60*/  MUFU.TANH R133, R10 ;  /* 0x0000000a00857308 */ /* 0x000e620000002400 */
[----:B---3--:R-:W-:-:S07]  /*3f70*/  FSEL R138, R138, -INF , !P5 ;  /* 0xff8000008a8a7808 */ /* 0x008fce0006800000 */
[----:B------:R-:W3:Y:S01]  /*3f80*/  MUFU.TANH R67, R11 ;  /* 0x0000000b00437308 */ /* 0x000ee20000002400 */
[----:B--2---:R-:W-:Y:S02]  /*3f90*/  FSEL R136, R136, -INF , !P4 ;  /* 0xff80000088887808 */ /* 0x004fe40006000000 */
[----:B-1----:R-:W-:Y:S02]  /*3fa0*/  FSEL R133, R133, -INF , !P2 ;  /* 0xff80000085857808 */ /* 0x002fe40005000000 */
[----:B---3--:R-:W-:Y:S01]  /*3fb0*/  FSEL R67, R67, -INF , !P1 ;  /* 0xff80000043437808 */ /* 0x008fe20004800000 */
        /* <DEDUP_REMOVED lines=57> */
[----:B------:R-:W-:-:S05]  /*4350*/  IMAD R5, R6, UR9, R5 ;  /* 0x0000000906057c24 */ /* 0x000fca000f8e0205 */
[----:B------:R-:W-:Y:S01]  /*4360*/  IADD3 R2, R11, R5, RZ ;  /* 0x000000050b027210 */ /* 0x000fe20007ffe0ff */
[----:B------:R-:W-:Y:S01]  /*4370*/  IMAD.MOV.U32 R5, RZ, RZ, R10 ;  /* 0x000000ffff057224 */ /* 0x000fe200078e000a */
[----:B------:R-:W-:Y:S06]  /*4380*/  BRA `(.L_x_2333) ;  /* 0x0000000000107947 */ /* 0x000fec0003800000 */
.L_x_2332:
[----:B------:R-:W-:-:S04]  /*4390*/  ULEA UR6, -UR6, URZ, 0x7 ;  /* 0x0000003f06067291 */ /* 0x000fc8000f8e393f */
[----:B------:R-:W-:Y:S02]  /*43a0*/  USHF.R.S32.HI UR4, URZ, 0x1f, UR6 ;  /* 0x0000001f3f047899 */ /* 0x000fe40008011406 */
[----:B------:R-:W-:-:S04]  /*43b0*/  MOV R5, UR6 ;  /* 0x0000000600057c02 */ /* 0x000fc80008000f00 */
[----:B------:R-:W-:-:S07]  /*43c0*/  MOV R2, UR4 ;  /* 0x0000000400027c02 */ /* 0x000fce0008000f00 */
.L_x_2333:
        /* <DEDUP_REMOVED lines=36> */
.L_x_2331:
[----:B------:R-:W-:Y:S01]  /*4610*/  FMNMX.FTZ R5, R0, R120, !PT ;  /* 0x0000007800057209 */ /* 0x000fe20007810000 */
        /* <DEDUP_REMOVED lines=60> */
[----:B-1----:R-:W-:Y:S02]  /*49e0*/  FMNMX.FTZ R8, R136, R5, !PT ;  /* 0x0000000588087209 */ /* 0x002fe40007810000 */
        /* <DEDUP_REMOVED lines=18> */
[----:B------:R-:W5:Y:S04]  /*4b10*/  LDSM.16.MT88.4 R100, [R220+0xc000] ;  /* 0x00c00000dc64783b */ /* 0x000f680000004200 */
[----:B------:R-:W-:Y:S01]  /*4b20*/  LDSM.16.MT88.4 R76, [R221+0x10000] ;  /* 0x01000000dd4c783b */ /* 0x000fe20000004200 */
[----:B-1----:R-:W-:-:S03]  /*4b30*/  FMNMX.FTZ R2, R9, R2, !PT ;  /* 0x0000000209027209 */ /* 0x002fc60007810000 */
[----:B------:R-:W-:Y:S01]  /*4b40*/  LDSM.16.MT88.4 R28, [R220+0x10000] ;  /* 0x01000000dc1c783b */ /* 0x000fe20000004200 */
[C---:B------:R-:W-:Y:S01]  /*4b50*/  FSETP.NEU.FTZ.AND P1, PT, R2.reuse, -INF , PT ;  /* 0xff8000000200780b */ /* 0x040fe20003f3d000 */
[----:B------:R-:W-:Y:S02]  /*4b60*/  FMUL.FTZ R139, R2, UR4 ;  /* 0x00000004028b7c20 */ /* 0x000fe40008410000 */
[----:B------:R-:W1:Y:S03]  /*4b70*/  LDSM.16.MT88.4 R8, [R222+0xc800] ;  /* 0x00c80000de08783b */ /* 0x000e660000004200 */
[----:B------:R-:W-:Y:S01]  /*4b80*/  FSEL R139, R139, RZ, P1 ;  /* 0x000000ff8b8b7208 */ /* 0x000fe20000800000 */
[----:B------:R-:W-:Y:S04]  /*4b90*/  LDSM.16.MT88.4 R20, [R220+0xc800] ;  /* 0x00c80000dc14783b */ /* 0x000fe80000004200 */
        /* <DEDUP_REMOVED lines=8> */
[--C-:B------:R-:W-:Y:S01]  /*4c20*/  FFMA.FTZ R57, R58, UR4, -R139.reuse ;  /* 0x000000043a397c23 */ /* 0x100fe2000801088b */
[--C-:B------:R-:W-:Y:S01]  /*4c30*/  FFMA.FTZ R60, R82, UR4, -R139.reuse ;  /* 0x00000004523c7c23 */ /* 0x100fe2000801088b */
[--C-:B------:R-:W-:Y:S01]  /*4c40*/  FFMA.FTZ R56, R72, UR4, -R139.reuse ;  /* 0x0000000448387c23 */ /* 0x100fe2000801088b */
[----:B------:R-:W-:Y:S01]  /*4c50*/  FSEL R134, R134, RZ, P1 ;  /* 0x000000ff86867208 */ /* 0x000fe20000800000 */
        /* <DEDUP_REMOVED lines=13> */
[----:B------:R-:W1:Y:S01]  /*4d30*/  LDSM.16.MT88.4 R4, [R223+0x10800] ;  /* 0x01080000df04783b */ /* 0x000e620000004200 */
[--C-:B------:R-:W-:Y:S01]  /*4d40*/  FFMA.FTZ R49, R170, UR4, -R139.reuse ;  /* 0x00000004aa317c23 */ /* 0x100fe2000801088b */
[--C-:B------:R-:W-:Y:S01]  /*4d50*/  FFMA.FTZ R48, R168, UR4, -R139.reuse ;  /* 0x00000004a8307c23 */ /* 0x100fe2000801088b */
[--C-:B------:R-:W-:Y:S01]  /*4d60*/  FFMA.FTZ R50, R171, UR4, -R134.reuse ;  /* 0x00000004ab327c23 */ /* 0x100fe20008010886 */
[--C-:B------:R-:W-:Y:S01]  /*4d70*/  FFMA.FTZ R47, R169, UR4, -R134.reuse ;  /* 0x00000004a92f7c23 */ /* 0x100fe20008010886 */
[--C-:B------:R-:W-:Y:S01]  /*4d80*/  FFMA.FTZ R46, R167, UR4, -R134.reuse ;  /* 0x00000004a72e7c23 */ /* 0x100fe20008010886 */
[----:B------:R-:W3:Y:S01]  /*4d90*/  MUFU.EX2 R61, R61 ;  /* 0x0000003d003d7308 */ /* 0x000ee20000000800 */
        /* <DEDUP_REMOVED lines=24> */
[----:B------:R-:W-:Y:S01]  /*4f20*/  LDSM.16.MT88.4 R32, [R223+0x12000] ;  /* 0x01200000df20783b */ /* 0x000fe20000004200 */
[--C-:B------:R-:W-:Y:S01]  /*4f30*/  FFMA.FTZ R167, R164, UR4, -R139.reuse ;  /* 0x00000004a4a77c23 */ /* 0x100fe2000801088b */
        /* <DEDUP_REMOVED lines=10> */
[----:B------:R-:W-:Y:S01]  /*4fe0*/  FFMA.FTZ R146, R146, UR4, -R139 ;  /* 0x0000000492927c23 */ /* 0x000fe2000801088b */
[--C-:B------:R-:W-:Y:S01]  /*4ff0*/  FFMA.FTZ R144, R147, UR4, -R134.reuse ;  /* 0x0000000493907c23 */ /* 0x100fe20008010886 */
[--C-:B------:R-:W-:Y:S01]  /*5000*/  FFMA.FTZ R145, R145, UR4, -R134.reuse ;  /* 0x0000000491917c23 */ /* 0x100fe20008010886 */
[----:B------:R-:W-:Y:S01]  /*5010*/  MUFU.EX2 R57, R57 ;  /* 0x0000003900397308 */ /* 0x000fe20000000800 */
[--C-:B------:R-:W-:Y:S01]  /*5020*/  FFMA.FTZ R143, R143, UR4, -R134.reuse ;  /* 0x000000048f8f7c23 */ /* 0x100fe20008010886 */
[--C-:B------:R-:W-:Y:S01]  /*5030*/  FFMA.FTZ R150, R141, UR4, -R134.reuse ;  /* 0x000000048d967c23 */ /* 0x100fe20008010886 */
[--C-:B------:R-:W-:Y:S01]  /*5040*/  FFMA.FTZ R135, R135, UR4, -R134.reuse ;  /* 0x0000000487877c23 */ /* 0x100fe20008010886 */
[----:B------:R-:W-:Y:S01]  /*5050*/  FFMA.FTZ R133, R133, UR4, -R134 ;  /* 0x0000000485857c23 */ /* 0x000fe20008010886 */
[----:B------:R-:W-:Y:S01]  /*5060*/  FADD.FTZ R65, R132, R65 ;  /* 0x0000004184417221 */ /* 0x000fe20000010000 */
[----:B------:R-:W-:-:S02]  /*5070*/  FADD.FTZ R63, R63, R66 ;  /* 0x000000423f3f7221 */ /* 0x000fc40000010000 */
[----:B------:R-:W2:Y:S01]  /*5080*/  MUFU.EX2 R60, R60 ;  /* 0x0000003c003c7308 */ /* 0x000ea20000000800 */
[----:B---3--:R-:W-:Y:S01]  /*5090*/  F2FP.BF16.F32.PACK_AB R71, R59, R62 ;  /* 0x0000003e3b47723e */ /* 0x008fe200000010ff */
[----:B------:R-:W-:Y:S01]  /*50a0*/  FADD.FTZ R64, R64, R65 ;  /* 0x0000004140407221 */ /* 0x000fe20000010000 */
[----:B------:R-:W-:-:S03]  /*50b0*/  FADD.FTZ R62, R62, R63 ;  /* 0x0000003f3e3e7221 */ /* 0x000fc60000010000 */
[----:B------:R-:W-:Y:S01]  /*50c0*/  FADD.FTZ R64, R61, R64 ;  /* 0x000000403d407221 */ /* 0x000fe20000010000 */
[----:B------:R-:W-:Y:S01]  /*50d0*/  FADD.FTZ R59, R59, R62 ;  /* 0x0000003e3b3b7221 */ /* 0x000fe20000010000 */
[C---:B------:R-:W-:Y:S01]  /*50e0*/  HMMA.16816.F32.BF16 R120, R68.reuse, R116, RZ ;  /* 0x000000744478723c */ /* 0x040fe200000418ff */
[----:B------:R-:W-:Y:S05]  /*50f0*/  MUFU.EX2 R56, R56 ;  /* 0x0000003800387308 */ /* 0x000fea0000000800 */
[----:B------:R-:W-:Y:S03]  /*5100*/  HMMA.16816.F32.BF16 R116, R68, R118, RZ ;  /* 0x000000764474723c */ /* 0x000fe600000418ff */
[----:B------:R-:W3:Y:S01]  /*5110*/  MUFU.EX2 R53, R53 ;  /* 0x0000003500357308 */ /* 0x000ee20000000800 */
[----:B--2---:R-:W-:-:S02]  /*5120*/  F2FP.BF16.F32.PACK_AB R12, R60, R57 ;  /* 0x000000393c0c723e */ /* 0x004fc400000010ff */
[C---:B------:R-:W-:Y:S05]  /*5130*/  HMMA.16816.F32.BF16 R128, R68.reuse, R124, RZ ;  /* 0x0000007c4480723c */ /* 0x040fea00000418ff */
[----:B------:R-:W-:Y:S01]  /*5140*/  MUFU.EX2 R58, R58 ;  /* 0x0000003a003a7308 */ /* 0x000fe20000000800 */
[C---:B------:R-:W-:Y:S06]  /*5150*/  HMMA.16816.F32.BF16 R112, R68.reuse, R108, RZ ;  /* 0x0000006c4470723c */ /* 0x040fec00000418ff */
[----:B------:R-:W-:Y:S01]  /*5160*/  HMMA.16816.F32.BF16 R124, R68, R126, RZ ;  /* 0x0000007e447c723c */ /* 0x000fe200000418ff */
[----:B------:R-:W2:Y:S01]  /*5170*/  MUFU.EX2 R55, R55 ;  /* 0x0000003700377308 */ /* 0x000ea20000000800 */
[----:B---3--:R-:W-:-:S04]  /*5180*/  F2FP.BF16.F32.PACK_AB R14, R53, R56 ;  /* 0x00000038350e723e */ /* 0x008fc800000010ff */
[C---:B------:R-:W-:Y:S03]  /*5190*/  HMMA.16816.F32.BF16 R108, R68.reuse, R110, RZ ;  /* 0x0000006e446c723c */ /* 0x040fe600000418ff */
[----:B------:R-:W-:Y:S03]  /*51a0*/  MUFU.EX2 R54, R54 ;  /* 0x0000003600367308 */ /* 0x000fe60000000800 */
[C---:B------:R-:W-:Y:S05]  /*51b0*/  HMMA.16816.F32.BF16 R96, R68.reuse, R92, RZ ;  /* 0x0000005c4460723c */ /* 0x040fea00000418ff */
[----:B------:R-:W3:Y:S01]  /*51c0*/  MUFU.EX2 R51, R51 ;  /* 0x0000003300337308 */ /* 0x000ee20000000800 */
[----:B--2---:R-:W-:Y:S01]  /*51d0*/  F2FP.BF16.F32.PACK_AB R13, R55, R58 ;  /* 0x0000003a370d723e */ /* 0x004fe200000010ff */
[----:B----4-:R-:W-:Y:S01]  /*51e0*/  HMMA.16816.F32.BF16 R88, R68, R84, RZ ;  /* 0x000000544458723c */ /* 0x010fe200000418ff */
[----:B------:R-:W-:-:S04]  /*51f0*/  FADD.FTZ R58, R58, R59 ;  /* 0x0000003b3a3a7221 */ /* 0x000fc80000010000 */
[----:B------:R-:W-:Y:S01]  /*5200*/  FADD.FTZ R55, R55, R58 ;  /* 0x0000003a37377221 */ /* 0x000fe20000010000 */
[C---:B------:R-:W-:Y:S01]  /*5210*/  HMMA.16816.F32.BF16 R92, R68.reuse, R94, RZ ;  /* 0x0000005e445c723c */ /* 0x040fe200000418ff */
[----:B------:R-:W-:Y:S05]  /*5220*/  MUFU.EX2 R52, R52 ;  /* 0x0000003400347308 */ /* 0x000fea0000000800 */
[----:B------:R-:W-:Y:S01]  /*5230*/  HMMA.16816.F32.BF16 R84, R68, R86, RZ ;  /* 0x000000564454723c */ /* 0x000fe200000418ff */
[----:B---3--:R-:W-:Y:S02]  /*5240*/  F2FP.BF16.F32.PACK_AB R15, R51, R54 ;  /* 0x00000036330f723e */ /* 0x008fe400000010ff */
[----:B------:R-:W2:Y:S01]  /*5250*/  MUFU.EX2 R49, R49 ;  /* 0x0000003100317308 */ /* 0x000ea20000000800 */
[----:B------:R-:W-:-:S02]  /*5260*/  FADD.FTZ R54, R54, R55 ;  /* 0x0000003736367221 */ /* 0x000fc40000010000 */
[----:B-----5:R-:W-:Y:S02]  /*5270*/  HMMA.16816.F32.BF16 R104, R68, R100, RZ ;  /* 0x000000644468723c */ /* 0x020fe400000418ff */
[----:B------:R-:W-:-:S04]  /*5280*/  FADD.FTZ R51, R51, R54 ;  /* 0x0000003633337221 */ /* 0x000fc80000010000 */
        /* <DEDUP_REMOVED lines=45> */
[----:B--2---:R-:W-:Y:S01]  /*5560*/  F2FP.BF16.F32.PACK_AB R24, R49, R52 ;  /* 0x000000343118723e */ /* 0x004fe200000010ff */
[----:B------:R-:W2:Y:S01]  /*5570*/  MUFU.EX2 R149, R149 ;  /* 0x0000009500957308 */ /* 0x000ea20000000800 */
[----:B---3--:R-:W-:Y:S01]  /*5580*/  F2FP.BF16.F32.PACK_AB R25, R47, R50 ;  /* 0x000000322f19723e */ /* 0x008fe200000010ff */
        /* <DEDUP_REMOVED lines=10> */
[----:B------:R-:W3:Y:S04]  /*5630*/  LDSM.16.MT88.4 R4, [R222+0x11000] ;  /* 0x01100000de04783b */ /* 0x000ee80000004200 */
        /* <DEDUP_REMOVED lines=8> */
[----:B------:R-:W2:Y:S05]  /*56c0*/  LDSM.16.MT88.4 R20, [R223+0xd800] ;  /* 0x00d80000df14783b */ /* 0x000eaa0000004200 */
[C---:B----4-:R-:W-:Y:S01]  /*56d0*/  HMMA.16816.F32.BF16 R96, R24.reuse, R12, R96 ;  /* 0x0000000c1860723c */ /* 0x050fe20000041860 */
[----:B------:R-:W4:Y:S05]  /*56e0*/  MUFU.EX2 R158, R158 ;  /* 0x0000009e009e7308 */ /* 0x000f2a0000000800 */
[C---:B------:R-:W-:Y:S01]  /*56f0*/  HMMA.16816.F32.BF16 R92, R24.reuse, R14, R92 ;  /* 0x0000000e185c723c */ /* 0x040fe2000004185c */
[----:B------:R-:W5:Y:S02]  /*5700*/  LDSM.16.MT88.4 R12, [R222+0xd800] ;  /* 0x00d80000de0c783b */ /* 0x000f640000004200 */
[----:B------:R-:W-:Y:S03]  /*5710*/  MUFU.EX2 R160, R160 ;  /* 0x000000a000a07308 */ /* 0x000fe60000000800 */
[C---:B---3--:R-:W-:Y:S05]  /*5720*/  HMMA.16816.F32.BF16 R88, R24.reuse, R4, R88 ;  /* 0x000000041858723c */ /* 0x048fea0000041858 */
[----:B------:R-:W3:Y:S01]  /*5730*/  MUFU.EX2 R163, R163 ;  /* 0x000000a300a37308 */ /* 0x000ee20000000800 */
        /* <DEDUP_REMOVED lines=19> */
[----:B------:R-:W3:Y:S02]  /*5870*/  MUFU.EX2 R161, R161 ;  /* 0x000000a100a17308 */ /* 0x000ee40000000800 */
[----:B------:R-:W-:Y:S01]  /*5880*/  HMMA.16816.F32.BF16 R68, R24, R30, R68 ;  /* 0x0000001e1844723c */ /* 0x000fe20000041844 */
[----:B------:R-:W3:Y:S04]  /*5890*/  LDSM.16.MT88.4 R28, [R223+0x11800] ;  /* 0x01180000df1c783b */ /* 0x000ee80000004200 */
[----:B------:R-:W-:Y:S01]  /*58a0*/  LDSM.16.MT88.4 R24, [R220+0x11800] ;  /* 0x01180000dc18783b */ /* 0x000fe20000004200 */
[C---:B--2---:R-:W-:Y:S01]  /*58b0*/  HMMA.16816.F32.BF16 R128, R8.reuse, R20, R128 ;  /* 0x000000140880723c */ /* 0x044fe20000041880 */
[----:B------:R-:W-:Y:S05]  /*58c0*/  MUFU.EX2 R159, R159 ;  /* 0x0000009f009f7308 */ /* 0x000fea0000000800 */
[C---:B------:R-:W-:Y:S01]  /*58d0*/  HMMA.16816.F32.BF16 R124, R8.reuse, R22, R124 ;  /* 0x00000016087c723c */ /* 0x040fe2000004187c */
[----:B------:R-:W2:Y:S02]  /*58e0*/  LDSM.16.MT88.4 R20, [R222+0x11800] ;  /* 0x01180000de14783b */ /* 0x000ea40000004200 */
[----:B------:R-:W2:Y:S03]  /*58f0*/  MUFU.EX2 R166, R166 ;  /* 0x000000a600a67308 */ /* 0x000ea60000000800 */
        /* <DEDUP_REMOVED lines=13> */
[C---:B---3--:R-:W-:Y:S01]  /*59d0*/  HMMA.16816.F32.BF16 R96, R8.reuse, R28, R96 ;  /* 0x0000001c0860723c */ /* 0x048fe20000041860 */
[----:B------:R-:W-:Y:S05]  /*59e0*/  MUFU.EX2 R144, R144 ;  /* 0x0000009000907308 */ /* 0x000fea0000000800 */
[C---:B------:R-:W-:Y:S01]  /*59f0*/  HMMA.16816.F32.BF16 R92, R8.reuse, R30, R92 ;  /* 0x0000001e085c723c */ /* 0x040fe2000004185c */
[----:B------:R-:W-:Y:S02]  /*5a00*/  LDSM.16.MT88.4 R28, [R222+0x12000] ;  /* 0x01200000de1c783b */ /* 0x000fe40000004200 */
[----:B------:R-:W3:Y:S03]  /*5a10*/  MUFU.EX2 R145, R145 ;  /* 0x0000009100917308 */ /* 0x000ee60000000800 */
[C---:B--2---:R-:W-:Y:S05]  /*5a20*/  HMMA.16816.F32.BF16 R88, R8.reuse, R20, R88 ;  /* 0x000000140858723c */ /* 0x044fea0000041858 */
[----:B------:R-:W-:Y:S01]  /*5a30*/  MUFU.EX2 R143, R143 ;  /* 0x0000008f008f7308 */ /* 0x000fe20000000800 */
[----:B------:R-:W-:Y:S01]  /*5a40*/  HMMA.16816.F32.BF16 R84, R8, R22, R84 ;  /* 0x000000160854723c */ /* 0x000fe20000041854 */
[----:B------:R-:W-:-:S02]  /*5a50*/  F2FP.BF16.F32.PACK_AB R20, R149, R148 ;  /* 0x000000949514723e */ /* 0x000fc400000010ff */
[----:B------:R-:W-:Y:S01]  /*5a60*/  F2FP.BF16.F32.PACK_AB R21, R156, R153 ;  /* 0x000000999c15723e */ /* 0x000fe200000010ff */
[----:B------:R-:W-:Y:S02]  /*5a70*/  FADD.FTZ R153, R153, R38 ;  /* 0x0000002699997221 */ /* 0x000fe40000010000 */
[C---:B-----5:R-:W-:Y:S01]  /*5a80*/  HMMA.16816.F32.BF16 R80, R8.reuse, R12, R80 ;  /* 0x0000000c0850723c */ /* 0x060fe20000041850 */
[----:B------:R-:W-:Y:S01]  /*5a90*/  F2FP.BF16.F32.PACK_AB R22, R154, R151 ;  /* 0x000000979a16723e */ /* 0x000fe200000010ff */
[----:B------:R-:W2:Y:S01]  /*5aa0*/  MUFU.EX2 R150, R150 ;  /* 0x0000009600967308 */ /* 0x000ea20000000800 */
        /* <DEDUP_REMOVED lines=9> */
[----:B------:R-:W3:Y:S01]  /*5b40*/  LDSM.16.MT88.4 R8, [R220+0xe000] ;  /* 0x00e00000dc08783b */ /* 0x000ee20000004200 */
[----:B------:R-:W-:Y:S03]  /*5b50*/  MUFU.EX2 R133, R133 ;  /* 0x0000008500857308 */ /* 0x000fe60000000800 */
[----:B------:R-:W-:Y:S01]  /*5b60*/  LDSM.16.MT88.4 R24, [R220+0x12000] ;  /* 0x01200000dc18783b */ /* 0x000fe20000004200 */
[C---:B----4-:R-:W-:Y:S06]  /*5b70*/  HMMA.16816.F32.BF16 R128, R20.reuse, R4, R128 ;  /* 0x000000041480723c */ /* 0x050fec0000041880 */
[C---:B------:R-:W-:Y:S01]  /*5b80*/  HMMA.16816.F32.BF16 R124, R20.reuse, R6, R124 ;  /* 0x00000006147c723c */ /* 0x040fe2000004187c */
[----:B------:R-:W4:Y:S05]  /*5b90*/  LDSM.16.MT88.4 R4, [R221+0x12000] ;  /* 0x01200000dd04783b */ /* 0x000f2a0000004200 */
[C---:B-1----:R-:W-:Y:S06]  /*5ba0*/  HMMA.16816.F32.BF16 R120, R20.reuse, R16, R120 ;  /* 0x000000101478723c */ /* 0x042fec0000041878 */
[C---:B------:R-:W-:Y:S01]  /*5bb0*/  HMMA.16816.F32.BF16 R116, R20.reuse, R18, R116 ;  /* 0x000000121474723c */ /* 0x040fe20000041874 */
[----:B------:R-:W-:Y:S05]  /*5bc0*/  LDSM.16.MT88.4 R16, [R223+0xe800] ;  /* 0x00e80000df10783b */ /* 0x000fea0000004200 */
[C---:B-----5:R-:W-:Y:S06]  /*5bd0*/  HMMA.16816.F32.BF16 R112, R20.reuse, R12, R112 ;  /* 0x0000000c1470723c */ /* 0x060fec0000041870 */
[C---:B------:R-:W-:Y:S01]  /*5be0*/  HMMA.16816.F32.BF16 R108, R20.reuse, R14, R108 ;  /* 0x0000000e146c723c */ /* 0x040fe2000004186c */
[----:B------:R-:W-:Y:S05]  /*5bf0*/  LDSM.16.MT88.4 R12, [R222+0xe800] ;  /* 0x00e80000de0c783b */ /* 0x000fea0000004200 */
[C---:B---3--:R-:W-:Y:S06]  /*5c00*/  HMMA.16816.F32.BF16 R104, R20.reuse, R8, R104 ;  /* 0x000000081468723c */ /* 0x048fec0000041868 */
[C---:B------:R-:W-:Y:S01]  /*5c10*/  HMMA.16816.F32.BF16 R100, R20.reuse, R10, R100 ;  /* 0x0000000a1464723c */ /* 0x040fe20000041864 */
[----:B------:R-:W1:Y:S05]  /*5c20*/  LDSM.16.MT88.4 R8, [R221+0xe800] ;  /* 0x00e80000dd08783b */ /* 0x000e6a0000004200 */
[C---:B------:R-:W-:Y:S06]  /*5c30*/  HMMA.16816.F32.BF16 R88, R20.reuse, R28, R88 ;  /* 0x0000001c1458723c */ /* 0x040fec0000041858 */
[----:B------:R-:W-:Y:S01]  /*5c40*/  HMMA.16816.F32.BF16 R84, R20, R30, R84 ;  /* 0x0000001e1454723c */ /* 0x000fe20000041854 */
[----:B------:R-:W-:-:S02]  /*5c50*/  F2FP.BF16.F32.PACK_AB R28, R163, R160 ;  /* 0x000000a0a31c723e */ /* 0x000fc400000010ff */
[----:B------:R-:W-:Y:S01]  /*5c60*/  F2FP.BF16.F32.PACK_AB R29, R161, R164 ;  /* 0x000000a4a11d723e */ /* 0x000fe200000010ff */
[----:B------:R-:W-:Y:S02]  /*5c70*/  FADD.FTZ R164, R164, R155 ;  /* 0x0000009ba4a47221 */ /* 0x000fe40000010000 */
[----:B----4-:R-:W-:Y:S01]  /*5c80*/  HMMA.16816.F32.BF16 R80, R20, R4, R80 ;  /* 0x000000041450723c */ /* 0x010fe20000041850 */
[----:B------:R-:W-:Y:S01]  /*5c90*/  F2FP.BF16.F32.PACK_AB R30, R167, R162 ;  /* 0x000000a2a71e723e */ /* 0x000fe200000010ff */
[----:B------:R-:W-:Y:S01]  /*5ca0*/  FADD.FTZ R164, R161, R164 ;  /* 0x000000a4a1a47221 */ /* 0x000fe20000010000 */
[----:B------:R-:W-:-:S03]  /*5cb0*/  F2FP.BF16.F32.PACK_AB R31, R166, R159 ;  /* 0x0000009fa61f723e */ /* 0x000fc600000010ff */
[----:B------:R-:W-:Y:S01]  /*5cc0*/  HMMA.16816.F32.BF16 R76, R20, R6, R76 ;  /* 0x00000006144c723c */ /* 0x000fe2000004184c */
[----:B------:R-:W3:Y:S01]  /*5cd0*/  LDSM.16.MT88.4 R4, [R220+0xe800] ;  /* 0x00e80000dc04783b */ /* 0x000ee20000004200 */
        /* <DEDUP_REMOVED lines=18> */
[C---:B---3--:R-:W-:Y:S06]  /*5e00*/  HMMA.16816.F32.BF16 R104, R28.reuse, R4, R104 ;  /* 0x000000041c68723c */ /* 0x048fec0000041868 */
[C---:B------:R-:W-:Y:S01]  /*5e10*/  HMMA.16816.F32.BF16 R100, R28.reuse, R6, R100 ;  /* 0x000000061c64723c */ /* 0x040fe20000041864 */
[----:B------:R-:W3:Y:S05]  /*5e20*/  LDSM.16.MT88.4 R4, [R221+0xf000] ;  /* 0x00f00000dd04783b */ /* 0x000eea0000004200 */
        /* <DEDUP_REMOVED lines=8> */
[----:B--2---:R-:W-:-:S03]  /*5eb0*/  F2FP.BF16.F32.PACK_AB R27, R150, R143 ;  /* 0x0000008f961b723e */ /* 0x004fc600000010ff */
        /* <DEDUP_REMOVED lines=9> */
[----:B------:R-:W2:Y:S05]  /*5f50*/  LDSM.16.MT88.4 R12, [R223+0x13000] ;  /* 0x01300000df0c783b */ /* 0x000eaa0000004200 */
[C---:B---3--:R-:W-:Y:S06]  /*5f60*/  HMMA.16816.F32.BF16 R112, R24.reuse, R4, R112 ;  /* 0x000000041870723c */ /* 0x048fec0000041870 */
[----:B------:R-:W-:Y:S01]  /*5f70*/  HMMA.16816.F32.BF16 R108, R24, R6, R108 ;  /* 0x00000006186c723c */ /* 0x000fe2000004186c */
[----:B------:R-:W3:Y:S05]  /*5f80*/  LDSM.16.MT88.4 R4, [R221+0x13000] ;  /* 0x01300000dd04783b */ /* 0x000eea0000004200 */
[C---:B------:R-:W-:Y:S06]  /*5f90*/  HMMA.16816.F32.BF16 R68, R28.reuse, R34, R68 ;  /* 0x000000221c44723c */ /* 0x040fec0000041844 */
[----:B------:R-:W-:Y:S01]  /*5fa0*/  HMMA.16816.F32.BF16 R72, R28, R32, R72 ;  /* 0x000000201c48723c */ /* 0x000fe20000041848 */
[--C-:B------:R-:W-:Y:S01]  /*5fb0*/  FFMA.FTZ R35, R136, UR4, -R139.reuse ;  /* 0x0000000488237c23 */ /* 0x100fe2000801088b */
[--C-:B------:R-:W-:Y:S01]  /*5fc0*/  FFMA.FTZ R136, R137, UR4, -R134.reuse ;  /* 0x0000000489887c23 */ /* 0x100fe20008010886 */
[--C-:B------:R-:W-:Y:S01]  /*5fd0*/  FFMA.FTZ R34, R138, UR4, -R139.reuse ;  /* 0x000000048a227c23 */ /* 0x100fe2000801088b */
[----:B------:R-:W-:Y:S01]  /*5fe0*/  FFMA.FTZ R134, R67, UR4, -R134 ;  /* 0x0000000443867c23 */ /* 0x000fe20008010886 */
[----:B------:R-:W4:Y:S01]  /*5ff0*/  LDSM.16.MT88.4 R28, [R220+0x13000] ;  /* 0x01300000dc1c783b */ /* 0x000f220000004200 */
[C---:B-1----:R-:W-:Y:S01]  /*6000*/  HMMA.16816.F32.BF16 R88, R24.reuse, R8, R88 ;  /* 0x000000081858723c */ /* 0x042fe20000041858 */
[--C-:B------:R-:W-:Y:S01]  /*6010*/  FFMA.FTZ R32, R142, UR4, -R139.reuse ;  /* 0x000000048e207c23 */ /* 0x100fe2000801088b */
[----:B------:R-:W-:Y:S01]  /*6020*/  FFMA.FTZ R33, R140, UR4, -R139 ;  /* 0x000000048c217c23 */ /* 0x000fe2000801088b */
[----:B------:R-:W-:Y:S03]  /*6030*/  MUFU.EX2 R34, R34 ;  /* 0x0000002200227308 */ /* 0x000fe60000000800 */
[C---:B------:R-:W-:Y:S01]  /*6040*/  HMMA.16816.F32.BF16 R84, R24.reuse, R10, R84 ;  /* 0x0000000a1854723c */ /* 0x040fe20000041854 */
[----:B------:R-:W1:Y:S04]  /*6050*/  LDSM.16.MT88.4 R8, [R222+0xf800] ;  /* 0x00f80000de08783b */ /* 0x000e680000004200 */
[----:B------:R-:W-:Y:S01]  /*6060*/  MUFU.EX2 R32, R32 ;  /* 0x0000002000207308 */ /* 0x000fe20000000800 */
[C---:B--2---:R-:W-:Y:S06]  /*6070*/  HMMA.16816.F32.BF16 R96, R24.reuse, R12, R96 ;  /* 0x0000000c1860723c */ /* 0x044fec0000041860 */
[C---:B------:R-:W-:Y:S01]  /*6080*/  HMMA.16816.F32.BF16 R92, R24.reuse, R14, R92 ;  /* 0x0000000e185c723c */ /* 0x040fe2000004185c */
[----:B------:R-:W2:Y:S01]  /*6090*/  MUFU.EX2 R33, R33 ;  /* 0x0000002100217308 */ /* 0x000ea20000000800 */
[----:B------:R-:W5:Y:S04]  /*60a0*/  LDSM.16.MT88.4 R12, [R223+0xf800] ;  /* 0x00f80000df0c783b */ /* 0x000f680000004200 */
[C---:B---3--:R-:W-:Y:S03]  /*60b0*/  HMMA.16816.F32.BF16 R80, R24.reuse, R4, R80 ;  /* 0x000000041850723c */ /* 0x048fe60000041850 */
[----:B------:R-:W3:Y:S03]  /*60c0*/  MUFU.EX2 R35, R35 ;  /* 0x0000002300237308 */ /* 0x000ee60000000800 */
[C---:B------:R-:W-:Y:S05]  /*60d0*/  HMMA.16816.F32.BF16 R76, R24.reuse, R6, R76 ;  /* 0x00000006184c723c */ /* 0x040fea000004184c */
[----:B------:R-:W4:Y:S01]  /*60e0*/  MUFU.EX2 R136, R136 ;  /* 0x0000008800887308 */ /* 0x000f220000000800 */
[----:B--2---:R-:W-:Y:S01]  /*60f0*/  F2FP.BF16.F32.PACK_AB R4, R33, R32 ;  /* 0x000000202104723e */ /* 0x004fe200000010ff */
[C---:B------:R-:W-:Y:S06]  /*6100*/  HMMA.16816.F32.BF16 R128, R24.reuse, R20, R128 ;  /* 0x000000141880723c */ /* 0x040fec0000041880 */
[----:B------:R-:W2:Y:S01]  /*6110*/  MUFU.EX2 R134, R134 ;  /* 0x0000008600867308 */ /* 0x000ea20000000800 */
[----:B---3--:R-:W-:Y:S01]  /*6120*/  F2FP.BF16.F32.PACK_AB R6, R35, R34 ;  /* 0x000000222306723e */ /* 0x008fe200000010ff */
[C---:B------:R-:W-:Y:S01]  /*6130*/  HMMA.16816.F32.BF16 R124, R24.reuse, R22, R124 ;  /* 0x00000016187c723c */ /* 0x040fe2000004187c */
[----:B------:R-:W-:Y:S05]  /*6140*/  LDSM.16.MT88.4 R20, [R221+0xf800] ;  /* 0x00f80000dd14783b */ /* 0x000fea0000004200 */
[----:B------:R-:W-:Y:S01]  /*6150*/  HMMA.16816.F32.BF16 R104, R24, R16, R104 ;  /* 0x000000101868723c */ /* 0x000fe20000041868 */
[----:B----4-:R-:W-:Y:S01]  /*6160*/  F2FP.BF16.F32.PACK_AB R5, R135, R136 ;  /* 0x000000888705723e */ /* 0x010fe200000010ff */
[----:B------:R-:W-:-:S04]  /*6170*/  FADD.FTZ R136, R136, R143 ;  /* 0x0000008f88887221 */ /* 0x000fc80000010000 */
[----:B------:R-:W-:Y:S01]  /*6180*/  HMMA.16816.F32.BF16 R100, R24, R18, R100 ;  /* 0x000000121864723c */ /* 0x000fe20000041864 */
[----:B------:R-:W3:Y:S01]  /*6190*/  LDSM.16.MT88.4 R16, [R220+0xf800] ;  /* 0x00f80000dc10783b */ /* 0x000ee20000004200 */
[----:B------:R-:W-:Y:S01]  /*61a0*/  FADD.FTZ R136, R135, R136 ;  /* 0x0000008887887221 */ /* 0x000fe20000010000 */
[----:B--2---:R-:W-:-:S03]  /*61b0*/  F2FP.BF16.F32.PACK_AB R7, R134, R133 ;  /* 0x000000858607723e */ /* 0x004fc600000010ff */
[----:B------:R-:W-:Y:S01]  /*61c0*/  HMMA.16816.F32.BF16 R72, R24, R28, R72 ;  /* 0x0000001c1848723c */ /* 0x000fe20000041848 */
[----:B------:R-:W-:-:S04]  /*61d0*/  FADD.FTZ R133, R133, R136 ;  /* 0x0000008885857221 */ /* 0x000fc80000010000 */
[----:B------:R-:W-:Y:S01]  /*61e0*/  FADD.FTZ R247, R134, R133 ;  /* 0x0000008586f77221 */ /* 0x000fe20000010000 */
[C---:B-1----:R-:W-:Y:S06]  /*61f0*/  HMMA.16816.F32.BF16 R120, R4.reuse, R8, R120 ;  /* 0x000000080478723c */ /* 0x042fec0000041878 */
[----:B-----5:R-:W-:Y:S01]  /*6200*/  HMMA.16816.F32.BF16 R128, R4, R12, R128 ;  /* 0x0000000c0480723c */ /* 0x020fe20000041880 */
[----:B------:R-:W-:-:S04]  /*6210*/  FADD.FTZ R9, R57, R64 ;  /* 0x0000004039097221 */ /* 0x000fc80000010000 */
[----:B------:R-:W-:Y:S01]  /*6220*/  FADD.FTZ R9, R60, R9 ;  /* 0x000000093c097221 */ /* 0x000fe20000010000 */
[----:B------:R-:W-:Y:S01]  /*6230*/  HMMA.16816.F32.BF16 R124, R4, R14, R124 ;  /* 0x0000000e047c723c */ /* 0x000fe2000004187c */
[----:B------:R-:W1:Y:S02]  /*6240*/  LDSM.16.MT88.4 R12, [R223+0x13800] ;  /* 0x01380000df0c783b */ /* 0x000e640000004200 */
[----:B------:R-:W-:-:S03]  /*6250*/  FADD.FTZ R56, R56, R9 ;  /* 0x0000000938387221 */ /* 0x000fc60000010000 */
[----:B------:R-:W-:Y:S01]  /*6260*/  HMMA.16816.F32.BF16 R116, R4, R10, R116 ;  /* 0x0000000a0474723c */ /* 0x000fe20000041874 */
[----:B------:R-:W-:Y:S01]  /*6270*/  FADD.FTZ R53, R53, R56 ;  /* 0x0000003835357221 */ /* 0x000fe20000010000 */
[----:B------:R-:W2:Y:S03]  /*6280*/  LDSM.16.MT88.4 R8, [R222+0x13800] ;  /* 0x01380000de08783b */ /* 0x000ea60000004200 */
[----:B------:R-:W-:Y:S01]  /*6290*/  FADD.FTZ R52, R52, R53 ;  /* 0x0000003534347221 */ /* 0x000fe20000010000 */
[----:B------:R-:W-:Y:S03]  /*62a0*/  HMMA.16816.F32.BF16 R68, R24, R30, R68 ;  /* 0x0000001e1844723c */ /* 0x000fe60000041844 */
[----:B------:R-:W-:-:S03]  /*62b0*/  FADD.FTZ R49, R49, R52 ;  /* 0x0000003431317221 */ /* 0x000fc60000010000 */
[----:B---3--:R-:W-:Y:S01]  /*62c0*/  HMMA.16816.F32.BF16 R104, R4, R16, R104 ;  /* 0x000000100468723c */ /* 0x008fe20000041868 */
        /* <DEDUP_REMOVED lines=29> */
[----:B-1----:R-:W-:Y:S03]  /*64a0*/  HMMA.16816.F32.BF16 R72, R4, R12, R72 ;  /* 0x0000000c0448723c */ /* 0x002fe60000041848 */
[----:B------:R-:W-:-:S04]  /*64b0*/  FADD.FTZ R32, R32, R165 ;  /* 0x000000a520207221 */ /* 0x000fc80000010000 */
[----:B------:R-:W-:Y:S01]  /*64c0*/  FADD.FTZ R33, R33, R32 ;  /* 0x0000002021217221 */ /* 0x000fe20000010000 */
[----:B------:R-:W-:Y:S03]  /*64d0*/  HMMA.16816.F32.BF16 R68, R4, R14, R68 ;  /* 0x0000000e0444723c */ /* 0x000fe60000041844 */
[----:B------:R-:W-:-:S04]  /*64e0*/  FADD.FTZ R34, R34, R33 ;  /* 0x0000002122227221 */ /* 0x000fc80000010000 */
[----:B------:R-:W-:Y:S01]  /*64f0*/  FADD.FTZ R246, R35, R34 ;  /* 0x0000002223f67221 */ /* 0x000fe20000010000 */
[----:B------:R-:W-:-:S01]  /*6500*/  NOP ;  /* 0x0000000000007918 */ /* 0x000fc20000000000 */
[----:B------:R-:W-:-:S15]  /*6510*/  @!P0 BRA `(.L_x_2334) ;  /* 0x0000004400748947 */ /* 0x000fde0003800000 */
[----:B------:R-:W-:Y:S01]  /*6520*/  ULEA UR10, -UR10, URZ, 0x7 ;  /* 0x0000003f0a0a7291 */ /* 0x000fe2000f8e393f */
[----:B------:R-:W-:Y:S01]  /*6530*/  IADD3 R245, R36, -0x2, RZ ;  /* 0xfffffffe24f57810 */ /* 0x000fe20007ffe0ff */
[----:B------:R-:W-:Y:S01]  /*6540*/  IMAD.MOV.U32 R135, RZ, RZ, R2 ;  /* 0x000000ffff877224 */ /* 0x000fe200078e0002 */
[----:B------:R-:W-:Y:S01]  /*6550*/  MOV R133, R0 ;  /* 0x0000000000857202 */ /* 0x000fe20000000f00 */
[----:B------:R-:W-:Y:S02]  /*6560*/  USHF.R.S32.HI UR4, URZ, 0x1f, UR10 ;  /* 0x0000001f3f047899 */ /* 0x000fe4000801140a */
[----:B------:R-:W-:Y:S01]  /*6570*/  MOV R244, UR10 ;  /* 0x0000000a00f47c02 */ /* 0x000fe20008000f00 */
[----:B------:R-:W-:Y:S01]  /*6580*/  ULDC UR8, c[0x0][0x39c] ;  /* 0x0000e70000087ab9 */ /* 0x000fe20000000800 */
[----:B------:R-:W-:Y:S02]  /*6590*/  ULDC UR7, c[0x0][0x248] ;  /* 0x0000920000077ab9 */ /* 0x000fe40000000800 */
[----:B------:R-:W-:Y:S01]  /*65a0*/  IMAD.U32 R242, RZ, RZ, UR4 ;  /* 0x00000004fff27e24 */ /* 0x000fe2000f8e00ff */
[----:B------:R-:W-:-:S06]  /*65b0*/  ULDC UR4, c[0x0][0x2ec] ;  /* 0x0000bb0000047ab9 */ /* 0x000fcc0000000800 */
.L_x_2338:
[----:B------:R-:W-:Y:S04]  /*65c0*/  DEPBAR.LE SB0, 0x0 ;  /* 0x000080000000791a */ /* 0x000fe80000000000 */
[----:B------:R-:W-:Y:S01]  /*65d0*/  BAR.SYNC.DEFER_BLOCKING 0x0 ;  /* 0x0000000000007b1d */ /* 0x000fe20000010000 */
[----:B------:R-:W-:Y:S02]  /*65e0*/  MOV R10, R244 ;  /* 0x000000f4000a7202 */ /* 0x000fe40000000f00 */
[----:B------:R-:W-:Y:S03]  /*65f0*/  MOV R0, R242 ;  /* 0x000000f200007202 */ /* 0x000fe60000000f00 */
[----:B------:R-:W-:Y:S05]  /*6600*/  @P6 BRA `(.L_x_2335) ;  /* 0x0000000000f46947 */ /* 0x000fea0003800000 */
[----:B------:R-:W1:Y:S02]  /*6610*/  LDC R0, c[0x0][0x380] ;  /* 0x0000e000ff007b82 */ /* 0x000e640000000800 */
[-C--:B-1----:R-:W-:Y:S04]  /*6620*/  IABS R2, R0.reuse ;  /* 0x0000000000027213 */ /* 0x082fe80000000000 */
[----:B------:R-:W1:Y:S10]  /*6630*/  I2F.RP R7, R2 ;  /* 0x0000000200077306 */ /* 0x000e740000209400 */
[----:B-1----:R-:W1:Y:S02]  /*6640*/  MUFU.RCP R3, R7 ;  /* 0x0000000700037308 */ /* 0x002e640000001000 */
[----:B-1----:R-:W-:Y:S01]  /*6650*/  VIADD R8, R3, 0xffffffe ;  /* 0x0ffffffe03087836 */ /* 0x002fe20000000000 */
[----:B------:R-:W-:Y:S07]  /*6660*/  SHF.L.U32 R3, R245, 0x7, RZ ;  /* 0x00000007f5037819 */ /* 0x000fee00000006ff */
[----:B------:R-:W1:Y:S01]  /*6670*/  F2I.FTZ.U32.TRUNC.NTZ R9, R8 ;  /* 0x0000000800097305 */ /* 0x000e62000021f000 */
[----:B------:R-:W-:Y:S01]  /*6680*/  IABS R4, R3 ;  /* 0x0000000300047213 */ /* 0x000fe20000000000 */
[C---:B------:R-:W-:Y:S01]  /*6690*/  VIADD R11, R3.reuse, 0x80 ;  /* 0x00000080030b7836 */ /* 0x040fe20000000000 */
[-C--:B------:R-:W-:Y:S04]  /*66a0*/  LOP3.LUT R3, R3, R0.reuse, RZ, 0x3c, !PT ;  /* 0x0000000003037212 */ /* 0x080fe800078e3cff */
[----:B------:R-:W-:Y:S02]  /*66b0*/  IABS R6, R11 ;  /* 0x0000000b00067213 */ /* 0x000fe40000000000 */
[----:B------:R-:W-:Y:S02]  /*66c0*/  ISETP.GE.AND P0, PT, R3, RZ, PT ;  /* 0x000000ff0300720c */ /* 0x000fe40003f06270 */
[----:B------:R-:W-:Y:S01]  /*66d0*/  LOP3.LUT R11, R11, R0, RZ, 0x3c, !PT ;  /* 0x000000000b0b7212 */ /* 0x000fe200078e3cff */
[--C-:B-1----:R-:W-:Y:S03]  /*66e0*/  IMAD.MOV R5, RZ, RZ, -R9.reuse ;  /* 0x000000ffff057224 */ /* 0x102fe600078e0a09 */
[----:B------:R-:W-:Y:S01]  /*66f0*/  ISETP.GE.AND P2, PT, R11, RZ, PT ;  /* 0x000000ff0b00720c */ /* 0x000fe20003f46270 */
        /* <DEDUP_REMOVED lines=17> */
[----:B------:R-:W-:Y:S01]  /*6810*/  ISETP.GE.U32.AND P5, PT, R6, R2, PT ;  /* 0x000000020600720c */ /* 0x000fe20003fa6070 */
[----:B------:R-:W1:Y:S01]  /*6820*/  LDC.64 R4, c[0x0][0x250] ;  /* 0x00009400ff047b82 */ /* 0x000e620000000a00 */
[----:B------:R-:W-:Y:S09]  /*6830*/  LOP3.LUT R2, RZ, R0, RZ, 0x33, !PT ;  /* 0x00000000ff027212 */ /* 0x000ff200078e33ff */
        /* <DEDUP_REMOVED lines=16> */
[-C--:B-1----:R-:W-:Y:S02]  /*6940*/  IMAD R0, R11, R4.reuse, RZ ;  /* 0x000000040b007224 */ /* 0x082fe400078e02ff */
[C---:B------:R-:W-:Y:S04]  /*6950*/  IMAD.WIDE.U32 R10, R9.reuse, R4, RZ ;  /* 0x00000004090a7225 */ /* 0x040fe800078e00ff */
[----:B------:R-:W-:Y:S04]  /*6960*/  IMAD R0, R9, R5, R0 ;  /* 0x0000000509007224 */ /* 0x000fe800078e0200 */
[----:B------:R-:W-:Y:S01]  /*6970*/  IMAD.IADD R11, R11, 0x1, R0 ;  /* 0x000000010b0b7824 */ /* 0x000fe200078e0200 */
[----:B--2---:R-:W-:Y:S04]  /*6980*/  IADD3 R6, -R7, R6, RZ ;  /* 0x0000000607067210 */ /* 0x004fe80007ffe1ff */
[----:B------:R-:W-:Y:S01]  /*6990*/  SHF.R.S32.HI R5, RZ, 0x1f, R6 ;  /* 0x0000001fff057819 */ /* 0x000fe20000011406 */
[CC--:B---3--:R-:W-:Y:S04]  /*69a0*/  IMAD.WIDE.U32 R10, R6.reuse, R2.reuse, R10 ;  /* 0x00000002060a7225 */ /* 0x0c8fe800078e000a */
[----:B------:R-:W-:Y:S04]  /*69b0*/  IMAD R5, R5, R2, RZ ;  /* 0x0000000205057224 */ /* 0x000fe800078e02ff */
[----:B------:R-:W-:Y:S05]  /*69c0*/  IMAD R5, R6, R3, R5 ;  /* 0x0000000306057224 */ /* 0x000fea00078e0205 */
[----:B------:R-:W-:Y:S07]  /*69d0*/  IADD3 R0, R11, R5, RZ ;  /* 0x000000050b007210 */ /* 0x000fee0007ffe0ff */
.L_x_2335:
[C---:B------:R-:W-:Y:S04]  /*69e0*/  LEA R232, P0, R10.reuse, R232, 0x1 ;  /* 0x000000e80ae87211 */ /* 0x040fe800078008ff */
[----:B------:R-:W-:Y:S02]  /*69f0*/  LEA.HI.X R231, R10, R231, R0, 0x1, P0 ;  /* 0x000000e70ae77211 */ /* 0x000fe400000f0c00 */
[----:B------:R-:W-:Y:S02]  /*6a00*/  IADD3 R40, P0, R232, UR20, RZ ;  /* 0x00000014e8287c10 */ /* 0x000fe4000ff1e0ff */
[----:B------:R-:W-:Y:S02]  /*6a10*/  MOV R233, R231 ;  /* 0x000000e700e97202 */ /* 0x000fe40000000f00 */
[----:B------:R-:W-:Y:S02]  /*6a20*/  IADD3.X R41, R231, UR11, RZ, P0, !PT ;  /* 0x0000000be7297c10 */ /* 0x000fe400087fe4ff */
[----:B------:R-:W-:Y:S01]  /*6a30*/  IADD3 R38, P0, R40, UR20, RZ ;  /* 0x0000001428267c10 */ /* 0x000fe2000ff1e0ff */
[----:B------:R-:W-:Y:S01]  /*6a40*/  @!PT LDS RZ, [RZ] ;  /* 0x00000000fffff984 */ /* 0x000fe20000000800 */
[----:B------:R-:W-:Y:S01]  /*6a50*/  @!PT LDS RZ, [RZ] ;  /* 0x00000000fffff984 */ /* 0x000fe20000000800 */
[----:B------:R-:W-:Y:S01]  /*6a60*/  @!PT LDS RZ, [RZ] ;  /* 0x00000000fffff984 */ /* 0x000fe20000000800 */
[----:B------:R-:W-:Y:S03]  /*6a70*/  LDGSTS.E.BYPASS.LTC128B.128 [R237+0xc000], desc[UR18][R232.64] ;  /* 0x0c000000e8ed7fae */ /* 0x000fe6000b901d52 */
[----:B------:R-:W-:Y:S03]  /*6a80*/  IADD3.X R39, R41, UR11, RZ, P0, !PT ;  /* 0x0000000b29277c10 */ /* 0x000fe600087fe4ff */
[----:B------:R-:W-:Y:S01]  /*6a90*/  LDGSTS.E.BYPASS.LTC128B.128 [R237+0x10000], desc[UR18][R232.64+0x80] ;  /* 0x10000080e8ed7fae */ /* 0x000fe2000b901d52 */
[----:B------:R-:W-:Y:S05]  /*6aa0*/  IADD3 R36, P0, R38, UR20, RZ ;  /* 0x0000001426247c10 */ /* 0x000fea000ff1e0ff */
[----:B------:R-:W-:Y:S01]  /*6ab0*/  LDGSTS.E.BYPASS.LTC128B.128 [R237+0xc800], desc[UR18][R40.64] ;  /* 0x0c80000028ed7fae */ /* 0x000fe2000b901d52 */
[----:B------:R-:W-:Y:S02]  /*6ac0*/  IADD3.X R37, R39, UR11, RZ, P0, !PT ;  /* 0x0000000b27257c10 */ /* 0x000fe400087fe4ff */
[----:B------:R-:W-:Y:S03]  /*6ad0*/  IADD3 R34, P0, R36, UR20, RZ ;  /* 0x0000001424227c10 */ /* 0x000fe6000ff1e0ff */
[----:B------:R-:W-:Y:S01]  /*6ae0*/  LDGSTS.E.BYPASS.LTC128B.128 [R237+0x10800], desc[UR18][R40.64+0x80] ;  /* 0x1080008028ed7fae */ /* 0x000fe2000b901d52 */
[----:B------:R-:W-:Y:S05]  /*6af0*/  IADD3.X R35, R37, UR11, RZ, P0, !PT ;  /* 0x0000000b25237c10 */ /* 0x000fea00087fe4ff */
        /* <DEDUP_REMOVED lines=11> */
[----:B------:R-:W-:Y:S03]  /*6bb0*/  ISETP.GE.AND P0, PT, R245, 0x1, PT ;  /* 0x00000001f500780c */ /* 0x000fe60003f06270 */
[----:B------:R-:W-:Y:S06]  /*6bc0*/  LDGSTS.E.BYPASS.LTC128B.128 [R237+0x12000], desc[UR18][R34.64+0x80] ;  /* 0x1200008022ed7fae */ /* 0x000fec000b901d52 */
[----:B------:R-:W-:Y:S06]  /*6bd0*/  LDGSTS.E.BYPASS.LTC128B.128 [R237+0xe800], desc[UR18][R32.64] ;  /* 0x0e80000020ed7fae */ /* 0x000fec000b901d52 */
[----:B------:R1:W-:Y:S06]  /*6be0*/  LDGSTS.E.BYPASS.LTC128B.128 [R237+0x12800], desc[UR18][R32.64+0x80] ;  /* 0x1280008020ed7fae */ /* 0x0003ec000b901d52 */
[----:B------:R-:W-:Y:S06]  /*6bf0*/  LDGSTS.E.BYPASS.LTC128B.128 [R237+0xf000], desc[UR18][R2.64] ;  /* 0x0f00000002ed7fae */ /* 0x000fec000b901d52 */
[----:B------:R-:W-:Y:S06]  /*6c00*/  LDGSTS.E.BYPASS.LTC128B.128 [R237+0x13000], desc[UR18][R2.64+0x80] ;  /* 0x1300008002ed7fae */ /* 0x000fec000b901d52 */
[----:B------:R-:W-:Y:S06]  /*6c10*/  LDGSTS.E.BYPASS.LTC128B.128 [R237+0xf800], desc[UR18][R42.64] ;  /* 0x0f8000002aed7fae */ /* 0x000fec000b901d52 */
[----:B------:R2:W-:Y:S06]  /*6c20*/  LDGSTS.E.BYPASS.LTC128B.128 [R237+0x13800], desc[UR18][R42.64+0x80] ;  /* 0x138000802aed7fae */ /* 0x0005ec000b901d52 */
[----:B------:R-:W-:Y:S06]  /*6c30*/  LDSM.16.M88.4 R136, [R230] ;  /* 0x00000000e688783b */ /* 0x000fec0000000200 */
[----:B------:R-:W3:Y:S06]  /*6c40*/  LDSM.16.M88.4 R140, [R229] ;  /* 0x00000000e58c783b */ /* 0x000eec0000000200 */
[----:B------:R-:W4:Y:S06]  /*6c50*/  LDSM.16.M88.4 R144, [R229+0x800] ;  /* 0x00080000e590783b */ /* 0x000f2c0000000200 */
[----:B------:R-:W5:Y:S06]  /*6c60*/  LDSM.16.M88.4 R148, [R229+0x1000] ;  /* 0x00100000e594783b */ /* 0x000f6c0000000200 */
[----:B------:R-:W1:Y:S06]  /*6c70*/  LDSM.16.M88.4 R152, [R229+0x1800] ;  /* 0x00180000e598783b */ /* 0x000e6c0000000200 */
[----:B------:R-:W0:Y:S06]  /*6c80*/  LDGDEPBAR ;  /* 0x00000000000079af */ /* 0x000e2c0000000000 */
[----:B------:R-:W2:Y:S06]  /*6c90*/  LDSM.16.M88.4 R156, [R229+0x2000] ;  /* 0x00200000e59c783b */ /* 0x000eac0000000200 */
[----:B------:R-:W2:Y:S01]  /*6ca0*/  LDSM.16.M88.4 R160, [R229+0x2800] ;  /* 0x00280000e5a0783b */ /* 0x000ea20000000200 */
[C---:B---3--:R-:W-:Y:S05]  /*6cb0*/  HMMA.16816.F32.BF16 R4, R136.reuse, R140, RZ ;  /* 0x0000008c8804723c */ /* 0x048fea00000418ff */
[----:B------:R-:W3:Y:S01]  /*6cc0*/  LDSM.16.M88.4 R164, [R229+0x3000] ;  /* 0x00300000e5a4783b */ /* 0x000ee20000000200 */
[C---:B------:R-:W-:Y:S05]  /*6cd0*/  HMMA.16816.F32.BF16 R8, R136.reuse, R142, RZ ;  /* 0x0000008e8808723c */ /* 0x040fea00000418ff */
[----:B------:R-:W3:Y:S01]  /*6ce0*/  LDSM.16.M88.4 R140, [R229+0x3800] ;  /* 0x00380000e58c783b */ /* 0x000ee20000000200 */
[C---:B----4-:R-:W-:Y:S05]  /*6cf0*/  HMMA.16816.F32.BF16 R12, R136.reuse, R144, RZ ;  /* 0x00000090880c723c */ /* 0x050fea00000418ff */
[----:B------:R-:W-:Y:S01]  /*6d00*/  LDSM.16.M88.4 R168, [R228] ;  /* 0x00000000e4a8783b */ /* 0x000fe20000000200 */
[C---:B------:R-:W-:Y:S05]  /*6d10*/  HMMA.16816.F32.BF16 R16, R136.reuse, R146, RZ ;  /* 0x000000928810723c */ /* 0x040fea00000418ff */
[----:B------:R-:W4:Y:S01]  /*6d20*/  LDSM.16.M88.4 R172, [R227] ;  /* 0x00000000e3ac783b */ /* 0x000f220000000200 */
[C---:B-----5:R-:W-:Y:S05]  /*6d30*/  HMMA.16816.F32.BF16 R20, R136.reuse, R148, RZ ;  /* 0x000000948814723c */ /* 0x060fea00000418ff */
[----:B------:R-:W5:Y:S01]  /*6d40*/  LDSM.16.M88.4 R176, [R219] ;  /* 0x00000000dbb0783b */ /* 0x000f620000000200 */
[C---:B------:R-:W-:Y:S05]  /*6d50*/  HMMA.16816.F32.BF16 R24, R136.reuse, R150, RZ ;  /* 0x000000968818723c */ /* 0x040fea00000418ff */
[----:B------:R-:W5:Y:S01]  /*6d60*/  LDSM.16.M88.4 R144, [R218] ;  /* 0x00000000da90783b */ /* 0x000f620000000200 */
[C---:B-1----:R-:W-:Y:S05]  /*6d70*/  HMMA.16816.F32.BF16 R28, R136.reuse, R152, RZ ;  /* 0x00000098881c723c */ /* 0x042fea00000418ff */
[----:B------:R-:W1:Y:S01]  /*6d80*/  LDSM.16.M88.4 R148, [R217] ;  /* 0x00000000d994783b */ /* 0x000e620000000200 */
[C---:B------:R-:W-:Y:S05]  /*6d90*/  HMMA.16816.F32.BF16 R32, R136.reuse, R154, RZ ;  /* 0x0000009a8820723c */ /* 0x040fea00000418ff */
[----:B------:R-:W1:Y:S01]  /*6da0*/  LDSM.16.M88.4 R152, [R216] ;  /* 0x00000000d898783b */ /* 0x000e620000000200 */
[C---:B--2---:R-:W-:Y:S05]  /*6db0*/  HMMA.16816.F32.BF16 R36, R136.reuse, R156, RZ ;  /* 0x0000009c8824723c */ /* 0x044fea00000418ff */
[----:B------:R-:W-:Y:S01]  /*6dc0*/  LDSM.16.M88.4 R180, [R214] ;  /* 0x00000000d6b4783b */ /* 0x000fe20000000200 */
[C---:B------:R-:W-:Y:S05]  /*6dd0*/  HMMA.16816.F32.BF16 R40, R136.reuse, R158, RZ ;  /* 0x0000009e8828723c */ /* 0x040fea00000418ff */
[----:B------:R-:W2:Y:S01]  /*6de0*/  LDSM.16.M88.4 R156, [R215] ;  /* 0x00000000d79c783b */ /* 0x000ea20000000200 */
[C---:B------:R-:W-:Y:S05]  /*6df0*/  HMMA.16816.F32.BF16 R44, R136.reuse, R160, RZ ;  /* 0x000000a0882c723c */ /* 0x040fea00000418ff */
[----:B------:R-:W-:Y:S01]  /*6e00*/  LDSM.16.M88.4 R184, [R226] ;  /* 0x00000000e2b8783b */ /* 0x000fe20000000200 */
[C---:B------:R-:W-:Y:S05]  /*6e10*/  HMMA.16816.F32.BF16 R48, R136.reuse, R162, RZ ;  /* 0x000000a28830723c */ /* 0x040fea00000418ff */
[----:B------:R-:W2:Y:S01]  /*6e20*/  LDSM.16.M88.4 R160, [R213] ;  /* 0x00000000d5a0783b */ /* 0x000ea20000000200 */
[C---:B---3--:R-:W-:Y:S05]  /*6e30*/  HMMA.16816.F32.BF16 R52, R136.reuse, R164, RZ ;  /* 0x000000a48834723c */ /* 0x048fea00000418ff */
[----:B------:R-:W-:Y:S01]  /*6e40*/  LDSM.16.M88.4 R188, [R225+0x7000] ;  /* 0x00700000e1bc783b */ /* 0x000fe20000000200 */
[C---:B------:R-:W-:Y:S05]  /*6e50*/  HMMA.16816.F32.BF16 R56, R136.reuse, R166, RZ ;  /* 0x000000a68838723c */ /* 0x040fea00000418ff */
[----:B------:R-:W3:Y:S01]  /*6e60*/  LDSM.16.M88.4 R164, [R225] ;  /* 0x00000000e1a4783b */ /* 0x000ee20000000200 */
[C---:B------:R-:W-:Y:S05]  /*6e70*/  HMMA.16816.F32.BF16 R60, R136.reuse, R140, RZ ;  /* 0x0000008c883c723c */ /* 0x040fea00000418ff */
[----:B------:R-:W-:Y:S01]  /*6e80*/  LDSM.16.M88.4 R192, [R225+0x7800] ;  /* 0x00780000e1c0783b */ /* 0x000fe20000000200 */
[----:B------:R-:W-:Y:S05]  /*6e90*/  HMMA.16816.F32.BF16 R64, R136, R142, RZ ;  /* 0x0000008e8840723c */ /* 0x000fea00000418ff */
[----:B------:R-:W3:Y:S01]  /*6ea0*/  LDSM.16.M88.4 R136, [R225+0x800] ;  /* 0x00080000e188783b */ /* 0x000ee20000000200 */
[C---:B----4-:R-:W-:Y:S05]  /*6eb0*/  HMMA.16816.F32.BF16 R4, R168.reuse, R172, R4 ;  /* 0x000000aca804723c */ /* 0x050fea0000041804 */
[----:B------:R-:W4:Y:S01]  /*6ec0*/  LDSM.16.M88.4 R140, [R225+0x1000] ;  /* 0x00100000e18c783b */ /* 0x000f220000000200 */
[C---:B------:R-:W-:Y:S05]  /*6ed0*/  HMMA.16816.F32.BF16 R8, R168.reuse, R174, R8 ;  /* 0x000000aea808723c */ /* 0x040fea0000041808 */
[----:B------:R-:W-:Y:S01]  /*6ee0*/  LDSM.16.M88.4 R172, [R212+0x1000] ;  /* 0x00100000d4ac783b */ /* 0x000fe20000000200 */
[C---:B-----5:R-:W-:Y:S05]  /*6ef0*/  HMMA.16816.F32.BF16 R12, R168.reuse, R176, R12 ;  /* 0x000000b0a80c723c */ /* 0x060fea000004180c */
[----:B------:R-:W-:Y:S01]  /*6f00*/  LDSM.16.M88.4 R196, [R224+0x2000] ;  /* 0x00200000e0c4783b */ /* 0x000fe20000000200 */
[C---:B------:R-:W-:Y:S05]  /*6f10*/  HMMA.16816.F32.BF16 R16, R168.reuse, R178, R16 ;  /* 0x000000b2a810723c */ /* 0x040fea0000041810 */
[----:B------:R-:W-:Y:S01]  /*6f20*/  LDSM.16.M88.4 R176, [R212+0x1800] ;  /* 0x00180000d4b0783b */ /* 0x000fe20000000200 */
[C---:B------:R-:W-:Y:S05]  /*6f30*/  HMMA.16816.F32.BF16 R20, R168.reuse, R144, R20 ;  /* 0x00000090a814723c */ /* 0x040fea0000041814 */
[----:B------:R-:W-:Y:S01]  /*6f40*/  LDSM.16.M88.4 R200, [R212+0x4000] ;  /* 0x00400000d4c8783b */ /* 0x000fe20000000200 */
[C---:B------:R-:W-:Y:S05]  /*6f50*/  HMMA.16816.F32.BF16 R24, R168.reuse, R146, R24 ;  /* 0x00000092a818723c */ /* 0x040fea0000041818 */
[----:B------:R-:W5:Y:S01]  /*6f60*/  LDSM.16.M88.4 R144, [R225+0x1800] ;  /* 0x00180000e190783b */ /* 0x000f620000000200 */
[C---:B-1----:R-:W-:Y:S06]  /*6f70*/  HMMA.16816.F32.BF16 R28, R168.reuse, R148, R28 ;  /* 0x00000094a81c723c */ /* 0x042fec000004181c */
[C---:B------:R-:W-:Y:S01]  /*6f80*/  HMMA.16816.F32.BF16 R32, R168.reuse, R150, R32 ;  /* 0x00000096a820723c */ /* 0x040fe20000041820 */
[----:B------:R-:W1:Y:S05]  /*6f90*/  LDSM.16.M88.4 R148, [R225+0x2000] ;  /* 0x00200000e194783b */ /* 0x000e6a0000000200 */
[C---:B------:R-:W-:Y:S06]  /*6fa0*/  HMMA.16816.F32.BF16 R36, R168.reuse, R152, R36 ;  /* 0x00000098a824723c */ /* 0x040fec0000041824 */
        /* <DEDUP_REMOVED lines=8> */
[C---:B------:R-:W-:Y:S06]  /*7030*/  HMMA.16816.F32.BF16 R60, R168.reuse, R160, R60 ;  /* 0x000000a0a83c723c */ /* 0x040fec000004183c */
[----:B------:R-:W-:Y:S01]  /*7040*/  HMMA.16816.F32.BF16 R64, R168, R162, R64 ;  /* 0x000000a2a840723c */ /* 0x000fe20000041840 */
[----:B------:R-:W2:Y:S05]  /*7050*/  LDSM.16.M88.4 R160, [R225+0x3800] ;  /* 0x00380000e1a0783b */ /* 0x000eaa0000000200 */
[C---:B---3--:R-:W-:Y:S01]  /*7060*/  HMMA.16816.F32.BF16 R4, R184.reuse, R164, R4 ;  /* 0x000000a4b804723c */ /* 0x048fe20000041804 */
[----:B------:R-:W-:Y:S05]  /*7070*/  LDSM.16.M88.4 R168, [R212+0x800] ;  /* 0x00080000d4a8783b */ /* 0x000fea0000000200 */
[C---:B------:R-:W-:Y:S01]  /*7080*/  HMMA.16816.F32.BF16 R8, R184.reuse, R166, R8 ;  /* 0x000000a6b808723c */ /* 0x040fe20000041808 */
[----:B------:R-:W-:Y:S05]  /*7090*/  LDSM.16.M88.4 R164, [R212] ;  /* 0x00000000d4a4783b */ /* 0x000fea0000000200 */
[C---:B------:R-:W-:Y:S06]  /*70a0*/  HMMA.16816.F32.BF16 R12, R184.reuse, R136, R12 ;  /* 0x00000088b80c723c */ /* 0x040fec000004180c */
[C---:B------:R-:W-:Y:S01]  /*70b0*/  HMMA.16816.F32.BF16 R16, R184.reuse, R138, R16 ;  /* 0x0000008ab810723c */ /* 0x040fe20000041810 */
[----:B------:R-:W3:Y:S05]  /*70c0*/  LDSM.16.M88.4 R136, [R224] ;  /* 0x00000000e088783b */ /* 0x000eea0000000200 */
        /* <DEDUP_REMOVED lines=12> */
[C---:B--2---:R-:W-:Y:S06]  /*7190*/  HMMA.16816.F32.BF16 R52, R184.reuse, R156, R52 ;  /* 0x0000009cb834723c */ /* 0x044fec0000041834 */
[C---:B------:R-:W-:Y:S01]  /*71a0*/  HMMA.16816.F32.BF16 R56, R184.reuse, R158, R56 ;  /* 0x0000009eb838723c */ /* 0x040fe20000041838 */
[----:B------:R-:W2:Y:S05]  /*71b0*/  LDSM.16.M88.4 R156, [R229+0x4000] ;  /* 0x00400000e59c783b */ /* 0x000eaa0000000200 */
[C---:B------:R-:W-:Y:S06]  /*71c0*/  HMMA.16816.F32.BF16 R60, R184.reuse, R160, R60 ;  /* 0x000000a0b83c723c */ /* 0x040fec000004183c */
[----:B------:R-:W-:Y:S01]  /*71d0*/  HMMA.16816.F32.BF16 R64, R184, R162, R64 ;  /* 0x000000a2b840723c */ /* 0x000fe20000041840 */
[----:B------:R-:W2:Y:S05]  /*71e0*/  LDSM.16.M88.4 R160, [R229+0x4800] ;  /* 0x00480000e5a0783b */ /* 0x000eaa0000000200 */
[C---:B---3--:R-:W-:Y:S01]  /*71f0*/  HMMA.16816.F32.BF16 R4, R136.reuse, R164, R4 ;  /* 0x000000a48804723c */ /* 0x048fe20000041804 */
[----:B------:R-:W-:Y:S05]  /*7200*/  LDSM.16.M88.4 R184, [R225+0x6000] ;  /* 0x00600000e1b8783b */ /* 0x000fea0000000200 */
        /* <DEDUP_REMOVED lines=20> */
[C---:B-1----:R-:W-:Y:S06]  /*7350*/  HMMA.16816.F32.BF16 R60, R136.reuse, R148, R60 ;  /* 0x00000094883c723c */ /* 0x042fec000004183c */
[----:B------:R-:W-:Y:S01]  /*7360*/  HMMA.16816.F32.BF16 R64, R136, R150, R64 ;  /* 0x000000968840723c */ /* 0x000fe20000041840 */
[----:B------:R-:W1:Y:S05]  /*7370*/  LDSM.16.M88.4 R136, [R229+0x7000] ;  /* 0x00700000e588783b */ /* 0x000e6a0000000200 */
[C---:B--2---:R-:W-:Y:S01]  /*7380*/  HMMA.16816.F32.BF16 R4, R152.reuse, R156, R4 ;  /* 0x0000009c9804723c */ /* 0x044fe20000041804 */
[----:B------:R-:W2:Y:S05]  /*7390*/  LDSM.16.M88.4 R148, [R229+0x7800] ;  /* 0x00780000e594783b */ /* 0x000eaa0000000200 */
[C---:B------:R-:W-:Y:S01]  /*73a0*/  HMMA.16816.F32.BF16 R8, R152.reuse, R158, R8 ;  /* 0x0000009e9808723c */ /* 0x040fe20000041808 */
[----:B------:R-:W2:Y:S05]  /*73b0*/  LDSM.16.M88.4 R156, [R228+0x2000] ;  /* 0x00200000e49c783b */ /* 0x000eaa0000000200 */
[C---:B------:R-:W-:Y:S06]  /*73c0*/  HMMA.16816.F32.BF16 R12, R152.reuse, R160, R12 ;  /* 0x000000a0980c723c */ /* 0x040fec000004180c */
[C---:B------:R-:W-:Y:S01]  /*73d0*/  HMMA.16816.F32.BF16 R16, R152.reuse, R162, R16 ;  /* 0x000000a29810723c */ /* 0x040fe20000041810 */
[----:B------:R-:W2:Y:S05]  /*73e0*/  LDSM.16.M88.4 R160, [R210] ;  /* 0x00000000d2a0783b */ /* 0x000eaa0000000200 */
        /* <DEDUP_REMOVED lines=8> */
[----:B------:R-:W-:Y:S05]  /*7470*/  LDSM.16.M88.4 R144, [R206] ;  /* 0x00000000ce90783b */ /* 0x000fea0000000200 */
[C---:B------:R-:W-:Y:S06]  /*7480*/  HMMA.16816.F32.BF16 R44, R152.reuse, R168, R44 ;  /* 0x000000a8982c723c */ /* 0x040fec000004182c */
[C---:B------:R-:W-:Y:S01]  /*7490*/  HMMA.16816.F32.BF16 R48, R152.reuse, R170, R48 ;  /* 0x000000aa9830723c */ /* 0x040fe20000041830 */
[----:B------:R-:W-:Y:S05]  /*74a0*/  LDSM.16.M88.4 R168, [R226+0x2000] ;  /* 0x00200000e2a8783b */ /* 0x000fea0000000200 */
[C---:B-1----:R-:W-:Y:S06]  /*74b0*/  HMMA.16816.F32.BF16 R52, R152.reuse, R136, R52 ;  /* 0x000000889834723c */ /* 0x042fec0000041834 */
[C---:B------:R-:W-:Y:S01]  /*74c0*/  HMMA.16816.F32.BF16 R56, R152.reuse, R138, R56 ;  /* 0x0000008a9838723c */ /* 0x040fe20000041838 */
[----:B------:R-:W1:Y:S05]  /*74d0*/  LDSM.16.M88.4 R136, [R207] ;  /* 0x00000000cf88783b */ /* 0x000e6a0000000200 */
[C---:B--2---:R-:W-:Y:S06]  /*74e0*/  HMMA.16816.F32.BF16 R60, R152.reuse, R148, R60 ;  /* 0x00000094983c723c */ /* 0x044fec000004183c */
[----:B------:R-:W-:Y:S01]  /*74f0*/  HMMA.16816.F32.BF16 R64, R152, R150, R64 ;  /* 0x000000969840723c */ /* 0x000fe20000041840 */
[----:B------:R-:W2:Y:S05]  /*7500*/  LDSM.16.M88.4 R148, [R205] ;  /* 0x00000000cd94783b */ /* 0x000eaa0000000200 */
[C---:B------:R-:W-:Y:S01]  /*7510*/  HMMA.16816.F32.BF16 R4, R156.reuse, R172, R4 ;  /* 0x000000ac9c04723c */ /* 0x040fe20000041804 */
[----:B------:R-:W5:Y:S05]  /*7520*/  LDSM.16.M88.4 R152, [R204] ;  /* 0x00000000cc98783b */ /* 0x000f6a0000000200 */
[C---:B------:R-:W-:Y:S01]  /*7530*/  HMMA.16816.F32.BF16 R8, R156.reuse, R174, R8 ;  /* 0x000000ae9c08723c */ /* 0x040fe20000041808 */
[----:B------:R-:W-:Y:S05]  /*7540*/  LDSM.16.M88.4 R172, [R225+0x5000] ;  /* 0x00500000e1ac783b */ /* 0x000fea0000000200 */
        /* <DEDUP_REMOVED lines=12> */
[C---:B------:R-:W-:Y:S06]  /*7610*/  HMMA.16816.F32.BF16 R44, R156.reuse, R144, R44 ;  /* 0x000000909c2c723c */ /* 0x040fec000004182c */
[C---:B------:R-:W-:Y:S06]  /*7620*/  HMMA.16816.F32.BF16 R48, R156.reuse, R146, R48 ;  /* 0x000000929c30723c */ /* 0x040fec0000041830 */
[C---:B--2---:R-:W-:Y:S06]  /*7630*/  HMMA.16816.F32.BF16 R52, R156.reuse, R148, R52 ;  /* 0x000000949c34723c */ /* 0x044fec0000041834 */
        /* <DEDUP_REMOVED lines=128> */
[----:B------:R-:W-:Y:S07]  /*7e40*/  FMUL.FTZ R66, R66, UR8 ;  /* 0x0000000842427c20 */ /* 0x000fee0008410000 */
[----:B------:R1:W1:Y:S01]  /*7e50*/  MUFU.TANH R150, R132 ;  /* 0x0000008400967308 */ /* 0x0002620000002400 */
[----:B--2---:R-:W-:Y:S09]  /*7e60*/  FMUL.FTZ R3, R67, UR8 ;  /* 0x0000000843037c20 */ /* 0x004ff20008410000 */
[----:B------:R2:W2:Y:S01]  /*7e70*/  MUFU.TANH R178, R0 ;  /* 0x0000000000b27308 */ /* 0x0004a20000002400 */
[----:B---3--:R-:W-:Y:S09]  /*7e80*/  FMUL.FTZ R2, R27, UR8 ;  /* 0x000000081b027c20 */ /* 0x008ff20008410000 */
[----:B------:R3:W3:Y:S01]  /*7e90*/  MUFU.TANH R160, R182 ;  /* 0x000000b600a07308 */ /* 0x0006e20000002400 */
[----:B-1----:R-:W-:Y:S09]  /*7ea0*/  FMUL.FTZ R132, R30, UR8 ;  /* 0x000000081e847c20 */ /* 0x002ff20008410000 */
[----:B------:R1:W1:Y:S01]  /*7eb0*/  MUFU.TANH R177, R181 ;  /* 0x000000b500b17308 */ /* 0x0002620000002400 */
[----:B--2---:R-:W-:Y:S09]  /*7ec0*/  FMUL.FTZ R0, R31, UR8 ;  /* 0x000000081f007c20 */ /* 0x004ff20008410000 */
        /* <DEDUP_REMOVED lines=33> */
[----:B---34-:R-:W-:Y:S05]  /*80e0*/  @!P0 BRA `(.L_x_2336) ;  /* 0x0000000400988947 */ /* 0x018fea0003800000 */
[----:B------:R-:W-:Y:S04]  /*80f0*/  ULEA UR6, -UR7, URZ, 0x7 ;  /* 0x0000003f07067291 */ /* 0x000fe8000f8e393f */
[----:B------:R-:W-:Y:S02]  /*8100*/  USHF.R.S32.HI UR5, URZ, 0x1f, UR6 ;  /* 0x0000001f3f057899 */ /* 0x000fe40008011406 */
[----:B------:R-:W-:Y:S04]  /*8110*/  MOV R12, UR6 ;  /* 0x00000006000c7c02 */ /* 0x000fe80008000f00 */
[----:B------:R-:W-:Y:S01]  /*8120*/  MOV R7, UR5 ;  /* 0x0000000500077c02 */ /* 0x000fe20008000f00 */
[----:B------:R-:W-:Y:S06]  /*8130*/  @P6 BRA `(.L_x_2337) ;  /* 0x0000000000f46947 */ /* 0x000fec0003800000 */
[----:B--2---:R-:W2:Y:S01]  /*8140*/  LDC R0, c[0x0][0x380] ;  /* 0x0000e000ff007b82 */ /* 0x004ea20000000800 */
[----:B------:R-:W-:Y:S04]  /*8150*/  SHF.L.U32 R5, R245, 0x7, RZ ;  /* 0x00000007f5057819 */ /* 0x000fe800000006ff */
[----:B------:R-:W-:Y:S01]  /*8160*/  IABS R6, R5 ;  /* 0x0000000500067213 */ /* 0x000fe20000000000 */
[C---:B------:R-:W-:Y:S01]  /*8170*/  VIADD R13, R5.reuse, 0xffffff80 ;  /* 0xffffff80050d7836 */ /* 0x040fe20000000000 */
[-C--:B--2---:R-:W-:Y:S02]  /*8180*/  IABS R2, R0.reuse ;  /* 0x0000000000027213 */ /* 0x084fe40000000000 */
[-C--:B------:R-:W-:Y:S02]  /*8190*/  LOP3.LUT R5, R5, R0.reuse, RZ, 0x3c, !PT ;  /* 0x0000000005057212 */ /* 0x080fe400078e3cff */
[----:B------:R-:W2:Y:S02]  /*81a0*/  I2F.RP R9, R2 ;  /* 0x0000000200097306 */ /* 0x000ea40000209400 */
[----:B------:R-:W-:Y:S08]  /*81b0*/  ISETP.GE.AND P2, PT, R5, RZ, PT ;  /* 0x000000ff0500720c */ /* 0x000ff00003f46270 */
[----:B--2---:R-:W2:Y:S02]  /*81c0*/  MUFU.RCP R4, R9 ;  /* 0x0000000900047308 */ /* 0x004ea40000001000 */
[----:B--2---:R-:W-:Y:S01]  /*81d0*/  VIADD R14, R4, 0xffffffe ;  /* 0x0ffffffe040e7836 */ /* 0x004fe20000000000 */
[----:B------:R-:W-:Y:S02]  /*81e0*/  IABS R4, R13 ;  /* 0x0000000d00047213 */ /* 0x000fe40000000000 */
[----:B------:R-:W-:Y:S05]  /*81f0*/  LOP3.LUT R13, R13, R0, RZ, 0x3c, !PT ;  /* 0x000000000d0d7212 */ /* 0x000fea00078e3cff */
[----:B------:R-:W2:Y:S01]  /*8200*/  F2I.FTZ.U32.TRUNC.NTZ R15, R14 ;  /* 0x0000000e000f7305 */ /* 0x000ea2000021f000 */
[----:B------:R-:W-:Y:S01]  /*8210*/  ISETP.GE.AND P0, PT, R13, RZ, PT ;  /* 0x000000ff0d00720c */ /* 0x000fe20003f06270 */
[--C-:B--2---:R-:W-:Y:S02]  /*8220*/  IMAD.MOV R7, RZ, RZ, -R15.reuse ;  /* 0x000000ffff077224 */ /* 0x104fe400078e0a0f */
        /* <DEDUP_REMOVED lines=19> */
[----:B------:R-:W2:Y:S09]  /*8360*/  LDC R2, c[0x0][0x24c] ;  /* 0x00009300ff027b82 */ /* 0x000eb20000000800 */
        /* <DEDUP_REMOVED lines=11> */
[----:B------:R-:W3:Y:S01]  /*8420*/  LDG.E R6, desc[UR18][R18.64] ;  /* 0x0000001212067981 */ /* 0x000ee2000c1e1900 */
[----:B------:R-:W4:Y:S01]  /*8430*/  LDC.64 R4, c[0x0][0x230] ;  /* 0x00008c00ff047b82 */ /* 0x000f220000000a00 */
[----:B------:R-:W-:Y:S02]  /*8440*/  IMAD R0, R9, R0, -0x80 ;  /* 0xffffff8009007424 */ /* 0x000fe400078e0200 */
[----:B------:R-:W3:Y:S02]  /*8450*/  LDG.E R7, desc[UR18][R16.64] ;  /* 0x0000001210077981 */ /* 0x000ee4000c1e1900 */
[C---:B------:R-:W-:Y:S01]  /*8460*/  IMAD.WIDE.U32 R12, R0.reuse, UR7, RZ ;  /* 0x00000007000c7c25 */ /* 0x040fe2000f8e00ff */
[----:B------:R-:W-:Y:S05]  /*8470*/  SHF.R.S32.HI R9, RZ, 0x1f, R0 ;  /* 0x0000001fff097819 */ /* 0x000fea0000011400 */
[----:B------:R-:W-:Y:S04]  /*8480*/  IMAD R9, R9, UR7, RZ ;  /* 0x0000000709097c24 */ /* 0x000fe8000f8e02ff */
[----:B--2---:R-:W-:Y:S04]  /*8490*/  IMAD R9, R0, R2, R9 ;  /* 0x0000000200097224 */ /* 0x004fe800078e0209 */
[----:B------:R-:W-:Y:S01]  /*84a0*/  IMAD.IADD R13, R13, 0x1, R9 ;  /* 0x000000010d0d7824 */ /* 0x000fe200078e0209 */
[----:B---3--:R-:W-:Y:S04]  /*84b0*/  IADD3 R6, -R7, R6, RZ ;  /* 0x0000000607067210 */ /* 0x008fe80007ffe1ff */
[----:B------:R-:W-:Y:S01]  /*84c0*/  SHF.R.S32.HI R7, RZ, 0x1f, R6 ;  /* 0x0000001fff077819 */ /* 0x000fe20000011406 */
[CC--:B----4-:R-:W-:Y:S04]  /*84d0*/  IMAD.WIDE.U32 R12, R6.reuse, R4.reuse, R12 ;  /* 0x00000004060c7225 */ /* 0x0d0fe800078e000c */
[----:B------:R-:W-:Y:S04]  /*84e0*/  IMAD R7, R7, R4, RZ ;  /* 0x0000000407077224 */ /* 0x000fe800078e02ff */
[----:B------:R-:W-:Y:S05]  /*84f0*/  IMAD R7, R6, R5, R7 ;  /* 0x0000000506077224 */ /* 0x000fea00078e0207 */
[----:B------:R-:W-:Y:S07]  /*8500*/  IADD3 R7, R13, R7, RZ ;  /* 0x000000070d077210 */ /* 0x000fee0007ffe0ff */
.L_x_2337:
        /* <DEDUP_REMOVED lines=36> */
.L_x_2336:
[----:B---3--:R-:W-:Y:S01]  /*8750*/  FMNMX.FTZ R5, R172, R135, !PT ;  /* 0x00000087ac057209 */ /* 0x008fe20007810000 */
[----:B------:R-:W-:Y:S01]  /*8760*/  LDSM.16.MT88.4 R20, [R222+0xc000] ;  /* 0x00c00000de14783b */ /* 0x000fe20000004200 */
[----:B------:R-:W-:Y:S02]  /*8770*/  FMNMX.FTZ R7, R164, R133, !PT ;  /* 0x00000085a4077209 */ /* 0x000fe40007810000 */
[----:B------:R-:W-:Y:S02]  /*8780*/  FMNMX.FTZ R5, R168, R5, !PT ;  /* 0x00000005a8057209 */ /* 0x000fe40007810000 */
[----:B------:R-:W-:Y:S02]  /*8790*/  FMNMX.FTZ R7, R152, R7, !PT ;  /* 0x0000000798077209 */ /* 0x000fe40007810000 */
[----:B------:R-:W-:Y:S01]  /*87a0*/  FMNMX.FTZ R5, R176, R5, !PT ;  /* 0x00000005b0057209 */ /* 0x000fe20007810000 */
[----:B------:R-:W-:Y:S01]  /*87b0*/  LDSM.16.MT88.4 R28, [R221+0xc000] ;  /* 0x00c00000dd1c783b */ /* 0x000fe20000004200 */
[----:B--2---:R-:W-:Y:S02]  /*87c0*/  FMNMX.FTZ R0, R10, R7, !PT ;  /* 0x000000070a007209 */ /* 0x004fe40007810000 */
        /* <DEDUP_REMOVED lines=12> */
[----:B-1----:R-:W-:Y:S01]  /*8890*/  FMNMX.FTZ R2, R177, R2, !PT ;  /* 0x00000002b1027209 */ /* 0x002fe20007810000 */
        /* <DEDUP_REMOVED lines=57> */
[----:B------:R-:W-:Y:S02]  /*8c30*/  FMUL.FTZ R144, R0, UR4 ;  /* 0x0000000400907c20 */ /* 0x000fe40008410000 */
[----:B------:R-:W1:Y:S01]  /*8c40*/  LDSM.16.MT88.4 R12, [R223+0xc000] ;  /* 0x00c00000df0c783b */ /* 0x000e620000004200 */
[C---:B------:R-:W-:Y:S01]  /*8c50*/  FSETP.NEU.FTZ.AND P0, PT, R2.reuse, -INF , PT ;  /* 0xff8000000200780b */ /* 0x040fe20003f1d000 */
[C---:B------:R-:W-:Y:S01]  /*8c60*/  FMUL.FTZ R145, R2.reuse, UR4 ;  /* 0x0000000402917c20 */ /* 0x040fe20008410000 */
[----:B------:R-:W-:Y:S01]  /*8c70*/  FADD.FTZ R4, -R2, R135 ;  /* 0x0000008702047221 */ /* 0x000fe20000010100 */
[----:B------:R-:W-:Y:S03]  /*8c80*/  MOV R135, R2 ;  /* 0x0000000200877202 */ /* 0x000fe60000000f00 */
[----:B------:R-:W-:Y:S01]  /*8c90*/  FSEL R145, R145, RZ, P0 ;  /* 0x000000ff91917208 */ /* 0x000fe20000000000 */
[----:B------:R-:W-:Y:S01]  /*8ca0*/  FMUL.FTZ R6, R4, UR4 ;  /* 0x0000000404067c20 */ /* 0x000fe20008410000 */
[C---:B------:R-:W-:Y:S01]  /*8cb0*/  FSETP.NEU.FTZ.AND P0, PT, R0.reuse, -INF , PT ;  /* 0xff8000000000780b */ /* 0x040fe20003f1d000 */
[----:B------:R-:W-:Y:S02]  /*8cc0*/  FADD.FTZ R4, -R0, R133 ;  /* 0x0000008500047221 */ /* 0x000fe40000010100 */
        /* <DEDUP_REMOVED lines=17> */
[--C-:B------:R-:W-:Y:S03]  /*8de0*/  FFMA.FTZ R172, R200, UR4, -R145.reuse ;  /* 0x00000004c8ac7c23 */ /* 0x100fe60008010891 */
[----:B------:R-:W3:Y:S01]  /*8df0*/  MUFU.EX2 R132, R132 ;  /* 0x0000008400847308 */ /* 0x000ee20000000800 */
[--C-:B------:R-:W-:Y:S01]  /*8e00*/  FFMA.FTZ R174, R201, UR4, -R144.reuse ;  /* 0x00000004c9ae7c23 */ /* 0x100fe20008010890 */
[--C-:B------:R-:W-:Y:S01]  /*8e10*/  FFMA.FTZ R176, R192, UR4, -R145.reuse ;  /* 0x00000004c0b07c23 */ /* 0x100fe20008010891 */
[--C-:B------:R-:W-:Y:S01]  /*8e20*/  FFMA.FTZ R178, R193, UR4, -R144.reuse ;  /* 0x00000004c1b27c23 */ /* 0x100fe20008010890 */
[--C-:B------:R-:W-:Y:S01]  /*8e30*/  FFMA.FTZ R188, R188, UR4, -R145.reuse ;  /* 0x00000004bcbc7c23 */ /* 0x100fe20008010891 */
[--C-:B------:R-:W-:Y:S01]  /*8e40*/  FFMA.FTZ R187, R187, UR4, -R144.reuse ;  /* 0x00000004bbbb7c23 */ /* 0x100fe20008010890 */
[--C-:B------:R-:W-:Y:S01]  /*8e50*/  FFMA.FTZ R184, R184, UR4, -R145.reuse ;  /* 0x00000004b8b87c23 */ /* 0x100fe20008010891 */
[----:B------:R-:W-:Y:S03]  /*8e60*/  ISETP.GT.AND P0, PT, R245, RZ, PT ;  /* 0x000000fff500720c */ /* 0x000fe60003f04270 */
[----:B------:R-:W-:Y:S01]  /*8e70*/  MUFU.EX2 R142, R142 ;  /* 0x0000008e008e7308 */ /* 0x000fe20000000800 */
[C---:B--2---:R-:W-:Y:S01]  /*8e80*/  FMUL.FTZ R4, R133.reuse, R128 ;  /* 0x0000008085047220 */ /* 0x044fe20000410000 */
        /* <DEDUP_REMOVED lines=22> */
[----:B------:R-:W3:Y:S01]  /*8ff0*/  MUFU.EX2 R138, R138 ;  /* 0x0000008a008a7308 */ /* 0x000ee20000000800 */
[----:B--2---:R-:W-:Y:S01]  /*9000*/  F2FP.BF16.F32.PACK_AB R128, R141, R142 ;  /* 0x0000008e8d80723e */ /* 0x004fe200000010ff */
        /* <DEDUP_REMOVED lines=13> */
[----:B------:R-:W2:Y:S03]  /*90e0*/  LDSM.16.MT88.4 R88, [R220+0x10000] ;  /* 0x01000000dc58783b */ /* 0x000ea60000004200 */
[----:B------:R-:W4:Y:S01]  /*90f0*/  MUFU.EX2 R137, R137 ;  /* 0x0000008900897308 */ /* 0x000f220000000800 */
[----:B---3--:R-:W-:Y:S01]  /*9100*/  F2FP.BF16.F32.PACK_AB R129, R138, R143 ;  /* 0x0000008f8a81723e */ /* 0x008fe200000010ff */
[C---:B------:R-:W-:Y:S01]  /*9110*/  FMUL.FTZ R55, R132.reuse, R83 ;  /* 0x0000005384377220 */ /* 0x040fe20000410000 */
[C---:B------:R-:W-:Y:S01]  /*9120*/  FMUL.FTZ R60, R133.reuse, R72 ;  /* 0x00000048853c7220 */ /* 0x040fe20000410000 */
[----:B------:R-:W-:Y:S01]  /*9130*/  FMUL.FTZ R61, R133, R73 ;  /* 0x00000049853d7220 */ /* 0x000fe20000410000 */
[C---:B------:R-:W-:Y:S01]  /*9140*/  FMUL.FTZ R62, R132.reuse, R74 ;  /* 0x0000004a843e7220 */ /* 0x040fe20000410000 */
[----:B------:R-:W-:Y:S01]  /*9150*/  FMUL.FTZ R63, R132, R75 ;  /* 0x0000004b843f7220 */ /* 0x000fe20000410000 */
[----:B------:R-:W3:Y:S03]  /*9160*/  LDSM.16.MT88.4 R80, [R223+0xc800] ;  /* 0x00c80000df50783b */ /* 0x000ee60000004200 */
[----:B------:R-:W-:Y:S01]  /*9170*/  MUFU.EX2 R139, R139 ;  /* 0x0000008b008b7308 */ /* 0x000fe20000000800 */
[--C-:B------:R-:W-:Y:S01]  /*9180*/  FFMA.FTZ R183, R183, UR4, -R144.reuse ;  /* 0x00000004b7b77c23 */ /* 0x100fe20008010890 */
[----:B------:R-:W-:Y:S01]  /*9190*/  FFMA.FTZ R181, R181, UR4, -R145 ;  /* 0x00000004b5b57c23 */ /* 0x000fe20008010891 */
[----:B------:R-:W-:Y:S01]  /*91a0*/  FFMA.FTZ R134, R134, UR4, -R144 ;  /* 0x0000000486867c23 */ /* 0x000fe20008010890 */
[----:B------:R-:W-:Y:S01]  /*91b0*/  FFMA.FTZ R143, R132, R247, R143 ;  /* 0x000000f7848f7223 */ /* 0x000fe2000001008f */
[----:B------:R-:W-:Y:S01]  /*91c0*/  FFMA.FTZ R142, R133, R246, R142 ;  /* 0x000000f6858e7223 */ /* 0x000fe2000001008e */
[----:B------:R-:W-:Y:S04]  /*91d0*/  LDSM.16.MT88.4 R72, [R220+0xc800] ;  /* 0x00c80000dc48783b */ /* 0x000fe80000004200 */
[----:B------:R-:W5:Y:S01]  /*91e0*/  MUFU.EX2 R136, R136 ;  /* 0x0000008800887308 */ /* 0x000f620000000800 */
[----:B----4-:R-:W-:Y:S01]  /*91f0*/  F2FP.BF16.F32.PACK_AB R130, R137, R140 ;  /* 0x0000008c8982723e */ /* 0x010fe200000010ff */
[----:B------:R-:W-:Y:S01]  /*9200*/  FADD.FTZ R141, R141, R142 ;  /* 0x0000008e8d8d7221 */ /* 0x000fe20000010000 */
[----:B------:R-:W-:Y:S03]  /*9210*/  FADD.FTZ R138, R138, R143 ;  /* 0x0000008f8a8a7221 */ /* 0x000fe60000010000 */
[----:B------:R-:W-:Y:S01]  /*9220*/  FADD.FTZ R140, R140, R141 ;  /* 0x0000008d8c8c7221 */ /* 0x000fe20000010000 */
[----:B------:R-:W-:Y:S03]  /*9230*/  LDSM.16.MT88.4 R100, [R221+0xe800] ;  /* 0x00e80000dd64783b */ /* 0x000fe60000004200 */
[----:B------:R-:W-:Y:S01]  /*9240*/  MUFU.EX2 R148, R148 ;  /* 0x0000009400947308 */ /* 0x000fe20000000800 */
[----:B------:R-:W-:Y:S04]  /*9250*/  FADD.FTZ R140, R137, R140 ;  /* 0x0000008c898c7221 */ /* 0x000fe80000010000 */
[----:B------:R-:W-:Y:S05]  /*9260*/  LDSM.16.MT88.4 R116, [R222+0xf800] ;  /* 0x00f80000de74783b */ /* 0x000fea0000004200 */
[----:B------:R-:W-:Y:S01]  /*9270*/  MUFU.EX2 R152, R152 ;  /* 0x0000009800987308 */ /* 0x000fe20000000800 */
[----:B-----5:R-:W-:Y:S02]  /*9280*/  F2FP.BF16.F32.PACK_AB R131, R136, R139 ;  /* 0x0000008b8883723e */ /* 0x020fe400000010ff */
[----:B------:R-:W-:Y:S05]  /*9290*/  LDSM.16.MT88.4 R108, [R221+0xf800] ;  /* 0x00f80000dd6c783b */ /* 0x000fea0000004200 */
        /* <DEDUP_REMOVED lines=74> */
[--C-:B------:R-:W-:Y:S02]  /*9740*/  FFMA.FTZ R115, R179, UR4, -R144.reuse ;  /* 0x00000004b3737c23 */ /* 0x100fe40008010890 */
[----:B------:R-:W-:Y:S01]  /*9750*/  MUFU.EX2 R162, R162 ;  /* 0x000000a200a27308 */ /* 0x000fe20000000800 */
[--C-:B------:R-:W-:Y:S01]  /*9760*/  FFMA.FTZ R153, R154, UR4, -R145.reuse ;  /* 0x000000049a997c23 */ /* 0x100fe20008010891 */
        /* <DEDUP_REMOVED lines=9> */
[--C-:B------:R-:W-:Y:S01]  /*9800*/  FFMA.FTZ R154, R155, UR4, -R144.reuse ;  /* 0x000000049b9a7c23 */ /* 0x100fe20008010890 */
[--C-:B------:R-:W-:Y:S01]  /*9810*/  FFMA.FTZ R155, R157, UR4, -R144.reuse ;  /* 0x000000049d9b7c23 */ /* 0x100fe20008010890 */
[--C-:B------:R-:W-:Y:S01]  /*9820*/  FFMA.FTZ R157, R158, UR4, -R145.reuse ;  /* 0x000000049e9d7c23 */ /* 0x100fe20008010891 */
[C---:B--2---:R-:W-:Y:S06]  /*9830*/  HMMA.16816.F32.BF16 R60, R128.reuse, R88, R60 ;  /* 0x00000058803c723c */ /* 0x044fec000004183c */
[----:B------:R-:W-:Y:S01]  /*9840*/  MUFU.EX2 R106, R106 ;  /* 0x0000006a006a7308 */ /* 0x000fe20000000800 */
[C---:B------:R-:W-:Y:S01]  /*9850*/  FMUL.FTZ R66, R132.reuse, R70 ;  /* 0x0000004684427220 */ /* 0x040fe20000410000 */
[----:B------:R-:W-:Y:S03]  /*9860*/  FMUL.FTZ R67, R132, R71 ;  /* 0x0000004784437220 */ /* 0x000fe60000410000 */
[--C-:B------:R-:W-:Y:S01]  /*9870*/  FFMA.FTZ R158, R165, UR4, -R144.reuse ;  /* 0x00000004a59e7c23 */ /* 0x100fe20008010890 */
[--C-:B------:R-:W-:Y:S01]  /*9880*/  FFMA.FTZ R165, R166, UR4, -R145.reuse ;  /* 0x00000004a6a57c23 */ /* 0x100fe20008010891 */
[--C-:B------:R-:W-:Y:S03]  /*9890*/  FFMA.FTZ R166, R249, UR4, -R144.reuse ;  /* 0x00000004f9a67c23 */ /* 0x100fe60008010890 */
[----:B------:R-:W2:Y:S01]  /*98a0*/  MUFU.EX2 R107, R107 ;  /* 0x0000006b006b7308 */ /* 0x000ea20000000800 */
[----:B------:R-:W-:Y:S01]  /*98b0*/  HMMA.16816.F32.BF16 R64, R128, R90, R64 ;  /* 0x0000005a8040723c */ /* 0x000fe20000041840 */
[----:B------:R-:W-:Y:S02]  /*98c0*/  LDSM.16.MT88.4 R88, [R222+0xd000] ;  /* 0x00d00000de58783b */ /* 0x000fe40000004200 */
[----:B-----5:R-:W-:Y:S01]  /*98d0*/  F2FP.BF16.F32.PACK_AB R68, R104, R105 ;  /* 0x000000696844723e */ /* 0x020fe200000010ff */
[--C-:B------:R-:W-:Y:S01]  /*98e0*/  FFMA.FTZ R179, R191, UR4, -R144.reuse ;  /* 0x00000004bfb37c23 */ /* 0x100fe20008010890 */
[--C-:B------:R-:W-:Y:S01]  /*98f0*/  FFMA.FTZ R191, R186, UR4, -R145.reuse ;  /* 0x00000004babf7c23 */ /* 0x100fe20008010891 */
[--C-:B------:R-:W-:Y:S03]  /*9900*/  FFMA.FTZ R186, R189, UR4, -R144.reuse ;  /* 0x00000004bdba7c23 */ /* 0x100fe60008010890 */
[----:B------:R-:W-:Y:S02]  /*9910*/  MUFU.EX2 R112, R112 ;  /* 0x0000007000707308 */ /* 0x000fe40000000800 */
[--C-:B------:R-:W-:Y:S01]  /*9920*/  FFMA.FTZ R189, R182, UR4, -R145.reuse ;  /* 0x00000004b6bd7c23 */ /* 0x100fe20008010891 */
[----:B------:R-:W-:Y:S01]  /*9930*/  MOV R133, R0 ;  /* 0x0000000000857202 */ /* 0x000fe20000000f00 */
[--C-:B------:R-:W-:Y:S01]  /*9940*/  FFMA.FTZ R182, R185, UR4, -R144.reuse ;  /* 0x00000004b9b67c23 */ /* 0x100fe20008010890 */
[----:B------:R-:W-:Y:S01]  /*9950*/  FFMA.FTZ R145, R180, UR4, -R145 ;  /* 0x00000004b4917c23 */ /* 0x000fe20008010891 */
[----:B------:R-:W-:Y:S04]  /*9960*/  FFMA.FTZ R144, R3, UR4, -R144 ;  /* 0x0000000403907c23 */ /* 0x000fe80008010890 */
[----:B------:R-:W5:Y:S01]  /*9970*/  MUFU.EX2 R113, R113 ;  /* 0x0000007100717308 */ /* 0x000f620000000800 */
[----:B--2---:R-:W-:Y:S01]  /*9980*/  F2FP.BF16.F32.PACK_AB R69, R107, R106 ;  /* 0x0000006a6b45723e */ /* 0x004fe200000010ff */
[----:B------:R-:W-:Y:S01]  /*9990*/  FADD.FTZ R3, R139, R138 ;  /* 0x0000008a8b037221 */ /* 0x000fe20000010000 */
[----:B------:R-:W-:Y:S03]  /*99a0*/  FADD.FTZ R105, R105, R140 ;  /* 0x0000008c69697221 */ /* 0x000fe60000010000 */
[----:B------:R-:W-:Y:S01]  /*99b0*/  FADD.FTZ R3, R136, R3 ;  /* 0x0000000388037221 */ /* 0x000fe20000010000 */
[----:B------:R-:W-:Y:S03]  /*99c0*/  FADD.FTZ R105, R104, R105 ;  /* 0x0000006968697221 */ /* 0x000fe60000010000 */
[----:B------:R-:W-:Y:S01]  /*99d0*/  MUFU.EX2 R114, R114 ;  /* 0x0000007200727308 */ /* 0x000fe20000000800 */
[----:B------:R-:W-:Y:S04]  /*99e0*/  FADD.FTZ R106, R106, R3 ;  /* 0x000000036a6a7221 */ /* 0x000fe80000010000 */
[----:B------:R-:W-:Y:S05]  /*99f0*/  FADD.FTZ R107, R107, R106 ;  /* 0x0000006a6b6b7221 */ /* 0x000fea0000010000 */
[----:B------:R-:W2:Y:S01]  /*9a00*/  MUFU.EX2 R115, R115 ;  /* 0x0000007300737308 */ /* 0x000ea20000000800 */
[C---:B-----5:R-:W-:Y:S01]  /*9a10*/  F2FP.BF16.F32.PACK_AB R70, R113.reuse, R112 ;  /* 0x000000707146723e */ /* 0x060fe200000010ff */
[----:B------:R-:W-:Y:S04]  /*9a20*/  FADD.FTZ R112, R112, R105 ;  /* 0x0000006970707221 */ /* 0x000fe80000010000 */
[----:B------:R-:W-:Y:S04]  /*9a30*/  FADD.FTZ R113, R113, R112 ;  /* 0x0000007071717221 */ /* 0x000fe80000010000 */
[----:B------:R-:W5:Y:S10]  /*9a40*/  MUFU.EX2 R153, R153 ;  /* 0x0000009900997308 */ /* 0x000f740000000800 */
[----:B------:R-:W-:Y:S01]  /*9a50*/  MUFU.EX2 R154, R154 ;  /* 0x0000009a009a7308 */ /* 0x000fe20000000800 */
[C---:B--2---:R-:W-:Y:S01]  /*9a60*/  F2FP.BF16.F32.PACK_AB R71, R115.reuse, R114 ;  /* 0x000000727347723e */ /* 0x044fe200000010ff */
[----:B------:R-:W-:Y:S04]  /*9a70*/  FADD.FTZ R114, R114, R107 ;  /* 0x0000006b72727221 */ /* 0x000fe80000010000 */
[----:B------:R-:W-:Y:S02]  /*9a80*/  FADD.FTZ R114, R115, R114 ;  /* 0x0000007273727221 */ /* 0x000fe40000010000 */
[C---:B---3--:R-:W-:Y:S02]  /*9a90*/  HMMA.16816.F32.BF16 R4, R68.reuse, R80, R4 ;  /* 0x000000504404723c */ /* 0x048fe40000041804 */
[----:B------:R-:W2:Y:S03]  /*9aa0*/  MUFU.EX2 R155, R155 ;  /* 0x0000009b009b7308 */ /* 0x000ea60000000800 */
[----:B------:R-:W-:Y:S01]  /*9ab0*/  FADD.FTZ R3, R121, R114 ;  /* 0x0000007279037221 */ /* 0x000fe20000010000 */
[C---:B------:R-:W-:Y:S01]  /*9ac0*/  HMMA.16816.F32.BF16 R8, R68.reuse, R82, R8 ;  /* 0x000000524408723c */ /* 0x040fe20000041808 */
[----:B------:R-:W3:Y:S05]  /*9ad0*/  LDSM.16.MT88.4 R80, [R222+0x10800] ;  /* 0x01080000de50783b */ /* 0x000eea0000004200 */
[----:B------:R-:W2:Y:S01]  /*9ae0*/  MUFU.EX2 R157, R157 ;  /* 0x0000009d009d7308 */ /* 0x000ea20000000800 */
[C---:B------:R-:W-:Y:S01]  /*9af0*/  FADD.FTZ R3, R146.reuse, R3 ;  /* 0x0000000392037221 */ /* 0x040fe20000010000 */
[C---:B-1----:R-:W-:Y:S08]  /*9b00*/  HMMA.16816.F32.BF16 R12, R68.reuse, R84, R12 ;  /* 0x00000054440c723c */ /* 0x042ff0000004180c */
[----:B------:R-:W1:Y:S01]  /*9b10*/  MUFU.EX2 R158, R158 ;  /* 0x0000009e009e7308 */ /* 0x000e620000000800 */
[C---:B------:R-:W-:Y:S01]  /*9b20*/  HMMA.16816.F32.BF16 R16, R68.reuse, R86, R16 ;  /* 0x000000564410723c */ /* 0x040fe20000041810 */
[----:B------:R-:W5:Y:S05]  /*9b30*/  LDSM.16.MT88.4 R84, [R221+0x10800] ;  /* 0x01080000dd54783b */ /* 0x000f6a0000004200 */
        /* <DEDUP_REMOVED lines=8> */
[----:B------:R-:W2:Y:S05]  /*9bc0*/  LDSM.16.MT88.4 R72, [R220+0x10800] ;  /* 0x01080000dc48783b */ /* 0x000eaa0000004200 */
        /* <DEDUP_REMOVED lines=9> */
[C---:B-----5:R-:W-:Y:S03]  /*9c60*/  HMMA.16816.F32.BF16 R52, R68.reuse, R84, R52 ;  /* 0x000000544434723c */ /* 0x060fe60000041834 */
[----:B------:R-:W-:Y:S03]  /*9c70*/  MUFU.EX2 R171, R171 ;  /* 0x000000ab00ab7308 */ /* 0x000fe60000000800 */
[C---:B------:R-:W-:Y:S01]  /*9c80*/  HMMA.16816.F32.BF16 R56, R68.reuse, R86, R56 ;  /* 0x000000564438723c */ /* 0x040fe20000041838 */
[----:B------:R-:W5:Y:S06]  /*9c90*/  LDSM.16.MT88.4 R84, [R220+0xd000] ;  /* 0x00d00000dc54783b */ /* 0x000f6c0000004200 */
[----:B------:R-:W-:Y:S01]  /*9ca0*/  MUFU.EX2 R172, R172 ;  /* 0x000000ac00ac7308 */ /* 0x000fe20000000800 */
[C---:B--2---:R-:W-:Y:S09]  /*9cb0*/  HMMA.16816.F32.BF16 R60, R68.reuse, R72, R60 ;  /* 0x00000048443c723c */ /* 0x044ff2000004183c */
[----:B------:R-:W-:Y:S01]  /*9cc0*/  MUFU.EX2 R173, R173 ;  /* 0x000000ad00ad7308 */ /* 0x000fe20000000800 */
[----:B------:R-:W-:Y:S01]  /*9cd0*/  HMMA.16816.F32.BF16 R64, R68, R74, R64 ;  /* 0x0000004a4440723c */ /* 0x000fe20000041840 */
[----:B------:R-:W2:Y:S06]  /*9ce0*/  LDSM.16.MT88.4 R72, [R223+0x11000] ;  /* 0x01100000df48783b */ /* 0x000eac0000004200 */
[----:B------:R-:W-:Y:S02]  /*9cf0*/  F2FP.BF16.F32.PACK_AB R68, R147, R120 ;  /* 0x000000789344723e */ /* 0x000fe400000010ff */
[----:B------:R-:W-:Y:S02]  /*9d00*/  MUFU.EX2 R174, R174 ;  /* 0x000000ae00ae7308 */ /* 0x000fe40000000800 */
[----:B------:R-:W-:Y:S02]  /*9d10*/  F2FP.BF16.F32.PACK_AB R69, R146, R121 ;  /* 0x000000799245723e */ /* 0x000fe400000010ff */
[----:B------:R-:W-:Y:S02]  /*9d20*/  F2FP.BF16.F32.PACK_AB R70, R148, R149 ;  /* 0x000000959446723e */ /* 0x000fe400000010ff */
[C---:B------:R-:W-:Y:S04]  /*9d30*/  F2FP.BF16.F32.PACK_AB R71, R151.reuse, R150 ;  /* 0x000000969747723e */ /* 0x040fe800000010ff */
[----:B------:R-:W-:Y:S01]  /*9d40*/  MUFU.EX2 R175, R175 ;  /* 0x000000af00af7308 */ /* 0x000fe20000000800 */
[----:B------:R-:W-:Y:S04]  /*9d50*/  FADD.FTZ R150, R150, R3 ;  /* 0x0000000396967221 */ /* 0x000fe80000010000 */
[----:B------:R-:W-:Y:S01]  /*9d60*/  FADD.FTZ R151, R151, R150 ;  /* 0x0000009697977221 */ /* 0x000fe20000010000 */
[C---:B----4-:R-:W-:Y:S04]  /*9d70*/  HMMA.16816.F32.BF16 R4, R68.reuse, R76, R4 ;  /* 0x0000004c4404723c */ /* 0x050fe80000041804 */
[----:B------:R-:W-:Y:S02]  /*9d80*/  MUFU.EX2 R176, R176 ;  /* 0x000000b000b07308 */ /* 0x000fe40000000800 */
[C---:B------:R-:W-:Y:S01]  /*9d90*/  HMMA.16816.F32.BF16 R8, R68.reuse, R78, R8 ;  /* 0x0000004e4408723c */ /* 0x040fe20000041808 */
[----:B------:R-:W4:Y:S07]  /*9da0*/  LDSM.16.MT88.4 R76, [R222+0x11000] ;  /* 0x01100000de4c783b */ /* 0x000f2e0000004200 */
        /* <DEDUP_REMOVED lines=16> */
[C---:B------:R-:W-:Y:S03]  /*9eb0*/  HMMA.16816.F32.BF16 R40, R68.reuse, R74, R40 ;  /* 0x0000004a4428723c */ /* 0x040fe60000041828 */
[----:B------:R-:W-:Y:S03]  /*9ec0*/  F2FP.BF16.F32.PACK_AB R72, R153, R152 ;  /* 0x000000989948723e */ /* 0x000fe600000010ff */
[C---:B----4-:R-:W-:Y:S03]  /*9ed0*/  HMMA.16816.F32.BF16 R44, R68.reuse, R76, R44 ;  /* 0x0000004c442c723c */ /* 0x050fe6000004182c */
[----:B------:R-:W-:Y:S02]  /*9ee0*/  MUFU.EX2 R187, R187 ;  /* 0x000000bb00bb7308 */ /* 0x000fe40000000800 */
[----:B------:R-:W-:Y:S01]  /*9ef0*/  F2FP.BF16.F32.PACK_AB R73, R155, R154 ;  /* 0x0000009a9b49723e */ /* 0x000fe200000010ff */
[C---:B------:R-:W-:Y:S01]  /*9f00*/  HMMA.16816.F32.BF16 R48, R68.reuse, R78, R48 ;  /* 0x0000004e4430723c */ /* 0x040fe20000041830 */
[----:B------:R-:W2:Y:S06]  /*9f10*/  LDSM.16.MT88.4 R76, [R221+0xd800] ;  /* 0x00d80000dd4c783b */ /* 0x000eac0000004200 */
[----:B------:R-:W-:Y:S01]  /*9f20*/  MUFU.EX2 R184, R184 ;  /* 0x000000b800b87308 */ /* 0x000fe20000000800 */
[----:B------:R-:W-:Y:S01]  /*9f30*/  F2FP.BF16.F32.PACK_AB R74, R157, R156 ;  /* 0x0000009c9d4a723e */ /* 0x000fe200000010ff */
[C---:B---3--:R-:W-:Y:S03]  /*9f40*/  HMMA.16816.F32.BF16 R52, R68.reuse, R80, R52 ;  /* 0x000000504434723c */ /* 0x048fe60000041834 */
[----:B-1----:R-:W-:Y:S03]  /*9f50*/  F2FP.BF16.F32.PACK_AB R75, R161, R158 ;  /* 0x0000009ea14b723e */ /* 0x002fe600000010ff */
[C---:B------:R-:W-:Y:S01]  /*9f60*/  HMMA.16816.F32.BF16 R56, R68.reuse, R82, R56 ;  /* 0x000000524438723c */ /* 0x040fe20000041838 */
[----:B------:R-:W1:Y:S01]  /*9f70*/  LDSM.16.MT88.4 R80, [R220+0xd800] ;  /* 0x00d80000dc50783b */ /* 0x000e620000004200 */
[----:B------:R-:W3:Y:S03]  /*9f80*/  MUFU.EX2 R189, R189 ;  /* 0x000000bd00bd7308 */ /* 0x000ee60000000800 */
[----:B------:R-:W-:Y:S01]  /*9f90*/  FADD.FTZ R154, R154, R151 ;  /* 0x000000979a9a7221 */ /* 0x000fe20000010000 */
[C---:B------:R-:W-:Y:S06]  /*9fa0*/  HMMA.16816.F32.BF16 R60, R68.reuse, R88, R60 ;  /* 0x00000058443c723c */ /* 0x040fec000004183c */
        /* <DEDUP_REMOVED lines=8> */
[----:B---3--:R-:W-:Y:S01]  /*a030*/  F2FP.BF16.F32.PACK_AB R136, R189, R184 ;  /* 0x000000b8bd88723e */ /* 0x008fe200000010ff */
[C---:B------:R-:W-:Y:S06]  /*a040*/  HMMA.16816.F32.BF16 R8, R72.reuse, R86, R8 ;  /* 0x000000564808723c */ /* 0x040fec0000041808 */
[----:B------:R-:W-:Y:S01]  /*a050*/  MUFU.EX2 R181, R181 ;  /* 0x000000b500b57308 */ /* 0x000fe20000000800 */
[----:B------:R-:W3:Y:S01]  /*a060*/  LDSM.16.MT88.4 R84, [R222+0x11800] ;  /* 0x01180000de54783b */ /* 0x000ee20000004200 */
[C---:B------:R-:W-:Y:S08]  /*a070*/  HMMA.16816.F32.BF16 R12, R72.reuse, R92, R12 ;  /* 0x0000005c480c723c */ /* 0x040ff0000004180c */
[----:B------:R-:W1:Y:S01]  /*a080*/  MUFU.EX2 R180, R145 ;  /* 0x0000009100b47308 */ /* 0x000e620000000800 */
[C---:B------:R-:W-:Y:S01]  /*a090*/  HMMA.16816.F32.BF16 R16, R72.reuse, R94, R16 ;  /* 0x0000005e4810723c */ /* 0x040fe20000041810 */
[----:B------:R-:W3:Y:S02]  /*a0a0*/  LDSM.16.MT88.4 R92, [R220+0x11800] ;  /* 0x01180000dc5c783b */ /* 0x000ee40000004200 */
[----:B-----5:R-:W-:Y:S03]  /*a0b0*/  F2FP.BF16.F32.PACK_AB R137, R183, R182 ;  /* 0x000000b6b789723e */ /* 0x020fe600000010ff */
[C---:B--2---:R-:W-:Y:S03]  /*a0c0*/  HMMA.16816.F32.BF16 R20, R72.reuse, R76, R20 ;  /* 0x0000004c4814723c */ /* 0x044fe60000041814 */
[----:B------:R-:W-:Y:S02]  /*a0d0*/  MUFU.EX2 R134, R134 ;  /* 0x0000008600867308 */ /* 0x000fe40000000800 */
[----:B------:R-:W-:Y:S01]  /*a0e0*/  FADD.FTZ R161, R161, R158 ;  /* 0x0000009ea1a17221 */ /* 0x000fe20000010000 */
[C---:B------:R-:W-:Y:S01]  /*a0f0*/  HMMA.16816.F32.BF16 R24, R72.reuse, R78, R24 ;  /* 0x0000004e4818723c */ /* 0x040fe20000041818 */
[----:B------:R-:W2:Y:S06]  /*a100*/  LDSM.16.MT88.4 R76, [R223+0xe000] ;  /* 0x00e00000df4c783b */ /* 0x000eac0000004200 */
[----:B------:R-:W5:Y:S01]  /*a110*/  MUFU.EX2 R247, R144 ;  /* 0x0000009000f77308 */ /* 0x000f620000000800 */
[----:B-1----:R-:W-:Y:S01]  /*a120*/  F2FP.BF16.F32.PACK_AB R138, R180, R181 ;  /* 0x000000b5b48a723e */ /* 0x002fe200000010ff */
[C---:B------:R-:W-:Y:S06]  /*a130*/  HMMA.16816.F32.BF16 R28, R72.reuse, R80, R28 ;  /* 0x00000050481c723c */ /* 0x040fec000004181c */
[C---:B------:R-:W-:Y:S01]  /*a140*/  HMMA.16816.F32.BF16 R32, R72.reuse, R82, R32 ;  /* 0x000000524820723c */ /* 0x040fe20000041820 */
[----:B------:R-:W1:Y:S05]  /*a150*/  LDSM.16.MT88.4 R80, [R222+0xe000] ;  /* 0x00e00000de50783b */ /* 0x000e6a0000004200 */
[C---:B----4-:R-:W-:Y:S05]  /*a160*/  HMMA.16816.F32.BF16 R36, R72.reuse, R68, R36 ;  /* 0x000000444824723c */ /* 0x050fea0000041824 */
[----:B-----5:R-:W-:Y:S01]  /*a170*/  F2FP.BF16.F32.PACK_AB R139, R247, R134 ;  /* 0x00000086f78b723e */ /* 0x020fe200000010ff */
        /* <DEDUP_REMOVED lines=22> */
[C---:B-1----:R-:W-:Y:S06]  /*a2e0*/  HMMA.16816.F32.BF16 R12, R68.reuse, R80, R12 ;  /* 0x00000050440c723c */ /* 0x042fec000004180c */
[C---:B------:R-:W-:Y:S01]  /*a2f0*/  HMMA.16816.F32.BF16 R16, R68.reuse, R82, R16 ;  /* 0x000000524410723c */ /* 0x040fe20000041810 */
[----:B------:R-:W1:Y:S05]  /*a300*/  LDSM.16.MT88.4 R80, [R223+0xe800] ;  /* 0x00e80000df50783b */ /* 0x000e6a0000004200 */
[C---:B---3--:R-:W-:Y:S06]  /*a310*/  HMMA.16816.F32.BF16 R20, R68.reuse, R84, R20 ;  /* 0x000000544414723c */ /* 0x048fec0000041814 */
[C---:B------:R-:W-:Y:S01]  /*a320*/  HMMA.16816.F32.BF16 R24, R68.reuse, R86, R24 ;  /* 0x000000564418723c */ /* 0x040fe20000041818 */
[----:B------:R-:W3:Y:S05]  /*a330*/  LDSM.16.MT88.4 R84, [R222+0xe800] ;  /* 0x00e80000de54783b */ /* 0x000eea0000004200 */
[C---:B----4-:R-:W-:Y:S06]  /*a340*/  HMMA.16816.F32.BF16 R28, R68.reuse, R72, R28 ;  /* 0x00000048441c723c */ /* 0x050fec000004181c */
[C---:B------:R-:W-:Y:S05]  /*a350*/  HMMA.16816.F32.BF16 R32, R68.reuse, R74, R32 ;  /* 0x0000004a4420723c */ /* 0x040fea0000041820 */
[----:B------:R-:W-:Y:S02]  /*a360*/  F2FP.BF16.F32.PACK_AB R72, R169, R168 ;  /* 0x000000a8a948723e */ /* 0x000fe400000010ff */
[----:B------:R-:W-:Y:S01]  /*a370*/  F2FP.BF16.F32.PACK_AB R73, R171, R170 ;  /* 0x000000aaab49723e */ /* 0x000fe200000010ff */
[----:B------:R-:W-:Y:S01]  /*a380*/  FADD.FTZ R170, R170, R167 ;  /* 0x000000a7aaaa7221 */ /* 0x000fe20000010000 */
[C---:B--2---:R-:W-:Y:S03]  /*a390*/  HMMA.16816.F32.BF16 R36, R68.reuse, R76, R36 ;  /* 0x0000004c4424723c */ /* 0x044fe60000041824 */
[----:B------:R-:W-:Y:S01]  /*a3a0*/  F2FP.BF16.F32.PACK_AB R74, R173, R172 ;  /* 0x000000acad4a723e */ /* 0x000fe200000010ff */
[----:B------:R-:W-:Y:S01]  /*a3b0*/  FADD.FTZ R171, R171, R170 ;  /* 0x000000aaabab7221 */ /* 0x000fe20000010000 */
[C---:B------:R-:W-:Y:S01]  /*a3c0*/  F2FP.BF16.F32.PACK_AB R75, R175.reuse, R174 ;  /* 0x000000aeaf4b723e */ /* 0x040fe200000010ff */
[C---:B------:R-:W-:Y:S01]  /*a3d0*/  HMMA.16816.F32.BF16 R40, R68.reuse, R78, R40 ;  /* 0x0000004e4428723c */ /* 0x040fe20000041828 */
[----:B------:R-:W2:Y:S04]  /*a3e0*/  LDSM.16.MT88.4 R76, [R220+0xe800] ;  /* 0x00e80000dc4c783b */ /* 0x000ea80000004200 */
[----:B------:R-:W-:Y:S01]  /*a3f0*/  FADD.FTZ R174, R174, R171 ;  /* 0x000000abaeae7221 */ /* 0x000fe20000010000 */
[C---:B------:R-:W-:Y:S05]  /*a400*/  HMMA.16816.F32.BF16 R44, R68.reuse, R88, R44 ;  /* 0x00000058442c723c */ /* 0x040fea000004182c */
[----:B------:R-:W-:Y:S01]  /*a410*/  FADD.FTZ R175, R175, R174 ;  /* 0x000000aeafaf7221 */ /* 0x000fe20000010000 */
[C---:B------:R-:W-:Y:S01]  /*a420*/  HMMA.16816.F32.BF16 R48, R68.reuse, R90, R48 ;  /* 0x0000005a4430723c */ /* 0x040fe20000041830 */
[----:B------:R-:W-:Y:S05]  /*a430*/  LDSM.16.MT88.4 R88, [R220+0x12800] ;  /* 0x01280000dc58783b */ /* 0x000fea0000004200 */
[C---:B------:R-:W-:Y:S06]  /*a440*/  HMMA.16816.F32.BF16 R52, R68.reuse, R92, R52 ;  /* 0x0000005c4434723c */ /* 0x040fec0000041834 */
[C---:B------:R-:W-:Y:S01]  /*a450*/  HMMA.16816.F32.BF16 R56, R68.reuse, R94, R56 ;  /* 0x0000005e4438723c */ /* 0x040fe20000041838 */
[----:B------:R-:W-:Y:S05]  /*a460*/  LDSM.16.MT88.4 R92, [R222+0xf000] ;  /* 0x00f00000de5c783b */ /* 0x000fea0000004200 */
[C---:B------:R-:W-:Y:S06]  /*a470*/  HMMA.16816.F32.BF16 R60, R68.reuse, R96, R60 ;  /* 0x00000060443c723c */ /* 0x040fec000004183c */
[----:B------:R-:W-:Y:S01]  /*a480*/  HMMA.16816.F32.BF16 R64, R68, R98, R64 ;  /* 0x000000624440723c */ /* 0x000fe20000041840 */
[----:B------:R-:W4:Y:S05]  /*a490*/  LDSM.16.MT88.4 R68, [R223+0x12800] ;  /* 0x01280000df44783b */ /* 0x000f2a0000004200 */
        /* <DEDUP_REMOVED lines=43> */
[C---:B------:R-:W-:Y:S06]  /*a750*/  HMMA.16816.F32.BF16 R24, R68.reuse, R98, R24 ;  /* 0x000000624418723c */ /* 0x040fec0000041818 */
[C---:B-1----:R-:W-:Y:S06]  /*a760*/  HMMA.16816.F32.BF16 R28, R68.reuse, R80, R28 ;  /* 0x00000050441c723c */ /* 0x042fec000004181c */
[C---:B------:R-:W-:Y:S01]  /*a770*/  HMMA.16816.F32.BF16 R32, R68.reuse, R82, R32 ;  /* 0x000000524420723c */ /* 0x040fe20000041820 */
[----:B------:R-:W1:Y:S05]  /*a780*/  LDSM.16.MT88.4 R80, [R220+0x13000] ;  /* 0x01300000dc50783b */ /* 0x000e6a0000004200 */
[C---:B---3--:R-:W-:Y:S06]  /*a790*/  HMMA.16816.F32.BF16 R36, R68.reuse, R84, R36 ;  /* 0x000000544424723c */ /* 0x048fec0000041824 */
        /* <DEDUP_REMOVED lines=12> */
[----:B------:R-:W-:Y:S02]  /*a860*/  FADD.FTZ R4, R120, R113 ;  /* 0x0000007178047221 */ /* 0x000fe40000010000 */
[C---:B------:R-:W-:Y:S04]  /*a870*/  HMMA.16816.F32.BF16 R120, R136.reuse, R116, R12 ;  /* 0x000000748878723c */ /* 0x040fe8000004180c */
[----:B------:R-:W-:Y:S02]  /*a880*/  FADD.FTZ R4, R147, R4 ;  /* 0x0000000493047221 */ /* 0x000fe40000010000 */
        /* <DEDUP_REMOVED lines=18> */
[C---:B--2---:R-:W-:Y:S05]  /*a9b0*/  HMMA.16816.F32.BF16 R80, R136.reuse, R76, R52 ;  /* 0x0000004c8850723c */ /* 0x044fea0000041834 */
[----:B------:R-:W-:Y:S01]  /*a9c0*/  FADD.FTZ R3, R164, R3 ;  /* 0x00000003a4037221 */ /* 0x000fe20000010000 */
[C---:B------:R-:W-:Y:S05]  /*a9d0*/  HMMA.16816.F32.BF16 R76, R136.reuse, R78, R56 ;  /* 0x0000004e884c723c */ /* 0x040fea0000041838 */
[----:B------:R-:W-:Y:S01]  /*a9e0*/  FADD.FTZ R168, R168, R3 ;  /* 0x00000003a8a87221 */ /* 0x000fe20000010000 */
[C---:B-1----:R-:W-:Y:S05]  /*a9f0*/  HMMA.16816.F32.BF16 R72, R136.reuse, R68, R60 ;  /* 0x000000448848723c */ /* 0x042fea000004183c */
[----:B------:R-:W-:Y:S01]  /*aa00*/  IADD3 R3, R245, -0x1, RZ ;  /* 0xfffffffff5037810 */ /* 0x000fe20007ffe0ff */
[----:B------:R-:W-:Y:S01]  /*aa10*/  FADD.FTZ R169, R169, R168 ;  /* 0x000000a8a9a97221 */ /* 0x000fe20000010000 */
[----:B------:R-:W-:Y:S04]  /*aa20*/  HMMA.16816.F32.BF16 R68, R136, R70, R64 ;  /* 0x000000468844723c */ /* 0x000fe80000041840 */
[----:B------:R-:W-:Y:S01]  /*aa30*/  FADD.FTZ R172, R172, R169 ;  /* 0x000000a9acac7221 */ /* 0x000fe20000010000 */
[----:B------:R-:W-:Y:S03]  /*aa40*/  MOV R245, R3 ;  /* 0x0000000300f57202 */ /* 0x000fe60000000f00 */
[----:B------:R-:W-:Y:S04]  /*aa50*/  FADD.FTZ R173, R173, R172 ;  /* 0x000000acadad7221 */ /* 0x000fe80000010000 */
[----:B------:R-:W-:Y:S04]  /*aa60*/  FADD.FTZ R176, R176, R173 ;  /* 0x000000adb0b07221 */ /* 0x000fe80000010000 */
[----:B------:R-:W-:Y:S04]  /*aa70*/  FADD.FTZ R177, R177, R176 ;  /* 0x000000b0b1b17221 */ /* 0x000fe80000010000 */
[----:B------:R-:W-:Y:S04]  /*aa80*/  FADD.FTZ R188, R188, R177 ;  /* 0x000000b1bcbc7221 */ /* 0x000fe80000010000 */
[----:B------:R-:W-:Y:S04]  /*aa90*/  FADD.FTZ R191, R191, R188 ;  /* 0x000000bcbfbf7221 */ /* 0x000fe80000010000 */
[----:B------:R-:W-:Y:S04]  /*aaa0*/  FADD.FTZ R184, R184, R191 ;  /* 0x000000bfb8b87221 */ /* 0x000fe80000010000 */
[----:B------:R-:W-:Y:S04]  /*aab0*/  FADD.FTZ R184, R189, R184 ;  /* 0x000000b8bdb87221 */ /* 0x000fe80000010000 */
[----:B------:R-:W-:Y:S04]  /*aac0*/  FADD.FTZ R181, R181, R184 ;  /* 0x000000b8b5b57221 */ /* 0x000fe80000010000 */
[----:B------:R-:W-:Y:S01]  /*aad0*/  FADD.FTZ R246, R180, R181 ;  /* 0x000000b5b4f67221 */ /* 0x000fe20000010000 */
[----:B------:R-:W-:Y:S06]  /*aae0*/  @P0 BRA `(.L_x_2338) ;  /* 0xffffffb800b40947 */ /* 0x000fec000383ffff */
.L_x_2334:
        /* <DEDUP_REMOVED lines=198> */
.L_x_2339:
[----:B------:R-:W-:Y:S01]  /*b750*/  S2UR UR8, SR_CTAID.Z ;  /* 0x00000000000879c3 */ /* 0x000fe20000002700 */
[----:B------:R-:W-:Y:S01]  /*b760*/  ULDC UR9, c[0x0][0x270] ;  /* 0x00009c0000097ab9 */ /* 0x000fe20000000800 */
[----:B------:R-:W-:-:S06]  /*b770*/  ULDC UR6, c[0x0][0x2c4] ;  /* 0x0000b10000067ab9 */ /* 0x000fcc0000000800 */
[----:B------:R-:W1:Y:S02]  /*b780*/  S2UR UR7, SR_CTAID.Y ;  /* 0x00000000000779c3 */ /* 0x000e640000002600 */
[----:B-1----:R-:W-:-:S04]  /*b790*/  UIMAD UR9, UR7, UR9, UR8 ;  /* 0x00000009070972a4 */ /* 0x002fc8000f8e0208 */
[----:B------:R-:W-:Y:S02]  /*b7a0*/  UIMAD UR9, UR9, UR6, URZ ;  /* 0x00000006090972a4 */ /* 0x000fe4000f8e023f */
.L_x_2340:
        /* <DEDUP_REMOVED lines=21> */
.L_x_2342:
[----:B------:R-:W-:Y:S05]  /*b900*/  BSYNC B0 ;  /* 0x0000000000007941 */ /* 0x000fea0003800000 */
.L_x_2341:
        /* <DEDUP_REMOVED lines=57> */
.L_x_2343:
        /* <DEDUP_REMOVED lines=14> */
.L_x_8481:


//--------------------- .text._ZN5flash24flash_fwd_splitkv_kernelI23Flash_fwd_kernel_traitsILi128ELi64ELi128ELi4ELb0ELb0EN7cutlass10bfloat16_tE19Flash_kernel_traitsILi128ELi64ELi128ELi4ES3_EELb1ELb0ELb0ELb1ELb1ELb0ELb1ELb0EEEvNS_16Flash_fwd_paramsE --------------------------
	.section	.text._ZN5flash24flash_fwd_splitkv_kernelI23Flash_fwd_kernel_traitsILi128ELi64ELi128ELi4ELb0ELb0EN7cutlass10bfloat16_tE19Flash_kernel_traitsILi128ELi64ELi128ELi4ES3_EELb1ELb0ELb0ELb1ELb1ELb0ELb1ELb0EEEvNS_16Flash_fwd_paramsE,"ax",@progbits
	.align	128
        .global         _ZN5flash24flash_fwd_splitkv_kernelI23Flash_fwd_kernel_traitsILi128ELi64ELi128ELi4ELb0ELb0EN7cutlass10bfloat16_tE19Flash_kernel_traitsILi128ELi64ELi128ELi4ES3_EELb1ELb0ELb0ELb1ELb1ELb0ELb1ELb0EEEvNS_16Flash_fwd_paramsE
        .type           _ZN5flash24flash_fwd_splitkv_kernelI23Flash_fwd_kernel_traitsILi128ELi64ELi128ELi4ELb0ELb0EN7cutlass10bfloat16_tE19Flash_kernel_traitsILi128ELi64ELi128ELi4ES3_EELb1ELb0ELb0ELb1ELb1ELb0ELb1ELb0EEEvNS_16Flash_fwd_paramsE,@function
        .size           _ZN5flash24flash_fwd_splitkv_kernelI23Flash_fwd_kernel_traitsILi128ELi64ELi128ELi4ELb0ELb0EN7cutlass10bfloat16_tE19Flash_kernel_traitsILi128ELi64ELi128ELi4ES3_EELb1ELb0ELb0ELb1ELb1ELb0ELb1ELb0EEEvNS_16Flash_fwd_paramsE,(.L_x_8482 - _ZN5flash24flash_fwd_splitkv_kernelI23Flash_fwd_kernel_traitsILi128ELi64ELi128ELi4ELb0ELb0EN7cutlass10bfloat16_tE19Flash_kernel_traitsILi128ELi64ELi128ELi4ES3_EELb1ELb0ELb0ELb1ELb1ELb0ELb1ELb0EEEvNS_16Flash_fwd_paramsE)
        .other          _ZN5flash24flash_fwd_splitkv_kernelI23Flash_fwd_kernel_traitsILi128ELi64ELi128ELi4ELb0ELb0EN7cutlass10bfloat16_tE19Flash_kernel_traitsILi128ELi64ELi128ELi4ES3_EELb1ELb0ELb0ELb1ELb1ELb0ELb1ELb0EEEvNS_16Flash_fwd_paramsE,@"STO_CUDA_ENTRY STV_DEFAULT"
_ZN5flash24flash_fwd_splitkv_kernelI23Flash_fwd_kernel_traitsILi128ELi64ELi128ELi4ELb0ELb0EN7cutlass10bfloat16_tE19Flash_kernel_traitsILi128ELi64ELi128ELi4ES3_EELb1ELb0ELb0ELb1ELb1ELb0ELb1ELb0EEEvNS_16Flash_fwd_paramsE:
.text._ZN5flash24flash_fwd_splitkv_kernelI23Flash_fwd_kernel_traitsILi128ELi64ELi128ELi4ELb0ELb0EN7cutlass10bfloat16_tE19Flash_kernel_traitsILi128ELi64ELi128ELi4ES3_EELb1ELb0ELb0ELb1ELb1ELb0ELb1ELb0EEEvNS_16Flash_fwd_paramsE:
[----:B------:R-:W-:Y:S08]  /*0000*/  LDC R1, c[0x0][0x28] ;  /* 0x00000a00ff017b82 */ /* 0x000ff00000000800 */
[----:B------:R-:W1:Y:S01]  /*0010*/  LDC R9, c[0x0][0x270] ;  /* 0x00009c00ff097b82 */ /* 0x000e620000000800 */
[----:B------:R-:W-:Y:S01]  /*0020*/  ULDC.64 UR18, c[0x0][0x208] ;  /* 0x0000820000127ab9 */ /* 0x000fe20000000a00 */
[----:B------:R-:W-:Y:S01]  /*0030*/  IMAD.MOV.U32 R21, RZ, RZ, RZ ;  /* 0x000000ffff157224 */ /* 0x000fe200078e00ff */
[----:B------:R-:W-:-:S05]  /*0040*/  ULDC UR17, c[0x0][0x2c4] ;  /* 0x0000b10000117ab9 */ /* 0x000fca0000000800 */
[----:B------:R-:W2:Y:S08]  /*0050*/  S2UR UR4, SR_CTAID.Z ;  /* 0x00000000000479c3 */ /* 0x000eb00000002700 */
[----:B------:R-:W3:Y:S01]  /*0060*/  LDC.64 R2, c[0x0][0x308] ;  /* 0x0000c200ff027b82 */ /* 0x000ee20000000a00 */
[----:B-1----:R-:W1:Y:S01]  /*0070*/  I2F.U32.RP R8, R9 ;  /* 0x0000000900087306 */ /* 0x002e620000209000 */
[----:B------:R-:W-:-:S06]  /*0080*/  ISETP.NE.U32.AND P2, PT, R9, RZ, PT ;  /* 0x000000ff0900720c */ /* 0x000fcc0003f45070 */
[----:B------:R-:W4:Y:S01]  /*0090*/  LDC.64 R4, c[0x0][0x300] ;  /* 0x0000c000ff047b82 */ /* 0x000f220000000a00 */
[----:B-1----:R-:W1:Y:S01]  /*00a0*/  MUFU.RCP R6, R8 ;  /* 0x0000000800067308 */ /* 0x002e620000001000 */
[----:B---3--:R-:W-:-:S04]  /*00b0*/  ISETP.NE.U32.AND P0, PT, R2, RZ, PT ;  /* 0x000000ff0200720c */ /* 0x008fc80003f05070 */
[----:B------:R-:W-:Y:S02]  /*00c0*/  ISETP.NE.AND.EX P0, PT, R3, RZ, PT, P0 ;  /* 0x000000ff0300720c */ /* 0x000fe40003f05300 */
[----:B----4-:R-:W-:-:S04]  /*00d0*/  ISETP.NE.U32.AND P1, PT, R4, RZ, PT ;  /* 0x000000ff0400720c */ /* 0x010fc80003f25070 */
[----:B------:R-:W-:Y:S01]  /*00e0*/  ISETP.NE.AND.EX P1, PT, R5, RZ, PT, P1 ;  /* 0x000000ff0500720c */ /* 0x000fe20003f25310 */
[----:B-1----:R-:W-:-:S06]  /*00f0*/  VIADD R6, R6, 0xffffffe ;  /* 0x0ffffffe06067836 */ /* 0x002fcc0000000000 */
[----:B------:R-:W1:Y:S01]  /*0100*/  @P0 LDC.64 R2, c[0x0][0x308] ;  /* 0x0000c200ff020b82 */ /* 0x000e620000000a00 */
[----:B------:R-:W3:Y:S07]  /*0110*/  F2I.FTZ.U32.TRUNC.NTZ R7, R6 ;  /* 0x0000000600077305 */ /* 0x000eee000021f000 */
[----:B------:R-:W4:Y:S01]  /*0120*/  @P1 LDC.64 R4, c[0x0][0x300] ;  /* 0x0000c000ff041b82 */ /* 0x000f220000000a00 */
[----:B---3--:R-:W-:Y:S01]  /*0130*/  IMAD.MOV R0, RZ, RZ, -R7 ;  /* 0x000000ffff007224 */ /* 0x008fe200078e0a07 */
[----:B------:R-:W-:-:S03]  /*0140*/  MOV R6, RZ ;  /* 0x000000ff00067202 */ /* 0x000fc60000000f00 */
[----:B------:R-:W-:-:S04]  /*0150*/  IMAD R11, R0, R9, RZ ;  /* 0x00000009000b7224 */ /* 0x000fc800078e02ff */
[----:B------:R-:W-:-:S06]  /*0160*/  IMAD.HI.U32 R11, R7, R11, R6 ;  /* 0x0000000b070b7227 */ /* 0x000fcc00078e0006 */
[----:B--2---:R-:W-:-:S04]  /*0170*/  IMAD.HI.U32 R235, R11, UR4, RZ ;  /* 0x000000040beb7c27 */ /* 0x004fc8000f8e00ff */
        /* <DEDUP_REMOVED lines=8> */
[C---:B-1----:R-:W-:Y:S01]  /*0200*/  @P0 IMAD.WIDE R2, R235.reuse, 0x4, R2 ;  /* 0x00000004eb020825 */ /* 0x042fe200078e0202 */
[----:B------:R-:W1:Y:S03]  /*0210*/  S2R R0, SR_CTAID.X ;  /* 0x0000000000007919 */ /* 0x000e660000002500 */
[----:B----4-:R-:W-:Y:S01]  /*0220*/  @P1 IMAD.WIDE R4, R235, 0x4, R4 ;  /* 0x00000004eb041825 */ /* 0x010fe200078e0204 */
[----:B------:R2:W5:Y:S04]  /*0230*/  @P0 LDG.E R14, desc[UR18][R2.64] ;  /* 0x00000012020e0981 */ /* 0x000568000c1e1900 */
[----:B------:R2:W5:Y:S01]  /*0240*/  @P1 LDG.E R21, desc[UR18][R4.64] ;  /* 0x0000001204151981 */ /* 0x000562000c1e1900 */
[----:B------:R-:W-:-:S04]  /*0250*/  IMAD.MOV R12, RZ, RZ, -R235 ;  /* 0x000000ffff0c7224 */ /* 0x000fc800078e0aeb */
[----:B------:R-:W-:Y:S01]  /*0260*/  IMAD R12, R9, R12, UR4 ;  /* 0x00000004090c7e24 */ /* 0x000fe2000f8e020c */
[----:B-1----:R-:W-:-:S04]  /*0270*/  SHF.L.U32 R39, R0, 0x6, RZ ;  /* 0x0000000600277819 */ /* 0x002fc800000006ff */
[----:B------:R-:W-:-:S13]  /*0280*/  ISETP.GE.AND P1, PT, R39, UR17, PT ;  /* 0x0000001127007c0c */ /* 0x000fda000bf26270 */
[----:B--2---:R-:W-:Y:S05]  /*0290*/  @P1 EXIT ;  /* 0x000000000000194d */ /* 0x004fea0003800000 */
[----:B------:R-:W1:Y:S01]  /*02a0*/  LDC R7, c[0x0][0x10] ;  /* 0x00000400ff077b82 */ /* 0x000e620000000800 */
[----:B------:R-:W-:-:S07]  /*02b0*/  ULDC UR16, c[0x0][0x398] ;  /* 0x0000e60000107ab9 */ /* 0x000fce0000000800 */
[----:B------:R-:W2:Y:S01]  /*02c0*/  LDC R3, c[0x0][0x2c8] ;  /* 0x0000b200ff037b82 */ /* 0x000ea20000000800 */
[-C--:B-1----:R-:W-:Y:S02]  /*02d0*/  IABS R6, R7.reuse ;  /* 0x0000000700067213 */ /* 0x082fe40000000000 */
[----:B------:R-:W-:Y:S02]  /*02e0*/  IABS R11, R7 ;  /* 0x00000007000b7213 */ /* 0x000fe40000000000 */
[----:B------:R-:W1:Y:S03]  /*02f0*/  I2F.RP R2, R6 ;  /* 0x0000000600027306 */ /* 0x000e660000209400 */
[----:B------:R-:W-:Y:S02]  /*0300*/  IMAD.MOV R11, RZ, RZ, -R11 ;  /* 0x000000ffff0b7224 */ /* 0x000fe400078e0a0b */
[----:B--2---:R-:W-:-:S05]  /*0310*/  VIADD R3, R3, 0x7f ;  /* 0x0000007f03037836 */ /* 0x004fca0000000000 */
[----:B------:R-:W-:-:S04]  /*0320*/  SHF.R.S32.HI R10, RZ, 0x1f, R3 ;  /* 0x0000001fff0a7819 */ /* 0x000fc80000011403 */
[----:B------:R-:W-:Y:S01]  /*0330*/  LEA.HI R10, R10, R3, RZ, 0x7 ;  /* 0x000000030a0a7211 */ /* 0x000fe200078f38ff */
[----:B-1----:R-:W1:Y:S03]  /*0340*/  MUFU.RCP R4, R2 ;  /* 0x0000000200047308 */ /* 0x002e660000001000 */
[----:B------:R-:W-:-:S05]  /*0350*/  LEA.HI.SX32 R10, R10, R7, 0x19 ;  /* 0x000000070a0a7211 */ /* 0x000fca00078fcaff */
[----:B------:R-:W-:Y:S02]  /*0360*/  VIADD R10, R10, 0xffffffff ;  /* 0xffffffff0a0a7836 */ /* 0x000fe40000000000 */
[----:B-1----:R-:W-:-:S03]  /*0370*/  VIADD R4, R4, 0xffffffe ;  /* 0x0ffffffe04047836 */ /* 0x002fc60000000000 */
[----:B------:R-:W-:Y:S02]  /*0380*/  IABS R2, R10 ;  /* 0x0000000a00027213 */ /* 0x000fe40000000000 */
[----:B------:R-:W-:Y:S01]  /*0390*/  LOP3.LUT R10, R10, R7, RZ, 0x3c, !PT ;  /* 0x000000070a0a7212 */ /* 0x000fe200078e3cff */
[----:B------:R-:W1:Y:S02]  /*03a0*/  F2I.FTZ.U32.TRUNC.NTZ R5, R4 ;  /* 0x0000000400057305 */ /* 0x000e64000021f000 */
[----:B-1----:R-:W-:Y:S02]  /*03b0*/  IMAD.MOV R3, RZ, RZ, -R5 ;  /* 0x000000ffff037224 */ /* 0x002fe400078e0a05 */
[----:B------:R-:W-:Y:S02]  /*03c0*/  IMAD.MOV.U32 R4, RZ, RZ, RZ ;  /* 0x000000ffff047224 */ /* 0x000fe400078e00ff */
[----:B------:R-:W-:-:S04]  /*03d0*/  IMAD R3, R3, R6, RZ ;  /* 0x0000000603037224 */ /* 0x000fc800078e02ff */
[----:B------:R-:W-:Y:S02]  /*03e0*/  IMAD.HI.U32 R3, R5, R3, R4 ;  /* 0x0000000305037227 */ /* 0x000fe400078e0004 */
[----:B------:R-:W1:Y:S04]  /*03f0*/  @!P0 LDC.64 R4, c[0x0][0x318] ;  /* 0x0000c600ff048b82 */ /* 0x000e680000000a00 */
[----:B------:R-:W-:-:S04]  /*0400*/  IMAD.HI.U32 R8, R3, R2, RZ ;  /* 0x0000000203087227 */ /* 0x000fc800078e00ff */
[----:B------:R-:W-:Y:S02]  /*0410*/  IMAD R11, R8, R11, R2 ;  /* 0x0000000b080b7224 */ /* 0x000fe400078e0202 */
[----:B------:R-:W2:Y:S03]  /*0420*/  @!P0 LDC.64 R2, c[0x0][0x2c8] ;  /* 0x0000b200ff028b82 */ /* 0x000ea60000000a00 */
[----:B------:R-:W-:Y:S02]  /*0430*/  ISETP.GT.U32.AND P2, PT, R6, R11, PT ;  /* 0x0000000b0600720c */ /* 0x000fe40003f44070 */
[----:B-1----:R-:W-:Y:S02]  /*0440*/  @!P0 ISETP.NE.U32.AND P1, PT, R4, RZ, PT ;  /* 0x000000ff0400820c */ /* 0x002fe40003f25070 */
[----:B------:R-:W1:Y:S09]  /*0450*/  S2R R4, SR_CTAID.Y ;  /* 0x0000000000047919 */ /* 0x000e720000002600 */
[----:B------:R-:W-:Y:S01]  /*0460*/  @!P2 IMAD.IADD R11, R11, 0x1, -R6 ;  /* 0x000000010b0ba824 */ /* 0x000fe200078e0a06 */
[----:B------:R-:W-:Y:S01]  /*0470*/  @!P0 ISETP.NE.AND.EX P1, PT, R5, RZ, PT, P1 ;  /* 0x000000ff0500820c */ /* 0x000fe20003f25310 */
[----:B------:R-:W-:-:S03]  /*0480*/  @!P2 VIADD R8, R8, 0x1 ;  /* 0x000000010808a836 */ /* 0x000fc60000000000 */
[----:B------:R-:W-:Y:S01]  /*0490*/  ISETP.GE.U32.AND P3, PT, R11, R6, PT ;  /* 0x000000060b00720c */ /* 0x000fe20003f66070 */
[--C-:B-----5:R-:W-:Y:S01]  /*04a0*/  @P0 IMAD.IADD R6, R14, 0x1, -R21.reuse ;  /* 0x000000010e060824 */ /* 0x120fe200078e0a15 */
[----:B--2---:R-:W-:Y:S02]  /*04b0*/  @!P0 SEL R3, R3, RZ, P1 ;  /* 0x000000ff03038207 */ /* 0x004fe40000800000 */
[----:B------:R-:W-:Y:S02]  /*04c0*/  ISETP.GE.AND P1, PT, R10, RZ, PT ;  /* 0x000000ff0a00720c */ /* 0x000fe40003f26270 */
[----:B------:R-:W-:Y:S01]  /*04d0*/  @!P0 IADD3 R6, R3, R2, -R21 ;  /* 0x0000000203068210 */ /* 0x000fe20007ffe815 */
[----:B------:R-:W-:Y:S01]  /*04e0*/  VIADD R3, R39, 0xbf ;  /* 0x000000bf27037836 */ /* 0x000fe20000000000 */
[----:B------:R-:W-:-:S03]  /*04f0*/  ISETP.NE.AND P0, PT, R7, RZ, PT ;  /* 0x000000ff0700720c */ /* 0x000fc60003f05270 */
[C---:B------:R-:W-:Y:S01]  /*0500*/  VIADD R10, R6.reuse, 0x7f ;  /* 0x0000007f060a7836 */ /* 0x040fe20000000000 */
[----:B------:R-:W-:Y:S01]  /*0510*/  IADD3 R2, R6, -UR17, R3 ;  /* 0x8000001106027c10 */ /* 0x000fe2000fffe003 */
[----:B------:R-:W-:-:S03]  /*0520*/  @P3 VIADD R8, R8, 0x1 ;  /* 0x0000000108083836 */ /* 0x000fc60000000000 */
[----:B------:R-:W-:Y:S01]  /*0530*/  SHF.R.S32.HI R3, RZ, 0x1f, R10 ;  /* 0x0000001fff037819 */ /* 0x000fe2000001140a */
[----:B------:R-:W-:Y:S02]  /*0540*/  VIADD R2, R2, UR16 ;  /* 0x0000001002027c36 */ /* 0x000fe40008000000 */
[----:B------:R-:W-:Y:S01]  /*0550*/  @!P1 IMAD.MOV R8, RZ, RZ, -R8 ;  /* 0x000000ffff089224 */ /* 0x000fe200078e0a08 */
[----:B------:R-:W-:Y:S02]  /*0560*/  LEA.HI R3, R3, R10, RZ, 0x7 ;  /* 0x0000000a03037211 */ /* 0x000fe400078f38ff */
[----:B------:R-:W-:Y:S02]  /*0570*/  @!P0 LOP3.LUT R8, RZ, R7, RZ, 0x33, !PT ;  /* 0x00000007ff088212 */ /* 0x000fe400078e33ff */
[----:B------:R-:W-:Y:S01]  /*0580*/  SHF.R.S32.HI R5, RZ, 0x1f, R2 ;  /* 0x0000001fff057819 */ /* 0x000fe20000011402 */
[----:B------:R-:W2:Y:S01]  /*0590*/  S2R R7, SR_TID.X ;  /* 0x0000000000077919 */ /* 0x000ea20000002100 */
[----:B------:R-:W-:Y:S01]  /*05a0*/  SHF.R.S32.HI R3, RZ, 0x7, R3 ;  /* 0x00000007ff037819 */ /* 0x000fe20000011403 */
[----:B-1----:R-:W-:Y:S01]  /*05b0*/  IMAD R227, R8, R4, RZ ;  /* 0x0000000408e37224 */ /* 0x002fe200078e02ff */
[----:B------:R-:W-:-:S04]  /*05c0*/  LEA.HI R5, R5, R2, RZ, 0x7 ;  /* 0x0000000205057211 */ /* 0x000fc800078f38ff */
[----:B------:R-:W-:Y:S02]  /*05d0*/  SHF.R.S32.HI R5, RZ, 0x7, R5 ;  /* 0x00000007ff057819 */ /* 0x000fe40000011405 */
[----:B------:R-:W-:-:S04]  /*05e0*/  VIADDMNMX R36, R227, R8, R3, PT ;  /* 0x00000008e3247246 */ /* 0x000fc80003800103 */
[----:B------:R-:W-:-:S04]  /*05f0*/  VIMNMX R36, R36, R5, PT ;  /* 0x0000000524247248 */ /* 0x000fc80003fe0100 */
[----:B------:R-:W-:-:S13]  /*0600*/  ISETP.GE.AND P0, PT, R227, R36, PT ;  /* 0x00000024e300720c */ /* 0x000fda0003f06270 */
[----:B------:R-:W-:Y:S05]  /*0610*/  @!P0 BRA `(.L_x_2344) ;  /* 0x0000000400308947 */ /* 0x000fea0003800000 */
[----:B------:R-:W1:Y:S01]  /*0620*/  LDC R2, c[0x0][0x2c0] ;  /* 0x0000b000ff027b82 */ /* 0x000e620000000800 */
[----:B--2---:R-:W-:Y:S01]  /*0630*/  SHF.R.S32.HI R0, RZ, 0x1f, R7 ;  /* 0x0000001fff007819 */ /* 0x004fe20000011407 */
[----:B------:R-:W-:Y:S01]  /*0640*/  ULDC UR4, c[0x0][0x2dc] ;  /* 0x0000b70000047ab9 */ /* 0x000fe20000000800 */
[----:B------:R-:W-:Y:S02]  /*0650*/  LOP3.LUT P6, RZ, R7, 0xf, RZ, 0xc0, !PT ;  /* 0x0000000f07ff7812 */ /* 0x000fe400078cc0ff */
[----:B------:R-:W-:-:S04]  /*0660*/  LEA.HI R0, R0, R7, RZ, 0x4 ;  /* 0x0000000700007211 */ /* 0x000fc800078f20ff */
[----:B------:R-:W-:Y:S02]  /*0670*/  LOP3.LUT R6, R0, 0x3ffffff0, RZ, 0xc0, !PT ;  /* 0x3ffffff000067812 */ /* 0x000fe400078ec0ff */
[----:B------:R-:W-:-:S03]  /*0680*/  SHF.R.S32.HI R0, RZ, 0x4, R0 ;  /* 0x00000004ff007819 */ /* 0x000fc60000011400 */
[----:B------:R-:W-:Y:S02]  /*0690*/  IMAD.IADD R6, R7, 0x1, -R6 ;  /* 0x0000000107067824 */ /* 0x000fe400078e0a06 */
[----:B------:R-:W-:Y:S02]  /*06a0*/  VIADD R10, R0, 0x18 ;  /* 0x00000018000a7836 */ /* 0x000fe40000000000 */
[----:B------:R-:W-:Y:S02]  /*06b0*/  IMAD.SHL.U32 R8, R6, 0x4, RZ ;  /* 0x0000000406087824 */ /* 0x000fe400078e00ff */
[----:B------:R-:W-:Y:S02]  /*06c0*/  VIADD R6, R0, 0x8 ;  /* 0x0000000800067836 */ /* 0x000fe40000000000 */
[----:B-1----:R-:W-:Y:S02]  /*06d0*/  IMAD R2, R4, R2, R235 ;  /* 0x0000000204027224 */ /* 0x002fe400078e02eb */
[----:B------:R-:W-:-:S02]  /*06e0*/  VIADD R4, R0, 0x10 ;  /* 0x0000001000047836 */ /* 0x000fc40000000000 */
[----:B------:R-:W-:Y:S01]  /*06f0*/  IMAD R2, R2, R9, R12 ;  /* 0x0000000902027224 */ /* 0x000fe200078e020c */
[----:B------:R-:W-:-:S03]  /*0700*/  SHF.R.S32.HI R9, RZ, 0x1f, R8 ;  /* 0x0000001fff097819 */ /* 0x000fc60000011408 */
[----:B------:R-:W-:Y:S01]  /*0710*/  IMAD R3, R2, UR17, R39 ;  /* 0x0000001102037c24 */ /* 0x000fe2000f8e0227 */
[----:B------:R-:W-:Y:S01]  /*0720*/  IADD3 R39, -R39, UR17, RZ ;  /* 0x0000001127277c10 */ /* 0x000fe2000fffe1ff */
[----:B------:R-:W-:-:S03]  /*0730*/  IMAD.WIDE R8, R0, 0x80, R8 ;  /* 0x0000008000087825 */ /* 0x000fc600078e0208 */
[-C--:B------:R-:W-:Y:S01]  /*0740*/  ISETP.GE.OR P5, PT, R0, R39.reuse, P6 ;  /* 0x000000270000720c */ /* 0x080fe200037a6670 */
[----:B------:R-:W-:Y:S01]  /*0750*/  IMAD R5, R3, UR4, RZ ;  /* 0x0000000403057c24 */ /* 0x000fe2000f8e02ff */
[----:B------:R-:W-:Y:S01]  /*0760*/  ULDC.64 UR4, c[0x0][0x288] ;  /* 0x0000a20000047ab9 */ /* 0x000fe20000000a00 */
[-C--:B------:R-:W-:Y:S01]  /*0770*/  ISETP.GE.OR P4, PT, R6, R39.reuse, P6 ;  /* 0x000000270600720c */ /* 0x080fe20003786670 */
[----:B------:R-:W-:Y:S01]  /*0780*/  VIADD R6, R0, 0x20 ;  /* 0x0000002000067836 */ /* 0x000fe20000000000 */
[-C--:B------:R-:W-:Y:S01]  /*0790*/  ISETP.GE.OR P3, PT, R4, R39.reuse, P6 ;  /* 0x000000270400720c */ /* 0x080fe20003766670 */
[----:B------:R-:W-:Y:S01]  /*07a0*/  VIADD R4, R0, 0x28 ;  /* 0x0000002800047836 */ /* 0x000fe20000000000 */
[C---:B------:R-:W-:Y:S02]  /*07b0*/  IADD3 R2, P0, R5.reuse, R8, RZ ;  /* 0x0000000805027210 */ /* 0x040fe40007f1e0ff */
[----:B------:R-:W-:Y:S02]  /*07c0*/  ISETP.GE.OR P2, PT, R10, R39, P6 ;  /* 0x000000270a00720c */ /* 0x000fe40003746670 */
[----:B------:R-:W-:-:S02]  /*07d0*/  LEA.HI.X.SX32 R5, R5, R9, 0x1, P0 ;  /* 0x0000000905057211 */ /* 0x000fc400000f0eff */
[----:B------:R-:W-:Y:S01]  /*07e0*/  LEA R12, P0, R2, UR4, 0x2 ;  /* 0x00000004020c7c11 */ /* 0x000fe2000f8010ff */
[----:B------:R-:W-:Y:S01]  /*07f0*/  @!P5 IMAD.MOV.U32 R7, RZ, RZ, -0x800000 ;  /* 0xff800000ff07d424 */ /* 0x000fe200078e00ff */
[----:B------:R-:W-:Y:S01]  /*0800*/  ISETP.GE.OR P1, PT, R6, R39, P6 ;  /* 0x000000270600720c */ /* 0x000fe20003726670 */
[----:B------:R-:W-:Y:S01]  /*0810*/  @!P4 IMAD.MOV.U32 R11, RZ, RZ, -0x800000 ;  /* 0xff800000ff0bc424 */ /* 0x000fe200078e00ff */
[----:B------:R-:W-:Y:S01]  /*0820*/  LEA.HI.X R13, R2, UR5, R5, 0x2, P0 ;  /* 0x00000005020d7c11 */ /* 0x000fe200080f1405 */
[----:B------:R-:W-:Y:S01]  /*0830*/  ULDC.64 UR4, c[0x0][0x2b8] ;  /* 0x0000ae0000047ab9 */ /* 0x000fe20000000a00 */
[----:B------:R-:W-:Y:S01]  /*0840*/  SHF.R.S32.HI R5, RZ, 0x1f, R3 ;  /* 0x0000001fff057819 */ /* 0x000fe20000011403 */
[----:B------:R-:W-:Y:S01]  /*0850*/  @!P3 IMAD.MOV.U32 R6, RZ, RZ, -0x800000 ;  /* 0xff800000ff06b424 */ /* 0x000fe200078e00ff */
[----:B------:R-:W-:Y:S01]  /*0860*/  IADD3 R3, P0, R3, R0, RZ ;  /* 0x0000000003037210 */ /* 0x000fe20007f1e0ff */
[----:B------:R1:W-:Y:S03]  /*0870*/  STG.E.128 desc[UR18][R12.64], RZ ;  /* 0x000000ff0c007986 */ /* 0x0003e6000c101d12 */
[----:B------:R-:W-:Y:S01]  /*0880*/  LEA.HI.X.SX32 R2, R0, R5, 0x1, P0 ;  /* 0x0000000500027211 */ /* 0x000fe200000f0eff */
[----:B------:R1:W-:Y:S01]  /*0890*/  STG.E.128 desc[UR18][R12.64+0x100], RZ ;  /* 0x000100ff0c007986 */ /* 0x0003e2000c101d12 */
[----:B------:R-:W-:Y:S01]  /*08a0*/  LEA R8, P0, R3, UR4, 0x2 ;  /* 0x0000000403087c11 */ /* 0x000fe2000f8010ff */
[----:B------:R-:W-:-:S02]  /*08b0*/  @!P2 IMAD.MOV.U32 R5, RZ, RZ, -0x800000 ;  /* 0xff800000ff05a424 */ /* 0x000fc400078e00ff */
[----:B------:R1:W-:Y:S01]  /*08c0*/  STG.E.128 desc[UR18][R12.64+0x1000], RZ ;  /* 0x001000ff0c007986 */ /* 0x0003e2000c101d12 */
[----:B------:R-:W-:Y:S01]  /*08d0*/  LEA.HI.X R9, R3, UR5, R2, 0x2, P0 ;  /* 0x0000000503097c11 */ /* 0x000fe200080f1402 */
[----:B------:R-:W-:Y:S01]  /*08e0*/  VIADD R2, R0, 0x30 ;  /* 0x0000003000027836 */ /* 0x000fe20000000000 */
[----:B------:R-:W-:Y:S01]  /*08f0*/  ISETP.GE.OR P0, PT, R4, R39, P6 ;  /* 0x000000270400720c */ /* 0x000fe20003706670 */
[----:B------:R1:W-:Y:S01]  /*0900*/  STG.E.128 desc[UR18][R12.64+0x1100], RZ ;  /* 0x001100ff0c007986 */ /* 0x0003e2000c101d12 */
[----:B------:R-:W-:Y:S02]  /*0910*/  VIADD R0, R0, 0x38 ;  /* 0x0000003800007836 */ /* 0x000fe40000000000 */
[----:B------:R-:W-:Y:S01]  /*0920*/  @!P1 IMAD.MOV.U32 R4, RZ, RZ, -0x800000 ;  /* 0xff800000ff049424 */ /* 0x000fe200078e00ff */
[----:B------:R1:W-:Y:S04]  /*0930*/  STG.E.128 desc[UR18][R12.64+0x2000], RZ ;  /* 0x002000ff0c007986 */ /* 0x0003e8000c101d12 */
[----:B------:R1:W-:Y:S04]  /*0940*/  STG.E.128 desc[UR18][R12.64+0x2100], RZ ;  /* 0x002100ff0c007986 */ /* 0x0003e8000c101d12 */
[----:B------:R1:W-:Y:S01]  /*0950*/  STG.E.128 desc[UR18][R12.64+0x3000], RZ ;  /* 0x003000ff0c007986 */ /* 0x0003e2000c101d12 */
[----:B------:R-:W-:-:S03]  /*0960*/  @!P0 IMAD.MOV.U32 R3, RZ, RZ, -0x800000 ;  /* 0xff800000ff038424 */ /* 0x000fc600078e00ff */
[----:B------:R1:W-:Y:S04]  /*0970*/  STG.E.128 desc[UR18][R12.64+0x3100], RZ ;  /* 0x003100ff0c007986 */ /* 0x0003e8000c101d12 */
        /* <DEDUP_REMOVED lines=8> */
[----:B------:R1:W-:Y:S01]  /*0a00*/  @!P5 STG.E desc[UR18][R8.64], R7 ;  /* 0x000000070800d986 */ /* 0x0003e2000c101912 */
[----:B------:R-:W-:-:S02]  /*0a10*/  ISETP.GE.OR P5, PT, R2, R39, P6 ;  /* 0x000000270200720c */ /* 0x000fc400037a6670 */
[----:B------:R-:W-:Y:S01]  /*0a20*/  ISETP.GE.OR P6, PT, R0, R39, P6 ;  /* 0x000000270000720c */ /* 0x000fe200037c6670 */
[----:B------:R1:W-:Y:S04]  /*0a30*/  @!P4 STG.E desc[UR18][R8.64+0x20], R11 ;  /* 0x0000200b0800c986 */ /* 0x0003e8000c101912 */
[----:B------:R1:W-:Y:S04]  /*0a40*/  @!P3 STG.E desc[UR18][R8.64+0x40], R6 ;  /* 0x000040060800b986 */ /* 0x0003e8000c101912 */
[----:B------:R1:W-:Y:S02]  /*0a50*/  @!P2 STG.E desc[UR18][R8.64+0x60], R5 ;  /* 0x000060050800a986 */ /* 0x0003e4000c101912 */
[----:B------:R-:W-:-:S02]  /*0a60*/  @!P5 IMAD.MOV.U32 R2, RZ, RZ, -0x800000 ;  /* 0xff800000ff02d424 */ /* 0x000fc400078e00ff */
[----:B------:R1:W-:Y:S04]  /*0a70*/  @!P1 STG.E desc[UR18][R8.64+0x80], R4 ;  /* 0x0000800408009986 */ /* 0x0003e8000c101912 */
[----:B------:R1:W-:Y:S04]  /*0a80*/  @!P0 STG.E desc[UR18][R8.64+0xa0], R3 ;  /* 0x0000a00308008986 */ /* 0x0003e8000c101912 */
[----:B------:R1:W-:Y:S01]  /*0a90*/  @!P5 STG.E desc[UR18][R8.64+0xc0], R2 ;  /* 0x0000c0020800d986 */ /* 0x0003e2000c101912 */
[----:B------:R-:W-:Y:S05]  /*0aa0*/  @P6 EXIT ;  /* 0x000000000000694d */ /* 0x000fea0003800000 */
[----:B-1----:R-:W-:-:S05]  /*0ab0*/  MOV R3, 0xff800000 ;  /* 0xff80000000037802 */ /* 0x002fca0000000f00 */
[----:B------:R-:W-:Y:S01]  /*0ac0*/  STG.E desc[UR18][R8.64+0xe0], R3 ;  /* 0x0000e00308007986 */ /* 0x000fe2000c101912 */
[----:B------:R-:W-:Y:S05]  /*0ad0*/  EXIT ;  /* 0x000000000000794d */ /* 0x000fea0003800000 */
.L_x_2344:
        /* <DEDUP_REMOVED lines=22> */
.L_x_2345:
[----:B------:R-:W-:Y:S05]  /*0c40*/  @P6 BRA `(.L_x_2346) ;  /* 0x0000000400386947 */ /* 0x000fea0003800000 */
[----:B-1----:R-:W1:Y:S01]  /*0c50*/  LDC R2, c[0x0][0x380] ;  /* 0x0000e000ff027b82 */ /* 0x002e620000000800 */
[----:B------:R-:W-:Y:S01]  /*0c60*/  LEA R11, R36, 0xffffff80, 0x7 ;  /* 0xffffff80240b7811 */ /* 0x000fe200078e38ff */
[----:B------:R-:W-:Y:S01]  /*0c70*/  ULDC.64 UR8, c[0x0][0x230] ;  /* 0x00008c0000087ab9 */ /* 0x000fe20000000a00 */
[----:B------:R-:W-:Y:S01]  /*0c80*/  ULDC.64 UR6, c[0x0][0x248] ;  /* 0x0000920000067ab9 */ /* 0x000fe20000000a00 */
[----:B------:R-:W-:Y:S01]  /*0c90*/  ULDC.64 UR4, c[0x0][0x238] ;  /* 0x00008e0000047ab9 */ /* 0x000fe20000000a00 */
[----:B------:R-:W-:Y:S01]  /*0ca0*/  IABS R3, R11 ;  /* 0x0000000b00037213 */ /* 0x000fe20000000000 */
[----:B------:R-:W-:Y:S01]  /*0cb0*/  ULDC.64 UR10, c[0x0][0x260] ;  /* 0x00009800000a7ab9 */ /* 0x000fe20000000a00 */
        /* <DEDUP_REMOVED lines=23> */
[----:B------:R-:W-:-:S06]  /*0e30*/  IMAD.WIDE R20, R9, 0x4, R236 ;  /* 0x0000000409147825 */ /* 0x000fcc00078e02ec */
[----:B------:R-:W3:Y:S01]  /*0e40*/  LDG.E R20, desc[UR18][R20.64] ;  /* 0x0000001214147981 */ /* 0x000ee2000c1e1900 */
[----:B-1----:R-:W-:Y:S02]  /*0e50*/  IABS R3, R5 ;  /* 0x0000000500037213 */ /* 0x002fe40000000000 */
[----:B------:R-:W-:Y:S02]  /*0e60*/  IADD3 R9, -R9, RZ, RZ ;  /* 0x000000ff09097210 */ /* 0x000fe40007ffe1ff */
[----:B-----5:R-:W1:Y:S03]  /*0e70*/  I2F.RP R13, R3 ;  /* 0x00000003000d7306 */ /* 0x020e660000209400 */
[----:B------:R-:W-:-:S05]  /*0e80*/  IMAD R11, R2, R9, R11 ;  /* 0x00000009020b7224 */ /* 0x000fca00078e020b */
[----:B-1----:R-:W1:Y:S02]  /*0e90*/  MUFU.RCP R14, R13 ;  /* 0x0000000d000e7308 */ /* 0x002e640000001000 */
[----:B-1----:R-:W-:-:S06]  /*0ea0*/  IADD3 R14, R14, 0xffffffe, RZ ;  /* 0x0ffffffe0e0e7810 */ /* 0x002fcc0007ffe0ff */
[----:B------:R-:W1:Y:S02]  /*0eb0*/  F2I.FTZ.U32.TRUNC.NTZ R15, R14 ;  /* 0x0000000e000f7305 */ /* 0x000e64000021f000 */
[----:B-1----:R-:W-:Y:S01]  /*0ec0*/  IMAD.MOV R4, RZ, RZ, -R15 ;  /* 0x000000ffff047224 */ /* 0x002fe200078e0a0f */
[----:B------:R-:W-:-:S03]  /*0ed0*/  MOV R14, RZ ;  /* 0x000000ff000e7202 */ /* 0x000fc60000000f00 */
[----:B------:R-:W-:Y:S01]  /*0ee0*/  IMAD R8, R4, R3, RZ ;  /* 0x0000000304087224 */ /* 0x000fe200078e02ff */
[----:B------:R-:W-:-:S03]  /*0ef0*/  IABS R4, R12 ;  /* 0x0000000c00047213 */ /* 0x000fc60000000000 */
[----:B------:R-:W-:-:S04]  /*0f00*/  IMAD.HI.U32 R15, R15, R8, R14 ;  /* 0x000000080f0f7227 */ /* 0x000fc800078e000e */
[----:B------:R-:W-:-:S04]  /*0f10*/  IMAD.MOV.U32 R10, RZ, RZ, R4 ;  /* 0x000000ffff0a7224 */ /* 0x000fc800078e0004 */
[----:B------:R-:W-:-:S05]  /*0f20*/  IMAD.HI.U32 R8, R15, R10, RZ ;  /* 0x0000000a0f087227 */ /* 0x000fca00078e00ff */
[----:B------:R-:W-:-:S05]  /*0f30*/  IADD3 R4, -R8, RZ, RZ ;  /* 0x000000ff08047210 */ /* 0x000fca0007ffe1ff */
[----:B------:R-:W-:Y:S01]  /*0f40*/  IMAD R4, R3, R4, R10 ;  /* 0x0000000403047224 */ /* 0x000fe200078e020a */
[----:B------:R-:W-:-:S04]  /*0f50*/  SHF.R.S32.HI R10, RZ, 0x1f, R11 ;  /* 0x0000001fff0a7819 */ /* 0x000fc8000001140b */
[----:B------:R-:W-:Y:S01]  /*0f60*/  ISETP.GT.U32.AND P0, PT, R3, R4, PT ;  /* 0x000000040300720c */ /* 0x000fe20003f04070 */
[----:B------:R-:W-:-:S12]  /*0f70*/  IMAD R2, R10, UR6, RZ ;  /* 0x000000060a027c24 */ /* 0x000fd8000f8e02ff */
[----:B------:R-:W-:Y:S02]  /*0f80*/  @!P0 IMAD.IADD R4, R4, 0x1, -R3 ;  /* 0x0000000104048824 */ /* 0x000fe400078e0a03 */
[----:B------:R-:W-:-:S03]  /*0f90*/  @!P0 VIADD R8, R8, 0x1 ;  /* 0x0000000108088836 */ /* 0x000fc60000000000 */
[----:B------:R-:W-:Y:S02]  /*0fa0*/  ISETP.GE.U32.AND P1, PT, R4, R3, PT ;  /* 0x000000030400720c */ /* 0x000fe40003f26070 */
[----:B------:R-:W-:-:S04]  /*0fb0*/  LOP3.LUT R3, R12, R5, RZ, 0x3c, !PT ;  /* 0x000000050c037212 */ /* 0x000fc800078e3cff */
[----:B------:R-:W-:-:S07]  /*0fc0*/  ISETP.GE.AND P0, PT, R3, RZ, PT ;  /* 0x000000ff0300720c */ /* 0x000fce0003f06270 */
[----:B------:R-:W-:Y:S02]  /*0fd0*/  @P1 IADD3 R8, R8, 0x1, RZ ;  /* 0x0000000108081810 */ /* 0x000fe40007ffe0ff */
[----:B------:R-:W-:-:S04]  /*0fe0*/  ISETP.NE.AND P1, PT, R5, RZ, PT ;  /* 0x000000ff0500720c */ /* 0x000fc80003f25270 */
[----:B------:R-:W-:-:S09]  /*0ff0*/  @!P0 IMAD.MOV R8, RZ, RZ, -R8 ;  /* 0x000000ffff088224 */ /* 0x000fd200078e0a08 */
[----:B------:R-:W-:Y:S01]  /*1000*/  @!P1 LOP3.LUT R8, RZ, R5, RZ, 0x33, !PT ;  /* 0x00000005ff089212 */ /* 0x000fe200078e33ff */
[----:B------:R-:W-:Y:S01]  /*1010*/  IMAD R5, R11, UR7, R2 ;  /* 0x000000070b057c24 */ /* 0x000fe2000f8e0202 */
[----:B---3--:R-:W-:Y:S01]  /*1020*/  SHF.R.S32.HI R3, RZ, 0x1f, R20 ;  /* 0x0000001fff037819 */ /* 0x008fe20000011414 */
[----:B------:R-:W-:-:S04]  /*1030*/  IMAD.WIDE.U32 R14, R20, UR8, RZ ;  /* 0x00000008140e7c25 */ /* 0x000fc8000f8e00ff */
[C---:B------:R-:W-:Y:S02]  /*1040*/  IMAD R9, R3.reuse, UR8, RZ ;  /* 0x0000000803097c24 */ /* 0x040fe4000f8e02ff */
[----:B------:R-:W-:Y:S02]  /*1050*/  IMAD R3, R3, UR4, RZ ;  /* 0x0000000403037c24 */ /* 0x000fe4000f8e02ff */
[----:B------:R-:W-:Y:S01]  /*1060*/  IMAD R4, R20, UR9, R9 ;  /* 0x0000000914047c24 */ /* 0x000fe2000f8e0209 */
[----:B------:R-:W-:-:S04]  /*1070*/  SHF.R.S32.HI R9, RZ, 0x1f, R8 ;  /* 0x0000001fff097819 */ /* 0x000fc80000011408 */
[----:B------:R-:W-:Y:S01]  /*1080*/  IADD3 R15, R15, R4, RZ ;  /* 0x000000040f0f7210 */ /* 0x000fe20007ffe0ff */
[----:B------:R-:W-:Y:S02]  /*1090*/  IMAD R13, R9, UR10, RZ ;  /* 0x0000000a090d7c24 */ /* 0x000fe4000f8e02ff */
[----:B------:R-:W-:-:S04]  /*10a0*/  IMAD.WIDE.U32 R18, R11, UR6, R14 ;  /* 0x000000060b127c25 */ /* 0x000fc8000f8e000e */
[----:B------:R-:W-:Y:S02]  /*10b0*/  IMAD.IADD R19, R19, 0x1, R5 ;  /* 0x0000000113137824 */ /* 0x000fe400078e0205 */
[C---:B------:R-:W-:Y:S02]  /*10c0*/  IMAD R14, R20.reuse, UR5, R3 ;  /* 0x00000005140e7c24 */ /* 0x040fe4000f8e0203 */
[----:B------:R-:W-:-:S04]  /*10d0*/  IMAD.WIDE.U32 R20, R20, UR4, RZ ;  /* 0x0000000414147c25 */ /* 0x000fc8000f8e00ff */
[C---:B------:R-:W-:Y:S01]  /*10e0*/  IMAD R13, R8.reuse, UR11, R13 ;  /* 0x0000000b080d7c24 */ /* 0x040fe2000f8e020d */
[----:B------:R-:W-:Y:S01]  /*10f0*/  IADD3 R14, R21, R14, RZ ;  /* 0x0000000e150e7210 */ /* 0x000fe20007ffe0ff */
[----:B------:R-:W-:-:S05]  /*1100*/  IMAD.WIDE.U32 R18, R8, UR10, R18 ;  /* 0x0000000a08127c25 */ /* 0x000fca000f8e0012 */
[----:B------:R-:W-:Y:S01]  /*1110*/  IADD3 R13, R19, R13, RZ ;  /* 0x0000000d130d7210 */ /* 0x000fe20007ffe0ff */
[----:B------:R-:W-:Y:S06]  /*1120*/  BRA `(.L_x_2347) ;  /* 0x0000000000e87947 */ /* 0x000fec0003800000 */
.L_x_2346:
[----:B------:R-:W1:Y:S01]  /*1130*/  LDC R17, c[0x0][0x278] ;  /* 0x00009e00ff117b82 */ /* 0x000e620000000800 */
[----:B------:R-:W-:Y:S01]  /*1140*/  LEA R11, R36, 0xffffff80, 0x7 ;  /* 0xffffff80240b7811 */ /* 0x000fe200078e38ff */
[----:B------:R-:W-:Y:S01]  /*1150*/  ULDC.64 UR6, c[0x0][0x248] ;  /* 0x0000920000067ab9 */ /* 0x000fe20000000a00 */
[----:B------:R-:W-:Y:S01]  /*1160*/  SHF.R.S32.HI R23, RZ, 0x1f, R21 ;  /* 0x0000001fff177819 */ /* 0x000fe20000011415 */
[----:B------:R-:W-:Y:S01]  /*1170*/  ULDC.64 UR8, c[0x0][0x230] ;  /* 0x00008c0000087ab9 */ /* 0x000fe20000000a00 */
[----:B------:R-:W-:Y:S02]  /*1180*/  SHF.R.S32.HI R10, RZ, 0x1f, R11 ;  /* 0x0000001fff0a7819 */ /* 0x000fe4000001140b */
[----:B------:R-:W-:-:S04]  /*1190*/  IADD3 R22, P1, R21, R11, RZ ;  /* 0x0000000b15167210 */ /* 0x000fc80007f3e0ff */
[----:B------:R-:W-:-:S05]  /*11a0*/  IADD3.X R19, R23, R10, RZ, P1, !PT ;  /* 0x0000000a17137210 */ /* 0x000fca0000ffe4ff */
[----:B------:R-:W-:-:S04]  /*11b0*/  IMAD R19, R19, UR6, RZ ;  /* 0x0000000613137c24 */ /* 0x000fc8000f8e02ff */
[----:B------:R-:W-:Y:S01]  /*11c0*/  IMAD R16, R22, UR7, R19 ;  /* 0x0000000716107c24 */ /* 0x000fe2000f8e0213 */
[----:B-----5:R-:W-:Y:S02]  /*11d0*/  SHF.R.S32.HI R19, RZ, 0x1f, R13 ;  /* 0x0000001fff137819 */ /* 0x020fe4000001140d */
[----:B-1----:R-:W-:-:S04]  /*11e0*/  IABS R3, R17 ;  /* 0x0000001100037213 */ /* 0x002fc80000000000 */
        /* <DEDUP_REMOVED lines=13> */
[C---:B------:R-:W-:Y:S02]  /*12c0*/  IMAD R2, R3.reuse, R2, R4 ;  /* 0x0000000203027224 */ /* 0x040fe400078e0204 */
[----:B------:R-:W3:Y:S03]  /*12d0*/  LDC.64 R4, c[0x0][0x260] ;  /* 0x00009800ff047b82 */ /* 0x000ee60000000a00 */
[----:B------:R-:W-:-:S13]  /*12e0*/  ISETP.GT.U32.AND P0, PT, R3, R2, PT ;  /* 0x000000020300720c */ /* 0x000fda0003f04070 */
[-C--:B------:R-:W-:Y:S01]  /*12f0*/  @!P0 IADD3 R2, R2, -R3.reuse, RZ ;  /* 0x8000000302028210 */ /* 0x080fe20007ffe0ff */
[----:B------:R-:W-:Y:S01]  /*1300*/  @!P0 VIADD R15, R15, 0x1 ;  /* 0x000000010f0f8836 */ /* 0x000fe20000000000 */
[----:B------:R-:W-:Y:S01]  /*1310*/  ISETP.NE.AND P0, PT, R17, RZ, PT ;  /* 0x000000ff1100720c */ /* 0x000fe20003f05270 */
[----:B-1----:R-:W-:Y:S01]  /*1320*/  IMAD R14, R23, R8, RZ ;  /* 0x00000008170e7224 */ /* 0x002fe200078e02ff */
[----:B------:R-:W-:Y:S01]  /*1330*/  ISETP.GE.U32.AND P2, PT, R2, R3, PT ;  /* 0x000000030200720c */ /* 0x000fe20003f46070 */
[----:B------:R-:W-:Y:S01]  /*1340*/  IMAD.WIDE.U32 R22, R22, UR6, RZ ;  /* 0x0000000616167c25 */ /* 0x000fe2000f8e00ff */
[----:B------:R-:W-:-:S03]  /*1350*/  LOP3.LUT R2, R12, R17, RZ, 0x3c, !PT ;  /* 0x000000110c027212 */ /* 0x000fc600078e3cff */
[C---:B------:R-:W-:Y:S01]  /*1360*/  IMAD R9, R21.reuse, R9, R14 ;  /* 0x0000000915097224 */ /* 0x040fe200078e020e */
[----:B------:R-:W-:Y:S01]  /*1370*/  ISETP.GE.AND P1, PT, R2, RZ, PT ;  /* 0x000000ff0200720c */ /* 0x000fe20003f26270 */
[----:B------:R-:W-:Y:S01]  /*1380*/  IMAD.WIDE.U32 R20, R21, R8, RZ ;  /* 0x0000000815147225 */ /* 0x000fe200078e00ff */
[----:B------:R-:W1:Y:S01]  /*1390*/  LDC.64 R2, c[0x0][0x238] ;  /* 0x00008e00ff027b82 */ /* 0x000e620000000a00 */
[----:B------:R-:W-:Y:S02]  /*13a0*/  IADD3 R23, R23, R16, RZ ;  /* 0x0000001017177210 */ /* 0x000fe40007ffe0ff */
[----:B------:R-:W-:Y:S01]  /*13b0*/  IMAD R14, R19, UR8, RZ ;  /* 0x00000008130e7c24 */ /* 0x000fe2000f8e02ff */
[----:B------:R-:W-:Y:S02]  /*13c0*/  IADD3 R21, R21, R9, RZ ;  /* 0x0000000915157210 */ /* 0x000fe40007ffe0ff */
[----:B------:R-:W-:Y:S01]  /*13d0*/  @P2 IADD3 R15, R15, 0x1, RZ ;  /* 0x000000010f0f2810 */ /* 0x000fe20007ffe0ff */
[----:B------:R-:W-:-:S02]  /*13e0*/  IMAD R14, R13, UR9, R14 ;  /* 0x000000090d0e7c24 */ /* 0x000fc4000f8e020e */
[----:B------:R-:W-:-:S04]  /*13f0*/  IMAD.WIDE.U32 R22, R13, UR8, R22 ;  /* 0x000000080d167c25 */ /* 0x000fc8000f8e0016 */
[----:B------:R-:W-:Y:S01]  /*1400*/  @!P1 IMAD.MOV R15, RZ, RZ, -R15 ;  /* 0x000000ffff0f9224 */ /* 0x000fe200078e0a0f */
[----:B------:R-:W-:Y:S02]  /*1410*/  @!P0 LOP3.LUT R15, RZ, R17, RZ, 0x33, !PT ;  /* 0x00000011ff0f8212 */ /* 0x000fe400078e33ff */
[----:B------:R-:W-:Y:S02]  /*1420*/  IADD3 R23, R23, R14, RZ ;  /* 0x0000000e17177210 */ /* 0x000fe40007ffe0ff */
[----:B------:R-:W-:Y:S01]  /*1430*/  SHF.R.S32.HI R9, RZ, 0x1f, R15 ;  /* 0x0000001fff097819 */ /* 0x000fe2000001140f */
[----:B-1----:R-:W-:Y:S02]  /*1440*/  IMAD R8, R19, R2, RZ ;  /* 0x0000000213087224 */ /* 0x002fe400078e02ff */
[----:B---3--:R-:W-:-:S04]  /*1450*/  IMAD.WIDE.U32 R18, R15, R4, R22 ;  /* 0x000000040f127225 */ /* 0x008fc800078e0016 */
[----:B------:R-:W-:Y:S02]  /*1460*/  IMAD R3, R13, R3, R8 ;  /* 0x000000030d037224 */ /* 0x000fe400078e0208 */
[----:B------:R-:W-:Y:S02]  /*1470*/  IMAD R8, R9, R4, RZ ;  /* 0x0000000409087224 */ /* 0x000fe400078e02ff */
[----:B------:R-:W-:-:S04]  /*1480*/  IMAD.WIDE.U32 R20, R13, R2, R20 ;  /* 0x000000020d147225 */ /* 0x000fc800078e0014 */
[----:B------:R-:W-:Y:S01]  /*1490*/  IMAD R5, R15, R5, R8 ;  /* 0x000000050f057224 */ /* 0x000fe200078e0208 */
[----:B------:R-:W-:Y:S01]  /*14a0*/  MOV R8, R15 ;  /* 0x0000000f00087202 */ /* 0x000fe20000000f00 */
[----:B------:R-:W-:-:S03]  /*14b0*/  IMAD.IADD R14, R21, 0x1, R3 ;  /* 0x00000001150e7824 */ /* 0x000fc600078e0203 */
[----:B------:R-:W-:-:S07]  /*14c0*/  IADD3 R13, R19, R5, RZ ;  /* 0x00000005130d7210 */ /* 0x000fce0007ffe0ff */
.L_x_2347:
        /* <DEDUP_REMOVED lines=8> */
[----:B------:R-:W-:Y:S01]  /*1550*/  LOP3.LUT R104, R2, 0xfffffff8, RZ, 0xc0, !PT ;  /* 0xfffffff802687812 */ /* 0x000fe200078ec0ff */
[----:B------:R-:W-:Y:S01]  /*1560*/  ULDC.64 UR12, c[0x0][0x210] ;  /* 0x00008400000c7ab9 */ /* 0x000fe20000000a00 */
[----:B------:R-:W-:Y:S01]  /*1570*/  SHF.R.S32.HI R26, RZ, 0x3, R2 ;  /* 0x00000003ff1a7819 */ /* 0x000fe20000011402 */
[----:B------:R-:W-:Y:S01]  /*1580*/  IMAD R5, R235, UR5, R16 ;  /* 0x00000005eb057c24 */ /* 0x000fe2000f8e0210 */
[----:B------:R-:W-:Y:S01]  /*1590*/  ULDC.64 UR10, c[0x0][0x268] ;  /* 0x00009a00000a7ab9 */ /* 0x000fe20000000a00 */
[----:B------:R-:W-:Y:S01]  /*15a0*/  IMAD.IADD R104, R7, 0x1, -R104 ;  /* 0x0000000107687824 */ /* 0x000fe200078e0a68 */
[--C-:B------:R-:W-:Y:S01]  /*15b0*/  SHF.R.S32.HI R27, RZ, 0x1f, R26.reuse ;  /* 0x0000001fff1b7819 */ /* 0x100fe2000001141a */
[----:B------:R-:W-:Y:S01]  /*15c0*/  IMAD.SHL.U32 R19, R26, 0x40, RZ ;  /* 0x000000401a137824 */ /* 0x000fe200078e00ff */
[-C--:B------:R-:W-:Y:S01]  /*15d0*/  LEA.HI R3, R4, R7.reuse, RZ, 0x4 ;  /* 0x0000000704037211 */ /* 0x080fe200078f20ff */
[----:B------:R-:W-:Y:S01]  /*15e0*/  IMAD.SHL.U32 R22, R104, 0x8, RZ ;  /* 0x0000000868167824 */ /* 0x000fe200078e00ff */
[----:B------:R-:W-:Y:S01]  /*15f0*/  LEA.HI R37, R4, R7, RZ, 0x5 ;  /* 0x0000000704257211 */ /* 0x000fe200078f28ff */
[----:B------:R-:W-:Y:S01]  /*1600*/  IMAD.WIDE R30, R0, 0x40, R26 ;  /* 0x00000040001e7825 */ /* 0x000fe200078e021a */
[----:B------:R-:W-:-:S02]  /*1610*/  LOP3.LUT R19, R19, 0x1c0, RZ, 0xc0, !PT ;  /* 0x000001c013137812 */ /* 0x000fc400078ec0ff */
[--C-:B------:R-:W-:Y:S01]  /*1620*/  SHF.R.S32.HI R23, RZ, 0x1f, R22.reuse ;  /* 0x0000001fff177819 */ /* 0x100fe20000011416 */
[----:B------:R-:W-:Y:S01]  /*1630*/  IMAD.SHL.U32 R15, R15, 0x8, RZ ;  /* 0x000000080f0f7824 */ /* 0x000fe200078e00ff */
[C---:B------:R-:W-:Y:S01]  /*1640*/  IADD3 R28, P1, R22.reuse, R18, RZ ;  /* 0x00000012161c7210 */ /* 0x040fe20007f3e0ff */
[----:B------:R-:W-:Y:S01]  /*1650*/  IMAD R9, R9, UR10, RZ ;  /* 0x0000000a09097c24 */ /* 0x000fe2000f8e02ff */
[----:B------:R-:W-:Y:S01]  /*1660*/  IADD3 R20, P0, R22, R20, RZ ;  /* 0x0000001416147210 */ /* 0x000fe20007f1e0ff */
[----:B------:R-:W-:Y:S01]  /*1670*/  IMAD.WIDE.U32 R24, R235, UR4, R22 ;  /* 0x00000004eb187c25 */ /* 0x000fe2000f8e0016 */
[----:B------:R-:W-:Y:S01]  /*1680*/  ULDC.64 UR4, c[0x0][0x258] ;  /* 0x0000960000047ab9 */ /* 0x000fe20000000a00 */
[----:B------:R-:W-:Y:S02]  /*1690*/  LOP3.LUT R18, R19, 0x38, R22, 0xf8, !PT ;  /* 0x0000003813127812 */ /* 0x000fe400078ef816 */
[----:B------:R-:W-:Y:S01]  /*16a0*/  IMAD.IADD R25, R25, 0x1, R5 ;  /* 0x0000000119197824 */ /* 0x000fe200078e0205 */
[----:B------:R-:W-:Y:S01]  /*16b0*/  SHF.R.S32.HI R5, RZ, 0x1f, R12 ;  /* 0x0000001fff057819 */ /* 0x000fe2000001140c */
[----:B------:R-:W-:Y:S01]  /*16c0*/  IMAD.X R29, R23, 0x1, R13, P1 ;  /* 0x00000001171d7824 */ /* 0x000fe200008e060d */
[----:B------:R-:W-:Y:S01]  /*16d0*/  SHF.R.U32.HI R19, RZ, 0x3, R19 ;  /* 0x00000003ff137819 */ /* 0x000fe20000011613 */
[----:B------:R-:W-:Y:S01]  /*16e0*/  IMAD R13, R27, UR6, RZ ;  /* 0x000000061b0d7c24 */ /* 0x000fe2000f8e02ff */
[----:B------:R-:W-:Y:S01]  /*16f0*/  SHF.R.S32.HI R16, RZ, 0x4, R3 ;  /* 0x00000004ff107819 */ /* 0x000fe20000011403 */
[----:B------:R-:W-:Y:S01]  /*1700*/  IMAD R5, R5, UR4, RZ ;  /* 0x0000000405057c24 */ /* 0x000fe2000f8e02ff */
[----:B------:R-:W-:Y:S01]  /*1710*/  LOP3.LUT R18, R18, R19, RZ, 0x3c, !PT ;  /* 0x0000001312127212 */ /* 0x000fe200078e3cff */
[----:B------:R-:W-:Y:S01]  /*1720*/  IMAD.X R21, R23, 0x1, R14, P0 ;  /* 0x0000000117157824 */ /* 0x000fe200000e060e */
[----:B------:R-:W-:Y:S01]  /*1730*/  IADD3 R11, P0, R26, R11, RZ ;  /* 0x0000000b1a0b7210 */ /* 0x000fe20007f1e0ff */
[----:B------:R-:W-:Y:S01]  /*1740*/  IMAD R5, R12, UR5, R5 ;  /* 0x000000050c057c24 */ /* 0x000fe2000f8e0205 */
[----:B------:R-:W-:Y:S01]  /*1750*/  LOP3.LUT R15, R18, 0x7ffffe00, R15, 0xf8, !PT ;  /* 0x7ffffe00120f7812 */ /* 0x000fe200078ef80f */
[----:B------:R-:W-:Y:S01]  /*1760*/  IMAD.WIDE.U32 R24, R12, UR4, R24 ;  /* 0x000000040c187c25 */ /* 0x000fe2000f8e0018 */
[----:B------:R-:W-:Y:S01]  /*1770*/  ULDC.64 UR4, c[0x0][0x218] ;  /* 0x0000860000047ab9 */ /* 0x000fe20000000a00 */
[----:B------:R-:W-:-:S02]  /*1780*/  LEA.HI R17, R3, R16, RZ, 0x1 ;  /* 0x0000001003117211 */ /* 0x000fc400078f08ff */
[C---:B------:R-:W-:Y:S01]  /*1790*/  IMAD R13, R26.reuse, UR7, R13 ;  /* 0x000000071a0d7c24 */ /* 0x040fe2000f8e020d */
[----:B------:R-:W-:Y:S01]  /*17a0*/  LOP3.LUT R232, R3, 0xfffffff0, RZ, 0xc0, !PT ;  /* 0xfffffff003e87812 */ /* 0x000fe200078ec0ff */
[----:B------:R-:W-:Y:S01]  /*17b0*/  IMAD.WIDE.U32 R28, R26, UR6, R28 ;  /* 0x000000061a1c7c25 */ /* 0x000fe2000f8e001c */
[----:B------:R-:W-:Y:S02]  /*17c0*/  LOP3.LUT R17, R17, 0xfffffffe, RZ, 0xc0, !PT ;  /* 0xfffffffe11117812 */ /* 0x000fe400078ec0ff */
[----:B------:R-:W-:Y:S01]  /*17d0*/  SHF.R.S32.HI R38, RZ, 0x5, R37 ;  /* 0x00000005ff267819 */ /* 0x000fe20000011425 */
[----:B------:R-:W-:Y:S02]  /*17e0*/  IMAD.IADD R25, R25, 0x1, R5 ;  /* 0x0000000119197824 */ /* 0x000fe400078e0205 */
[----:B------:R-:W-:Y:S02]  /*17f0*/  IMAD R5, R31, UR14, RZ ;  /* 0x0000000e1f057c24 */ /* 0x000fe4000f8e02ff */
[----:B------:R-:W-:Y:S01]  /*1800*/  IMAD.X R10, R27, 0x1, R10, P0 ;  /* 0x000000011b0a7824 */ /* 0x000fe200000e060a */
[----:B------:R-:W-:Y:S01]  /*1810*/  LEA R230, P0, R28, UR4, 0x1 ;  /* 0x000000041ce67c11 */ /* 0x000fe2000f8008ff */
[----:B------:R-:W-:Y:S01]  /*1820*/  IMAD.IADD R13, R29, 0x1, R13 ;  /* 0x000000011d0d7824 */ /* 0x000fe200078e020d */
[----:B------:R-:W-:Y:S01]  /*1830*/  UMOV UR4, 0x400 ;  /* 0x0000040000047882 */ /* 0x000fe20000000000 */
[----:B------:R-:W-:-:S02]  /*1840*/  IMAD R5, R30, UR15, R5 ;  /* 0x0000000f1e057c24 */ /* 0x000fc4000f8e0205 */
[----:B------:R-:W-:Y:S01]  /*1850*/  IMAD.WIDE.U32 R24, R30, UR14, R24 ;  /* 0x0000000e1e187c25 */ /* 0x000fe2000f8e0018 */
[----:B------:R-:W-:Y:S01]  /*1860*/  LEA.HI.X R231, R28, UR5, R13, 0x1, P0 ;  /* 0x000000051ce77c11 */ /* 0x000fe200080f0c0d */
[----:B-1----:R-:W-:Y:S02]  /*1870*/  ULEA UR5, UR20, UR4, 0x18 ;  /* 0x0000000414057291 */ /* 0x002fe4000f8ec03f */
[----:B------:R-:W-:Y:S01]  /*1880*/  IMAD.IADD R5, R25, 0x1, R5 ;  /* 0x0000000119057824 */ /* 0x000fe200078e0205 */
[----:B------:R-:W-:Y:S01]  /*1890*/  USHF.L.U32 UR4, UR14, 0x5, URZ ;  /* 0x000000050e047899 */ /* 0x000fe2000800063f */
[----:B------:R-:W-:Y:S01]  /*18a0*/  LEA R12, P0, R24, UR12, 0x1 ;  /* 0x0000000c180c7c11 */ /* 0x000fe2000f8008ff */
[----:B------:R-:W-:Y:S01]  /*18b0*/  USHF.L.U64.HI UR12, UR14, 0x5, UR15 ;  /* 0x000000050e0c7899 */ /* 0x000fe2000801020f */
[C---:B------:R-:W-:Y:S01]  /*18c0*/  IMAD R9, R8.reuse, UR11, R9 ;  /* 0x0000000b08097c24 */ /* 0x040fe2000f8e0209 */
[----:B------:R-:W-:Y:S01]  /*18d0*/  LEA R233, R15, UR5, 0x1 ;  /* 0x000000050fe97c11 */ /* 0x000fe2000f8e08ff */
[----:B------:R-:W-:Y:S01]  /*18e0*/  IMAD.WIDE.U32 R20, R8, UR10, R20 ;  /* 0x0000000a08147c25 */ /* 0x000fe2000f8e0014 */
[----:B------:R-:W-:Y:S01]  /*18f0*/  LEA.HI.X R13, R24, UR13, R5, 0x1, P0 ;  /* 0x0000000d180d7c11 */ /* 0x000fe200080f0c05 */
[----:B------:R-:W-:Y:S01]  /*1900*/  ULDC.64 UR10, c[0x0][0x250] ;  /* 0x00009400000a7ab9 */ /* 0x000fe20000000a00 */
[----:B------:R-:W-:Y:S01]  /*1910*/  IADD3 R14, P0, R12, UR4, RZ ;  /* 0x000000040c0e7c10 */ /* 0x000fe2000ff1e0ff */
[----:B------:R-:W-:Y:S01]  /*1920*/  IMAD R8, R10, UR10, RZ ;  /* 0x0000000a0a087c24 */ /* 0x000fe2000f8e02ff */
[----:B------:R-:W-:Y:S01]  /*1930*/  USHF.L.U32 UR15, UR6, 0x5, URZ ;  /* 0x00000005060f7899 */ /* 0x000fe2000800063f */
[----:B------:R-:W-:Y:S01]  /*1940*/  IMAD.IADD R21, R21, 0x1, R9 ;  /* 0x0000000115157824 */ /* 0x000fe200078e0209 */
[----:B------:R-:W-:Y:S01]  /*1950*/  IADD3.X R15, R13, UR12, RZ, P0, !PT ;  /* 0x0000000c0d0f7c10 */ /* 0x000fe200087fe4ff */
[C---:B------:R-:W-:Y:S01]  /*1960*/  IMAD R8, R11.reuse, UR11, R8 ;  /* 0x0000000b0b087c24 */ /* 0x040fe2000f8e0208 */
[----:B------:R-:W-:Y:S01]  /*1970*/  IADD3 R18, P0, R14, UR4, RZ ;  /* 0x000000040e127c10 */ /* 0x000fe2000ff1e0ff */
[----:B------:R-:W-:Y:S01]  /*1980*/  IMAD.WIDE.U32 R10, R11, UR10, R20 ;  /* 0x0000000a0b0a7c25 */ /* 0x000fe2000f8e0014 */
[----:B------:R-:W-:Y:S01]  /*1990*/  USHF.L.U64.HI UR14, UR6, 0x5, UR7 ;  /* 0x00000005060e7899 */ /* 0x000fe20008010207 */
[----:B------:R-:W-:Y:S01]  /*19a0*/  @!PT LDS RZ, [RZ] ;  /* 0x00000000fffff984 */ /* 0x000fe20000000800 */
[----:B------:R-:W-:Y:S01]  /*19b0*/  @!PT LDS RZ, [RZ] ;  /* 0x00000000fffff984 */ /* 0x000fe20000000800 */
[----:B------:R-:W-:Y:S01]  /*19c0*/  @!PT LDS RZ, [RZ] ;  /* 0x00000000fffff984 */ /* 0x000fe20000000800 */
[----:B------:R-:W-:Y:S01]  /*19d0*/  LDGSTS.E.BYPASS.LTC128B.128 [R233], desc[UR18][R12.64] ;  /* 0x000000000ce97fae */ /* 0x000fe2000b901d52 */
[----:B------:R-:W-:Y:S01]  /*19e0*/  IADD3.X R19, R15, UR12, RZ, P0, !PT ;  /* 0x0000000c0f137c10 */ /* 0x000fe200087fe4ff */
[----:B------:R-:W-:Y:S01]  /*19f0*/  IMAD.IADD R0, R16, 0x1, -R17 ;  /* 0x0000000110007824 */ /* 0x000fe200078e0a11 */
[----:B------:R-:W-:Y:S01]  /*1a00*/  IADD3 R20, P0, R18, UR4, RZ ;  /* 0x0000000412147c10 */ /* 0x000fe2000ff1e0ff */
[----:B------:R1:W-:Y:S01]  /*1a10*/  LDGSTS.E.BYPASS.LTC128B.128 [R233+0x2000], desc[UR18][R12.64+0x80] ;  /* 0x020000800ce97fae */ /* 0x0003e2000b901d52 */
[----:B------:R-:W-:Y:S01]  /*1a20*/  IMAD.IADD R232, R7, 0x1, -R232 ;  /* 0x0000000107e87824 */ /* 0x000fe200078e0ae8 */
[----:B------:R-:W-:Y:S01]  /*1a30*/  USHF.L.U32 UR20, UR10, 0x5, URZ ;  /* 0x000000050a147899 */ /* 0x000fe2000800063f */
[----:B------:R-:W-:Y:S01]  /*1a40*/  IADD3.X R21, R19, UR12, RZ, P0, !PT ;  /* 0x0000000c13157c10 */ /* 0x000fe200087fe4ff */
[----:B------:R-:W-:Y:S01]  /*1a50*/  LDGSTS.E.BYPASS.LTC128B.128 [R233+0x800], desc[UR18][R14.64] ;  /* 0x008000000ee97fae */ /* 0x000fe2000b901d52 */
[----:B------:R-:W-:Y:S01]  /*1a60*/  IADD3 R16, P0, R230, UR15, RZ ;  /* 0x0000000fe6107c10 */ /* 0x000fe2000ff1e0ff */
[----:B------:R-:W-:Y:S01]  /*1a70*/  ULDC.64 UR12, c[0x0][0x220] ;  /* 0x00008800000c7ab9 */ /* 0x000fe20000000a00 */
[----:B------:R-:W-:Y:S01]  /*1a80*/  SHF.R.S32.HI R5, RZ, 0x1f, R232 ;  /* 0x0000001fff057819 */ /* 0x000fe200000114e8 */
[----:B------:R-:W-:Y:S01]  /*1a90*/  LDGSTS.E.BYPASS.LTC128B.128 [R233+0x2800], desc[UR18][R14.64+0x80] ;  /* 0x028000800ee97fae */ /* 0x000fe2000b901d52 */
[----:B------:R-:W-:Y:S01]  /*1aa0*/  IADD3.X R17, R231, UR14, RZ, P0, !PT ;  /* 0x0000000ee7117c10 */ /* 0x000fe200087fe4ff */
[----:B------:R-:W-:Y:S01]  /*1ab0*/  IMAD.IADD R229, R11, 0x1, R8 ;  /* 0x000000010be57824 */ /* 0x000fe200078e0208 */
[----:B------:R-:W-:Y:S01]  /*1ac0*/  IADD3 R22, P0, R16, UR15, RZ ;  /* 0x0000000f10167c10 */ /* 0x000fe2000ff1e0ff */
[----:B------:R-:W-:Y:S01]  /*1ad0*/  LDGSTS.E.BYPASS.LTC128B.128 [R233+0x1000], desc[UR18][R18.64] ;  /* 0x0100000012e97fae */ /* 0x000fe2000b901d52 */
[----:B------:R-:W-:Y:S01]  /*1ae0*/  LEA.HI R5, R5, R232, RZ, 0x3 ;  /* 0x000000e805057211 */ /* 0x000fe200078f18ff */
[----:B------:R-:W-:Y:S01]  /*1af0*/  IMAD.SHL.U32 R8, R0, 0x8, RZ ;  /* 0x0000000800087824 */ /* 0x000fe200078e00ff */
[----:B------:R-:W-:Y:S01]  /*1b00*/  IADD3.X R23, R17, UR14, RZ, P0, !PT ;  /* 0x0000000e11177c10 */ /* 0x000fe200087fe4ff */
[----:B------:R-:W-:Y:S01]  /*1b10*/  LDGSTS.E.BYPASS.LTC128B.128 [R233+0x3000], desc[UR18][R18.64+0x80] ;  /* 0x0300008012e97fae */ /* 0x000fe2000b901d52 */
[C---:B------:R-:W-:Y:S01]  /*1b20*/  LOP3.LUT R3, R5.reuse, 0xfffffff8, RZ, 0xc0, !PT ;  /* 0xfffffff805037812 */ /* 0x040fe200078ec0ff */
[----:B------:R-:W-:Y:S01]  /*1b30*/  USHF.L.U64.HI UR11, UR10, 0x5, UR11 ;  /* 0x000000050a0b7899 */ /* 0x000fe2000801020b */
[----:B------:R-:W-:Y:S01]  /*1b40*/  IMAD.SHL.U32 R5, R5, 0x40, RZ ;  /* 0x0000004005057824 */ /* 0x000fe200078e00ff */
[----:B------:R-:W-:Y:S01]  /*1b50*/  LDGSTS.E.BYPASS.LTC128B.128 [R233+0x1800], desc[UR18][R20.64] ;  /* 0x0180000014e97fae */ /* 0x000fe2000b901d52 */
[----:B------:R-:W-:Y:S01]  /*1b60*/  UIADD3 UR4, UR5, 0x4000, URZ ;  /* 0x0000400005047890 */ /* 0x000fe2000fffe03f */
[----:B------:R-:W-:-:S02]  /*1b70*/  IMAD.IADD R3, R232, 0x1, -R3 ;  /* 0x00000001e8037824 */ /* 0x000fc400078e0a03 */
[----:B------:R2:W-:Y:S01]  /*1b80*/  LDGSTS.E.BYPASS.LTC128B.128 [R233+0x3800], desc[UR18][R20.64+0x80] ;  /* 0x0380008014e97fae */ /* 0x0005e2000b901d52 */
[----:B------:R-:W-:Y:S01]  /*1b90*/  LOP3.LUT R5, R5, 0xfffffe00, RZ, 0xc0, !PT ;  /* 0xfffffe0005057812 */ /* 0x000fe200078ec0ff */
[----:B------:R-:W-:Y:S01]  /*1ba0*/  IMAD.MOV.U32 R4, RZ, RZ, 0x20 ;  /* 0x00000020ff047424 */ /* 0x000fe200078e00ff */
[----:B-1----:R-:W-:Y:S01]  /*1bb0*/  IADD3 R12, P0, R22, UR15, RZ ;  /* 0x0000000f160c7c10 */ /* 0x002fe2000ff1e0ff */
[----:B------:R-:W-:Y:S01]  /*1bc0*/  LDGSTS.E.BYPASS.LTC128B.128 [R233+0x4000], desc[UR18][R230.64] ;  /* 0x04000000e6e97fae */ /* 0x000fe2000b901d52 */
[----:B------:R-:W-:Y:S02]  /*1bd0*/  LOP3.LUT P1, RZ, R3, 0x2, RZ, 0xc0, !PT ;  /* 0x0000000203ff7812 */ /* 0x000fe4000782c0ff */
[----:B------:R-:W-:Y:S01]  /*1be0*/  IADD3.X R13, R23, UR14, RZ, P0, !PT ;  /* 0x0000000e170d7c10 */ /* 0x000fe200087fe4ff */
[----:B------:R-:W-:Y:S01]  /*1bf0*/  LDGSTS.E.BYPASS.LTC128B.128 [R233+0x8000], desc[UR18][R230.64+0x80] ;  /* 0x08000080e6e97fae */ /* 0x000fe2000b901d52 */
[----:B------:R-:W-:Y:S02]  /*1c00*/  SEL R4, R4, 0xffffffe0, !P1 ;  /* 0xffffffe004047807 */ /* 0x000fe40004800000 */
[----:B------:R-:W-:Y:S01]  /*1c10*/  LOP3.LUT P1, RZ, R3, 0x4, RZ, 0xc0, !PT ;  /* 0x0000000403ff7812 */ /* 0x000fe2000782c0ff */
[----:B------:R-:W-:Y:S04]  /*1c20*/  LDGSTS.E.BYPASS.LTC128B.128 [R233+0x4800], desc[UR18][R16.64] ;  /* 0x0480000010e97fae */ /* 0x000fe8000b901d52 */
        /* <DEDUP_REMOVED lines=9> */
[----:B------:R-:W-:-:S03]  /*1cc0*/  IADD3.X R19, R21, UR14, RZ, P0, !PT ;  /* 0x0000000e15137c10 */ /* 0x000fc600087fe4ff */
        /* <DEDUP_REMOVED lines=8> */
[----:B------:R-:W-:Y:S01]  /*1d50*/  LEA R228, P0, R10, UR12, 0x1 ;  /* 0x0000000c0ae47c11 */ /* 0x000fe2000f8008ff */
[----:B------:R1:W-:Y:S01]  /*1d60*/  LDGSTS.E.BYPASS.LTC128B.128 [R233+0xb000], desc[UR18][R16.64+0x80] ;  /* 0x0b00008010e97fae */ /* 0x0003e2000b901d52 */
[----:B--2---:R-:W-:-:S03]  /*1d70*/  IMAD.SHL.U32 R13, R104, 0x40, RZ ;  /* 0x00000040680d7824 */ /* 0x004fc600078e00ff */
[----:B------:R-:W-:Y:S01]  /*1d80*/  LDGSTS.E.BYPASS.LTC128B.128 [R233+0x7800], desc[UR18][R14.64] ;  /* 0x078000000ee97fae */ /* 0x000fe2000b901d52 */
[----:B------:R-:W-:Y:S01]  /*1d90*/  IMAD.SHL.U32 R12, R3, 0x40, RZ ;  /* 0x00000040030c7824 */ /* 0x000fe200078e00ff */
[----:B------:R-:W-:Y:S02]  /*1da0*/  LEA.HI.X R229, R10, UR13, R229, 0x1, P0 ;  /* 0x0000000d0ae57c11 */ /* 0x000fe400080f0ce5 */
[----:B------:R2:W-:Y:S01]  /*1db0*/  LDGSTS.E.BYPASS.LTC128B.128 [R233+0xb800], desc[UR18][R14.64+0x80] ;  /* 0x0b8000800ee97fae */ /* 0x0005e2000b901d52 */
[----:B------:R-:W-:Y:S02]  /*1dc0*/  LOP3.LUT R13, R13, 0x1c0, RZ, 0xc0, !PT ;  /* 0x000001c00d0d7812 */ /* 0x000fe400078ec0ff */
[----:B------:R-:W-:Y:S01]  /*1dd0*/  LOP3.LUT R11, R12, 0x1c0, RZ, 0xc0, !PT ;  /* 0x000001c00c0b7812 */ /* 0x000fe200078ec0ff */
[----:B------:R-:W0:Y:S01]  /*1de0*/  LDGDEPBAR ;  /* 0x00000000000079af */ /* 0x000e220000000000 */
[----:B------:R-:W-:Y:S02]  /*1df0*/  LOP3.LUT R9, R13, 0x8, R2, 0xf8, !PT ;  /* 0x000000080d097812 */ /* 0x000fe400078ef802 */
[----:B------:R-:W-:-:S04]  /*1e00*/  SHF.R.U32.HI R2, RZ, 0x3, R13 ;  /* 0x00000003ff027819 */ /* 0x000fc8000001160d */
[----:B------:R-:W-:Y:S02]  /*1e10*/  LOP3.LUT R9, R9, R2, RZ, 0x3c, !PT ;  /* 0x0000000209097212 */ /* 0x000fe400078e3cff */
[----:B------:R-:W-:Y:S02]  /*1e20*/  LOP3.LUT R2, R11, 0x8, R8, 0xf8, !PT ;  /* 0x000000080b027812 */ /* 0x000fe400078ef808 */
[----:B------:R-:W-:Y:S01]  /*1e30*/  IADD3 R8, P0, R228, UR20, RZ ;  /* 0x00000014e4087c10 */ /* 0x000fe2000ff1e0ff */
[----:B------:R-:W-:Y:S01]  /*1e40*/  IMAD R0, R0, 0x200, R9 ;  /* 0x0000020000007824 */ /* 0x000fe200078e0209 */
[----:B------:R-:W-:Y:S02]  /*1e50*/  SHF.R.U32.HI R11, RZ, 0x3, R11 ;  /* 0x00000003ff0b7819 */ /* 0x000fe4000001160b */
[----:B------:R-:W-:Y:S02]  /*1e60*/  IADD3.X R9, R229, UR11, RZ, P0, !PT ;  /* 0x0000000be5097c10 */ /* 0x000fe400087fe4ff */
[----:B------:R-:W-:-:S02]  /*1e70*/  IADD3 R10, P0, R8, UR20, RZ ;  /* 0x00000014080a7c10 */ /* 0x000fc4000ff1e0ff */
[----:B------:R-:W-:Y:S02]  /*1e80*/  LOP3.LUT R2, R2, R11, RZ, 0x3c, !PT ;  /* 0x0000000b02027212 */ /* 0x000fe400078e3cff */
[----:B------:R-:W-:Y:S02]  /*1e90*/  IADD3.X R11, R9, UR11, RZ, P0, !PT ;  /* 0x0000000b090b7c10 */ /* 0x000fe400087fe4ff */
[----:B-1----:R-:W-:Y:S01]  /*1ea0*/  IADD3 R16, P0, R10, UR20, RZ ;  /* 0x000000140a107c10 */ /* 0x002fe2000ff1e0ff */
[----:B------:R-:W-:-:S04]  /*1eb0*/  DEPBAR.LE SB0, 0x0 ;  /* 0x000080000000791a */ /* 0x000fc80000000000 */
[----:B------:R-:W-:Y:S01]  /*1ec0*/  BAR.SYNC.DEFER_BLOCKING 0x0 ;  /* 0x0000000000007b1d */ /* 0x000fe20000010000 */
[----:B------:R-:W-:Y:S02]  /*1ed0*/  IADD3.X R17, R11, UR11, RZ, P0, !PT ;  /* 0x0000000b0b117c10 */ /* 0x000fe400087fe4ff */
[----:B--2---:R-:W-:Y:S02]  /*1ee0*/  IADD3 R14, P0, R16, UR20, RZ ;  /* 0x00000014100e7c10 */ /* 0x004fe4000ff1e0ff */
[----:B------:R-:W-:Y:S02]  /*1ef0*/  LEA R120, R0, UR5, 0x1 ;  /* 0x0000000500787c11 */ /* 0x000fe4000f8e08ff */
[----:B------:R-:W-:Y:S02]  /*1f00*/  IADD3.X R15, R17, UR11, RZ, P0, !PT ;  /* 0x0000000b110f7c10 */ /* 0x000fe400087fe4ff */
[----:B------:R-:W-:Y:S02]  /*1f10*/  IADD3 R12, P0, R14, UR20, RZ ;  /* 0x000000140e0c7c10 */ /* 0x000fe4000ff1e0ff */
[----:B------:R-:W-:Y:S01]  /*1f20*/  LEA R225, R0, UR4, 0x1 ;  /* 0x0000000400e17c11 */ /* 0x000fe2000f8e08ff */
[----:B------:R-:W-:Y:S01]  /*1f30*/  IMAD.MOV.U32 R0, RZ, RZ, 0x40 ;  /* 0x00000040ff007424 */ /* 0x000fe200078e00ff */
[----:B------:R-:W-:-:S03]  /*1f40*/  IADD3.X R13, R15, UR11, RZ, P0, !PT ;  /* 0x0000000b0f0d7c10 */ /* 0x000fc600087fe4ff */
[----:B------:R-:W-:Y:S01]  /*1f50*/  VIADD R223, R225, 0x20 ;  /* 0x00000020e1df7836 */ /* 0x000fe20000000000 */
[----:B------:R-:W-:Y:S01]  /*1f60*/  SEL R3, R0, 0xffffffc0, !P1 ;  /* 0xffffffc000037807 */ /* 0x000fe20004800000 */
[----:B------:R-:W-:Y:S01]  /*1f70*/  @!PT LDS RZ, [RZ] ;  /* 0x00000000fffff984 */ /* 0x000fe20000000800 */
[----:B------:R-:W-:Y:S01]  /*1f80*/  @!PT LDS RZ, [RZ] ;  /* 0x00000000fffff984 */ /* 0x000fe20000000800 */
[----:B------:R-:W-:Y:S01]  /*1f90*/  @!PT LDS RZ, [RZ] ;  /* 0x00000000fffff984 */ /* 0x000fe20000000800 */
[----:B------:R-:W-:Y:S04]  /*1fa0*/  LDGSTS.E.BYPASS.LTC128B.128 [R233+0xc000], desc[UR18][R228.64] ;  /* 0x0c000000e4e97fae */ /* 0x000fe8000b901d52 */
[----:B------:R-:W-:Y:S04]  /*1fb0*/  LDGSTS.E.BYPASS.LTC128B.128 [R233+0x10000], desc[UR18][R228.64+0x80] ;  /* 0x10000080e4e97fae */ /* 0x000fe8000b901d52 */
[----:B------:R-:W-:Y:S04]  /*1fc0*/  LDGSTS.E.BYPASS.LTC128B.128 [R233+0xc800], desc[UR18][R8.64] ;  /* 0x0c80000008e97fae */ /* 0x000fe8000b901d52 */
[----:B------:R1:W-:Y:S04]  /*1fd0*/  LDGSTS.E.BYPASS.LTC128B.128 [R233+0x10800], desc[UR18][R8.64+0x80] ;  /* 0x1080008008e97fae */ /* 0x0003e8000b901d52 */
[----:B------:R-:W-:Y:S04]  /*1fe0*/  LDGSTS.E.BYPASS.LTC128B.128 [R233+0xd000], desc[UR18][R10.64] ;  /* 0x0d0000000ae97fae */ /* 0x000fe8000b901d52 */
[----:B------:R2:W-:Y:S04]  /*1ff0*/  LDGSTS.E.BYPASS.LTC128B.128 [R233+0x11000], desc[UR18][R10.64+0x80] ;  /* 0x110000800ae97fae */ /* 0x0005e8000b901d52 */
[----:B------:R-:W-:Y:S04]  /*2000*/  LDGSTS.E.BYPASS.LTC128B.128 [R233+0xd800], desc[UR18][R16.64] ;  /* 0x0d80000010e97fae */ /* 0x000fe8000b901d52 */
[----:B------:R3:W-:Y:S04]  /*2010*/  LDGSTS.E.BYPASS.LTC128B.128 [R233+0x11800], desc[UR18][R16.64+0x80] ;  /* 0x1180008010e97fae */ /* 0x0007e8000b901d52 */
[----:B------:R-:W-:Y:S04]  /*2020*/  LDGSTS.E.BYPASS.LTC128B.128 [R233+0xe000], desc[UR18][R14.64] ;  /* 0x0e0000000ee97fae */ /* 0x000fe8000b901d52 */
[----:B------:R-:W-:Y:S01]  /*2030*/  LDGSTS.E.BYPASS.LTC128B.128 [R233+0x12000], desc[UR18][R14.64+0x80] ;  /* 0x120000800ee97fae */ /* 0x000fe2000b901d52 */
[----:B-1----:R-:W-:-:S03]  /*2040*/  IMAD R9, R38, 0x400, R5 ;  /* 0x0000040026097824 */ /* 0x002fc600078e0205 */
[----:B------:R-:W-:Y:S01]  /*2050*/  LDGSTS.E.BYPASS.LTC128B.128 [R233+0xe800], desc[UR18][R12.64] ;  /* 0x0e8000000ce97fae */ /* 0x000fe2000b901d52 */
[----:B------:R-:W-:Y:S01]  /*2060*/  LOP3.LUT R5, R2, R5, RZ, 0xfc, !PT ;  /* 0x0000000502057212 */ /* 0x000fe200078efcff */
[----:B------:R-:W-:Y:S02]  /*2070*/  IMAD.IADD R226, R9, 0x1, R2 ;  /* 0x0000000109e27824 */ /* 0x000fe400078e0202 */
[----:B------:R-:W-:Y:S01]  /*2080*/  LDGSTS.E.BYPASS.LTC128B.128 [R233+0x12800], desc[UR18][R12.64+0x80] ;  /* 0x128000800ce97fae */ /* 0x000fe2000b901d52 */
[----:B--2---:R-:W-:Y:S02]  /*2090*/  IADD3 R10, P0, R12, UR20, RZ ;  /* 0x000000140c0a7c10 */ /* 0x004fe4000ff1e0ff */
[----:B------:R-:W-:Y:S02]  /*20a0*/  LEA R226, R226, UR5, 0x1 ;  /* 0x00000005e2e27c11 */ /* 0x000fe4000f8e08ff */
[----:B------:R-:W-:Y:S02]  /*20b0*/  IADD3.X R11, R13, UR11, RZ, P0, !PT ;  /* 0x0000000b0d0b7c10 */ /* 0x000fe400087fe4ff */
[----:B------:R-:W-:Y:S01]  /*20c0*/  IADD3 R8, P0, R10, UR20, RZ ;  /* 0x000000140a087c10 */ /* 0x000fe2000ff1e0ff */
[----:B------:R-:W-:-:S02]  /*20d0*/  IMAD.IADD R224, R226, 0x1, R4 ;  /* 0x00000001e2e07824 */ /* 0x000fc400078e0204 */
[----:B------:R-:W-:Y:S01]  /*20e0*/  LDGSTS.E.BYPASS.LTC128B.128 [R233+0xf000], desc[UR18][R10.64] ;  /* 0x0f0000000ae97fae */ /* 0x000fe2000b901d52 */
[----:B------:R-:W-:Y:S01]  /*20f0*/  IADD3.X R9, R11, UR11, RZ, P0, !PT ;  /* 0x0000000b0b097c10 */ /* 0x000fe200087fe4ff */
[--C-:B------:R-:W-:Y:S01]  /*2100*/  IMAD.IADD R222, R226, 0x1, R3.reuse ;  /* 0x00000001e2de7824 */ /* 0x100fe200078e0203 */
[----:B------:R-:W-:Y:S01]  /*2110*/  LOP3.LUT P0, RZ, R104, 0x2, RZ, 0xc0, !PT ;  /* 0x0000000268ff7812 */ /* 0x000fe2000780c0ff */
[----:B------:R-:W-:Y:S01]  /*2120*/  LDGSTS.E.BYPASS.LTC128B.128 [R233+0x13000], desc[UR18][R10.64+0x80] ;  /* 0x130000800ae97fae */ /* 0x000fe2000b901d52 */
[----:B------:R-:W-:-:S03]  /*2130*/  IMAD.IADD R220, R224, 0x1, R3 ;  /* 0x00000001e0dc7824 */ /* 0x000fc600078e0203 */
        /* <DEDUP_REMOVED lines=12> */
[----:B------:R-:W-:Y:S01]  /*2200*/  LDSM.16.M88.4 R28, [R224] ;  /* 0x00000000e01c783b */ /* 0x000fe20000000200 */
[----:B------:R-:W-:Y:S01]  /*2210*/  IMAD.IADD R208, R0, 0x1, R223 ;  /* 0x0000000100d07824 */ /* 0x000fe200078e02df */
[----:B------:R-:W-:Y:S01]  /*2220*/  LOP3.LUT R0, R37, 0xffffffe0, RZ, 0xc0, !PT ;  /* 0xffffffe025007812 */ /* 0x000fe200078ec0ff */
[C---:B------:R-:W-:Y:S01]  /*2230*/  VIADD R212, R223.reuse, 0x2000 ;  /* 0x00002000dfd47836 */ /* 0x040fe20000000000 */
[----:B---3--:R-:W-:Y:S01]  /*2240*/  LDSM.16.M88.4 R16, [R120+0x5000] ;  /* 0x005000007810783b */ /* 0x008fe20000000200 */
[----:B------:R-:W-:Y:S01]  /*2250*/  SHF.R.S32.HI R37, RZ, 0x1f, R37 ;  /* 0x0000001fff257819 */ /* 0x000fe20000011425 */
[----:B------:R-:W-:-:S02]  /*2260*/  VIADD R211, R223, 0x2800 ;  /* 0x00002800dfd37836 */ /* 0x000fc40000000000 */
[----:B------:R-:W-:Y:S01]  /*2270*/  LDSM.16.M88.4 R80, [R120+0x6800] ;  /* 0x006800007850783b */ /* 0x000fe20000000200 */
[----:B------:R-:W-:Y:S02]  /*2280*/  IMAD.IADD R0, R7, 0x1, -R0 ;  /* 0x0000000107007824 */ /* 0x000fe400078e0a00 */
[C---:B------:R-:W-:Y:S01]  /*2290*/  VIADD R210, R223.reuse, 0x3000 ;  /* 0x00003000dfd27836 */ /* 0x040fe20000000000 */
[----:B-1----:R-:W1:Y:S01]  /*22a0*/  LDSM.16.M88.4 R8, [R223] ;  /* 0x00000000df08783b */ /* 0x002e620000000200 */
[C---:B------:R-:W-:Y:S02]  /*22b0*/  VIADD R209, R223.reuse, 0x3800 ;  /* 0x00003800dfd17836 */ /* 0x040fe40000000000 */
[C---:B------:R-:W-:Y:S01]  /*22c0*/  VIADD R207, R223.reuse, 0x4000 ;  /* 0x00004000dfcf7836 */ /* 0x040fe20000000000 */
[----:B------:R-:W3:Y:S01]  /*22d0*/  LDSM.16.M88.4 R20, [R223+0x800] ;  /* 0x00080000df14783b */ /* 0x000ee20000000200 */
[C---:B------:R-:W-:Y:S02]  /*22e0*/  VIADD R206, R223.reuse, 0x4800 ;  /* 0x00004800dfce7836 */ /* 0x040fe40000000000 */
[C---:B------:R-:W-:Y:S01]  /*22f0*/  VIADD R205, R223.reuse, 0x5000 ;  /* 0x00005000dfcd7836 */ /* 0x040fe20000000000 */
[----:B------:R-:W5:Y:S01]  /*2300*/  LDSM.16.M88.4 R96, [R120+0x5800] ;  /* 0x005800007860783b */ /* 0x000f620000000200 */
[----:B------:R-:W-:-:S02]  /*2310*/  VIADD R204, R223, 0x5800 ;  /* 0x00005800dfcc7836 */ /* 0x000fc40000000000 */
[C---:B------:R-:W-:Y:S01]  /*2320*/  VIADD R203, R223.reuse, 0x6000 ;  /* 0x00006000dfcb7836 */ /* 0x040fe20000000000 */
[----:B------:R-:W5:Y:S01]  /*2330*/  LDSM.16.M88.4 R88, [R120+0x6000] ;  /* 0x006000007858783b */ /* 0x000f620000000200 */
[C---:B------:R-:W-:Y:S02]  /*2340*/  VIADD R202, R223.reuse, 0x6800 ;  /* 0x00006800dfca7836 */ /* 0x040fe40000000000 */
[C---:B------:R-:W-:Y:S01]  /*2350*/  VIADD R201, R223.reuse, 0x7000 ;  /* 0x00007000dfc97836 */ /* 0x040fe20000000000 */
[----:B------:R-:W5:Y:S01]  /*2360*/  LDSM.16.M88.4 R72, [R120+0x7000] ;  /* 0x007000007848783b */ /* 0x000f620000000200 */
[----:B------:R-:W-:Y:S01]  /*2370*/  VIADD R200, R223, 0x7800 ;  /* 0x00007800dfc87836 */ /* 0x000fe20000000000 */
[C---:B--2---:R-:W-:Y:S02]  /*2380*/  HMMA.16816.F32.BF16 R52, R64.reuse, R48, RZ ;  /* 0x000000304034723c */ /* 0x044fe400000418ff */
[----:B------:R-:W2:Y:S04]  /*2390*/  LDSM.16.M88.4 R56, [R120+0x7800] ;  /* 0x007800007838783b */ /* 0x000ea80000000200 */
[----:B------:R-:W2:Y:S01]  /*23a0*/  LDSM.16.M88.4 R24, [R223+0x1000] ;  /* 0x00100000df18783b */ /* 0x000ea20000000200 */
[C---:B------:R-:W-:Y:S03]  /*23b0*/  HMMA.16816.F32.BF16 R48, R64.reuse, R50, RZ ;  /* 0x000000324030723c */ /* 0x040fe600000418ff */
[----:B------:R-:W-:Y:S03]  /*23c0*/  LDSM.16.M88.4 R100, [R223+0x2000] ;  /* 0x00200000df64783b */ /* 0x000fe60000000200 */
[C---:B----4-:R-:W-:Y:S01]  /*23d0*/  HMMA.16816.F32.BF16 R44, R64.reuse, R40, RZ ;  /* 0x00000028402c723c */ /* 0x050fe200000418ff */
[----:B------:R-:W-:Y:S04]  /*23e0*/  LDSM.16.M88.4 R60, [R223+0x3000] ;  /* 0x00300000df3c783b */ /* 0x000fe80000000200 */
[----:B------:R-:W-:Y:S01]  /*23f0*/  LDSM.16.M88.4 R104, [R222] ;  /* 0x00000000de68783b */ /* 0x000fe20000000200 */
[----:B------:R-:W-:Y:S03]  /*2400*/  HMMA.16816.F32.BF16 R40, R64, R42, RZ ;  /* 0x0000002a4028723c */ /* 0x000fe600000418ff */
[----:B------:R-:W-:Y:S03]  /*2410*/  LDSM.16.M88.4 R108, [R223+0x1800] ;  /* 0x00180000df6c783b */ /* 0x000fe60000000200 */
[C---:B-1----:R-:W-:Y:S01]  /*2420*/  HMMA.16816.F32.BF16 R52, R28.reuse, R8, R52 ;  /* 0x000000081c34723c */ /* 0x042fe20000041834 */
[----:B------:R-:W-:Y:S04]  /*2430*/  LDSM.16.M88.4 R116, [R221+0x1000] ;  /* 0x00100000dd74783b */ /* 0x000fe80000000200 */
[----:B------:R-:W-:Y:S01]  /*2440*/  LDSM.16.M88.4 R112, [R221+0x3800] ;  /* 0x00380000dd70783b */ /* 0x000fe20000000200 */
[----:B------:R-:W-:Y:S03]  /*2450*/  HMMA.16816.F32.BF16 R48, R28, R10, R48 ;  /* 0x0000000a1c30723c */ /* 0x000fe60000041830 */
[----:B------:R-:W1:Y:S03]  /*2460*/  LDSM.16.M88.4 R8, [R223+0x2800] ;  /* 0x00280000df08783b */ /* 0x000e660000000200 */
[C---:B------:R-:W-:Y:S01]  /*2470*/  HMMA.16816.F32.BF16 R32, R64.reuse, R16, RZ ;  /* 0x000000104020723c */ /* 0x040fe200000418ff */
[----:B------:R-:W-:Y:S04]  /*2480*/  LDSM.16.M88.4 R124, [R120+0xb800] ;  /* 0x00b80000787c783b */ /* 0x000fe80000000200 */
[----:B------:R-:W0:Y:S01]  /*2490*/  LDGDEPBAR ;  /* 0x00000000000079af */ /* 0x000e220000000000 */
[C---:B------:R-:W-:Y:S06]  /*24a0*/  HMMA.16816.F32.BF16 R84, R64.reuse, R80, RZ ;  /* 0x000000504054723c */ /* 0x040fec00000418ff */
[C---:B------:R-:W-:Y:S06]  /*24b0*/  HMMA.16816.F32.BF16 R16, R64.reuse, R18, RZ ;  /* 0x000000124010723c */ /* 0x040fec00000418ff */
[----:B------:R-:W-:Y:S06]  /*24c0*/  HMMA.16816.F32.BF16 R80, R64, R82, RZ ;  /* 0x000000524050723c */ /* 0x000fec00000418ff */
[C---:B---3--:R-:W-:Y:S06]  /*24d0*/  HMMA.16816.F32.BF16 R44, R28.reuse, R20, R44 ;  /* 0x000000141c2c723c */ /* 0x048fec000004182c */
[----:B------:R-:W-:Y:S01]  /*24e0*/  HMMA.16816.F32.BF16 R40, R28, R22, R40 ;  /* 0x000000161c28723c */ /* 0x000fe20000041828 */
[----:B------:R-:W3:Y:S05]  /*24f0*/  LDSM.16.M88.4 R20, [R221] ;  /* 0x00000000dd14783b */ /* 0x000eea0000000200 */
[C---:B-----5:R-:W-:Y:S06]  /*2500*/  HMMA.16816.F32.BF16 R12, R64.reuse, R96, RZ ;  /* 0x00000060400c723c */ /* 0x060fec00000418ff */
[C---:B------:R-:W-:Y:S06]  /*2510*/  HMMA.16816.F32.BF16 R92, R64.reuse, R88, RZ ;  /* 0x00000058405c723c */ /* 0x040fec00000418ff */
[C---:B------:R-:W-:Y:S06]  /*2520*/  HMMA.16816.F32.BF16 R76, R64.reuse, R72, RZ ;  /* 0x00000048404c723c */ /* 0x040fec00000418ff */
[C---:B------:R-:W-:Y:S06]  /*2530*/  HMMA.16816.F32.BF16 R96, R64.reuse, R98, RZ ;  /* 0x000000624060723c */ /* 0x040fec00000418ff */
[C---:B------:R-:W-:Y:S06]  /*2540*/  HMMA.16816.F32.BF16 R88, R64.reuse, R90, RZ ;  /* 0x0000005a4058723c */ /* 0x040fec00000418ff */
[C---:B------:R-:W-:Y:S06]  /*2550*/  HMMA.16816.F32.BF16 R72, R64.reuse, R74, RZ ;  /* 0x0000004a4048723c */ /* 0x040fec00000418ff */
[C---:B--2---:R-:W-:Y:S06]  /*2560*/  HMMA.16816.F32.BF16 R68, R64.reuse, R56, RZ ;  /* 0x000000384044723c */ /* 0x044fec00000418ff */
[----:B------:R-:W-:Y:S01]  /*2570*/  HMMA.16816.F32.BF16 R64, R64, R58, RZ ;  /* 0x0000003a4040723c */ /* 0x000fe200000418ff */
[----:B------:R-:W2:Y:S05]  /*2580*/  LDSM.16.M88.4 R56, [R223+0x3800] ;  /* 0x00380000df38783b */ /* 0x000eaa0000000200 */
[C---:B------:R-:W-:Y:S06]  /*2590*/  HMMA.16816.F32.BF16 R32, R28.reuse, R24, R32 ;  /* 0x000000181c20723c */ /* 0x040fec0000041820 */
[C---:B------:R-:W-:Y:S01]  /*25a0*/  HMMA.16816.F32.BF16 R16, R28.reuse, R26, R16 ;  /* 0x0000001a1c10723c */ /* 0x040fe20000041810 */
[----:B------:R-:W4:Y:S05]  /*25b0*/  LDSM.16.M88.4 R24, [R221+0x800] ;  /* 0x00080000dd18783b */ /* 0x000f2a0000000200 */
[C---:B-1----:R-:W-:Y:S06]  /*25c0*/  HMMA.16816.F32.BF16 R84, R28.reuse, R8, R84 ;  /* 0x000000081c54723c */ /* 0x042fec0000041854 */
[C---:B------:R-:W-:Y:S01]  /*25d0*/  HMMA.16816.F32.BF16 R80, R28.reuse, R10, R80 ;  /* 0x0000000a1c50723c */ /* 0x040fe20000041850 */
[----:B------:R-:W1:Y:S05]  /*25e0*/  LDSM.16.M88.4 R8, [R221+0x2000] ;  /* 0x00200000dd08783b */ /* 0x000e6a0000000200 */
[C---:B------:R-:W-:Y:S06]  /*25f0*/  HMMA.16816.F32.BF16 R92, R28.reuse, R100, R92 ;  /* 0x000000641c5c723c */ /* 0x040fec000004185c */
[C---:B------:R-:W-:Y:S01]  /*2600*/  HMMA.16816.F32.BF16 R88, R28.reuse, R102, R88 ;  /* 0x000000661c58723c */ /* 0x040fe20000041858 */
[----:B------:R-:W5:Y:S05]  /*2610*/  LDSM.16.M88.4 R100, [R221+0x1800] ;  /* 0x00180000dd64783b */ /* 0x000f6a0000000200 */
[C---:B------:R-:W-:Y:S06]  /*2620*/  HMMA.16816.F32.BF16 R76, R28.reuse, R60, R76 ;  /* 0x0000003c1c4c723c */ /* 0x040fec000004184c */
[----:B------:R-:W-:Y:S01]  /*2630*/  HMMA.16816.F32.BF16 R72, R28, R62, R72 ;  /* 0x0000003e1c48723c */ /* 0x000fe20000041848 */
[----:B------:R-:W5:Y:S05]  /*2640*/  LDSM.16.M88.4 R60, [R221+0x2800] ;  /* 0x00280000dd3c783b */ /* 0x000f6a0000000200 */
[C---:B---3--:R-:W-:Y:S06]  /*2650*/  HMMA.16816.F32.BF16 R52, R104.reuse, R20, R52 ;  /* 0x000000146834723c */ /* 0x048fec0000041834 */
[----:B------:R-:W-:Y:S01]  /*2660*/  HMMA.16816.F32.BF16 R48, R104, R22, R48 ;  /* 0x000000166830723c */ /* 0x000fe20000041830 */
[----:B------:R-:W3:Y:S05]  /*2670*/  LDSM.16.M88.4 R20, [R221+0x3000] ;  /* 0x00300000dd14783b */ /* 0x000eea0000000200 */
[C---:B------:R-:W-:Y:S06]  /*2680*/  HMMA.16816.F32.BF16 R12, R28.reuse, R108, R12 ;  /* 0x0000006c1c0c723c */ /* 0x040fec000004180c */
[C---:B------:R-:W-:Y:S01]  /*2690*/  HMMA.16816.F32.BF16 R96, R28.reuse, R110, R96 ;  /* 0x0000006e1c60723c */ /* 0x040fe20000041860 */
[----:B------:R-:W-:Y:S05]  /*26a0*/  LDSM.16.M88.4 R108, [R220] ;  /* 0x00000000dc6c783b */ /* 0x000fea0000000200 */
[C---:B--2---:R-:W-:Y:S06]  /*26b0*/  HMMA.16816.F32.BF16 R68, R28.reuse, R56, R68 ;  /* 0x000000381c44723c */ /* 0x044fec0000041844 */
[----:B------:R-:W-:Y:S01]  /*26c0*/  HMMA.16816.F32.BF16 R64, R28, R58, R64 ;  /* 0x0000003a1c40723c */ /* 0x000fe20000041840 */
[----:B------:R-:W2:Y:S04]  /*26d0*/  LDSM.16.M88.4 R56, [R208] ;  /* 0x00000000d038783b */ /* 0x000ea80000000200 */
[----:B------:R-:W2:Y:S01]  /*26e0*/  LDSM.16.M88.4 R28, [R208+0x800] ;  /* 0x00080000d01c783b */ /* 0x000ea20000000200 */
        /* <DEDUP_REMOVED lines=15> */
[C---:B---3--:R-:W-:Y:S06]  /*27e0*/  HMMA.16816.F32.BF16 R76, R104.reuse, R20, R76 ;  /* 0x00000014684c723c */ /* 0x048fec000004184c */
[----:B------:R-:W-:Y:S01]  /*27f0*/  HMMA.16816.F32.BF16 R72, R104, R22, R72 ;  /* 0x000000166848723c */ /* 0x000fe20000041848 */
[----:B------:R-:W3:Y:S05]  /*2800*/  LDSM.16.M88.4 R20, [R208+0x3000] ;  /* 0x00300000d014783b */ /* 0x000eea0000000200 */
[C---:B--2---:R-:W-:Y:S06]  /*2810*/  HMMA.16816.F32.BF16 R52, R108.reuse, R56, R52 ;  /* 0x000000386c34723c */ /* 0x044fec0000041834 */
[C---:B------:R-:W-:Y:S01]  /*2820*/  HMMA.16816.F32.BF16 R48, R108.reuse, R58, R48 ;  /* 0x0000003a6c30723c */ /* 0x040fe20000041830 */
[----:B------:R-:W-:Y:S05]  /*2830*/  LDSM.16.M88.4 R56, [R226+0x2000] ;  /* 0x00200000e238783b */ /* 0x000fea0000000200 */
[C---:B------:R-:W-:Y:S06]  /*2840*/  HMMA.16816.F32.BF16 R44, R108.reuse, R28, R44 ;  /* 0x0000001c6c2c723c */ /* 0x040fec000004182c */
[C---:B------:R-:W-:Y:S01]  /*2850*/  HMMA.16816.F32.BF16 R40, R108.reuse, R30, R40 ;  /* 0x0000001e6c28723c */ /* 0x040fe20000041828 */
[----:B------:R-:W2:Y:S05]  /*2860*/  LDSM.16.M88.4 R28, [R120+0x8000] ;  /* 0x00800000781c783b */ /* 0x000eaa0000000200 */
[C---:B----4-:R-:W-:Y:S06]  /*2870*/  HMMA.16816.F32.BF16 R32, R108.reuse, R24, R32 ;  /* 0x000000186c20723c */ /* 0x050fec0000041820 */
[C---:B------:R-:W-:Y:S01]  /*2880*/  HMMA.16816.F32.BF16 R16, R108.reuse, R26, R16 ;  /* 0x0000001a6c10723c */ /* 0x040fe20000041810 */
[----:B------:R-:W4:Y:S05]  /*2890*/  LDSM.16.M88.4 R24, [R120+0x8800] ;  /* 0x008800007818783b */ /* 0x000f2a0000000200 */
[C---:B-1----:R-:W-:Y:S06]  /*28a0*/  HMMA.16816.F32.BF16 R92, R108.reuse, R8, R92 ;  /* 0x000000086c5c723c */ /* 0x042fec000004185c */
[----:B------:R-:W-:Y:S01]  /*28b0*/  HMMA.16816.F32.BF16 R88, R108, R10, R88 ;  /* 0x0000000a6c58723c */ /* 0x000fe20000041858 */
[----:B------:R-:W1:Y:S05]  /*28c0*/  LDSM.16.M88.4 R8, [R120+0x9000] ;  /* 0x009000007808783b */ /* 0x000e6a0000000200 */
[C---:B------:R-:W-:Y:S06]  /*28d0*/  HMMA.16816.F32.BF16 R68, R104.reuse, R112, R68 ;  /* 0x000000706844723c */ /* 0x040fec0000041844 */
[----:B------:R-:W-:Y:S01]  /*28e0*/  HMMA.16816.F32.BF16 R64, R104, R114, R64 ;  /* 0x000000726840723c */ /* 0x000fe20000041840 */
[----:B------:R-:W1:Y:S04]  /*28f0*/  LDSM.16.M88.4 R112, [R208+0x3800] ;  /* 0x00380000d070783b */ /* 0x000e680000000200 */
[----:B------:R-:W-:Y:S01]  /*2900*/  LDSM.16.M88.4 R104, [R120+0x9800] ;  /* 0x009800007868783b */ /* 0x000fe20000000200 */
[C---:B-----5:R-:W-:Y:S06]  /*2910*/  HMMA.16816.F32.BF16 R12, R108.reuse, R100, R12 ;  /* 0x000000646c0c723c */ /* 0x060fec000004180c */
[C---:B------:R-:W-:Y:S01]  /*2920*/  HMMA.16816.F32.BF16 R96, R108.reuse, R102, R96 ;  /* 0x000000666c60723c */ /* 0x040fe20000041860 */
[----:B------:R-:W5:Y:S05]  /*2930*/  LDSM.16.M88.4 R100, [R120+0xa000] ;  /* 0x00a000007864783b */ /* 0x000f6a0000000200 */
[C---:B------:R-:W-:Y:S06]  /*2940*/  HMMA.16816.F32.BF16 R84, R108.reuse, R60, R84 ;  /* 0x0000003c6c54723c */ /* 0x040fec0000041854 */
[C---:B------:R-:W-:Y:S01]  /*2950*/  HMMA.16816.F32.BF16 R80, R108.reuse, R62, R80 ;  /* 0x0000003e6c50723c */ /* 0x040fe20000041850 */
[----:B------:R-:W5:Y:S05]  /*2960*/  LDSM.16.M88.4 R60, [R120+0xa800] ;  /* 0x00a80000783c783b */ /* 0x000f6a0000000200 */
[C---:B---3--:R-:W-:Y:S06]  /*2970*/  HMMA.16816.F32.BF16 R76, R108.reuse, R20, R76 ;  /* 0x000000146c4c723c */ /* 0x048fec000004184c */
[----:B------:R-:W-:Y:S01]  /*2980*/  HMMA.16816.F32.BF16 R72, R108, R22, R72 ;  /* 0x000000166c48723c */ /* 0x000fe20000041848 */
[----:B------:R-:W3:Y:S04]  /*2990*/  LDSM.16.M88.4 R20, [R120+0xb000] ;  /* 0x00b000007814783b */ /* 0x000ee80000000200 */
[----:B------:R-:W-:Y:S01]  /*29a0*/  LDSM.16.M88.4 R120, [R223+0x5800] ;  /* 0x00580000df78783b */ /* 0x000fe20000000200 */
[C---:B--2---:R-:W-:Y:S06]  /*29b0*/  HMMA.16816.F32.BF16 R52, R56.reuse, R28, R52 ;  /* 0x0000001c3834723c */ /* 0x044fec0000041834 */
        /* <DEDUP_REMOVED lines=10> */
[----:B------:R-:W-:Y:S04]  /*2a60*/  LDSM.16.M88.4 R108, [R223+0x6800] ;  /* 0x00680000df6c783b */ /* 0x000fe80000000200 */
[----:B------:R-:W-:Y:S01]  /*2a70*/  LDSM.16.M88.4 R112, [R223+0x6000] ;  /* 0x00600000df70783b */ /* 0x000fe20000000200 */
[C---:B-----5:R-:W-:Y:S06]  /*2a80*/  HMMA.16816.F32.BF16 R92, R56.reuse, R100, R92 ;  /* 0x00000064385c723c */ /* 0x060fec000004185c */
[C---:B------:R-:W-:Y:S01]  /*2a90*/  HMMA.16816.F32.BF16 R88, R56.reuse, R102, R88 ;  /* 0x000000663858723c */ /* 0x040fe20000041858 */
[----:B------:R-:W5:Y:S05]  /*2aa0*/  LDSM.16.M88.4 R100, [R223+0x7800] ;  /* 0x00780000df64783b */ /* 0x000f6a0000000200 */
        /* <DEDUP_REMOVED lines=8> */
[----:B------:R-:W-:Y:S05]  /*2b30*/  LDSM.16.M88.4 R104, [R223+0x7000] ;  /* 0x00700000df68783b */ /* 0x000fea0000000200 */
[C---:B------:R-:W-:Y:S06]  /*2b40*/  HMMA.16816.F32.BF16 R68, R56.reuse, R124, R68 ;  /* 0x0000007c3844723c */ /* 0x040fec0000041844 */
[----:B------:R-:W-:Y:S01]  /*2b50*/  HMMA.16816.F32.BF16 R64, R56, R126, R64 ;  /* 0x0000007e3840723c */ /* 0x000fe20000041840 */
[----:B------:R-:W3:Y:S05]  /*2b60*/  LDSM.16.M88.4 R56, [R221+0x4800] ;  /* 0x00480000dd38783b */ /* 0x000eea0000000200 */
[C---:B--2---:R-:W-:Y:S06]  /*2b70*/  HMMA.16816.F32.BF16 R52, R116.reuse, R28, R52 ;  /* 0x0000001c7434723c */ /* 0x044fec0000041834 */
[C---:B------:R-:W-:Y:S01]  /*2b80*/  HMMA.16816.F32.BF16 R48, R116.reuse, R30, R48 ;  /* 0x0000001e7430723c */ /* 0x040fe20000041830 */
[----:B------:R-:W2:Y:S05]  /*2b90*/  LDSM.16.M88.4 R28, [R221+0x5000] ;  /* 0x00500000dd1c783b */ /* 0x000eaa0000000200 */
[C---:B----4-:R-:W-:Y:S06]  /*2ba0*/  HMMA.16816.F32.BF16 R44, R116.reuse, R24, R44 ;  /* 0x00000018742c723c */ /* 0x050fec000004182c */
[C---:B------:R-:W-:Y:S01]  /*2bb0*/  HMMA.16816.F32.BF16 R40, R116.reuse, R26, R40 ;  /* 0x0000001a7428723c */ /* 0x040fe20000041828 */
[----:B------:R-:W-:Y:S05]  /*2bc0*/  LDSM.16.M88.4 R24, [R208+0x4000] ;  /* 0x00400000d018783b */ /* 0x000fea0000000200 */
[C---:B-1----:R-:W-:Y:S06]  /*2bd0*/  HMMA.16816.F32.BF16 R32, R116.reuse, R8, R32 ;  /* 0x000000087420723c */ /* 0x042fec0000041820 */
[C---:B------:R-:W-:Y:S01]  /*2be0*/  HMMA.16816.F32.BF16 R16, R116.reuse, R10, R16 ;  /* 0x0000000a7410723c */ /* 0x040fe20000041810 */
[----:B------:R-:W1:Y:S05]  /*2bf0*/  LDSM.16.M88.4 R8, [R220+0x2000] ;  /* 0x00200000dc08783b */ /* 0x000e6a0000000200 */
[C---:B-----5:R-:W-:Y:S06]  /*2c00*/  HMMA.16816.F32.BF16 R68, R116.reuse, R100, R68 ;  /* 0x000000647444723c */ /* 0x060fec0000041844 */
[----:B------:R-:W-:Y:S06]  /*2c10*/  HMMA.16816.F32.BF16 R64, R116, R102, R64 ;  /* 0x000000667440723c */ /* 0x000fec0000041840 */
[C---:B---3--:R-:W-:Y:S01]  /*2c20*/  HMMA.16816.F32.BF16 R100, R20.reuse, R60, R52 ;  /* 0x0000003c1464723c */ /* 0x048fe20000041834 */
[----:B------:R-:W3:Y:S05]  /*2c30*/  LDSM.16.M88.4 R52, [R208+0x4800] ;  /* 0x00480000d034783b */ /* 0x000eea0000000200 */
[C---:B------:R-:W-:Y:S06]  /*2c40*/  HMMA.16816.F32.BF16 R44, R20.reuse, R56, R44 ;  /* 0x00000038142c723c */ /* 0x040fec000004182c */
[C---:B------:R-:W-:Y:S01]  /*2c50*/  HMMA.16816.F32.BF16 R48, R20.reuse, R62, R48 ;  /* 0x0000003e1430723c */ /* 0x040fe20000041830 */
[----:B------:R-:W-:Y:S01]  /*2c60*/  SHF.R.S32.HI R57, RZ, 0x1f, R0 ;  /* 0x0000001fff397819 */ /* 0x000fe20000011400 */
[----:B------:R-:W-:Y:S03]  /*2c70*/  LDSM.16.M88.4 R60, [R208+0x5000] ;  /* 0x00500000d03c783b */ /* 0x000fe60000000200 */
[----:B------:R-:W-:Y:S01]  /*2c80*/  LEA.HI R234, R57, R0, RZ, 0x2 ;  /* 0x0000000039ea7211 */ /* 0x000fe200078f10ff */
[----:B------:R-:W-:Y:S01]  /*2c90*/  HMMA.16816.F32.BF16 R40, R20, R58, R40 ;  /* 0x0000003a1428723c */ /* 0x000fe20000041828 */
[----:B------:R-:W4:Y:S02]  /*2ca0*/  LDSM.16.M88.4 R56, [R221+0x5800] ;  /* 0x00580000dd38783b */ /* 0x000f240000000200 */
[----:B------:R-:W-:-:S03]  /*2cb0*/  SHF.R.S32.HI R234, RZ, 0x2, R234 ;  /* 0x00000002ffea7819 */ /* 0x000fc600000114ea */
[----:B--2---:R-:W-:Y:S06]  /*2cc0*/  HMMA.16816.F32.BF16 R32, R20, R28, R32 ;  /* 0x0000001c1420723c */ /* 0x004fec0000041820 */
[----:B-1----:R-:W-:Y:S01]  /*2cd0*/  HMMA.16816.F32.BF16 R100, R8, R24, R100 ;  /* 0x000000180864723c */ /* 0x002fe20000041864 */
[----:B------:R-:W-:Y:S01]  /*2ce0*/  IMAD R29, R38, 0x10, R39 ;  /* 0x00000010261d7824 */ /* 0x000fe200078e0227 */
[----:B------:R-:W-:-:S04]  /*2cf0*/  LEA.HI R28, R37, R38, RZ, 0x2 ;  /* 0x00000026251c7211 */ /* 0x000fc800078f10ff */
[----:B------:R-:W-:Y:S01]  /*2d00*/  IADD3 R29, R29, 0x1, R234 ;  /* 0x000000011d1d7810 */ /* 0x000fe20007ffe0ea */
[----:B------:R-:W-:Y:S01]  /*2d10*/  VIADD R24, R36, 0xffffffff ;  /* 0xffffffff24187836 */ /* 0x000fe20000000000 */
[C---:B------:R-:W-:Y:S01]  /*2d20*/  HMMA.16816.F32.BF16 R84, R116.reuse, R108, R84 ;  /* 0x0000006c7454723c */ /* 0x040fe20000041854 */
[----:B------:R-:W-:Y:S01]  /*2d30*/  IMAD.SHL.U32 R25, R7, 0x2, RZ ;  /* 0x0000000207197824 */ /* 0x000fe200078e00ff */
[----:B------:R-:W-:Y:S01]  /*2d40*/  IADD3 R7, R6, -UR17, R29 ;  /* 0x8000001106077c10 */ /* 0x000fe2000fffe01d */
[C---:B------:R-:W-:Y:S01]  /*2d50*/  IMAD.SHL.U32 R0, R24.reuse, 0x80, RZ ;  /* 0x0000008018007824 */ /* 0x040fe200078e00ff */
[----:B------:R-:W-:Y:S02]  /*2d60*/  ISETP.GT.AND P0, PT, R24, R227, PT ;  /* 0x000000e31800720c */ /* 0x000fe40003f04270 */
[----:B------:R-:W-:Y:S01]  /*2d70*/  HMMA.16816.F32.BF16 R12, R116, R120, R12 ;  /* 0x00000078740c723c */ /* 0x000fe2000004180c */
[----:B------:R-:W-:Y:S01]  /*2d80*/  VIADD R7, R7, UR16 ;  /* 0x0000001007077c36 */ /* 0x000fe20008000000 */
[----:B------:R-:W-:-:S02]  /*2d90*/  LOP3.LUT R108, R0, 0x6, R25, 0xf8, !PT ;  /* 0x00000006006c7812 */ /* 0x000fc400078ef819 */
[----:B------:R-:W-:Y:S02]  /*2da0*/  LOP3.LUT R239, R28, 0xfffffffc, RZ, 0xc0, !PT ;  /* 0xfffffffc1cef7812 */ /* 0x000fe400078ec0ff */
[C---:B------:R-:W-:Y:S01]  /*2db0*/  HMMA.16816.F32.BF16 R92, R116.reuse, R112, R92 ;  /* 0x00000070745c723c */ /* 0x040fe2000004185c */
[----:B------:R-:W-:Y:S02]  /*2dc0*/  LOP3.LUT R24, R108, 0x1, RZ, 0xfc, !PT ;  /* 0x000000016c187812 */ /* 0x000fe400078efcff */
[----:B------:R-:W-:Y:S01]  /*2dd0*/  IMAD.IADD R239, R38, 0x1, -R239 ;  /* 0x0000000126ef7824 */ /* 0x000fe200078e0aef */
[----:B------:R-:W-:Y:S02]  /*2de0*/  LOP3.LUT R38, R108, 0x9, RZ, 0xfc, !PT ;  /* 0x000000096c267812 */ /* 0x000fe400078efcff */
[----:B------:R-:W-:Y:S01]  /*2df0*/  HMMA.16816.F32.BF16 R80, R116, R110, R80 ;  /* 0x0000006e7450723c */ /* 0x000fe20000041850 */
[----:B------:R-:W-:-:S04]  /*2e00*/  VIMNMX R113, R7, R6, PT ;  /* 0x0000000607717248 */ /* 0x000fc80003fe0100 */
[----:B------:R-:W-:Y:S01]  /*2e10*/  ISETP.GE.AND P1, PT, R24, R113, PT ;  /* 0x000000711800720c */ /* 0x000fe20003f26270 */
[----:B------:R-:W-:Y:S01]  /*2e20*/  HMMA.16816.F32.BF16 R48, R8, R26, R48 ;  /* 0x0000001a0830723c */ /* 0x000fe20000041830 */
[----:B------:R-:W-:Y:S02]  /*2e30*/  VIADDMNMX R111, R7, 0x8, R6, PT ;  /* 0x00000008076f7846 */ /* 0x000fe40003800106 */
[----:B------:R-:W-:Y:S02]  /*2e40*/  LOP3.LUT R6, R108, 0x8, RZ, 0xfc, !PT ;  /* 0x000000086c067812 */ /* 0x000fe400078efcff */
[----:B------:R-:W-:Y:S01]  /*2e50*/  ISETP.GE.AND P4, PT, R24, R111, PT ;  /* 0x0000006f1800720c */ /* 0x000fe20003f86270 */
[----:B------:R-:W-:Y:S01]  /*2e60*/  HMMA.16816.F32.BF16 R16, R20, R30, R16 ;  /* 0x0000001e1410723c */ /* 0x000fe20000041810 */
[----:B------:R-:W1:Y:S01]  /*2e70*/  LDSM.16.M88.4 R24, [R221+0x6000] ;  /* 0x00600000dd18783b */ /* 0x000e620000000200 */
[C---:B------:R-:W-:Y:S02]  /*2e80*/  ISETP.GE.AND P3, PT, R6.reuse, R113, PT ;  /* 0x000000710600720c */ /* 0x040fe40003f66270 */
[----:B------:R-:W-:Y:S01]  /*2e90*/  ISETP.GE.AND P5, PT, R6, R111, PT ;  /* 0x0000006f0600720c */ /* 0x000fe20003fa6270 */
[----:B------:R-:W2:Y:S01]  /*2ea0*/  LDSM.16.M88.4 R28, [R208+0x5800] ;  /* 0x00580000d01c783b */ /* 0x000ea20000000200 */
[----:B---3--:R-:W-:Y:S01]  /*2eb0*/  HMMA.16816.F32.BF16 R44, R8, R52, R44 ;  /* 0x00000034082c723c */ /* 0x008fe2000004182c */
[----:B------:R-:W-:-:S02]  /*2ec0*/  ISETP.GE.AND P2, PT, R38, R113, PT ;  /* 0x000000712600720c */ /* 0x000fc40003f46270 */
[----:B------:R-:W-:Y:S02]  /*2ed0*/  LOP3.LUT R6, R108, 0x10, RZ, 0xfc, !PT ;  /* 0x000000106c067812 */ /* 0x000fe400078efcff */
[----:B------:R-:W-:Y:S01]  /*2ee0*/  FSEL R103, R103, -INF , !P4 ;  /* 0xff80000067677808 */ /* 0x000fe20006000000 */
[----:B------:R-:W-:Y:S01]  /*2ef0*/  HMMA.16816.F32.BF16 R96, R116, R122, R96 ;  /* 0x0000007a7460723c */ /* 0x000fe20000041860 */
[----:B------:R-:W-:-:S05]  /*2f00*/  ISETP.GE.AND P4, PT, R6, R113, PT ;  /* 0x000000710600720c */ /* 0x000fca0003f86270 */
[----:B----4-:R-:W-:Y:S01]  /*2f10*/  HMMA.16816.F32.BF16 R12, R20, R56, R12 ;  /* 0x00000038140c723c */ /* 0x010fe2000004180c */
[----:B------:R-:W-:-:S05]  /*2f20*/  FSEL R110, R49, -INF , !P2 ;  /* 0xff800000316e7808 */ /* 0x000fca0005000000 */
[----:B------:R-:W-:Y:S01]  /*2f30*/  HMMA.16816.F32.BF16 R40, R8, R54, R40 ;  /* 0x000000360828723c */ /* 0x000fe20000041828 */
[----:B------:R-:W3:Y:S01]  /*2f40*/  LDSM.16.M88.4 R52, [R208+0x6000] ;  /* 0x00600000d034783b */ /* 0x000ee20000000200 */
[----:B------:R-:W-:-:S04]  /*2f50*/  FSEL R57, R50, -INF , !P5 ;  /* 0xff80000032397808 */ /* 0x000fc80006800000 */
[----:B------:R-:W-:Y:S01]  /*2f60*/  HMMA.16816.F32.BF16 R76, R116, R104, R76 ;  /* 0x00000068744c723c */ /* 0x000fe2000004184c */
[----:B------:R-:W-:-:S05]  /*2f70*/  FSEL R56, R44, -INF , !P4 ;  /* 0xff8000002c387808 */ /* 0x000fca0006000000 */
[----:B------:R-:W-:Y:S01]  /*2f80*/  HMMA.16816.F32.BF16 R32, R8, R60, R32 ;  /* 0x0000003c0820723c */ /* 0x000fe20000041820 */
[----:B------:R-:W-:Y:S02]  /*2f90*/  FSEL R104, R101, -INF , !P1 ;  /* 0xff80000065687808 */ /* 0x000fe40004800000 */
[----:B------:R-:W-:Y:S02]  /*2fa0*/  ISETP.GE.AND P1, PT, R38, R111, PT ;  /* 0x0000006f2600720c */ /* 0x000fe40003f26270 */
[----:B------:R-:W-:Y:S01]  /*2fb0*/  LOP3.LUT R38, R108, 0x11, RZ, 0xfc, !PT ;  /* 0x000000116c267812 */ /* 0x000fe200078efcff */
[----:B------:R-:W-:Y:S01]  /*2fc0*/  HMMA.16816.F32.BF16 R72, R116, R106, R72 ;  /* 0x0000006a7448723c */ /* 0x000fe20000041848 */
[----:B------:R-:W-:Y:S02]  /*2fd0*/  FSEL R101, R51, -INF , !P1 ;  /* 0xff80000033657808 */ /* 0x000fe40004800000 */
[C---:B------:R-:W-:Y:S02]  /*2fe0*/  ISETP.GE.AND P5, PT, R38.reuse, R113, PT ;  /* 0x000000712600720c */ /* 0x040fe40003fa6270 */
[----:B------:R-:W-:Y:S01]  /*2ff0*/  ISETP.GE.AND P2, PT, R38, R111, PT ;  /* 0x0000006f2600720c */ /* 0x000fe20003f46270 */
[----:B------:R-:W-:Y:S01]  /*3000*/  HMMA.16816.F32.BF16 R16, R8, R62, R16 ;  /* 0x0000003e0810723c */ /* 0x000fe20000041810 */
[----:B------:R-:W-:-:S02]  /*3010*/  FSEL R106, R48, -INF , !P3 ;  /* 0xff800000306a7808 */ /* 0x000fc40005800000 */
[----:B------:R-:W-:Y:S01]  /*3020*/  ISETP.GE.AND P3, PT, R6, R111, PT ;  /* 0x0000006f0600720c */ /* 0x000fe20003f66270 */
[----:B------:R-:W4:Y:S01]  /*3030*/  LDSM.16.M88.4 R48, [R221+0x6800] ;  /* 0x00680000dd30783b */ /* 0x000f220000000200 */
[----:B------:R-:W-:Y:S01]  /*3040*/  FSEL R60, R45, -INF , !P5 ;  /* 0xff8000002d3c7808 */ /* 0x000fe20006800000 */
[C---:B------:R-:W-:Y:S01]  /*3050*/  HMMA.16816.F32.BF16 R96, R20.reuse, R58, R96 ;  /* 0x0000003a1460723c */ /* 0x040fe20000041860 */
[----:B------:R-:W-:Y:S02]  /*3060*/  FSEL R109, R46, -INF , !P3 ;  /* 0xff8000002e6d7808 */ /* 0x000fe40005800000 */
[----:B------:R-:W-:Y:S02]  /*3070*/  FSEL R107, R47, -INF , !P2 ;  /* 0xff8000002f6b7808 */ /* 0x000fe40005000000 */
[C---:B------:R-:W-:Y:S01]  /*3080*/  LOP3.LUT R6, R108.reuse, 0x18, RZ, 0xfc, !PT ;  /* 0x000000186c067812 */ /* 0x040fe200078efcff */
[----:B-1----:R-:W-:Y:S01]  /*3090*/  HMMA.16816.F32.BF16 R92, R20, R24, R92 ;  /* 0x00000018145c723c */ /* 0x002fe2000004185c */
[----:B------:R-:W-:-:S02]  /*30a0*/  LOP3.LUT R38, R108, 0x19, RZ, 0xfc, !PT ;  /* 0x000000196c267812 */ /* 0x000fc400078efcff */
[C---:B------:R-:W-:Y:S02]  /*30b0*/  ISETP.GE.AND P1, PT, R6.reuse, R113, PT ;  /* 0x000000710600720c */ /* 0x040fe40003f26270 */
[----:B------:R-:W-:Y:S01]  /*30c0*/  ISETP.GE.AND P4, PT, R6, R111, PT ;  /* 0x0000006f0600720c */ /* 0x000fe20003f86270 */
[----:B--2---:R-:W-:Y:S01]  /*30d0*/  HMMA.16816.F32.BF16 R44, R8, R28, R12 ;  /* 0x0000001c082c723c */ /* 0x004fe2000004180c */
[----:B------:R-:W1:Y:S01]  /*30e0*/  LDSM.16.M88.4 R12, [R221+0x7000] ;  /* 0x00700000dd0c783b */ /* 0x000e620000000200 */
[----:B------:R-:W-:Y:S02]  /*30f0*/  LOP3.LUT R6, R108, 0x20, RZ, 0xfc, !PT ;  /* 0x000000206c067812 */ /* 0x000fe400078efcff */
[C---:B------:R-:W-:Y:S02]  /*3100*/  ISETP.GE.AND P3, PT, R38.reuse, R113, PT ;  /* 0x000000712600720c */ /* 0x040fe40003f66270 */
[----:B------:R-:W-:Y:S01]  /*3110*/  HMMA.16816.F32.BF16 R88, R116, R114, R88 ;  /* 0x000000727458723c */ /* 0x000fe20000041858 */
[----:B------:R-:W-:-:S02]  /*3120*/  ISETP.GE.AND P5, PT, R38, R111, PT ;  /* 0x0000006f2600720c */ /* 0x000fc40003fa6270 */
[----:B------:R-:W-:Y:S02]  /*3130*/  ISETP.GE.AND P2, PT, R6, R113, PT ;  /* 0x000000710600720c */ /* 0x000fe40003f46270 */
[C---:B------:R-:W-:Y:S01]  /*3140*/  LOP3.LUT R38, R108.reuse, 0x21, RZ, 0xfc, !PT ;  /* 0x000000216c267812 */ /* 0x040fe200078efcff */
[C---:B------:R-:W-:Y:S01]  /*3150*/  HMMA.16816.F32.BF16 R96, R8.reuse, R30, R96 ;  /* 0x0000001e0860723c */ /* 0x040fe20000041860 */
[----:B------:R-:W-:Y:S02]  /*3160*/  LOP3.LUT R24, R108, 0x28, RZ, 0xfc, !PT ;  /* 0x000000286c187812 */ /* 0x000fe400078efcff */
[----:B------:R-:W-:Y:S02]  /*3170*/  FSEL R58, R40, -INF , !P1 ;  /* 0xff800000283a7808 */ /* 0x000fe40004800000 */
[----:B------:R-:W-:Y:S01]  /*3180*/  ISETP.GE.AND P1, PT, R6, R111, PT ;  /* 0x0000006f0600720c */ /* 0x000fe20003f26270 */
[----:B---3--:R-:W-:Y:S01]  /*3190*/  HMMA.16816.F32.BF16 R92, R8, R52, R92 ;  /* 0x00000034085c723c */ /* 0x008fe2000004185c */
[----:B------:R-:W-:-:S02]  /*31a0*/  FSEL R7, R42, -INF , !P4 ;  /* 0xff8000002a077808 */ /* 0x000fc40006000000 */
[----:B------:R-:W-:Y:S02]  /*31b0*/  FSEL R6, R41, -INF , !P3 ;  /* 0xff80000029067808 */ /* 0x000fe40005800000 */
[----:B------:R-:W-:Y:S02]  /*31c0*/  FSEL R105, R43, -INF , !P5 ;  /* 0xff8000002b697808 */ /* 0x000fe40006800000 */
[C---:B------:R-:W-:Y:S01]  /*31d0*/  ISETP.GE.AND P4, PT, R38.reuse, R113, PT ;  /* 0x000000712600720c */ /* 0x040fe20003f86270 */
[C---:B----4-:R-:W-:Y:S01]  /*31e0*/  HMMA.16816.F32.BF16 R84, R20.reuse, R48, R84 ;  /* 0x000000301454723c */ /* 0x050fe20000041854 */
[----:B------:R-:W-:Y:S02]  /*31f0*/  ISETP.GE.AND P3, PT, R38, R111, PT ;  /* 0x0000006f2600720c */ /* 0x000fe40003f66270 */
[----:B------:R-:W-:Y:S02]  /*3200*/  ISETP.GE.AND P5, PT, R24, R113, PT ;  /* 0x000000711800720c */ /* 0x000fe40003fa6270 */
[----:B------:R-:W-:Y:S01]  /*3210*/  FSEL R166, R32, -INF , !P2 ;  /* 0xff80000020a67808 */ /* 0x000fe20005000000 */
[----:B------:R-:W-:Y:S01]  /*3220*/  HMMA.16816.F32.BF16 R88, R20, R26, R88 ;  /* 0x0000001a1458723c */ /* 0x000fe20000041858 */
[----:B------:R-:W-:-:S02]  /*3230*/  LOP3.LUT R32, R108, 0x29, RZ, 0xfc, !PT ;  /* 0x000000296c207812 */ /* 0x000fc400078efcff */
[----:B------:R-:W-:Y:S02]  /*3240*/  LOP3.LUT R28, R108, 0x30, RZ, 0xfc, !PT ;  /* 0x000000306c1c7812 */ /* 0x000fe400078efcff */
[----:B------:R-:W-:Y:S01]  /*3250*/  FSEL R170, R33, -INF , !P4 ;  /* 0xff80000021aa7808 */ /* 0x000fe20006000000 */
[C---:B------:R-:W-:Y:S01]  /*3260*/  HMMA.16816.F32.BF16 R80, R20.reuse, R50, R80 ;  /* 0x000000321450723c */ /* 0x040fe20000041850 */
[----:B------:R-:W-:Y:S02]  /*3270*/  FSEL R167, R35, -INF , !P3 ;  /* 0xff80000023a77808 */ /* 0x000fe40005800000 */
[----:B------:R-:W-:Y:S02]  /*3280*/  FSEL R168, R16, -INF , !P5 ;  /* 0xff80000010a87808 */ /* 0x000fe40006800000 */
[----:B------:R-:W-:Y:S01]  /*3290*/  FSEL R43, R34, -INF , !P1 ;  /* 0xff800000222b7808 */ /* 0x000fe20004800000 */
[----:B-1----:R-:W-:Y:S01]  /*32a0*/  HMMA.16816.F32.BF16 R76, R20, R12, R76 ;  /* 0x0000000c144c723c */ /* 0x002fe2000004184c */
[----:B------:R-:W-:-:S02]  /*32b0*/  ISETP.GE.AND P4, PT, R32, R111, PT ;  /* 0x0000006f2000720c */ /* 0x000fc40003f86270 */
[----:B------:R-:W-:Y:S02]  /*32c0*/  ISETP.GE.AND P3, PT, R28, R113, PT ;  /* 0x000000711c00720c */ /* 0x000fe40003f66270 */
[----:B------:R-:W-:Y:S01]  /*32d0*/  LOP3.LUT R16, R108, 0x38, RZ, 0xfc, !PT ;  /* 0x000000386c107812 */ /* 0x000fe200078efcff */
[----:B------:R-:W-:Y:S01]  /*32e0*/  HMMA.16816.F32.BF16 R72, R20, R14, R72 ;  /* 0x0000000e1448723c */ /* 0x000fe20000041848 */
[----:B------:R-:W-:Y:S02]  /*32f0*/  ISETP.GE.AND P2, PT, R24, R111, PT ;  /* 0x0000006f1800720c */ /* 0x000fe40003f46270 */
[----:B------:R-:W-:Y:S01]  /*3300*/  ISETP.GE.AND P1, PT, R32, R113, PT ;  /* 0x000000712000720c */ /* 0x000fe20003f26270 */
[----:B------:R-:W1:Y:S01]  /*3310*/  LDSM.16.M88.4 R24, [R208+0x6800] ;  /* 0x00680000d018783b */ /* 0x000e620000000200 */
[----:B------:R-:W-:Y:S01]  /*3320*/  FSEL R37, R19, -INF , !P4 ;  /* 0xff80000013257808 */ /* 0x000fe20006000000 */
[----:B------:R-:W-:Y:S01]  /*3330*/  HMMA.16816.F32.BF16 R88, R8, R54, R88 ;  /* 0x000000360858723c */ /* 0x000fe20000041858 */
[----:B------:R-:W-:-:S02]  /*3340*/  FSEL R42, R44, -INF , !P3 ;  /* 0xff8000002c2a7808 */ /* 0x000fc40005800000 */
[----:B------:R-:W-:Y:S02]  /*3350*/  FSEL R41, R18, -INF , !P2 ;  /* 0xff80000012297808 */ /* 0x000fe40005000000 */
[----:B------:R-:W-:Y:S02]  /*3360*/  FSEL R172, R17, -INF , !P1 ;  /* 0xff80000011ac7808 */ /* 0x000fe40004800000 */
[C---:B------:R-:W-:Y:S02]  /*3370*/  ISETP.GE.AND P4, PT, R16.reuse, R113, PT ;  /* 0x000000711000720c */ /* 0x040fe40003f86270 */
[-C--:B------:R-:W-:Y:S02]  /*3380*/  ISETP.GE.AND P3, PT, R16, R111.reuse, PT ;  /* 0x0000006f1000720c */ /* 0x080fe40003f66270 */
[----:B------:R-:W2:Y:S01]  /*3390*/  LDSM.16.M88.4 R16, [R221+0x7800] ;  /* 0x00780000dd10783b */ /* 0x000ea20000000200 */
[----:B------:R-:W-:Y:S02]  /*33a0*/  ISETP.GE.AND P5, PT, R28, R111, PT ;  /* 0x0000006f1c00720c */ /* 0x000fe40003fa6270 */
[----:B------:R-:W-:-:S02]  /*33b0*/  LOP3.LUT R28, R108, 0x31, RZ, 0xfc, !PT ;  /* 0x000000316c1c7812 */ /* 0x000fc400078efcff */
[----:B------:R-:W-:Y:S02]  /*33c0*/  LOP3.LUT R34, R108, 0x39, RZ, 0xfc, !PT ;  /* 0x000000396c227812 */ /* 0x000fe400078efcff */
[C---:B------:R-:W-:Y:S02]  /*33d0*/  ISETP.GE.AND P2, PT, R28.reuse, R113, PT ;  /* 0x000000711c00720c */ /* 0x040fe40003f46270 */
[----:B------:R-:W-:Y:S02]  /*33e0*/  ISETP.GE.AND P1, PT, R28, R111, PT ;  /* 0x0000006f1c00720c */ /* 0x000fe40003f26270 */
[----:B------:R-:W-:Y:S01]  /*33f0*/  LOP3.LUT R32, R108, 0x40, RZ, 0xfc, !PT ;  /* 0x000000406c207812 */ /* 0x000fe200078efcff */
[----:B------:R-:W3:Y:S01]  /*3400*/  LDSM.16.M88.4 R28, [R208+0x7000] ;  /* 0x00700000d01c783b */ /* 0x000ee20000000200 */
[----:B------:R-:W-:Y:S02]  /*3410*/  FSEL R40, R45, -INF , !P2 ;  /* 0xff8000002d287808 */ /* 0x000fe40005000000 */
[----:B------:R-:W-:-:S02]  /*3420*/  FSEL R39, R47, -INF , !P1 ;  /* 0xff8000002f277808 */ /* 0x000fc40004800000 */
[----:B------:R-:W-:Y:S02]  /*3430*/  ISETP.GE.AND P2, PT, R34, R111, PT ;  /* 0x0000006f2200720c */ /* 0x000fe40003f46270 */
[-C--:B------:R-:W-:Y:S02]  /*3440*/  ISETP.GE.AND P1, PT, R32, R113.reuse, PT ;  /* 0x000000712000720c */ /* 0x080fe40003f26270 */
[----:B------:R-:W-:Y:S02]  /*3450*/  LOP3.LUT R12, R108, 0x48, RZ, 0xfc, !PT ;  /* 0x000000486c0c7812 */ /* 0x000fe400078efcff */
        /* <DEDUP_REMOVED lines=9> */
[----:B------:R-:W-:Y:S01]  /*34f0*/  HMMA.16816.F32.BF16 R80, R8, R26, R80 ;  /* 0x0000001a0850723c */ /* 0x000fe20000041850 */
[----:B------:R-:W-:Y:S02]  /*3500*/  LOP3.LUT R32, R108, 0x41, RZ, 0xfc, !PT ;  /* 0x000000416c207812 */ /* 0x000fe400078efcff */
[----:B------:R-:W-:Y:S02]  /*3510*/  FSEL R163, R46, -INF , !P5 ;  /* 0xff8000002ea37808 */ /* 0x000fe40006800000 */
[----:B------:R-:W-:Y:S01]  /*3520*/  FSEL R151, R98, -INF , !P3 ;  /* 0xff80000062977808 */ /* 0x000fe20005800000 */
[----:B--2---:R-:W-:Y:S01]  /*3530*/  HMMA.16816.F32.BF16 R68, R20, R16, R68 ;  /* 0x000000101444723c */ /* 0x004fe20000041844 */
[-C--:B------:R-:W-:Y:S02]  /*3540*/  ISETP.GE.AND P5, PT, R34, R113.reuse, PT ;  /* 0x000000712200720c */ /* 0x080fe40003fa6270 */
[----:B------:R-:W-:-:S02]  /*3550*/  ISETP.GE.AND P3, PT, R32, R113, PT ;  /* 0x000000712000720c */ /* 0x000fc40003f66270 */
[----:B------:R-:W-:Y:S01]  /*3560*/  LOP3.LUT R24, R108, 0x49, RZ, 0xfc, !PT ;  /* 0x000000496c187812 */ /* 0x000fe200078efcff */
[----:B------:R-:W-:Y:S01]  /*3570*/  HMMA.16816.F32.BF16 R64, R20, R18, R64 ;  /* 0x000000121440723c */ /* 0x000fe20000041840 */
[----:B------:R-:W-:Y:S02]  /*3580*/  FSEL R162, R97, -INF , !P5 ;  /* 0xff80000061a27808 */ /* 0x000fe40006800000 */
[----:B------:R-:W-:Y:S02]  /*3590*/  FSEL R153, R94, -INF , !P4 ;  /* 0xff8000005e997808 */ /* 0x000fe40006000000 */
[----:B------:R-:W-:Y:S01]  /*35a0*/  FSEL R158, R93, -INF , !P3 ;  /* 0xff8000005d9e7808 */ /* 0x000fe20005800000 */
[----:B---3--:R-:W-:Y:S01]  /*35b0*/  HMMA.16816.F32.BF16 R76, R8, R28, R76 ;  /* 0x0000001c084c723c */ /* 0x008fe2000004184c */
[----:B------:R-:W-:Y:S02]  /*35c0*/  ISETP.GE.AND P5, PT, R32, R111, PT ;  /* 0x0000006f2000720c */ /* 0x000fe40003fa6270 */
[----:B------:R-:W-:-:S02]  /*35d0*/  ISETP.GE.AND P4, PT, R24, R113, PT ;  /* 0x000000711800720c */ /* 0x000fc40003f86270 */
[----:B------:R-:W-:Y:S01]  /*35e0*/  ISETP.GE.AND P3, PT, R24, R111, PT ;  /* 0x0000006f1800720c */ /* 0x000fe20003f66270 */
[C---:B------:R-:W-:Y:S01]  /*35f0*/  HMMA.16816.F32.BF16 R72, R8.reuse, R30, R72 ;  /* 0x0000001e0848723c */ /* 0x040fe20000041848 */
[----:B------:R-:W-:Y:S02]  /*3600*/  LOP3.LUT R24, R108, 0x50, RZ, 0xfc, !PT ;  /* 0x000000506c187812 */ /* 0x000fe400078efcff */
[----:B------:R-:W-:Y:S02]  /*3610*/  FSEL R155, R95, -INF , !P5 ;  /* 0xff8000005f9b7808 */ /* 0x000fe40006800000 */
[----:B------:R-:W-:Y:S02]  /*3620*/  ISETP.GE.AND P5, PT, R24, R113, PT ;  /* 0x000000711800720c */ /* 0x000fe40003fa6270 */
[C---:B------:R-:W-:Y:S01]  /*3630*/  LOP3.LUT R26, R108.reuse, 0x51, RZ, 0xfc, !PT ;  /* 0x000000516c1a7812 */ /* 0x040fe200078efcff */
[----:B-1----:R-:W-:Y:S01]  /*3640*/  HMMA.16816.F32.BF16 R68, R8, R12, R68 ;  /* 0x0000000c0844723c */ /* 0x002fe20000041844 */
[----:B------:R-:W-:-:S02]  /*3650*/  LOP3.LUT R16, R108, 0x58, RZ, 0xfc, !PT ;  /* 0x000000586c107812 */ /* 0x000fc400078efcff */
[----:B------:R-:W-:Y:S02]  /*3660*/  FSEL R156, R88, -INF , !P2 ;  /* 0xff800000589c7808 */ /* 0x000fe40005000000 */
[----:B------:R-:W-:Y:S01]  /*3670*/  FSEL R35, R90, -INF , !P1 ;  /* 0xff8000005a237808 */ /* 0x000fe20004800000 */
[----:B------:R-:W-:Y:S01]  /*3680*/  HMMA.16816.F32.BF16 R64, R8, R14, R64 ;  /* 0x0000000e0840723c */ /* 0x000fe20000041840 */
[----:B------:R-:W-:Y:S02]  /*3690*/  FSEL R154, R89, -INF , !P4 ;  /* 0xff800000599a7808 */ /* 0x000fe40006000000 */
[----:B------:R-:W-:Y:S02]  /*36a0*/  FSEL R33, R91, -INF , !P3 ;  /* 0xff8000005b217808 */ /* 0x000fe40005800000 */
[----:B------:R-:W-:Y:S02]  /*36b0*/  FSEL R160, R84, -INF , !P5 ;  /* 0xff80000054a07808 */ /* 0x000fe40006800000 */
[----:B------:R-:W-:-:S02]  /*36c0*/  ISETP.GE.AND P2, PT, R24, R111, PT ;  /* 0x0000006f1800720c */ /* 0x000fc40003f46270 */
[C---:B------:R-:W-:Y:S02]  /*36d0*/  ISETP.GE.AND P1, PT, R26.reuse, R113, PT ;  /* 0x000000711a00720c */ /* 0x040fe40003f26270 */
[----:B------:R-:W-:Y:S02]  /*36e0*/  ISETP.GE.AND P4, PT, R26, R111, PT ;  /* 0x0000006f1a00720c */ /* 0x000fe40003f86270 */
[C---:B------:R-:W-:Y:S02]  /*36f0*/  ISETP.GE.AND P3, PT, R16.reuse, R113, PT ;  /* 0x000000711000720c */ /* 0x040fe40003f66270 */
[----:B------:R-:W-:Y:S02]  /*3700*/  ISETP.GE.AND P5, PT, R16, R111, PT ;  /* 0x0000006f1000720c */ /* 0x000fe40003fa6270 */
[C---:B------:R-:W-:Y:S02]  /*3710*/  LOP3.LUT R24, R108.reuse, 0x59, RZ, 0xfc, !PT ;  /* 0x000000596c187812 */ /* 0x040fe400078efcff */
[----:B------:R-:W-:-:S02]  /*3720*/  LOP3.LUT R16, R108, 0x60, RZ, 0xfc, !PT ;  /* 0x000000606c107812 */ /* 0x000fc400078efcff */
[----:B------:R-:W-:Y:S02]  /*3730*/  FSEL R165, R86, -INF , !P2 ;  /* 0xff80000056a57808 */ /* 0x000fe40005000000 */
[----:B------:R-:W-:Y:S02]  /*3740*/  FSEL R34, R85, -INF , !P1 ;  /* 0xff80000055227808 */ /* 0x000fe40004800000 */
[----:B------:R-:W-:Y:S02]  /*3750*/  FSEL R161, R87, -INF , !P4 ;  /* 0xff80000057a17808 */ /* 0x000fe40006000000 */
[----:B------:R-:W-:Y:S02]  /*3760*/  FSEL R32, R80, -INF , !P3 ;  /* 0xff80000050207808 */ /* 0x000fe40005800000 */
[C---:B------:R-:W-:Y:S02]  /*3770*/  ISETP.GE.AND P2, PT, R24.reuse, R113, PT ;  /* 0x000000711800720c */ /* 0x040fe40003f46270 */
[----:B------:R-:W-:-:S02]  /*3780*/  ISETP.GE.AND P1, PT, R24, R111, PT ;  /* 0x0000006f1800720c */ /* 0x000fc40003f26270 */
[C---:B------:R-:W-:Y:S02]  /*3790*/  ISETP.GE.AND P4, PT, R16.reuse, R113, PT ;  /* 0x000000711000720c */ /* 0x040fe40003f86270 */
[----:B------:R-:W-:Y:S02]  /*37a0*/  ISETP.GE.AND P3, PT, R16, R111, PT ;  /* 0x0000006f1000720c */ /* 0x000fe40003f66270 */
[C---:B------:R-:W-:Y:S02]  /*37b0*/  LOP3.LUT R18, R108.reuse, 0x61, RZ, 0xfc, !PT ;  /* 0x000000616c127812 */ /* 0x040fe400078efcff */
[----:B------:R-:W-:Y:S02]  /*37c0*/  LOP3.LUT R16, R108, 0x68, RZ, 0xfc, !PT ;  /* 0x000000686c107812 */ /* 0x000fe400078efcff */
[----:B------:R-:W-:Y:S02]  /*37d0*/  FSEL R159, R82, -INF , !P5 ;  /* 0xff800000529f7808 */ /* 0x000fe40006800000 */
[----:B------:R-:W-:-:S02]  /*37e0*/  FSEL R164, R81, -INF , !P2 ;  /* 0xff80000051a47808 */ /* 0x000fc40005000000 */
[----:B------:R-:W-:Y:S02]  /*37f0*/  FSEL R157, R83, -INF , !P1 ;  /* 0xff800000539d7808 */ /* 0x000fe40004800000 */
[C---:B------:R-:W-:Y:S02]  /*3800*/  ISETP.GE.AND P5, PT, R18.reuse, R113, PT ;  /* 0x000000711200720c */ /* 0x040fe40003fa6270 */
[----:B------:R-:W-:Y:S02]  /*3810*/  ISETP.GE.AND P2, PT, R18, R111, PT ;  /* 0x0000006f1200720c */ /* 0x000fe40003f46270 */
[----:B------:R-:W-:Y:S02]  /*3820*/  ISETP.GE.AND P1, PT, R16, R113, PT ;  /* 0x000000711000720c */ /* 0x000fe40003f26270 */
[C---:B------:R-:W-:Y:S02]  /*3830*/  LOP3.LUT R18, R108.reuse, 0x69, RZ, 0xfc, !PT ;  /* 0x000000696c127812 */ /* 0x040fe400078efcff */
[----:B------:R-:W-:-:S02]  /*3840*/  LOP3.LUT R12, R108, 0x70, RZ, 0xfc, !PT ;  /* 0x000000706c0c7812 */ /* 0x000fc400078efcff */
[----:B------:R-:W-:Y:S02]  /*3850*/  FSEL R152, R76, -INF , !P4 ;  /* 0xff8000004c987808 */ /* 0x000fe40006000000 */
[----:B------:R-:W-:Y:S02]  /*3860*/  FSEL R147, R78, -INF , !P3 ;  /* 0xff8000004e937808 */ /* 0x000fe40005800000 */
[----:B------:R-:W-:Y:S02]  /*3870*/  FSEL R150, R77, -INF , !P5 ;  /* 0xff8000004d967808 */ /* 0x000fe40006800000 */
[----:B------:R-:W-:Y:S02]  /*3880*/  FSEL R145, R79, -INF , !P2 ;  /* 0xff8000004f917808 */ /* 0x000fe40005000000 */
[----:B------:R-:W-:Y:S01]  /*3890*/  FSEL R146, R72, -INF , !P1 ;  /* 0xff80000048927808 */ /* 0x000fe20004800000 */
[----:B------:R-:W-:Y:S01]  /*38a0*/  BAR.SYNC.DEFER_BLOCKING 0x0 ;  /* 0x0000000000007b1d */ /* 0x000fe20000010000 */
        /* <DEDUP_REMOVED lines=11> */
[----:B------:R-:W-:Y:S02]  /*3960*/  FSEL R137, R70, -INF , !P1 ;  /* 0xff80000046897808 */ /* 0x000fe40004800000 */
[----:B------:R-:W-:-:S02]  /*3970*/  ISETP.GE.AND P4, PT, R10, R113, PT ;  /* 0x000000710a00720c */ /* 0x000fc40003f86270 */
[----:B------:R-:W-:Y:S02]  /*3980*/  ISETP.GE.AND P3, PT, R10, R111, PT ;  /* 0x0000006f0a00720c */ /* 0x000fe40003f66270 */
[C---:B------:R-:W-:Y:S02]  /*3990*/  ISETP.GE.AND P5, PT, R8.reuse, R113, PT ;  /* 0x000000710800720c */ /* 0x040fe40003fa6270 */
[----:B------:R-:W-:Y:S02]  /*39a0*/  ISETP.GE.AND P2, PT, R8, R111, PT ;  /* 0x0000006f0800720c */ /* 0x000fe40003f46270 */
[C---:B------:R-:W-:Y:S02]  /*39b0*/  ISETP.GE.AND P1, PT, R108.reuse, R113, PT ;  /* 0x000000716c00720c */ /* 0x040fe40003f26270 */
[----:B------:R-:W-:Y:S02]  /*39c0*/  LOP3.LUT R8, R108, 0x79, RZ, 0xfc, !PT ;  /* 0x000000796c087812 */ /* 0x000fe400078efcff */
[----:B------:R-:W-:-:S02]  /*39d0*/  FSEL R140, R69, -INF , !P4 ;  /* 0xff800000458c7808 */ /* 0x000fc40006000000 */
[----:B------:R-:W-:Y:S02]  /*39e0*/  FSEL R135, R71, -INF , !P3 ;  /* 0xff80000047877808 */ /* 0x000fe40005800000 */
[----:B------:R-:W-:Y:S02]  /*39f0*/  FSEL R100, R100, -INF , !P1 ;  /* 0xff80000064647808 */ /* 0x000fe40004800000 */
[----:B------:R-:W-:Y:S02]  /*3a00*/  ISETP.GE.AND P4, PT, R8, R113, PT ;  /* 0x000000710800720c */ /* 0x000fe40003f86270 */
[-C--:B------:R-:W-:Y:S02]  /*3a10*/  ISETP.GE.AND P3, PT, R108, R111.reuse, PT ;  /* 0x0000006f6c00720c */ /* 0x080fe40003f66270 */
        /* <DEDUP_REMOVED lines=9> */
[C---:B------:R-:W-:Y:S02]  /*3ab0*/  IADD3 R14, R0.reuse, -0x80, RZ ;  /* 0xffffff80000e7810 */ /* 0x040fe40007ffe0ff */
[----:B------:R-:W-:Y:S02]  /*3ac0*/  IABS R10, R0 ;  /* 0x00000000000a7213 */ /* 0x000fe40000000000 */
[----:B------:R-:W-:Y:S02]  /*3ad0*/  IABS R8, R14 ;  /* 0x0000000e00087213 */ /* 0x000fe40000000000 */
[-C--:B-1----:R-:W-:Y:S02]  /*3ae0*/  IABS R2, R11.reuse ;  /* 0x0000000b00027213 */ /* 0x082fe40000000000 */
[-C--:B------:R-:W-:Y:S02]  /*3af0*/  LOP3.LUT R0, R0, R11.reuse, RZ, 0x3c, !PT ;  /* 0x0000000b00007212 */ /* 0x080fe400078e3cff */
[----:B------:R-:W1:Y:S01]  /*3b00*/  I2F.RP R12, R2 ;  /* 0x00000002000c7306 */ /* 0x000e620000209400 */
[----:B------:R-:W-:-:S02]  /*3b10*/  LOP3.LUT R14, R14, R11, RZ, 0x3c, !PT ;  /* 0x0000000b0e0e7212 */ /* 0x000fc400078e3cff */
[----:B------:R-:W-:Y:S02]  /*3b20*/  ISETP.GE.AND P3, PT, R0, RZ, PT ;  /* 0x000000ff0000720c */ /* 0x000fe40003f66270 */
[----:B------:R-:W-:-:S03]  /*3b30*/  LOP3.LUT R0, RZ, R11, RZ, 0x33, !PT ;  /* 0x0000000bff007212 */ /* 0x000fc600078e33ff */
        /* <DEDUP_REMOVED lines=34> */
[----:B------:R-:W-:-:S05]  /*3d60*/  IMAD R11, R0, R11, -0x80 ;  /* 0xffffff80000b7424 */ /* 0x000fca00078e020b */
[----:B------:R-:W-:-:S05]  /*3d70*/  SHF.R.S32.HI R0, RZ, 0x1f, R11 ;  /* 0x0000001fff007819 */ /* 0x000fca000001140b */
[----:B------:R-:W-:-:S04]  /*3d80*/  IMAD R0, R0, UR6, RZ ;  /* 0x0000000600007c24 */ /* 0x000fc8000f8e02ff */
[C---:B------:R-:W-:Y:S02]  /*3d90*/  IMAD R0, R11.reuse, UR7, R0 ;  /* 0x000000070b007c24 */ /* 0x040fe4000f8e0200 */
[----:B--2---:R-:W-:Y:S02]  /*3da0*/  IMAD.IADD R8, R8, 0x1, -R13 ;  /* 0x0000000108087824 */ /* 0x004fe400078e0a0d */
[----:B------:R-:W-:-:S03]  /*3db0*/  IMAD.WIDE.U32 R12, R11, UR6, RZ ;  /* 0x000000060b0c7c25 */ /* 0x000fc6000f8e00ff */
[----:B------:R-:W-:Y:S02]  /*3dc0*/  SHF.R.S32.HI R2, RZ, 0x1f, R8 ;  /* 0x0000001fff027819 */ /* 0x000fe40000011408 */
[----:B------:R-:W-:-:S03]  /*3dd0*/  IADD3 R13, R13, R0, RZ ;  /* 0x000000000d0d7210 */ /* 0x000fc60007ffe0ff */
[----:B------:R-:W-:Y:S02]  /*3de0*/  IMAD R11, R2, UR8, RZ ;  /* 0x00000008020b7c24 */ /* 0x000fe4000f8e02ff */
[----:B------:R-:W-:-:S04]  /*3df0*/  IMAD.WIDE.U32 R12, R8, UR8, R12 ;  /* 0x00000008080c7c25 */ /* 0x000fc8000f8e000c */
[----:B------:R-:W-:-:S04]  /*3e00*/  IMAD R11, R8, UR9, R11 ;  /* 0x00000009080b7c24 */ /* 0x000fc8000f8e020b */
[----:B------:R-:W-:Y:S01]  /*3e10*/  IMAD.IADD R0, R13, 0x1, R11 ;  /* 0x000000010d007824 */ /* 0x000fe200078e020b */
[----:B------:R-:W-:Y:S06]  /*3e20*/  BRA `(.L_x_2350) ;  /* 0x0000000000107947 */ /* 0x000fec0003800000 */
.L_x_2349:
[----:B------:R-:W-:-:S04]  /*3e30*/  ULEA UR6, -UR6, URZ, 0x7 ;  /* 0x0000003f06067291 */ /* 0x000fc8000f8e393f */
[----:B------:R-:W-:Y:S02]  /*3e40*/  USHF.R.S32.HI UR4, URZ, 0x1f, UR6 ;  /* 0x0000001f3f047899 */ /* 0x000fe40008011406 */
[----:B------:R-:W-:-:S04]  /*3e50*/  MOV R12, UR6 ;  /* 0x00000006000c7c02 */ /* 0x000fc80008000f00 */
[----:B------:R-:W-:-:S07]  /*3e60*/  MOV R0, UR4 ;  /* 0x0000000400007c02 */ /* 0x000fce0008000f00 */
.L_x_2350:
        /* <DEDUP_REMOVED lines=36> */
.L_x_2348:
        /* <DEDUP_REMOVED lines=82> */
[----:B-1----:R-:W-:-:S03]  /*45d0*/  FMNMX.FTZ R2, R13, R2, !PT ;  /* 0x000000020d027209 */ /* 0x002fc60007810000 */
[----:B------:R-:W-:Y:S01]  /*45e0*/  LDSM.16.MT88.4 R20, [R216+0xc800] ;  /* 0x00c80000d814783b */ /* 0x000fe20000004200 */
[----:B--2---:R-:W-:Y:S01]  /*45f0*/  FMNMX.FTZ R0, R11, R0, !PT ;  /* 0x000000000b007209 */ /* 0x004fe20007810000 */
[C---:B------:R-:W-:Y:S01]  /*4600*/  FMUL.FTZ R139, R2.reuse, UR4 ;  /* 0x00000004028b7c20 */ /* 0x040fe20008410000 */
[----:B------:R-:W-:-:S03]  /*4610*/  FSETP.NEU.FTZ.AND P1, PT, R2, -INF , PT ;  /* 0xff8000000200780b */ /* 0x000fc60003f3d000 */
        /* <DEDUP_REMOVED lines=21> */
[----:B------:R-:W1:Y:S01]  /*4770*/  MUFU.EX2 R65, R65 ;  /* 0x0000004100417308 */ /* 0x000e620000000800 */
[--C-:B------:R-:W-:Y:S01]  /*4780*/  FFMA.FTZ R51, R105, UR4, -R134.reuse ;  /* 0x0000000469337c23 */ /* 0x100fe20008010886 */
[----:B------:R-:W2:Y:S01]  /*4790*/  LDSM.16.MT88.4 R100, [R219+0x10000] ;  /* 0x01000000db64783b */ /* 0x000ea20000004200 */
[--C-:B------:R-:W-:Y:S01]  /*47a0*/  FFMA.FTZ R50, R43, UR4, -R134.reuse ;  /* 0x000000042b327c23 */ /* 0x100fe20008010886 */
[--C-:B------:R-:W-:Y:S01]  /*47b0*/  FFMA.FTZ R52, R166, UR4, -R139.reuse ;  /* 0x00000004a6347c23 */ /* 0x100fe2000801088b */
[--C-:B------:R-:W-:Y:S01]  /*47c0*/  FFMA.FTZ R49, R170, UR4, -R139.reuse ;  /* 0x00000004aa317c23 */ /* 0x100fe2000801088b */
[----:B------:R-:W3:Y:S01]  /*47d0*/  LDSM.16.MT88.4 R4, [R219+0x10800] ;  /* 0x01080000db04783b */ /* 0x000ee20000004200 */
        /* <DEDUP_REMOVED lines=10> */
[----:B-1----:R-:W-:Y:S01]  /*4880*/  F2FP.BF16.F32.PACK_AB R116, R65, R132 ;  /* 0x000000844174723e */ /* 0x002fe200000010ff */
        /* <DEDUP_REMOVED lines=14> */
[----:B------:R-:W1:Y:S01]  /*4970*/  MUFU.EX2 R66, R66 ;  /* 0x0000004200427308 */ /* 0x000e620000000800 */
[----:B----4-:R-:W-:Y:S01]  /*4980*/  F2FP.BF16.F32.PACK_AB R118, R61, R64 ;  /* 0x000000403d76723e */ /* 0x010fe200000010ff */
[--C-:B------:R-:W-:Y:S01]  /*4990*/  FFMA.FTZ R163, R34, UR4, -R139.reuse ;  /* 0x0000000422a37c23 */ /* 0x100fe2000801088b */
[--C-:B------:R-:W-:Y:S01]  /*49a0*/  FFMA.FTZ R162, R32, UR4, -R139.reuse ;  /* 0x0000000420a27c23 */ /* 0x100fe2000801088b */
[--C-:B------:R-:W-:Y:S01]  /*49b0*/  FFMA.FTZ R167, R164, UR4, -R139.reuse ;  /* 0x00000004a4a77c23 */ /* 0x100fe2000801088b */
[----:B------:R-:W-:Y:S01]  /*49c0*/  LDSM.16.MT88.4 R32, [R219+0x12000] ;  /* 0x01200000db20783b */ /* 0x000fe20000004200 */
        /* <DEDUP_REMOVED lines=16> */
[----:B------:R-:W-:Y:S01]  /*4ad0*/  FFMA.FTZ R241, R136, UR4, -R139 ;  /* 0x0000000488f17c23 */ /* 0x000fe2000801088b */
[--C-:B------:R-:W-:Y:S01]  /*4ae0*/  FFMA.FTZ R136, R135, UR4, -R134.reuse ;  /* 0x0000000487887c23 */ /* 0x100fe20008010886 */
[----:B------:R-:W-:Y:S01]  /*4af0*/  MUFU.EX2 R57, R57 ;  /* 0x0000003900397308 */ /* 0x000fe20000000800 */
[--C-:B------:R-:W-:Y:S01]  /*4b00*/  FFMA.FTZ R133, R133, UR4, -R134.reuse ;  /* 0x0000000485857c23 */ /* 0x100fe20008010886 */
[----:B------:R-:W-:Y:S01]  /*4b10*/  FFMA.FTZ R244, R67, UR4, -R134 ;  /* 0x0000000443f47c23 */ /* 0x000fe20008010886 */
[----:B------:R-:W-:Y:S01]  /*4b20*/  FADD.FTZ R65, R132, R65 ;  /* 0x0000004184417221 */ /* 0x000fe20000010000 */
[----:B------:R-:W-:-:S03]  /*4b30*/  FADD.FTZ R63, R63, R66 ;  /* 0x000000423f3f7221 */ /* 0x000fc60000010000 */
[----:B------:R-:W-:Y:S01]  /*4b40*/  FADD.FTZ R64, R64, R65 ;  /* 0x0000004140407221 */ /* 0x000fe20000010000 */
[----:B------:R-:W1:Y:S01]  /*4b50*/  MUFU.EX2 R60, R60 ;  /* 0x0000003c003c7308 */ /* 0x000e620000000800 */
[----:B----4-:R-:W-:Y:S01]  /*4b60*/  F2FP.BF16.F32.PACK_AB R119, R59, R62 ;  /* 0x0000003e3b77723e */ /* 0x010fe200000010ff */
[----:B------:R-:W-:Y:S01]  /*4b70*/  FADD.FTZ R62, R62, R63 ;  /* 0x0000003f3e3e7221 */ /* 0x000fe20000010000 */
[----:B------:R-:W-:-:S03]  /*4b80*/  FADD.FTZ R64, R61, R64 ;  /* 0x000000403d407221 */ /* 0x000fc60000010000 */
[----:B------:R-:W-:Y:S02]  /*4b90*/  FADD.FTZ R59, R59, R62 ;  /* 0x0000003e3b3b7221 */ /* 0x000fe40000010000 */
[C---:B------:R-:W-:Y:S01]  /*4ba0*/  HMMA.16816.F32.BF16 R72, R116.reuse, R76, RZ ;  /* 0x0000004c7448723c */ /* 0x040fe200000418ff */
[----:B------:R-:W-:Y:S05]  /*4bb0*/  MUFU.EX2 R56, R56 ;  /* 0x0000003800387308 */ /* 0x000fea0000000800 */
[----:B------:R-:W-:Y:S03]  /*4bc0*/  HMMA.16816.F32.BF16 R76, R116, R78, RZ ;  /* 0x0000004e744c723c */ /* 0x000fe600000418ff */
[----:B------:R-:W4:Y:S01]  /*4bd0*/  MUFU.EX2 R53, R53 ;  /* 0x0000003500357308 */ /* 0x000f220000000800 */
[----:B-1----:R-:W-:-:S02]  /*4be0*/  F2FP.BF16.F32.PACK_AB R12, R60, R57 ;  /* 0x000000393c0c723e */ /* 0x002fc400000010ff */
[C---:B------:R-:W-:Y:S05]  /*4bf0*/  HMMA.16816.F32.BF16 R128, R116.reuse, R68, RZ ;  /* 0x000000447480723c */ /* 0x040fea00000418ff */
[----:B------:R-:W-:Y:S01]  /*4c00*/  MUFU.EX2 R58, R58 ;  /* 0x0000003a003a7308 */ /* 0x000fe20000000800 */
[C---:B------:R-:W-:Y:S06]  /*4c10*/  HMMA.16816.F32.BF16 R80, R116.reuse, R84, RZ ;  /* 0x000000547450723c */ /* 0x040fec00000418ff */
[----:B------:R-:W-:Y:S01]  /*4c20*/  HMMA.16816.F32.BF16 R68, R116, R70, RZ ;  /* 0x000000467444723c */ /* 0x000fe200000418ff */
[----:B------:R-:W1:Y:S01]  /*4c30*/  MUFU.EX2 R55, R55 ;  /* 0x0000003700377308 */ /* 0x000e620000000800 */
[----:B----4-:R-:W-:-:S04]  /*4c40*/  F2FP.BF16.F32.PACK_AB R14, R53, R56 ;  /* 0x00000038350e723e */ /* 0x010fc800000010ff */
[C---:B------:R-:W-:Y:S03]  /*4c50*/  HMMA.16816.F32.BF16 R84, R116.reuse, R86, RZ ;  /* 0x000000567454723c */ /* 0x040fe600000418ff */
[----:B------:R-:W-:Y:S03]  /*4c60*/  MUFU.EX2 R54, R54 ;  /* 0x0000003600367308 */ /* 0x000fe60000000800 */
[C---:B--2---:R-:W-:Y:S05]  /*4c70*/  HMMA.16816.F32.BF16 R96, R116.reuse, R100, RZ ;  /* 0x000000647460723c */ /* 0x044fea00000418ff */
        /* <DEDUP_REMOVED lines=23> */
[----:B------:R-:W4:Y:S05]  /*4df0*/  MUFU.EX2 R47, R47 ;  /* 0x0000002f002f7308 */ /* 0x000f2a0000000800 */
[----:B------:R-:W-:Y:S01]  /*4e00*/  HMMA.16816.F32.BF16 R84, R12, R18, R84 ;  /* 0x000000120c54723c */ /* 0x000fe20000041854 */
[----:B------:R-:W5:Y:S02]  /*4e10*/  LDSM.16.MT88.4 R16, [R217+0x10800] ;  /* 0x01080000d910783b */ /* 0x000f640000004200 */
[----:B------:R-:W-:Y:S03]  /*4e20*/  MUFU.EX2 R46, R46 ;  /* 0x0000002e002e7308 */ /* 0x000fe60000000800 */
[C---:B------:R-:W-:Y:S05]  /*4e30*/  HMMA.16816.F32.BF16 R108, R116.reuse, R120, RZ ;  /* 0x00000078746c723c */ /* 0x040fea00000418ff */
[----:B------:R-:W4:Y:S01]  /*4e40*/  MUFU.EX2 R43, R43 ;  /* 0x0000002b002b7308 */ /* 0x000f220000000800 */
[C---:B------:R-:W-:Y:S06]  /*4e50*/  HMMA.16816.F32.BF16 R92, R116.reuse, R94, RZ ;  /* 0x0000005e745c723c */ /* 0x040fec00000418ff */
[C---:B------:R-:W-:Y:S01]  /*4e60*/  HMMA.16816.F32.BF16 R120, R116.reuse, R122, RZ ;  /* 0x0000007a7478723c */ /* 0x040fe200000418ff */
[----:B------:R-:W-:Y:S05]  /*4e70*/  MUFU.EX2 R44, R44 ;  /* 0x0000002c002c7308 */ /* 0x000fea0000000800 */
[C---:B------:R-:W-:Y:S03]  /*4e80*/  HMMA.16816.F32.BF16 R112, R116.reuse, R28, RZ ;  /* 0x0000001c7470723c */ /* 0x040fe600000418ff */
[----:B------:R-:W4:Y:S03]  /*4e90*/  MUFU.EX2 R41, R41 ;  /* 0x0000002900297308 */ /* 0x000f260000000800 */
[----:B------:R-:W-:Y:S01]  /*4ea0*/  HMMA.16816.F32.BF16 R116, R116, R30, RZ ;  /* 0x0000001e7474723c */ /* 0x000fe200000418ff */
[----:B------:R-:W-:Y:S04]  /*4eb0*/  LDSM.16.MT88.4 R28, [R216+0x11000] ;  /* 0x01100000d81c783b */ /* 0x000fe80000004200 */
[----:B------:R-:W-:Y:S01]  /*4ec0*/  MUFU.EX2 R40, R40 ;  /* 0x0000002800287308 */ /* 0x000fe20000000800 */
[C---:B---3--:R-:W-:Y:S06]  /*4ed0*/  HMMA.16816.F32.BF16 R96, R12.reuse, R4, R96 ;  /* 0x000000040c60723c */ /* 0x048fec0000041860 */
[C---:B------:R-:W-:Y:S01]  /*4ee0*/  HMMA.16816.F32.BF16 R100, R12.reuse, R6, R100 ;  /* 0x000000060c64723c */ /* 0x040fe20000041864 */
[----:B------:R-:W3:Y:S01]  /*4ef0*/  LDSM.16.MT88.4 R4, [R218+0xd000] ;  /* 0x00d00000da04783b */ /* 0x000ee20000004200 */
        /* <DEDUP_REMOVED lines=20> */
[----:B----4-:R-:W-:Y:S01]  /*5040*/  F2FP.BF16.F32.PACK_AB R25, R47, R50 ;  /* 0x000000322f19723e */ /* 0x010fe200000010ff */
[----:B------:R-:W-:-:S02]  /*5050*/  FADD.FTZ R50, R50, R51 ;  /* 0x0000003332327221 */ /* 0x000fc40000010000 */
[----:B------:R-:W-:Y:S02]  /*5060*/  F2FP.BF16.F32.PACK_AB R26, R45, R48 ;  /* 0x000000302d1a723e */ /* 0x000fe400000010ff */
[----:B------:R-:W-:Y:S01]  /*5070*/  F2FP.BF16.F32.PACK_AB R27, R43, R46 ;  /* 0x0000002e2b1b723e */ /* 0x000fe200000010ff */
[----:B------:R-:W-:Y:S01]  /*5080*/  FADD.FTZ R47, R47, R50 ;  /* 0x000000322f2f7221 */ /* 0x000fe20000010000 */
[----:B------:R-:W-:Y:S03]  /*5090*/  MUFU.EX2 R151, R151 ;  /* 0x0000009700977308 */ /* 0x000fe60000000800 */
[----:B------:R-:W-:Y:S02]  /*50a0*/  FADD.FTZ R46, R46, R47 ;  /* 0x0000002f2e2e7221 */ /* 0x000fe40000010000 */
[C---:B---3--:R-:W-:Y:S02]  /*50b0*/  HMMA.16816.F32.BF16 R72, R24.reuse, R4, R72 ;  /* 0x000000041848723c */ /* 0x048fe40000041848 */
[----:B------:R-:W-:Y:S01]  /*50c0*/  FADD.FTZ R43, R43, R46 ;  /* 0x0000002e2b2b7221 */ /* 0x000fe20000010000 */
[----:B------:R-:W-:Y:S03]  /*50d0*/  MUFU.EX2 R154, R154 ;  /* 0x0000009a009a7308 */ /* 0x000fe60000000800 */
        /* <DEDUP_REMOVED lines=32> */
[----:B------:R-:W2:Y:S01]  /*52e0*/  LDSM.16.MT88.4 R16, [R216+0xd800] ;  /* 0x00d80000d810783b */ /* 0x000ea20000004200 */
        /* <DEDUP_REMOVED lines=34> */
[----:B------:R-:W-:-:S02]  /*5510*/  F2FP.BF16.F32.PACK_AB R20, R149, R148 ;  /* 0x000000949514723e */ /* 0x000fc400000010ff */
[----:B------:R-:W-:Y:S01]  /*5520*/  F2FP.BF16.F32.PACK_AB R21, R156, R153 ;  /* 0x000000999c15723e */ /* 0x000fe200000010ff */
[----:B------:R-:W-:Y:S02]  /*5530*/  FADD.FTZ R153, R153, R38 ;  /* 0x0000002699997221 */ /* 0x000fe40000010000 */
[C---:B----4-:R-:W-:Y:S01]  /*5540*/  HMMA.16816.F32.BF16 R108, R8.reuse, R12, R108 ;  /* 0x0000000c086c723c */ /* 0x050fe2000004186c */
[----:B------:R-:W-:Y:S01]  /*5550*/  F2FP.BF16.F32.PACK_AB R22, R154, R151 ;  /* 0x000000979a16723e */ /* 0x000fe200000010ff */
[----:B------:R-:W1:Y:S01]  /*5560*/  MUFU.EX2 R150, R150 ;  /* 0x0000009600967308 */ /* 0x000e620000000800 */
[----:B------:R-:W-:Y:S01]  /*5570*/  F2FP.BF16.F32.PACK_AB R23, R158, R155 ;  /* 0x0000009b9e17723e */ /* 0x000fe200000010ff */
[----:B------:R-:W-:Y:S02]  /*5580*/  FADD.FTZ R156, R156, R153 ;  /* 0x000000999c9c7221 */ /* 0x000fe40000010000 */
[----:B------:R-:W-:Y:S01]  /*5590*/  HMMA.16816.F32.BF16 R120, R8, R14, R120 ;  /* 0x0000000e0878723c */ /* 0x000fe20000041878 */
[----:B------:R-:W4:Y:S01]  /*55a0*/  LDSM.16.MT88.4 R12, [R217+0xe000] ;  /* 0x00e00000d90c783b */ /* 0x000f220000004200 */
        /* <DEDUP_REMOVED lines=8> */
[C---:B-----5:R-:W-:Y:S04]  /*5630*/  HMMA.16816.F32.BF16 R128, R20.reuse, R4, R128 ;  /* 0x000000041480723c */ /* 0x060fe80000041880 */
[----:B------:R-:W-:Y:S02]  /*5640*/  MUFU.EX2 R133, R133 ;  /* 0x0000008500857308 */ /* 0x000fe40000000800 */
[C---:B------:R-:W-:Y:S01]  /*5650*/  HMMA.16816.F32.BF16 R68, R20.reuse, R6, R68 ;  /* 0x000000061444723c */ /* 0x040fe20000041844 */
[----:B------:R-:W5:Y:S05]  /*5660*/  LDSM.16.MT88.4 R4, [R217+0x12000] ;  /* 0x01200000d904783b */ /* 0x000f6a0000004200 */
[C---:B--2---:R-:W-:Y:S01]  /*5670*/  HMMA.16816.F32.BF16 R72, R20.reuse, R16, R72 ;  /* 0x000000101448723c */ /* 0x044fe20000041848 */
[----:B------:R-:W-:Y:S05]  /*5680*/  MUFU.EX2 R244, R244 ;  /* 0x000000f400f47308 */ /* 0x000fea0000000800 */
        /* <DEDUP_REMOVED lines=8> */
[C---:B------:R-:W-:Y:S06]  /*5710*/  HMMA.16816.F32.BF16 R104, R20.reuse, R28, R104 ;  /* 0x0000001c1468723c */ /* 0x040fec0000041868 */
        /* <DEDUP_REMOVED lines=15> */
[C---:B--2---:R-:W-:Y:S06]  /*5810*/  HMMA.16816.F32.BF16 R80, R28.reuse, R8, R80 ;  /* 0x000000081c50723c */ /* 0x044fec0000041850 */
        /* <DEDUP_REMOVED lines=8> */
[----:B------:R-:W2:Y:S05]  /*58a0*/  LDSM.16.MT88.4 R16, [R218+0x12800] ;  /* 0x01280000da10783b */ /* 0x000eaa0000004200 */
        /* <DEDUP_REMOVED lines=11> */
[----:B--2---:R-:W-:Y:S01]  /*5960*/  HMMA.16816.F32.BF16 R104, R28, R16, R104 ;  /* 0x000000101c68723c */ /* 0x004fe20000041868 */
[----:B------:R-:W-:Y:S01]  /*5970*/  F2FP.BF16.F32.PACK_AB R26, R165, R146 ;  /* 0x00000092a51a723e */ /* 0x000fe200000010ff */
[----:B------:R-:W-:Y:S01]  /*5980*/  FADD.FTZ R144, R145, R144 ;  /* 0x0000009091907221 */ /* 0x000fe20000010000 */
[----:B-1----:R-:W-:-:S03]  /*5990*/  F2FP.BF16.F32.PACK_AB R27, R150, R143 ;  /* 0x0000008f961b723e */ /* 0x002fc600000010ff */
        /* <DEDUP_REMOVED lines=25> */
[C---:B--2---:R-:W-:Y:S06]  /*5b30*/  HMMA.16816.F32.BF16 R96, R24.reuse, R12, R96 ;  /* 0x0000000c1860723c */ /* 0x044fec0000041860 */
[C---:B------:R-:W-:Y:S01]  /*5b40*/  HMMA.16816.F32.BF16 R100, R24.reuse, R14, R100 ;  /* 0x0000000e1864723c */ /* 0x040fe20000041864 */
[----:B------:R-:W2:Y:S01]  /*5b50*/  MUFU.EX2 R34, R34 ;  /* 0x0000002200227308 */ /* 0x000ea20000000800 */
[----:B------:R-:W5:Y:S04]  /*5b60*/  LDSM.16.MT88.4 R12, [R219+0xf800] ;  /* 0x00f80000db0c783b */ /* 0x000f680000004200 */
[C---:B---3--:R-:W-:Y:S03]  /*5b70*/  HMMA.16816.F32.BF16 R108, R24.reuse, R4, R108 ;  /* 0x00000004186c723c */ /* 0x048fe6000004186c */
[----:B------:R-:W3:Y:S03]  /*5b80*/  MUFU.EX2 R35, R35 ;  /* 0x0000002300237308 */ /* 0x000ee60000000800 */
[----:B------:R-:W-:Y:S01]  /*5b90*/  HMMA.16816.F32.BF16 R120, R24, R6, R120 ;  /* 0x000000061878723c */ /* 0x000fe20000041878 */
[----:B----4-:R-:W-:-:S05]  /*5ba0*/  F2FP.BF16.F32.PACK_AB R4, R33, R32 ;  /* 0x000000202104723e */ /* 0x010fca00000010ff */
[----:B------:R-:W-:Y:S01]  /*5bb0*/  HMMA.16816.F32.BF16 R128, R24, R20, R128 ;  /* 0x000000141880723c */ /* 0x000fe20000041880 */
[----:B--2---:R-:W-:Y:S02]  /*5bc0*/  F2FP.BF16.F32.PACK_AB R6, R241, R34 ;  /* 0x00000022f106723e */ /* 0x004fe400000010ff */
[----:B------:R-:W-:-:S03]  /*5bd0*/  F2FP.BF16.F32.PACK_AB R7, R244, R133 ;  /* 0x00000085f407723e */ /* 0x000fc600000010ff */
[----:B------:R-:W-:Y:S01]  /*5be0*/  HMMA.16816.F32.BF16 R68, R24, R22, R68 ;  /* 0x000000161844723c */ /* 0x000fe20000041844 */
[----:B------:R-:W2:Y:S01]  /*5bf0*/  LDSM.16.MT88.4 R20, [R217+0xf800] ;  /* 0x00f80000d914783b */ /* 0x000ea20000004200 */
[----:B---3--:R-:W-:Y:S01]  /*5c00*/  F2FP.BF16.F32.PACK_AB R5, R136, R35 ;  /* 0x000000238805723e */ /* 0x008fe200000010ff */
        /* <DEDUP_REMOVED lines=14> */
[----:B------:R-:W3:Y:S03]  /*5cf0*/  LDSM.16.MT88.4 R12, [R219+0x13800] ;  /* 0x01380000db0c783b */ /* 0x000ee60000004200 */
        /* <DEDUP_REMOVED lines=18> */
[----:B---3--:R-:W-:Y:S03]  /*5e20*/  HMMA.16816.F32.BF16 R96, R4, R12, R96 ;  /* 0x0000000c0460723c */ /* 0x008fe60000041860 */
        /* <DEDUP_REMOVED lines=34> */
.L_x_2355:
        /* <DEDUP_REMOVED lines=66> */
.L_x_2352:
[C---:B------:R-:W-:Y:S04]  /*6470*/  LEA R228, P0, R8.reuse, R228, 0x1 ;  /* 0x000000e408e47211 */ /* 0x040fe800078008ff */
[----:B------:R-:W-:Y:S02]  /*6480*/  LEA.HI.X R229, R8, R229, R0, 0x1, P0 ;  /* 0x000000e508e57211 */ /* 0x000fe400000f0c00 */
[----:B------:R-:W-:Y:S03]  /*6490*/  IADD3 R58, P0, R228, UR20, RZ ;  /* 0x00000014e43a7c10 */ /* 0x000fe6000ff1e0ff */
[----:B------:R-:W-:Y:S01]  /*64a0*/  @!PT LDS RZ, [RZ] ;  /* 0x00000000fffff984 */ /* 0x000fe20000000800 */
[----:B------:R-:W-:Y:S01]  /*64b0*/  @!PT LDS RZ, [RZ] ;  /* 0x00000000fffff984 */ /* 0x000fe20000000800 */
[----:B------:R-:W-:Y:S01]  /*64c0*/  @!PT LDS RZ, [RZ] ;  /* 0x00000000fffff984 */ /* 0x000fe20000000800 */
        /* <DEDUP_REMOVED lines=23> */
[----:B------:R-:W-:Y:S01]  /*6640*/  ISETP.GT.AND P0, PT, R242, R227, PT ;  /* 0x000000e3f200720c */ /* 0x000fe20003f04270 */
        /* <DEDUP_REMOVED lines=278> */
.L_x_2354:
        /* <DEDUP_REMOVED lines=36> */
.L_x_2353:
        /* <DEDUP_REMOVED lines=195> */
[----:B------:R-:W-:Y:S02]  /*8620*/  ISETP.GT.AND P0, PT, R242, R227, PT ;  /* 0x000000e3f200720c */ /* 0x000fe40003f04270 */
        /* <DEDUP_REMOVED lines=376> */
.L_x_2351:
[----:B------:R-:W1:Y:S01]  /*9db0*/  SHFL.BFLY PT, R4, R241, 0x2, 0x1f ;  /* 0x0c401f00f1047f89 */ /* 0x000e6200000e0000 */
[----:B------:R-:W2:Y:S01]  /*9dc0*/  S2UR UR4, SR_CgaCtaId ;  /* 0x00000000000479c3 */ /* 0x000ea20000008800 */
[----:B------:R-:W-:Y:S01]  /*9dd0*/  MOV R9, 0x3f800000 ;  /* 0x3f80000000097802 */ /* 0x000fe20000000f00 */
[----:B------:R-:W-:Y:S01]  /*9de0*/  UMOV UR5, 0x400 ;  /* 0x0000040000057882 */ /* 0x000fe20000000000 */
[----:B------:R-:W3:Y:S01]  /*9df0*/  SHFL.BFLY PT, R5, R244, 0x2, 0x1f ;  /* 0x0c401f00f4057f89 */ /* 0x000ee200000e0000 */
[----:B------:R-:W-:Y:S01]  /*9e00*/  MOV R8, 0x3f800000 ;  /* 0x3f80000000087802 */ /* 0x000fe20000000f00 */
[----:B------:R-:W-:Y:S01]  /*9e10*/  BSSY B0, `(.L_x_2356) ;  /* 0x00000d4000007945 */ /* 0x000fe20003800000 */
[----:B------:R-:W-:Y:S02]  /*9e20*/  LEA R239, R239, R234, 0x4 ;  /* 0x000000eaefef7211 */ /* 0x000fe400078e20ff */
[----:B------:R-:W-:Y:S01]  /*9e30*/  BAR.SYNC.DEFER_BLOCKING 0x0 ;  /* 0x0000000000007b1d */ /* 0x000fe20000010000 */
[----:B-1----:R-:W-:Y:S01]  /*9e40*/  FADD.FTZ R3, R4, R241 ;  /* 0x000000f104037221 */ /* 0x002fe20000010000 */
[----:B--2---:R-:W-:-:S04]  /*9e50*/  ULEA UR4, UR4, UR5, 0x18 ;  /* 0x0000000504047291 */ /* 0x004fc8000f8ec03f */
[----:B------:R-:W1:Y:S01]  /*9e60*/  S2R R4, SR_TID.X ;  /* 0x0000000000047919 */ /* 0x000e620000002100 */
[----:B---3--:R-:W-:Y:S01]  /*9e70*/  FADD.FTZ R10, R5, R244 ;  /* 0x000000f4050a7221 */ /* 0x008fe20000010000 */
[----:B------:R-:W2:Y:S04]  /*9e80*/  SHFL.BFLY PT, R6, R3, 0x1, 0x1f ;  /* 0x0c201f0003067f89 */ /* 0x000ea800000e0000 */
[----:B------:R-:W3:Y:S01]  /*9e90*/  SHFL.BFLY PT, R5, R10, 0x1, 0x1f ;  /* 0x0c201f000a057f89 */ /* 0x000ee200000e0000 */
[----:B--2---:R-:W-:Y:S01]  /*9ea0*/  FADD.FTZ R6, R3, R6 ;  /* 0x0000000603067221 */ /* 0x004fe20000010000 */
[----:B-1----:R-:W-:Y:S01]  /*9eb0*/  SHF.R.S32.HI R11, RZ, 0x1f, R4 ;  /* 0x0000001fff0b7819 */ /* 0x002fe20000011404 */
[----:B---3--:R-:W-:-:S03]  /*9ec0*/  FADD.FTZ R5, R10, R5 ;  /* 0x000000050a057221 */ /* 0x008fc60000010000 */
[----:B------:R-:W-:Y:S02]  /*9ed0*/  FSETP.NE.FTZ.AND P4, PT, R6, RZ, PT ;  /* 0x000000ff0600720b */ /* 0x000fe40003f95000 */
[-C--:B------:R-:W-:Y:S02]  /*9ee0*/  LEA.HI R13, R11, R4.reuse, RZ, 0x2 ;  /* 0x000000040b0d7211 */ /* 0x080fe400078f10ff */
[----:B------:R-:W-:Y:S02]  /*9ef0*/  FSETP.NE.FTZ.AND P3, PT, R5, RZ, PT ;  /* 0x000000ff0500720b */ /* 0x000fe40003f75000 */
[--C-:B------:R-:W-:Y:S02]  /*9f00*/  SHF.R.S32.HI R12, RZ, 0x2, R13.reuse ;  /* 0x00000002ff0c7819 */ /* 0x100fe4000001140d */
[----:B------:R-:W-:Y:S02]  /*9f10*/  SHF.R.S32.HI R7, RZ, 0x1f, R13 ;  /* 0x0000001fff077819 */ /* 0x000fe4000001140d */
[----:B------:R-:W-:-:S02]  /*9f20*/  LEA.HI R3, R11, R4, RZ, 0x5 ;  /* 0x000000040b037211 */ /* 0x000fc400078f28ff */
[----:B------:R-:W-:Y:S01]  /*9f30*/  LEA.HI R7, R7, R12, RZ, 0x3 ;  /* 0x0000000c07077211 */ /* 0x000fe200078f18ff */
[----:B------:R-:W1:Y:S01]  /*9f40*/  @P4 MUFU.RCP R9, R6 ;  /* 0x0000000600094308 */ /* 0x000e620000001000 */
[----:B------:R-:W-:Y:S02]  /*9f50*/  LOP3.LUT R13, R13, 0x1ffffffc, RZ, 0xc0, !PT ;  /* 0x1ffffffc0d0d7812 */ /* 0x000fe400078ec0ff */
[----:B------:R-:W-:Y:S02]  /*9f60*/  LOP3.LUT R7, R7, 0xfffffff8, RZ, 0xc0, !PT ;  /* 0xfffffff807077812 */ /* 0x000fe400078ec0ff */
[----:B------:R-:W-:Y:S02]  /*9f70*/  LEA.HI R11, R11, R4, RZ, 0x4 ;  /* 0x000000040b0b7211 */ /* 0x000fe400078f20ff */
[----:B------:R-:W-:Y:S01]  /*9f80*/  IADD3 R7, R12, -R7, RZ ;  /* 0x800000070c077210 */ /* 0x000fe20007ffe0ff */
[----:B------:R-:W2:Y:S01]  /*9f90*/  @P3 MUFU.RCP R8, R5 ;  /* 0x0000000500083308 */ /* 0x000ea20000001000 */
[----:B------:R-:W-:-:S02]  /*9fa0*/  SHF.R.S32.HI R10, RZ, 0x5, R3 ;  /* 0x00000005ff0a7819 */ /* 0x000fc40000011403 */
[----:B------:R-:W-:Y:S02]  /*9fb0*/  SHF.L.U32 R15, R7, 0x6, RZ ;  /* 0x00000006070f7819 */ /* 0x000fe400000006ff */
[----:B------:R-:W-:Y:S02]  /*9fc0*/  IADD3 R13, -R13, R4, RZ ;  /* 0x000000040d0d7210 */ /* 0x000fe40007ffe1ff */
[----:B------:R-:W-:Y:S01]  /*9fd0*/  LOP3.LUT R12, R7, 0x1, RZ, 0xc0, !PT ;  /* 0x00000001070c7812 */ /* 0x000fe200078ec0ff */
[----:B------:R-:W-:Y:S01]  /*9fe0*/  @P4 MUFU.LG2 R6, R6 ;  /* 0x0000000600064308 */ /* 0x000fe20000000c00 */
[----:B------:R-:W-:Y:S01]  /*9ff0*/  SHF.R.S32.HI R11, RZ, 0x4, R11 ;  /* 0x00000004ff0b7819 */ /* 0x000fe2000001140b */
[----:B-1----:R-:W-:Y:S01]  /*a000*/  FMUL.FTZ R128, R9, R128 ;  /* 0x0000008009807220 */ /* 0x002fe20000410000 */
[----:B------:R-:W-:Y:S01]  /*a010*/  LOP3.LUT R15, R15, 0x1c0, RZ, 0xc0, !PT ;  /* 0x000001c00f0f7812 */ /* 0x000fe200078ec0ff */
[C---:B------:R-:W-:Y:S01]  /*a020*/  FMUL.FTZ R129, R9.reuse, R129 ;  /* 0x0000008109817220 */ /* 0x040fe20000410000 */
[----:B------:R-:W-:Y:S01]  /*a030*/  LEA R10, R10, R13, 0x9 ;  /* 0x0000000d0a0a7211 */ /* 0x000fe200078e48ff */
[C---:B------:R-:W-:Y:S01]  /*a040*/  FMUL.FTZ R68, R9.reuse, R68 ;  /* 0x0000004409447220 */ /* 0x040fe20000410000 */
[----:B------:R-:W-:Y:S01]  /*a050*/  ISETP.NE.U32.AND P0, PT, R12, 0x1, PT ;  /* 0x000000010c00780c */ /* 0x000fe20003f05070 */
[C---:B------:R-:W-:Y:S01]  /*a060*/  FMUL.FTZ R69, R9.reuse, R69 ;  /* 0x0000004509457220 */ /* 0x040fe20000410000 */
[----:B------:R-:W-:Y:S01]  /*a070*/  LEA.HI R12, R232, R232, RZ, 0x1 ;  /* 0x000000e8e80c7211 */ /* 0x000fe200078f08ff */
[----:B------:R-:W-:Y:S01]  /*a080*/  FMUL.FTZ R72, R9, R72 ;  /* 0x0000004809487220 */ /* 0x000fe20000410000 */
[----:B------:R-:W-:Y:S01]  /*a090*/  SHF.L.U32 R13, R11, 0x6, RZ ;  /* 0x000000060b0d7819 */ /* 0x000fe200000006ff */
[----:B------:R-:W-:Y:S01]  /*a0a0*/  FMUL.FTZ R73, R9, R73 ;  /* 0x0000004909497220 */ /* 0x000fe20000410000 */
[----:B------:R-:W-:Y:S01]  /*a0b0*/  LEA.HI R15, R15, R15, RZ, 0x1d ;  /* 0x0000000f0f0f7211 */ /* 0x000fe200078fe8ff */
[C---:B------:R-:W-:Y:S01]  /*a0c0*/  FMUL.FTZ R76, R9.reuse, R76 ;  /* 0x0000004c094c7220 */ /* 0x040fe20000410000 */
[----:B------:R-:W-:Y:S01]  /*a0d0*/  SHF.L.U32 R14, R12, 0x2, RZ ;  /* 0x000000020c0e7819 */ /* 0x000fe200000006ff */
[----:B------:R-:W-:Y:S01]  /*a0e0*/  FMUL.FTZ R77, R9, R77 ;  /* 0x0000004d094d7220 */ /* 0x000fe20000410000 */
[----:B------:R-:W-:Y:S01]  /*a0f0*/  LOP3.LUT R13, R13, 0x1c0, RZ, 0xc0, !PT ;  /* 0x000001c00d0d7812 */ /* 0x000fe200078ec0ff */
[C---:B------:R-:W-:Y:S01]  /*a100*/  FMUL.FTZ R80, R9.reuse, R80 ;  /* 0x0000005009507220 */ /* 0x040fe20000410000 */
        /* <DEDUP_REMOVED lines=24> */
[----:B------:R-:W-:Y:S01]  /*a290*/  LOP3.LUT R14, R13, 0x38, R14, 0xf8, !PT ;  /* 0x000000380d0e7812 */ /* 0x000fe200078ef80e */
[C---:B--2---:R-:W-:Y:S01]  /*a2a0*/  FMUL.FTZ R131, R8.reuse, R131 ;  /* 0x0000008308837220 */ /* 0x044fe20000410000 */
[----:B------:R-:W-:Y:S01]  /*a2b0*/  SHF.R.U32.HI R13, RZ, 0x3, R13 ;  /* 0x00000003ff0d7819 */ /* 0x000fe2000001160d */
[----:B------:R-:W-:Y:S01]  /*a2c0*/  FMUL.FTZ R130, R8, R130 ;  /* 0x0000008208827220 */ /* 0x000fe20000410000 */
[----:B------:R-:W-:Y:S01]  /*a2d0*/  LOP3.LUT R9, R12, 0xffffffe, RZ, 0xc0, !PT ;  /* 0x0ffffffe0c097812 */ /* 0x000fe200078ec0ff */
[C---:B------:R-:W-:Y:S01]  /*a2e0*/  FMUL.FTZ R71, R8.reuse, R71 ;  /* 0x0000004708477220 */ /* 0x040fe20000410000 */
[----:B------:R-:W-:Y:S01]  /*a2f0*/  R2P PR, R7, 0x6 ;  /* 0x0000000607007804 */ /* 0x000fe20000000000 */
[----:B------:R-:W-:Y:S01]  /*a300*/  FMUL.FTZ R70, R8, R70 ;  /* 0x0000004608467220 */ /* 0x000fe20000410000 */
        /* <DEDUP_REMOVED lines=32> */
[----:B------:R-:W-:Y:S01]  /*a510*/  LOP3.LUT R13, R14, R13, RZ, 0x3c, !PT ;  /* 0x0000000d0e0d7212 */ /* 0x000fe200078e3cff */
[----:B------:R-:W1:Y:S01]  /*a520*/  @P3 MUFU.LG2 R5, R5 ;  /* 0x0000000500053308 */ /* 0x000e620000000c00 */
[----:B------:R-:W-:Y:S01]  /*a530*/  IADD3 R8, R232, -R9, RZ ;  /* 0x80000009e8087210 */ /* 0x000fe20007ffe0ff */
[----:B------:R-:W-:Y:S01]  /*a540*/  STS.64 [R10+0x800], R130 ;  /* 0x000800820a007388 */ /* 0x000fe20000000a00 */
[----:B------:R-:W-:-:S02]  /*a550*/  IADD3 R9, R10, -0x20, RZ ;  /* 0xffffffe00a097810 */ /* 0x000fc40007ffe0ff */
[----:B------:R-:W-:Y:S02]  /*a560*/  SEL R7, R7, 0xffffffc0, !P1 ;  /* 0xffffffc007077807 */ /* 0x000fe40004800000 */
[----:B------:R-:W-:Y:S02]  /*a570*/  @P0 IADD3 R9, R10, 0x20, RZ ;  /* 0x000000200a090810 */ /* 0x000fe40007ffe0ff */
[----:B------:R-:W-:Y:S02]  /*a580*/  SEL R12, R12, 0xffffff80, !P2 ;  /* 0xffffff800c0c7807 */ /* 0x000fe40005000000 */
[----:B------:R-:W-:Y:S01]  /*a590*/  LEA R8, R8, R13, 0x2 ;  /* 0x0000000d08087211 */ /* 0x000fe200078e10ff */
[----:B------:R-:W-:Y:S01]  /*a5a0*/  STS.64 [R9], R68 ;  /* 0x0000004409007388 */ /* 0x000fe20000000a00 */
[C---:B------:R-:W-:Y:S02]  /*a5b0*/  IADD3 R13, R10.reuse, R7, RZ ;  /* 0x000000070a0d7210 */ /* 0x040fe40007ffe0ff */
[-C--:B------:R-:W-:Y:S01]  /*a5c0*/  IADD3 R15, R7, R9.reuse, RZ ;  /* 0x00000009070f7210 */ /* 0x080fe20007ffe0ff */
[----:B------:R-:W-:Y:S01]  /*a5d0*/  STS.64 [R9+0x800], R70 ;  /* 0x0008004609007388 */ /* 0x000fe20000000a00 */
[-C--:B------:R-:W-:Y:S01]  /*a5e0*/  IADD3 R14, R10, R12.reuse, RZ ;  /* 0x0000000c0a0e7210 */ /* 0x080fe20007ffe0ff */
[----:B-1----:R-:W-:Y:S01]  /*a5f0*/  @P3 FMUL.FTZ R5, R5, 0.69314718246459960938 ;  /* 0x3f31721805053820 */ /* 0x002fe20000410000 */
[----:B------:R-:W-:Y:S01]  /*a600*/  IADD3 R16, R12, R9, RZ ;  /* 0x000000090c107210 */ /* 0x000fe20007ffe0ff */
[----:B------:R-:W-:Y:S01]  /*a610*/  STS.64 [R13], R72 ;  /* 0x000000480d007388 */ /* 0x000fe20000000a00 */
[----:B------:R-:W-:-:S02]  /*a620*/  IADD3 R17, R13, R12, RZ ;  /* 0x0000000c0d117210 */ /* 0x000fc40007ffe0ff */
[----:B------:R-:W-:Y:S01]  /*a630*/  IADD3 R12, R15, R12, RZ ;  /* 0x0000000c0f0c7210 */ /* 0x000fe20007ffe0ff */
[----:B------:R-:W-:Y:S01]  /*a640*/  STS.64 [R13+0x800], R74 ;  /* 0x0008004a0d007388 */ /* 0x000fe20000000a00 */
[----:B------:R-:W-:Y:S02]  /*a650*/  LOP3.LUT R3, R3, 0xffffffe0, RZ, 0xc0, !PT ;  /* 0xffffffe003037812 */ /* 0x000fe400078ec0ff */
[----:B------:R-:W-:Y:S01]  /*a660*/  SHF.L.U32 R232, R232, 0x2, RZ ;  /* 0x00000002e8e87819 */ /* 0x000fe200000006ff */
[----:B------:R1:W-:Y:S01]  /*a670*/  STS.64 [R15], R76 ;  /* 0x0000004c0f007388 */ /* 0x0003e20000000a00 */
[----:B------:R-:W-:Y:S02]  /*a680*/  IADD3 R3, -R3, R4, RZ ;  /* 0x0000000403037210 */ /* 0x000fe40007ffe1ff */
[----:B------:R-:W-:Y:S01]  /*a690*/  MOV R4, 0xff800000 ;  /* 0xff80000000047802 */ /* 0x000fe20000000f00 */
[----:B------:R2:W-:Y:S01]  /*a6a0*/  STS.64 [R15+0x800], R78 ;  /* 0x0008004e0f007388 */ /* 0x0005e20000000a00 */
[----:B------:R-:W-:-:S02]  /*a6b0*/  LOP3.LUT P0, RZ, R3, 0x3, RZ, 0xc0, !PT ;  /* 0x0000000303ff7812 */ /* 0x000fc4000780c0ff */
[----:B------:R-:W-:Y:S01]  /*a6c0*/  IADD3 R3, -R235, RZ, RZ ;  /* 0x000000ffeb037210 */ /* 0x000fe20007ffe1ff */
[----:B------:R3:W-:Y:S01]  /*a6d0*/  STS.64 [R14], R80 ;  /* 0x000000500e007388 */ /* 0x0007e20000000a00 */
[----:B------:R-:W-:-:S03]  /*a6e0*/  SHF.R.S32.HI R233, RZ, 0x1f, R232 ;  /* 0x0000001fffe97819 */ /* 0x000fc600000114e8 */
[----:B------:R-:W-:Y:S04]  /*a6f0*/  STS.64 [R14+0x800], R82 ;  /* 0x000800520e007388 */ /* 0x000fe80000000a00 */
[----:B------:R-:W-:Y:S04]  /*a700*/  STS.64 [R16], R84 ;  /* 0x0000005410007388 */ /* 0x000fe80000000a00 */
[----:B------:R-:W-:Y:S04]  /*a710*/  STS.64 [R16+0x800], R86 ;  /* 0x0008005610007388 */ /* 0x000fe80000000a00 */
[----:B------:R-:W-:Y:S01]  /*a720*/  STS.64 [R17], R88 ;  /* 0x0000005811007388 */ /* 0x000fe20000000a00 */
[----:B-1----:R-:W1:Y:S03]  /*a730*/  LDC R76, c[0x0][0x270] ;  /* 0x00009c00ff4c7b82 */ /* 0x002e660000000800 */
[----:B------:R-:W-:Y:S01]  /*a740*/  STS.64 [R17+0x800], R90 ;  /* 0x0008005a11007388 */ /* 0x000fe20000000a00 */
[----:B--2---:R-:W-:-:S03]  /*a750*/  LEA R78, R8, UR4, 0x2 ;  /* 0x00000004084e7c11 */ /* 0x004fc6000f8e10ff */
[----:B------:R-:W-:Y:S01]  /*a760*/  STS.64 [R12], R92 ;  /* 0x0000005c0c007388 */ /* 0x000fe20000000a00 */
[----:B------:R-:W1:Y:S03]  /*a770*/  S2UR UR4, SR_CTAID.Z ;  /* 0x00000000000479c3 */ /* 0x000e660000002700 */
[----:B------:R-:W-:Y:S01]  /*a780*/  STS.64 [R12+0x800], R94 ;  /* 0x0008005e0c007388 */ /* 0x000fe20000000a00 */
[----:B---3--:R-:W-:-:S03]  /*a790*/  @P4 FMUL.FTZ R81, R6, 0.69314718246459960938 ;  /* 0x3f31721806514820 */ /* 0x008fc60000410000 */
[----:B------:R-:W-:Y:S01]  /*a7a0*/  STS.64 [R10+0x4000], R96 ;  /* 0x004000600a007388 */ /* 0x000fe20000000a00 */
[----:B------:R-:W2:Y:S03]  /*a7b0*/  @P4 LDC R79, c[0x0][0x2e8] ;  /* 0x0000ba00ff4f4b82 */ /* 0x000ea60000000800 */
[----:B------:R-:W-:Y:S04]  /*a7c0*/  STS.64 [R10+0x4800], R98 ;  /* 0x004800620a007388 */ /* 0x000fe80000000a00 */
[----:B------:R-:W-:Y:S01]  /*a7d0*/  STS.64 [R9+0x4000], R100 ;  /* 0x0040006409007388 */ /* 0x000fe20000000a00 */
[----:B------:R-:W3:Y:S03]  /*a7e0*/  @P3 LDC R77, c[0x0][0x2e8] ;  /* 0x0000ba00ff4d3b82 */ /* 0x000ee60000000800 */
[----:B------:R4:W-:Y:S04]  /*a7f0*/  STS.64 [R9+0x4800], R102 ;  /* 0x0048006609007388 */ /* 0x0009e80000000a00 */
[----:B------:R2:W-:Y:S01]  /*a800*/  STS.64 [R13+0x4000], R104 ;  /* 0x004000680d007388 */ /* 0x0005e20000000a00 */
[----:B-1----:R-:W-:-:S03]  /*a810*/  IMAD R3, R76, R3, UR4 ;  /* 0x000000044c037e24 */ /* 0x002fc6000f8e0203 */
[----:B------:R1:W-:Y:S04]  /*a820*/  STS.64 [R13+0x4800], R106 ;  /* 0x0048006a0d007388 */ /* 0x0003e80000000a00 */
[----:B------:R1:W-:Y:S01]  /*a830*/  STS.64 [R15+0x4000], R124 ;  /* 0x0040007c0f007388 */ /* 0x0003e20000000a00 */
[----:B--2---:R-:W-:-:S03]  /*a840*/  @P4 FFMA.FTZ R4, R2, R79, R81 ;  /* 0x0000004f02044223 */ /* 0x004fc60000010051 */
[----:B------:R1:W-:Y:S04]  /*a850*/  STS.64 [R15+0x4800], R126 ;  /* 0x0048007e0f007388 */ /* 0x0003e80000000a00 */
[----:B------:R1:W-:Y:S04]  /*a860*/  STS.64 [R14+0x4000], R108 ;  /* 0x0040006c0e007388 */ /* 0x0003e80000000a00 */
[----:B------:R1:W-:Y:S01]  /*a870*/  STS.64 [R14+0x4800], R110 ;  /* 0x0048006e0e007388 */ /* 0x0003e20000000a00 */
[----:B----4-:R-:W2:Y:S03]  /*a880*/  LDC.64 R8, c[0x0][0x2c0] ;  /* 0x0000b000ff087b82 */ /* 0x010ea60000000a00 */
[----:B------:R1:W-:Y:S04]  /*a890*/  STS.64 [R16+0x4000], R120 ;  /* 0x0040007810007388 */ /* 0x0003e80000000a00 */
[----:B------:R1:W-:Y:S04]  /*a8a0*/  STS.64 [R16+0x4800], R122 ;  /* 0x0048007a10007388 */ /* 0x0003e80000000a00 */
[----:B------:R1:W-:Y:S04]  /*a8b0*/  STS.64 [R17+0x4000], R112 ;  /* 0x0040007011007388 */ /* 0x0003e80000000a00 */
[----:B------:R1:W-:Y:S04]  /*a8c0*/  STS.64 [R17+0x4800], R114 ;  /* 0x0048007211007388 */ /* 0x0003e80000000a00 */
[----:B------:R1:W-:Y:S04]  /*a8d0*/  STS.64 [R12+0x4000], R116 ;  /* 0x004000740c007388 */ /* 0x0003e80000000a00 */
[----:B------:R1:W-:Y:S01]  /*a8e0*/  STS.64 [R12+0x4800], R118 ;  /* 0x004800760c007388 */ /* 0x0003e20000000a00 */
[----:B------:R-:W-:Y:S06]  /*a8f0*/  BAR.SYNC.DEFER_BLOCKING 0x0 ;  /* 0x0000000000007b1d */ /* 0x000fec0000010000 */
[----:B------:R-:W2:Y:S01]  /*a900*/  S2R R7, SR_CTAID.Y ;  /* 0x0000000000077919 */ /* 0x000ea20000002600 */
[----:B------:R-:W4:Y:S01]  /*a910*/  S2R R10, SR_CTAID.X ;  /* 0x00000000000a7919 */ /* 0x000f220000002500 */
[----:B------:R1:W1:Y:S04]  /*a920*/  LDS.128 R72, [R78] ;  /* 0x000000004e487984 */ /* 0x0002680000000c00 */
[----:B------:R1:W1:Y:S04]  /*a930*/  LDS.128 R68, [R78+0x800] ;  /* 0x000800004e447984 */ /* 0x0002680000000c00 */
[----:B------:R1:W1:Y:S04]  /*a940*/  LDS.128 R64, [R78+0x1000] ;  /* 0x001000004e407984 */ /* 0x0002680000000c00 */
[----:B------:R1:W1:Y:S04]  /*a950*/  LDS.128 R60, [R78+0x1800] ;  /* 0x001800004e3c7984 */ /* 0x0002680000000c00 */
[----:B------:R1:W1:Y:S01]  /*a960*/  LDS.128 R56, [R78+0x2000] ;  /* 0x002000004e387984 */ /* 0x0002620000000c00 */
[----:B--2---:R-:W-:Y:S01]  /*a970*/  IMAD R7, R7, R8, R235 ;  /* 0x0000000807077224 */ /* 0x004fe200078e02eb */
[----:B------:R-:W-:Y:S01]  /*a980*/  MOV R8, 0xff800000 ;  /* 0xff80000000087802 */ /* 0x000fe20000000f00 */
[----:B---3--:R-:W-:Y:S01]  /*a990*/  @P3 FFMA.FTZ R8, R0, R77, R5 ;  /* 0x0000004d00083223 */ /* 0x008fe20000010005 */
[----:B------:R2:W3:Y:S01]  /*a9a0*/  LDS.128 R52, [R78+0x2800] ;  /* 0x002800004e347984 */ /* 0x0004e20000000c00 */
[----:B----4-:R-:W-:Y:S01]  /*a9b0*/  SHF.L.U32 R6, R10, 0x6, RZ ;  /* 0x000000060a067819 */ /* 0x010fe200000006ff */
[----:B------:R-:W-:-:S02]  /*a9c0*/  IMAD R3, R7, R76, R3 ;  /* 0x0000004c07037224 */ /* 0x000fc400078e0203 */
[----:B------:R2:W4:Y:S02]  /*a9d0*/  LDS.128 R48, [R78+0x3000] ;  /* 0x003000004e307984 */ /* 0x0005240000000c00 */
[----:B------:R-:W-:Y:S02]  /*a9e0*/  IMAD R6, R3, R9, R6 ;  /* 0x0000000903067224 */ /* 0x000fe400078e0206 */
        /* <DEDUP_REMOVED lines=9> */
[----:B---3--:R-:W-:Y:S05]  /*aa80*/  @P0 BRA `(.L_x_2357) ;  /* 0x0000000000300947 */ /* 0x008fea0003800000 */
[----:B------:R-:W-:Y:S01]  /*aa90*/  IMAD R9, R10, -0x40, R9 ;  /* 0xffffffc00a097824 */ /* 0x000fe200078e0209 */
[----:B------:R-:W-:Y:S01]  /*aaa0*/  SHF.R.S32.HI R3, RZ, 0x1f, R239 ;  /* 0x0000001fff037819 */ /* 0x000fe200000114ef */
[C---:B------:R-:W-:Y:S01]  /*aab0*/  VIADD R2, R239.reuse, 0x8 ;  /* 0x00000008ef027836 */ /* 0x040fe20000000000 */
[----:B------:R-:W-:Y:S01]  /*aac0*/  IADD3 R0, P0, R6, R239, RZ ;  /* 0x000000ef06007210 */ /* 0x000fe20007f1e0ff */
[----:B------:R-:W-:Y:S01]  /*aad0*/  ULDC.64 UR4, c[0x0][0x2b8] ;  /* 0x0000ae0000047ab9 */ /* 0x000fe20000000a00 */
[-C--:B------:R-:W-:Y:S02]  /*aae0*/  ISETP.GE.AND P2, PT, R239, R9.reuse, PT ;  /* 0x00000009ef00720c */ /* 0x080fe40003f46270 */
[----:B------:R-:W-:Y:S02]  /*aaf0*/  ISETP.GE.AND P1, PT, R2, R9, PT ;  /* 0x000000090200720c */ /* 0x000fe40003f26270 */
[----:B------:R-:W-:Y:S02]  /*ab00*/  LEA.HI.X.SX32 R3, R6, R3, 0x1, P0 ;  /* 0x0000000306037211 */ /* 0x000fe400000f0eff */
[----:B------:R-:W-:-:S04]  /*ab10*/  LEA R2, P0, R0, UR4, 0x2 ;  /* 0x0000000400027c11 */ /* 0x000fc8000f8010ff */
[----:B------:R-:W-:-:S05]  /*ab20*/  LEA.HI.X R3, R0, UR5, R3, 0x2, P0 ;  /* 0x0000000500037c11 */ /* 0x000fca00080f1403 */
[----:B------:R3:W-:Y:S04]  /*ab30*/  @!P2 STG.E desc[UR18][R2.64], R4 ;  /* 0x000000040200a986 */ /* 0x0007e8000c101912 */
[----:B------:R3:W-:Y:S02]  /*ab40*/  @!P1 STG.E desc[UR18][R2.64+0x20], R8 ;  /* 0x0000200802009986 */ /* 0x0007e4000c101912 */
.L_x_2357:
[----:B------:R-:W-:Y:S05]  /*ab50*/  BSYNC B0 ;  /* 0x0000000000007941 */ /* 0x000fea0003800000 */
.L_x_2356:
[----:B------:R-:W-:Y:S01]  /*ab60*/  ULDC UR4, c[0x0][0x2dc] ;  /* 0x0000b70000047ab9 */ /* 0x000fe20000000800 */
[----:B------:R-:W-:-:S04]  /*ab70*/  IMAD.WIDE R232, R11, 0x80, R232 ;  /* 0x000000800be87825 */ /* 0x000fc800078e02e8 */
[----:B------:R-:W-:Y:S01]  /*ab80*/  IMAD R6, R6, UR4, RZ ;  /* 0x0000000406067c24 */ /* 0x000fe2000f8e02ff */
[----:B------:R-:W-:-:S04]  /*ab90*/  ULDC.64 UR4, c[0x0][0x288] ;  /* 0x0000a20000047ab9 */ /* 0x000fc80000000a00 */
[----:B------:R-:W-:-:S04]  /*aba0*/  IADD3 R0, P0, R6, R232, RZ ;  /* 0x000000e806007210 */ /* 0x000fc80007f1e0ff */
[----:B---3--:R-:W-:Y:S02]  /*abb0*/  LEA.HI.X.SX32 R3, R6, R233, 0x1, P0 ;  /* 0x000000e906037211 */ /* 0x008fe400000f0eff */
[----:B------:R-:W-:-:S04]  /*abc0*/  LEA R2, P0, R0, UR4, 0x2 ;  /* 0x0000000400027c11 */ /* 0x000fc8000f8010ff */
[----:B------:R-:W-:-:S05]  /*abd0*/  LEA.HI.X R3, R0, UR5, R3, 0x2, P0 ;  /* 0x0000000500037c11 */ /* 0x000fca00080f1403 */
[----:B-1----:R-:W-:Y:S04]  /*abe0*/  STG.E.128 desc[UR18][R2.64], R72 ;  /* 0x0000004802007986 */ /* 0x002fe8000c101d12 */
[----:B------:R-:W-:Y:S04]  /*abf0*/  STG.E.128 desc[UR18][R2.64+0x1000], R68 ;  /* 0x0010004402007986 */ /* 0x000fe8000c101d12 */
[----:B------:R-:W-:Y:S04]  /*ac00*/  STG.E.128 desc[UR18][R2.64+0x2000], R64 ;  /* 0x0020004002007986 */ /* 0x000fe8000c101d12 */
[----:B------:R-:W-:Y:S04]  /*ac10*/  STG.E.128 desc[UR18][R2.64+0x3000], R60 ;  /* 0x0030003c02007986 */ /* 0x000fe8000c101d12 */
[----:B------:R-:W-:Y:S04]  /*ac20*/  STG.E.128 desc[UR18][R2.64+0x4000], R56 ;  /* 0x0040003802007986 */ /* 0x000fe8000c101d12 */
[----:B------:R-:W-:Y:S04]  /*ac30*/  STG.E.128 desc[UR18][R2.64+0x5000], R52 ;  /* 0x0050003402007986 */ /* 0x000fe8000c101d12 */
[----:B----4-:R-:W-:Y:S04]  /*ac40*/  STG.E.128 desc[UR18][R2.64+0x6000], R48 ;  /* 0x0060003002007986 */ /* 0x010fe8000c101d12 */
[----:B------:R-:W-:Y:S04]  /*ac50*/  STG.E.128 desc[UR18][R2.64+0x7000], R44 ;  /* 0x0070002c02007986 */ /* 0x000fe8000c101d12 */
[----:B------:R-:W-:Y:S04]  /*ac60*/  STG.E.128 desc[UR18][R2.64+0x100], R40 ;  /* 0x0001002802007986 */ /* 0x000fe8000c101d12 */
[----:B------:R-:W-:Y:S04]  /*ac70*/  STG.E.128 desc[UR18][R2.64+0x1100], R36 ;  /* 0x0011002402007986 */ /* 0x000fe8000c101d12 */
[----:B------:R-:W-:Y:S04]  /*ac80*/  STG.E.128 desc[UR18][R2.64+0x2100], R32 ;  /* 0x0021002002007986 */ /* 0x000fe8000c101d12 */
[----:B------:R-:W-:Y:S04]  /*ac90*/  STG.E.128 desc[UR18][R2.64+0x3100], R28 ;  /* 0x0031001c02007986 */ /* 0x000fe8000c101d12 */
[----:B------:R-:W-:Y:S04]  /*aca0*/  STG.E.128 desc[UR18][R2.64+0x4100], R24 ;  /* 0x0041001802007986 */ /* 0x000fe8000c101d12 */
[----:B------:R-:W-:Y:S04]  /*acb0*/  STG.E.128 desc[UR18][R2.64+0x5100], R20 ;  /* 0x0051001402007986 */ /* 0x000fe8000c101d12 */
[----:B------:R-:W-:Y:S04]  /*acc0*/  STG.E.128 desc[UR18][R2.64+0x6100], R16 ;  /* 0x0061001002007986 */ /* 0x000fe8000c101d12 */
[----:B------:R-:W-:Y:S01]  /*acd0*/  STG.E.128 desc[UR18][R2.64+0x7100], R12 ;  /* 0x0071000c02007986 */ /* 0x000fe2000c101d12 */
[----:B------:R-:W-:Y:S05]  /*ace0*/  EXIT ;  /* 0x000000000000794d */ /* 0x000fea0003800000 */
.L_x_2358:
        /* <DEDUP_REMOVED lines=9> */
.L_x_8482:


//--------------------- .text._ZN5flash24flash_fwd_splitkv_kernelI23Flash_fwd_kernel_traitsILi128ELi64ELi128ELi4ELb0ELb0EN7cutlass10bfloat16_tE19Flash_kernel_traitsILi128ELi64ELi128ELi4ES3_EELb1ELb0ELb0ELb1ELb1ELb1ELb1ELb0EEEvNS_16Flash_fwd_paramsE --------------------------
	.section	.text._ZN5flash24flash_fwd_splitkv_kernelI23Flash_fwd_kernel_traitsILi128ELi64ELi128ELi4ELb0ELb0EN7cutlass10bfloat16_tE19Flash_kernel_traitsILi128ELi64ELi128ELi4ES3_EELb1ELb0ELb0ELb1ELb1ELb1ELb1ELb0EEEvNS_16Flash_fwd_paramsE,"ax",@progbits
	.align	128
        .global         _ZN5flash24flash_fwd_splitkv_kernelI23Flash_fwd_kernel_traitsILi128ELi64ELi128ELi4ELb0ELb0EN7cutlass10bfloat16_tE19Flash_kernel_traitsILi128ELi64ELi128ELi4ES3_EELb1ELb0ELb0ELb1ELb1ELb1ELb1ELb0EEEvNS_16Flash_fwd_paramsE
        .type           _ZN5flash24flash_fwd_splitkv_kernelI23Flash_fwd_kernel_traitsILi128ELi64ELi128ELi4ELb0ELb0EN7cutlass10bfloat16_tE19Flash_kernel_traitsILi128ELi64ELi128ELi4ES3_EELb1ELb0ELb0ELb1ELb1ELb1ELb1ELb0EEEvNS_16Flash_fwd_paramsE,@function
        .size           _ZN5flash24flash_fwd_splitkv_kernelI23Flash_fwd_kernel_traitsILi128ELi64ELi128ELi4ELb0ELb0EN7cutlass10bfloat16_tE19Flash_kernel_traitsILi128ELi64ELi128ELi4ES3_EELb1ELb0ELb0ELb1ELb1ELb1ELb1ELb0EEEvNS_16Flash_fwd_paramsE,(.L_x_8483 - _ZN5flash24flash_fwd_splitkv_kernelI23Flash_fwd_kernel_traitsILi128ELi64ELi128ELi4ELb0ELb0EN7cutlass10bfloat16_tE19Flash_kernel_traitsILi128ELi64ELi128ELi4ES3_EELb1ELb0ELb0ELb1ELb1ELb1ELb1ELb0EEEvNS_16Flash_fwd_paramsE)
        .other          _ZN5flash24flash_fwd_splitkv_kernelI23Flash_fwd_kernel_traitsILi128ELi64ELi128ELi4ELb0ELb0EN7cutlass10bfloat16_tE19Flash_kernel_traitsILi128ELi64ELi128ELi4ES3_EELb1ELb0ELb0ELb1ELb1ELb1ELb1ELb0EEEvNS_16Flash_fwd_paramsE,@"STO_CUDA_ENTRY STV_DEFAULT"
_ZN5flash24flash_fwd_splitkv_kernelI23Flash_fwd_kernel_traitsILi128ELi64ELi128ELi4ELb0ELb0EN7cutlass10bfloat16_tE19Flash_kernel_traitsILi128ELi64ELi128ELi4ES3_EELb1ELb0ELb0ELb1ELb1ELb1ELb1ELb0EEEvNS_16Flash_fwd_paramsE:
.text._ZN5flash24flash_fwd_splitkv_kernelI23Flash_fwd_kernel_traitsILi128ELi64ELi128ELi4ELb0ELb0EN7cutlass10bfloat16_tE19Flash_kernel_traitsILi128ELi64ELi128ELi4ES3_EELb1ELb0ELb0ELb1ELb1ELb1ELb1ELb0EEEvNS_16Flash_fwd_paramsE:
        /* <DEDUP_REMOVED lines=45> */
[----:B-1----:R-:W-:-:S04]  /*02d0*/  IABS R7, R6 ;  /* 0x0000000600077213 */ /* 0x002fc80000000000 */
[----:B------:R-:W1:Y:S01]  /*02e0*/  I2F.RP R3, R7 ;  /* 0x0000000700037306 */ /* 0x000e620000209400 */
[----:B--2---:R-:W-:-:S05]  /*02f0*/  VIADD R2, R2, 0x7f ;  /* 0x0000007f02027836 */ /* 0x004fca0000000000 */
[----:B------:R-:W-:-:S04]  /*0300*/  SHF.R.S32.HI R11, RZ, 0x1f, R2 ;  /* 0x0000001fff0b7819 */ /* 0x000fc80000011402 */
[----:B------:R-:W-:Y:S01]  /*0310*/  LEA.HI R11, R11, R2, RZ, 0x7 ;  /* 0x000000020b0b7211 */ /* 0x000fe200078f38ff */
[----:B-1----:R-:W1:Y:S03]  /*0320*/  MUFU.RCP R4, R3 ;  /* 0x0000000300047308 */ /* 0x002e660000001000 */
[----:B------:R-:W-:-:S05]  /*0330*/  LEA.HI.SX32 R11, R11, R6, 0x19 ;  /* 0x000000060b0b7211 */ /* 0x000fca00078fcaff */
[----:B------:R-:W-:-:S05]  /*0340*/  VIADD R11, R11, 0xffffffff ;  /* 0xffffffff0b0b7836 */ /* 0x000fca0000000000 */
[----:B------:R-:W-:Y:S02]  /*0350*/  IABS R10, R11 ;  /* 0x0000000b000a7213 */ /* 0x000fe40000000000 */
[-C--:B------:R-:W-:Y:S01]  /*0360*/  LOP3.LUT R11, R11, R6.reuse, RZ, 0x3c, !PT ;  /* 0x000000060b0b7212 */ /* 0x080fe200078e3cff */
[----:B-1----:R-:W-:Y:S01]  /*0370*/  VIADD R4, R4, 0xffffffe ;  /* 0x0ffffffe04047836 */ /* 0x002fe20000000000 */
[----:B------:R-:W-:-:S03]  /*0380*/  IABS R3, R6 ;  /* 0x0000000600037213 */ /* 0x000fc60000000000 */
[----:B------:R-:W1:Y:S02]  /*0390*/  F2I.FTZ.U32.TRUNC.NTZ R5, R4 ;  /* 0x0000000400057305 */ /* 0x000e64000021f000 */
[----:B------:R-:W-:Y:S02]  /*03a0*/  IMAD.MOV R3, RZ, RZ, -R3 ;  /* 0x000000ffff037224 */ /* 0x000fe400078e0a03 */
        /* <DEDUP_REMOVED lines=47> */
[C---:B------:R-:W-:Y:S02]  /*06a0*/  VIADD R6, R0.reuse, 0x8 ;  /* 0x0000000800067836 */ /* 0x040fe40000000000 */
        /* <DEDUP_REMOVED lines=67> */
.L_x_2359:
        /* <DEDUP_REMOVED lines=22> */
.L_x_2360:
        /* <DEDUP_REMOVED lines=79> */
.L_x_2361:
        /* <DEDUP_REMOVED lines=49> */
[----:B---3--:R-:W-:-:S04]  /*1440*/  IMAD.WIDE.U32 R16, R15, R4, R22 ;  /* 0x000000040f107225 */ /* 0x008fc800078e0016 */
[-C--:B-1----:R-:W-:Y:S02]  /*1450*/  IMAD R8, R19, R2.reuse, RZ ;  /* 0x0000000213087224 */ /* 0x082fe400078e02ff */
[----:B------:R-:W-:-:S04]  /*1460*/  IMAD.WIDE.U32 R18, R13, R2, R20 ;  /* 0x000000020d127225 */ /* 0x000fc800078e0014 */
[----:B------:R-:W-:Y:S02]  /*1470*/  IMAD R3, R13, R3, R8 ;  /* 0x000000030d037224 */ /* 0x000fe400078e0208 */
[----:B------:R-:W-:Y:S02]  /*1480*/  IMAD R8, R9, R4, RZ ;  /* 0x0000000409087224 */ /* 0x000fe400078e02ff */
[----:B------:R-:W-:Y:S02]  /*1490*/  IMAD.IADD R14, R19, 0x1, R3 ;  /* 0x00000001130e7824 */ /* 0x000fe400078e0203 */
[----:B------:R-:W-:Y:S01]  /*14a0*/  IMAD R5, R15, R5, R8 ;  /* 0x000000050f057224 */ /* 0x000fe200078e0208 */
[----:B------:R-:W-:-:S04]  /*14b0*/  MOV R8, R15 ;  /* 0x0000000f00087202 */ /* 0x000fc80000000f00 */
[----:B------:R-:W-:-:S07]  /*14c0*/  IADD3 R13, R17, R5, RZ ;  /* 0x00000005110d7210 */ /* 0x000fce0007ffe0ff */
.L_x_2362:
[----:B--2---:R-:W-:Y:S01]  /*14d0*/  SHF.R.S32.HI R39, RZ, 0x1f, R6 ;  /* 0x0000001fff277819 */ /* 0x004fe20000011406 */
[----:B------:R-:W-:Y:S01]  /*14e0*/  ULDC.64 UR4, c[0x0][0x228] ;  /* 0x00008a0000047ab9 */ /* 0x000fe20000000a00 */
[----:B------:R-:W-:Y:S01]  /*14f0*/  SHF.R.S32.HI R20, RZ, 0x1f, R239 ;  /* 0x0000001fff147819 */ /* 0x000fe200000114ef */
[----:B------:R-:W1:Y:S01]  /*1500*/  S2UR UR20, SR_CgaCtaId ;  /* 0x00000000001479c3 */ /* 0x000e620000008800 */
[-C--:B------:R-:W-:Y:S01]  /*1510*/  LEA.HI R2, R39, R6.reuse, RZ, 0x3 ;  /* 0x0000000627027211 */ /* 0x080fe200078f18ff */
[----:B------:R-:W-:Y:S01]  /*1520*/  ULDC.64 UR14, c[0x0][0x240] ;  /* 0x00009000000e7ab9 */ /* 0x000fe20000000a00 */
[----:B------:R-:W-:Y:S01]  /*1530*/  ULDC.64 UR10, c[0x0][0x268] ;  /* 0x00009a00000a7ab9 */ /* 0x000fe20000000a00 */
[----:B------:R-:W-:Y:S01]  /*1540*/  IMAD R20, R20, UR4, RZ ;  /* 0x0000000414147c24 */ /* 0x000fe2000f8e02ff */
[----:B------:R-:W-:Y:S01]  /*1550*/  LOP3.LUT R3, R2, 0xfffffff8, RZ, 0xc0, !PT ;  /* 0xfffffff802037812 */ /* 0x000fe200078ec0ff */
[----:B------:R-:W-:Y:S01]  /*1560*/  IMAD R9, R9, UR10, RZ ;  /* 0x0000000a09097c24 */ /* 0x000fe2000f8e02ff */
[----:B------:R-:W-:Y:S01]  /*1570*/  SHF.R.S32.HI R26, RZ, 0x3, R2 ;  /* 0x00000003ff1a7819 */ /* 0x000fe20000011402 */
[----:B------:R-:W-:Y:S01]  /*1580*/  IMAD R5, R239, UR5, R20 ;  /* 0x00000005ef057c24 */ /* 0x000fe2000f8e0214 */
[----:B------:R-:W-:Y:S01]  /*1590*/  LEA.HI R4, R39, R6, RZ, 0x4 ;  /* 0x0000000627047211 */ /* 0x000fe200078f20ff */
[----:B------:R-:W-:Y:S01]  /*15a0*/  IMAD.IADD R3, R6, 0x1, -R3 ;  /* 0x0000000106037824 */ /* 0x000fe200078e0a03 */
[----:B------:R-:W-:Y:S01]  /*15b0*/  SHF.R.S32.HI R27, RZ, 0x1f, R26 ;  /* 0x0000001fff1b7819 */ /* 0x000fe2000001141a */
[----:B------:R-:W-:Y:S01]  /*15c0*/  IMAD.SHL.U32 R19, R26, 0x40, RZ ;  /* 0x000000401a137824 */ /* 0x000fe200078e00ff */
[----:B------:R-:W-:Y:S01]  /*15d0*/  ULDC.64 UR12, c[0x0][0x210] ;  /* 0x00008400000c7ab9 */ /* 0x000fe20000000a00 */
[----:B------:R-:W-:Y:S01]  /*15e0*/  IMAD.SHL.U32 R22, R3, 0x8, RZ ;  /* 0x0000000803167824 */ /* 0x000fe200078e00ff */
[----:B------:R-:W-:Y:S01]  /*15f0*/  SHF.R.S32.HI R17, RZ, 0x4, R4 ;  /* 0x00000004ff117819 */ /* 0x000fe20000011404 */
[----:B------:R-:W-:Y:S01]  /*1600*/  IMAD.WIDE R30, R0, 0x40, R26 ;  /* 0x00000040001e7825 */ /* 0x000fe200078e021a */
[----:B------:R-:W-:-:S02]  /*1610*/  LOP3.LUT R19, R19, 0x1c0, RZ, 0xc0, !PT ;  /* 0x000001c013137812 */ /* 0x000fc400078ec0ff */
[--C-:B------:R-:W-:Y:S01]  /*1620*/  SHF.R.S32.HI R23, RZ, 0x1f, R22.reuse ;  /* 0x0000001fff177819 */ /* 0x100fe20000011416 */
[----:B------:R-:W-:Y:S01]  /*1630*/  IMAD R9, R8, UR11, R9 ;  /* 0x0000000b08097c24 */ /* 0x000fe2000f8e0209 */
[C---:B------:R-:W-:Y:S02]  /*1640*/  IADD3 R28, P1, R22.reuse, R16, RZ ;  /* 0x00000010161c7210 */ /* 0x040fe40007f3e0ff */
[--C-:B------:R-:W-:Y:S01]  /*1650*/  LOP3.LUT R16, R19, 0x38, R22.reuse, 0xf8, !PT ;  /* 0x0000003813107812 */ /* 0x100fe200078ef816 */
[----:B------:R-:W-:Y:S01]  /*1660*/  IMAD.WIDE.U32 R24, R239, UR4, R22 ;  /* 0x00000004ef187c25 */ /* 0x000fe2000f8e0016 */
[----:B------:R-:W-:Y:S01]  /*1670*/  ULDC.64 UR4, c[0x0][0x258] ;  /* 0x0000960000047ab9 */ /* 0x000fe20000000a00 */
[----:B------:R-:W-:Y:S02]  /*1680*/  IADD3 R18, P0, R22, R18, RZ ;  /* 0x0000001216127210 */ /* 0x000fe40007f1e0ff */
[----:B------:R-:W-:Y:S01]  /*1690*/  IMAD.IADD R25, R25, 0x1, R5 ;  /* 0x0000000119197824 */ /* 0x000fe200078e0205 */
[----:B------:R-:W-:Y:S01]  /*16a0*/  SHF.R.S32.HI R5, RZ, 0x1f, R12 ;  /* 0x0000001fff057819 */ /* 0x000fe2000001140c */
[----:B------:R-:W-:Y:S01]  /*16b0*/  IMAD.X R29, R23, 0x1, R13, P1 ;  /* 0x00000001171d7824 */ /* 0x000fe200008e060d */
[----:B------:R-:W-:Y:S01]  /*16c0*/  SHF.R.U32.HI R19, RZ, 0x3, R19 ;  /* 0x00000003ff137819 */ /* 0x000fe20000011613 */
[----:B------:R-:W-:Y:S01]  /*16d0*/  IMAD R13, R27, UR6, RZ ;  /* 0x000000061b0d7c24 */ /* 0x000fe2000f8e02ff */
[----:B------:R-:W-:Y:S01]  /*16e0*/  LEA.HI R20, R4, R17, RZ, 0x1 ;  /* 0x0000001104147211 */ /* 0x000fe200078f08ff */
[----:B------:R-:W-:Y:S01]  /*16f0*/  IMAD R5, R5, UR4, RZ ;  /* 0x0000000405057c24 */ /* 0x000fe2000f8e02ff */
[----:B------:R-:W-:Y:S01]  /*1700*/  LOP3.LUT R16, R16, R19, RZ, 0x3c, !PT ;  /* 0x0000001310107212 */ /* 0x000fe200078e3cff */
[----:B------:R-:W-:Y:S01]  /*1710*/  IMAD.WIDE.U32 R24, R12, UR4, R24 ;  /* 0x000000040c187c25 */ /* 0x000fe2000f8e0018 */
[----:B------:R-:W-:-:S02]  /*1720*/  LEA.HI R15, R39, R6, RZ, 0x6 ;  /* 0x00000006270f7211 */ /* 0x000fc400078f30ff */
[----:B------:R-:W-:Y:S01]  /*1730*/  LOP3.LUT R20, R20, 0xfffffffe, RZ, 0xc0, !PT ;  /* 0xfffffffe14147812 */ /* 0x000fe200078ec0ff */
[----:B------:R-:W-:Y:S01]  /*1740*/  IMAD R5, R12, UR5, R5 ;  /* 0x000000050c057c24 */ /* 0x000fe2000f8e0205 */
[----:B------:R-:W-:Y:S01]  /*1750*/  ULDC.64 UR4, c[0x0][0x218] ;  /* 0x0000860000047ab9 */ /* 0x000fe20000000a00 */
[----:B------:R-:W-:Y:S01]  /*1760*/  IMAD.X R19, R23, 0x1, R14, P0 ;  /* 0x0000000117137824 */ /* 0x000fe200000e060e */
[C---:B------:R-:W-:Y:S01]  /*1770*/  IADD3 R11, P0, R26.reuse, R11, RZ ;  /* 0x0000000b1a0b7210 */ /* 0x040fe20007f1e0ff */
[C---:B------:R-:W-:Y:S01]  /*1780*/  IMAD R13, R26.reuse, UR7, R13 ;  /* 0x000000071a0d7c24 */ /* 0x040fe2000f8e020d */
[----:B------:R-:W-:Y:S01]  /*1790*/  LEA.HI R39, R39, R6, RZ, 0x5 ;  /* 0x0000000627277211 */ /* 0x000fe200078f28ff */
[----:B------:R-:W-:-:S03]  /*17a0*/  IMAD.WIDE.U32 R28, R26, UR6, R28 ;  /* 0x000000061a1c7c25 */ /* 0x000fc6000f8e001c */
[----:B------:R-:W-:Y:S01]  /*17b0*/  SHF.R.S32.HI R38, RZ, 0x5, R39 ;  /* 0x00000005ff267819 */ /* 0x000fe20000011427 */
[----:B------:R-:W-:Y:S02]  /*17c0*/  IMAD.IADD R25, R25, 0x1, R5 ;  /* 0x0000000119197824 */ /* 0x000fe400078e0205 */
[----:B------:R-:W-:Y:S02]  /*17d0*/  IMAD R5, R31, UR14, RZ ;  /* 0x0000000e1f057c24 */ /* 0x000fe4000f8e02ff */
        /* <DEDUP_REMOVED lines=8> */
[----:B------:R-:W-:Y:S01]  /*1860*/  IMAD.WIDE.U32 R18, R8, UR10, R18 ;  /* 0x0000000a08127c25 */ /* 0x000fe2000f8e0012 */
[----:B------:R-:W-:Y:S01]  /*1870*/  ULDC.64 UR10, c[0x0][0x250] ;  /* 0x00009400000a7ab9 */ /* 0x000fe20000000a00 */
[----:B------:R-:W-:Y:S01]  /*1880*/  LEA R12, P0, R24, UR12, 0x1 ;  /* 0x0000000c180c7c11 */ /* 0x000fe2000f8008ff */
[----:B------:R-:W-:Y:S01]  /*1890*/  USHF.L.U32 UR4, UR14, 0x5, URZ ;  /* 0x000000050e047899 */ /* 0x000fe2000800063f */
[----:B------:R-:W-:Y:S01]  /*18a0*/  IMAD.IADD R5, R25, 0x1, R5 ;  /* 0x0000000119057824 */ /* 0x000fe200078e0205 */
[----:B------:R-:W-:Y:S01]  /*18b0*/  USHF.L.U64.HI UR12, UR14, 0x5, UR15 ;  /* 0x000000050e0c7899 */ /* 0x000fe2000801020f */
[----:B------:R-:W-:Y:S01]  /*18c0*/  IMAD R10, R10, UR10, RZ ;  /* 0x0000000a0a0a7c24 */ /* 0x000fe2000f8e02ff */
[----:B------:R-:W-:Y:S01]  /*18d0*/  USHF.L.U32 UR15, UR6, 0x5, URZ ;  /* 0x00000005060f7899 */ /* 0x000fe2000800063f */
[----:B------:R-:W-:Y:S01]  /*18e0*/  IMAD.IADD R19, R19, 0x1, R9 ;  /* 0x0000000113137824 */ /* 0x000fe200078e0209 */
[----:B------:R-:W-:Y:S01]  /*18f0*/  LEA.HI.X R13, R24, UR13, R5, 0x1, P0 ;  /* 0x0000000d180d7c11 */ /* 0x000fe200080f0c05 */
[C---:B------:R-:W-:Y:S01]  /*1900*/  IMAD R5, R11.reuse, UR11, R10 ;  /* 0x0000000b0b057c24 */ /* 0x040fe2000f8e020a */
[----:B------:R-:W-:Y:S01]  /*1910*/  IADD3 R10, P0, R12, UR4, RZ ;  /* 0x000000040c0a7c10 */ /* 0x000fe2000ff1e0ff */
[----:B------:R-:W-:Y:S01]  /*1920*/  IMAD.WIDE.U32 R8, R11, UR10, R18 ;  /* 0x0000000a0b087c25 */ /* 0x000fe2000f8e0012 */
[----:B------:R-:W-:-:S02]  /*1930*/  USHF.L.U64.HI UR14, UR6, 0x5, UR7 ;  /* 0x00000005060e7899 */ /* 0x000fc40008010207 */
[----:B------:R-:W-:Y:S01]  /*1940*/  IADD3.X R11, R13, UR12, RZ, P0, !PT ;  /* 0x0000000c0d0b7c10 */ /* 0x000fe200087fe4ff */
[----:B------:R-:W-:Y:S01]  /*1950*/  IMAD.SHL.U32 R15, R15, 0x8, RZ ;  /* 0x000000080f0f7824 */ /* 0x000fe200078e00ff */
[----:B------:R-:W-:Y:S01]  /*1960*/  IADD3 R18, P0, R10, UR4, RZ ;  /* 0x000000040a127c10 */ /* 0x000fe2000ff1e0ff */
[----:B------:R-:W-:Y:S01]  /*1970*/  IMAD.IADD R0, R17, 0x1, -R20 ;  /* 0x0000000111007824 */ /* 0x000fe200078e0a14 */
[----:B------:R-:W-:Y:S01]  /*1980*/  USHF.L.U32 UR20, UR10, 0x5, URZ ;  /* 0x000000050a147899 */ /* 0x000fe2000800063f */
[----:B------:R-:W-:Y:S01]  /*1990*/  IMAD.IADD R233, R9, 0x1, R5 ;  /* 0x0000000109e97824 */ /* 0x000fe200078e0205 */
[----:B------:R-:W-:Y:S01]  /*19a0*/  IADD3.X R19, R11, UR12, RZ, P0, !PT ;  /* 0x0000000c0b137c10 */ /* 0x000fe200087fe4ff */
[----:B------:R-:W-:Y:S01]  /*19b0*/  USHF.L.U64.HI UR11, UR10, 0x5, UR11 ;  /* 0x000000050a0b7899 */ /* 0x000fe2000801020b */
[----:B------:R-:W-:Y:S01]  /*19c0*/  IADD3 R20, P0, R18, UR4, RZ ;  /* 0x0000000412147c10 */ /* 0x000fe2000ff1e0ff */
[----:B------:R-:W-:Y:S01]  /*19d0*/  IMAD.SHL.U32 R5, R0, 0x8, RZ ;  /* 0x0000000800057824 */ /* 0x000fe200078e00ff */
[----:B------:R-:W-:Y:S01]  /*19e0*/  LOP3.LUT R15, R16, 0x7ffffe00, R15, 0xf8, !PT ;  /* 0x7ffffe00100f7812 */ /* 0x000fe200078ef80f */
[----:B------:R-:W-:Y:S01]  /*19f0*/  UIADD3 UR4, UR5, 0x4000, URZ ;  /* 0x0000400005047890 */ /* 0x000fe2000fffe03f */
[----:B------:R-:W-:Y:S01]  /*1a00*/  IADD3.X R21, R19, UR12, RZ, P0, !PT ;  /* 0x0000000c13157c10 */ /* 0x000fe200087fe4ff */
[----:B------:R-:W-:Y:S01]  /*1a10*/  ULDC.64 UR12, c[0x0][0x220] ;  /* 0x00008800000c7ab9 */ /* 0x000fe20000000a00 */
[----:B------:R-:W-:Y:S01]  /*1a20*/  IADD3 R16, P0, R234, UR15, RZ ;  /* 0x0000000fea107c10 */ /* 0x000fe2000ff1e0ff */
[----:B------:R-:W-:Y:S01]  /*1a30*/  IMAD R133, R38, 0x10, R133 ;  /* 0x0000001026857824 */ /* 0x000fe200078e0285 */
[----:B------:R-:W-:-:S02]  /*1a40*/  LEA R237, R15, UR5, 0x1 ;  /* 0x000000050fed7c11 */ /* 0x000fc4000f8e08ff */
[----:B------:R-:W-:Y:S02]  /*1a50*/  IADD3.X R17, R235, UR14, RZ, P0, !PT ;  /* 0x0000000eeb117c10 */ /* 0x000fe400087fe4ff */
[----:B------:R-:W-:Y:S01]  /*1a60*/  IADD3 R14, P0, R16, UR15, RZ ;  /* 0x0000000f100e7c10 */ /* 0x000fe2000ff1e0ff */
[----:B------:R-:W-:Y:S01]  /*1a70*/  @!PT LDS RZ, [RZ] ;  /* 0x00000000fffff984 */ /* 0x000fe20000000800 */
[----:B------:R-:W-:Y:S01]  /*1a80*/  @!PT LDS RZ, [RZ] ;  /* 0x00000000fffff984 */ /* 0x000fe20000000800 */
[----:B------:R-:W-:Y:S01]  /*1a90*/  @!PT LDS RZ, [RZ] ;  /* 0x00000000fffff984 */ /* 0x000fe20000000800 */
[----:B------:R-:W-:Y:S03]  /*1aa0*/  LDGSTS.E.BYPASS.LTC128B.128 [R237], desc[UR18][R12.64] ;  /* 0x000000000ced7fae */ /* 0x000fe6000b901d52 */
[----:B------:R-:W-:Y:S01]  /*1ab0*/  IADD3.X R15, R17, UR14, RZ, P0, !PT ;  /* 0x0000000e110f7c10 */ /* 0x000fe200087fe4ff */
[----:B------:R1:W-:Y:S04]  /*1ac0*/  LDGSTS.E.BYPASS.LTC128B.128 [R237+0x2000], desc[UR18][R12.64+0x80] ;  /* 0x020000800ced7fae */ /* 0x0003e8000b901d52 */
[----:B------:R-:W-:Y:S04]  /*1ad0*/  LDGSTS.E.BYPASS.LTC128B.128 [R237+0x800], desc[UR18][R10.64] ;  /* 0x008000000aed7fae */ /* 0x000fe8000b901d52 */
[----:B------:R2:W-:Y:S04]  /*1ae0*/  LDGSTS.E.BYPASS.LTC128B.128 [R237+0x2800], desc[UR18][R10.64+0x80] ;  /* 0x028000800aed7fae */ /* 0x0005e8000b901d52 */
[----:B------:R-:W-:Y:S04]  /*1af0*/  LDGSTS.E.BYPASS.LTC128B.128 [R237+0x1000], desc[UR18][R18.64] ;  /* 0x0100000012ed7fae */ /* 0x000fe8000b901d52 */
[----:B------:R-:W-:Y:S04]  /*1b00*/  LDGSTS.E.BYPASS.LTC128B.128 [R237+0x3000], desc[UR18][R18.64+0x80] ;  /* 0x0300008012ed7fae */ /* 0x000fe8000b901d52 */
[----:B------:R-:W-:Y:S04]  /*1b10*/  LDGSTS.E.BYPASS.LTC128B.128 [R237+0x1800], desc[UR18][R20.64] ;  /* 0x0180000014ed7fae */ /* 0x000fe8000b901d52 */
[----:B------:R3:W-:Y:S01]  /*1b20*/  LDGSTS.E.BYPASS.LTC128B.128 [R237+0x3800], desc[UR18][R20.64+0x80] ;  /* 0x0380008014ed7fae */ /* 0x0007e2000b901d52 */
[----:B-1----:R-:W-:-:S03]  /*1b30*/  IADD3 R12, P0, R14, UR15, RZ ;  /* 0x0000000f0e0c7c10 */ /* 0x002fc6000ff1e0ff */
[----:B------:R-:W-:Y:S01]  /*1b40*/  LDGSTS.E.BYPASS.LTC128B.128 [R237+0x4000], desc[UR18][R234.64] ;  /* 0x04000000eaed7fae */ /* 0x000fe2000b901d52 */
[----:B------:R-:W-:-:S03]  /*1b50*/  IADD3.X R13, R15, UR14, RZ, P0, !PT ;  /* 0x0000000e0f0d7c10 */ /* 0x000fc600087fe4ff */
[----:B------:R-:W-:Y:S01]  /*1b60*/  LDGSTS.E.BYPASS.LTC128B.128 [R237+0x8000], desc[UR18][R234.64+0x80] ;  /* 0x08000080eaed7fae */ /* 0x000fe2000b901d52 */
[----:B--2---:R-:W-:-:S03]  /*1b70*/  LOP3.LUT R11, R4, 0xfffffff0, RZ, 0xc0, !PT ;  /* 0xfffffff0040b7812 */ /* 0x004fc600078ec0ff */
[----:B------:R-:W-:Y:S04]  /*1b80*/  LDGSTS.E.BYPASS.LTC128B.128 [R237+0x4800], desc[UR18][R16.64] ;  /* 0x0480000010ed7fae */ /* 0x000fe8000b901d52 */
[----:B------:R1:W-:Y:S01]  /*1b90*/  LDGSTS.E.BYPASS.LTC128B.128 [R237+0x8800], desc[UR18][R16.64+0x80] ;  /* 0x0880008010ed7fae */ /* 0x0003e2000b901d52 */
[----:B------:R-:W-:-:S03]  /*1ba0*/  IMAD.IADD R236, R6, 0x1, -R11 ;  /* 0x0000000106ec7824 */ /* 0x000fc600078e0a0b */
[----:B------:R-:W-:Y:S02]  /*1bb0*/  LDGSTS.E.BYPASS.LTC128B.128 [R237+0x5000], desc[UR18][R14.64] ;  /* 0x050000000eed7fae */ /* 0x000fe4000b901d52 */
[----:B------:R-:W-:Y:S02]  /*1bc0*/  SHF.R.S32.HI R11, RZ, 0x1f, R236 ;  /* 0x0000001fff0b7819 */ /* 0x000fe400000114ec */
[----:B------:R2:W-:Y:S02]  /*1bd0*/  LDGSTS.E.BYPASS.LTC128B.128 [R237+0x9000], desc[UR18][R14.64+0x80] ;  /* 0x090000800eed7fae */ /* 0x0005e4000b901d52 */
[----:B------:R-:W-:Y:S02]  /*1be0*/  LEA.HI R4, R11, R236, RZ, 0x3 ;  /* 0x000000ec0b047211 */ /* 0x000fe400078f18ff */
[----:B---3--:R-:W-:Y:S01]  /*1bf0*/  IADD3 R20, P0, R12, UR15, RZ ;  /* 0x0000000f0c147c10 */ /* 0x008fe2000ff1e0ff */
[----:B------:R-:W-:Y:S01]  /*1c00*/  LDGSTS.E.BYPASS.LTC128B.128 [R237+0x5800], desc[UR18][R12.64] ;  /* 0x058000000ced7fae */ /* 0x000fe2000b901d52 */
[----:B------:R-:W-:-:S02]  /*1c10*/  LOP3.LUT R11, R4, 0xfffffff8, RZ, 0xc0, !PT ;  /* 0xfffffff8040b7812 */ /* 0x000fc400078ec0ff */
[----:B------:R-:W-:Y:S01]  /*1c20*/  IADD3.X R21, R13, UR14, RZ, P0, !PT ;  /* 0x0000000e0d157c10 */ /* 0x000fe200087fe4ff */
[----:B------:R3:W-:Y:S01]  /*1c30*/  LDGSTS.E.BYPASS.LTC128B.128 [R237+0x9800], desc[UR18][R12.64+0x80] ;  /* 0x098000800ced7fae */ /* 0x0007e2000b901d52 */
[----:B------:R-:W-:Y:S01]  /*1c40*/  IADD3 R18, P0, R20, UR15, RZ ;  /* 0x0000000f14127c10 */ /* 0x000fe2000ff1e0ff */
[----:B------:R-:W-:Y:S02]  /*1c50*/  IMAD.IADD R40, R236, 0x1, -R11 ;  /* 0x00000001ec287824 */ /* 0x000fe400078e0a0b */
[----:B------:R-:W-:Y:S01]  /*1c60*/  LDGSTS.E.BYPASS.LTC128B.128 [R237+0x6000], desc[UR18][R20.64] ;  /* 0x0600000014ed7fae */ /* 0x000fe2000b901d52 */
[----:B------:R-:W-:Y:S01]  /*1c70*/  IADD3.X R19, R21, UR14, RZ, P0, !PT ;  /* 0x0000000e15137c10 */ /* 0x000fe200087fe4ff */
[C---:B------:R-:W-:Y:S01]  /*1c80*/  IMAD.SHL.U32 R10, R40.reuse, 0x40, RZ ;  /* 0x00000040280a7824 */ /* 0x040fe200078e00ff */
[----:B------:R-:W-:Y:S01]  /*1c90*/  LOP3.LUT P1, RZ, R40, 0x2, RZ, 0xc0, !PT ;  /* 0x0000000228ff7812 */ /* 0x000fe2000782c0ff */
[----:B------:R-:W-:Y:S01]  /*1ca0*/  LDGSTS.E.BYPASS.LTC128B.128 [R237+0xa000], desc[UR18][R20.64+0x80] ;  /* 0x0a00008014ed7fae */ /* 0x000fe2000b901d52 */
[----:B-1----:R-:W-:-:S03]  /*1cb0*/  IADD3 R16, P0, R18, UR15, RZ ;  /* 0x0000000f12107c10 */ /* 0x002fc6000ff1e0ff */
[----:B------:R-:W-:Y:S01]  /*1cc0*/  LDGSTS.E.BYPASS.LTC128B.128 [R237+0x6800], desc[UR18][R18.64] ;  /* 0x0680000012ed7fae */ /* 0x000fe2000b901d52 */
[----:B------:R-:W-:Y:S02]  /*1cd0*/  LOP3.LUT R10, R10, 0x1c0, RZ, 0xc0, !PT ;  /* 0x000001c00a0a7812 */ /* 0x000fe400078ec0ff */
[----:B------:R-:W-:Y:S01]  /*1ce0*/  IADD3.X R17, R19, UR14, RZ, P0, !PT ;  /* 0x0000000e13117c10 */ /* 0x000fe200087fe4ff */
[----:B------:R1:W-:Y:S01]  /*1cf0*/  LDGSTS.E.BYPASS.LTC128B.128 [R237+0xa800], desc[UR18][R18.64+0x80] ;  /* 0x0a80008012ed7fae */ /* 0x0003e2000b901d52 */
[----:B--2---:R-:W-:-:S03]  /*1d00*/  IADD3 R14, P0, R16, UR15, RZ ;  /* 0x0000000f100e7c10 */ /* 0x004fc6000ff1e0ff */
[----:B------:R-:W-:Y:S01]  /*1d10*/  LDGSTS.E.BYPASS.LTC128B.128 [R237+0x7000], desc[UR18][R16.64] ;  /* 0x0700000010ed7fae */ /* 0x000fe2000b901d52 */
[----:B------:R-:W-:-:S03]  /*1d20*/  IADD3.X R15, R17, UR14, RZ, P0, !PT ;  /* 0x0000000e110f7c10 */ /* 0x000fc600087fe4ff */
[----:B------:R2:W-:Y:S01]  /*1d30*/  LDGSTS.E.BYPASS.LTC128B.128 [R237+0xb000], desc[UR18][R16.64+0x80] ;  /* 0x0b00008010ed7fae */ /* 0x0005e2000b901d52 */
[C---:B------:R-:W-:Y:S01]  /*1d40*/  LEA R232, P0, R8.reuse, UR12, 0x1 ;  /* 0x0000000c08e87c11 */ /* 0x040fe2000f8008ff */
[----:B---3--:R-:W-:Y:S02]  /*1d50*/  IMAD.SHL.U32 R13, R3, 0x40, RZ ;  /* 0x00000040030d7824 */ /* 0x008fe400078e00ff */
[----:B------:R-:W-:Y:S01]  /*1d60*/  LDGSTS.E.BYPASS.LTC128B.128 [R237+0x7800], desc[UR18][R14.64] ;  /* 0x078000000eed7fae */ /* 0x000fe2000b901d52 */
[----:B------:R-:W-:Y:S02]  /*1d70*/  LEA.HI.X R233, R8, UR13, R233, 0x1, P0 ;  /* 0x0000000d08e97c11 */ /* 0x000fe400080f0ce9 */
[----:B------:R-:W-:Y:S01]  /*1d80*/  IADD3 R8, P0, R232, UR20, RZ ;  /* 0x00000014e8087c10 */ /* 0x000fe2000ff1e0ff */
[----:B------:R3:W-:Y:S01]  /*1d90*/  LDGSTS.E.BYPASS.LTC128B.128 [R237+0xb800], desc[UR18][R14.64+0x80] ;  /* 0x0b8000800eed7fae */ /* 0x0007e2000b901d52 */
[----:B------:R-:W-:Y:S02]  /*1da0*/  LOP3.LUT R13, R13, 0x1c0, RZ, 0xc0, !PT ;  /* 0x000001c00d0d7812 */ /* 0x000fe400078ec0ff */
[----:B------:R-:W-:Y:S01]  /*1db0*/  IADD3.X R9, R233, UR11, RZ, P0, !PT ;  /* 0x0000000be9097c10 */ /* 0x000fe200087fe4ff */
[----:B------:R-:W0:Y:S01]  /*1dc0*/  LDGDEPBAR ;  /* 0x00000000000079af */ /* 0x000e220000000000 */
[----:B------:R-:W-:-:S02]  /*1dd0*/  LOP3.LUT R11, R13, 0x8, R2, 0xf8, !PT ;  /* 0x000000080d0b7812 */ /* 0x000fc400078ef802 */
[----:B------:R-:W-:Y:S02]  /*1de0*/  IADD3 R12, P0, R8, UR20, RZ ;  /* 0x00000014080c7c10 */ /* 0x000fe4000ff1e0ff */
[----:B------:R-:W-:Y:S02]  /*1df0*/  SHF.R.U32.HI R2, RZ, 0x3, R13 ;  /* 0x00000003ff027819 */ /* 0x000fe4000001160d */
[----:B------:R-:W-:Y:S02]  /*1e00*/  IADD3.X R13, R9, UR11, RZ, P0, !PT ;  /* 0x0000000b090d7c10 */ /* 0x000fe400087fe4ff */
[----:B------:R-:W-:Y:S02]  /*1e10*/  LOP3.LUT R11, R11, R2, RZ, 0x3c, !PT ;  /* 0x000000020b0b7212 */ /* 0x000fe400078e3cff */
[----:B-1----:R-:W-:Y:S02]  /*1e20*/  IADD3 R18, P0, R12, UR20, RZ ;  /* 0x000000140c127c10 */ /* 0x002fe4000ff1e0ff */
[----:B------:R-:W-:Y:S01]  /*1e30*/  LOP3.LUT R2, R10, 0x8, R5, 0xf8, !PT ;  /* 0x000000080a027812 */ /* 0x000fe200078ef805 */
[----:B------:R-:W-:Y:S01]  /*1e40*/  IMAD R0, R0, 0x200, R11 ;  /* 0x0000020000007824 */ /* 0x000fe200078e020b */
[----:B------:R-:W-:-:S02]  /*1e50*/  SHF.R.U32.HI R5, RZ, 0x3, R10 ;  /* 0x00000003ff057819 */ /* 0x000fc4000001160a */
[----:B------:R-:W-:Y:S02]  /*1e60*/  IADD3.X R19, R13, UR11, RZ, P0, !PT ;  /* 0x0000000b0d137c10 */ /* 0x000fe400087fe4ff */
[----:B------:R-:W-:Y:S02]  /*1e70*/  IADD3 R10, P0, R18, UR20, RZ ;  /* 0x00000014120a7c10 */ /* 0x000fe4000ff1e0ff */
[----:B------:R-:W-:Y:S01]  /*1e80*/  LOP3.LUT R2, R2, R5, RZ, 0x3c, !PT ;  /* 0x0000000502027212 */ /* 0x000fe200078e3cff */
[----:B------:R-:W-:Y:S01]  /*1e90*/  IMAD.SHL.U32 R5, R4, 0x40, RZ ;  /* 0x0000004004057824 */ /* 0x000fe200078e00ff */
[----:B------:R-:W-:Y:S01]  /*1ea0*/  IADD3.X R11, R19, UR11, RZ, P0, !PT ;  /* 0x0000000b130b7c10 */ /* 0x000fe200087fe4ff */
[----:B------:R-:W-:-:S04]  /*1eb0*/  DEPBAR.LE SB0, 0x0 ;  /* 0x000080000000791a */ /* 0x000fc80000000000 */
[----:B------:R-:W-:Y:S01]  /*1ec0*/  BAR.SYNC.DEFER_BLOCKING 0x0 ;  /* 0x0000000000007b1d */ /* 0x000fe20000010000 */
[----:B--2---:R-:W-:Y:S01]  /*1ed0*/  IADD3 R16, P0, R10, UR20, RZ ;  /* 0x000000140a107c10 */ /* 0x004fe2000ff1e0ff */
[----:B------:R-:W-:Y:S01]  /*1ee0*/  IMAD.MOV.U32 R4, RZ, RZ, 0x20 ;  /* 0x00000020ff047424 */ /* 0x000fe200078e00ff */
[----:B------:R-:W-:Y:S02]  /*1ef0*/  LOP3.LUT R5, R5, 0xfffffe00, RZ, 0xc0, !PT ;  /* 0xfffffe0005057812 */ /* 0x000fe400078ec0ff */
[----:B------:R-:W-:Y:S02]  /*1f00*/  IADD3.X R17, R11, UR11, RZ, P0, !PT ;  /* 0x0000000b0b117c10 */ /* 0x000fe400087fe4ff */
[----:B---3--:R-:W-:Y:S02]  /*1f10*/  IADD3 R14, P0, R16, UR20, RZ ;  /* 0x00000014100e7c10 */ /* 0x008fe4000ff1e0ff */
[----:B------:R-:W-:Y:S02]  /*1f20*/  LEA R37, R0, UR5, 0x1 ;  /* 0x0000000500257c11 */ /* 0x000fe4000f8e08ff */
[----:B------:R-:W-:-:S02]  /*1f30*/  IADD3.X R15, R17, UR11, RZ, P0, !PT ;  /* 0x0000000b110f7c10 */ /* 0x000fc400087fe4ff */
[----:B------:R-:W-:Y:S01]  /*1f40*/  LEA R229, R0, UR4, 0x1 ;  /* 0x0000000400e57c11 */ /* 0x000fe2000f8e08ff */
[----:B------:R-:W-:Y:S01]  /*1f50*/  IMAD.MOV.U32 R0, RZ, RZ, 0x40 ;  /* 0x00000040ff007424 */ /* 0x000fe200078e00ff */
[----:B------:R-:W-:Y:S01]  /*1f60*/  SEL R4, R4, 0xffffffe0, !P1 ;  /* 0xffffffe004047807 */ /* 0x000fe20004800000 */
[----:B------:R-:W-:Y:S01]  /*1f70*/  ULDC UR4, c[0x0][0x39c] ;  /* 0x0000e70000047ab9 */ /* 0x000fe20000000800 */
[----:B------:R-:W-:Y:S01]  /*1f80*/  LOP3.LUT P1, RZ, R40, 0x4, RZ, 0xc0, !PT ;  /* 0x0000000428ff7812 */ /* 0x000fe2000782c0ff */
[----:B------:R-:W-:Y:S01]  /*1f90*/  VIADD R227, R229, 0x20 ;  /* 0x00000020e5e37836 */ /* 0x000fe20000000000 */
[----:B------:R-:W-:Y:S01]  /*1fa0*/  LOP3.LUT R223, R2, R5, RZ, 0xfc, !PT ;  /* 0x0000000502df7212 */ /* 0x000fe200078efcff */
        /* <DEDUP_REMOVED lines=10> */
[----:B------:R-:W-:Y:S04]  /*2050*/  LDGSTS.E.BYPASS.LTC128B.128 [R237+0x11800], desc[UR18][R18.64+0x80] ;  /* 0x1180008012ed7fae */ /* 0x000fe8000b901d52 */
[----:B------:R-:W-:Y:S04]  /*2060*/  LDGSTS.E.BYPASS.LTC128B.128 [R237+0xe000], desc[UR18][R10.64] ;  /* 0x0e0000000aed7fae */ /* 0x000fe8000b901d52 */
[----:B------:R3:W-:Y:S01]  /*2070*/  LDGSTS.E.BYPASS.LTC128B.128 [R237+0x12000], desc[UR18][R10.64+0x80] ;  /* 0x120000800aed7fae */ /* 0x0007e2000b901d52 */
[----:B-1----:R-:W-:-:S03]  /*2080*/  IMAD R9, R38, 0x400, R5 ;  /* 0x0000040026097824 */ /* 0x002fc600078e0205 */
[----:B------:R-:W-:Y:S01]  /*2090*/  LDGSTS.E.BYPASS.LTC128B.128 [R237+0xe800], desc[UR18][R16.64] ;  /* 0x0e80000010ed7fae */ /* 0x000fe2000b901d52 */
[----:B------:R-:W-:-:S03]  /*20a0*/  IMAD.IADD R230, R9, 0x1, R2 ;  /* 0x0000000109e67824 */ /* 0x000fc600078e0202 */
[----:B------:R1:W-:Y:S01]  /*20b0*/  LDGSTS.E.BYPASS.LTC128B.128 [R237+0x12800], desc[UR18][R16.64+0x80] ;  /* 0x1280008010ed7fae */ /* 0x0003e2000b901d52 */
[----:B--2---:R-:W-:-:S03]  /*20c0*/  IADD3 R12, P0, R14, UR20, RZ ;  /* 0x000000140e0c7c10 */ /* 0x004fc6000ff1e0ff */
[----:B------:R-:W-:Y:S01]  /*20d0*/  LDGSTS.E.BYPASS.LTC128B.128 [R237+0xf000], desc[UR18][R14.64] ;  /* 0x0f0000000eed7fae */ /* 0x000fe2000b901d52 */
[----:B------:R-:W-:Y:S02]  /*20e0*/  LEA R230, R230, UR5, 0x1 ;  /* 0x00000005e6e67c11 */ /* 0x000fe4000f8e08ff */
[----:B------:R-:W-:Y:S01]  /*20f0*/  IADD3.X R13, R15, UR11, RZ, P0, !PT ;  /* 0x0000000b0f0d7c10 */ /* 0x000fe200087fe4ff */
[----:B------:R-:W-:Y:S01]  /*2100*/  LDGSTS.E.BYPASS.LTC128B.128 [R237+0x13000], desc[UR18][R14.64+0x80] ;  /* 0x130000800eed7fae */ /* 0x000fe2000b901d52 */
[----:B------:R-:W-:Y:S01]  /*2110*/  LOP3.LUT P0, RZ, R3, 0x2, RZ, 0xc0, !PT ;  /* 0x0000000203ff7812 */ /* 0x000fe2000780c0ff */
[----:B------:R-:W-:Y:S02]  /*2120*/  IMAD.IADD R228, R230, 0x1, R4 ;  /* 0x00000001e6e47824 */ /* 0x000fe400078e0204 */
[----:B------:R-:W-:Y:S04]  /*2130*/  LDGSTS.E.BYPASS.LTC128B.128 [R237+0xf800], desc[UR18][R12.64] ;  /* 0x0f8000000ced7fae */ /* 0x000fe8000b901d52 */
[----:B------:R2:W-:Y:S04]  /*2140*/  LDGSTS.E.BYPASS.LTC128B.128 [R237+0x13800], desc[UR18][R12.64+0x80] ;  /* 0x138000800ced7fae */ /* 0x0005e8000b901d52 */
[----:B---3--:R-:W-:Y:S02]  /*2150*/  LDSM.16.M88.4 R8, [R230] ;  /* 0x00000000e608783b */ /* 0x008fe40000000200 */
[----:B------:R-:W-:Y:S01]  /*2160*/  @P0 VIADD R227, R229, 0xffffffe0 ;  /* 0xffffffe0e5e30836 */ /* 0x000fe20000000000 */
[----:B------:R-:W-:Y:S01]  /*2170*/  LOP3.LUT P0, RZ, R3, 0x4, RZ, 0xc0, !PT ;  /* 0x0000000403ff7812 */ /* 0x000fe2000780c0ff */
[----:B------:R-:W3:Y:S01]  /*2180*/  LDSM.16.M88.4 R44, [R37+0x4000] ;  /* 0x00400000252c783b */ /* 0x000ee20000000200 */
[C---:B------:R-:W-:Y:S01]  /*2190*/  SEL R3, R0.reuse, 0xffffffc0, !P1 ;  /* 0xffffffc000037807 */ /* 0x040fe20004800000 */
[C---:B------:R-:W-:Y:S01]  /*21a0*/  VIADD R219, R227.reuse, 0x800 ;  /* 0x00000800e3db7836 */ /* 0x040fe20000000000 */
[----:B------:R-:W-:Y:S01]  /*21b0*/  SEL R0, R0, 0xffffffc0, !P0 ;  /* 0xffffffc000007807 */ /* 0x000fe20004000000 */
[----:B------:R-:W4:Y:S01]  /*21c0*/  LDSM.16.M88.4 R80, [R37+0x4800] ;  /* 0x004800002550783b */ /* 0x000f220000000200 */
[----:B------:R-:W-:-:S02]  /*21d0*/  VIADD R218, R227, 0x1000 ;  /* 0x00001000e3da7836 */ /* 0x000fc40000000000 */
[--C-:B------:R-:W-:Y:S01]  /*21e0*/  IMAD.IADD R226, R230, 0x1, R3.reuse ;  /* 0x00000001e6e27824 */ /* 0x100fe200078e0203 */
[----:B------:R-:W-:Y:S01]  /*21f0*/  LDSM.16.M88.4 R56, [R228] ;  /* 0x00000000e438783b */ /* 0x000fe20000000200 */
[----:B------:R-:W-:Y:S02]  /*2200*/  IMAD.IADD R225, R229, 0x1, R0 ;  /* 0x00000001e5e17824 */ /* 0x000fe400078e0200 */
[----:B------:R-:W-:Y:S01]  /*2210*/  IMAD.IADD R224, R228, 0x1, R3 ;  /* 0x00000001e4e07824 */ /* 0x000fe200078e0203 */
[----:B-1----:R-:W1:Y:S01]  /*2220*/  LDSM.16.M88.4 R16, [R227] ;  /* 0x00000000e310783b */ /* 0x002e620000000200 */
        /* <DEDUP_REMOVED lines=19> */
[----:B------:R-:W-:Y:S01]  /*2360*/  VIADD R204, R227, 0x7800 ;  /* 0x00007800e3cc7836 */ /* 0x000fe20000000000 */
[C---:B---3--:R-:W-:Y:S01]  /*2370*/  HMMA.16816.F32.BF16 R32, R8.reuse, R44, RZ ;  /* 0x0000002c0820723c */ /* 0x048fe200000418ff */
[----:B------:R-:W3:Y:S04]  /*2380*/  LDSM.16.M88.4 R20, [R227+0x800] ;  /* 0x00080000e314783b */ /* 0x000ee80000000200 */
[----:B--2---:R-:W2:Y:S01]  /*2390*/  LDSM.16.M88.4 R12, [R227+0x1000] ;  /* 0x00100000e30c783b */ /* 0x004ea20000000200 */
[C---:B------:R-:W-:Y:S03]  /*23a0*/  HMMA.16816.F32.BF16 R44, R8.reuse, R46, RZ ;  /* 0x0000002e082c723c */ /* 0x040fe600000418ff */
[----:B------:R-:W2:Y:S03]  /*23b0*/  LDSM.16.M88.4 R84, [R227+0x1800] ;  /* 0x00180000e354783b */ /* 0x000ea60000000200 */
[C---:B----4-:R-:W-:Y:S01]  /*23c0*/  HMMA.16816.F32.BF16 R52, R8.reuse, R80, RZ ;  /* 0x000000500834723c */ /* 0x050fe200000418ff */
[----:B------:R-:W4:Y:S04]  /*23d0*/  LDSM.16.M88.4 R28, [R227+0x2800] ;  /* 0x00280000e31c783b */ /* 0x000f280000000200 */
[----:B------:R-:W-:Y:S01]  /*23e0*/  LDSM.16.M88.4 R48, [R227+0x2000] ;  /* 0x00200000e330783b */ /* 0x000fe20000000200 */
[----:B------:R-:W-:Y:S03]  /*23f0*/  HMMA.16816.F32.BF16 R80, R8, R82, RZ ;  /* 0x000000520850723c */ /* 0x000fe600000418ff */
[----:B------:R-:W-:Y:S03]  /*2400*/  LDSM.16.M88.4 R120, [R225] ;  /* 0x00000000e178783b */ /* 0x000fe60000000200 */
[C---:B-1----:R-:W-:Y:S01]  /*2410*/  HMMA.16816.F32.BF16 R32, R56.reuse, R16, R32 ;  /* 0x000000103820723c */ /* 0x042fe20000041820 */
[----:B------:R-:W-:Y:S04]  /*2420*/  LDSM.16.M88.4 R124, [R227+0x3800] ;  /* 0x00380000e37c783b */ /* 0x000fe80000000200 */
[----:B------:R-:W-:Y:S01]  /*2430*/  LDSM.16.M88.4 R40, [R225+0x800] ;  /* 0x00080000e128783b */ /* 0x000fe20000000200 */
[----:B------:R-:W-:Y:S03]  /*2440*/  HMMA.16816.F32.BF16 R44, R56, R18, R44 ;  /* 0x00000012382c723c */ /* 0x000fe6000004182c */
[----:B------:R-:W1:Y:S03]  /*2450*/  LDSM.16.M88.4 R16, [R227+0x3000] ;  /* 0x00300000e310783b */ /* 0x000e660000000200 */
[C---:B-----5:R-:W-:Y:S01]  /*2460*/  HMMA.16816.F32.BF16 R76, R8.reuse, R72, RZ ;  /* 0x00000048084c723c */ /* 0x060fe200000418ff */
[----:B------:R-:W-:Y:S04]  /*2470*/  LDSM.16.M88.4 R116, [R225+0x2000] ;  /* 0x00200000e174783b */ /* 0x000fe80000000200 */
        /* <DEDUP_REMOVED lines=14> */
[----:B------:R-:W5:Y:S05]  /*2560*/  LDSM.16.M88.4 R24, [R226] ;  /* 0x00000000e218783b */ /* 0x000f6a0000000200 */
[C---:B---3--:R-:W-:Y:S06]  /*2570*/  HMMA.16816.F32.BF16 R52, R56.reuse, R20, R52 ;  /* 0x000000143834723c */ /* 0x048fec0000041834 */
[C---:B------:R-:W-:Y:S01]  /*2580*/  HMMA.16816.F32.BF16 R80, R56.reuse, R22, R80 ;  /* 0x000000163850723c */ /* 0x040fe20000041850 */
[----:B------:R-:W3:Y:S05]  /*2590*/  LDSM.16.M88.4 R20, [R225+0x1800] ;  /* 0x00180000e114783b */ /* 0x000eea0000000200 */
[C---:B--2---:R-:W-:Y:S06]  /*25a0*/  HMMA.16816.F32.BF16 R76, R56.reuse, R12, R76 ;  /* 0x0000000c384c723c */ /* 0x044fec000004184c */
[C---:B------:R-:W-:Y:S01]  /*25b0*/  HMMA.16816.F32.BF16 R72, R56.reuse, R14, R72 ;  /* 0x0000000e3848723c */ /* 0x040fe20000041848 */
[----:B------:R-:W2:Y:S05]  /*25c0*/  LDSM.16.M88.4 R12, [R225+0x1000] ;  /* 0x00100000e10c783b */ /* 0x000eaa0000000200 */
[C---:B------:R-:W-:Y:S06]  /*25d0*/  HMMA.16816.F32.BF16 R68, R56.reuse, R84, R68 ;  /* 0x000000543844723c */ /* 0x040fec0000041844 */
[C---:B------:R-:W-:Y:S01]  /*25e0*/  HMMA.16816.F32.BF16 R64, R56.reuse, R86, R64 ;  /* 0x000000563840723c */ /* 0x040fe20000041840 */
[----:B------:R-:W-:Y:S05]  /*25f0*/  LDSM.16.M88.4 R84, [R225+0x3000] ;  /* 0x00300000e154783b */ /* 0x000fea0000000200 */
        /* <DEDUP_REMOVED lines=8> */
[----:B------:R-:W4:Y:S05]  /*2680*/  LDSM.16.M88.4 R48, [R225+0x3800] ;  /* 0x00380000e130783b */ /* 0x000f2a0000000200 */
[C---:B-----5:R-:W-:Y:S06]  /*2690*/  HMMA.16816.F32.BF16 R32, R24.reuse, R120, R32 ;  /* 0x000000781820723c */ /* 0x060fec0000041820 */
[----:B------:R-:W-:Y:S01]  /*26a0*/  HMMA.16816.F32.BF16 R44, R24, R122, R44 ;  /* 0x0000007a182c723c */ /* 0x000fe2000004182c */
[----:B------:R-:W-:Y:S05]  /*26b0*/  LDSM.16.M88.4 R120, [R225+0x4000] ;  /* 0x00400000e178783b */ /* 0x000fea0000000200 */
[C---:B------:R-:W-:Y:S06]  /*26c0*/  HMMA.16816.F32.BF16 R88, R56.reuse, R124, R88 ;  /* 0x0000007c3858723c */ /* 0x040fec0000041858 */
[----:B------:R-:W-:Y:S01]  /*26d0*/  HMMA.16816.F32.BF16 R8, R56, R126, R8 ;  /* 0x0000007e3808723c */ /* 0x000fe20000041808 */
[----:B------:R-:W-:Y:S04]  /*26e0*/  LDSM.16.M88.4 R56, [R212+0x800] ;  /* 0x00080000d438783b */ /* 0x000fe80000000200 */
[----:B------:R-:W-:Y:S01]  /*26f0*/  LDSM.16.M88.4 R124, [R37+0x8800] ;  /* 0x00880000257c783b */ /* 0x000fe20000000200 */
[C---:B------:R-:W-:Y:S06]  /*2700*/  HMMA.16816.F32.BF16 R52, R24.reuse, R40, R52 ;  /* 0x000000281834723c */ /* 0x040fec0000041834 */
[C---:B------:R-:W-:Y:S01]  /*2710*/  HMMA.16816.F32.BF16 R80, R24.reuse, R42, R80 ;  /* 0x0000002a1850723c */ /* 0x040fe20000041850 */
[----:B------:R-:W-:Y:S05]  /*2720*/  LDSM.16.M88.4 R40, [R37+0x8000] ;  /* 0x008000002528783b */ /* 0x000fea0000000200 */
[C---:B---3--:R-:W-:Y:S06]  /*2730*/  HMMA.16816.F32.BF16 R68, R24.reuse, R20, R68 ;  /* 0x000000141844723c */ /* 0x048fec0000041844 */
[C---:B------:R-:W-:Y:S01]  /*2740*/  HMMA.16816.F32.BF16 R64, R24.reuse, R22, R64 ;  /* 0x000000161840723c */ /* 0x040fe20000041840 */
[----:B------:R-:W3:Y:S05]  /*2750*/  LDSM.16.M88.4 R20, [R230+0x2000] ;  /* 0x00200000e614783b */ /* 0x000eea0000000200 */
[C---:B--2---:R-:W-:Y:S06]  /*2760*/  HMMA.16816.F32.BF16 R76, R24.reuse, R12, R76 ;  /* 0x0000000c184c723c */ /* 0x044fec000004184c */
[----:B------:R-:W-:Y:S01]  /*2770*/  HMMA.16816.F32.BF16 R72, R24, R14, R72 ;  /* 0x0000000e1848723c */ /* 0x000fe20000041848 */
[----:B------:R-:W2:Y:S05]  /*2780*/  LDSM.16.M88.4 R12, [R212+0x1000] ;  /* 0x00100000d40c783b */ /* 0x000eaa0000000200 */
[C---:B-1----:R-:W-:Y:S06]  /*2790*/  HMMA.16816.F32.BF16 R32, R28.reuse, R16, R32 ;  /* 0x000000101c20723c */ /* 0x042fec0000041820 */
        /* <DEDUP_REMOVED lines=13> */
[----:B------:R-:W1:Y:S04]  /*2870*/  LDSM.16.M88.4 R48, [R227+0x4000] ;  /* 0x00400000e330783b */ /* 0x000e680000000200 */
[----:B------:R-:W4:Y:S01]  /*2880*/  LDSM.16.M88.4 R8, [R212+0x1800] ;  /* 0x00180000d408783b */ /* 0x000f220000000200 */
[C---:B---3--:R-:W-:Y:S06]  /*2890*/  HMMA.16816.F32.BF16 R32, R20.reuse, R40, R32 ;  /* 0x000000281420723c */ /* 0x048fec0000041820 */
[----:B------:R-:W-:Y:S01]  /*28a0*/  HMMA.16816.F32.BF16 R44, R20, R42, R44 ;  /* 0x0000002a142c723c */ /* 0x000fe2000004182c */
[----:B------:R-:W-:Y:S05]  /*28b0*/  LDSM.16.M88.4 R40, [R212+0x4000] ;  /* 0x00400000d428783b */ /* 0x000fea0000000200 */
[C---:B--2---:R-:W-:Y:S06]  /*28c0*/  HMMA.16816.F32.BF16 R76, R28.reuse, R12, R76 ;  /* 0x0000000c1c4c723c */ /* 0x044fec000004184c */
[C---:B------:R-:W-:Y:S01]  /*28d0*/  HMMA.16816.F32.BF16 R72, R28.reuse, R14, R72 ;  /* 0x0000000e1c48723c */ /* 0x040fe20000041848 */
[----:B------:R-:W2:Y:S05]  /*28e0*/  LDSM.16.M88.4 R12, [R226+0x2000] ;  /* 0x00200000e20c783b */ /* 0x000eaa0000000200 */
[C---:B------:R-:W-:Y:S06]  /*28f0*/  HMMA.16816.F32.BF16 R52, R28.reuse, R56, R52 ;  /* 0x000000381c34723c */ /* 0x040fec0000041834 */
[----:B------:R-:W-:Y:S01]  /*2900*/  HMMA.16816.F32.BF16 R80, R28, R58, R80 ;  /* 0x0000003a1c50723c */ /* 0x000fe20000041850 */
[----:B------:R-:W3:Y:S05]  /*2910*/  LDSM.16.M88.4 R56, [R227+0x4800] ;  /* 0x00480000e338783b */ /* 0x000eea0000000200 */
[C---:B-1----:R-:W-:Y:S06]  /*2920*/  HMMA.16816.F32.BF16 R32, R16.reuse, R48, R32 ;  /* 0x000000301020723c */ /* 0x042fec0000041820 */
[----:B------:R-:W-:Y:S01]  /*2930*/  HMMA.16816.F32.BF16 R44, R16, R50, R44 ;  /* 0x00000032102c723c */ /* 0x000fe2000004182c */
[----:B------:R-:W-:Y:S05]  /*2940*/  LDSM.16.M88.4 R48, [R225+0x4800] ;  /* 0x00480000e130783b */ /* 0x000fea0000000200 */
[C---:B----4-:R-:W-:Y:S06]  /*2950*/  HMMA.16816.F32.BF16 R68, R28.reuse, R8, R68 ;  /* 0x000000081c44723c */ /* 0x050fec0000041844 */
[----:B------:R-:W-:Y:S01]  /*2960*/  HMMA.16816.F32.BF16 R64, R28, R10, R64 ;  /* 0x0000000a1c40723c */ /* 0x000fe20000041840 */
[----:B------:R-:W1:Y:S05]  /*2970*/  LDSM.16.M88.4 R8, [R224+0x2000] ;  /* 0x00200000e008783b */ /* 0x000e6a0000000200 */
[----:B------:R-:W-:Y:S06]  /*2980*/  HMMA.16816.F32.BF16 R52, R20, R124, R52 ;  /* 0x0000007c1434723c */ /* 0x000fec0000041834 */
[----:B--2---:R-:W-:Y:S06]  /*2990*/  HMMA.16816.F32.BF16 R32, R12, R120, R32 ;  /* 0x000000780c20723c */ /* 0x004fec0000041820 */
[C---:B------:R-:W-:Y:S06]  /*29a0*/  HMMA.16816.F32.BF16 R104, R28.reuse, R116, R104 ;  /* 0x000000741c68723c */ /* 0x040fec0000041868 */
[----:B------:R-:W-:Y:S01]  /*29b0*/  HMMA.16816.F32.BF16 R100, R28, R118, R100 ;  /* 0x000000761c64723c */ /* 0x000fe20000041864 */
[----:B------:R-:W2:Y:S05]  /*29c0*/  LDSM.16.M88.4 R116, [R227+0x5000] ;  /* 0x00500000e374783b */ /* 0x000eaa0000000200 */
[----:B------:R-:W-:Y:S01]  /*29d0*/  HMMA.16816.F32.BF16 R80, R20, R126, R80 ;  /* 0x0000007e1450723c */ /* 0x000fe20000041850 */
[----:B------:R-:W4:Y:S05]  /*29e0*/  LDSM.16.M88.4 R124, [R37+0x9800] ;  /* 0x00980000257c783b */ /* 0x000f2a0000000200 */
[----:B------:R-:W-:Y:S06]  /*29f0*/  HMMA.16816.F32.BF16 R44, R12, R122, R44 ;  /* 0x0000007a0c2c723c */ /* 0x000fec000004182c */
[C---:B------:R-:W-:Y:S06]  /*2a00*/  HMMA.16816.F32.BF16 R76, R20.reuse, R84, R76 ;  /* 0x00000054144c723c */ /* 0x040fec000004184c */
[----:B------:R-:W-:Y:S06]  /*2a10*/  HMMA.16816.F32.BF16 R72, R20, R86, R72 ;  /* 0x000000561448723c */ /* 0x000fec0000041848 */
[----:B---3--:R-:W-:Y:S06]  /*2a20*/  HMMA.16816.F32.BF16 R52, R16, R56, R52 ;  /* 0x000000381034723c */ /* 0x008fec0000041834 */
[----:B-1----:R-:W-:Y:S01]  /*2a30*/  HMMA.16816.F32.BF16 R120, R8, R40, R32 ;  /* 0x000000280878723c */ /* 0x002fe20000041820 */
[----:B------:R-:W-:Y:S05]  /*2a40*/  LDSM.16.M88.4 R32, [R212+0x4800] ;  /* 0x00480000d420783b */ /* 0x000fea0000000200 */
[----:B------:R-:W-:Y:S01]  /*2a50*/  HMMA.16816.F32.BF16 R80, R16, R58, R80 ;  /* 0x0000003a1050723c */ /* 0x000fe20000041850 */
[----:B------:R-:W-:Y:S05]  /*2a60*/  LDSM.16.M88.4 R56, [R212+0x5000] ;  /* 0x00500000d438783b */ /* 0x000fea0000000200 */
[----:B------:R-:W-:Y:S01]  /*2a70*/  HMMA.16816.F32.BF16 R44, R8, R42, R44 ;  /* 0x0000002a082c723c */ /* 0x000fe2000004182c */
[----:B------:R-:W1:Y:S05]  /*2a80*/  LDSM.16.M88.4 R40, [R225+0x5000] ;  /* 0x00500000e128783b */ /* 0x000e6a0000000200 */
[C---:B--2---:R-:W-:Y:S06]  /*2a90*/  HMMA.16816.F32.BF16 R76, R16.reuse, R116, R76 ;  /* 0x00000074104c723c */ /* 0x044fec000004184c */
[----:B------:R-:W-:Y:S01]  /*2aa0*/  HMMA.16816.F32.BF16 R72, R16, R118, R72 ;  /* 0x000000761048723c */ /* 0x000fe20000041848 */
[----:B------:R-:W-:Y:S01]  /*2ab0*/  FMUL.FTZ R0, R120, UR4 ;  /* 0x0000000478007c20 */ /* 0x000fe20008410000 */
[----:B------:R-:W-:Y:S01]  /*2ac0*/  FMUL.FTZ R85, R121, UR4 ;  /* 0x0000000479557c20 */ /* 0x000fe20008410000 */
[----:B------:R-:W-:-:S03]  /*2ad0*/  FMUL.FTZ R84, R123, UR4 ;  /* 0x000000047b547c20 */ /* 0x000fc60008410000 */
[C---:B------:R-:W-:Y:S01]  /*2ae0*/  HMMA.16816.F32.BF16 R52, R12.reuse, R48, R52 ;  /* 0x000000300c34723c */ /* 0x040fe20000041834 */
[----:B------:R-:W-:Y:S05]  /*2af0*/  MUFU.TANH R0, R0 ;  /* 0x0000000000007308 */ /* 0x000fea0000002400 */
[----:B------:R-:W-:Y:S01]  /*2b00*/  HMMA.16816.F32.BF16 R80, R12, R50, R80 ;  /* 0x000000320c50723c */ /* 0x000fe20000041850 */
[----:B------:R-:W2:Y:S01]  /*2b10*/  LDSM.16.M88.4 R48, [R227+0x5800] ;  /* 0x00580000e330783b */ /* 0x000ea20000000200 */
[----:B------:R-:W-:Y:S01]  /*2b20*/  FMUL.FTZ R44, R44, UR4 ;  /* 0x000000042c2c7c20 */ /* 0x000fe20008410000 */
[----:B------:R-:W-:Y:S01]  /*2b30*/  FMUL.FTZ R45, R45, UR4 ;  /* 0x000000042d2d7c20 */ /* 0x000fe20008410000 */
[----:B------:R-:W-:Y:S01]  /*2b40*/  FMUL.FTZ R46, R46, UR4 ;  /* 0x000000042e2e7c20 */ /* 0x000fe20008410000 */
[----:B------:R-:W3:Y:S01]  /*2b50*/  MUFU.TANH R84, R84 ;  /* 0x0000005400547308 */ /* 0x000ee20000002400 */
[----:B------:R-:W-:Y:S06]  /*2b60*/  HMMA.16816.F32.BF16 R96, R28, R112, R96 ;  /* 0x000000701c60723c */ /* 0x000fec0000041860 */
[----:B----4-:R-:W-:Y:S01]  /*2b70*/  HMMA.16816.F32.BF16 R68, R20, R124, R68 ;  /* 0x0000007c1444723c */ /* 0x010fe20000041844 */
[----:B------:R-:W4:Y:S01]  /*2b80*/  MUFU.TANH R86, R44 ;  /* 0x0000002c00567308 */ /* 0x000f220000002400 */
[----:B------:R-:W-:-:S04]  /*2b90*/  FMUL.FTZ R112, R47, UR4 ;  /* 0x000000042f707c20 */ /* 0x000fc80008410000 */
[----:B-1----:R-:W-:Y:S03]  /*2ba0*/  HMMA.16816.F32.BF16 R76, R12, R40, R76 ;  /* 0x000000280c4c723c */ /* 0x002fe6000004184c */
[----:B------:R-:W-:Y:S03]  /*2bb0*/  MUFU.TANH R87, R45 ;  /* 0x0000002d00577308 */ /* 0x000fe60000002400 */
[----:B------:R-:W-:Y:S05]  /*2bc0*/  HMMA.16816.F32.BF16 R64, R20, R126, R64 ;  /* 0x0000007e1440723c */ /* 0x000fea0000041840 */
[----:B------:R1:W5:Y:S01]  /*2bd0*/  MUFU.TANH R113, R46 ;  /* 0x0000002e00717308 */ /* 0x0003620000002400 */
[----:B------:R-:W-:Y:S01]  /*2be0*/  HMMA.16816.F32.BF16 R72, R12, R42, R72 ;  /* 0x0000002a0c48723c */ /* 0x000fe20000041848 */
[----:B------:R-:W-:Y:S05]  /*2bf0*/  LDSM.16.M88.4 R40, [R212+0x3800] ;  /* 0x00380000d428783b */ /* 0x000fea0000000200 */
[C---:B------:R-:W-:Y:S01]  /*2c00*/  HMMA.16816.F32.BF16 R52, R8.reuse, R32, R52 ;  /* 0x000000200834723c */ /* 0x040fe20000041834 */
[----:B------:R-:W5:Y:S05]  /*2c10*/  MUFU.TANH R85, R85 ;  /* 0x0000005500557308 */ /* 0x000f6a0000002400 */
[----:B------:R-:W-:Y:S01]  /*2c20*/  HMMA.16816.F32.BF16 R80, R8, R34, R80 ;  /* 0x000000220850723c */ /* 0x000fe20000041850 */
[----:B------:R-:W-:Y:S02]  /*2c30*/  LDSM.16.M88.4 R32, [R225+0x5800] ;  /* 0x00580000e120783b */ /* 0x000fe40000000200 */
[----:B------:R-:W5:Y:S02]  /*2c40*/  MUFU.TANH R112, R112 ;  /* 0x0000007000707308 */ /* 0x000f640000002400 */
[----:B-1----:R-:W1:Y:S01]  /*2c50*/  LDSM.16.M88.4 R44, [R37+0xa000] ;  /* 0x00a00000252c783b */ /* 0x002e620000000200 */
[----:B------:R-:W-:Y:S06]  /*2c60*/  HMMA.16816.F32.BF16 R60, R28, R128, R60 ;  /* 0x000000801c3c723c */ /* 0x000fec000004183c */
[----:B--2---:R-:W-:Y:S06]  /*2c70*/  HMMA.16816.F32.BF16 R68, R16, R48, R68 ;  /* 0x000000301044723c */ /* 0x004fec0000041844 */
[----:B------:R-:W-:Y:S01]  /*2c80*/  HMMA.16816.F32.BF16 R76, R8, R56, R76 ;  /* 0x00000038084c723c */ /* 0x000fe2000004184c */
[----:B------:R-:W-:Y:S01]  /*2c90*/  FMUL.FTZ R52, R52, UR4 ;  /* 0x0000000434347c20 */ /* 0x000fe20008410000 */
[----:B------:R-:W-:Y:S01]  /*2ca0*/  FMUL.FTZ R53, R53, UR4 ;  /* 0x0000000435357c20 */ /* 0x000fe20008410000 */
[----:B------:R-:W-:Y:S01]  /*2cb0*/  FMUL.FTZ R118, R54, UR4 ;  /* 0x0000000436767c20 */ /* 0x000fe20008410000 */
[----:B------:R-:W-:Y:S01]  /*2cc0*/  FMUL.FTZ R119, R55, UR4 ;  /* 0x0000000437777c20 */ /* 0x000fe20008410000 */
[----:B------:R-:W2:Y:S01]  /*2cd0*/  MUFU.TANH R117, R52 ;  /* 0x0000003400757308 */ /* 0x000ea20000002400 */
[----:B------:R-:W-:Y:S01]  /*2ce0*/  HMMA.16816.F32.BF16 R64, R16, R50, R64 ;  /* 0x000000321040723c */ /* 0x000fe20000041840 */
[----:B------:R-:W3:Y:S01]  /*2cf0*/  LDSM.16.M88.4 R48, [R227+0x6000] ;  /* 0x00600000e330783b */ /* 0x000ee20000000200 */
[----:B------:R-:W-:Y:S01]  /*2d00*/  FMUL.FTZ R80, R80, UR4 ;  /* 0x0000000450507c20 */ /* 0x000fe20008410000 */
[----:B------:R-:W-:Y:S01]  /*2d10*/  FMUL.FTZ R81, R81, UR4 ;  /* 0x0000000451517c20 */ /* 0x000fe20008410000 */
[----:B------:R-:W-:-:S02]  /*2d20*/  FMUL.FTZ R82, R82, UR4 ;  /* 0x0000000452527c20 */ /* 0x000fc40008410000 */
[----:B------:R-:W-:Y:S01]  /*2d30*/  HMMA.16816.F32.BF16 R72, R8, R58, R72 ;  /* 0x0000003a0848723c */ /* 0x000fe20000041848 */
[----:B------:R-:W4:Y:S01]  /*2d40*/  LDSM.16.M88.4 R56, [R37+0xa800] ;  /* 0x00a800002538783b */ /* 0x000f220000000200 */
[----:B------:R-:W-:Y:S04]  /*2d50*/  MUFU.TANH R120, R80 ;  /* 0x0000005000787308 */ /* 0x000fe80000002400 */
[C---:B------:R-:W-:Y:S04]  /*2d60*/  HMMA.16816.F32.BF16 R108, R28.reuse, R130, R108 ;  /* 0x000000821c6c723c */ /* 0x040fe8000004186c */
[----:B------:R-:W-:Y:S02]  /*2d70*/  MUFU.TANH R121, R82 ;  /* 0x0000005200797308 */ /* 0x000fe40000002400 */
[----:B------:R-:W-:Y:S01]  /*2d80*/  HMMA.16816.F32.BF16 R92, R28, R114, R92 ;  /* 0x000000721c5c723c */ /* 0x000fe2000004185c */
[----:B------:R-:W-:Y:S01]  /*2d90*/  FMUL.FTZ R162, R76, UR4 ;  /* 0x000000044ca27c20 */ /* 0x000fe20008410000 */
[----:B------:R-:W-:Y:S01]  /*2da0*/  FMUL.FTZ R76, R77, UR4 ;  /* 0x000000044d4c7c20 */ /* 0x000fe20008410000 */
[----:B------:R-:W-:Y:S01]  /*2db0*/  FMUL.FTZ R77, R78, UR4 ;  /* 0x000000044e4d7c20 */ /* 0x000fe20008410000 */
[----:B------:R-:W-:-:S02]  /*2dc0*/  FMUL.FTZ R79, R79, UR4 ;  /* 0x000000044f4f7c20 */ /* 0x000fc40008410000 */
[----:B-1----:R-:W-:Y:S01]  /*2dd0*/  HMMA.16816.F32.BF16 R60, R20, R44, R60 ;  /* 0x0000002c143c723c */ /* 0x002fe2000004183c */
[----:B------:R1:W-:Y:S01]  /*2de0*/  MUFU.TANH R114, R81 ;  /* 0x0000005100727308 */ /* 0x0003e20000002400 */
[----:B------:R-:W-:-:S04]  /*2df0*/  FMUL.FTZ R115, R83, UR4 ;  /* 0x0000000453737c20 */ /* 0x000fc80008410000 */
[C---:B------:R-:W-:Y:S01]  /*2e00*/  HMMA.16816.F32.BF16 R68, R12.reuse, R32, R68 ;  /* 0x000000200c44723c */ /* 0x040fe20000041844 */
[----:B------:R-:W-:Y:S01]  /*2e10*/  FMUL.FTZ R73, R73, UR4 ;  /* 0x0000000449497c20 */ /* 0x000fe20008410000 */
[----:B------:R-:W-:Y:S01]  /*2e20*/  FMUL.FTZ R74, R74, UR4 ;  /* 0x000000044a4a7c20 */ /* 0x000fe20008410000 */
[----:B------:R5:W-:Y:S01]  /*2e30*/  MUFU.TANH R116, R53 ;  /* 0x0000003500747308 */ /* 0x000be20000002400 */
[----:B------:R-:W-:Y:S02]  /*2e40*/  FMUL.FTZ R72, R72, UR4 ;  /* 0x0000000448487c20 */ /* 0x000fe40008410000 */
[----:B------:R-:W-:Y:S01]  /*2e50*/  HMMA.16816.F32.BF16 R64, R12, R34, R64 ;  /* 0x000000220c40723c */ /* 0x000fe20000041840 */
[----:B------:R-:W2:Y:S04]  /*2e60*/  LDSM.16.M88.4 R32, [R227+0x6800] ;  /* 0x00680000e320783b */ /* 0x000ea80000000200 */
[----:B------:R-:W2:Y:S01]  /*2e70*/  MUFU.TANH R118, R118 ;  /* 0x0000007600767308 */ /* 0x000ea20000002400 */
[----:B-1----:R-:W1:Y:S01]  /*2e80*/  LDSM.16.M88.4 R80, [R225+0x6000] ;  /* 0x00600000e150783b */ /* 0x002e620000000200 */
[----:B------:R-:W-:Y:S03]  /*2e90*/  HMMA.16816.F32.BF16 R108, R20, R46, R108 ;  /* 0x0000002e146c723c */ /* 0x000fe6000004186c */
[----:B------:R-:W-:Y:S03]  /*2ea0*/  LDSM.16.M88.4 R44, [R212+0x6000] ;  /* 0x00600000d42c783b */ /* 0x000fe60000000200 */
[----:B---3--:R-:W-:Y:S01]  /*2eb0*/  HMMA.16816.F32.BF16 R60, R16, R48, R60 ;  /* 0x00000030103c723c */ /* 0x008fe2000004183c */
[----:B-----5:R-:W3:Y:S01]  /*2ec0*/  LDSM.16.M88.4 R52, [R212+0x5800] ;  /* 0x00580000d434783b */ /* 0x020ee20000000200 */
[----:B------:R-:W5:Y:S04]  /*2ed0*/  MUFU.TANH R119, R119 ;  /* 0x0000007700777308 */ /* 0x000f680000002400 */
[C---:B----4-:R-:W-:Y:S04]  /*2ee0*/  HMMA.16816.F32.BF16 R104, R20.reuse, R56, R104 ;  /* 0x000000381468723c */ /* 0x050fe80000041868 */
[----:B------:R-:W4:Y:S02]  /*2ef0*/  MUFU.TANH R115, R115 ;  /* 0x0000007300737308 */ /* 0x000f240000002400 */
[----:B------:R-:W-:Y:S01]  /*2f00*/  HMMA.16816.F32.BF16 R100, R20, R58, R100 ;  /* 0x0000003a1464723c */ /* 0x000fe20000041864 */
[----:B------:R-:W-:-:S05]  /*2f10*/  FMUL.FTZ R56, R75, UR4 ;  /* 0x000000044b387c20 */ /* 0x000fca0008410000 */
[----:B------:R-:W-:Y:S01]  /*2f20*/  HMMA.16816.F32.BF16 R108, R16, R50, R108 ;  /* 0x00000032106c723c */ /* 0x000fe2000004186c */
[----:B------:R-:W5:Y:S01]  /*2f30*/  LDSM.16.M88.4 R48, [R225+0x6800] ;  /* 0x00680000e130783b */ /* 0x000f620000000200 */
[----:B------:R-:W4:Y:S04]  /*2f40*/  MUFU.TANH R162, R162 ;  /* 0x000000a200a27308 */ /* 0x000f280000002400 */
[----:B------:R-:W-:Y:S04]  /*2f50*/  HMMA.16816.F32.BF16 R88, R28, R40, R88 ;  /* 0x000000281c58723c */ /* 0x000fe80000041858 */
[----:B------:R-:W-:Y:S02]  /*2f60*/  MUFU.TANH R76, R76 ;  /* 0x0000004c004c7308 */ /* 0x000fe40000002400 */
[----:B--2---:R-:W-:Y:S06]  /*2f70*/  HMMA.16816.F32.BF16 R104, R16, R32, R104 ;  /* 0x000000201068723c */ /* 0x004fec0000041868 */
[----:B-1----:R-:W-:Y:S01]  /*2f80*/  HMMA.16816.F32.BF16 R60, R12, R80, R60 ;  /* 0x000000500c3c723c */ /* 0x002fe2000004183c */
[----:B------:R-:W-:Y:S01]  /*2f90*/  LOP3.LUT R33, R39, 0xffffffe0, RZ, 0xc0, !PT ;  /* 0xffffffe027217812 */ /* 0x000fe200078ec0ff */
[----:B------:R-:W1:Y:S01]  /*2fa0*/  MUFU.TANH R77, R77 ;  /* 0x0000004d004d7308 */ /* 0x000e620000002400 */
[----:B------:R-:W-:-:S03]  /*2fb0*/  SHF.R.S32.HI R39, RZ, 0x1f, R39 ;  /* 0x0000001fff277819 */ /* 0x000fc60000011427 */
[C---:B------:R-:W-:Y:S01]  /*2fc0*/  IMAD.IADD R238, R6.reuse, 0x1, -R33 ;  /* 0x0000000106ee7824 */ /* 0x040fe200078e0a21 */
[----:B------:R-:W-:Y:S01]  /*2fd0*/  LEA.HI R32, R39, R38, RZ, 0x2 ;  /* 0x0000002627207211 */ /* 0x000fe200078f10ff */
[----:B------:R-:W-:Y:S01]  /*2fe0*/  HMMA.16816.F32.BF16 R100, R16, R34, R100 ;  /* 0x000000221064723c */ /* 0x000fe20000041864 */
[----:B------:R-:W-:Y:S01]  /*2ff0*/  IMAD.SHL.U32 R39, R6, 0x2, RZ ;  /* 0x0000000206277824 */ /* 0x000fe200078e00ff */
[----:B------:R-:W-:Y:S01]  /*3000*/  MUFU.TANH R166, R73 ;  /* 0x0000004900a67308 */ /* 0x000fe20000002400 */
[----:B------:R-:W-:Y:S01]  /*3010*/  SHF.R.S32.HI R33, RZ, 0x1f, R238 ;  /* 0x0000001fff217819 */ /* 0x000fe200000114ee */
[----:B------:R-:W-:Y:S01]  /*3020*/  VIADD R6, R36, 0xffffffff ;  /* 0xffffffff24067836 */ /* 0x000fe20000000000 */
[----:B------:R-:W-:Y:S01]  /*3030*/  LOP3.LUT R243, R32, 0xfffffffc, RZ, 0xc0, !PT ;  /* 0xfffffffc20f37812 */ /* 0x000fe200078ec0ff */
[C---:B---3--:R-:W-:Y:S01]  /*3040*/  HMMA.16816.F32.BF16 R68, R8.reuse, R52, R68 ;  /* 0x000000340844723c */ /* 0x048fe20000041844 */
[----:B------:R-:W-:Y:S02]  /*3050*/  LEA.HI R238, R33, R238, RZ, 0x2 ;  /* 0x000000ee21ee7211 */ /* 0x000fe400078f10ff */
[----:B------:R-:W2:Y:S01]  /*3060*/  LDSM.16.M88.4 R32, [R212+0x6800] ;  /* 0x00680000d420783b */ /* 0x000ea20000000200 */
[----:B------:R-:W-:Y:S01]  /*3070*/  IMAD.IADD R243, R38, 0x1, -R243 ;  /* 0x0000000126f37824 */ /* 0x000fe200078e0af3 */
[----:B------:R-:W-:Y:S01]  /*3080*/  SHF.R.S32.HI R238, RZ, 0x2, R238 ;  /* 0x00000002ffee7819 */ /* 0x000fe200000114ee */
[----:B------:R-:W-:Y:S01]  /*3090*/  HMMA.16816.F32.BF16 R64, R8, R54, R64 ;  /* 0x000000360840723c */ /* 0x000fe20000041840 */
[----:B------:R-:W3:Y:S01]  /*30a0*/  LDSM.16.M88.4 R52, [R37+0xb000] ;  /* 0x00b000002534783b */ /* 0x000ee20000000200 */
[C---:B------:R-:W-:Y:S01]  /*30b0*/  ISETP.GT.AND P0, PT, R6.reuse, R231, PT ;  /* 0x000000e70600720c */ /* 0x040fe20003f04270 */
[----:B------:R-:W-:Y:S01]  /*30c0*/  IMAD.SHL.U32 R6, R6, 0x80, RZ ;  /* 0x0000008006067824 */ /* 0x000fe200078e00ff */
[----:B------:R-:W-:Y:S01]  /*30d0*/  IADD3 R38, R133, 0x1, R238 ;  /* 0x0000000185267810 */ /* 0x000fe20007ffe0ee */
[----:B------:R-:W1:Y:S01]  /*30e0*/  MUFU.TANH R167, R79 ;  /* 0x0000004f00a77308 */ /* 0x000e620000002400 */
[----:B------:R-:W-:Y:S02]  /*30f0*/  HMMA.16816.F32.BF16 R108, R12, R82, R108 ;  /* 0x000000520c6c723c */ /* 0x000fe4000004186c */
[----:B------:R-:W-:-:S04]  /*3100*/  IADD3 R38, R7, -UR17, R38 ;  /* 0x8000001107267c10 */ /* 0x000fc8000fffe026 */
[----:B------:R-:W-:Y:S01]  /*3110*/  HMMA.16816.F32.BF16 R60, R8, R44, R60 ;  /* 0x0000002c083c723c */ /* 0x000fe2000004183c */
[----:B------:R-:W-:Y:S01]  /*3120*/  VIADD R38, R38, UR16 ;  /* 0x0000001026267c36 */ /* 0x000fe20008000000 */
[----:B------:R-:W1:Y:S04]  /*3130*/  MUFU.TANH R74, R74 ;  /* 0x0000004a004a7308 */ /* 0x000e680000002400 */
[----:B-----5:R-:W-:Y:S01]  /*3140*/  HMMA.16816.F32.BF16 R104, R12, R48, R104 ;  /* 0x000000300c68723c */ /* 0x020fe20000041868 */
[----:B------:R-:W-:Y:S01]  /*3150*/  FMUL.FTZ R163, R70, UR4 ;  /* 0x0000000446a37c20 */ /* 0x000fe20008410000 */
[----:B------:R-:W-:Y:S01]  /*3160*/  FMUL.FTZ R57, R68, UR4 ;  /* 0x0000000444397c20 */ /* 0x000fe20008410000 */
[----:B------:R-:W-:Y:S01]  /*3170*/  FMUL.FTZ R68, R69, UR4 ;  /* 0x0000000445447c20 */ /* 0x000fe20008410000 */
[----:B------:R-:W-:Y:S01]  /*3180*/  FMUL.FTZ R59, R71, UR4 ;  /* 0x00000004473b7c20 */ /* 0x000fe20008410000 */
[----:B------:R-:W5:Y:S01]  /*3190*/  MUFU.TANH R72, R72 ;  /* 0x0000004800487308 */ /* 0x000f620000002400 */
[----:B------:R-:W-:Y:S01]  /*31a0*/  FMUL.FTZ R65, R65, UR4 ;  /* 0x0000000441417c20 */ /* 0x000fe20008410000 */
[----:B------:R-:W-:Y:S01]  /*31b0*/  HMMA.16816.F32.BF16 R24, R28, R42, R24 ;  /* 0x0000002a1c18723c */ /* 0x000fe20000041818 */
[----:B------:R-:W4:Y:S01]  /*31c0*/  LDSM.16.M88.4 R40, [R37+0xb800] ;  /* 0x00b800002528783b */ /* 0x000f220000000200 */
[----:B------:R-:W-:Y:S01]  /*31d0*/  FMUL.FTZ R66, R66, UR4 ;  /* 0x0000000442427c20 */ /* 0x000fe20008410000 */
[----:B------:R-:W-:Y:S01]  /*31e0*/  FMUL.FTZ R64, R64, UR4 ;  /* 0x0000000440407c20 */ /* 0x000fe20008410000 */
[----:B------:R-:W-:-:S02]  /*31f0*/  FMUL.FTZ R67, R67, UR4 ;  /* 0x0000000443437c20 */ /* 0x000fc40008410000 */
[----:B------:R-:W-:Y:S01]  /*3200*/  HMMA.16816.F32.BF16 R108, R8, R46, R108 ;  /* 0x0000002e086c723c */ /* 0x000fe2000004186c */
[----:B------:R-:W1:Y:S01]  /*3210*/  LDSM.16.M88.4 R44, [R227+0x7000] ;  /* 0x00700000e32c783b */ /* 0x000e620000000200 */
[----:B------:R5:W-:Y:S03]  /*3220*/  MUFU.TANH R70, R65 ;  /* 0x0000004100467308 */ /* 0x000be60000002400 */
[----:B------:R-:W-:Y:S01]  /*3230*/  FMUL.FTZ R153, R62, UR4 ;  /* 0x000000043e997c20 */ /* 0x000fe20008410000 */
[----:B------:R-:W-:Y:S01]  /*3240*/  LOP3.LUT R62, R6, 0x6, R39, 0xf8, !PT ;  /* 0x00000006063e7812 */ /* 0x000fe200078ef827 */
[----:B------:R-:W-:Y:S01]  /*3250*/  HMMA.16816.F32.BF16 R100, R12, R50, R100 ;  /* 0x000000320c64723c */ /* 0x000fe20000041864 */
[----:B------:R-:W-:Y:S01]  /*3260*/  FMUL.FTZ R158, R61, UR4 ;  /* 0x000000043d9e7c20 */ /* 0x000fe20008410000 */
[----:B------:R-:W-:Y:S01]  /*3270*/  VIADDMNMX R61, R38, 0x8, R7, PT ;  /* 0x00000008263d7846 */ /* 0x000fe20003800107 */
[----:B------:R4:W-:Y:S01]  /*3280*/  MUFU.TANH R151, R66 ;  /* 0x0000004200977308 */ /* 0x0009e20000002400 */
[----:B------:R-:W-:Y:S01]  /*3290*/  LOP3.LUT R28, R62, 0x1, RZ, 0xfc, !PT ;  /* 0x000000013e1c7812 */ /* 0x000fe200078efcff */
[----:B------:R-:W-:Y:S01]  /*32a0*/  FMUL.FTZ R60, R60, UR4 ;  /* 0x000000043c3c7c20 */ /* 0x000fe20008410000 */
[----:B------:R-:W-:Y:S01]  /*32b0*/  LOP3.LUT R30, R62, 0x8, RZ, 0xfc, !PT ;  /* 0x000000083e1e7812 */ /* 0x000fe200078efcff */
[----:B--2---:R-:W-:Y:S01]  /*32c0*/  HMMA.16816.F32.BF16 R104, R8, R32, R104 ;  /* 0x000000200868723c */ /* 0x004fe20000041868 */
[-C--:B------:R-:W-:Y:S01]  /*32d0*/  ISETP.GE.AND P4, PT, R28, R61.reuse, PT ;  /* 0x0000003d1c00720c */ /* 0x080fe20003f86270 */
[----:B------:R-:W-:Y:S01]  /*32e0*/  LDSM.16.M88.4 R48, [R212+0x7000] ;  /* 0x00700000d430783b */ /* 0x000fe20000000200 */
[----:B------:R-:W-:Y:S01]  /*32f0*/  ISETP.GE.AND P1, PT, R30, R61, PT ;  /* 0x0000003d1e00720c */ /* 0x000fe20003f26270 */
[----:B------:R2:W-:Y:S01]  /*3300*/  MUFU.TANH R148, R60 ;  /* 0x0000003c00947308 */ /* 0x0005e20000002400 */
[----:B-----5:R-:W-:Y:S01]  /*3310*/  VIMNMX R65, R38, R7, PT ;  /* 0x0000000726417248 */ /* 0x020fe20003fe0100 */
[C---:B---3--:R-:W-:Y:S01]  /*3320*/  HMMA.16816.F32.BF16 R96, R20.reuse, R52, R96 ;  /* 0x000000341460723c */ /* 0x048fe20000041860 */
[----:B------:R-:W-:Y:S01]  /*3330*/  LOP3.LUT R38, R62, 0x9, RZ, 0xfc, !PT ;  /* 0x000000093e267812 */ /* 0x000fe200078efcff */
[----:B------:R-:W-:Y:S01]  /*3340*/  FMUL.FTZ R63, R63, UR4 ;  /* 0x000000043f3f7c20 */ /* 0x000fe20008410000 */
[-C--:B------:R-:W-:Y:S01]  /*3350*/  ISETP.GE.AND P3, PT, R30, R65.reuse, PT ;  /* 0x000000411e00720c */ /* 0x080fe20003f66270 */
[----:B------:R-:W-:Y:S01]  /*3360*/  FMUL.FTZ R108, R108, UR4 ;  /* 0x000000046c6c7c20 */ /* 0x000fe20008410000 */
[----:B------:R-:W-:Y:S01]  /*3370*/  LOP3.LUT R32, R62, 0x10, RZ, 0xfc, !PT ;  /* 0x000000103e207812 */ /* 0x000fe200078efcff */
[----:B------:R-:W-:Y:S01]  /*3380*/  HMMA.16816.F32.BF16 R92, R20, R54, R92 ;  /* 0x00000036145c723c */ /* 0x000fe2000004185c */
[----:B------:R-:W-:Y:S01]  /*3390*/  FSEL R69, R84, -INF , !P4 ;  /* 0xff80000054457808 */ /* 0x000fe20006000000 */
[----:B------:R-:W-:Y:S01]  /*33a0*/  LDSM.16.M88.4 R52, [R225+0x7800] ;  /* 0x00780000e134783b */ /* 0x000fe20000000200 */
[----:B------:R-:W-:Y:S01]  /*33b0*/  FSEL R86, R86, -INF , !P3 ;  /* 0xff80000056567808 */ /* 0x000fe20005800000 */
[----:B------:R-:W3:Y:S01]  /*33c0*/  MUFU.TANH R56, R56 ;  /* 0x0000003800387308 */ /* 0x000ee20000002400 */
[-C--:B------:R-:W-:Y:S01]  /*33d0*/  ISETP.GE.AND P2, PT, R38, R65.reuse, PT ;  /* 0x000000412600720c */ /* 0x080fe20003f46270 */
[----:B------:R-:W-:Y:S01]  /*33e0*/  HMMA.16816.F32.BF16 R100, R8, R34, R100 ;  /* 0x000000220864723c */ /* 0x000fe20000041864 */
[C---:B------:R-:W-:Y:S01]  /*33f0*/  ISETP.GE.AND P4, PT, R32.reuse, R65, PT ;  /* 0x000000412000720c */ /* 0x040fe20003f86270 */
[----:B------:R-:W-:Y:S01]  /*3400*/  FMUL.FTZ R109, R109, UR4 ;  /* 0x000000046d6d7c20 */ /* 0x000fe20008410000 */
[----:B------:R-:W-:-:S02]  /*3410*/  ISETP.GE.AND P3, PT, R32, R61, PT ;  /* 0x0000003d2000720c */ /* 0x000fc40003f66270 */
[-C--:B------:R-:W-:Y:S01]  /*3420*/  ISETP.GE.AND P5, PT, R28, R65.reuse, PT ;  /* 0x000000411c00720c */ /* 0x080fe20003fa6270 */
[----:B----4-:R-:W-:Y:S01]  /*3430*/  HMMA.16816.F32.BF16 R88, R20, R40, R88 ;  /* 0x000000281458723c */ /* 0x010fe20000041858 */
[----:B------:R-:W-:Y:S01]  /*3440*/  LOP3.LUT R32, R62, 0x11, RZ, 0xfc, !PT ;  /* 0x000000113e207812 */ /* 0x000fe200078efcff */
[----:B------:R-:W4:Y:S01]  /*3450*/  LDSM.16.M88.4 R28, [R225+0x7000] ;  /* 0x00700000e11c783b */ /* 0x000f220000000200 */
[----:B------:R-:W-:Y:S01]  /*3460*/  FSEL R113, R113, -INF , !P1 ;  /* 0xff80000071717808 */ /* 0x000fe20004800000 */
[----:B------:R-:W5:Y:S01]  /*3470*/  MUFU.TANH R57, R57 ;  /* 0x0000003900397308 */ /* 0x000f620000002400 */
[----:B------:R-:W-:Y:S01]  /*3480*/  FSEL R66, R87, -INF , !P2 ;  /* 0xff80000057427808 */ /* 0x000fe20005000000 */
[----:B-1----:R-:W-:Y:S01]  /*3490*/  HMMA.16816.F32.BF16 R96, R16, R44, R96 ;  /* 0x0000002c1060723c */ /* 0x002fe20000041860 */
[----:B------:R-:W-:Y:S01]  /*34a0*/  FSEL R58, R85, -INF , !P5 ;  /* 0xff800000553a7808 */ /* 0x000fe20006800000 */
[----:B------:R-:W-:Y:S01]  /*34b0*/  FMUL.FTZ R104, R104, UR4 ;  /* 0x0000000468687c20 */ /* 0x000fe20008410000 */
[C---:B------:R-:W-:Y:S01]  /*34c0*/  ISETP.GE.AND P1, PT, R32.reuse, R65, PT ;  /* 0x000000412000720c */ /* 0x040fe20003f26270 */
[----:B------:R-:W-:Y:S01]  /*34d0*/  FMUL.FTZ R105, R105, UR4 ;  /* 0x0000000469697c20 */ /* 0x000fe20008410000 */
[-C--:B------:R-:W-:Y:S01]  /*34e0*/  ISETP.GE.AND P2, PT, R32, R61.reuse, PT ;  /* 0x0000003d2000720c */ /* 0x080fe20003f46270 */
[----:B------:R-:W-:Y:S01]  /*34f0*/  HMMA.16816.F32.BF16 R24, R20, R42, R24 ;  /* 0x0000002a1418723c */ /* 0x000fe20000041818 */
[----:B------:R-:W-:Y:S01]  /*3500*/  ISETP.GE.AND P5, PT, R38, R61, PT ;  /* 0x0000003d2600720c */ /* 0x000fe20003fa6270 */
[----:B------:R-:W-:Y:S01]  /*3510*/  LDSM.16.M88.4 R20, [R212+0x7800] ;  /* 0x00780000d414783b */ /* 0x000fe20000000200 */
[----:B------:R-:W-:Y:S01]  /*3520*/  LOP3.LUT R32, R62, 0x18, RZ, 0xfc, !PT ;  /* 0x000000183e207812 */ /* 0x000fe200078efcff */
[----:B------:R-:W-:Y:S01]  /*3530*/  MUFU.TANH R68, R68 ;  /* 0x0000004400447308 */ /* 0x000fe20000002400 */
[----:B------:R-:W-:Y:S01]  /*3540*/  FSEL R71, R112, -INF , !P5 ;  /* 0xff80000070477808 */ /* 0x000fe20006800000 */
[----:B------:R-:W-:Y:S01]  /*3550*/  HMMA.16816.F32.BF16 R92, R16, R46, R92 ;  /* 0x0000002e105c723c */ /* 0x000fe2000004185c */
[----:B--2---:R-:W-:Y:S01]  /*3560*/  FSEL R60, R117, -INF , !P4 ;  /* 0xff800000753c7808 */ /* 0x004fe20006000000 */
[----:B------:R-:W-:Y:S01]  /*3570*/  FMUL.FTZ R106, R106, UR4 ;  /* 0x000000046a6a7c20 */ /* 0x000fe20008410000 */
[C---:B------:R-:W-:Y:S01]  /*3580*/  ISETP.GE.AND P5, PT, R32.reuse, R65, PT ;  /* 0x000000412000720c */ /* 0x040fe20003fa6270 */
[----:B------:R-:W-:Y:S01]  /*3590*/  FMUL.FTZ R107, R107, UR4 ;  /* 0x000000046b6b7c20 */ /* 0x000fe20008410000 */
[----:B------:R-:W-:Y:S01]  /*35a0*/  ISETP.GE.AND P4, PT, R32, R61, PT ;  /* 0x0000003d2000720c */ /* 0x000fe20003f86270 */
[----:B------:R-:W1:Y:S01]  /*35b0*/  MUFU.TANH R163, R163 ;  /* 0x000000a300a37308 */ /* 0x000e620000002400 */
[----:B------:R-:W2:Y:S01]  /*35c0*/  LDSM.16.M88.4 R32, [R227+0x7800] ;  /* 0x00780000e320783b */ /* 0x000ea20000000200 */
[----:B------:R-:W-:Y:S01]  /*35d0*/  LOP3.LUT R38, R62, 0x19, RZ, 0xfc, !PT ;  /* 0x000000193e267812 */ /* 0x000fe200078efcff */
[----:B------:R-:W-:Y:S01]  /*35e0*/  FMUL.FTZ R101, R101, UR4 ;  /* 0x0000000465657c20 */ /* 0x000fe20008410000 */
[----:B------:R-:W-:Y:S01]  /*35f0*/  FSEL R75, R118, -INF , !P3 ;  /* 0xff800000764b7808 */ /* 0x000fe20005800000 */
[----:B------:R-:W-:Y:S01]  /*3600*/  FMUL.FTZ R102, R102, UR4 ;  /* 0x0000000466667c20 */ /* 0x000fe20008410000 */
[----:B------:R-:W-:Y:S01]  /*3610*/  FSEL R78, R116, -INF , !P1 ;  /* 0xff800000744e7808 */ /* 0x000fe20004800000 */
[----:B------:R-:W-:Y:S01]  /*3620*/  FMUL.FTZ R103, R103, UR4 ;  /* 0x0000000467677c20 */ /* 0x000fe20008410000 */
[C---:B------:R-:W-:Y:S01]  /*3630*/  ISETP.GE.AND P3, PT, R38.reuse, R65, PT ;  /* 0x000000412600720c */ /* 0x040fe20003f66270 */
[----:B------:R-:W1:Y:S01]  /*3640*/  MUFU.TANH R64, R64 ;  /* 0x0000004000407308 */ /* 0x000e620000002400 */
[----:B------:R-:W-:Y:S01]  /*3650*/  ISETP.GE.AND P1, PT, R38, R61, PT ;  /* 0x0000003d2600720c */ /* 0x000fe20003f26270 */
[----:B------:R-:W-:-:S04]  /*3660*/  DEPBAR.LE SB0, 0x0 ;  /* 0x000080000000791a */ /* 0x000fc80000000000 */
[----:B------:R-:W-:Y:S02]  /*3670*/  LOP3.LUT R38, R62, 0x20, RZ, 0xfc, !PT ;  /* 0x000000203e267812 */ /* 0x000fe400078efcff */
[----:B------:R-:W-:Y:S01]  /*3680*/  FSEL R73, R119, -INF , !P2 ;  /* 0xff80000077497808 */ /* 0x000fe20005000000 */
[C---:B----4-:R-:W-:Y:S01]  /*3690*/  HMMA.16816.F32.BF16 R96, R12.reuse, R28, R96 ;  /* 0x0000001c0c60723c */ /* 0x050fe20000041860 */
[----:B------:R-:W-:Y:S01]  /*36a0*/  FSEL R120, R120, -INF , !P5 ;  /* 0xff80000078787808 */ /* 0x000fe20006800000 */
[----:B------:R-:W4:Y:S01]  /*36b0*/  MUFU.TANH R59, R59 ;  /* 0x0000003b003b7308 */ /* 0x000f220000002400 */
[C---:B------:R-:W-:Y:S02]  /*36c0*/  ISETP.GE.AND P2, PT, R38.reuse, R65, PT ;  /* 0x000000412600720c */ /* 0x040fe40003f46270 */
[----:B------:R-:W-:Y:S01]  /*36d0*/  ISETP.GE.AND P5, PT, R38, R61, PT ;  /* 0x0000003d2600720c */ /* 0x000fe20003fa6270 */
[----:B------:R-:W-:Y:S01]  /*36e0*/  HMMA.16816.F32.BF16 R92, R12, R30, R92 ;  /* 0x0000001e0c5c723c */ /* 0x000fe2000004185c */
[----:B------:R-:W-:Y:S01]  /*36f0*/  LOP3.LUT R38, R62, 0x21, RZ, 0xfc, !PT ;  /* 0x000000213e267812 */ /* 0x000fe200078efcff */
[----:B------:R-:W-:Y:S01]  /*3700*/  FMUL.FTZ R29, R100, UR4 ;  /* 0x00000004641d7c20 */ /* 0x000fe20008410000 */
[----:B------:R-:W-:Y:S01]  /*3710*/  FSEL R7, R121, -INF , !P4 ;  /* 0xff80000079077808 */ /* 0x000fe20006000000 */
[----:B------:R3:W4:Y:S01]  /*3720*/  MUFU.TANH R149, R67 ;  /* 0x0000004300957308 */ /* 0x0007220000002400 */
[----:B------:R-:W-:-:S02]  /*3730*/  FSEL R114, R114, -INF , !P3 ;  /* 0xff80000072727808 */ /* 0x000fc40005800000 */
[C---:B------:R-:W-:Y:S02]  /*3740*/  ISETP.GE.AND P4, PT, R38.reuse, R65, PT ;  /* 0x000000412600720c */ /* 0x040fe40003f86270 */
[----:B------:R-:W-:Y:S02]  /*3750*/  ISETP.GE.AND P3, PT, R38, R61, PT ;  /* 0x0000003d2600720c */ /* 0x000fe40003f66270 */
[----:B------:R-:W-:Y:S01]  /*3760*/  LOP3.LUT R38, R62, 0x28, RZ, 0xfc, !PT ;  /* 0x000000283e267812 */ /* 0x000fe200078efcff */
[----:B------:R-:W-:Y:S01]  /*3770*/  MUFU.TANH R158, R158 ;  /* 0x0000009e009e7308 */ /* 0x000fe20000002400 */
[----:B------:R-:W-:Y:S02]  /*3780*/  FSEL R45, R115, -INF , !P1 ;  /* 0xff800000732d7808 */ /* 0x000fe40004800000 */
[----:B------:R-:W-:Y:S01]  /*3790*/  FSEL R162, R162, -INF , !P2 ;  /* 0xff800000a2a27808 */ /* 0x000fe20005000000 */
[----:B--2---:R-:W-:Y:S01]  /*37a0*/  HMMA.16816.F32.BF16 R88, R16, R32, R88 ;  /* 0x000000201058723c */ /* 0x004fe20000041858 */
[----:B------:R-:W-:-:S02]  /*37b0*/  ISETP.GE.AND P1, PT, R38, R65, PT ;  /* 0x000000412600720c */ /* 0x000fc40003f26270 */
[----:B------:R-:W-:Y:S01]  /*37c0*/  ISETP.GE.AND P2, PT, R38, R61, PT ;  /* 0x0000003d2600720c */ /* 0x000fe20003f46270 */
[----:B------:R-:W2:Y:S01]  /*37d0*/  MUFU.TANH R153, R153 ;  /* 0x0000009900997308 */ /* 0x000ea20000002400 */
[----:B------:R-:W-:Y:S01]  /*37e0*/  LOP3.LUT R38, R62, 0x29, RZ, 0xfc, !PT ;  /* 0x000000293e267812 */ /* 0x000fe200078efcff */
[----:B------:R-:W-:Y:S01]  /*37f0*/  HMMA.16816.F32.BF16 R24, R16, R34, R24 ;  /* 0x000000221018723c */ /* 0x000fe20000041818 */
[----:B------:R-:W-:Y:S01]  /*3800*/  FSEL R47, R77, -INF , !P5 ;  /* 0xff8000004d2f7808 */ /* 0x000fe20006800000 */
[----:B---3--:R-:W-:Y:S01]  /*3810*/  FMUL.FTZ R67, R111, UR4 ;  /* 0x000000046f437c20 */ /* 0x008fe20008410000 */
[----:B------:R-:W-:Y:S02]  /*3820*/  ISETP.GE.AND P5, PT, R38, R65, PT ;  /* 0x000000412600720c */ /* 0x000fe40003fa6270 */
[----:B------:R-:W-:Y:S01]  /*3830*/  LOP3.LUT R30, R62, 0x31, RZ, 0xfc, !PT ;  /* 0x000000313e1e7812 */ /* 0x000fe200078efcff */
[----:B------:R-:W-:Y:S01]  /*3840*/  HMMA.16816.F32.BF16 R96, R8, R48, R96 ;  /* 0x000000300860723c */ /* 0x000fe20000041860 */
[----:B------:R-:W-:Y:S01]  /*3850*/  FSEL R167, R167, -INF , !P3 ;  /* 0xff800000a7a77808 */ /* 0x000fe20005800000 */
[----:B------:R3:W2:Y:S01]  /*3860*/  MUFU.TANH R155, R63 ;  /* 0x0000003f009b7308 */ /* 0x0006a20000002400 */
[----:B------:R-:W-:-:S02]  /*3870*/  FSEL R37, R74, -INF , !P2 ;  /* 0xff8000004a257808 */ /* 0x000fc40005000000 */
[----:B------:R-:W-:Y:S01]  /*3880*/  FSEL R166, R166, -INF , !P5 ;  /* 0xff800000a6a67808 */ /* 0x000fe20006800000 */
[----:B------:R-:W-:Y:S01]  /*3890*/  HMMA.16816.F32.BF16 R92, R8, R50, R92 ;  /* 0x00000032085c723c */ /* 0x000fe2000004185c */
[----:B------:R-:W-:Y:S02]  /*38a0*/  FSEL R48, R76, -INF , !P4 ;  /* 0xff8000004c307808 */ /* 0x000fe40006000000 */
[----:B------:R-:W-:Y:S01]  /*38b0*/  ISETP.GE.AND P4, PT, R38, R61, PT ;  /* 0x0000003d2600720c */ /* 0x000fe20003f86270 */
[----:B------:R-:W2:Y:S01]  /*38c0*/  MUFU.TANH R156, R108 ;  /* 0x0000006c009c7308 */ /* 0x000ea20000002400 */
[----:B------:R-:W-:Y:S01]  /*38d0*/  LOP3.LUT R38, R62, 0x30, RZ, 0xfc, !PT ;  /* 0x000000303e267812 */ /* 0x000fe200078efcff */
[----:B------:R-:W-:Y:S01]  /*38e0*/  HMMA.16816.F32.BF16 R88, R12, R52, R88 ;  /* 0x000000340c58723c */ /* 0x000fe20000041858 */
[-C--:B------:R-:W-:Y:S02]  /*38f0*/  ISETP.GE.AND P2, PT, R30, R65.reuse, PT ;  /* 0x000000411e00720c */ /* 0x080fe40003f46270 */
[----:B------:R-:W-:-:S02]  /*3900*/  ISETP.GE.AND P3, PT, R38, R65, PT ;  /* 0x000000412600720c */ /* 0x000fc40003f66270 */
[-C--:B------:R-:W-:Y:S01]  /*3910*/  ISETP.GE.AND P5, PT, R30, R61.reuse, PT ;  /* 0x0000003d1e00720c */ /* 0x080fe20003fa6270 */
[----:B------:R-:W-:Y:S01]  /*3920*/  HMMA.16816.F32.BF16 R24, R12, R54, R24 ;  /* 0x000000360c18723c */ /* 0x000fe20000041818 */
[----:B------:R-:W-:Y:S01]  /*3930*/  LOP3.LUT R30, R62, 0x38, RZ, 0xfc, !PT ;  /* 0x000000383e1e7812 */ /* 0x000fe200078efcff */
[----:B---3--:R-:W-:Y:S01]  /*3940*/  FMUL.FTZ R63, R110, UR4 ;  /* 0x000000046e3f7c20 */ /* 0x008fe20008410000 */
[----:B------:R-:W-:Y:S01]  /*3950*/  FSEL R46, R72, -INF , !P1 ;  /* 0xff800000482e7808 */ /* 0x000fe20004800000 */
[----:B------:R-:W-:Y:S01]  /*3960*/  MUFU.TANH R154, R109 ;  /* 0x0000006d009a7308 */ /* 0x000fe20000002400 */
[----:B------:R-:W-:Y:S01]  /*3970*/  FSEL R41, R56, -INF , !P4 ;  /* 0xff80000038297808 */ /* 0x000fe20006000000 */
[----:B------:R-:W-:Y:S01]  /*3980*/  FMUL.FTZ R96, R96, UR4 ;  /* 0x0000000460607c20 */ /* 0x000fe20008410000 */
[----:B-----5:R-:W-:Y:S01]  /*3990*/  FSEL R44, R57, -INF , !P3 ;  /* 0xff800000392c7808 */ /* 0x020fe20005800000 */
[----:B------:R-:W-:Y:S01]  /*39a0*/  FMUL.FTZ R98, R98, UR4 ;  /* 0x0000000462627c20 */ /* 0x000fe20008410000 */
[----:B------:R-:W-:Y:S01]  /*39b0*/  ISETP.GE.AND P1, PT, R38, R61, PT ;  /* 0x0000003d2600720c */ /* 0x000fe20003f26270 */
[----:B------:R-:W-:Y:S01]  /*39c0*/  FMUL.FTZ R97, R97, UR4 ;  /* 0x0000000461617c20 */ /* 0x000fe20008410000 */
[C---:B------:R-:W-:Y:S01]  /*39d0*/  ISETP.GE.AND P4, PT, R30.reuse, R65, PT ;  /* 0x000000411e00720c */ /* 0x040fe20003f86270 */
[----:B------:R-:W3:Y:S01]  /*39e0*/  MUFU.TANH R63, R63 ;  /* 0x0000003f003f7308 */ /* 0x000ee20000002400 */
[----:B------:R-:W-:Y:S01]  /*39f0*/  ISETP.GE.AND P3, PT, R30, R61, PT ;  /* 0x0000003d1e00720c */ /* 0x000fe20003f66270 */
[----:B------:R-:W-:Y:S01]  /*3a00*/  FMUL.FTZ R93, R93, UR4 ;  /* 0x000000045d5d7c20 */ /* 0x000fe20008410000 */
[----:B------:R-:W-:Y:S01]  /*3a10*/  LOP3.LUT R30, R62, 0x39, RZ, 0xfc, !PT ;  /* 0x000000393e1e7812 */ /* 0x000fe200078efcff */
[----:B------:R-:W-:Y:S01]  /*3a20*/  FMUL.FTZ R94, R94, UR4 ;  /* 0x000000045e5e7c20 */ /* 0x000fe20008410000 */
[----:B-1----:R-:W-:Y:S01]  /*3a30*/  FSEL R163, R163, -INF , !P1 ;  /* 0xff800000a3a37808 */ /* 0x002fe20004800000 */
[C---:B------:R-:W-:Y:S01]  /*3a40*/  HMMA.16816.F32.BF16 R88, R8.reuse, R20, R88 ;  /* 0x000000140858723c */ /* 0x040fe20000041858 */
[----:B------:R-:W-:Y:S01]  /*3a50*/  FSEL R42, R68, -INF , !P2 ;  /* 0xff800000442a7808 */ /* 0x000fe20005000000 */
[----:B------:R-:W1:Y:S01]  /*3a60*/  MUFU.TANH R67, R67 ;  /* 0x0000004300437308 */ /* 0x000e620000002400 */
[C---:B------:R-:W-:Y:S01]  /*3a70*/  ISETP.GE.AND P1, PT, R30.reuse, R65, PT ;  /* 0x000000411e00720c */ /* 0x040fe20003f26270 */
[----:B------:R-:W-:Y:S01]  /*3a80*/  FMUL.FTZ R99, R99, UR4 ;  /* 0x0000000463637c20 */ /* 0x000fe20008410000 */
[----:B------:R-:W-:Y:S01]  /*3a90*/  ISETP.GE.AND P2, PT, R30, R61, PT ;  /* 0x0000003d1e00720c */ /* 0x000fe20003f46270 */
[----:B------:R-:W-:Y:S01]  /*3aa0*/  HMMA.16816.F32.BF16 R8, R8, R22, R24 ;  /* 0x000000160808723c */ /* 0x000fe20000041818 */
[----:B------:R-:W-:Y:S01]  /*3ab0*/  LOP3.LUT R32, R62, 0x40, RZ, 0xfc, !PT ;  /* 0x000000403e207812 */ /* 0x000fe200078efcff */
[----:B------:R-:W-:Y:S01]  /*3ac0*/  FMUL.FTZ R92, R92, UR4 ;  /* 0x000000045c5c7c20 */ /* 0x000fe20008410000 */
[----:B------:R-:W-:Y:S01]  /*3ad0*/  LOP3.LUT R30, R62, 0x41, RZ, 0xfc, !PT ;  /* 0x000000413e1e7812 */ /* 0x000fe200078efcff */
[----:B------:R-:W5:Y:S01]  /*3ae0*/  MUFU.TANH R160, R104 ;  /* 0x0000006800a07308 */ /* 0x000f620000002400 */
[----:B------:R-:W-:Y:S01]  /*3af0*/  FSEL R40, R64, -INF , !P4 ;  /* 0xff80000040287808 */ /* 0x000fe20006000000 */
[----:B------:R-:W-:Y:S01]  /*3b00*/  FMUL.FTZ R95, R95, UR4 ;  /* 0x000000045f5f7c20 */ /* 0x000fe20008410000 */
[----:B------:R-:W-:-:S02]  /*3b10*/  FSEL R151, R151, -INF , !P3 ;  /* 0xff80000097977808 */ /* 0x000fc40005800000 */
[----:B------:R-:W-:Y:S02]  /*3b20*/  ISETP.GE.AND P4, PT, R32, R61, PT ;  /* 0x0000003d2000720c */ /* 0x000fe40003f86270 */
[-C--:B------:R-:W-:Y:S01]  /*3b30*/  ISETP.GE.AND P3, PT, R30, R65.reuse, PT ;  /* 0x000000411e00720c */ /* 0x080fe20003f66270 */
[----:B------:R-:W-:Y:S01]  /*3b40*/  MUFU.TANH R28, R105 ;  /* 0x00000069001c7308 */ /* 0x000fe20000002400 */
[C---:B------:R-:W-:Y:S02]  /*3b50*/  LOP3.LUT R18, R62.reuse, 0x48, RZ, 0xfc, !PT ;  /* 0x000000483e127812 */ /* 0x040fe400078efcff */
[----:B------:R-:W-:Y:S02]  /*3b60*/  LOP3.LUT R16, R62, 0x49, RZ, 0xfc, !PT ;  /* 0x000000493e107812 */ /* 0x000fe400078efcff */
[----:B----4-:R-:W-:Y:S01]  /*3b70*/  FSEL R39, R59, -INF , !P5 ;  /* 0xff8000003b277808 */ /* 0x010fe20006800000 */
[----:B------:R-:W-:Y:S01]  /*3b80*/  FMUL.FTZ R88, R88, UR4 ;  /* 0x0000000458587c20 */ /* 0x000fe20008410000 */
[----:B------:R-:W-:Y:S01]  /*3b90*/  FSEL R38, R70, -INF , !P1 ;  /* 0xff80000046267808 */ /* 0x000fe20004800000 */
[----:B------:R-:W4:Y:S01]  /*3ba0*/  MUFU.TANH R165, R106 ;  /* 0x0000006a00a57308 */ /* 0x000f220000002400 */
[----:B------:R-:W-:Y:S01]  /*3bb0*/  FSEL R149, R149, -INF , !P2 ;  /* 0xff80000095957808 */ /* 0x000fe20005000000 */
[----:B------:R-:W-:Y:S01]  /*3bc0*/  FMUL.FTZ R89, R89, UR4 ;  /* 0x0000000459597c20 */ /* 0x000fe20008410000 */
[----:B--2---:R-:W-:Y:S01]  /*3bd0*/  FSEL R153, R153, -INF , !P4 ;  /* 0xff80000099997808 */ /* 0x004fe20006000000 */
[----:B------:R-:W-:Y:S01]  /*3be0*/  FMUL.FTZ R138, R8, UR4 ;  /* 0x00000004088a7c20 */ /* 0x000fe20008410000 */
[----:B------:R-:W-:Y:S01]  /*3bf0*/  FSEL R158, R158, -INF , !P3 ;  /* 0xff8000009e9e7808 */ /* 0x000fe20005800000 */
[----:B------:R-:W-:Y:S01]  /*3c00*/  FMUL.FTZ R90, R90, UR4 ;  /* 0x000000045a5a7c20 */ /* 0x000fe20008410000 */
[----:B------:R-:W-:Y:S01]  /*3c10*/  ISETP.GE.AND P5, PT, R32, R65, PT ;  /* 0x000000412000720c */ /* 0x000fe20003fa6270 */
[----:B------:R-:W2:Y:S01]  /*3c20*/  MUFU.TANH R161, R107 ;  /* 0x0000006b00a17308 */ /* 0x000ea20000002400 */
[----:B------:R-:W-:Y:S01]  /*3c30*/  ISETP.GE.AND P1, PT, R30, R61, PT ;  /* 0x0000003d1e00720c */ /* 0x000fe20003f26270 */
[----:B------:R-:W-:Y:S01]  /*3c40*/  FMUL.FTZ R91, R91, UR4 ;  /* 0x000000045b5b7c20 */ /* 0x000fe20008410000 */
[-C--:B------:R-:W-:Y:S01]  /*3c50*/  ISETP.GE.AND P2, PT, R18, R65.reuse, PT ;  /* 0x000000411200720c */ /* 0x080fe20003f46270 */
[----:B------:R-:W-:Y:S01]  /*3c60*/  FMUL.FTZ R9, R9, UR4 ;  /* 0x0000000409097c20 */ /* 0x000fe20008410000 */
[----:B------:R-:W-:Y:S01]  /*3c70*/  ISETP.GE.AND P4, PT, R16, R65, PT ;  /* 0x000000411000720c */ /* 0x000fe20003f86270 */
[----:B------:R-:W-:Y:S01]  /*3c80*/  FMUL.FTZ R10, R10, UR4 ;  /* 0x000000040a0a7c20 */ /* 0x000fe20008410000 */
[----:B------:R-:W-:Y:S01]  /*3c90*/  ISETP.GE.AND P3, PT, R16, R61, PT ;  /* 0x0000003d1000720c */ /* 0x000fe20003f66270 */
[----:B------:R-:W2:Y:S01]  /*3ca0*/  MUFU.TANH R29, R29 ;  /* 0x0000001d001d7308 */ /* 0x000ea20000002400 */
[----:B------:R-:W-:Y:S01]  /*3cb0*/  LOP3.LUT R16, R62, 0x50, RZ, 0xfc, !PT ;  /* 0x000000503e107812 */ /* 0x000fe200078efcff */
[----:B------:R-:W-:Y:S01]  /*3cc0*/  FMUL.FTZ R11, R11, UR4 ;  /* 0x000000040b0b7c20 */ /* 0x000fe20008410000 */
[----:B------:R-:W-:-:S02]  /*3cd0*/  FSEL R148, R148, -INF , !P5 ;  /* 0xff80000094947808 */ /* 0x000fc40006800000 */
[----:B------:R-:W-:Y:S02]  /*3ce0*/  FSEL R155, R155, -INF , !P1 ;  /* 0xff8000009b9b7808 */ /* 0x000fe40004800000 */
[----:B------:R-:W-:Y:S01]  /*3cf0*/  FSEL R156, R156, -INF , !P2 ;  /* 0xff8000009c9c7808 */ /* 0x000fe20005000000 */
[----:B------:R-:W-:Y:S01]  /*3d00*/  MUFU.TANH R164, R101 ;  /* 0x0000006500a47308 */ /* 0x000fe20000002400 */
[----:B------:R-:W-:Y:S02]  /*3d10*/  ISETP.GE.AND P5, PT, R18, R61, PT ;  /* 0x0000003d1200720c */ /* 0x000fe40003fa6270 */
[C---:B------:R-:W-:Y:S02]  /*3d20*/  ISETP.GE.AND P1, PT, R16.reuse, R65, PT ;  /* 0x000000411000720c */ /* 0x040fe40003f26270 */
[----:B------:R-:W-:Y:S02]  /*3d30*/  ISETP.GE.AND P2, PT, R16, R61, PT ;  /* 0x0000003d1000720c */ /* 0x000fe40003f46270 */
[----:B------:R-:W-:Y:S01]  /*3d40*/  LOP3.LUT R16, R62, 0x51, RZ, 0xfc, !PT ;  /* 0x000000513e107812 */ /* 0x000fe200078efcff */
[----:B------:R-:W2:Y:S01]  /*3d50*/  MUFU.TANH R159, R102 ;  /* 0x00000066009f7308 */ /* 0x000ea20000002400 */
[----:B---3--:R-:W-:-:S02]  /*3d60*/  FSEL R35, R63, -INF , !P5 ;  /* 0xff8000003f237808 */ /* 0x008fc40006800000 */
[----:B------:R-:W-:Y:S02]  /*3d70*/  ISETP.GE.AND P5, PT, R16, R65, PT ;  /* 0x000000411000720c */ /* 0x000fe40003fa6270 */
[C---:B------:R-:W-:Y:S02]  /*3d80*/  LOP3.LUT R12, R62.reuse, 0x58, RZ, 0xfc, !PT ;  /* 0x000000583e0c7812 */ /* 0x040fe400078efcff */
[----:B------:R-:W-:Y:S01]  /*3d90*/  LOP3.LUT R14, R62, 0x59, RZ, 0xfc, !PT ;  /* 0x000000593e0e7812 */ /* 0x000fe200078efcff */
[----:B------:R-:W3:Y:S01]  /*3da0*/  MUFU.TANH R152, R96 ;  /* 0x0000006000987308 */ /* 0x000ee20000002400 */
[----:B------:R-:W-:Y:S02]  /*3db0*/  FSEL R154, R154, -INF , !P4 ;  /* 0xff8000009a9a7808 */ /* 0x000fe40006000000 */
[----:B-1----:R-:W-:Y:S02]  /*3dc0*/  FSEL R33, R67, -INF , !P3 ;  /* 0xff80000043217808 */ /* 0x002fe40005800000 */
[----:B-----5:R-:W-:-:S02]  /*3dd0*/  FSEL R160, R160, -INF , !P1 ;  /* 0xff800000a0a07808 */ /* 0x020fc40004800000 */
[----:B----4-:R-:W-:Y:S01]  /*3de0*/  FSEL R165, R165, -INF , !P2 ;  /* 0xff800000a5a57808 */ /* 0x010fe20005000000 */
[----:B------:R-:W1:Y:S01]  /*3df0*/  MUFU.TANH R147, R98 ;  /* 0x0000006200937308 */ /* 0x000e620000002400 */
[----:B------:R-:W-:Y:S02]  /*3e00*/  FSEL R34, R28, -INF , !P5 ;  /* 0xff8000001c227808 */ /* 0x000fe40006800000 */
[----:B------:R-:W-:Y:S02]  /*3e10*/  ISETP.GE.AND P4, PT, R16, R61, PT ;  /* 0x0000003d1000720c */ /* 0x000fe40003f86270 */
[C---:B------:R-:W-:Y:S02]  /*3e20*/  ISETP.GE.AND P3, PT, R12.reuse, R65, PT ;  /* 0x000000410c00720c */ /* 0x040fe40003f66270 */
[----:B------:R-:W-:Y:S01]  /*3e30*/  ISETP.GE.AND P1, PT, R12, R61, PT ;  /* 0x0000003d0c00720c */ /* 0x000fe20003f26270 */
[----:B------:R-:W-:Y:S01]  /*3e40*/  MUFU.TANH R144, R93 ;  /* 0x0000005d00907308 */ /* 0x000fe20000002400 */
[----:B------:R-:W-:-:S02]  /*3e50*/  ISETP.GE.AND P2, PT, R14, R65, PT ;  /* 0x000000410e00720c */ /* 0x000fc40003f46270 */
[----:B------:R-:W-:Y:S02]  /*3e60*/  ISETP.GE.AND P5, PT, R14, R61, PT ;  /* 0x0000003d0e00720c */ /* 0x000fe40003fa6270 */
[C---:B------:R-:W-:Y:S02]  /*3e70*/  LOP3.LUT R12, R62.reuse, 0x60, RZ, 0xfc, !PT ;  /* 0x000000603e0c7812 */ /* 0x040fe400078efcff */
[----:B------:R-:W-:Y:S01]  /*3e80*/  LOP3.LUT R14, R62, 0x61, RZ, 0xfc, !PT ;  /* 0x000000613e0e7812 */ /* 0x000fe200078efcff */
[----:B------:R-:W4:Y:S01]  /*3e90*/  MUFU.TANH R143, R94 ;  /* 0x0000005e008f7308 */ /* 0x000f220000002400 */
[----:B--2---:R-:W-:Y:S02]  /*3ea0*/  FSEL R161, R161, -INF , !P4 ;  /* 0xff800000a1a17808 */ /* 0x004fe40006000000 */
[----:B------:R-:W-:Y:S02]  /*3eb0*/  FSEL R32, R29, -INF , !P3 ;  /* 0xff8000001d207808 */ /* 0x000fe40005800000 */
[----:B------:R-:W-:-:S02]  /*3ec0*/  FSEL R159, R159, -INF , !P1 ;  /* 0xff8000009f9f7808 */ /* 0x000fc40004800000 */
[----:B------:R-:W-:Y:S01]  /*3ed0*/  FSEL R164, R164, -INF , !P2 ;  /* 0xff800000a4a47808 */ /* 0x000fe20005000000 */
[----:B------:R-:W2:Y:S01]  /*3ee0*/  MUFU.TANH R157, R103 ;  /* 0x00000067009d7308 */ /* 0x000ea20000002400 */
[C---:B------:R-:W-:Y:S02]  /*3ef0*/  ISETP.GE.AND P4, PT, R12.reuse, R65, PT ;  /* 0x000000410c00720c */ /* 0x040fe40003f86270 */
[----:B------:R-:W-:Y:S02]  /*3f00*/  ISETP.GE.AND P3, PT, R12, R61, PT ;  /* 0x0000003d0c00720c */ /* 0x000fe40003f66270 */
[C---:B------:R-:W-:Y:S02]  /*3f10*/  ISETP.GE.AND P1, PT, R14.reuse, R65, PT ;  /* 0x000000410e00720c */ /* 0x040fe40003f26270 */
[----:B------:R-:W-:Y:S01]  /*3f20*/  ISETP.GE.AND P2, PT, R14, R61, PT ;  /* 0x0000003d0e00720c */ /* 0x000fe20003f46270 */
[----:B------:R-:W5:Y:S01]  /*3f30*/  MUFU.TANH R150, R97 ;  /* 0x0000006100967308 */ /* 0x000f620000002400 */
[----:B------:R-:W-:-:S02]  /*3f40*/  LOP3.LUT R12, R62, 0x68, RZ, 0xfc, !PT ;  /* 0x000000683e0c7812 */ /* 0x000fc400078efcff */
[----:B------:R-:W-:Y:S02]  /*3f50*/  LOP3.LUT R14, R62, 0x69, RZ, 0xfc, !PT ;  /* 0x000000693e0e7812 */ /* 0x000fe400078efcff */
[----:B---3--:R-:W-:Y:S02]  /*3f60*/  FSEL R152, R152, -INF , !P4 ;  /* 0xff80000098987808 */ /* 0x008fe40006000000 */
[----:B-1----:R-:W-:Y:S01]  /*3f70*/  FSEL R147, R147, -INF , !P3 ;  /* 0xff80000093937808 */ /* 0x002fe20005800000 */
[----:B------:R-:W1:Y:S01]  /*3f80*/  MUFU.TANH R145, R99 ;  /* 0x0000006300917308 */ /* 0x000e620000002400 */
[----:B------:R-:W-:Y:S02]  /*3f90*/  ISETP.GE.AND P4, PT, R12, R61, PT ;  /* 0x0000003d0c00720c */ /* 0x000fe40003f86270 */
[----:B------:R-:W-:Y:S02]  /*3fa0*/  ISETP.GE.AND P3, PT, R14, R65, PT ;  /* 0x000000410e00720c */ /* 0x000fe40003f66270 */
[----:B------:R-:W-:-:S02]  /*3fb0*/  LOP3.LUT R8, R62, 0x71, RZ, 0xfc, !PT ;  /* 0x000000713e087812 */ /* 0x000fc400078efcff */
[----:B----4-:R-:W-:Y:S01]  /*3fc0*/  FSEL R143, R143, -INF , !P4 ;  /* 0xff8000008f8f7808 */ /* 0x010fe20006000000 */
[----:B------:R-:W3:Y:S01]  /*3fd0*/  MUFU.TANH R146, R92 ;  /* 0x0000005c00927308 */ /* 0x000ee20000002400 */
[----:B------:R-:W-:Y:S02]  /*3fe0*/  FSEL R144, R144, -INF , !P3 ;  /* 0xff80000090907808 */ /* 0x000fe40005800000 */
[C---:B------:R-:W-:Y:S02]  /*3ff0*/  ISETP.GE.AND P4, PT, R8.reuse, R65, PT ;  /* 0x000000410800720c */ /* 0x040fe40003f86270 */
[----:B------:R-:W-:Y:S01]  /*4000*/  ISETP.GE.AND P3, PT, R8, R61, PT ;  /* 0x0000003d0800720c */ /* 0x000fe20003f66270 */
[----:B------:R-:W-:Y:S01]  /*4010*/  FMUL.FTZ R8, R122, UR4 ;  /* 0x000000047a087c20 */ /* 0x000fe20008410000 */
[----:B--2---:R-:W-:Y:S01]  /*4020*/  FSEL R157, R157, -INF , !P5 ;  /* 0xff8000009d9d7808 */ /* 0x004fe20006800000 */
[----:B------:R-:W2:Y:S01]  /*4030*/  MUFU.TANH R141, R95 ;  /* 0x0000005f008d7308 */ /* 0x000ea20000002400 */
[----:B------:R-:W-:-:S02]  /*4040*/  ISETP.GE.AND P5, PT, R12, R65, PT ;  /* 0x000000410c00720c */ /* 0x000fc40003fa6270 */
[----:B------:R-:W-:Y:S02]  /*4050*/  LOP3.LUT R12, R62, 0x70, RZ, 0xfc, !PT ;  /* 0x000000703e0c7812 */ /* 0x000fe400078efcff */
[----:B-----5:R-:W-:Y:S02]  /*4060*/  FSEL R150, R150, -INF , !P1 ;  /* 0xff80000096967808 */ /* 0x020fe40004800000 */
[----:B-1----:R-:W-:Y:S01]  /*4070*/  FSEL R145, R145, -INF , !P2 ;  /* 0xff80000091917808 */ /* 0x002fe20005000000 */
[----:B------:R-:W1:Y:S01]  /*4080*/  MUFU.TANH R142, R88 ;  /* 0x00000058008e7308 */ /* 0x000e620000002400 */
[----:B---3--:R-:W-:Y:S02]  /*4090*/  FSEL R146, R146, -INF , !P5 ;  /* 0xff80000092927808 */ /* 0x008fe40006800000 */
[----:B------:R-:W-:Y:S02]  /*40a0*/  ISETP.GE.AND P1, PT, R14, R61, PT ;  /* 0x0000003d0e00720c */ /* 0x000fe40003f26270 */
[----:B------:R-:W-:-:S02]  /*40b0*/  ISETP.GE.AND P2, PT, R12, R65, PT ;  /* 0x000000410c00720c */ /* 0x000fc40003f46270 */
[----:B------:R-:W-:Y:S01]  /*40c0*/  ISETP.GE.AND P5, PT, R12, R61, PT ;  /* 0x0000003d0c00720c */ /* 0x000fe20003fa6270 */
[----:B------:R-:W3:Y:S01]  /*40d0*/  MUFU.TANH R140, R89 ;  /* 0x00000059008c7308 */ /* 0x000ee20000002400 */
[----:B------:R-:W-:Y:S02]  /*40e0*/  LOP3.LUT R12, R62, 0x78, RZ, 0xfc, !PT ;  /* 0x000000783e0c7812 */ /* 0x000fe400078efcff */
[----:B--2---:R-:W-:Y:S02]  /*40f0*/  FSEL R141, R141, -INF , !P1 ;  /* 0xff8000008d8d7808 */ /* 0x004fe40004800000 */
[----:B------:R-:W-:-:S03]  /*4100*/  ISETP.GE.AND P1, PT, R12, R65, PT ;  /* 0x000000410c00720c */ /* 0x000fc60003f26270 */
[----:B------:R-:W2:Y:S01]  /*4110*/  MUFU.TANH R137, R90 ;  /* 0x0000005a00897308 */ /* 0x000ea20000002400 */
[----:B-1----:R-:W-:Y:S02]  /*4120*/  FSEL R142, R142, -INF , !P2 ;  /* 0xff8000008e8e7808 */ /* 0x002fe40005000000 */
[----:B------:R-:W-:Y:S02]  /*4130*/  ISETP.GE.AND P2, PT, R12, R61, PT ;  /* 0x0000003d0c00720c */ /* 0x000fe40003f46270 */
[----:B------:R-:W-:-:S03]  /*4140*/  LOP3.LUT R12, R62, 0x79, RZ, 0xfc, !PT ;  /* 0x000000793e0c7812 */ /* 0x000fc600078efcff */
[----:B------:R-:W1:Y:S01]  /*4150*/  MUFU.TANH R135, R91 ;  /* 0x0000005b00877308 */ /* 0x000e620000002400 */
[----:B---3--:R-:W-:Y:S02]  /*4160*/  FSEL R140, R140, -INF , !P4 ;  /* 0xff8000008c8c7808 */ /* 0x008fe40006000000 */
[----:B------:R-:W-:-:S05]  /*4170*/  ISETP.GE.AND P4, PT, R12, R65, PT ;  /* 0x000000410c00720c */ /* 0x000fca0003f86270 */
[----:B------:R-:W3:Y:S01]  /*4180*/  MUFU.TANH R138, R138 ;  /* 0x0000008a008a7308 */ /* 0x000ee20000002400 */
[----:B--2---:R-:W-:Y:S01]  /*4190*/  FSEL R137, R137, -INF , !P5 ;  /* 0xff80000089897808 */ /* 0x004fe20006800000 */
[----:B------:R-:W-:Y:S01]  /*41a0*/  BAR.SYNC.DEFER_BLOCKING 0x0 ;  /* 0x0000000000007b1d */ /* 0x000fe20000010000 */
[----:B------:R-:W-:-:S04]  /*41b0*/  ISETP.GE.AND P5, PT, R62, R65, PT ;  /* 0x000000413e00720c */ /* 0x000fc80003fa6270 */
[----:B------:R-:W-:Y:S01]  /*41c0*/  FSEL R0, R0, -INF , !P5 ;  /* 0xff80000000007808 */ /* 0x000fe20006800000 */
[----:B------:R-:W2:Y:S01]  /*41d0*/  MUFU.TANH R8, R8 ;  /* 0x0000000800087308 */ /* 0x000ea20000002400 */
[----:B-1----:R-:W-:Y:S02]  /*41e0*/  FSEL R135, R135, -INF , !P3 ;  /* 0xff80000087877808 */ /* 0x002fe40005800000 */
[----:B------:R-:W-:-:S05]  /*41f0*/  ISETP.GE.AND P3, PT, R62, R61, PT ;  /* 0x0000003d3e00720c */ /* 0x000fca0003f66270 */
[----:B------:R-:W1:Y:S01]  /*4200*/  MUFU.TANH R136, R9 ;  /* 0x0000000900887308 */ /* 0x000e620000002400 */
[----:B---3--:R-:W-:Y:S02]  /*4210*/  FSEL R138, R138, -INF , !P1 ;  /* 0xff8000008a8a7808 */ /* 0x008fe40004800000 */
[----:B------:R-:W-:-:S05]  /*4220*/  ISETP.GE.AND P1, PT, R12, R61, PT ;  /* 0x0000003d0c00720c */ /* 0x000fca0003f26270 */
[----:B------:R-:W3:Y:S01]  /*4230*/  MUFU.TANH R133, R10 ;  /* 0x0000000a00857308 */ /* 0x000ee20000002400 */
[----:B--2---:R-:W-:-:S07]  /*4240*/  FSEL R5, R8, -INF , !P3 ;  /* 0xff80000008057808 */ /* 0x004fce0005800000 */
[----:B------:R-:W2:Y:S01]  /*4250*/  MUFU.TANH R67, R11 ;  /* 0x0000000b00437308 */ /* 0x000ea20000002400 */
[----:B-1----:R-:W-:Y:S02]  /*4260*/  FSEL R136, R136, -INF , !P4 ;  /* 0xff80000088887808 */ /* 0x002fe40006000000 */
[----:B---3--:R-:W-:Y:S02]  /*4270*/  FSEL R133, R133, -INF , !P2 ;  /* 0xff80000085857808 */ /* 0x008fe40005000000 */
[----:B--2---:R-:W-:Y:S01]  /*4280*/  FSEL R67, R67, -INF , !P1 ;  /* 0xff80000043437808 */ /* 0x004fe20004800000 */
        /* <DEDUP_REMOVED lines=33> */
[----:B------:R-:W-:-:S02]  /*44a0*/  ISETP.NE.AND P2, PT, R9, RZ, PT ;  /* 0x000000ff0900720c */ /* 0x000fc40003f45270 */
[----:B------:R-:W-:-:S05]  /*44b0*/  LOP3.LUT R2, RZ, R9, RZ, 0x33, !PT ;  /* 0x00000009ff027212 */ /* 0x000fca00078e33ff */
        /* <DEDUP_REMOVED lines=24> */
.L_x_2364:
[----:B------:R-:W-:-:S04]  /*4640*/  ULEA UR6, -UR6, URZ, 0x7 ;  /* 0x0000003f06067291 */ /* 0x000fc8000f8e393f */
[----:B------:R-:W-:Y:S02]  /*4650*/  USHF.R.S32.HI UR4, URZ, 0x1f, UR6 ;  /* 0x0000001f3f047899 */ /* 0x000fe40008011406 */
[----:B------:R-:W-:-:S04]  /*4660*/  MOV R10, UR6 ;  /* 0x00000006000a7c02 */ /* 0x000fc80008000f00 */
[----:B------:R-:W-:-:S07]  /*4670*/  MOV R2, UR4 ;  /* 0x0000000400027c02 */ /* 0x000fce0008000f00 */
.L_x_2365:
        /* <DEDUP_REMOVED lines=36> */
.L_x_2363:
        /* <DEDUP_REMOVED lines=79> */
[----:B------:R-:W-:Y:S04]  /*4db0*/  LDSM.16.MT88.4 R100, [R220+0xc000] ;  /* 0x00c00000dc64783b */ /* 0x000fe80000004200 */
[----:B------:R-:W-:Y:S04]  /*4dc0*/  LDSM.16.MT88.4 R28, [R220+0x10000] ;  /* 0x01000000dc1c783b */ /* 0x000fe80000004200 */
        /* <DEDUP_REMOVED lines=13> */
[----:B------:R-:W-:Y:S01]  /*4ea0*/  LDSM.16.MT88.4 R8, [R222+0xc800] ;  /* 0x00c80000de08783b */ /* 0x000fe20000004200 */
[--C-:B------:R-:W-:Y:S01]  /*4eb0*/  FFMA.FTZ R57, R60, UR4, -R139.reuse ;  /* 0x000000043c397c23 */ /* 0x100fe2000801088b */
[--C-:B------:R-:W-:Y:S01]  /*4ec0*/  FFMA.FTZ R60, R78, UR4, -R139.reuse ;  /* 0x000000044e3c7c23 */ /* 0x100fe2000801088b */
[----:B------:R-:W-:Y:S01]  /*4ed0*/  FSEL R134, R134, RZ, P1 ;  /* 0x000000ff86867208 */ /* 0x000fe20000800000 */
[--C-:B------:R-:W-:Y:S01]  /*4ee0*/  FFMA.FTZ R56, R120, UR4, -R139.reuse ;  /* 0x0000000478387c23 */ /* 0x100fe2000801088b */
[--C-:B------:R-:W-:Y:S01]  /*4ef0*/  FFMA.FTZ R53, R114, UR4, -R139.reuse ;  /* 0x0000000472357c23 */ /* 0x100fe2000801088b */
[----:B------:R-:W1:Y:S01]  /*4f00*/  LDSM.16.MT88.4 R84, [R222+0x10000] ;  /* 0x01000000de54783b */ /* 0x000e620000004200 */
        /* <DEDUP_REMOVED lines=10> */
[----:B------:R-:W4:Y:S01]  /*4fb0*/  LDSM.16.MT88.4 R76, [R221+0x10000] ;  /* 0x01000000dd4c783b */ /* 0x000f220000004200 */
[--C-:B------:R-:W-:Y:S01]  /*4fc0*/  FFMA.FTZ R49, R48, UR4, -R139.reuse ;  /* 0x0000000430317c23 */ /* 0x100fe2000801088b */
[--C-:B------:R-:W-:Y:S01]  /*4fd0*/  FFMA.FTZ R48, R46, UR4, -R139.reuse ;  /* 0x000000042e307c23 */ /* 0x100fe2000801088b */
[--C-:B------:R-:W-:Y:S01]  /*4fe0*/  FFMA.FTZ R50, R47, UR4, -R134.reuse ;  /* 0x000000042f327c23 */ /* 0x100fe20008010886 */
[----:B------:R-:W5:Y:S01]  /*4ff0*/  LDSM.16.MT88.4 R4, [R223+0x10800] ;  /* 0x01080000df04783b */ /* 0x000f620000004200 */
        /* <DEDUP_REMOVED lines=42> */
[----:B------:R-:W-:Y:S01]  /*52a0*/  FFMA.FTZ R146, R146, UR4, -R139 ;  /* 0x0000000492927c23 */ /* 0x000fe2000801088b */
[--C-:B------:R-:W-:Y:S01]  /*52b0*/  FFMA.FTZ R144, R147, UR4, -R134.reuse ;  /* 0x0000000493907c23 */ /* 0x100fe20008010886 */
[--C-:B------:R-:W-:Y:S01]  /*52c0*/  FFMA.FTZ R145, R145, UR4, -R134.reuse ;  /* 0x0000000491917c23 */ /* 0x100fe20008010886 */
[--C-:B------:R-:W-:Y:S01]  /*52d0*/  FFMA.FTZ R143, R143, UR4, -R134.reuse ;  /* 0x000000048f8f7c23 */ /* 0x100fe20008010886 */
[--C-:B------:R-:W-:Y:S01]  /*52e0*/  FFMA.FTZ R150, R141, UR4, -R134.reuse ;  /* 0x000000048d967c23 */ /* 0x100fe20008010886 */
[--C-:B------:R-:W-:Y:S01]  /*52f0*/  FFMA.FTZ R135, R135, UR4, -R134.reuse ;  /* 0x0000000487877c23 */ /* 0x100fe20008010886 */
[----:B------:R-:W-:Y:S01]  /*5300*/  FFMA.FTZ R133, R133, UR4, -R134 ;  /* 0x0000000485857c23 */ /* 0x000fe20008010886 */
[----:B------:R-:W2:Y:S01]  /*5310*/  MUFU.EX2 R60, R60 ;  /* 0x0000003c003c7308 */ /* 0x000ea20000000800 */
[----:B---3--:R-:W-:Y:S01]  /*5320*/  F2FP.BF16.F32.PACK_AB R71, R59, R62 ;  /* 0x0000003e3b47723e */ /* 0x008fe200000010ff */
[----:B------:R-:W-:Y:S01]  /*5330*/  FADD.FTZ R65, R132, R65 ;  /* 0x0000004184417221 */ /* 0x000fe20000010000 */
[----:B------:R-:W-:-:S03]  /*5340*/  FADD.FTZ R63, R63, R66 ;  /* 0x000000423f3f7221 */ /* 0x000fc60000010000 */
[----:B------:R-:W-:Y:S01]  /*5350*/  FADD.FTZ R64, R64, R65 ;  /* 0x0000004140407221 */ /* 0x000fe20000010000 */
[----:B------:R-:W-:Y:S01]  /*5360*/  FADD.FTZ R62, R62, R63 ;  /* 0x0000003f3e3e7221 */ /* 0x000fe20000010000 */
[----:B------:R-:W-:Y:S01]  /*5370*/  HMMA.16816.F32.BF16 R120, R68, R116, RZ ;  /* 0x000000744478723c */ /* 0x000fe200000418ff */
[----:B------:R-:W-:Y:S01]  /*5380*/  MUFU.EX2 R56, R56 ;  /* 0x0000003800387308 */ /* 0x000fe20000000800 */
[----:B------:R-:W-:Y:S01]  /*5390*/  FADD.FTZ R64, R61, R64 ;  /* 0x000000403d407221 */ /* 0x000fe20000010000 */
[----:B------:R-:W-:-:S03]  /*53a0*/  FADD.FTZ R59, R59, R62 ;  /* 0x0000003e3b3b7221 */ /* 0x000fc60000010000 */
[C---:B------:R-:W-:Y:S03]  /*53b0*/  HMMA.16816.F32.BF16 R116, R68.reuse, R118, RZ ;  /* 0x000000764474723c */ /* 0x040fe600000418ff */
[----:B------:R-:W3:Y:S01]  /*53c0*/  MUFU.EX2 R53, R53 ;  /* 0x0000003500357308 */ /* 0x000ee20000000800 */
[----:B--2---:R-:W-:Y:S02]  /*53d0*/  F2FP.BF16.F32.PACK_AB R12, R60, R57 ;  /* 0x000000393c0c723e */ /* 0x004fe400000010ff */
        /* <DEDUP_REMOVED lines=11> */
[----:B-1----:R-:W-:Y:S01]  /*5490*/  HMMA.16816.F32.BF16 R88, R68, R84, RZ ;  /* 0x000000544458723c */ /* 0x002fe200000418ff */
[----:B------:R-:W-:-:S04]  /*54a0*/  FADD.FTZ R58, R58, R59 ;  /* 0x0000003b3a3a7221 */ /* 0x000fc80000010000 */
[----:B------:R-:W-:Y:S01]  /*54b0*/  FADD.FTZ R55, R55, R58 ;  /* 0x0000003a37377221 */ /* 0x000fe20000010000 */
[C---:B------:R-:W-:Y:S01]  /*54c0*/  HMMA.16816.F32.BF16 R92, R68.reuse, R94, RZ ;  /* 0x0000005e445c723c */ /* 0x040fe200000418ff */
[----:B------:R-:W-:Y:S05]  /*54d0*/  MUFU.EX2 R52, R52 ;  /* 0x0000003400347308 */ /* 0x000fea0000000800 */
[----:B------:R-:W-:Y:S01]  /*54e0*/  HMMA.16816.F32.BF16 R84, R68, R86, RZ ;  /* 0x000000564454723c */ /* 0x000fe200000418ff */
[----:B---3--:R-:W-:Y:S02]  /*54f0*/  F2FP.BF16.F32.PACK_AB R15, R51, R54 ;  /* 0x00000036330f723e */ /* 0x008fe400000010ff */
        /* <DEDUP_REMOVED lines=16> */
[----:B------:R-:W1:Y:S02]  /*5600*/  LDSM.16.MT88.4 R16, [R221+0x10800] ;  /* 0x01080000dd10783b */ /* 0x000e640000004200 */
[----:B------:R-:W-:Y:S03]  /*5610*/  MUFU.EX2 R46, R46 ;  /* 0x0000002e002e7308 */ /* 0x000fe60000000800 */
[C---:B----4-:R-:W-:Y:S05]  /*5620*/  HMMA.16816.F32.BF16 R80, R68.reuse, R76, RZ ;  /* 0x0000004c4450723c */ /* 0x050fea00000418ff */
        /* <DEDUP_REMOVED lines=9> */
[C---:B-----5:R-:W-:Y:S06]  /*56c0*/  HMMA.16816.F32.BF16 R96, R12.reuse, R4, R96 ;  /* 0x000000040c60723c */ /* 0x060fec0000041860 */
        /* <DEDUP_REMOVED lines=12> */
[C---:B-1----:R-:W-:Y:S05]  /*5790*/  HMMA.16816.F32.BF16 R80, R12.reuse, R16, R80 ;  /* 0x000000100c50723c */ /* 0x042fea0000041850 */
[----:B------:R-:W1:Y:S01]  /*57a0*/  MUFU.EX2 R3, R3 ;  /* 0x0000000300037308 */ /* 0x000e620000000800 */
[C---:B------:R-:W-:Y:S01]  /*57b0*/  HMMA.16816.F32.BF16 R76, R12.reuse, R18, R76 ;  /* 0x000000120c4c723c */ /* 0x040fe2000004184c */
[----:B------:R-:W-:Y:S05]  /*57c0*/  LDSM.16.MT88.4 R16, [R220+0xd000] ;  /* 0x00d00000dc10783b */ /* 0x000fea0000004200 */
[C---:B------:R-:W-:Y:S01]  /*57d0*/  HMMA.16816.F32.BF16 R72, R12.reuse, R24, R72 ;  /* 0x000000180c48723c */ /* 0x040fe20000041848 */
[----:B------:R-:W-:Y:S05]  /*57e0*/  MUFU.EX2 R148, R148 ;  /* 0x0000009400947308 */ /* 0x000fea0000000800 */
[----:B------:R-:W-:Y:S01]  /*57f0*/  HMMA.16816.F32.BF16 R68, R12, R26, R68 ;  /* 0x0000001a0c44723c */ /* 0x000fe20000041844 */
[----:B------:R-:W1:Y:S01]  /*5800*/  LDSM.16.MT88.4 R12, [R223+0x11000] ;  /* 0x01100000df0c783b */ /* 0x000e620000004200 */
[----:B------:R-:W-:Y:S01]  /*5810*/  F2FP.BF16.F32.PACK_AB R24, R49, R52 ;  /* 0x000000343118723e */ /* 0x000fe200000010ff */
[----:B------:R-:W1:Y:S01]  /*5820*/  MUFU.EX2 R149, R149 ;  /* 0x0000009500957308 */ /* 0x000e620000000800 */
[----:B---3--:R-:W-:Y:S01]  /*5830*/  F2FP.BF16.F32.PACK_AB R25, R47, R50 ;  /* 0x000000322f19723e */ /* 0x008fe200000010ff */
[----:B------:R-:W-:-:S02]  /*5840*/  FADD.FTZ R50, R50, R51 ;  /* 0x0000003332327221 */ /* 0x000fc40000010000 */
[----:B------:R-:W-:Y:S02]  /*5850*/  F2FP.BF16.F32.PACK_AB R26, R45, R48 ;  /* 0x000000302d1a723e */ /* 0x000fe400000010ff */
[----:B----4-:R-:W-:Y:S01]  /*5860*/  F2FP.BF16.F32.PACK_AB R27, R43, R46 ;  /* 0x0000002e2b1b723e */ /* 0x010fe200000010ff */
[----:B------:R-:W-:Y:S01]  /*5870*/  FADD.FTZ R47, R47, R50 ;  /* 0x000000322f2f7221 */ /* 0x000fe20000010000 */
[----:B------:R-:W-:Y:S03]  /*5880*/  MUFU.EX2 R151, R151 ;  /* 0x0000009700977308 */ /* 0x000fe60000000800 */
[----:B------:R-:W-:Y:S02]  /*5890*/  FADD.FTZ R46, R46, R47 ;  /* 0x0000002f2e2e7221 */ /* 0x000fe40000010000 */
[C---:B-----5:R-:W-:Y:S02]  /*58a0*/  HMMA.16816.F32.BF16 R120, R24.reuse, R4, R120 ;  /* 0x000000041878723c */ /* 0x060fe40000041878 */
        /* <DEDUP_REMOVED lines=13> */
[C---:B-1----:R-:W-:Y:S01]  /*5980*/  HMMA.16816.F32.BF16 R96, R24.reuse, R12, R96 ;  /* 0x0000000c1860723c */ /* 0x042fe20000041860 */
[----:B------:R-:W1:Y:S05]  /*5990*/  MUFU.EX2 R158, R158 ;  /* 0x0000009e009e7308 */ /* 0x000e6a0000000800 */
[C---:B------:R-:W-:Y:S01]  /*59a0*/  HMMA.16816.F32.BF16 R92, R24.reuse, R14, R92 ;  /* 0x0000000e185c723c */ /* 0x040fe2000004185c */
[----:B------:R-:W4:Y:S02]  /*59b0*/  LDSM.16.MT88.4 R12, [R222+0xd800] ;  /* 0x00d80000de0c783b */ /* 0x000f240000004200 */
[----:B------:R-:W-:Y:S03]  /*59c0*/  MUFU.EX2 R160, R160 ;  /* 0x000000a000a07308 */ /* 0x000fe60000000800 */
[C---:B---3--:R-:W-:Y:S05]  /*59d0*/  HMMA.16816.F32.BF16 R88, R24.reuse, R4, R88 ;  /* 0x000000041858723c */ /* 0x048fea0000041858 */
[----:B------:R-:W3:Y:S01]  /*59e0*/  MUFU.EX2 R163, R163 ;  /* 0x000000a300a37308 */ /* 0x000ee20000000800 */
[C---:B------:R-:W-:Y:S01]  /*59f0*/  HMMA.16816.F32.BF16 R84, R24.reuse, R6, R84 ;  /* 0x000000061854723c */ /* 0x040fe20000041854 */
[----:B------:R-:W1:Y:S05]  /*5a00*/  LDSM.16.MT88.4 R4, [R221+0xd800] ;  /* 0x00d80000dd04783b */ /* 0x000e6a0000004200 */
        /* <DEDUP_REMOVED lines=21> */
[C---:B-----5:R-:W-:Y:S01]  /*5b60*/  HMMA.16816.F32.BF16 R128, R8.reuse, R20, R128 ;  /* 0x000000140880723c */ /* 0x060fe20000041880 */
[----:B------:R-:W-:Y:S05]  /*5b70*/  MUFU.EX2 R159, R159 ;  /* 0x0000009f009f7308 */ /* 0x000fea0000000800 */
        /* <DEDUP_REMOVED lines=8> */
[----:B------:R-:W1:Y:S05]  /*5c00*/  MUFU.EX2 R157, R157 ;  /* 0x0000009d009d7308 */ /* 0x000e6a0000000800 */
[C---:B------:R-:W-:Y:S01]  /*5c10*/  HMMA.16816.F32.BF16 R108, R8.reuse, R6, R108 ;  /* 0x00000006086c723c */ /* 0x040fe2000004186c */
[----:B------:R-:W1:Y:S02]  /*5c20*/  LDSM.16.MT88.4 R4, [R223+0xe000] ;  /* 0x00e00000df04783b */ /* 0x000e640000004200 */
        /* <DEDUP_REMOVED lines=10> */
[C---:B-----5:R-:W-:Y:S05]  /*5cd0*/  HMMA.16816.F32.BF16 R88, R8.reuse, R20, R88 ;  /* 0x000000140858723c */ /* 0x060fea0000041858 */
[----:B------:R-:W-:Y:S01]  /*5ce0*/  MUFU.EX2 R143, R143 ;  /* 0x0000008f008f7308 */ /* 0x000fe20000000800 */
[----:B------:R-:W-:Y:S01]  /*5cf0*/  HMMA.16816.F32.BF16 R84, R8, R22, R84 ;  /* 0x000000160854723c */ /* 0x000fe20000041854 */
[----:B------:R-:W-:-:S02]  /*5d00*/  F2FP.BF16.F32.PACK_AB R20, R149, R148 ;  /* 0x000000949514723e */ /* 0x000fc400000010ff */
[----:B------:R-:W-:Y:S01]  /*5d10*/  F2FP.BF16.F32.PACK_AB R21, R156, R153 ;  /* 0x000000999c15723e */ /* 0x000fe200000010ff */
[----:B------:R-:W-:Y:S02]  /*5d20*/  FADD.FTZ R153, R153, R38 ;  /* 0x0000002699997221 */ /* 0x000fe40000010000 */
[C---:B----4-:R-:W-:Y:S01]  /*5d30*/  HMMA.16816.F32.BF16 R80, R8.reuse, R12, R80 ;  /* 0x0000000c0850723c */ /* 0x050fe20000041850 */
[----:B------:R-:W-:Y:S01]  /*5d40*/  F2FP.BF16.F32.PACK_AB R22, R154, R151 ;  /* 0x000000979a16723e */ /* 0x000fe200000010ff */
[----:B------:R-:W4:Y:S01]  /*5d50*/  MUFU.EX2 R150, R150 ;  /* 0x0000009600967308 */ /* 0x000f220000000800 */
        /* <DEDUP_REMOVED lines=12> */
[C---:B-1----:R-:W-:Y:S06]  /*5e20*/  HMMA.16816.F32.BF16 R128, R20.reuse, R4, R128 ;  /* 0x000000041480723c */ /* 0x042fec0000041880 */
[C---:B------:R-:W-:Y:S01]  /*5e30*/  HMMA.16816.F32.BF16 R124, R20.reuse, R6, R124 ;  /* 0x00000006147c723c */ /* 0x040fe2000004187c */
[----:B------:R-:W1:Y:S05]  /*5e40*/  LDSM.16.MT88.4 R4, [R221+0x12000] ;  /* 0x01200000dd04783b */ /* 0x000e6a0000004200 */
[C---:B--2---:R-:W-:Y:S06]  /*5e50*/  HMMA.16816.F32.BF16 R120, R20.reuse, R16, R120 ;  /* 0x000000101478723c */ /* 0x044fec0000041878 */
[C---:B------:R-:W-:Y:S01]  /*5e60*/  HMMA.16816.F32.BF16 R116, R20.reuse, R18, R116 ;  /* 0x000000121474723c */ /* 0x040fe20000041874 */
[----:B------:R-:W-:Y:S05]  /*5e70*/  LDSM.16.MT88.4 R16, [R223+0xe800] ;  /* 0x00e80000df10783b */ /* 0x000fea0000004200 */
[C---:B-----5:R-:W-:Y:S06]  /*5e80*/  HMMA.16816.F32.BF16 R112, R20.reuse, R12, R112 ;  /* 0x0000000c1470723c */ /* 0x060fec0000041870 */
        /* <DEDUP_REMOVED lines=10> */
[----:B-1----:R-:W-:Y:S01]  /*5f30*/  HMMA.16816.F32.BF16 R80, R20, R4, R80 ;  /* 0x000000041450723c */ /* 0x002fe20000041850 */
[----:B------:R-:W-:Y:S01]  /*5f40*/  F2FP.BF16.F32.PACK_AB R30, R167, R162 ;  /* 0x000000a2a71e723e */ /* 0x000fe200000010ff */
[----:B------:R-:W-:Y:S01]  /*5f50*/  FADD.FTZ R164, R161, R164 ;  /* 0x000000a4a1a47221 */ /* 0x000fe20000010000 */
[----:B------:R-:W-:-:S03]  /*5f60*/  F2FP.BF16.F32.PACK_AB R31, R166, R159 ;  /* 0x0000009fa61f723e */ /* 0x000fc600000010ff */
[----:B------:R-:W-:Y:S01]  /*5f70*/  HMMA.16816.F32.BF16 R76, R20, R6, R76 ;  /* 0x00000006144c723c */ /* 0x000fe2000004184c */
[----:B------:R-:W1:Y:S01]  /*5f80*/  LDSM.16.MT88.4 R4, [R220+0xe800] ;  /* 0x00e80000dc04783b */ /* 0x000e620000004200 */
[----:B------:R-:W-:-:S04]  /*5f90*/  FADD.FTZ R159, R159, R164 ;  /* 0x000000a49f9f7221 */ /* 0x000fc80000010000 */
[----:B------:R-:W-:Y:S01]  /*5fa0*/  HMMA.16816.F32.BF16 R72, R20, R24, R72 ;  /* 0x000000181448723c */ /* 0x000fe20000041848 */
[----:B------:R-:W-:-:S05]  /*5fb0*/  FADD.FTZ R159, R166, R159 ;  /* 0x0000009fa69f7221 */ /* 0x000fca0000010000 */
[----:B------:R-:W-:Y:S01]  /*5fc0*/  HMMA.16816.F32.BF16 R68, R20, R26, R68 ;  /* 0x0000001a1444723c */ /* 0x000fe20000041844 */
[----:B------:R-:W3:Y:S05]  /*5fd0*/  LDSM.16.MT88.4 R24, [R223+0x12800] ;  /* 0x01280000df18783b */ /* 0x000eea0000004200 */
        /* <DEDUP_REMOVED lines=13> */
[C---:B-1----:R-:W-:Y:S06]  /*60b0*/  HMMA.16816.F32.BF16 R104, R28.reuse, R4, R104 ;  /* 0x000000041c68723c */ /* 0x042fec0000041868 */
[C---:B------:R-:W-:Y:S01]  /*60c0*/  HMMA.16816.F32.BF16 R100, R28.reuse, R6, R100 ;  /* 0x000000061c64723c */ /* 0x040fe20000041864 */
[----:B------:R-:W1:Y:S05]  /*60d0*/  LDSM.16.MT88.4 R4, [R221+0xf000] ;  /* 0x00f00000dd04783b */ /* 0x000e6a0000004200 */
[C---:B---3--:R-:W-:Y:S06]  /*60e0*/  HMMA.16816.F32.BF16 R96, R28.reuse, R24, R96 ;  /* 0x000000181c60723c */ /* 0x048fec0000041860 */
[----:B------:R-:W-:Y:S01]  /*60f0*/  HMMA.16816.F32.BF16 R92, R28, R26, R92 ;  /* 0x0000001a1c5c723c */ /* 0x000fe2000004185c */
[----:B------:R-:W-:-:S02]  /*6100*/  F2FP.BF16.F32.PACK_AB R24, R157, R152 ;  /* 0x000000989d18723e */ /* 0x000fc400000010ff */
[----:B------:R-:W-:Y:S01]  /*6110*/  F2FP.BF16.F32.PACK_AB R25, R145, R144 ;  /* 0x000000909119723e */ /* 0x000fe200000010ff */
[----:B------:R-:W-:Y:S02]  /*6120*/  FADD.FTZ R144, R144, R159 ;  /* 0x0000009f90907221 */ /* 0x000fe40000010000 */
[----:B--2---:R-:W-:Y:S01]  /*6130*/  HMMA.16816.F32.BF16 R88, R28, R16, R88 ;  /* 0x000000101c58723c */ /* 0x004fe20000041858 */
[----:B------:R-:W-:Y:S01]  /*6140*/  F2FP.BF16.F32.PACK_AB R26, R165, R146 ;  /* 0x00000092a51a723e */ /* 0x000fe200000010ff */
[----:B------:R-:W-:Y:S01]  /*6150*/  FADD.FTZ R144, R145, R144 ;  /* 0x0000009091907221 */ /* 0x000fe20000010000 */
[----:B----4-:R-:W-:-:S03]  /*6160*/  F2FP.BF16.F32.PACK_AB R27, R150, R143 ;  /* 0x0000008f961b723e */ /* 0x010fc600000010ff */
[----:B------:R-:W-:Y:S01]  /*6170*/  HMMA.16816.F32.BF16 R84, R28, R18, R84 ;  /* 0x000000121c54723c */ /* 0x000fe20000041854 */
[----:B------:R-:W-:Y:S01]  /*6180*/  LDSM.16.MT88.4 R16, [R220+0xf000] ;  /* 0x00f00000dc10783b */ /* 0x000fe20000004200 */
[----:B------:R-:W-:-:S04]  /*6190*/  FADD.FTZ R143, R143, R144 ;  /* 0x000000908f8f7221 */ /* 0x000fc80000010000 */
[----:B------:R-:W-:Y:S01]  /*61a0*/  HMMA.16816.F32.BF16 R120, R24, R8, R120 ;  /* 0x000000081878723c */ /* 0x000fe20000041878 */
[----:B------:R-:W-:-:S05]  /*61b0*/  FADD.FTZ R143, R150, R143 ;  /* 0x0000008f968f7221 */ /* 0x000fca0000010000 */
[----:B------:R-:W-:Y:S01]  /*61c0*/  HMMA.16816.F32.BF16 R116, R24, R10, R116 ;  /* 0x0000000a1874723c */ /* 0x000fe20000041874 */
[----:B------:R-:W2:Y:S05]  /*61d0*/  LDSM.16.MT88.4 R8, [R222+0x13000] ;  /* 0x01300000de08783b */ /* 0x000eaa0000004200 */
[C---:B-----5:R-:W-:Y:S06]  /*61e0*/  HMMA.16816.F32.BF16 R80, R28.reuse, R12, R80 ;  /* 0x0000000c1c50723c */ /* 0x060fec0000041850 */
[----:B------:R-:W-:Y:S01]  /*61f0*/  HMMA.16816.F32.BF16 R76, R28, R14, R76 ;  /* 0x0000000e1c4c723c */ /* 0x000fe2000004184c */
[----:B------:R-:W3:Y:S05]  /*6200*/  LDSM.16.MT88.4 R12, [R223+0x13000] ;  /* 0x01300000df0c783b */ /* 0x000eea0000004200 */
[C---:B-1----:R-:W-:Y:S06]  /*6210*/  HMMA.16816.F32.BF16 R112, R24.reuse, R4, R112 ;  /* 0x000000041870723c */ /* 0x042fec0000041870 */
[----:B------:R-:W-:Y:S01]  /*6220*/  HMMA.16816.F32.BF16 R108, R24, R6, R108 ;  /* 0x00000006186c723c */ /* 0x000fe2000004186c */
[----:B------:R-:W1:Y:S05]  /*6230*/  LDSM.16.MT88.4 R4, [R221+0x13000] ;  /* 0x01300000dd04783b */ /* 0x000e6a0000004200 */
[C---:B------:R-:W-:Y:S06]  /*6240*/  HMMA.16816.F32.BF16 R68, R28.reuse, R34, R68 ;  /* 0x000000221c44723c */ /* 0x040fec0000041844 */
[----:B------:R-:W-:Y:S01]  /*6250*/  HMMA.16816.F32.BF16 R72, R28, R32, R72 ;  /* 0x000000201c48723c */ /* 0x000fe20000041848 */
[--C-:B------:R-:W-:Y:S01]  /*6260*/  FFMA.FTZ R35, R136, UR4, -R139.reuse ;  /* 0x0000000488237c23 */ /* 0x100fe2000801088b */
[--C-:B------:R-:W-:Y:S01]  /*6270*/  FFMA.FTZ R136, R137, UR4, -R134.reuse ;  /* 0x0000000489887c23 */ /* 0x100fe20008010886 */
[--C-:B------:R-:W-:Y:S01]  /*6280*/  FFMA.FTZ R34, R138, UR4, -R139.reuse ;  /* 0x000000048a227c23 */ /* 0x100fe2000801088b */
[----:B------:R-:W-:Y:S01]  /*6290*/  FFMA.FTZ R134, R67, UR4, -R134 ;  /* 0x0000000443867c23 */ /* 0x000fe20008010886 */
[----:B------:R-:W4:Y:S01]  /*62a0*/  LDSM.16.MT88.4 R28, [R220+0x13000] ;  /* 0x01300000dc1c783b */ /* 0x000f220000004200 */
[C---:B--2---:R-:W-:Y:S01]  /*62b0*/  HMMA.16816.F32.BF16 R88, R24.reuse, R8, R88 ;  /* 0x000000081858723c */ /* 0x044fe20000041858 */
[--C-:B------:R-:W-:Y:S01]  /*62c0*/  FFMA.FTZ R32, R142, UR4, -R139.reuse ;  /* 0x000000048e207c23 */ /* 0x100fe2000801088b */
[----:B------:R-:W-:Y:S01]  /*62d0*/  FFMA.FTZ R33, R140, UR4, -R139 ;  /* 0x000000048c217c23 */ /* 0x000fe2000801088b */
[----:B------:R-:W-:Y:S03]  /*62e0*/  MUFU.EX2 R34, R34 ;  /* 0x0000002200227308 */ /* 0x000fe60000000800 */
[C---:B------:R-:W-:Y:S01]  /*62f0*/  HMMA.16816.F32.BF16 R84, R24.reuse, R10, R84 ;  /* 0x0000000a1854723c */ /* 0x040fe20000041854 */
[----:B------:R-:W2:Y:S04]  /*6300*/  LDSM.16.MT88.4 R8, [R222+0xf800] ;  /* 0x00f80000de08783b */ /* 0x000ea80000004200 */
[----:B------:R-:W-:Y:S01]  /*6310*/  MUFU.EX2 R32, R32 ;  /* 0x0000002000207308 */ /* 0x000fe20000000800 */
[C---:B---3--:R-:W-:Y:S06]  /*6320*/  HMMA.16816.F32.BF16 R96, R24.reuse, R12, R96 ;  /* 0x0000000c1860723c */ /* 0x048fec0000041860 */
[C---:B------:R-:W-:Y:S01]  /*6330*/  HMMA.16816.F32.BF16 R92, R24.reuse, R14, R92 ;  /* 0x0000000e185c723c */ /* 0x040fe2000004185c */
[----:B------:R-:W3:Y:S01]  /*6340*/  MUFU.EX2 R33, R33 ;  /* 0x0000002100217308 */ /* 0x000ee20000000800 */
[----:B------:R-:W5:Y:S04]  /*6350*/  LDSM.16.MT88.4 R12, [R223+0xf800] ;  /* 0x00f80000df0c783b */ /* 0x000f680000004200 */
[C---:B-1----:R-:W-:Y:S03]  /*6360*/  HMMA.16816.F32.BF16 R80, R24.reuse, R4, R80 ;  /* 0x000000041850723c */ /* 0x042fe60000041850 */
[----:B------:R-:W1:Y:S03]  /*6370*/  MUFU.EX2 R35, R35 ;  /* 0x0000002300237308 */ /* 0x000e660000000800 */
[C---:B------:R-:W-:Y:S05]  /*6380*/  HMMA.16816.F32.BF16 R76, R24.reuse, R6, R76 ;  /* 0x00000006184c723c */ /* 0x040fea000004184c */
[----:B------:R-:W4:Y:S01]  /*6390*/  MUFU.EX2 R136, R136 ;  /* 0x0000008800887308 */ /* 0x000f220000000800 */
[----:B---3--:R-:W-:Y:S01]  /*63a0*/  F2FP.BF16.F32.PACK_AB R4, R33, R32 ;  /* 0x000000202104723e */ /* 0x008fe200000010ff */
[C---:B------:R-:W-:Y:S06]  /*63b0*/  HMMA.16816.F32.BF16 R128, R24.reuse, R20, R128 ;  /* 0x000000141880723c */ /* 0x040fec0000041880 */
[----:B------:R-:W3:Y:S01]  /*63c0*/  MUFU.EX2 R134, R134 ;  /* 0x0000008600867308 */ /* 0x000ee20000000800 */
[----:B-1----:R-:W-:Y:S01]  /*63d0*/  F2FP.BF16.F32.PACK_AB R6, R35, R34 ;  /* 0x000000222306723e */ /* 0x002fe200000010ff */
[C---:B------:R-:W-:Y:S01]  /*63e0*/  HMMA.16816.F32.BF16 R124, R24.reuse, R22, R124 ;  /* 0x00000016187c723c */ /* 0x040fe2000004187c */
[----:B------:R-:W-:Y:S05]  /*63f0*/  LDSM.16.MT88.4 R20, [R221+0xf800] ;  /* 0x00f80000dd14783b */ /* 0x000fea0000004200 */
[----:B------:R-:W-:Y:S01]  /*6400*/  HMMA.16816.F32.BF16 R104, R24, R16, R104 ;  /* 0x000000101868723c */ /* 0x000fe20000041868 */
[----:B----4-:R-:W-:Y:S01]  /*6410*/  F2FP.BF16.F32.PACK_AB R5, R135, R136 ;  /* 0x000000888705723e */ /* 0x010fe200000010ff */
[----:B------:R-:W-:-:S04]  /*6420*/  FADD.FTZ R136, R136, R143 ;  /* 0x0000008f88887221 */ /* 0x000fc80000010000 */
[----:B------:R-:W-:Y:S01]  /*6430*/  HMMA.16816.F32.BF16 R100, R24, R18, R100 ;  /* 0x000000121864723c */ /* 0x000fe20000041864 */
[----:B------:R-:W1:Y:S01]  /*6440*/  LDSM.16.MT88.4 R16, [R220+0xf800] ;  /* 0x00f80000dc10783b */ /* 0x000e620000004200 */
[----:B------:R-:W-:Y:S01]  /*6450*/  FADD.FTZ R136, R135, R136 ;  /* 0x0000008887887221 */ /* 0x000fe20000010000 */
[----:B---3--:R-:W-:-:S03]  /*6460*/  F2FP.BF16.F32.PACK_AB R7, R134, R133 ;  /* 0x000000858607723e */ /* 0x008fc600000010ff */
[----:B------:R-:W-:Y:S01]  /*6470*/  HMMA.16816.F32.BF16 R72, R24, R28, R72 ;  /* 0x0000001c1848723c */ /* 0x000fe20000041848 */
[----:B------:R-:W-:-:S04]  /*6480*/  FADD.FTZ R133, R133, R136 ;  /* 0x0000008885857221 */ /* 0x000fc80000010000 */
[----:B------:R-:W-:Y:S01]  /*6490*/  FADD.FTZ R245, R134, R133 ;  /* 0x0000008586f57221 */ /* 0x000fe20000010000 */
[C---:B--2---:R-:W-:Y:S06]  /*64a0*/  HMMA.16816.F32.BF16 R120, R4.reuse, R8, R120 ;  /* 0x000000080478723c */ /* 0x044fec0000041878 */
[----:B-----5:R-:W-:Y:S01]  /*64b0*/  HMMA.16816.F32.BF16 R128, R4, R12, R128 ;  /* 0x0000000c0480723c */ /* 0x020fe20000041880 */
[----:B------:R-:W-:-:S04]  /*64c0*/  FADD.FTZ R9, R57, R64 ;  /* 0x0000004039097221 */ /* 0x000fc80000010000 */
[----:B------:R-:W-:Y:S01]  /*64d0*/  FADD.FTZ R9, R60, R9 ;  /* 0x000000093c097221 */ /* 0x000fe20000010000 */
[----:B------:R-:W-:Y:S01]  /*64e0*/  HMMA.16816.F32.BF16 R124, R4, R14, R124 ;  /* 0x0000000e047c723c */ /* 0x000fe2000004187c */
[----:B------:R-:W2:Y:S02]  /*64f0*/  LDSM.16.MT88.4 R12, [R223+0x13800] ;  /* 0x01380000df0c783b */ /* 0x000ea40000004200 */
[----:B------:R-:W-:-:S03]  /*6500*/  FADD.FTZ R56, R56, R9 ;  /* 0x0000000938387221 */ /* 0x000fc60000010000 */
[----:B------:R-:W-:Y:S01]  /*6510*/  HMMA.16816.F32.BF16 R116, R4, R10, R116 ;  /* 0x0000000a0474723c */ /* 0x000fe20000041874 */
[----:B------:R-:W-:Y:S01]  /*6520*/  FADD.FTZ R53, R53, R56 ;  /* 0x0000003835357221 */ /* 0x000fe20000010000 */
[----:B------:R-:W3:Y:S03]  /*6530*/  LDSM.16.MT88.4 R8, [R222+0x13800] ;  /* 0x01380000de08783b */ /* 0x000ee60000004200 */
        /* <DEDUP_REMOVED lines=20> */
[----:B---3--:R-:W-:Y:S01]  /*6680*/  HMMA.16816.F32.BF16 R88, R4, R8, R88 ;  /* 0x000000080458723c */ /* 0x008fe20000041858 */
[----:B------:R-:W-:-:S04]  /*6690*/  FADD.FTZ R151, R154, R151 ;  /* 0x000000979a977221 */ /* 0x000fc80000010000 */
[----:B------:R-:W-:Y:S01]  /*66a0*/  FADD.FTZ R160, R160, R151 ;  /* 0x00000097a0a07221 */ /* 0x000fe20000010000 */
[----:B------:R-:W-:Y:S03]  /*66b0*/  HMMA.16816.F32.BF16 R84, R4, R10, R84 ;  /* 0x0000000a0454723c */ /* 0x000fe60000041854 */
[----:B------:R-:W-:-:S03]  /*66c0*/  FADD.FTZ R163, R163, R160 ;  /* 0x000000a0a3a37221 */ /* 0x000fc60000010000 */
[----:B-1----:R-:W-:Y:S01]  /*66d0*/  HMMA.16816.F32.BF16 R80, R4, R16, R80 ;  /* 0x000000100450723c */ /* 0x002fe20000041850 */
        /* <DEDUP_REMOVED lines=25> */
.L_x_2370:
        /* <DEDUP_REMOVED lines=66> */
.L_x_2367:
        /* <DEDUP_REMOVED lines=29> */
[----:B------:R-:W-:Y:S03]  /*6e60*/  ISETP.GT.AND P0, PT, R246, R231, PT ;  /* 0x000000e7f600720c */ /* 0x000fe60003f04270 */
        /* <DEDUP_REMOVED lines=404> */
.L_x_2369:
        /* <DEDUP_REMOVED lines=36> */
.L_x_2368:
        /* <DEDUP_REMOVED lines=113> */
[--C-:B------:R-:W-:Y:S03]  /*9100*/  FFMA.FTZ R187, R187, UR4, -R144.reuse ;  /* 0x00000004bbbb7c23 */ /* 0x100fe60008010890 */
        /* <DEDUP_REMOVED lines=50> */
[----:B------:R-:W-:Y:S01]  /*9430*/  ISETP.GT.AND P0, PT, R246, R231, PT ;  /* 0x000000e7f600720c */ /* 0x000fe20003f04270 */
[--C-:B------:R-:W-:Y:S01]  /*9440*/  FFMA.FTZ R183, R183, UR4, -R144.reuse ;  /* 0x00000004b7b77c23 */ /* 0x100fe20008010890 */
[----:B------:R-:W-:Y:S01]  /*9450*/  FFMA.FTZ R181, R181, UR4, -R145 ;  /* 0x00000004b5b57c23 */ /* 0x000fe20008010891 */
[----:B------:R-:W-:Y:S01]  /*9460*/  FFMA.FTZ R134, R134, UR4, -R144 ;  /* 0x0000000486867c23 */ /* 0x000fe20008010890 */
[----:B------:R-:W-:Y:S01]  /*9470*/  FFMA.FTZ R143, R132, R245, R143 ;  /* 0x000000f5848f7223 */ /* 0x000fe2000001008f */
[----:B------:R-:W-:Y:S03]  /*9480*/  LDSM.16.MT88.4 R72, [R220+0xc800] ;  /* 0x00c80000dc48783b */ /* 0x000fe60000004200 */
[----:B------:R-:W5:Y:S01]  /*9490*/  MUFU.EX2 R136, R136 ;  /* 0x0000008800887308 */ /* 0x000f620000000800 */
[----:B----4-:R-:W-:Y:S01]  /*94a0*/  F2FP.BF16.F32.PACK_AB R130, R137, R140 ;  /* 0x0000008c8982723e */ /* 0x010fe200000010ff */
[----:B------:R-:W-:Y:S01]  /*94b0*/  FFMA.FTZ R142, R133, R248, R142 ;  /* 0x000000f8858e7223 */ /* 0x000fe2000001008e */
[----:B------:R-:W-:Y:S03]  /*94c0*/  FADD.FTZ R138, R138, R143 ;  /* 0x0000008f8a8a7221 */ /* 0x000fe60000010000 */
[----:B------:R-:W-:Y:S01]  /*94d0*/  FADD.FTZ R141, R141, R142 ;  /* 0x0000008e8d8d7221 */ /* 0x000fe20000010000 */
[----:B------:R-:W-:Y:S03]  /*94e0*/  LDSM.16.MT88.4 R100, [R221+0xe800] ;  /* 0x00e80000dd64783b */ /* 0x000fe60000004200 */
[----:B------:R-:W-:Y:S01]  /*94f0*/  MUFU.EX2 R148, R148 ;  /* 0x0000009400947308 */ /* 0x000fe20000000800 */
[----:B------:R-:W-:Y:S04]  /*9500*/  FADD.FTZ R140, R140, R141 ;  /* 0x0000008d8c8c7221 */ /* 0x000fe80000010000 */
[----:B------:R-:W-:Y:S01]  /*9510*/  FADD.FTZ R140, R137, R140 ;  /* 0x0000008c898c7221 */ /* 0x000fe20000010000 */
[----:B------:R-:W-:Y:S04]  /*9520*/  LDSM.16.MT88.4 R116, [R222+0xf800] ;  /* 0x00f80000de74783b */ /* 0x000fe80000004200 */
[----:B------:R-:W-:Y:S01]  /*9530*/  MUFU.EX2 R150, R150 ;  /* 0x0000009600967308 */ /* 0x000fe20000000800 */
[----:B-----5:R-:W-:Y:S03]  /*9540*/  F2FP.BF16.F32.PACK_AB R131, R136, R139 ;  /* 0x0000008b8883723e */ /* 0x020fe600000010ff */
[----:B------:R-:W-:Y:S04]  /*9550*/  LDSM.16.MT88.4 R108, [R221+0xf800] ;  /* 0x00f80000dd6c783b */ /* 0x000fe80000004200 */
        /* <DEDUP_REMOVED lines=15> */
[--C-:B------:R-:W-:Y:S01]  /*9650*/  FFMA.FTZ R191, R186, UR4, -R145.reuse ;  /* 0x00000004babf7c23 */ /* 0x100fe20008010891 */
[C---:B------:R-:W-:Y:S03]  /*9660*/  HMMA.16816.F32.BF16 R16, R128.reuse, R22, R16 ;  /* 0x000000168010723c */ /* 0x040fe60000041810 */
[C---:B------:R-:W-:Y:S01]  /*9670*/  FMUL.FTZ R20, R133.reuse, R112 ;  /* 0x0000007085147220 */ /* 0x040fe20000410000 */
[----:B------:R-:W-:Y:S03]  /*9680*/  FMUL.FTZ R21, R133, R113 ;  /* 0x0000007185157220 */ /* 0x000fe60000410000 */
        /* <DEDUP_REMOVED lines=61> */
[C---:B------:R-:W-:Y:S03]  /*9a60*/  FMUL.FTZ R59, R132.reuse, R79 ;  /* 0x0000004f843b7220 */ /* 0x040fe60000410000 */
        /* <DEDUP_REMOVED lines=21> */
[----:B------:R-:W-:Y:S01]  /*9bc0*/  MOV R133, R0 ;  /* 0x0000000000857202 */ /* 0x000fe20000000f00 */
[--C-:B------:R-:W-:Y:S03]  /*9bd0*/  FFMA.FTZ R182, R185, UR4, -R144.reuse ;  /* 0x00000004b9b67c23 */ /* 0x100fe60008010890 */
[----:B------:R-:W-:Y:S02]  /*9be0*/  MUFU.EX2 R112, R112 ;  /* 0x0000007000707308 */ /* 0x000fe40000000800 */
[----:B------:R-:W-:Y:S01]  /*9bf0*/  FFMA.FTZ R145, R180, UR4, -R145 ;  /* 0x00000004b4917c23 */ /* 0x000fe20008010891 */
[----:B------:R-:W-:Y:S01]  /*9c00*/  FFMA.FTZ R144, R3, UR4, -R144 ;  /* 0x0000000403907c23 */ /* 0x000fe20008010890 */
[----:B------:R-:W-:Y:S01]  /*9c10*/  FADD.FTZ R3, R139, R138 ;  /* 0x0000008a8b037221 */ /* 0x000fe20000010000 */
[----:B------:R-:W-:Y:S05]  /*9c20*/  FADD.FTZ R105, R105, R140 ;  /* 0x0000008c69697221 */ /* 0x000fea0000010000 */
[----:B------:R-:W5:Y:S01]  /*9c30*/  MUFU.EX2 R113, R113 ;  /* 0x0000007100717308 */ /* 0x000f620000000800 */
[C---:B--2---:R-:W-:Y:S01]  /*9c40*/  F2FP.BF16.F32.PACK_AB R69, R107.reuse, R106 ;  /* 0x0000006a6b45723e */ /* 0x044fe200000010ff */
[----:B------:R-:W-:Y:S01]  /*9c50*/  FADD.FTZ R3, R136, R3 ;  /* 0x0000000388037221 */ /* 0x000fe20000010000 */
[----:B------:R-:W-:Y:S03]  /*9c60*/  FADD.FTZ R105, R104, R105 ;  /* 0x0000006968697221 */ /* 0x000fe60000010000 */
[----:B------:R-:W-:Y:S04]  /*9c70*/  FADD.FTZ R106, R106, R3 ;  /* 0x000000036a6a7221 */ /* 0x000fe80000010000 */
[----:B------:R-:W-:Y:S01]  /*9c80*/  MUFU.EX2 R114, R114 ;  /* 0x0000007200727308 */ /* 0x000fe20000000800 */
[----:B------:R-:W-:Y:S09]  /*9c90*/  FADD.FTZ R107, R107, R106 ;  /* 0x0000006a6b6b7221 */ /* 0x000ff20000010000 */
[----:B------:R-:W2:Y:S01]  /*9ca0*/  MUFU.EX2 R115, R115 ;  /* 0x0000007300737308 */ /* 0x000ea20000000800 */
[C---:B-----5:R-:W-:Y:S01]  /*9cb0*/  F2FP.BF16.F32.PACK_AB R70, R113.reuse, R112 ;  /* 0x000000707146723e */ /* 0x060fe200000010ff */
[----:B------:R-:W-:Y:S04]  /*9cc0*/  FADD.FTZ R112, R112, R105 ;  /* 0x0000006970707221 */ /* 0x000fe80000010000 */
[----:B------:R-:W-:Y:S04]  /*9cd0*/  FADD.FTZ R113, R113, R112 ;  /* 0x0000007071717221 */ /* 0x000fe80000010000 */
[----:B------:R-:W5:Y:S10]  /*9ce0*/  MUFU.EX2 R146, R146 ;  /* 0x0000009200927308 */ /* 0x000f740000000800 */
[----:B------:R-:W4:Y:S01]  /*9cf0*/  MUFU.EX2 R149, R149 ;  /* 0x0000009500957308 */ /* 0x000f220000000800 */
        /* <DEDUP_REMOVED lines=8> */
[----:B------:R-:W-:Y:S01]  /*9d80*/  MUFU.EX2 R164, R164 ;  /* 0x000000a400a47308 */ /* 0x000fe20000000800 */
[C---:B-----5:R-:W-:Y:S01]  /*9d90*/  FADD.FTZ R3, R146.reuse, R3 ;  /* 0x0000000392037221 */ /* 0x060fe20000010000 */
[C---:B-1----:R-:W-:Y:S08]  /*9da0*/  HMMA.16816.F32.BF16 R12, R68.reuse, R84, R12 ;  /* 0x00000054440c723c */ /* 0x042ff0000004180c */
        /* <DEDUP_REMOVED lines=34> */
[C---:B--2---:R-:W-:Y:S04]  /*9fd0*/  F2FP.BF16.F32.PACK_AB R71, R151.reuse, R150 ;  /* 0x000000969747723e */ /* 0x044fe800000010ff */
[----:B------:R-:W-:Y:S01]  /*9fe0*/  MUFU.EX2 R175, R175 ;  /* 0x000000af00af7308 */ /* 0x000fe20000000800 */
[----:B------:R-:W-:Y:S04]  /*9ff0*/  FADD.FTZ R150, R150, R3 ;  /* 0x0000000396967221 */ /* 0x000fe80000010000 */
[----:B------:R-:W-:Y:S01]  /*a000*/  FADD.FTZ R151, R151, R150 ;  /* 0x0000009697977221 */ /* 0x000fe20000010000 */
[C---:B----4-:R-:W-:Y:S04]  /*a010*/  HMMA.16816.F32.BF16 R4, R68.reuse, R76, R4 ;  /* 0x0000004c4404723c */ /* 0x050fe80000041804 */
[----:B------:R-:W-:Y:S02]  /*a020*/  MUFU.EX2 R176, R176 ;  /* 0x000000b000b07308 */ /* 0x000fe40000000800 */
[C---:B------:R-:W-:Y:S01]  /*a030*/  HMMA.16816.F32.BF16 R8, R68.reuse, R78, R8 ;  /* 0x0000004e4408723c */ /* 0x040fe20000041808 */
[----:B------:R-:W2:Y:S07]  /*a040*/  LDSM.16.MT88.4 R76, [R222+0x11000] ;  /* 0x01100000de4c783b */ /* 0x000eae0000004200 */
        /* <DEDUP_REMOVED lines=18> */
[C---:B--2---:R-:W-:Y:S03]  /*a170*/  HMMA.16816.F32.BF16 R44, R68.reuse, R76, R44 ;  /* 0x0000004c442c723c */ /* 0x044fe6000004182c */
[----:B------:R-:W-:Y:S02]  /*a180*/  MUFU.EX2 R187, R187 ;  /* 0x000000bb00bb7308 */ /* 0x000fe40000000800 */
[----:B------:R-:W-:Y:S01]  /*a190*/  F2FP.BF16.F32.PACK_AB R73, R155, R154 ;  /* 0x0000009a9b49723e */ /* 0x000fe200000010ff */
[C---:B------:R-:W-:Y:S01]  /*a1a0*/  HMMA.16816.F32.BF16 R48, R68.reuse, R78, R48 ;  /* 0x0000004e4430723c */ /* 0x040fe20000041830 */
[----:B------:R-:W2:Y:S06]  /*a1b0*/  LDSM.16.MT88.4 R76, [R221+0xd800] ;  /* 0x00d80000dd4c783b */ /* 0x000eac0000004200 */
[----:B------:R-:W-:Y:S01]  /*a1c0*/  MUFU.EX2 R184, R184 ;  /* 0x000000b800b87308 */ /* 0x000fe20000000800 */
[----:B------:R-:W-:Y:S01]  /*a1d0*/  F2FP.BF16.F32.PACK_AB R74, R157, R156 ;  /* 0x0000009c9d4a723e */ /* 0x000fe200000010ff */
[C---:B---3--:R-:W-:Y:S03]  /*a1e0*/  HMMA.16816.F32.BF16 R52, R68.reuse, R80, R52 ;  /* 0x000000504434723c */ /* 0x048fe60000041834 */
[----:B------:R-:W-:Y:S03]  /*a1f0*/  F2FP.BF16.F32.PACK_AB R75, R160, R159 ;  /* 0x0000009fa04b723e */ /* 0x000fe600000010ff */
[C---:B------:R-:W-:Y:S01]  /*a200*/  HMMA.16816.F32.BF16 R56, R68.reuse, R82, R56 ;  /* 0x000000524438723c */ /* 0x040fe20000041838 */
[----:B------:R-:W3:Y:S01]  /*a210*/  LDSM.16.MT88.4 R80, [R220+0xd800] ;  /* 0x00d80000dc50783b */ /* 0x000ee20000004200 */
[----:B------:R-:W4:Y:S03]  /*a220*/  MUFU.EX2 R189, R189 ;  /* 0x000000bd00bd7308 */ /* 0x000f260000000800 */
[----:B------:R-:W-:Y:S01]  /*a230*/  FADD.FTZ R154, R154, R151 ;  /* 0x000000979a9a7221 */ /* 0x000fe20000010000 */
[C---:B------:R-:W-:Y:S06]  /*a240*/  HMMA.16816.F32.BF16 R60, R68.reuse, R88, R60 ;  /* 0x00000058443c723c */ /* 0x040fec000004183c */
[----:B------:R-:W-:Y:S01]  /*a250*/  MUFU.EX2 R182, R182 ;  /* 0x000000b600b67308 */ /* 0x000fe20000000800 */
[----:B------:R-:W-:Y:S01]  /*a260*/  FADD.FTZ R154, R155, R154 ;  /* 0x0000009a9b9a7221 */ /* 0x000fe20000010000 */
[----:B------:R-:W-:Y:S01]  /*a270*/  HMMA.16816.F32.BF16 R64, R68, R90, R64 ;  /* 0x0000005a4440723c */ /* 0x000fe20000041840 */
[----:B------:R-:W5:Y:S02]  /*a280*/  LDSM.16.MT88.4 R68, [R223+0x11800] ;  /* 0x01180000df44783b */ /* 0x000f640000004200 */
[----:B------:R-:W-:Y:S03]  /*a290*/  FADD.FTZ R159, R159, R154 ;  /* 0x0000009a9f9f7221 */ /* 0x000fe60000010000 */
[C---:B-1----:R-:W-:Y:S02]  /*a2a0*/  HMMA.16816.F32.BF16 R4, R72.reuse, R84, R4 ;  /* 0x000000544804723c */ /* 0x042fe40000041804 */
[----:B------:R-:W1:Y:S01]  /*a2b0*/  MUFU.EX2 R183, R183 ;  /* 0x000000b700b77308 */ /* 0x000e620000000800 */
[----:B------:R-:W-:Y:S02]  /*a2c0*/  LDSM.16.MT88.4 R88, [R221+0x11800] ;  /* 0x01180000dd58783b */ /* 0x000fe40000004200 */
[----:B----4-:R-:W-:Y:S01]  /*a2d0*/  F2FP.BF16.F32.PACK_AB R136, R189, R184 ;  /* 0x000000b8bd88723e */ /* 0x010fe200000010ff */
[C---:B------:R-:W-:Y:S06]  /*a2e0*/  HMMA.16816.F32.BF16 R8, R72.reuse, R86, R8 ;  /* 0x000000564808723c */ /* 0x040fec0000041808 */
[----:B------:R-:W-:Y:S01]  /*a2f0*/  MUFU.EX2 R181, R181 ;  /* 0x000000b500b57308 */ /* 0x000fe20000000800 */
[----:B------:R-:W4:Y:S01]  /*a300*/  LDSM.16.MT88.4 R84, [R222+0x11800] ;  /* 0x01180000de54783b */ /* 0x000f220000004200 */
[C---:B------:R-:W-:Y:S08]  /*a310*/  HMMA.16816.F32.BF16 R12, R72.reuse, R92, R12 ;  /* 0x0000005c480c723c */ /* 0x040ff0000004180c */
[----:B------:R-:W3:Y:S01]  /*a320*/  MUFU.EX2 R180, R145 ;  /* 0x0000009100b47308 */ /* 0x000ee20000000800 */
[C---:B------:R-:W-:Y:S01]  /*a330*/  HMMA.16816.F32.BF16 R16, R72.reuse, R94, R16 ;  /* 0x0000005e4810723c */ /* 0x040fe20000041810 */
[----:B------:R-:W4:Y:S02]  /*a340*/  LDSM.16.MT88.4 R92, [R220+0x11800] ;  /* 0x01180000dc5c783b */ /* 0x000f240000004200 */
[----:B-1----:R-:W-:Y:S03]  /*a350*/  F2FP.BF16.F32.PACK_AB R137, R183, R182 ;  /* 0x000000b6b789723e */ /* 0x002fe600000010ff */
[C---:B--2---:R-:W-:Y:S03]  /*a360*/  HMMA.16816.F32.BF16 R20, R72.reuse, R76, R20 ;  /* 0x0000004c4814723c */ /* 0x044fe60000041814 */
[----:B------:R-:W-:Y:S02]  /*a370*/  MUFU.EX2 R134, R134 ;  /* 0x0000008600867308 */ /* 0x000fe40000000800 */
[----:B------:R-:W-:Y:S01]  /*a380*/  FADD.FTZ R160, R160, R159 ;  /* 0x0000009fa0a07221 */ /* 0x000fe20000010000 */
[C---:B------:R-:W-:Y:S01]  /*a390*/  HMMA.16816.F32.BF16 R24, R72.reuse, R78, R24 ;  /* 0x0000004e4818723c */ /* 0x040fe20000041818 */
[----:B------:R-:W1:Y:S06]  /*a3a0*/  LDSM.16.MT88.4 R76, [R223+0xe000] ;  /* 0x00e00000df4c783b */ /* 0x000e6c0000004200 */
[----:B------:R-:W2:Y:S01]  /*a3b0*/  MUFU.EX2 R245, R144 ;  /* 0x0000009000f57308 */ /* 0x000ea20000000800 */
[----:B---3--:R-:W-:Y:S01]  /*a3c0*/  F2FP.BF16.F32.PACK_AB R138, R180, R181 ;  /* 0x000000b5b48a723e */ /* 0x008fe200000010ff */
[C---:B------:R-:W-:Y:S03]  /*a3d0*/  HMMA.16816.F32.BF16 R28, R72.reuse, R80, R28 ;  /* 0x00000050481c723c */ /* 0x040fe6000004181c */
[----:B------:R-:W-:Y:S03]  /*a3e0*/  FADD.FTZ R3, R163, R160 ;  /* 0x000000a0a3037221 */ /* 0x000fe60000010000 */
[C---:B------:R-:W-:Y:S01]  /*a3f0*/  HMMA.16816.F32.BF16 R32, R72.reuse, R82, R32 ;  /* 0x000000524820723c */ /* 0x040fe20000041820 */
[----:B------:R-:W3:Y:S04]  /*a400*/  LDSM.16.MT88.4 R80, [R222+0xe000] ;  /* 0x00e00000de50783b */ /* 0x000ee80000004200 */
[----:B------:R-:W-:Y:S01]  /*a410*/  FADD.FTZ R3, R164, R3 ;  /* 0x00000003a4037221 */ /* 0x000fe20000010000 */
[C---:B-----5:R-:W-:Y:S05]  /*a420*/  HMMA.16816.F32.BF16 R36, R72.reuse, R68, R36 ;  /* 0x000000444824723c */ /* 0x060fea0000041824 */
[----:B--2---:R-:W-:Y:S01]  /*a430*/  F2FP.BF16.F32.PACK_AB R139, R245, R134 ;  /* 0x00000086f58b723e */ /* 0x004fe200000010ff */
[C---:B------:R-:W-:Y:S05]  /*a440*/  HMMA.16816.F32.BF16 R40, R72.reuse, R70, R40 ;  /* 0x000000464828723c */ /* 0x040fea0000041828 */
[----:B------:R-:W-:Y:S01]  /*a450*/  F2FP.BF16.F32.PACK_AB R68, R162, R165 ;  /* 0x000000a5a244723e */ /* 0x000fe200000010ff */
[C---:B----4-:R-:W-:Y:S05]  /*a460*/  HMMA.16816.F32.BF16 R44, R72.reuse, R84, R44 ;  /* 0x00000054482c723c */ /* 0x050fea000004182c */
[----:B------:R-:W-:Y:S01]  /*a470*/  F2FP.BF16.F32.PACK_AB R69, R164, R163 ;  /* 0x000000a3a445723e */ /* 0x000fe200000010ff */
[C---:B------:R-:W-:Y:S01]  /*a480*/  HMMA.16816.F32.BF16 R48, R72.reuse, R86, R48 ;  /* 0x000000564830723c */ /* 0x040fe20000041830 */
[----:B------:R-:W2:Y:S04]  /*a490*/  LDSM.16.MT88.4 R84, [R221+0xe000] ;  /* 0x00e00000dd54783b */ /* 0x000ea80000004200 */
[----:B------:R-:W-:Y:S01]  /*a4a0*/  F2FP.BF16.F32.PACK_AB R70, R161, R158 ;  /* 0x0000009ea146723e */ /* 0x000fe200000010ff */
[C---:B------:R-:W-:Y:S05]  /*a4b0*/  HMMA.16816.F32.BF16 R52, R72.reuse, R88, R52 ;  /* 0x000000584834723c */ /* 0x040fea0000041834 */
[C---:B------:R-:W-:Y:S01]  /*a4c0*/  F2FP.BF16.F32.PACK_AB R71, R167.reuse, R166 ;  /* 0x000000a6a747723e */ /* 0x040fe200000010ff */
[C---:B------:R-:W-:Y:S01]  /*a4d0*/  HMMA.16816.F32.BF16 R56, R72.reuse, R90, R56 ;  /* 0x0000005a4838723c */ /* 0x040fe20000041838 */
[----:B------:R-:W-:Y:S04]  /*a4e0*/  LDSM.16.MT88.4 R88, [R222+0x12000] ;  /* 0x01200000de58783b */ /* 0x000fe80000004200 */
[----:B------:R-:W-:Y:S01]  /*a4f0*/  FADD.FTZ R166, R166, R3 ;  /* 0x00000003a6a67221 */ /* 0x000fe20000010000 */
[C---:B------:R-:W-:Y:S05]  /*a500*/  HMMA.16816.F32.BF16 R60, R72.reuse, R92, R60 ;  /* 0x0000005c483c723c */ /* 0x040fea000004183c */
[----:B------:R-:W-:Y:S01]  /*a510*/  IADD3 R3, R246, -0x1, RZ ;  /* 0xfffffffff6037810 */ /* 0x000fe20007ffe0ff */
[----:B------:R-:W-:Y:S01]  /*a520*/  HMMA.16816.F32.BF16 R64, R72, R94, R64 ;  /* 0x0000005e4840723c */ /* 0x000fe20000041840 */
[----:B------:R-:W4:Y:S04]  /*a530*/  LDSM.16.MT88.4 R72, [R220+0xe000] ;  /* 0x00e00000dc48783b */ /* 0x000f280000004200 */
[----:B------:R-:W-:Y:S01]  /*a540*/  FADD.FTZ R167, R167, R166 ;  /* 0x000000a6a7a77221 */ /* 0x000fe20000010000 */
[C---:B-1----:R-:W-:Y:S03]  /*a550*/  HMMA.16816.F32.BF16 R4, R68.reuse, R76, R4 ;  /* 0x0000004c4404723c */ /* 0x042fe60000041804 */
[----:B------:R-:W-:Y:S02]  /*a560*/  LDSM.16.MT88.4 R92, [R221+0x12000] ;  /* 0x01200000dd5c783b */ /* 0x000fe40000004200 */
[----:B------:R-:W-:Y:S01]  /*a570*/  MOV R246, R3 ;  /* 0x0000000300f67202 */ /* 0x000fe20000000f00 */
[C---:B------:R-:W-:Y:S05]  /*a580*/  HMMA.16816.F32.BF16 R8, R68.reuse, R78, R8 ;  /* 0x0000004e4408723c */ /* 0x040fea0000041808 */
[----:B------:R-:W1:Y:S01]  /*a590*/  LDSM.16.MT88.4 R76, [R223+0x12000] ;  /* 0x01200000df4c783b */ /* 0x000e620000004200 */
[C---:B---3--:R-:W-:Y:S06]  /*a5a0*/  HMMA.16816.F32.BF16 R12, R68.reuse, R80, R12 ;  /* 0x00000050440c723c */ /* 0x048fec000004180c */
[C---:B------:R-:W-:Y:S01]  /*a5b0*/  HMMA.16816.F32.BF16 R16, R68.reuse, R82, R16 ;  /* 0x000000524410723c */ /* 0x040fe20000041810 */
[----:B------:R-:W3:Y:S05]  /*a5c0*/  LDSM.16.MT88.4 R80, [R223+0xe800] ;  /* 0x00e80000df50783b */ /* 0x000eea0000004200 */
[C---:B--2---:R-:W-:Y:S06]  /*a5d0*/  HMMA.16816.F32.BF16 R20, R68.reuse, R84, R20 ;  /* 0x000000544414723c */ /* 0x044fec0000041814 */
[C---:B------:R-:W-:Y:S01]  /*a5e0*/  HMMA.16816.F32.BF16 R24, R68.reuse, R86, R24 ;  /* 0x000000564418723c */ /* 0x040fe20000041818 */
[----:B------:R-:W2:Y:S05]  /*a5f0*/  LDSM.16.MT88.4 R84, [R222+0xe800] ;  /* 0x00e80000de54783b */ /* 0x000eaa0000004200 */
[C---:B----4-:R-:W-:Y:S06]  /*a600*/  HMMA.16816.F32.BF16 R28, R68.reuse, R72, R28 ;  /* 0x00000048441c723c */ /* 0x050fec000004181c */
[C---:B------:R-:W-:Y:S05]  /*a610*/  HMMA.16816.F32.BF16 R32, R68.reuse, R74, R32 ;  /* 0x0000004a4420723c */ /* 0x040fea0000041820 */
[----:B------:R-:W-:Y:S02]  /*a620*/  F2FP.BF16.F32.PACK_AB R72, R169, R168 ;  /* 0x000000a8a948723e */ /* 0x000fe400000010ff */
[----:B------:R-:W-:Y:S01]  /*a630*/  F2FP.BF16.F32.PACK_AB R73, R171, R170 ;  /* 0x000000aaab49723e */ /* 0x000fe200000010ff */
[----:B------:R-:W-:Y:S01]  /*a640*/  FADD.FTZ R170, R170, R167 ;  /* 0x000000a7aaaa7221 */ /* 0x000fe20000010000 */
[C---:B-1----:R-:W-:Y:S03]  /*a650*/  HMMA.16816.F32.BF16 R36, R68.reuse, R76, R36 ;  /* 0x0000004c4424723c */ /* 0x042fe60000041824 */
[----:B------:R-:W-:Y:S01]  /*a660*/  F2FP.BF16.F32.PACK_AB R74, R173, R172 ;  /* 0x000000acad4a723e */ /* 0x000fe200000010ff */
[----:B------:R-:W-:Y:S01]  /*a670*/  FADD.FTZ R171, R171, R170 ;  /* 0x000000aaabab7221 */ /* 0x000fe20000010000 */
[C---:B------:R-:W-:Y:S01]  /*a680*/  F2FP.BF16.F32.PACK_AB R75, R175.reuse, R174 ;  /* 0x000000aeaf4b723e */ /* 0x040fe200000010ff */
[C---:B------:R-:W-:Y:S01]  /*a690*/  HMMA.16816.F32.BF16 R40, R68.reuse, R78, R40 ;  /* 0x0000004e4428723c */ /* 0x040fe20000041828 */
[----:B------:R-:W1:Y:S04]  /*a6a0*/  LDSM.16.MT88.4 R76, [R220+0xe800] ;  /* 0x00e80000dc4c783b */ /* 0x000e680000004200 */
        /* <DEDUP_REMOVED lines=11> */
[C---:B---3--:R-:W-:Y:S03]  /*a760*/  HMMA.16816.F32.BF16 R4, R72.reuse, R80, R4 ;  /* 0x000000504804723c */ /* 0x048fe60000041804 */
[----:B------:R-:W-:Y:S03]  /*a770*/  LDSM.16.MT88.4 R96, [R221+0xf000] ;  /* 0x00f00000dd60783b */ /* 0x000fe60000004200 */
[C---:B------:R-:W-:Y:S05]  /*a780*/  HMMA.16816.F32.BF16 R8, R72.reuse, R82, R8 ;  /* 0x000000524808723c */ /* 0x040fea0000041808 */
[----:B------:R-:W3:Y:S01]  /*a790*/  LDSM.16.MT88.4 R80, [R222+0x12800] ;  /* 0x01280000de50783b */ /* 0x000ee20000004200 */
[C---:B--2---:R-:W-:Y:S06]  /*a7a0*/  HMMA.16816.F32.BF16 R12, R72.reuse, R84, R12 ;  /* 0x00000054480c723c */ /* 0x044fec000004180c */
[C---:B------:R-:W-:Y:S01]  /*a7b0*/  HMMA.16816.F32.BF16 R16, R72.reuse, R86, R16 ;  /* 0x000000564810723c */ /* 0x040fe20000041810 */
        /* <DEDUP_REMOVED lines=8> */
[C---:B------:R-:W-:Y:S05]  /*a840*/  HMMA.16816.F32.BF16 R40, R72.reuse, R70, R40 ;  /* 0x000000464828723c */ /* 0x040fea0000041828 */
[----:B------:R-:W-:Y:S01]  /*a850*/  F2FP.BF16.F32.PACK_AB R68, R177, R176 ;  /* 0x000000b0b144723e */ /* 0x000fe200000010ff */
[C---:B---3--:R-:W-:Y:S05]  /*a860*/  HMMA.16816.F32.BF16 R44, R72.reuse, R80, R44 ;  /* 0x00000050482c723c */ /* 0x048fea000004182c */
[----:B------:R-:W-:Y:S01]  /*a870*/  F2FP.BF16.F32.PACK_AB R69, R179, R178 ;  /* 0x000000b2b345723e */ /* 0x000fe200000010ff */
[C---:B------:R-:W-:Y:S01]  /*a880*/  HMMA.16816.F32.BF16 R48, R72.reuse, R82, R48 ;  /* 0x000000524830723c */ /* 0x040fe20000041830 */
[----:B------:R-:W3:Y:S04]  /*a890*/  LDSM.16.MT88.4 R80, [R220+0xf000] ;  /* 0x00f00000dc50783b */ /* 0x000ee80000004200 */
[----:B------:R-:W-:Y:S01]  /*a8a0*/  F2FP.BF16.F32.PACK_AB R70, R191, R188 ;  /* 0x000000bcbf46723e */ /* 0x000fe200000010ff */
[C---:B--2---:R-:W-:Y:S05]  /*a8b0*/  HMMA.16816.F32.BF16 R52, R72.reuse, R84, R52 ;  /* 0x000000544834723c */ /* 0x044fea0000041834 */
[----:B------:R-:W-:Y:S01]  /*a8c0*/  F2FP.BF16.F32.PACK_AB R71, R187, R186 ;  /* 0x000000babb47723e */ /* 0x000fe200000010ff */
[C---:B------:R-:W-:Y:S01]  /*a8d0*/  HMMA.16816.F32.BF16 R56, R72.reuse, R86, R56 ;  /* 0x000000564838723c */ /* 0x040fe20000041838 */
[----:B------:R-:W2:Y:S04]  /*a8e0*/  LDSM.16.MT88.4 R84, [R223+0x13000] ;  /* 0x01300000df54783b */ /* 0x000ea80000004200 */
[----:B------:R-:W-:Y:S01]  /*a8f0*/  FADD.FTZ R178, R178, R175 ;  /* 0x000000afb2b27221 */ /* 0x000fe20000010000 */
[C---:B------:R-:W-:Y:S05]  /*a900*/  HMMA.16816.F32.BF16 R60, R72.reuse, R88, R60 ;  /* 0x00000058483c723c */ /* 0x040fea000004183c */
[----:B------:R-:W-:Y:S01]  /*a910*/  FADD.FTZ R179, R179, R178 ;  /* 0x000000b2b3b37221 */ /* 0x000fe20000010000 */
[----:B------:R-:W-:Y:S01]  /*a920*/  HMMA.16816.F32.BF16 R64, R72, R90, R64 ;  /* 0x0000005a4840723c */ /* 0x000fe20000041840 */
[----:B------:R-:W4:Y:S04]  /*a930*/  LDSM.16.MT88.4 R72, [R222+0x13000] ;  /* 0x01300000de48783b */ /* 0x000f280000004200 */
        /* <DEDUP_REMOVED lines=14> */
[C---:B---3--:R-:W-:Y:S06]  /*aa20*/  HMMA.16816.F32.BF16 R28, R68.reuse, R80, R28 ;  /* 0x00000050441c723c */ /* 0x048fec000004181c */
[C---:B------:R-:W-:Y:S01]  /*aa30*/  HMMA.16816.F32.BF16 R32, R68.reuse, R82, R32 ;  /* 0x000000524420723c */ /* 0x040fe20000041820 */
[----:B------:R-:W3:Y:S05]  /*aa40*/  LDSM.16.MT88.4 R80, [R220+0x13000] ;  /* 0x01300000dc50783b */ /* 0x000eea0000004200 */
[C---:B--2---:R-:W-:Y:S06]  /*aa50*/  HMMA.16816.F32.BF16 R36, R68.reuse, R84, R36 ;  /* 0x000000544424723c */ /* 0x044fec0000041824 */
[C---:B------:R-:W-:Y:S01]  /*aa60*/  HMMA.16816.F32.BF16 R40, R68.reuse, R86, R40 ;  /* 0x000000564428723c */ /* 0x040fe20000041828 */
[----:B------:R-:W2:Y:S05]  /*aa70*/  LDSM.16.MT88.4 R84, [R222+0x13800] ;  /* 0x01380000de54783b */ /* 0x000eaa0000004200 */
[C---:B----4-:R-:W-:Y:S06]  /*aa80*/  HMMA.16816.F32.BF16 R44, R68.reuse, R72, R44 ;  /* 0x00000048442c723c */ /* 0x050fec000004182c */
[C---:B------:R-:W-:Y:S06]  /*aa90*/  HMMA.16816.F32.BF16 R48, R68.reuse, R74, R48 ;  /* 0x0000004a4430723c */ /* 0x040fec0000041830 */
[C---:B-1----:R-:W-:Y:S06]  /*aaa0*/  HMMA.16816.F32.BF16 R52, R68.reuse, R76, R52 ;  /* 0x0000004c4434723c */ /* 0x042fec0000041834 */
[C---:B------:R-:W-:Y:S01]  /*aab0*/  HMMA.16816.F32.BF16 R56, R68.reuse, R78, R56 ;  /* 0x0000004e4438723c */ /* 0x040fe20000041838 */
[----:B------:R-:W1:Y:S05]  /*aac0*/  LDSM.16.MT88.4 R76, [R221+0x13800] ;  /* 0x01380000dd4c783b */ /* 0x000e6a0000004200 */
[C---:B---3--:R-:W-:Y:S06]  /*aad0*/  HMMA.16816.F32.BF16 R60, R68.reuse, R80, R60 ;  /* 0x00000050443c723c */ /* 0x048fec000004183c */
[----:B------:R-:W-:Y:S01]  /*aae0*/  HMMA.16816.F32.BF16 R64, R68, R82, R64 ;  /* 0x000000524440723c */ /* 0x000fe20000041840 */
[----:B------:R-:W3:Y:S05]  /*aaf0*/  LDSM.16.MT88.4 R68, [R220+0x13800] ;  /* 0x01380000dc44783b */ /* 0x000eea0000004200 */
        /* <DEDUP_REMOVED lines=24> */
[----:B------:R-:W-:Y:S01]  /*ac80*/  FADD.FTZ R161, R161, R158 ;  /* 0x0000009ea1a17221 */ /* 0x000fe20000010000 */
[C---:B------:R-:W-:Y:S05]  /*ac90*/  HMMA.16816.F32.BF16 R76, R136.reuse, R78, R56 ;  /* 0x0000004e884c723c */ /* 0x040fea0000041838 */
[----:B------:R-:W-:Y:S01]  /*aca0*/  FADD.FTZ R168, R168, R161 ;  /* 0x000000a1a8a87221 */ /* 0x000fe20000010000 */
[C---:B---3--:R-:W-:Y:S05]  /*acb0*/  HMMA.16816.F32.BF16 R72, R136.reuse, R68, R60 ;  /* 0x000000448848723c */ /* 0x048fea000004183c */
[----:B------:R-:W-:Y:S01]  /*acc0*/  FADD.FTZ R169, R169, R168 ;  /* 0x000000a8a9a97221 */ /* 0x000fe20000010000 */
[----:B------:R-:W-:Y:S05]  /*acd0*/  HMMA.16816.F32.BF16 R68, R136, R70, R64 ;  /* 0x000000468844723c */ /* 0x000fea0000041840 */
[----:B------:R-:W-:Y:S06]  /*ace0*/  FADD.FTZ R172, R172, R169 ;  /* 0x000000a9acac7221 */ /* 0x000fec0000010000 */
        /* <DEDUP_REMOVED lines=10> */
.L_x_2366:
[----:B------:R-:W1:Y:S01]  /*ad90*/  SHFL.BFLY PT, R3, R248, 0x2, 0x1f ;  /* 0x0c401f00f8037f89 */ /* 0x000e6200000e0000 */
[----:B------:R-:W2:Y:S01]  /*ada0*/  S2UR UR4, SR_CgaCtaId ;  /* 0x00000000000479c3 */ /* 0x000ea20000008800 */
[----:B------:R-:W-:Y:S01]  /*adb0*/  MOV R9, 0x3f800000 ;  /* 0x3f80000000097802 */ /* 0x000fe20000000f00 */
[----:B------:R-:W-:Y:S01]  /*adc0*/  UMOV UR5, 0x400 ;  /* 0x0000040000057882 */ /* 0x000fe20000000000 */
[----:B------:R-:W3:Y:S01]  /*add0*/  SHFL.BFLY PT, R10, R245, 0x2, 0x1f ;  /* 0x0c401f00f50a7f89 */ /* 0x000ee200000e0000 */
[----:B------:R-:W-:Y:S01]  /*ade0*/  MOV R8, 0x3f800000 ;  /* 0x3f80000000087802 */ /* 0x000fe20000000f00 */
[----:B------:R-:W-:Y:S01]  /*adf0*/  BSSY B0, `(.L_x_2371) ;  /* 0x00000d4000007945 */ /* 0x000fe20003800000 */
[----:B------:R-:W-:Y:S01]  /*ae00*/  LEA R243, R243, R238, 0x4 ;  /* 0x000000eef3f37211 */ /* 0x000fe200078e20ff */
[----:B------:R-:W4:Y:S01]  /*ae10*/  S2R R4, SR_TID.X ;  /* 0x0000000000047919 */ /* 0x000f220000002100 */
[----:B------:R-:W-:Y:S01]  /*ae20*/  BAR.SYNC.DEFER_BLOCKING 0x0 ;  /* 0x0000000000007b1d */ /* 0x000fe20000010000 */
[----:B-1----:R-:W-:Y:S01]  /*ae30*/  FADD.FTZ R3, R3, R248 ;  /* 0x000000f803037221 */ /* 0x002fe20000010000 */
[----:B--2---:R-:W-:Y:S01]  /*ae40*/  ULEA UR4, UR4, UR5, 0x18 ;  /* 0x0000000504047291 */ /* 0x004fe2000f8ec03f */
[----:B---3--:R-:W-:-:S03]  /*ae50*/  FADD.FTZ R10, R10, R245 ;  /* 0x000000f50a0a7221 */ /* 0x008fc60000010000 */
[----:B------:R-:W1:Y:S04]  /*ae60*/  SHFL.BFLY PT, R6, R3, 0x1, 0x1f ;  /* 0x0c201f0003067f89 */ /* 0x000e6800000e0000 */
[----:B------:R-:W2:Y:S01]  /*ae70*/  SHFL.BFLY PT, R5, R10, 0x1, 0x1f ;  /* 0x0c201f000a057f89 */ /* 0x000ea200000e0000 */
[----:B----4-:R-:W-:-:S04]  /*ae80*/  SHF.R.S32.HI R11, RZ, 0x1f, R4 ;  /* 0x0000001fff0b7819 */ /* 0x010fc80000011404 */
[----:B------:R-:W-:-:S04]  /*ae90*/  LEA.HI R13, R11, R4, RZ, 0x2 ;  /* 0x000000040b0d7211 */ /* 0x000fc800078f10ff */
[--C-:B------:R-:W-:Y:S02]  /*aea0*/  SHF.R.S32.HI R12, RZ, 0x2, R13.reuse ;  /* 0x00000002ff0c7819 */ /* 0x100fe4000001140d */
[----:B------:R-:W-:Y:S02]  /*aeb0*/  SHF.R.S32.HI R7, RZ, 0x1f, R13 ;  /* 0x0000001fff077819 */ /* 0x000fe4000001140d */
[----:B------:R-:W-:Y:S01]  /*aec0*/  LOP3.LUT R13, R13, 0x1ffffffc, RZ, 0xc0, !PT ;  /* 0x1ffffffc0d0d7812 */ /* 0x000fe200078ec0ff */
[----:B-1----:R-:W-:Y:S01]  /*aed0*/  FADD.FTZ R6, R3, R6 ;  /* 0x0000000603067221 */ /* 0x002fe20000010000 */
[----:B------:R-:W-:Y:S02]  /*aee0*/  LEA.HI R7, R7, R12, RZ, 0x3 ;  /* 0x0000000c07077211 */ /* 0x000fe400078f18ff */
[----:B------:R-:W-:Y:S01]  /*aef0*/  LEA.HI R3, R11, R4, RZ, 0x5 ;  /* 0x000000040b037211 */ /* 0x000fe200078f28ff */
[----:B--2---:R-:W-:Y:S01]  /*af00*/  FADD.FTZ R5, R10, R5 ;  /* 0x000000050a057221 */ /* 0x004fe20000010000 */
[----:B------:R-:W-:-:S02]  /*af10*/  FSETP.NE.FTZ.AND P4, PT, R6, RZ, PT ;  /* 0x000000ff0600720b */ /* 0x000fc40003f95000 */
[----:B------:R-:W-:Y:S02]  /*af20*/  LOP3.LUT R7, R7, 0xfffffff8, RZ, 0xc0, !PT ;  /* 0xfffffff807077812 */ /* 0x000fe400078ec0ff */
[----:B------:R-:W-:Y:S02]  /*af30*/  FSETP.NE.FTZ.AND P3, PT, R5, RZ, PT ;  /* 0x000000ff0500720b */ /* 0x000fe40003f75000 */
[----:B------:R-:W-:Y:S02]  /*af40*/  IADD3 R7, R12, -R7, RZ ;  /* 0x800000070c077210 */ /* 0x000fe40007ffe0ff */
[-C--:B------:R-:W-:Y:S02]  /*af50*/  LEA.HI R11, R11, R4.reuse, RZ, 0x4 ;  /* 0x000000040b0b7211 */ /* 0x080fe400078f20ff */
[----:B------:R-:W-:Y:S02]  /*af60*/  SHF.L.U32 R15, R7, 0x6, RZ ;  /* 0x00000006070f7819 */ /* 0x000fe400000006ff */
[----:B------:R-:W-:Y:S01]  /*af70*/  SHF.R.S32.HI R10, RZ, 0x5, R3 ;  /* 0x00000005ff0a7819 */ /* 0x000fe20000011403 */
[----:B------:R-:W1:Y:S01]  /*af80*/  @P4 MUFU.RCP R9, R6 ;  /* 0x0000000600094308 */ /* 0x000e620000001000 */
[----:B------:R-:W-:-:S02]  /*af90*/  IADD3 R13, -R13, R4, RZ ;  /* 0x000000040d0d7210 */ /* 0x000fc40007ffe1ff */
[----:B------:R-:W-:Y:S02]  /*afa0*/  LOP3.LUT R12, R7, 0x1, RZ, 0xc0, !PT ;  /* 0x00000001070c7812 */ /* 0x000fe400078ec0ff */
[----:B------:R-:W-:Y:S02]  /*afb0*/  SHF.R.S32.HI R11, RZ, 0x4, R11 ;  /* 0x00000004ff0b7819 */ /* 0x000fe4000001140b */
[----:B------:R-:W-:Y:S01]  /*afc0*/  LOP3.LUT R15, R15, 0x1c0, RZ, 0xc0, !PT ;  /* 0x000001c00f0f7812 */ /* 0x000fe200078ec0ff */
[----:B------:R-:W2:Y:S01]  /*afd0*/  @P3 MUFU.RCP R8, R5 ;  /* 0x0000000500083308 */ /* 0x000ea20000001000 */
[----:B------:R-:W-:Y:S02]  /*afe0*/  LEA R10, R10, R13, 0x9 ;  /* 0x0000000d0a0a7211 */ /* 0x000fe400078e48ff */
[----:B------:R-:W-:Y:S02]  /*aff0*/  ISETP.NE.U32.AND P0, PT, R12, 0x1, PT ;  /* 0x000000010c00780c */ /* 0x000fe40003f05070 */
[----:B------:R-:W-:-:S02]  /*b000*/  LEA.HI R12, R236, R236, RZ, 0x1 ;  /* 0x000000ecec0c7211 */ /* 0x000fc400078f08ff */
[----:B------:R-:W-:Y:S01]  /*b010*/  SHF.L.U32 R13, R11, 0x6, RZ ;  /* 0x000000060b0d7819 */ /* 0x000fe200000006ff */
[----:B------:R-:W-:Y:S01]  /*b020*/  @P4 MUFU.LG2 R6, R6 ;  /* 0x0000000600064308 */ /* 0x000fe20000000c00 */
[----:B------:R-:W-:Y:S01]  /*b030*/  LEA.HI R15, R15, R15, RZ, 0x1d ;  /* 0x0000000f0f0f7211 */ /* 0x000fe200078fe8ff */
[C---:B-1----:R-:W-:Y:S01]  /*b040*/  FMUL.FTZ R128, R9.reuse, R128 ;  /* 0x0000008009807220 */ /* 0x042fe20000410000 */
        /* <DEDUP_REMOVED lines=96> */
[----:B------:R-:W-:Y:S01]  /*b650*/  STS.64 [R15], R116 ;  /* 0x000000740f007388 */ /* 0x000fe20000000a00 */
[----:B------:R-:W-:Y:S02]  /*b660*/  IADD3 R3, -R3, R4, RZ ;  /* 0x0000000403037210 */ /* 0x000fe40007ffe1ff */
[----:B------:R-:W-:Y:S01]  /*b670*/  MOV R4, 0xff800000 ;  /* 0xff80000000047802 */ /* 0x000fe20000000f00 */
[----:B------:R-:W-:Y:S01]  /*b680*/  STS.64 [R15+0x800], R118 ;  /* 0x000800760f007388 */ /* 0x000fe20000000a00 */
[----:B------:R-:W-:-:S02]  /*b690*/  LOP3.LUT P0, RZ, R3, 0x3, RZ, 0xc0, !PT ;  /* 0x0000000303ff7812 */ /* 0x000fc4000780c0ff */
[----:B------:R-:W-:Y:S01]  /*b6a0*/  IADD3 R3, -R239, RZ, RZ ;  /* 0x000000ffef037210 */ /* 0x000fe20007ffe1ff */
[----:B------:R-:W-:Y:S01]  /*b6b0*/  STS.64 [R14], R112 ;  /* 0x000000700e007388 */ /* 0x000fe20000000a00 */
[----:B------:R-:W-:-:S03]  /*b6c0*/  SHF.R.S32.HI R237, RZ, 0x1f, R236 ;  /* 0x0000001fffed7819 */ /* 0x000fc600000114ec */
        /* <DEDUP_REMOVED lines=17> */
[----:B------:R-:W-:Y:S01]  /*b7e0*/  STS.64 [R16+0x4000], R76 ;  /* 0x0040004c10007388 */ /* 0x000fe20000000a00 */
[----:B-1----:R-:W-:-:S03]  /*b7f0*/  LEA R88, R8, UR4, 0x2 ;  /* 0x0000000408587c11 */ /* 0x002fc6000f8e10ff */
[----:B------:R-:W-:Y:S01]  /*b800*/  STS.64 [R16+0x4800], R78 ;  /* 0x0048004e10007388 */ /* 0x000fe20000000a00 */
[----:B------:R-:W1:Y:S03]  /*b810*/  LDC.64 R8, c[0x0][0x2c0] ;  /* 0x0000b000ff087b82 */ /* 0x000e660000000a00 */
[----:B------:R2:W-:Y:S04]  /*b820*/  STS.64 [R17+0x4000], R72 ;  /* 0x0040004811007388 */ /* 0x0005e80000000a00 */
[----:B------:R-:W-:Y:S01]  /*b830*/  STS.64 [R17+0x4800], R74 ;  /* 0x0048004a11007388 */ /* 0x000fe20000000a00 */
[----:B------:R-:W3:Y:S03]  /*b840*/  S2UR UR4, SR_CTAID.Z ;  /* 0x00000000000479c3 */ /* 0x000ee60000002700 */
[----:B------:R4:W-:Y:S04]  /*b850*/  STS.64 [R12+0x4000], R68 ;  /* 0x004000440c007388 */ /* 0x0009e80000000a00 */
[----:B------:R5:W-:Y:S01]  /*b860*/  STS.64 [R12+0x4800], R70 ;  /* 0x004800460c007388 */ /* 0x000be20000000a00 */
[----:B------:R-:W-:Y:S06]  /*b870*/  BAR.SYNC.DEFER_BLOCKING 0x0 ;  /* 0x0000000000007b1d */ /* 0x000fec0000010000 */
[----:B------:R-:W1:Y:S01]  /*b880*/  S2R R7, SR_CTAID.Y ;  /* 0x0000000000077919 */ /* 0x000e620000002600 */
[----:B--2---:R-:W-:Y:S01]  /*b890*/  @P4 FMUL.FTZ R73, R6, 0.69314718246459960938 ;  /* 0x3f31721806494820 */ /* 0x004fe20000410000 */
[----:B------:R-:W2:Y:S01]  /*b8a0*/  S2R R10, SR_CTAID.X ;  /* 0x00000000000a7919 */ /* 0x000ea20000002500 */
[----:B----4-:R-:W3:Y:S01]  /*b8b0*/  LDC R68, c[0x0][0x270] ;  /* 0x00009c00ff447b82 */ /* 0x010ee20000000800 */
[----:B------:R4:W2:Y:S07]  /*b8c0*/  LDS.128 R80, [R88] ;  /* 0x0000000058507984 */ /* 0x0008ae0000000c00 */
[----:B-----5:R-:W5:Y:S01]  /*b8d0*/  @P4 LDC R71, c[0x0][0x2e8] ;  /* 0x0000ba00ff474b82 */ /* 0x020f620000000800 */
[----:B------:R4:W2:Y:S04]  /*b8e0*/  LDS.128 R76, [R88+0x800] ;  /* 0x00080000584c7984 */ /* 0x0008a80000000c00 */
[----:B------:R4:W4:Y:S03]  /*b8f0*/  LDS.128 R64, [R88+0x1000] ;  /* 0x0010000058407984 */ /* 0x0009260000000c00 */
[----:B------:R-:W4:Y:S01]  /*b900*/  @P3 LDC R69, c[0x0][0x2e8] ;  /* 0x0000ba00ff453b82 */ /* 0x000f220000000800 */
[----:B------:R2:W4:Y:S04]  /*b910*/  LDS.128 R60, [R88+0x1800] ;  /* 0x00180000583c7984 */ /* 0x0005280000000c00 */
[----:B------:R2:W4:Y:S01]  /*b920*/  LDS.128 R56, [R88+0x2000] ;  /* 0x0020000058387984 */ /* 0x0005220000000c00 */
[----:B-1----:R-:W-:Y:S01]  /*b930*/  IMAD R7, R7, R8, R239 ;  /* 0x0000000807077224 */ /* 0x002fe200078e02ef */
[----:B------:R-:W-:Y:S01]  /*b940*/  MOV R8, 0xff800000 ;  /* 0xff80000000087802 */ /* 0x000fe20000000f00 */
[----:B---3--:R-:W-:Y:S01]  /*b950*/  IMAD R3, R68, R3, UR4 ;  /* 0x0000000444037e24 */ /* 0x008fe2000f8e0203 */
[----:B------:R1:W3:Y:S01]  /*b960*/  LDS.128 R52, [R88+0x2800] ;  /* 0x0028000058347984 */ /* 0x0002e20000000c00 */
[----:B--2---:R-:W-:-:S02]  /*b970*/  SHF.L.U32 R6, R10, 0x6, RZ ;  /* 0x000000060a067819 */ /* 0x004fc400000006ff */
[----:B------:R-:W-:Y:S01]  /*b980*/  IMAD R3, R7, R68, R3 ;  /* 0x0000004407037224 */ /* 0x000fe200078e0203 */
[----:B------:R1:W2:Y:S01]  /*b990*/  LDS.128 R48, [R88+0x3000] ;  /* 0x0030000058307984 */ /* 0x0002a20000000c00 */
[----:B-----5:R-:W-:-:S03]  /*b9a0*/  @P4 FFMA.FTZ R4, R2, R71, R73 ;  /* 0x0000004702044223 */ /* 0x020fc60000010049 */
[----:B------:R1:W1:Y:S01]  /*b9b0*/  LDS.128 R44, [R88+0x3800] ;  /* 0x00380000582c7984 */ /* 0x0002620000000c00 */
[----:B------:R-:W-:-:S03]  /*b9c0*/  IMAD R6, R3, R9, R6 ;  /* 0x0000000903067224 */ /* 0x000fc600078e0206 */
[----:B------:R1:W1:Y:S01]  /*b9d0*/  LDS.128 R40, [R88+0x4000] ;  /* 0x0040000058287984 */ /* 0x0002620000000c00 */
[----:B----4-:R-:W-:-:S03]  /*b9e0*/  @P3 FFMA.FTZ R8, R0, R69, R5 ;  /* 0x0000004500083223 */ /* 0x010fc60000010005 */
        /* <DEDUP_REMOVED lines=20> */
.L_x_2372:
[----:B------:R-:W-:Y:S05]  /*bb30*/  BSYNC B0 ;  /* 0x0000000000007941 */ /* 0x000fea0003800000 */
.L_x_2371:
        /* <DEDUP_REMOVED lines=8> */
[----:B------:R-:W-:Y:S04]  /*bbc0*/  STG.E.128 desc[UR18][R2.64], R80 ;  /* 0x0000005002007986 */ /* 0x000fe8000c101d12 */
[----:B------:R-:W-:Y:S04]  /*bbd0*/  STG.E.128 desc[UR18][R2.64+0x1000], R76 ;  /* 0x0010004c02007986 */ /* 0x000fe8000c101d12 */
[----:B------:R-:W-:Y:S04]  /*bbe0*/  STG.E.128 desc[UR18][R2.64+0x2000], R64 ;  /* 0x0020004002007986 */ /* 0x000fe8000c101d12 */
[----:B------:R-:W-:Y:S04]  /*bbf0*/  STG.E.128 desc[UR18][R2.64+0x3000], R60 ;  /* 0x0030003c02007986 */ /* 0x000fe8000c101d12 */
[----:B------:R-:W-:Y:S04]  /*bc00*/  STG.E.128 desc[UR18][R2.64+0x4000], R56 ;  /* 0x0040003802007986 */ /* 0x000fe8000c101d12 */
[----:B------:R-:W-:Y:S04]  /*bc10*/  STG.E.128 desc[UR18][R2.64+0x5000], R52 ;  /* 0x0050003402007986 */ /* 0x000fe8000c101d12 */
[----:B--2---:R-:W-:Y:S04]  /*bc20*/  STG.E.128 desc[UR18][R2.64+0x6000], R48 ;  /* 0x0060003002007986 */ /* 0x004fe8000c101d12 */
[----:B-1----:R-:W-:Y:S04]  /*bc30*/  STG.E.128 desc[UR18][R2.64+0x7000], R44 ;  /* 0x0070002c02007986 */ /* 0x002fe8000c101d12 */
        /* <DEDUP_REMOVED lines=9> */
.L_x_2373:
        /* <DEDUP_REMOVED lines=11> */
.L_x_8483:


//--------------------- .text._ZN5flash24flash_fwd_splitkv_kernelI23Flash_fwd_kernel_traitsILi128ELi64ELi128ELi4ELb0ELb0EN7cutlass10bfloat16_tE19Flash_kernel_traitsILi128ELi64ELi128ELi4ES3_EELb1ELb0ELb0ELb0ELb1ELb0ELb0ELb0EEEvNS_16Flash_fwd_paramsE --------------------------
	.section	.text._ZN5flash24flash_fwd_splitkv_kernelI23Flash_fwd_kernel_traitsILi128ELi64ELi128ELi4ELb0ELb0EN7cutlass10bfloat16_tE19Flash_kernel_traitsILi128ELi64ELi128ELi4ES3_EELb1ELb0ELb0ELb0ELb1ELb0ELb0ELb0EEEvNS_16Flash_fwd_paramsE,"ax",@progbits
	.align	128
        .global         _ZN5flash24flash_fwd_splitkv_kernelI23Flash_fwd_kernel_traitsILi128ELi64ELi128ELi4ELb0ELb0EN7cutlass10bfloat16_tE19Flash_kernel_traitsILi128ELi64ELi128ELi4ES3_EELb1ELb0ELb0ELb0ELb1ELb0ELb0ELb0EEEvNS_16Flash_fwd_paramsE
        .type           _ZN5flash24flash_fwd_splitkv_kernelI23Flash_fwd_kernel_traitsILi128ELi64ELi128ELi4ELb0ELb0EN7cutlass10bfloat16_tE19Flash_kernel_traitsILi128ELi64ELi128ELi4ES3_EELb1ELb0ELb0ELb0ELb1ELb0ELb0ELb0EEEvNS_16Flash_fwd_paramsE,@function
        .size           _ZN5flash24flash_fwd_splitkv_kernelI23Flash_fwd_kernel_traitsILi128ELi64ELi128ELi4ELb0ELb0EN7cutlass10bfloat16_tE19Flash_kernel_traitsILi128ELi64ELi128ELi4ES3_EELb1ELb0ELb0ELb0ELb1ELb0ELb0ELb0EEEvNS_16Flash_fwd_paramsE,(.L_x_8484 - _ZN5flash24flash_fwd_splitkv_kernelI23Flash_fwd_kernel_traitsILi128ELi64ELi128ELi4ELb0ELb0EN7cutlass10bfloat16_tE19Flash_kernel_traitsILi128ELi64ELi128ELi4ES3_EELb1ELb0ELb0ELb0ELb1ELb0ELb0ELb0EEEvNS_16Flash_fwd_paramsE)
        .other          _ZN5flash24flash_fwd_splitkv_kernelI23Flash_fwd_kernel_traitsILi128ELi64ELi128ELi4ELb0ELb0EN7cutlass10bfloat16_tE19Flash_kernel_traitsILi128ELi64ELi128ELi4ES3_EELb1ELb0ELb0ELb0ELb1ELb0ELb0ELb0EEEvNS_16Flash_fwd_paramsE,@"STO_CUDA_ENTRY STV_DEFAULT"
_ZN5flash24flash_fwd_splitkv_kernelI23Flash_fwd_kernel_traitsILi128ELi64ELi128ELi4ELb0ELb0EN7cutlass10bfloat16_tE19Flash_kernel_traitsILi128ELi64ELi128ELi4ES3_EELb1ELb0ELb0ELb0ELb1ELb0ELb0ELb0EEEvNS_16Flash_fwd_paramsE:
.text._ZN5flash24flash_fwd_splitkv_kernelI23Flash_fwd_kernel_traitsILi128ELi64ELi128ELi4ELb0ELb0EN7cutlass10bfloat16_tE19Flash_kernel_traitsILi128ELi64ELi128ELi4ES3_EELb1ELb0ELb0ELb0ELb1ELb0ELb0ELb0EEEvNS_16Flash_fwd_paramsE:
        /* <DEDUP_REMOVED lines=10> */
[----:B---3--:R-:W-:-:S05]  /*00a0*/  ISETP.NE.U32.AND P1, PT, R2, RZ, PT ;  /* 0x000000ff0200720c */ /* 0x008fca0003f25070 */
[----:B------:R-:W3:Y:S01]  /*00b0*/  LDC.64 R12, c[0x0][0x2f8] ;  /* 0x0000be00ff0c7b82 */ /* 0x000ee20000000a00 */
[----:B------:R-:W-:Y:S01]  /*00c0*/  ISETP.NE.AND.EX P1, PT, R3, RZ, PT, P1 ;  /* 0x000000ff0300720c */ /* 0x000fe20003f25310 */
[----:B--2---:R-:W-:-:S06]  /*00d0*/  IMAD.WIDE R18, R7, 0x4, R8 ;  /* 0x0000000407127825 */ /* 0x004fcc00078e0208 */
[----:B------:R-:W2:Y:S01]  /*00e0*/  LDC.64 R2, c[0x0][0x2f8] ;  /* 0x0000be00ff027b82 */ /* 0x000ea20000000a00 */
[----:B------:R-:W4:Y:S04]  /*00f0*/  @P2 LDG.E R230, desc[UR10][R18.64] ;  /* 0x0000000a12e62981 */ /* 0x000f28000c1e1900 */
[----:B------:R-:W4:Y:S03]  /*0100*/  @P2 LDG.E R5, desc[UR10][R18.64+0x4] ;  /* 0x0000040a12052981 */ /* 0x000f26000c1e1900 */
[----:B------:R-:W1:Y:S01]  /*0110*/  @P1 LDC.64 R8, c[0x0][0x300] ;  /* 0x0000c000ff081b82 */ /* 0x000e620000000a00 */
[----:B------:R-:W-:Y:S02]  /*0120*/  IMAD.MOV.U32 R10, RZ, RZ, RZ ;  /* 0x000000ffff0a7224 */ /* 0x000fe400078e00ff */
[----:B-1----:R-:W-:-:S05]  /*0130*/  @P1 IMAD.WIDE R16, R7, 0x4, R8 ;  /* 0x0000000407101825 */ /* 0x002fca00078e0208 */
[----:B------:R1:W5:Y:S01]  /*0140*/  @P1 LDG.E R10, desc[UR10][R16.64] ;  /* 0x0000000a100a1981 */ /* 0x000362000c1e1900 */
[----:B------:R-:W-:Y:S02]  /*0150*/  ISETP.NE.AND P3, PT, R0, RZ, PT ;  /* 0x000000ff0000720c */ /* 0x000fe40003f65270 */
[----:B--2---:R-:W-:-:S04]  /*0160*/  ISETP.EQ.U32.AND P0, PT, R2, RZ, PT ;  /* 0x000000ff0200720c */ /* 0x004fc80003f02070 */
[----:B------:R-:W-:Y:S01]  /*0170*/  ISETP.EQ.OR.EX P0, PT, R3, RZ, !P3, P0 ;  /* 0x000000ff0300720c */ /* 0x000fe20005f02700 */
[----:B------:R-:W-:Y:S02]  /*0180*/  IMAD.MOV.U32 R11, RZ, RZ, -0x1 ;  /* 0xffffffffff0b7424 */ /* 0x000fe400078e00ff */
[----:B---3--:R-:W-:Y:S01]  /*0190*/  IMAD.WIDE R8, R7, 0x4, R12 ;  /* 0x0000000407087825 */ /* 0x008fe200078e020c */
[----:B------:R-:W2:Y:S01]  /*01a0*/  S2R R15, SR_CTAID.X ;  /* 0x00000000000f7919 */ /* 0x000ea20000002500 */
[----:B------:R-:W3:Y:S08]  /*01b0*/  S2R R28, SR_CTAID.Z ;  /* 0x00000000001c7919 */ /* 0x000ef00000002700 */
[----:B------:R1:W5:Y:S01]  /*01c0*/  @!P0 LDG.E R11, desc[UR10][R8.64] ;  /* 0x0000000a080b8981 */ /* 0x000362000c1e1900 */
[----:B------:R-:W-:-:S04]  /*01d0*/  ISETP.NE.U32.AND P0, PT, R2, RZ, PT ;  /* 0x000000ff0200720c */ /* 0x000fc80003f05070 */
[----:B------:R-:W-:Y:S01]  /*01e0*/  ISETP.NE.AND.EX P0, PT, R3, RZ, PT, P0 ;  /* 0x000000ff0300720c */ /* 0x000fe20003f05300 */
[----:B----4-:R-:W-:-:S06]  /*01f0*/  @P2 IMAD.IADD R124, R5, 0x1, -R230 ;  /* 0x00000001057c2824 */ /* 0x010fcc00078e0ae6 */
[----:B------:R-:W4:Y:S06]  /*0200*/  @!P2 LDC R124, c[0x0][0x2c4] ;  /* 0x0000b100ff7cab82 */ /* 0x000f2c0000000800 */
[----:B-123--:R-:W-:Y:S05]  /*0210*/  @!P0 BRA `(.L_x_2374) ;  /* 0x0000000000108947 */ /* 0x00efea0003800000 */
[----:B------:R-:W2:Y:S02]  /*0220*/  @P3 LDG.E R0, desc[UR10][R8.64+0x4] ;  /* 0x0000040a08003981 */ /* 0x000ea4000c1e1900 */
[----:B--2--5:R-:W-:-:S06]  /*0230*/  @P3 IADD3 R5, R0, -R11, RZ ;  /* 0x8000000b00053210 */ /* 0x024fcc0007ffe0ff */
[----:B------:R2:W5:Y:S01]  /*0240*/  @!P3 LDG.E R5, desc[UR10][R8.64] ;  /* 0x0000000a0805b981 */ /* 0x000562000c1e1900 */
[----:B------:R-:W-:Y:S05]  /*0250*/  BRA `(.L_x_2375) ;  /* 0x0000000000047947 */ /* 0x000fea0003800000 */
.L_x_2374:
[----:B------:R-:W1:Y:S02]  /*0260*/  LDC R5, c[0x0][0x2c8] ;  /* 0x0000b200ff057b82 */ /* 0x000e640000000800 */
.L_x_2375:
[----:B------:R-:W3:Y:S02]  /*0270*/  LDC.64 R2, c[0x0][0x308] ;  /* 0x0000c200ff027b82 */ /* 0x000ee40000000a00 */
[----:B---3--:R-:W-:-:S04]  /*0280*/  ISETP.NE.U32.AND P1, PT, R2, RZ, PT ;  /* 0x000000ff0200720c */ /* 0x008fc80003f25070 */
[----:B------:R-:W-:-:S13]  /*0290*/  ISETP.NE.AND.EX P1, PT, R3, RZ, PT, P1 ;  /* 0x000000ff0300720c */ /* 0x000fda0003f25310 */
[----:B------:R-:W2:Y:S01]  /*02a0*/  @P1 LDC.64 R2, c[0x0][0x308] ;  /* 0x0000c200ff021b82 */ /* 0x000ea20000000a00 */
[----:B------:R-:W-:-:S07]  /*02b0*/  IMAD.SHL.U32 R121, R15, 0x40, RZ ;  /* 0x000000400f797824 */ /* 0x000fce00078e00ff */
[----:B------:R-:W3:Y:S01]  /*02c0*/  @!P1 LDC R0, c[0x0][0x2cc] ;  /* 0x0000b300ff009b82 */ /* 0x000ee20000000800 */
[----:B--2---:R-:W-:-:S07]  /*02d0*/  @P1 IMAD.WIDE R8, R7, 0x4, R2 ;  /* 0x0000000407081825 */ /* 0x004fce00078e0202 */
[----:B------:R-:W2:Y:S01]  /*02e0*/  @!P1 LDC.64 R2, c[0x0][0x318] ;  /* 0x0000c600ff029b82 */ /* 0x000ea20000000a00 */
[----:B------:R1:W5:Y:S01]  /*02f0*/  @P1 LDG.E R37, desc[UR10][R8.64] ;  /* 0x0000000a08251981 */ /* 0x000362000c1e1900 */
[----:B----4-:R-:W-:-:S13]  /*0300*/  ISETP.GT.AND P0, PT, R124, R121, PT ;  /* 0x000000797c00720c */ /* 0x010fda0003f04270 */
[----:B---3--:R-:W-:Y:S05]  /*0310*/  @!P0 EXIT ;  /* 0x000000000000894d */ /* 0x008fea0003800000 */
[----:B------:R-:W3:Y:S01]  /*0320*/  LDC R120, c[0x0][0x398] ;  /* 0x0000e600ff787b82 */ /* 0x000ee20000000800 */
[----:B--2---:R-:W-:Y:S01]  /*0330*/  @!P1 ISETP.NE.U32.AND P0, PT, R2, RZ, PT ;  /* 0x000000ff0200920c */ /* 0x004fe20003f05070 */
[----:B-----5:R-:W-:Y:S01]  /*0340*/  @P1 IMAD.IADD R37, R37, 0x1, -R10 ;  /* 0x0000000125251824 */ /* 0x020fe200078e0a0a */
[----:B------:R-:W-:Y:S01]  /*0350*/  ULDC UR5, c[0x0][0x2c8] ;  /* 0x0000b20000057ab9 */ /* 0x000fe20000000800 */
[----:B------:R-:W2:Y:S01]  /*0360*/  S2R R6, SR_TID.X ;  /* 0x0000000000067919 */ /* 0x000ea20000002100 */
        /* <DEDUP_REMOVED lines=10> */
[----:B---3--:R-:W-:Y:S02]  /*0410*/  IADD3 R3, R3, R120, R37 ;  /* 0x0000007803037210 */ /* 0x008fe40007ffe025 */
[----:B------:R-:W-:Y:S02]  /*0420*/  LEA.HI R2, R2, R5, RZ, 0x7 ;  /* 0x0000000502027211 */ /* 0x000fe400078f38ff */
[----:B------:R-:W-:Y:S02]  /*0430*/  SHF.R.S32.HI R0, RZ, 0x1f, R3 ;  /* 0x0000001fff007819 */ /* 0x000fe40000011403 */
[----:B------:R-:W-:Y:S02]  /*0440*/  SHF.R.S32.HI R2, RZ, 0x7, R2 ;  /* 0x00000007ff027819 */ /* 0x000fe40000011402 */
[----:B------:R-:W-:-:S04]  /*0450*/  LEA.HI R0, R0, R3, RZ, 0x7 ;  /* 0x0000000300007211 */ /* 0x000fc800078f38ff */
[----:B------:R-:W-:-:S04]  /*0460*/  SHF.R.S32.HI R3, RZ, 0x7, R0 ;  /* 0x00000007ff037819 */ /* 0x000fc80000011400 */
[----:B------:R-:W-:-:S04]  /*0470*/  VIMNMX3 R194, R2, UR4, R3, PT ;  /* 0x0000000402c27c0f */ /* 0x000fc8000b800103 */
[----:B------:R-:W-:-:S13]  /*0480*/  ISETP.GT.AND P0, PT, R194, RZ, PT ;  /* 0x000000ffc200720c */ /* 0x000fda0003f04270 */
[----:B--2---:R-:W-:Y:S05]  /*0490*/  @P0 BRA `(.L_x_2376) ;  /* 0x0000000400ec0947 */ /* 0x004fea0003800000 */
[----:B------:R-:W-:Y:S01]  /*04a0*/  ISETP.NE.AND P0, PT, R230, -0x1, PT ;  /* 0xffffffffe600780c */ /* 0x000fe20003f05270 */
[----:B------:R-:W1:Y:S01]  /*04b0*/  LDC.64 R4, c[0x0][0x298] ;  /* 0x0000a600ff047b82 */ /* 0x000e620000000a00 */
[----:B------:R-:W-:Y:S01]  /*04c0*/  SHF.R.S32.HI R9, RZ, 0x1f, R6 ;  /* 0x0000001fff097819 */ /* 0x000fe20000011406 */
[----:B------:R-:W-:Y:S01]  /*04d0*/  ULDC.64 UR4, c[0x0][0x2a0] ;  /* 0x0000a80000047ab9 */ /* 0x000fe20000000a00 */
[----:B------:R-:W-:Y:S01]  /*04e0*/  LOP3.LUT P6, RZ, R6, 0x7, RZ, 0xc0, !PT ;  /* 0x0000000706ff7812 */ /* 0x000fe200078cc0ff */
        /* <DEDUP_REMOVED lines=9> */
[----:B------:R-:W-:Y:S02]  /*0580*/  VIADD R12, R8, 0x10 ;  /* 0x00000010080c7836 */ /* 0x000fe40000000000 */
[----:B------:R-:W-:Y:S01]  /*0590*/  IMAD.SHL.U32 R16, R6, 0x8, RZ ;  /* 0x0000000806107824 */ /* 0x000fe200078e00ff */
[----:B------:R-:W-:-:S04]  /*05a0*/  SHF.R.S32.HI R6, RZ, 0x1f, R28 ;  /* 0x0000001fff067819 */ /* 0x000fc8000001141c */
[----:B------:R-:W-:-:S03]  /*05b0*/  SHF.R.S32.HI R17, RZ, 0x1f, R16 ;  /* 0x0000001fff117819 */ /* 0x000fc60000011410 */
[----:B-1----:R-:W-:-:S04]  /*05c0*/  IMAD.WIDE.U32 R16, R121, R4, R16 ;  /* 0x0000000479107225 */ /* 0x002fc800078e0010 */
[----:B--2---:R-:W-:Y:S02]  /*05d0*/  @!P0 IMAD R0, R11, R2, RZ ;  /* 0x000000020b008224 */ /* 0x004fe400078e02ff */
[----:B------:R-:W-:-:S04]  /*05e0*/  @P0 IMAD.WIDE.U32 R10, R230, R4, RZ ;  /* 0x00000004e60a0225 */ /* 0x000fc800078e00ff */
[C---:B------:R-:W-:Y:S02]  /*05f0*/  @!P0 IMAD R0, R7.reuse, R3, R0 ;  /* 0x0000000307008224 */ /* 0x040fe400078e0200 */
[----:B------:R-:W-:-:S04]  /*0600*/  @!P0 IMAD.WIDE.U32 R14, R7, R2, RZ ;  /* 0x00000002070e8225 */ /* 0x000fc800078e00ff */
[----:B------:R-:W-:Y:S01]  /*0610*/  @P0 IMAD R230, R230, R5, R11 ;  /* 0x00000005e6e60224 */ /* 0x000fe200078e020b */
[----:B------:R-:W-:Y:S01]  /*0620*/  @!P0 MOV R10, R14 ;  /* 0x0000000e000a8202 */ /* 0x000fe20000000f00 */
[----:B------:R-:W-:Y:S02]  /*0630*/  IMAD.IADD R3, R124, 0x1, -R121 ;  /* 0x000000017c037824 */ /* 0x000fe400078e0a79 */
[----:B------:R-:W-:Y:S02]  /*0640*/  @!P0 IMAD.IADD R230, R15, 0x1, R0 ;  /* 0x000000010fe68824 */ /* 0x000fe400078e0200 */
[----:B------:R-:W-:Y:S01]  /*0650*/  IMAD R0, R9, R4, RZ ;  /* 0x0000000409007224 */ /* 0x000fe200078e02ff */
[-C--:B------:R-:W-:Y:S01]  /*0660*/  ISETP.GE.AND P2, PT, R12, R3.reuse, PT ;  /* 0x000000030c00720c */ /* 0x080fe20003f46270 */
[----:B------:R-:W-:Y:S01]  /*0670*/  IMAD R11, R6, UR4, RZ ;  /* 0x00000004060b7c24 */ /* 0x000fe2000f8e02ff */
[----:B------:R-:W-:Y:S01]  /*0680*/  ISETP.GE.OR P4, PT, R12, R3, P6 ;  /* 0x000000030c00720c */ /* 0x000fe20003786670 */
[----:B------:R-:W-:Y:S01]  /*0690*/  IMAD R9, R121, R5, R0 ;  /* 0x0000000579097224 */ /* 0x000fe200078e0200 */
[----:B------:R-:W-:Y:S01]  /*06a0*/  IADD3 R12, P0, R10, R16, RZ ;  /* 0x000000100a0c7210 */ /* 0x000fe20007f1e0ff */
[----:B------:R-:W-:Y:S01]  /*06b0*/  IMAD R0, R7, UR6, R28 ;  /* 0x0000000607007c24 */ /* 0x000fe2000f8e021c */
[----:B------:R-:W-:Y:S01]  /*06c0*/  ISETP.GE.OR P5, PT, R8, R3, P6 ;  /* 0x000000030800720c */ /* 0x000fe200037a6670 */
[----:B------:R-:W-:Y:S01]  /*06d0*/  IMAD R11, R28, UR5, R11 ;  /* 0x000000051c0b7c24 */ /* 0x000fe2000f8e020b */
[----:B------:R-:W-:Y:S01]  /*06e0*/  IADD3.X R13, R230, R17, R9, P0, !PT ;  /* 0x00000011e60d7210 */ /* 0x000fe200007fe409 */
[C---:B------:R-:W-:Y:S01]  /*06f0*/  VIADD R2, R8.reuse, 0x20 ;  /* 0x0000002008027836 */ /* 0x040fe20000000000 */
[----:B------:R-:W-:-:S02]  /*0700*/  ISETP.GE.AND P0, PT, R8, R3, PT ;  /* 0x000000030800720c */ /* 0x000fc40003f06270 */
[----:B------:R-:W-:Y:S01]  /*0710*/  SHF.R.S32.HI R9, RZ, 0x1f, R8 ;  /* 0x0000001fff097819 */ /* 0x000fe20000011408 */
[----:B------:R-:W-:Y:S01]  /*0720*/  IMAD.WIDE.U32 R28, R28, UR4, R12 ;  /* 0x000000041c1c7c25 */ /* 0x000fe2000f8e000c */
[----:B------:R-:W-:Y:S01]  /*0730*/  ULDC UR4, c[0x0][0x2c4] ;  /* 0x0000b10000047ab9 */ /* 0x000fe20000000800 */
[-C--:B------:R-:W-:Y:S02]  /*0740*/  ISETP.GE.AND P1, PT, R2, R3.reuse, PT ;  /* 0x000000030200720c */ /* 0x080fe40003f26270 */
[----:B------:R-:W-:Y:S01]  /*0750*/  IMAD R121, R0, UR4, R121 ;  /* 0x0000000400797c24 */ /* 0x000fe2000f8e0279 */
[----:B------:R-:W-:Y:S02]  /*0760*/  ISETP.GE.OR P3, PT, R2, R3, P6 ;  /* 0x000000030200720c */ /* 0x000fe40003766670 */
[----:B------:R-:W-:-:S03]  /*0770*/  IADD3 R13, R29, R11, RZ ;  /* 0x0000000b1d0d7210 */ /* 0x000fc60007ffe0ff */
[----:B------:R-:W-:Y:S08]  /*0780*/  @P0 BRA `(.L_x_2378) ;  /* 0x0000000000280947 */ /* 0x000ff00003800000 */
[----:B------:R-:W-:Y:S01]  /*0790*/  MOV R12, R28 ;  /* 0x0000001c000c7202 */ /* 0x000fe20000000f00 */
[----:B------:R-:W-:Y:S01]  /*07a0*/  IMAD R0, R9, R4, RZ ;  /* 0x0000000409007224 */ /* 0x000fe200078e02ff */
[----:B------:R-:W-:-:S03]  /*07b0*/  ULDC.64 UR4, c[0x0][0x280] ;  /* 0x0000a00000047ab9 */ /* 0x000fc60000000a00 */
[----:B------:R-:W-:-:S04]  /*07c0*/  IMAD.WIDE.U32 R6, R8, R4, R12 ;  /* 0x0000000408067225 */ /* 0x000fc800078e000c */
[----:B------:R-:W-:Y:S01]  /*07d0*/  IMAD R0, R8, R5, R0 ;  /* 0x0000000508007224 */ /* 0x000fe200078e0200 */
[----:B------:R-:W-:-:S04]  /*07e0*/  LEA R10, P0, R6, UR4, 0x1 ;  /* 0x00000004060a7c11 */ /* 0x000fc8000f8008ff */
[----:B------:R-:W-:-:S04]  /*07f0*/  IADD3 R0, R7, R0, RZ ;  /* 0x0000000007007210 */ /* 0x000fc80007ffe0ff */
[----:B------:R-:W-:-:S05]  /*0800*/  LEA.HI.X R11, R6, UR5, R0, 0x1, P0 ;  /* 0x00000005060b7c11 */ /* 0x000fca00080f0c00 */
[----:B------:R1:W-:Y:S04]  /*0810*/  STG.E.128 desc[UR10][R10.64], RZ ;  /* 0x000000ff0a007986 */ /* 0x0003e8000c101d0a */
[----:B------:R1:W-:Y:S02]  /*0820*/  STG.E.128 desc[UR10][R10.64+0x80], RZ ;  /* 0x000080ff0a007986 */ /* 0x0003e4000c101d0a */
.L_x_2378:
[----:B------:R-:W-:Y:S05]  /*0830*/  BSYNC B0 ;  /* 0x0000000000007941 */ /* 0x000fea0003800000 */
.L_x_2377:
[----:B------:R-:W-:Y:S01]  /*0840*/  BSSY B0, `(.L_x_2379) ;  /* 0x0000011000007945 */ /* 0x000fe20003800000 */
[----:B------:R-:W-:Y:S02]  /*0850*/  IADD3 R2, P0, R121, R8, RZ ;  /* 0x0000000879027210 */ /* 0x000fe40007f1e0ff */
[----:B------:R-:W-:Y:S01]  /*0860*/  IADD3 R6, R8, 0x30, RZ ;  /* 0x0000003008067810 */ /* 0x000fe20007ffe0ff */
[----:B------:R-:W-:Y:S05]  /*0870*/  @P2 BRA `(.L_x_2380) ;  /* 0x0000000000342947 */ /* 0x000fea0003800000 */
[----:B------:R-:W-:Y:S01]  /*0880*/  IADD3 R7, P2, R8, 0x10, RZ ;  /* 0x0000001008077810 */ /* 0x000fe20007f5e0ff */
[----:B-1----:R-:W-:Y:S01]  /*0890*/  IMAD.MOV.U32 R10, RZ, RZ, R28 ;  /* 0x000000ffff0a7224 */ /* 0x002fe200078e001c */
[----:B------:R-:W-:-:S03]  /*08a0*/  ULDC.64 UR4, c[0x0][0x280] ;  /* 0x0000a00000047ab9 */ /* 0x000fc60000000a00 */
[----:B------:R-:W-:-:S04]  /*08b0*/  IMAD.X R11, RZ, RZ, R9, P2 ;  /* 0x000000ffff0b7224 */ /* 0x000fc800010e0609 */
[----:B------:R-:W-:Y:S01]  /*08c0*/  IMAD R0, R11, R4, RZ ;  /* 0x000000040b007224 */ /* 0x000fe200078e02ff */
[----:B------:R-:W-:-:S03]  /*08d0*/  MOV R11, R13 ;  /* 0x0000000d000b7202 */ /* 0x000fc60000000f00 */
[C---:B------:R-:W-:Y:S02]  /*08e0*/  IMAD R0, R7.reuse, R5, R0 ;  /* 0x0000000507007224 */ /* 0x040fe400078e0200 */
[----:B------:R-:W-:-:S03]  /*08f0*/  IMAD.WIDE.U32 R10, R7, R4, R10 ;  /* 0x00000004070a7225 */ /* 0x000fc600078e000a */
[----:B------:R-:W-:Y:S02]  /*0900*/  LEA R14, P2, R10, UR4, 0x1 ;  /* 0x000000040a0e7c11 */ /* 0x000fe4000f8408ff */
[----:B------:R-:W-:-:S04]  /*0910*/  IADD3 R7, R11, R0, RZ ;  /* 0x000000000b077210 */ /* 0x000fc80007ffe0ff */
[----:B------:R-:W-:-:S05]  /*0920*/  LEA.HI.X R15, R10, UR5, R7, 0x1, P2 ;  /* 0x000000050a0f7c11 */ /* 0x000fca00090f0c07 */
[----:B------:R2:W-:Y:S04]  /*0930*/  STG.E.128 desc[UR10][R14.64], RZ ;  /* 0x000000ff0e007986 */ /* 0x0005e8000c101d0a */
[----:B------:R2:W-:Y:S02]  /*0940*/  STG.E.128 desc[UR10][R14.64+0x80], RZ ;  /* 0x000080ff0e007986 */ /* 0x0005e4000c101d0a */
.L_x_2380:
[----:B------:R-:W-:Y:S05]  /*0950*/  BSYNC B0 ;  /* 0x0000000000007941 */ /* 0x000fea0003800000 */
.L_x_2379:
[----:B------:R-:W-:Y:S01]  /*0960*/  BSSY B0, `(.L_x_2381) ;  /* 0x0000010000007945 */ /* 0x000fe20003800000 */
[----:B------:R-:W-:-:S03]  /*0970*/  ISETP.GE.AND P2, PT, R6, R3, PT ;  /* 0x000000030600720c */ /* 0x000fc60003f46270 */
[----:B------:R-:W-:Y:S10]  /*0980*/  @P1 BRA `(.L_x_2382) ;  /* 0x0000000000341947 */ /* 0x000ff40003800000 */
        /* <DEDUP_REMOVED lines=8> */
[----:B--2---:R-:W-:Y:S02]  /*0a10*/  LEA R14, P1, R10, UR4, 0x1 ;  /* 0x000000040a0e7c11 */ /* 0x004fe4000f8208ff */
[----:B------:R-:W-:-:S04]  /*0a20*/  IADD3 R7, R11, R0, RZ ;  /* 0x000000000b077210 */ /* 0x000fc80007ffe0ff */
[----:B------:R-:W-:-:S05]  /*0a30*/  LEA.HI.X R15, R10, UR5, R7, 0x1, P1 ;  /* 0x000000050a0f7c11 */ /* 0x000fca00088f0c07 */
[----:B------:R3:W-:Y:S04]  /*0a40*/  STG.E.128 desc[UR10][R14.64], RZ ;  /* 0x000000ff0e007986 */ /* 0x0007e8000c101d0a */
[----:B------:R3:W-:Y:S02]  /*0a50*/  STG.E.128 desc[UR10][R14.64+0x80], RZ ;  /* 0x000080ff0e007986 */ /* 0x0007e4000c101d0a */
.L_x_2382:
[----:B------:R-:W-:Y:S05]  /*0a60*/  BSYNC B0 ;  /* 0x0000000000007941 */ /* 0x000fea0003800000 */
.L_x_2381:
[----:B------:R-:W-:Y:S04]  /*0a70*/  BSSY B0, `(.L_x_2383) ;  /* 0x000000e000007945 */ /* 0x000fe80003800000 */
[----:B------:R-:W-:Y:S05]  /*0a80*/  @P2 BRA `(.L_x_2384) ;  /* 0x0000000000302947 */ /* 0x000fea0003800000 */
[----:B------:R-:W-:Y:S01]  /*0a90*/  IADD3 R7, P1, R8, 0x30, RZ ;  /* 0x0000003008077810 */ /* 0x000fe20007f3e0ff */
[----:B------:R-:W-:Y:S01]  /*0aa0*/  ULDC.64 UR4, c[0x0][0x280] ;  /* 0x0000a00000047ab9 */ /* 0x000fe20000000a00 */
[----:B------:R-:W-:Y:S02]  /*0ab0*/  MOV R12, R28 ;  /* 0x0000001c000c7202 */ /* 0x000fe40000000f00 */
[----:B-1----:R-:W-:-:S03]  /*0ac0*/  IADD3.X R11, RZ, R9, RZ, P1, !PT ;  /* 0x00000009ff0b7210 */ /* 0x002fc60000ffe4ff */
[----:B------:R-:W-:-:S04]  /*0ad0*/  IMAD.WIDE.U32 R12, R7, R4, R12 ;  /* 0x00000004070c7225 */ /* 0x000fc800078e000c */
[----:B------:R-:W-:Y:S01]  /*0ae0*/  IMAD R0, R11, R4, RZ ;  /* 0x000000040b007224 */ /* 0x000fe200078e02ff */
[----:B------:R-:W-:-:S03]  /*0af0*/  LEA R4, P1, R12, UR4, 0x1 ;  /* 0x000000040c047c11 */ /* 0x000fc6000f8208ff */
[----:B------:R-:W-:-:S05]  /*0b00*/  IMAD R5, R7, R5, R0 ;  /* 0x0000000507057224 */ /* 0x000fca00078e0200 */
[----:B------:R-:W-:-:S04]  /*0b10*/  IADD3 R5, R13, R5, RZ ;  /* 0x000000050d057210 */ /* 0x000fc80007ffe0ff */
[----:B------:R-:W-:-:S05]  /*0b20*/  LEA.HI.X R5, R12, UR5, R5, 0x1, P1 ;  /* 0x000000050c057c11 */ /* 0x000fca00088f0c05 */
[----:B------:R4:W-:Y:S04]  /*0b30*/  STG.E.128 desc[UR10][R4.64], RZ ;  /* 0x000000ff04007986 */ /* 0x0009e8000c101d0a */
[----:B------:R4:W-:Y:S02]  /*0b40*/  STG.E.128 desc[UR10][R4.64+0x80], RZ ;  /* 0x000080ff04007986 */ /* 0x0009e4000c101d0a */
.L_x_2384:
[----:B------:R-:W-:Y:S05]  /*0b50*/  BSYNC B0 ;  /* 0x0000000000007941 */ /* 0x000fea0003800000 */
.L_x_2383:
[----:B------:R-:W-:Y:S01]  /*0b60*/  ULDC.64 UR4, c[0x0][0x2b0] ;  /* 0x0000ac0000047ab9 */ /* 0x000fe20000000a00 */
[----:B------:R-:W-:Y:S01]  /*0b70*/  ISETP.GE.OR P6, PT, R6, R3, P6 ;  /* 0x000000030600720c */ /* 0x000fe200037c6670 */
[----:B------:R-:W-:Y:S01]  /*0b80*/  @!P4 IMAD.MOV.U32 R7, RZ, RZ, 0x7f800000 ;  /* 0x7f800000ff07c424 */ /* 0x000fe200078e00ff */
[----:B------:R-:W-:Y:S01]  /*0b90*/  LEA.HI.X.SX32 R9, R121, R9, 0x1, P0 ;  /* 0x0000000979097211 */ /* 0x000fe200000f0eff */
[----:B------:R-:W-:Y:S01]  /*0ba0*/  @!P3 IMAD.MOV.U32 R3, RZ, RZ, 0x7f800000 ;  /* 0x7f800000ff03b424 */ /* 0x000fe200078e00ff */
[----:B----4-:R-:W-:-:S04]  /*0bb0*/  LEA R4, P0, R2, UR4, 0x2 ;  /* 0x0000000402047c11 */ /* 0x010fc8000f8010ff */
        /* <DEDUP_REMOVED lines=9> */
.L_x_2376:
[----:B------:R-:W1:Y:S01]  /*0c50*/  LDC.64 R2, c[0x0][0x368] ;  /* 0x0000da00ff027b82 */ /* 0x000e620000000a00 */
[----:B------:R-:W-:Y:S01]  /*0c60*/  ULDC.64 UR4, c[0x0][0x370] ;  /* 0x0000dc0000047ab9 */ /* 0x000fe20000000a00 */
[----:B------:R-:W-:Y:S01]  /*0c70*/  IMAD.MOV.U32 R0, RZ, RZ, R7 ;  /* 0x000000ffff007224 */ /* 0x000fe200078e0007 */
[----:B-1----:R-:W-:-:S04]  /*0c80*/  ISETP.NE.U32.AND P0, PT, R2, RZ, PT ;  /* 0x000000ff0200720c */ /* 0x002fc80003f05070 */
[----:B------:R-:W-:Y:S02]  /*0c90*/  ISETP.NE.AND.EX P0, PT, R3, RZ, PT, P0 ;  /* 0x000000ff0300720c */ /* 0x000fe40003f05300 */
[----:B------:R-:W-:-:S11]  /*0ca0*/  ISETP.NE.U32.AND P1, PT, RZ, UR4, PT ;  /* 0x00000004ff007c0c */ /* 0x000fd6000bf25070 */
[----:B------:R-:W1:Y:S01]  /*0cb0*/  @P0 LDC.64 R2, c[0x0][0x368] ;  /* 0x0000da00ff020b82 */ /* 0x000e620000000a00 */
[----:B------:R-:W-:Y:S02]  /*0cc0*/  ISETP.NE.AND.EX P1, PT, RZ, UR5, PT, P1 ;  /* 0x00000005ff007c0c */ /* 0x000fe4000bf25310 */
        /* <DEDUP_REMOVED lines=10> */
[----:B------:R-:W-:-:S03]  /*0d70*/  LEA R234, P1, R8, UR4, 0x2 ;  /* 0x0000000408ea7c11 */ /* 0x000fc6000f8210ff */
[----:B------:R-:W-:Y:S01]  /*0d80*/  IMAD.IADD R3, R9, 0x1, R3 ;  /* 0x0000000109037824 */ /* 0x000fe200078e0203 */
[----:B------:R-:W-:-:S04]  /*0d90*/  ISETP.NE.U32.AND P0, PT, R234, RZ, PT ;  /* 0x000000ffea00720c */ /* 0x000fc80003f05070 */
[----:B------:R-:W-:-:S04]  /*0da0*/  SHF.L.U64.HI R3, R8, 0x2, R3 ;  /* 0x0000000208037819 */ /* 0x000fc80000010203 */
[----:B------:R-:W-:-:S04]  /*0db0*/  IADD3.X R235, R3, UR5, RZ, P1, !PT ;  /* 0x0000000503eb7c10 */ /* 0x000fc80008ffe4ff */
[----:B------:R-:W-:-:S13]  /*0dc0*/  ISETP.NE.AND.EX P0, PT, R235, RZ, PT, P0 ;  /* 0x000000ffeb00720c */ /* 0x000fda0003f05300 */
.L_x_2385:
        /* <DEDUP_REMOVED lines=45> */
[----:B------:R-:W-:Y:S01]  /*10a0*/  IMAD R3, R2, R3, R4 ;  /* 0x0000000302037224 */ /* 0x000fe200078e0204 */
[----:B------:R-:W-:-:S04]  /*10b0*/  IADD3 R4, -R11, RZ, RZ ;  /* 0x000000ff0b047210 */ /* 0x000fc80007ffe1ff */
[----:B------:R-:W-:Y:S01]  /*10c0*/  ISETP.GT.U32.AND P2, PT, R2, R3, PT ;  /* 0x000000030200720c */ /* 0x000fe20003f44070 */
[----:B------:R-:W-:-:S05]  /*10d0*/  IMAD R13, R8, R4, R13 ;  /* 0x00000004080d7224 */ /* 0x000fca00078e020d */
[----:B------:R-:W-:-:S07]  /*10e0*/  SHF.R.S32.HI R21, RZ, 0x1f, R13 ;  /* 0x0000001fff157819 */ /* 0x000fce000001140d */
[-C--:B------:R-:W-:Y:S01]  /*10f0*/  @!P2 IADD3 R3, R3, -R2.reuse, RZ ;  /* 0x800000020303a210 */ /* 0x080fe20007ffe0ff */
[----:B------:R-:W-:Y:S01]  /*1100*/  @!P2 VIADD R17, R17, 0x1 ;  /* 0x000000011111a836 */ /* 0x000fe20000000000 */
[----:B------:R-:W-:Y:S02]  /*1110*/  ISETP.NE.AND P2, PT, R9, RZ, PT ;  /* 0x000000ff0900720c */ /* 0x000fe40003f45270 */
[----:B------:R-:W-:Y:S02]  /*1120*/  ISETP.GE.U32.AND P3, PT, R3, R2, PT ;  /* 0x000000020300720c */ /* 0x000fe40003f66070 */
[----:B------:R-:W-:-:S04]  /*1130*/  LOP3.LUT R2, R28, R9, RZ, 0x3c, !PT ;  /* 0x000000091c027212 */ /* 0x000fc800078e3cff */
[----:B------:R-:W-:Y:S02]  /*1140*/  ISETP.GE.AND P1, PT, R2, RZ, PT ;  /* 0x000000ff0200720c */ /* 0x000fe40003f26270 */
[----:B------:R-:W1:Y:S05]  /*1150*/  LDC.64 R2, c[0x0][0x238] ;  /* 0x00008e00ff027b82 */ /* 0x000e6a0000000a00 */
[----:B------:R-:W-:-:S06]  /*1160*/  @P3 VIADD R17, R17, 0x1 ;  /* 0x0000000111113836 */ /* 0x000fcc0000000000 */
[----:B------:R-:W-:Y:S02]  /*1170*/  @!P1 IADD3 R17, -R17, RZ, RZ ;  /* 0x000000ff11119210 */ /* 0x000fe40007ffe1ff */
[----:B------:R-:W-:Y:S02]  /*1180*/  @!P2 LOP3.LUT R17, RZ, R9, RZ, 0x33, !PT ;  /* 0x00000009ff11a212 */ /* 0x000fe400078e33ff */
[----:B---3--:R-:W-:Y:S01]  /*1190*/  SHF.R.S32.HI R5, RZ, 0x1f, R0 ;  /* 0x0000001fff057819 */ /* 0x008fe20000011400 */
[----:B------:R-:W-:-:S04]  /*11a0*/  IMAD.WIDE.U32 R10, R0, UR4, RZ ;  /* 0x00000004000a7c25 */ /* 0x000fc8000f8e00ff */
[C---:B------:R-:W-:Y:S02]  /*11b0*/  IMAD R19, R5.reuse, UR4, RZ ;  /* 0x0000000405137c24 */ /* 0x040fe4000f8e02ff */
[----:B-1----:R-:W-:Y:S02]  /*11c0*/  IMAD R5, R5, R2, RZ ;  /* 0x0000000205057224 */ /* 0x002fe400078e02ff */
[C---:B------:R-:W-:Y:S01]  /*11d0*/  IMAD R4, R0.reuse, UR5, R19 ;  /* 0x0000000500047c24 */ /* 0x040fe2000f8e0213 */
[----:B------:R-:W-:Y:S01]  /*11e0*/  SHF.R.S32.HI R19, RZ, 0x1f, R17 ;  /* 0x0000001fff137819 */ /* 0x000fe20000011411 */
[----:B------:R-:W-:Y:S01]  /*11f0*/  ULDC.64 UR4, c[0x0][0x260] ;  /* 0x0000980000047ab9 */ /* 0x000fe20000000a00 */
[----:B------:R-:W-:Y:S02]  /*1200*/  IMAD R3, R0, R3, R5 ;  /* 0x0000000300037224 */ /* 0x000fe400078e0205 */
[----:B------:R-:W-:Y:S01]  /*1210*/  IADD3 R11, R11, R4, RZ ;  /* 0x000000040b0b7210 */ /* 0x000fe20007ffe0ff */
[----:B--2---:R-:W-:-:S02]  /*1220*/  IMAD R4, R21, R184, RZ ;  /* 0x000000b815047224 */ /* 0x004fc400078e02ff */
[----:B------:R-:W-:-:S04]  /*1230*/  IMAD.WIDE.U32 R24, R0, R2, RZ ;  /* 0x0000000200187225 */ /* 0x000fc800078e00ff */
[----:B------:R-:W-:Y:S01]  /*1240*/  IMAD R4, R13, R185, R4 ;  /* 0x000000b90d047224 */ /* 0x000fe200078e0204 */
[----:B------:R-:W-:Y:S01]  /*1250*/  IADD3 R16, R25, R3, RZ ;  /* 0x0000000319107210 */ /* 0x000fe20007ffe0ff */
[----:B------:R-:W-:-:S04]  /*1260*/  IMAD.WIDE.U32 R8, R13, R184, R10 ;  /* 0x000000b80d087225 */ /* 0x000fc800078e000a */
[----:B------:R-:W-:Y:S02]  /*1270*/  IMAD.IADD R9, R9, 0x1, R4 ;  /* 0x0000000109097824 */ /* 0x000fe400078e0204 */
[----:B------:R-:W-:Y:S02]  /*1280*/  IMAD R4, R19, UR4, RZ ;  /* 0x0000000413047c24 */ /* 0x000fe4000f8e02ff */
[----:B------:R-:W-:-:S04]  /*1290*/  IMAD.WIDE.U32 R42, R17, UR4, R8 ;  /* 0x00000004112a7c25 */ /* 0x000fc8000f8e0008 */
[----:B------:R-:W-:-:S05]  /*12a0*/  IMAD R4, R17, UR5, R4 ;  /* 0x0000000511047c24 */ /* 0x000fca000f8e0204 */
[----:B------:R-:W-:Y:S01]  /*12b0*/  IADD3 R12, R43, R4, RZ ;  /* 0x000000042b0c7210 */ /* 0x000fe20007ffe0ff */
[----:B------:R-:W-:Y:S06]  /*12c0*/  BRA `(.L_x_2387) ;  /* 0x0000000400347947 */ /* 0x000fec0003800000 */
.L_x_2386:
        /* <DEDUP_REMOVED lines=9> */
[----:B-1----:R-:W-:-:S06]  /*1360*/  VIADD R8, R8, 0xffffffe ;  /* 0x0ffffffe08087836 */ /* 0x002fcc0000000000 */
[----:B------:R-:W1:Y:S02]  /*1370*/  F2I.FTZ.U32.TRUNC.NTZ R9, R8 ;  /* 0x0000000800097305 */ /* 0x000e64000021f000 */
[----:B-1----:R-:W-:Y:S01]  /*1380*/  IMAD.MOV R2, RZ, RZ, -R9 ;  /* 0x000000ffff027224 */ /* 0x002fe200078e0a09 */
[----:B------:R-:W-:-:S03]  /*1390*/  MOV R8, RZ ;  /* 0x000000ff00087202 */ /* 0x000fc60000000f00 */
[----:B------:R-:W-:Y:S01]  /*13a0*/  IMAD R4, R2, R3, RZ ;  /* 0x0000000302047224 */ /* 0x000fe200078e02ff */
[----:B------:R-:W-:-:S03]  /*13b0*/  IABS R2, R28 ;  /* 0x0000001c00027213 */ /* 0x000fc60000000000 */
[----:B------:R-:W-:Y:S01]  /*13c0*/  IMAD.HI.U32 R9, R9, R4, R8 ;  /* 0x0000000409097227 */ /* 0x000fe200078e0008 */
[----:B------:R-:W-:-:S03]  /*13d0*/  LOP3.LUT R8, R28, R19, RZ, 0x3c, !PT ;  /* 0x000000131c087212 */ /* 0x000fc600078e3cff */
[----:B------:R-:W-:Y:S01]  /*13e0*/  IMAD.MOV.U32 R4, RZ, RZ, R2 ;  /* 0x000000ffff047224 */ /* 0x000fe200078e0002 */
[----:B------:R-:W-:-:S03]  /*13f0*/  ISETP.GE.AND P2, PT, R8, RZ, PT ;  /* 0x000000ff0800720c */ /* 0x000fc60003f46270 */
[----:B------:R-:W-:-:S04]  /*1400*/  IMAD.HI.U32 R17, R9, R4, RZ ;  /* 0x0000000409117227 */ /* 0x000fc800078e00ff */
[----:B------:R-:W-:Y:S02]  /*1410*/  IMAD.MOV R2, RZ, RZ, -R17 ;  /* 0x000000ffff027224 */ /* 0x000fe400078e0a11 */
[C---:B--2---:R-:W-:Y:S02]  /*1420*/  @P4 IMAD R9, R22.reuse, R185, RZ ;  /* 0x000000b916094224 */ /* 0x044fe400078e02ff */
[C---:B------:R-:W-:Y:S02]  /*1430*/  IMAD R2, R3.reuse, R2, R4 ;  /* 0x0000000203027224 */ /* 0x040fe400078e0204 */
[----:B------:R-:W1:Y:S01]  /*1440*/  @P4 LDC.64 R4, c[0x0][0x250] ;  /* 0x00009400ff044b82 */ /* 0x000e620000000a00 */
[----:B------:R-:W-:Y:S02]  /*1450*/  @P4 IMAD.WIDE.U32 R22, R22, R184, RZ ;  /* 0x000000b816164225 */ /* 0x000fe400078e00ff */
[----:B------:R-:W-:-:S03]  /*1460*/  ISETP.GT.U32.AND P1, PT, R3, R2, PT ;  /* 0x000000020300720c */ /* 0x000fc60003f24070 */
[----:B------:R-:W-:Y:S02]  /*1470*/  @P4 IADD3 R9, R23, R9, RZ ;  /* 0x0000000917094210 */ /* 0x000fe40007ffe0ff */
[----:B------:R-:W-:-:S08]  /*1480*/  @P4 MOV R12, R22 ;  /* 0x00000016000c4202 */ /* 0x000fd00000000f00 */
        /* <DEDUP_REMOVED lines=21> */
.L_x_2388:
        /* <DEDUP_REMOVED lines=28> */
.L_x_2387:
[----:B------:R-:W-:Y:S01]  /*17a0*/  ISETP.NE.AND P2, PT, R230, -0x1, PT ;  /* 0xffffffffe600780c */ /* 0x000fe20003f45270 */
[----:B------:R-:W-:Y:S01]  /*17b0*/  IMAD.IADD R227, R124, 0x1, -R121 ;  /* 0x000000017ce37824 */ /* 0x000fe200078e0a79 */
[----:B------:R-:W-:Y:S01]  /*17c0*/  SHF.R.S32.HI R123, RZ, 0x1f, R6 ;  /* 0x0000001fff7b7819 */ /* 0x000fe20000011406 */
[----:B------:R-:W-:Y:S01]  /*17d0*/  ULDC.64 UR4, c[0x0][0x258] ;  /* 0x0000960000047ab9 */ /* 0x000fe20000000a00 */
[----:B------:R-:W-:Y:S01]  /*17e0*/  SHF.R.S32.HI R25, RZ, 0x1f, R28 ;  /* 0x0000001fff197819 */ /* 0x000fe2000001141c */
[----:B------:R-:W-:Y:S01]  /*17f0*/  VIADD R231, R194, 0xffffffff ;  /* 0xffffffffc2e77836 */ /* 0x000fe20000000000 */
[CC--:B-----5:R-:W-:Y:S01]  /*1800*/  LEA.HI R0, R123.reuse, R6.reuse, RZ, 0x3 ;  /* 0x000000067b007211 */ /* 0x0e0fe200078f18ff */
[----:B------:R-:W1:Y:S01]  /*1810*/  S2UR UR6, SR_CgaCtaId ;  /* 0x00000000000679c3 */ /* 0x000e620000008800 */
[----:B------:R-:W-:Y:S01]  /*1820*/  LEA.HI R36, R123, R6, RZ, 0x6 ;  /* 0x000000067b247211 */ /* 0x000fe200078f30ff */
[----:B------:R-:W-:Y:S01]  /*1830*/  IMAD R25, R25, UR4, RZ ;  /* 0x0000000419197c24 */ /* 0x000fe2000f8e02ff */
[----:B------:R-:W-:Y:S01]  /*1840*/  SHF.R.S32.HI R22, RZ, 0x3, R0 ;  /* 0x00000003ff167819 */ /* 0x000fe20000011400 */
[----:B------:R-:W-:-:S02]  /*1850*/  ULDC.64 UR8, c[0x0][0x220] ;  /* 0x0000880000087ab9 */ /* 0x000fc40000000a00 */
[----:B------:R-:W-:Y:S01]  /*1860*/  @!P2 SHF.R.S32.HI R9, RZ, 0x1f, R7 ;  /* 0x0000001fff09a819 */ /* 0x000fe20000011407 */
[----:B------:R-:W-:Y:S01]  /*1870*/  IMAD R25, R28, UR5, R25 ;  /* 0x000000051c197c24 */ /* 0x000fe2000f8e0219 */
[----:B------:R-:W2:Y:S01]  /*1880*/  @P2 LDC.64 R4, c[0x0][0x240] ;  /* 0x00009000ff042b82 */ /* 0x000ea20000000a00 */
[CC--:B------:R-:W-:Y:S01]  /*1890*/  ISETP.GE.AND P1, PT, R22.reuse, R227.reuse, PT ;  /* 0x000000e31600720c */ /* 0x0c0fe20003f26270 */
[C---:B------:R-:W-:Y:S01]  /*18a0*/  VIADD R20, R22.reuse, 0x10 ;  /* 0x0000001016147836 */ /* 0x040fe20000000000 */
[--C-:B------:R-:W-:Y:S01]  /*18b0*/  SHF.R.S32.HI R23, RZ, 0x1f, R22.reuse ;  /* 0x0000001fff177819 */ /* 0x100fe20000011416 */
[C---:B------:R-:W-:Y:S02]  /*18c0*/  IMAD.SHL.U32 R30, R22.reuse, 0x40, RZ ;  /* 0x00000040161e7824 */ /* 0x040fe400078e00ff */
[----:B------:R-:W-:Y:S01]  /*18d0*/  VIADD R18, R22, 0x20 ;  /* 0x0000002016127836 */ /* 0x000fe20000000000 */
[----:B------:R-:W-:Y:S01]  /*18e0*/  ISETP.GE.AND P3, PT, R20, R227, PT ;  /* 0x000000e31400720c */ /* 0x000fe20003f66270 */
[----:B------:R-:W3:Y:S01]  /*18f0*/  @!P2 LDC.64 R2, c[0x0][0x228] ;  /* 0x00008a00ff02ab82 */ /* 0x000ee20000000a00 */
[----:B------:R-:W-:Y:S01]  /*1900*/  LOP3.LUT R30, R30, 0x1c0, RZ, 0xc0, !PT ;  /* 0x000001c01e1e7812 */ /* 0x000fe200078ec0ff */
[----:B------:R-:W-:-:S04]  /*1910*/  IMAD.WIDE R14, R15, 0x40, R22 ;  /* 0x000000400f0e7825 */ /* 0x000fc800078e0216 */
[----:B------:R-:W-:Y:S02]  /*1920*/  IMAD.SHL.U32 R36, R36, 0x8, RZ ;  /* 0x0000000824247824 */ /* 0x000fe400078e00ff */
[----:B------:R-:W-:Y:S01]  /*1930*/  IMAD R191, R23, R184, RZ ;  /* 0x000000b817bf7224 */ /* 0x000fe200078e02ff */
[----:B------:R-:W4:Y:S03]  /*1940*/  LDC.64 R188, c[0x0][0x250] ;  /* 0x00009400ffbc7b82 */ /* 0x000f260000000a00 */
[----:B------:R-:W4:Y:S01]  /*1950*/  @!P3 S2R R32, SR_CgaCtaId ;  /* 0x000000000020b919 */ /* 0x000f220000008800 */
[----:B------:R-:W-:Y:S02]  /*1960*/  IMAD R191, R22, R185, R191 ;  /* 0x000000b916bf7224 */ /* 0x000fe400078e02bf */
[----:B--2---:R-:W-:-:S04]  /*1970*/  @P2 IMAD.WIDE.U32 R10, R230, R4, RZ ;  /* 0x00000004e60a2225 */ /* 0x004fc800078e00ff */
[----:B------:R-:W-:Y:S01]  /*1980*/  @P2 IMAD R4, R230, R5, R11 ;  /* 0x00000005e6042224 */ /* 0x000fe200078e020b */
[----:B------:R-:W-:Y:S01]  /*1990*/  LOP3.LUT R5, R0, 0xfffffff8, RZ, 0xc0, !PT ;  /* 0xfffffff800057812 */ /* 0x000fe200078ec0ff */
[----:B---3--:R-:W-:-:S04]  /*19a0*/  @!P2 IMAD R8, R9, R2, RZ ;  /* 0x000000020908a224 */ /* 0x008fc800078e02ff */
[----:B------:R-:W-:Y:S02]  /*19b0*/  IMAD.IADD R0, R6, 0x1, -R5 ;  /* 0x0000000106007824 */ /* 0x000fe400078e0a05 */
[C---:B------:R-:W-:Y:S02]  /*19c0*/  @!P2 IMAD R3, R7.reuse, R3, R8 ;  /* 0x000000030703a224 */ /* 0x040fe400078e0208 */
[----:B------:R-:W-:-:S04]  /*19d0*/  @!P2 IMAD.WIDE.U32 R8, R7, R2, RZ ;  /* 0x000000020708a225 */ /* 0x000fc800078e00ff */
[----:B------:R-:W-:Y:S02]  /*19e0*/  @!P2 IMAD.MOV.U32 R10, RZ, RZ, R8 ;  /* 0x000000ffff0aa224 */ /* 0x000fe400078e0008 */
[----:B------:R-:W-:Y:S02]  /*19f0*/  IMAD.SHL.U32 R43, R0, 0x8, RZ ;  /* 0x00000008002b7824 */ /* 0x000fe400078e00ff */
[----:B------:R-:W-:Y:S01]  /*1a00*/  @!P2 IMAD.IADD R4, R9, 0x1, R3 ;  /* 0x000000010904a824 */ /* 0x000fe200078e0203 */
[----:B------:R-:W-:Y:S01]  /*1a10*/  SHF.R.U32.HI R3, RZ, 0x3, R30 ;  /* 0x00000003ff037819 */ /* 0x000fe2000001161e */
[----:B------:R-:W2:Y:S01]  /*1a20*/  @!P1 LDC.64 R8, c[0x0][0x240] ;  /* 0x00009000ff089b82 */ /* 0x000ea20000000a00 */
[--C-:B------:R-:W-:Y:S01]  /*1a30*/  SHF.R.S32.HI R27, RZ, 0x1f, R43.reuse ;  /* 0x0000001fff1b7819 */ /* 0x100fe2000001142b */
[----:B------:R-:W-:Y:S01]  /*1a40*/  IMAD.SHL.U32 R2, R231, 0x80, RZ ;  /* 0x00000080e7027824 */ /* 0x000fe200078e00ff */
[C---:B------:R-:W-:Y:S02]  /*1a50*/  IADD3 R10, P2, R43.reuse, R10, RZ ;  /* 0x0000000a2b0a7210 */ /* 0x040fe40007f5e0ff */
[----:B------:R-:W-:Y:S01]  /*1a60*/  IADD3 R24, P4, R43, R24, RZ ;  /* 0x000000182b187210 */ /* 0x000fe20007f9e0ff */
[----:B------:R-:W-:Y:S01]  /*1a70*/  IMAD.IADD R7, R37, 0x1, -R2 ;  /* 0x0000000125077824 */ /* 0x000fe200078e0a02 */
[----:B------:R-:W-:Y:S01]  /*1a80*/  LOP3.LUT R26, R30, 0x38, R43, 0xf8, !PT ;  /* 0x000000381e1a7812 */ /* 0x000fe200078ef82b */
[----:B------:R-:W-:Y:S01]  /*1a90*/  IMAD.X R11, R27, 0x1, R4, P2 ;  /* 0x000000011b0b7824 */ /* 0x000fe200010e0604 */
[----:B------:R-:W-:Y:S01]  /*1aa0*/  ISETP.GE.AND P2, PT, R18, R227, PT ;  /* 0x000000e31200720c */ /* 0x000fe20003f46270 */
[----:B------:R-:W3:Y:S01]  /*1ab0*/  @!P3 LDC.64 R4, c[0x0][0x240] ;  /* 0x00009000ff04bb82 */ /* 0x000ee20000000a00 */
[----:B------:R-:W-:Y:S01]  /*1ac0*/  ISETP.GE.AND P5, PT, R22, R7, PT ;  /* 0x000000071600720c */ /* 0x000fe20003fa6270 */
[----:B------:R-:W-:Y:S01]  /*1ad0*/  IMAD.WIDE.U32 R28, R28, UR4, R10 ;  /* 0x000000041c1c7c25 */ /* 0x000fe2000f8e000a */
[----:B------:R-:W-:Y:S01]  /*1ae0*/  LOP3.LUT R3, R26, R3, RZ, 0x3c, !PT ;  /* 0x000000031a037212 */ /* 0x000fe200078e3cff */
[----:B------:R-:W-:Y:S01]  /*1af0*/  UMOV UR4, 0x400 ;  /* 0x0000040000047882 */ /* 0x000fe20000000000 */
[----:B------:R-:W-:Y:S01]  /*1b00*/  IADD3 R42, P6, R43, R42, RZ ;  /* 0x0000002a2b2a7210 */ /* 0x000fe20007fde0ff */
[----:B-1----:R-:W-:Y:S01]  /*1b10*/  ULEA UR4, UR6, UR4, 0x18 ;  /* 0x0000000406047291 */ /* 0x002fe2000f8ec03f */
[----:B------:R-:W-:Y:S01]  /*1b20*/  IADD3 R29, R29, R25, RZ ;  /* 0x000000191d1d7210 */ /* 0x000fe20007ffe0ff */
[----:B------:R-:W1:Y:S01]  /*1b30*/  @!P1 LDC.64 R10, c[0x0][0x210] ;  /* 0x00008400ff0a9b82 */ /* 0x000e620000000a00 */
[C---:B------:R-:W-:Y:S01]  /*1b40*/  IMAD.X R25, R27.reuse, 0x1, R16, P4 ;  /* 0x000000011b197824 */ /* 0x040fe200020e0610 */
[C---:B------:R-:W-:Y:S01]  /*1b50*/  @!P3 IADD3 R16, P4, R14.reuse, 0x10, RZ ;  /* 0x000000100e10b810 */ /* 0x040fe20007f9e0ff */
[----:B------:R-:W-:Y:S01]  /*1b60*/  IMAD.X R43, R27, 0x1, R12, P6 ;  /* 0x000000011b2b7824 */ /* 0x000fe200030e060c */
[----:B------:R-:W4:Y:S01]  /*1b70*/  @!P2 S2R R30, SR_CgaCtaId ;  /* 0x00000000001ea919 */ /* 0x000f220000008800 */
[--C-:B------:R-:W-:Y:S01]  /*1b80*/  @!P3 IMAD.MOV.U32 R35, RZ, RZ, R29.reuse ;  /* 0x000000ffff23b224 */ /* 0x100fe200078e001d */
[----:B------:R-:W-:Y:S01]  /*1b90*/  LOP3.LUT R3, R3, 0xfffffe00, R36, 0xf8, !PT ;  /* 0xfffffe0003037812 */ /* 0x000fe200078ef824 */
[-C--:B--2---:R-:W-:Y:S01]  /*1ba0*/  @!P1 IMAD R31, R15, R8.reuse, RZ ;  /* 0x000000080f1f9224 */ /* 0x084fe200078e02ff */
[----:B------:R-:W2:Y:S01]  /*1bb0*/  @!P5 S2R R26, SR_CgaCtaId ;  /* 0x00000000001ad919 */ /* 0x000ea20000008800 */
[----:B------:R-:W-:Y:S01]  /*1bc0*/  @!P1 IMAD.WIDE.U32 R38, R14, R8, R28 ;  /* 0x000000080e269225 */ /* 0x000fe200078e001c */
[----:B------:R-:W-:Y:S01]  /*1bd0*/  LEA R233, R3, UR4, 0x1 ;  /* 0x0000000403e97c11 */ /* 0x000fe2000f8e08ff */
[----:B------:R-:W-:-:S02]  /*1be0*/  ULDC.64 UR6, c[0x0][0x268] ;  /* 0x00009a0000067ab9 */ /* 0x000fc40000000a00 */
[----:B------:R-:W-:Y:S02]  /*1bf0*/  @!P1 IMAD R31, R14, R9, R31 ;  /* 0x000000090e1f9224 */ /* 0x000fe400078e021f */
[----:B------:R-:W4:Y:S01]  /*1c00*/  @!P3 LDC.64 R8, c[0x0][0x210] ;  /* 0x00008400ff08bb82 */ /* 0x000f220000000a00 */
[----:B------:R-:W-:Y:S02]  /*1c10*/  @!P3 IMAD.X R33, RZ, RZ, R15, P4 ;  /* 0x000000ffff21b224 */ /* 0x000fe400020e060f */
[----:B------:R-:W-:Y:S02]  /*1c20*/  @!P1 IMAD.IADD R34, R39, 0x1, R31 ;  /* 0x0000000127229824 */ /* 0x000fe400078e021f */
[----:B---3--:R-:W-:Y:S02]  /*1c30*/  @!P3 IMAD R33, R33, R4, RZ ;  /* 0x000000042121b224 */ /* 0x008fe400078e02ff */
[----:B------:R-:W-:Y:S01]  /*1c40*/  IMAD.WIDE.U32 R42, R22, R184, R42 ;  /* 0x000000b8162a7225 */ /* 0x000fe200078e002a */
[----:B-1----:R-:W-:-:S03]  /*1c50*/  @!P1 LEA R44, P4, R38, R10, 0x1 ;  /* 0x0000000a262c9211 */ /* 0x002fc600078808ff */
[----:B------:R-:W-:Y:S01]  /*1c60*/  @!P3 IMAD R10, R16, R5, R33 ;  /* 0x00000005100ab224 */ /* 0x000fe200078e0221 */
[----:B------:R-:W-:Y:S01]  /*1c70*/  @!P1 LEA.HI.X R45, R38, R11, R34, 0x1, P4 ;  /* 0x0000000b262d9211 */ /* 0x000fe200020f0c22 */
[----:B------:R-:W-:Y:S01]  /*1c80*/  @!P3 IMAD.MOV.U32 R34, RZ, RZ, R28 ;  /* 0x000000ffff22b224 */ /* 0x000fe200078e001c */
[----:B------:R-:W-:Y:S01]  /*1c90*/  IADD3 R38, P4, R22, R13, RZ ;  /* 0x0000000d16267210 */ /* 0x000fe20007f9e0ff */
[----:B------:R-:W-:Y:S01]  /*1ca0*/  IMAD.IADD R191, R43, 0x1, R191 ;  /* 0x000000012bbf7824 */ /* 0x000fe200078e02bf */
[----:B------:R-:W-:Y:S01]  /*1cb0*/  @!P5 MOV R11, 0x400 ;  /* 0x00000400000bd802 */ /* 0x000fe20000000f00 */
[----:B------:R-:W-:Y:S01]  /*1cc0*/  @!P3 IMAD.WIDE.U32 R34, R16, R4, R34 ;  /* 0x000000041022b225 */ /* 0x000fe200078e0022 */
[----:B------:R-:W-:Y:S01]  /*1cd0*/  @!PT LDS RZ, [RZ] ;  /* 0x00000000fffff984 */ /* 0x000fe20000000800 */
[----:B------:R-:W-:Y:S01]  /*1ce0*/  @!PT LDS RZ, [RZ] ;  /* 0x00000000fffff984 */ /* 0x000fe20000000800 */
[----:B------:R-:W-:Y:S01]  /*1cf0*/  @!PT LDS RZ, [RZ] ;  /* 0x00000000fffff984 */ /* 0x000fe20000000800 */
[----:B------:R-:W-:Y:S01]  /*1d00*/  @!P1 LDGSTS.E.BYPASS.LTC128B.128 [R233], desc[UR10][R44.64] ;  /* 0x000000002ce99fae */ /* 0x000fe2000b901d4a */
[----:B------:R-:W1:Y:S02]  /*1d10*/  @!P2 LDC.64 R4, c[0x0][0x240] ;  /* 0x00009000ff04ab82 */ /* 0x000e640000000a00 */
[----:B------:R-:W-:Y:S01]  /*1d20*/  VIADD R16, R22, 0x30 ;  /* 0x0000003016107836 */ /* 0x000fe20000000000 */
[----:B------:R3:W-:Y:S01]  /*1d30*/  @!P1 LDGSTS.E.BYPASS.LTC128B.128 [R233+0x2000], desc[UR10][R44.64+0x80] ;  /* 0x020000802ce99fae */ /* 0x0007e2000b901d4a */
[----:B------:R-:W-:Y:S01]  /*1d40*/  @!P3 IMAD.IADD R10, R35, 0x1, R10 ;  /* 0x00000001230ab824 */ /* 0x000fe200078e020a */
[----:B----4-:R-:W-:Y:S01]  /*1d50*/  @!P3 LEA R40, P1, R34, R8, 0x1 ;  /* 0x000000082228b211 */ /* 0x010fe200078208ff */
[----:B------:R-:W-:Y:S01]  /*1d60*/  IMAD.X R21, R23, 0x1, R21, P4 ;  /* 0x0000000117157824 */ /* 0x000fe200020e0615 */
[----:B------:R-:W-:Y:S01]  /*1d70*/  ISETP.GE.AND P6, PT, R16, R227, PT ;  /* 0x000000e31000720c */ /* 0x000fe20003fc6270 */
[----:B------:R-:W4:Y:S01]  /*1d80*/  @!P2 LDC.64 R12, c[0x0][0x210] ;  /* 0x00008400ff0cab82 */ /* 0x000f220000000a00 */
[----:B------:R-:W-:Y:S01]  /*1d90*/  @!P3 LEA.HI.X R41, R34, R9, R10, 0x1, P1 ;  /* 0x000000092229b211 */ /* 0x000fe200008f0c0a */
[----:B------:R-:W-:Y:S01]  /*1da0*/  IMAD.MOV.U32 R190, RZ, RZ, R42 ;  /* 0x000000ffffbe7224 */ /* 0x000fe200078e002a */
[----:B------:R-:W-:Y:S01]  /*1db0*/  @!P2 MOV R9, 0x400 ;  /* 0x000004000009a802 */ /* 0x000fe20000000f00 */
[----:B------:R-:W-:Y:S01]  /*1dc0*/  @!P2 IMAD.MOV.U32 R42, RZ, RZ, R28 ;  /* 0x000000ffff2aa224 */ /* 0x000fe200078e001c */
[----:B--2---:R-:W-:Y:S01]  /*1dd0*/  @!P5 LEA R26, R26, R11, 0x18 ;  /* 0x0000000b1a1ad211 */ /* 0x004fe200078ec0ff */
[----:B------:R-:W-:Y:S01]  /*1de0*/  @!P2 IMAD.MOV.U32 R43, RZ, RZ, R29 ;  /* 0x000000ffff2ba224 */ /* 0x000fe200078e001d */
[----:B------:R-:W-:Y:S01]  /*1df0*/  ISETP.GE.AND P4, PT, R20, R7, PT ;  /* 0x000000071400720c */ /* 0x000fe20003f86270 */
[----:B------:R-:W-:Y:S01]  /*1e00*/  IMAD.WIDE.U32 R24, R17, UR6, R24 ;  /* 0x0000000611187c25 */ /* 0x000fe2000f8e0018 */
[----:B------:R-:W-:-:S02]  /*1e10*/  @!P2 IADD3 R35, P1, R14, 0x20, RZ ;  /* 0x000000200e23a810 */ /* 0x000fc40007f3e0ff */
[----:B------:R-:W-:Y:S01]  /*1e20*/  @!P2 LEA R30, R30, R9, 0x18 ;  /* 0x000000091e1ea211 */ /* 0x000fe200078ec0ff */
[----:B------:R-:W2:Y:S01]  /*1e30*/  @!P6 LDC.64 R10, c[0x0][0x240] ;  /* 0x00009000ff0aeb82 */ /* 0x000ea20000000a00 */
[----:B------:R-:W-:Y:S01]  /*1e40*/  @!P2 IADD3.X R9, RZ, R15, RZ, P1, !PT ;  /* 0x0000000fff09a210 */ /* 0x000fe20000ffe4ff */
[----:B------:R-:W2:Y:S01]  /*1e50*/  @!P6 S2R R27, SR_CgaCtaId ;  /* 0x00000000001be919 */ /* 0x000ea20000008800 */
[----:B------:R-:W-:Y:S01]  /*1e60*/  @!P6 IADD3 R33, P1, R14, 0x30, RZ ;  /* 0x000000300e21e810 */ /* 0x000fe20007f3e0ff */
[----:B-1----:R-:W-:Y:S01]  /*1e70*/  @!P2 IMAD.WIDE.U32 R42, R35, R4, R42 ;  /* 0x00000004232aa225 */ /* 0x002fe200078e002a */
[----:B------:R-:W-:-:S03]  /*1e80*/  @!P3 MOV R23, 0x400 ;  /* 0x000004000017b802 */ /* 0x000fc60000000f00 */
[----:B------:R-:W-:Y:S01]  /*1e90*/  @!P2 IMAD R34, R9, R4, RZ ;  /* 0x000000040922a224 */ /* 0x000fe200078e02ff */
[----:B------:R-:W-:Y:S01]  /*1ea0*/  @!P3 LEA R32, R32, R23, 0x18 ;  /* 0x000000172020b211 */ /* 0x000fe200078ec0ff */
[----:B------:R-:W-:Y:S01]  /*1eb0*/  @!P6 IMAD.X R31, RZ, RZ, R15, P1 ;  /* 0x000000ffff1fe224 */ /* 0x000fe200008e060f */
[----:B------:R-:W1:Y:S01]  /*1ec0*/  @!P6 LDC.64 R8, c[0x0][0x210] ;  /* 0x00008400ff08eb82 */ /* 0x000e620000000a00 */
[----:B------:R-:W1:Y:S01]  /*1ed0*/  @!P4 S2R R23, SR_CgaCtaId ;  /* 0x000000000017c919 */ /* 0x000e620000008800 */
[----:B------:R-:W-:Y:S01]  /*1ee0*/  @!P2 IMAD R34, R35, R5, R34 ;  /* 0x000000052322a224 */ /* 0x000fe200078e0222 */
[----:B----4-:R-:W-:Y:S01]  /*1ef0*/  @!P2 LEA R12, P1, R42, R12, 0x1 ;  /* 0x0000000c2a0ca211 */ /* 0x010fe200078208ff */
[----:B---3--:R-:W-:Y:S02]  /*1f00*/  @!P6 IMAD.MOV.U32 R44, RZ, RZ, R28 ;  /* 0x000000ffff2ce224 */ /* 0x008fe400078e001c */
[----:B------:R-:W-:Y:S02]  /*1f10*/  @!P2 IMAD.IADD R34, R43, 0x1, R34 ;  /* 0x000000012b22a824 */ /* 0x000fe400078e0222 */
[----:B------:R-:W3:Y:S01]  /*1f20*/  @!P5 LDC.64 R14, c[0x0][0x218] ;  /* 0x00008600ff0edb82 */ /* 0x000ee20000000a00 */
[----:B------:R-:W-:-:S02]  /*1f30*/  @!P6 IMAD.MOV.U32 R45, RZ, RZ, R29 ;  /* 0x000000ffff2de224 */ /* 0x000fc400078e001d */
[----:B------:R-:W-:Y:S01]  /*1f40*/  @!P2 LEA.HI.X R13, R42, R13, R34, 0x1, P1 ;  /* 0x0000000d2a0da211 */ /* 0x000fe200008f0c22 */
[----:B------:R-:W-:Y:S01]  /*1f50*/  @!P3 IMAD R29, R3, 0x2, R32 ;  /* 0x00000002031db824 */ /* 0x000fe200078e0220 */
[----:B------:R-:W-:Y:S01]  /*1f60*/  ISETP.GE.AND P1, PT, R18, R7, PT ;  /* 0x000000071200720c */ /* 0x000fe20003f26270 */
[-C--:B--2---:R-:W-:Y:S02]  /*1f70*/  @!P6 IMAD R28, R31, R10.reuse, RZ ;  /* 0x0000000a1f1ce224 */ /* 0x084fe400078e02ff */
[----:B------:R-:W2:Y:S01]  /*1f80*/  @!P4 LDC.64 R4, c[0x0][0x218] ;  /* 0x00008600ff04cb82 */ /* 0x000ea20000000a00 */
[----:B------:R-:W-:Y:S01]  /*1f90*/  @!P2 IMAD R31, R3, 0x2, R30 ;  /* 0x00000002031fa824 */ /* 0x000fe200078e021e */
[----:B------:R-:W-:Y:S01]  /*1fa0*/  @!P3 LDGSTS.E.BYPASS.LTC128B.128 [R29+0x800], desc[UR10][R40.64] ;  /* 0x00800000281dbfae */ /* 0x000fe2000b901d4a */
[C---:B------:R-:W-:Y:S01]  /*1fb0*/  @!P6 IMAD R11, R33.reuse, R11, R28 ;  /* 0x0000000b210be224 */ /* 0x040fe200078e021c */
[----:B------:R-:W-:Y:S01]  /*1fc0*/  @!P6 MOV R28, 0x400 ;  /* 0x00000400001ce802 */ /* 0x000fe20000000f00 */
[----:B------:R-:W-:Y:S01]  /*1fd0*/  @!P6 IMAD.WIDE.U32 R44, R33, R10, R44 ;  /* 0x0000000a212ce225 */ /* 0x000fe200078e002c */
[----:B------:R4:W-:Y:S01]  /*1fe0*/  @!P3 LDGSTS.E.BYPASS.LTC128B.128 [R29+0x2800], desc[UR10][R40.64+0x80] ;  /* 0x02800080281dbfae */ /* 0x0009e2000b901d4a */
[----:B------:R-:W-:-:S02]  /*1ff0*/  @!P4 MOV R10, 0x400 ;  /* 0x00000400000ac802 */ /* 0x000fc40000000f00 */
[----:B------:R-:W-:Y:S01]  /*2000*/  @!P6 LEA R28, R27, R28, 0x18 ;  /* 0x0000001c1b1ce211 */ /* 0x000fe200078ec0ff */
[----:B------:R-:W-:Y:S01]  /*2010*/  @!P2 LDGSTS.E.BYPASS.LTC128B.128 [R31+0x1000], desc[UR10][R12.64] ;  /* 0x010000000c1fafae */ /* 0x000fe2000b901d4a */
[----:B------:R-:W-:Y:S01]  /*2020*/  @!P6 IADD3 R30, R45, R11, RZ ;  /* 0x0000000b2d1ee210 */ /* 0x000fe20007ffe0ff */
[----:B------:R-:W-:Y:S01]  /*2030*/  IMAD R21, R21, R188, RZ ;  /* 0x000000bc15157224 */ /* 0x000fe200078e02ff */
[----:B-1----:R-:W-:Y:S01]  /*2040*/  @!P6 LEA R32, P3, R44, R8, 0x1 ;  /* 0x000000082c20e211 */ /* 0x002fe200078608ff */
[----:B------:R1:W-:Y:S01]  /*2050*/  @!P2 LDGSTS.E.BYPASS.LTC128B.128 [R31+0x3000], desc[UR10][R12.64+0x80] ;  /* 0x030000800c1fafae */ /* 0x0003e2000b901d4a */
[----:B---3--:R-:W-:Y:S01]  /*2060*/  @!P5 LEA R14, P2, R190, R14, 0x1 ;  /* 0x0000000ebe0ed211 */ /* 0x008fe200078408ff */
[----:B------:R-:W-:Y:S01]  /*2070*/  IMAD R21, R38, R189, R21 ;  /* 0x000000bd26157224 */ /* 0x000fe200078e0215 */
[----:B------:R-:W-:Y:S01]  /*2080*/  @!P6 LEA.HI.X R33, R44, R9, R30, 0x1, P3 ;  /* 0x000000092c21e211 */ /* 0x000fe200018f0c1e */
[----:B------:R-:W-:Y:S01]  /*2090*/  VIADD R30, R22, 0x40 ;  /* 0x00000040161e7836 */ /* 0x000fe20000000000 */
[----:B------:R-:W-:Y:S01]  /*20a0*/  @!P5 LEA.HI.X R15, R190, R15, R191, 0x1, P2 ;  /* 0x0000000fbe0fd211 */ /* 0x000fe200010f0cbf */
[----:B------:R-:W3:Y:S01]  /*20b0*/  @!P1 LDC.64 R8, c[0x0][0x218] ;  /* 0x00008600ff089b82 */ /* 0x000ee20000000a00 */
[----:B------:R-:W-:-:S02]  /*20c0*/  @!P4 LEA R11, P2, R184, R190, 0x4 ;  /* 0x000000beb80bc211 */ /* 0x000fc400078420ff */
[----:B------:R-:W-:Y:S01]  /*20d0*/  @!P4 LEA R10, R23, R10, 0x18 ;  /* 0x0000000a170ac211 */ /* 0x000fe200078ec0ff */
[----:B------:R-:W-:Y:S02]  /*20e0*/  @!P5 IMAD R23, R3, 0x2, R26 ;  /* 0x000000020317d824 */ /* 0x000fe400078e021a */
[----:B------:R-:W-:-:S05]  /*20f0*/  VIADD R26, R22, 0x60 ;  /* 0x00000060161a7836 */ /* 0x000fca0000000000 */
[----:B------:R-:W-:Y:S01]  /*2100*/  ISETP.GE.AND P3, PT, R26, R7, PT ;  /* 0x000000071a00720c */ /* 0x000fe20003f66270 */
[C---:B----4-:R-:W-:Y:S01]  /*2110*/  IMAD.WIDE.U32 R40, R184.reuse, 0x20, RZ ;  /* 0x00000020b8287825 */ /* 0x050fe200078e00ff */
[----:B-1----:R-:W-:-:S03]  /*2120*/  @!P4 LEA.HI.X R12, R184, R191, R185, 0x4, P2 ;  /* 0x000000bfb80cc211 */ /* 0x002fc600010f24b9 */
[----:B------:R-:W-:Y:S01]  /*2130*/  @!P6 IMAD R13, R3, 0x2, R28 ;  /* 0x00000002030de824 */ /* 0x000fe200078e021c */
[----:B--2---:R-:W-:Y:S01]  /*2140*/  @!P4 LEA R34, P2, R11, R4, 0x1 ;  /* 0x000000040b22c211 */ /* 0x004fe200078408ff */
[----:B------:R-:W-:Y:S02]  /*2150*/  VIADD R28, R22, 0x50 ;  /* 0x00000050161c7836 */ /* 0x000fe40000000000 */
[----:B------:R-:W-:Y:S01]  /*2160*/  IMAD.SHL.U32 R4, R185, 0x20, RZ ;  /* 0x00000020b9047824 */ /* 0x000fe200078e00ff */
[----:B------:R-:W-:Y:S01]  /*2170*/  @!P4 LEA.HI.X R35, R11, R5, R12, 0x1, P2 ;  /* 0x000000050b23c211 */ /* 0x000fe200010f0c0c */
[----:B------:R-:W-:Y:S01]  /*2180*/  @!P4 IMAD R11, R3, 0x2, R10 ;  /* 0x00000002030bc824 */ /* 0x000fe200078e020a */
[----:B------:R-:W-:Y:S01]  /*2190*/  @!P6 LDGSTS.E.BYPASS.LTC128B.128 [R13+0x1800], desc[UR10][R32.64] ;  /* 0x01800000200defae */ /* 0x000fe2000b901d4a */
[----:B------:R-:W-:-:S03]  /*21a0*/  @!P1 IADD3 R5, P2, R190, R40, RZ ;  /* 0x00000028be059210 */ /* 0x000fc60007f5e0ff */
[----:B------:R1:W-:Y:S01]  /*21b0*/  @!P6 LDGSTS.E.BYPASS.LTC128B.128 [R13+0x3800], desc[UR10][R32.64+0x80] ;  /* 0x03800080200defae */ /* 0x0003e2000b901d4a */
[----:B------:R-:W-:Y:S02]  /*21c0*/  ISETP.GE.AND P6, PT, R16, R7, PT ;  /* 0x000000071000720c */ /* 0x000fe40003fc6270 */
[----:B------:R-:W-:Y:S01]  /*21d0*/  @!P1 IADD3.X R4, R191, R41, R4, P2, !PT ;  /* 0x00000029bf049210 */ /* 0x000fe200017fe404 */
[----:B------:R-:W-:Y:S01]  /*21e0*/  @!P5 LDGSTS.E.BYPASS.LTC128B.128 [R23+0x4000], desc[UR10][R14.64] ;  /* 0x040000000e17dfae */ /* 0x000fe2000b901d4a */
[----:B---3--:R-:W-:-:S03]  /*21f0*/  @!P1 LEA R48, P2, R5, R8, 0x1 ;  /* 0x0000000805309211 */ /* 0x008fc600078408ff */
[----:B------:R2:W-:Y:S01]  /*2200*/  @!P5 LDGSTS.E.BYPASS.LTC128B.128 [R23+0x8000], desc[UR10][R14.64+0x80] ;  /* 0x080000800e17dfae */ /* 0x0005e2000b901d4a */
[----:B------:R-:W-:Y:S02]  /*2210*/  ISETP.GE.AND P5, PT, R30, R7, PT ;  /* 0x000000071e00720c */ /* 0x000fe40003fa6270 */
[----:B------:R-:W-:Y:S01]  /*2220*/  @!P1 LEA.HI.X R49, R5, R9, R4, 0x1, P2 ;  /* 0x0000000905319211 */ /* 0x000fe200010f0c04 */
[----:B------:R-:W-:Y:S01]  /*2230*/  @!P4 LDGSTS.E.BYPASS.LTC128B.128 [R11+0x4800], desc[UR10][R34.64] ;  /* 0x04800000220bcfae */ /* 0x000fe2000b901d4a */
[----:B------:R-:W-:Y:S01]  /*2240*/  @!P1 MOV R9, 0x400 ;  /* 0x0000040000099802 */ /* 0x000fe20000000f00 */
[----:B------:R-:W3:Y:S01]  /*2250*/  @!P6 LDC.64 R4, c[0x0][0x218] ;  /* 0x00008600ff04eb82 */ /* 0x000ee20000000a00 */
[----:B------:R-:W-:Y:S01]  /*2260*/  @!P6 IMAD.WIDE.U32 R44, R184, 0x30, R190 ;  /* 0x00000030b82ce825 */ /* 0x000fe200078e00be */
[----:B------:R4:W-:Y:S01]  /*2270*/  @!P4 LDGSTS.E.BYPASS.LTC128B.128 [R11+0x8800], desc[UR10][R34.64+0x80] ;  /* 0x08800080220bcfae */ /* 0x0009e2000b901d4a */
[----:B------:R-:W-:Y:S01]  /*2280*/  ISETP.GE.AND P4, PT, R28, R7, PT ;  /* 0x000000071c00720c */ /* 0x000fe20003f86270 */
[----:B------:R-:W4:Y:S04]  /*2290*/  @!P1 S2R R10, SR_CgaCtaId ;  /* 0x00000000000a9919 */ /* 0x000f280000008800 */
[----:B------:R-:W3:Y:S01]  /*22a0*/  @!P5 S2R R36, SR_CgaCtaId ;  /* 0x000000000024d919 */ /* 0x000ee20000008800 */
[----:B-1----:R-:W-:Y:S01]  /*22b0*/  @!P5 MOV R13, 0x400 ;  /* 0x00000400000dd802 */ /* 0x002fe20000000f00 */
[----:B------:R-:W1:Y:S01]  /*22c0*/  @!P6 S2R R8, SR_CgaCtaId ;  /* 0x000000000008e919 */ /* 0x000e620000008800 */
[----:B------:R-:W1:Y:S01]  /*22d0*/  @!P3 S2R R32, SR_CgaCtaId ;  /* 0x000000000020b919 */ /* 0x000e620000008800 */
[----:B--2---:R-:W-:Y:S01]  /*22e0*/  VIADD R14, R22, 0x70 ;  /* 0x00000070160e7836 */ /* 0x004fe20000000000 */
[----:B------:R-:W-:-:S04]  /*22f0*/  @!P6 MOV R15, 0x400 ;  /* 0x00000400000fe802 */ /* 0x000fc80000000f00 */
[----:B------:R-:W-:Y:S01]  /*2300*/  ISETP.GE.AND P2, PT, R14, R7, PT ;  /* 0x000000070e00720c */ /* 0x000fe20003f46270 */
[----:B----4-:R-:W2:Y:S01]  /*2310*/  @!P4 S2R R34, SR_CgaCtaId ;  /* 0x000000000022c919 */ /* 0x010ea20000008800 */
[----:B------:R-:W-:Y:S02]  /*2320*/  @!P4 MOV R11, 0x400 ;  /* 0x00000400000bc802 */ /* 0x000fe40000000f00 */
[----:B------:R-:W-:-:S09]  /*2330*/  @!P1 LEA R10, R10, R9, 0x18 ;  /* 0x000000090a0a9211 */ /* 0x000fd200078ec0ff */
[----:B------:R-:W4:Y:S01]  /*2340*/  @!P2 S2R R40, SR_CgaCtaId ;  /* 0x000000000028a919 */ /* 0x000f220000008800 */
[----:B------:R-:W-:Y:S02]  /*2350*/  @!P3 MOV R9, 0x400 ;  /* 0x000004000009b802 */ /* 0x000fe40000000f00 */
[----:B---3--:R-:W-:Y:S02]  /*2360*/  @!P5 LEA R36, R36, R13, 0x18 ;  /* 0x0000000d2424d211 */ /* 0x008fe400078ec0ff */
[----:B------:R-:W3:Y:S01]  /*2370*/  @!P5 LDC.64 R12, c[0x0][0x218] ;  /* 0x00008600ff0cdb82 */ /* 0x000ee20000000a00 */
[----:B-1----:R-:W-:Y:S01]  /*2380*/  @!P6 LEA R8, R8, R15, 0x18 ;  /* 0x0000000f0808e211 */ /* 0x002fe200078ec0ff */
[C---:B------:R-:W-:Y:S02]  /*2390*/  @!P1 IMAD R15, R3.reuse, 0x2, R10 ;  /* 0x00000002030f9824 */ /* 0x040fe400078e020a */
[----:B------:R-:W-:Y:S01]  /*23a0*/  @!P5 IMAD R36, R3, 0x2, R36 ;  /* 0x000000020324d824 */ /* 0x000fe200078e0224 */
[----:B------:R-:W-:-:S02]  /*23b0*/  @!P3 LEA R32, R32, R9, 0x18 ;  /* 0x000000092020b211 */ /* 0x000fc400078ec0ff */
[----:B------:R-:W-:Y:S01]  /*23c0*/  @!P2 MOV R9, 0x400 ;  /* 0x000004000009a802 */ /* 0x000fe20000000f00 */
[----:B------:R-:W-:Y:S01]  /*23d0*/  @!P1 LDGSTS.E.BYPASS.LTC128B.128 [R15+0x5000], desc[UR10][R48.64] ;  /* 0x05000000300f9fae */ /* 0x000fe2000b901d4a */
[C---:B------:R-:W-:Y:S01]  /*23e0*/  @!P6 LEA R23, R3.reuse, R8, 0x1 ;  /* 0x000000080317e211 */ /* 0x040fe200078e08ff */
[----:B------:R-:W-:Y:S02]  /*23f0*/  @!P3 IMAD R32, R3, 0x2, R32 ;  /* 0x000000020320b824 */ /* 0x000fe400078e0220 */
[----:B------:R1:W-:Y:S01]  /*2400*/  @!P1 LDGSTS.E.BYPASS.LTC128B.128 [R15+0x9000], desc[UR10][R48.64+0x80] ;  /* 0x09000080300f9fae */ /* 0x0003e2000b901d4a */
[----:B------:R-:W-:Y:S01]  /*2410*/  @!P6 LEA R46, P1, R44, R4, 0x1 ;  /* 0x000000042c2ee211 */ /* 0x000fe200078208ff */
[----:B------:R-:W-:Y:S01]  /*2420*/  IMAD R4, R19, UR6, RZ ;  /* 0x0000000613047c24 */ /* 0x000fe2000f8e02ff */
[----:B--2---:R-:W-:Y:S01]  /*2430*/  @!P4 LEA R34, R34, R11, 0x18 ;  /* 0x0000000b2222c211 */ /* 0x004fe200078ec0ff */
[----:B------:R-:W-:-:S04]  /*2440*/  @!P6 IMAD R11, R185, 0x30, RZ ;  /* 0x00000030b90be824 */ /* 0x000fc800078e02ff */
[----:B------:R-:W-:Y:S02]  /*2450*/  @!P6 IMAD.IADD R42, R45, 0x1, R11 ;  /* 0x000000012d2ae824 */ /* 0x000fe400078e020b */
[----:B------:R-:W2:Y:S01]  /*2460*/  @!P4 LDC.64 R10, c[0x0][0x218] ;  /* 0x00008600ff0acb82 */ /* 0x000ea20000000a00 */
[C---:B------:R-:W-:Y:S01]  /*2470*/  @!P4 IMAD R34, R3.reuse, 0x2, R34 ;  /* 0x000000020322c824 */ /* 0x040fe200078e0222 */
[----:B----4-:R-:W-:Y:S02]  /*2480*/  @!P2 LEA R40, R40, R9, 0x18 ;  /* 0x000000092828a211 */ /* 0x010fe400078ec0ff */
[----:B------:R-:W-:Y:S01]  /*2490*/  @!P6 LEA.HI.X R47, R44, R5, R42, 0x1, P1 ;  /* 0x000000052c2fe211 */ /* 0x000fe200008f0c2a */
[C---:B------:R-:W-:Y:S01]  /*24a0*/  @!P4 IMAD.WIDE.U32 R44, R184.reuse, 0x50, R190 ;  /* 0x00000050b82cc825 */ /* 0x040fe200078e00be */
[C---:B------:R-:W-:Y:S02]  /*24b0*/  @!P5 LEA R19, P1, R184.reuse, R190, 0x6 ;  /* 0x000000beb813d211 */ /* 0x040fe400078230ff */
[----:B------:R-:W4:Y:S01]  /*24c0*/  @!P3 LDC.64 R8, c[0x0][0x218] ;  /* 0x00008600ff08bb82 */ /* 0x000f220000000a00 */
[----:B------:R-:W-:Y:S01]  /*24d0*/  @!P6 LDGSTS.E.BYPASS.LTC128B.128 [R23+0x5800], desc[UR10][R46.64] ;  /* 0x058000002e17efae */ /* 0x000fe2000b901d4a */
[----:B------:R-:W-:Y:S01]  /*24e0*/  @!P5 LEA.HI.X R42, R184, R191, R185, 0x6, P1 ;  /* 0x000000bfb82ad211 */ /* 0x000fe200008f34b9 */
[----:B------:R-:W-:Y:S01]  /*24f0*/  @!P2 IMAD R40, R3, 0x2, R40 ;  /* 0x000000020328a824 */ /* 0x000fe200078e0228 */
[----:B---3--:R-:W-:Y:S01]  /*2500*/  @!P5 LEA R12, P1, R19, R12, 0x1 ;  /* 0x0000000c130cd211 */ /* 0x008fe200078208ff */
[----:B------:R3:W-:Y:S01]  /*2510*/  @!P6 LDGSTS.E.BYPASS.LTC128B.128 [R23+0x9800], desc[UR10][R46.64+0x80] ;  /* 0x098000802e17efae */ /* 0x0007e2000b901d4a */
[----:B------:R-:W-:Y:S01]  /*2520*/  @!P3 IMAD R3, R185, 0x60, RZ ;  /* 0x00000060b903b824 */ /* 0x000fe200078e02ff */
[----:B------:R-:W-:Y:S01]  /*2530*/  ISETP.GE.AND P6, PT, R16, R7, PT ;  /* 0x000000071000720c */ /* 0x000fe20003fc6270 */
[----:B-1----:R-:W-:Y:S01]  /*2540*/  IMAD R15, R17, UR7, R4 ;  /* 0x00000007110f7c24 */ /* 0x002fe2000f8e0204 */
[----:B------:R-:W-:Y:S01]  /*2550*/  @!P5 LEA.HI.X R13, R19, R13, R42, 0x1, P1 ;  /* 0x0000000d130dd211 */ /* 0x000fe200008f0c2a */
[----:B------:R-:W1:Y:S01]  /*2560*/  @!P2 LDC.64 R4, c[0x0][0x218] ;  /* 0x00008600ff04ab82 */ /* 0x000e620000000a00 */
[----:B------:R-:W-:-:S02]  /*2570*/  @!P4 IMAD R17, R185, 0x50, RZ ;  /* 0x00000050b911c824 */ /* 0x000fc400078e02ff */
[----:B------:R-:W-:Y:S01]  /*2580*/  IMAD.IADD R25, R25, 0x1, R15 ;  /* 0x0000000119197824 */ /* 0x000fe200078e020f */
[----:B------:R-:W-:Y:S01]  /*2590*/  @!P5 LDGSTS.E.BYPASS.LTC128B.128 [R36+0x6000], desc[UR10][R12.64] ;  /* 0x060000000c24dfae */ /* 0x000fe2000b901d4a */
[----:B------:R-:W-:Y:S01]  /*25a0*/  @!P4 IMAD.IADD R17, R45, 0x1, R17 ;  /* 0x000000012d11c824 */ /* 0x000fe200078e0211 */
[----:B--2---:R-:W-:Y:S01]  /*25b0*/  @!P4 LEA R48, P1, R44, R10, 0x1 ;  /* 0x0000000a2c30c211 */ /* 0x004fe200078208ff */
[----:B------:R-:W-:Y:S01]  /*25c0*/  @!P2 IMAD R10, R185, 0x70, RZ ;  /* 0x00000070b90aa824 */ /* 0x000fe200078e02ff */
[----:B------:R2:W-:Y:S01]  /*25d0*/  @!P5 LDGSTS.E.BYPASS.LTC128B.128 [R36+0xa000], desc[UR10][R12.64+0x80] ;  /* 0x0a0000800c24dfae */ /* 0x0005e2000b901d4a */
[----:B------:R-:W-:Y:S01]  /*25e0*/  IMAD.WIDE.U32 R38, R38, R188, R24 ;  /* 0x000000bc26267225 */ /* 0x000fe200078e0018 */
[----:B------:R-:W-:Y:S02]  /*25f0*/  @!P4 LEA.HI.X R49, R44, R11, R17, 0x1, P1 ;  /* 0x0000000b2c31c211 */ /* 0x000fe400008f0c11 */
[----:B------:R-:W-:Y:S01]  /*2600*/  ISETP.GE.AND P5, PT, R30, R7, PT ;  /* 0x000000071e00720c */ /* 0x000fe20003fa6270 */
[----:B------:R-:W-:-:S02]  /*2610*/  @!P2 IMAD.WIDE.U32 R44, R184, 0x70, R190 ;  /* 0x00000070b82ca825 */ /* 0x000fc400078e00be */
[----:B------:R-:W-:Y:S02]  /*2620*/  @!P4 LDGSTS.E.BYPASS.LTC128B.128 [R34+0x6800], desc[UR10][R48.64] ;  /* 0x068000003022cfae */ /* 0x000fe4000b901d4a */
[----:B------:R-:W-:Y:S02]  /*2630*/  @!P2 IMAD.IADD R10, R45, 0x1, R10 ;  /* 0x000000012d0aa824 */ /* 0x000fe400078e020a */
[----:B------:R-:W-:Y:S01]  /*2640*/  @!P4 LDGSTS.E.BYPASS.LTC128B.128 [R34+0xa800], desc[UR10][R48.64+0x80] ;  /* 0x0a8000803022cfae */ /* 0x000fe2000b901d4a */
[----:B------:R-:W-:Y:S01]  /*2650*/  LEA R228, P4, R38, UR8, 0x1 ;  /* 0x0000000826e47c11 */ /* 0x000fe2000f8808ff */
[----:B---3--:R-:W-:-:S04]  /*2660*/  @!P3 IMAD.WIDE.U32 R46, R184, 0x60, R190 ;  /* 0x00000060b82eb825 */ /* 0x008fc800078e00be */
[----:B------:R-:W-:Y:S01]  /*2670*/  @!P3 IMAD.IADD R42, R47, 0x1, R3 ;  /* 0x000000012f2ab824 */ /* 0x000fe200078e0203 */
[C---:B----4-:R-:W-:Y:S02]  /*2680*/  @!P3 LEA R8, P1, R46.reuse, R8, 0x1 ;  /* 0x000000082e08b211 */ /* 0x050fe400078208ff */
[----:B------:R-:W-:Y:S02]  /*2690*/  LEA.HI R3, R123, R6, RZ, 0x4 ;  /* 0x000000067b037211 */ /* 0x000fe400078f20ff */
[----:B------:R-:W-:Y:S02]  /*26a0*/  @!P3 LEA.HI.X R9, R46, R9, R42, 0x1, P1 ;  /* 0x000000092e09b211 */ /* 0x000fe400008f0c2a */
[C---:B-1----:R-:W-:Y:S01]  /*26b0*/  @!P2 LEA R4, P1, R44.reuse, R4, 0x1 ;  /* 0x000000042c04a211 */ /* 0x042fe200078208ff */
[----:B--2---:R-:W-:Y:S02]  /*26c0*/  IMAD.IADD R36, R39, 0x1, R21 ;  /* 0x0000000127247824 */ /* 0x004fe400078e0215 */
[----:B------:R-:W-:Y:S01]  /*26d0*/  @!P3 LDGSTS.E.BYPASS.LTC128B.128 [R32+0x7000], desc[UR10][R8.64] ;  /* 0x070000000820bfae */ /* 0x000fe2000b901d4a */
[----:B------:R-:W-:Y:S01]  /*26e0*/  @!P2 LEA.HI.X R5, R44, R5, R10, 0x1, P1 ;  /* 0x000000052c05a211 */ /* 0x000fe200008f0c0a */
[----:B------:R-:W-:Y:S01]  /*26f0*/  IMAD.WIDE.U32 R12, R188, 0x20, RZ ;  /* 0x00000020bc0c7825 */ /* 0x000fe200078e00ff */
[-C--:B------:R-:W-:Y:S01]  /*2700*/  ISETP.GE.AND P1, PT, R18, R7.reuse, PT ;  /* 0x000000071200720c */ /* 0x080fe20003f26270 */
[----:B------:R1:W-:Y:S01]  /*2710*/  @!P3 LDGSTS.E.BYPASS.LTC128B.128 [R32+0xb000], desc[UR10][R8.64+0x80] ;  /* 0x0b0000800820bfae */ /* 0x0003e2000b901d4a */
[CC--:B------:R-:W-:Y:S01]  /*2720*/  ISETP.GE.AND P3, PT, R22.reuse, R7.reuse, PT ;  /* 0x000000071600720c */ /* 0x0c0fe20003f66270 */
[----:B------:R-:W-:Y:S01]  /*2730*/  IMAD.SHL.U32 R22, R22, 0x8, RZ ;  /* 0x0000000816167824 */ /* 0x000fe200078e00ff */
[----:B------:R-:W-:Y:S01]  /*2740*/  LEA.HI.X R229, R38, UR9, R36, 0x1, P4 ;  /* 0x0000000926e57c11 */ /* 0x000fe2000a0f0c24 */
[----:B------:R-:W-:Y:S01]  /*2750*/  @!P2 LDGSTS.E.BYPASS.LTC128B.128 [R40+0x7800], desc[UR10][R4.64] ;  /* 0x078000000428afae */ /* 0x000fe2000b901d4a */
[-C--:B------:R-:W-:Y:S01]  /*2760*/  ISETP.GE.AND P4, PT, R28, R7.reuse, PT ;  /* 0x000000071c00720c */ /* 0x080fe20003f86270 */
[----:B------:R-:W-:Y:S01]  /*2770*/  @!P6 IMAD.MOV.U32 R18, RZ, RZ, R228 ;  /* 0x000000ffff12e224 */ /* 0x000fe200078e00e4 */
[----:B------:R-:W-:Y:S01]  /*2780*/  LEA.HI R123, R123, R6, RZ, 0x5 ;  /* 0x000000067b7b7211 */ /* 0x000fe200078f28ff */
[----:B------:R2:W-:Y:S01]  /*2790*/  @!P2 LDGSTS.E.BYPASS.LTC128B.128 [R40+0xb800], desc[UR10][R4.64+0x80] ;  /* 0x0b8000800428afae */ /* 0x0005e2000b901d4a */
[----:B------:R-:W-:Y:S01]  /*27a0*/  ISETP.GE.AND P2, PT, R20, R7, PT ;  /* 0x000000071400720c */ /* 0x000fe20003f46270 */
[----:B------:R-:W-:Y:S01]  /*27b0*/  @!P6 IMAD.MOV.U32 R19, RZ, RZ, R229 ;  /* 0x000000ffff13e224 */ /* 0x000fe200078e00e5 */
[----:B------:R-:W-:Y:S01]  /*27c0*/  SHF.R.S32.HI R122, RZ, 0x5, R123 ;  /* 0x00000005ff7a7819 */ /* 0x000fe2000001147b */
[----:B------:R-:W0:Y:S01]  /*27d0*/  LDGDEPBAR ;  /* 0x00000000000079af */ /* 0x000e220000000000 */
[----:B------:R-:W-:-:S03]  /*27e0*/  LOP3.LUT R123, R123, 0xffffffe0, RZ, 0xc0, !PT ;  /* 0xffffffe07b7b7812 */ /* 0x000fc600078ec0ff */
[----:B------:R-:W-:Y:S01]  /*27f0*/  IMAD R121, R122, 0x10, R121 ;  /* 0x000000107a797824 */ /* 0x000fe200078e0279 */
[----:B-1----:R-:W-:Y:S02]  /*2800*/  LOP3.LUT R9, R3, 0xfffffff0, RZ, 0xc0, !PT ;  /* 0xfffffff003097812 */ /* 0x002fe400078ec0ff */
[----:B------:R-:W-:-:S03]  /*2810*/  SHF.R.S32.HI R8, RZ, 0x4, R3 ;  /* 0x00000004ff087819 */ /* 0x000fc60000011403 */
[----:B------:R-:W-:Y:S01]  /*2820*/  IMAD.IADD R9, R6, 0x1, -R9 ;  /* 0x0000000106097824 */ /* 0x000fe200078e0a09 */
[----:B--2---:R-:W-:Y:S01]  /*2830*/  SHF.L.U32 R4, R189, 0x5, RZ ;  /* 0x00000005bd047819 */ /* 0x004fe200000006ff */
[----:B------:R-:W-:-:S04]  /*2840*/  DEPBAR.LE SB0, 0x0 ;  /* 0x000080000000791a */ /* 0x000fc80000000000 */
[----:B------:R-:W-:Y:S01]  /*2850*/  BAR.SYNC.DEFER_BLOCKING 0x0 ;  /* 0x0000000000007b1d */ /* 0x000fe20000010000 */
[----:B------:R-:W-:-:S04]  /*2860*/  SHF.R.S32.HI R10, RZ, 0x1f, R9 ;  /* 0x0000001fff0a7819 */ /* 0x000fc80000011409 */
[----:B------:R-:W-:Y:S02]  /*2870*/  LEA.HI R5, R10, R9, RZ, 0x3 ;  /* 0x000000090a057211 */ /* 0x000fe400078f18ff */
[----:B------:R-:W-:Y:S02]  /*2880*/  LEA.HI R10, R3, R8, RZ, 0x1 ;  /* 0x00000008030a7211 */ /* 0x000fe400078f08ff */
[----:B------:R-:W-:-:S05]  /*2890*/  LOP3.LUT R16, R5, 0xfffffff8, RZ, 0xc0, !PT ;  /* 0xfffffff805107812 */ /* 0x000fca00078ec0ff */
[----:B------:R-:W-:Y:S01]  /*28a0*/  IMAD.IADD R3, R9, 0x1, -R16 ;  /* 0x0000000109037824 */ /* 0x000fe200078e0a10 */
[----:B------:R-:W-:Y:S01]  /*28b0*/  LOP3.LUT R9, R10, 0xfffffffe, RZ, 0xc0, !PT ;  /* 0xfffffffe0a097812 */ /* 0x000fe200078ec0ff */
[----:B------:R-:W-:-:S04]  /*28c0*/  @!P6 IMAD R16, R189, 0x60, RZ ;  /* 0x00000060bd10e824 */ /* 0x000fc800078e02ff */
[----:B------:R-:W-:Y:S02]  /*28d0*/  IMAD.IADD R9, R8, 0x1, -R9 ;  /* 0x0000000108097824 */ /* 0x000fe400078e0a09 */
[----:B------:R-:W-:Y:S01]  /*28e0*/  @!P4 IMAD R8, R189, 0xa0, RZ ;  /* 0x000000a0bd08c824 */ /* 0x000fe200078e02ff */
[----:B------:R-:W-:Y:S04]  /*28f0*/  @P3 STS.128 [R233+0xc000], RZ ;  /* 0x00c000ffe9003388 */ /* 0x000fe80000000c00 */
[----:B------:R-:W-:Y:S04]  /*2900*/  @P3 STS.128 [R233+0x10000], RZ ;  /* 0x010000ffe9003388 */ /* 0x000fe80000000c00 */
[----:B------:R-:W-:Y:S01]  /*2910*/  @!PT LDS RZ, [RZ] ;  /* 0x00000000fffff984 */ /* 0x000fe20000000800 */
[----:B------:R-:W-:Y:S01]  /*2920*/  @!PT LDS RZ, [RZ] ;  /* 0x00000000fffff984 */ /* 0x000fe20000000800 */
[----:B------:R-:W-:Y:S01]  /*2930*/  @!PT LDS RZ, [RZ] ;  /* 0x00000000fffff984 */ /* 0x000fe20000000800 */
[----:B------:R-:W-:Y:S04]  /*2940*/  @!P3 LDGSTS.E.BYPASS.LTC128B.128 [R233+0xc000], desc[UR10][R228.64] ;  /* 0x0c000000e4e9bfae */ /* 0x000fe8000b901d4a */
[----:B------:R-:W-:Y:S01]  /*2950*/  @!P3 LDGSTS.E.BYPASS.LTC128B.128 [R233+0x10000], desc[UR10][R228.64+0x80] ;  /* 0x10000080e4e9bfae */ /* 0x000fe2000b901d4a */
[----:B------:R-:W-:-:S03]  /*2960*/  @!P2 IADD3 R12, P3, R228, R12, RZ ;  /* 0x0000000ce40ca210 */ /* 0x000fc60007f7e0ff */
[----:B------:R-:W-:Y:S01]  /*2970*/  @P2 STS.128 [R233+0xc800], RZ ;  /* 0x00c800ffe9002388 */ /* 0x000fe20000000c00 */
[----:B------:R-:W-:Y:S01]  /*2980*/  @!P2 IADD3.X R13, R229, R13, R4, P3, !PT ;  /* 0x0000000de50da210 */ /* 0x000fe20001ffe404 */
[----:B------:R-:W-:Y:S01]  /*2990*/  IMAD.SHL.U32 R4, R0, 0x40, RZ ;  /* 0x0000004000047824 */ /* 0x000fe200078e00ff */
[----:B------:R-:W-:Y:S01]  /*29a0*/  ISETP.GE.AND P3, PT, R26, R7, PT ;  /* 0x000000071a00720c */ /* 0x000fe20003f66270 */
[----:B------:R-:W-:Y:S03]  /*29b0*/  @P2 STS.128 [R233+0x10800], RZ ;  /* 0x010800ffe9002388 */ /* 0x000fe60000000c00 */
[----:B------:R-:W-:Y:S01]  /*29c0*/  LOP3.LUT R11, R4, 0x1c0, RZ, 0xc0, !PT ;  /* 0x000001c0040b7812 */ /* 0x000fe200078ec0ff */
[----:B------:R-:W-:Y:S01]  /*29d0*/  @!PT LDS RZ, [RZ] ;  /* 0x00000000fffff984 */ /* 0x000fe20000000800 */
[----:B------:R-:W-:Y:S01]  /*29e0*/  @!PT LDS RZ, [RZ] ;  /* 0x00000000fffff984 */ /* 0x000fe20000000800 */
[----:B------:R-:W-:Y:S01]  /*29f0*/  @!PT LDS RZ, [RZ] ;  /* 0x00000000fffff984 */ /* 0x000fe20000000800 */
[----:B------:R-:W-:Y:S01]  /*2a00*/  @!P2 LDGSTS.E.BYPASS.LTC128B.128 [R233+0xc800], desc[UR10][R12.64] ;  /* 0x0c8000000ce9afae */ /* 0x000fe2000b901d4a */
[----:B------:R-:W-:Y:S02]  /*2a10*/  IMAD.SHL.U32 R4, R3, 0x40, RZ ;  /* 0x0000004003047824 */ /* 0x000fe400078e00ff */
[----:B------:R-:W-:Y:S01]  /*2a20*/  LOP3.LUT R22, R11, 0x8, R22, 0xf8, !PT ;  /* 0x000000080b167812 */ /* 0x000fe200078ef816 */
[----:B------:R1:W-:Y:S01]  /*2a30*/  @!P2 LDGSTS.E.BYPASS.LTC128B.128 [R233+0x10800], desc[UR10][R12.64+0x80] ;  /* 0x108000800ce9afae */ /* 0x0003e2000b901d4a */
[----:B------:R-:W-:-:S02]  /*2a40*/  SHF.R.U32.HI R11, RZ, 0x3, R11 ;  /* 0x00000003ff0b7819 */ /* 0x000fc4000001160b */
[----:B------:R-:W-:Y:S01]  /*2a50*/  @!P1 LEA R10, P2, R188, R228, 0x6 ;  /* 0x000000e4bc0a9211 */ /* 0x000fe200078430ff */
[----:B------:R-:W-:Y:S01]  /*2a60*/  @P1 STS.128 [R233+0xd000], RZ ;  /* 0x00d000ffe9001388 */ /* 0x000fe20000000c00 */
[----:B------:R-:W-:Y:S02]  /*2a70*/  LOP3.LUT R22, R22, R11, RZ, 0x3c, !PT ;  /* 0x0000000b16167212 */ /* 0x000fe400078e3cff */
[----:B------:R-:W-:Y:S01]  /*2a80*/  @!P1 LEA.HI.X R11, R188, R229, R189, 0x6, P2 ;  /* 0x000000e5bc0b9211 */ /* 0x000fe200010f34bd */
[----:B------:R-:W-:Y:S01]  /*2a90*/  @P1 STS.128 [R233+0x11000], RZ ;  /* 0x011000ffe9001388 */ /* 0x000fe20000000c00 */
[----:B------:R-:W-:Y:S01]  /*2aa0*/  ISETP.GE.AND P2, PT, R14, R7, PT ;  /* 0x000000070e00720c */ /* 0x000fe20003f46270 */
[C---:B------:R-:W-:Y:S01]  /*2ab0*/  IMAD.SHL.U32 R7, R9.reuse, 0x8, RZ ;  /* 0x0000000809077824 */ /* 0x040fe200078e00ff */
[----:B------:R-:W-:Y:S01]  /*2ac0*/  LOP3.LUT R4, R4, 0x1c0, RZ, 0xc0, !PT ;  /* 0x000001c004047812 */ /* 0x000fe200078ec0ff */
[----:B------:R-:W-:Y:S01]  /*2ad0*/  IMAD R225, R9, 0x200, R22 ;  /* 0x0000020009e17824 */ /* 0x000fe200078e0216 */
[----:B------:R-:W-:Y:S01]  /*2ae0*/  @!PT LDS RZ, [RZ] ;  /* 0x00000000fffff984 */ /* 0x000fe20000000800 */
[----:B------:R-:W-:Y:S01]  /*2af0*/  @!PT LDS RZ, [RZ] ;  /* 0x00000000fffff984 */ /* 0x000fe20000000800 */
[----:B------:R-:W-:Y:S01]  /*2b00*/  @!PT LDS RZ, [RZ] ;  /* 0x00000000fffff984 */ /* 0x000fe20000000800 */
[----:B------:R-:W-:Y:S01]  /*2b10*/  @!P1 LDGSTS.E.BYPASS.LTC128B.128 [R233+0xd000], desc[UR10][R10.64] ;  /* 0x0d0000000ae99fae */ /* 0x000fe2000b901d4a */
[----:B------:R-:W-:Y:S01]  /*2b20*/  @!P6 IMAD.WIDE.U32 R22, R188, 0x60, R18 ;  /* 0x00000060bc16e825 */ /* 0x000fe200078e0012 */
[----:B------:R-:W-:-:S02]  /*2b30*/  LOP3.LUT R7, R4, 0x8, R7, 0xf8, !PT ;  /* 0x0000000804077812 */ /* 0x000fc400078ef807 */
[----:B------:R-:W-:Y:S01]  /*2b40*/  SHF.R.U32.HI R4, RZ, 0x3, R4 ;  /* 0x00000003ff047819 */ /* 0x000fe20000011604 */
[----:B------:R-:W-:Y:S01]  /*2b50*/  @!P3 IMAD R14, R189, 0xc0, RZ ;  /* 0x000000c0bd0eb824 */ /* 0x000fe200078e02ff */
[----:B------:R-:W-:Y:S01]  /*2b60*/  @!P1 LDGSTS.E.BYPASS.LTC128B.128 [R233+0x11000], desc[UR10][R10.64+0x80] ;  /* 0x110000800ae99fae */ /* 0x000fe2000b901d4a */
[C---:B------:R-:W-:Y:S01]  /*2b70*/  @!P3 IMAD.WIDE.U32 R18, R188.reuse, 0xc0, R228 ;  /* 0x000000c0bc12b825 */ /* 0x040fe200078e00e4 */
[----:B------:R-:W-:Y:S02]  /*2b80*/  LOP3.LUT R4, R7, R4, RZ, 0x3c, !PT ;  /* 0x0000000407047212 */ /* 0x000fe400078e3cff */
[----:B------:R-:W-:Y:S01]  /*2b90*/  @P6 STS.128 [R233+0xd800], RZ ;  /* 0x00d800ffe9006388 */ /* 0x000fe20000000c00 */
[----:B------:R-:W-:Y:S01]  /*2ba0*/  IMAD.SHL.U32 R7, R5, 0x40, RZ ;  /* 0x0000004005077824 */ /* 0x000fe200078e00ff */
[----:B------:R-:W-:Y:S01]  /*2bb0*/  LEA R225, R225, UR4, 0x1 ;  /* 0x00000004e1e17c11 */ /* 0x000fe2000f8e08ff */
[----:B------:R-:W-:Y:S01]  /*2bc0*/  @!P3 IMAD.IADD R15, R19, 0x1, R14 ;  /* 0x00000001130fb824 */ /* 0x000fe200078e020e */
[-C--:B-1----:R-:W-:Y:S01]  /*2bd0*/  @!P4 MOV R13, R229.reuse ;  /* 0x000000e5000dc202 */ /* 0x082fe20000000f00 */
[----:B------:R-:W-:Y:S01]  /*2be0*/  @!P4 IMAD.MOV.U32 R12, RZ, RZ, R228 ;  /* 0x000000ffff0cc224 */ /* 0x000fe200078e00e4 */
[----:B------:R-:W-:Y:S01]  /*2bf0*/  LOP3.LUT R7, R7, 0xfffffe00, RZ, 0xc0, !PT ;  /* 0xfffffe0007077812 */ /* 0x000fe200078ec0ff */
[----:B------:R-:W-:Y:S01]  /*2c00*/  @!P3 IMAD.MOV.U32 R14, RZ, RZ, R18 ;  /* 0x000000ffff0eb224 */ /* 0x000fe200078e0012 */
[C---:B------:R-:W-:Y:S01]  /*2c10*/  @!P5 LEA R18, P1, R188.reuse, R228, 0x7 ;  /* 0x000000e4bc12d211 */ /* 0x040fe200078238ff */
[----:B------:R-:W-:Y:S01]  /*2c20*/  @!P6 IMAD.IADD R17, R23, 0x1, R16 ;  /* 0x000000011711e824 */ /* 0x000fe200078e0210 */
[----:B------:R-:W-:Y:S01]  /*2c30*/  @P6 STS.128 [R233+0x11800], RZ ;  /* 0x011800ffe9006388 */ /* 0x000fe20000000c00 */
[----:B------:R-:W-:Y:S01]  /*2c40*/  @!P6 IMAD.MOV.U32 R16, RZ, RZ, R22 ;  /* 0x000000ffff10e224 */ /* 0x000fe200078e0016 */
[C---:B------:R-:W-:Y:S01]  /*2c50*/  @!P5 LEA.HI.X R19, R188.reuse, R229, R189, 0x7, P1 ;  /* 0x000000e5bc13d211 */ /* 0x040fe200008f3cbd */
[----:B------:R-:W-:-:S03]  /*2c60*/  @!P4 IMAD.WIDE.U32 R20, R188, 0xa0, R12 ;  /* 0x000000a0bc14c825 */ /* 0x000fc600078e000c */
[----:B------:R-:W-:Y:S01]  /*2c70*/  @!PT LDS RZ, [RZ] ;  /* 0x00000000fffff984 */ /* 0x000fe20000000800 */
[----:B------:R-:W-:Y:S01]  /*2c80*/  @!PT LDS RZ, [RZ] ;  /* 0x00000000fffff984 */ /* 0x000fe20000000800 */
[----:B------:R-:W-:Y:S01]  /*2c90*/  @!PT LDS RZ, [RZ] ;  /* 0x00000000fffff984 */ /* 0x000fe20000000800 */
[----:B------:R-:W-:Y:S01]  /*2ca0*/  @!P6 LDGSTS.E.BYPASS.LTC128B.128 [R233+0xd800], desc[UR10][R16.64] ;  /* 0x0d80000010e9efae */ /* 0x000fe2000b901d4a */
[----:B------:R-:W-:Y:S02]  /*2cb0*/  @!P4 IMAD.IADD R9, R21, 0x1, R8 ;  /* 0x000000011509c824 */ /* 0x000fe400078e0208 */
[----:B------:R-:W-:Y:S01]  /*2cc0*/  IMAD R5, R122, 0x400, R7 ;  /* 0x000004007a057824 */ /* 0x000fe200078e0207 */
[----:B------:R-:W-:Y:S01]  /*2cd0*/  @!P6 LDGSTS.E.BYPASS.LTC128B.128 [R233+0x11800], desc[UR10][R16.64+0x80] ;  /* 0x1180008010e9efae */ /* 0x000fe2000b901d4a */
[----:B------:R-:W-:Y:S02]  /*2ce0*/  @!P4 IMAD.MOV.U32 R8, RZ, RZ, R20 ;  /* 0x000000ffff08c224 */ /* 0x000fe400078e0014 */
[----:B------:R-:W-:Y:S01]  /*2cf0*/  @!P2 IMAD R12, R189, 0xe0, RZ ;  /* 0x000000e0bd0ca824 */ /* 0x000fe200078e02ff */
[----:B------:R-:W-:Y:S01]  /*2d00*/  @P5 STS.128 [R233+0xe000], RZ ;  /* 0x00e000ffe9005388 */ /* 0x000fe20000000c00 */
[----:B------:R-:W-:Y:S01]  /*2d10*/  @!P2 IMAD.WIDE.U32 R24, R188, 0xe0, R228 ;  /* 0x000000e0bc18a825 */ /* 0x000fe200078e00e4 */
[----:B------:R-:W-:-:S02]  /*2d20*/  IADD3 R226, R4, R5, RZ ;  /* 0x0000000504e27210 */ /* 0x000fc40007ffe0ff */
[----:B------:R-:W-:Y:S01]  /*2d30*/  @P5 STS.128 [R233+0x12000], RZ ;  /* 0x012000ffe9005388 */ /* 0x000fe20000000c00 */
[----:B------:R-:W-:Y:S01]  /*2d40*/  @!P2 IMAD.IADD R13, R25, 0x1, R12 ;  /* 0x00000001190da824 */ /* 0x000fe200078e020c */
[----:B------:R-:W-:Y:S01]  /*2d50*/  LEA R226, R226, UR4, 0x1 ;  /* 0x00000004e2e27c11 */ /* 0x000fe2000f8e08ff */
[----:B------:R-:W-:Y:S01]  /*2d60*/  @!P2 IMAD.MOV.U32 R12, RZ, RZ, R24 ;  /* 0x000000ffff0ca224 */ /* 0x000fe200078e0018 */
[----:B------:R-:W-:Y:S01]  /*2d70*/  @!PT LDS RZ, [RZ] ;  /* 0x00000000fffff984 */ /* 0x000fe20000000800 */
[----:B------:R-:W-:Y:S01]  /*2d80*/  @!PT LDS RZ, [RZ] ;  /* 0x00000000fffff984 */ /* 0x000fe20000000800 */
[----:B------:R-:W-:Y:S01]  /*2d90*/  @!PT LDS RZ, [RZ] ;  /* 0x00000000fffff984 */ /* 0x000fe20000000800 */
[----:B------:R-:W-:Y:S01]  /*2da0*/  @!P5 LDGSTS.E.BYPASS.LTC128B.128 [R233+0xe000], desc[UR10][R18.64] ;  /* 0x0e00000012e9dfae */ /* 0x000fe2000b901d4a */
[----:B------:R-:W-:Y:S02]  /*2db0*/  IMAD.MOV.U32 R5, RZ, RZ, 0x10 ;  /* 0x00000010ff057424 */ /* 0x000fe400078e00ff */
[----:B------:R-:W-:Y:S01]  /*2dc0*/  VIADD R223, R225, 0x4020 ;  /* 0x00004020e1df7836 */ /* 0x000fe20000000000 */
[----:B------:R1:W-:Y:S01]  /*2dd0*/  @!P5 LDGSTS.E.BYPASS.LTC128B.128 [R233+0x12000], desc[UR10][R18.64+0x80] ;  /* 0x1200008012e9dfae */ /* 0x0003e2000b901d4a */
[----:B------:R-:W-:-:S03]  /*2de0*/  IMAD.IADD R4, R7, 0x1, R4 ;  /* 0x0000000107047824 */ /* 0x000fc600078e0204 */
[----:B------:R-:W-:Y:S04]  /*2df0*/  @P4 STS.128 [R233+0xe800], RZ ;  /* 0x00e800ffe9004388 */ /* 0x000fe80000000c00 */
[----:B------:R-:W-:Y:S04]  /*2e00*/  @P4 STS.128 [R233+0x12800], RZ ;  /* 0x012800ffe9004388 */ /* 0x000fe80000000c00 */
[----:B------:R-:W-:Y:S01]  /*2e10*/  @!PT LDS RZ, [RZ] ;  /* 0x00000000fffff984 */ /* 0x000fe20000000800 */
[----:B------:R-:W-:Y:S01]  /*2e20*/  @!PT LDS RZ, [RZ] ;  /* 0x00000000fffff984 */ /* 0x000fe20000000800 */
[----:B------:R-:W-:Y:S01]  /*2e30*/  @!PT LDS RZ, [RZ] ;  /* 0x00000000fffff984 */ /* 0x000fe20000000800 */
[----:B------:R-:W-:Y:S04]  /*2e40*/  @!P4 LDGSTS.E.BYPASS.LTC128B.128 [R233+0xe800], desc[UR10][R8.64] ;  /* 0x0e80000008e9cfae */ /* 0x000fe8000b901d4a */
[----:B------:R2:W-:Y:S04]  /*2e50*/  @!P4 LDGSTS.E.BYPASS.LTC128B.128 [R233+0x12800], desc[UR10][R8.64+0x80] ;  /* 0x1280008008e9cfae */ /* 0x0005e8000b901d4a */
[----:B------:R-:W-:Y:S04]  /*2e60*/  @P3 STS.128 [R233+0xf000], RZ ;  /* 0x00f000ffe9003388 */ /* 0x000fe80000000c00 */
[----:B------:R-:W-:Y:S04]  /*2e70*/  @P3 STS.128 [R233+0x13000], RZ ;  /* 0x013000ffe9003388 */ /* 0x000fe80000000c00 */
[----:B------:R-:W-:Y:S01]  /*2e80*/  @!PT LDS RZ, [RZ] ;  /* 0x00000000fffff984 */ /* 0x000fe20000000800 */
[----:B------:R-:W-:Y:S01]  /*2e90*/  @!PT LDS RZ, [RZ] ;  /* 0x00000000fffff984 */ /* 0x000fe20000000800 */
[----:B------:R-:W-:Y:S01]  /*2ea0*/  @!PT LDS RZ, [RZ] ;  /* 0x00000000fffff984 */ /* 0x000fe20000000800 */
[----:B------:R-:W-:Y:S04]  /*2eb0*/  @!P3 LDGSTS.E.BYPASS.LTC128B.128 [R233+0xf000], desc[UR10][R14.64] ;  /* 0x0f0000000ee9bfae */ /* 0x000fe8000b901d4a */
[----:B------:R-:W-:Y:S01]  /*2ec0*/  @!P3 LDGSTS.E.BYPASS.LTC128B.128 [R233+0x13000], desc[UR10][R14.64+0x80] ;  /* 0x130000800ee9bfae */ /* 0x000fe2000b901d4a */
[----:B------:R-:W-:-:S03]  /*2ed0*/  LOP3.LUT P3, RZ, R0, 0x2, RZ, 0xc0, !PT ;  /* 0x0000000200ff7812 */ /* 0x000fc6000786c0ff */
[----:B------:R-:W-:Y:S04]  /*2ee0*/  @P2 STS.128 [R233+0xf800], RZ ;  /* 0x00f800ffe9002388 */ /* 0x000fe80000000c00 */
[----:B------:R-:W-:Y:S04]  /*2ef0*/  @P2 STS.128 [R233+0x13800], RZ ;  /* 0x013800ffe9002388 */ /* 0x000fe80000000c00 */
[----:B------:R-:W-:Y:S01]  /*2f00*/  @!PT LDS RZ, [RZ] ;  /* 0x00000000fffff984 */ /* 0x000fe20000000800 */
[----:B------:R-:W-:Y:S01]  /*2f10*/  @!PT LDS RZ, [RZ] ;  /* 0x00000000fffff984 */ /* 0x000fe20000000800 */
[----:B------:R-:W-:Y:S01]  /*2f20*/  @!PT LDS RZ, [RZ] ;  /* 0x00000000fffff984 */ /* 0x000fe20000000800 */
[----:B------:R-:W-:Y:S04]  /*2f30*/  @!P2 LDGSTS.E.BYPASS.LTC128B.128 [R233+0xf800], desc[UR10][R12.64] ;  /* 0x0f8000000ce9afae */ /* 0x000fe8000b901d4a */
[----:B------:R3:W-:Y:S01]  /*2f40*/  @!P2 LDGSTS.E.BYPASS.LTC128B.128 [R233+0x13800], desc[UR10][R12.64+0x80] ;  /* 0x138000800ce9afae */ /* 0x0007e2000b901d4a */
[----:B------:R-:W-:Y:S01]  /*2f50*/  R2P PR, R3, 0x6 ;  /* 0x0000000603007804 */ /* 0x000fe20000000000 */
[----:B------:R-:W-:-:S02]  /*2f60*/  VIADD R3, R225, 0x4000 ;  /* 0x00004000e1037836 */ /* 0x000fc40000000000 */
[----:B------:R-:W-:Y:S02]  /*2f70*/  LDSM.16.M88.4 R24, [R226] ;  /* 0x00000000e218783b */ /* 0x000fe40000000200 */
[----:B------:R-:W-:Y:S01]  /*2f80*/  SEL R5, R5, 0xfffffff0, !P1 ;  /* 0xfffffff005057807 */ /* 0x000fe20004800000 */
[----:B------:R-:W-:Y:S01]  /*2f90*/  @P3 VIADD R223, R3, 0xffffffe0 ;  /* 0xffffffe003df3836 */ /* 0x000fe20000000000 */
[----:B------:R-:W4:Y:S01]  /*2fa0*/  LDSM.16.M88.4 R68, [R225+0x5800] ;  /* 0x00580000e144783b */ /* 0x000f220000000200 */
[----:B------:R-:W-:Y:S02]  /*2fb0*/  LOP3.LUT P1, RZ, R0, 0x4, RZ, 0xc0, !PT ;  /* 0x0000000400ff7812 */ /* 0x000fe4000782c0ff */
[----:B------:R-:W-:Y:S01]  /*2fc0*/  IMAD R224, R5, 0x2, R226 ;  /* 0x0000000205e07824 */ /* 0x000fe200078e02e2 */
[----:B------:R-:W3:Y:S01]  /*2fd0*/  LDSM.16.M88.4 R52, [R225+0x7800] ;  /* 0x00780000e134783b */ /* 0x000ee20000000200 */
[C---:B------:R-:W-:Y:S01]  /*2fe0*/  VIADD R215, R223.reuse, 0x800 ;  /* 0x00000800dfd77836 */ /* 0x040fe20000000000 */
[C---:B------:R-:W-:Y:S01]  /*2ff0*/  IADD3 R209, R223.reuse, 0x3800, RZ ;  /* 0x00003800dfd17810 */ /* 0x040fe20007ffe0ff */
[C---:B------:R-:W-:Y:S01]  /*3000*/  VIADD R214, R223.reuse, 0x1000 ;  /* 0x00001000dfd67836 */ /* 0x040fe20000000000 */
[----:B-1----:R-:W1:Y:S01]  /*3010*/  LDSM.16.M88.4 R16, [R225+0x4000] ;  /* 0x00400000e110783b */ /* 0x002e620000000200 */
[----:B------:R-:W-:-:S02]  /*3020*/  VIADD R213, R223, 0x1800 ;  /* 0x00001800dfd57836 */ /* 0x000fc40000000000 */
[C---:B------:R-:W-:Y:S01]  /*3030*/  VIADD R212, R223.reuse, 0x2000 ;  /* 0x00002000dfd47836 */ /* 0x040fe20000000000 */
[----:B--2---:R-:W2:Y:S01]  /*3040*/  LDSM.16.M88.4 R8, [R225+0x4800] ;  /* 0x00480000e108783b */ /* 0x004ea20000000200 */
[C---:B------:R-:W-:Y:S02]  /*3050*/  VIADD R211, R223.reuse, 0x2800 ;  /* 0x00002800dfd37836 */ /* 0x040fe40000000000 */
[C---:B------:R-:W-:Y:S01]  /*3060*/  VIADD R210, R223.reuse, 0x3000 ;  /* 0x00003000dfd27836 */ /* 0x040fe20000000000 */
[----:B------:R-:W2:Y:S01]  /*3070*/  LDSM.16.M88.4 R76, [R225+0x5000] ;  /* 0x00500000e14c783b */ /* 0x000ea20000000200 */
[C---:B------:R-:W-:Y:S02]  /*3080*/  VIADD R207, R223.reuse, 0x4000 ;  /* 0x00004000dfcf7836 */ /* 0x040fe40000000000 */
[C---:B------:R-:W-:Y:S01]  /*3090*/  VIADD R206, R223.reuse, 0x4800 ;  /* 0x00004800dfce7836 */ /* 0x040fe20000000000 */
[----:B------:R-:W2:Y:S01]  /*30a0*/  LDSM.16.M88.4 R60, [R225+0x6000] ;  /* 0x00600000e13c783b */ /* 0x000ea20000000200 */
[----:B------:R-:W-:-:S02]  /*30b0*/  VIADD R205, R223, 0x5000 ;  /* 0x00005000dfcd7836 */ /* 0x000fc40000000000 */
[C---:B------:R-:W-:Y:S01]  /*30c0*/  VIADD R204, R223.reuse, 0x5800 ;  /* 0x00005800dfcc7836 */ /* 0x040fe20000000000 */
[----:B------:R-:W2:Y:S01]  /*30d0*/  LDSM.16.M88.4 R48, [R225+0x6800] ;  /* 0x00680000e130783b */ /* 0x000ea20000000200 */
[C---:B------:R-:W-:Y:S02]  /*30e0*/  VIADD R203, R223.reuse, 0x6000 ;  /* 0x00006000dfcb7836 */ /* 0x040fe40000000000 */
[C---:B------:R-:W-:Y:S01]  /*30f0*/  VIADD R202, R223.reuse, 0x6800 ;  /* 0x00006800dfca7836 */ /* 0x040fe20000000000 */
[----:B------:R-:W2:Y:S01]  /*3100*/  LDSM.16.M88.4 R40, [R225+0x7000] ;  /* 0x00700000e128783b */ /* 0x000ea20000000200 */
[C---:B------:R-:W-:Y:S02]  /*3110*/  VIADD R201, R223.reuse, 0x7000 ;  /* 0x00007000dfc97836 */ /* 0x040fe40000000000 */
[----:B------:R-:W-:Y:S01]  /*3120*/  VIADD R200, R223, 0x7800 ;  /* 0x00007800dfc87836 */ /* 0x000fe20000000000 */
[----:B------:R-:W-:Y:S04]  /*3130*/  LDSM.16.M88.4 R88, [R224] ;  /* 0x00000000e058783b */ /* 0x000fe80000000200 */
[----:B------:R-:W2:Y:S01]  /*3140*/  LDSM.16.M88.4 R28, [R223+0x1800] ;  /* 0x00180000df1c783b */ /* 0x000ea20000000200 */
[C---:B----4-:R-:W-:Y:S03]  /*3150*/  HMMA.16816.F32.BF16 R72, R24.reuse, R68, RZ ;  /* 0x000000441848723c */ /* 0x050fe600000418ff */
[----:B------:R-:W4:Y:S04]  /*3160*/  LDSM.16.M88.4 R116, [R223] ;  /* 0x00000000df74783b */ /* 0x000f280000000200 */
[----:B------:R-:W4:Y:S01]  /*3170*/  LDSM.16.M88.4 R112, [R223+0x800] ;  /* 0x00080000df70783b */ /* 0x000f220000000200 */
[C---:B------:R-:W-:Y:S03]  /*3180*/  HMMA.16816.F32.BF16 R68, R24.reuse, R70, RZ ;  /* 0x000000461844723c */ /* 0x040fe600000418ff */
[----:B------:R-:W4:Y:S03]  /*3190*/  LDSM.16.M88.4 R108, [R223+0x1000] ;  /* 0x00100000df6c783b */ /* 0x000f260000000200 */
[C---:B---3--:R-:W-:Y:S01]  /*31a0*/  HMMA.16816.F32.BF16 R32, R24.reuse, R52, RZ ;  /* 0x000000341820723c */ /* 0x048fe200000418ff */
[----:B------:R-:W3:Y:S04]  /*31b0*/  LDSM.16.M88.4 R104, [R223+0x2000] ;  /* 0x00200000df68783b */ /* 0x000ee80000000200 */
[----:B------:R-:W3:Y:S01]  /*31c0*/  LDSM.16.M88.4 R100, [R223+0x2800] ;  /* 0x00280000df64783b */ /* 0x000ee20000000200 */
[----:B-1----:R-:W-:Y:S01]  /*31d0*/  HMMA.16816.F32.BF16 R20, R24, R16, RZ ;  /* 0x000000101814723c */ /* 0x002fe200000418ff */
[----:B------:R-:W-:-:S02]  /*31e0*/  IMAD.MOV.U32 R52, RZ, RZ, 0x20 ;  /* 0x00000020ff347424 */ /* 0x000fc400078e00ff */
[----:B------:R-:W1:Y:S03]  /*31f0*/  LDSM.16.M88.4 R96, [R223+0x3000] ;  /* 0x00300000df60783b */ /* 0x000e660000000200 */
[C---:B------:R-:W-:Y:S01]  /*3200*/  SEL R3, R52.reuse, 0xffffffe0, !P2 ;  /* 0xffffffe034037807 */ /* 0x040fe20005000000 */
[C---:B--2---:R-:W-:Y:S01]  /*3210*/  HMMA.16816.F32.BF16 R12, R24.reuse, R8, RZ ;  /* 0x00000008180c723c */ /* 0x044fe200000418ff */
[----:B------:R-:W-:Y:S01]  /*3220*/  SEL R0, R52, 0xffffffe0, !P1 ;  /* 0xffffffe034007807 */ /* 0x000fe20004800000 */
[----:B------:R-:W2:Y:S01]  /*3230*/  LDSM.16.M88.4 R92, [R223+0x3800] ;  /* 0x00380000df5c783b */ /* 0x000ea20000000200 */
[----:B------:R-:W-:Y:S01]  /*3240*/  ISETP.GT.AND P2, PT, R194, 0x1, PT ;  /* 0x00000001c200780c */ /* 0x000fe20003f44270 */
[C---:B------:R-:W-:Y:S02]  /*3250*/  IMAD R222, R3.reuse, 0x2, R226 ;  /* 0x0000000203de7824 */ /* 0x040fe400078e02e2 */
[----:B------:R-:W-:Y:S01]  /*3260*/  HMMA.16816.F32.BF16 R16, R24, R18, RZ ;  /* 0x000000121810723c */ /* 0x000fe200000418ff */
[----:B------:R-:W-:Y:S01]  /*3270*/  IMAD R219, R0, 0x2, R225 ;  /* 0x0000000200db7824 */ /* 0x000fe200078e02e1 */
[----:B------:R-:W0:Y:S01]  /*3280*/  LDGDEPBAR ;  /* 0x00000000000079af */ /* 0x000e220000000000 */
[----:B------:R-:W-:-:S02]  /*3290*/  IMAD R221, R3, 0x2, R224 ;  /* 0x0000000203dd7824 */ /* 0x000fc400078e02e0 */
[----:B------:R-:W-:Y:S01]  /*32a0*/  IMAD R208, R0, 0x2, R223 ;  /* 0x0000000200d07824 */ /* 0x000fe200078e02df */
[C---:B------:R-:W-:Y:S01]  /*32b0*/  HMMA.16816.F32.BF16 R8, R24.reuse, R10, RZ ;  /* 0x0000000a1808723c */ /* 0x040fe200000418ff */
[----:B------:R-:W-:Y:S01]  /*32c0*/  LDSM.16.M88.4 R84, [R222] ;  /* 0x00000000de54783b */ /* 0x000fe20000000200 */
[----:B------:R-:W-:Y:S02]  /*32d0*/  IADD3 R0, -R123, R6, RZ ;  /* 0x000000067b007210 */ /* 0x000fe40007ffe1ff */
[----:B------:R-:W4:Y:S02]  /*32e0*/  @!P2 LDC.64 R186, c[0x0][0x218] ;  /* 0x00008600ffbaab82 */ /* 0x000f240000000a00 */
[C---:B------:R-:W-:Y:S06]  /*32f0*/  HMMA.16816.F32.BF16 R80, R24.reuse, R76, RZ ;  /* 0x0000004c1850723c */ /* 0x040fec00000418ff */
[C---:B------:R-:W-:Y:S06]  /*3300*/  HMMA.16816.F32.BF16 R64, R24.reuse, R60, RZ ;  /* 0x0000003c1840723c */ /* 0x040fec00000418ff */
[C---:B------:R-:W-:Y:S06]  /*3310*/  HMMA.16816.F32.BF16 R56, R24.reuse, R48, RZ ;  /* 0x000000301838723c */ /* 0x040fec00000418ff */
[----:B------:R-:W-:Y:S01]  /*3320*/  HMMA.16816.F32.BF16 R44, R24, R40, RZ ;  /* 0x00000028182c723c */ /* 0x000fe200000418ff */
[----:B----4-:R-:W-:-:S05]  /*3330*/  @!P2 LEA R236, P1, R190, R186, 0x1 ;  /* 0x000000babeeca211 */ /* 0x010fca00078208ff */
[----:B------:R-:W-:Y:S01]  /*3340*/  HMMA.16816.F32.BF16 R76, R24, R78, RZ ;  /* 0x0000004e184c723c */ /* 0x000fe200000418ff */
[----:B------:R-:W-:-:S05]  /*3350*/  @!P2 LEA.HI.X R237, R190, R187, R191, 0x1, P1 ;  /* 0x000000bbbeeda211 */ /* 0x000fca00008f0cbf */
[C---:B------:R-:W-:Y:S06]  /*3360*/  HMMA.16816.F32.BF16 R60, R24.reuse, R62, RZ ;  /* 0x0000003e183c723c */ /* 0x040fec00000418ff */
[C---:B------:R-:W-:Y:S06]  /*3370*/  HMMA.16816.F32.BF16 R48, R24.reuse, R50, RZ ;  /* 0x000000321830723c */ /* 0x040fec00000418ff */
[C---:B------:R-:W-:Y:S06]  /*3380*/  HMMA.16816.F32.BF16 R40, R24.reuse, R42, RZ ;  /* 0x0000002a1828723c */ /* 0x040fec00000418ff */
[----:B------:R-:W-:Y:S01]  /*3390*/  HMMA.16816.F32.BF16 R24, R24, R54, RZ ;  /* 0x000000361818723c */ /* 0x000fe200000418ff */
        /* <DEDUP_REMOVED lines=13> */
[C---:B---3--:R-:W-:Y:S06]  /*3470*/  HMMA.16816.F32.BF16 R64, R88.reuse, R104, R64 ;  /* 0x000000685840723c */ /* 0x048fec0000041840 */
[C---:B------:R-:W-:Y:S01]  /*3480*/  HMMA.16816.F32.BF16 R60, R88.reuse, R106, R60 ;  /* 0x0000006a583c723c */ /* 0x040fe2000004183c */
[----:B------:R-:W3:Y:S05]  /*3490*/  LDSM.16.M88.4 R104, [R219+0x5800] ;  /* 0x00580000db68783b */ /* 0x000eea0000000200 */
[C---:B------:R-:W-:Y:S06]  /*34a0*/  HMMA.16816.F32.BF16 R56, R88.reuse, R100, R56 ;  /* 0x000000645838723c */ /* 0x040fec0000041838 */
[C---:B------:R-:W-:Y:S01]  /*34b0*/  HMMA.16816.F32.BF16 R48, R88.reuse, R102, R48 ;  /* 0x000000665830723c */ /* 0x040fe20000041830 */
[----:B------:R-:W3:Y:S05]  /*34c0*/  LDSM.16.M88.4 R100, [R219+0x6000] ;  /* 0x00600000db64783b */ /* 0x000eea0000000200 */
[C---:B-1----:R-:W-:Y:S06]  /*34d0*/  HMMA.16816.F32.BF16 R44, R88.reuse, R96, R44 ;  /* 0x00000060582c723c */ /* 0x042fec000004182c */
[C---:B------:R-:W-:Y:S01]  /*34e0*/  HMMA.16816.F32.BF16 R40, R88.reuse, R98, R40 ;  /* 0x000000625828723c */ /* 0x040fe20000041828 */
[----:B------:R-:W-:Y:S05]  /*34f0*/  LDSM.16.M88.4 R96, [R219+0x7800] ;  /* 0x00780000db60783b */ /* 0x000fea0000000200 */
[C---:B--2---:R-:W-:Y:S06]  /*3500*/  HMMA.16816.F32.BF16 R32, R88.reuse, R92, R32 ;  /* 0x0000005c5820723c */ /* 0x044fec0000041820 */
[----:B------:R-:W-:Y:S01]  /*3510*/  HMMA.16816.F32.BF16 R24, R88, R94, R24 ;  /* 0x0000005e5818723c */ /* 0x000fe20000041818 */
[----:B------:R-:W1:Y:S04]  /*3520*/  LDSM.16.M88.4 R92, [R219+0x6800] ;  /* 0x00680000db5c783b */ /* 0x000e680000000200 */
[----:B------:R-:W-:Y:S01]  /*3530*/  LDSM.16.M88.4 R88, [R221] ;  /* 0x00000000dd58783b */ /* 0x000fe20000000200 */
[C---:B----4-:R-:W-:Y:S06]  /*3540*/  HMMA.16816.F32.BF16 R20, R84.reuse, R52, R20 ;  /* 0x000000345414723c */ /* 0x050fec0000041814 */
[C---:B------:R-:W-:Y:S01]  /*3550*/  HMMA.16816.F32.BF16 R16, R84.reuse, R54, R16 ;  /* 0x000000365410723c */ /* 0x040fe20000041810 */
[----:B------:R-:W2:Y:S05]  /*3560*/  LDSM.16.M88.4 R52, [R219+0x7000] ;  /* 0x00700000db34783b */ /* 0x000eaa0000000200 */
[C---:B------:R-:W-:Y:S06]  /*3570*/  HMMA.16816.F32.BF16 R12, R84.reuse, R28, R12 ;  /* 0x0000001c540c723c */ /* 0x040fec000004180c */
[C---:B------:R-:W-:Y:S01]  /*3580*/  HMMA.16816.F32.BF16 R8, R84.reuse, R30, R8 ;  /* 0x0000001e5408723c */ /* 0x040fe20000041808 */
[----:B------:R-:W4:Y:S05]  /*3590*/  LDSM.16.M88.4 R28, [R208] ;  /* 0x00000000d01c783b */ /* 0x000f2a0000000200 */
[C---:B------:R-:W-:Y:S06]  /*35a0*/  HMMA.16816.F32.BF16 R80, R84.reuse, R108, R80 ;  /* 0x0000006c5450723c */ /* 0x040fec0000041850 */
[C---:B------:R-:W-:Y:S01]  /*35b0*/  HMMA.16816.F32.BF16 R76, R84.reuse, R110, R76 ;  /* 0x0000006e544c723c */ /* 0x040fe2000004184c */
[----:B------:R-:W-:Y:S05]  /*35c0*/  LDSM.16.M88.4 R108, [R208+0x1800] ;  /* 0x00180000d06c783b */ /* 0x000fea0000000200 */
[C---:B---3--:R-:W-:Y:S06]  /*35d0*/  HMMA.16816.F32.BF16 R72, R84.reuse, R104, R72 ;  /* 0x000000685448723c */ /* 0x048fec0000041848 */
        /* <DEDUP_REMOVED lines=10> */
[----:B------:R-:W2:Y:S05]  /*3680*/  LDSM.16.M88.4 R52, [R208+0x3000] ;  /* 0x00300000d034783b */ /* 0x000eaa0000000200 */
[C---:B------:R-:W-:Y:S06]  /*3690*/  HMMA.16816.F32.BF16 R32, R84.reuse, R96, R32 ;  /* 0x000000605420723c */ /* 0x040fec0000041820 */
[----:B------:R-:W-:Y:S01]  /*36a0*/  HMMA.16816.F32.BF16 R24, R84, R98, R24 ;  /* 0x000000625418723c */ /* 0x000fe20000041818 */
[----:B------:R-:W-:Y:S04]  /*36b0*/  LDSM.16.M88.4 R84, [R226+0x2000] ;  /* 0x00200000e254783b */ /* 0x000fe80000000200 */
[----:B------:R-:W-:Y:S01]  /*36c0*/  LDSM.16.M88.4 R96, [R225+0x8800] ;  /* 0x00880000e160783b */ /* 0x000fe20000000200 */
[C---:B----4-:R-:W-:Y:S06]  /*36d0*/  HMMA.16816.F32.BF16 R20, R88.reuse, R28, R20 ;  /* 0x0000001c5814723c */ /* 0x050fec0000041814 */
        /* <DEDUP_REMOVED lines=9> */
[----:B------:R-:W-:Y:S06]  /*3770*/  HMMA.16816.F32.BF16 R8, R88, R118, R8 ;  /* 0x000000765808723c */ /* 0x000fec0000041808 */
[C---:B---3--:R-:W-:Y:S06]  /*3780*/  HMMA.16816.F32.BF16 R20, R84.reuse, R28, R20 ;  /* 0x0000001c5414723c */ /* 0x048fec0000041814 */
[----:B------:R-:W-:Y:S01]  /*3790*/  HMMA.16816.F32.BF16 R16, R84, R30, R16 ;  /* 0x0000001e5410723c */ /* 0x000fe20000041810 */
[----:B------:R-:W3:Y:S05]  /*37a0*/  LDSM.16.M88.4 R28, [R225+0xb000] ;  /* 0x00b00000e11c783b */ /* 0x000eea0000000200 */
        /* <DEDUP_REMOVED lines=11> */
[----:B------:R-:W4:Y:S04]  /*3860*/  LDSM.16.M88.4 R88, [R225+0xa800] ;  /* 0x00a80000e158783b */ /* 0x000f280000000200 */
[----:B------:R-:W-:Y:S01]  /*3870*/  LDSM.16.M88.4 R100, [R224+0x2000] ;  /* 0x00200000e064783b */ /* 0x000fe20000000200 */
        /* <DEDUP_REMOVED lines=31> */
[C---:B---3--:R-:W-:Y:S06]  /*3a70*/  HMMA.16816.F32.BF16 R72, R100.reuse, R28, R72 ;  /* 0x0000001c6448723c */ /* 0x048fec0000041848 */
[C---:B------:R-:W-:Y:S01]  /*3a80*/  HMMA.16816.F32.BF16 R68, R100.reuse, R30, R68 ;  /* 0x0000001e6444723c */ /* 0x040fe20000041844 */
[----:B------:R-:W2:Y:S05]  /*3a90*/  LDSM.16.M88.4 R28, [R219+0x9000] ;  /* 0x00900000db1c783b */ /* 0x000eaa0000000200 */
[C---:B----4-:R-:W-:Y:S06]  /*3aa0*/  HMMA.16816.F32.BF16 R56, R100.reuse, R84, R56 ;  /* 0x000000546438723c */ /* 0x050fec0000041838 */
[C---:B------:R-:W-:Y:S01]  /*3ab0*/  HMMA.16816.F32.BF16 R48, R100.reuse, R86, R48 ;  /* 0x000000566430723c */ /* 0x040fe20000041830 */
[----:B------:R-:W3:Y:S05]  /*3ac0*/  LDSM.16.M88.4 R84, [R219+0xa800] ;  /* 0x00a80000db54783b */ /* 0x000eea0000000200 */
[C---:B------:R-:W-:Y:S06]  /*3ad0*/  HMMA.16816.F32.BF16 R64, R100.reuse, R88, R64 ;  /* 0x000000586440723c */ /* 0x040fec0000041840 */
[----:B------:R-:W-:Y:S01]  /*3ae0*/  HMMA.16816.F32.BF16 R60, R100, R90, R60 ;  /* 0x0000005a643c723c */ /* 0x000fe2000004183c */
        /* <DEDUP_REMOVED lines=12> */
[----:B------:R-:W2:Y:S05]  /*3bb0*/  LDSM.16.M88.4 R92, [R208+0x5000] ;  /* 0x00500000d05c783b */ /* 0x000eaa0000000200 */
[C---:B------:R-:W-:Y:S06]  /*3bc0*/  HMMA.16816.F32.BF16 R44, R100.reuse, R112, R44 ;  /* 0x00000070642c723c */ /* 0x040fec000004182c */
[C---:B------:R-:W-:Y:S06]  /*3bd0*/  HMMA.16816.F32.BF16 R40, R100.reuse, R114, R40 ;  /* 0x000000726428723c */ /* 0x040fec0000041828 */
[C---:B------:R-:W-:Y:S06]  /*3be0*/  HMMA.16816.F32.BF16 R32, R100.reuse, R108, R32 ;  /* 0x0000006c6420723c */ /* 0x040fec0000041820 */
[----:B------:R-:W-:Y:S01]  /*3bf0*/  HMMA.16816.F32.BF16 R24, R100, R110, R24 ;  /* 0x0000006e6418723c */ /* 0x000fe20000041818 */
[----:B------:R-:W2:Y:S04]  /*3c00*/  LDSM.16.M88.4 R108, [R219+0xb800] ;  /* 0x00b80000db6c783b */ /* 0x000ea80000000200 */
[----:B------:R-:W-:Y:S01]  /*3c10*/  LDSM.16.M88.4 R100, [R208+0x4000] ;  /* 0x00400000d064783b */ /* 0x000fe20000000200 */
[C---:B---3--:R-:W-:Y:S06]  /*3c20*/  HMMA.16816.F32.BF16 R56, R104.reuse, R84, R56 ;  /* 0x000000546838723c */ /* 0x048fec0000041838 */
[C---:B------:R-:W-:Y:S01]  /*3c30*/  HMMA.16816.F32.BF16 R48, R104.reuse, R86, R48 ;  /* 0x000000566830723c */ /* 0x040fe20000041830 */
[----:B------:R-:W3:Y:S05]  /*3c40*/  LDSM.16.M88.4 R84, [R208+0x6000] ;  /* 0x00600000d054783b */ /* 0x000eea0000000200 */
[C---:B----4-:R-:W-:Y:S06]  /*3c50*/  HMMA.16816.F32.BF16 R64, R104.reuse, R88, R64 ;  /* 0x000000586840723c */ /* 0x050fec0000041840 */
[C---:B------:R-:W-:Y:S01]  /*3c60*/  HMMA.16816.F32.BF16 R60, R104.reuse, R90, R60 ;  /* 0x0000005a683c723c */ /* 0x040fe2000004183c */
[----:B------:R-:W4:Y:S05]  /*3c70*/  LDSM.16.M88.4 R88, [R208+0x5800] ;  /* 0x00580000d058783b */ /* 0x000f2a0000000200 */
[C---:B-1----:R-:W-:Y:S06]  /*3c80*/  HMMA.16816.F32.BF16 R44, R104.reuse, R52, R44 ;  /* 0x00000034682c723c */ /* 0x042fec000004182c */
[----:B------:R-:W-:Y:S01]  /*3c90*/  HMMA.16816.F32.BF16 R40, R104, R54, R40 ;  /* 0x000000366828723c */ /* 0x000fe20000041828 */
[----:B------:R-:W1:Y:S05]  /*3ca0*/  LDSM.16.M88.4 R52, [R208+0x6800] ;  /* 0x00680000d034783b */ /* 0x000e6a0000000200 */
[C---:B--2---:R-:W-:Y:S06]  /*3cb0*/  HMMA.16816.F32.BF16 R12, R28.reuse, R96, R12 ;  /* 0x000000601c0c723c */ /* 0x044fec000004180c */
[C---:B------:R-:W-:Y:S01]  /*3cc0*/  HMMA.16816.F32.BF16 R8, R28.reuse, R98, R8 ;  /* 0x000000621c08723c */ /* 0x040fe20000041808 */
[----:B------:R-:W2:Y:S05]  /*3cd0*/  LDSM.16.M88.4 R96, [R208+0x7000] ;  /* 0x00700000d060783b */ /* 0x000eaa0000000200 */
[C---:B------:R-:W-:Y:S06]  /*3ce0*/  HMMA.16816.F32.BF16 R80, R28.reuse, R92, R80 ;  /* 0x0000005c1c50723c */ /* 0x040fec0000041850 */
[----:B------:R-:W-:Y:S01]  /*3cf0*/  HMMA.16816.F32.BF16 R76, R28, R94, R76 ;  /* 0x0000005e1c4c723c */ /* 0x000fe2000004184c */
[----:B------:R-:W2:Y:S01]  /*3d00*/  LDSM.16.M88.4 R92, [R208+0x7800] ;  /* 0x00780000d05c783b */ /* 0x000ea20000000200 */
[----:B------:R-:W-:-:S04]  /*3d10*/  DEPBAR.LE SB0, 0x0 ;  /* 0x000080000000791a */ /* 0x000fc80000000000 */
[C---:B------:R-:W-:Y:S06]  /*3d20*/  HMMA.16816.F32.BF16 R32, R104.reuse, R108, R32 ;  /* 0x0000006c6820723c */ /* 0x040fec0000041820 */
[----:B------:R-:W-:Y:S06]  /*3d30*/  HMMA.16816.F32.BF16 R24, R104, R110, R24 ;  /* 0x0000006e6818723c */ /* 0x000fec0000041818 */
[C---:B---3--:R-:W-:Y:S06]  /*3d40*/  HMMA.16816.F32.BF16 R64, R28.reuse, R84, R64 ;  /* 0x000000541c40723c */ /* 0x048fec0000041840 */
[----:B------:R-:W-:Y:S01]  /*3d50*/  HMMA.16816.F32.BF16 R20, R28, R100, R20 ;  /* 0x000000641c14723c */ /* 0x000fe20000041814 */
[----:B------:R-:W-:-:S04]  /*3d60*/  SHF.R.S32.HI R85, RZ, 0x1f, R0 ;  /* 0x0000001fff557819 */ /* 0x000fc80000011400 */
[----:B------:R-:W-:Y:S01]  /*3d70*/  LEA.HI R85, R85, R0, RZ, 0x2 ;  /* 0x0000000055557211 */ /* 0x000fe200078f10ff */
[----:B------:R-:W-:Y:S03]  /*3d80*/  HMMA.16816.F32.BF16 R16, R28, R102, R16 ;  /* 0x000000661c10723c */ /* 0x000fe60000041810 */
[----:B------:R-:W-:-:S03]  /*3d90*/  SHF.R.S32.HI R0, RZ, 0x2, R85 ;  /* 0x00000002ff007819 */ /* 0x000fc60000011455 */
[----:B----4-:R-:W-:Y:S01]  /*3da0*/  HMMA.16816.F32.BF16 R72, R28, R88, R72 ;  /* 0x000000581c48723c */ /* 0x010fe20000041848 */
[----:B------:R-:W-:-:S04]  /*3db0*/  IADD3 R121, R121, 0x1, R0 ;  /* 0x0000000179797810 */ /* 0x000fc80007ffe000 */
[----:B------:R-:W-:Y:S01]  /*3dc0*/  IADD3 R121, R37, R121, -R124 ;  /* 0x0000007925797210 */ /* 0x000fe20007ffe87c */
[C---:B------:R-:W-:Y:S04]  /*3dd0*/  HMMA.16816.F32.BF16 R68, R28.reuse, R90, R68 ;  /* 0x0000005a1c44723c */ /* 0x040fe80000041844 */
[----:B------:R-:W-:Y:S02]  /*3de0*/  IMAD.IADD R120, R121, 0x1, R120 ;  /* 0x0000000179787824 */ /* 0x000fe400078e0278 */
[----:B------:R-:W-:Y:S03]  /*3df0*/  HMMA.16816.F32.BF16 R60, R28, R86, R60 ;  /* 0x000000561c3c723c */ /* 0x000fe6000004183c */
[----:B------:R-:W-:-:S02]  /*3e00*/  VIMNMX R193, R120, R37, PT ;  /* 0x0000002578c17248 */ /* 0x000fc40003fe0100 */
[----:B------:R-:W-:Y:S01]  /*3e10*/  VIADDMNMX R192, R120, 0x8, R37, PT ;  /* 0x0000000878c07846 */ /* 0x000fe20003800125 */
[C---:B-1----:R-:W-:Y:S06]  /*3e20*/  HMMA.16816.F32.BF16 R56, R28.reuse, R52, R56 ;  /* 0x000000341c38723c */ /* 0x042fec0000041838 */
[C---:B------:R-:W-:Y:S06]  /*3e30*/  HMMA.16816.F32.BF16 R48, R28.reuse, R54, R48 ;  /* 0x000000361c30723c */ /* 0x040fec0000041830 */
[C---:B--2---:R-:W-:Y:S06]  /*3e40*/  HMMA.16816.F32.BF16 R44, R28.reuse, R96, R44 ;  /* 0x000000601c2c723c */ /* 0x044fec000004182c */
[C---:B------:R-:W-:Y:S06]  /*3e50*/  HMMA.16816.F32.BF16 R40, R28.reuse, R98, R40 ;  /* 0x000000621c28723c */ /* 0x040fec0000041828 */
[C---:B------:R-:W-:Y:S06]  /*3e60*/  HMMA.16816.F32.BF16 R32, R28.reuse, R92, R32 ;  /* 0x0000005c1c20723c */ /* 0x040fec0000041820 */
[----:B------:R-:W-:Y:S07]  /*3e70*/  HMMA.16816.F32.BF16 R24, R28, R94, R24 ;  /* 0x0000005e1c18723c */ /* 0x000fee0000041818 */
[----:B------:R-:W-:-:S05]  /*3e80*/  IMAD.SHL.U32 R29, R6, 0x2, RZ ;  /* 0x00000002061d7824 */ /* 0x000fca00078e00ff */
[----:B------:R-:W-:Y:S01]  /*3e90*/  LOP3.LUT R29, R29, 0x6, RZ, 0xc0, !PT ;  /* 0x000000061d1d7812 */ /* 0x000fe200078ec0ff */
[----:B------:R-:W-:Y:S06]  /*3ea0*/  BAR.SYNC.DEFER_BLOCKING 0x0 ;  /* 0x0000000000007b1d */ /* 0x000fec0000010000 */
[----:B------:R-:W-:Y:S05]  /*3eb0*/  @!P2 BRA `(.L_x_2389) ;  /* 0x00000004009ca947 */ /* 0x000fea0003800000 */
        /* <DEDUP_REMOVED lines=8> */
[----:B------:R-:W1:Y:S02]  /*3f40*/  I2F.RP R30, R0 ;  /* 0x00000000001e7306 */ /* 0x000e640000209400 */
[----:B------:R-:W-:-:S06]  /*3f50*/  ISETP.GE.AND P1, PT, R52, RZ, PT ;  /* 0x000000ff3400720c */ /* 0x000fcc0003f26270 */
        /* <DEDUP_REMOVED lines=22> */
[----:B------:R-:W-:-:S02]  /*40c0*/  ISETP.NE.AND P2, PT, R7, RZ, PT ;  /* 0x000000ff0700720c */ /* 0x000fc40003f45270 */
[----:B------:R-:W-:Y:S02]  /*40d0*/  ISETP.GE.AND P3, PT, R0, RZ, PT ;  /* 0x000000ff0000720c */ /* 0x000fe40003f66270 */
[----:B------:R-:W-:-:S03]  /*40e0*/  LOP3.LUT R0, RZ, R7, RZ, 0x33, !PT ;  /* 0x00000007ff007212 */ /* 0x000fc600078e33ff */
[----:B------:R-:W-:Y:S02]  /*40f0*/  @P5 IADD3 R30, R30, 0x1, RZ ;  /* 0x000000011e1e5810 */ /* 0x000fe40007ffe0ff */
[----:B------:R-:W-:Y:S02]  /*4100*/  @P6 VIADD R53, R53, 0x1 ;  /* 0x0000000135356836 */ /* 0x000fe40000000000 */
[----:B------:R-:W-:-:S04]  /*4110*/  @!P1 IADD3 R30, -R30, RZ, RZ ;  /* 0x000000ff1e1e9210 */ /* 0x000fc80007ffe1ff */
        /* <DEDUP_REMOVED lines=22> */
.L_x_2390:
[----:B------:R-:W-:-:S04]  /*4280*/  LEA R6, -R184, RZ, 0x7 ;  /* 0x000000ffb8067211 */ /* 0x000fc800078e39ff */
[----:B------:R-:W-:-:S07]  /*4290*/  SHF.R.S32.HI R0, RZ, 0x1f, R6 ;  /* 0x0000001fff007819 */ /* 0x000fce0000011406 */
.L_x_2391:
[----:B------:R-:W1:Y:S01]  /*42a0*/  LDC.64 R186, c[0x0][0x218] ;  /* 0x00008600ffba7b82 */ /* 0x000e620000000a00 */
[----:B------:R-:W-:Y:S01]  /*42b0*/  IADD3 R190, P1, R6, R190, RZ ;  /* 0x000000be06be7210 */ /* 0x000fe20007f3e0ff */
[----:B------:R-:W-:-:S04]  /*42c0*/  IMAD.SHL.U32 R7, R184, 0x20, RZ ;  /* 0x00000020b8077824 */ /* 0x000fc800078e00ff */
[----:B------:R-:W-:Y:S01]  /*42d0*/  IMAD.X R191, R0, 0x1, R191, P1 ;  /* 0x0000000100bf7824 */ /* 0x000fe200008e06bf */
[----:B------:R-:W-:Y:S02]  /*42e0*/  SHF.L.U64.HI R0, R184, 0x5, R185 ;  /* 0x00000005b8007819 */ /* 0x000fe400000102b9 */
[----:B-1----:R-:W-:-:S04]  /*42f0*/  LEA R236, P2, R190, R186, 0x1 ;  /* 0x000000babeec7211 */ /* 0x002fc800078408ff */
[----:B------:R-:W-:Y:S02]  /*4300*/  IADD3 R86, P1, R7, R236, RZ ;  /* 0x000000ec07567210 */ /* 0x000fe40007f3e0ff */
[----:B------:R-:W-:Y:S02]  /*4310*/  LEA.HI.X R237, R190, R187, R191, 0x1, P2 ;  /* 0x000000bbbeed7211 */ /* 0x000fe400010f0cbf */
[----:B------:R-:W-:-:S03]  /*4320*/  IADD3 R84, P2, R86, R7, RZ ;  /* 0x0000000756547210 */ /* 0x000fc60007f5e0ff */
[----:B------:R-:W-:Y:S01]  /*4330*/  IMAD.X R87, R0, 0x1, R237, P1 ;  /* 0x0000000100577824 */ /* 0x000fe200008e06ed */
[-C--:B------:R-:W-:Y:S01]  /*4340*/  IADD3 R54, P1, R84, R7.reuse, RZ ;  /* 0x0000000754367210 */ /* 0x080fe20007f3e0ff */
[----:B------:R-:W-:Y:S01]  /*4350*/  @!PT LDS RZ, [RZ] ;  /* 0x00000000fffff984 */ /* 0x000fe20000000800 */
[----:B------:R-:W-:Y:S01]  /*4360*/  @!PT LDS RZ, [RZ] ;  /* 0x00000000fffff984 */ /* 0x000fe20000000800 */
[----:B------:R-:W-:Y:S01]  /*4370*/  @!PT LDS RZ, [RZ] ;  /* 0x00000000fffff984 */ /* 0x000fe20000000800 */
[----:B------:R1:W-:Y:S02]  /*4380*/  LDGSTS.E.BYPASS.LTC128B.128 [R233+0x4000], desc[UR10][R236.64] ;  /* 0x04000000ece97fae */ /* 0x0003e4000b901d4a */
[--C-:B------:R-:W-:Y:S01]  /*4390*/  IMAD.X R85, R87, 0x1, R0.reuse, P2 ;  /* 0x0000000157557824 */ /* 0x100fe200010e0600 */
[-C--:B------:R-:W-:Y:S01]  /*43a0*/  IADD3 R52, P2, R54, R7.reuse, RZ ;  /* 0x0000000736347210 */ /* 0x080fe20007f5e0ff */
        /* <DEDUP_REMOVED lines=8> */
[----:B------:R-:W-:Y:S01]  /*4430*/  IADD3 R88, P1, R6, R7, RZ ;  /* 0x0000000706587210 */ /* 0x000fe20007f3e0ff */
[----:B------:R1:W-:Y:S02]  /*4440*/  LDGSTS.E.BYPASS.LTC128B.128 [R233+0x5000], desc[UR10][R84.64] ;  /* 0x0500000054e97fae */ /* 0x0003e4000b901d4a */
[----:B------:R-:W-:-:S02]  /*4450*/  IMAD.X R7, R31, 0x1, R0, P2 ;  /* 0x000000011f077824 */ /* 0x000fc400010e0600 */
[----:B------:R1:W-:Y:S02]  /*4460*/  LDGSTS.E.BYPASS.LTC128B.128 [R233+0x9000], desc[UR10][R84.64+0x80] ;  /* 0x0900008054e97fae */ /* 0x0003e4000b901d4a */
[----:B------:R-:W-:Y:S02]  /*4470*/  IMAD.X R89, R7, 0x1, R0, P1 ;  /* 0x0000000107597824 */ /* 0x000fe400008e0600 */
[----:B------:R1:W-:Y:S04]  /*4480*/  LDGSTS.E.BYPASS.LTC128B.128 [R233+0x5800], desc[UR10][R54.64] ;  /* 0x0580000036e97fae */ /* 0x0003e8000b901d4a */
        /* <DEDUP_REMOVED lines=9> */
[----:B------:R-:W0:Y:S02]  /*4520*/  LDGDEPBAR ;  /* 0x00000000000079af */ /* 0x000e240000000000 */
.L_x_2389:
[----:B------:R-:W-:Y:S01]  /*4530*/  IMAD.IADD R2, R2, 0x1, R29 ;  /* 0x0000000102027824 */ /* 0x000fe200078e021d */
[----:B------:R-:W-:Y:S01]  /*4540*/  LEA R220, R4, UR4, 0x1 ;  /* 0x0000000404dc7c11 */ /* 0x000fe2000f8e08ff */
[----:B------:R-:W-:Y:S02]  /*4550*/  ULDC UR6, c[0x0][0x2ec] ;  /* 0x0000bb0000067ab9 */ /* 0x000fe40000000800 */
[C---:B-1----:R-:W-:Y:S02]  /*4560*/  VIADD R6, R2.reuse, 0x1 ;  /* 0x0000000102067836 */ /* 0x042fe40000000000 */
[C---:B------:R-:W-:Y:S01]  /*4570*/  VIADD R0, R2.reuse, 0x8 ;  /* 0x0000000802007836 */ /* 0x040fe20000000000 */
[----:B------:R-:W-:Y:S01]  /*4580*/  LDSM.16.MT88.4 R100, [R220+0x10000] ;  /* 0x01000000dc64783b */ /* 0x000fe20000004200 */
[----:B------:R-:W-:Y:S01]  /*4590*/  VIADD R7, R2, 0x21 ;  /* 0x0000002102077836 */ /* 0x000fe20000000000 */
[CC--:B------:R-:W-:Y:S01]  /*45a0*/  ISETP.GE.AND P3, PT, R6.reuse, R193.reuse, PT ;  /* 0x000000c10600720c */ /* 0x0c0fe20003f66270 */
[--C-:B------:R-:W-:Y:S01]  /*45b0*/  IMAD R218, R5, 0x2, R220.reuse ;  /* 0x0000000205da7824 */ /* 0x100fe200078e02dc */
[-C--:B------:R-:W-:Y:S01]  /*45c0*/  ISETP.GE.AND P5, PT, R6, R192.reuse, PT ;  /* 0x000000c00600720c */ /* 0x080fe20003fa6270 */
[----:B------:R-:W-:Y:S01]  /*45d0*/  VIADD R6, R2, 0x9 ;  /* 0x0000000902067836 */ /* 0x000fe20000000000 */
[CC--:B------:R-:W-:Y:S01]  /*45e0*/  ISETP.GE.AND P2, PT, R0.reuse, R193.reuse, PT ;  /* 0x000000c10000720c */ /* 0x0c0fe20003f46270 */
[C---:B------:R-:W-:Y:S01]  /*45f0*/  IMAD R217, R3.reuse, 0x2, R220 ;  /* 0x0000000203d97824 */ /* 0x040fe200078e02dc */
[-C--:B------:R-:W-:Y:S01]  /*4600*/  ISETP.GE.AND P1, PT, R0, R192.reuse, PT ;  /* 0x000000c00000720c */ /* 0x080fe20003f26270 */
[----:B------:R-:W-:Y:S01]  /*4610*/  VIADD R0, R2, 0x10 ;  /* 0x0000001002007836 */ /* 0x000fe20000000000 */
[CC--:B------:R-:W-:Y:S01]  /*4620*/  ISETP.GE.AND P6, PT, R6.reuse, R193.reuse, PT ;  /* 0x000000c10600720c */ /* 0x0c0fe20003fc6270 */
[----:B------:R-:W-:Y:S01]  /*4630*/  LDSM.16.MT88.4 R124, [R218+0x10000] ;  /* 0x01000000da7c783b */ /* 0x000fe20000004200 */
[----:B------:R-:W-:Y:S01]  /*4640*/  ISETP.GE.AND P4, PT, R6, R192, PT ;  /* 0x000000c00600720c */ /* 0x000fe20003f86270 */
[----:B------:R-:W-:Y:S01]  /*4650*/  VIADD R6, R2, 0x11 ;  /* 0x0000001102067836 */ /* 0x000fe20000000000 */
[----:B------:R-:W-:Y:S01]  /*4660*/  FSEL R86, R16, -INF , !P2 ;  /* 0xff80000010567808 */ /* 0x000fe20005000000 */
[----:B------:R-:W-:Y:S01]  /*4670*/  IMAD R216, R3, 0x2, R218 ;  /* 0x0000000203d87824 */ /* 0x000fe200078e02da */
[----:B------:R-:W-:Y:S01]  /*4680*/  FSEL R54, R18, -INF , !P1 ;  /* 0xff80000012367808 */ /* 0x000fe20004800000 */
[----:B------:R-:W-:Y:S01]  /*4690*/  LDSM.16.MT88.4 R120, [R217+0x10000] ;  /* 0x01000000d978783b */ /* 0x000fe20000004200 */
[----:B------:R-:W-:-:S02]  /*46a0*/  ISETP.GE.AND P2, PT, R0, R193, PT ;  /* 0x000000c10000720c */ /* 0x000fc40003f46270 */
[-C--:B------:R-:W-:Y:S01]  /*46b0*/  ISETP.GE.AND P1, PT, R0, R192.reuse, PT ;  /* 0x000000c00000720c */ /* 0x080fe20003f26270 */
[----:B------:R-:W-:Y:S01]  /*46c0*/  VIADD R0, R2, 0x18 ;  /* 0x0000001802007836 */ /* 0x000fe20000000000 */
[----:B------:R-:W-:Y:S01]  /*46d0*/  FSEL R84, R17, -INF , !P6 ;  /* 0xff80000011547808 */ /* 0x000fe20007000000 */
[----:B------:R-:W-:Y:S01]  /*46e0*/  LDSM.16.MT88.4 R92, [R216+0xc000] ;  /* 0x00c00000d85c783b */ /* 0x000fe20000004200 */
[----:B------:R-:W-:Y:S02]  /*46f0*/  FSEL R52, R19, -INF , !P4 ;  /* 0xff80000013347808 */ /* 0x000fe40006000000 */
[C---:B------:R-:W-:Y:S02]  /*4700*/  ISETP.GE.AND P6, PT, R6.reuse, R193, PT ;  /* 0x000000c10600720c */ /* 0x040fe40003fc6270 */
[----:B------:R-:W-:Y:S01]  /*4710*/  ISETP.GE.AND P4, PT, R6, R192, PT ;  /* 0x000000c00600720c */ /* 0x000fe20003f86270 */
[----:B------:R-:W-:Y:S01]  /*4720*/  VIADD R6, R2, 0x19 ;  /* 0x0000001902067836 */ /* 0x000fe20000000000 */
[----:B------:R-:W-:-:S02]  /*4730*/  FSEL R30, R12, -INF , !P2 ;  /* 0xff8000000c1e7808 */ /* 0x000fc40005000000 */
[----:B------:R-:W-:Y:S02]  /*4740*/  FSEL R16, R14, -INF , !P1 ;  /* 0xff8000000e107808 */ /* 0x000fe40004800000 */
[CC--:B------:R-:W-:Y:S02]  /*4750*/  ISETP.GE.AND P2, PT, R0.reuse, R193.reuse, PT ;  /* 0x000000c10000720c */ /* 0x0c0fe40003f46270 */
[----:B------:R-:W-:Y:S02]  /*4760*/  FSEL R28, R13, -INF , !P6 ;  /* 0xff8000000d1c7808 */ /* 0x000fe40007000000 */
[----:B------:R-:W-:Y:S02]  /*4770*/  FSEL R14, R15, -INF , !P4 ;  /* 0xff8000000f0e7808 */ /* 0x000fe40006000000 */
[----:B------:R-:W-:Y:S01]  /*4780*/  ISETP.GE.AND P1, PT, R0, R192, PT ;  /* 0x000000c00000720c */ /* 0x000fe20003f26270 */
[----:B------:R-:W-:Y:S01]  /*4790*/  VIADD R0, R2, 0x20 ;  /* 0x0000002002007836 */ /* 0x000fe20000000000 */
[----:B------:R-:W-:-:S02]  /*47a0*/  ISETP.GE.AND P6, PT, R6, R193, PT ;  /* 0x000000c10600720c */ /* 0x000fc40003fc6270 */
[----:B------:R-:W-:Y:S02]  /*47b0*/  ISETP.GE.AND P4, PT, R6, R192, PT ;  /* 0x000000c00600720c */ /* 0x000fe40003f86270 */
[----:B------:R-:W-:Y:S02]  /*47c0*/  FSEL R18, R8, -INF , !P2 ;  /* 0xff80000008127808 */ /* 0x000fe40005000000 */
[----:B------:R-:W-:Y:S01]  /*47d0*/  FSEL R8, R9, -INF , !P6 ;  /* 0xff80000009087808 */ /* 0x000fe20007000000 */
[----:B------:R-:W-:Y:S01]  /*47e0*/  VIADD R9, R2, 0x58 ;  /* 0x0000005802097836 */ /* 0x000fe20000000000 */
        /* <DEDUP_REMOVED lines=20> */
[----:B------:R-:W-:Y:S02]  /*4930*/  FSEL R147, R76, -INF , !P2 ;  /* 0xff8000004c937808 */ /* 0x000fe40005000000 */
[----:B------:R-:W-:Y:S02]  /*4940*/  FSEL R139, R78, -INF , !P1 ;  /* 0xff8000004e8b7808 */ /* 0x000fe40004800000 */
[CC--:B------:R-:W-:Y:S01]  /*4950*/  ISETP.GE.AND P6, PT, R7.reuse, R193.reuse, PT ;  /* 0x000000c10700720c */ /* 0x0c0fe20003fc6270 */
[----:B------:R-:W-:Y:S01]  /*4960*/  LDSM.16.MT88.4 R76, [R218+0xc000] ;  /* 0x00c00000da4c783b */ /* 0x000fe20000004200 */
[----:B------:R-:W-:Y:S01]  /*4970*/  ISETP.GE.AND P4, PT, R7, R192, PT ;  /* 0x000000c00700720c */ /* 0x000fe20003f86270 */
[----:B------:R-:W-:Y:S01]  /*4980*/  VIADD R7, R2, 0x39 ;  /* 0x0000003902077836 */ /* 0x000fe20000000000 */
[----:B------:R-:W-:-:S02]  /*4990*/  ISETP.GE.AND P2, PT, R0, R193, PT ;  /* 0x000000c10000720c */ /* 0x000fc40003f46270 */
[----:B------:R-:W-:Y:S01]  /*49a0*/  ISETP.GE.AND P1, PT, R0, R192, PT ;  /* 0x000000c00000720c */ /* 0x000fe20003f26270 */
[----:B------:R-:W-:Y:S01]  /*49b0*/  VIADD R0, R2, 0x38 ;  /* 0x0000003802007836 */ /* 0x000fe20000000000 */
[----:B------:R-:W-:Y:S02]  /*49c0*/  FSEL R37, R73, -INF , !P6 ;  /* 0xff80000049257808 */ /* 0x000fe40007000000 */
[----:B------:R-:W-:Y:S02]  /*49d0*/  FSEL R135, R72, -INF , !P2 ;  /* 0xff80000048877808 */ /* 0x000fe40005000000 */
[----:B------:R-:W-:Y:S02]  /*49e0*/  FSEL R250, R74, -INF , !P1 ;  /* 0xff8000004afa7808 */ /* 0x000fe40004800000 */
[-C--:B------:R-:W-:Y:S02]  /*49f0*/  ISETP.GE.AND P6, PT, R7, R193.reuse, PT ;  /* 0x000000c10700720c */ /* 0x080fe40003fc6270 */
[----:B------:R-:W-:-:S02]  /*4a00*/  ISETP.GE.AND P2, PT, R0, R193, PT ;  /* 0x000000c10000720c */ /* 0x000fc40003f46270 */
[-C--:B------:R-:W-:Y:S01]  /*4a10*/  ISETP.GE.AND P1, PT, R0, R192.reuse, PT ;  /* 0x000000c00000720c */ /* 0x080fe20003f26270 */
[C---:B------:R-:W-:Y:S01]  /*4a20*/  VIADD R0, R2.reuse, 0x40 ;  /* 0x0000004002007836 */ /* 0x040fe20000000000 */
[----:B------:R-:W-:Y:S02]  /*4a30*/  FSEL R252, R69, -INF , !P6 ;  /* 0xff80000045fc7808 */ /* 0x000fe40007000000 */
[----:B------:R-:W-:Y:S02]  /*4a40*/  FSEL R148, R75, -INF , !P4 ;  /* 0xff8000004b947808 */ /* 0x000fe40006000000 */
[C---:B------:R-:W-:Y:S02]  /*4a50*/  ISETP.GE.AND P6, PT, R2.reuse, R193, PT ;  /* 0x000000c10200720c */ /* 0x040fe40003fc6270 */
[----:B------:R-:W-:Y:S01]  /*4a60*/  ISETP.GE.AND P4, PT, R7, R192, PT ;  /* 0x000000c00700720c */ /* 0x000fe20003f86270 */
[----:B------:R-:W-:Y:S01]  /*4a70*/  VIADD R7, R2, 0x48 ;  /* 0x0000004802077836 */ /* 0x000fe20000000000 */
[----:B------:R-:W-:-:S02]  /*4a80*/  FSEL R133, R68, -INF , !P2 ;  /* 0xff80000044857808 */ /* 0x000fc40005000000 */
[----:B------:R-:W-:Y:S02]  /*4a90*/  FSEL R248, R70, -INF , !P1 ;  /* 0xff80000046f87808 */ /* 0x000fe40004800000 */
[C---:B------:R-:W-:Y:S02]  /*4aa0*/  ISETP.GE.AND P2, PT, R0.reuse, R193, PT ;  /* 0x000000c10000720c */ /* 0x040fe40003f46270 */
[----:B------:R-:W-:Y:S01]  /*4ab0*/  ISETP.GE.AND P1, PT, R0, R192, PT ;  /* 0x000000c00000720c */ /* 0x000fe20003f26270 */
[----:B------:R-:W-:Y:S01]  /*4ac0*/  VIADD R0, R2, 0x41 ;  /* 0x0000004102007836 */ /* 0x000fe20000000000 */
[----:B------:R-:W-:Y:S02]  /*4ad0*/  FSEL R68, R21, -INF , !P3 ;  /* 0xff80000015447808 */ /* 0x000fe40005800000 */
[----:B------:R-:W-:Y:S02]  /*4ae0*/  FSEL R20, R20, -INF , !P6 ;  /* 0xff80000014147808 */ /* 0x000fe40007000000 */
[----:B------:R-:W-:-:S02]  /*4af0*/  FSEL R246, R64, -INF , !P2 ;  /* 0xff80000040f67808 */ /* 0x000fc40005000000 */
[----:B------:R-:W-:Y:S02]  /*4b00*/  FSEL R242, R66, -INF , !P1 ;  /* 0xff80000042f27808 */ /* 0x000fe40004800000 */
[C---:B------:R-:W-:Y:S02]  /*4b10*/  ISETP.GE.AND P2, PT, R7.reuse, R193, PT ;  /* 0x000000c10700720c */ /* 0x040fe40003f46270 */
[----:B------:R-:W-:Y:S02]  /*4b20*/  ISETP.GE.AND P1, PT, R7, R192, PT ;  /* 0x000000c00700720c */ /* 0x000fe40003f26270 */
[----:B------:R-:W-:Y:S02]  /*4b30*/  FMNMX.FTZ R7, R20, R68, !PT ;  /* 0x0000004414077209 */ /* 0x000fe40007810000 */
[----:B------:R-:W-:Y:S02]  /*4b40*/  FSEL R152, R71, -INF , !P4 ;  /* 0xff80000047987808 */ /* 0x000fe40006000000 */
[----:B------:R-:W-:-:S02]  /*4b50*/  ISETP.GE.AND P4, PT, R0, R192, PT ;  /* 0x000000c00000720c */ /* 0x000fc40003f86270 */
[----:B------:R-:W-:Y:S02]  /*4b60*/  FMNMX.FTZ R7, R86, R7, !PT ;  /* 0x0000000756077209 */ /* 0x000fe40007810000 */
[----:B------:R-:W-:Y:S01]  /*4b70*/  ISETP.GE.AND P3, PT, R0, R193, PT ;  /* 0x000000c10000720c */ /* 0x000fe20003f66270 */
[----:B------:R-:W-:Y:S01]  /*4b80*/  VIADD R0, R2, 0x49 ;  /* 0x0000004902007836 */ /* 0x000fe20000000000 */
[----:B------:R-:W-:Y:S02]  /*4b90*/  FSEL R172, R67, -INF , !P4 ;  /* 0xff80000043ac7808 */ /* 0x000fe40006000000 */
[----:B------:R-:W-:Y:S02]  /*4ba0*/  FMNMX.FTZ R7, R84, R7, !PT ;  /* 0x0000000754077209 */ /* 0x000fe40007810000 */
[----:B------:R-:W-:Y:S02]  /*4bb0*/  ISETP.GE.AND P4, PT, R2, R192, PT ;  /* 0x000000c00200720c */ /* 0x000fe40003f86270 */
[----:B------:R-:W-:-:S02]  /*4bc0*/  FSEL R166, R65, -INF , !P3 ;  /* 0xff80000041a67808 */ /* 0x000fc40005800000 */
[C---:B------:R-:W-:Y:S02]  /*4bd0*/  ISETP.GE.AND P6, PT, R0.reuse, R193, PT ;  /* 0x000000c10000720c */ /* 0x040fe40003fc6270 */
[----:B------:R-:W-:Y:S01]  /*4be0*/  ISETP.GE.AND P3, PT, R0, R192, PT ;  /* 0x000000c00000720c */ /* 0x000fe20003f66270 */
[----:B------:R-:W-:Y:S01]  /*4bf0*/  VIADD R0, R2, 0x50 ;  /* 0x0000005002007836 */ /* 0x000fe20000000000 */
[----:B------:R-:W-:Y:S02]  /*4c00*/  FMNMX.FTZ R11, R30, R7, !PT ;  /* 0x000000071e0b7209 */ /* 0x000fe40007810000 */
[----:B------:R-:W-:Y:S02]  /*4c10*/  FSEL R10, R23, -INF , !P5 ;  /* 0xff800000170a7808 */ /* 0x000fe40006800000 */
[----:B------:R-:W-:Y:S02]  /*4c20*/  FSEL R22, R22, -INF , !P4 ;  /* 0xff80000016167808 */ /* 0x000fe40006000000 */
[----:B------:R-:W-:-:S02]  /*4c30*/  FSEL R244, R60, -INF , !P2 ;  /* 0xff8000003cf47808 */ /* 0x000fc40005000000 */
[----:B------:R-:W-:Y:S02]  /*4c40*/  FMNMX.FTZ R11, R28, R11, !PT ;  /* 0x0000000b1c0b7209 */ /* 0x000fe40007810000 */
[C---:B------:R-:W-:Y:S02]  /*4c50*/  ISETP.GE.AND P5, PT, R0.reuse, R193, PT ;  /* 0x000000c10000720c */ /* 0x040fe40003fa6270 */
[----:B------:R-:W-:Y:S01]  /*4c60*/  ISETP.GE.AND P2, PT, R0, R192, PT ;  /* 0x000000c00000720c */ /* 0x000fe20003f46270 */
[----:B------:R-:W-:Y:S01]  /*4c70*/  VIADD R0, R2, 0x51 ;  /* 0x0000005102007836 */ /* 0x000fe20000000000 */
[----:B------:R-:W-:Y:S02]  /*4c80*/  FMNMX.FTZ R7, R22, R10, !PT ;  /* 0x0000000a16077209 */ /* 0x000fe40007810000 */
[----:B------:R-:W-:Y:S02]  /*4c90*/  FMNMX.FTZ R11, R18, R11, !PT ;  /* 0x0000000b120b7209 */ /* 0x000fe40007810000 */
[----:B------:R-:W-:-:S02]  /*4ca0*/  FMNMX.FTZ R7, R54, R7, !PT ;  /* 0x0000000736077209 */ /* 0x000fc40007810000 */
[----:B------:R-:W-:Y:S02]  /*4cb0*/  FSEL R240, R62, -INF , !P1 ;  /* 0xff8000003ef07808 */ /* 0x000fe40004800000 */
[C---:B------:R-:W-:Y:S02]  /*4cc0*/  ISETP.GE.AND P4, PT, R0.reuse, R193, PT ;  /* 0x000000c10000720c */ /* 0x040fe40003f86270 */
[----:B------:R-:W-:Y:S02]  /*4cd0*/  ISETP.GE.AND P1, PT, R0, R192, PT ;  /* 0x000000c00000720c */ /* 0x000fe40003f26270 */
[----:B------:R-:W-:Y:S02]  /*4ce0*/  FMNMX.FTZ R0, R8, R11, !PT ;  /* 0x0000000b08007209 */ /* 0x000fe40007810000 */
[----:B------:R-:W-:Y:S02]  /*4cf0*/  FMNMX.FTZ R7, R52, R7, !PT ;  /* 0x0000000734077209 */ /* 0x000fe40007810000 */
[----:B------:R-:W-:-:S02]  /*4d00*/  FSEL R170, R61, -INF , !P6 ;  /* 0xff8000003daa7808 */ /* 0x000fc40007000000 */
[----:B------:R-:W-:Y:S02]  /*4d10*/  FSEL R174, R63, -INF , !P3 ;  /* 0xff8000003fae7808 */ /* 0x000fe40005800000 */
[----:B------:R-:W-:Y:S02]  /*4d20*/  FMNMX.FTZ R0, R151, R0, !PT ;  /* 0x0000000097007209 */ /* 0x000fe40007810000 */
[C---:B------:R-:W-:Y:S02]  /*4d30*/  ISETP.GE.AND P6, PT, R9.reuse, R193, PT ;  /* 0x000000c10900720c */ /* 0x040fe40003fc6270 */
[----:B------:R-:W-:Y:S02]  /*4d40*/  ISETP.GE.AND P3, PT, R9, R192, PT ;  /* 0x000000c00900720c */ /* 0x000fe40003f66270 */
[----:B------:R-:W-:Y:S01]  /*4d50*/  FMNMX.FTZ R9, R16, R7, !PT ;  /* 0x0000000710097209 */ /* 0x000fe20007810000 */
[C---:B------:R-:W-:Y:S01]  /*4d60*/  VIADD R7, R2.reuse, 0x60 ;  /* 0x0000006002077836 */ /* 0x040fe20000000000 */
[----:B------:R-:W-:Y:S01]  /*4d70*/  FMNMX.FTZ R60, R149, R0, !PT ;  /* 0x00000000953c7209 */ /* 0x000fe20007810000 */
[----:B------:R-:W-:Y:S01]  /*4d80*/  VIADD R0, R2, 0x59 ;  /* 0x0000005902007836 */ /* 0x000fe20000000000 */
[----:B------:R-:W-:-:S02]  /*4d90*/  FMNMX.FTZ R9, R14, R9, !PT ;  /* 0x000000090e097209 */ /* 0x000fc40007810000 */
[----:B------:R-:W-:Y:S02]  /*4da0*/  FSEL R238, R56, -INF , !P5 ;  /* 0xff80000038ee7808 */ /* 0x000fe40006800000 */
[----:B------:R-:W-:Y:S02]  /*4db0*/  FMNMX.FTZ R56, R147, R60, !PT ;  /* 0x0000003c93387209 */ /* 0x000fe40007810000 */
[----:B------:R-:W-:Y:S02]  /*4dc0*/  FMNMX.FTZ R9, R12, R9, !PT ;  /* 0x000000090c097209 */ /* 0x000fe40007810000 */
[----:B------:R-:W-:Y:S02]  /*4dd0*/  FSEL R182, R58, -INF , !P2 ;  /* 0xff8000003ab67808 */ /* 0x000fe40005000000 */
[----:B------:R-:W-:Y:S02]  /*4de0*/  ISETP.GE.AND P5, PT, R0, R193, PT ;  /* 0x000000c10000720c */ /* 0x000fe40003fa6270 */
[----:B------:R-:W-:-:S02]  /*4df0*/  FMNMX.FTZ R56, R145, R56, !PT ;  /* 0x0000003891387209 */ /* 0x000fc40007810000 */
[----:B------:R-:W-:Y:S02]  /*4e00*/  ISETP.GE.AND P2, PT, R0, R192, PT ;  /* 0x000000c00000720c */ /* 0x000fe40003f46270 */
[----:B------:R-:W-:Y:S02]  /*4e10*/  FMNMX.FTZ R0, R6, R9, !PT ;  /* 0x0000000906007209 */ /* 0x000fe40007810000 */
[----:B------:R-:W-:Y:S02]  /*4e20*/  FMNMX.FTZ R56, R135, R56, !PT ;  /* 0x0000003887387209 */ /* 0x000fe40007810000 */
[----:B------:R-:W-:Y:S02]  /*4e30*/  FMNMX.FTZ R0, R143, R0, !PT ;  /* 0x000000008f007209 */ /* 0x000fe40007810000 */
[----:B------:R-:W-:Y:S02]  /*4e40*/  FMNMX.FTZ R58, R37, R56, !PT ;  /* 0x00000038253a7209 */ /* 0x000fe40007810000 */
[----:B------:R-:W-:Y:S01]  /*4e50*/  FMNMX.FTZ R56, R141, R0, !PT ;  /* 0x000000008d387209 */ /* 0x000fe20007810000 */
[----:B------:R-:W-:Y:S01]  /*4e60*/  VIADD R0, R2, 0x61 ;  /* 0x0000006102007836 */ /* 0x000fe20000000000 */
[----:B------:R-:W-:-:S02]  /*4e70*/  FSEL R232, R48, -INF , !P6 ;  /* 0xff80000030e87808 */ /* 0x000fc40007000000 */
[----:B------:R-:W-:Y:S02]  /*4e80*/  FMNMX.FTZ R48, R139, R56, !PT ;  /* 0x000000388b307209 */ /* 0x000fe40007810000 */
[----:B------:R-:W-:Y:S02]  /*4e90*/  FSEL R196, R57, -INF , !P4 ;  /* 0xff80000039c47808 */ /* 0x000fe40006000000 */
[----:B------:R-:W-:Y:S02]  /*4ea0*/  FSEL R180, R59, -INF , !P1 ;  /* 0xff8000003bb47808 */ /* 0x000fe40004800000 */
[C---:B------:R-:W-:Y:S02]  /*4eb0*/  ISETP.GE.AND P4, PT, R7.reuse, R193, PT ;  /* 0x000000c10700720c */ /* 0x040fe40003f86270 */
[----:B------:R-:W-:Y:S02]  /*4ec0*/  ISETP.GE.AND P1, PT, R7, R192, PT ;  /* 0x000000c00700720c */ /* 0x000fe40003f26270 */
[----:B------:R-:W-:-:S02]  /*4ed0*/  FMNMX.FTZ R7, R137, R48, !PT ;  /* 0x0000003089077209 */ /* 0x000fc40007810000 */
[----:B------:R-:W-:Y:S02]  /*4ee0*/  FMNMX.FTZ R9, R133, R58, !PT ;  /* 0x0000003a85097209 */ /* 0x000fe40007810000 */
        /* <DEDUP_REMOVED lines=10> */
[----:B------:R-:W-:Y:S01]  /*4f90*/  FMNMX.FTZ R13, R170, R9, !PT ;  /* 0x00000009aa0d7209 */ /* 0x000fe20007810000 */
[----:B------:R-:W-:Y:S01]  /*4fa0*/  VIADD R9, R2, 0x70 ;  /* 0x0000007002097836 */ /* 0x000fe20000000000 */
[----:B------:R-:W-:Y:S02]  /*4fb0*/  FMNMX.FTZ R11, R172, R11, !PT ;  /* 0x0000000bac0b7209 */ /* 0x000fe40007810000 */
[----:B------:R-:W-:-:S02]  /*4fc0*/  FMNMX.FTZ R13, R238, R13, !PT ;  /* 0x0000000dee0d7209 */ /* 0x000fc40007810000 */
[----:B------:R-:W-:Y:S02]  /*4fd0*/  FMNMX.FTZ R11, R240, R11, !PT ;  /* 0x0000000bf00b7209 */ /* 0x000fe40007810000 */
[----:B------:R-:W-:Y:S02]  /*4fe0*/  FMNMX.FTZ R13, R196, R13, !PT ;  /* 0x0000000dc40d7209 */ /* 0x000fe40007810000 */
[----:B------:R-:W-:Y:S02]  /*4ff0*/  FMNMX.FTZ R11, R174, R11, !PT ;  /* 0x0000000bae0b7209 */ /* 0x000fe40007810000 */
[----:B------:R-:W-:Y:S02]  /*5000*/  FSEL R178, R50, -INF , !P3 ;  /* 0xff80000032b27808 */ /* 0x000fe40005800000 */
[----:B------:R-:W-:Y:S02]  /*5010*/  FMNMX.FTZ R11, R182, R11, !PT ;  /* 0x0000000bb60b7209 */ /* 0x000fe40007810000 */
[----:B------:R-:W-:-:S02]  /*5020*/  ISETP.GE.AND P6, PT, R0, R193, PT ;  /* 0x000000c10000720c */ /* 0x000fc40003fc6270 */
[----:B------:R-:W-:Y:S01]  /*5030*/  ISETP.GE.AND P3, PT, R0, R192, PT ;  /* 0x000000c00000720c */ /* 0x000fe20003f66270 */
[----:B------:R-:W-:Y:S01]  /*5040*/  VIADD R0, R2, 0x68 ;  /* 0x0000006802007836 */ /* 0x000fe20000000000 */
[----:B------:R-:W-:Y:S02]  /*5050*/  FSEL R198, R49, -INF , !P5 ;  /* 0xff80000031c67808 */ /* 0x000fe40006800000 */
[----:B------:R-:W-:Y:S02]  /*5060*/  FMNMX.FTZ R13, R232, R13, !PT ;  /* 0x0000000de80d7209 */ /* 0x000fe40007810000 */
[----:B------:R-:W-:Y:S02]  /*5070*/  FMNMX.FTZ R11, R180, R11, !PT ;  /* 0x0000000bb40b7209 */ /* 0x000fe40007810000 */
[----:B------:R-:W-:Y:S02]  /*5080*/  FSEL R168, R44, -INF , !P4 ;  /* 0xff8000002ca87808 */ /* 0x000fe40006000000 */
[----:B------:R-:W-:-:S02]  /*5090*/  FMNMX.FTZ R13, R198, R13, !PT ;  /* 0x0000000dc60d7209 */ /* 0x000fc40007810000 */
[----:B------:R-:W-:Y:S02]  /*50a0*/  FSEL R176, R51, -INF , !P2 ;  /* 0xff80000033b07808 */ /* 0x000fe40005000000 */
        /* <DEDUP_REMOVED lines=17> */
[----:B------:R-:W-:Y:S01]  /*51c0*/  VIADD R0, R2, 0x78 ;  /* 0x0000007802007836 */ /* 0x000fe20000000000 */
        /* <DEDUP_REMOVED lines=35> */
[----:B--2---:R-:W-:-:S03]  /*5400*/  FMNMX.FTZ R7, R26, R7, !PT ;  /* 0x000000071a077209 */ /* 0x004fc60007810000 */
[----:B------:R-:W-:Y:S04]  /*5410*/  LDSM.16.MT88.4 R24, [R220+0xc800] ;  /* 0x00c80000dc18783b */ /* 0x000fe80000004200 */
[----:B------:R-:W2:Y:S01]  /*5420*/  SHFL.BFLY PT, R0, R7, 0x1, 0x1f ;  /* 0x0c201f0007007f89 */ /* 0x000ea200000e0000 */
[----:B-1----:R-:W-:-:S04]  /*5430*/  FMNMX.FTZ R2, R9, R2, !PT ;  /* 0x0000000209027209 */ /* 0x002fc80007810000 */
        /* <DEDUP_REMOVED lines=10> */
[----:B------:R-:W1:Y:S01]  /*54e0*/  LDSM.16.MT88.4 R68, [R220+0xc000] ;  /* 0x00c00000dc44783b */ /* 0x000e620000004200 */
[--C-:B------:R-:W-:Y:S01]  /*54f0*/  FFMA.FTZ R66, R20, UR6, -R67.reuse ;  /* 0x0000000614427c23 */ /* 0x100fe20008010843 */
[----:B------:R-:W-:Y:S01]  /*5500*/  MUFU.EX2 R63, R63 ;  /* 0x0000003f003f7308 */ /* 0x000fe20000000800 */
[----:B------:R-:W-:Y:S01]  /*5510*/  FFMA.FTZ R51, R8, UR6, -R67 ;  /* 0x0000000608337c23 */ /* 0x000fe20008010843 */
[----:B------:R-:W2:Y:S01]  /*5520*/  LDSM.16.MT88.4 R84, [R217+0xc000] ;  /* 0x00c00000d954783b */ /* 0x000ea20000004200 */
[--C-:B------:R-:W-:Y:S01]  /*5530*/  FFMA.FTZ R61, R22, UR6, -R65.reuse ;  /* 0x00000006163d7c23 */ /* 0x100fe20008010841 */
[--C-:B------:R-:W-:Y:S01]  /*5540*/  FFMA.FTZ R64, R10, UR6, -R65.reuse ;  /* 0x000000060a407c23 */ /* 0x100fe20008010841 */
[--C-:B------:R-:W-:Y:S01]  /*5550*/  FFMA.FTZ R60, R54, UR6, -R65.reuse ;  /* 0x00000006363c7c23 */ /* 0x100fe20008010841 */
[----:B------:R-:W-:Y:S01]  /*5560*/  FFMA.FTZ R57, R52, UR6, -R65 ;  /* 0x0000000634397c23 */ /* 0x000fe20008010841 */
[----:B------:R-:W3:Y:S01]  /*5570*/  LDSM.16.MT88.4 R8, [R218+0xc800] ;  /* 0x00c80000da08783b */ /* 0x000ee20000004200 */
[----:B------:R-:W4:Y:S01]  /*5580*/  MUFU.EX2 R66, R66 ;  /* 0x0000004200427308 */ /* 0x000f220000000800 */
[----:B------:R-:W-:Y:S01]  /*5590*/  FFMA.FTZ R54, R18, UR6, -R67 ;  /* 0x0000000612367c23 */ /* 0x000fe20008010843 */
[----:B------:R-:W-:Y:S01]  /*55a0*/  FFMA.FTZ R56, R16, UR6, -R65 ;  /* 0x0000000610387c23 */ /* 0x000fe20008010841 */
[--C-:B------:R-:W-:Y:S01]  /*55b0*/  FFMA.FTZ R55, R30, UR6, -R67.reuse ;  /* 0x000000061e377c23 */ /* 0x100fe20008010843 */
[----:B------:R-:W5:Y:S01]  /*55c0*/  LDSM.16.MT88.4 R16, [R217+0xc800] ;  /* 0x00c80000d910783b */ /* 0x000f620000004200 */
[----:B------:R-:W-:Y:S01]  /*55d0*/  FFMA.FTZ R58, R28, UR6, -R67 ;  /* 0x000000061c3a7c23 */ /* 0x000fe20008010843 */
[--C-:B------:R-:W-:Y:S01]  /*55e0*/  FFMA.FTZ R53, R14, UR6, -R65.reuse ;  /* 0x000000060e357c23 */ /* 0x100fe20008010841 */
[--C-:B------:R-:W-:Y:S01]  /*55f0*/  FFMA.FTZ R52, R12, UR6, -R65.reuse ;  /* 0x000000060c347c23 */ /* 0x100fe20008010841 */
[----:B------:R-:W-:Y:S01]  /*5600*/  MUFU.EX2 R62, R62 ;  /* 0x0000003e003e7308 */ /* 0x000fe20000000800 */
[----:B------:R-:W-:Y:S01]  /*5610*/  FFMA.FTZ R49, R6, UR6, -R65 ;  /* 0x0000000606317c23 */ /* 0x000fe20008010841 */
[----:B------:R-:W5:Y:S01]  /*5620*/  LDSM.16.MT88.4 R28, [R216+0x10000] ;  /* 0x01000000d81c783b */ /* 0x000f620000004200 */
[--C-:B------:R-:W-:Y:S01]  /*5630*/  FFMA.FTZ R50, R151, UR6, -R67.reuse ;  /* 0x0000000697327c23 */ /* 0x100fe20008010843 */
[--C-:B------:R-:W-:Y:S01]  /*5640*/  FFMA.FTZ R47, R149, UR6, -R67.reuse ;  /* 0x00000006952f7c23 */ /* 0x100fe20008010843 */
[--C-:B------:R-:W-:Y:S01]  /*5650*/  FFMA.FTZ R46, R147, UR6, -R67.reuse ;  /* 0x00000006932e7c23 */ /* 0x100fe20008010843 */
[----:B------:R-:W5:Y:S01]  /*5660*/  LDSM.16.MT88.4 R4, [R220+0x10800] ;  /* 0x01080000dc04783b */ /* 0x000f620000004200 */
[----:B------:R-:W-:Y:S01]  /*5670*/  FFMA.FTZ R43, R145, UR6, -R67 ;  /* 0x00000006912b7c23 */ /* 0x000fe20008010843 */
[----:B------:R-:W1:Y:S01]  /*5680*/  MUFU.EX2 R59, R59 ;  /* 0x0000003b003b7308 */ /* 0x000e620000000800 */
[----:B----4-:R-:W-:Y:S01]  /*5690*/  F2FP.BF16.F32.PACK_AB R116, R63, R66 ;  /* 0x000000423f74723e */ /* 0x010fe200000010ff */
        /* <DEDUP_REMOVED lines=14> */
[----:B------:R-:W4:Y:S01]  /*5780*/  MUFU.EX2 R64, R64 ;  /* 0x0000004000407308 */ /* 0x000f220000000800 */
[----:B-1----:R-:W-:Y:S01]  /*5790*/  F2FP.BF16.F32.PACK_AB R118, R59, R62 ;  /* 0x0000003e3b76723e */ /* 0x002fe200000010ff */
        /* <DEDUP_REMOVED lines=8> */
[----:B------:R-:W-:Y:S01]  /*5820*/  FFMA.FTZ R174, R174, UR6, -R65 ;  /* 0x00000006aeae7c23 */ /* 0x000fe20008010841 */
[--C-:B------:R-:W-:Y:S01]  /*5830*/  FFMA.FTZ R145, R238, UR6, -R67.reuse ;  /* 0x00000006ee917c23 */ /* 0x100fe20008010843 */
[--C-:B------:R-:W-:Y:S01]  /*5840*/  FFMA.FTZ R196, R196, UR6, -R67.reuse ;  /* 0x00000006c4c47c23 */ /* 0x100fe20008010843 */
[--C-:B------:R-:W-:Y:S01]  /*5850*/  FFMA.FTZ R147, R232, UR6, -R67.reuse ;  /* 0x00000006e8937c23 */ /* 0x100fe20008010843 */
[----:B------:R-:W-:Y:S01]  /*5860*/  FFMA.FTZ R198, R198, UR6, -R67 ;  /* 0x00000006c6c67c23 */ /* 0x000fe20008010843 */
[--C-:B------:R-:W-:Y:S01]  /*5870*/  FFMA.FTZ R149, R182, UR6, -R65.reuse ;  /* 0x00000006b6957c23 */ /* 0x100fe20008010841 */
[----:B------:R-:W1:Y:S01]  /*5880*/  MUFU.EX2 R57, R57 ;  /* 0x0000003900397308 */ /* 0x000e620000000800 */
[----:B----4-:R-:W-:Y:S01]  /*5890*/  F2FP.BF16.F32.PACK_AB R117, R64, R61 ;  /* 0x0000003d4075723e */ /* 0x010fe200000010ff */
[--C-:B------:R-:W-:Y:S01]  /*58a0*/  FFMA.FTZ R180, R180, UR6, -R65.reuse ;  /* 0x00000006b4b47c23 */ /* 0x100fe20008010841 */
[--C-:B------:R-:W-:Y:S01]  /*58b0*/  FFMA.FTZ R151, R178, UR6, -R65.reuse ;  /* 0x00000006b2977c23 */ /* 0x100fe20008010841 */
[----:B------:R-:W-:Y:S01]  /*58c0*/  FFMA.FTZ R176, R176, UR6, -R65 ;  /* 0x00000006b0b07c23 */ /* 0x000fe20008010841 */
        /* <DEDUP_REMOVED lines=8> */
[----:B------:R-:W-:Y:S01]  /*5950*/  FFMA.FTZ R159, R150, UR6, -R65 ;  /* 0x00000006969f7c23 */ /* 0x000fe20008010841 */
[----:B------:R-:W-:Y:S01]  /*5960*/  FFMA.FTZ R239, R140, UR6, -R67 ;  /* 0x000000068cef7c23 */ /* 0x000fe20008010843 */
[--C-:B------:R-:W-:Y:S01]  /*5970*/  FFMA.FTZ R136, R136, UR6, -R65.reuse ;  /* 0x0000000688887c23 */ /* 0x100fe20008010841 */
[----:B------:R-:W4:Y:S01]  /*5980*/  MUFU.EX2 R58, R58 ;  /* 0x0000003a003a7308 */ /* 0x000f220000000800 */
[----:B-1----:R-:W-:Y:S01]  /*5990*/  F2FP.BF16.F32.PACK_AB R119, R57, R60 ;  /* 0x0000003c3977723e */ /* 0x002fe200000010ff */
[----:B------:R-:W-:Y:S01]  /*59a0*/  FFMA.FTZ R240, R132, UR6, -R65 ;  /* 0x0000000684f07c23 */ /* 0x000fe20008010841 */
[----:B------:R-:W-:Y:S01]  /*59b0*/  FADD.FTZ R63, R66, R63 ;  /* 0x0000003f423f7221 */ /* 0x000fe20000010000 */
[----:B------:R-:W-:Y:S01]  /*59c0*/  FADD.FTZ R61, R61, R64 ;  /* 0x000000403d3d7221 */ /* 0x000fe20000010000 */
[----:B------:R-:W-:-:S02]  /*59d0*/  ISETP.GE.AND P1, PT, R194, 0x2, PT ;  /* 0x00000002c200780c */ /* 0x000fc40003f26270 */
[----:B------:R-:W-:Y:S01]  /*59e0*/  FADD.FTZ R62, R62, R63 ;  /* 0x0000003f3e3e7221 */ /* 0x000fe20000010000 */
[----:B------:R-:W-:Y:S01]  /*59f0*/  HMMA.16816.F32.BF16 R72, R116, R76, RZ ;  /* 0x0000004c7448723c */ /* 0x000fe200000418ff */
[----:B------:R-:W-:Y:S01]  /*5a00*/  MUFU.EX2 R54, R54 ;  /* 0x0000003600367308 */ /* 0x000fe20000000800 */
[----:B------:R-:W-:Y:S01]  /*5a10*/  FADD.FTZ R60, R60, R61 ;  /* 0x0000003d3c3c7221 */ /* 0x000fe20000010000 */
[----:B------:R-:W-:-:S03]  /*5a20*/  FADD.FTZ R62, R59, R62 ;  /* 0x0000003e3b3e7221 */ /* 0x000fc60000010000 */
[C---:B------:R-:W-:Y:S01]  /*5a30*/  HMMA.16816.F32.BF16 R76, R116.reuse, R78, RZ ;  /* 0x0000004e744c723c */ /* 0x040fe200000418ff */
[----:B------:R-:W-:Y:S02]  /*5a40*/  FADD.FTZ R57, R57, R60 ;  /* 0x0000003c39397221 */ /* 0x000fe40000010000 */
[----:B------:R-:W1:Y:S01]  /*5a50*/  MUFU.EX2 R51, R51 ;  /* 0x0000003300337308 */ /* 0x000e620000000800 */
[----:B----4-:R-:W-:Y:S02]  /*5a60*/  F2FP.BF16.F32.PACK_AB R12, R58, R55 ;  /* 0x000000373a0c723e */ /* 0x010fe400000010ff */
[C---:B------:R-:W-:Y:S05]  /*5a70*/  HMMA.16816.F32.BF16 R128, R116.reuse, R68, RZ ;  /* 0x000000447480723c */ /* 0x040fea00000418ff */
[----:B------:R-:W-:Y:S01]  /*5a80*/  MUFU.EX2 R56, R56 ;  /* 0x0000003800387308 */ /* 0x000fe20000000800 */
[C---:B--2---:R-:W-:Y:S06]  /*5a90*/  HMMA.16816.F32.BF16 R80, R116.reuse, R84, RZ ;  /* 0x000000547450723c */ /* 0x044fec00000418ff */
[----:B------:R-:W-:Y:S01]  /*5aa0*/  HMMA.16816.F32.BF16 R68, R116, R70, RZ ;  /* 0x000000467444723c */ /* 0x000fe200000418ff */
[----:B------:R-:W2:Y:S01]  /*5ab0*/  MUFU.EX2 R53, R53 ;  /* 0x0000003500357308 */ /* 0x000ea20000000800 */
[----:B-1----:R-:W-:-:S04]  /*5ac0*/  F2FP.BF16.F32.PACK_AB R14, R51, R54 ;  /* 0x00000036330e723e */ /* 0x002fc800000010ff */
[C---:B------:R-:W-:Y:S03]  /*5ad0*/  HMMA.16816.F32.BF16 R84, R116.reuse, R86, RZ ;  /* 0x000000567454723c */ /* 0x040fe600000418ff */
[----:B------:R-:W-:Y:S03]  /*5ae0*/  MUFU.EX2 R52, R52 ;  /* 0x0000003400347308 */ /* 0x000fe60000000800 */
[C---:B------:R-:W-:Y:S05]  /*5af0*/  HMMA.16816.F32.BF16 R96, R116.reuse, R100, RZ ;  /* 0x000000647460723c */ /* 0x040fea00000418ff */
[----:B------:R-:W1:Y:S01]  /*5b00*/  MUFU.EX2 R49, R49 ;  /* 0x0000003100317308 */ /* 0x000e620000000800 */
[----:B--2---:R-:W-:Y:S01]  /*5b10*/  F2FP.BF16.F32.PACK_AB R13, R53, R56 ;  /* 0x00000038350d723e */ /* 0x004fe200000010ff */
[----:B------:R-:W-:Y:S01]  /*5b20*/  HMMA.16816.F32.BF16 R104, R116, R124, RZ ;  /* 0x0000007c7468723c */ /* 0x000fe200000418ff */
[----:B------:R-:W-:-:S04]  /*5b30*/  FADD.FTZ R56, R56, R57 ;  /* 0x0000003938387221 */ /* 0x000fc80000010000 */
[----:B------:R-:W-:Y:S01]  /*5b40*/  FADD.FTZ R53, R53, R56 ;  /* 0x0000003835357221 */ /* 0x000fe20000010000 */
[C---:B------:R-:W-:Y:S01]  /*5b50*/  HMMA.16816.F32.BF16 R100, R116.reuse, R102, RZ ;  /* 0x000000667464723c */ /* 0x040fe200000418ff */
[----:B------:R-:W-:Y:S05]  /*5b60*/  MUFU.EX2 R50, R50 ;  /* 0x0000003200327308 */ /* 0x000fea0000000800 */
[----:B------:R-:W-:Y:S01]  /*5b70*/  HMMA.16816.F32.BF16 R124, R116, R126, RZ ;  /* 0x0000007e747c723c */ /* 0x000fe200000418ff */
[----:B-1----:R-:W-:Y:S02]  /*5b80*/  F2FP.BF16.F32.PACK_AB R15, R49, R52 ;  /* 0x00000034310f723e */ /* 0x002fe400000010ff */
[----:B------:R-:W1:Y:S01]  /*5b90*/  MUFU.EX2 R47, R47 ;  /* 0x0000002f002f7308 */ /* 0x000e620000000800 */
[----:B------:R-:W-:-:S02]  /*5ba0*/  FADD.FTZ R52, R52, R53 ;  /* 0x0000003534347221 */ /* 0x000fc40000010000 */
[----:B------:R-:W-:Y:S02]  /*5bb0*/  HMMA.16816.F32.BF16 R88, R116, R92, RZ ;  /* 0x0000005c7458723c */ /* 0x000fe400000418ff */
[----:B------:R-:W-:-:S04]  /*5bc0*/  FADD.FTZ R49, R49, R52 ;  /* 0x0000003431317221 */ /* 0x000fc80000010000 */
[C---:B---3--:R-:W-:Y:S01]  /*5bd0*/  HMMA.16816.F32.BF16 R72, R12.reuse, R8, R72 ;  /* 0x000000080c48723c */ /* 0x048fe20000041848 */
        /* <DEDUP_REMOVED lines=8> */
[C---:B-----5:R-:W-:Y:S01]  /*5c60*/  HMMA.16816.F32.BF16 R80, R12.reuse, R16, R80 ;  /* 0x000000100c50723c */ /* 0x060fe20000041850 */
        /* <DEDUP_REMOVED lines=35> */
[----:B-1----:R-:W-:Y:S01]  /*5ea0*/  F2FP.BF16.F32.PACK_AB R24, R47, R50 ;  /* 0x000000322f18723e */ /* 0x002fe200000010ff */
[----:B------:R-:W1:Y:S01]  /*5eb0*/  MUFU.EX2 R166, R166 ;  /* 0x000000a600a67308 */ /* 0x000e620000000800 */
        /* <DEDUP_REMOVED lines=16> */
[----:B------:R-:W5:Y:S04]  /*5fc0*/  MUFU.EX2 R172, R172 ;  /* 0x000000ac00ac7308 */ /* 0x000f680000000800 */
[C---:B------:R-:W-:Y:S04]  /*5fd0*/  HMMA.16816.F32.BF16 R128, R24.reuse, R20, R128 ;  /* 0x000000141880723c */ /* 0x040fe80000041880 */
[----:B------:R-:W-:Y:S02]  /*5fe0*/  MUFU.EX2 R143, R143 ;  /* 0x0000008f008f7308 */ /* 0x000fe40000000800 */
[C---:B------:R-:W-:Y:S01]  /*5ff0*/  HMMA.16816.F32.BF16 R68, R24.reuse, R22, R68 ;  /* 0x000000161844723c */ /* 0x040fe20000041844 */
[----:B------:R-:W1:Y:S05]  /*6000*/  LDSM.16.MT88.4 R20, [R220+0xd800] ;  /* 0x00d80000dc14783b */ /* 0x000e6a0000004200 */
        /* <DEDUP_REMOVED lines=59> */
[C---:B-----5:R-:W-:Y:S01]  /*63c0*/  HMMA.16816.F32.BF16 R108, R8.reuse, R12, R108 ;  /* 0x0000000c086c723c */ /* 0x060fe2000004186c */
[----:B------:R-:W-:Y:S01]  /*63d0*/  F2FP.BF16.F32.PACK_AB R22, R170, R139 ;  /* 0x0000008baa16723e */ /* 0x000fe200000010ff */
[----:B------:R-:W1:Y:S01]  /*63e0*/  MUFU.EX2 R159, R159 ;  /* 0x0000009f009f7308 */ /* 0x000e620000000800 */
        /* <DEDUP_REMOVED lines=12> */
[C---:B----4-:R-:W-:Y:S04]  /*64b0*/  HMMA.16816.F32.BF16 R128, R20.reuse, R4, R128 ;  /* 0x000000041480723c */ /* 0x050fe80000041880 */
[----:B------:R-:W-:Y:S02]  /*64c0*/  MUFU.EX2 R240, R240 ;  /* 0x000000f000f07308 */ /* 0x000fe40000000800 */
[C---:B------:R-:W-:Y:S01]  /*64d0*/  HMMA.16816.F32.BF16 R68, R20.reuse, R6, R68 ;  /* 0x000000061444723c */ /* 0x040fe20000041844 */
[----:B------:R-:W4:Y:S05]  /*64e0*/  LDSM.16.MT88.4 R4, [R217+0x12000] ;  /* 0x01200000d904783b */ /* 0x000f2a0000004200 */
        /* <DEDUP_REMOVED lines=70> */
[--C-:B------:R-:W-:Y:S01]  /*6950*/  FFMA.FTZ R35, R138, UR6, -R65.reuse ;  /* 0x000000068a237c23 */ /* 0x100fe20008010841 */
[----:B------:R-:W-:Y:S01]  /*6960*/  FFMA.FTZ R67, R134, UR6, -R65 ;  /* 0x0000000686437c23 */ /* 0x000fe20008010841 */
[----:B------:R-:W-:Y:S02]  /*6970*/  MUFU.EX2 R32, R32 ;  /* 0x0000002000207308 */ /* 0x000fe40000000800 */
[C---:B------:R-:W-:Y:S01]  /*6980*/  HMMA.16816.F32.BF16 R124, R24.reuse, R10, R124 ;  /* 0x0000000a187c723c */ /* 0x040fe2000004187c */
[----:B------:R-:W1:Y:S05]  /*6990*/  LDSM.16.MT88.4 R8, [R218+0xf800] ;  /* 0x00f80000da08783b */ /* 0x000e6a0000004200 */
        /* <DEDUP_REMOVED lines=8> */
[----:B----4-:R-:W-:-:S04]  /*6a20*/  F2FP.BF16.F32.PACK_AB R4, R33, R32 ;  /* 0x000000202104723e */ /* 0x010fc800000010ff */
[----:B------:R-:W4:Y:S01]  /*6a30*/  MUFU.EX2 R67, R67 ;  /* 0x0000004300437308 */ /* 0x000f220000000800 */
[----:B------:R-:W-:Y:S01]  /*6a40*/  HMMA.16816.F32.BF16 R128, R24, R20, R128 ;  /* 0x000000141880723c */ /* 0x000fe20000041880 */
[----:B--2---:R-:W-:-:S05]  /*6a50*/  F2FP.BF16.F32.PACK_AB R6, R239, R34 ;  /* 0x00000022ef06723e */ /* 0x004fca00000010ff */
[----:B------:R-:W-:Y:S01]  /*6a60*/  HMMA.16816.F32.BF16 R68, R24, R22, R68 ;  /* 0x000000161844723c */ /* 0x000fe20000041844 */
[----:B------:R-:W-:Y:S01]  /*6a70*/  LDSM.16.MT88.4 R20, [R217+0xf800] ;  /* 0x00f80000d914783b */ /* 0x000fe20000004200 */
[----:B---3--:R-:W-:Y:S01]  /*6a80*/  F2FP.BF16.F32.PACK_AB R5, R136, R35 ;  /* 0x000000238805723e */ /* 0x008fe200000010ff */
[----:B------:R-:W-:-:S03]  /*6a90*/  FADD.FTZ R35, R35, R154 ;  /* 0x0000009a23237221 */ /* 0x000fc60000010000 */
[----:B------:R-:W-:Y:S01]  /*6aa0*/  HMMA.16816.F32.BF16 R88, R24, R16, R88 ;  /* 0x000000101858723c */ /* 0x000fe20000041858 */
[----:B------:R-:W-:Y:S01]  /*6ab0*/  FADD.FTZ R136, R136, R35 ;  /* 0x0000002388887221 */ /* 0x000fe20000010000 */
[----:B----4-:R-:W-:-:S03]  /*6ac0*/  F2FP.BF16.F32.PACK_AB R7, R240, R67 ;  /* 0x00000043f007723e */ /* 0x010fc600000010ff */
[----:B------:R-:W-:Y:S01]  /*6ad0*/  FADD.FTZ R67, R67, R136 ;  /* 0x0000008843437221 */ /* 0x000fe20000010000 */
[----:B------:R-:W-:Y:S01]  /*6ae0*/  HMMA.16816.F32.BF16 R92, R24, R18, R92 ;  /* 0x00000012185c723c */ /* 0x000fe2000004185c */
[----:B------:R-:W2:Y:S02]  /*6af0*/  LDSM.16.MT88.4 R16, [R216+0xf800] ;  /* 0x00f80000d810783b */ /* 0x000ea40000004200 */
[----:B------:R-:W-:-:S03]  /*6b00*/  FADD.FTZ R240, R240, R67 ;  /* 0x00000043f0f07221 */ /* 0x000fc60000010000 */
        /* <DEDUP_REMOVED lines=9> */
[----:B------:R-:W3:Y:S03]  /*6ba0*/  LDSM.16.MT88.4 R8, [R218+0x13800] ;  /* 0x01380000da08783b */ /* 0x000ee60000004200 */
[----:B------:R-:W-:Y:S01]  /*6bb0*/  FADD.FTZ R50, R50, R51 ;  /* 0x0000003332327221 */ /* 0x000fe20000010000 */
[----:B------:R-:W-:Y:S03]  /*6bc0*/  HMMA.16816.F32.BF16 R112, R24, R28, R112 ;  /* 0x0000001c1870723c */ /* 0x000fe60000041870 */
[----:B------:R-:W-:-:S03]  /*6bd0*/  FADD.FTZ R47, R47, R50 ;  /* 0x000000322f2f7221 */ /* 0x000fc60000010000 */
[----:B------:R-:W-:Y:S01]  /*6be0*/  HMMA.16816.F32.BF16 R116, R24, R30, R116 ;  /* 0x0000001e1874723c */ /* 0x000fe20000041874 */
[----:B------:R-:W-:-:S04]  /*6bf0*/  FADD.FTZ R46, R46, R47 ;  /* 0x0000002f2e2e7221 */ /* 0x000fc80000010000 */
        /* <DEDUP_REMOVED lines=18> */
[----:B---3--:R-:W-:Y:S03]  /*6d20*/  HMMA.16816.F32.BF16 R104, R4, R8, R104 ;  /* 0x000000080468723c */ /* 0x008fe60000041868 */
[----:B------:R-:W-:-:S03]  /*6d30*/  FADD.FTZ R196, R196, R145 ;  /* 0x00000091c4c47221 */ /* 0x000fc60000010000 */
        /* <DEDUP_REMOVED lines=32> */
[----:B------:R-:W-:Y:S02]  /*6f40*/  ISETP.GE.AND P3, PT, R13, RZ, PT ;  /* 0x000000ff0d00720c */ /* 0x000fe40003f66270 */
[----:B------:R-:W-:Y:S01]  /*6f50*/  LOP3.LUT R5, RZ, R4, RZ, 0x33, !PT ;  /* 0x00000004ff057212 */ /* 0x000fe200078e33ff */
        /* <DEDUP_REMOVED lines=39> */
[----:B--2---:R-:W-:-:S04]  /*71d0*/  IMAD.IADD R6, R6, 0x1, -R7 ;  /* 0x0000000106067824 */ /* 0x004fc800078e0a07 */
[----:B------:R-:W-:Y:S01]  /*71e0*/  IMAD.WIDE.U32 R4, R6, UR4, R8 ;  /* 0x0000000406047c25 */ /* 0x000fe2000f8e0008 */
[----:B------:R-:W-:-:S05]  /*71f0*/  SHF.R.S32.HI R3, RZ, 0x1f, R6 ;  /* 0x0000001fff037819 */ /* 0x000fca0000011406 */
[----:B------:R-:W-:-:S04]  /*7200*/  IMAD R3, R3, UR4, RZ ;  /* 0x0000000403037c24 */ /* 0x000fc8000f8e02ff */
[----:B------:R-:W-:-:S04]  /*7210*/  IMAD R3, R6, UR5, R3 ;  /* 0x0000000506037c24 */ /* 0x000fc8000f8e0203 */
[----:B------:R-:W-:Y:S01]  /*7220*/  IMAD.IADD R3, R5, 0x1, R3 ;  /* 0x0000000105037824 */ /* 0x000fe200078e0203 */
[----:B------:R-:W-:Y:S06]  /*7230*/  BRA `(.L_x_2394) ;  /* 0x0000000000087947 */ /* 0x000fec0003800000 */
.L_x_2393:
[----:B------:R-:W-:-:S04]  /*7240*/  LEA R4, -R188, RZ, 0x7 ;  /* 0x000000ffbc047211 */ /* 0x000fc800078e39ff */
[----:B------:R-:W-:-:S07]  /*7250*/  SHF.R.S32.HI R3, RZ, 0x1f, R4 ;  /* 0x0000001fff037819 */ /* 0x000fce0000011404 */
.L_x_2394:
[----:B------:R-:W-:Y:S01]  /*7260*/  LEA R228, P2, R4, R228, 0x1 ;  /* 0x000000e404e47211 */ /* 0x000fe200078408ff */
[----:B------:R-:W-:Y:S01]  /*7270*/  IMAD.SHL.U32 R5, R188, 0x20, RZ ;  /* 0x00000020bc057824 */ /* 0x000fe200078e00ff */
[C---:B------:R-:W-:Y:S02]  /*7280*/  IADD3 R38, P1, R4.reuse, R38, RZ ;  /* 0x0000002604267210 */ /* 0x040fe40007f3e0ff */
[----:B------:R-:W-:Y:S02]  /*7290*/  LEA.HI.X R229, R4, R229, R3, 0x1, P2 ;  /* 0x000000e504e57211 */ /* 0x000fe400010f0c03 */
[----:B------:R-:W-:Y:S01]  /*72a0*/  IADD3 R6, P2, R5, R228, RZ ;  /* 0x000000e405067210 */ /* 0x000fe20007f5e0ff */
[----:B------:R-:W-:Y:S01]  /*72b0*/  IMAD.X R3, R3, 0x1, R36, P1 ;  /* 0x0000000103037824 */ /* 0x000fe200008e0624 */
[----:B------:R-:W-:Y:S01]  /*72c0*/  SHF.L.U64.HI R4, R188, 0x5, R189 ;  /* 0x00000005bc047819 */ /* 0x000fe200000102bd */
[----:B------:R-:W-:Y:S01]  /*72d0*/  @!PT LDS RZ, [RZ] ;  /* 0x00000000fffff984 */ /* 0x000fe20000000800 */
[----:B------:R-:W-:Y:S01]  /*72e0*/  @!PT LDS RZ, [RZ] ;  /* 0x00000000fffff984 */ /* 0x000fe20000000800 */
[----:B------:R-:W-:Y:S01]  /*72f0*/  @!PT LDS RZ, [RZ] ;  /* 0x00000000fffff984 */ /* 0x000fe20000000800 */
[----:B------:R-:W-:Y:S01]  /*7300*/  LDGSTS.E.BYPASS.LTC128B.128 [R233+0xc000], desc[UR10][R228.64] ;  /* 0x0c000000e4e97fae */ /* 0x000fe2000b901d4a */
[----:B------:R-:W-:-:S02]  /*7310*/  IADD3 R8, P1, R6, R5, RZ ;  /* 0x0000000506087210 */ /* 0x000fc40007f3e0ff */
[----:B------:R-:W-:Y:S01]  /*7320*/  LEA R10, P3, R38, UR8, 0x1 ;  /* 0x00000008260a7c11 */ /* 0x000fe2000f8608ff */
[----:B------:R-:W-:Y:S01]  /*7330*/  IMAD.X R7, R4, 0x1, R229, P2 ;  /* 0x0000000104077824 */ /* 0x000fe200010e06e5 */
[-C--:B------:R-:W-:Y:S02]  /*7340*/  IADD3 R14, P2, R8, R5.reuse, RZ ;  /* 0x00000005080e7210 */ /* 0x080fe40007f5e0ff */
[----:B------:R-:W-:Y:S01]  /*7350*/  LEA.HI.X R11, R38, UR9, R3, 0x1, P3 ;  /* 0x00000009260b7c11 */ /* 0x000fe200098f0c03 */
[--C-:B------:R-:W-:Y:S01]  /*7360*/  IMAD.X R9, R7, 0x1, R4.reuse, P1 ;  /* 0x0000000107097824 */ /* 0x100fe200008e0604 */
[-C--:B------:R-:W-:Y:S01]  /*7370*/  IADD3 R12, P1, R14, R5.reuse, RZ ;  /* 0x000000050e0c7210 */ /* 0x080fe20007f3e0ff */
[----:B------:R-:W1:Y:S02]  /*7380*/  S2R R3, SR_TID.X ;  /* 0x0000000000037919 */ /* 0x000e640000002100 */
[--C-:B------:R-:W-:Y:S01]  /*7390*/  IMAD.X R15, R9, 0x1, R4.reuse, P2 ;  /* 0x00000001090f7824 */ /* 0x100fe200010e0604 */
[-C--:B------:R-:W-:Y:S01]  /*73a0*/  IADD3 R16, P2, R12, R5.reuse, RZ ;  /* 0x000000050c107210 */ /* 0x080fe20007f5e0ff */
[----:B------:R-:W-:Y:S02]  /*73b0*/  LDGSTS.E.BYPASS.LTC128B.128 [R233+0x10000], desc[UR10][R10.64+0x80] ;  /* 0x100000800ae97fae */ /* 0x000fe4000b901d4a */
[--C-:B------:R-:W-:Y:S01]  /*73c0*/  IMAD.X R13, R15, 0x1, R4.reuse, P1 ;  /* 0x000000010f0d7824 */ /* 0x100fe200008e0604 */
[-C--:B------:R-:W-:Y:S01]  /*73d0*/  IADD3 R18, P1, R16, R5.reuse, RZ ;  /* 0x0000000510127210 */ /* 0x080fe20007f3e0ff */
[----:B------:R-:W-:Y:S02]  /*73e0*/  LDGSTS.E.BYPASS.LTC128B.128 [R233+0xc800], desc[UR10][R6.64] ;  /* 0x0c80000006e97fae */ /* 0x000fe4000b901d4a */
[--C-:B------:R-:W-:Y:S01]  /*73f0*/  IMAD.X R17, R13, 0x1, R4.reuse, P2 ;  /* 0x000000010d117824 */ /* 0x100fe200010e0604 */
[----:B------:R-:W-:Y:S01]  /*7400*/  IADD3 R24, P2, R18, R5, RZ ;  /* 0x0000000512187210 */ /* 0x000fe20007f5e0ff */
[----:B------:R-:W-:Y:S02]  /*7410*/  LDGSTS.E.BYPASS.LTC128B.128 [R233+0x10800], desc[UR10][R6.64+0x80] ;  /* 0x1080008006e97fae */ /* 0x000fe4000b901d4a */
[--C-:B------:R-:W-:Y:S01]  /*7420*/  IMAD.X R19, R17, 0x1, R4.reuse, P1 ;  /* 0x0000000111137824 */ /* 0x100fe200008e0604 */
[----:B------:R-:W-:Y:S01]  /*7430*/  ISETP.GE.AND P1, PT, R194, 0x3, PT ;  /* 0x00000003c200780c */ /* 0x000fe20003f26270 */
[----:B------:R-:W-:Y:S02]  /*7440*/  LDGSTS.E.BYPASS.LTC128B.128 [R233+0xd000], desc[UR10][R8.64] ;  /* 0x0d00000008e97fae */ /* 0x000fe4000b901d4a */
[----:B------:R-:W-:-:S02]  /*7450*/  IMAD.X R25, R19, 0x1, R4, P2 ;  /* 0x0000000113197824 */ /* 0x000fc400010e0604 */
[----:B------:R-:W-:Y:S04]  /*7460*/  LDGSTS.E.BYPASS.LTC128B.128 [R233+0x11000], desc[UR10][R8.64+0x80] ;  /* 0x1100008008e97fae */ /* 0x000fe8000b901d4a */
[----:B------:R-:W-:Y:S04]  /*7470*/  LDGSTS.E.BYPASS.LTC128B.128 [R233+0xd800], desc[UR10][R14.64] ;  /* 0x0d8000000ee97fae */ /* 0x000fe8000b901d4a */
[----:B------:R-:W-:Y:S04]  /*7480*/  LDGSTS.E.BYPASS.LTC128B.128 [R233+0x11800], desc[UR10][R14.64+0x80] ;  /* 0x118000800ee97fae */ /* 0x000fe8000b901d4a */
[----:B------:R-:W-:Y:S01]  /*7490*/  LDGSTS.E.BYPASS.LTC128B.128 [R233+0xe000], desc[UR10][R12.64] ;  /* 0x0e0000000ce97fae */ /* 0x000fe2000b901d4a */
[----:B-1----:R-:W-:-:S03]  /*74a0*/  IMAD.SHL.U32 R3, R3, 0x2, RZ ;  /* 0x0000000203037824 */ /* 0x002fc600078e00ff */
[----:B------:R1:W-:Y:S04]  /*74b0*/  LDGSTS.E.BYPASS.LTC128B.128 [R233+0x12000], desc[UR10][R12.64+0x80] ;  /* 0x120000800ce97fae */ /* 0x0003e8000b901d4a */
[----:B------:R-:W-:Y:S04]  /*74c0*/  LDGSTS.E.BYPASS.LTC128B.128 [R233+0xe800], desc[UR10][R16.64] ;  /* 0x0e80000010e97fae */ /* 0x000fe8000b901d4a */
[----:B------:R-:W-:Y:S04]  /*74d0*/  LDGSTS.E.BYPASS.LTC128B.128 [R233+0x12800], desc[UR10][R16.64+0x80] ;  /* 0x1280008010e97fae */ /* 0x000fe8000b901d4a */
[----:B------:R-:W-:Y:S04]  /*74e0*/  LDGSTS.E.BYPASS.LTC128B.128 [R233+0xf000], desc[UR10][R18.64] ;  /* 0x0f00000012e97fae */ /* 0x000fe8000b901d4a */
[----:B------:R-:W-:Y:S04]  /*74f0*/  LDGSTS.E.BYPASS.LTC128B.128 [R233+0x13000], desc[UR10][R18.64+0x80] ;  /* 0x1300008012e97fae */ /* 0x000fe8000b901d4a */
[----:B------:R-:W-:Y:S04]  /*7500*/  LDGSTS.E.BYPASS.LTC128B.128 [R233+0xf800], desc[UR10][R24.64] ;  /* 0x0f80000018e97fae */ /* 0x000fe8000b901d4a */
[----:B------:R2:W-:Y:S04]  /*7510*/  LDGSTS.E.BYPASS.LTC128B.128 [R233+0x13800], desc[UR10][R24.64+0x80] ;  /* 0x1380008018e97fae */ /* 0x0005e8000b901d4a */
[----:B------:R-:W-:Y:S04]  /*7520*/  LDSM.16.M88.4 R152, [R226] ;  /* 0x00000000e298783b */ /* 0x000fe80000000200 */
[----:B------:R-:W3:Y:S04]  /*7530*/  LDSM.16.M88.4 R44, [R225+0x4000] ;  /* 0x00400000e12c783b */ /* 0x000ee80000000200 */
[----:B------:R-:W4:Y:S04]  /*7540*/  LDSM.16.M88.4 R36, [R225+0x4800] ;  /* 0x00480000e124783b */ /* 0x000f280000000200 */
[----:B------:R-:W2:Y:S04]  /*7550*/  LDSM.16.M88.4 R20, [R225+0x5800] ;  /* 0x00580000e114783b */ /* 0x000ea80000000200 */
[----:B------:R-:W5:Y:S04]  /*7560*/  LDSM.16.M88.4 R28, [R225+0x5000] ;  /* 0x00500000e11c783b */ /* 0x000f680000000200 */
[----:B-1----:R-:W1:Y:S04]  /*7570*/  LDSM.16.M88.4 R12, [R225+0x6000] ;  /* 0x00600000e10c783b */ /* 0x002e680000000200 */
[----:B------:R-:W1:Y:S04]  /*7580*/  LDSM.16.M88.4 R4, [R225+0x6800] ;  /* 0x00680000e104783b */ /* 0x000e680000000200 */
[----:B------:R-:W1:Y:S04]  /*7590*/  LDSM.16.M88.4 R160, [R225+0x7000] ;  /* 0x00700000e1a0783b */ /* 0x000e680000000200 */
[----:B------:R-:W1:Y:S04]  /*75a0*/  LDSM.16.M88.4 R132, [R225+0x7800] ;  /* 0x00780000e184783b */ /* 0x000e680000000200 */
[----:B------:R-:W-:Y:S04]  /*75b0*/  LDSM.16.M88.4 R60, [R224] ;  /* 0x00000000e03c783b */ /* 0x000fe80000000200 */
[----:B------:R-:W1:Y:S04]  /*75c0*/  LDSM.16.M88.4 R64, [R223] ;  /* 0x00000000df40783b */ /* 0x000e680000000200 */
[----:B------:R-:W1:Y:S01]  /*75d0*/  LDSM.16.M88.4 R136, [R215] ;  /* 0x00000000d788783b */ /* 0x000e620000000200 */
[C---:B---3--:R-:W-:Y:S03]  /*75e0*/  HMMA.16816.F32.BF16 R48, R152.reuse, R44, RZ ;  /* 0x0000002c9830723c */ /* 0x048fe600000418ff */
[----:B------:R-:W3:Y:S03]  /*75f0*/  LDSM.16.M88.4 R52, [R213] ;  /* 0x00000000d534783b */ /* 0x000ee60000000200 */
[C---:B----4-:R-:W-:Y:S01]  /*7600*/  HMMA.16816.F32.BF16 R40, R152.reuse, R36, RZ ;  /* 0x000000249828723c */ /* 0x050fe200000418ff */
[----:B------:R-:W4:Y:S04]  /*7610*/  LDSM.16.M88.4 R56, [R214] ;  /* 0x00000000d638783b */ /* 0x000f280000000200 */
[----:B------:R-:W-:Y:S01]  /*7620*/  LDSM.16.M88.4 R144, [R211] ;  /* 0x00000000d390783b */ /* 0x000fe20000000200 */
[C---:B--2---:R-:W-:Y:S03]  /*7630*/  HMMA.16816.F32.BF16 R24, R152.reuse, R20, RZ ;  /* 0x000000149818723c */ /* 0x044fe600000418ff */
[----:B------:R-:W-:Y:S03]  /*7640*/  LDSM.16.M88.4 R140, [R209] ;  /* 0x00000000d18c783b */ /* 0x000fe60000000200 */
[C---:B------:R-:W-:Y:S01]  /*7650*/  HMMA.16816.F32.BF16 R44, R152.reuse, R46, RZ ;  /* 0x0000002e982c723c */ /* 0x040fe200000418ff */
[----:B------:R-:W-:Y:S04]  /*7660*/  LDSM.16.M88.4 R176, [R221] ;  /* 0x00000000ddb0783b */ /* 0x000fe80000000200 */
[----:B------:R-:W-:Y:S01]  /*7670*/  LDSM.16.M88.4 R180, [R208+0x2800] ;  /* 0x00280000d0b4783b */ /* 0x000fe20000000200 */
[C---:B------:R-:W-:Y:S03]  /*7680*/  HMMA.16816.F32.BF16 R36, R152.reuse, R38, RZ ;  /* 0x000000269824723c */ /* 0x040fe600000418ff */
[----:B------:R-:W-:Y:S03]  /*7690*/  LDSM.16.M88.4 R168, [R208+0x3800] ;  /* 0x00380000d0a8783b */ /* 0x000fe60000000200 */
[C---:B------:R-:W-:Y:S01]  /*76a0*/  HMMA.16816.F32.BF16 R20, R152.reuse, R22, RZ ;  /* 0x000000169814723c */ /* 0x040fe200000418ff */
[----:B------:R-:W-:Y:S04]  /*76b0*/  LDSM.16.M88.4 R172, [R208+0x3000] ;  /* 0x00300000d0ac783b */ /* 0x000fe80000000200 */
[----:B------:R-:W-:Y:S01]  /*76c0*/  LDSM.16.M88.4 R148, [R226+0x2000] ;  /* 0x00200000e294783b */ /* 0x000fe20000000200 */
[C---:B-----5:R-:W-:Y:S03]  /*76d0*/  HMMA.16816.F32.BF16 R32, R152.reuse, R28, RZ ;  /* 0x0000001c9820723c */ /* 0x060fe600000418ff */
[----:B------:R-:W0:Y:S03]  /*76e0*/  LDGDEPBAR ;  /* 0x00000000000079af */ /* 0x000e260000000000 */
[C---:B------:R-:W-:Y:S06]  /*76f0*/  HMMA.16816.F32.BF16 R28, R152.reuse, R30, RZ ;  /* 0x0000001e981c723c */ /* 0x040fec00000418ff */
[C---:B-1----:R-:W-:Y:S06]  /*7700*/  HMMA.16816.F32.BF16 R16, R152.reuse, R12, RZ ;  /* 0x0000000c9810723c */ /* 0x042fec00000418ff */
        /* <DEDUP_REMOVED lines=8> */
[C---:B------:R-:W-:Y:S06]  /*7790*/  HMMA.16816.F32.BF16 R48, R60.reuse, R64, R48 ;  /* 0x000000403c30723c */ /* 0x040fec0000041830 */
[C---:B------:R-:W-:Y:S01]  /*77a0*/  HMMA.16816.F32.BF16 R44, R60.reuse, R66, R44 ;  /* 0x000000423c2c723c */ /* 0x040fe2000004182c */
[----:B------:R-:W2:Y:S05]  /*77b0*/  LDSM.16.M88.4 R64, [R210] ;  /* 0x00000000d240783b */ /* 0x000eaa0000000200 */
[C---:B------:R-:W-:Y:S06]  /*77c0*/  HMMA.16816.F32.BF16 R40, R60.reuse, R136, R40 ;  /* 0x000000883c28723c */ /* 0x040fec0000041828 */
[C---:B------:R-:W-:Y:S01]  /*77d0*/  HMMA.16816.F32.BF16 R36, R60.reuse, R138, R36 ;  /* 0x0000008a3c24723c */ /* 0x040fe20000041824 */
[----:B------:R-:W-:Y:S05]  /*77e0*/  LDSM.16.M88.4 R136, [R222] ;  /* 0x00000000de88783b */ /* 0x000fea0000000200 */
        /* <DEDUP_REMOVED lines=14> */
[----:B------:R-:W-:Y:S05]  /*78d0*/  LDSM.16.M88.4 R64, [R219+0x5800] ;  /* 0x00580000db40783b */ /* 0x000fea0000000200 */
        /* <DEDUP_REMOVED lines=44> */
[C---:B------:R-:W-:Y:S06]  /*7ba0*/  HMMA.16816.F32.BF16 R8, R176.reuse, R180, R8 ;  /* 0x000000b4b008723c */ /* 0x040fec0000041808 */
[C---:B------:R-:W-:Y:S06]  /*7bb0*/  HMMA.16816.F32.BF16 R4, R176.reuse, R182, R4 ;  /* 0x000000b6b004723c */ /* 0x040fec0000041804 */
[C---:B------:R-:W-:Y:S06]  /*7bc0*/  HMMA.16816.F32.BF16 R156, R176.reuse, R168, R156 ;  /* 0x000000a8b09c723c */ /* 0x040fec000004189c */
[C---:B------:R-:W-:Y:S01]  /*7bd0*/  HMMA.16816.F32.BF16 R152, R176.reuse, R170, R152 ;  /* 0x000000aab098723c */ /* 0x040fe20000041898 */
[----:B------:R-:W-:Y:S05]  /*7be0*/  LDSM.16.M88.4 R168, [R224+0x2000] ;  /* 0x00200000e0a8783b */ /* 0x000fea0000000200 */
[C---:B------:R-:W-:Y:S06]  /*7bf0*/  HMMA.16816.F32.BF16 R164, R176.reuse, R172, R164 ;  /* 0x000000acb0a4723c */ /* 0x040fec00000418a4 */
[----:B------:R-:W-:Y:S01]  /*7c00*/  HMMA.16816.F32.BF16 R160, R176, R174, R160 ;  /* 0x000000aeb0a0723c */ /* 0x000fe200000418a0 */
[----:B------:R-:W-:Y:S05]  /*7c10*/  LDSM.16.M88.4 R172, [R206] ;  /* 0x00000000ceac783b */ /* 0x000fea0000000200 */
        /* <DEDUP_REMOVED lines=8> */
[----:B------:R-:W2:Y:S05]  /*7ca0*/  LDSM.16.M88.4 R52, [R202] ;  /* 0x00000000ca34783b */ /* 0x000eaa0000000200 */
[C---:B---3--:R-:W-:Y:S06]  /*7cb0*/  HMMA.16816.F32.BF16 R164, R148.reuse, R56, R164 ;  /* 0x0000003894a4723c */ /* 0x048fec00000418a4 */
[C---:B------:R-:W-:Y:S01]  /*7cc0*/  HMMA.16816.F32.BF16 R160, R148.reuse, R58, R160 ;  /* 0x0000003a94a0723c */ /* 0x040fe200000418a0 */
[----:B------:R-:W3:Y:S05]  /*7cd0*/  LDSM.16.M88.4 R56, [R204] ;  /* 0x00000000cc38783b */ /* 0x000eea0000000200 */
[C---:B------:R-:W-:Y:S06]  /*7ce0*/  HMMA.16816.F32.BF16 R32, R148.reuse, R136, R32 ;  /* 0x000000889420723c */ /* 0x040fec0000041820 */
[C---:B------:R-:W-:Y:S01]  /*7cf0*/  HMMA.16816.F32.BF16 R28, R148.reuse, R138, R28 ;  /* 0x0000008a941c723c */ /* 0x040fe2000004181c */
[----:B------:R-:W-:Y:S05]  /*7d00*/  LDSM.16.M88.4 R136, [R222+0x2000] ;  /* 0x00200000de88783b */ /* 0x000fea0000000200 */
[C---:B-----5:R-:W-:Y:S06]  /*7d10*/  HMMA.16816.F32.BF16 R24, R148.reuse, R132, R24 ;  /* 0x000000849418723c */ /* 0x060fec0000041818 */
[C---:B------:R-:W-:Y:S01]  /*7d20*/  HMMA.16816.F32.BF16 R20, R148.reuse, R134, R20 ;  /* 0x000000869414723c */ /* 0x040fe20000041814 */
[----:B------:R-:W5:Y:S05]  /*7d30*/  LDSM.16.M88.4 R132, [R219+0x8000] ;  /* 0x00800000db84783b */ /* 0x000f6a0000000200 */
[C---:B----4-:R-:W-:Y:S06]  /*7d40*/  HMMA.16816.F32.BF16 R16, R148.reuse, R64, R16 ;  /* 0x000000409410723c */ /* 0x050fec0000041810 */
[C---:B------:R-:W-:Y:S01]  /*7d50*/  HMMA.16816.F32.BF16 R12, R148.reuse, R66, R12 ;  /* 0x00000042940c723c */ /* 0x040fe2000004180c */
[----:B------:R-:W4:Y:S05]  /*7d60*/  LDSM.16.M88.4 R64, [R201] ;  /* 0x00000000c940783b */ /* 0x000f2a0000000200 */
[C---:B------:R-:W-:Y:S06]  /*7d70*/  HMMA.16816.F32.BF16 R40, R148.reuse, R140, R40 ;  /* 0x0000008c9428723c */ /* 0x040fec0000041828 */
[----:B------:R-:W-:Y:S01]  /*7d80*/  HMMA.16816.F32.BF16 R36, R148, R142, R36 ;  /* 0x0000008e9424723c */ /* 0x000fe20000041824 */
[----:B------:R-:W4:Y:S04]  /*7d90*/  LDSM.16.M88.4 R140, [R205] ;  /* 0x00000000cd8c783b */ /* 0x000f280000000200 */
[----:B------:R-:W-:Y:S01]  /*7da0*/  LDSM.16.M88.4 R148, [R219+0x9000] ;  /* 0x00900000db94783b */ /* 0x000fe20000000200 */
[C---:B------:R-:W-:Y:S06]  /*7db0*/  HMMA.16816.F32.BF16 R48, R168.reuse, R144, R48 ;  /* 0x00000090a830723c */ /* 0x040fec0000041830 */
[C---:B------:R-:W-:Y:S06]  /*7dc0*/  HMMA.16816.F32.BF16 R44, R168.reuse, R146, R44 ;  /* 0x00000092a82c723c */ /* 0x040fec000004182c */
[C---:B-1----:R-:W-:Y:S06]  /*7dd0*/  HMMA.16816.F32.BF16 R16, R168.reuse, R60, R16 ;  /* 0x0000003ca810723c */ /* 0x042fec0000041810 */
[C---:B------:R-:W-:Y:S01]  /*7de0*/  HMMA.16816.F32.BF16 R12, R168.reuse, R62, R12 ;  /* 0x0000003ea80c723c */ /* 0x040fe2000004180c */
[----:B------:R-:W-:Y:S05]  /*7df0*/  LDSM.16.M88.4 R60, [R221+0x2000] ;  /* 0x00200000dd3c783b */ /* 0x000fea0000000200 */
[C---:B--2---:R-:W-:Y:S01]  /*7e00*/  HMMA.16816.F32.BF16 R144, R168.reuse, R52, R8 ;  /* 0x00000034a890723c */ /* 0x044fe20000041808 */
[----:B------:R-:W1:Y:S05]  /*7e10*/  LDSM.16.M88.4 R8, [R208+0x4000] ;  /* 0x00400000d008783b */ /* 0x000e6a0000000200 */
[C---:B---3--:R-:W-:Y:S06]  /*7e20*/  HMMA.16816.F32.BF16 R24, R168.reuse, R56, R24 ;  /* 0x00000038a818723c */ /* 0x048fec0000041818 */
[----:B------:R-:W-:Y:S01]  /*7e30*/  HMMA.16816.F32.BF16 R20, R168, R58, R20 ;  /* 0x0000003aa814723c */ /* 0x000fe20000041814 */
[----:B------:R-:W2:Y:S05]  /*7e40*/  LDSM.16.M88.4 R56, [R219+0x8800] ;  /* 0x00880000db38783b */ /* 0x000eaa0000000200 */
[----:B-----5:R-:W-:Y:S06]  /*7e50*/  HMMA.16816.F32.BF16 R48, R136, R132, R48 ;  /* 0x000000848830723c */ /* 0x020fec0000041830 */
[C---:B----4-:R-:W-:Y:S06]  /*7e60*/  HMMA.16816.F32.BF16 R164, R168.reuse, R64, R164 ;  /* 0x00000040a8a4723c */ /* 0x050fec00000418a4 */
[C---:B------:R-:W-:Y:S01]  /*7e70*/  HMMA.16816.F32.BF16 R160, R168.reuse, R66, R160 ;  /* 0x00000042a8a0723c */ /* 0x040fe200000418a0 */
[----:B------:R-:W3:Y:S05]  /*7e80*/  LDSM.16.M88.4 R64, [R219+0x9800] ;  /* 0x00980000db40783b */ /* 0x000eea0000000200 */
[C---:B------:R-:W-:Y:S06]  /*7e90*/  HMMA.16816.F32.BF16 R40, R168.reuse, R172, R40 ;  /* 0x000000aca828723c */ /* 0x040fec0000041828 */
[C---:B------:R-:W-:Y:S06]  /*7ea0*/  HMMA.16816.F32.BF16 R36, R168.reuse, R174, R36 ;  /* 0x000000aea824723c */ /* 0x040fec0000041824 */
[C---:B------:R-:W-:Y:S06]  /*7eb0*/  HMMA.16816.F32.BF16 R32, R168.reuse, R140, R32 ;  /* 0x0000008ca820723c */ /* 0x040fec0000041820 */
[----:B------:R-:W-:Y:S01]  /*7ec0*/  HMMA.16816.F32.BF16 R4, R168, R54, R4 ;  /* 0x00000036a804723c */ /* 0x000fe20000041804 */
[----:B------:R-:W4:Y:S05]  /*7ed0*/  LDSM.16.M88.4 R52, [R208+0x4800] ;  /* 0x00480000d034783b */ /* 0x000f2a0000000200 */
[----:B------:R-:W-:Y:S01]  /*7ee0*/  HMMA.16816.F32.BF16 R44, R136, R134, R44 ;  /* 0x00000086882c723c */ /* 0x000fe2000004182c */
[----:B------:R-:W5:Y:S05]  /*7ef0*/  LDSM.16.M88.4 R132, [R208+0x5000] ;  /* 0x00500000d084783b */ /* 0x000f6a0000000200 */
[----:B-1----:R-:W-:Y:S06]  /*7f00*/  HMMA.16816.F32.BF16 R48, R60, R8, R48 ;  /* 0x000000083c30723c */ /* 0x002fec0000041830 */
[----:B--2---:R-:W-:Y:S01]  /*7f10*/  HMMA.16816.F32.BF16 R40, R136, R56, R40 ;  /* 0x000000388828723c */ /* 0x004fe20000041828 */
[----:B------:R-:W-:-:S05]  /*7f20*/  LOP3.LUT R8, R3, 0x6, RZ, 0xc0, !PT ;  /* 0x0000000603087812 */ /* 0x000fca00078ec0ff */
[----:B------:R-:W-:Y:S01]  /*7f30*/  HMMA.16816.F32.BF16 R28, R168, R142, R28 ;  /* 0x0000008ea81c723c */ /* 0x000fe2000004181c */
[----:B------:R-:W-:Y:S01]  /*7f40*/  IMAD R3, R231, 0x80, R8 ;  /* 0x00000080e7037824 */ /* 0x000fe200078e0208 */
[----:B------:R-:W-:Y:S03]  /*7f50*/  LDSM.16.M88.4 R140, [R200] ;  /* 0x00000000c88c783b */ /* 0x000fe60000000200 */
[C---:B------:R-:W-:Y:S01]  /*7f60*/  VIADD R8, R3.reuse, 0x1 ;  /* 0x0000000103087836 */ /* 0x040fe20000000000 */
[----:B------:R-:W-:Y:S01]  /*7f70*/  HMMA.16816.F32.BF16 R36, R136, R58, R36 ;  /* 0x0000003a8824723c */ /* 0x000fe20000041824 */
[----:B------:R-:W1:Y:S01]  /*7f80*/  LDSM.16.M88.4 R56, [R219+0xa000] ;  /* 0x00a00000db38783b */ /* 0x000e620000000200 */
[----:B------:R-:W-:Y:S02]  /*7f90*/  VIADD R9, R3, 0x8 ;  /* 0x0000000803097836 */ /* 0x000fe40000000000 */
[----:B------:R-:W-:-:S02]  /*7fa0*/  ISETP.GE.AND P6, PT, R8, R193, PT ;  /* 0x000000c10800720c */ /* 0x000fc40003fc6270 */
[----:B------:R-:W-:Y:S01]  /*7fb0*/  HMMA.16816.F32.BF16 R32, R136, R148, R32 ;  /* 0x000000948820723c */ /* 0x000fe20000041820 */
[-C--:B------:R-:W-:Y:S01]  /*7fc0*/  ISETP.GE.AND P3, PT, R8, R192.reuse, PT ;  /* 0x000000c00800720c */ /* 0x080fe20003f66270 */
[----:B------:R-:W-:Y:S01]  /*7fd0*/  VIADD R8, R3, 0x9 ;  /* 0x0000000903087836 */ /* 0x000fe20000000000 */
[----:B------:R-:W-:Y:S02]  /*7fe0*/  FSEL R232, R49, -INF , !P6 ;  /* 0xff80000031e87808 */ /* 0x000fe40007000000 */
[CC--:B------:R-:W-:Y:S01]  /*7ff0*/  ISETP.GE.AND P5, PT, R9.reuse, R193.reuse, PT ;  /* 0x000000c10900720c */ /* 0x0c0fe20003fa6270 */
[----:B------:R-:W-:Y:S01]  /*8000*/  HMMA.16816.F32.BF16 R44, R60, R10, R44 ;  /* 0x0000000a3c2c723c */ /* 0x000fe2000004182c */
[-C--:B------:R-:W-:Y:S02]  /*8010*/  ISETP.GE.AND P2, PT, R9, R192.reuse, PT ;  /* 0x000000c00900720c */ /* 0x080fe40003f46270 */
[C---:B------:R-:W-:Y:S02]  /*8020*/  ISETP.GE.AND P4, PT, R8.reuse, R193, PT ;  /* 0x000000c10800720c */ /* 0x040fe40003f86270 */
[----:B------:R-:W-:Y:S01]  /*8030*/  ISETP.GE.AND P6, PT, R8, R192, PT ;  /* 0x000000c00800720c */ /* 0x000fe20003fc6270 */
[----:B---3--:R-:W-:Y:S01]  /*8040*/  HMMA.16816.F32.BF16 R24, R136, R64, R24 ;  /* 0x000000408818723c */ /* 0x008fe20000041818 */
[----:B------:R-:W-:Y:S01]  /*8050*/  LDSM.16.M88.4 R8, [R219+0xa800] ;  /* 0x00a80000db08783b */ /* 0x000fe20000000200 */
[----:B------:R-:W-:Y:S01]  /*8060*/  FSEL R49, R51, -INF , !P3 ;  /* 0xff80000033317808 */ /* 0x000fe20005800000 */
[----:B------:R-:W-:-:S03]  /*8070*/  VIADD R51, R3, 0x20 ;  /* 0x0000002003337836 */ /* 0x000fc60000000000 */
[----:B------:R-:W-:Y:S01]  /*8080*/  HMMA.16816.F32.BF16 R20, R136, R66, R20 ;  /* 0x000000428814723c */ /* 0x000fe20000041814 */
[----:B------:R-:W2:Y:S05]  /*8090*/  LDSM.16.M88.4 R64, [R208+0x5800] ;  /* 0x00580000d040783b */ /* 0x000eaa0000000200 */
[----:B----4-:R-:W-:Y:S06]  /*80a0*/  HMMA.16816.F32.BF16 R40, R60, R52, R40 ;  /* 0x000000343c28723c */ /* 0x010fec0000041828 */
[----:B------:R-:W-:Y:S01]  /*80b0*/  HMMA.16816.F32.BF16 R28, R136, R150, R28 ;  /* 0x00000096881c723c */ /* 0x000fe2000004181c */
[C---:B------:R-:W-:Y:S01]  /*80c0*/  VIADD R53, R3.reuse, 0x10 ;  /* 0x0000001003357836 */ /* 0x040fe20000000000 */
[----:B------:R-:W-:Y:S01]  /*80d0*/  FSEL R238, R44, -INF , !P5 ;  /* 0xff8000002cee7808 */ /* 0x000fe20006800000 */
[----:B------:R-:W-:Y:S01]  /*80e0*/  VIADD R52, R3, 0x11 ;  /* 0x0000001103347836 */ /* 0x000fe20000000000 */
[----:B------:R-:W-:Y:S01]  /*80f0*/  FSEL R242, R45, -INF , !P4 ;  /* 0xff8000002df27808 */ /* 0x000fe20006000000 */
[----:B------:R-:W-:Y:S01]  /*8100*/  VIADD R44, R3, 0x18 ;  /* 0x00000018032c7836 */ /* 0x000fe20000000000 */
[----:B------:R-:W-:Y:S01]  /*8110*/  HMMA.16816.F32.BF16 R36, R60, R54, R36 ;  /* 0x000000363c24723c */ /* 0x000fe20000041824 */
[----:B------:R-:W-:Y:S01]  /*8120*/  ISETP.GE.AND P3, PT, R53, R193, PT ;  /* 0x000000c13500720c */ /* 0x000fe20003f66270 */
[----:B------:R-:W-:Y:S01]  /*8130*/  VIADD R45, R3, 0x19 ;  /* 0x00000019032d7836 */ /* 0x000fe20000000000 */
[----:B------:R-:W-:-:S02]  /*8140*/  ISETP.GE.AND P5, PT, R53, R192, PT ;  /* 0x000000c03500720c */ /* 0x000fc40003fa6270 */
[----:B------:R-:W-:Y:S01]  /*8150*/  FSEL R53, R46, -INF , !P2 ;  /* 0xff8000002e357808 */ /* 0x000fe20005000000 */
[----:B-----5:R-:W-:Y:S01]  /*8160*/  HMMA.16816.F32.BF16 R32, R60, R132, R32 ;  /* 0x000000843c20723c */ /* 0x020fe20000041820 */
[CC--:B------:R-:W-:Y:S01]  /*8170*/  ISETP.GE.AND P2, PT, R52.reuse, R193.reuse, PT ;  /* 0x000000c13400720c */ /* 0x0c0fe20003f46270 */
[----:B------:R-:W-:Y:S01]  /*8180*/  VIADD R54, R3, 0x21 ;  /* 0x0000002103367836 */ /* 0x000fe20000000000 */
[----:B------:R-:W-:Y:S02]  /*8190*/  FSEL R197, R47, -INF , !P6 ;  /* 0xff8000002fc57808 */ /* 0x000fe40007000000 */
[----:B------:R-:W-:Y:S01]  /*81a0*/  ISETP.GE.AND P4, PT, R52, R192, PT ;  /* 0x000000c03400720c */ /* 0x000fe20003f86270 */
[----:B-1----:R-:W-:Y:S01]  /*81b0*/  HMMA.16816.F32.BF16 R16, R136, R56, R16 ;  /* 0x000000388810723c */ /* 0x002fe20000041810 */
[----:B------:R-:W-:Y:S02]  /*81c0*/  ISETP.GE.AND P6, PT, R44, R193, PT ;  /* 0x000000c12c00720c */ /* 0x000fe40003fc6270 */
[----:B------:R-:W-:-:S02]  /*81d0*/  FSEL R198, R40, -INF , !P3 ;  /* 0xff80000028c67808 */ /* 0x000fc40005800000 */
[----:B------:R-:W-:Y:S01]  /*81e0*/  FSEL R195, R42, -INF , !P5 ;  /* 0xff8000002ac37808 */ /* 0x000fe20006800000 */
[----:B------:R-:W-:Y:S01]  /*81f0*/  HMMA.16816.F32.BF16 R28, R60, R134, R28 ;  /* 0x000000863c1c723c */ /* 0x000fe2000004181c */
[----:B------:R-:W-:Y:S02]  /*8200*/  FSEL R194, R41, -INF , !P2 ;  /* 0xff80000029c27808 */ /* 0x000fe40005000000 */
[-C--:B------:R-:W-:Y:S02]  /*8210*/  ISETP.GE.AND P3, PT, R44, R192.reuse, PT ;  /* 0x000000c02c00720c */ /* 0x080fe40003f66270 */
[C---:B------:R-:W-:Y:S01]  /*8220*/  ISETP.GE.AND P5, PT, R45.reuse, R193, PT ;  /* 0x000000c12d00720c */ /* 0x040fe20003fa6270 */
[----:B------:R-:W-:Y:S01]  /*8230*/  HMMA.16816.F32.BF16 R12, R136, R58, R12 ;  /* 0x0000003a880c723c */ /* 0x000fe2000004180c */
[----:B------:R-:W-:Y:S02]  /*8240*/  ISETP.GE.AND P2, PT, R45, R192, PT ;  /* 0x000000c02d00720c */ /* 0x000fe40003f46270 */
[----:B------:R-:W1:Y:S01]  /*8250*/  LDSM.16.M88.4 R44, [R208+0x6000] ;  /* 0x00600000d02c783b */ /* 0x000e620000000200 */
[----:B------:R-:W-:-:S02]  /*8260*/  FSEL R57, R43, -INF , !P4 ;  /* 0xff8000002b397808 */ /* 0x000fc40006000000 */
[----:B------:R-:W-:Y:S01]  /*8270*/  FSEL R196, R36, -INF , !P6 ;  /* 0xff80000024c47808 */ /* 0x000fe20007000000 */
[----:B------:R-:W-:Y:S01]  /*8280*/  VIADD R36, R3, 0x28 ;  /* 0x0000002803247836 */ /* 0x000fe20000000000 */
[----:B------:R-:W-:Y:S01]  /*8290*/  ISETP.GE.AND P4, PT, R51, R193, PT ;  /* 0x000000c13300720c */ /* 0x000fe20003f86270 */
[----:B--2---:R-:W-:Y:S01]  /*82a0*/  HMMA.16816.F32.BF16 R24, R60, R64, R24 ;  /* 0x000000403c18723c */ /* 0x004fe20000041818 */
[----:B------:R-:W-:Y:S01]  /*82b0*/  FSEL R189, R39, -INF , !P2 ;  /* 0xff80000027bd7808 */ /* 0x000fe20005000000 */
[----:B------:R-:W2:Y:S01]  /*82c0*/  LDSM.16.M88.4 R40, [R219+0xb000] ;  /* 0x00b00000db28783b */ /* 0x000ea20000000200 */
[----:B------:R-:W-:Y:S02]  /*82d0*/  FSEL R32, R32, -INF , !P4 ;  /* 0xff80000020207808 */ /* 0x000fe40006000000 */
[----:B------:R-:W-:Y:S01]  /*82e0*/  FSEL R59, R38, -INF , !P3 ;  /* 0xff800000263b7808 */ /* 0x000fe20005800000 */
[----:B------:R-:W-:Y:S01]  /*82f0*/  HMMA.16816.F32.BF16 R144, R136, R8, R144 ;  /* 0x000000088890723c */ /* 0x000fe20000041890 */
[----:B------:R-:W-:-:S02]  /*8300*/  FSEL R52, R37, -INF , !P5 ;  /* 0xff80000025347808 */ /* 0x000fc40006800000 */
[CC--:B------:R-:W-:Y:S02]  /*8310*/  ISETP.GE.AND P2, PT, R36.reuse, R193.reuse, PT ;  /* 0x000000c12400720c */ /* 0x0c0fe40003f46270 */
[-C--:B------:R-:W-:Y:S01]  /*8320*/  ISETP.GE.AND P4, PT, R36, R192.reuse, PT ;  /* 0x000000c02400720c */ /* 0x080fe20003f86270 */
[----:B------:R-:W-:Y:S01]  /*8330*/  HMMA.16816.F32.BF16 R156, R168, R140, R156 ;  /* 0x0000008ca89c723c */ /* 0x000fe2000004189c */
[----:B------:R-:W3:Y:S01]  /*8340*/  LDSM.16.M88.4 R36, [R208+0x6800] ;  /* 0x00680000d024783b */ /* 0x000ee20000000200 */
[----:B------:R-:W-:Y:S01]  /*8350*/  ISETP.GE.AND P6, PT, R51, R192, PT ;  /* 0x000000c03300720c */ /* 0x000fe20003fc6270 */
[C---:B------:R-:W-:Y:S01]  /*8360*/  VIADD R8, R3.reuse, 0x29 ;  /* 0x0000002903087836 */ /* 0x040fe20000000000 */
[-C--:B------:R-:W-:Y:S01]  /*8370*/  ISETP.GE.AND P3, PT, R54, R193.reuse, PT ;  /* 0x000000c13600720c */ /* 0x080fe20003f66270 */
[----:B------:R-:W-:Y:S01]  /*8380*/  VIADD R9, R3, 0x31 ;  /* 0x0000003103097836 */ /* 0x000fe20000000000 */
[----:B------:R-:W-:Y:S01]  /*8390*/  FSEL R133, R34, -INF , !P6 ;  /* 0xff80000022857808 */ /* 0x000fe20007000000 */
[----:B------:R-:W-:Y:S01]  /*83a0*/  HMMA.16816.F32.BF16 R4, R136, R10, R4 ;  /* 0x0000000a8804723c */ /* 0x000fe20000041804 */
[----:B------:R-:W-:Y:S01]  /*83b0*/  FSEL R182, R33, -INF , !P3 ;  /* 0xff80000021b67808 */ /* 0x000fe20005800000 */
[----:B------:R-:W-:Y:S01]  /*83c0*/  VIADD R33, R3, 0x39 ;  /* 0x0000003903217836 */ /* 0x000fe20000000000 */
[----:B------:R-:W-:-:S02]  /*83d0*/  ISETP.GE.AND P6, PT, R8, R193, PT ;  /* 0x000000c10800720c */ /* 0x000fc40003fc6270 */
[-C--:B------:R-:W-:Y:S01]  /*83e0*/  ISETP.GE.AND P3, PT, R8, R192.reuse, PT ;  /* 0x000000c00800720c */ /* 0x080fe20003f66270 */
[C---:B------:R-:W-:Y:S01]  /*83f0*/  VIADD R8, R3.reuse, 0x30 ;  /* 0x0000003003087836 */ /* 0x040fe20000000000 */
        /* <DEDUP_REMOVED lines=9> */
[-C--:B------:R-:W-:Y:S01]  /*8490*/  ISETP.GE.AND P2, PT, R8, R192.reuse, PT ;  /* 0x000000c00800720c */ /* 0x080fe20003f46270 */
[C---:B-1----:R-:W-:Y:S01]  /*84a0*/  HMMA.16816.F32.BF16 R16, R60.reuse, R44, R16 ;  /* 0x0000002c3c10723c */ /* 0x042fe20000041810 */
[CC--:B------:R-:W-:Y:S02]  /*84b0*/  ISETP.GE.AND P4, PT, R9.reuse, R193.reuse, PT ;  /* 0x000000c10900720c */ /* 0x0c0fe40003f86270 */
[----:B------:R-:W-:Y:S02]  /*84c0*/  ISETP.GE.AND P6, PT, R9, R192, PT ;  /* 0x000000c00900720c */ /* 0x000fe40003fc6270 */
[----:B------:R-:W1:Y:S01]  /*84d0*/  LDSM.16.M88.4 R8, [R219+0xb800] ;  /* 0x00b80000db08783b */ /* 0x000e620000000200 */
[----:B------:R-:W-:Y:S01]  /*84e0*/  FSEL R183, R31, -INF , !P3 ;  /* 0xff8000001fb77808 */ /* 0x000fe20005800000 */
[----:B------:R-:W-:Y:S01]  /*84f0*/  HMMA.16816.F32.BF16 R12, R60, R46, R12 ;  /* 0x0000002e3c0c723c */ /* 0x000fe2000004180c */
[----:B------:R-:W-:Y:S01]  /*8500*/  FSEL R150, R24, -INF , !P5 ;  /* 0xff80000018967808 */ /* 0x000fe20006800000 */
[----:B------:R-:W-:Y:S01]  /*8510*/  VIADD R24, R3, 0x40 ;  /* 0x0000004003187836 */ /* 0x000fe20000000000 */
[----:B------:R-:W-:-:S02]  /*8520*/  ISETP.GE.AND P3, PT, R28, R193, PT ;  /* 0x000000c11c00720c */ /* 0x000fc40003f66270 */
[----:B------:R-:W-:Y:S01]  /*8530*/  ISETP.GE.AND P5, PT, R28, R192, PT ;  /* 0x000000c01c00720c */ /* 0x000fe20003fa6270 */
[----:B--2---:R-:W-:Y:S01]  /*8540*/  HMMA.16816.F32.BF16 R164, R136, R40, R164 ;  /* 0x0000002888a4723c */ /* 0x004fe200000418a4 */
[----:B------:R-:W-:Y:S01]  /*8550*/  LDSM.16.M88.4 R28, [R208+0x7000] ;  /* 0x00700000d01c783b */ /* 0x000fe20000000200 */
[----:B------:R-:W-:Y:S01]  /*8560*/  FSEL R178, R25, -INF , !P4 ;  /* 0xff80000019b27808 */ /* 0x000fe20006000000 */
[----:B------:R-:W-:Y:S01]  /*8570*/  VIADD R25, R3, 0x41 ;  /* 0x0000004103197836 */ /* 0x000fe20000000000 */
[----:B------:R-:W-:Y:S02]  /*8580*/  FSEL R179, R26, -INF , !P2 ;  /* 0xff8000001ab37808 */ /* 0x000fe40005000000 */
[----:B---3--:R-:W-:Y:S01]  /*8590*/  HMMA.16816.F32.BF16 R144, R60, R36, R144 ;  /* 0x000000243c90723c */ /* 0x008fe20000041890 */
[----:B------:R-:W-:Y:S02]  /*85a0*/  ISETP.GE.AND P2, PT, R33, R193, PT ;  /* 0x000000c12100720c */ /* 0x000fe40003f46270 */
[----:B------:R-:W-:-:S02]  /*85b0*/  FSEL R177, R22, -INF , !P5 ;  /* 0xff80000016b17808 */ /* 0x000fc40006800000 */
[----:B------:R-:W-:Y:S01]  /*85c0*/  ISETP.GE.AND P5, PT, R25, R193, PT ;  /* 0x000000c11900720c */ /* 0x000fe20003fa6270 */
[----:B------:R-:W-:Y:S01]  /*85d0*/  HMMA.16816.F32.BF16 R36, R60, R38, R4 ;  /* 0x000000263c24723c */ /* 0x000fe20000041804 */
[----:B------:R-:W2:Y:S01]  /*85e0*/  LDSM.16.M88.4 R4, [R208+0x7800] ;  /* 0x00780000d004783b */ /* 0x000ea20000000200 */
[----:B------:R-:W-:Y:S01]  /*85f0*/  FSEL R181, R27, -INF , !P6 ;  /* 0xff8000001bb57808 */ /* 0x000fe20007000000 */
[----:B------:R-:W-:-:S04]  /*8600*/  DEPBAR.LE SB0, 0x0 ;  /* 0x000080000000791a */ /* 0x000fc80000000000 */
[----:B------:R-:W-:Y:S01]  /*8610*/  FSEL R176, R20, -INF , !P3 ;  /* 0xff80000014b07808 */ /* 0x000fe20005800000 */
[----:B------:R-:W-:Y:S01]  /*8620*/  VIADD R20, R3, 0x48 ;  /* 0x0000004803147836 */ /* 0x000fe20000000000 */
[----:B------:R-:W-:Y:S01]  /*8630*/  FSEL R180, R21, -INF , !P2 ;  /* 0xff80000015b47808 */ /* 0x000fe20005000000 */
[----:B------:R-:W-:Y:S01]  /*8640*/  VIADD R21, R3, 0x49 ;  /* 0x0000004903157836 */ /* 0x000fe20000000000 */
[----:B------:R-:W-:Y:S01]  /*8650*/  BAR.SYNC.DEFER_BLOCKING 0x0 ;  /* 0x0000000000007b1d */ /* 0x000fe20000010000 */
[-C--:B------:R-:W-:Y:S01]  /*8660*/  ISETP.GE.AND P4, PT, R33, R192.reuse, PT ;  /* 0x000000c02100720c */ /* 0x080fe20003f86270 */
[C---:B------:R-:W-:Y:S01]  /*8670*/  HMMA.16816.F32.BF16 R160, R136.reuse, R42, R160 ;  /* 0x0000002a88a0723c */ /* 0x040fe200000418a0 */
[C---:B------:R-:W-:Y:S02]  /*8680*/  ISETP.GE.AND P6, PT, R24.reuse, R193, PT ;  /* 0x000000c11800720c */ /* 0x040fe40003fc6270 */
[-C--:B------:R-:W-:Y:S02]  /*8690*/  ISETP.GE.AND P3, PT, R24, R192.reuse, PT ;  /* 0x000000c01800720c */ /* 0x080fe40003f66270 */
[----:B------:R-:W-:Y:S01]  /*86a0*/  FSEL R170, R17, -INF , !P5 ;  /* 0xff80000011aa7808 */ /* 0x000fe20006800000 */
[----:B------:R-:W-:Y:S01]  /*86b0*/  VIADD R17, R3, 0x50 ;  /* 0x0000005003117836 */ /* 0x000fe20000000000 */
[----:B------:R-:W-:Y:S01]  /*86c0*/  ISETP.GE.AND P2, PT, R25, R192, PT ;  /* 0x000000c01900720c */ /* 0x000fe20003f46270 */
[----:B-1----:R-:W-:Y:S01]  /*86d0*/  HMMA.16816.F32.BF16 R156, R136, R8, R156 ;  /* 0x00000008889c723c */ /* 0x002fe2000004189c */
[----:B------:R-:W-:-:S02]  /*86e0*/  FSEL R175, R23, -INF , !P4 ;  /* 0xff80000017af7808 */ /* 0x000fc40006000000 */
[----:B------:R-:W-:Y:S01]  /*86f0*/  FSEL R174, R16, -INF , !P6 ;  /* 0xff80000010ae7808 */ /* 0x000fe20007000000 */
[C---:B------:R-:W-:Y:S01]  /*8700*/  VIADD R16, R3.reuse, 0x51 ;  /* 0x0000005103107836 */ /* 0x040fe20000000000 */
[----:B------:R-:W-:Y:S02]  /*8710*/  FSEL R169, R18, -INF , !P3 ;  /* 0xff80000012a97808 */ /* 0x000fe40005800000 */
[CC--:B------:R-:W-:Y:S01]  /*8720*/  ISETP.GE.AND P4, PT, R20.reuse, R193.reuse, PT ;  /* 0x000000c11400720c */ /* 0x0c0fe20003f86270 */
[----:B------:R-:W-:Y:S01]  /*8730*/  VIADD R8, R3, 0x58 ;  /* 0x0000005803087836 */ /* 0x000fe20000000000 */
[----:B------:R-:W-:Y:S02]  /*8740*/  ISETP.GE.AND P6, PT, R20, R192, PT ;  /* 0x000000c01400720c */ /* 0x000fe40003fc6270 */
[----:B------:R-:W-:Y:S02]  /*8750*/  ISETP.GE.AND P3, PT, R21, R193, PT ;  /* 0x000000c11500720c */ /* 0x000fe40003f66270 */
[----:B------:R-:W-:-:S02]  /*8760*/  FSEL R173, R19, -INF , !P2 ;  /* 0xff80000013ad7808 */ /* 0x000fc40005000000 */
[-C--:B------:R-:W-:Y:S02]  /*8770*/  ISETP.GE.AND P5, PT, R21, R192.reuse, PT ;  /* 0x000000c01500720c */ /* 0x080fe40003fa6270 */
[-C--:B------:R-:W-:Y:S02]  /*8780*/  ISETP.GE.AND P2, PT, R17, R193.reuse, PT ;  /* 0x000000c11100720c */ /* 0x080fe40003f46270 */
[----:B------:R-:W-:Y:S01]  /*8790*/  FSEL R168, R12, -INF , !P4 ;  /* 0xff8000000ca87808 */ /* 0x000fe20006000000 */
[----:B------:R-:W-:Y:S01]  /*87a0*/  VIADD R12, R3, 0x59 ;  /* 0x00000059030c7836 */ /* 0x000fe20000000000 */
[----:B------:R-:W-:Y:S02]  /*87b0*/  FSEL R171, R14, -INF , !P6 ;  /* 0xff8000000eab7808 */ /* 0x000fe40007000000 */
[----:B------:R-:W-:Y:S01]  /*87c0*/  FSEL R172, R13, -INF , !P3 ;  /* 0xff8000000dac7808 */ /* 0x000fe20005800000 */
[----:B--2---:R-:W-:Y:S01]  /*87d0*/  HMMA.16816.F32.BF16 R156, R60, R4, R156 ;  /* 0x000000043c9c723c */ /* 0x004fe2000004189c */
[----:B------:R-:W-:Y:S01]  /*87e0*/  ISETP.GE.AND P4, PT, R17, R192, PT ;  /* 0x000000c01100720c */ /* 0x000fe20003f86270 */
[----:B------:R-:W-:Y:S01]  /*87f0*/  VIADD R13, R3, 0x61 ;  /* 0x00000061030d7836 */ /* 0x000fe20000000000 */
[----:B------:R-:W-:-:S02]  /*8800*/  ISETP.GE.AND P6, PT, R16, R193, PT ;  /* 0x000000c11000720c */ /* 0x000fc40003fc6270 */
[----:B------:R-:W-:Y:S02]  /*8810*/  ISETP.GE.AND P3, PT, R16, R192, PT ;  /* 0x000000c01000720c */ /* 0x000fe40003f66270 */
[----:B------:R-:W-:Y:S01]  /*8820*/  HMMA.16816.F32.BF16 R16, R60, R28, R164 ;  /* 0x0000001c3c10723c */ /* 0x000fe200000418a4 */
[C---:B------:R-:W-:Y:S02]  /*8830*/  VIADD R5, R3.reuse, 0x70 ;  /* 0x0000007003057836 */ /* 0x040fe40000000000 */
[----:B------:R-:W-:-:S03]  /*8840*/  VIADD R4, R3, 0x71 ;  /* 0x0000007103047836 */ /* 0x000fc60000000000 */
[----:B------:R-:W-:Y:S01]  /*8850*/  HMMA.16816.F32.BF16 R28, R60, R30, R160 ;  /* 0x0000001e3c1c723c */ /* 0x000fe200000418a0 */
[----:B------:R-:W-:Y:S02]  /*8860*/  FSEL R165, R15, -INF , !P5 ;  /* 0xff8000000fa57808 */ /* 0x000fe40006800000 */
[----:B------:R-:W-:Y:S02]  /*8870*/  FSEL R164, R144, -INF , !P2 ;  /* 0xff80000090a47808 */ /* 0x000fe40005000000 */
[C---:B------:R-:W-:Y:S02]  /*8880*/  ISETP.GE.AND P5, PT, R8.reuse, R193, PT ;  /* 0x000000c10800720c */ /* 0x040fe40003fa6270 */
[----:B------:R-:W-:Y:S02]  /*8890*/  ISETP.GE.AND P2, PT, R8, R192, PT ;  /* 0x000000c00800720c */ /* 0x000fe40003f46270 */
[----:B------:R-:W-:Y:S01]  /*88a0*/  HMMA.16816.F32.BF16 R8, R136, R10, R152 ;  /* 0x0000000a8808723c */ /* 0x000fe20000041898 */
[----:B------:R-:W-:-:S02]  /*88b0*/  FSEL R166, R145, -INF , !P6 ;  /* 0xff80000091a67808 */ /* 0x000fc40007000000 */
[----:B------:R-:W-:Y:S02]  /*88c0*/  ISETP.GE.AND P6, PT, R12, R192, PT ;  /* 0x000000c00c00720c */ /* 0x000fe40003fc6270 */
[----:B------:R-:W-:Y:S02]  /*88d0*/  FSEL R160, R36, -INF , !P5 ;  /* 0xff80000024a07808 */ /* 0x000fe40006800000 */
[----:B------:R-:W-:Y:S02]  /*88e0*/  FSEL R155, R146, -INF , !P4 ;  /* 0xff800000929b7808 */ /* 0x000fe40006000000 */
[----:B------:R-:W-:Y:S01]  /*88f0*/  ISETP.GE.AND P4, PT, R12, R193, PT ;  /* 0x000000c10c00720c */ /* 0x000fe20003f86270 */
[----:B------:R-:W-:Y:S01]  /*8900*/  VIADD R12, R3, 0x60 ;  /* 0x00000060030c7836 */ /* 0x000fe20000000000 */
[----:B------:R-:W-:Y:S02]  /*8910*/  FSEL R153, R147, -INF , !P3 ;  /* 0xff80000093997808 */ /* 0x000fe40005800000 */
[----:B------:R-:W-:-:S02]  /*8920*/  FSEL R149, R39, -INF , !P6 ;  /* 0xff80000027957808 */ /* 0x000fc40007000000 */
[CC--:B------:R-:W-:Y:S02]  /*8930*/  ISETP.GE.AND P3, PT, R12.reuse, R193.reuse, PT ;  /* 0x000000c10c00720c */ /* 0x0c0fe40003f66270 */
[-C--:B------:R-:W-:Y:S01]  /*8940*/  ISETP.GE.AND P5, PT, R12, R192.reuse, PT ;  /* 0x000000c00c00720c */ /* 0x080fe20003fa6270 */
[C---:B------:R-:W-:Y:S01]  /*8950*/  VIADD R12, R3.reuse, 0x68 ;  /* 0x00000068030c7836 */ /* 0x040fe20000000000 */
[----:B------:R-:W-:Y:S02]  /*8960*/  FSEL R148, R16, -INF , !P3 ;  /* 0xff80000010947808 */ /* 0x000fe40005800000 */
[----:B------:R-:W-:Y:S02]  /*8970*/  FSEL R151, R38, -INF , !P2 ;  /* 0xff80000026977808 */ /* 0x000fe40005000000 */
[C---:B------:R-:W-:Y:S01]  /*8980*/  ISETP.GE.AND P6, PT, R12.reuse, R193, PT ;  /* 0x000000c10c00720c */ /* 0x040fe20003fc6270 */
[----:B------:R-:W-:Y:S01]  /*8990*/  HMMA.16816.F32.BF16 R8, R60, R6, R8 ;  /* 0x000000063c08723c */ /* 0x000fe20000041808 */
[----:B------:R-:W-:Y:S01]  /*89a0*/  ISETP.GE.AND P3, PT, R12, R192, PT ;  /* 0x000000c00c00720c */ /* 0x000fe20003f66270 */
[----:B------:R-:W-:Y:S01]  /*89b0*/  VIADD R12, R3, 0x69 ;  /* 0x00000069030c7836 */ /* 0x000fe20000000000 */
[----:B------:R-:W-:-:S02]  /*89c0*/  FSEL R154, R37, -INF , !P4 ;  /* 0xff800000259a7808 */ /* 0x000fc40006000000 */
[CC--:B------:R-:W-:Y:S02]  /*89d0*/  ISETP.GE.AND P2, PT, R13.reuse, R193.reuse, PT ;  /* 0x000000c10d00720c */ /* 0x0c0fe40003f46270 */
[----:B------:R-:W-:Y:S02]  /*89e0*/  ISETP.GE.AND P4, PT, R13, R192, PT ;  /* 0x000000c00d00720c */ /* 0x000fe40003f86270 */
[----:B------:R-:W-:Y:S02]  /*89f0*/  FSEL R143, R18, -INF , !P5 ;  /* 0xff800000128f7808 */ /* 0x000fe40006800000 */
[----:B------:R-:W-:Y:S02]  /*8a00*/  ISETP.GE.AND P5, PT, R12, R193, PT ;  /* 0x000000c10c00720c */ /* 0x000fe40003fa6270 */
[----:B------:R-:W-:Y:S02]  /*8a10*/  FSEL R146, R17, -INF , !P2 ;  /* 0xff80000011927808 */ /* 0x000fe40005000000 */
[----:B------:R-:W-:-:S02]  /*8a20*/  FSEL R141, R19, -INF , !P4 ;  /* 0xff800000138d7808 */ /* 0x000fc40006000000 */
[-C--:B------:R-:W-:Y:S02]  /*8a30*/  ISETP.GE.AND P2, PT, R12, R192.reuse, PT ;  /* 0x000000c00c00720c */ /* 0x080fe40003f46270 */
        /* <DEDUP_REMOVED lines=9> */
[C---:B------:R-:W-:Y:S02]  /*8ad0*/  ISETP.GE.AND P2, PT, R3.reuse, R193, PT ;  /* 0x000000c10300720c */ /* 0x040fe40003f46270 */
[CC--:B------:R-:W-:Y:S01]  /*8ae0*/  ISETP.GE.AND P4, PT, R3.reuse, R192.reuse, PT ;  /* 0x000000c00300720c */ /* 0x0c0fe20003f86270 */
[----:B------:R-:W-:Y:S01]  /*8af0*/  VIADD R3, R3, 0x79 ;  /* 0x0000007903037836 */ /* 0x000fe20000000000 */
[----:B------:R-:W-:Y:S02]  /*8b00*/  ISETP.GE.AND P6, PT, R5, R192, PT ;  /* 0x000000c00500720c */ /* 0x000fe40003fc6270 */
[----:B------:R-:W-:-:S02]  /*8b10*/  FSEL R132, R157, -INF , !P3 ;  /* 0xff8000009d847808 */ /* 0x000fc40005800000 */
[----:B------:R-:W-:Y:S02]  /*8b20*/  FSEL R61, R158, -INF , !P6 ;  /* 0xff8000009e3d7808 */ /* 0x000fe40007000000 */
[----:B------:R-:W-:Y:S02]  /*8b30*/  FSEL R55, R159, -INF , !P5 ;  /* 0xff8000009f377808 */ /* 0x000fe40006800000 */
[----:B------:R-:W-:Y:S02]  /*8b40*/  FSEL R48, R48, -INF , !P2 ;  /* 0xff80000030307808 */ /* 0x000fe40005000000 */
[CC--:B------:R-:W-:Y:S02]  /*8b50*/  ISETP.GE.AND P6, PT, R4.reuse, R193.reuse, PT ;  /* 0x000000c10400720c */ /* 0x0c0fe40003fc6270 */
[----:B------:R-:W-:Y:S02]  /*8b60*/  ISETP.GE.AND P3, PT, R4, R192, PT ;  /* 0x000000c00400720c */ /* 0x000fe40003f66270 */
[----:B------:R-:W-:-:S02]  /*8b70*/  ISETP.GE.AND P5, PT, R3, R193, PT ;  /* 0x000000c10300720c */ /* 0x000fc40003fa6270 */
[----:B------:R-:W-:Y:S02]  /*8b80*/  ISETP.GE.AND P2, PT, R3, R192, PT ;  /* 0x000000c00300720c */ /* 0x000fe40003f46270 */
[----:B------:R-:W-:Y:S02]  /*8b90*/  FSEL R3, R50, -INF , !P4 ;  /* 0xff80000032037808 */ /* 0x000fe40006000000 */
[----:B------:R-:W-:Y:S02]  /*8ba0*/  FSEL R64, R8, -INF , !P6 ;  /* 0xff80000008407808 */ /* 0x000fe40007000000 */
[----:B------:R-:W-:Y:S02]  /*8bb0*/  FSEL R54, R10, -INF , !P3 ;  /* 0xff8000000a367808 */ /* 0x000fe40005800000 */
[----:B------:R-:W-:Y:S02]  /*8bc0*/  FSEL R62, R9, -INF , !P5 ;  /* 0xff800000093e7808 */ /* 0x000fe40006800000 */
[----:B------:R-:W-:Y:S01]  /*8bd0*/  FSEL R51, R11, -INF , !P2 ;  /* 0xff8000000b337808 */ /* 0x000fe20005000000 */
[----:B------:R-:W-:Y:S06]  /*8be0*/  @!P1 BRA `(.L_x_2395) ;  /* 0x00000004009c9947 */ /* 0x000fec0003800000 */
[----:B------:R-:W-:Y:S01]  /*8bf0*/  ULDC.64 UR8, c[0x0][0x208] ;  /* 0x0000820000087ab9 */ /* 0x000fe20000000a00 */
[----:B------:R-:W-:Y:S05]  /*8c00*/  @!P0 BRA `(.L_x_2396) ;  /* 0x0000000000ec8947 */ /* 0x000fea0003800000 */
[----:B------:R-:W1:Y:S01]  /*8c10*/  LDC R5, c[0x0][0x380] ;  /* 0x0000e000ff057b82 */ /* 0x000e620000000800 */
[----:B------:R-:W-:Y:S01]  /*8c20*/  IMAD.SHL.U32 R6, R231, 0x80, RZ ;  /* 0x00000080e7067824 */ /* 0x000fe200078e00ff */
[----:B------:R-:W-:-:S04]  /*8c30*/  ULDC.64 UR4, c[0x0][0x230] ;  /* 0x00008c0000047ab9 */ /* 0x000fc80000000a00 */
        /* <DEDUP_REMOVED lines=30> */
[----:B------:R-:W-:Y:S02]  /*8e20*/  ISETP.NE.AND P2, PT, R5, RZ, PT ;  /* 0x000000ff0500720c */ /* 0x000fe40003f45270 */
[----:B------:R-:W-:-:S07]  /*8e30*/  LOP3.LUT R4, RZ, R5, RZ, 0x33, !PT ;  /* 0x00000005ff047212 */ /* 0x000fce00078e33ff */
        /* <DEDUP_REMOVED lines=13> */
[----:B------:R-:W-:-:S04]  /*8f10*/  IMAD R4, R5, R184, RZ ;  /* 0x000000b805047224 */ /* 0x000fc800078e02ff */
[C---:B------:R-:W-:Y:S02]  /*8f20*/  IMAD R4, R7.reuse, R185, R4 ;  /* 0x000000b907047224 */ /* 0x040fe400078e0204 */
[----:B--2---:R-:W-:Y:S02]  /*8f30*/  IMAD.IADD R6, R6, 0x1, -R9 ;  /* 0x0000000106067824 */ /* 0x004fe400078e0a09 */
[----:B------:R-:W-:-:S03]  /*8f40*/  IMAD.WIDE.U32 R8, R7, R184, RZ ;  /* 0x000000b807087225 */ /* 0x000fc600078e00ff */
[----:B------:R-:W-:Y:S02]  /*8f50*/  SHF.R.S32.HI R5, RZ, 0x1f, R6 ;  /* 0x0000001fff057819 */ /* 0x000fe40000011406 */
[----:B------:R-:W-:-:S03]  /*8f60*/  IADD3 R9, R9, R4, RZ ;  /* 0x0000000409097210 */ /* 0x000fc60007ffe0ff */
[----:B------:R-:W-:-:S04]  /*8f70*/  IMAD R5, R5, UR4, RZ ;  /* 0x0000000405057c24 */ /* 0x000fc8000f8e02ff */
[C---:B------:R-:W-:Y:S02]  /*8f80*/  IMAD R5, R6.reuse, UR5, R5 ;  /* 0x0000000506057c24 */ /* 0x040fe4000f8e0205 */
[----:B------:R-:W-:-:S04]  /*8f90*/  IMAD.WIDE.U32 R6, R6, UR4, R8 ;  /* 0x0000000406067c25 */ /* 0x000fc8000f8e0008 */
[----:B------:R-:W-:Y:S01]  /*8fa0*/  IMAD.IADD R4, R7, 0x1, R5 ;  /* 0x0000000107047824 */ /* 0x000fe200078e0205 */
[----:B------:R-:W-:Y:S06]  /*8fb0*/  BRA `(.L_x_2397) ;  /* 0x0000000000087947 */ /* 0x000fec0003800000 */
.L_x_2396:
[----:B------:R-:W-:-:S04]  /*8fc0*/  LEA R6, -R184, RZ, 0x7 ;  /* 0x000000ffb8067211 */ /* 0x000fc800078e39ff */
[----:B------:R-:W-:-:S07]  /*8fd0*/  SHF.R.S32.HI R4, RZ, 0x1f, R6 ;  /* 0x0000001fff047819 */ /* 0x000fce0000011406 */
.L_x_2397:
[----:B------:R-:W-:Y:S01]  /*8fe0*/  IADD3 R190, P1, R190, R6, RZ ;  /* 0x00000006bebe7210 */ /* 0x000fe20007f3e0ff */
[C---:B------:R-:W-:Y:S01]  /*8ff0*/  IMAD.SHL.U32 R5, R184.reuse, 0x20, RZ ;  /* 0x00000020b8057824 */ /* 0x040fe200078e00ff */
[----:B------:R-:W-:Y:S02]  /*9000*/  SHF.L.U64.HI R184, R184, 0x5, R185 ;  /* 0x00000005b8b87819 */ /* 0x000fe400000102b9 */
[----:B------:R-:W-:Y:S01]  /*9010*/  LEA R236, P2, R190, R186, 0x1 ;  /* 0x000000babeec7211 */ /* 0x000fe200078408ff */
[----:B------:R-:W-:-:S03]  /*9020*/  IMAD.X R4, R191, 0x1, R4, P1 ;  /* 0x00000001bf047824 */ /* 0x000fc600008e0604 */
[----:B------:R-:W-:Y:S02]  /*9030*/  IADD3 R6, P1, R236, R5, RZ ;  /* 0x00000005ec067210 */ /* 0x000fe40007f3e0ff */
[----:B------:R-:W-:Y:S02]  /*9040*/  LEA.HI.X R237, R190, R187, R4, 0x1, P2 ;  /* 0x000000bbbeed7211 */ /* 0x000fe400010f0c04 */
[----:B------:R-:W-:-:S03]  /*9050*/  IADD3 R14, P2, R6, R5, RZ ;  /* 0x00000005060e7210 */ /* 0x000fc60007f5e0ff */
[--C-:B------:R-:W-:Y:S01]  /*9060*/  IMAD.X R7, R237, 0x1, R184.reuse, P1 ;  /* 0x00000001ed077824 */ /* 0x100fe200008e06b8 */
        /* <DEDUP_REMOVED lines=31> */
.L_x_2395:
        /* <DEDUP_REMOVED lines=81> */
[----:B------:R-:W-:Y:S01]  /*9770*/  FMUL.FTZ R56, R45, UR6 ;  /* 0x000000062d387c20 */ /* 0x000fe20008410000 */
[----:B------:R-:W-:Y:S01]  /*9780*/  FSEL R65, R65, RZ, P2 ;  /* 0x000000ff41417208 */ /* 0x000fe20001000000 */
[----:B------:R-:W-:Y:S01]  /*9790*/  FADD.FTZ R8, R2, -R5 ;  /* 0x8000000502087221 */ /* 0x000fe20000010000 */
        /* <DEDUP_REMOVED lines=15> */
[----:B------:R-:W2:Y:S01]  /*9890*/  LDSM.16.MT88.4 R8, [R217+0xc000] ;  /* 0x00c00000d908783b */ /* 0x000ea20000004200 */
        /* <DEDUP_REMOVED lines=64> */
[----:B------:R-:W-:-:S06]  /*9ca0*/  FFMA.FTZ R51, R51, UR6, -R56 ;  /* 0x0000000633337c23 */ /* 0x000fcc0008010838 */
        /* <DEDUP_REMOVED lines=75> */
[----:B------:R-:W4:Y:S01]  /*a160*/  MUFU.EX2 R49, R49 ;  /* 0x0000003100317308 */ /* 0x000f220000000800 */
[-C--:B------:R-:W-:Y:S01]  /*a170*/  FMUL.FTZ R116, R116, R47.reuse ;  /* 0x0000002f74747220 */ /* 0x080fe20000410000 */
[-C--:B------:R-:W-:Y:S01]  /*a180*/  FMUL.FTZ R117, R117, R47.reuse ;  /* 0x0000002f75757220 */ /* 0x080fe20000410000 */
[C---:B---3--:R-:W-:Y:S01]  /*a190*/  HMMA.16816.F32.BF16 R96, R12.reuse, R16, R96 ;  /* 0x000000100c60723c */ /* 0x048fe20000041860 */
[-C--:B------:R-:W-:Y:S01]  /*a1a0*/  FMUL.FTZ R118, R118, R0.reuse ;  /* 0x0000000076767220 */ /* 0x080fe20000410000 */
[-C--:B------:R-:W-:Y:S01]  /*a1b0*/  FMUL.FTZ R119, R119, R0.reuse ;  /* 0x0000000077777220 */ /* 0x080fe20000410000 */
[----:B------:R-:W-:Y:S01]  /*a1c0*/  FFMA.FTZ R47, R239, R47, R48 ;  /* 0x0000002fef2f7223 */ /* 0x000fe20000010030 */
[----:B------:R-:W-:Y:S01]  /*a1d0*/  FFMA.FTZ R41, R240, R0, R41 ;  /* 0x00000000f0297223 */ /* 0x000fe20000010029 */
[----:B------:R-:W-:Y:S01]  /*a1e0*/  MUFU.EX2 R53, R53 ;  /* 0x0000003500357308 */ /* 0x000fe20000000800 */
[----:B------:R-:W-:Y:S01]  /*a1f0*/  HMMA.16816.F32.BF16 R100, R12, R18, R100 ;  /* 0x000000120c64723c */ /* 0x000fe20000041864 */
[----:B------:R-:W3:Y:S01]  /*a200*/  LDSM.16.MT88.4 R16, [R220+0xc800] ;  /* 0x00c80000dc10783b */ /* 0x000ee20000004200 */
[----:B------:R-:W-:Y:S01]  /*a210*/  FADD.FTZ R44, R44, R47 ;  /* 0x0000002f2c2c7221 */ /* 0x000fe20000010000 */
[----:B------:R-:W-:-:S03]  /*a220*/  FADD.FTZ R40, R40, R41 ;  /* 0x0000002928287221 */ /* 0x000fc60000010000 */
        /* <DEDUP_REMOVED lines=8> */
[----:B------:R-:W-:Y:S01]  /*a2b0*/  FADD.FTZ R3, R2, R3 ;  /* 0x0000000302037221 */ /* 0x000fe20000010000 */
[----:B------:R-:W-:Y:S01]  /*a2c0*/  MOV R2, R46 ;  /* 0x0000002e00027202 */ /* 0x000fe20000000f00 */
[C---:B------:R-:W-:Y:S05]  /*a2d0*/  HMMA.16816.F32.BF16 R112, R12.reuse, R28, R112 ;  /* 0x0000001c0c70723c */ /* 0x040fea0000041870 */
[----:B------:R-:W5:Y:S01]  /*a2e0*/  MUFU.EX2 R57, R57 ;  /* 0x0000003900397308 */ /* 0x000f620000000800 */
[C---:B-1----:R-:W-:Y:S07]  /*a2f0*/  HMMA.16816.F32.BF16 R108, R12.reuse, R4, R108 ;  /* 0x000000040c6c723c */ /* 0x042fee000004186c */
[----:B------:R-:W-:Y:S01]  /*a300*/  MUFU.EX2 R59, R59 ;  /* 0x0000003b003b7308 */ /* 0x000fe20000000800 */
[----:B------:R-:W-:Y:S01]  /*a310*/  HMMA.16816.F32.BF16 R120, R12, R6, R120 ;  /* 0x000000060c78723c */ /* 0x000fe20000041878 */
[----:B----4-:R-:W-:Y:S01]  /*a320*/  F2FP.BF16.F32.PACK_AB R4, R49, R50 ;  /* 0x000000323104723e */ /* 0x010fe200000010ff */
[----:B------:R-:W-:-:S05]  /*a330*/  FADD.FTZ R50, R50, R43 ;  /* 0x0000002b32327221 */ /* 0x000fca0000010000 */
[----:B------:R-:W1:Y:S01]  /*a340*/  MUFU.EX2 R58, R58 ;  /* 0x0000003a003a7308 */ /* 0x000e620000000800 */
[----:B-----5:R-:W-:Y:S01]  /*a350*/  F2FP.BF16.F32.PACK_AB R5, R57, R60 ;  /* 0x0000003c3905723e */ /* 0x020fe200000010ff */
[----:B------:R-:W-:Y:S01]  /*a360*/  HMMA.16816.F32.BF16 R12, R12, R30, R116 ;  /* 0x0000001e0c0c723c */ /* 0x000fe20000041874 */
[----:B------:R-:W4:Y:S01]  /*a370*/  LDSM.16.MT88.4 R28, [R218+0x10800] ;  /* 0x01080000da1c783b */ /* 0x000f220000004200 */
[----:B------:R-:W-:Y:S01]  /*a380*/  F2FP.BF16.F32.PACK_AB R6, R52, R53 ;  /* 0x000000353406723e */ /* 0x000fe200000010ff */
[----:B------:R-:W-:Y:S01]  /*a390*/  FADD.FTZ R60, R60, R3 ;  /* 0x000000033c3c7221 */ /* 0x000fe20000010000 */
[----:B------:R-:W-:Y:S02]  /*a3a0*/  FADD.FTZ R50, R49, R50 ;  /* 0x0000003231327221 */ /* 0x000fe40000010000 */
[----:B------:R-:W-:Y:S01]  /*a3b0*/  MUFU.EX2 R63, R63 ;  /* 0x0000003f003f7308 */ /* 0x000fe20000000800 */
[----:B------:R-:W-:Y:S01]  /*a3c0*/  FADD.FTZ R60, R57, R60 ;  /* 0x0000003c393c7221 */ /* 0x000fe20000010000 */
[----:B------:R-:W-:-:S04]  /*a3d0*/  FADD.FTZ R53, R53, R50 ;  /* 0x0000003235357221 */ /* 0x000fc80000010000 */
[----:B------:R-:W-:Y:S02]  /*a3e0*/  FADD.FTZ R52, R52, R53 ;  /* 0x0000003534347221 */ /* 0x000fe40000010000 */
[----:B------:R-:W5:Y:S01]  /*a3f0*/  MUFU.EX2 R66, R66 ;  /* 0x0000004200427308 */ /* 0x000f620000000800 */
[----:B-1----:R-:W-:Y:S01]  /*a400*/  F2FP.BF16.F32.PACK_AB R7, R58, R59 ;  /* 0x0000003b3a07723e */ /* 0x002fe200000010ff */
[----:B------:R-:W-:-:S04]  /*a410*/  FADD.FTZ R59, R59, R60 ;  /* 0x0000003c3b3b7221 */ /* 0x000fc80000010000 */
[----:B------:R-:W-:Y:S02]  /*a420*/  FADD.FTZ R58, R58, R59 ;  /* 0x0000003b3a3a7221 */ /* 0x000fe40000010000 */
[C---:B---3--:R-:W-:Y:S01]  /*a430*/  HMMA.16816.F32.BF16 R128, R4.reuse, R16, R128 ;  /* 0x000000100480723c */ /* 0x048fe20000041880 */
[----:B------:R-:W-:Y:S05]  /*a440*/  MUFU.EX2 R67, R67 ;  /* 0x0000004300437308 */ /* 0x000fea0000000800 */
[C---:B------:R-:W-:Y:S01]  /*a450*/  HMMA.16816.F32.BF16 R68, R4.reuse, R18, R68 ;  /* 0x000000120444723c */ /* 0x040fe20000041844 */
[----:B------:R-:W1:Y:S02]  /*a460*/  LDSM.16.MT88.4 R16, [R220+0x10800] ;  /* 0x01080000dc10783b */ /* 0x000e640000004200 */
[----:B------:R-:W-:Y:S03]  /*a470*/  MUFU.EX2 R136, R136 ;  /* 0x0000008800887308 */ /* 0x000fe60000000800 */
[C---:B--2---:R-:W-:Y:S05]  /*a480*/  HMMA.16816.F32.BF16 R80, R4.reuse, R8, R80 ;  /* 0x000000080450723c */ /* 0x044fea0000041850 */
[----:B------:R-:W-:Y:S01]  /*a490*/  MUFU.EX2 R133, R133 ;  /* 0x0000008500857308 */ /* 0x000fe20000000800 */
[C---:B------:R-:W-:Y:S01]  /*a4a0*/  HMMA.16816.F32.BF16 R84, R4.reuse, R10, R84 ;  /* 0x0000000a0454723c */ /* 0x040fe20000041854 */
[----:B------:R-:W2:Y:S05]  /*a4b0*/  LDSM.16.MT88.4 R8, [R217+0x10800] ;  /* 0x01080000d908783b */ /* 0x000eaa0000004200 */
        /* <DEDUP_REMOVED lines=14> */
[C---:B-1----:R-:W-:Y:S05]  /*a5a0*/  HMMA.16816.F32.BF16 R96, R4.reuse, R16, R96 ;  /* 0x000000100460723c */ /* 0x042fea0000041860 */
[----:B------:R-:W-:Y:S01]  /*a5b0*/  MUFU.EX2 R147, R147 ;  /* 0x0000009300937308 */ /* 0x000fe20000000800 */
[C---:B------:R-:W-:Y:S01]  /*a5c0*/  HMMA.16816.F32.BF16 R100, R4.reuse, R18, R100 ;  /* 0x000000120464723c */ /* 0x040fe20000041864 */
[----:B------:R-:W1:Y:S05]  /*a5d0*/  LDSM.16.MT88.4 R16, [R216+0xd000] ;  /* 0x00d00000d810783b */ /* 0x000e6a0000004200 */
[C---:B--2---:R-:W-:Y:S01]  /*a5e0*/  HMMA.16816.F32.BF16 R108, R4.reuse, R8, R108 ;  /* 0x00000008046c723c */ /* 0x044fe2000004186c */
[----:B------:R-:W-:Y:S05]  /*a5f0*/  MUFU.EX2 R152, R152 ;  /* 0x0000009800987308 */ /* 0x000fea0000000800 */
[C---:B------:R-:W-:Y:S01]  /*a600*/  HMMA.16816.F32.BF16 R120, R4.reuse, R10, R120 ;  /* 0x0000000a0478723c */ /* 0x040fe20000041878 */
[----:B-----5:R-:W-:Y:S01]  /*a610*/  F2FP.BF16.F32.PACK_AB R8, R66, R63 ;  /* 0x0000003f4208723e */ /* 0x020fe200000010ff */
[----:B------:R-:W-:Y:S01]  /*a620*/  FADD.FTZ R63, R63, R52 ;  /* 0x000000343f3f7221 */ /* 0x000fe20000010000 */
[----:B---3--:R-:W-:Y:S01]  /*a630*/  F2FP.BF16.F32.PACK_AB R9, R138, R133 ;  /* 0x000000858a09723e */ /* 0x008fe200000010ff */
[----:B------:R-:W-:Y:S01]  /*a640*/  MUFU.EX2 R156, R156 ;  /* 0x0000009c009c7308 */ /* 0x000fe20000000800 */
[----:B------:R-:W-:Y:S01]  /*a650*/  FADD.FTZ R133, R133, R58 ;  /* 0x0000003a85857221 */ /* 0x000fe20000010000 */
[----:B------:R-:W-:Y:S01]  /*a660*/  HMMA.16816.F32.BF16 R112, R4, R36, R112 ;  /* 0x000000240470723c */ /* 0x000fe20000041870 */
[----:B------:R-:W-:Y:S01]  /*a670*/  F2FP.BF16.F32.PACK_AB R10, R136, R67 ;  /* 0x00000043880a723e */ /* 0x000fe200000010ff */
[----:B------:R-:W-:Y:S01]  /*a680*/  FADD.FTZ R66, R66, R63 ;  /* 0x0000003f42427221 */ /* 0x000fe20000010000 */
[----:B----4-:R-:W-:Y:S01]  /*a690*/  F2FP.BF16.F32.PACK_AB R11, R140, R135 ;  /* 0x000000878c0b723e */ /* 0x010fe200000010ff */
[----:B------:R-:W-:-:S02]  /*a6a0*/  FADD.FTZ R138, R138, R133 ;  /* 0x000000858a8a7221 */ /* 0x000fc40000010000 */
[----:B------:R-:W-:Y:S01]  /*a6b0*/  HMMA.16816.F32.BF16 R4, R4, R38, R12 ;  /* 0x000000260404723c */ /* 0x000fe2000004180c */
[----:B------:R-:W-:Y:S01]  /*a6c0*/  LDSM.16.MT88.4 R12, [R216+0x11000] ;  /* 0x01100000d80c783b */ /* 0x000fe20000004200 */
[----:B------:R-:W2:Y:S01]  /*a6d0*/  MUFU.EX2 R157, R157 ;  /* 0x0000009d009d7308 */ /* 0x000ea20000000800 */
        /* <DEDUP_REMOVED lines=8> */
[----:B------:R-:W3:Y:S05]  /*a760*/  LDSM.16.MT88.4 R24, [R218+0x11000] ;  /* 0x01100000da18783b */ /* 0x000eea0000004200 */
[C---:B------:R-:W-:Y:S01]  /*a770*/  HMMA.16816.F32.BF16 R96, R8.reuse, R28, R96 ;  /* 0x0000001c0860723c */ /* 0x040fe20000041860 */
        /* <DEDUP_REMOVED lines=16> */
[----:B------:R-:W5:Y:S05]  /*a880*/  LDSM.16.MT88.4 R32, [R220+0xd800] ;  /* 0x00d80000dc20783b */ /* 0x000f6a0000004200 */
[C---:B---3--:R-:W-:Y:S01]  /*a890*/  HMMA.16816.F32.BF16 R104, R8.reuse, R24, R104 ;  /* 0x000000180868723c */ /* 0x048fe20000041868 */
[----:B------:R-:W3:Y:S05]  /*a8a0*/  MUFU.EX2 R170, R170 ;  /* 0x000000aa00aa7308 */ /* 0x000eea0000000800 */
[C---:B------:R-:W-:Y:S01]  /*a8b0*/  HMMA.16816.F32.BF16 R124, R8.reuse, R26, R124 ;  /* 0x0000001a087c723c */ /* 0x040fe2000004187c */
[----:B------:R-:W3:Y:S02]  /*a8c0*/  LDSM.16.MT88.4 R24, [R217+0xd800] ;  /* 0x00d80000d918783b */ /* 0x000ee40000004200 */
[----:B------:R-:W-:Y:S03]  /*a8d0*/  MUFU.EX2 R169, R169 ;  /* 0x000000a900a97308 */ /* 0x000fe60000000800 */
[C---:B------:R-:W-:Y:S05]  /*a8e0*/  HMMA.16816.F32.BF16 R112, R8.reuse, R12, R112 ;  /* 0x0000000c0870723c */ /* 0x040fea0000041870 */
[----:B------:R-:W3:Y:S01]  /*a8f0*/  MUFU.EX2 R172, R172 ;  /* 0x000000ac00ac7308 */ /* 0x000ee20000000800 */
[----:B------:R-:W-:Y:S01]  /*a900*/  HMMA.16816.F32.BF16 R4, R8, R14, R4 ;  /* 0x0000000e0804723c */ /* 0x000fe20000041804 */
[----:B------:R-:W-:Y:S01]  /*a910*/  F2FP.BF16.F32.PACK_AB R12, R150, R145 ;  /* 0x00000091960c723e */ /* 0x000fe200000010ff */
[----:B------:R-:W-:Y:S01]  /*a920*/  FADD.FTZ R145, R145, R136 ;  /* 0x0000008891917221 */ /* 0x000fe20000010000 */
[----:B--2---:R-:W-:Y:S01]  /*a930*/  F2FP.BF16.F32.PACK_AB R13, R157, R156 ;  /* 0x0000009c9d0d723e */ /* 0x004fe200000010ff */
[----:B------:R-:W-:-:S02]  /*a940*/  FADD.FTZ R156, R156, R3 ;  /* 0x000000039c9c7221 */ /* 0x000fc40000010000 */
[C---:B----4-:R-:W-:Y:S01]  /*a950*/  HMMA.16816.F32.BF16 R108, R8.reuse, R20, R108 ;  /* 0x00000014086c723c */ /* 0x050fe2000004186c */
        /* <DEDUP_REMOVED lines=15> */
[----:B------:R-:W2:Y:S01]  /*aa50*/  LDSM.16.MT88.4 R28, [R218+0x11800] ;  /* 0x01180000da1c783b */ /* 0x000ea20000004200 */
        /* <DEDUP_REMOVED lines=8> */
[----:B------:R-:W4:Y:S02]  /*aae0*/  LDSM.16.MT88.4 R32, [R216+0x11800] ;  /* 0x01180000d820783b */ /* 0x000f240000004200 */
[----:B------:R-:W-:Y:S03]  /*aaf0*/  MUFU.EX2 R153, R153 ;  /* 0x0000009900997308 */ /* 0x000fe60000000800 */
[C---:B---3--:R-:W-:Y:S05]  /*ab00*/  HMMA.16816.F32.BF16 R80, R12.reuse, R24, R80 ;  /* 0x000000180c50723c */ /* 0x048fea0000041850 */
[----:B------:R-:W-:Y:S01]  /*ab10*/  MUFU.EX2 R151, R151 ;  /* 0x0000009700977308 */ /* 0x000fe20000000800 */
[C---:B------:R-:W-:Y:S01]  /*ab20*/  HMMA.16816.F32.BF16 R84, R12.reuse, R26, R84 ;  /* 0x0000001a0c54723c */ /* 0x040fe20000041854 */
[----:B------:R-:W3:Y:S05]  /*ab30*/  LDSM.16.MT88.4 R24, [R220+0xe000] ;  /* 0x00e00000dc18783b */ /* 0x000eea0000004200 */
        /* <DEDUP_REMOVED lines=20> */
[----:B------:R-:W-:Y:S02]  /*ac80*/  FADD.FTZ R3, R163, R162 ;  /* 0x000000a2a3037221 */ /* 0x000fe40000010000 */
[----:B------:R-:W-:Y:S02]  /*ac90*/  MUFU.EX2 R155, R155 ;  /* 0x0000009b009b7308 */ /* 0x000fe40000000800 */
[----:B-1----:R-:W-:Y:S01]  /*aca0*/  HMMA.16816.F32.BF16 R72, R8, R16, R72 ;  /* 0x000000100848723c */ /* 0x002fe20000041848 */
[----:B------:R-:W-:-:S05]  /*acb0*/  FADD.FTZ R3, R168, R3 ;  /* 0x00000003a8037221 */ /* 0x000fca0000010000 */
[----:B------:R-:W-:Y:S01]  /*acc0*/  HMMA.16816.F32.BF16 R76, R8, R18, R76 ;  /* 0x00000012084c723c */ /* 0x000fe2000004184c */
[----:B------:R-:W1:Y:S01]  /*acd0*/  LDSM.16.MT88.4 R16, [R217+0x12000] ;  /* 0x01200000d910783b */ /* 0x000e620000004200 */
[----:B------:R-:W-:Y:S04]  /*ace0*/  MUFU.EX2 R142, R142 ;  /* 0x0000008e008e7308 */ /* 0x000fe80000000800 */
[C---:B----4-:R-:W-:Y:S04]  /*acf0*/  HMMA.16816.F32.BF16 R112, R12.reuse, R32, R112 ;  /* 0x000000200c70723c */ /* 0x050fe80000041870 */
[----:B------:R-:W-:Y:S02]  /*ad00*/  MUFU.EX2 R141, R141 ;  /* 0x0000008d008d7308 */ /* 0x000fe40000000800 */
[----:B------:R-:W-:Y:S01]  /*ad10*/  HMMA.16816.F32.BF16 R4, R12, R34, R4 ;  /* 0x000000220c04723c */ /* 0x000fe20000041804 */
[----:B------:R-:W4:Y:S04]  /*ad20*/  LDSM.16.MT88.4 R12, [R216+0x12000] ;  /* 0x01200000d80c783b */ /* 0x000f280000004200 */
[----:B------:R-:W-:Y:S01]  /*ad30*/  LDSM.16.MT88.4 R32, [R220+0x12000] ;  /* 0x01200000dc20783b */ /* 0x000fe20000004200 */
[C---:B---3--:R-:W-:Y:S01]  /*ad40*/  HMMA.16816.F32.BF16 R128, R8.reuse, R24, R128 ;  /* 0x000000180880723c */ /* 0x048fe20000041880 */
[----:B------:R-:W-:Y:S05]  /*ad50*/  MUFU.EX2 R139, R139 ;  /* 0x0000008b008b7308 */ /* 0x000fea0000000800 */
[C---:B------:R-:W-:Y:S01]  /*ad60*/  HMMA.16816.F32.BF16 R68, R8.reuse, R26, R68 ;  /* 0x0000001a0844723c */ /* 0x040fe20000041844 */
[----:B------:R-:W3:Y:S02]  /*ad70*/  LDSM.16.MT88.4 R24, [R218+0x12000] ;  /* 0x01200000da18783b */ /* 0x000ee40000004200 */
[----:B------:R-:W-:Y:S03]  /*ad80*/  MUFU.EX2 R146, R146 ;  /* 0x0000009200927308 */ /* 0x000fe60000000800 */
[C---:B--2---:R-:W-:Y:S05]  /*ad90*/  HMMA.16816.F32.BF16 R80, R8.reuse, R28, R80 ;  /* 0x0000001c0850723c */ /* 0x044fea0000041850 */
[----:B------:R-:W-:Y:S01]  /*ada0*/  MUFU.EX2 R134, R134 ;  /* 0x0000008600867308 */ /* 0x000fe20000000800 */
[C---:B------:R-:W-:Y:S01]  /*adb0*/  HMMA.16816.F32.BF16 R84, R8.reuse, R30, R84 ;  /* 0x0000001e0854723c */ /* 0x040fe20000041854 */
[----:B------:R-:W2:Y:S05]  /*adc0*/  LDSM.16.MT88.4 R28, [R220+0xe800] ;  /* 0x00e80000dc1c783b */ /* 0x000eaa0000004200 */
[C---:B-1----:R-:W-:Y:S01]  /*add0*/  HMMA.16816.F32.BF16 R108, R8.reuse, R16, R108 ;  /* 0x00000010086c723c */ /* 0x042fe2000004186c */
[----:B------:R-:W1:Y:S05]  /*ade0*/  MUFU.EX2 R137, R137 ;  /* 0x0000008900897308 */ /* 0x000e6a0000000800 */
[C---:B------:R-:W-:Y:S01]  /*adf0*/  HMMA.16816.F32.BF16 R120, R8.reuse, R18, R120 ;  /* 0x000000120878723c */ /* 0x040fe20000041878 */
[----:B------:R-:W5:Y:S02]  /*ae00*/  LDSM.16.MT88.4 R16, [R217+0xe800] ;  /* 0x00e80000d910783b */ /* 0x000f640000004200 */
[----:B------:R-:W-:Y:S03]  /*ae10*/  MUFU.EX2 R64, R64 ;  /* 0x0000004000407308 */ /* 0x000fe60000000800 */
[C---:B----4-:R-:W-:Y:S05]  /*ae20*/  HMMA.16816.F32.BF16 R112, R8.reuse, R12, R112 ;  /* 0x0000000c0870723c */ /* 0x050fea0000041870 */
[----:B------:R-:W4:Y:S01]  /*ae30*/  MUFU.EX2 R65, R65 ;  /* 0x0000004100417308 */ /* 0x000f220000000800 */
[----:B------:R-:W-:Y:S01]  /*ae40*/  HMMA.16816.F32.BF16 R4, R8, R14, R4 ;  /* 0x0000000e0804723c */ /* 0x000fe20000041804 */
[----:B------:R-:W5:Y:S01]  /*ae50*/  LDSM.16.MT88.4 R12, [R216+0xe800] ;  /* 0x00e80000d80c783b */ /* 0x000f620000004200 */
[----:B-1----:R-:W-:-:S04]  /*ae60*/  F2FP.BF16.F32.PACK_AB R116, R137, R134 ;  /* 0x000000868974723e */ /* 0x002fc800000010ff */
[C---:B---3--:R-:W-:Y:S06]  /*ae70*/  HMMA.16816.F32.BF16 R104, R8.reuse, R24, R104 ;  /* 0x000000180868723c */ /* 0x048fec0000041868 */
[C---:B------:R-:W-:Y:S01]  /*ae80*/  HMMA.16816.F32.BF16 R124, R8.reuse, R26, R124 ;  /* 0x0000001a087c723c */ /* 0x040fe2000004187c */
[----:B------:R-:W-:Y:S01]  /*ae90*/  F2FP.BF16.F32.PACK_AB R24, R165, R164 ;  /* 0x000000a4a518723e */ /* 0x000fe200000010ff */
[----:B------:R-:W-:Y:S01]  /*aea0*/  FADD.FTZ R164, R164, R3 ;  /* 0x00000003a4a47221 */ /* 0x000fe20000010000 */
[----:B------:R-:W-:Y:S02]  /*aeb0*/  F2FP.BF16.F32.PACK_AB R25, R153, R154 ;  /* 0x0000009a9919723e */ /* 0x000fe400000010ff */
[----:B----4-:R-:W-:Y:S01]  /*aec0*/  F2FP.BF16.F32.PACK_AB R118, R65, R64 ;  /* 0x000000404176723e */ /* 0x010fe200000010ff */
[----:B------:R-:W-:Y:S01]  /*aed0*/  HMMA.16816.F32.BF16 R88, R8, R20, R88 ;  /* 0x000000140858723c */ /* 0x000fe20000041858 */
        /* <DEDUP_REMOVED lines=9> */
[----:B------:R-:W3:Y:S04]  /*af70*/  LDSM.16.MT88.4 R32, [R218+0x12800] ;  /* 0x01280000da20783b */ /* 0x000ee80000004200 */
[----:B------:R-:W-:Y:S01]  /*af80*/  LDSM.16.MT88.4 R8, [R217+0x12800] ;  /* 0x01280000d908783b */ /* 0x000fe20000004200 */
[C---:B--2---:R-:W-:Y:S06]  /*af90*/  HMMA.16816.F32.BF16 R128, R24.reuse, R28, R128 ;  /* 0x0000001c1880723c */ /* 0x044fec0000041880 */
[C---:B------:R-:W-:Y:S01]  /*afa0*/  HMMA.16816.F32.BF16 R68, R24.reuse, R30, R68 ;  /* 0x0000001e1844723c */ /* 0x040fe20000041844 */
[----:B------:R-:W2:Y:S05]  /*afb0*/  LDSM.16.MT88.4 R28, [R216+0x12800] ;  /* 0x01280000d81c783b */ /* 0x000eaa0000004200 */
[C---:B-----5:R-:W-:Y:S06]  /*afc0*/  HMMA.16816.F32.BF16 R80, R24.reuse, R16, R80 ;  /* 0x000000101850723c */ /* 0x060fec0000041850 */
[C---:B------:R-:W-:Y:S01]  /*afd0*/  HMMA.16816.F32.BF16 R84, R24.reuse, R18, R84 ;  /* 0x000000121854723c */ /* 0x040fe20000041854 */
[----:B------:R-:W4:Y:S05]  /*afe0*/  LDSM.16.MT88.4 R16, [R218+0xf000] ;  /* 0x00f00000da10783b */ /* 0x000f2a0000004200 */
[C---:B------:R-:W-:Y:S06]  /*aff0*/  HMMA.16816.F32.BF16 R88, R24.reuse, R12, R88 ;  /* 0x0000000c1858723c */ /* 0x040fec0000041858 */
[C---:B------:R-:W-:Y:S01]  /*b000*/  HMMA.16816.F32.BF16 R92, R24.reuse, R14, R92 ;  /* 0x0000000e185c723c */ /* 0x040fe2000004185c */
[----:B------:R-:W5:Y:S05]  /*b010*/  LDSM.16.MT88.4 R12, [R217+0xf000] ;  /* 0x00f00000d90c783b */ /* 0x000f6a0000004200 */
[C---:B-1----:R-:W-:Y:S06]  /*b020*/  HMMA.16816.F32.BF16 R72, R24.reuse, R20, R72 ;  /* 0x000000141848723c */ /* 0x042fec0000041848 */
[C---:B------:R-:W-:Y:S01]  /*b030*/  HMMA.16816.F32.BF16 R76, R24.reuse, R22, R76 ;  /* 0x00000016184c723c */ /* 0x040fe2000004184c */
[----:B------:R-:W-:Y:S05]  /*b040*/  LDSM.16.MT88.4 R20, [R220+0xf000] ;  /* 0x00f00000dc14783b */ /* 0x000fea0000004200 */
[C---:B---3--:R-:W-:Y:S06]  /*b050*/  HMMA.16816.F32.BF16 R104, R24.reuse, R32, R104 ;  /* 0x000000201868723c */ /* 0x048fec0000041868 */
[C---:B------:R-:W-:Y:S01]  /*b060*/  HMMA.16816.F32.BF16 R124, R24.reuse, R34, R124 ;  /* 0x00000022187c723c */ /* 0x040fe2000004187c */
[----:B------:R-:W1:Y:S05]  /*b070*/  LDSM.16.MT88.4 R32, [R216+0xf000] ;  /* 0x00f00000d820783b */ /* 0x000e6a0000004200 */
[C---:B--2---:R-:W-:Y:S06]  /*b080*/  HMMA.16816.F32.BF16 R112, R24.reuse, R28, R112 ;  /* 0x0000001c1870723c */ /* 0x044fec0000041870 */
[C---:B------:R-:W-:Y:S01]  /*b090*/  HMMA.16816.F32.BF16 R4, R24.reuse, R30, R4 ;  /* 0x0000001e1804723c */ /* 0x040fe20000041804 */
[----:B------:R-:W2:Y:S05]  /*b0a0*/  LDSM.16.MT88.4 R28, [R218+0x13000] ;  /* 0x01300000da1c783b */ /* 0x000eaa0000004200 */
[C---:B------:R-:W-:Y:S06]  /*b0b0*/  HMMA.16816.F32.BF16 R108, R24.reuse, R8, R108 ;  /* 0x00000008186c723c */ /* 0x040fec000004186c */
        /* <DEDUP_REMOVED lines=9> */
[----:B------:R-:W3:Y:S01]  /*b150*/  LDSM.16.MT88.4 R24, [R220+0x13000] ;  /* 0x01300000dc18783b */ /* 0x000ee20000004200 */
[----:B------:R-:W-:-:S03]  /*b160*/  FADD.FTZ R144, R144, R149 ;  /* 0x0000009590907221 */ /* 0x000fc60000010000 */
[----:B------:R-:W3:Y:S01]  /*b170*/  LDSM.16.MT88.4 R36, [R217+0x13000] ;  /* 0x01300000d924783b */ /* 0x000ee20000004200 */
[----:B----4-:R-:W-:Y:S01]  /*b180*/  HMMA.16816.F32.BF16 R72, R8, R16, R72 ;  /* 0x000000100848723c */ /* 0x010fe20000041848 */
[----:B------:R-:W-:-:S04]  /*b190*/  FADD.FTZ R155, R155, R144 ;  /* 0x000000909b9b7221 */ /* 0x000fc80000010000 */
[----:B------:R-:W-:Y:S01]  /*b1a0*/  FADD.FTZ R134, R134, R155 ;  /* 0x0000009b86867221 */ /* 0x000fe20000010000 */
[----:B------:R-:W-:Y:S01]  /*b1b0*/  HMMA.16816.F32.BF16 R76, R8, R18, R76 ;  /* 0x00000012084c723c */ /* 0x000fe2000004184c */
[----:B------:R-:W4:Y:S02]  /*b1c0*/  LDSM.16.MT88.4 R16, [R216+0x13000] ;  /* 0x01300000d810783b */ /* 0x000f240000004200 */
[----:B------:R-:W-:-:S03]  /*b1d0*/  FADD.FTZ R137, R137, R134 ;  /* 0x0000008689897221 */ /* 0x000fc60000010000 */
[----:B-----5:R-:W-:Y:S01]  /*b1e0*/  HMMA.16816.F32.BF16 R80, R8, R12, R80 ;  /* 0x0000000c0850723c */ /* 0x020fe20000041850 */
[----:B------:R-:W-:-:S04]  /*b1f0*/  FADD.FTZ R64, R64, R137 ;  /* 0x0000008940407221 */ /* 0x000fc80000010000 */
[----:B------:R-:W-:Y:S01]  /*b200*/  FADD.FTZ R239, R65, R64 ;  /* 0x0000004041ef7221 */ /* 0x000fe20000010000 */
[C---:B------:R-:W-:Y:S01]  /*b210*/  HMMA.16816.F32.BF16 R84, R8.reuse, R14, R84 ;  /* 0x0000000e0854723c */ /* 0x040fe20000041854 */
[----:B------:R-:W5:Y:S05]  /*b220*/  LDSM.16.MT88.4 R12, [R218+0xf800] ;  /* 0x00f80000da0c783b */ /* 0x000f6a0000004200 */
[C---:B-1----:R-:W-:Y:S06]  /*b230*/  HMMA.16816.F32.BF16 R88, R8.reuse, R32, R88 ;  /* 0x000000200858723c */ /* 0x042fec0000041858 */
[----:B------:R-:W-:Y:S01]  /*b240*/  HMMA.16816.F32.BF16 R92, R8, R34, R92 ;  /* 0x00000022085c723c */ /* 0x000fe2000004185c */
[--C-:B------:R-:W-:Y:S01]  /*b250*/  FFMA.FTZ R32, R61, UR6, -R56.reuse ;  /* 0x000000063d207c23 */ /* 0x100fe20008010838 */
[----:B------:R-:W-:-:S04]  /*b260*/  FFMA.FTZ R33, R55, UR6, -R56 ;  /* 0x0000000637217c23 */ /* 0x000fc80008010838 */
[C---:B--2---:R-:W-:Y:S01]  /*b270*/  HMMA.16816.F32.BF16 R104, R8.reuse, R28, R104 ;  /* 0x0000001c0868723c */ /* 0x044fe20000041868 */
[----:B------:R-:W-:Y:S01]  /*b280*/  FFMA.FTZ R34, R54, UR6, -R56 ;  /* 0x0000000636227c23 */ /* 0x000fe20008010838 */
[----:B------:R-:W-:Y:S04]  /*b290*/  MUFU.EX2 R32, R32 ;  /* 0x0000002000207308 */ /* 0x000fe80000000800 */
[C---:B------:R-:W-:Y:S04]  /*b2a0*/  HMMA.16816.F32.BF16 R128, R8.reuse, R20, R128 ;  /* 0x000000140880723c */ /* 0x040fe80000041880 */
[----:B------:R-:W1:Y:S02]  /*b2b0*/  MUFU.EX2 R33, R33 ;  /* 0x0000002100217308 */ /* 0x000e640000000800 */
[C---:B------:R-:W-:Y:S01]  /*b2c0*/  HMMA.16816.F32.BF16 R68, R8.reuse, R22, R68 ;  /* 0x000000160844723c */ /* 0x040fe20000041844 */
[----:B------:R-:W2:Y:S05]  /*b2d0*/  LDSM.16.MT88.4 R20, [R220+0xf800] ;  /* 0x00f80000dc14783b */ /* 0x000eaa0000004200 */
[----:B------:R-:W-:Y:S01]  /*b2e0*/  MUFU.EX2 R34, R34 ;  /* 0x0000002200227308 */ /* 0x000fe20000000800 */
[C---:B---3--:R-:W-:Y:S06]  /*b2f0*/  HMMA.16816.F32.BF16 R96, R8.reuse, R24, R96 ;  /* 0x000000180860723c */ /* 0x048fec0000041860 */
[C---:B------:R-:W-:Y:S01]  /*b300*/  HMMA.16816.F32.BF16 R100, R8.reuse, R26, R100 ;  /* 0x0000001a0864723c */ /* 0x040fe20000041864 */
[----:B------:R-:W3:Y:S01]  /*b310*/  MUFU.EX2 R29, R51 ;  /* 0x00000033001d7308 */ /* 0x000ee20000000800 */
[----:B-1----:R-:W-:Y:S01]  /*b320*/  F2FP.BF16.F32.PACK_AB R117, R33, R32 ;  /* 0x000000202175723e */ /* 0x002fe200000010ff */
[----:B------:R-:W1:Y:S03]  /*b330*/  LDSM.16.MT88.4 R24, [R217+0xf800] ;  /* 0x00f80000d918783b */ /* 0x000e660000004200 */
[C---:B------:R-:W-:Y:S06]  /*b340*/  HMMA.16816.F32.BF16 R124, R8.reuse, R30, R124 ;  /* 0x0000001e087c723c */ /* 0x040fec000004187c */
[C---:B------:R-:W-:Y:S06]  /*b350*/  HMMA.16816.F32.BF16 R108, R8.reuse, R36, R108 ;  /* 0x00000024086c723c */ /* 0x040fec000004186c */
[----:B------:R-:W-:Y:S01]  /*b360*/  HMMA.16816.F32.BF16 R120, R8, R38, R120 ;  /* 0x000000260878723c */ /* 0x000fe20000041878 */
[----:B---3--:R-:W-:-:S05]  /*b370*/  F2FP.BF16.F32.PACK_AB R119, R29, R34 ;  /* 0x000000221d77723e */ /* 0x008fca00000010ff */
[C---:B----4-:R-:W-:Y:S06]  /*b380*/  HMMA.16816.F32.BF16 R112, R8.reuse, R16, R112 ;  /* 0x000000100870723c */ /* 0x050fec0000041870 */
[----:B------:R-:W-:Y:S01]  /*b390*/  HMMA.16816.F32.BF16 R4, R8, R18, R4 ;  /* 0x000000120804723c */ /* 0x000fe20000041804 */
[----:B------:R-:W3:Y:S04]  /*b3a0*/  LDSM.16.MT88.4 R8, [R216+0xf800] ;  /* 0x00f80000d808783b */ /* 0x000ee80000004200 */
[----:B------:R-:W4:Y:S01]  /*b3b0*/  LDSM.16.MT88.4 R16, [R220+0x13800] ;  /* 0x01380000dc10783b */ /* 0x000f220000004200 */
[C---:B-----5:R-:W-:Y:S06]  /*b3c0*/  HMMA.16816.F32.BF16 R72, R116.reuse, R12, R72 ;  /* 0x0000000c7448723c */ /* 0x060fec0000041848 */
[C---:B------:R-:W-:Y:S01]  /*b3d0*/  HMMA.16816.F32.BF16 R76, R116.reuse, R14, R76 ;  /* 0x0000000e744c723c */ /* 0x040fe2000004184c */
[----:B------:R-:W5:Y:S05]  /*b3e0*/  LDSM.16.MT88.4 R12, [R218+0x13800] ;  /* 0x01380000da0c783b */ /* 0x000f6a0000004200 */
[C---:B--2---:R-:W-:Y:S06]  /*b3f0*/  HMMA.16816.F32.BF16 R128, R116.reuse, R20, R128 ;  /* 0x000000147480723c */ /* 0x044fec0000041880 */
[C---:B------:R-:W-:Y:S06]  /*b400*/  HMMA.16816.F32.BF16 R68, R116.reuse, R22, R68 ;  /* 0x000000167444723c */ /* 0x040fec0000041844 */
[C---:B-1----:R-:W-:Y:S06]  /*b410*/  HMMA.16816.F32.BF16 R80, R116.reuse, R24, R80 ;  /* 0x000000187450723c */ /* 0x042fec0000041850 */
[C---:B------:R-:W-:Y:S06]  /*b420*/  HMMA.16816.F32.BF16 R84, R116.reuse, R26, R84 ;  /* 0x0000001a7454723c */ /* 0x040fec0000041854 */
[C---:B---3--:R-:W-:Y:S06]  /*b430*/  HMMA.16816.F32.BF16 R88, R116.reuse, R8, R88 ;  /* 0x000000087458723c */ /* 0x048fec0000041858 */
[C---:B------:R-:W-:Y:S01]  /*b440*/  HMMA.16816.F32.BF16 R92, R116.reuse, R10, R92 ;  /* 0x0000000a745c723c */ /* 0x040fe2000004185c */
[----:B------:R-:W1:Y:S05]  /*b450*/  LDSM.16.MT88.4 R8, [R217+0x13800] ;  /* 0x01380000d908783b */ /* 0x000e6a0000004200 */
[C---:B----4-:R-:W-:Y:S06]  /*b460*/  HMMA.16816.F32.BF16 R96, R116.reuse, R16, R96 ;  /* 0x000000107460723c */ /* 0x050fec0000041860 */
[C---:B------:R-:W-:Y:S01]  /*b470*/  HMMA.16816.F32.BF16 R100, R116.reuse, R18, R100 ;  /* 0x000000127464723c */ /* 0x040fe20000041864 */
[----:B------:R-:W2:Y:S05]  /*b480*/  LDSM.16.MT88.4 R16, [R216+0x13800] ;  /* 0x01380000d810783b */ /* 0x000eaa0000004200 */
[C---:B-----5:R-:W-:Y:S06]  /*b490*/  HMMA.16816.F32.BF16 R104, R116.reuse, R12, R104 ;  /* 0x0000000c7468723c */ /* 0x060fec0000041868 */
[----:B------:R-:W-:Y:S01]  /*b4a0*/  HMMA.16816.F32.BF16 R124, R116, R14, R124 ;  /* 0x0000000e747c723c */ /* 0x000fe2000004187c */
[----:B------:R-:W-:-:S04]  /*b4b0*/  FADD.FTZ R13, R169, R170 ;  /* 0x000000aaa90d7221 */ /* 0x000fc80000010000 */
[----:B------:R-:W-:-:S04]  /*b4c0*/  FADD.FTZ R13, R172, R13 ;  /* 0x0000000dac0d7221 */ /* 0x000fc80000010000 */
        /* <DEDUP_REMOVED lines=17> */
.L_x_2392:
[----:B------:R-:W-:Y:S01]  /*b5e0*/  ISETP.GE.AND P1, PT, R231, 0x1, PT ;  /* 0x00000001e700780c */ /* 0x000fe20003f26270 */
[----:B------:R-:W-:-:S12]  /*b5f0*/  ULDC.64 UR12, c[0x0][0x208] ;  /* 0x00008200000c7ab9 */ /* 0x000fd80000000a00 */
[----:B------:R-:W-:Y:S05]  /*b600*/  @!P1 BRA `(.L_x_2398) ;  /* 0x0000003c008c9947 */ /* 0x000fea0003800000 */
[----:B------:R-:W-:Y:S01]  /*b610*/  IMAD.U32 R238, R188, -0x80, RZ ;  /* 0xffffff80bcee7824 */ /* 0x000fe200078e00ff */
[----:B------:R-:W-:Y:S01]  /*b620*/  ULDC.64 UR10, c[0x0][0x250] ;  /* 0x00009400000a7ab9 */ /* 0x000fe20000000a00 */
[----:B------:R-:W-:Y:S01]  /*b630*/  MOV R3, R0 ;  /* 0x0000000000037202 */ /* 0x000fe20000000f00 */
[----:B------:R-:W-:Y:S01]  /*b640*/  IMAD.MOV.U32 R133, RZ, RZ, R2 ;  /* 0x000000ffff857224 */ /* 0x000fe200078e0002 */
[----:B------:R-:W-:Y:S01]  /*b650*/  ULDC UR6, c[0x0][0x24c] ;  /* 0x0000930000067ab9 */ /* 0x000fe20000000800 */
[----:B------:R-:W-:Y:S01]  /*b660*/  SHF.R.S32.HI R232, RZ, 0x1f, R238 ;  /* 0x0000001fffe87819 */ /* 0x000fe200000114ee */
[----:B------:R-:W-:Y:S01]  /*b670*/  ULDC UR9, c[0x0][0x248] ;  /* 0x0000920000097ab9 */ /* 0x000fe20000000800 */
[----:B------:R-:W-:Y:S02]  /*b680*/  USHF.L.U64.HI UR11, UR10, 0x5, UR11 ;  /* 0x000000050a0b7899 */ /* 0x000fe4000801020b */
[----:B------:R-:W-:Y:S02]  /*b690*/  USHF.L.U32 UR10, UR10, 0x5, URZ ;  /* 0x000000050a0a7899 */ /* 0x000fe4000800063f */
[----:B------:R-:W-:-:S02]  /*b6a0*/  USHF.L.U64.HI UR6, UR9, 0x5, UR6 ;  /* 0x0000000509067899 */ /* 0x000fc40008010206 */
[----:B------:R-:W-:Y:S01]  /*b6b0*/  USHF.L.U32 UR5, UR9, 0x5, URZ ;  /* 0x0000000509057899 */ /* 0x000fe2000800063f */
[----:B------:R-:W-:-:S11]  /*b6c0*/  ULDC UR4, c[0x0][0x2ec] ;  /* 0x0000bb0000047ab9 */ /* 0x000fd60000000800 */
.L_x_2402:
[----:B------:R-:W-:Y:S04]  /*b6d0*/  DEPBAR.LE SB0, 0x0 ;  /* 0x000080000000791a */ /* 0x000fe80000000000 */
[----:B------:R-:W-:Y:S01]  /*b6e0*/  BAR.SYNC.DEFER_BLOCKING 0x0 ;  /* 0x0000000000007b1d */ /* 0x000fe20000010000 */
[----:B------:R-:W-:Y:S02]  /*b6f0*/  MOV R8, R238 ;  /* 0x000000ee00087202 */ /* 0x000fe40000000f00 */
[----:B------:R-:W-:Y:S03]  /*b700*/  MOV R0, R232 ;  /* 0x000000e800007202 */ /* 0x000fe60000000f00 */
[----:B------:R-:W-:Y:S05]  /*b710*/  @!P0 BRA `(.L_x_2399) ;  /* 0x0000000000f48947 */ /* 0x000fea0003800000 */
[----:B------:R-:W1:Y:S01]  /*b720*/  LDC R0, c[0x0][0x380] ;  /* 0x0000e000ff007b82 */ /* 0x000e620000000800 */
[----:B------:R-:W-:Y:S04]  /*b730*/  SHF.L.U32 R11, R231, 0x7, RZ ;  /* 0x00000007e70b7819 */ /* 0x000fe800000006ff */
[----:B------:R-:W-:Y:S01]  /*b740*/  IABS R6, R11 ;  /* 0x0000000b00067213 */ /* 0x000fe20000000000 */
[C---:B------:R-:W-:Y:S01]  /*b750*/  VIADD R5, R11.reuse, 0xffffff80 ;  /* 0xffffff800b057836 */ /* 0x040fe20000000000 */
        /* <DEDUP_REMOVED lines=57> */
.L_x_2399:
        /* <DEDUP_REMOVED lines=33> */
[----:B------:R1:W-:Y:S04]  /*bd00*/  LDGSTS.E.BYPASS.LTC128B.128 [R233+0x13000], desc[UR12][R48.64+0x80] ;  /* 0x1300008030e97fae */ /* 0x0003e8000b901d4c */
[----:B------:R-:W-:Y:S04]  /*bd10*/  LDGSTS.E.BYPASS.LTC128B.128 [R233+0xf800], desc[UR12][R60.64] ;  /* 0x0f8000003ce97fae */ /* 0x000fe8000b901d4c */
[----:B------:R2:W-:Y:S04]  /*bd20*/  LDGSTS.E.BYPASS.LTC128B.128 [R233+0x13800], desc[UR12][R60.64+0x80] ;  /* 0x138000803ce97fae */ /* 0x0005e8000b901d4c */
[----:B------:R-:W-:Y:S04]  /*bd30*/  LDSM.16.M88.4 R136, [R226] ;  /* 0x00000000e288783b */ /* 0x000fe80000000200 */
[----:B------:R-:W3:Y:S04]  /*bd40*/  LDSM.16.M88.4 R140, [R225+0x4000] ;  /* 0x00400000e18c783b */ /* 0x000ee80000000200 */
        /* <DEDUP_REMOVED lines=208> */
[----:B------:R-:W-:Y:S06]  /*ca50*/  @!P0 BRA `(.L_x_2401) ;  /* 0x0000000000f88947 */ /* 0x000fec0003800000 */
[----:B------:R-:W1:Y:S01]  /*ca60*/  LDC R0, c[0x0][0x380] ;  /* 0x0000e000ff007b82 */ /* 0x000e620000000800 */
[----:B------:R-:W-:Y:S05]  /*ca70*/  SHF.L.U32 R141, R231, 0x7, RZ ;  /* 0x00000007e78d7819 */ /* 0x000fea00000006ff */
[C---:B------:R-:W-:Y:S02]  /*ca80*/  VIADD R139, R141.reuse, 0xffffff00 ;  /* 0xffffff008d8b7836 */ /* 0x040fe40000000000 */
[----:B------:R-:W-:Y:S05]  /*ca90*/  VIADD R141, R141, 0xffffff80 ;  /* 0xffffff808d8d7836 */ /* 0x000fea0000000000 */
[----:B------:R-:W-:Y:S02]  /*caa0*/  IABS R134, R141 ;  /* 0x0000008d00867213 */ /* 0x000fe40000000000 */
[-C--:B-1----:R-:W-:Y:S02]  /*cab0*/  IABS R2, R0.reuse ;  /* 0x0000000000027213 */ /* 0x082fe40000000000 */
[-C--:B------:R-:W-:Y:S02]  /*cac0*/  LOP3.LUT R141, R141, R0.reuse, RZ, 0x3c, !PT ;  /* 0x000000008d8d7212 */ /* 0x080fe400078e3cff */
[----:B------:R-:W1:Y:S02]  /*cad0*/  I2F.RP R138, R2 ;  /* 0x00000002008a7306 */ /* 0x000e640000209400 */
[----:B------:R-:W-:Y:S08]  /*cae0*/  ISETP.GE.AND P3, PT, R141, RZ, PT ;  /* 0x000000ff8d00720c */ /* 0x000ff00003f66270 */
[----:B-1----:R-:W1:Y:S02]  /*caf0*/  MUFU.RCP R132, R138 ;  /* 0x0000008a00847308 */ /* 0x002e640000001000 */
[----:B-1----:R-:W-:Y:S01]  /*cb00*/  VIADD R136, R132, 0xffffffe ;  /* 0x0ffffffe84887836 */ /* 0x002fe20000000000 */
[----:B------:R-:W-:Y:S02]  /*cb10*/  IABS R132, R139 ;  /* 0x0000008b00847213 */ /* 0x000fe40000000000 */
[-C--:B------:R-:W-:Y:S05]  /*cb20*/  LOP3.LUT R139, R139, R0.reuse, RZ, 0x3c, !PT ;  /* 0x000000008b8b7212 */ /* 0x080fea00078e3cff */
[----:B------:R-:W1:Y:S01]  /*cb30*/  F2I.FTZ.U32.TRUNC.NTZ R137, R136 ;  /* 0x0000008800897305 */ /* 0x000e62000021f000 */
[----:B------:R-:W-:Y:S02]  /*cb40*/  ISETP.GE.AND P1, PT, R139, RZ, PT ;  /* 0x000000ff8b00720c */ /* 0x000fe40003f26270 */
[----:B------:R-:W-:Y:S01]  /*cb50*/  LOP3.LUT R139, RZ, R0, RZ, 0x33, !PT ;  /* 0x00000000ff8b7212 */ /* 0x000fe200078e33ff */
        /* <DEDUP_REMOVED lines=12> */
[-C--:B------:R-:W-:Y:S01]  /*cc20*/  @!P2 IADD3 R132, R132, -R2.reuse, RZ ;  /* 0x800000028484a210 */ /* 0x080fe20007ffe0ff */
[----:B------:R-:W-:Y:S01]  /*cc30*/  @!P2 VIADD R136, R136, 0x1 ;  /* 0x000000018888a836 */ /* 0x000fe20000000000 */
[----:B------:R-:W-:Y:S01]  /*cc40*/  @!P4 IADD3 R138, R138, 0x1, RZ ;  /* 0x000000018a8ac810 */ /* 0x000fe20007ffe0ff */
[----:B------:R-:W-:Y:S01]  /*cc50*/  @!P4 IMAD.IADD R134, R134, 0x1, -R2 ;  /* 0x000000018686c824 */ /* 0x000fe200078e0a02 */
[-C--:B------:R-:W-:Y:S02]  /*cc60*/  ISETP.GE.U32.AND P5, PT, R132, R2.reuse, PT ;  /* 0x000000028400720c */ /* 0x080fe40003fa6070 */
[----:B------:R-:W-:Y:S02]  /*cc70*/  ISETP.NE.AND P2, PT, R0, RZ, PT ;  /* 0x000000ff0000720c */ /* 0x000fe40003f45270 */
[----:B------:R-:W-:Y:S02]  /*cc80*/  ISETP.GE.U32.AND P6, PT, R134, R2, PT ;  /* 0x000000028600720c */ /* 0x000fe40003fc6070 */
[----:B------:R-:W1:Y:S07]  /*cc90*/  LDC R2, c[0x0][0x24c] ;  /* 0x00009300ff027b82 */ /* 0x000e6e0000000800 */
[----:B------:R-:W-:Y:S04]  /*cca0*/  @P5 VIADD R136, R136, 0x1 ;  /* 0x0000000188885836 */ /* 0x000fe80000000000 */
[----:B------:R-:W-:Y:S01]  /*ccb0*/  @P6 VIADD R138, R138, 0x1 ;  /* 0x000000018a8a6836 */ /* 0x000fe20000000000 */
[----:B------:R-:W-:Y:S03]  /*ccc0*/  @!P1 IADD3 R136, -R136, RZ, RZ ;  /* 0x000000ff88889210 */ /* 0x000fe60007ffe1ff */
[----:B------:R-:W-:Y:S01]  /*ccd0*/  @!P3 IMAD.MOV R138, RZ, RZ, -R138 ;  /* 0x000000ffff8ab224 */ /* 0x000fe200078e0a8a */
[C---:B------:R-:W-:Y:S04]  /*cce0*/  SEL R135, R139.reuse, R136, !P2 ;  /* 0x000000888b877207 */ /* 0x040fe80005000000 */
        /* <DEDUP_REMOVED lines=21> */
.L_x_2401:
        /* <DEDUP_REMOVED lines=36> */
.L_x_2400:
        /* <DEDUP_REMOVED lines=572> */
.L_x_2398:
[----:B------:R-:W1:Y:S01]  /*f440*/  SHFL.BFLY PT, R8, R239, 0x2, 0x1f ;  /* 0x0c401f00ef087f89 */ /* 0x000e6200000e0000 */
[----:B------:R-:W-:Y:S01]  /*f450*/  MOV R6, 0x3f800000 ;  /* 0x3f80000000067802 */ /* 0x000fe20000000f00 */
[----:B------:R-:W2:Y:S01]  /*f460*/  S2UR UR4, SR_CgaCtaId ;  /* 0x00000000000479c3 */ /* 0x000ea20000008800 */
[----:B------:R-:W-:Y:S01]  /*f470*/  MOV R7, 0x3f800000 ;  /* 0x3f80000000077802 */ /* 0x000fe20000000f00 */
[----:B------:R-:W3:Y:S01]  /*f480*/  SHFL.BFLY PT, R9, R240, 0x2, 0x1f ;  /* 0x0c401f00f0097f89 */ /* 0x000ee200000e0000 */
[----:B------:R-:W-:Y:S01]  /*f490*/  UMOV UR5, 0x400 ;  /* 0x0000040000057882 */ /* 0x000fe20000000000 */
[----:B------:R-:W4:Y:S01]  /*f4a0*/  S2R R3, SR_TID.X ;  /* 0x0000000000037919 */ /* 0x000f220000002100 */
[----:B-1----:R-:W-:Y:S01]  /*f4b0*/  FADD.FTZ R8, R8, R239 ;  /* 0x000000ef08087221 */ /* 0x002fe20000010000 */
[----:B--2---:R-:W-:Y:S01]  /*f4c0*/  ULEA UR4, UR4, UR5, 0x18 ;  /* 0x0000000504047291 */ /* 0x004fe2000f8ec03f */
[----:B---3--:R-:W-:-:S03]  /*f4d0*/  FADD.FTZ R9, R9, R240 ;  /* 0x000000f009097221 */ /* 0x008fc60000010000 */
[----:B------:R-:W1:Y:S04]  /*f4e0*/  SHFL.BFLY PT, R5, R8, 0x1, 0x1f ;  /* 0x0c201f0008057f89 */ /* 0x000e6800000e0000 */
[----:B------:R-:W2:Y:S01]  /*f4f0*/  SHFL.BFLY PT, R4, R9, 0x1, 0x1f ;  /* 0x0c201f0009047f89 */ /* 0x000ea200000e0000 */
[----:B-1----:R-:W-:Y:S01]  /*f500*/  FADD.FTZ R5, R8, R5 ;  /* 0x0000000508057221 */ /* 0x002fe20000010000 */
[----:B--2---:R-:W-:-:S04]  /*f510*/  FADD.FTZ R4, R9, R4 ;  /* 0x0000000409047221 */ /* 0x004fc80000010000 */
[----:B------:R-:W-:Y:S02]  /*f520*/  FSETP.NE.FTZ.AND P4, PT, R5, RZ, PT ;  /* 0x000000ff0500720b */ /* 0x000fe40003f95000 */
[----:B------:R-:W-:-:S11]  /*f530*/  FSETP.NE.FTZ.AND P3, PT, R4, RZ, PT ;  /* 0x000000ff0400720b */ /* 0x000fd60003f75000 */
[----:B------:R-:W1:Y:S08]  /*f540*/  @P4 MUFU.RCP R6, R5 ;  /* 0x0000000500064308 */ /* 0x000e700000001000 */
[----:B------:R-:W2:Y:S08]  /*f550*/  @P3 MUFU.RCP R7, R4 ;  /* 0x0000000400073308 */ /* 0x000eb00000001000 */
[----:B------:R-:W3:Y:S01]  /*f560*/  @P4 MUFU.LG2 R5, R5 ;  /* 0x0000000500054308 */ /* 0x000ee20000000c00 */
        /* <DEDUP_REMOVED lines=32> */
[----:B----4-:R-:W-:Y:S01]  /*f770*/  SHF.R.S32.HI R6, RZ, 0x1f, R3 ;  /* 0x0000001fff067819 */ /* 0x010fe20000011403 */
[C---:B--2---:R-:W-:Y:S01]  /*f780*/  FMUL.FTZ R131, R7.reuse, R131 ;  /* 0x0000008307837220 */ /* 0x044fe20000410000 */
[C---:B------:R-:W-:Y:S01]  /*f790*/  FMUL.FTZ R130, R7.reuse, R130 ;  /* 0x0000008207827220 */ /* 0x040fe20000410000 */
[C---:B------:R-:W-:Y:S01]  /*f7a0*/  FMUL.FTZ R71, R7.reuse, R71 ;  /* 0x0000004707477220 */ /* 0x040fe20000410000 */
[CC--:B------:R-:W-:Y:S01]  /*f7b0*/  LEA.HI R8, R6.reuse, R3.reuse, RZ, 0x2 ;  /* 0x0000000306087211 */ /* 0x0c0fe200078f10ff */
[C---:B------:R-:W-:Y:S01]  /*f7c0*/  FMUL.FTZ R70, R7.reuse, R70 ;  /* 0x0000004607467220 */ /* 0x040fe20000410000 */
[----:B------:R-:W-:Y:S01]  /*f7d0*/  LEA.HI R6, R6, R3, RZ, 0x5 ;  /* 0x0000000306067211 */ /* 0x000fe200078f28ff */
        /* <DEDUP_REMOVED lines=8> */
[C---:B------:R-:W-:Y:S01]  /*f860*/  FMUL.FTZ R83, R7.reuse, R83 ;  /* 0x0000005307537220 */ /* 0x040fe20000410000 */
[C---:B------:R-:W-:Y:S01]  /*f870*/  FMUL.FTZ R82, R7.reuse, R82 ;  /* 0x0000005207527220 */ /* 0x040fe20000410000 */
[----:B------:R-:W-:Y:S01]  /*f880*/  FMUL.FTZ R87, R7, R87 ;  /* 0x0000005707577220 */ /* 0x000fe20000410000 */
[----:B------:R-:W-:Y:S01]  /*f890*/  LOP3.LUT R9, R9, 0xfffffff8, RZ, 0xc0, !PT ;  /* 0xfffffff809097812 */ /* 0x000fe200078ec0ff */
[C---:B------:R-:W-:Y:S01]  /*f8a0*/  FMUL.FTZ R86, R7.reuse, R86 ;  /* 0x0000005607567220 */ /* 0x040fe20000410000 */
[C---:B------:R-:W-:Y:S01]  /*f8b0*/  FMUL.FTZ R91, R7.reuse, R91 ;  /* 0x0000005b075b7220 */ /* 0x040fe20000410000 */
[C---:B------:R-:W-:Y:S01]  /*f8c0*/  FMUL.FTZ R90, R7.reuse, R90 ;  /* 0x0000005a075a7220 */ /* 0x040fe20000410000 */
[----:B------:R-:W-:Y:S01]  /*f8d0*/  IADD3 R9, R10, -R9, RZ ;  /* 0x800000090a097210 */ /* 0x000fe20007ffe0ff */
[C---:B------:R-:W-:Y:S01]  /*f8e0*/  FMUL.FTZ R95, R7.reuse, R95 ;  /* 0x0000005f075f7220 */ /* 0x040fe20000410000 */
[C---:B------:R-:W-:Y:S01]  /*f8f0*/  FMUL.FTZ R94, R7.reuse, R94 ;  /* 0x0000005e075e7220 */ /* 0x040fe20000410000 */
[----:B------:R-:W-:Y:S01]  /*f900*/  FMUL.FTZ R99, R7, R99 ;  /* 0x0000006307637220 */ /* 0x000fe20000410000 */
[----:B------:R-:W-:Y:S01]  /*f910*/  SHF.L.U32 R10, R9, 0x6, RZ ;  /* 0x00000006090a7819 */ /* 0x000fe200000006ff */
        /* <DEDUP_REMOVED lines=16> */
[----:B------:R-:W1:Y:S01]  /*fa20*/  @P3 MUFU.LG2 R4, R4 ;  /* 0x0000000400043308 */ /* 0x000e620000000c00 */
[----:B------:R-:W-:-:S02]  /*fa30*/  IADD3 R8, -R8, R3, RZ ;  /* 0x0000000308087210 */ /* 0x000fc40007ffe1ff */
[----:B------:R-:W-:Y:S02]  /*fa40*/  LOP3.LUT R10, R10, 0x1c0, RZ, 0xc0, !PT ;  /* 0x000001c00a0a7812 */ /* 0x000fe400078ec0ff */
[----:B------:R-:W-:Y:S02]  /*fa50*/  LOP3.LUT R11, R9, 0x1, RZ, 0xc0, !PT ;  /* 0x00000001090b7812 */ /* 0x000fe400078ec0ff */
[----:B------:R-:W-:Y:S02]  /*fa60*/  LEA R8, R7, R8, 0x9 ;  /* 0x0000000807087211 */ /* 0x000fe400078e48ff */
[----:B------:R-:W-:Y:S02]  /*fa70*/  LEA.HI R13, R10, R10, RZ, 0x1d ;  /* 0x0000000a0a0d7211 */ /* 0x000fe400078fe8ff */
[----:B------:R-:W-:Y:S02]  /*fa80*/  ISETP.NE.U32.AND P0, PT, R11, 0x1, PT ;  /* 0x000000010b00780c */ /* 0x000fe40003f05070 */
[----:B------:R-:W-:-:S02]  /*fa90*/  LEA R8, R8, R13, 0x1 ;  /* 0x0000000d08087211 */ /* 0x000fc400078e08ff */
[----:B------:R-:W-:Y:S02]  /*faa0*/  R2P PR, R9, 0x6 ;  /* 0x0000000609007804 */ /* 0x000fe40000000000 */
[----:B------:R-:W-:Y:S01]  /*fab0*/  LEA R11, R8, UR4, 0x1 ;  /* 0x00000004080b7c11 */ /* 0x000fe2000f8e08ff */
[----:B------:R-:W-:Y:S01]  /*fac0*/  ULDC.U8 UR4, c[0x0][0x3d8] ;  /* 0x0000f60000047ab9 */ /* 0x000fe20000000000 */
[----:B------:R-:W-:Y:S02]  /*fad0*/  MOV R8, 0x20 ;  /* 0x0000002000087802 */ /* 0x000fe40000000f00 */
[C---:B------:R-:W-:Y:S02]  /*fae0*/  IADD3 R9, R11.reuse, -0x10, RZ ;  /* 0xfffffff00b097810 */ /* 0x040fe40007ffe0ff */
[----:B------:R-:W-:Y:S02]  /*faf0*/  MOV R10, 0x40 ;  /* 0x00000040000a7802 */ /* 0x000fe40000000f00 */
[----:B------:R-:W-:-:S02]  /*fb00*/  @P0 IADD3 R9, R11, 0x10, RZ ;  /* 0x000000100b090810 */ /* 0x000fc40007ffe0ff */
[----:B------:R-:W-:Y:S02]  /*fb10*/  SEL R8, R8, 0xffffffe0, !P1 ;  /* 0xffffffe008087807 */ /* 0x000fe40004800000 */
[----:B------:R-:W-:Y:S02]  /*fb20*/  ISETP.NE.AND P0, PT, R230, -0x1, PT ;  /* 0xffffffffe600780c */ /* 0x000fe40003f05270 */
[----:B------:R-:W-:Y:S02]  /*fb30*/  F2FP.BF16.F32.PACK_AB R128, R129, R128 ;  /* 0x000000808180723e */ /* 0x000fe400000010ff */
[----:B------:R-:W-:Y:S02]  /*fb40*/  F2FP.BF16.F32.PACK_AB R130, R131, R130 ;  /* 0x000000828382723e */ /* 0x000fe400000010ff */
[----:B------:R-:W-:Y:S01]  /*fb50*/  SEL R10, R10, 0xffffffc0, !P2 ;  /* 0xffffffc00a0a7807 */ /* 0x000fe20005000000 */
[----:B------:R-:W-:Y:S01]  /*fb60*/  STS [R11], R128 ;  /* 0x000000800b007388 */ /* 0x000fe20000000800 */
[----:B------:R-:W-:-:S02]  /*fb70*/  F2FP.BF16.F32.PACK_AB R68, R69, R68 ;  /* 0x000000444544723e */ /* 0x000fc400000010ff */
[----:B------:R-:W-:Y:S01]  /*fb80*/  F2FP.BF16.F32.PACK_AB R70, R71, R70 ;  /* 0x000000464746723e */ /* 0x000fe200000010ff */
[----:B------:R-:W-:Y:S01]  /*fb90*/  STS [R11+0x400], R130 ;  /* 0x000400820b007388 */ /* 0x000fe20000000800 */
[----:B------:R-:W-:Y:S01]  /*fba0*/  F2FP.BF16.F32.PACK_AB R72, R73, R72 ;  /* 0x000000484948723e */ /* 0x000fe200000010ff */
[----:B------:R-:W2:Y:S01]  /*fbb0*/  @P0 LDC.64 R12, c[0x0][0x298] ;  /* 0x0000a600ff0c0b82 */ /* 0x000ea20000000a00 */
[----:B------:R-:W-:Y:S01]  /*fbc0*/  F2FP.BF16.F32.PACK_AB R74, R75, R74 ;  /* 0x0000004a4b4a723e */ /* 0x000fe200000010ff */
[----:B------:R-:W-:Y:S01]  /*fbd0*/  STS [R9], R68 ;  /* 0x0000004409007388 */ /* 0x000fe20000000800 */
[----:B------:R-:W-:Y:S02]  /*fbe0*/  IADD3 R15, R11, R8, RZ ;  /* 0x000000080b0f7210 */ /* 0x000fe40007ffe0ff */
[----:B------:R-:W-:Y:S01]  /*fbf0*/  F2FP.BF16.F32.PACK_AB R76, R77, R76 ;  /* 0x0000004c4d4c723e */ /* 0x000fe200000010ff */
[----:B------:R-:W-:Y:S01]  /*fc00*/  STS [R9+0x400], R70 ;  /* 0x0004004609007388 */ /* 0x000fe20000000800 */
[----:B------:R-:W-:-:S02]  /*fc10*/  F2FP.BF16.F32.PACK_AB R78, R79, R78 ;  /* 0x0000004e4f4e723e */ /* 0x000fc400000010ff */
[----:B------:R-:W-:Y:S01]  /*fc20*/  IADD3 R17, R8, R9, RZ ;  /* 0x0000000908117210 */ /* 0x000fe20007ffe0ff */
[----:B------:R-:W-:Y:S01]  /*fc30*/  STS [R15], R72 ;  /* 0x000000480f007388 */ /* 0x000fe20000000800 */
[----:B------:R-:W-:Y:S02]  /*fc40*/  F2FP.BF16.F32.PACK_AB R80, R81, R80 ;  /* 0x000000505150723e */ /* 0x000fe400000010ff */
[----:B------:R-:W-:Y:S01]  /*fc50*/  F2FP.BF16.F32.PACK_AB R82, R83, R82 ;  /* 0x000000525352723e */ /* 0x000fe200000010ff */
[----:B------:R-:W-:Y:S01]  /*fc60*/  STS [R15+0x400], R74 ;  /* 0x0004004a0f007388 */ /* 0x000fe20000000800 */
[----:B------:R-:W-:Y:S02]  /*fc70*/  IADD3 R19, R11, R10, RZ ;  /* 0x0000000a0b137210 */ /* 0x000fe40007ffe0ff */
[----:B------:R-:W-:Y:S01]  /*fc80*/  F2FP.BF16.F32.PACK_AB R84, R85, R84 ;  /* 0x000000545554723e */ /* 0x000fe200000010ff */
[----:B------:R-:W-:Y:S01]  /*fc90*/  STS [R17], R76 ;  /* 0x0000004c11007388 */ /* 0x000fe20000000800 */
[----:B------:R-:W-:-:S02]  /*fca0*/  F2FP.BF16.F32.PACK_AB R86, R87, R86 ;  /* 0x000000565756723e */ /* 0x000fc400000010ff */
[----:B------:R-:W-:Y:S01]  /*fcb0*/  IADD3 R21, R10, R9, RZ ;  /* 0x000000090a157210 */ /* 0x000fe20007ffe0ff */
[----:B------:R-:W-:Y:S01]  /*fcc0*/  STS [R17+0x400], R78 ;  /* 0x0004004e11007388 */ /* 0x000fe20000000800 */
[----:B------:R-:W-:Y:S02]  /*fcd0*/  F2FP.BF16.F32.PACK_AB R88, R89, R88 ;  /* 0x000000585958723e */ /* 0x000fe400000010ff */
        /* <DEDUP_REMOVED lines=23> */
[----:B------:R-:W-:-:S02]  /*fe50*/  F2FP.BF16.F32.PACK_AB R120, R121, R120 ;  /* 0x000000787978723e */ /* 0x000fc400000010ff */
[----:B------:R-:W-:Y:S01]  /*fe60*/  F2FP.BF16.F32.PACK_AB R122, R123, R122 ;  /* 0x0000007a7b7a723e */ /* 0x000fe200000010ff */
[----:B------:R-:W-:Y:S01]  /*fe70*/  STS [R11+0x2000], R96 ;  /* 0x002000600b007388 */ /* 0x000fe20000000800 */
[----:B------:R-:W-:Y:S02]  /*fe80*/  F2FP.BF16.F32.PACK_AB R112, R113, R112 ;  /* 0x000000707170723e */ /* 0x000fe400000010ff */
[----:B------:R-:W-:Y:S01]  /*fe90*/  F2FP.BF16.F32.PACK_AB R114, R115, R114 ;  /* 0x000000727372723e */ /* 0x000fe200000010ff */
[----:B------:R4:W-:Y:S01]  /*fea0*/  STS [R11+0x2400], R98 ;  /* 0x002400620b007388 */ /* 0x0009e20000000800 */
[----:B------:R-:W-:Y:S02]  /*feb0*/  F2FP.BF16.F32.PACK_AB R116, R117, R116 ;  /* 0x000000747574723e */ /* 0x000fe400000010ff */
[----:B------:R-:W-:Y:S01]  /*fec0*/  F2FP.BF16.F32.PACK_AB R118, R119, R118 ;  /* 0x000000767776723e */ /* 0x000fe200000010ff */
[----:B------:R-:W-:Y:S01]  /*fed0*/  STS [R9+0x2000], R100 ;  /* 0x0020006409007388 */ /* 0x000fe20000000800 */
[----:B------:R-:W-:-:S02]  /*fee0*/  ISETP.NE.AND P1, PT, RZ, UR4, PT ;  /* 0x00000004ff007c0c */ /* 0x000fc4000bf25270 */
[----:B------:R-:W-:Y:S01]  /*fef0*/  MOV R8, 0x7f800000 ;  /* 0x7f80000000087802 */ /* 0x000fe20000000f00 */
[----:B------:R5:W-:Y:S01]  /*ff00*/  STS [R9+0x2400], R102 ;  /* 0x0024006609007388 */ /* 0x000be20000000800 */
[----:B------:R-:W-:-:S03]  /*ff10*/  MOV R10, 0x7f800000 ;  /* 0x7f800000000a7802 */ /* 0x000fc60000000f00 */
[----:B------:R-:W-:Y:S04]  /*ff20*/  STS [R15+0x2000], R104 ;  /* 0x002000680f007388 */ /* 0x000fe80000000800 */
[----:B------:R3:W-:Y:S04]  /*ff30*/  STS [R15+0x2400], R106 ;  /* 0x0024006a0f007388 */ /* 0x0007e80000000800 */
[----:B------:R-:W-:Y:S04]  /*ff40*/  STS [R17+0x2000], R124 ;  /* 0x0020007c11007388 */ /* 0x000fe80000000800 */
[----:B------:R-:W-:Y:S01]  /*ff50*/  STS [R17+0x2400], R126 ;  /* 0x0024007e11007388 */ /* 0x000fe20000000800 */
[----:B----4-:R-:W4:Y:S03]  /*ff60*/  @P4 LDC R11, c[0x0][0x2e8] ;  /* 0x0000ba00ff0b4b82 */ /* 0x010f260000000800 */
[----:B------:R-:W-:Y:S04]  /*ff70*/  STS [R19+0x2000], R108 ;  /* 0x0020006c13007388 */ /* 0x000fe80000000800 */
[----:B------:R2:W-:Y:S01]  /*ff80*/  STS [R19+0x2400], R110 ;  /* 0x0024006e13007388 */ /* 0x0005e20000000800 */
[----:B-----5:R-:W4:Y:S03]  /*ff90*/  @P3 LDC R9, c[0x0][0x2e8] ;  /* 0x0000ba00ff093b82 */ /* 0x020f260000000800 */
[----:B------:R1:W-:Y:S04]  /*ffa0*/  STS [R21+0x2000], R120 ;  /* 0x0020007815007388 */ /* 0x0003e80000000800 */
[----:B------:R4:W-:Y:S01]  /*ffb0*/  STS [R21+0x2400], R122 ;  /* 0x0024007a15007388 */ /* 0x0009e20000000800 */
[----:B---3--:R-:W-:-:S03]  /*ffc0*/  @P4 FMUL.FTZ R15, R5, 0.69314718246459960938 ;  /* 0x3f317218050f4820 */ /* 0x008fc60000410000 */
[----:B------:R3:W-:Y:S04]  /*ffd0*/  STS [R23+0x2000], R112 ;  /* 0x0020007017007388 */ /* 0x0007e80000000800 */
[----:B------:R3:W-:Y:S04]  /*ffe0*/  STS [R23+0x2400], R114 ;  /* 0x0024007217007388 */ /* 0x0007e80000000800 */
[----:B------:R3:W-:Y:S04]  /*fff0*/  STS [R25+0x2000], R116 ;  /* 0x0020007419007388 */ /* 0x0007e80000000800 */
[----:B------:R3:W-:Y:S01]  /*10000*/  STS [R25+0x2400], R118 ;  /* 0x0024007619007388 */ /* 0x0007e20000000800 */
[----:B--2---:R-:W-:-:S04]  /*10010*/  @P0 IMAD.WIDE.U32 R18, R230, R12, RZ ;  /* 0x0000000ce6120225 */ /* 0x004fc800078e00ff */
[----:B------:R-:W-:Y:S02]  /*10020*/  @P0 IMAD R16, R230, R13, R19 ;  /* 0x0000000de6100224 */ /* 0x000fe400078e0213 */
[----:B-1----:R-:W-:Y:S01]  /*10030*/  @P3 FMUL.FTZ R13, R4, 0.69314718246459960938 ;  /* 0x3f317218040d3820 */ /* 0x002fe20000410000 */
[----:B------:R-:W-:Y:S06]  /*10040*/  @P0 BRA `(.L_x_2403) ;  /* 0x00000000001c0947 */ /* 0x000fec0003800000 */
[----:B------:R-:W1:Y:S01]  /*10050*/  S2R R17, SR_CTAID.Y ;  /* 0x0000000000117919 */ /* 0x000e620000002600 */
[----:B------:R-:W2:Y:S01]  /*10060*/  LDC.64 R4, c[0x0][0x290] ;  /* 0x0000a400ff047b82 */ /* 0x000ea20000000a00 */
[----:B-1----:R-:W-:-:S05]  /*10070*/  SHF.R.S32.HI R19, RZ, 0x1f, R17 ;  /* 0x0000001fff137819 */ /* 0x002fca0000011411 */
[-C--:B--2---:R-:W-:Y:S02]  /*10080*/  IMAD R12, R19, R4.reuse, RZ ;  /* 0x00000004130c7224 */ /* 0x084fe400078e02ff */
[----:B------:R-:W-:-:S04]  /*10090*/  IMAD.WIDE.U32 R18, R17, R4, RZ ;  /* 0x0000000411127225 */ /* 0x000fc800078e00ff */
[----:B------:R-:W-:-:S05]  /*100a0*/  IMAD R5, R17, R5, R12 ;  /* 0x0000000511057224 */ /* 0x000fca00078e020c */
[----:B------:R-:W-:Y:S02]  /*100b0*/  IADD3 R16, R19, R5, RZ ;  /* 0x0000000513107210 */ /* 0x000fe40007ffe0ff */
.L_x_2403:
[----:B----4-:R-:W-:Y:S01]  /*100c0*/  @P4 FFMA.FTZ R8, R2, R11, R15 ;  /* 0x0000000b02084223 */ /* 0x010fe2000001000f */
[----:B------:R-:W-:Y:S01]  /*100d0*/  @P3 FFMA.FTZ R10, R0, R9, R13 ;  /* 0x00000009000a3223 */ /* 0x000fe2000001000d */
[----:B------:R-:W-:Y:S06]  /*100e0*/  @!P1 BRA `(.L_x_2404) ;  /* 0x00000000001c9947 */ /* 0x000fec0003800000 */
[----:B------:R-:W1:Y:S01]  /*100f0*/  S2R R5, SR_CTAID.Y ;  /* 0x0000000000057919 */ /* 0x000e620000002600 */
[----:B------:R-:W1:Y:S08]  /*10100*/  LDC R0, c[0x0][0x2c4] ;  /* 0x0000b100ff007b82 */ /* 0x000e700000000800 */
[----:B------:R-:W2:Y:S08]  /*10110*/  S2UR UR6, SR_CTAID.Z ;  /* 0x00000000000679c3 */ /* 0x000eb00000002700 */
[----:B------:R-:W2:Y:S01]  /*10120*/  LDC R9, c[0x0][0x2e4] ;  /* 0x0000b900ff097b82 */ /* 0x000ea20000000800 */
[----:B-1----:R-:W-:-:S04]  /*10130*/  @!P0 IMAD R230, R5, R0, RZ ;  /* 0x0000000005e68224 */ /* 0x002fc800078e02ff */
[----:B--2---:R-:W-:Y:S01]  /*10140*/  IMAD R230, R9, UR6, R230 ;  /* 0x0000000609e67c24 */ /* 0x004fe2000f8e02e6 */
[----:B------:R-:W-:Y:S06]  /*10150*/  BRA `(.L_x_2405) ;  /* 0x0000000000187947 */ /* 0x000fec0003800000 */
.L_x_2404:
[----:B------:R-:W1:Y:S01]  /*10160*/  S2R R5, SR_CTAID.Y ;  /* 0x0000000000057919 */ /* 0x000e620000002600 */
[----:B------:R-:W1:Y:S08]  /*10170*/  S2UR UR6, SR_CTAID.Z ;  /* 0x00000000000679c3 */ /* 0x000e700000002700 */
[----:B------:R-:W1:Y:S08]  /*10180*/  LDC R0, c[0x0][0x270] ;  /* 0x00009c00ff007b82 */ /* 0x000e700000000800 */
[----:B------:R-:W2:Y:S01]  /*10190*/  LDC R230, c[0x0][0x2c4] ;  /* 0x0000b100ffe67b82 */ /* 0x000ea20000000800 */
[----:B-1----:R-:W-:-:S04]  /*101a0*/  IMAD R5, R5, R0, UR6 ;  /* 0x0000000605057e24 */ /* 0x002fc8000f8e0200 */
[----:B--2---:R-:W-:-:S07]  /*101b0*/  IMAD R230, R5, R230, RZ ;  /* 0x000000e605e67224 */ /* 0x004fce00078e02ff */
.L_x_2405:
[----:B------:R-:W1:Y:S01]  /*101c0*/  S2R R0, SR_TID.X ;  /* 0x0000000000007919 */ /* 0x000e620000002100 */
[----:B------:R-:W-:Y:S01]  /*101d0*/  LOP3.LUT R6, R6, 0xffffffe0, RZ, 0xc0, !PT ;  /* 0xffffffe006067812 */ /* 0x000fe200078ec0ff */
[----:B------:R-:W-:Y:S01]  /*101e0*/  BSSY B0, `(.L_x_2406) ;  /* 0x000001e000007945 */ /* 0x000fe20003800000 */
[----:B------:R-:W-:Y:S01]  /*101f0*/  SHF.R.S32.HI R2, RZ, 0x1f, R7 ;  /* 0x0000001fff027819 */ /* 0x000fe20000011407 */
[----:B------:R-:W-:Y:S02]  /*10200*/  BAR.SYNC.DEFER_BLOCKING 0x0 ;  /* 0x0000000000007b1d */ /* 0x000fe40000010000 */
[----:B------:R-:W-:Y:S01]  /*10210*/  IMAD.IADD R6, R3, 0x1, -R6 ;  /* 0x0000000103067824 */ /* 0x000fe200078e0a06 */
[----:B------:R-:W-:-:S04]  /*10220*/  LEA.HI R3, R2, R7, RZ, 0x2 ;  /* 0x0000000702037211 */ /* 0x000fc800078f10ff */
[----:B------:R-:W-:Y:S02]  /*10230*/  LOP3.LUT P0, RZ, R6, 0x3, RZ, 0xc0, !PT ;  /* 0x0000000306ff7812 */ /* 0x000fe4000780c0ff */
[----:B------:R-:W-:-:S05]  /*10240*/  LOP3.LUT R4, R3, 0xffffffc, RZ, 0xc0, !PT ;  /* 0x0ffffffc03047812 */ /* 0x000fca00078ec0ff */
[----:B------:R-:W-:Y:S01]  /*10250*/  IMAD.IADD R4, R7, 0x1, -R4 ;  /* 0x0000000107047824 */ /* 0x000fe200078e0a04 */
[----:B-1----:R-:W-:-:S04]  /*10260*/  SHF.R.S32.HI R9, RZ, 0x1f, R0 ;  /* 0x0000001fff097819 */ /* 0x002fc80000011400 */
[----:B------:R-:W-:-:S04]  /*10270*/  LEA.HI R5, R9, R0, RZ, 0x5 ;  /* 0x0000000009057211 */ /* 0x000fc800078f28ff */
[----:B------:R-:W-:-:S05]  /*10280*/  LOP3.LUT R5, R5, 0xffffffe0, RZ, 0xc0, !PT ;  /* 0xffffffe005057812 */ /* 0x000fca00078ec0ff */
[----:B------:R-:W-:-:S05]  /*10290*/  IMAD.IADD R5, R0, 0x1, -R5 ;  /* 0x0000000100057824 */ /* 0x000fca00078e0a05 */
[----:B------:R-:W-:-:S04]  /*102a0*/  SHF.R.S32.HI R2, RZ, 0x1f, R5 ;  /* 0x0000001fff027819 */ /* 0x000fc80000011405 */
[----:B------:R-:W-:-:S04]  /*102b0*/  LEA.HI R2, R2, R5, RZ, 0x2 ;  /* 0x0000000502027211 */ /* 0x000fc800078f10ff */
[----:B------:R-:W-:-:S05]  /*102c0*/  SHF.R.S32.HI R3, RZ, 0x2, R2 ;  /* 0x00000002ff037819 */ /* 0x000fca0000011402 */
[----:B------:R-:W-:Y:S01]  /*102d0*/  IMAD R2, R4, 0x10, R3 ;  /* 0x0000001004027824 */ /* 0x000fe200078e0203 */
[----:B------:R-:W-:Y:S06]  /*102e0*/  @P0 BRA `(.L_x_2407) ;  /* 0x0000000000340947 */ /* 0x000fec0003800000 */
[----:B------:R-:W1:Y:S01]  /*102f0*/  S2R R3, SR_CTAID.X ;  /* 0x0000000000037919 */ /* 0x000e620000002500 */
[C---:B------:R-:W-:Y:S01]  /*10300*/  VIADD R4, R2.reuse, 0x8 ;  /* 0x0000000802047836 */ /* 0x040fe20000000000 */
[----:B------:R-:W-:Y:S01]  /*10310*/  ISETP.GE.AND P2, PT, R2, R227, PT ;  /* 0x000000e30200720c */ /* 0x000fe20003f46270 */
[----:B------:R-:W-:-:S03]  /*10320*/  ULDC.64 UR4, c[0x0][0x2b0] ;  /* 0x0000ac0000047ab9 */ /* 0x000fc60000000a00 */
[----:B------:R-:W-:Y:S01]  /*10330*/  ISETP.GE.AND P1, PT, R4, R227, PT ;  /* 0x000000e30400720c */ /* 0x000fe20003f26270 */
[----:B-1----:R-:W-:-:S05]  /*10340*/  IMAD R3, R3, 0x40, R230 ;  /* 0x0000004003037824 */ /* 0x002fca00078e02e6 */
[----:B------:R-:W-:Y:S02]  /*10350*/  SHF.R.S32.HI R5, RZ, 0x1f, R3 ;  /* 0x0000001fff057819 */ /* 0x000fe40000011403 */
[----:B------:R-:W-:-:S04]  /*10360*/  IADD3 R3, P0, R2, R3, RZ ;  /* 0x0000000302037210 */ /* 0x000fc80007f1e0ff */
[----:B------:R-:W-:Y:S02]  /*10370*/  LEA.HI.X.SX32 R2, R2, R5, 0x1, P0 ;  /* 0x0000000502027211 */ /* 0x000fe400000f0eff */
[----:B------:R-:W-:-:S04]  /*10380*/  LEA R4, P0, R3, UR4, 0x2 ;  /* 0x0000000403047c11 */ /* 0x000fc8000f8010ff */
[----:B------:R-:W-:-:S05]  /*10390*/  LEA.HI.X R5, R3, UR5, R2, 0x2, P0 ;  /* 0x0000000503057c11 */ /* 0x000fca00080f1402 */
[----:B------:R1:W-:Y:S04]  /*103a0*/  @!P2 STG.E desc[UR12][R4.64], R8 ;  /* 0x000000080400a986 */ /* 0x0003e8000c10190c */
[----:B------:R1:W-:Y:S02]  /*103b0*/  @!P1 STG.E desc[UR12][R4.64+0x20], R10 ;  /* 0x0000200a04009986 */ /* 0x0003e4000c10190c */
.L_x_2407:
[----:B------:R-:W-:Y:S05]  /*103c0*/  BSYNC B0 ;  /* 0x0000000000007941 */ /* 0x000fea0003800000 */
.L_x_2406:
[----:B------:R-:W2:Y:S01]  /*103d0*/  S2UR UR5, SR_CTAID.X ;  /* 0x00000000000579c3 */ /* 0x000ea20000002500 */
[----:B------:R-:W-:Y:S01]  /*103e0*/  LEA.HI R6, R9, R0, RZ, 0x3 ;  /* 0x0000000009067211 */ /* 0x000fe200078f18ff */
[----:B------:R4:W4:Y:S01]  /*103f0*/  LDS.128 R12, [R233+0x1800] ;  /* 0x00180000e90c7984 */ /* 0x0009220000000c00 */
[----:B------:R-:W-:Y:S02]  /*10400*/  BSSY B0, `(.L_x_2408) ;  /* 0x000002a000007945 */ /* 0x000fe40003800000 */
[----:B------:R-:W-:Y:S01]  /*10410*/  LOP3.LUT R3, R6, 0xfffffff8, RZ, 0xc0, !PT ;  /* 0xfffffff806037812 */ /* 0x000fe200078ec0ff */
[----:B-1----:R1:W1:Y:S02]  /*10420*/  LDS.128 R8, [R233+0x3800] ;  /* 0x00380000e9087984 */ /* 0x0022640000000c00 */
[----:B------:R-:W5:Y:S02]  /*10430*/  LDC.64 R4, c[0x0][0x298] ;  /* 0x0000a600ff047b82 */ /* 0x000f640000000a00 */
[----:B------:R-:W-:-:S04]  /*10440*/  IMAD.IADD R0, R0, 0x1, -R3 ;  /* 0x0000000100007824 */ /* 0x000fc800078e0a03 */
[----:B------:R-:W-:Y:S01]  /*10450*/  IMAD.SHL.U32 R22, R0, 0x8, RZ ;  /* 0x0000000800167824 */ /* 0x000fe200078e00ff */
[----:B------:R-:W-:Y:S01]  /*10460*/  SHF.R.S32.HI R0, RZ, 0x3, R6 ;  /* 0x00000003ff007819 */ /* 0x000fe20000011406 */
[----:B------:R-:W4:Y:S03]  /*10470*/  LDC.64 R2, c[0x0][0x2a0] ;  /* 0x0000a800ff027b82 */ /* 0x000f260000000a00 */
[----:B---3--:R-:W-:Y:S01]  /*10480*/  SHF.R.S32.HI R23, RZ, 0x1f, R22 ;  /* 0x0000001fff177819 */ /* 0x008fe20000011416 */
[----:B------:R-:W-:Y:S01]  /*10490*/  VIADD R6, R0, 0x10 ;  /* 0x0000001000067836 */ /* 0x000fe20000000000 */
[----:B--2---:R-:W-:-:S04]  /*104a0*/  USHF.L.U32 UR5, UR5, 0x6, URZ ;  /* 0x0000000605057899 */ /* 0x004fc8000800063f */
[----:B------:R-:W-:Y:S02]  /*104b0*/  ISETP.GE.AND P3, PT, R6, R227, PT ;  /* 0x000000e30600720c */ /* 0x000fe40003f66270 */
[----:B------:R-:W-:Y:S01]  /*104c0*/  IADD3 R6, R0, 0x20, RZ ;  /* 0x0000002000067810 */ /* 0x000fe20007ffe0ff */
[----:B------:R-:W-:-:S03]  /*104d0*/  USHF.R.S32.HI UR4, URZ, 0x1f, UR5 ;  /* 0x0000001f3f047899 */ /* 0x000fc60008011405 */
[----:B------:R-:W-:Y:S01]  /*104e0*/  ISETP.GE.AND P2, PT, R6, R227, PT ;  /* 0x000000e30600720c */ /* 0x000fe20003f46270 */
[----:B-----5:R-:W-:-:S04]  /*104f0*/  IMAD.WIDE.U32 R22, R4, UR5, R22 ;  /* 0x0000000504167c25 */ /* 0x020fc8000f8e0016 */
[----:B------:R-:W-:Y:S01]  /*10500*/  IMAD R20, R4, UR4, RZ ;  /* 0x0000000404147c24 */ /* 0x000fe2000f8e02ff */
[----:B------:R-:W-:Y:S01]  /*10510*/  USHF.R.S32.HI UR4, URZ, 0x1f, UR6 ;  /* 0x0000001f3f047899 */ /* 0x000fe20008011406 */
[----:B------:R-:W-:Y:S02]  /*10520*/  IADD3 R26, P0, R18, R22, RZ ;  /* 0x00000016121a7210 */ /* 0x000fe40007f1e0ff */
[----:B------:R-:W-:-:S03]  /*10530*/  IMAD R7, R5, UR5, R20 ;  /* 0x0000000505077c24 */ /* 0x000fc6000f8e0214 */
[----:B----4-:R-:W-:Y:S02]  /*10540*/  IMAD R18, R2, UR4, RZ ;  /* 0x0000000402127c24 */ /* 0x010fe4000f8e02ff */
[----:B------:R-:W-:Y:S01]  /*10550*/  IADD3.X R27, R16, R7, R23, P0, !PT ;  /* 0x00000007101b7210 */ /* 0x000fe200007fe417 */
[C---:B------:R-:W-:Y:S01]  /*10560*/  VIADD R16, R0.reuse, 0x30 ;  /* 0x0000003000107836 */ /* 0x040fe20000000000 */
[----:B------:R2:W3:Y:S01]  /*10570*/  LDS.128 R20, [R233] ;  /* 0x00000000e9147984 */ /* 0x0004e20000000c00 */
[----:B------:R-:W-:Y:S01]  /*10580*/  IMAD R29, R3, UR6, R18 ;  /* 0x00000006031d7c24 */ /* 0x000fe2000f8e0212 */
[-C--:B------:R-:W-:Y:S01]  /*10590*/  ISETP.GE.AND P0, PT, R0, R227.reuse, PT ;  /* 0x000000e30000720c */ /* 0x080fe20003f06270 */
[----:B------:R-:W-:Y:S01]  /*105a0*/  IMAD.WIDE.U32 R26, R2, UR6, R26 ;  /* 0x00000006021a7c25 */ /* 0x000fe2000f8e001a */
[----:B------:R-:W-:Y:S02]  /*105b0*/  ISETP.GE.AND P1, PT, R16, R227, PT ;  /* 0x000000e31000720c */ /* 0x000fe40003f26270 */
[----:B------:R2:W4:Y:S01]  /*105c0*/  LDS.128 R16, [R233+0x2000] ;  /* 0x00200000e9107984 */ /* 0x0005220000000c00 */
[----:B------:R-:W-:-:S02]  /*105d0*/  SHF.R.S32.HI R3, RZ, 0x1f, R0 ;  /* 0x0000001fff037819 */ /* 0x000fc40000011400 */
[----:B------:R-:W-:-:S06]  /*105e0*/  IADD3 R29, R29, R27, RZ ;  /* 0x0000001b1d1d7210 */ /* 0x000fcc0007ffe0ff */
[----:B-1----:R-:W-:Y:S05]  /*105f0*/  @P0 BRA `(.L_x_2409) ;  /* 0x0000000000280947 */ /* 0x002fea0003800000 */
        /* <DEDUP_REMOVED lines=8> */
[----:B---3--:R1:W-:Y:S04]  /*10680*/  STG.E.128 desc[UR12][R24.64], R20 ;  /* 0x0000001418007986 */ /* 0x0083e8000c101d0c */
[----:B----4-:R1:W-:Y:S02]  /*10690*/  STG.E.128 desc[UR12][R24.64+0x80], R16 ;  /* 0x0000801018007986 */ /* 0x0103e4000c101d0c */
.L_x_2409:
[----:B------:R-:W-:Y:S05]  /*106a0*/  BSYNC B0 ;  /* 0x0000000000007941 */ /* 0x000fea0003800000 */
.L_x_2408:
[----:B-1-3--:R1:W3:Y:S01]  /*106b0*/  LDS.128 R20, [R233+0x800] ;  /* 0x00080000e9147984 */ /* 0x00a2e20000000c00 */
[----:B------:R-:W-:Y:S03]  /*106c0*/  BSSY B0, `(.L_x_2410) ;  /* 0x0000010000007945 */ /* 0x000fe60003800000 */
[----:B----4-:R1:W4:Y:S01]  /*106d0*/  LDS.128 R16, [R233+0x2800] ;  /* 0x00280000e9107984 */ /* 0x0103220000000c00 */
[----:B------:R-:W-:Y:S05]  /*106e0*/  @P3 BRA `(.L_x_2411) ;  /* 0x0000000000343947 */ /* 0x000fea0003800000 */
[----:B------:R-:W-:Y:S01]  /*106f0*/  IADD3 R7, P0, R0, 0x10, RZ ;  /* 0x0000001000077810 */ /* 0x000fe20007f1e0ff */
[----:B------:R-:W-:Y:S01]  /*10700*/  IMAD.MOV.U32 R24, RZ, RZ, R26 ;  /* 0x000000ffff187224 */ /* 0x000fe200078e001a */
        /* <DEDUP_REMOVED lines=9> */
[----:B---3--:R3:W-:Y:S04]  /*107a0*/  STG.E.128 desc[UR12][R6.64], R20 ;  /* 0x0000001406007986 */ /* 0x0087e8000c101d0c */
[----:B----4-:R3:W-:Y:S02]  /*107b0*/  STG.E.128 desc[UR12][R6.64+0x80], R16 ;  /* 0x0000801006007986 */ /* 0x0107e4000c101d0c */
.L_x_2411:
[----:B------:R-:W-:Y:S05]  /*107c0*/  BSYNC B0 ;  /* 0x0000000000007941 */ /* 0x000fea0003800000 */
.L_x_2410:
[----:B---34-:R3:W4:Y:S01]  /*107d0*/  LDS.128 R16, [R233+0x1000] ;  /* 0x00100000e9107984 */ /* 0x0187220000000c00 */
[----:B------:R-:W-:Y:S03]  /*107e0*/  BSSY B0, `(.L_x_2412) ;  /* 0x0000010000007945 */ /* 0x000fe60003800000 */
[----:B------:R3:W1:Y:S01]  /*107f0*/  LDS.128 R20, [R233+0x3000] ;  /* 0x00300000e9147984 */ /* 0x0006620000000c00 */
        /* <DEDUP_REMOVED lines=12> */
[----:B----4-:R4:W-:Y:S04]  /*108c0*/  STG.E.128 desc[UR12][R6.64], R16 ;  /* 0x0000001006007986 */ /* 0x0109e8000c101d0c */
[----:B-1----:R4:W-:Y:S02]  /*108d0*/  STG.E.128 desc[UR12][R6.64+0x80], R20 ;  /* 0x0000801406007986 */ /* 0x0029e4000c101d0c */
.L_x_2413:
[----:B------:R-:W-:Y:S05]  /*108e0*/  BSYNC B0 ;  /* 0x0000000000007941 */ /* 0x000fea0003800000 */
.L_x_2412:
[----:B------:R-:W-:Y:S05]  /*108f0*/  @P1 EXIT ;  /* 0x000000000000194d */ /* 0x000fea0003800000 */
[----:B------:R-:W-:Y:S01]  /*10900*/  IADD3 R0, P0, R0, 0x30, RZ ;  /* 0x0000003000007810 */ /* 0x000fe20007f1e0ff */
[----:B----4-:R-:W-:Y:S01]  /*10910*/  IMAD.MOV.U32 R6, RZ, RZ, R26 ;  /* 0x000000ffff067224 */ /* 0x010fe200078e001a */
[----:B------:R-:W-:Y:S01]  /*10920*/  MOV R7, R29 ;  /* 0x0000001d00077202 */ /* 0x000fe20000000f00 */
[----:B------:R-:W-:Y:S02]  /*10930*/  ULDC.64 UR4, c[0x0][0x280] ;  /* 0x0000a00000047ab9 */ /* 0x000fe40000000a00 */
[----:B------:R-:W-:Y:S02]  /*10940*/  IMAD.X R3, RZ, RZ, R3, P0 ;  /* 0x000000ffff037224 */ /* 0x000fe400000e0603 */
[----:B------:R-:W-:-:S04]  /*10950*/  IMAD.WIDE.U32 R6, R0, R4, R6 ;  /* 0x0000000400067225 */ /* 0x000fc800078e0006 */
[----:B------:R-:W-:Y:S01]  /*10960*/  IMAD R2, R3, R4, RZ ;  /* 0x0000000403027224 */ /* 0x000fe200078e02ff */
[----:B------:R-:W-:-:S03]  /*10970*/  LEA R4, P0, R6, UR4, 0x1 ;  /* 0x0000000406047c11 */ /* 0x000fc6000f8008ff */
[----:B------:R-:W-:-:S05]  /*10980*/  IMAD R2, R0, R5, R2 ;  /* 0x0000000500027224 */ /* 0x000fca00078e0202 */
[----:B------:R-:W-:-:S04]  /*10990*/  IADD3 R2, R2, R7, RZ ;  /* 0x0000000702027210 */ /* 0x000fc80007ffe0ff */
[----:B------:R-:W-:-:S05]  /*109a0*/  LEA.HI.X R5, R6, UR5, R2, 0x1, P0 ;  /* 0x0000000506057c11 */ /* 0x000fca00080f0c02 */
[----:B------:R-:W-:Y:S04]  /*109b0*/  STG.E.128 desc[UR12][R4.64], R12 ;  /* 0x0000000c04007986 */ /* 0x000fe8000c101d0c */
[----:B------:R-:W-:Y:S01]  /*109c0*/  STG.E.128 desc[UR12][R4.64+0x80], R8 ;  /* 0x0000800804007986 */ /* 0x000fe2000c101d0c */
[----:B------:R-:W-:Y:S05]  /*109d0*/  EXIT ;  /* 0x000000000000794d */ /* 0x000fea0003800000 */
.L_x_2414:
        /* <DEDUP_REMOVED lines=10> */
.L_x_8484:


//--------------------- .text._ZN5flash24flash_fwd_splitkv_kernelI23Flash_fwd_kernel_traitsILi128ELi64ELi128ELi4ELb0ELb0EN7cutlass10bfloat16_tE19Flash_kernel_traitsILi128ELi64ELi128ELi4ES3_EELb1ELb0ELb0ELb0ELb1ELb1ELb0ELb0EEEvNS_16Flash_fwd_paramsE --------------------------
	.section	.text._ZN5flash24flash_fwd_splitkv_kernelI23Flash_fwd_kernel_traitsILi128ELi64ELi128ELi4ELb0ELb0EN7cutlass10bfloat16_tE19Flash_kernel_traitsILi128ELi64ELi128ELi4ES3_EELb1ELb0ELb0ELb0ELb1ELb1ELb0ELb0EEEvNS_16Flash_fwd_paramsE,"ax",@progbits
	.align	128
        .global         _ZN5flash24flash_fwd_splitkv_kernelI23Flash_fwd_kernel_traitsILi128ELi64ELi128ELi4ELb0ELb0EN7cutlass10bfloat16_tE19Flash_kernel_traitsILi128ELi64ELi128ELi4ES3_EELb1ELb0ELb0ELb0ELb1ELb1ELb0ELb0EEEvNS_16Flash_fwd_paramsE
        .type           _ZN5flash24flash_fwd_splitkv_kernelI23Flash_fwd_kernel_traitsILi128ELi64ELi128ELi4ELb0ELb0EN7cutlass10bfloat16_tE19Flash_kernel_traitsILi128ELi64ELi128ELi4ES3_EELb1ELb0ELb0ELb0ELb1ELb1ELb0ELb0EEEvNS_16Flash_fwd_paramsE,@function
        .size           _ZN5flash24flash_fwd_splitkv_kernelI23Flash_fwd_kernel_traitsILi128ELi64ELi128ELi4ELb0ELb0EN7cutlass10bfloat16_tE19Flash_kernel_traitsILi128ELi64ELi128ELi4ES3_EELb1ELb0ELb0ELb0ELb1ELb1ELb0ELb0EEEvNS_16Flash_fwd_paramsE,(.L_x_8485 - _ZN5flash24flash_fwd_splitkv_kernelI23Flash_fwd_kernel_traitsILi128ELi64ELi128ELi4ELb0ELb0EN7cutlass10bfloat16_tE19Flash_kernel_traitsILi128ELi64ELi128ELi4ES3_EELb1ELb0ELb0ELb0ELb1ELb1ELb0ELb0EEEvNS_16Flash_fwd_paramsE)
        .other          _ZN5flash24flash_fwd_splitkv_kernelI23Flash_fwd_kernel_traitsILi128ELi64ELi128ELi4ELb0ELb0EN7cutlass10bfloat16_tE19Flash_kernel_traitsILi128ELi64ELi128ELi4ES3_EELb1ELb0ELb0ELb0ELb1ELb1ELb0ELb0EEEvNS_16Flash_fwd_paramsE,@"STO_CUDA_ENTRY STV_DEFAULT"
_ZN5flash24flash_fwd_splitkv_kernelI23Flash_fwd_kernel_traitsILi128ELi64ELi128ELi4ELb0ELb0EN7cutlass10bfloat16_tE19Flash_kernel_traitsILi128ELi64ELi128ELi4ES3_EELb1ELb0ELb0ELb0ELb1ELb1ELb0ELb0EEEvNS_16Flash_fwd_paramsE:
.text._ZN5flash24flash_fwd_splitkv_kernelI23Flash_fwd_kernel_traitsILi128ELi64ELi128ELi4ELb0ELb0EN7cutlass10bfloat16_tE19Flash_kernel_traitsILi128ELi64ELi128ELi4ES3_EELb1ELb0ELb0ELb0ELb1ELb1ELb0ELb0EEEvNS_16Flash_fwd_paramsE:
        /* <DEDUP_REMOVED lines=38> */
.L_x_2415:
[----:B------:R-:W1:Y:S02]  /*0260*/  LDC R7, c[0x0][0x2c8] ;  /* 0x0000b200ff077b82 */ /* 0x000e640000000800 */
.L_x_2416:
        /* <DEDUP_REMOVED lines=92> */
.L_x_2419:
[----:B------:R-:W-:Y:S05]  /*0830*/  BSYNC B0 ;  /* 0x0000000000007941 */ /* 0x000fea0003800000 */
.L_x_2418:
        /* <DEDUP_REMOVED lines=17> */
.L_x_2421:
[----:B------:R-:W-:Y:S05]  /*0950*/  BSYNC B0 ;  /* 0x0000000000007941 */ /* 0x000fea0003800000 */
.L_x_2420:
        /* <DEDUP_REMOVED lines=16> */
.L_x_2423:
[----:B------:R-:W-:Y:S05]  /*0a60*/  BSYNC B0 ;  /* 0x0000000000007941 */ /* 0x000fea0003800000 */
.L_x_2422:
        /* <DEDUP_REMOVED lines=14> */
.L_x_2425:
[----:B------:R-:W-:Y:S05]  /*0b50*/  BSYNC B0 ;  /* 0x0000000000007941 */ /* 0x000fea0003800000 */
.L_x_2424:
        /* <DEDUP_REMOVED lines=15> */
.L_x_2417:
        /* <DEDUP_REMOVED lines=24> */
.L_x_2426:
        /* <DEDUP_REMOVED lines=80> */
.L_x_2427:
        /* <DEDUP_REMOVED lines=49> */
.L_x_2429:
        /* <DEDUP_REMOVED lines=28> */
.L_x_2428:
[----:B------:R-:W-:Y:S01]  /*17a0*/  ISETP.NE.AND P2, PT, R234, -0x1, PT ;  /* 0xffffffffea00780c */ /* 0x000fe20003f45270 */
[----:B------:R-:W-:Y:S01]  /*17b0*/  IMAD.IADD R231, R138, 0x1, -R139 ;  /* 0x000000018ae77824 */ /* 0x000fe200078e0a8b */
[----:B------:R-:W-:Y:S01]  /*17c0*/  SHF.R.S32.HI R137, RZ, 0x1f, R4 ;  /* 0x0000001fff897819 */ /* 0x000fe20000011404 */
[----:B------:R-:W-:Y:S01]  /*17d0*/  ULDC.64 UR4, c[0x0][0x258] ;  /* 0x0000960000047ab9 */ /* 0x000fe20000000a00 */
[----:B------:R-:W-:Y:S01]  /*17e0*/  SHF.R.S32.HI R25, RZ, 0x1f, R28 ;  /* 0x0000001fff197819 */ /* 0x000fe2000001141c */
[----:B------:R-:W1:Y:S01]  /*17f0*/  S2UR UR6, SR_CgaCtaId ;  /* 0x00000000000679c3 */ /* 0x000e620000008800 */
[-C--:B-----5:R-:W-:Y:S01]  /*1800*/  LEA.HI R0, R137, R4.reuse, RZ, 0x3 ;  /* 0x0000000489007211 */ /* 0x0a0fe200078f18ff */
[----:B------:R-:W-:Y:S01]  /*1810*/  ULDC.64 UR8, c[0x0][0x220] ;  /* 0x0000880000087ab9 */ /* 0x000fe20000000a00 */
[----:B------:R-:W-:Y:S01]  /*1820*/  IADD3 R235, R194, -0x1, RZ ;  /* 0xffffffffc2eb7810 */ /* 0x000fe20007ffe0ff */
[----:B------:R-:W-:Y:S01]  /*1830*/  IMAD R25, R25, UR4, RZ ;  /* 0x0000000419197c24 */ /* 0x000fe2000f8e02ff */
[----:B------:R-:W-:Y:S01]  /*1840*/  SHF.R.S32.HI R22, RZ, 0x3, R0 ;  /* 0x00000003ff167819 */ /* 0x000fe20000011400 */
[----:B------:R-:W-:Y:S01]  /*1850*/  ULDC UR10, c[0x0][0x39c] ;  /* 0x0000e700000a7ab9 */ /* 0x000fe20000000800 */
[----:B------:R-:W-:Y:S01]  /*1860*/  LEA.HI R36, R137, R4, RZ, 0x6 ;  /* 0x0000000489247211 */ /* 0x000fe200078f30ff */
[----:B------:R-:W2:Y:S01]  /*1870*/  @!P2 LDC.64 R2, c[0x0][0x228] ;  /* 0x00008a00ff02ab82 */ /* 0x000ea20000000a00 */
[----:B------:R-:W-:Y:S01]  /*1880*/  @!P2 SHF.R.S32.HI R9, RZ, 0x1f, R5 ;  /* 0x0000001fff09a819 */ /* 0x000fe20000011405 */
[C---:B------:R-:W-:Y:S01]  /*1890*/  VIADD R20, R22.reuse, 0x10 ;  /* 0x0000001016147836 */ /* 0x040fe20000000000 */
[-C--:B------:R-:W-:Y:S01]  /*18a0*/  ISETP.GE.AND P1, PT, R22, R231.reuse, PT ;  /* 0x000000e71600720c */ /* 0x080fe20003f26270 */
[----:B------:R-:W-:Y:S01]  /*18b0*/  IMAD R25, R28, UR5, R25 ;  /* 0x000000051c197c24 */ /* 0x000fe2000f8e0219 */
[C---:B------:R-:W-:Y:S01]  /*18c0*/  IADD3 R18, R22.reuse, 0x20, RZ ;  /* 0x0000002016127810 */ /* 0x040fe20007ffe0ff */
[----:B------:R-:W-:Y:S01]  /*18d0*/  IMAD.SHL.U32 R30, R22, 0x40, RZ ;  /* 0x00000040161e7824 */ /* 0x000fe200078e00ff */
[----:B------:R-:W-:Y:S01]  /*18e0*/  ISETP.GE.AND P3, PT, R20, R231, PT ;  /* 0x000000e71400720c */ /* 0x000fe20003f66270 */
[----:B------:R-:W3:Y:S01]  /*18f0*/  @P2 LDC.64 R6, c[0x0][0x240] ;  /* 0x00009000ff062b82 */ /* 0x000ee20000000a00 */
[----:B------:R-:W-:-:S02]  /*1900*/  SHF.R.S32.HI R23, RZ, 0x1f, R22 ;  /* 0x0000001fff177819 */ /* 0x000fc40000011416 */
[----:B------:R-:W-:Y:S02]  /*1910*/  LOP3.LUT R30, R30, 0x1c0, RZ, 0xc0, !PT ;  /* 0x000001c01e1e7812 */ /* 0x000fe400078ec0ff */
[----:B------:R-:W-:Y:S01]  /*1920*/  SHF.L.U32 R36, R36, 0x3, RZ ;  /* 0x0000000324247819 */ /* 0x000fe200000006ff */
[----:B------:R-:W-:Y:S02]  /*1930*/  IMAD.WIDE R14, R15, 0x40, R22 ;  /* 0x000000400f0e7825 */ /* 0x000fe400078e0216 */
[----:B------:R-:W4:Y:S02]  /*1940*/  LDC.64 R192, c[0x0][0x250] ;  /* 0x00009400ffc07b82 */ /* 0x000f240000000a00 */
[----:B------:R-:W-:Y:S02]  /*1950*/  IMAD R195, R23, R188, RZ ;  /* 0x000000bc17c37224 */ /* 0x000fe400078e02ff */
[----:B------:R-:W4:Y:S02]  /*1960*/  @!P3 S2R R32, SR_CgaCtaId ;  /* 0x000000000020b919 */ /* 0x000f240000008800 */
[----:B------:R-:W-:-:S02]  /*1970*/  IMAD R195, R22, R189, R195 ;  /* 0x000000bd16c37224 */ /* 0x000fc400078e02c3 */
[----:B--2---:R-:W-:-:S04]  /*1980*/  @!P2 IMAD R8, R9, R2, RZ ;  /* 0x000000020908a224 */ /* 0x004fc800078e02ff */
[C---:B------:R-:W-:Y:S02]  /*1990*/  @!P2 IMAD R3, R5.reuse, R3, R8 ;  /* 0x000000030503a224 */ /* 0x040fe400078e0208 */
[----:B------:R-:W-:Y:S01]  /*19a0*/  @!P2 IMAD.WIDE.U32 R8, R5, R2, RZ ;  /* 0x000000020508a225 */ /* 0x000fe200078e00ff */
[----:B------:R-:W-:-:S03]  /*19b0*/  LOP3.LUT R5, R0, 0xfffffff8, RZ, 0xc0, !PT ;  /* 0xfffffff800057812 */ /* 0x000fc600078ec0ff */
[----:B---3--:R-:W-:-:S04]  /*19c0*/  @P2 IMAD.WIDE.U32 R10, R234, R6, RZ ;  /* 0x00000006ea0a2225 */ /* 0x008fc800078e00ff */
[----:B------:R-:W-:Y:S02]  /*19d0*/  IMAD.IADD R0, R4, 0x1, -R5 ;  /* 0x0000000104007824 */ /* 0x000fe400078e0a05 */
[----:B------:R-:W-:Y:S02]  /*19e0*/  @!P2 IMAD.MOV.U32 R10, RZ, RZ, R8 ;  /* 0x000000ffff0aa224 */ /* 0x000fe400078e0008 */
[----:B------:R-:W-:Y:S02]  /*19f0*/  IMAD.SHL.U32 R43, R0, 0x8, RZ ;  /* 0x00000008002b7824 */ /* 0x000fe400078e00ff */
[----:B------:R-:W-:Y:S01]  /*1a00*/  @P2 IMAD R6, R234, R7, R11 ;  /* 0x00000007ea062224 */ /* 0x000fe200078e020b */
[----:B------:R-:W-:Y:S01]  /*1a10*/  @!P2 IADD3 R6, R9, R3, RZ ;  /* 0x000000030906a210 */ /* 0x000fe20007ffe0ff */
[----:B------:R-:W-:Y:S01]  /*1a20*/  IMAD.SHL.U32 R2, R235, 0x80, RZ ;  /* 0x00000080eb027824 */ /* 0x000fe200078e00ff */
[----:B------:R-:W-:Y:S01]  /*1a30*/  SHF.R.S32.HI R27, RZ, 0x1f, R43 ;  /* 0x0000001fff1b7819 */ /* 0x000fe2000001142b */
[----:B------:R-:W2:Y:S01]  /*1a40*/  @!P1 LDC.64 R8, c[0x0][0x240] ;  /* 0x00009000ff089b82 */ /* 0x000ea20000000a00 */
[----:B------:R-:W-:Y:S01]  /*1a50*/  IADD3 R10, P2, R43, R10, RZ ;  /* 0x0000000a2b0a7210 */ /* 0x000fe20007f5e0ff */
[----:B------:R-:W-:Y:S01]  /*1a60*/  IMAD.IADD R5, R37, 0x1, -R2 ;  /* 0x0000000125057824 */ /* 0x000fe200078e0a02 */
[----:B------:R-:W-:-:S02]  /*1a70*/  IADD3 R24, P4, R43, R24, RZ ;  /* 0x000000182b187210 */ /* 0x000fc40007f9e0ff */
[----:B------:R-:W-:Y:S02]  /*1a80*/  IADD3.X R11, R27, R6, RZ, P2, !PT ;  /* 0x000000061b0b7210 */ /* 0x000fe400017fe4ff */
[----:B------:R-:W-:Y:S01]  /*1a90*/  ISETP.GE.AND P5, PT, R22, R5, PT ;  /* 0x000000051600720c */ /* 0x000fe20003fa6270 */
[----:B------:R-:W3:Y:S01]  /*1aa0*/  @!P3 LDC.64 R6, c[0x0][0x240] ;  /* 0x00009000ff06bb82 */ /* 0x000ee20000000a00 */
[----:B------:R-:W-:Y:S01]  /*1ab0*/  ISETP.GE.AND P2, PT, R18, R231, PT ;  /* 0x000000e71200720c */ /* 0x000fe20003f46270 */
[----:B------:R-:W-:Y:S01]  /*1ac0*/  IMAD.WIDE.U32 R28, R28, UR4, R10 ;  /* 0x000000041c1c7c25 */ /* 0x000fe2000f8e000a */
[----:B------:R-:W-:Y:S01]  /*1ad0*/  LOP3.LUT R26, R30, 0x38, R43, 0xf8, !PT ;  /* 0x000000381e1a7812 */ /* 0x000fe200078ef82b */
[----:B------:R-:W-:Y:S01]  /*1ae0*/  UMOV UR4, 0x400 ;  /* 0x0000040000047882 */ /* 0x000fe20000000000 */
[----:B------:R-:W-:Y:S01]  /*1af0*/  SHF.R.U32.HI R3, RZ, 0x3, R30 ;  /* 0x00000003ff037819 */ /* 0x000fe2000001161e */
[----:B------:R-:W-:Y:S01]  /*1b00*/  IMAD.IADD R29, R29, 0x1, R25 ;  /* 0x000000011d1d7824 */ /* 0x000fe200078e0219 */
[----:B-1----:R-:W-:Y:S01]  /*1b10*/  ULEA UR4, UR6, UR4, 0x18 ;  /* 0x0000000406047291 */ /* 0x002fe2000f8ec03f */
[----:B------:R-:W1:Y:S01]  /*1b20*/  @!P1 LDC.64 R10, c[0x0][0x210] ;  /* 0x00008400ff0a9b82 */ /* 0x000e620000000a00 */
[----:B------:R-:W-:Y:S01]  /*1b30*/  LOP3.LUT R3, R26, R3, RZ, 0x3c, !PT ;  /* 0x000000031a037212 */ /* 0x000fe200078e3cff */
[----:B------:R-:W-:Y:S01]  /*1b40*/  IMAD.X R25, R27, 0x1, R16, P4 ;  /* 0x000000011b197824 */ /* 0x000fe200020e0610 */
[C---:B------:R-:W-:Y:S01]  /*1b50*/  @!P3 IADD3 R16, P4, R14.reuse, 0x10, RZ ;  /* 0x000000100e10b810 */ /* 0x040fe20007f9e0ff */
[----:B------:R-:W4:Y:S01]  /*1b60*/  @!P5 S2R R26, SR_CgaCtaId ;  /* 0x00000000001ad919 */ /* 0x000f220000008800 */
[--C-:B------:R-:W-:Y:S01]  /*1b70*/  @!P3 IMAD.MOV.U32 R35, RZ, RZ, R29.reuse ;  /* 0x000000ffff23b224 */ /* 0x100fe200078e001d */
[----:B------:R-:W-:Y:S01]  /*1b80*/  IADD3 R42, P6, R43, R42, RZ ;  /* 0x0000002a2b2a7210 */ /* 0x000fe20007fde0ff */
[----:B------:R-:W-:Y:S01]  /*1b90*/  ULDC.64 UR6, c[0x0][0x268] ;  /* 0x00009a0000067ab9 */ /* 0x000fe20000000a00 */
[-C--:B--2---:R-:W-:Y:S01]  /*1ba0*/  @!P1 IMAD R31, R15, R8.reuse, RZ ;  /* 0x000000080f1f9224 */ /* 0x084fe200078e02ff */
[----:B------:R-:W2:Y:S01]  /*1bb0*/  @!P2 S2R R30, SR_CgaCtaId ;  /* 0x00000000001ea919 */ /* 0x000ea20000008800 */
[----:B------:R-:W-:Y:S01]  /*1bc0*/  @!P1 IMAD.WIDE.U32 R38, R14, R8, R28 ;  /* 0x000000080e269225 */ /* 0x000fe200078e001c */
[----:B------:R-:W-:-:S02]  /*1bd0*/  LOP3.LUT R3, R3, 0xfffffe00, R36, 0xf8, !PT ;  /* 0xfffffe0003037812 */ /* 0x000fc400078ef824 */
[----:B------:R-:W-:Y:S01]  /*1be0*/  IADD3.X R43, R27, R12, RZ, P6, !PT ;  /* 0x0000000c1b2b7210 */ /* 0x000fe200037fe4ff */
[----:B------:R-:W-:Y:S01]  /*1bf0*/  @!P1 IMAD R31, R14, R9, R31 ;  /* 0x000000090e1f9224 */ /* 0x000fe200078e021f */
[----:B------:R-:W-:Y:S01]  /*1c00*/  LEA R237, R3, UR4, 0x1 ;  /* 0x0000000403ed7c11 */ /* 0x000fe2000f8e08ff */
[----:B------:R-:W4:Y:S01]  /*1c10*/  @!P3 LDC.64 R8, c[0x0][0x210] ;  /* 0x00008400ff08bb82 */ /* 0x000f220000000a00 */
[----:B------:R-:W-:Y:S02]  /*1c20*/  @!P3 IMAD.X R33, RZ, RZ, R15, P4 ;  /* 0x000000ffff21b224 */ /* 0x000fe400020e060f */
[----:B------:R-:W-:Y:S02]  /*1c30*/  @!P1 IMAD.IADD R34, R39, 0x1, R31 ;  /* 0x0000000127229824 */ /* 0x000fe400078e021f */
[----:B---3--:R-:W-:Y:S02]  /*1c40*/  @!P3 IMAD R33, R33, R6, RZ ;  /* 0x000000062121b224 */ /* 0x008fe400078e02ff */
[----:B------:R-:W-:Y:S01]  /*1c50*/  IMAD.WIDE.U32 R196, R22, R188, R42 ;  /* 0x000000bc16c47225 */ /* 0x000fe200078e002a */
[----:B-1----:R-:W-:-:S02]  /*1c60*/  @!P1 LEA R44, P4, R38, R10, 0x1 ;  /* 0x0000000a262c9211 */ /* 0x002fc400078808ff */
[----:B------:R-:W-:Y:S01]  /*1c70*/  @!P2 MOV R42, R28 ;  /* 0x0000001c002aa202 */ /* 0x000fe20000000f00 */
[----:B------:R-:W-:Y:S01]  /*1c80*/  @!P3 IMAD R10, R16, R7, R33 ;  /* 0x00000007100ab224 */ /* 0x000fe200078e0221 */
[----:B------:R-:W-:Y:S01]  /*1c90*/  @!P1 LEA.HI.X R45, R38, R11, R34, 0x1, P4 ;  /* 0x0000000b262d9211 */ /* 0x000fe200020f0c22 */
[----:B------:R-:W-:Y:S01]  /*1ca0*/  @!P3 IMAD.MOV.U32 R34, RZ, RZ, R28 ;  /* 0x000000ffff22b224 */ /* 0x000fe200078e001c */
[----:B------:R-:W-:Y:S01]  /*1cb0*/  IADD3 R38, P4, R22, R13, RZ ;  /* 0x0000000d16267210 */ /* 0x000fe20007f9e0ff */
[----:B------:R-:W-:Y:S01]  /*1cc0*/  @!P2 IMAD.MOV.U32 R43, RZ, RZ, R29 ;  /* 0x000000ffff2ba224 */ /* 0x000fe200078e001d */
[----:B------:R-:W-:Y:S01]  /*1cd0*/  @!P5 MOV R11, 0x400 ;  /* 0x00000400000bd802 */ /* 0x000fe20000000f00 */
[----:B------:R-:W-:Y:S01]  /*1ce0*/  @!P3 IMAD.WIDE.U32 R34, R16, R6, R34 ;  /* 0x000000061022b225 */ /* 0x000fe200078e0022 */
[----:B------:R-:W-:Y:S01]  /*1cf0*/  IADD3 R16, R22, 0x30, RZ ;  /* 0x0000003016107810 */ /* 0x000fe20007ffe0ff */
[----:B------:R-:W1:Y:S01]  /*1d00*/  @!P2 LDC.64 R6, c[0x0][0x240] ;  /* 0x00009000ff06ab82 */ /* 0x000e620000000a00 */
[----:B------:R-:W-:Y:S01]  /*1d10*/  @!PT LDS RZ, [RZ] ;  /* 0x00000000fffff984 */ /* 0x000fe20000000800 */
[----:B------:R-:W-:Y:S01]  /*1d20*/  @!PT LDS RZ, [RZ] ;  /* 0x00000000fffff984 */ /* 0x000fe20000000800 */
[----:B------:R-:W-:Y:S01]  /*1d30*/  @!PT LDS RZ, [RZ] ;  /* 0x00000000fffff984 */ /* 0x000fe20000000800 */
[----:B------:R-:W-:Y:S01]  /*1d40*/  @!P1 LDGSTS.E.BYPASS.LTC128B.128 [R237], desc[UR12][R44.64] ;  /* 0x000000002ced9fae */ /* 0x000fe2000b901d4c */
[----:B------:R-:W-:Y:S01]  /*1d50*/  @!P3 IMAD.IADD R10, R35, 0x1, R10 ;  /* 0x00000001230ab824 */ /* 0x000fe200078e020a */
[----:B------:R-:W-:Y:S01]  /*1d60*/  ISETP.GE.AND P6, PT, R16, R231, PT ;  /* 0x000000e71000720c */ /* 0x000fe20003fc6270 */
[----:B------:R-:W-:Y:S01]  /*1d70*/  IMAD.X R21, R23, 0x1, R21, P4 ;  /* 0x0000000117157824 */ /* 0x000fe200020e0615 */
[----:B------:R3:W-:Y:S01]  /*1d80*/  @!P1 LDGSTS.E.BYPASS.LTC128B.128 [R237+0x2000], desc[UR12][R44.64+0x80] ;  /* 0x020000802ced9fae */ /* 0x0007e2000b901d4c */
[----:B----4-:R-:W-:Y:S01]  /*1d90*/  @!P3 LEA R40, P1, R34, R8, 0x1 ;  /* 0x000000082228b211 */ /* 0x010fe200078208ff */
[----:B------:R-:W-:Y:S01]  /*1da0*/  IMAD.IADD R195, R197, 0x1, R195 ;  /* 0x00000001c5c37824 */ /* 0x000fe200078e02c3 */
[----:B------:R-:W4:Y:S01]  /*1db0*/  @!P2 LDC.64 R12, c[0x0][0x210] ;  /* 0x00008400ff0cab82 */ /* 0x000f220000000a00 */
[----:B------:R-:W-:Y:S01]  /*1dc0*/  @!P5 LEA R26, R26, R11, 0x18 ;  /* 0x0000000b1a1ad211 */ /* 0x000fe200078ec0ff */
[----:B------:R-:W-:Y:S01]  /*1dd0*/  IMAD.WIDE.U32 R24, R17, UR6, R24 ;  /* 0x0000000611187c25 */ /* 0x000fe2000f8e0018 */
[----:B------:R-:W-:-:S02]  /*1de0*/  @!P3 LEA.HI.X R41, R34, R9, R10, 0x1, P1 ;  /* 0x000000092229b211 */ /* 0x000fc400008f0c0a */
[----:B------:R-:W-:Y:S01]  /*1df0*/  @!P2 MOV R9, 0x400 ;  /* 0x000004000009a802 */ /* 0x000fe20000000f00 */
[----:B------:R-:W-:Y:S01]  /*1e00*/  IMAD R21, R21, R192, RZ ;  /* 0x000000c015157224 */ /* 0x000fe200078e02ff */
[----:B------:R-:W-:Y:S01]  /*1e10*/  ISETP.GE.AND P4, PT, R20, R5, PT ;  /* 0x000000051400720c */ /* 0x000fe20003f86270 */
[----:B------:R-:W3:Y:S01]  /*1e20*/  @!P6 LDC.64 R10, c[0x0][0x240] ;  /* 0x00009000ff0aeb82 */ /* 0x000ee20000000a00 */
[----:B------:R-:W-:Y:S01]  /*1e30*/  @!P2 IADD3 R35, P1, R14, 0x20, RZ ;  /* 0x000000200e23a810 */ /* 0x000fe20007f3e0ff */
[----:B------:R-:W3:Y:S01]  /*1e40*/  @!P6 S2R R27, SR_CgaCtaId ;  /* 0x00000000001be919 */ /* 0x000ee20000008800 */
[----:B--2---:R-:W-:Y:S01]  /*1e50*/  @!P2 LEA R30, R30, R9, 0x18 ;  /* 0x000000091e1ea211 */ /* 0x004fe200078ec0ff */
[----:B------:R-:W-:Y:S01]  /*1e60*/  IMAD R21, R38, R193, R21 ;  /* 0x000000c126157224 */ /* 0x000fe200078e0215 */
[----:B------:R-:W-:Y:S02]  /*1e70*/  @!P2 IADD3.X R9, RZ, R15, RZ, P1, !PT ;  /* 0x0000000fff09a210 */ /* 0x000fe40000ffe4ff */
[----:B------:R-:W-:Y:S01]  /*1e80*/  @!P6 IADD3 R33, P1, R14, 0x30, RZ ;  /* 0x000000300e21e810 */ /* 0x000fe20007f3e0ff */
[----:B-1----:R-:W-:Y:S01]  /*1e90*/  @!P2 IMAD.WIDE.U32 R42, R35, R6, R42 ;  /* 0x00000006232aa225 */ /* 0x002fe200078e002a */
[----:B------:R-:W-:-:S03]  /*1ea0*/  @!P3 MOV R23, 0x400 ;  /* 0x000004000017b802 */ /* 0x000fc60000000f00 */
[----:B------:R-:W-:Y:S01]  /*1eb0*/  @!P2 IMAD R34, R9, R6, RZ ;  /* 0x000000060922a224 */ /* 0x000fe200078e02ff */
[----:B------:R-:W-:Y:S01]  /*1ec0*/  @!P3 LEA R32, R32, R23, 0x18 ;  /* 0x000000172020b211 */ /* 0x000fe200078ec0ff */
[----:B------:R-:W-:Y:S01]  /*1ed0*/  @!P6 IMAD.X R31, RZ, RZ, R15, P1 ;  /* 0x000000ffff1fe224 */ /* 0x000fe200008e060f */
[----:B------:R-:W1:Y:S01]  /*1ee0*/  @!P6 LDC.64 R8, c[0x0][0x210] ;  /* 0x00008400ff08eb82 */ /* 0x000e620000000a00 */
[----:B------:R-:W2:Y:S01]  /*1ef0*/  @!P4 S2R R23, SR_CgaCtaId ;  /* 0x000000000017c919 */ /* 0x000ea20000008800 */
[----:B------:R-:W-:Y:S01]  /*1f00*/  @!P2 IMAD R34, R35, R7, R34 ;  /* 0x000000072322a224 */ /* 0x000fe200078e0222 */
[C---:B----4-:R-:W-:Y:S01]  /*1f10*/  @!P2 LEA R12, P1, R42.reuse, R12, 0x1 ;  /* 0x0000000c2a0ca211 */ /* 0x050fe200078208ff */
[----:B---3--:R-:W-:Y:S01]  /*1f20*/  @!P6 IMAD.MOV.U32 R44, RZ, RZ, R28 ;  /* 0x000000ffff2ce224 */ /* 0x008fe200078e001c */
[----:B------:R-:W-:Y:S01]  /*1f30*/  @!P6 MOV R45, R29 ;  /* 0x0000001d002de202 */ /* 0x000fe20000000f00 */
[----:B------:R-:W-:Y:S02]  /*1f40*/  @!P2 IMAD.IADD R34, R43, 0x1, R34 ;  /* 0x000000012b22a824 */ /* 0x000fe400078e0222 */
[----:B------:R-:W3:Y:S01]  /*1f50*/  @!P5 LDC.64 R14, c[0x0][0x218] ;  /* 0x00008600ff0edb82 */ /* 0x000ee20000000a00 */
[----:B------:R-:W-:Y:S01]  /*1f60*/  @!P6 IMAD R28, R31, R10, RZ ;  /* 0x0000000a1f1ce224 */ /* 0x000fe200078e02ff */
[C---:B------:R-:W-:Y:S01]  /*1f70*/  @!P2 LEA R31, R3.reuse, R30, 0x1 ;  /* 0x0000001e031fa211 */ /* 0x040fe200078e08ff */
[----:B------:R-:W-:Y:S01]  /*1f80*/  @!P3 IMAD R29, R3, 0x2, R32 ;  /* 0x00000002031db824 */ /* 0x000fe200078e0220 */
[----:B------:R-:W-:Y:S01]  /*1f90*/  @!P2 LEA.HI.X R13, R42, R13, R34, 0x1, P1 ;  /* 0x0000000d2a0da211 */ /* 0x000fe200008f0c22 */
[C---:B------:R-:W-:Y:S01]  /*1fa0*/  @!P6 IMAD R11, R33.reuse, R11, R28 ;  /* 0x0000000b210be224 */ /* 0x040fe200078e021c */
[----:B------:R-:W-:Y:S01]  /*1fb0*/  ISETP.GE.AND P1, PT, R18, R5, PT ;  /* 0x000000051200720c */ /* 0x000fe20003f26270 */
[----:B------:R-:W-:Y:S01]  /*1fc0*/  @!P6 IMAD.WIDE.U32 R44, R33, R10, R44 ;  /* 0x0000000a212ce225 */ /* 0x000fe200078e002c */
[----:B------:R-:W4:Y:S01]  /*1fd0*/  @!P4 LDC.64 R6, c[0x0][0x218] ;  /* 0x00008600ff06cb82 */ /* 0x000f220000000a00 */
[----:B------:R-:W-:Y:S01]  /*1fe0*/  @!P3 LDGSTS.E.BYPASS.LTC128B.128 [R29+0x800], desc[UR12][R40.64] ;  /* 0x00800000281dbfae */ /* 0x000fe2000b901d4c */
[----:B------:R-:W-:Y:S01]  /*1ff0*/  @!P6 MOV R28, 0x400 ;  /* 0x00000400001ce802 */ /* 0x000fe20000000f00 */
[----:B------:R-:W-:Y:S01]  /*2000*/  @!P6 IMAD.IADD R30, R45, 0x1, R11 ;  /* 0x000000012d1ee824 */ /* 0x000fe200078e020b */
[----:B------:R-:W-:Y:S01]  /*2010*/  @!P4 MOV R10, 0x400 ;  /* 0x00000400000ac802 */ /* 0x000fe20000000f00 */
[----:B------:R2:W-:Y:S01]  /*2020*/  @!P3 LDGSTS.E.BYPASS.LTC128B.128 [R29+0x2800], desc[UR12][R40.64+0x80] ;  /* 0x02800080281dbfae */ /* 0x0005e2000b901d4c */
[----:B------:R-:W-:-:S02]  /*2030*/  @!P6 LEA R28, R27, R28, 0x18 ;  /* 0x0000001c1b1ce211 */ /* 0x000fc400078ec0ff */
[C---:B-1----:R-:W-:Y:S01]  /*2040*/  @!P6 LEA R32, P3, R44.reuse, R8, 0x1 ;  /* 0x000000082c20e211 */ /* 0x042fe200078608ff */
[----:B------:R-:W-:Y:S03]  /*2050*/  @!P2 LDGSTS.E.BYPASS.LTC128B.128 [R31+0x1000], desc[UR12][R12.64] ;  /* 0x010000000c1fafae */ /* 0x000fe6000b901d4c */
[----:B------:R-:W-:Y:S01]  /*2060*/  @!P6 LEA.HI.X R33, R44, R9, R30, 0x1, P3 ;  /* 0x000000092c21e211 */ /* 0x000fe200018f0c1e */
[----:B------:R1:W-:Y:S01]  /*2070*/  @!P2 LDGSTS.E.BYPASS.LTC128B.128 [R31+0x3000], desc[UR12][R12.64+0x80] ;  /* 0x030000800c1fafae */ /* 0x0003e2000b901d4c */
[----:B------:R-:W4:Y:S01]  /*2080*/  @!P1 LDC.64 R8, c[0x0][0x218] ;  /* 0x00008600ff089b82 */ /* 0x000f220000000a00 */
[----:B------:R-:W-:Y:S02]  /*2090*/  IADD3 R30, R22, 0x40, RZ ;  /* 0x00000040161e7810 */ /* 0x000fe40007ffe0ff */
[----:B---3--:R-:W-:Y:S02]  /*20a0*/  @!P5 LEA R14, P2, R196, R14, 0x1 ;  /* 0x0000000ec40ed211 */ /* 0x008fe400078408ff */
[----:B--2---:R-:W-:-:S02]  /*20b0*/  @!P4 LEA R10, R23, R10, 0x18 ;  /* 0x0000000a170ac211 */ /* 0x004fc400078ec0ff */
[----:B------:R-:W-:Y:S02]  /*20c0*/  @!P5 LEA.HI.X R15, R196, R15, R195, 0x1, P2 ;  /* 0x0000000fc40fd211 */ /* 0x000fe400010f0cc3 */
[----:B------:R-:W-:Y:S02]  /*20d0*/  @!P4 LEA R11, P2, R188, R196, 0x4 ;  /* 0x000000c4bc0bc211 */ /* 0x000fe400078420ff */
[----:B------:R-:W-:Y:S01]  /*20e0*/  @!P5 LEA R23, R3, R26, 0x1 ;  /* 0x0000001a0317d211 */ /* 0x000fe200078e08ff */
[----:B------:R-:W-:-:S05]  /*20f0*/  VIADD R26, R22, 0x60 ;  /* 0x00000060161a7836 */ /* 0x000fca0000000000 */
[----:B------:R-:W-:Y:S01]  /*2100*/  ISETP.GE.AND P3, PT, R26, R5, PT ;  /* 0x000000051a00720c */ /* 0x000fe20003f66270 */
[C---:B------:R-:W-:Y:S01]  /*2110*/  IMAD.WIDE.U32 R40, R188.reuse, 0x20, RZ ;  /* 0x00000020bc287825 */ /* 0x040fe200078e00ff */
[----:B-1----:R-:W-:-:S03]  /*2120*/  @!P4 LEA.HI.X R12, R188, R195, R189, 0x4, P2 ;  /* 0x000000c3bc0cc211 */ /* 0x002fc600010f24bd */
[----:B------:R-:W-:Y:S01]  /*2130*/  @!P6 IMAD R13, R3, 0x2, R28 ;  /* 0x00000002030de824 */ /* 0x000fe200078e021c */
[----:B----4-:R-:W-:Y:S01]  /*2140*/  @!P4 LEA R34, P2, R11, R6, 0x1 ;  /* 0x000000060b22c211 */ /* 0x010fe200078408ff */
        /* <DEDUP_REMOVED lines=10> */
[----:B------:R-:W-:-:S03]  /*21f0*/  @!P1 LEA R48, P2, R7, R8, 0x1 ;  /* 0x0000000807309211 */ /* 0x000fc600078408ff */
[----:B------:R2:W-:Y:S01]  /*2200*/  @!P5 LDGSTS.E.BYPASS.LTC128B.128 [R23+0x8000], desc[UR12][R14.64+0x80] ;  /* 0x080000800e17dfae */ /* 0x0005e2000b901d4c */
[----:B------:R-:W-:Y:S02]  /*2210*/  ISETP.GE.AND P5, PT, R30, R5, PT ;  /* 0x000000051e00720c */ /* 0x000fe40003fa6270 */
[----:B------:R-:W-:Y:S01]  /*2220*/  @!P1 LEA.HI.X R49, R7, R9, R6, 0x1, P2 ;  /* 0x0000000907319211 */ /* 0x000fe200010f0c06 */
[----:B------:R-:W-:Y:S01]  /*2230*/  @!P4 LDGSTS.E.BYPASS.LTC128B.128 [R11+0x4800], desc[UR12][R34.64] ;  /* 0x04800000220bcfae */ /* 0x000fe2000b901d4c */
[----:B------:R-:W-:Y:S01]  /*2240*/  @!P1 MOV R9, 0x400 ;  /* 0x0000040000099802 */ /* 0x000fe20000000f00 */
[----:B------:R-:W3:Y:S01]  /*2250*/  @!P6 LDC.64 R6, c[0x0][0x218] ;  /* 0x00008600ff06eb82 */ /* 0x000ee20000000a00 */
[----:B------:R-:W-:Y:S01]  /*2260*/  @!P6 IMAD.MOV.U32 R197, RZ, RZ, R195 ;  /* 0x000000ffffc5e224 */ /* 0x000fe200078e00c3 */
[----:B------:R4:W-:Y:S01]  /*2270*/  @!P4 LDGSTS.E.BYPASS.LTC128B.128 [R11+0x8800], desc[UR12][R34.64+0x80] ;  /* 0x08800080220bcfae */ /* 0x0009e2000b901d4c */
[----:B------:R-:W-:Y:S01]  /*2280*/  ISETP.GE.AND P4, PT, R28, R5, PT ;  /* 0x000000051c00720c */ /* 0x000fe20003f86270 */
[----:B------:R-:W-:Y:S01]  /*2290*/  @!P6 IMAD.WIDE.U32 R44, R188, 0x30, R196 ;  /* 0x00000030bc2ce825 */ /* 0x000fe200078e00c4 */
[----:B------:R-:W4:Y:S03]  /*22a0*/  @!P1 S2R R10, SR_CgaCtaId ;  /* 0x00000000000a9919 */ /* 0x000f260000008800 */
[----:B------:R-:W3:Y:S01]  /*22b0*/  @!P5 S2R R36, SR_CgaCtaId ;  /* 0x000000000024d919 */ /* 0x000ee20000008800 */
[----:B-1----:R-:W-:Y:S01]  /*22c0*/  @!P5 MOV R13, 0x400 ;  /* 0x00000400000dd802 */ /* 0x002fe20000000f00 */
[----:B------:R-:W1:Y:S06]  /*22d0*/  @!P6 S2R R8, SR_CgaCtaId ;  /* 0x000000000008e919 */ /* 0x000e6c0000008800 */
[----:B------:R-:W-:Y:S01]  /*22e0*/  @!P4 IMAD.MOV.U32 R197, RZ, RZ, R195 ;  /* 0x000000ffffc5c224 */ /* 0x000fe200078e00c3 */
[----:B------:R-:W1:Y:S01]  /*22f0*/  @!P3 S2R R32, SR_CgaCtaId ;  /* 0x000000000020b919 */ /* 0x000e620000008800 */
[----:B--2---:R-:W-:-:S02]  /*2300*/  IADD3 R14, R22, 0x70, RZ ;  /* 0x00000070160e7810 */ /* 0x004fc40007ffe0ff */
[----:B------:R-:W-:Y:S02]  /*2310*/  @!P6 MOV R15, 0x400 ;  /* 0x00000400000fe802 */ /* 0x000fe40000000f00 */
[----:B------:R-:W-:Y:S01]  /*2320*/  ISETP.GE.AND P2, PT, R14, R5, PT ;  /* 0x000000050e00720c */ /* 0x000fe20003f46270 */
[----:B----4-:R-:W2:Y:S01]  /*2330*/  @!P4 S2R R34, SR_CgaCtaId ;  /* 0x000000000022c919 */ /* 0x010ea20000008800 */
[----:B------:R-:W-:-:S11]  /*2340*/  @!P4 MOV R11, 0x400 ;  /* 0x00000400000bc802 */ /* 0x000fd60000000f00 */
[----:B------:R-:W4:Y:S01]  /*2350*/  @!P2 S2R R40, SR_CgaCtaId ;  /* 0x000000000028a919 */ /* 0x000f220000008800 */
[----:B------:R-:W-:Y:S02]  /*2360*/  @!P1 LEA R10, R10, R9, 0x18 ;  /* 0x000000090a0a9211 */ /* 0x000fe400078ec0ff */
[----:B------:R-:W-:Y:S02]  /*2370*/  @!P3 MOV R9, 0x400 ;  /* 0x000004000009b802 */ /* 0x000fe40000000f00 */
[----:B---3--:R-:W-:Y:S02]  /*2380*/  @!P5 LEA R36, R36, R13, 0x18 ;  /* 0x0000000d2424d211 */ /* 0x008fe400078ec0ff */
[----:B------:R-:W3:Y:S01]  /*2390*/  @!P5 LDC.64 R12, c[0x0][0x218] ;  /* 0x00008600ff0cdb82 */ /* 0x000ee20000000a00 */
[----:B-1----:R-:W-:Y:S01]  /*23a0*/  @!P6 LEA R8, R8, R15, 0x18 ;  /* 0x0000000f0808e211 */ /* 0x002fe200078ec0ff */
[C---:B------:R-:W-:Y:S02]  /*23b0*/  @!P1 IMAD R15, R3.reuse, 0x2, R10 ;  /* 0x00000002030f9824 */ /* 0x040fe400078e020a */
[C---:B------:R-:W-:Y:S01]  /*23c0*/  @!P5 IMAD R36, R3.reuse, 0x2, R36 ;  /* 0x000000020324d824 */ /* 0x040fe200078e0224 */
[----:B------:R-:W-:Y:S01]  /*23d0*/  @!P3 LEA R32, R32, R9, 0x18 ;  /* 0x000000092020b211 */ /* 0x000fe200078ec0ff */
[C---:B------:R-:W-:Y:S01]  /*23e0*/  @!P6 IMAD R23, R3.reuse, 0x2, R8 ;  /* 0x000000020317e824 */ /* 0x040fe200078e0208 */
[----:B------:R-:W-:Y:S01]  /*23f0*/  @!P2 MOV R9, 0x400 ;  /* 0x000004000009a802 */ /* 0x000fe20000000f00 */
[----:B------:R-:W-:Y:S02]  /*2400*/  @!P1 LDGSTS.E.BYPASS.LTC128B.128 [R15+0x5000], desc[UR12][R48.64] ;  /* 0x05000000300f9fae */ /* 0x000fe4000b901d4c */
[----:B------:R-:W-:-:S02]  /*2410*/  @!P3 IMAD R32, R3, 0x2, R32 ;  /* 0x000000020320b824 */ /* 0x000fc400078e0220 */
[----:B------:R1:W-:Y:S01]  /*2420*/  @!P1 LDGSTS.E.BYPASS.LTC128B.128 [R15+0x9000], desc[UR12][R48.64+0x80] ;  /* 0x09000080300f9fae */ /* 0x0003e2000b901d4c */
[----:B------:R-:W-:Y:S01]  /*2430*/  @!P6 LEA R46, P1, R44, R6, 0x1 ;  /* 0x000000062c2ee211 */ /* 0x000fe200078208ff */
[----:B------:R-:W-:Y:S01]  /*2440*/  IMAD R6, R19, UR6, RZ ;  /* 0x0000000613067c24 */ /* 0x000fe2000f8e02ff */
[----:B--2---:R-:W-:Y:S01]  /*2450*/  @!P4 LEA R34, R34, R11, 0x18 ;  /* 0x0000000b2222c211 */ /* 0x004fe200078ec0ff */
[----:B------:R-:W-:-:S03]  /*2460*/  @!P6 IMAD R11, R189, 0x30, RZ ;  /* 0x00000030bd0be824 */ /* 0x000fc600078e02ff */
[----:B------:R-:W-:Y:S02]  /*2470*/  @!P4 LEA R34, R3, R34, 0x1 ;  /* 0x000000220322c211 */ /* 0x000fe400078e08ff */
[----:B------:R-:W-:Y:S02]  /*2480*/  @!P6 IADD3 R42, R45, R11, RZ ;  /* 0x0000000b2d2ae210 */ /* 0x000fe40007ffe0ff */
[----:B------:R-:W2:Y:S01]  /*2490*/  @!P4 LDC.64 R10, c[0x0][0x218] ;  /* 0x00008600ff0acb82 */ /* 0x000ea20000000a00 */
[----:B----4-:R-:W-:Y:S02]  /*24a0*/  @!P2 LEA R40, R40, R9, 0x18 ;  /* 0x000000092828a211 */ /* 0x010fe400078ec0ff */
[----:B------:R-:W-:Y:S01]  /*24b0*/  @!P6 LEA.HI.X R47, R44, R7, R42, 0x1, P1 ;  /* 0x000000072c2fe211 */ /* 0x000fe200008f0c2a */
[C---:B------:R-:W-:Y:S01]  /*24c0*/  @!P4 IMAD.WIDE.U32 R44, R188.reuse, 0x50, R196 ;  /* 0x00000050bc2cc825 */ /* 0x040fe200078e00c4 */
[C---:B------:R-:W-:Y:S02]  /*24d0*/  @!P5 LEA R19, P1, R188.reuse, R196, 0x6 ;  /* 0x000000c4bc13d211 */ /* 0x040fe400078230ff */
[----:B------:R-:W-:Y:S01]  /*24e0*/  @!P2 LEA R40, R3, R40, 0x1 ;  /* 0x000000280328a211 */ /* 0x000fe200078e08ff */
[----:B------:R-:W4:Y:S01]  /*24f0*/  @!P3 LDC.64 R8, c[0x0][0x218] ;  /* 0x00008600ff08bb82 */ /* 0x000f220000000a00 */
[----:B------:R-:W-:Y:S01]  /*2500*/  @!P5 LEA.HI.X R42, R188, R195, R189, 0x6, P1 ;  /* 0x000000c3bc2ad211 */ /* 0x000fe200008f34bd */
[----:B------:R-:W-:Y:S01]  /*2510*/  @!P3 IMAD.MOV.U32 R197, RZ, RZ, R195 ;  /* 0x000000ffffc5b224 */ /* 0x000fe200078e00c3 */
[----:B---3--:R-:W-:Y:S01]  /*2520*/  @!P5 LEA R12, P1, R19, R12, 0x1 ;  /* 0x0000000c130cd211 */ /* 0x008fe200078208ff */
[----:B------:R-:W-:Y:S01]  /*2530*/  @!P6 LDGSTS.E.BYPASS.LTC128B.128 [R23+0x5800], desc[UR12][R46.64] ;  /* 0x058000002e17efae */ /* 0x000fe2000b901d4c */
[----:B------:R-:W-:-:S02]  /*2540*/  @!P3 IMAD R3, R189, 0x60, RZ ;  /* 0x00000060bd03b824 */ /* 0x000fc400078e02ff */
[----:B-1----:R-:W-:Y:S01]  /*2550*/  IMAD R15, R17, UR7, R6 ;  /* 0x00000007110f7c24 */ /* 0x002fe2000f8e0206 */
[----:B------:R1:W-:Y:S01]  /*2560*/  @!P6 LDGSTS.E.BYPASS.LTC128B.128 [R23+0x9800], desc[UR12][R46.64+0x80] ;  /* 0x098000802e17efae */ /* 0x0003e2000b901d4c */
[----:B------:R-:W3:Y:S01]  /*2570*/  @!P2 LDC.64 R6, c[0x0][0x218] ;  /* 0x00008600ff06ab82 */ /* 0x000ee20000000a00 */
[----:B------:R-:W-:Y:S01]  /*2580*/  @!P4 IMAD R17, R189, 0x50, RZ ;  /* 0x00000050bd11c824 */ /* 0x000fe200078e02ff */
[----:B------:R-:W-:Y:S02]  /*2590*/  @!P5 LEA.HI.X R13, R19, R13, R42, 0x1, P1 ;  /* 0x0000000d130dd211 */ /* 0x000fe400008f0c2a */
[----:B------:R-:W-:Y:S01]  /*25a0*/  IADD3 R25, R25, R15, RZ ;  /* 0x0000000f19197210 */ /* 0x000fe20007ffe0ff */
[----:B------:R-:W-:Y:S01]  /*25b0*/  @!P4 IMAD.IADD R17, R45, 0x1, R17 ;  /* 0x000000012d11c824 */ /* 0x000fe200078e0211 */
[----:B------:R-:W-:Y:S01]  /*25c0*/  ISETP.GE.AND P6, PT, R16, R5, PT ;  /* 0x000000051000720c */ /* 0x000fe20003fc6270 */
[----:B------:R-:W-:Y:S01]  /*25d0*/  @!P5 LDGSTS.E.BYPASS.LTC128B.128 [R36+0x6000], desc[UR12][R12.64] ;  /* 0x060000000c24dfae */ /* 0x000fe2000b901d4c */
[----:B--2---:R-:W-:Y:S01]  /*25e0*/  @!P4 LEA R48, P1, R44, R10, 0x1 ;  /* 0x0000000a2c30c211 */ /* 0x004fe200078208ff */
[----:B------:R-:W-:-:S02]  /*25f0*/  @!P2 IMAD R10, R189, 0x70, RZ ;  /* 0x00000070bd0aa824 */ /* 0x000fc400078e02ff */
[----:B------:R2:W-:Y:S01]  /*2600*/  @!P5 LDGSTS.E.BYPASS.LTC128B.128 [R36+0xa000], desc[UR12][R12.64+0x80] ;  /* 0x0a0000800c24dfae */ /* 0x0005e2000b901d4c */
[----:B------:R-:W-:Y:S01]  /*2610*/  @!P4 LEA.HI.X R49, R44, R11, R17, 0x1, P1 ;  /* 0x0000000b2c31c211 */ /* 0x000fe200008f0c11 */
[----:B------:R-:W-:Y:S01]  /*2620*/  IMAD.WIDE.U32 R38, R38, R192, R24 ;  /* 0x000000c026267225 */ /* 0x000fe200078e0018 */
[----:B------:R-:W-:-:S03]  /*2630*/  ISETP.GE.AND P5, PT, R30, R5, PT ;  /* 0x000000051e00720c */ /* 0x000fc60003fa6270 */
[----:B------:R-:W-:Y:S04]  /*2640*/  @!P4 LDGSTS.E.BYPASS.LTC128B.128 [R34+0x6800], desc[UR12][R48.64] ;  /* 0x068000003022cfae */ /* 0x000fe8000b901d4c */
[----:B------:R-:W-:Y:S01]  /*2650*/  @!P4 LDGSTS.E.BYPASS.LTC128B.128 [R34+0xa800], desc[UR12][R48.64+0x80] ;  /* 0x0a8000803022cfae */ /* 0x000fe2000b901d4c */
[----:B------:R-:W-:Y:S01]  /*2660*/  LEA R232, P4, R38, UR8, 0x1 ;  /* 0x0000000826e87c11 */ /* 0x000fe2000f8808ff */
[----:B-1----:R-:W-:Y:S01]  /*2670*/  @!P3 IMAD.WIDE.U32 R46, R188, 0x60, R196 ;  /* 0x00000060bc2eb825 */ /* 0x002fe200078e00c4 */
[----:B------:R-:W-:-:S03]  /*2680*/  @!P2 MOV R197, R195 ;  /* 0x000000c300c5a202 */ /* 0x000fc60000000f00 */
[----:B------:R-:W-:Y:S01]  /*2690*/  @!P3 IMAD.IADD R42, R47, 0x1, R3 ;  /* 0x000000012f2ab824 */ /* 0x000fe200078e0203 */
[----:B----4-:R-:W-:Y:S01]  /*26a0*/  @!P3 LEA R8, P1, R46, R8, 0x1 ;  /* 0x000000082e08b211 */ /* 0x010fe200078208ff */
[----:B------:R-:W-:Y:S01]  /*26b0*/  @!P2 IMAD.WIDE.U32 R44, R188, 0x70, R196 ;  /* 0x00000070bc2ca825 */ /* 0x000fe200078e00c4 */
[----:B------:R-:W-:Y:S02]  /*26c0*/  LEA.HI R3, R137, R4, RZ, 0x4 ;  /* 0x0000000489037211 */ /* 0x000fe400078f20ff */
[----:B------:R-:W-:Y:S01]  /*26d0*/  @!P3 LEA.HI.X R9, R46, R9, R42, 0x1, P1 ;  /* 0x000000092e09b211 */ /* 0x000fe200008f0c2a */
[----:B------:R-:W-:Y:S01]  /*26e0*/  @!P2 IMAD.IADD R10, R45, 0x1, R10 ;  /* 0x000000012d0aa824 */ /* 0x000fe200078e020a */
[C---:B---3--:R-:W-:Y:S01]  /*26f0*/  @!P2 LEA R6, P1, R44.reuse, R6, 0x1 ;  /* 0x000000062c06a211 */ /* 0x048fe200078208ff */
[----:B--2---:R-:W-:Y:S01]  /*2700*/  IMAD.IADD R36, R39, 0x1, R21 ;  /* 0x0000000127247824 */ /* 0x004fe200078e0215 */
[----:B------:R-:W-:Y:S01]  /*2710*/  LEA.HI R137, R137, R4, RZ, 0x5 ;  /* 0x0000000489897211 */ /* 0x000fe200078f28ff */
[----:B------:R-:W-:Y:S01]  /*2720*/  @!P3 LDGSTS.E.BYPASS.LTC128B.128 [R32+0x7000], desc[UR12][R8.64] ;  /* 0x070000000820bfae */ /* 0x000fe2000b901d4c */
[----:B------:R-:W-:Y:S01]  /*2730*/  @!P2 LEA.HI.X R7, R44, R7, R10, 0x1, P1 ;  /* 0x000000072c07a211 */ /* 0x000fe200008f0c0a */
[----:B------:R-:W-:Y:S01]  /*2740*/  IMAD.WIDE.U32 R12, R192, 0x20, RZ ;  /* 0x00000020c00c7825 */ /* 0x000fe200078e00ff */
[----:B------:R-:W-:Y:S01]  /*2750*/  LEA.HI.X R233, R38, UR9, R36, 0x1, P4 ;  /* 0x0000000926e97c11 */ /* 0x000fe2000a0f0c24 */
[----:B------:R1:W-:Y:S01]  /*2760*/  @!P3 LDGSTS.E.BYPASS.LTC128B.128 [R32+0xb000], desc[UR12][R8.64+0x80] ;  /* 0x0b0000800820bfae */ /* 0x0003e2000b901d4c */
[CC--:B------:R-:W-:Y:S01]  /*2770*/  ISETP.GE.AND P3, PT, R22.reuse, R5.reuse, PT ;  /* 0x000000051600720c */ /* 0x0c0fe20003f66270 */
[----:B------:R-:W-:Y:S01]  /*2780*/  IMAD.SHL.U32 R22, R22, 0x8, RZ ;  /* 0x0000000816167824 */ /* 0x000fe200078e00ff */
[-C--:B------:R-:W-:Y:S01]  /*2790*/  ISETP.GE.AND P1, PT, R18, R5.reuse, PT ;  /* 0x000000051200720c */ /* 0x080fe20003f26270 */
[----:B------:R-:W-:Y:S01]  /*27a0*/  @!P2 LDGSTS.E.BYPASS.LTC128B.128 [R40+0x7800], desc[UR12][R6.64] ;  /* 0x078000000628afae */ /* 0x000fe2000b901d4c */
[----:B------:R-:W-:Y:S01]  /*27b0*/  ISETP.GE.AND P4, PT, R28, R5, PT ;  /* 0x000000051c00720c */ /* 0x000fe20003f86270 */
[----:B------:R-:W-:Y:S01]  /*27c0*/  @!P6 IMAD.MOV.U32 R18, RZ, RZ, R232 ;  /* 0x000000ffff12e224 */ /* 0x000fe200078e00e8 */
[----:B------:R-:W-:Y:S01]  /*27d0*/  @!P6 MOV R19, R233 ;  /* 0x000000e90013e202 */ /* 0x000fe20000000f00 */
[----:B------:R2:W-:Y:S01]  /*27e0*/  @!P2 LDGSTS.E.BYPASS.LTC128B.128 [R40+0xb800], desc[UR12][R6.64+0x80] ;  /* 0x0b8000800628afae */ /* 0x0005e2000b901d4c */
[----:B------:R-:W-:-:S02]  /*27f0*/  ISETP.GE.AND P2, PT, R20, R5, PT ;  /* 0x000000051400720c */ /* 0x000fc40003f46270 */
[----:B------:R-:W-:Y:S01]  /*2800*/  SHF.R.S32.HI R140, RZ, 0x5, R137 ;  /* 0x00000005ff8c7819 */ /* 0x000fe20000011489 */
[----:B------:R-:W0:Y:S01]  /*2810*/  LDGDEPBAR ;  /* 0x00000000000079af */ /* 0x000e220000000000 */
[----:B------:R-:W-:Y:S02]  /*2820*/  LOP3.LUT R137, R137, 0xffffffe0, RZ, 0xc0, !PT ;  /* 0xffffffe089897812 */ /* 0x000fe400078ec0ff */
[----:B------:R-:W-:-:S03]  /*2830*/  LEA R139, R140, R139, 0x4 ;  /* 0x0000008b8c8b7211 */ /* 0x000fc600078e20ff */
[----:B------:R-:W-:Y:S01]  /*2840*/  IMAD.IADD R137, R4, 0x1, -R137 ;  /* 0x0000000104897824 */ /* 0x000fe200078e0a89 */
        /* <DEDUP_REMOVED lines=9> */
[C---:B------:R-:W-:Y:S01]  /*28e0*/  LOP3.LUT R16, R7.reuse, 0xfffffff8, RZ, 0xc0, !PT ;  /* 0xfffffff807107812 */ /* 0x040fe200078ec0ff */
[----:B------:R-:W-:-:S03]  /*28f0*/  IMAD.SHL.U32 R7, R7, 0x40, RZ ;  /* 0x0000004007077824 */ /* 0x000fc600078e00ff */
[----:B------:R-:W-:Y:S02]  /*2900*/  IADD3 R3, R9, -R16, RZ ;  /* 0x8000001009037210 */ /* 0x000fe40007ffe0ff */
[----:B------:R-:W-:Y:S02]  /*2910*/  LOP3.LUT R9, R10, 0xfffffffe, RZ, 0xc0, !PT ;  /* 0xfffffffe0a097812 */ /* 0x000fe400078ec0ff */
[----:B------:R-:W-:-:S03]  /*2920*/  LOP3.LUT R7, R7, 0xfffffe00, RZ, 0xc0, !PT ;  /* 0xfffffe0007077812 */ /* 0x000fc600078ec0ff */
[----:B------:R-:W-:Y:S02]  /*2930*/  IMAD.IADD R9, R8, 0x1, -R9 ;  /* 0x0000000108097824 */ /* 0x000fe400078e0a09 */
[----:B------:R-:W-:Y:S01]  /*2940*/  @!P4 IMAD.MOV.U32 R8, RZ, RZ, R232 ;  /* 0x000000ffff08c224 */ /* 0x000fe200078e00e8 */
        /* <DEDUP_REMOVED lines=23> */
[----:B------:R-:W-:Y:S01]  /*2ac0*/  @!P3 IMAD R10, R193, 0xc0, RZ ;  /* 0x000000c0c10ab824 */ /* 0x000fe200078e02ff */
[----:B------:R-:W-:Y:S01]  /*2ad0*/  LOP3.LUT R22, R22, R11, RZ, 0x3c, !PT ;  /* 0x0000000b16167212 */ /* 0x000fe200078e3cff */
[----:B------:R-:W-:Y:S01]  /*2ae0*/  @P1 STS.128 [R237+0xd000], RZ ;  /* 0x00d000ffed001388 */ /* 0x000fe20000000c00 */
[C---:B------:R-:W-:Y:S02]  /*2af0*/  @!P1 LEA.HI.X R17, R192.reuse, R233, R193, 0x6, P2 ;  /* 0x000000e9c0119211 */ /* 0x040fe400010f34c1 */
[C---:B------:R-:W-:Y:S01]  /*2b00*/  LEA R229, R9.reuse, R22, 0x9 ;  /* 0x0000001609e57211 */ /* 0x040fe200078e48ff */
[----:B------:R-:W-:Y:S01]  /*2b10*/  @!P6 IMAD.WIDE.U32 R22, R192, 0x60, R18 ;  /* 0x00000060c016e825 */ /* 0x000fe200078e0012 */
[----:B------:R-:W-:Y:S01]  /*2b20*/  ISETP.GE.AND P2, PT, R14, R5, PT ;  /* 0x000000050e00720c */ /* 0x000fe20003f46270 */
[----:B------:R-:W-:Y:S01]  /*2b30*/  @P1 STS.128 [R237+0x11000], RZ ;  /* 0x011000ffed001388 */ /* 0x000fe20000000c00 */
[----:B------:R-:W-:Y:S01]  /*2b40*/  LOP3.LUT R6, R6, 0x1c0, RZ, 0xc0, !PT ;  /* 0x000001c006067812 */ /* 0x000fe200078ec0ff */
[----:B------:R-:W-:Y:S01]  /*2b50*/  IMAD.SHL.U32 R5, R9, 0x8, RZ ;  /* 0x0000000809057824 */ /* 0x000fe200078e00ff */
[----:B------:R-:W-:Y:S01]  /*2b60*/  LEA R229, R229, UR4, 0x1 ;  /* 0x00000004e5e57c11 */ /* 0x000fe2000f8e08ff */
[----:B------:R-:W-:Y:S01]  /*2b70*/  @!P3 IMAD.WIDE.U32 R18, R192, 0xc0, R232 ;  /* 0x000000c0c012b825 */ /* 0x000fe200078e00e8 */
[----:B------:R-:W-:Y:S01]  /*2b80*/  @!PT LDS RZ, [RZ] ;  /* 0x00000000fffff984 */ /* 0x000fe20000000800 */
[----:B------:R-:W-:Y:S01]  /*2b90*/  @!PT LDS RZ, [RZ] ;  /* 0x00000000fffff984 */ /* 0x000fe20000000800 */
[----:B------:R-:W-:Y:S01]  /*2ba0*/  @!PT LDS RZ, [RZ] ;  /* 0x00000000fffff984 */ /* 0x000fe20000000800 */
[----:B------:R-:W-:Y:S02]  /*2bb0*/  @!P1 LDGSTS.E.BYPASS.LTC128B.128 [R237+0xd000], desc[UR12][R16.64] ;  /* 0x0d00000010ed9fae */ /* 0x000fe4000b901d4c */
[----:B------:R-:W-:Y:S01]  /*2bc0*/  LOP3.LUT R5, R6, 0x8, R5, 0xf8, !PT ;  /* 0x0000000806057812 */ /* 0x000fe200078ef805 */
[----:B------:R-:W-:Y:S01]  /*2bd0*/  @!P6 IMAD R14, R193, 0x60, RZ ;  /* 0x00000060c10ee824 */ /* 0x000fe200078e02ff */
[----:B------:R-:W-:Y:S01]  /*2be0*/  @!P1 LDGSTS.E.BYPASS.LTC128B.128 [R237+0x11000], desc[UR12][R16.64+0x80] ;  /* 0x1100008010ed9fae */ /* 0x000fe2000b901d4c */
[----:B------:R-:W-:Y:S01]  /*2bf0*/  @!P4 IMAD.MOV.U32 R9, RZ, RZ, R233 ;  /* 0x000000ffff09c224 */ /* 0x000fe200078e00e9 */
[----:B------:R-:W-:Y:S01]  /*2c00*/  SHF.R.U32.HI R6, RZ, 0x3, R6 ;  /* 0x00000003ff067819 */ /* 0x000fe20000011606 */
[----:B------:R-:W-:Y:S01]  /*2c10*/  @!P3 IMAD.IADD R11, R19, 0x1, R10 ;  /* 0x00000001130bb824 */ /* 0x000fe200078e020a */
[----:B------:R-:W-:Y:S01]  /*2c20*/  @!P6 IADD3 R15, R23, R14, RZ ;  /* 0x0000000e170fe210 */ /* 0x000fe20007ffe0ff */
[----:B------:R-:W-:Y:S01]  /*2c30*/  @!P3 IMAD.MOV.U32 R10, RZ, RZ, R18 ;  /* 0x000000ffff0ab224 */ /* 0x000fe200078e0012 */
[C---:B------:R-:W-:Y:S01]  /*2c40*/  @!P5 LEA R18, P1, R192.reuse, R232, 0x7 ;  /* 0x000000e8c012d211 */ /* 0x040fe200078238ff */
[----:B-1----:R-:W-:Y:S01]  /*2c50*/  @!P4 IMAD R12, R193, 0xa0, RZ ;  /* 0x000000a0c10cc824 */ /* 0x002fe200078e02ff */
[----:B------:R-:W-:Y:S01]  /*2c60*/  @!P6 MOV R14, R22 ;  /* 0x00000016000ee202 */ /* 0x000fe20000000f00 */
[C---:B------:R-:W-:Y:S01]  /*2c70*/  @!P4 IMAD.WIDE.U32 R20, R192.reuse, 0xa0, R8 ;  /* 0x000000a0c014c825 */ /* 0x040fe200078e0008 */
[----:B------:R-:W-:Y:S01]  /*2c80*/  LOP3.LUT R6, R5, R6, RZ, 0x3c, !PT ;  /* 0x0000000605067212 */ /* 0x000fe200078e3cff */
[----:B------:R-:W-:Y:S01]  /*2c90*/  @P6 STS.128 [R237+0xd800], RZ ;  /* 0x00d800ffed006388 */ /* 0x000fe20000000c00 */
[----:B------:R-:W-:Y:S01]  /*2ca0*/  @!P5 LEA.HI.X R19, R192, R233, R193, 0x7, P1 ;  /* 0x000000e9c013d211 */ /* 0x000fe200008f3cc1 */
[----:B------:R-:W-:Y:S01]  /*2cb0*/  @!P4 IMAD.IADD R13, R21, 0x1, R12 ;  /* 0x00000001150dc824 */ /* 0x000fe200078e020c */
[----:B------:R-:W-:Y:S01]  /*2cc0*/  LEA R5, R140, R7, 0xa ;  /* 0x000000078c057211 */ /* 0x000fe200078e50ff */
[----:B------:R-:W-:Y:S01]  /*2cd0*/  @P6 STS.128 [R237+0x11800], RZ ;  /* 0x011800ffed006388 */ /* 0x000fe20000000c00 */
[----:B------:R-:W-:Y:S01]  /*2ce0*/  @!P2 IMAD R8, R193, 0xe0, RZ ;  /* 0x000000e0c108a824 */ /* 0x000fe200078e02ff */
[----:B------:R-:W-:Y:S01]  /*2cf0*/  IADD3 R224, R7, R6, RZ ;  /* 0x0000000607e07210 */ /* 0x000fe20007ffe0ff */
[----:B------:R-:W-:Y:S01]  /*2d00*/  @!P2 IMAD.WIDE.U32 R24, R192, 0xe0, R232 ;  /* 0x000000e0c018a825 */ /* 0x000fe200078e00e8 */
[----:B------:R-:W-:Y:S01]  /*2d10*/  @!PT LDS RZ, [RZ] ;  /* 0x00000000fffff984 */ /* 0x000fe20000000800 */
[----:B------:R-:W-:Y:S01]  /*2d20*/  @!PT LDS RZ, [RZ] ;  /* 0x00000000fffff984 */ /* 0x000fe20000000800 */
[----:B------:R-:W-:Y:S01]  /*2d30*/  @!PT LDS RZ, [RZ] ;  /* 0x00000000fffff984 */ /* 0x000fe20000000800 */
[----:B------:R-:W-:Y:S03]  /*2d40*/  @!P6 LDGSTS.E.BYPASS.LTC128B.128 [R237+0xd800], desc[UR12][R14.64] ;  /* 0x0d8000000eedefae */ /* 0x000fe6000b901d4c */
[----:B------:R-:W-:Y:S01]  /*2d50*/  @!P4 IMAD.MOV.U32 R12, RZ, RZ, R20 ;  /* 0x000000ffff0cc224 */ /* 0x000fe200078e0014 */
[----:B------:R-:W-:Y:S01]  /*2d60*/  @!P6 LDGSTS.E.BYPASS.LTC128B.128 [R237+0x11800], desc[UR12][R14.64+0x80] ;  /* 0x118000800eedefae */ /* 0x000fe2000b901d4c */
[----:B------:R-:W-:Y:S01]  /*2d70*/  IMAD.IADD R230, R6, 0x1, R5 ;  /* 0x0000000106e67824 */ /* 0x000fe200078e0205 */
[----:B------:R-:W-:Y:S01]  /*2d80*/  @!P2 IADD3 R9, R25, R8, RZ ;  /* 0x000000081909a210 */ /* 0x000fe20007ffe0ff */
[----:B------:R-:W-:Y:S01]  /*2d90*/  @!P2 IMAD.MOV.U32 R8, RZ, RZ, R24 ;  /* 0x000000ffff08a224 */ /* 0x000fe200078e0018 */
[----:B------:R-:W-:Y:S01]  /*2da0*/  @P5 STS.128 [R237+0xe000], RZ ;  /* 0x00e000ffed005388 */ /* 0x000fe20000000c00 */
[----:B------:R-:W-:Y:S01]  /*2db0*/  IMAD.MOV.U32 R5, RZ, RZ, 0x10 ;  /* 0x00000010ff057424 */ /* 0x000fe200078e00ff */
[----:B------:R-:W-:Y:S01]  /*2dc0*/  LEA R230, R230, UR4, 0x1 ;  /* 0x00000004e6e67c11 */ /* 0x000fe2000f8e08ff */
[----:B------:R-:W-:Y:S01]  /*2dd0*/  VIADD R227, R229, 0x4020 ;  /* 0x00004020e5e37836 */ /* 0x000fe20000000000 */
        /* <DEDUP_REMOVED lines=12> */
[----:B------:R-:W-:Y:S04]  /*2ea0*/  @!P4 LDGSTS.E.BYPASS.LTC128B.128 [R237+0x12800], desc[UR12][R12.64+0x80] ;  /* 0x128000800cedcfae */ /* 0x000fe8000b901d4c */
        /* <DEDUP_REMOVED lines=15> */
[----:B------:R-:W-:-:S02]  /*2fa0*/  R2P PR, R3, 0x6 ;  /* 0x0000000603007804 */ /* 0x000fc40000000000 */
[----:B------:R-:W-:Y:S01]  /*2fb0*/  IADD3 R3, R229, 0x4000, RZ ;  /* 0x00004000e5037810 */ /* 0x000fe20007ffe0ff */
[----:B------:R-:W-:Y:S02]  /*2fc0*/  LDSM.16.M88.4 R76, [R230] ;  /* 0x00000000e64c783b */ /* 0x000fe40000000200 */
[----:B------:R-:W-:Y:S02]  /*2fd0*/  SEL R5, R5, 0xfffffff0, !P1 ;  /* 0xfffffff005057807 */ /* 0x000fe40004800000 */
[----:B------:R-:W3:Y:S01]  /*2fe0*/  LDSM.16.M88.4 R100, [R229+0x6000] ;  /* 0x00600000e564783b */ /* 0x000ee20000000200 */
[----:B------:R-:W-:Y:S01]  /*2ff0*/  @P3 VIADD R227, R3, 0xffffffe0 ;  /* 0xffffffe003e33836 */ /* 0x000fe20000000000 */
[----:B------:R-:W-:Y:S02]  /*3000*/  LEA R228, R5, R230, 0x1 ;  /* 0x000000e605e47211 */ /* 0x000fe400078e08ff */
[----:B------:R-:W4:Y:S01]  /*3010*/  LDSM.16.M88.4 R28, [R229+0x7800] ;  /* 0x00780000e51c783b */ /* 0x000f220000000200 */
[----:B------:R-:W-:Y:S01]  /*3020*/  LOP3.LUT P1, RZ, R0, 0x4, RZ, 0xc0, !PT ;  /* 0x0000000400ff7812 */ /* 0x000fe2000782c0ff */
[C---:B------:R-:W-:Y:S01]  /*3030*/  VIADD R218, R227.reuse, 0x1000 ;  /* 0x00001000e3da7836 */ /* 0x040fe20000000000 */
[C---:B------:R-:W-:Y:S01]  /*3040*/  IADD3 R219, R227.reuse, 0x800, RZ ;  /* 0x00000800e3db7810 */ /* 0x040fe20007ffe0ff */
[----:B------:R-:W4:Y:S01]  /*3050*/  LDSM.16.M88.4 R48, [R229+0x5800] ;  /* 0x00580000e530783b */ /* 0x000f220000000200 */
[C---:B------:R-:W-:Y:S01]  /*3060*/  IADD3 R217, R227.reuse, 0x1800, RZ ;  /* 0x00001800e3d97810 */ /* 0x040fe20007ffe0ff */
[C---:B------:R-:W-:Y:S01]  /*3070*/  VIADD R216, R227.reuse, 0x2000 ;  /* 0x00002000e3d87836 */ /* 0x040fe20000000000 */
[C---:B------:R-:W-:Y:S01]  /*3080*/  IADD3 R215, R227.reuse, 0x2800, RZ ;  /* 0x00002800e3d77810 */ /* 0x040fe20007ffe0ff */
[----:B-1----:R-:W1:Y:S01]  /*3090*/  LDSM.16.M88.4 R16, [R229+0x4000] ;  /* 0x00400000e510783b */ /* 0x002e620000000200 */
[C---:B------:R-:W-:Y:S01]  /*30a0*/  VIADD R214, R227.reuse, 0x3000 ;  /* 0x00003000e3d67836 */ /* 0x040fe20000000000 */
[C---:B------:R-:W-:Y:S01]  /*30b0*/  IADD3 R213, R227.reuse, 0x3800, RZ ;  /* 0x00003800e3d57810 */ /* 0x040fe20007ffe0ff */
[C---:B------:R-:W-:Y:S01]  /*30c0*/  VIADD R211, R227.reuse, 0x4000 ;  /* 0x00004000e3d37836 */ /* 0x040fe20000000000 */
[----:B------:R-:W1:Y:S01]  /*30d0*/  LDSM.16.M88.4 R64, [R229+0x4800] ;  /* 0x00480000e540783b */ /* 0x000e620000000200 */
[C---:B------:R-:W-:Y:S01]  /*30e0*/  IADD3 R210, R227.reuse, 0x4800, RZ ;  /* 0x00004800e3d27810 */ /* 0x040fe20007ffe0ff */
[C---:B------:R-:W-:Y:S01]  /*30f0*/  VIADD R209, R227.reuse, 0x5000 ;  /* 0x00005000e3d17836 */ /* 0x040fe20000000000 */
[C---:B------:R-:W-:Y:S01]  /*3100*/  IADD3 R208, R227.reuse, 0x5800, RZ ;  /* 0x00005800e3d07810 */ /* 0x040fe20007ffe0ff */
[----:B------:R-:W1:Y:S01]  /*3110*/  LDSM.16.M88.4 R56, [R229+0x5000] ;  /* 0x00500000e538783b */ /* 0x000e620000000200 */
[C---:B------:R-:W-:Y:S01]  /*3120*/  VIADD R207, R227.reuse, 0x6000 ;  /* 0x00006000e3cf7836 */ /* 0x040fe20000000000 */
[C---:B------:R-:W-:Y:S01]  /*3130*/  IADD3 R206, R227.reuse, 0x6800, RZ ;  /* 0x00006800e3ce7810 */ /* 0x040fe20007ffe0ff */
[C---:B------:R-:W-:Y:S01]  /*3140*/  VIADD R205, R227.reuse, 0x7000 ;  /* 0x00007000e3cd7836 */ /* 0x040fe20000000000 */
[----:B------:R-:W1:Y:S01]  /*3150*/  LDSM.16.M88.4 R92, [R229+0x6800] ;  /* 0x00680000e55c783b */ /* 0x000e620000000200 */
[----:B------:R-:W-:-:S03]  /*3160*/  IADD3 R204, R227, 0x7800, RZ ;  /* 0x00007800e3cc7810 */ /* 0x000fc60007ffe0ff */
[----:B------:R-:W1:Y:S04]  /*3170*/  LDSM.16.M88.4 R84, [R229+0x7000] ;  /* 0x00700000e554783b */ /* 0x000e680000000200 */
[----:B--2---:R-:W-:Y:S04]  /*3180*/  LDSM.16.M88.4 R8, [R228] ;  /* 0x00000000e408783b */ /* 0x004fe80000000200 */
[----:B------:R-:W2:Y:S04]  /*3190*/  LDSM.16.M88.4 R12, [R227+0x2000] ;  /* 0x00200000e30c783b */ /* 0x000ea80000000200 */
[----:B------:R-:W2:Y:S01]  /*31a0*/  LDSM.16.M88.4 R24, [R227+0x1800] ;  /* 0x00180000e318783b */ /* 0x000ea20000000200 */
[C---:B---3--:R-:W-:Y:S03]  /*31b0*/  HMMA.16816.F32.BF16 R104, R76.reuse, R100, RZ ;  /* 0x000000644c68723c */ /* 0x048fe600000418ff */
[----:B------:R-:W3:Y:S03]  /*31c0*/  LDSM.16.M88.4 R116, [R227] ;  /* 0x00000000e374783b */ /* 0x000ee60000000200 */
[C---:B------:R-:W-:Y:S01]  /*31d0*/  HMMA.16816.F32.BF16 R100, R76.reuse, R102, RZ ;  /* 0x000000664c64723c */ /* 0x040fe200000418ff */
[----:B------:R-:W3:Y:S04]  /*31e0*/  LDSM.16.M88.4 R112, [R227+0x800] ;  /* 0x00080000e370783b */ /* 0x000ee80000000200 */
[----:B------:R-:W3:Y:S01]  /*31f0*/  LDSM.16.M88.4 R108, [R227+0x1000] ;  /* 0x00100000e36c783b */ /* 0x000ee20000000200 */
[C---:B----4-:R-:W-:Y:S03]  /*3200*/  HMMA.16816.F32.BF16 R80, R76.reuse, R28, RZ ;  /* 0x0000001c4c50723c */ /* 0x050fe600000418ff */
[----:B------:R-:W4:Y:S03]  /*3210*/  LDSM.16.M88.4 R68, [R227+0x2800] ;  /* 0x00280000e344783b */ /* 0x000f260000000200 */
[C---:B------:R-:W-:Y:S01]  /*3220*/  HMMA.16816.F32.BF16 R52, R76.reuse, R48, RZ ;  /* 0x000000304c34723c */ /* 0x040fe200000418ff */
[----:B------:R-:W-:Y:S01]  /*3230*/  MOV R28, 0x20 ;  /* 0x00000020001c7802 */ /* 0x000fe20000000f00 */
[----:B------:R-:W4:Y:S03]  /*3240*/  LDSM.16.M88.4 R44, [R227+0x3000] ;  /* 0x00300000e32c783b */ /* 0x000f260000000200 */
[C---:B------:R-:W-:Y:S01]  /*3250*/  SEL R3, R28.reuse, 0xffffffe0, !P2 ;  /* 0xffffffe01c037807 */ /* 0x040fe20005000000 */
[C---:B------:R-:W-:Y:S01]  /*3260*/  HMMA.16816.F32.BF16 R48, R76.reuse, R50, RZ ;  /* 0x000000324c30723c */ /* 0x040fe200000418ff */
[----:B------:R-:W-:Y:S01]  /*3270*/  SEL R0, R28, 0xffffffe0, !P1 ;  /* 0xffffffe01c007807 */ /* 0x000fe20004800000 */
[----:B------:R-:W4:Y:S01]  /*3280*/  LDSM.16.M88.4 R72, [R227+0x3800] ;  /* 0x00380000e348783b */ /* 0x000f220000000200 */
[----:B------:R-:W-:Y:S01]  /*3290*/  ISETP.GT.AND P2, PT, R194, 0x1, PT ;  /* 0x00000001c200780c */ /* 0x000fe20003f44270 */
[C---:B------:R-:W-:Y:S01]  /*32a0*/  IMAD R226, R3.reuse, 0x2, R230 ;  /* 0x0000000203e27824 */ /* 0x040fe200078e02e6 */
[C---:B------:R-:W-:Y:S01]  /*32b0*/  LEA R223, R0.reuse, R229, 0x1 ;  /* 0x000000e500df7211 */ /* 0x040fe200078e08ff */
[C---:B-1----:R-:W-:Y:S01]  /*32c0*/  HMMA.16816.F32.BF16 R20, R76.reuse, R16, RZ ;  /* 0x000000104c14723c */ /* 0x042fe200000418ff */
[----:B------:R-:W-:Y:S01]  /*32d0*/  IMAD R225, R3, 0x2, R228 ;  /* 0x0000000203e17824 */ /* 0x000fe200078e02e4 */
[----:B------:R-:W-:Y:S01]  /*32e0*/  LEA R212, R0, R227, 0x1 ;  /* 0x000000e300d47211 */ /* 0x000fe200078e08ff */
[----:B------:R-:W-:Y:S03]  /*32f0*/  LDSM.16.M88.4 R40, [R226] ;  /* 0x00000000e228783b */ /* 0x000fe60000000200 */
[C---:B------:R-:W-:Y:S01]  /*3300*/  HMMA.16816.F32.BF16 R32, R76.reuse, R64, RZ ;  /* 0x000000404c20723c */ /* 0x040fe200000418ff */
[----:B------:R-:W-:Y:S03]  /*3310*/  LDSM.16.M88.4 R124, [R225] ;  /* 0x00000000e17c783b */ /* 0x000fe60000000200 */
[----:B------:R-:W1:Y:S01]  /*3320*/  @!P2 LDC.64 R190, c[0x0][0x218] ;  /* 0x00008600ffbeab82 */ /* 0x000e620000000a00 */
[----:B------:R-:W-:Y:S01]  /*3330*/  LDSM.16.M88.4 R132, [R229+0x8800] ;  /* 0x00880000e584783b */ /* 0x000fe20000000200 */
[C---:B------:R-:W-:Y:S03]  /*3340*/  HMMA.16816.F32.BF16 R60, R76.reuse, R56, RZ ;  /* 0x000000384c3c723c */ /* 0x040fe600000418ff */
[----:B------:R-:W-:Y:S03]  /*3350*/  LDSM.16.M88.4 R120, [R212+0x2000] ;  /* 0x00200000d478783b */ /* 0x000fe60000000200 */
[C---:B------:R-:W-:Y:S01]  /*3360*/  HMMA.16816.F32.BF16 R96, R76.reuse, R92, RZ ;  /* 0x0000005c4c60723c */ /* 0x040fe200000418ff */
[----:B------:R-:W0:Y:S05]  /*3370*/  LDGDEPBAR ;  /* 0x00000000000079af */ /* 0x000e2a0000000000 */
[C---:B------:R-:W-:Y:S06]  /*3380*/  HMMA.16816.F32.BF16 R88, R76.reuse, R84, RZ ;  /* 0x000000544c58723c */ /* 0x040fec00000418ff */
[----:B------:R-:W-:Y:S01]  /*3390*/  HMMA.16816.F32.BF16 R16, R76, R18, RZ ;  /* 0x000000124c10723c */ /* 0x000fe200000418ff */
[----:B-1----:R-:W-:-:S05]  /*33a0*/  @!P2 LEA R240, P1, R196, R190, 0x1 ;  /* 0x000000bec4f0a211 */ /* 0x002fca00078208ff */
[----:B------:R-:W-:Y:S01]  /*33b0*/  HMMA.16816.F32.BF16 R64, R76, R66, RZ ;  /* 0x000000424c40723c */ /* 0x000fe200000418ff */
[----:B------:R-:W-:-:S05]  /*33c0*/  @!P2 LEA.HI.X R241, R196, R191, R195, 0x1, P1 ;  /* 0x000000bfc4f1a211 */ /* 0x000fca00008f0cc3 */
[C---:B------:R-:W-:Y:S06]  /*33d0*/  HMMA.16816.F32.BF16 R56, R76.reuse, R58, RZ ;  /* 0x0000003a4c38723c */ /* 0x040fec00000418ff */
[C---:B------:R-:W-:Y:S06]  /*33e0*/  HMMA.16816.F32.BF16 R92, R76.reuse, R94, RZ ;  /* 0x0000005e4c5c723c */ /* 0x040fec00000418ff */
[C---:B------:R-:W-:Y:S06]  /*33f0*/  HMMA.16816.F32.BF16 R84, R76.reuse, R86, RZ ;  /* 0x000000564c54723c */ /* 0x040fec00000418ff */
[----:B------:R-:W-:Y:S01]  /*3400*/  HMMA.16816.F32.BF16 R76, R76, R30, RZ ;  /* 0x0000001e4c4c723c */ /* 0x000fe200000418ff */
[----:B------:R-:W1:Y:S05]  /*3410*/  LDSM.16.M88.4 R28, [R223+0x4000] ;  /* 0x00400000df1c783b */ /* 0x000e6a0000000200 */
[C---:B--2---:R-:W-:Y:S06]  /*3420*/  HMMA.16816.F32.BF16 R104, R8.reuse, R12, R104 ;  /* 0x0000000c0868723c */ /* 0x044fec0000041868 */
[C---:B------:R-:W-:Y:S01]  /*3430*/  HMMA.16816.F32.BF16 R100, R8.reuse, R14, R100 ;  /* 0x0000000e0864723c */ /* 0x040fe20000041864 */
[----:B------:R-:W2:Y:S05]  /*3440*/  LDSM.16.M88.4 R12, [R223+0x5000] ;  /* 0x00500000df0c783b */ /* 0x000eaa0000000200 */
[C---:B------:R-:W-:Y:S06]  /*3450*/  HMMA.16816.F32.BF16 R52, R8.reuse, R24, R52 ;  /* 0x000000180834723c */ /* 0x040fec0000041834 */
[C---:B------:R-:W-:Y:S01]  /*3460*/  HMMA.16816.F32.BF16 R48, R8.reuse, R26, R48 ;  /* 0x0000001a0830723c */ /* 0x040fe20000041830 */
[----:B------:R-:W2:Y:S05]  /*3470*/  LDSM.16.M88.4 R24, [R223+0x4800] ;  /* 0x00480000df18783b */ /* 0x000eaa0000000200 */
[C---:B---3--:R-:W-:Y:S06]  /*3480*/  HMMA.16816.F32.BF16 R20, R8.reuse, R116, R20 ;  /* 0x000000740814723c */ /* 0x048fec0000041814 */
[C---:B------:R-:W-:Y:S06]  /*3490*/  HMMA.16816.F32.BF16 R32, R8.reuse, R112, R32 ;  /* 0x000000700820723c */ /* 0x040fec0000041820 */
[C---:B------:R-:W-:Y:S01]  /*34a0*/  HMMA.16816.F32.BF16 R64, R8.reuse, R114, R64 ;  /* 0x000000720840723c */ /* 0x040fe20000041840 */
[----:B------:R-:W3:Y:S05]  /*34b0*/  LDSM.16.M88.4 R112, [R212] ;  /* 0x00000000d470783b */ /* 0x000eea0000000200 */
[C---:B------:R-:W-:Y:S06]  /*34c0*/  HMMA.16816.F32.BF16 R60, R8.reuse, R108, R60 ;  /* 0x0000006c083c723c */ /* 0x040fec000004183c */
[C---:B------:R-:W-:Y:S01]  /*34d0*/  HMMA.16816.F32.BF16 R56, R8.reuse, R110, R56 ;  /* 0x0000006e0838723c */ /* 0x040fe20000041838 */
[----:B------:R-:W-:Y:S05]  /*34e0*/  LDSM.16.M88.4 R108, [R223+0x7800] ;  /* 0x00780000df6c783b */ /* 0x000fea0000000200 */
[C---:B------:R-:W-:Y:S01]  /*34f0*/  HMMA.16816.F32.BF16 R16, R8.reuse, R118, R16 ;  /* 0x000000760810723c */ /* 0x040fe20000041810 */
[----:B------:R-:W-:Y:S05]  /*3500*/  LDSM.16.M88.4 R116, [R223+0x7000] ;  /* 0x00700000df74783b */ /* 0x000fea0000000200 */
        /* <DEDUP_REMOVED lines=10> */
[C---:B-1----:R-:W-:Y:S06]  /*35b0*/  HMMA.16816.F32.BF16 R20, R40.reuse, R28, R20 ;  /* 0x0000001c2814723c */ /* 0x042fec0000041814 */
[C---:B--2---:R-:W-:Y:S06]  /*35c0*/  HMMA.16816.F32.BF16 R60, R40.reuse, R12, R60 ;  /* 0x0000000c283c723c */ /* 0x044fec000004183c */
[C---:B------:R-:W-:Y:S01]  /*35d0*/  HMMA.16816.F32.BF16 R56, R40.reuse, R14, R56 ;  /* 0x0000000e2838723c */ /* 0x040fe20000041838 */
[----:B------:R-:W1:Y:S05]  /*35e0*/  LDSM.16.M88.4 R12, [R229+0x8000] ;  /* 0x00800000e50c783b */ /* 0x000e6a0000000200 */
[C---:B------:R-:W-:Y:S01]  /*35f0*/  HMMA.16816.F32.BF16 R16, R40.reuse, R30, R16 ;  /* 0x0000001e2810723c */ /* 0x040fe20000041810 */
[----:B------:R-:W2:Y:S05]  /*3600*/  LDSM.16.M88.4 R28, [R212+0x800] ;  /* 0x00080000d41c783b */ /* 0x000eaa0000000200 */
[C---:B------:R-:W-:Y:S06]  /*3610*/  HMMA.16816.F32.BF16 R32, R40.reuse, R24, R32 ;  /* 0x000000182820723c */ /* 0x040fec0000041820 */
[----:B------:R-:W-:Y:S01]  /*3620*/  HMMA.16816.F32.BF16 R64, R40, R26, R64 ;  /* 0x0000001a2840723c */ /* 0x000fe20000041840 */
[----:B------:R-:W2:Y:S05]  /*3630*/  LDSM.16.M88.4 R24, [R212+0x1000] ;  /* 0x00100000d418783b */ /* 0x000eaa0000000200 */
[----:B---3--:R-:W-:Y:S06]  /*3640*/  HMMA.16816.F32.BF16 R20, R124, R112, R20 ;  /* 0x000000707c14723c */ /* 0x008fec0000041814 */
[C---:B----4-:R-:W-:Y:S06]  /*3650*/  HMMA.16816.F32.BF16 R52, R40.reuse, R68, R52 ;  /* 0x000000442834723c */ /* 0x050fec0000041834 */
[C---:B------:R-:W-:Y:S01]  /*3660*/  HMMA.16816.F32.BF16 R48, R40.reuse, R70, R48 ;  /* 0x000000462830723c */ /* 0x040fe20000041830 */
[----:B------:R-:W-:Y:S05]  /*3670*/  LDSM.16.M88.4 R68, [R227+0x4000] ;  /* 0x00400000e344783b */ /* 0x000fea0000000200 */
[C---:B------:R-:W-:Y:S06]  /*3680*/  HMMA.16816.F32.BF16 R104, R40.reuse, R44, R104 ;  /* 0x0000002c2868723c */ /* 0x040fec0000041868 */
[C---:B------:R-:W-:Y:S01]  /*3690*/  HMMA.16816.F32.BF16 R100, R40.reuse, R46, R100 ;  /* 0x0000002e2864723c */ /* 0x040fe20000041864 */
[----:B------:R-:W3:Y:S05]  /*36a0*/  LDSM.16.M88.4 R44, [R228+0x2000] ;  /* 0x00200000e42c783b */ /* 0x000eea0000000200 */
[C---:B------:R-:W-:Y:S06]  /*36b0*/  HMMA.16816.F32.BF16 R96, R40.reuse, R8, R96 ;  /* 0x000000082860723c */ /* 0x040fec0000041860 */
[----:B------:R-:W-:Y:S01]  /*36c0*/  HMMA.16816.F32.BF16 R92, R40, R10, R92 ;  /* 0x0000000a285c723c */ /* 0x000fe2000004185c */
[----:B------:R-:W4:Y:S05]  /*36d0*/  LDSM.16.M88.4 R8, [R212+0x1800] ;  /* 0x00180000d408783b */ /* 0x000f2a0000000200 */
[----:B------:R-:W-:Y:S01]  /*36e0*/  HMMA.16816.F32.BF16 R16, R124, R114, R16 ;  /* 0x000000727c10723c */ /* 0x000fe20000041810 */
[----:B------:R-:W-:Y:S05]  /*36f0*/  LDSM.16.M88.4 R112, [R212+0x3000] ;  /* 0x00300000d470783b */ /* 0x000fea0000000200 */
[----:B-1----:R-:W-:Y:S06]  /*3700*/  HMMA.16816.F32.BF16 R20, R72, R12, R20 ;  /* 0x0000000c4814723c */ /* 0x002fec0000041814 */
[C---:B--2---:R-:W-:Y:S06]  /*3710*/  HMMA.16816.F32.BF16 R32, R124.reuse, R28, R32 ;  /* 0x0000001c7c20723c */ /* 0x044fec0000041820 */
[C---:B------:R-:W-:Y:S01]  /*3720*/  HMMA.16816.F32.BF16 R64, R124.reuse, R30, R64 ;  /* 0x0000001e7c40723c */ /* 0x040fe20000041840 */
[----:B------:R-:W-:Y:S05]  /*3730*/  LDSM.16.M88.4 R28, [R226+0x2000] ;  /* 0x00200000e21c783b */ /* 0x000fea0000000200 */
[C---:B------:R-:W-:Y:S06]  /*3740*/  HMMA.16816.F32.BF16 R60, R124.reuse, R24, R60 ;  /* 0x000000187c3c723c */ /* 0x040fec000004183c */
[----:B------:R-:W-:Y:S01]  /*3750*/  HMMA.16816.F32.BF16 R56, R124, R26, R56 ;  /* 0x0000001a7c38723c */ /* 0x000fe20000041838 */
[----:B------:R-:W1:Y:S05]  /*3760*/  LDSM.16.M88.4 R24, [R223+0x8000] ;  /* 0x00800000df18783b */ /* 0x000e6a0000000200 */
[----:B------:R-:W-:Y:S01]  /*3770*/  HMMA.16816.F32.BF16 R16, R72, R14, R16 ;  /* 0x0000000e4810723c */ /* 0x000fe20000041810 */
[----:B------:R-:W-:Y:S05]  /*3780*/  LDSM.16.M88.4 R12, [R225+0x2000] ;  /* 0x00200000e10c783b */ /* 0x000fea0000000200 */
[----:B---3--:R-:W-:Y:S06]  /*3790*/  HMMA.16816.F32.BF16 R20, R44, R68, R20 ;  /* 0x000000442c14723c */ /* 0x008fec0000041814 */
[C---:B------:R-:W-:Y:S06]  /*37a0*/  HMMA.16816.F32.BF16 R88, R40.reuse, R116, R88 ;  /* 0x000000742858723c */ /* 0x040fec0000041858 */
[C---:B------:R-:W-:Y:S01]  /*37b0*/  HMMA.16816.F32.BF16 R84, R40.reuse, R118, R84 ;  /* 0x000000762854723c */ /* 0x040fe20000041854 */
[----:B------:R-:W-:Y:S05]  /*37c0*/  LDSM.16.M88.4 R116, [R212+0x2800] ;  /* 0x00280000d474783b */ /* 0x000fea0000000200 */
[C---:B------:R-:W-:Y:S06]  /*37d0*/  HMMA.16816.F32.BF16 R80, R40.reuse, R108, R80 ;  /* 0x0000006c2850723c */ /* 0x040fec0000041850 */
[----:B------:R-:W-:Y:S01]  /*37e0*/  HMMA.16816.F32.BF16 R76, R40, R110, R76 ;  /* 0x0000006e284c723c */ /* 0x000fe2000004184c */
[----:B------:R-:W2:Y:S04]  /*37f0*/  LDSM.16.M88.4 R40, [R227+0x4800] ;  /* 0x00480000e328783b */ /* 0x000ea80000000200 */
[----:B------:R-:W-:Y:S01]  /*3800*/  LDSM.16.M88.4 R108, [R212+0x3800] ;  /* 0x00380000d46c783b */ /* 0x000fe20000000200 */
[C---:B----4-:R-:W-:Y:S06]  /*3810*/  HMMA.16816.F32.BF16 R52, R124.reuse, R8, R52 ;  /* 0x000000087c34723c */ /* 0x050fec0000041834 */
[----:B------:R-:W-:Y:S01]  /*3820*/  HMMA.16816.F32.BF16 R48, R124, R10, R48 ;  /* 0x0000000a7c30723c */ /* 0x000fe20000041830 */
[----:B------:R-:W3:Y:S05]  /*3830*/  LDSM.16.M88.4 R8, [R212+0x4000] ;  /* 0x00400000d408783b */ /* 0x000eea0000000200 */
[----:B------:R-:W-:Y:S01]  /*3840*/  HMMA.16816.F32.BF16 R16, R44, R70, R16 ;  /* 0x000000462c10723c */ /* 0x000fe20000041810 */
[----:B------:R-:W4:Y:S05]  /*3850*/  LDSM.16.M88.4 R68, [R229+0x9000] ;  /* 0x00900000e544783b */ /* 0x000f2a0000000200 */
[----:B------:R-:W-:Y:S06]  /*3860*/  HMMA.16816.F32.BF16 R32, R72, R132, R32 ;  /* 0x000000844820723c */ /* 0x000fec0000041820 */
[----:B-1----:R-:W-:Y:S06]  /*3870*/  HMMA.16816.F32.BF16 R20, R28, R24, R20 ;  /* 0x000000181c14723c */ /* 0x002fec0000041814 */
[----:B------:R-:W-:Y:S01]  /*3880*/  HMMA.16816.F32.BF16 R128, R124, R120, R104 ;  /* 0x000000787c80723c */ /* 0x000fe20000041868 */
[----:B------:R-:W1:Y:S05]  /*3890*/  LDSM.16.M88.4 R104, [R223+0x8800] ;  /* 0x00880000df68783b */ /* 0x000e6a0000000200 */
[----:B------:R-:W-:Y:S01]  /*38a0*/  HMMA.16816.F32.BF16 R16, R28, R26, R16 ;  /* 0x0000001a1c10723c */ /* 0x000fe20000041810 */
[----:B------:R-:W-:Y:S05]  /*38b0*/  LDSM.16.M88.4 R24, [R227+0x5000] ;  /* 0x00500000e318783b */ /* 0x000fea0000000200 */
[----:B--2---:R-:W-:Y:S06]  /*38c0*/  HMMA.16816.F32.BF16 R32, R44, R40, R32 ;  /* 0x000000282c20723c */ /* 0x004fec0000041820 */
[C---:B------:R-:W-:Y:S06]  /*38d0*/  HMMA.16816.F32.BF16 R96, R124.reuse, R116, R96 ;  /* 0x000000747c60723c */ /* 0x040fec0000041860 */
[----:B------:R-:W-:Y:S01]  /*38e0*/  HMMA.16816.F32.BF16 R92, R124, R118, R92 ;  /* 0x000000767c5c723c */ /* 0x000fe2000004185c */
[----:B------:R-:W2:Y:S05]  /*38f0*/  LDSM.16.M88.4 R116, [R229+0x9800] ;  /* 0x00980000e574783b */ /* 0x000eaa0000000200 */
[----:B---3--:R-:W-:Y:S06]  /*3900*/  HMMA.16816.F32.BF16 R20, R12, R8, R20 ;  /* 0x000000080c14723c */ /* 0x008fec0000041814 */
[C---:B------:R-:W-:Y:S06]  /*3910*/  HMMA.16816.F32.BF16 R88, R124.reuse, R112, R88 ;  /* 0x000000707c58723c */ /* 0x040fec0000041858 */
[C---:B------:R-:W-:Y:S06]  /*3920*/  HMMA.16816.F32.BF16 R84, R124.reuse, R114, R84 ;  /* 0x000000727c54723c */ /* 0x040fec0000041854 */
[----:B------:R-:W-:Y:S01]  /*3930*/  HMMA.16816.F32.BF16 R112, R124, R108, R80 ;  /* 0x0000006c7c70723c */ /* 0x000fe20000041850 */
[----:B------:R-:W3:Y:S05]  /*3940*/  LDSM.16.M88.4 R80, [R212+0x4800] ;  /* 0x00480000d450783b */ /* 0x000eea0000000200 */
[----:B------:R-:W-:Y:S01]  /*3950*/  HMMA.16816.F32.BF16 R16, R12, R10, R16 ;  /* 0x0000000a0c10723c */ /* 0x000fe20000041810 */
[----:B------:R-:W-:Y:S01]  /*3960*/  FMUL.FTZ R0, R20, UR10 ;  /* 0x0000000a14007c20 */ /* 0x000fe20008410000 */
[----:B------:R-:W3:Y:S04]  /*3970*/  LDSM.16.M88.4 R8, [R223+0x9000] ;  /* 0x00900000df08783b */ /* 0x000ee80000000200 */
[----:B----4-:R-:W-:Y:S01]  /*3980*/  HMMA.16816.F32.BF16 R60, R72, R68, R60 ;  /* 0x00000044483c723c */ /* 0x010fe2000004183c */
[----:B------:R-:W4:Y:S05]  /*3990*/  MUFU.TANH R0, R0 ;  /* 0x0000000000007308 */ /* 0x000f2a0000002400 */
[----:B-1----:R-:W-:Y:S01]  /*39a0*/  HMMA.16816.F32.BF16 R32, R28, R104, R32 ;  /* 0x000000681c20723c */ /* 0x002fe20000041820 */
[----:B------:R-:W-:Y:S01]  /*39b0*/  FMUL.FTZ R69, R21, UR10 ;  /* 0x0000000a15457c20 */ /* 0x000fe20008410000 */
[----:B------:R-:W-:-:S04]  /*39c0*/  FMUL.FTZ R68, R22, UR10 ;  /* 0x0000000a16447c20 */ /* 0x000fc80008410000 */
[C---:B------:R-:W-:Y:S01]  /*39d0*/  HMMA.16816.F32.BF16 R56, R72.reuse, R70, R56 ;  /* 0x000000464838723c */ /* 0x040fe20000041838 */
[----:B------:R-:W1:Y:S05]  /*39e0*/  MUFU.TANH R69, R69 ;  /* 0x0000004500457308 */ /* 0x000e6a0000002400 */
[C---:B--2---:R-:W-:Y:S01]  /*39f0*/  HMMA.16816.F32.BF16 R52, R72.reuse, R116, R52 ;  /* 0x000000744834723c */ /* 0x044fe20000041834 */
[----:B------:R-:W-:Y:S01]  /*3a00*/  FMUL.FTZ R70, R23, UR10 ;  /* 0x0000000a17467c20 */ /* 0x000fe20008410000 */
[----:B------:R-:W-:Y:S01]  /*3a10*/  FMUL.FTZ R16, R16, UR10 ;  /* 0x0000000a10107c20 */ /* 0x000fe20008410000 */
[----:B------:R-:W2:Y:S01]  /*3a20*/  LDSM.16.M88.4 R20, [R227+0x5800] ;  /* 0x00580000e314783b */ /* 0x000ea20000000200 */
[----:B------:R-:W-:Y:S01]  /*3a30*/  FMUL.FTZ R104, R19, UR10 ;  /* 0x0000000a13687c20 */ /* 0x000fe20008410000 */
[----:B------:R-:W1:Y:S01]  /*3a40*/  MUFU.TANH R68, R68 ;  /* 0x0000004400447308 */ /* 0x000e620000002400 */
[----:B------:R-:W-:Y:S06]  /*3a50*/  HMMA.16816.F32.BF16 R48, R72, R118, R48 ;  /* 0x000000764830723c */ /* 0x000fec0000041830 */
[----:B---3--:R-:W-:Y:S01]  /*3a60*/  HMMA.16816.F32.BF16 R32, R12, R80, R32 ;  /* 0x000000500c20723c */ /* 0x008fe20000041820 */
[----:B------:R3:W1:Y:S05]  /*3a70*/  MUFU.TANH R71, R16 ;  /* 0x0000001000477308 */ /* 0x00066a0000002400 */
[C---:B------:R-:W-:Y:S01]  /*3a80*/  HMMA.16816.F32.BF16 R60, R44.reuse, R24, R60 ;  /* 0x000000182c3c723c */ /* 0x040fe2000004183c */
[----:B------:R-:W-:Y:S01]  /*3a90*/  FMUL.FTZ R80, R17, UR10 ;  /* 0x0000000a11507c20 */ /* 0x000fe20008410000 */
[----:B------:R-:W-:Y:S01]  /*3aa0*/  FMUL.FTZ R81, R18, UR10 ;  /* 0x0000000a12517c20 */ /* 0x000fe20008410000 */
[----:B------:R-:W1:Y:S03]  /*3ab0*/  MUFU.TANH R70, R70 ;  /* 0x0000004600467308 */ /* 0x000e660000002400 */
[----:B------:R-:W-:Y:S01]  /*3ac0*/  HMMA.16816.F32.BF16 R56, R44, R26, R56 ;  /* 0x0000001a2c38723c */ /* 0x000fe20000041838 */
[----:B------:R-:W4:Y:S04]  /*3ad0*/  LDSM.16.M88.4 R24, [R229+0xa000] ;  /* 0x00a00000e518783b */ /* 0x000f280000000200 */
[----:B------:R-:W1:Y:S01]  /*3ae0*/  MUFU.TANH R80, R80 ;  /* 0x0000005000507308 */ /* 0x000e620000002400 */
[----:B------:R-:W-:Y:S01]  /*3af0*/  HMMA.16816.F32.BF16 R64, R72, R134, R64 ;  /* 0x000000864840723c */ /* 0x000fe20000041840 */
[----:B---3--:R-:W3:Y:S05]  /*3b00*/  LDSM.16.M88.4 R16, [R223+0x9800] ;  /* 0x00980000df10783b */ /* 0x008eea0000000200 */
[----:B------:R-:W-:Y:S01]  /*3b10*/  HMMA.16816.F32.BF16 R100, R124, R122, R100 ;  /* 0x0000007a7c64723c */ /* 0x000fe20000041864 */
[----:B------:R-:W-:Y:S01]  /*3b20*/  FMUL.FTZ R32, R32, UR10 ;  /* 0x0000000a20207c20 */ /* 0x000fe20008410000 */
[----:B------:R-:W-:Y:S01]  /*3b30*/  FMUL.FTZ R33, R33, UR10 ;  /* 0x0000000a21217c20 */ /* 0x000fe20008410000 */
[----:B------:R-:W-:Y:S01]  /*3b40*/  FMUL.FTZ R105, R34, UR10 ;  /* 0x0000000a22697c20 */ /* 0x000fe20008410000 */
[----:B------:R-:W1:Y:S02]  /*3b50*/  MUFU.TANH R81, R81 ;  /* 0x0000005100517308 */ /* 0x000e640000002400 */
[----:B------:R-:W-:Y:S06]  /*3b60*/  HMMA.16816.F32.BF16 R60, R28, R8, R60 ;  /* 0x000000081c3c723c */ /* 0x000fec000004183c */
[C---:B--2---:R-:W-:Y:S01]  /*3b70*/  HMMA.16816.F32.BF16 R52, R44.reuse, R20, R52 ;  /* 0x000000142c34723c */ /* 0x044fe20000041834 */
[----:B------:R-:W2:Y:S05]  /*3b80*/  MUFU.TANH R104, R104 ;  /* 0x0000006800687308 */ /* 0x000eaa0000002400 */
[----:B------:R-:W-:Y:S01]  /*3b90*/  HMMA.16816.F32.BF16 R48, R44, R22, R48 ;  /* 0x000000162c30723c */ /* 0x000fe20000041830 */
[----:B------:R-:W1:Y:S02]  /*3ba0*/  LDSM.16.M88.4 R20, [R229+0xa800] ;  /* 0x00a80000e514783b */ /* 0x000e640000000200 */
[----:B------:R-:W1:Y:S03]  /*3bb0*/  MUFU.TANH R105, R105 ;  /* 0x0000006900697308 */ /* 0x000e660000002400 */
[----:B------:R-:W-:Y:S01]  /*3bc0*/  HMMA.16816.F32.BF16 R56, R28, R10, R56 ;  /* 0x0000000a1c38723c */ /* 0x000fe20000041838 */
[----:B------:R-:W2:Y:S05]  /*3bd0*/  LDSM.16.M88.4 R8, [R227+0x6000] ;  /* 0x00600000e308783b */ /* 0x000eaa0000000200 */
[----:B------:R-:W-:Y:S01]  /*3be0*/  HMMA.16816.F32.BF16 R64, R44, R42, R64 ;  /* 0x0000002a2c40723c */ /* 0x000fe20000041840 */
[----:B------:R-:W2:Y:S05]  /*3bf0*/  LDSM.16.M88.4 R40, [R212+0x5000] ;  /* 0x00500000d428783b */ /* 0x000eaa0000000200 */
[----:B----4-:R-:W-:Y:S06]  /*3c00*/  HMMA.16816.F32.BF16 R128, R72, R24, R128 ;  /* 0x000000184880723c */ /* 0x010fec0000041880 */
[----:B---3--:R-:W-:Y:S06]  /*3c10*/  HMMA.16816.F32.BF16 R52, R28, R16, R52 ;  /* 0x000000101c34723c */ /* 0x008fec0000041834 */
[----:B------:R-:W-:Y:S01]  /*3c20*/  HMMA.16816.F32.BF16 R100, R72, R26, R100 ;  /* 0x0000001a4864723c */ /* 0x000fe20000041864 */
[----:B------:R-:W-:Y:S05]  /*3c30*/  LDSM.16.M88.4 R24, [R212+0x6000] ;  /* 0x00600000d418783b */ /* 0x000fea0000000200 */
[C---:B------:R-:W-:Y:S01]  /*3c40*/  HMMA.16816.F32.BF16 R48, R28.reuse, R18, R48 ;  /* 0x000000121c30723c */ /* 0x040fe20000041830 */
[----:B------:R-:W3:Y:S05]  /*3c50*/  LDSM.16.M88.4 R16, [R227+0x6800] ;  /* 0x00680000e310783b */ /* 0x000eea0000000200 */
[----:B------:R-:W-:Y:S06]  /*3c60*/  HMMA.16816.F32.BF16 R64, R28, R106, R64 ;  /* 0x0000006a1c40723c */ /* 0x000fec0000041840 */
[----:B-1----:R-:W-:Y:S01]  /*3c70*/  HMMA.16816.F32.BF16 R96, R72, R20, R96 ;  /* 0x000000144860723c */ /* 0x002fe20000041860 */
[----:B------:R-:W-:-:S05]  /*3c80*/  FMUL.FTZ R106, R35, UR10 ;  /* 0x0000000a236a7c20 */ /* 0x000fca0008410000 */
[----:B------:R-:W-:Y:S01]  /*3c90*/  HMMA.16816.F32.BF16 R92, R72, R22, R92 ;  /* 0x00000016485c723c */ /* 0x000fe2000004185c */
[----:B------:R-:W-:Y:S01]  /*3ca0*/  LDSM.16.M88.4 R20, [R227+0x7000] ;  /* 0x00700000e314783b */ /* 0x000fe20000000200 */
[----:B------:R-:W1:Y:S04]  /*3cb0*/  MUFU.TANH R106, R106 ;  /* 0x0000006a006a7308 */ /* 0x000e680000002400 */
[C---:B--2---:R-:W-:Y:S06]  /*3cc0*/  HMMA.16816.F32.BF16 R128, R44.reuse, R8, R128 ;  /* 0x000000082c80723c */ /* 0x044fec0000041880 */
[----:B------:R-:W-:Y:S01]  /*3cd0*/  HMMA.16816.F32.BF16 R100, R44, R10, R100 ;  /* 0x0000000a2c64723c */ /* 0x000fe20000041864 */
[----:B------:R-:W2:Y:S05]  /*3ce0*/  LDSM.16.M88.4 R8, [R229+0xb000] ;  /* 0x00b00000e508783b */ /* 0x000eaa0000000200 */
[C---:B------:R-:W-:Y:S06]  /*3cf0*/  HMMA.16816.F32.BF16 R60, R12.reuse, R40, R60 ;  /* 0x000000280c3c723c */ /* 0x040fec000004183c */
[C---:B------:R-:W-:Y:S01]  /*3d00*/  HMMA.16816.F32.BF16 R56, R12.reuse, R42, R56 ;  /* 0x0000002a0c38723c */ /* 0x040fe20000041838 */
[----:B------:R-:W4:Y:S05]  /*3d10*/  LDSM.16.M88.4 R40, [R223+0xa000] ;  /* 0x00a00000df28783b */ /* 0x000f2a0000000200 */
[----:B------:R-:W-:Y:S01]  /*3d20*/  HMMA.16816.F32.BF16 R64, R12, R82, R64 ;  /* 0x000000520c40723c */ /* 0x000fe20000041840 */
[----:B------:R-:W1:Y:S05]  /*3d30*/  MUFU.TANH R82, R32 ;  /* 0x0000002000527308 */ /* 0x000e6a0000002400 */
[C---:B---3--:R-:W-:Y:S03]  /*3d40*/  HMMA.16816.F32.BF16 R96, R44.reuse, R16, R96 ;  /* 0x000000102c60723c */ /* 0x048fe60000041860 */
[----:B------:R3:W1:Y:S03]  /*3d50*/  MUFU.TANH R83, R33 ;  /* 0x0000002100537308 */ /* 0x0006660000002400 */
[----:B------:R-:W-:Y:S01]  /*3d60*/  HMMA.16816.F32.BF16 R92, R44, R18, R92 ;  /* 0x000000122c5c723c */ /* 0x000fe2000004185c */
[----:B------:R-:W1:Y:S01]  /*3d70*/  LDSM.16.M88.4 R16, [R229+0xb800] ;  /* 0x00b80000e510783b */ /* 0x000e620000000200 */
[----:B------:R-:W-:Y:S01]  /*3d80*/  FMUL.FTZ R60, R60, UR10 ;  /* 0x0000000a3c3c7c20 */ /* 0x000fe20008410000 */
[----:B------:R-:W-:Y:S01]  /*3d90*/  FMUL.FTZ R61, R61, UR10 ;  /* 0x0000000a3d3d7c20 */ /* 0x000fe20008410000 */
[----:B------:R-:W-:Y:S01]  /*3da0*/  FMUL.FTZ R62, R62, UR10 ;  /* 0x0000000a3e3e7c20 */ /* 0x000fe20008410000 */
[----:B------:R-:W-:Y:S01]  /*3db0*/  FMUL.FTZ R63, R63, UR10 ;  /* 0x0000000a3f3f7c20 */ /* 0x000fe20008410000 */
[----:B------:R-:W-:Y:S01]  /*3dc0*/  HMMA.16816.F32.BF16 R76, R124, R110, R76 ;  /* 0x0000006e7c4c723c */ /* 0x000fe2000004184c */
[----:B------:R-:W-:Y:S01]  /*3dd0*/  FMUL.FTZ R56, R56, UR10 ;  /* 0x0000000a38387c20 */ /* 0x000fe20008410000 */
[----:B------:R-:W-:Y:S01]  /*3de0*/  FMUL.FTZ R57, R57, UR10 ;  /* 0x0000000a39397c20 */ /* 0x000fe20008410000 */
[----:B------:R-:W-:Y:S01]  /*3df0*/  FMUL.FTZ R58, R58, UR10 ;  /* 0x0000000a3a3a7c20 */ /* 0x000fe20008410000 */
[----:B------:R-:W-:Y:S01]  /*3e00*/  FMUL.FTZ R59, R59, UR10 ;  /* 0x0000000a3b3b7c20 */ /* 0x000fe20008410000 */
[----:B------:R-:W1:Y:S01]  /*3e10*/  MUFU.TANH R60, R60 ;  /* 0x0000003c003c7308 */ /* 0x000e620000002400 */
[C---:B--2---:R-:W-:Y:S01]  /*3e20*/  HMMA.16816.F32.BF16 R88, R72.reuse, R8, R88 ;  /* 0x000000084858723c */ /* 0x044fe20000041858 */
[----:B------:R-:W-:Y:S01]  /*3e30*/  FMUL.FTZ R64, R64, UR10 ;  /* 0x0000000a40407c20 */ /* 0x000fe20008410000 */
[----:B---3--:R-:W2:Y:S01]  /*3e40*/  LDSM.16.M88.4 R32, [R212+0x5800] ;  /* 0x00580000d420783b */ /* 0x008ea20000000200 */
[----:B------:R-:W-:Y:S01]  /*3e50*/  FMUL.FTZ R65, R65, UR10 ;  /* 0x0000000a41417c20 */ /* 0x000fe20008410000 */
[----:B------:R-:W-:Y:S01]  /*3e60*/  FMUL.FTZ R66, R66, UR10 ;  /* 0x0000000a42427c20 */ /* 0x000fe20008410000 */
[----:B------:R-:W-:Y:S01]  /*3e70*/  FMUL.FTZ R67, R67, UR10 ;  /* 0x0000000a43437c20 */ /* 0x000fe20008410000 */
[----:B------:R-:W-:Y:S01]  /*3e80*/  HMMA.16816.F32.BF16 R84, R72, R10, R84 ;  /* 0x0000000a4854723c */ /* 0x000fe20000041854 */
[----:B------:R-:W3:Y:S01]  /*3e90*/  LDSM.16.M88.4 R8, [R227+0x7800] ;  /* 0x00780000e308783b */ /* 0x000ee20000000200 */
[----:B------:R-:W1:Y:S04]  /*3ea0*/  MUFU.TANH R64, R64 ;  /* 0x0000004000407308 */ /* 0x000e680000002400 */
[C---:B----4-:R-:W-:Y:S04]  /*3eb0*/  HMMA.16816.F32.BF16 R128, R28.reuse, R40, R128 ;  /* 0x000000281c80723c */ /* 0x050fe80000041880 */
[----:B------:R-:W4:Y:S02]  /*3ec0*/  MUFU.TANH R65, R65 ;  /* 0x0000004100417308 */ /* 0x000f240000002400 */
[----:B------:R-:W-:Y:S01]  /*3ed0*/  HMMA.16816.F32.BF16 R100, R28, R42, R100 ;  /* 0x0000002a1c64723c */ /* 0x000fe20000041864 */
[----:B------:R-:W-:Y:S05]  /*3ee0*/  LDSM.16.M88.4 R40, [R212+0x6800] ;  /* 0x00680000d428783b */ /* 0x000fea0000000200 */
[----:B------:R-:W-:Y:S01]  /*3ef0*/  HMMA.16816.F32.BF16 R88, R44, R20, R88 ;  /* 0x000000142c58723c */ /* 0x000fe20000041858 */
[----:B------:R-:W2:Y:S05]  /*3f00*/  MUFU.TANH R66, R66 ;  /* 0x0000004200427308 */ /* 0x000eaa0000002400 */
[C---:B-1----:R-:W-:Y:S03]  /*3f10*/  HMMA.16816.F32.BF16 R112, R72.reuse, R16, R112 ;  /* 0x000000104870723c */ /* 0x042fe60000041870 */
[----:B------:R-:W1:Y:S03]  /*3f20*/  MUFU.TANH R67, R67 ;  /* 0x0000004300437308 */ /* 0x000e660000002400 */
[----:B------:R-:W-:Y:S01]  /*3f30*/  HMMA.16816.F32.BF16 R76, R72, R18, R76 ;  /* 0x00000012484c723c */ /* 0x000fe2000004184c */
[----:B------:R-:W-:Y:S04]  /*3f40*/  LDSM.16.M88.4 R16, [R212+0x7800] ;  /* 0x00780000d410783b */ /* 0x000fe80000000200 */
[----:B------:R-:W1:Y:S01]  /*3f50*/  MUFU.TANH R61, R61 ;  /* 0x0000003d003d7308 */ /* 0x000e620000002400 */
[C---:B--2---:R-:W-:Y:S06]  /*3f60*/  HMMA.16816.F32.BF16 R52, R12.reuse, R32, R52 ;  /* 0x000000200c34723c */ /* 0x044fec0000041834 */
[----:B------:R-:W-:Y:S01]  /*3f70*/  HMMA.16816.F32.BF16 R48, R12, R34, R48 ;  /* 0x000000220c30723c */ /* 0x000fe20000041830 */
[----:B------:R-:W2:Y:S01]  /*3f80*/  LDSM.16.M88.4 R32, [R223+0xa800] ;  /* 0x00a80000df20783b */ /* 0x000ea20000000200 */
[----:B------:R-:W1:Y:S04]  /*3f90*/  MUFU.TANH R62, R62 ;  /* 0x0000003e003e7308 */ /* 0x000e680000002400 */
[----:B------:R-:W-:Y:S01]  /*3fa0*/  HMMA.16816.F32.BF16 R84, R44, R22, R84 ;  /* 0x000000162c54723c */ /* 0x000fe20000041854 */
[----:B------:R-:W4:Y:S03]  /*3fb0*/  LDSM.16.M88.4 R20, [R223+0xb800] ;  /* 0x00b80000df14783b */ /* 0x000f260000000200 */
[----:B------:R-:W1:Y:S02]  /*3fc0*/  MUFU.TANH R63, R63 ;  /* 0x0000003f003f7308 */ /* 0x000e640000002400 */
[C---:B------:R-:W-:Y:S06]  /*3fd0*/  HMMA.16816.F32.BF16 R128, R12.reuse, R24, R128 ;  /* 0x000000180c80723c */ /* 0x040fec0000041880 */
[----:B------:R-:W-:Y:S01]  /*3fe0*/  HMMA.16816.F32.BF16 R100, R12, R26, R100 ;  /* 0x0000001a0c64723c */ /* 0x000fe20000041864 */
[----:B------:R-:W1:Y:S01]  /*3ff0*/  LDSM.16.M88.4 R24, [R223+0xb000] ;  /* 0x00b00000df18783b */ /* 0x000e620000000200 */
[----:B------:R-:W-:Y:S01]  /*4000*/  FMUL.FTZ R52, R52, UR10 ;  /* 0x0000000a34347c20 */ /* 0x000fe20008410000 */
[----:B------:R-:W-:Y:S01]  /*4010*/  FMUL.FTZ R53, R53, UR10 ;  /* 0x0000000a35357c20 */ /* 0x000fe20008410000 */
[----:B------:R-:W-:Y:S01]  /*4020*/  FMUL.FTZ R246, R54, UR10 ;  /* 0x0000000a36f67c20 */ /* 0x000fe20008410000 */
[----:B------:R-:W-:Y:S01]  /*4030*/  FMUL.FTZ R55, R55, UR10 ;  /* 0x0000000a37377c20 */ /* 0x000fe20008410000 */
[C---:B---3--:R-:W-:Y:S01]  /*4040*/  HMMA.16816.F32.BF16 R112, R44.reuse, R8, R112 ;  /* 0x000000082c70723c */ /* 0x048fe20000041870 */
[----:B------:R-:W-:Y:S01]  /*4050*/  FMUL.FTZ R48, R48, UR10 ;  /* 0x0000000a30307c20 */ /* 0x000fe20008410000 */
[----:B------:R-:W-:Y:S01]  /*4060*/  FMUL.FTZ R49, R49, UR10 ;  /* 0x0000000a31317c20 */ /* 0x000fe20008410000 */
[----:B------:R-:W-:Y:S01]  /*4070*/  FMUL.FTZ R50, R50, UR10 ;  /* 0x0000000a32327c20 */ /* 0x000fe20008410000 */
[----:B------:R-:W-:Y:S01]  /*4080*/  FMUL.FTZ R51, R51, UR10 ;  /* 0x0000000a33337c20 */ /* 0x000fe20008410000 */
[----:B------:R-:W3:Y:S01]  /*4090*/  MUFU.TANH R56, R56 ;  /* 0x0000003800387308 */ /* 0x000ee20000002400 */
[----:B------:R-:W-:Y:S01]  /*40a0*/  HMMA.16816.F32.BF16 R76, R44, R10, R76 ;  /* 0x0000000a2c4c723c */ /* 0x000fe2000004184c */
[----:B------:R-:W-:-:S04]  /*40b0*/  SHF.R.S32.HI R8, RZ, 0x1f, R137 ;  /* 0x0000001fff087819 */ /* 0x000fc80000011489 */
[----:B------:R-:W-:Y:S01]  /*40c0*/  LEA.HI R8, R8, R137, RZ, 0x2 ;  /* 0x0000008908087211 */ /* 0x000fe200078f10ff */
[----:B------:R-:W-:Y:S01]  /*40d0*/  FMUL.FTZ R128, R128, UR10 ;  /* 0x0000000a80807c20 */ /* 0x000fe20008410000 */
[----:B------:R-:W-:Y:S01]  /*40e0*/  FMUL.FTZ R129, R129, UR10 ;  /* 0x0000000a81817c20 */ /* 0x000fe20008410000 */
[----:B------:R-:W-:Y:S01]  /*40f0*/  FMUL.FTZ R130, R130, UR10 ;  /* 0x0000000a82827c20 */ /* 0x000fe20008410000 */
[----:B------:R-:W-:Y:S01]  /*4100*/  SHF.R.S32.HI R8, RZ, 0x2, R8 ;  /* 0x00000002ff087819 */ /* 0x000fe20000011408 */
[----:B------:R-:W-:Y:S01]  /*4110*/  FMUL.FTZ R131, R131, UR10 ;  /* 0x0000000a83837c20 */ /* 0x000fe20008410000 */
[C---:B--2---:R-:W-:Y:S01]  /*4120*/  HMMA.16816.F32.BF16 R96, R28.reuse, R32, R96 ;  /* 0x000000201c60723c */ /* 0x044fe20000041860 */
[----:B------:R-:W-:Y:S01]  /*4130*/  FMUL.FTZ R100, R100, UR10 ;  /* 0x0000000a64647c20 */ /* 0x000fe20008410000 */
[----:B------:R-:W-:Y:S01]  /*4140*/  FMUL.FTZ R101, R101, UR10 ;  /* 0x0000000a65657c20 */ /* 0x000fe20008410000 */
[----:B------:R-:W-:Y:S01]  /*4150*/  FMUL.FTZ R102, R102, UR10 ;  /* 0x0000000a66667c20 */ /* 0x000fe20008410000 */
[----:B------:R-:W-:Y:S01]  /*4160*/  FMUL.FTZ R103, R103, UR10 ;  /* 0x0000000a67677c20 */ /* 0x000fe20008410000 */
[----:B------:R-:W-:Y:S01]  /*4170*/  IADD3 R8, R139, 0x1, R8 ;  /* 0x000000018b087810 */ /* 0x000fe20007ffe008 */
[----:B------:R-:W-:Y:S01]  /*4180*/  HMMA.16816.F32.BF16 R92, R28, R34, R92 ;  /* 0x000000221c5c723c */ /* 0x000fe2000004185c */
[----:B------:R-:W2:Y:S01]  /*4190*/  LDSM.16.M88.4 R32, [R212+0x7000] ;  /* 0x00700000d420783b */ /* 0x000ea20000000200 */
[----:B------:R-:W2:Y:S01]  /*41a0*/  MUFU.TANH R57, R57 ;  /* 0x0000003900397308 */ /* 0x000ea20000002400 */
[----:B------:R-:W-:-:S04]  /*41b0*/  DEPBAR.LE SB0, 0x0 ;  /* 0x000080000000791a */ /* 0x000fc80000000000 */
[C---:B----4-:R-:W-:Y:S03]  /*41c0*/  HMMA.16816.F32.BF16 R112, R28.reuse, R20, R112 ;  /* 0x000000141c70723c */ /* 0x050fe60000041870 */
[----:B------:R-:W4:Y:S03]  /*41d0*/  MUFU.TANH R58, R58 ;  /* 0x0000003a003a7308 */ /* 0x000f260000002400 */
[C---:B-1----:R-:W-:Y:S05]  /*41e0*/  HMMA.16816.F32.BF16 R88, R28.reuse, R24, R88 ;  /* 0x000000181c58723c */ /* 0x042fea0000041858 */
[----:B------:R-:W1:Y:S01]  /*41f0*/  MUFU.TANH R59, R59 ;  /* 0x0000003b003b7308 */ /* 0x000e620000002400 */
[C---:B------:R-:W-:Y:S06]  /*4200*/  HMMA.16816.F32.BF16 R84, R28.reuse, R26, R84 ;  /* 0x0000001a1c54723c */ /* 0x040fec0000041854 */
[----:B------:R-:W-:Y:S01]  /*4210*/  HMMA.16816.F32.BF16 R76, R28, R22, R76 ;  /* 0x000000161c4c723c */ /* 0x000fe2000004184c */
[----:B------:R-:W1:Y:S05]  /*4220*/  MUFU.TANH R52, R52 ;  /* 0x0000003400347308 */ /* 0x000e6a0000002400 */
[C---:B------:R-:W-:Y:S03]  /*4230*/  HMMA.16816.F32.BF16 R96, R12.reuse, R40, R96 ;  /* 0x000000280c60723c */ /* 0x040fe60000041860 */
[----:B------:R-:W1:Y:S03]  /*4240*/  MUFU.TANH R53, R53 ;  /* 0x0000003500357308 */ /* 0x000e660000002400 */
[C---:B------:R-:W-:Y:S05]  /*4250*/  HMMA.16816.F32.BF16 R92, R12.reuse, R42, R92 ;  /* 0x0000002a0c5c723c */ /* 0x040fea000004185c */
[----:B------:R-:W1:Y:S01]  /*4260*/  MUFU.TANH R246, R246 ;  /* 0x000000f600f67308 */ /* 0x000e620000002400 */
[C---:B------:R-:W-:Y:S06]  /*4270*/  HMMA.16816.F32.BF16 R112, R12.reuse, R16, R112 ;  /* 0x000000100c70723c */ /* 0x040fec0000041870 */
[C---:B--2---:R-:W-:Y:S01]  /*4280*/  HMMA.16816.F32.BF16 R88, R12.reuse, R32, R88 ;  /* 0x000000200c58723c */ /* 0x044fe20000041858 */
[----:B------:R2:W1:Y:S05]  /*4290*/  MUFU.TANH R148, R55 ;  /* 0x0000003700947308 */ /* 0x00046a0000002400 */
[C---:B------:R-:W-:Y:S01]  /*42a0*/  HMMA.16816.F32.BF16 R84, R12.reuse, R34, R84 ;  /* 0x000000220c54723c */ /* 0x040fe20000041854 */
[----:B------:R-:W-:Y:S01]  /*42b0*/  FMUL.FTZ R24, R97, UR10 ;  /* 0x0000000a61187c20 */ /* 0x000fe20008410000 */
[----:B------:R-:W-:Y:S01]  /*42c0*/  FMUL.FTZ R96, R96, UR10 ;  /* 0x0000000a60607c20 */ /* 0x000fe20008410000 */
[----:B------:R-:W-:Y:S01]  /*42d0*/  FMUL.FTZ R98, R98, UR10 ;  /* 0x0000000a62627c20 */ /* 0x000fe20008410000 */
[----:B------:R-:W-:Y:S01]  /*42e0*/  FMUL.FTZ R99, R99, UR10 ;  /* 0x0000000a63637c20 */ /* 0x000fe20008410000 */
[----:B------:R2:W1:Y:S01]  /*42f0*/  MUFU.TANH R54, R48 ;  /* 0x0000003000367308 */ /* 0x0004620000002400 */
[----:B------:R-:W-:Y:S01]  /*4300*/  HMMA.16816.F32.BF16 R76, R12, R18, R76 ;  /* 0x000000120c4c723c */ /* 0x000fe2000004184c */
[----:B------:R-:W-:Y:S01]  /*4310*/  FMUL.FTZ R32, R92, UR10 ;  /* 0x0000000a5c207c20 */ /* 0x000fe20008410000 */
[----:B------:R-:W-:Y:S01]  /*4320*/  FMUL.FTZ R93, R93, UR10 ;  /* 0x0000000a5d5d7c20 */ /* 0x000fe20008410000 */
[----:B------:R-:W-:Y:S01]  /*4330*/  FMUL.FTZ R94, R94, UR10 ;  /* 0x0000000a5e5e7c20 */ /* 0x000fe20008410000 */
[----:B------:R-:W-:-:S02]  /*4340*/  FMUL.FTZ R95, R95, UR10 ;  /* 0x0000000a5f5f7c20 */ /* 0x000fc40008410000 */
[----:B------:R-:W-:Y:S01]  /*4350*/  FMUL.FTZ R11, R114, UR10 ;  /* 0x0000000a720b7c20 */ /* 0x000fe20008410000 */
[----:B------:R-:W-:Y:S01]  /*4360*/  FMUL.FTZ R9, R115, UR10 ;  /* 0x0000000a73097c20 */ /* 0x000fe20008410000 */
[----:B------:R-:W-:Y:S01]  /*4370*/  FMUL.FTZ R112, R112, UR10 ;  /* 0x0000000a70707c20 */ /* 0x000fe20008410000 */
[----:B------:R-:W-:Y:S01]  /*4380*/  FMUL.FTZ R113, R113, UR10 ;  /* 0x0000000a71717c20 */ /* 0x000fe20008410000 */
[----:B------:R2:W1:Y:S01]  /*4390*/  MUFU.TANH R248, R49 ;  /* 0x0000003100f87308 */ /* 0x0004620000002400 */
[----:B------:R-:W-:Y:S01]  /*43a0*/  IADD3 R13, R37, R8, -R138 ;  /* 0x00000008250d7210 */ /* 0x000fe20007ffe88a */
[----:B------:R-:W-:Y:S01]  /*43b0*/  FMUL.FTZ R88, R88, UR10 ;  /* 0x0000000a58587c20 */ /* 0x000fe20008410000 */
[----:B------:R-:W-:Y:S01]  /*43c0*/  FMUL.FTZ R89, R89, UR10 ;  /* 0x0000000a59597c20 */ /* 0x000fe20008410000 */
[----:B------:R-:W-:Y:S01]  /*43d0*/  FMUL.FTZ R90, R90, UR10 ;  /* 0x0000000a5a5a7c20 */ /* 0x000fe20008410000 */
[----:B------:R-:W-:Y:S01]  /*43e0*/  FMUL.FTZ R91, R91, UR10 ;  /* 0x0000000a5b5b7c20 */ /* 0x000fe20008410000 */
[----:B------:R-:W-:-:S02]  /*43f0*/  IMAD.IADD R136, R13, 0x1, R136 ;  /* 0x000000010d887824 */ /* 0x000fc400078e0288 */
[----:B------:R-:W-:Y:S01]  /*4400*/  FMUL.FTZ R84, R84, UR10 ;  /* 0x0000000a54547c20 */ /* 0x000fe20008410000 */
[----:B------:R-:W-:Y:S01]  /*4410*/  FMUL.FTZ R85, R85, UR10 ;  /* 0x0000000a55557c20 */ /* 0x000fe20008410000 */
[----:B------:R-:W-:Y:S01]  /*4420*/  FMUL.FTZ R86, R86, UR10 ;  /* 0x0000000a56567c20 */ /* 0x000fe20008410000 */
[----:B------:R-:W-:Y:S01]  /*4430*/  FMUL.FTZ R87, R87, UR10 ;  /* 0x0000000a57577c20 */ /* 0x000fe20008410000 */
[----:B------:R2:W1:Y:S01]  /*4440*/  MUFU.TANH R244, R50 ;  /* 0x0000003200f47308 */ /* 0x0004620000002400 */
[----:B------:R-:W-:Y:S02]  /*4450*/  IMAD.SHL.U32 R13, R4, 0x2, RZ ;  /* 0x00000002040d7824 */ /* 0x000fe400078e00ff */
[----:B------:R-:W-:Y:S01]  /*4460*/  FMUL.FTZ R76, R76, UR10 ;  /* 0x0000000a4c4c7c20 */ /* 0x000fe20008410000 */
[----:B------:R-:W-:Y:S01]  /*4470*/  FMUL.FTZ R77, R77, UR10 ;  /* 0x0000000a4d4d7c20 */ /* 0x000fe20008410000 */
[----:B------:R-:W-:Y:S01]  /*4480*/  FMUL.FTZ R78, R78, UR10 ;  /* 0x0000000a4e4e7c20 */ /* 0x000fe20008410000 */
[----:B------:R-:W-:Y:S01]  /*4490*/  FMUL.FTZ R79, R79, UR10 ;  /* 0x0000000a4f4f7c20 */ /* 0x000fe20008410000 */
[C---:B------:R-:W-:Y:S01]  /*44a0*/  VIMNMX R198, R136.reuse, R37, PT ;  /* 0x0000002588c67248 */ /* 0x040fe20003fe0100 */
[----:B------:R2:W1:Y:S01]  /*44b0*/  MUFU.TANH R152, R51 ;  /* 0x0000003300987308 */ /* 0x0004620000002400 */
[----:B------:R-:W-:-:S02]  /*44c0*/  VIADDMNMX R197, R136, 0x8, R37, PT ;  /* 0x0000000888c57846 */ /* 0x000fc40003800125 */
[----:B------:R-:W-:-:S05]  /*44d0*/  LOP3.LUT R13, R13, 0x6, RZ, 0xc0, !PT ;  /* 0x000000060d0d7812 */ /* 0x000fca00078ec0ff */
        /* <DEDUP_REMOVED lines=28> */
[----:B------:R2:W1:Y:S08]  /*46a0*/  MUFU.TANH R142, R76 ;  /* 0x0000004c008e7308 */ /* 0x0004700000002400 */
[----:B------:R2:W1:Y:S08]  /*46b0*/  MUFU.TANH R140, R77 ;  /* 0x0000004d008c7308 */ /* 0x0004700000002400 */
[----:B------:R2:W1:Y:S08]  /*46c0*/  MUFU.TANH R134, R78 ;  /* 0x0000004e00867308 */ /* 0x0004700000002400 */
[----:B------:R2:W1:Y:S01]  /*46d0*/  MUFU.TANH R132, R79 ;  /* 0x0000004f00847308 */ /* 0x0004620000002400 */
[----:B------:R-:W-:Y:S06]  /*46e0*/  BAR.SYNC.DEFER_BLOCKING 0x0 ;  /* 0x0000000000007b1d */ /* 0x000fec0000010000 */
[----:B---34-:R-:W-:Y:S05]  /*46f0*/  @!P2 BRA `(.L_x_2430) ;  /* 0x00000004009ca947 */ /* 0x018fea0003800000 */
[----:B------:R-:W-:Y:S05]  /*4700*/  @!P0 BRA `(.L_x_2431) ;  /* 0x0000000000ec8947 */ /* 0x000fea0003800000 */
[----:B------:R-:W3:Y:S01]  /*4710*/  LDC R7, c[0x0][0x380] ;  /* 0x0000e000ff077b82 */ /* 0x000ee20000000800 */
[----:B------:R-:W-:Y:S01]  /*4720*/  VIADD R12, R2, 0xffffff80 ;  /* 0xffffff80020c7836 */ /* 0x000fe20000000000 */
[----:B------:R-:W-:Y:S01]  /*4730*/  IABS R8, R2 ;  /* 0x0000000200087213 */ /* 0x000fe20000000000 */
[----:B------:R-:W-:-:S03]  /*4740*/  ULDC.64 UR6, c[0x0][0x230] ;  /* 0x00008c0000067ab9 */ /* 0x000fc60000000a00 */
[----:B------:R-:W-:Y:S02]  /*4750*/  IABS R6, R12 ;  /* 0x0000000c00067213 */ /* 0x000fe40000000000 */
[-C--:B---3--:R-:W-:Y:S02]  /*4760*/  IABS R4, R7.reuse ;  /* 0x0000000700047213 */ /* 0x088fe40000000000 */
[----:B------:R-:W-:Y:S02]  /*4770*/  LOP3.LUT R12, R12, R7, RZ, 0x3c, !PT ;  /* 0x000000070c0c7212 */ /* 0x000fe400078e3cff */
[----:B------:R-:W3:Y:S02]  /*4780*/  I2F.RP R10, R4 ;  /* 0x00000004000a7306 */ /* 0x000ee40000209400 */
[----:B------:R-:W-:-:S06]  /*4790*/  ISETP.GE.AND P1, PT, R12, RZ, PT ;  /* 0x000000ff0c00720c */ /* 0x000fcc0003f26270 */
[----:B---3--:R-:W3:Y:S02]  /*47a0*/  MUFU.RCP R16, R10 ;  /* 0x0000000a00107308 */ /* 0x008ee40000001000 */
[----:B---3--:R-:W-:-:S06]  /*47b0*/  VIADD R16, R16, 0xffffffe ;  /* 0x0ffffffe10107836 */ /* 0x008fcc0000000000 */
[----:B------:R-:W3:Y:S02]  /*47c0*/  F2I.FTZ.U32.TRUNC.NTZ R17, R16 ;  /* 0x0000001000117305 */ /* 0x000ee4000021f000 */
[----:B---3--:R-:W-:Y:S02]  /*47d0*/  IADD3 R15, RZ, -R17, RZ ;  /* 0x80000011ff0f7210 */ /* 0x008fe40007ffe0ff */
        /* <DEDUP_REMOVED lines=28> */
[----:B------:R-:W-:Y:S02]  /*49a0*/  IMAD.WIDE R18, R4, 0x4, R238 ;  /* 0x0000000404127825 */ /* 0x000fe400078e02ee */
[----:B------:R-:W3:Y:S04]  /*49b0*/  LDG.E R17, desc[UR12][R16.64] ;  /* 0x0000000c10117981 */ /* 0x000ee8000c1e1900 */
[----:B------:R-:W3:Y:S01]  /*49c0*/  LDG.E R8, desc[UR12][R18.64] ;  /* 0x0000000c12087981 */ /* 0x000ee2000c1e1900 */
[----:B------:R-:W-:-:S04]  /*49d0*/  IMAD.IADD R4, R15, 0x1, -R4 ;  /* 0x000000010f047824 */ /* 0x000fc800078e0a04 */
[----:B------:R-:W-:-:S05]  /*49e0*/  IMAD R7, R4, R7, -0x80 ;  /* 0xffffff8004077424 */ /* 0x000fca00078e0207 */
[----:B------:R-:W-:-:S05]  /*49f0*/  SHF.R.S32.HI R15, RZ, 0x1f, R7 ;  /* 0x0000001fff0f7819 */ /* 0x000fca0000011407 */
[-C--:B------:R-:W-:Y:S02]  /*4a00*/  IMAD R4, R15, R188.reuse, RZ ;  /* 0x000000bc0f047224 */ /* 0x080fe400078e02ff */
[----:B------:R-:W-:-:S04]  /*4a10*/  IMAD.WIDE.U32 R14, R7, R188, RZ ;  /* 0x000000bc070e7225 */ /* 0x000fc800078e00ff */
[----:B------:R-:W-:-:S04]  /*4a20*/  IMAD R4, R7, R189, R4 ;  /* 0x000000bd07047224 */ /* 0x000fc800078e0204 */
[----:B------:R-:W-:Y:S01]  /*4a30*/  IMAD.IADD R15, R15, 0x1, R4 ;  /* 0x000000010f0f7824 */ /* 0x000fe200078e0204 */
[----:B---3--:R-:W-:-:S04]  /*4a40*/  IADD3 R8, -R17, R8, RZ ;  /* 0x0000000811087210 */ /* 0x008fc80007ffe1ff */
[----:B------:R-:W-:Y:S01]  /*4a50*/  SHF.R.S32.HI R6, RZ, 0x1f, R8 ;  /* 0x0000001fff067819 */ /* 0x000fe20000011408 */
[----:B------:R-:W-:-:S04]  /*4a60*/  IMAD.WIDE.U32 R14, R8, UR6, R14 ;  /* 0x00000006080e7c25 */ /* 0x000fc8000f8e000e */
[----:B------:R-:W-:Y:S02]  /*4a70*/  IMAD R7, R6, UR6, RZ ;  /* 0x0000000606077c24 */ /* 0x000fe4000f8e02ff */
[----:B------:R-:W-:Y:S02]  /*4a80*/  IMAD.MOV.U32 R6, RZ, RZ, R14 ;  /* 0x000000ffff067224 */ /* 0x000fe400078e000e */
[----:B------:R-:W-:-:S05]  /*4a90*/  IMAD R7, R8, UR7, R7 ;  /* 0x0000000708077c24 */ /* 0x000fca000f8e0207 */
[----:B------:R-:W-:Y:S01]  /*4aa0*/  IADD3 R4, R15, R7, RZ ;  /* 0x000000070f047210 */ /* 0x000fe20007ffe0ff */
[----:B------:R-:W-:Y:S06]  /*4ab0*/  BRA `(.L_x_2432) ;  /* 0x0000000000087947 */ /* 0x000fec0003800000 */
.L_x_2431:
[----:B------:R-:W-:-:S04]  /*4ac0*/  LEA R6, -R188, RZ, 0x7 ;  /* 0x000000ffbc067211 */ /* 0x000fc800078e39ff */
[----:B------:R-:W-:-:S07]  /*4ad0*/  SHF.R.S32.HI R4, RZ, 0x1f, R6 ;  /* 0x0000001fff047819 */ /* 0x000fce0000011406 */
.L_x_2432:
[----:B------:R-:W3:Y:S01]  /*4ae0*/  LDC.64 R190, c[0x0][0x218] ;  /* 0x00008600ffbe7b82 */ /* 0x000ee20000000a00 */
[----:B------:R-:W-:Y:S01]  /*4af0*/  IADD3 R196, P1, R6, R196, RZ ;  /* 0x000000c406c47210 */ /* 0x000fe20007f3e0ff */
[----:B------:R-:W-:-:S04]  /*4b00*/  IMAD.SHL.U32 R7, R188, 0x20, RZ ;  /* 0x00000020bc077824 */ /* 0x000fc800078e00ff */
[----:B------:R-:W-:Y:S01]  /*4b10*/  IMAD.X R195, R4, 0x1, R195, P1 ;  /* 0x0000000104c37824 */ /* 0x000fe200008e06c3 */
[----:B------:R-:W-:Y:S02]  /*4b20*/  SHF.L.U64.HI R4, R188, 0x5, R189 ;  /* 0x00000005bc047819 */ /* 0x000fe400000102bd */
[----:B---3--:R-:W-:-:S04]  /*4b30*/  LEA R240, P2, R196, R190, 0x1 ;  /* 0x000000bec4f07211 */ /* 0x008fc800078408ff */
        /* <DEDUP_REMOVED lines=35> */
.L_x_2430:
[----:B------:R-:W-:Y:S01]  /*4d70*/  IMAD.IADD R2, R2, 0x1, R13 ;  /* 0x0000000102027824 */ /* 0x000fe200078e020d */
[----:B------:R-:W-:Y:S01]  /*4d80*/  ULDC UR6, c[0x0][0x2ec] ;  /* 0x0000bb0000067ab9 */ /* 0x000fe20000000800 */
[----:B------:R-:W-:Y:S02]  /*4d90*/  LEA R224, R224, UR4, 0x1 ;  /* 0x00000004e0e07c11 */ /* 0x000fe4000f8e08ff */
[C---:B------:R-:W-:Y:S02]  /*4da0*/  VIADD R4, R2.reuse, 0x1 ;  /* 0x0000000102047836 */ /* 0x040fe40000000000 */
[C---:B---3--:R-:W-:Y:S01]  /*4db0*/  VIADD R6, R2.reuse, 0x8 ;  /* 0x0000000802067836 */ /* 0x048fe20000000000 */
[----:B------:R-:W-:Y:S01]  /*4dc0*/  LDSM.16.MT88.4 R124, [R224+0xc000] ;  /* 0x00c00000e07c783b */ /* 0x000fe20000004200 */
[----:B------:R-:W-:Y:S01]  /*4dd0*/  VIADD R7, R2, 0x28 ;  /* 0x0000002802077836 */ /* 0x000fe20000000000 */
[-C--:B------:R-:W-:Y:S01]  /*4de0*/  ISETP.GE.AND P1, PT, R4, R198.reuse, PT ;  /* 0x000000c60400720c */ /* 0x080fe20003f26270 */
[----:B------:R-:W-:Y:S01]  /*4df0*/  VIADD R13, R2, 0x29 ;  /* 0x00000029020d7836 */ /* 0x000fe20000000000 */
[-C--:B------:R-:W-:Y:S01]  /*4e00*/  ISETP.GE.AND P3, PT, R4, R197.reuse, PT ;  /* 0x000000c50400720c */ /* 0x080fe20003f66270 */
[----:B------:R-:W-:Y:S01]  /*4e10*/  VIADD R4, R2, 0x9 ;  /* 0x0000000902047836 */ /* 0x000fe20000000000 */
[CC--:B------:R-:W-:Y:S01]  /*4e20*/  ISETP.GE.AND P6, PT, R6.reuse, R198.reuse, PT ;  /* 0x000000c60600720c */ /* 0x0c0fe20003fc6270 */
[--C-:B------:R-:W-:Y:S01]  /*4e30*/  IMAD R222, R5, 0x2, R224.reuse ;  /* 0x0000000205de7824 */ /* 0x100fe200078e02e0 */
[-C--:B------:R-:W-:Y:S01]  /*4e40*/  ISETP.GE.AND P4, PT, R6, R197.reuse, PT ;  /* 0x000000c50600720c */ /* 0x080fe20003f86270 */
[----:B------:R-:W-:Y:S01]  /*4e50*/  VIADD R6, R2, 0x10 ;  /* 0x0000001002067836 */ /* 0x000fe20000000000 */
[CC--:B------:R-:W-:Y:S01]  /*4e60*/  ISETP.GE.AND P5, PT, R4.reuse, R198.reuse, PT ;  /* 0x000000c60400720c */ /* 0x0c0fe20003fa6270 */
[----:B------:R-:W-:Y:S01]  /*4e70*/  IMAD R221, R3, 0x2, R224 ;  /* 0x0000000203dd7824 */ /* 0x000fe200078e02e0 */
[-C--:B------:R-:W-:Y:S01]  /*4e80*/  ISETP.GE.AND P2, PT, R4, R197.reuse, PT ;  /* 0x000000c50400720c */ /* 0x080fe20003f46270 */
[----:B------:R-:W-:Y:S01]  /*4e90*/  VIADD R4, R2, 0x11 ;  /* 0x0000001102047836 */ /* 0x000fe20000000000 */
[----:B------:R-:W-:Y:S01]  /*4ea0*/  FSEL R18, R69, -INF , !P1 ;  /* 0xff80000045127808 */ /* 0x000fe20004800000 */
[----:B------:R-:W-:Y:S01]  /*4eb0*/  LDSM.16.MT88.4 R116, [R222+0xc000] ;  /* 0x00c00000de74783b */ /* 0x000fe20000004200 */
[----:B------:R-:W-:Y:S01]  /*4ec0*/  FSEL R70, R70, -INF , !P3 ;  /* 0xff80000046467808 */ /* 0x000fe20005800000 */
[----:B------:R-:W-:Y:S01]  /*4ed0*/  IMAD R220, R3, 0x2, R222 ;  /* 0x0000000203dc7824 */ /* 0x000fe200078e02de */
[C---:B------:R-:W-:Y:S01]  /*4ee0*/  ISETP.GE.AND P1, PT, R6.reuse, R198, PT ;  /* 0x000000c60600720c */ /* 0x040fe20003f26270 */
[----:B------:R-:W-:Y:S01]  /*4ef0*/  LDSM.16.MT88.4 R108, [R221+0xc000] ;  /* 0x00c00000dd6c783b */ /* 0x000fe20000004200 */
[----:B------:R-:W-:Y:S01]  /*4f00*/  ISETP.GE.AND P3, PT, R6, R197, PT ;  /* 0x000000c50600720c */ /* 0x000fe20003f66270 */
[----:B------:R-:W-:Y:S01]  /*4f10*/  VIADD R6, R2, 0x18 ;  /* 0x0000001802067836 */ /* 0x000fe20000000000 */
[----:B------:R-:W-:Y:S01]  /*4f20*/  FSEL R20, R71, -INF , !P6 ;  /* 0xff80000047147808 */ /* 0x000fe20007000000 */
[----:B--2---:R-:W-:Y:S01]  /*4f30*/  LDSM.16.MT88.4 R92, [R224+0x10000] ;  /* 0x01000000e05c783b */ /* 0x004fe20000004200 */
[----:B------:R-:W-:-:S02]  /*4f40*/  FSEL R16, R81, -INF , !P4 ;  /* 0xff80000051107808 */ /* 0x000fc40006000000 */
[CC--:B------:R-:W-:Y:S01]  /*4f50*/  ISETP.GE.AND P6, PT, R4.reuse, R198.reuse, PT ;  /* 0x000000c60400720c */ /* 0x0c0fe20003fc6270 */
[----:B------:R-:W-:Y:S01]  /*4f60*/  LDSM.16.MT88.4 R84, [R222+0x10000] ;  /* 0x01000000de54783b */ /* 0x000fe20000004200 */
[-C--:B------:R-:W-:Y:S01]  /*4f70*/  ISETP.GE.AND P4, PT, R4, R197.reuse, PT ;  /* 0x000000c50400720c */ /* 0x080fe20003f86270 */
[----:B------:R-:W-:Y:S01]  /*4f80*/  VIADD R4, R2, 0x19 ;  /* 0x0000001902047836 */ /* 0x000fe20000000000 */
[----:B------:R-:W-:Y:S01]  /*4f90*/  FSEL R80, R80, -INF , !P5 ;  /* 0xff80000050507808 */ /* 0x000fe20006800000 */
[----:B------:R-:W-:Y:S01]  /*4fa0*/  LDSM.16.MT88.4 R100, [R220+0xc000] ;  /* 0x00c00000dc64783b */ /* 0x000fe20000004200 */
[----:B------:R-:W-:Y:S02]  /*4fb0*/  FSEL R104, R104, -INF , !P2 ;  /* 0xff80000068687808 */ /* 0x000fe40005000000 */
[C---:B------:R-:W-:Y:S01]  /*4fc0*/  ISETP.GE.AND P5, PT, R6.reuse, R198, PT ;  /* 0x000000c60600720c */ /* 0x040fe20003fa6270 */
[----:B------:R-:W-:Y:S01]  /*4fd0*/  LDSM.16.MT88.4 R76, [R221+0x10000] ;  /* 0x01000000dd4c783b */ /* 0x000fe20000004200 */
[----:B------:R-:W-:Y:S01]  /*4fe0*/  ISETP.GE.AND P2, PT, R6, R197, PT ;  /* 0x000000c50600720c */ /* 0x000fe20003f46270 */
[----:B------:R-:W-:Y:S01]  /*4ff0*/  VIADD R6, R2, 0x20 ;  /* 0x0000002002067836 */ /* 0x000fe20000000000 */
[----:B------:R-:W-:Y:S01]  /*5000*/  FSEL R82, R82, -INF , !P1 ;  /* 0xff80000052527808 */ /* 0x000fe20004800000 */
[----:B------:R-:W-:Y:S01]  /*5010*/  LDSM.16.MT88.4 R28, [R220+0x10000] ;  /* 0x01000000dc1c783b */ /* 0x000fe20000004200 */
[----:B------:R-:W-:-:S02]  /*5020*/  FSEL R8, R105, -INF , !P3 ;  /* 0xff80000069087808 */ /* 0x000fc40005800000 */
[CC--:B------:R-:W-:Y:S02]  /*5030*/  ISETP.GE.AND P1, PT, R4.reuse, R198.reuse, PT ;  /* 0x000000c60400720c */ /* 0x0c0fe40003f26270 */
[-C--:B------:R-:W-:Y:S01]  /*5040*/  ISETP.GE.AND P3, PT, R4, R197.reuse, PT ;  /* 0x000000c50400720c */ /* 0x080fe20003f66270 */
[----:B------:R-:W-:Y:S01]  /*5050*/  VIADD R4, R2, 0x21 ;  /* 0x0000002102047836 */ /* 0x000fe20000000000 */
[----:B------:R-:W-:Y:S02]  /*5060*/  FSEL R14, R83, -INF , !P6 ;  /* 0xff800000530e7808 */ /* 0x000fe40007000000 */
[----:B------:R-:W-:Y:S02]  /*5070*/  FSEL R106, R106, -INF , !P4 ;  /* 0xff8000006a6a7808 */ /* 0x000fe40006000000 */
[C---:B------:R-:W-:Y:S02]  /*5080*/  ISETP.GE.AND P6, PT, R6.reuse, R198, PT ;  /* 0x000000c60600720c */ /* 0x040fe40003fc6270 */
[----:B------:R-:W-:-:S02]  /*5090*/  ISETP.GE.AND P4, PT, R6, R197, PT ;  /* 0x000000c50600720c */ /* 0x000fc40003f86270 */
[----:B------:R-:W-:Y:S02]  /*50a0*/  FSEL R12, R64, -INF , !P5 ;  /* 0xff800000400c7808 */ /* 0x000fe40006800000 */
[----:B------:R-:W-:Y:S02]  /*50b0*/  FSEL R6, R66, -INF , !P2 ;  /* 0xff80000042067808 */ /* 0x000fe40005000000 */
[C---:B------:R-:W-:Y:S02]  /*50c0*/  ISETP.GE.AND P5, PT, R4.reuse, R198, PT ;  /* 0x000000c60400720c */ /* 0x040fe40003fa6270 */
[----:B------:R-:W-:Y:S02]  /*50d0*/  ISETP.GE.AND P2, PT, R4, R197, PT ;  /* 0x000000c50400720c */ /* 0x000fe40003f46270 */
[----:B------:R-:W-:Y:S02]  /*50e0*/  FSEL R10, R65, -INF , !P1 ;  /* 0xff800000410a7808 */ /* 0x000fe40004800000 */
[----:B------:R-:W-:-:S02]  /*50f0*/  FSEL R4, R67, -INF , !P3 ;  /* 0xff80000043047808 */ /* 0x000fc40005800000 */
[CC--:B------:R-:W-:Y:S02]  /*5100*/  ISETP.GE.AND P1, PT, R7.reuse, R198.reuse, PT ;  /* 0x000000c60700720c */ /* 0x0c0fe40003f26270 */
[----:B------:R-:W-:Y:S01]  /*5110*/  ISETP.GE.AND P3, PT, R7, R197, PT ;  /* 0x000000c50700720c */ /* 0x000fe20003f66270 */
[----:B------:R-:W-:Y:S01]  /*5120*/  VIADD R7, R2, 0x30 ;  /* 0x0000003002077836 */ /* 0x000fe20000000000 */
[----:B------:R-:W-:Y:S02]  /*5130*/  FSEL R37, R61, -INF , !P5 ;  /* 0xff8000003d257808 */ /* 0x000fe40006800000 */
[----:B------:R-:W-:Y:S02]  /*5140*/  FSEL R33, R63, -INF , !P2 ;  /* 0xff8000003f217808 */ /* 0x000fe40005000000 */
[----:B------:R-:W-:Y:S02]  /*5150*/  FSEL R50, R60, -INF , !P6 ;  /* 0xff8000003c327808 */ /* 0x000fe40007000000 */
[----:B------:R-:W-:-:S02]  /*5160*/  ISETP.GE.AND P5, PT, R7, R198, PT ;  /* 0x000000c60700720c */ /* 0x000fc40003fa6270 */
[-C--:B------:R-:W-:Y:S01]  /*5170*/  ISETP.GE.AND P2, PT, R7, R197.reuse, PT ;  /* 0x000000c50700720c */ /* 0x080fe20003f46270 */
[----:B------:R-:W-:Y:S01]  /*5180*/  VIADD R7, R2, 0x38 ;  /* 0x0000003802077836 */ /* 0x000fe20000000000 */
[CC--:B------:R-:W-:Y:S02]  /*5190*/  ISETP.GE.AND P6, PT, R13.reuse, R198.reuse, PT ;  /* 0x000000c60d00720c */ /* 0x0c0fe40003fc6270 */
[----:B------:R-:W-:Y:S02]  /*51a0*/  FSEL R48, R62, -INF , !P4 ;  /* 0xff8000003e307808 */ /* 0x000fe40006000000 */
[----:B------:R-:W-:Y:S01]  /*51b0*/  ISETP.GE.AND P4, PT, R13, R197, PT ;  /* 0x000000c50d00720c */ /* 0x000fe20003f86270 */
[----:B------:R-:W-:Y:S01]  /*51c0*/  VIADD R13, R2, 0x31 ;  /* 0x00000031020d7836 */ /* 0x000fe20000000000 */
[----:B------:R-:W-:Y:S02]  /*51d0*/  FSEL R35, R57, -INF , !P6 ;  /* 0xff80000039237808 */ /* 0x000fe40007000000 */
[----:B------:R-:W-:-:S02]  /*51e0*/  ISETP.GE.AND P6, PT, R7, R198, PT ;  /* 0x000000c60700720c */ /* 0x000fc40003fc6270 */
[----:B-1----:R-:W-:Y:S02]  /*51f0*/  FSEL R252, R59, -INF , !P4 ;  /* 0xff8000003bfc7808 */ /* 0x002fe40006000000 */
[----:B------:R-:W-:Y:S02]  /*5200*/  FSEL R46, R56, -INF , !P1 ;  /* 0xff800000382e7808 */ /* 0x000fe40004800000 */
[----:B------:R-:W-:Y:S02]  /*5210*/  FSEL R44, R58, -INF , !P3 ;  /* 0xff8000003a2c7808 */ /* 0x000fe40005800000 */
[----:B------:R-:W-:Y:S01]  /*5220*/  ISETP.GE.AND P4, PT, R7, R197, PT ;  /* 0x000000c50700720c */ /* 0x000fe20003f86270 */
[----:B------:R-:W-:Y:S01]  /*5230*/  VIADD R7, R2, 0x40 ;  /* 0x0000004002077836 */ /* 0x000fe20000000000 */
[----:B------:R-:W-:Y:S02]  /*5240*/  FSEL R40, R54, -INF , !P6 ;  /* 0xff80000036287808 */ /* 0x000fe40007000000 */
[----:B------:R-:W-:-:S02]  /*5250*/  ISETP.GE.AND P1, PT, R13, R198, PT ;  /* 0x000000c60d00720c */ /* 0x000fc40003f26270 */
[----:B------:R-:W-:Y:S01]  /*5260*/  ISETP.GE.AND P3, PT, R13, R197, PT ;  /* 0x000000c50d00720c */ /* 0x000fe20003f66270 */
[C---:B------:R-:W-:Y:S01]  /*5270*/  VIADD R13, R2.reuse, 0x39 ;  /* 0x00000039020d7836 */ /* 0x040fe20000000000 */
[-C--:B------:R-:W-:Y:S02]  /*5280*/  ISETP.GE.AND P6, PT, R2, R198.reuse, PT ;  /* 0x000000c60200720c */ /* 0x080fe40003fc6270 */
[----:B------:R-:W-:Y:S02]  /*5290*/  FSEL R250, R53, -INF , !P1 ;  /* 0xff80000035fa7808 */ /* 0x000fe40004800000 */
[----:B------:R-:W-:Y:S02]  /*52a0*/  FSEL R148, R148, -INF , !P3 ;  /* 0xff80000094947808 */ /* 0x000fe40005800000 */
[----:B------:R-:W-:Y:S02]  /*52b0*/  FSEL R0, R0, -INF , !P6 ;  /* 0xff80000000007808 */ /* 0x000fe40007000000 */
[----:B------:R-:W-:-:S02]  /*52c0*/  ISETP.GE.AND P1, PT, R7, R198, PT ;  /* 0x000000c60700720c */ /* 0x000fc40003f26270 */
[----:B------:R-:W-:Y:S01]  /*52d0*/  ISETP.GE.AND P3, PT, R7, R197, PT ;  /* 0x000000c50700720c */ /* 0x000fe20003f66270 */
[----:B------:R-:W-:Y:S01]  /*52e0*/  VIADD R7, R2, 0x41 ;  /* 0x0000004102077836 */ /* 0x000fe20000000000 */
[----:B------:R-:W-:Y:S02]  /*52f0*/  FMNMX.FTZ R15, R0, R18, !PT ;  /* 0x00000012000f7209 */ /* 0x000fe40007810000 */
[----:B------:R-:W-:Y:S02]  /*5300*/  FSEL R244, R244, -INF , !P4 ;  /* 0xff800000f4f47808 */ /* 0x000fe40006000000 */
[----:B------:R-:W-:Y:S02]  /*5310*/  ISETP.GE.AND P4, PT, R7, R198, PT ;  /* 0x000000c60700720c */ /* 0x000fe40003f86270 */
[----:B------:R-:W-:Y:S02]  /*5320*/  FMNMX.FTZ R15, R20, R15, !PT ;  /* 0x0000000f140f7209 */ /* 0x000fe40007810000 */
[----:B------:R-:W-:-:S02]  /*5330*/  FSEL R166, R166, -INF , !P4 ;  /* 0xff800000a6a67808 */ /* 0x000fc40006000000 */
[----:B------:R-:W-:Y:S02]  /*5340*/  FSEL R42, R52, -INF , !P5 ;  /* 0xff800000342a7808 */ /* 0x000fe40006800000 */
[----:B------:R-:W-:Y:S02]  /*5350*/  FSEL R246, R246, -INF , !P2 ;  /* 0xff800000f6f67808 */ /* 0x000fe40005000000 */
[----:B------:R-:W-:Y:S02]  /*5360*/  ISETP.GE.AND P4, PT, R2, R197, PT ;  /* 0x000000c50200720c */ /* 0x000fe40003f86270 */
[----:B------:R-:W-:Y:S02]  /*5370*/  FMNMX.FTZ R15, R80, R15, !PT ;  /* 0x0000000f500f7209 */ /* 0x000fe40007810000 */
[C---:B------:R-:W-:Y:S02]  /*5380*/  ISETP.GE.AND P5, PT, R13.reuse, R198, PT ;  /* 0x000000c60d00720c */ /* 0x040fe40003fa6270 */
[----:B------:R-:W-:Y:S01]  /*5390*/  ISETP.GE.AND P2, PT, R13, R197, PT ;  /* 0x000000c50d00720c */ /* 0x000fe20003f46270 */
[----:B------:R-:W-:Y:S01]  /*53a0*/  VIADD R13, R2, 0x48 ;  /* 0x00000048020d7836 */ /* 0x000fe20000000000 */
[----:B------:R-:W-:-:S02]  /*53b0*/  FMNMX.FTZ R15, R82, R15, !PT ;  /* 0x0000000f520f7209 */ /* 0x000fc40007810000 */
[----:B------:R-:W-:Y:S02]  /*53c0*/  FSEL R68, R68, -INF , !P4 ;  /* 0xff80000044447808 */ /* 0x000fe40006000000 */
        /* <DEDUP_REMOVED lines=19> */
[----:B------:R-:W-:Y:S02]  /*5500*/  FSEL R248, R248, -INF , !P5 ;  /* 0xff800000f8f87808 */ /* 0x000fe40006800000 */
[----:B------:R-:W-:Y:S01]  /*5510*/  ISETP.GE.AND P5, PT, R7, R197, PT ;  /* 0x000000c50700720c */ /* 0x000fe20003fa6270 */
[----:B------:R-:W-:Y:S01]  /*5520*/  VIADD R7, R2, 0x49 ;  /* 0x0000004902077836 */ /* 0x000fe20000000000 */
[----:B------:R-:W-:Y:S02]  /*5530*/  FMNMX.FTZ R19, R42, R19, !PT ;  /* 0x000000132a137209 */ /* 0x000fe40007810000 */
[----:B------:R-:W-:Y:S01]  /*5540*/  FMNMX.FTZ R22, R48, R13, !PT ;  /* 0x0000000d30167209 */ /* 0x000fe20007810000 */
[----:B------:R-:W-:Y:S01]  /*5550*/  VIADD R13, R2, 0x71 ;  /* 0x00000071020d7836 */ /* 0x000fe20000000000 */
[----:B------:R-:W-:-:S02]  /*5560*/  FSEL R202, R202, -INF , !P3 ;  /* 0xff800000caca7808 */ /* 0x000fc40005800000 */
[C---:B------:R-:W-:Y:S02]  /*5570*/  ISETP.GE.AND P6, PT, R7.reuse, R198, PT ;  /* 0x000000c60700720c */ /* 0x040fe40003fc6270 */
[----:B------:R-:W-:Y:S01]  /*5580*/  ISETP.GE.AND P3, PT, R7, R197, PT ;  /* 0x000000c50700720c */ /* 0x000fe20003f66270 */
[----:B------:R-:W-:Y:S01]  /*5590*/  VIADD R7, R2, 0x50 ;  /* 0x0000005002077836 */ /* 0x000fe20000000000 */
[----:B------:R-:W-:Y:S02]  /*55a0*/  FMNMX.FTZ R19, R250, R19, !PT ;  /* 0x00000013fa137209 */ /* 0x000fe40007810000 */
[----:B------:R-:W-:Y:S02]  /*55b0*/  FMNMX.FTZ R17, R33, R22, !PT ;  /* 0x0000001621117209 */ /* 0x000fe40007810000 */
[----:B------:R-:W-:Y:S02]  /*55c0*/  FMNMX.FTZ R19, R40, R19, !PT ;  /* 0x0000001328137209 */ /* 0x000fe40007810000 */
[----:B------:R-:W-:-:S02]  /*55d0*/  FMNMX.FTZ R17, R44, R17, !PT ;  /* 0x000000112c117209 */ /* 0x000fc40007810000 */
[----:B------:R-:W-:Y:S02]  /*55e0*/  FSEL R172, R172, -INF , !P5 ;  /* 0xff800000acac7808 */ /* 0x000fe40006800000 */
[----:B------:R-:W-:Y:S02]  /*55f0*/  FSEL R236, R236, -INF , !P2 ;  /* 0xff800000ecec7808 */ /* 0x000fe40005000000 */
        /* <DEDUP_REMOVED lines=11> */
[----:B------:R-:W-:-:S02]  /*56b0*/  FMNMX.FTZ R19, R166, R19, !PT ;  /* 0x00000013a6137209 */ /* 0x000fc40007810000 */
        /* <DEDUP_REMOVED lines=16> */
[----:B------:R-:W-:Y:S02]  /*57c0*/  FMNMX.FTZ R19, R184, R19, !PT ;  /* 0x00000013b8137209 */ /* 0x000fe40007810000 */
[----:B------:R-:W-:Y:S02]  /*57d0*/  FMNMX.FTZ R17, R202, R17, !PT ;  /* 0x00000011ca117209 */ /* 0x000fe40007810000 */
[----:B------:R-:W-:Y:S02]  /*57e0*/  FSEL R180, R180, -INF , !P1 ;  /* 0xff800000b4b47808 */ /* 0x000fe40004800000 */
[----:B------:R-:W-:-:S02]  /*57f0*/  ISETP.GE.AND P4, PT, R7, R198, PT ;  /* 0x000000c60700720c */ /* 0x000fc40003f86270 */
[----:B------:R-:W-:Y:S01]  /*5800*/  ISETP.GE.AND P1, PT, R7, R197, PT ;  /* 0x000000c50700720c */ /* 0x000fe20003f26270 */
[----:B------:R-:W-:Y:S01]  /*5810*/  VIADD R7, R2, 0x61 ;  /* 0x0000006102077836 */ /* 0x000fe20000000000 */
        /* <DEDUP_REMOVED lines=20> */
[-C--:B------:R-:W-:Y:S02]  /*5960*/  ISETP.GE.AND P4, PT, R7, R198.reuse, PT ;  /* 0x000000c60700720c */ /* 0x080fe40003f86270 */
[----:B------:R-:W-:Y:S02]  /*5970*/  FSEL R162, R162, -INF , !P5 ;  /* 0xff800000a2a27808 */ /* 0x000fe40006800000 */
[----:B------:R-:W-:Y:S02]  /*5980*/  FMNMX.FTZ R19, R164, R19, !PT ;  /* 0x00000013a4137209 */ /* 0x000fe40007810000 */
[----:B------:R-:W-:Y:S02]  /*5990*/  FMNMX.FTZ R17, R180, R17, !PT ;  /* 0x00000011b4117209 */ /* 0x000fe40007810000 */
[----:B------:R-:W-:-:S02]  /*59a0*/  ISETP.GE.AND P6, PT, R15, R198, PT ;  /* 0x000000c60f00720c */ /* 0x000fc40003fc6270 */
[----:B------:R-:W-:Y:S02]  /*59b0*/  FSEL R160, R160, -INF , !P4 ;  /* 0xff800000a0a07808 */ /* 0x000fe40006000000 */
[----:B------:R-:W-:Y:S02]  /*59c0*/  FMNMX.FTZ R19, R162, R19, !PT ;  /* 0x00000013a2137209 */ /* 0x000fe40007810000 */
[----:B------:R-:W-:Y:S02]  /*59d0*/  FMNMX.FTZ R17, R178, R17, !PT ;  /* 0x00000011b2117209 */ /* 0x000fe40007810000 */
[----:B------:R-:W-:Y:S02]  /*59e0*/  FSEL R158, R158, -INF , !P1 ;  /* 0xff8000009e9e7808 */ /* 0x000fe40004800000 */
        /* <DEDUP_REMOVED lines=15> */
[----:B------:R-:W-:Y:S02]  /*5ae0*/  FSEL R154, R154, -INF , !P2 ;  /* 0xff8000009a9a7808 */ /* 0x000fe40005000000 */
[----:B------:R-:W-:-:S02]  /*5af0*/  FMNMX.FTZ R17, R156, R17, !PT ;  /* 0x000000119c117209 */ /* 0x000fc40007810000 */
[----:B------:R-:W-:Y:S02]  /*5b00*/  FSEL R140, R140, -INF , !P6 ;  /* 0xff8000008c8c7808 */ /* 0x000fe40007000000 */
[----:B------:R-:W-:Y:S02]  /*5b10*/  FMNMX.FTZ R19, R142, R19, !PT ;  /* 0x000000138e137209 */ /* 0x000fe40007810000 */
[----:B------:R-:W-:Y:S02]  /*5b20*/  ISETP.GE.AND P2, PT, R15, R197, PT ;  /* 0x000000c50f00720c */ /* 0x000fe40003f46270 */
[----:B------:R-:W-:Y:S02]  /*5b30*/  FSEL R150, R150, -INF , !P1 ;  /* 0xff80000096967808 */ /* 0x000fe40004800000 */
[----:B------:R-:W-:Y:S02]  /*5b40*/  FMNMX.FTZ R17, R154, R17, !PT ;  /* 0x000000119a117209 */ /* 0x000fe40007810000 */
[----:B------:R-:W-:-:S02]  /*5b50*/  FMNMX.FTZ R15, R140, R19, !PT ;  /* 0x000000138c0f7209 */ /* 0x000fc40007810000 */
[----:B------:R-:W-:Y:S02]  /*5b60*/  ISETP.GE.AND P1, PT, R13, R197, PT ;  /* 0x000000c50d00720c */ /* 0x000fe40003f26270 */
[----:B------:R-:W-:Y:S01]  /*5b70*/  FSEL R138, R11, -INF , !P2 ;  /* 0xff8000000b8a7808 */ /* 0x000fe20005000000 */
[----:B------:R-:W1:Y:S01]  /*5b80*/  SHFL.BFLY PT, R22, R15, 0x2, 0x1f ;  /* 0x0c401f000f167f89 */ /* 0x000e6200000e0000 */
[----:B------:R-:W-:Y:S02]  /*5b90*/  FMNMX.FTZ R17, R150, R17, !PT ;  /* 0x0000001196117209 */ /* 0x000fe40007810000 */
[----:B------:R-:W-:Y:S02]  /*5ba0*/  ISETP.GE.AND P2, PT, R7, R197, PT ;  /* 0x000000c50700720c */ /* 0x000fe40003f46270 */
[----:B------:R-:W-:Y:S02]  /*5bb0*/  FSEL R136, R9, -INF , !P1 ;  /* 0xff80000009887808 */ /* 0x000fe40004800000 */
[----:B------:R-:W-:-:S02]  /*5bc0*/  FMNMX.FTZ R17, R138, R17, !PT ;  /* 0x000000118a117209 */ /* 0x000fc40007810000 */
[----:B------:R-:W-:Y:S02]  /*5bd0*/  ISETP.GE.AND P1, PT, R2, R197, PT ;  /* 0x000000c50200720c */ /* 0x000fe40003f26270 */
        /* <DEDUP_REMOVED lines=12> */
[----:B------:R-:W-:Y:S02]  /*5ca0*/  FMUL.FTZ R67, R2, UR6 ;  /* 0x0000000602437c20 */ /* 0x000fe40008410000 */
[----:B------:R-:W-:Y:S03]  /*5cb0*/  LDSM.16.MT88.4 R24, [R224+0xc800] ;  /* 0x00c80000e018783b */ /* 0x000fe60000004200 */
[----:B------:R-:W-:-:S05]  /*5cc0*/  FSEL R67, R67, RZ, P1 ;  /* 0x000000ff43437208 */ /* 0x000fca0000800000 */
        /* <DEDUP_REMOVED lines=30> */
[----:B------:R-:W-:Y:S01]  /*5eb0*/  LDSM.16.MT88.4 R16, [R221+0xc800] ;  /* 0x00c80000dd10783b */ /* 0x000fe20000004200 */
[--C-:B------:R-:W-:Y:S01]  /*5ec0*/  FFMA.FTZ R53, R106, UR6, -R65.reuse ;  /* 0x000000066a357c23 */ /* 0x100fe20008010841 */
[----:B------:R-:W2:Y:S01]  /*5ed0*/  MUFU.EX2 R59, R59 ;  /* 0x0000003b003b7308 */ /* 0x000ea20000000800 */
[----:B-1----:R-:W-:Y:S01]  /*5ee0*/  F2FP.BF16.F32.PACK_AB R68, R63, R66 ;  /* 0x000000423f44723e */ /* 0x002fe200000010ff */
[----:B------:R-:W1:Y:S01]  /*5ef0*/  LDSM.16.MT88.4 R8, [R222+0xc800] ;  /* 0x00c80000de08783b */ /* 0x000e620000004200 */
        /* <DEDUP_REMOVED lines=11> */
[----:B------:R-:W-:Y:S01]  /*5fb0*/  FFMA.FTZ R152, R152, UR6, -R65 ;  /* 0x0000000698987c23 */ /* 0x000fe20008010841 */
[--C-:B------:R-:W-:Y:S01]  /*5fc0*/  FFMA.FTZ R166, R166, UR6, -R67.reuse ;  /* 0x00000006a6a67c23 */ /* 0x100fe20008010843 */
[----:B------:R-:W4:Y:S01]  /*5fd0*/  MUFU.EX2 R64, R64 ;  /* 0x0000004000407308 */ /* 0x000f220000000800 */
[----:B--2---:R-:W-:Y:S01]  /*5fe0*/  F2FP.BF16.F32.PACK_AB R70, R59, R62 ;  /* 0x0000003e3b46723e */ /* 0x004fe200000010ff */
[--C-:B------:R-:W-:Y:S01]  /*5ff0*/  FFMA.FTZ R139, R236, UR6, -R67.reuse ;  /* 0x00000006ec8b7c23 */ /* 0x100fe20008010843 */
[----:B------:R-:W-:Y:S01]  /*6000*/  FFMA.FTZ R170, R170, UR6, -R67 ;  /* 0x00000006aaaa7c23 */ /* 0x000fe20008010843 */
[--C-:B------:R-:W-:Y:S01]  /*6010*/  FFMA.FTZ R141, R202, UR6, -R65.reuse ;  /* 0x00000006ca8d7c23 */ /* 0x100fe20008010841 */
[--C-:B------:R-:W-:Y:S01]  /*6020*/  FFMA.FTZ R172, R172, UR6, -R65.reuse ;  /* 0x00000006acac7c23 */ /* 0x100fe20008010841 */
[--C-:B------:R-:W-:Y:S01]  /*6030*/  FFMA.FTZ R143, R200, UR6, -R65.reuse ;  /* 0x00000006c88f7c23 */ /* 0x100fe20008010841 */
[----:B------:R-:W-:Y:S01]  /*6040*/  FFMA.FTZ R174, R174, UR6, -R65 ;  /* 0x00000006aeae7c23 */ /* 0x000fe20008010841 */
[----:B------:R-:W-:Y:S01]  /*6050*/  MUFU.EX2 R60, R60 ;  /* 0x0000003c003c7308 */ /* 0x000fe20000000800 */
[--C-:B------:R-:W-:Y:S01]  /*6060*/  FFMA.FTZ R145, R184, UR6, -R67.reuse ;  /* 0x00000006b8917c23 */ /* 0x100fe20008010843 */
[--C-:B------:R-:W-:Y:S01]  /*6070*/  FFMA.FTZ R184, R34, UR6, -R67.reuse ;  /* 0x0000000622b87c23 */ /* 0x100fe20008010843 */
[--C-:B------:R-:W-:Y:S01]  /*6080*/  FFMA.FTZ R147, R32, UR6, -R67.reuse ;  /* 0x0000000620937c23 */ /* 0x100fe20008010843 */
[----:B------:R-:W-:Y:S01]  /*6090*/  FFMA.FTZ R186, R186, UR6, -R67 ;  /* 0x00000006baba7c23 */ /* 0x000fe20008010843 */
[----:B------:R-:W-:Y:S01]  /*60a0*/  LDSM.16.MT88.4 R32, [R224+0x12000] ;  /* 0x01200000e020783b */ /* 0x000fe20000004200 */
[--C-:B------:R-:W-:Y:S01]  /*60b0*/  FFMA.FTZ R149, R182, UR6, -R65.reuse ;  /* 0x00000006b6957c23 */ /* 0x100fe20008010841 */
[--C-:B------:R-:W-:Y:S01]  /*60c0*/  FFMA.FTZ R180, R180, UR6, -R65.reuse ;  /* 0x00000006b4b47c23 */ /* 0x100fe20008010841 */
[----:B------:R-:W2:Y:S01]  /*60d0*/  MUFU.EX2 R57, R57 ;  /* 0x0000003900397308 */ /* 0x000ea20000000800 */
[----:B----4-:R-:W-:Y:S01]  /*60e0*/  F2FP.BF16.F32.PACK_AB R69, R64, R61 ;  /* 0x0000003d4045723e */ /* 0x010fe200000010ff */
        /* <DEDUP_REMOVED lines=12> */
[--C-:B------:R-:W-:Y:S01]  /*61b0*/  FFMA.FTZ R134, R134, UR6, -R65.reuse ;  /* 0x0000000686867c23 */ /* 0x100fe20008010841 */
[----:B------:R-:W-:Y:S01]  /*61c0*/  FFMA.FTZ R243, R132, UR6, -R65 ;  /* 0x0000000684f37c23 */ /* 0x000fe20008010841 */
[----:B------:R-:W4:Y:S01]  /*61d0*/  MUFU.EX2 R58, R58 ;  /* 0x0000003a003a7308 */ /* 0x000f220000000800 */
[----:B--2---:R-:W-:Y:S01]  /*61e0*/  F2FP.BF16.F32.PACK_AB R71, R57, R60 ;  /* 0x0000003c3947723e */ /* 0x004fe200000010ff */
[----:B------:R-:W-:Y:S01]  /*61f0*/  FADD.FTZ R63, R66, R63 ;  /* 0x0000003f423f7221 */ /* 0x000fe20000010000 */
[----:B------:R-:W-:Y:S01]  /*6200*/  FADD.FTZ R61, R61, R64 ;  /* 0x000000403d3d7221 */ /* 0x000fe20000010000 */
[----:B------:R-:W-:-:S02]  /*6210*/  ISETP.GE.AND P1, PT, R194, 0x2, PT ;  /* 0x00000002c200780c */ /* 0x000fc40003f26270 */
[----:B------:R-:W-:Y:S01]  /*6220*/  FADD.FTZ R62, R62, R63 ;  /* 0x0000003f3e3e7221 */ /* 0x000fe20000010000 */
[----:B------:R-:W-:Y:S01]  /*6230*/  FADD.FTZ R60, R60, R61 ;  /* 0x0000003d3c3c7221 */ /* 0x000fe20000010000 */
[----:B------:R-:W-:Y:S01]  /*6240*/  HMMA.16816.F32.BF16 R120, R68, R116, RZ ;  /* 0x000000744478723c */ /* 0x000fe200000418ff */
[----:B------:R-:W-:Y:S01]  /*6250*/  MUFU.EX2 R54, R54 ;  /* 0x0000003600367308 */ /* 0x000fe20000000800 */
[----:B------:R-:W-:Y:S01]  /*6260*/  FADD.FTZ R62, R59, R62 ;  /* 0x0000003e3b3e7221 */ /* 0x000fe20000010000 */
[----:B------:R-:W-:-:S03]  /*6270*/  FADD.FTZ R57, R57, R60 ;  /* 0x0000003c39397221 */ /* 0x000fc60000010000 */
[C---:B------:R-:W-:Y:S03]  /*6280*/  HMMA.16816.F32.BF16 R116, R68.reuse, R118, RZ ;  /* 0x000000764474723c */ /* 0x040fe600000418ff */
[----:B------:R-:W2:Y:S01]  /*6290*/  MUFU.EX2 R51, R51 ;  /* 0x0000003300337308 */ /* 0x000ea20000000800 */
[----:B----4-:R-:W-:Y:S02]  /*62a0*/  F2FP.BF16.F32.PACK_AB R12, R58, R55 ;  /* 0x000000373a0c723e */ /* 0x010fe400000010ff */
[C---:B------:R-:W-:Y:S05]  /*62b0*/  HMMA.16816.F32.BF16 R128, R68.reuse, R124, RZ ;  /* 0x0000007c4480723c */ /* 0x040fea00000418ff */
[----:B------:R-:W-:Y:S01]  /*62c0*/  MUFU.EX2 R56, R56 ;  /* 0x0000003800387308 */ /* 0x000fe20000000800 */
[C---:B------:R-:W-:Y:S06]  /*62d0*/  HMMA.16816.F32.BF16 R112, R68.reuse, R108, RZ ;  /* 0x0000006c4470723c */ /* 0x040fec00000418ff */
[----:B------:R-:W-:Y:S01]  /*62e0*/  HMMA.16816.F32.BF16 R124, R68, R126, RZ ;  /* 0x0000007e447c723c */ /* 0x000fe200000418ff */
[----:B------:R-:W4:Y:S01]  /*62f0*/  MUFU.EX2 R53, R53 ;  /* 0x0000003500357308 */ /* 0x000f220000000800 */
[----:B--2---:R-:W-:-:S04]  /*6300*/  F2FP.BF16.F32.PACK_AB R14, R51, R54 ;  /* 0x00000036330e723e */ /* 0x004fc800000010ff */
[C---:B------:R-:W-:Y:S03]  /*6310*/  HMMA.16816.F32.BF16 R108, R68.reuse, R110, RZ ;  /* 0x0000006e446c723c */ /* 0x040fe600000418ff */
[----:B------:R-:W-:Y:S03]  /*6320*/  MUFU.EX2 R52, R52 ;  /* 0x0000003400347308 */ /* 0x000fe60000000800 */
[C---:B------:R-:W-:Y:S05]  /*6330*/  HMMA.16816.F32.BF16 R96, R68.reuse, R92, RZ ;  /* 0x0000005c4460723c */ /* 0x040fea00000418ff */
[----:B------:R-:W2:Y:S01]  /*6340*/  MUFU.EX2 R49, R49 ;  /* 0x0000003100317308 */ /* 0x000ea20000000800 */
[----:B----4-:R-:W-:Y:S01]  /*6350*/  F2FP.BF16.F32.PACK_AB R13, R53, R56 ;  /* 0x00000038350d723e */ /* 0x010fe200000010ff */
[----:B------:R-:W-:Y:S01]  /*6360*/  HMMA.16816.F32.BF16 R88, R68, R84, RZ ;  /* 0x000000544458723c */ /* 0x000fe200000418ff */
[----:B------:R-:W-:-:S04]  /*6370*/  FADD.FTZ R56, R56, R57 ;  /* 0x0000003938387221 */ /* 0x000fc80000010000 */
[----:B------:R-:W-:Y:S01]  /*6380*/  FADD.FTZ R53, R53, R56 ;  /* 0x0000003835357221 */ /* 0x000fe20000010000 */
[C---:B------:R-:W-:Y:S01]  /*6390*/  HMMA.16816.F32.BF16 R92, R68.reuse, R94, RZ ;  /* 0x0000005e445c723c */ /* 0x040fe200000418ff */
[----:B------:R-:W-:Y:S05]  /*63a0*/  MUFU.EX2 R50, R50 ;  /* 0x0000003200327308 */ /* 0x000fea0000000800 */
[----:B------:R-:W-:Y:S01]  /*63b0*/  HMMA.16816.F32.BF16 R84, R68, R86, RZ ;  /* 0x000000564454723c */ /* 0x000fe200000418ff */
[----:B--2---:R-:W-:Y:S02]  /*63c0*/  F2FP.BF16.F32.PACK_AB R15, R49, R52 ;  /* 0x00000034310f723e */ /* 0x004fe400000010ff */
[----:B------:R-:W2:Y:S01]  /*63d0*/  MUFU.EX2 R47, R47 ;  /* 0x0000002f002f7308 */ /* 0x000ea20000000800 */
[----:B------:R-:W-:-:S02]  /*63e0*/  FADD.FTZ R52, R52, R53 ;  /* 0x0000003534347221 */ /* 0x000fc40000010000 */
[----:B------:R-:W-:Y:S02]  /*63f0*/  HMMA.16816.F32.BF16 R104, R68, R100, RZ ;  /* 0x000000644468723c */ /* 0x000fe400000418ff */
        /* <DEDUP_REMOVED lines=46> */
[----:B--2---:R-:W-:Y:S01]  /*66e0*/  F2FP.BF16.F32.PACK_AB R24, R47, R50 ;  /* 0x000000322f18723e */ /* 0x004fe200000010ff */
[----:B------:R-:W2:Y:S01]  /*66f0*/  MUFU.EX2 R166, R166 ;  /* 0x000000a600a67308 */ /* 0x000ea20000000800 */
        /* <DEDUP_REMOVED lines=16> */
[----:B------:R-:W4:Y:S04]  /*6800*/  MUFU.EX2 R172, R172 ;  /* 0x000000ac00ac7308 */ /* 0x000f280000000800 */
[C---:B------:R-:W-:Y:S04]  /*6810*/  HMMA.16816.F32.BF16 R128, R24.reuse, R20, R128 ;  /* 0x000000141880723c */ /* 0x040fe80000041880 */
[----:B------:R-:W-:Y:S02]  /*6820*/  MUFU.EX2 R143, R143 ;  /* 0x0000008f008f7308 */ /* 0x000fe40000000800 */
[C---:B------:R-:W-:Y:S01]  /*6830*/  HMMA.16816.F32.BF16 R124, R24.reuse, R22, R124 ;  /* 0x00000016187c723c */ /* 0x040fe2000004187c */
[----:B------:R-:W2:Y:S05]  /*6840*/  LDSM.16.MT88.4 R20, [R224+0xd800] ;  /* 0x00d80000e014783b */ /* 0x000eaa0000004200 */
        /* <DEDUP_REMOVED lines=59> */
[C---:B----4-:R-:W-:Y:S01]  /*6c00*/  HMMA.16816.F32.BF16 R80, R8.reuse, R12, R80 ;  /* 0x0000000c0850723c */ /* 0x050fe20000041850 */
[----:B------:R-:W-:Y:S01]  /*6c10*/  F2FP.BF16.F32.PACK_AB R22, R170, R139 ;  /* 0x0000008baa16723e */ /* 0x000fe200000010ff */
[----:B------:R-:W2:Y:S01]  /*6c20*/  MUFU.EX2 R159, R159 ;  /* 0x0000009f009f7308 */ /* 0x000ea20000000800 */
        /* <DEDUP_REMOVED lines=16> */
[C---:B-1----:R-:W-:Y:S06]  /*6d30*/  HMMA.16816.F32.BF16 R120, R20.reuse, R16, R120 ;  /* 0x000000101478723c */ /* 0x042fec0000041878 */
[C---:B------:R-:W-:Y:S01]  /*6d40*/  HMMA.16816.F32.BF16 R116, R20.reuse, R18, R116 ;  /* 0x000000121474723c */ /* 0x040fe20000041874 */
[----:B------:R-:W-:Y:S05]  /*6d50*/  LDSM.16.MT88.4 R16, [R224+0xe800] ;  /* 0x00e80000e010783b */ /* 0x000fea0000004200 */
[C---:B----4-:R-:W-:Y:S06]  /*6d60*/  HMMA.16816.F32.BF16 R112, R20.reuse, R12, R112 ;  /* 0x0000000c1470723c */ /* 0x050fec0000041870 */
        /* <DEDUP_REMOVED lines=65> */
[--C-:B------:R-:W-:Y:S01]  /*7180*/  FFMA.FTZ R34, R142, UR6, -R67.reuse ;  /* 0x000000068e227c23 */ /* 0x100fe20008010843 */
[----:B------:R-:W-:Y:S01]  /*7190*/  FFMA.FTZ R35, R140, UR6, -R67 ;  /* 0x000000068c237c23 */ /* 0x000fe20008010843 */
[----:B------:R-:W-:Y:S01]  /*71a0*/  FFMA.FTZ R67, R138, UR6, -R65 ;  /* 0x000000068a437c23 */ /* 0x000fe20008010841 */
[----:B------:R-:W-:Y:S02]  /*71b0*/  MUFU.EX2 R32, R32 ;  /* 0x0000002000207308 */ /* 0x000fe40000000800 */
[C---:B------:R-:W-:Y:S01]  /*71c0*/  HMMA.16816.F32.BF16 R84, R24.reuse, R10, R84 ;  /* 0x0000000a1854723c */ /* 0x040fe20000041854 */
[----:B------:R-:W1:Y:S05]  /*71d0*/  LDSM.16.MT88.4 R8, [R222+0xf800] ;  /* 0x00f80000de08783b */ /* 0x000e6a0000004200 */
[----:B------:R-:W4:Y:S01]  /*71e0*/  MUFU.EX2 R33, R33 ;  /* 0x0000002100217308 */ /* 0x000f220000000800 */
[C---:B--2---:R-:W-:Y:S06]  /*71f0*/  HMMA.16816.F32.BF16 R96, R24.reuse, R12, R96 ;  /* 0x0000000c1860723c */ /* 0x044fec0000041860 */
[C---:B------:R-:W-:Y:S01]  /*7200*/  HMMA.16816.F32.BF16 R92, R24.reuse, R14, R92 ;  /* 0x0000000e185c723c */ /* 0x040fe2000004185c */
[----:B------:R-:W-:Y:S01]  /*7210*/  MUFU.EX2 R34, R34 ;  /* 0x0000002200227308 */ /* 0x000fe20000000800 */
[----:B------:R-:W2:Y:S04]  /*7220*/  LDSM.16.MT88.4 R12, [R224+0xf800] ;  /* 0x00f80000e00c783b */ /* 0x000ea80000004200 */
[C---:B---3--:R-:W-:Y:S03]  /*7230*/  HMMA.16816.F32.BF16 R80, R24.reuse, R4, R80 ;  /* 0x000000041850723c */ /* 0x048fe60000041850 */
[----:B------:R-:W3:Y:S03]  /*7240*/  MUFU.EX2 R35, R35 ;  /* 0x0000002300237308 */ /* 0x000ee60000000800 */
[----:B------:R-:W-:Y:S01]  /*7250*/  HMMA.16816.F32.BF16 R76, R24, R6, R76 ;  /* 0x00000006184c723c */ /* 0x000fe2000004184c */
[----:B----4-:R-:W-:-:S04]  /*7260*/  F2FP.BF16.F32.PACK_AB R4, R33, R32 ;  /* 0x000000202104723e */ /* 0x010fc800000010ff */
[----:B------:R-:W4:Y:S01]  /*7270*/  MUFU.EX2 R67, R67 ;  /* 0x0000004300437308 */ /* 0x000f220000000800 */
[----:B------:R-:W-:Y:S01]  /*7280*/  HMMA.16816.F32.BF16 R128, R24, R20, R128 ;  /* 0x000000141880723c */ /* 0x000fe20000041880 */
[----:B------:R-:W-:-:S05]  /*7290*/  F2FP.BF16.F32.PACK_AB R7, R243, R134 ;  /* 0x00000086f307723e */ /* 0x000fca00000010ff */
[----:B------:R-:W-:Y:S01]  /*72a0*/  HMMA.16816.F32.BF16 R124, R24, R22, R124 ;  /* 0x00000016187c723c */ /* 0x000fe2000004187c */
[----:B------:R-:W-:Y:S01]  /*72b0*/  LDSM.16.MT88.4 R20, [R221+0xf800] ;  /* 0x00f80000dd14783b */ /* 0x000fe20000004200 */
[----:B---3--:R-:W-:-:S04]  /*72c0*/  F2FP.BF16.F32.PACK_AB R6, R35, R34 ;  /* 0x000000222306723e */ /* 0x008fc800000010ff */
[----:B------:R-:W-:Y:S01]  /*72d0*/  HMMA.16816.F32.BF16 R104, R24, R16, R104 ;  /* 0x000000101868723c */ /* 0x000fe20000041868 */
[----:B----4-:R-:W-:Y:S01]  /*72e0*/  F2FP.BF16.F32.PACK_AB R5, R136, R67 ;  /* 0x000000438805723e */ /* 0x010fe200000010ff */
[----:B------:R-:W-:-:S04]  /*72f0*/  FADD.FTZ R67, R67, R154 ;  /* 0x0000009a43437221 */ /* 0x000fc80000010000 */
[----:B------:R-:W-:Y:S01]  /*7300*/  HMMA.16816.F32.BF16 R100, R24, R18, R100 ;  /* 0x000000121864723c */ /* 0x000fe20000041864 */
[----:B------:R-:W3:Y:S01]  /*7310*/  LDSM.16.MT88.4 R16, [R220+0xf800] ;  /* 0x00f80000dc10783b */ /* 0x000ee20000004200 */
[----:B------:R-:W-:-:S04]  /*7320*/  FADD.FTZ R67, R136, R67 ;  /* 0x0000004388437221 */ /* 0x000fc80000010000 */
[----:B-1----:R-:W-:Y:S01]  /*7330*/  HMMA.16816.F32.BF16 R120, R4, R8, R120 ;  /* 0x000000080478723c */ /* 0x002fe20000041878 */
[----:B------:R-:W-:-:S04]  /*7340*/  FADD.FTZ R134, R134, R67 ;  /* 0x0000004386867221 */ /* 0x000fc80000010000 */
[----:B------:R-:W-:Y:S01]  /*7350*/  FADD.FTZ R243, R243, R134 ;  /* 0x00000086f3f37221 */ /* 0x000fe20000010000 */
[----:B--2---:R-:W-:Y:S01]  /*7360*/  HMMA.16816.F32.BF16 R128, R4, R12, R128 ;  /* 0x0000000c0480723c */ /* 0x004fe20000041880 */
        /* <DEDUP_REMOVED lines=11> */
[----:B------:R-:W-:Y:S01]  /*7420*/  HMMA.16816.F32.BF16 R68, R24, R30, R68 ;  /* 0x0000001e1844723c */ /* 0x000fe20000041844 */
[----:B------:R-:W-:-:S04]  /*7430*/  FADD.FTZ R46, R46, R47 ;  /* 0x0000002f2e2e7221 */ /* 0x000fc80000010000 */
[----:B------:R-:W-:Y:S01]  /*7440*/  FADD.FTZ R43, R43, R46 ;  /* 0x0000002e2b2b7221 */ /* 0x000fe20000010000 */
[----:B---3--:R-:W-:Y:S03]  /*7450*/  HMMA.16816.F32.BF16 R104, R4, R16, R104 ;  /* 0x000000100468723c */ /* 0x008fe60000041868 */
[----:B------:R-:W-:-:S03]  /*7460*/  FADD.FTZ R42, R42, R43 ;  /* 0x0000002b2a2a7221 */ /* 0x000fc60000010000 */
[C---:B------:R-:W-:Y:S01]  /*7470*/  HMMA.16816.F32.BF16 R100, R4.reuse, R18, R100 ;  /* 0x000000120464723c */ /* 0x040fe20000041864 */
        /* <DEDUP_REMOVED lines=96> */
.L_x_2434:
[----:B------:R-:W-:-:S04]  /*7a80*/  LEA R4, -R192, RZ, 0x7 ;  /* 0x000000ffc0047211 */ /* 0x000fc800078e39ff */
[----:B------:R-:W-:-:S07]  /*7a90*/  SHF.R.S32.HI R3, RZ, 0x1f, R4 ;  /* 0x0000001fff037819 */ /* 0x000fce0000011404 */
.L_x_2435:
        /* <DEDUP_REMOVED lines=16> */
[----:B------:R-:W-:Y:S01]  /*7ba0*/  IMAD.X R9, R7, 0x1, R4, P1 ;  /* 0x0000000107097824 */ /* 0x000fe200008e0604 */
[----:B------:R-:W-:-:S03]  /*7bb0*/  IADD3 R16, P1, R18, R5, RZ ;  /* 0x0000000512107210 */ /* 0x000fc60007f3e0ff */
        /* <DEDUP_REMOVED lines=8> */
[----:B------:R1:W-:Y:S02]  /*7c40*/  LDGSTS.E.BYPASS.LTC128B.128 [R237+0x10800], desc[UR12][R6.64+0x80] ;  /* 0x1080008006ed7fae */ /* 0x0003e4000b901d4c */
[--C-:B------:R-:W-:Y:S01]  /*7c50*/  IMAD.X R23, R21, 0x1, R4.reuse, P1 ;  /* 0x0000000115177824 */ /* 0x100fe200008e0604 */
[----:B------:R-:W-:Y:S01]  /*7c60*/  ISETP.GE.AND P1, PT, R194, 0x3, PT ;  /* 0x00000003c200780c */ /* 0x000fe20003f26270 */
[----:B------:R-:W-:Y:S02]  /*7c70*/  LDGSTS.E.BYPASS.LTC128B.128 [R237+0xd000], desc[UR12][R8.64] ;  /* 0x0d00000008ed7fae */ /* 0x000fe4000b901d4c */
[----:B------:R-:W-:-:S02]  /*7c80*/  IMAD.X R25, R23, 0x1, R4, P2 ;  /* 0x0000000117197824 */ /* 0x000fc400010e0604 */
[----:B------:R-:W-:Y:S04]  /*7c90*/  LDGSTS.E.BYPASS.LTC128B.128 [R237+0x11000], desc[UR12][R8.64+0x80] ;  /* 0x1100008008ed7fae */ /* 0x000fe8000b901d4c */
[----:B------:R-:W-:Y:S04]  /*7ca0*/  LDGSTS.E.BYPASS.LTC128B.128 [R237+0xd800], desc[UR12][R18.64] ;  /* 0x0d80000012ed7fae */ /* 0x000fe8000b901d4c */
[----:B------:R-:W-:Y:S04]  /*7cb0*/  LDGSTS.E.BYPASS.LTC128B.128 [R237+0x11800], desc[UR12][R18.64+0x80] ;  /* 0x1180008012ed7fae */ /* 0x000fe8000b901d4c */
[----:B------:R-:W-:Y:S04]  /*7cc0*/  LDGSTS.E.BYPASS.LTC128B.128 [R237+0xe000], desc[UR12][R16.64] ;  /* 0x0e00000010ed7fae */ /* 0x000fe8000b901d4c */
        /* <DEDUP_REMOVED lines=8> */
[----:B------:R-:W4:Y:S04]  /*7d50*/  LDSM.16.M88.4 R12, [R229+0x4000] ;  /* 0x00400000e50c783b */ /* 0x000f280000000200 */
[----:B------:R-:W5:Y:S04]  /*7d60*/  LDSM.16.M88.4 R40, [R229+0x4800] ;  /* 0x00480000e528783b */ /* 0x000f680000000200 */
[----:B------:R-:W3:Y:S04]  /*7d70*/  LDSM.16.M88.4 R156, [R229+0x5000] ;  /* 0x00500000e59c783b */ /* 0x000ee80000000200 */
[----:B------:R-:W3:Y:S04]  /*7d80*/  LDSM.16.M88.4 R148, [R229+0x5800] ;  /* 0x00580000e594783b */ /* 0x000ee80000000200 */
[----:B------:R-:W3:Y:S04]  /*7d90*/  LDSM.16.M88.4 R140, [R229+0x6000] ;  /* 0x00600000e58c783b */ /* 0x000ee80000000200 */
[----:B------:R-:W3:Y:S04]  /*7da0*/  LDSM.16.M88.4 R132, [R229+0x6800] ;  /* 0x00680000e584783b */ /* 0x000ee80000000200 */
[----:B------:R-:W3:Y:S04]  /*7db0*/  LDSM.16.M88.4 R60, [R229+0x7000] ;  /* 0x00700000e53c783b */ /* 0x000ee80000000200 */
[----:B-1----:R-:W1:Y:S04]  /*7dc0*/  LDSM.16.M88.4 R4, [R229+0x7800] ;  /* 0x00780000e504783b */ /* 0x002e680000000200 */
[----:B------:R-:W-:Y:S04]  /*7dd0*/  LDSM.16.M88.4 R44, [R228] ;  /* 0x00000000e42c783b */ /* 0x000fe80000000200 */
[----:B--2---:R-:W2:Y:S04]  /*7de0*/  LDSM.16.M88.4 R20, [R227] ;  /* 0x00000000e314783b */ /* 0x004ea80000000200 */
[----:B------:R-:W2:Y:S01]  /*7df0*/  LDSM.16.M88.4 R176, [R218] ;  /* 0x00000000dab0783b */ /* 0x000ea20000000200 */
[C---:B----4-:R-:W-:Y:S03]  /*7e00*/  HMMA.16816.F32.BF16 R16, R52.reuse, R12, RZ ;  /* 0x0000000c3410723c */ /* 0x050fe600000418ff */
[----:B------:R-:W4:Y:S03]  /*7e10*/  LDSM.16.M88.4 R164, [R216] ;  /* 0x00000000d8a4783b */ /* 0x000f260000000200 */
[C---:B------:R-:W-:Y:S01]  /*7e20*/  HMMA.16816.F32.BF16 R12, R52.reuse, R14, RZ ;  /* 0x0000000e340c723c */ /* 0x040fe200000418ff */
[----:B------:R-:W4:Y:S04]  /*7e30*/  LDSM.16.M88.4 R8, [R219] ;  /* 0x00000000db08783b */ /* 0x000f280000000200 */
[----:B------:R-:W4:Y:S01]  /*7e40*/  LDSM.16.M88.4 R36, [R215] ;  /* 0x00000000d724783b */ /* 0x000f220000000200 */
[C---:B-----5:R-:W-:Y:S03]  /*7e50*/  HMMA.16816.F32.BF16 R28, R52.reuse, R40, RZ ;  /* 0x00000028341c723c */ /* 0x060fe600000418ff */
[----:B------:R-:W-:Y:S03]  /*7e60*/  LDSM.16.M88.4 R32, [R223+0x4000] ;  /* 0x00400000df20783b */ /* 0x000fe60000000200 */
[C---:B---3--:R-:W-:Y:S01]  /*7e70*/  HMMA.16816.F32.BF16 R160, R52.reuse, R156, RZ ;  /* 0x0000009c34a0723c */ /* 0x048fe200000418ff */
[----:B------:R-:W-:Y:S04]  /*7e80*/  LDSM.16.M88.4 R48, [R213] ;  /* 0x00000000d530783b */ /* 0x000fe80000000200 */
[----:B------:R-:W-:Y:S01]  /*7e90*/  LDSM.16.M88.4 R172, [R217] ;  /* 0x00000000d9ac783b */ /* 0x000fe20000000200 */
        /* <DEDUP_REMOVED lines=17> */
[----:B------:R-:W1:Y:S05]  /*7fb0*/  LDSM.16.M88.4 R4, [R226] ;  /* 0x00000000e204783b */ /* 0x000e6a0000000200 */
[C---:B--2---:R-:W-:Y:S06]  /*7fc0*/  HMMA.16816.F32.BF16 R16, R44.reuse, R20, R16 ;  /* 0x000000142c10723c */ /* 0x044fec0000041810 */
[C---:B------:R-:W-:Y:S01]  /*7fd0*/  HMMA.16816.F32.BF16 R12, R44.reuse, R22, R12 ;  /* 0x000000162c0c723c */ /* 0x040fe2000004180c */
[----:B------:R-:W2:Y:S05]  /*7fe0*/  LDSM.16.M88.4 R20, [R223+0x5000] ;  /* 0x00500000df14783b */ /* 0x000eaa0000000200 */
[C---:B------:R-:W-:Y:S06]  /*7ff0*/  HMMA.16816.F32.BF16 R160, R44.reuse, R176, R160 ;  /* 0x000000b02ca0723c */ /* 0x040fec00000418a0 */
[C---:B------:R-:W-:Y:S01]  /*8000*/  HMMA.16816.F32.BF16 R156, R44.reuse, R178, R156 ;  /* 0x000000b22c9c723c */ /* 0x040fe2000004189c */
[----:B------:R-:W-:Y:S05]  /*8010*/  LDSM.16.M88.4 R176, [R225] ;  /* 0x00000000e1b0783b */ /* 0x000fea0000000200 */
[C---:B----4-:R-:W-:Y:S06]  /*8020*/  HMMA.16816.F32.BF16 R144, R44.reuse, R164, R144 ;  /* 0x000000a42c90723c */ /* 0x050fec0000041890 */
[C---:B------:R-:W-:Y:S01]  /*8030*/  HMMA.16816.F32.BF16 R140, R44.reuse, R166, R140 ;  /* 0x000000a62c8c723c */ /* 0x040fe2000004188c */
[----:B------:R-:W3:Y:S05]  /*8040*/  LDSM.16.M88.4 R164, [R212] ;  /* 0x00000000d4a4783b */ /* 0x000eea0000000200 */
[C---:B------:R-:W-:Y:S06]  /*8050*/  HMMA.16816.F32.BF16 R28, R44.reuse, R8, R28 ;  /* 0x000000082c1c723c */ /* 0x040fec000004181c */
[C---:B------:R-:W-:Y:S01]  /*8060*/  HMMA.16816.F32.BF16 R40, R44.reuse, R10, R40 ;  /* 0x0000000a2c28723c */ /* 0x040fe20000041828 */
[----:B------:R-:W-:Y:S05]  /*8070*/  LDSM.16.M88.4 R8, [R223+0x5800] ;  /* 0x00580000df08783b */ /* 0x000fea0000000200 */
[C---:B------:R-:W-:Y:S06]  /*8080*/  HMMA.16816.F32.BF16 R136, R44.reuse, R36, R136 ;  /* 0x000000242c88723c */ /* 0x040fec0000041888 */
[----:B------:R-:W-:Y:S01]  /*8090*/  HMMA.16816.F32.BF16 R132, R44, R38, R132 ;  /* 0x000000262c84723c */ /* 0x000fe20000041884 */
[----:B------:R-:W4:Y:S05]  /*80a0*/  LDSM.16.M88.4 R36, [R223+0x6000] ;  /* 0x00600000df24783b */ /* 0x000f2a0000000200 */
[----:B-1----:R-:W-:Y:S06]  /*80b0*/  HMMA.16816.F32.BF16 R12, R4, R34, R12 ;  /* 0x00000022040c723c */ /* 0x002fec000004180c */
[C---:B------:R-:W-:Y:S06]  /*80c0*/  HMMA.16816.F32.BF16 R56, R44.reuse, R48, R56 ;  /* 0x000000302c38723c */ /* 0x040fec0000041838 */
[----:B------:R-:W-:Y:S01]  /*80d0*/  HMMA.16816.F32.BF16 R52, R44, R50, R52 ;  /* 0x000000322c34723c */ /* 0x000fe20000041834 */
[----:B------:R-:W-:Y:S05]  /*80e0*/  LDSM.16.M88.4 R48, [R230+0x2000] ;  /* 0x00200000e630783b */ /* 0x000fea0000000200 */
[----:B------:R-:W-:Y:S01]  /*80f0*/  HMMA.16816.F32.BF16 R16, R4, R32, R16 ;  /* 0x000000200410723c */ /* 0x000fe20000041810 */
[----:B------:R-:W1:Y:S05]  /*8100*/  LDSM.16.M88.4 R32, [R229+0x8000] ;  /* 0x00800000e520783b */ /* 0x000e6a0000000200 */
[C---:B------:R-:W-:Y:S06]  /*8110*/  HMMA.16816.F32.BF16 R152, R44.reuse, R172, R152 ;  /* 0x000000ac2c98723c */ /* 0x040fec0000041898 */
[----:B------:R-:W-:Y:S01]  /*8120*/  HMMA.16816.F32.BF16 R148, R44, R174, R148 ;  /* 0x000000ae2c94723c */ /* 0x000fe20000041894 */
[----:B------:R-:W-:Y:S05]  /*8130*/  LDSM.16.M88.4 R172, [R212+0x1000] ;  /* 0x00100000d4ac783b */ /* 0x000fea0000000200 */
[C---:B------:R-:W-:Y:S06]  /*8140*/  HMMA.16816.F32.BF16 R28, R4.reuse, R24, R28 ;  /* 0x00000018041c723c */ /* 0x040fec000004181c */
[C---:B------:R-:W-:Y:S01]  /*8150*/  HMMA.16816.F32.BF16 R40, R4.reuse, R26, R40 ;  /* 0x0000001a0428723c */ /* 0x040fe20000041828 */
[----:B------:R-:W5:Y:S05]  /*8160*/  LDSM.16.M88.4 R24, [R223+0x6800] ;  /* 0x00680000df18783b */ /* 0x000f6a0000000200 */
[C---:B--2---:R-:W-:Y:S06]  /*8170*/  HMMA.16816.F32.BF16 R160, R4.reuse, R20, R160 ;  /* 0x0000001404a0723c */ /* 0x044fec00000418a0 */
[----:B------:R-:W-:Y:S01]  /*8180*/  HMMA.16816.F32.BF16 R156, R4, R22, R156 ;  /* 0x00000016049c723c */ /* 0x000fe2000004189c */
[----:B------:R-:W2:Y:S05]  /*8190*/  LDSM.16.M88.4 R20, [R223+0x7000] ;  /* 0x00700000df14783b */ /* 0x000eaa0000000200 */
[----:B---3--:R-:W-:Y:S06]  /*81a0*/  HMMA.16816.F32.BF16 R12, R176, R166, R12 ;  /* 0x000000a6b00c723c */ /* 0x008fec000004180c */
[C---:B------:R-:W-:Y:S06]  /*81b0*/  HMMA.16816.F32.BF16 R64, R44.reuse, R168, R64 ;  /* 0x000000a82c40723c */ /* 0x040fec0000041840 */
[----:B------:R-:W-:Y:S01]  /*81c0*/  HMMA.16816.F32.BF16 R60, R44, R170, R60 ;  /* 0x000000aa2c3c723c */ /* 0x000fe2000004183c */
[----:B------:R-:W-:Y:S04]  /*81d0*/  LDSM.16.M88.4 R44, [R211] ;  /* 0x00000000d32c783b */ /* 0x000fe80000000200 */
[----:B------:R-:W-:Y:S01]  /*81e0*/  LDSM.16.M88.4 R168, [R212+0x1800] ;  /* 0x00180000d4a8783b */ /* 0x000fe20000000200 */
[C---:B----4-:R-:W-:Y:S06]  /*81f0*/  HMMA.16816.F32.BF16 R144, R4.reuse, R36, R144 ;  /* 0x000000240490723c */ /* 0x050fec0000041890 */
[----:B------:R-:W-:Y:S01]  /*8200*/  HMMA.16816.F32.BF16 R140, R4, R38, R140 ;  /* 0x00000026048c723c */ /* 0x000fe2000004188c */
[----:B------:R-:W3:Y:S05]  /*8210*/  LDSM.16.M88.4 R36, [R228+0x2000] ;  /* 0x00200000e424783b */ /* 0x000eea0000000200 */
[----:B------:R-:W-:Y:S01]  /*8220*/  HMMA.16816.F32.BF16 R16, R176, R164, R16 ;  /* 0x000000a4b010723c */ /* 0x000fe20000041810 */
[----:B------:R-:W-:Y:S05]  /*8230*/  LDSM.16.M88.4 R164, [R212+0x2000] ;  /* 0x00200000d4a4783b */ /* 0x000fea0000000200 */
[C---:B------:R-:W-:Y:S06]  /*8240*/  HMMA.16816.F32.BF16 R152, R4.reuse, R8, R152 ;  /* 0x000000080498723c */ /* 0x040fec0000041898 */
[----:B------:R-:W-:Y:S01]  /*8250*/  HMMA.16816.F32.BF16 R148, R4, R10, R148 ;  /* 0x0000000a0494723c */ /* 0x000fe20000041894 */
[----:B------:R-:W4:Y:S05]  /*8260*/  LDSM.16.M88.4 R8, [R223+0x7800] ;  /* 0x00780000df08783b */ /* 0x000f2a0000000200 */
[----:B-1----:R-:W-:Y:S06]  /*8270*/  HMMA.16816.F32.BF16 R12, R48, R34, R12 ;  /* 0x00000022300c723c */ /* 0x002fec000004180c */
[----:B------:R-:W-:Y:S06]  /*8280*/  HMMA.16816.F32.BF16 R28, R176, R184, R28 ;  /* 0x000000b8b01c723c */ /* 0x000fec000004181c */
[C---:B-----5:R-:W-:Y:S06]  /*8290*/  HMMA.16816.F32.BF16 R136, R4.reuse, R24, R136 ;  /* 0x000000180488723c */ /* 0x060fec0000041888 */
[C---:B------:R-:W-:Y:S01]  /*82a0*/  HMMA.16816.F32.BF16 R132, R4.reuse, R26, R132 ;  /* 0x0000001a0484723c */ /* 0x040fe20000041884 */
[----:B------:R-:W-:Y:S05]  /*82b0*/  LDSM.16.M88.4 R24, [R226+0x2000] ;  /* 0x00200000e218783b */ /* 0x000fea0000000200 */
[C---:B--2---:R-:W-:Y:S06]  /*82c0*/  HMMA.16816.F32.BF16 R64, R4.reuse, R20, R64 ;  /* 0x000000140440723c */ /* 0x044fec0000041840 */
[----:B------:R-:W-:Y:S01]  /*82d0*/  HMMA.16816.F32.BF16 R60, R4, R22, R60 ;  /* 0x00000016043c723c */ /* 0x000fe2000004183c */
[----:B------:R-:W1:Y:S05]  /*82e0*/  LDSM.16.M88.4 R20, [R223+0x8000] ;  /* 0x00800000df14783b */ /* 0x000e6a0000000200 */
[----:B------:R-:W-:Y:S01]  /*82f0*/  HMMA.16816.F32.BF16 R16, R48, R32, R16 ;  /* 0x000000203010723c */ /* 0x000fe20000041810 */
[----:B------:R-:W2:Y:S05]  /*8300*/  LDSM.16.M88.4 R32, [R210] ;  /* 0x00000000d220783b */ /* 0x000eaa0000000200 */
[----:B---3--:R-:W-:Y:S06]  /*8310*/  HMMA.16816.F32.BF16 R12, R36, R46, R12 ;  /* 0x0000002e240c723c */ /* 0x008fec000004180c */
[----:B------:R-:W-:Y:S06]  /*8320*/  HMMA.16816.F32.BF16 R40, R176, R186, R40 ;  /* 0x000000bab028723c */ /* 0x000fec0000041828 */
[----:B------:R-:W-:Y:S06]  /*8330*/  HMMA.16816.F32.BF16 R28, R48, R180, R28 ;  /* 0x000000b4301c723c */ /* 0x000fec000004181c */
[C---:B----4-:R-:W-:Y:S06]  /*8340*/  HMMA.16816.F32.BF16 R56, R4.reuse, R8, R56 ;  /* 0x000000080438723c */ /* 0x050fec0000041838 */
[----:B------:R-:W-:Y:S01]  /*8350*/  HMMA.16816.F32.BF16 R52, R4, R10, R52 ;  /* 0x0000000a0434723c */ /* 0x000fe20000041834 */
[----:B------:R-:W-:Y:S04]  /*8360*/  LDSM.16.M88.4 R8, [R225+0x2000] ;  /* 0x00200000e108783b */ /* 0x000fe80000000200 */
[----:B------:R-:W3:Y:S01]  /*8370*/  LDSM.16.M88.4 R4, [R212+0x4000] ;  /* 0x00400000d404783b */ /* 0x000ee20000000200 */
[----:B------:R-:W-:Y:S03]  /*8380*/  HMMA.16816.F32.BF16 R184, R176, R172, R160 ;  /* 0x000000acb0b8723c */ /* 0x000fe600000418a0 */
[----:B------:R-:W4:Y:S03]  /*8390*/  LDSM.16.M88.4 R160, [R223+0x8800] ;  /* 0x00880000dfa0783b */ /* 0x000f260000000200 */
[----:B------:R-:W-:Y:S01]  /*83a0*/  HMMA.16816.F32.BF16 R16, R36, R44, R16 ;  /* 0x0000002c2410723c */ /* 0x000fe20000041810 */
[----:B------:R-:W5:Y:S05]  /*83b0*/  LDSM.16.M88.4 R44, [R229+0x9000] ;  /* 0x00900000e52c783b */ /* 0x000f6a0000000200 */
[----:B-1----:R-:W-:Y:S06]  /*83c0*/  HMMA.16816.F32.BF16 R12, R24, R22, R12 ;  /* 0x00000016180c723c */ /* 0x002fec000004180c */
[----:B------:R-:W-:Y:S06]  /*83d0*/  HMMA.16816.F32.BF16 R40, R48, R182, R40 ;  /* 0x000000b63028723c */ /* 0x000fec0000041828 */
[----:B--2---:R-:W-:Y:S06]  /*83e0*/  HMMA.16816.F32.BF16 R28, R36, R32, R28 ;  /* 0x00000020241c723c */ /* 0x004fec000004181c */
[C---:B------:R-:W-:Y:S06]  /*83f0*/  HMMA.16816.F32.BF16 R156, R176.reuse, R174, R156 ;  /* 0x000000aeb09c723c */ /* 0x040fec000004189c */
[C---:B------:R-:W-:Y:S06]  /*8400*/  HMMA.16816.F32.BF16 R144, R176.reuse, R164, R144 ;  /* 0x000000a4b090723c */ /* 0x040fec0000041890 */
[----:B------:R-:W-:Y:S01]  /*8410*/  HMMA.16816.F32.BF16 R164, R176, R166, R140 ;  /* 0x000000a6b0a4723c */ /* 0x000fe2000004188c */
[----:B------:R-:W1:Y:S05]  /*8420*/  LDSM.16.M88.4 R140, [R212+0x4800] ;  /* 0x00480000d48c783b */ /* 0x000e6a0000000200 */
[----:B------:R-:W-:Y:S01]  /*8430*/  HMMA.16816.F32.BF16 R16, R24, R20, R16 ;  /* 0x000000141810723c */ /* 0x000fe20000041810 */
[----:B------:R-:W2:Y:S05]  /*8440*/  LDSM.16.M88.4 R20, [R209] ;  /* 0x00000000d114783b */ /* 0x000eaa0000000200 */
[----:B---3--:R-:W-:Y:S06]  /*8450*/  HMMA.16816.F32.BF16 R12, R8, R6, R12 ;  /* 0x00000006080c723c */ /* 0x008fec000004180c */
[----:B------:R-:W-:Y:S01]  /*8460*/  HMMA.16816.F32.BF16 R40, R36, R34, R40 ;  /* 0x000000222428723c */ /* 0x000fe20000041828 */
[----:B------:R-:W-:Y:S05]  /*8470*/  LDSM.16.M88.4 R32, [R212+0x5000] ;  /* 0x00500000d420783b */ /* 0x000fea0000000200 */
[----:B----4-:R-:W-:Y:S06]  /*8480*/  HMMA.16816.F32.BF16 R28, R24, R160, R28 ;  /* 0x000000a0181c723c */ /* 0x010fec000004181c */
[C---:B-----5:R-:W-:Y:S06]  /*8490*/  HMMA.16816.F32.BF16 R184, R48.reuse, R44, R184 ;  /* 0x0000002c30b8723c */ /* 0x060fec00000418b8 */
[----:B------:R-:W-:Y:S01]  /*84a0*/  HMMA.16816.F32.BF16 R156, R48, R46, R156 ;  /* 0x0000002e309c723c */ /* 0x000fe2000004189c */
[----:B------:R-:W-:Y:S01]  /*84b0*/  FMUL.FTZ R12, R12, UR10 ;  /* 0x0000000a0c0c7c20 */ /* 0x000fe20008410000 */
[----:B------:R-:W-:Y:S04]  /*84c0*/  LDSM.16.M88.4 R44, [R223+0x9800] ;  /* 0x00980000df2c783b */ /* 0x000fe80000000200 */
[----:B------:R-:W-:Y:S01]  /*84d0*/  HMMA.16816.F32.BF16 R16, R8, R4, R16 ;  /* 0x000000040810723c */ /* 0x000fe20000041810 */
[----:B------:R-:W-:Y:S05]  /*84e0*/  LDSM.16.M88.4 R4, [R223+0x9000] ;  /* 0x00900000df04783b */ /* 0x000fea0000000200 */
[C---:B------:R-:W-:Y:S06]  /*84f0*/  HMMA.16816.F32.BF16 R152, R176.reuse, R168, R152 ;  /* 0x000000a8b098723c */ /* 0x040fec0000041898 */
[----:B------:R-:W-:Y:S01]  /*8500*/  HMMA.16816.F32.BF16 R148, R176, R170, R148 ;  /* 0x000000aab094723c */ /* 0x000fe20000041894 */
[----:B------:R-:W3:Y:S05]  /*8510*/  LDSM.16.M88.4 R168, [R229+0x9800] ;  /* 0x00980000e5a8783b */ /* 0x000eea0000000200 */
[----:B------:R-:W-:Y:S06]  /*8520*/  HMMA.16816.F32.BF16 R40, R24, R162, R40 ;  /* 0x000000a21828723c */ /* 0x000fec0000041828 */
[----:B-1----:R-:W-:Y:S01]  /*8530*/  HMMA.16816.F32.BF16 R28, R8, R140, R28 ;  /* 0x0000008c081c723c */ /* 0x002fe2000004181c */
[----:B------:R1:W-:Y:S01]  /*8540*/  MUFU.TANH R141, R12 ;  /* 0x0000000c008d7308 */ /* 0x0003e20000002400 */
[----:B------:R-:W-:Y:S01]  /*8550*/  FMUL.FTZ R162, R14, UR10 ;  /* 0x0000000a0ea27c20 */ /* 0x000fe20008410000 */
[----:B------:R-:W-:Y:S01]  /*8560*/  FMUL.FTZ R163, R15, UR10 ;  /* 0x0000000a0fa37c20 */ /* 0x000fe20008410000 */
[----:B------:R-:W-:Y:S01]  /*8570*/  FMUL.FTZ R3, R16, UR10 ;  /* 0x0000000a10037c20 */ /* 0x000fe20008410000 */
[----:B------:R-:W-:Y:S01]  /*8580*/  FMUL.FTZ R160, R17, UR10 ;  /* 0x0000000a11a07c20 */ /* 0x000fe20008410000 */
[C---:B--2---:R-:W-:Y:S01]  /*8590*/  HMMA.16816.F32.BF16 R184, R36.reuse, R20, R184 ;  /* 0x0000001424b8723c */ /* 0x044fe200000418b8 */
[----:B------:R-:W-:Y:S01]  /*85a0*/  FMUL.FTZ R140, R13, UR10 ;  /* 0x0000000a0d8c7c20 */ /* 0x000fe20008410000 */
[----:B------:R-:W-:Y:S01]  /*85b0*/  FMUL.FTZ R173, R18, UR10 ;  /* 0x0000000a12ad7c20 */ /* 0x000fe20008410000 */
[----:B------:R-:W-:Y:S01]  /*85c0*/  FMUL.FTZ R161, R19, UR10 ;  /* 0x0000000a13a17c20 */ /* 0x000fe20008410000 */
[----:B------:R-:W-:Y:S01]  /*85d0*/  MUFU.TANH R162, R162 ;  /* 0x000000a200a27308 */ /* 0x000fe20000002400 */
[----:B------:R-:W2:Y:S01]  /*85e0*/  LDSM.16.M88.4 R16, [R208] ;  /* 0x00000000d010783b */ /* 0x000ea20000000200 */
[----:B------:R-:W-:Y:S03]  /*85f0*/  HMMA.16816.F32.BF16 R156, R36, R22, R156 ;  /* 0x00000016249c723c */ /* 0x000fe6000004189c */
[----:B------:R-:W-:Y:S03]  /*8600*/  LDSM.16.M88.4 R20, [R212+0x2800] ;  /* 0x00280000d414783b */ /* 0x000fe60000000200 */
[----:B------:R-:W-:Y:S01]  /*8610*/  HMMA.16816.F32.BF16 R40, R8, R142, R40 ;  /* 0x0000008e0828723c */ /* 0x000fe20000041828 */
[----:B-1----:R-:W1:Y:S01]  /*8620*/  LDSM.16.M88.4 R12, [R229+0xa000] ;  /* 0x00a00000e50c783b */ /* 0x002e620000000200 */
[----:B------:R-:W4:Y:S04]  /*8630*/  MUFU.TANH R160, R160 ;  /* 0x000000a000a07308 */ /* 0x000f280000002400 */
[----:B------:R-:W-:Y:S01]  /*8640*/  FMUL.FTZ R28, R28, UR10 ;  /* 0x0000000a1c1c7c20 */ /* 0x000fe20008410000 */
[----:B------:R-:W-:Y:S01]  /*8650*/  FMUL.FTZ R29, R29, UR10 ;  /* 0x0000000a1d1d7c20 */ /* 0x000fe20008410000 */
[----:B------:R-:W-:-:S02]  /*8660*/  FMUL.FTZ R30, R30, UR10 ;  /* 0x0000000a1e1e7c20 */ /* 0x000fc40008410000 */
[----:B------:R-:W-:Y:S01]  /*8670*/  MUFU.TANH R142, R28 ;  /* 0x0000001c008e7308 */ /* 0x000fe20000002400 */
[----:B---3--:R-:W-:Y:S06]  /*8680*/  HMMA.16816.F32.BF16 R152, R48, R168, R152 ;  /* 0x000000a83098723c */ /* 0x008fec0000041898 */
[----:B------:R-:W-:Y:S01]  /*8690*/  HMMA.16816.F32.BF16 R184, R24, R4, R184 ;  /* 0x0000000418b8723c */ /* 0x000fe200000418b8 */
[----:B------:R-:W-:Y:S01]  /*86a0*/  MUFU.TANH R143, R29 ;  /* 0x0000001d008f7308 */ /* 0x000fe20000002400 */
[----:B------:R-:W-:-:S04]  /*86b0*/  FMUL.FTZ R168, R31, UR10 ;  /* 0x0000000a1fa87c20 */ /* 0x000fc80008410000 */
[----:B------:R-:W-:Y:S01]  /*86c0*/  HMMA.16816.F32.BF16 R156, R24, R6, R156 ;  /* 0x00000006189c723c */ /* 0x000fe2000004189c */
[----:B------:R-:W3:Y:S01]  /*86d0*/  LDSM.16.M88.4 R4, [R207] ;  /* 0x00000000cf04783b */ /* 0x000ee20000000200 */
[----:B------:R-:W-:Y:S01]  /*86e0*/  FMUL.FTZ R40, R40, UR10 ;  /* 0x0000000a28287c20 */ /* 0x000fe20008410000 */
[----:B------:R5:W-:Y:S01]  /*86f0*/  MUFU.TANH R169, R30 ;  /* 0x0000001e00a97308 */ /* 0x000be20000002400 */
[----:B------:R-:W-:Y:S01]  /*8700*/  FMUL.FTZ R41, R41, UR10 ;  /* 0x0000000a29297c20 */ /* 0x000fe20008410000 */
[----:B------:R-:W-:Y:S01]  /*8710*/  FMUL.FTZ R42, R42, UR10 ;  /* 0x0000000a2a2a7c20 */ /* 0x000fe20008410000 */
[----:B------:R-:W-:Y:S01]  /*8720*/  HMMA.16816.F32.BF16 R148, R48, R170, R148 ;  /* 0x000000aa3094723c */ /* 0x000fe20000041894 */
[----:B------:R-:W-:-:S04]  /*8730*/  FMUL.FTZ R43, R43, UR10 ;  /* 0x0000000a2b2b7c20 */ /* 0x000fc80008410000 */
[----:B------:R-:W4:Y:S01]  /*8740*/  MUFU.TANH R161, R161 ;  /* 0x000000a100a17308 */ /* 0x000f220000002400 */
[----:B--2---:R-:W-:Y:S06]  /*8750*/  HMMA.16816.F32.BF16 R152, R36, R16, R152 ;  /* 0x000000102498723c */ /* 0x004fec0000041898 */
[C---:B-1----:R-:W-:Y:S01]  /*8760*/  HMMA.16816.F32.BF16 R144, R48.reuse, R12, R144 ;  /* 0x0000000c3090723c */ /* 0x042fe20000041890 */
[----:B------:R-:W1:Y:S01]  /*8770*/  MUFU.TANH R140, R140 ;  /* 0x0000008c008c7308 */ /* 0x000e620000002400 */
[----:B-----5:R-:W-:Y:S04]  /*8780*/  LDSM.16.M88.4 R28, [R212+0x5800] ;  /* 0x00580000d41c783b */ /* 0x020fe80000000200 */
[----:B------:R-:W-:Y:S01]  /*8790*/  HMMA.16816.F32.BF16 R164, R48, R14, R164 ;  /* 0x0000000e30a4723c */ /* 0x000fe200000418a4 */
[----:B------:R-:W2:Y:S02]  /*87a0*/  LDSM.16.M88.4 R12, [R223+0xa000] ;  /* 0x00a00000df0c783b */ /* 0x000ea40000000200 */
[----:B------:R-:W5:Y:S03]  /*87b0*/  MUFU.TANH R163, R163 ;  /* 0x000000a300a37308 */ /* 0x000f660000002400 */
[----:B------:R-:W-:Y:S05]  /*87c0*/  HMMA.16816.F32.BF16 R184, R8, R32, R184 ;  /* 0x0000002008b8723c */ /* 0x000fea00000418b8 */
[----:B------:R-:W5:Y:S01]  /*87d0*/  MUFU.TANH R168, R168 ;  /* 0x000000a800a87308 */ /* 0x000f620000002400 */
[----:B------:R-:W-:Y:S01]  /*87e0*/  HMMA.16816.F32.BF16 R148, R36, R18, R148 ;  /* 0x000000122494723c */ /* 0x000fe20000041894 */
[----:B------:R-:W-:Y:S05]  /*87f0*/  LDSM.16.M88.4 R16, [R212+0x3000] ;  /* 0x00300000d410783b */ /* 0x000fea0000000200 */
[----:B------:R-:W-:Y:S01]  /*8800*/  HMMA.16816.F32.BF16 R156, R8, R34, R156 ;  /* 0x00000022089c723c */ /* 0x000fe2000004189c */
[----:B------:R-:W4:Y:S01]  /*8810*/  LDSM.16.M88.4 R32, [R229+0xa800] ;  /* 0x00a80000e520783b */ /* 0x000f220000000200 */
[----:B------:R-:W5:Y:S04]  /*8820*/  MUFU.TANH R40, R40 ;  /* 0x0000002800287308 */ /* 0x000f680000002400 */
[----:B---3--:R-:W-:Y:S04]  /*8830*/  HMMA.16816.F32.BF16 R144, R36, R4, R144 ;  /* 0x000000042490723c */ /* 0x008fe80000041890 */
[----:B------:R-:W-:Y:S02]  /*8840*/  MUFU.TANH R41, R41 ;  /* 0x0000002900297308 */ /* 0x000fe40000002400 */
[----:B------:R-:W-:Y:S01]  /*8850*/  HMMA.16816.F32.BF16 R136, R176, R20, R136 ;  /* 0x00000014b088723c */ /* 0x000fe20000041888 */
[----:B------:R-:W-:-:S05]  /*8860*/  FMUL.FTZ R170, R186, UR10 ;  /* 0x0000000abaaa7c20 */ /* 0x000fca0008410000 */
[----:B------:R-:W-:Y:S01]  /*8870*/  HMMA.16816.F32.BF16 R132, R176, R22, R132 ;  /* 0x00000016b084723c */ /* 0x000fe20000041884 */
[----:B------:R-:W3:Y:S01]  /*8880*/  LDSM.16.M88.4 R20, [R212+0x6000] ;  /* 0x00600000d414783b */ /* 0x000ee20000000200 */
[----:B------:R-:W5:Y:S04]  /*8890*/  MUFU.TANH R42, R42 ;  /* 0x0000002a002a7308 */ /* 0x000f680000002400 */
[C---:B------:R-:W-:Y:S04]  /*88a0*/  HMMA.16816.F32.BF16 R152, R24.reuse, R44, R152 ;  /* 0x0000002c1898723c */ /* 0x040fe80000041898 */
[----:B------:R-:W5:Y:S02]  /*88b0*/  MUFU.TANH R43, R43 ;  /* 0x0000002b002b7308 */ /* 0x000f640000002400 */
[----:B------:R-:W-:Y:S01]  /*88c0*/  HMMA.16816.F32.BF16 R148, R24, R46, R148 ;  /* 0x0000002e1894723c */ /* 0x000fe20000041894 */
[----:B------:R-:W-:Y:S01]  /*88d0*/  FMUL.FTZ R44, R184, UR10 ;  /* 0x0000000ab82c7c20 */ /* 0x000fe20008410000 */
[----:B------:R-:W-:-:S04]  /*88e0*/  FMUL.FTZ R45, R185, UR10 ;  /* 0x0000000ab92d7c20 */ /* 0x000fc80008410000 */
[----:B------:R-:W-:Y:S01]  /*88f0*/  HMMA.16816.F32.BF16 R164, R36, R6, R164 ;  /* 0x0000000624a4723c */ /* 0x000fe200000418a4 */
[----:B------:R-:W1:Y:S01]  /*8900*/  LDSM.16.M88.4 R4, [R206] ;  /* 0x00000000ce04783b */ /* 0x000e620000000200 */
[----:B------:R-:W5:Y:S01]  /*8910*/  MUFU.TANH R44, R44 ;  /* 0x0000002c002c7308 */ /* 0x000f620000002400 */
[----:B------:R-:W-:Y:S01]  /*8920*/  FMUL.FTZ R46, R187, UR10 ;  /* 0x0000000abb2e7c20 */ /* 0x000fe20008410000 */
[----:B------:R-:W-:Y:S01]  /*8930*/  FMUL.FTZ R47, R156, UR10 ;  /* 0x0000000a9c2f7c20 */ /* 0x000fe20008410000 */
[----:B------:R-:W-:Y:S01]  /*8940*/  FMUL.FTZ R156, R157, UR10 ;  /* 0x0000000a9d9c7c20 */ /* 0x000fe20008410000 */
[----:B--2---:R-:W-:Y:S01]  /*8950*/  HMMA.16816.F32.BF16 R144, R24, R12, R144 ;  /* 0x0000000c1890723c */ /* 0x004fe20000041890 */
[----:B------:R-:W-:Y:S01]  /*8960*/  FMUL.FTZ R157, R158, UR10 ;  /* 0x0000000a9e9d7c20 */ /* 0x000fe20008410000 */
[----:B------:R-:W-:Y:S02]  /*8970*/  FMUL.FTZ R158, R159, UR10 ;  /* 0x0000000a9f9e7c20 */ /* 0x000fe40008410000 */
[----:B------:R-:W-:Y:S02]  /*8980*/  MUFU.TANH R45, R45 ;  /* 0x0000002d002d7308 */ /* 0x000fe40000002400 */
[----:B----4-:R-:W-:Y:S06]  /*8990*/  HMMA.16816.F32.BF16 R136, R48, R32, R136 ;  /* 0x000000203088723c */ /* 0x010fec0000041888 */
[C---:B------:R-:W-:Y:S01]  /*89a0*/  HMMA.16816.F32.BF16 R152, R8.reuse, R28, R152 ;  /* 0x0000001c0898723c */ /* 0x040fe20000041898 */
[----:B------:R-:W2:Y:S05]  /*89b0*/  MUFU.TANH R170, R170 ;  /* 0x000000aa00aa7308 */ /* 0x000eaa0000002400 */
[----:B------:R-:W-:Y:S01]  /*89c0*/  HMMA.16816.F32.BF16 R148, R8, R30, R148 ;  /* 0x0000001e0894723c */ /* 0x000fe20000041894 */
[----:B------:R-:W4:Y:S02]  /*89d0*/  LDSM.16.M88.4 R28, [R223+0xa800] ;  /* 0x00a80000df1c783b */ /* 0x000f240000000200 */
[----:B------:R-:W2:Y:S03]  /*89e0*/  MUFU.TANH R46, R46 ;  /* 0x0000002e002e7308 */ /* 0x000ea60000002400 */
[----:B------:R-:W-:Y:S01]  /*89f0*/  HMMA.16816.F32.BF16 R132, R48, R34, R132 ;  /* 0x000000223084723c */ /* 0x000fe20000041884 */
[----:B------:R-:W5:Y:S04]  /*8a00*/  LDSM.16.M88.4 R32, [R229+0xb000] ;  /* 0x00b00000e520783b */ /* 0x000f680000000200 */
[----:B------:R-:W2:Y:S01]  /*8a10*/  MUFU.TANH R47, R47 ;  /* 0x0000002f002f7308 */ /* 0x000ea20000002400 */
[----:B---3--:R-:W-:Y:S01]  /*8a20*/  HMMA.16816.F32.BF16 R144, R8, R20, R144 ;  /* 0x000000140890723c */ /* 0x008fe20000041890 */
[----:B------:R-:W3:Y:S05]  /*8a30*/  S2R R20, SR_TID.X ;  /* 0x0000000000147919 */ /* 0x000eea0000002100 */
[----:B------:R-:W-:Y:S01]  /*8a40*/  HMMA.16816.F32.BF16 R164, R24, R14, R164 ;  /* 0x0000000e18a4723c */ /* 0x000fe200000418a4 */
[----:B------:R-:W2:Y:S01]  /*8a50*/  LDSM.16.M88.4 R12, [R212+0x3800] ;  /* 0x00380000d40c783b */ /* 0x000ea20000000200 */
[----:B------:R-:W-:Y:S01]  /*8a60*/  FMUL.FTZ R154, R154, UR10 ;  /* 0x0000000a9a9a7c20 */ /* 0x000fe20008410000 */
[----:B------:R-:W-:Y:S01]  /*8a70*/  FMUL.FTZ R152, R152, UR10 ;  /* 0x0000000a98987c20 */ /* 0x000fe20008410000 */
[----:B------:R-:W-:Y:S01]  /*8a80*/  FMUL.FTZ R171, R155, UR10 ;  /* 0x0000000a9bab7c20 */ /* 0x000fe20008410000 */
[----:B------:R-:W-:Y:S01]  /*8a90*/  MUFU.TANH R156, R156 ;  /* 0x0000009c009c7308 */ /* 0x000fe20000002400 */
[C---:B-1----:R-:W-:Y:S01]  /*8aa0*/  HMMA.16816.F32.BF16 R136, R36.reuse, R4, R136 ;  /* 0x000000042488723c */ /* 0x042fe20000041888 */
[----:B------:R-:W-:Y:S01]  /*8ab0*/  FMUL.FTZ R148, R148, UR10 ;  /* 0x0000000a94947c20 */ /* 0x000fe20008410000 */
[----:B------:R-:W-:Y:S01]  /*8ac0*/  FMUL.FTZ R153, R153, UR10 ;  /* 0x0000000a99997c20 */ /* 0x000fe20008410000 */
[----:B------:R-:W-:Y:S01]  /*8ad0*/  FMUL.FTZ R151, R151, UR10 ;  /* 0x0000000a97977c20 */ /* 0x000fe20008410000 */
[----:B------:R-:W-:Y:S01]  /*8ae0*/  FMUL.FTZ R150, R150, UR10 ;  /* 0x0000000a96967c20 */ /* 0x000fe20008410000 */
[----:B------:R-:W-:Y:S01]  /*8af0*/  FMUL.FTZ R149, R149, UR10 ;  /* 0x0000000a95957c20 */ /* 0x000fe20008410000 */
[----:B------:R-:W-:Y:S01]  /*8b00*/  HMMA.16816.F32.BF16 R132, R36, R6, R132 ;  /* 0x000000062484723c */ /* 0x000fe20000041884 */
[----:B------:R-:W1:Y:S01]  /*8b10*/  LDSM.16.M88.4 R4, [R212+0x6800] ;  /* 0x00680000d404783b */ /* 0x000e620000000200 */
[----:B------:R-:W1:Y:S04]  /*8b20*/  MUFU.TANH R157, R157 ;  /* 0x0000009d009d7308 */ /* 0x000e680000002400 */
[C---:B------:R-:W-:Y:S01]  /*8b30*/  HMMA.16816.F32.BF16 R64, R176.reuse, R16, R64 ;  /* 0x00000010b040723c */ /* 0x040fe20000041840 */
[----:B------:R-:W-:Y:S01]  /*8b40*/  FMUL.FTZ R147, R147, UR10 ;  /* 0x0000000a93937c20 */ /* 0x000fe20008410000 */
[----:B------:R-:W-:Y:S01]  /*8b50*/  FMUL.FTZ R144, R144, UR10 ;  /* 0x0000000a90907c20 */ /* 0x000fe20008410000 */
[----:B------:R-:W-:Y:S01]  /*8b60*/  FMUL.FTZ R146, R146, UR10 ;  /* 0x0000000a92927c20 */ /* 0x000fe20008410000 */
[----:B------:R-:W1:Y:S01]  /*8b70*/  MUFU.TANH R158, R158 ;  /* 0x0000009e009e7308 */ /* 0x000e620000002400 */
[----:B------:R-:W-:Y:S01]  /*8b80*/  FMUL.FTZ R145, R145, UR10 ;  /* 0x0000000a91917c20 */ /* 0x000fe20008410000 */
[----:B------:R-:W-:Y:S01]  /*8b90*/  HMMA.16816.F32.BF16 R60, R176, R18, R60 ;  /* 0x00000012b03c723c */ /* 0x000fe2000004183c */
[----:B------:R-:W1:Y:S01]  /*8ba0*/  LDSM.16.M88.4 R16, [R205] ;  /* 0x00000000cd10783b */ /* 0x000e620000000200 */
[----:B---3--:R-:W-:-:S04]  /*8bb0*/  IMAD.SHL.U32 R20, R20, 0x2, RZ ;  /* 0x0000000214147824 */ /* 0x008fc800078e00ff */
[----:B----4-:R-:W-:Y:S01]  /*8bc0*/  HMMA.16816.F32.BF16 R136, R24, R28, R136 ;  /* 0x0000001c1888723c */ /* 0x010fe20000041888 */
[----:B------:R3:W-:Y:S01]  /*8bd0*/  MUFU.TANH R183, R147 ;  /* 0x0000009300b77308 */ /* 0x0007e20000002400 */
[----:B------:R-:W-:-:S04]  /*8be0*/  LOP3.LUT R20, R20, 0x6, RZ, 0xc0, !PT ;  /* 0x0000000614147812 */ /* 0x000fc800078ec0ff */
[----:B------:R-:W-:Y:S03]  /*8bf0*/  HMMA.16816.F32.BF16 R164, R8, R22, R164 ;  /* 0x0000001608a4723c */ /* 0x000fe600000418a4 */
[----:B------:R-:W4:Y:S03]  /*8c00*/  MUFU.TANH R154, R154 ;  /* 0x0000009a009a7308 */ /* 0x000f260000002400 */
[----:B-----5:R-:W-:Y:S05]  /*8c10*/  HMMA.16816.F32.BF16 R64, R48, R32, R64 ;  /* 0x000000203040723c */ /* 0x020fea0000041840 */
[----:B------:R-:W5:Y:S01]  /*8c20*/  MUFU.TANH R152, R152 ;  /* 0x0000009800987308 */ /* 0x000f620000002400 */
[C---:B--2---:R-:W-:Y:S06]  /*8c30*/  HMMA.16816.F32.BF16 R56, R176.reuse, R12, R56 ;  /* 0x0000000cb038723c */ /* 0x044fec0000041838 */
[----:B------:R-:W-:Y:S01]  /*8c40*/  HMMA.16816.F32.BF16 R52, R176, R14, R52 ;  /* 0x0000000eb034723c */ /* 0x000fe20000041834 */
[----:B------:R-:W2:Y:S01]  /*8c50*/  LDSM.16.M88.4 R12, [R223+0xb000] ;  /* 0x00b00000df0c783b */ /* 0x000ea20000000200 */
[----:B------:R-:W5:Y:S04]  /*8c60*/  MUFU.TANH R171, R171 ;  /* 0x000000ab00ab7308 */ /* 0x000f680000002400 */
[----:B------:R-:W-:Y:S01]  /*8c70*/  HMMA.16816.F32.BF16 R132, R24, R30, R132 ;  /* 0x0000001e1884723c */ /* 0x000fe20000041884 */
[----:B------:R-:W-:Y:S01]  /*8c80*/  IMAD R178, R235, 0x80, R20 ;  /* 0x00000080ebb27824 */ /* 0x000fe200078e0214 */
[----:B------:R-:W-:Y:S01]  /*8c90*/  LDSM.16.M88.4 R28, [R212+0x7000] ;  /* 0x00700000d41c783b */ /* 0x000fe20000000200 */
[----:B------:R-:W-:Y:S01]  /*8ca0*/  FMUL.FTZ R164, R164, UR10 ;  /* 0x0000000aa4a47c20 */ /* 0x000fe20008410000 */
[----:B------:R-:W5:Y:S01]  /*8cb0*/  MUFU.TANH R148, R148 ;  /* 0x0000009400947308 */ /* 0x000f620000002400 */
[----:B------:R-:W-:Y:S01]  /*8cc0*/  FMUL.FTZ R165, R165, UR10 ;  /* 0x0000000aa5a57c20 */ /* 0x000fe20008410000 */
[----:B------:R-:W3:Y:S01]  /*8cd0*/  LDSM.16.M88.4 R20, [R229+0xb800] ;  /* 0x00b80000e514783b */ /* 0x000ee20000000200 */
[----:B-1----:R-:W-:Y:S01]  /*8ce0*/  HMMA.16816.F32.BF16 R136, R8, R4, R136 ;  /* 0x000000040888723c */ /* 0x002fe20000041888 */
[----:B------:R-:W-:-:S04]  /*8cf0*/  FMUL.FTZ R166, R166, UR10 ;  /* 0x0000000aa6a67c20 */ /* 0x000fc80008410000 */
[----:B------:R-:W1:Y:S01]  /*8d00*/  MUFU.TANH R153, R153 ;  /* 0x0000009900997308 */ /* 0x000e620000002400 */
[----:B------:R-:W-:Y:S01]  /*8d10*/  HMMA.16816.F32.BF16 R64, R36, R16, R64 ;  /* 0x000000102440723c */ /* 0x000fe20000041840 */
[C---:B------:R-:W-:Y:S02]  /*8d20*/  VIADD R4, R178.reuse, 0x1 ;  /* 0x00000001b2047836 */ /* 0x040fe40000000000 */
[----:B------:R-:W-:-:S03]  /*8d30*/  VIADD R5, R178, 0x8 ;  /* 0x00000008b2057836 */ /* 0x000fc60000000000 */
[CC--:B------:R-:W-:Y:S01]  /*8d40*/  ISETP.GE.AND P2, PT, R4.reuse, R198.reuse, PT ;  /* 0x000000c60400720c */ /* 0x0c0fe20003f46270 */
[----:B------:R-:W-:Y:S01]  /*8d50*/  HMMA.16816.F32.BF16 R60, R48, R34, R60 ;  /* 0x00000022303c723c */ /* 0x000fe2000004183c */
[-C--:B------:R-:W-:Y:S01]  /*8d60*/  ISETP.GE.AND P3, PT, R4, R197.reuse, PT ;  /* 0x000000c50400720c */ /* 0x080fe20003f66270 */
[----:B------:R-:W-:Y:S01]  /*8d70*/  VIADD R4, R178, 0x9 ;  /* 0x00000009b2047836 */ /* 0x000fe20000000000 */
[----:B------:R-:W-:Y:S01]  /*8d80*/  FSEL R180, R160, -INF , !P2 ;  /* 0xff800000a0b47808 */ /* 0x000fe20005000000 */
[----:B------:R-:W-:Y:S01]  /*8d90*/  VIADD R16, R178, 0x11 ;  /* 0x00000011b2107836 */ /* 0x000fe20000000000 */
[-C--:B------:R-:W-:Y:S01]  /*8da0*/  ISETP.GE.AND P5, PT, R5, R198.reuse, PT ;  /* 0x000000c60500720c */ /* 0x080fe20003fa6270 */
[----:B------:R-:W-:Y:S01]  /*8db0*/  HMMA.16816.F32.BF16 R132, R8, R6, R132 ;  /* 0x000000060884723c */ /* 0x000fe20000041884 */
[CC--:B------:R-:W-:Y:S01]  /*8dc0*/  ISETP.GE.AND P4, PT, R4.reuse, R198.reuse, PT ;  /* 0x000000c60400720c */ /* 0x0c0fe20003f86270 */
[----:B------:R-:W1:Y:S01]  /*8dd0*/  MUFU.TANH R159, R150 ;  /* 0x00000096009f7308 */ /* 0x000e620000002400 */
[-C--:B------:R-:W-:Y:S01]  /*8de0*/  ISETP.GE.AND P2, PT, R4, R197.reuse, PT ;  /* 0x000000c50400720c */ /* 0x080fe20003f46270 */
[----:B------:R-:W-:Y:S01]  /*8df0*/  VIADD R4, R178, 0x10 ;  /* 0x00000010b2047836 */ /* 0x000fe20000000000 */
[----:B------:R-:W-:Y:S01]  /*8e00*/  FSEL R179, R161, -INF , !P3 ;  /* 0xff800000a1b37808 */ /* 0x000fe20005800000 */
[----:B------:R-:W-:Y:S01]  /*8e10*/  FMUL.FTZ R160, R167, UR10 ;  /* 0x0000000aa7a07c20 */ /* 0x000fe20008410000 */
[----:B------:R-:W-:Y:S01]  /*8e20*/  FSEL R182, R141, -INF , !P5 ;  /* 0xff8000008db67808 */ /* 0x000fe20006800000 */
[----:B------:R-:W-:Y:S01]  /*8e30*/  FMUL.FTZ R139, R139, UR10 ;  /* 0x0000000a8b8b7c20 */ /* 0x000fe20008410000 */
[-C--:B------:R-:W-:Y:S01]  /*8e40*/  ISETP.GE.AND P6, PT, R5, R197.reuse, PT ;  /* 0x000000c50500720c */ /* 0x080fe20003fc6270 */
[----:B------:R-:W1:Y:S01]  /*8e50*/  MUFU.TANH R155, R149 ;  /* 0x00000095009b7308 */ /* 0x000e620000002400 */
[CC--:B------:R-:W-:Y:S01]  /*8e60*/  ISETP.GE.AND P3, PT, R4.reuse, R198.reuse, PT ;  /* 0x000000c60400720c */ /* 0x0c0fe20003f66270 */
[----:B--2---:R-:W-:Y:S01]  /*8e70*/  HMMA.16816.F32.BF16 R64, R24, R12, R64 ;  /* 0x0000000c1840723c */ /* 0x004fe20000041840 */
[-C--:B------:R-:W-:Y:S01]  /*8e80*/  ISETP.GE.AND P5, PT, R4, R197.reuse, PT ;  /* 0x000000c50400720c */ /* 0x080fe20003fa6270 */
[----:B------:R-:W-:Y:S01]  /*8e90*/  FMUL.FTZ R136, R136, UR10 ;  /* 0x0000000a88887c20 */ /* 0x000fe20008410000 */
[----:B------:R-:W2:Y:S01]  /*8ea0*/  LDSM.16.M88.4 R4, [R204] ;  /* 0x00000000cc04783b */ /* 0x000ea20000000200 */
[----:B------:R-:W-:Y:S01]  /*8eb0*/  FSEL R181, R162, -INF , !P6 ;  /* 0xff800000a2b57808 */ /* 0x000fe20007000000 */
[----:B------:R-:W-:Y:S01]  /*8ec0*/  FMUL.FTZ R162, R137, UR10 ;  /* 0x0000000a89a27c20 */ /* 0x000fe20008410000 */
[----:B------:R-:W-:Y:S01]  /*8ed0*/  FSEL R184, R140, -INF , !P4 ;  /* 0xff8000008cb87808 */ /* 0x000fe20006000000 */
[----:B------:R-:W-:Y:S01]  /*8ee0*/  VIADD R12, R178, 0x19 ;  /* 0x00000019b20c7836 */ /* 0x000fe20000000000 */
[C---:B---3--:R-:W-:Y:S01]  /*8ef0*/  HMMA.16816.F32.BF16 R56, R48.reuse, R20, R56 ;  /* 0x000000143038723c */ /* 0x048fe20000041838 */
[-C--:B------:R-:W-:Y:S01]  /*8f00*/  ISETP.GE.AND P6, PT, R16, R198.reuse, PT ;  /* 0x000000c61000720c */ /* 0x080fe20003fc6270 */
[----:B------:R-:W-:Y:S01]  /*8f10*/  FMUL.FTZ R137, R138, UR10 ;  /* 0x0000000a8a897c20 */ /* 0x000fe20008410000 */
[-C--:B------:R-:W-:Y:S01]  /*8f20*/  ISETP.GE.AND P4, PT, R16, R197.reuse, PT ;  /* 0x000000c51000720c */ /* 0x080fe20003f86270 */
[----:B------:R-:W-:Y:S01]  /*8f30*/  VIADD R16, R178, 0x18 ;  /* 0x00000018b2107836 */ /* 0x000fe20000000000 */
[----:B------:R-:W-:Y:S01]  /*8f40*/  FSEL R185, R163, -INF , !P2 ;  /* 0xff800000a3b97808 */ /* 0x000fe20005000000 */
[----:B------:R-:W-:Y:S01]  /*8f50*/  HMMA.16816.F32.BF16 R52, R48, R22, R52 ;  /* 0x000000163034723c */ /* 0x000fe20000041834 */
[----:B------:R-:W-:Y:S01]  /*8f60*/  FSEL R176, R142, -INF , !P3 ;  /* 0xff8000008eb07808 */ /* 0x000fe20005800000 */
[----:B------:R-:W3:Y:S01]  /*8f70*/  MUFU.TANH R151, R151 ;  /* 0x0000009700977308 */ /* 0x000ee20000002400 */
[----:B------:R-:W-:Y:S01]  /*8f80*/  FSEL R177, R169, -INF , !P5 ;  /* 0xff800000a9b17808 */ /* 0x000fe20006800000 */
[----:B------:R-:W-:Y:S01]  /*8f90*/  FMUL.FTZ R34, R135, UR10 ;  /* 0x0000000a87227c20 */ /* 0x000fe20008410000 */
[----:B------:R-:W-:Y:S01]  /*8fa0*/  FSEL R140, R143, -INF , !P6 ;  /* 0xff8000008f8c7808 */ /* 0x000fe20007000000 */
[----:B------:R-:W-:Y:S01]  /*8fb0*/  HMMA.16816.F32.BF16 R60, R36, R18, R60 ;  /* 0x00000012243c723c */ /* 0x000fe2000004183c */
[-C--:B------:R-:W-:Y:S01]  /*8fc0*/  ISETP.GE.AND P2, PT, R16, R198.reuse, PT ;  /* 0x000000c61000720c */ /* 0x080fe20003f46270 */
[----:B------:R-:W-:Y:S01]  /*8fd0*/  VIADD R23, R178, 0x31 ;  /* 0x00000031b2177836 */ /* 0x000fe20000000000 */
[-C--:B------:R-:W-:Y:S01]  /*8fe0*/  ISETP.GE.AND P3, PT, R16, R197.reuse, PT ;  /* 0x000000c51000720c */ /* 0x080fe20003f66270 */
[----:B------:R-:W3:Y:S01]  /*8ff0*/  MUFU.TANH R144, R144 ;  /* 0x0000009000907308 */ /* 0x000ee20000002400 */
[CC--:B------:R-:W-:Y:S01]  /*9000*/  ISETP.GE.AND P5, PT, R12.reuse, R198.reuse, PT ;  /* 0x000000c60c00720c */ /* 0x0c0fe20003fa6270 */
[----:B------:R-:W4:Y:S01]  /*9010*/  LDSM.16.M88.4 R16, [R223+0xb800] ;  /* 0x00b80000df10783b */ /* 0x000f220000000200 */
[-C--:B------:R-:W-:Y:S01]  /*9020*/  ISETP.GE.AND P6, PT, R12, R197.reuse, PT ;  /* 0x000000c50c00720c */ /* 0x080fe20003fc6270 */
[----:B------:R-:W-:Y:S01]  /*9030*/  VIADD R12, R178, 0x20 ;  /* 0x00000020b20c7836 */ /* 0x000fe20000000000 */
[----:B------:R-:W-:Y:S01]  /*9040*/  FSEL R175, R168, -INF , !P4 ;  /* 0xff800000a8af7808 */ /* 0x000fe20006000000 */
[----:B------:R-:W-:Y:S01]  /*9050*/  HMMA.16816.F32.BF16 R64, R8, R28, R64 ;  /* 0x0000001c0840723c */ /* 0x000fe20000041840 */
[----:B------:R-:W-:Y:S01]  /*9060*/  FSEL R174, R40, -INF , !P2 ;  /* 0xff80000028ae7808 */ /* 0x000fe20005000000 */
[----:B------:R-:W-:Y:S01]  /*9070*/  MUFU.TANH R172, R145 ;  /* 0x0000009100ac7308 */ /* 0x000fe20000002400 */
[-C--:B------:R-:W-:Y:S01]  /*9080*/  ISETP.GE.AND P4, PT, R12, R198.reuse, PT ;  /* 0x000000c60c00720c */ /* 0x080fe20003f86270 */
[----:B------:R-:W-:Y:S01]  /*9090*/  FMUL.FTZ R132, R132, UR10 ;  /* 0x0000000a84847c20 */ /* 0x000fe20008410000 */
[-C--:B------:R-:W-:Y:S01]  /*90a0*/  ISETP.GE.AND P2, PT, R12, R197.reuse, PT ;  /* 0x000000c50c00720c */ /* 0x080fe20003f46270 */
[----:B------:R-:W-:Y:S01]  /*90b0*/  VIADD R12, R178, 0x21 ;  /* 0x00000021b20c7836 */ /* 0x000fe20000000000 */
[----:B------:R-:W-:Y:S01]  /*90c0*/  FSEL R147, R42, -INF , !P3 ;  /* 0xff8000002a937808 */ /* 0x000fe20005800000 */
[----:B------:R-:W-:Y:S01]  /*90d0*/  VIADD R29, R178, 0x30 ;  /* 0x00000030b21d7836 */ /* 0x000fe20000000000 */
[----:B------:R-:W-:Y:S01]  /*90e0*/  FSEL R20, R41, -INF , !P5 ;  /* 0xff80000029147808 */ /* 0x000fe20006800000 */
[----:B------:R-:W3:Y:S01]  /*90f0*/  MUFU.TANH R164, R164 ;  /* 0x000000a400a47308 */ /* 0x000ee20000002400 */
[C---:B------:R-:W-:Y:S01]  /*9100*/  ISETP.GE.AND P3, PT, R12.reuse, R198, PT ;  /* 0x000000c60c00720c */ /* 0x040fe20003f66270 */
[----:B------:R-:W-:Y:S01]  /*9110*/  FMUL.FTZ R133, R133, UR10 ;  /* 0x0000000a85857c20 */ /* 0x000fe20008410000 */
[----:B------:R-:W-:Y:S01]  /*9120*/  ISETP.GE.AND P5, PT, R12, R197, PT ;  /* 0x000000c50c00720c */ /* 0x000fe20003fa6270 */
[----:B------:R-:W-:Y:S01]  /*9130*/  VIADD R12, R178, 0x28 ;  /* 0x00000028b20c7836 */ /* 0x000fe20000000000 */
[----:B--2---:R-:W-:Y:S01]  /*9140*/  HMMA.16816.F32.BF16 R56, R36, R4, R56 ;  /* 0x000000042438723c */ /* 0x004fe20000041838 */
[----:B------:R-:W-:-:S02]  /*9150*/  FSEL R21, R43, -INF , !P6 ;  /* 0xff8000002b157808 */ /* 0x000fc40007000000 */
[----:B------:R-:W-:Y:S01]  /*9160*/  FSEL R32, R44, -INF , !P4 ;  /* 0xff8000002c207808 */ /* 0x000fe20006000000 */
[----:B------:R2:W-:Y:S01]  /*9170*/  MUFU.TANH R22, R34 ;  /* 0x0000002200167308 */ /* 0x0005e20000002400 */
[CC--:B------:R-:W-:Y:S01]  /*9180*/  ISETP.GE.AND P6, PT, R12.reuse, R198.reuse, PT ;  /* 0x000000c60c00720c */ /* 0x0c0fe20003fc6270 */
[----:B------:R-:W-:Y:S01]  /*9190*/  HMMA.16816.F32.BF16 R52, R36, R6, R52 ;  /* 0x000000062434723c */ /* 0x000fe20000041834 */
[-C--:B------:R-:W-:Y:S01]  /*91a0*/  ISETP.GE.AND P4, PT, R12, R197.reuse, PT ;  /* 0x000000c50c00720c */ /* 0x080fe20003f86270 */
[----:B------:R-:W-:Y:S02]  /*91b0*/  VIADD R12, R178, 0x29 ;  /* 0x00000029b20c7836 */ /* 0x000fe40000000000 */
[----:B------:R-:W-:Y:S01]  /*91c0*/  FMUL.FTZ R5, R134, UR10 ;  /* 0x0000000a86057c20 */ /* 0x000fe20008410000 */
[----:B------:R-:W-:Y:S01]  /*91d0*/  FSEL R33, R170, -INF , !P2 ;  /* 0xff800000aa217808 */ /* 0x000fe20005000000 */
[----:B------:R-:W-:Y:S01]  /*91e0*/  FMUL.FTZ R64, R64, UR10 ;  /* 0x0000000a40407c20 */ /* 0x000fe20008410000 */
[----:B------:R-:W-:Y:S01]  /*91f0*/  FSEL R134, R45, -INF , !P3 ;  /* 0xff8000002d867808 */ /* 0x000fe20005800000 */
[C---:B------:R-:W-:Y:S01]  /*9200*/  HMMA.16816.F32.BF16 R60, R24.reuse, R14, R60 ;  /* 0x0000000e183c723c */ /* 0x040fe2000004183c */
[CC--:B------:R-:W-:Y:S01]  /*9210*/  ISETP.GE.AND P2, PT, R12.reuse, R198.reuse, PT ;  /* 0x000000c60c00720c */ /* 0x0c0fe20003f46270 */
[----:B------:R-:W3:Y:S01]  /*9220*/  MUFU.TANH R146, R146 ;  /* 0x0000009200927308 */ /* 0x000ee20000002400 */
[-C--:B------:R-:W-:Y:S01]  /*9230*/  ISETP.GE.AND P3, PT, R12, R197.reuse, PT ;  /* 0x000000c50c00720c */ /* 0x080fe20003f66270 */
[----:B------:R-:W-:Y:S01]  /*9240*/  VIADD R7, R178, 0x40 ;  /* 0x00000040b2077836 */ /* 0x000fe20000000000 */
[----:B------:R-:W3:Y:S01]  /*9250*/  LDSM.16.M88.4 R12, [R212+0x7800] ;  /* 0x00780000d40c783b */ /* 0x000ee20000000200 */
[----:B------:R-:W-:Y:S01]  /*9260*/  FSEL R35, R46, -INF , !P5 ;  /* 0xff8000002e237808 */ /* 0x000fe20006800000 */
[----:B------:R-:W-:Y:S01]  /*9270*/  VIADD R6, R178, 0x41 ;  /* 0x00000041b2067836 */ /* 0x000fe20000000000 */
[----:B------:R-:W-:Y:S01]  /*9280*/  FSEL R138, R47, -INF , !P6 ;  /* 0xff8000002f8a7808 */ /* 0x000fe20007000000 */
[----:B------:R-:W-:Y:S01]  /*9290*/  FMUL.FTZ R66, R66, UR10 ;  /* 0x0000000a42427c20 */ /* 0x000fe20008410000 */
[CC--:B------:R-:W-:Y:S01]  /*92a0*/  ISETP.GE.AND P5, PT, R29.reuse, R198.reuse, PT ;  /* 0x000000c61d00720c */ /* 0x0c0fe20003fa6270 */
[C---:B----4-:R-:W-:Y:S01]  /*92b0*/  HMMA.16816.F32.BF16 R56, R24.reuse, R16, R56 ;  /* 0x000000101838723c */ /* 0x050fe20000041838 */
[-C--:B------:R-:W-:Y:S01]  /*92c0*/  ISETP.GE.AND P6, PT, R29, R197.reuse, PT ;  /* 0x000000c51d00720c */ /* 0x080fe20003fc6270 */
[----:B------:R-:W-:Y:S01]  /*92d0*/  VIADD R29, R178, 0x38 ;  /* 0x00000038b21d7836 */ /* 0x000fe20000000000 */
[----:B------:R-:W-:Y:S01]  /*92e0*/  FSEL R135, R157, -INF , !P4 ;  /* 0xff8000009d877808 */ /* 0x000fe20006000000 */
[----:B------:R-:W4:Y:S01]  /*92f0*/  MUFU.TANH R186, R165 ;  /* 0x000000a500ba7308 */ /* 0x000f220000002400 */
[----:B--2---:R-:W-:Y:S01]  /*9300*/  FSEL R34, R156, -INF , !P2 ;  /* 0xff8000009c227808 */ /* 0x004fe20005000000 */
[----:B------:R-:W-:Y:S01]  /*9310*/  HMMA.16816.F32.BF16 R52, R24, R18, R52 ;  /* 0x000000121834723c */ /* 0x000fe20000041834 */
[----:B------:R-:W-:Y:S01]  /*9320*/  FSEL R145, R158, -INF , !P3 ;  /* 0xff8000009e917808 */ /* 0x000fe20005800000 */
[----:B------:R-:W-:Y:S01]  /*9330*/  FMUL.FTZ R17, R65, UR10 ;  /* 0x0000000a41117c20 */ /* 0x000fe20008410000 */
[-C--:B------:R-:W-:Y:S01]  /*9340*/  ISETP.GE.AND P4, PT, R23, R198.reuse, PT ;  /* 0x000000c61700720c */ /* 0x080fe20003f86270 */
[----:B------:R-:W-:Y:S01]  /*9350*/  FMUL.FTZ R67, R67, UR10 ;  /* 0x0000000a43437c20 */ /* 0x000fe20008410000 */
[----:B------:R-:W-:Y:S01]  /*9360*/  ISETP.GE.AND P2, PT, R23, R197, PT ;  /* 0x000000c51700720c */ /* 0x000fe20003f46270 */
[----:B------:R-:W-:Y:S01]  /*9370*/  VIADD R23, R178, 0x39 ;  /* 0x00000039b2177836 */ /* 0x000fe20000000000 */
[----:B------:R-:W-:Y:S01]  /*9380*/  HMMA.16816.F32.BF16 R60, R8, R30, R60 ;  /* 0x0000001e083c723c */ /* 0x000fe2000004183c */
[----:B------:R-:W-:Y:S01]  /*9390*/  ISETP.GE.AND P3, PT, R29, R198, PT ;  /* 0x000000c61d00720c */ /* 0x000fe20003f66270 */
[----:B------:R-:W2:Y:S01]  /*93a0*/  MUFU.TANH R160, R160 ;  /* 0x000000a000a07308 */ /* 0x000ea20000002400 */
[----:B------:R-:W-:Y:S01]  /*93b0*/  FSEL R149, R154, -INF , !P6 ;  /* 0xff8000009a957808 */ /* 0x000fe20007000000 */
[----:B------:R-:W-:Y:S01]  /*93c0*/  VIADD R18, R178, 0x58 ;  /* 0x00000058b2127836 */ /* 0x000fe20000000000 */
[----:B-----5:R-:W-:Y:S01]  /*93d0*/  FSEL R156, R152, -INF , !P5 ;  /* 0xff800000989c7808 */ /* 0x020fe20006800000 */
[----:B------:R-:W-:-:S04]  /*93e0*/  DEPBAR.LE SB0, 0x0 ;  /* 0x000080000000791a */ /* 0x000fc80000000000 */
[----:B------:R-:W-:Y:S01]  /*93f0*/  FSEL R171, R171, -INF , !P2 ;  /* 0xff800000abab7808 */ /* 0x000fe20005000000 */
[----:B------:R5:W-:Y:S01]  /*9400*/  MUFU.TANH R187, R166 ;  /* 0x000000a600bb7308 */ /* 0x000be20000002400 */
[----:B------:R-:W-:Y:S02]  /*9410*/  FSEL R154, R148, -INF , !P3 ;  /* 0xff800000949a7808 */ /* 0x000fe40005800000 */
[-C--:B------:R-:W-:Y:S02]  /*9420*/  ISETP.GE.AND P5, PT, R29, R197.reuse, PT ;  /* 0x000000c51d00720c */ /* 0x080fe40003fa6270 */
[----:B-1----:R-:W-:Y:S02]  /*9430*/  FSEL R150, R153, -INF , !P4 ;  /* 0xff80000099967808 */ /* 0x002fe40006000000 */
[CC--:B------:R-:W-:Y:S01]  /*9440*/  ISETP.GE.AND P2, PT, R7.reuse, R198.reuse, PT ;  /* 0x000000c60700720c */ /* 0x0c0fe20003f46270 */
[----:B------:R-:W1:Y:S01]  /*9450*/  MUFU.TANH R139, R139 ;  /* 0x0000008b008b7308 */ /* 0x000e620000002400 */
[-C--:B------:R-:W-:Y:S01]  /*9460*/  ISETP.GE.AND P3, PT, R7, R197.reuse, PT ;  /* 0x000000c50700720c */ /* 0x080fe20003f66270 */
[C---:B---3--:R-:W-:Y:S01]  /*9470*/  HMMA.16816.F32.BF16 R56, R8.reuse, R12, R56 ;  /* 0x0000000c0838723c */ /* 0x048fe20000041838 */
[CC--:B------:R-:W-:Y:S01]  /*9480*/  ISETP.GE.AND P6, PT, R23.reuse, R198.reuse, PT ;  /* 0x000000c61700720c */ /* 0x0c0fe20003fc6270 */
[C---:B------:R-:W-:Y:S01]  /*9490*/  VIADD R7, R178.reuse, 0x48 ;  /* 0x00000048b2077836 */ /* 0x040fe20000000000 */
[-C--:B------:R-:W-:Y:S01]  /*94a0*/  ISETP.GE.AND P4, PT, R23, R197.reuse, PT ;  /* 0x000000c51700720c */ /* 0x080fe20003f86270 */
[----:B------:R-:W-:Y:S01]  /*94b0*/  FMUL.FTZ R61, R61, UR10 ;  /* 0x0000000a3d3d7c20 */ /* 0x000fe20008410000 */
[----:B------:R-:W-:Y:S01]  /*94c0*/  FSEL R169, R159, -INF , !P5 ;  /* 0xff8000009fa97808 */ /* 0x000fe20006800000 */
[----:B------:R-:W3:Y:S01]  /*94d0*/  MUFU.TANH R28, R132 ;  /* 0x00000084001c7308 */ /* 0x000ee20000002400 */
[----:B------:R-:W-:Y:S01]  /*94e0*/  HMMA.16816.F32.BF16 R8, R8, R14, R52 ;  /* 0x0000000e0808723c */ /* 0x000fe20000041834 */
[----:B------:R-:W-:Y:S01]  /*94f0*/  FSEL R152, R155, -INF , !P6 ;  /* 0xff8000009b987808 */ /* 0x000fe20007000000 */
[----:B------:R-:W-:Y:S01]  /*9500*/  VIADD R13, R178, 0x50 ;  /* 0x00000050b20d7836 */ /* 0x000fe20000000000 */
[----:B------:R-:W-:Y:S01]  /*9510*/  FSEL R159, R151, -INF , !P4 ;  /* 0xff800000979f7808 */ /* 0x000fe20006000000 */
[----:B------:R-:W-:Y:S01]  /*9520*/  FMUL.FTZ R62, R62, UR10 ;  /* 0x0000000a3e3e7c20 */ /* 0x000fe20008410000 */
[----:B-----5:R-:W-:Y:S01]  /*9530*/  FSEL R166, R144, -INF , !P2 ;  /* 0xff80000090a67808 */ /* 0x020fe20005000000 */
[----:B------:R-:W-:Y:S01]  /*9540*/  FMUL.FTZ R60, R60, UR10 ;  /* 0x0000000a3c3c7c20 */ /* 0x000fe20008410000 */
[----:B------:R-:W5:Y:S01]  /*9550*/  MUFU.TANH R136, R136 ;  /* 0x0000008800887308 */ /* 0x000f620000002400 */
[-C--:B------:R-:W-:Y:S01]  /*9560*/  ISETP.GE.AND P6, PT, R6, R197.reuse, PT ;  /* 0x000000c50600720c */ /* 0x080fe20003fc6270 */
[C---:B------:R-:W-:Y:S01]  /*9570*/  VIADD R14, R178.reuse, 0x60 ;  /* 0x00000060b20e7836 */ /* 0x040fe20000000000 */
[CC--:B------:R-:W-:Y:S01]  /*9580*/  ISETP.GE.AND P4, PT, R7.reuse, R198.reuse, PT ;  /* 0x000000c60700720c */ /* 0x0c0fe20003f86270 */
[C---:B------:R-:W-:Y:S01]  /*9590*/  VIADD R15, R178.reuse, 0x59 ;  /* 0x00000059b20f7836 */ /* 0x040fe20000000000 */
[-C--:B------:R-:W-:Y:S01]  /*95a0*/  ISETP.GE.AND P2, PT, R7, R197.reuse, PT ;  /* 0x000000c50700720c */ /* 0x080fe20003f46270 */
[----:B------:R-:W-:Y:S01]  /*95b0*/  VIADD R7, R178, 0x49 ;  /* 0x00000049b2077836 */ /* 0x000fe20000000000 */
[-C--:B------:R-:W-:Y:S01]  /*95c0*/  ISETP.GE.AND P5, PT, R6, R198.reuse, PT ;  /* 0x000000c60600720c */ /* 0x080fe20003fa6270 */
[----:B------:R-:W5:Y:S01]  /*95d0*/  MUFU.TANH R137, R137 ;  /* 0x0000008900897308 */ /* 0x000f620000002400 */
[----:B------:R-:W-:Y:S01]  /*95e0*/  FSEL R165, R183, -INF , !P6 ;  /* 0xff800000b7a57808 */ /* 0x000fe20007000000 */
[----:B------:R-:W-:Y:S01]  /*95f0*/  FMUL.FTZ R12, R63, UR10 ;  /* 0x0000000a3f0c7c20 */ /* 0x000fe20008410000 */
[----:B------:R-:W-:Y:S01]  /*9600*/  FSEL R170, R164, -INF , !P4 ;  /* 0xff800000a4aa7808 */ /* 0x000fe20006000000 */
[----:B------:R-:W-:Y:S01]  /*9610*/  FMUL.FTZ R56, R56, UR10 ;  /* 0x0000000a38387c20 */ /* 0x000fe20008410000 */
[----:B------:R-:W-:Y:S01]  /*9620*/  FSEL R167, R146, -INF , !P3 ;  /* 0xff80000092a77808 */ /* 0x000fe20005800000 */
[----:B------:R-:W-:Y:S01]  /*9630*/  FMUL.FTZ R58, R58, UR10 ;  /* 0x0000000a3a3a7c20 */ /* 0x000fe20008410000 */
[----:B------:R-:W-:Y:S01]  /*9640*/  FSEL R172, R172, -INF , !P5 ;  /* 0xff800000acac7808 */ /* 0x000fe20006800000 */
[----:B------:R-:W5:Y:S01]  /*9650*/  MUFU.TANH R162, R162 ;  /* 0x000000a200a27308 */ /* 0x000f620000002400 */
[-C--:B------:R-:W-:Y:S01]  /*9660*/  ISETP.GE.AND P6, PT, R13, R198.reuse, PT ;  /* 0x000000c60d00720c */ /* 0x080fe20003fc6270 */
[----:B------:R-:W-:Y:S01]  /*9670*/  FMUL.FTZ R55, R59, UR10 ;  /* 0x0000000a3b377c20 */ /* 0x000fe20008410000 */
[-C--:B------:R-:W-:Y:S01]  /*9680*/  ISETP.GE.AND P4, PT, R13, R197.reuse, PT ;  /* 0x000000c50d00720c */ /* 0x080fe20003f86270 */
[----:B------:R-:W-:Y:S01]  /*9690*/  VIADD R13, R178, 0x51 ;  /* 0x00000051b20d7836 */ /* 0x000fe20000000000 */
[-C--:B------:R-:W-:Y:S01]  /*96a0*/  ISETP.GE.AND P3, PT, R7, R198.reuse, PT ;  /* 0x000000c60700720c */ /* 0x080fe20003f66270 */
[----:B------:R-:W-:Y:S01]  /*96b0*/  FMUL.FTZ R57, R57, UR10 ;  /* 0x0000000a39397c20 */ /* 0x000fe20008410000 */
[-C--:B------:R-:W-:Y:S01]  /*96c0*/  ISETP.GE.AND P5, PT, R7, R197.reuse, PT ;  /* 0x000000c50700720c */ /* 0x080fe20003fa6270 */
[----:B------:R-:W-:Y:S01]  /*96d0*/  MUFU.TANH R4, R133 ;  /* 0x0000008500047308 */ /* 0x000fe20000002400 */
[----:B----4-:R-:W-:Y:S01]  /*96e0*/  FSEL R168, R186, -INF , !P3 ;  /* 0xff800000baa87808 */ /* 0x010fe20005800000 */
[----:B------:R-:W-:Y:S01]  /*96f0*/  FMUL.FTZ R8, R8, UR10 ;  /* 0x0000000a08087c20 */ /* 0x000fe20008410000 */
[----:B--2---:R-:W-:Y:S01]  /*9700*/  FSEL R161, R160, -INF , !P5 ;  /* 0xff800000a0a17808 */ /* 0x004fe20006800000 */
[----:B------:R-:W-:Y:S01]  /*9710*/  FMUL.FTZ R9, R9, UR10 ;  /* 0x0000000a09097c20 */ /* 0x000fe20008410000 */
[----:B------:R-:W-:Y:S01]  /*9720*/  ISETP.GE.AND P3, PT, R13, R197, PT ;  /* 0x000000c50d00720c */ /* 0x000fe20003f66270 */
[----:B------:R-:W-:Y:S01]  /*9730*/  FMUL.FTZ R10, R10, UR10 ;  /* 0x0000000a0a0a7c20 */ /* 0x000fe20008410000 */
[----:B------:R-:W-:Y:S01]  /*9740*/  ISETP.GE.AND P5, PT, R18, R198, PT ;  /* 0x000000c61200720c */ /* 0x000fe20003fa6270 */
[----:B------:R-:W2:Y:S01]  /*9750*/  MUFU.TANH R5, R5 ;  /* 0x0000000500057308 */ /* 0x000ea20000002400 */
[----:B-1----:R-:W-:Y:S01]  /*9760*/  FSEL R155, R139, -INF , !P3 ;  /* 0xff8000008b9b7808 */ /* 0x002fe20005800000 */
[----:B------:R-:W-:Y:S01]  /*9770*/  FMUL.FTZ R11, R11, UR10 ;  /* 0x0000000a0b0b7c20 */ /* 0x000fe20008410000 */
[----:B---3--:R-:W-:-:S02]  /*9780*/  FSEL R160, R28, -INF , !P5 ;  /* 0xff8000001ca07808 */ /* 0x008fc40006800000 */
[----:B------:R-:W-:Y:S02]  /*9790*/  FSEL R163, R187, -INF , !P2 ;  /* 0xff800000bba37808 */ /* 0x000fe40005000000 */
[----:B-----5:R-:W-:Y:S01]  /*97a0*/  FSEL R164, R136, -INF , !P6 ;  /* 0xff80000088a47808 */ /* 0x020fe20007000000 */
[----:B------:R-:W1:Y:S01]  /*97b0*/  MUFU.TANH R16, R64 ;  /* 0x0000004000107308 */ /* 0x000e620000002400 */
[----:B------:R-:W-:Y:S02]  /*97c0*/  FSEL R157, R137, -INF , !P4 ;  /* 0xff800000899d7808 */ /* 0x000fe40006000000 */
[CC--:B------:R-:W-:Y:S02]  /*97d0*/  ISETP.GE.AND P3, PT, R14.reuse, R198.reuse, PT ;  /* 0x000000c60e00720c */ /* 0x0c0fe40003f66270 */
[-C--:B------:R-:W-:Y:S01]  /*97e0*/  ISETP.GE.AND P5, PT, R14, R197.reuse, PT ;  /* 0x000000c50e00720c */ /* 0x080fe20003fa6270 */
[----:B------:R-:W-:Y:S01]  /*97f0*/  VIADD R14, R178, 0x61 ;  /* 0x00000061b20e7836 */ /* 0x000fe20000000000 */
[----:B------:R-:W-:Y:S01]  /*9800*/  ISETP.GE.AND P2, PT, R13, R198, PT ;  /* 0x000000c60d00720c */ /* 0x000fe20003f46270 */
[----:B------:R-:W3:Y:S01]  /*9810*/  MUFU.TANH R17, R17 ;  /* 0x0000001100117308 */ /* 0x000ee20000002400 */
[----:B------:R-:W-:-:S02]  /*9820*/  ISETP.GE.AND P6, PT, R18, R197, PT ;  /* 0x000000c51200720c */ /* 0x000fc40003fc6270 */
[-C--:B------:R-:W-:Y:S02]  /*9830*/  ISETP.GE.AND P4, PT, R15, R198.reuse, PT ;  /* 0x000000c60f00720c */ /* 0x080fe40003f86270 */
[----:B------:R-:W-:Y:S02]  /*9840*/  FSEL R162, R162, -INF , !P2 ;  /* 0xff800000a2a27808 */ /* 0x000fe40005000000 */
[----:B--2---:R-:W-:Y:S01]  /*9850*/  FSEL R153, R5, -INF , !P6 ;  /* 0xff80000005997808 */ /* 0x004fe20007000000 */
[----:B------:R-:W2:Y:S01]  /*9860*/  MUFU.TANH R143, R66 ;  /* 0x00000042008f7308 */ /* 0x000ea20000002400 */
[----:B------:R-:W-:Y:S01]  /*9870*/  FSEL R158, R4, -INF , !P4 ;  /* 0xff800000049e7808 */ /* 0x000fe20006000000 */
[C---:B------:R-:W-:Y:S01]  /*9880*/  VIADD R5, R178.reuse, 0x68 ;  /* 0x00000068b2057836 */ /* 0x040fe20000000000 */
[----:B------:R-:W-:Y:S01]  /*9890*/  ISETP.GE.AND P2, PT, R15, R197, PT ;  /* 0x000000c50f00720c */ /* 0x000fe20003f46270 */
[----:B------:R-:W-:Y:S01]  /*98a0*/  VIADD R4, R178, 0x69 ;  /* 0x00000069b2047836 */ /* 0x000fe20000000000 */
[----:B------:R-:W-:-:S02]  /*98b0*/  ISETP.GE.AND P6, PT, R14, R198, PT ;  /* 0x000000c60e00720c */ /* 0x000fc40003fc6270 */
[----:B------:R-:W-:Y:S01]  /*98c0*/  FSEL R151, R22, -INF , !P2 ;  /* 0xff80000016977808 */ /* 0x000fe20005000000 */
[----:B------:R-:W4:Y:S01]  /*98d0*/  MUFU.TANH R141, R67 ;  /* 0x00000043008d7308 */ /* 0x000f220000002400 */
[----:B-1----:R-:W-:Y:S02]  /*98e0*/  FSEL R148, R16, -INF , !P3 ;  /* 0xff80000010947808 */ /* 0x002fe40005800000 */
[----:B---3--:R-:W-:Y:S02]  /*98f0*/  FSEL R146, R17, -INF , !P6 ;  /* 0xff80000011927808 */ /* 0x008fe40007000000 */
[CC--:B------:R-:W-:Y:S02]  /*9900*/  ISETP.GE.AND P2, PT, R5.reuse, R198.reuse, PT ;  /* 0x000000c60500720c */ /* 0x0c0fe40003f46270 */
[----:B------:R-:W-:Y:S01]  /*9910*/  ISETP.GE.AND P3, PT, R5, R197, PT ;  /* 0x000000c50500720c */ /* 0x000fe20003f66270 */
[----:B------:R-:W1:Y:S01]  /*9920*/  MUFU.TANH R142, R61 ;  /* 0x0000003d008e7308 */ /* 0x000e620000002400 */
[----:B--2---:R-:W-:Y:S01]  /*9930*/  FSEL R143, R143, -INF , !P5 ;  /* 0xff8000008f8f7808 */ /* 0x004fe20006800000 */
[----:B------:R-:W-:Y:S01]  /*9940*/  VIADD R5, R178, 0x70 ;  /* 0x00000070b2057836 */ /* 0x000fe20000000000 */
[----:B------:R-:W-:-:S02]  /*9950*/  ISETP.GE.AND P5, PT, R4, R198, PT ;  /* 0x000000c60400720c */ /* 0x000fc40003fa6270 */
[-C--:B------:R-:W-:Y:S01]  /*9960*/  ISETP.GE.AND P6, PT, R4, R197.reuse, PT ;  /* 0x000000c50400720c */ /* 0x080fe20003fc6270 */
[----:B------:R-:W-:Y:S01]  /*9970*/  VIADD R4, R178, 0x71 ;  /* 0x00000071b2047836 */ /* 0x000fe20000000000 */
[----:B------:R-:W-:Y:S01]  /*9980*/  ISETP.GE.AND P4, PT, R14, R197, PT ;  /* 0x000000c50e00720c */ /* 0x000fe20003f86270 */
[----:B------:R-:W2:Y:S03]  /*9990*/  MUFU.TANH R7, R62 ;  /* 0x0000003e00077308 */ /* 0x000ea60000002400 */
[----:B----4-:R-:W-:Y:S02]  /*99a0*/  FSEL R141, R141, -INF , !P4 ;  /* 0xff8000008d8d7808 */ /* 0x010fe40006000000 */
[----:B------:R-:W-:-:S03]  /*99b0*/  ISETP.GE.AND P4, PT, R5, R198, PT ;  /* 0x000000c60500720c */ /* 0x000fc60003f86270 */
[----:B------:R-:W3:Y:S01]  /*99c0*/  MUFU.TANH R6, R60 ;  /* 0x0000003c00067308 */ /* 0x000ee20000002400 */
[----:B-1----:R-:W-:Y:S02]  /*99d0*/  FSEL R142, R142, -INF , !P5 ;  /* 0xff8000008e8e7808 */ /* 0x002fe40006800000 */
[----:B------:R-:W-:-:S05]  /*99e0*/  ISETP.GE.AND P5, PT, R4, R197, PT ;  /* 0x000000c50400720c */ /* 0x000fca0003fa6270 */
[----:B------:R-:W1:Y:S01]  /*99f0*/  MUFU.TANH R12, R12 ;  /* 0x0000000c000c7308 */ /* 0x000e620000002400 */
[----:B--2---:R-:W-:Y:S02]  /*9a00*/  FSEL R139, R7, -INF , !P3 ;  /* 0xff800000078b7808 */ /* 0x004fe40005800000 */
[----:B------:R-:W-:Y:S01]  /*9a10*/  ISETP.GE.AND P3, PT, R4, R198, PT ;  /* 0x000000c60400720c */ /* 0x000fe20003f66270 */
[----:B------:R-:W-:-:S04]  /*9a20*/  VIADD R4, R178, 0x78 ;  /* 0x00000078b2047836 */ /* 0x000fc80000000000 */
[----:B------:R-:W2:Y:S01]  /*9a30*/  MUFU.TANH R13, R56 ;  /* 0x00000038000d7308 */ /* 0x000ea20000002400 */
[----:B---3--:R-:W-:Y:S02]  /*9a40*/  FSEL R144, R6, -INF , !P2 ;  /* 0xff80000006907808 */ /* 0x008fe40005000000 */
[----:B------:R-:W-:-:S05]  /*9a50*/  ISETP.GE.AND P2, PT, R5, R197, PT ;  /* 0x000000c50500720c */ /* 0x000fca0003f46270 */
[----:B------:R-:W3:Y:S01]  /*9a60*/  MUFU.TANH R61, R58 ;  /* 0x0000003a003d7308 */ /* 0x000ee20000002400 */
[----:B-1----:R-:W-:Y:S02]  /*9a70*/  FSEL R137, R12, -INF , !P6 ;  /* 0xff8000000c897808 */ /* 0x002fe40007000000 */
[----:B------:R-:W-:-:S05]  /*9a80*/  ISETP.GE.AND P6, PT, R178, R198, PT ;  /* 0x000000c6b200720c */ /* 0x000fca0003fc6270 */
[----:B------:R-:W1:Y:S01]  /*9a90*/  MUFU.TANH R132, R57 ;  /* 0x0000003900847308 */ /* 0x000e620000002400 */
[----:B--2---:R-:W-:Y:S02]  /*9aa0*/  FSEL R136, R13, -INF , !P4 ;  /* 0xff8000000d887808 */ /* 0x004fe40006000000 */
[C---:B------:R-:W-:Y:S01]  /*9ab0*/  ISETP.GE.AND P4, PT, R178.reuse, R197, PT ;  /* 0x000000c5b200720c */ /* 0x040fe20003f86270 */
        /* <DEDUP_REMOVED lines=8> */
[----:B--2---:R-:W-:Y:S01]  /*9b40*/  FSEL R55, R55, -INF , !P5 ;  /* 0xff80000037377808 */ /* 0x004fe20006800000 */
[----:B------:R-:W-:Y:S01]  /*9b50*/  BAR.SYNC.DEFER_BLOCKING 0x0 ;  /* 0x0000000000007b1d */ /* 0x000fe20000010000 */
[----:B------:R-:W-:-:S05]  /*9b60*/  ISETP.GE.AND P5, PT, R178, R198, PT ;  /* 0x000000c6b200720c */ /* 0x000fca0003fa6270 */
[----:B------:R-:W2:Y:S01]  /*9b70*/  MUFU.TANH R173, R173 ;  /* 0x000000ad00ad7308 */ /* 0x000ea20000002400 */
[----:B---3--:R-:W-:Y:S02]  /*9b80*/  FSEL R64, R64, -INF , !P2 ;  /* 0xff80000040407808 */ /* 0x008fe40005000000 */
[----:B------:R-:W-:-:S05]  /*9b90*/  ISETP.GE.AND P2, PT, R178, R197, PT ;  /* 0x000000c5b200720c */ /* 0x000fca0003f46270 */
[----:B------:R-:W3:Y:S01]  /*9ba0*/  MUFU.TANH R62, R9 ;  /* 0x00000009003e7308 */ /* 0x000ee20000002400 */
[----:B-1----:R-:W-:-:S07]  /*9bb0*/  FSEL R4, R3, -INF , !P6 ;  /* 0xff80000003047808 */ /* 0x002fce0007000000 */
[----:B------:R-:W1:Y:S01]  /*9bc0*/  MUFU.TANH R54, R10 ;  /* 0x0000000a00367308 */ /* 0x000e620000002400 */
[----:B--2---:R-:W-:-:S07]  /*9bd0*/  FSEL R173, R173, -INF , !P4 ;  /* 0xff800000adad7808 */ /* 0x004fce0006000000 */
[----:B------:R-:W2:Y:S01]  /*9be0*/  MUFU.TANH R51, R11 ;  /* 0x0000000b00337308 */ /* 0x000ea20000002400 */
[----:B---3--:R-:W-:Y:S02]  /*9bf0*/  FSEL R62, R62, -INF , !P5 ;  /* 0xff8000003e3e7808 */ /* 0x008fe40006800000 */
[----:B-1----:R-:W-:Y:S02]  /*9c00*/  FSEL R54, R54, -INF , !P3 ;  /* 0xff80000036367808 */ /* 0x002fe40005800000 */
[----:B--2---:R-:W-:Y:S01]  /*9c10*/  FSEL R51, R51, -INF , !P2 ;  /* 0xff80000033337808 */ /* 0x004fe20005000000 */
        /* <DEDUP_REMOVED lines=51> */
[----:B------:R-:W-:-:S03]  /*9f50*/  SHF.R.S32.HI R3, RZ, 0x1f, R5 ;  /* 0x0000001fff037819 */ /* 0x000fc60000011405 */
[----:B--2---:R-:W-:Y:S02]  /*9f60*/  IMAD.IADD R7, R7, 0x1, -R6 ;  /* 0x0000000107077824 */ /* 0x004fe400078e0a06 */
[----:B------:R-:W-:-:S03]  /*9f70*/  IMAD R6, R3, R188, RZ ;  /* 0x000000bc03067224 */ /* 0x000fc600078e02ff */
[----:B------:R-:W-:Y:S01]  /*9f80*/  SHF.R.S32.HI R3, RZ, 0x1f, R7 ;  /* 0x0000001fff037819 */ /* 0x000fe20000011407 */
[----:B------:R-:W-:-:S04]  /*9f90*/  IMAD R6, R5, R189, R6 ;  /* 0x000000bd05067224 */ /* 0x000fc800078e0206 */
[----:B------:R-:W-:Y:S01]  /*9fa0*/  IMAD R10, R3, UR4, RZ ;  /* 0x00000004030a7c24 */ /* 0x000fe2000f8e02ff */
[----:B------:R-:W-:-:S03]  /*9fb0*/  IADD3 R9, R9, R6, RZ ;  /* 0x0000000609097210 */ /* 0x000fc60007ffe0ff */
[C---:B------:R-:W-:Y:S02]  /*9fc0*/  IMAD R10, R7.reuse, UR5, R10 ;  /* 0x00000005070a7c24 */ /* 0x040fe4000f8e020a */
[----:B------:R-:W-:-:S04]  /*9fd0*/  IMAD.WIDE.U32 R8, R7, UR4, R8 ;  /* 0x0000000407087c25 */ /* 0x000fc8000f8e0008 */
[----:B------:R-:W-:Y:S01]  /*9fe0*/  IMAD.IADD R10, R9, 0x1, R10 ;  /* 0x00000001090a7824 */ /* 0x000fe200078e020a */
[----:B------:R-:W-:Y:S06]  /*9ff0*/  BRA `(.L_x_2438) ;  /* 0x0000000000087947 */ /* 0x000fec0003800000 */
.L_x_2437:
[----:B------:R-:W-:-:S04]  /*a000*/  LEA R8, -R188, RZ, 0x7 ;  /* 0x000000ffbc087211 */ /* 0x000fc800078e39ff */
[----:B------:R-:W-:-:S07]  /*a010*/  SHF.R.S32.HI R10, RZ, 0x1f, R8 ;  /* 0x0000001fff0a7819 */ /* 0x000fce0000011408 */
.L_x_2438:
        /* <DEDUP_REMOVED lines=40> */
.L_x_2436:
        /* <DEDUP_REMOVED lines=163> */
[----:B------:R-:W-:Y:S01]  /*acd0*/  FFMA.FTZ R65, R62, UR6, -R65 ;  /* 0x000000063e417c23 */ /* 0x000fe20008010841 */
[----:B------:R-:W-:-:S05]  /*ace0*/  FFMA.FTZ R51, R51, UR6, -R56 ;  /* 0x0000000633337c23 */ /* 0x000fca0008010838 */
        /* <DEDUP_REMOVED lines=52> */
[----:B------:R-:W4:Y:S01]  /*b030*/  MUFU.EX2 R49, R49 ;  /* 0x0000003100317308 */ /* 0x000f220000000800 */
        /* <DEDUP_REMOVED lines=27> */
[-C--:B------:R-:W-:Y:S01]  /*b1f0*/  FMUL.FTZ R68, R68, R48.reuse ;  /* 0x0000003044447220 */ /* 0x080fe20000410000 */
[----:B------:R-:W-:Y:S01]  /*b200*/  FMUL.FTZ R69, R69, R48 ;  /* 0x0000003045457220 */ /* 0x000fe20000410000 */
[-C--:B------:R-:W-:Y:S01]  /*b210*/  FMUL.FTZ R70, R70, R0.reuse ;  /* 0x0000000046467220 */ /* 0x080fe20000410000 */
[----:B------:R-:W-:Y:S01]  /*b220*/  FMUL.FTZ R71, R71, R0 ;  /* 0x0000000047477220 */ /* 0x000fe20000410000 */
        /* <DEDUP_REMOVED lines=81> */
[----:B------:R-:W4:Y:S01]  /*b740*/  MUFU.EX2 R156, R156 ;  /* 0x0000009c009c7308 */ /* 0x000f220000000800 */
[----:B------:R-:W-:Y:S01]  /*b750*/  LDSM.16.MT88.4 R36, [R224+0x12800] ;  /* 0x01280000e024783b */ /* 0x000fe20000004200 */
[----:B-----5:R-:W-:Y:S01]  /*b760*/  HMMA.16816.F32.BF16 R120, R8, R24, R120 ;  /* 0x000000180878723c */ /* 0x020fe20000041878 */
[----:B------:R-:W-:Y:S01]  /*b770*/  FADD.FTZ R134, R134, R67 ;  /* 0x0000004386867221 */ /* 0x000fe20000010000 */
[----:B------:R-:W-:-:S04]  /*b780*/  FADD.FTZ R140, R140, R135 ;  /* 0x000000878c8c7221 */ /* 0x000fc80000010000 */
[----:B------:R-:W-:Y:S01]  /*b790*/  HMMA.16816.F32.BF16 R116, R8, R26, R116 ;  /* 0x0000001a0874723c */ /* 0x000fe20000041874 */
[----:B------:R-:W5:Y:S01]  /*b7a0*/  LDSM.16.MT88.4 R24, [R222+0x11000] ;  /* 0x01100000de18783b */ /* 0x000f620000004200 */
[----:B------:R-:W3:Y:S01]  /*b7b0*/  MUFU.EX2 R159, R159 ;  /* 0x0000009f009f7308 */ /* 0x000ee20000000800 */
[----:B--2---:R-:W-:-:S03]  /*b7c0*/  FADD.FTZ R3, R149, R140 ;  /* 0x0000008c95037221 */ /* 0x004fc60000010000 */
[----:B------:R-:W-:Y:S01]  /*b7d0*/  HMMA.16816.F32.BF16 R112, R8, R20, R112 ;  /* 0x000000140870723c */ /* 0x000fe20000041870 */
[----:B-1----:R-:W-:-:S03]  /*b7e0*/  FADD.FTZ R3, R154, R3 ;  /* 0x000000039a037221 */ /* 0x002fc60000010000 */
[----:B------:R-:W-:Y:S01]  /*b7f0*/  MUFU.EX2 R166, R166 ;  /* 0x000000a600a67308 */ /* 0x000fe20000000800 */
[----:B----4-:R-:W-:Y:S01]  /*b800*/  FADD.FTZ R0, R156, R3 ;  /* 0x000000039c007221 */ /* 0x010fe20000010000 */
[C---:B------:R-:W-:Y:S01]  /*b810*/  HMMA.16816.F32.BF16 R108, R8.reuse, R22, R108 ;  /* 0x00000016086c723c */ /* 0x040fe2000004186c */
[----:B------:R-:W1:Y:S05]  /*b820*/  LDSM.16.MT88.4 R20, [R221+0x11000] ;  /* 0x01100000dd14783b */ /* 0x000e6a0000004200 */
[----:B---3--:R-:W-:Y:S01]  /*b830*/  HMMA.16816.F32.BF16 R104, R8, R16, R104 ;  /* 0x000000100868723c */ /* 0x008fe20000041868 */
[----:B------:R-:W2:Y:S01]  /*b840*/  MUFU.EX2 R169, R169 ;  /* 0x000000a900a97308 */ /* 0x000ea20000000800 */
[----:B------:R-:W-:-:S04]  /*b850*/  FADD.FTZ R0, R159, R0 ;  /* 0x000000009f007221 */ /* 0x000fc80000010000 */
        /* <DEDUP_REMOVED lines=10> */
[----:B------:R-:W4:Y:S02]  /*b900*/  LDSM.16.MT88.4 R32, [R224+0xd800] ;  /* 0x00d80000e020783b */ /* 0x000f240000004200 */
[----:B------:R-:W2:Y:S03]  /*b910*/  MUFU.EX2 R168, R168 ;  /* 0x000000a800a87308 */ /* 0x000ea60000000800 */
[C---:B-----5:R-:W-:Y:S05]  /*b920*/  HMMA.16816.F32.BF16 R88, R8.reuse, R24, R88 ;  /* 0x000000180858723c */ /* 0x060fea0000041858 */
[----:B------:R-:W-:Y:S01]  /*b930*/  MUFU.EX2 R163, R163 ;  /* 0x000000a300a37308 */ /* 0x000fe20000000800 */
[C---:B------:R-:W-:Y:S01]  /*b940*/  HMMA.16816.F32.BF16 R84, R8.reuse, R26, R84 ;  /* 0x0000001a0854723c */ /* 0x040fe20000041854 */
[----:B------:R-:W5:Y:S05]  /*b950*/  LDSM.16.MT88.4 R24, [R221+0xd800] ;  /* 0x00d80000dd18783b */ /* 0x000f6a0000004200 */
[C---:B-1----:R-:W-:Y:S01]  /*b960*/  HMMA.16816.F32.BF16 R80, R8.reuse, R20, R80 ;  /* 0x000000140850723c */ /* 0x042fe20000041850 */
[----:B------:R-:W1:Y:S05]  /*b970*/  MUFU.EX2 R172, R172 ;  /* 0x000000ac00ac7308 */ /* 0x000e6a0000000800 */
[C---:B------:R-:W-:Y:S01]  /*b980*/  HMMA.16816.F32.BF16 R76, R8.reuse, R22, R76 ;  /* 0x00000016084c723c */ /* 0x040fe2000004184c */
[----:B------:R-:W-:Y:S02]  /*b990*/  LDSM.16.MT88.4 R20, [R220+0xd800] ;  /* 0x00d80000dc14783b */ /* 0x000fe40000004200 */
[----:B------:R-:W1:Y:S03]  /*b9a0*/  MUFU.EX2 R161, R161 ;  /* 0x000000a100a17308 */ /* 0x000e660000000800 */
[C---:B------:R-:W-:Y:S05]  /*b9b0*/  HMMA.16816.F32.BF16 R72, R8.reuse, R12, R72 ;  /* 0x0000000c0848723c */ /* 0x040fea0000041848 */
[----:B------:R-:W1:Y:S01]  /*b9c0*/  MUFU.EX2 R162, R162 ;  /* 0x000000a200a27308 */ /* 0x000e620000000800 */
[----:B------:R-:W-:Y:S01]  /*b9d0*/  HMMA.16816.F32.BF16 R4, R8, R14, R4 ;  /* 0x0000000e0804723c */ /* 0x000fe20000041804 */
[----:B------:R-:W-:Y:S01]  /*b9e0*/  F2FP.BF16.F32.PACK_AB R12, R150, R145 ;  /* 0x00000091960c723e */ /* 0x000fe200000010ff */
[----:B------:R-:W2:Y:S01]  /*b9f0*/  LDSM.16.MT88.4 R8, [R221+0x11800] ;  /* 0x01180000dd08783b */ /* 0x000ea20000004200 */
[----:B------:R-:W-:Y:S01]  /*ba00*/  F2FP.BF16.F32.PACK_AB R13, R154, R149 ;  /* 0x000000959a0d723e */ /* 0x000fe200000010ff */
[----:B------:R-:W-:-:S03]  /*ba10*/  FADD.FTZ R145, R145, R134 ;  /* 0x0000008691917221 */ /* 0x000fc60000010000 */
[----:B------:R-:W-:Y:S01]  /*ba20*/  F2FP.BF16.F32.PACK_AB R14, R152, R147 ;  /* 0x00000093980e723e */ /* 0x000fe200000010ff */
[----:B------:R-:W-:Y:S01]  /*ba30*/  MUFU.EX2 R160, R160 ;  /* 0x000000a000a07308 */ /* 0x000fe20000000800 */
[----:B------:R-:W-:Y:S01]  /*ba40*/  F2FP.BF16.F32.PACK_AB R15, R159, R156 ;  /* 0x0000009c9f0f723e */ /* 0x000fe200000010ff */
[----:B------:R-:W-:-:S04]  /*ba50*/  FADD.FTZ R150, R150, R145 ;  /* 0x0000009196967221 */ /* 0x000fc80000010000 */
[----:B------:R-:W-:Y:S02]  /*ba60*/  FADD.FTZ R147, R147, R150 ;  /* 0x0000009693937221 */ /* 0x000fe40000010000 */
[----:B---3--:R-:W-:Y:S01]  /*ba70*/  HMMA.16816.F32.BF16 R120, R12, R28, R120 ;  /* 0x0000001c0c78723c */ /* 0x008fe20000041878 */
[----:B------:R-:W-:Y:S01]  /*ba80*/  MUFU.EX2 R165, R165 ;  /* 0x000000a500a57308 */ /* 0x000fe20000000800 */
[----:B------:R-:W-:-:S04]  /*ba90*/  FADD.FTZ R3, R152, R147 ;  /* 0x0000009398037221 */ /* 0x000fc80000010000 */
[C---:B------:R-:W-:Y:S01]  /*baa0*/  HMMA.16816.F32.BF16 R116, R12.reuse, R30, R116 ;  /* 0x0000001e0c74723c */ /* 0x040fe20000041874 */
[----:B------:R-:W3:Y:S02]  /*bab0*/  LDSM.16.MT88.4 R28, [R222+0x11800] ;  /* 0x01180000de1c783b */ /* 0x000ee40000004200 */
[----:B------:R-:W-:Y:S03]  /*bac0*/  MUFU.EX2 R157, R157 ;  /* 0x0000009d009d7308 */ /* 0x000fe60000000800 */
[C---:B------:R-:W-:Y:S05]  /*bad0*/  HMMA.16816.F32.BF16 R96, R12.reuse, R16, R96 ;  /* 0x000000100c60723c */ /* 0x040fea0000041860 */
[----:B------:R-:W-:Y:S01]  /*bae0*/  MUFU.EX2 R158, R158 ;  /* 0x0000009e009e7308 */ /* 0x000fe20000000800 */
[C---:B------:R-:W-:Y:S01]  /*baf0*/  HMMA.16816.F32.BF16 R92, R12.reuse, R18, R92 ;  /* 0x000000120c5c723c */ /* 0x040fe2000004185c */
[----:B------:R-:W1:Y:S05]  /*bb00*/  LDSM.16.MT88.4 R16, [R222+0xe000] ;  /* 0x00e00000de10783b */ /* 0x000e6a0000004200 */
[C---:B----4-:R-:W-:Y:S01]  /*bb10*/  HMMA.16816.F32.BF16 R128, R12.reuse, R32, R128 ;  /* 0x000000200c80723c */ /* 0x050fe20000041880 */
[----:B------:R-:W-:Y:S05]  /*bb20*/  MUFU.EX2 R153, R153 ;  /* 0x0000009900997308 */ /* 0x000fea0000000800 */
[C---:B------:R-:W-:Y:S01]  /*bb30*/  HMMA.16816.F32.BF16 R124, R12.reuse, R34, R124 ;  /* 0x000000220c7c723c */ /* 0x040fe2000004187c */
[----:B------:R-:W4:Y:S02]  /*bb40*/  LDSM.16.MT88.4 R32, [R220+0x11800] ;  /* 0x01180000dc20783b */ /* 0x000f240000004200 */
[----:B------:R-:W-:Y:S03]  /*bb50*/  MUFU.EX2 R164, R164 ;  /* 0x000000a400a47308 */ /* 0x000fe60000000800 */
[C---:B-----5:R-:W-:Y:S05]  /*bb60*/  HMMA.16816.F32.BF16 R112, R12.reuse, R24, R112 ;  /* 0x000000180c70723c */ /* 0x060fea0000041870 */
[----:B------:R-:W-:Y:S01]  /*bb70*/  MUFU.EX2 R148, R148 ;  /* 0x0000009400947308 */ /* 0x000fe20000000800 */
        /* <DEDUP_REMOVED lines=10> */
[----:B---3--:R-:W-:Y:S01]  /*bc20*/  HMMA.16816.F32.BF16 R88, R12, R28, R88 ;  /* 0x0000001c0c58723c */ /* 0x008fe20000041858 */
[----:B------:R-:W-:Y:S01]  /*bc30*/  F2FP.BF16.F32.PACK_AB R10, R171, R170 ;  /* 0x000000aaab0a723e */ /* 0x000fe200000010ff */
[----:B------:R-:W-:Y:S01]  /*bc40*/  FADD.FTZ R169, R169, R166 ;  /* 0x000000a6a9a97221 */ /* 0x000fe20000010000 */
[----:B-1----:R-:W-:Y:S01]  /*bc50*/  F2FP.BF16.F32.PACK_AB R11, R172, R163 ;  /* 0x000000a3ac0b723e */ /* 0x002fe200000010ff */
[----:B------:R-:W-:-:S02]  /*bc60*/  FADD.FTZ R168, R168, R167 ;  /* 0x000000a7a8a87221 */ /* 0x000fc40000010000 */
[----:B------:R-:W-:Y:S01]  /*bc70*/  HMMA.16816.F32.BF16 R84, R12, R30, R84 ;  /* 0x0000001e0c54723c */ /* 0x000fe20000041854 */
[----:B------:R-:W1:Y:S01]  /*bc80*/  LDSM.16.MT88.4 R28, [R221+0xe000] ;  /* 0x00e00000dd1c783b */ /* 0x000e620000004200 */
[----:B------:R-:W-:Y:S01]  /*bc90*/  MUFU.EX2 R155, R155 ;  /* 0x0000009b009b7308 */ /* 0x000fe20000000800 */
[----:B------:R-:W-:Y:S01]  /*bca0*/  FADD.FTZ R0, R170, R169 ;  /* 0x000000a9aa007221 */ /* 0x000fe20000010000 */
[----:B------:R-:W-:Y:S02]  /*bcb0*/  FADD.FTZ R163, R163, R168 ;  /* 0x000000a8a3a37221 */ /* 0x000fe40000010000 */
[C---:B------:R-:W-:Y:S01]  /*bcc0*/  HMMA.16816.F32.BF16 R120, R8.reuse, R16, R120 ;  /* 0x000000100878723c */ /* 0x040fe20000041878 */
[----:B------:R-:W-:Y:S01]  /*bcd0*/  FADD.FTZ R0, R171, R0 ;  /* 0x00000000ab007221 */ /* 0x000fe20000010000 */
[----:B------:R-:W-:Y:S02]  /*bce0*/  FADD.FTZ R172, R172, R163 ;  /* 0x000000a3acac7221 */ /* 0x000fe40000010000 */
[----:B------:R-:W-:Y:S01]  /*bcf0*/  MUFU.EX2 R142, R142 ;  /* 0x0000008e008e7308 */ /* 0x000fe20000000800 */
[----:B------:R-:W-:Y:S01]  /*bd00*/  FADD.FTZ R3, R161, R0 ;  /* 0x00000000a1037221 */ /* 0x000fe20000010000 */
[----:B------:R-:W-:Y:S01]  /*bd10*/  HMMA.16816.F32.BF16 R116, R8, R18, R116 ;  /* 0x000000120874723c */ /* 0x000fe20000041874 */
[----:B------:R-:W2:Y:S02]  /*bd20*/  LDSM.16.MT88.4 R16, [R221+0x12000] ;  /* 0x01200000dd10783b */ /* 0x000ea40000004200 */
[----:B------:R-:W-:-:S03]  /*bd30*/  FADD.FTZ R3, R162, R3 ;  /* 0x00000003a2037221 */ /* 0x000fc60000010000 */
[C---:B------:R-:W-:Y:S01]  /*bd40*/  HMMA.16816.F32.BF16 R104, R12.reuse, R20, R104 ;  /* 0x000000140c68723c */ /* 0x040fe20000041868 */
[----:B------:R-:W-:Y:S05]  /*bd50*/  MUFU.EX2 R141, R141 ;  /* 0x0000008d008d7308 */ /* 0x000fea0000000800 */
[C---:B------:R-:W-:Y:S01]  /*bd60*/  HMMA.16816.F32.BF16 R100, R12.reuse, R22, R100 ;  /* 0x000000160c64723c */ /* 0x040fe20000041864 */
[----:B------:R-:W3:Y:S02]  /*bd70*/  LDSM.16.MT88.4 R20, [R220+0xe000] ;  /* 0x00e00000dc14783b */ /* 0x000ee40000004200 */
[----:B------:R-:W-:Y:S03]  /*bd80*/  MUFU.EX2 R139, R139 ;  /* 0x0000008b008b7308 */ /* 0x000fe60000000800 */
[C---:B----4-:R-:W-:Y:S05]  /*bd90*/  HMMA.16816.F32.BF16 R72, R12.reuse, R32, R72 ;  /* 0x000000200c48723c */ /* 0x050fea0000041848 */
[----:B------:R-:W-:Y:S01]  /*bda0*/  MUFU.EX2 R146, R146 ;  /* 0x0000009200927308 */ /* 0x000fe20000000800 */
[----:B------:R-:W-:Y:S01]  /*bdb0*/  HMMA.16816.F32.BF16 R4, R12, R34, R4 ;  /* 0x000000220c04723c */ /* 0x000fe20000041804 */
[----:B------:R-:W4:Y:S04]  /*bdc0*/  LDSM.16.MT88.4 R32, [R224+0x12000] ;  /* 0x01200000e020783b */ /* 0x000f280000004200 */
[----:B------:R-:W-:Y:S01]  /*bdd0*/  LDSM.16.MT88.4 R12, [R220+0x12000] ;  /* 0x01200000dc0c783b */ /* 0x000fe20000004200 */
[C---:B-----5:R-:W-:Y:S01]  /*bde0*/  HMMA.16816.F32.BF16 R128, R8.reuse, R24, R128 ;  /* 0x000000180880723c */ /* 0x060fe20000041880 */
[----:B------:R-:W-:Y:S05]  /*bdf0*/  MUFU.EX2 R136, R136 ;  /* 0x0000008800887308 */ /* 0x000fea0000000800 */
[C---:B------:R-:W-:Y:S01]  /*be00*/  HMMA.16816.F32.BF16 R124, R8.reuse, R26, R124 ;  /* 0x0000001a087c723c */ /* 0x040fe2000004187c */
[----:B------:R-:W5:Y:S02]  /*be10*/  LDSM.16.MT88.4 R24, [R222+0x12000] ;  /* 0x01200000de18783b */ /* 0x000f640000004200 */
[----:B------:R-:W3:Y:S03]  /*be20*/  MUFU.EX2 R137, R137 ;  /* 0x0000008900897308 */ /* 0x000ee60000000800 */
[C---:B-1----:R-:W-:Y:S05]  /*be30*/  HMMA.16816.F32.BF16 R112, R8.reuse, R28, R112 ;  /* 0x0000001c0870723c */ /* 0x042fea0000041870 */
[----:B------:R-:W-:Y:S01]  /*be40*/  MUFU.EX2 R64, R64 ;  /* 0x0000004000407308 */ /* 0x000fe20000000800 */
[C---:B------:R-:W-:Y:S01]  /*be50*/  HMMA.16816.F32.BF16 R108, R8.reuse, R30, R108 ;  /* 0x0000001e086c723c */ /* 0x040fe2000004186c */
[----:B------:R-:W1:Y:S05]  /*be60*/  LDSM.16.MT88.4 R28, [R224+0xe800] ;  /* 0x00e80000e01c783b */ /* 0x000e6a0000004200 */
[----:B--2---:R-:W-:Y:S01]  /*be70*/  HMMA.16816.F32.BF16 R80, R8, R16, R80 ;  /* 0x000000100850723c */ /* 0x004fe20000041850 */
[----:B------:R-:W2:Y:S01]  /*be80*/  MUFU.EX2 R65, R65 ;  /* 0x0000004100417308 */ /* 0x000ea20000000800 */
[----:B---3--:R-:W-:-:S04]  /*be90*/  F2FP.BF16.F32.PACK_AB R68, R137, R136 ;  /* 0x000000888944723e */ /* 0x008fc800000010ff */
[C---:B------:R-:W-:Y:S01]  /*bea0*/  HMMA.16816.F32.BF16 R76, R8.reuse, R18, R76 ;  /* 0x00000012084c723c */ /* 0x040fe2000004184c */
[----:B------:R-:W3:Y:S05]  /*beb0*/  LDSM.16.MT88.4 R16, [R221+0xe800] ;  /* 0x00e80000dd10783b */ /* 0x000eea0000004200 */
[C---:B------:R-:W-:Y:S06]  /*bec0*/  HMMA.16816.F32.BF16 R104, R8.reuse, R20, R104 ;  /* 0x000000140868723c */ /* 0x040fec0000041868 */
[----:B------:R-:W-:Y:S01]  /*bed0*/  HMMA.16816.F32.BF16 R100, R8, R22, R100 ;  /* 0x000000160864723c */ /* 0x000fe20000041864 */
[----:B------:R-:W3:Y:S01]  /*bee0*/  LDSM.16.MT88.4 R20, [R222+0xe800] ;  /* 0x00e80000de14783b */ /* 0x000ee20000004200 */
[----:B--2---:R-:W-:-:S04]  /*bef0*/  F2FP.BF16.F32.PACK_AB R70, R65, R64 ;  /* 0x000000404146723e */ /* 0x004fc800000010ff */
[C---:B----4-:R-:W-:Y:S06]  /*bf00*/  HMMA.16816.F32.BF16 R96, R8.reuse, R32, R96 ;  /* 0x000000200860723c */ /* 0x050fec0000041860 */
[C---:B------:R-:W-:Y:S01]  /*bf10*/  HMMA.16816.F32.BF16 R92, R8.reuse, R34, R92 ;  /* 0x00000022085c723c */ /* 0x040fe2000004185c */
[----:B------:R-:W-:Y:S05]  /*bf20*/  LDSM.16.MT88.4 R32, [R222+0x12800] ;  /* 0x01280000de20783b */ /* 0x000fea0000004200 */
[C---:B-----5:R-:W-:Y:S06]  /*bf30*/  HMMA.16816.F32.BF16 R88, R8.reuse, R24, R88 ;  /* 0x000000180858723c */ /* 0x060fec0000041858 */
[----:B------:R-:W-:Y:S01]  /*bf40*/  HMMA.16816.F32.BF16 R84, R8, R26, R84 ;  /* 0x0000001a0854723c */ /* 0x000fe20000041854 */
[----:B------:R-:W-:-:S02]  /*bf50*/  F2FP.BF16.F32.PACK_AB R24, R162, R161 ;  /* 0x000000a1a218723e */ /* 0x000fc400000010ff */
[C---:B------:R-:W-:Y:S01]  /*bf60*/  F2FP.BF16.F32.PACK_AB R25, R158.reuse, R157 ;  /* 0x0000009d9e19723e */ /* 0x040fe200000010ff */
[----:B------:R-:W-:Y:S02]  /*bf70*/  FADD.FTZ R157, R157, R172 ;  /* 0x000000ac9d9d7221 */ /* 0x000fe40000010000 */
        /* <DEDUP_REMOVED lines=8> */
[----:B------:R-:W-:-:S02]  /*c000*/  FADD.FTZ R165, R165, R160 ;  /* 0x000000a0a5a57221 */ /* 0x000fc40000010000 */
[----:B------:R-:W4:Y:S01]  /*c010*/  LDSM.16.MT88.4 R12, [R220+0xe800] ;  /* 0x00e80000dc0c783b */ /* 0x000f220000004200 */
[----:B-1----:R-:W-:Y:S01]  /*c020*/  HMMA.16816.F32.BF16 R128, R24, R28, R128 ;  /* 0x0000001c1880723c */ /* 0x002fe20000041880 */
[----:B------:R-:W-:-:S04]  /*c030*/  FADD.FTZ R3, R164, R3 ;  /* 0x00000003a4037221 */ /* 0x000fc80000010000 */
[----:B------:R-:W-:Y:S01]  /*c040*/  FADD.FTZ R0, R142, R3 ;  /* 0x000000038e007221 */ /* 0x000fe20000010000 */
[----:B------:R-:W-:Y:S01]  /*c050*/  HMMA.16816.F32.BF16 R124, R24, R30, R124 ;  /* 0x0000001e187c723c */ /* 0x000fe2000004187c */
[----:B------:R-:W1:Y:S02]  /*c060*/  LDSM.16.MT88.4 R28, [R220+0x12800] ;  /* 0x01280000dc1c783b */ /* 0x000e640000004200 */
[----:B------:R-:W-:-:S03]  /*c070*/  FADD.FTZ R0, R141, R0 ;  /* 0x000000008d007221 */ /* 0x000fc60000010000 */
[----:B---3--:R-:W-:Y:S01]  /*c080*/  HMMA.16816.F32.BF16 R112, R24, R16, R112 ;  /* 0x000000101870723c */ /* 0x008fe20000041870 */
[----:B------:R-:W-:Y:S01]  /*c090*/  FADD.FTZ R3, R139, R0 ;  /* 0x000000008b037221 */ /* 0x000fe20000010000 */
[----:B------:R-:W-:-:S03]  /*c0a0*/  MOV R0, R45 ;  /* 0x0000002d00007202 */ /* 0x000fc60000000f00 */
[----:B------:R-:W-:Y:S01]  /*c0b0*/  FADD.FTZ R3, R146, R3 ;  /* 0x0000000392037221 */ /* 0x000fe20000010000 */
[C---:B------:R-:W-:Y:S01]  /*c0c0*/  HMMA.16816.F32.BF16 R108, R24.reuse, R18, R108 ;  /* 0x00000012186c723c */ /* 0x040fe2000004186c */
[----:B------:R-:W3:Y:S05]  /*c0d0*/  LDSM.16.MT88.4 R16, [R222+0xf000] ;  /* 0x00f00000de10783b */ /* 0x000eea0000004200 */
[C---:B------:R-:W-:Y:S06]  /*c0e0*/  HMMA.16816.F32.BF16 R120, R24.reuse, R20, R120 ;  /* 0x000000141878723c */ /* 0x040fec0000041878 */
[C---:B------:R-:W-:Y:S01]  /*c0f0*/  HMMA.16816.F32.BF16 R116, R24.reuse, R22, R116 ;  /* 0x000000161874723c */ /* 0x040fe20000041874 */
[----:B------:R-:W5:Y:S05]  /*c100*/  LDSM.16.MT88.4 R20, [R224+0xf000] ;  /* 0x00f00000e014783b */ /* 0x000f6a0000004200 */
[C---:B--2---:R-:W-:Y:S06]  /*c110*/  HMMA.16816.F32.BF16 R80, R24.reuse, R8, R80 ;  /* 0x000000081850723c */ /* 0x044fec0000041850 */
        /* <DEDUP_REMOVED lines=22> */
[C---:B-1----:R-:W-:Y:S06]  /*c280*/  HMMA.16816.F32.BF16 R72, R24.reuse, R28, R72 ;  /* 0x0000001c1848723c */ /* 0x042fec0000041848 */
[----:B------:R-:W-:Y:S01]  /*c290*/  HMMA.16816.F32.BF16 R4, R24, R30, R4 ;  /* 0x0000001e1804723c */ /* 0x000fe20000041804 */
[----:B------:R-:W1:Y:S04]  /*c2a0*/  LDSM.16.MT88.4 R24, [R224+0x13000] ;  /* 0x01300000e018783b */ /* 0x000e680000004200 */
[----:B------:R-:W1:Y:S01]  /*c2b0*/  LDSM.16.MT88.4 R28, [R222+0x13000] ;  /* 0x01300000de1c783b */ /* 0x000e620000004200 */
[C---:B---3--:R-:W-:Y:S06]  /*c2c0*/  HMMA.16816.F32.BF16 R120, R8.reuse, R16, R120 ;  /* 0x000000100878723c */ /* 0x048fec0000041878 */
[C---:B------:R-:W-:Y:S01]  /*c2d0*/  HMMA.16816.F32.BF16 R116, R8.reuse, R18, R116 ;  /* 0x000000120874723c */ /* 0x040fe20000041874 */
[----:B------:R-:W3:Y:S05]  /*c2e0*/  LDSM.16.MT88.4 R16, [R220+0x13000] ;  /* 0x01300000dc10783b */ /* 0x000eea0000004200 */
[C---:B-----5:R-:W-:Y:S06]  /*c2f0*/  HMMA.16816.F32.BF16 R128, R8.reuse, R20, R128 ;  /* 0x000000140880723c */ /* 0x060fec0000041880 */
[C---:B------:R-:W-:Y:S01]  /*c300*/  HMMA.16816.F32.BF16 R124, R8.reuse, R22, R124 ;  /* 0x00000016087c723c */ /* 0x040fe2000004187c */
[----:B------:R-:W-:Y:S05]  /*c310*/  LDSM.16.MT88.4 R20, [R224+0xf800] ;  /* 0x00f80000e014783b */ /* 0x000fea0000004200 */
        /* <DEDUP_REMOVED lines=8> */
[----:B------:R-:W-:Y:S01]  /*c3a0*/  FFMA.FTZ R34, R54, UR6, -R56 ;  /* 0x0000000636227c23 */ /* 0x000fe20008010838 */
[----:B------:R-:W-:Y:S04]  /*c3b0*/  MUFU.EX2 R32, R32 ;  /* 0x0000002000207308 */ /* 0x000fe80000000800 */
[C---:B------:R-:W-:Y:S01]  /*c3c0*/  HMMA.16816.F32.BF16 R92, R8.reuse, R26, R92 ;  /* 0x0000001a085c723c */ /* 0x040fe2000004185c */
[----:B------:R-:W1:Y:S03]  /*c3d0*/  LDSM.16.MT88.4 R24, [R221+0xf800] ;  /* 0x00f80000dd18783b */ /* 0x000e660000004200 */
[----:B------:R-:W4:Y:S02]  /*c3e0*/  MUFU.EX2 R33, R33 ;  /* 0x0000002100217308 */ /* 0x000f240000000800 */
        /* <DEDUP_REMOVED lines=16> */
[C---:B--2---:R-:W-:Y:S06]  /*c4f0*/  HMMA.16816.F32.BF16 R120, R68.reuse, R12, R120 ;  /* 0x0000000c4478723c */ /* 0x044fec0000041878 */
[C---:B------:R-:W-:Y:S01]  /*c500*/  HMMA.16816.F32.BF16 R116, R68.reuse, R14, R116 ;  /* 0x0000000e4474723c */ /* 0x040fe20000041874 */
[----:B------:R-:W2:Y:S05]  /*c510*/  LDSM.16.MT88.4 R12, [R222+0x13800] ;  /* 0x01380000de0c783b */ /* 0x000eaa0000004200 */
[C---:B------:R-:W-:Y:S06]  /*c520*/  HMMA.16816.F32.BF16 R128, R68.reuse, R20, R128 ;  /* 0x000000144480723c */ /* 0x040fec0000041880 */
        /* <DEDUP_REMOVED lines=8> */
[----:B------:R-:W3:Y:S05]  /*c5b0*/  LDSM.16.MT88.4 R16, [R220+0x13800] ;  /* 0x01380000dc10783b */ /* 0x000eea0000004200 */
[C---:B--2---:R-:W-:Y:S06]  /*c5c0*/  HMMA.16816.F32.BF16 R88, R68.reuse, R12, R88 ;  /* 0x0000000c4458723c */ /* 0x044fec0000041858 */
[C---:B------:R-:W-:Y:S06]  /*c5d0*/  HMMA.16816.F32.BF16 R84, R68.reuse, R14, R84 ;  /* 0x0000000e4454723c */ /* 0x040fec0000041854 */
[C---:B-1----:R-:W-:Y:S06]  /*c5e0*/  HMMA.16816.F32.BF16 R80, R68.reuse, R8, R80 ;  /* 0x000000084450723c */ /* 0x042fec0000041850 */
[C---:B------:R-:W-:Y:S06]  /*c5f0*/  HMMA.16816.F32.BF16 R76, R68.reuse, R10, R76 ;  /* 0x0000000a444c723c */ /* 0x040fec000004184c */
[C---:B---3--:R-:W-:Y:S06]  /*c600*/  HMMA.16816.F32.BF16 R72, R68.reuse, R16, R72 ;  /* 0x000000104448723c */ /* 0x048fec0000041848 */
[----:B------:R-:W-:-:S15]  /*c610*/  HMMA.16816.F32.BF16 R68, R68, R18, R4 ;  /* 0x000000124444723c */ /* 0x000fde0000041804 */
[----:B------:R-:W-:-:S09]  /*c620*/  NOP ;  /* 0x0000000000007918 */ /* 0x000fd20000000000 */
.L_x_2433:
        /* <DEDUP_REMOVED lines=14> */
[----:B------:R-:W-:Y:S01]  /*c710*/  ULDC UR10, c[0x0][0x39c] ;  /* 0x0000e700000a7ab9 */ /* 0x000fe20000000800 */
[----:B------:R-:W-:-:S10]  /*c720*/  ULDC UR4, c[0x0][0x2ec] ;  /* 0x0000bb0000047ab9 */ /* 0x000fd40000000800 */
.L_x_2443:
[----:B------:R-:W-:Y:S04]  /*c730*/  DEPBAR.LE SB0, 0x0 ;  /* 0x000080000000791a */ /* 0x000fe80000000000 */
[----:B------:R-:W-:Y:S01]  /*c740*/  BAR.SYNC.DEFER_BLOCKING 0x0 ;  /* 0x0000000000007b1d */ /* 0x000fe20000010000 */
[----:B------:R-:W-:Y:S02]  /*c750*/  MOV R10, R242 ;  /* 0x000000f2000a7202 */ /* 0x000fe40000000f00 */
[----:B------:R-:W-:Y:S03]  /*c760*/  MOV R0, R236 ;  /* 0x000000ec00007202 */ /* 0x000fe60000000f00 */
[----:B------:R-:W-:Y:S05]  /*c770*/  @!P0 BRA `(.L_x_2440) ;  /* 0x0000000000f48947 */ /* 0x000fea0003800000 */
[----:B------:R-:W1:Y:S01]  /*c780*/  LDC R0, c[0x0][0x380] ;  /* 0x0000e000ff007b82 */ /* 0x000e620000000800 */
[----:B------:R-:W-:Y:S04]  /*c790*/  SHF.L.U32 R11, R235, 0x7, RZ ;  /* 0x00000007eb0b7819 */ /* 0x000fe800000006ff */
[----:B------:R-:W-:Y:S02]  /*c7a0*/  IABS R6, R11 ;  /* 0x0000000b00067213 */ /* 0x000fe40000000000 */
[-C--:B-1----:R-:W-:Y:S04]  /*c7b0*/  IABS R2, R0.reuse ;  /* 0x0000000000027213 */ /* 0x082fe80000000000 */
[----:B------:R-:W1:Y:S10]  /*c7c0*/  I2F.RP R7, R2 ;  /* 0x0000000200077306 */ /* 0x000e740000209400 */
[----:B-1----:R-:W1:Y:S02]  /*c7d0*/  MUFU.RCP R3, R7 ;  /* 0x0000000700037308 */ /* 0x002e640000001000 */
[----:B-1----:R-:W-:Y:S02]  /*c7e0*/  VIADD R8, R3, 0xffffffe ;  /* 0x0ffffffe03087836 */ /* 0x002fe40000000000 */
[C---:B------:R-:W-:Y:S01]  /*c7f0*/  VIADD R3, R11.reuse, 0xffffff80 ;  /* 0xffffff800b037836 */ /* 0x040fe20000000000 */
[-C--:B------:R-:W-:Y:S05]  /*c800*/  LOP3.LUT R11, R11, R0.reuse, RZ, 0x3c, !PT ;  /* 0x000000000b0b7212 */ /* 0x080fea00078e3cff */
[----:B------:R-:W1:Y:S01]  /*c810*/  F2I.FTZ.U32.TRUNC.NTZ R9, R8 ;  /* 0x0000000800097305 */ /* 0x000e62000021f000 */
[----:B------:R-:W-:Y:S02]  /*c820*/  IABS R4, R3 ;  /* 0x0000000300047213 */ /* 0x000fe40000000000 */
[----:B------:R-:W-:Y:S02]  /*c830*/  LOP3.LUT R3, R3, R0, RZ, 0x3c, !PT ;  /* 0x0000000003037212 */ /* 0x000fe400078e3cff */
[----:B------:R-:W-:Y:S02]  /*c840*/  ISETP.GE.AND P3, PT, R11, RZ, PT ;  /* 0x000000ff0b00720c */ /* 0x000fe40003f66270 */
        /* <DEDUP_REMOVED lines=48> */
.L_x_2440:
        /* <DEDUP_REMOVED lines=31> */
[----:B------:R1:W-:Y:S06]  /*cd40*/  LDGSTS.E.BYPASS.LTC128B.128 [R237+0x12800], desc[UR14][R32.64+0x80] ;  /* 0x1280008020ed7fae */ /* 0x0003ec000b901d4e */
[----:B------:R-:W-:Y:S06]  /*cd50*/  LDGSTS.E.BYPASS.LTC128B.128 [R237+0xf000], desc[UR14][R2.64] ;  /* 0x0f00000002ed7fae */ /* 0x000fec000b901d4e */
[----:B------:R-:W-:Y:S06]  /*cd60*/  LDGSTS.E.BYPASS.LTC128B.128 [R237+0x13000], desc[UR14][R2.64+0x80] ;  /* 0x1300008002ed7fae */ /* 0x000fec000b901d4e */
[----:B------:R-:W-:Y:S06]  /*cd70*/  LDGSTS.E.BYPASS.LTC128B.128 [R237+0xf800], desc[UR14][R42.64] ;  /* 0x0f8000002aed7fae */ /* 0x000fec000b901d4e */
[----:B------:R2:W-:Y:S06]  /*cd80*/  LDGSTS.E.BYPASS.LTC128B.128 [R237+0x13800], desc[UR14][R42.64+0x80] ;  /* 0x138000802aed7fae */ /* 0x0005ec000b901d4e */
[----:B------:R-:W-:Y:S06]  /*cd90*/  LDSM.16.M88.4 R136, [R230] ;  /* 0x00000000e688783b */ /* 0x000fec0000000200 */
[----:B------:R-:W3:Y:S06]  /*cda0*/  LDSM.16.M88.4 R140, [R229+0x4000] ;  /* 0x00400000e58c783b */ /* 0x000eec0000000200 */
        /* <DEDUP_REMOVED lines=33> */
[----:B------:R-:W3:Y:S01]  /*cfc0*/  LDSM.16.M88.4 R164, [R223+0x4000] ;  /* 0x00400000dfa4783b */ /* 0x000ee20000000200 */
        /* <DEDUP_REMOVED lines=300> */
[----:B------:R-:W-:Y:S06]  /*e290*/  @!P0 BRA `(.L_x_2442) ;  /* 0x0000000000f88947 */ /* 0x000fec0003800000 */
[----:B--2---:R-:W2:Y:S01]  /*e2a0*/  LDC R0, c[0x0][0x380] ;  /* 0x0000e000ff007b82 */ /* 0x004ea20000000800 */
[----:B------:R-:W-:Y:S05]  /*e2b0*/  SHF.L.U32 R15, R235, 0x7, RZ ;  /* 0x00000007eb0f7819 */ /* 0x000fea00000006ff */
[C---:B------:R-:W-:Y:S02]  /*e2c0*/  VIADD R13, R15.reuse, 0xffffff00 ;  /* 0xffffff000f0d7836 */ /* 0x040fe40000000000 */
[----:B------:R-:W-:Y:S05]  /*e2d0*/  VIADD R15, R15, 0xffffff80 ;  /* 0xffffff800f0f7836 */ /* 0x000fea0000000000 */
[----:B------:R-:W-:Y:S02]  /*e2e0*/  IABS R6, R15 ;  /* 0x0000000f00067213 */ /* 0x000fe40000000000 */
        /* <DEDUP_REMOVED lines=10> */
[--C-:B--2---:R-:W-:Y:S01]  /*e390*/  IMAD.MOV R5, RZ, RZ, -R17.reuse ;  /* 0x000000ffff057224 */ /* 0x104fe200078e0a11 */
        /* <DEDUP_REMOVED lines=18> */
[----:B------:R-:W-:Y:S07]  /*e4c0*/  LOP3.LUT R2, RZ, R0, RZ, 0x33, !PT ;  /* 0x00000000ff027212 */ /* 0x000fee00078e33ff */
[----:B------:R-:W-:Y:S04]  /*e4d0*/  @P5 VIADD R9, R9, 0x1 ;  /* 0x0000000109095836 */ /* 0x000fe80000000000 */
[----:B------:R-:W-:Y:S01]  /*e4e0*/  @P6 VIADD R12, R12, 0x1 ;  /* 0x000000010c0c6836 */ /* 0x000fe20000000000 */
[----:B------:R-:W-:Y:S03]  /*e4f0*/  @!P1 IADD3 R9, -R9, RZ, RZ ;  /* 0x000000ff09099210 */ /* 0x000fe60007ffe1ff */
[----:B------:R-:W-:Y:S01]  /*e500*/  @!P3 IMAD.MOV R12, RZ, RZ, -R12 ;  /* 0x000000ffff0cb224 */ /* 0x000fe200078e0a0c */
[C---:B------:R-:W-:Y:S04]  /*e510*/  SEL R5, R2.reuse, R9, !P2 ;  /* 0x0000000902057207 */ /* 0x040fe80005000000 */
[----:B------:R-:W-:Y:S02]  /*e520*/  SEL R9, R2, R12, !P2 ;  /* 0x0000000c02097207 */ /* 0x000fe40005000000 */
[-C--:B------:R-:W-:Y:S01]  /*e530*/  LEA R16, P2, R5, R238.reuse, 0x2 ;  /* 0x000000ee05107211 */ /* 0x080fe200078410ff */
[----:B------:R-:W2:Y:S01]  /*e540*/  LDC R2, c[0x0][0x24c] ;  /* 0x00009300ff027b82 */ /* 0x000ea20000000800 */
        /* <DEDUP_REMOVED lines=19> */
.L_x_2442:
        /* <DEDUP_REMOVED lines=36> */
.L_x_2441:
        /* <DEDUP_REMOVED lines=164> */
[--C-:B------:R-:W-:Y:S01]  /*f300*/  FFMA.FTZ R187, R187, UR4, -R144.reuse ;  /* 0x00000004bbbb7c23 */ /* 0x100fe20008010890 */
[--C-:B------:R-:W-:Y:S01]  /*f310*/  FFMA.FTZ R184, R184, UR4, -R145.reuse ;  /* 0x00000004b8b87c23 */ /* 0x100fe20008010891 */
[----:B------:R-:W-:Y:S01]  /*f320*/  ISETP.GT.AND P1, PT, R235, 0x1, PT ;  /* 0x00000001eb00780c */ /* 0x000fe20003f24270 */
[--C-:B------:R-:W-:Y:S01]  /*f330*/  FFMA.FTZ R183, R183, UR4, -R144.reuse ;  /* 0x00000004b7b77c23 */ /* 0x100fe20008010890 */
[----:B------:R-:W-:Y:S01]  /*f340*/  FFMA.FTZ R181, R181, UR4, -R145 ;  /* 0x00000004b5b57c23 */ /* 0x000fe20008010891 */
[----:B------:R-:W-:Y:S03]  /*f350*/  LDSM.16.MT88.4 R72, [R220+0xc800] ;  /* 0x00c80000dc48783b */ /* 0x000fe60000004200 */
[----:B------:R-:W5:Y:S01]  /*f360*/  MUFU.EX2 R136, R136 ;  /* 0x0000008800887308 */ /* 0x000f620000000800 */
[----:B----4-:R-:W-:Y:S01]  /*f370*/  F2FP.BF16.F32.PACK_AB R130, R137, R140 ;  /* 0x0000008c8982723e */ /* 0x010fe200000010ff */
[----:B------:R-:W-:Y:S01]  /*f380*/  FFMA.FTZ R134, R134, UR4, -R144 ;  /* 0x0000000486867c23 */ /* 0x000fe20008010890 */
[----:B------:R-:W-:Y:S01]  /*f390*/  FFMA.FTZ R143, R132, R243, R143 ;  /* 0x000000f3848f7223 */ /* 0x000fe2000001008f */
[----:B------:R-:W-:Y:S01]  /*f3a0*/  FFMA.FTZ R142, R133, R244, R142 ;  /* 0x000000f4858e7223 */ /* 0x000fe2000001008e */
[----:B------:R-:W-:Y:S05]  /*f3b0*/  LDSM.16.MT88.4 R100, [R221+0xe800] ;  /* 0x00e80000dd64783b */ /* 0x000fea0000004200 */
[----:B------:R-:W-:Y:S01]  /*f3c0*/  MUFU.EX2 R147, R147 ;  /* 0x0000009300937308 */ /* 0x000fe20000000800 */
[----:B------:R-:W-:Y:S01]  /*f3d0*/  FADD.FTZ R141, R141, R142 ;  /* 0x0000008e8d8d7221 */ /* 0x000fe20000010000 */
[----:B------:R-:W-:Y:S03]  /*f3e0*/  FADD.FTZ R138, R138, R143 ;  /* 0x0000008f8a8a7221 */ /* 0x000fe60000010000 */
[----:B------:R-:W-:Y:S01]  /*f3f0*/  FADD.FTZ R140, R140, R141 ;  /* 0x0000008d8c8c7221 */ /* 0x000fe20000010000 */
[----:B------:R-:W-:Y:S04]  /*f400*/  LDSM.16.MT88.4 R116, [R222+0xf800] ;  /* 0x00f80000de74783b */ /* 0x000fe80000004200 */
[----:B------:R-:W-:Y:S01]  /*f410*/  MUFU.EX2 R148, R148 ;  /* 0x0000009400947308 */ /* 0x000fe20000000800 */
[----:B-----5:R-:W-:Y:S01]  /*f420*/  F2FP.BF16.F32.PACK_AB R131, R136, R139 ;  /* 0x0000008b8883723e */ /* 0x020fe200000010ff */
[----:B------:R-:W-:Y:S02]  /*f430*/  FADD.FTZ R140, R137, R140 ;  /* 0x0000008c898c7221 */ /* 0x000fe40000010000 */
        /* <DEDUP_REMOVED lines=77> */
[--C-:B------:R-:W-:Y:S01]  /*f910*/  FFMA.FTZ R115, R175, UR4, -R144.reuse ;  /* 0x00000004af737c23 */ /* 0x100fe20008010890 */
[C---:B------:R-:W-:Y:S01]  /*f920*/  HMMA.16816.F32.BF16 R52, R128.reuse, R64, R52 ;  /* 0x000000408034723c */ /* 0x040fe20000041834 */
[----:B------:R-:W-:Y:S04]  /*f930*/  MUFU.EX2 R105, R105 ;  /* 0x0000006900697308 */ /* 0x000fe80000000800 */
[C---:B------:R-:W-:Y:S01]  /*f940*/  FMUL.FTZ R58, R132.reuse, R78 ;  /* 0x0000004e843a7220 */ /* 0x040fe20000410000 */
[----:B------:R-:W-:Y:S01]  /*f950*/  FMUL.FTZ R59, R132, R79 ;  /* 0x0000004f843b7220 */ /* 0x000fe20000410000 */
[C---:B------:R-:W-:Y:S01]  /*f960*/  FMUL.FTZ R64, R133.reuse, R68 ;  /* 0x0000004485407220 */ /* 0x040fe20000410000 */
[----:B------:R-:W4:Y:S03]  /*f970*/  LDSM.16.MT88.4 R76, [R224+0x10800] ;  /* 0x01080000e04c783b */ /* 0x000f260000004200 */
[----:B------:R-:W5:Y:S01]  /*f980*/  MUFU.EX2 R104, R104 ;  /* 0x0000006800687308 */ /* 0x000f620000000800 */
[----:B------:R-:W-:Y:S01]  /*f990*/  FMUL.FTZ R65, R133, R69 ;  /* 0x0000004585417220 */ /* 0x000fe20000410000 */
[--C-:B------:R-:W-:Y:S01]  /*f9a0*/  FFMA.FTZ R149, R178, UR4, -R145.reuse ;  /* 0x00000004b2957c23 */ /* 0x100fe20008010891 */
[C---:B------:R-:W-:Y:S03]  /*f9b0*/  HMMA.16816.F32.BF16 R56, R128.reuse, R66, R56 ;  /* 0x000000428038723c */ /* 0x040fe60000041838 */
[--C-:B------:R-:W-:Y:S04]  /*f9c0*/  FFMA.FTZ R175, R195, UR4, -R144.reuse ;  /* 0x00000004c3af7c23 */ /* 0x100fe80008010890 */
[----:B------:R-:W-:Y:S01]  /*f9d0*/  MUFU.EX2 R106, R106 ;  /* 0x0000006a006a7308 */ /* 0x000fe20000000800 */
[--C-:B------:R-:W-:Y:S01]  /*f9e0*/  FFMA.FTZ R177, R190, UR4, -R145.reuse ;  /* 0x00000004beb17c23 */ /* 0x100fe20008010891 */
[C---:B--2---:R-:W-:Y:S03]  /*f9f0*/  HMMA.16816.F32.BF16 R60, R128.reuse, R88, R60 ;  /* 0x00000058803c723c */ /* 0x044fe6000004183c */
[C---:B------:R-:W-:Y:S05]  /*fa00*/  FMUL.FTZ R66, R132.reuse, R70 ;  /* 0x0000004684427220 */ /* 0x040fea0000410000 */
[----:B------:R-:W2:Y:S03]  /*fa10*/  MUFU.EX2 R107, R107 ;  /* 0x0000006b006b7308 */ /* 0x000ea60000000800 */
[----:B------:R-:W-:Y:S01]  /*fa20*/  FMUL.FTZ R67, R132, R71 ;  /* 0x0000004784437220 */ /* 0x000fe20000410000 */
[----:B-----5:R-:W-:Y:S01]  /*fa30*/  F2FP.BF16.F32.PACK_AB R68, R104, R105 ;  /* 0x000000696844723e */ /* 0x020fe200000010ff */
[--C-:B------:R-:W-:Y:S01]  /*fa40*/  FFMA.FTZ R178, R193, UR4, -R144.reuse ;  /* 0x00000004c1b27c23 */ /* 0x100fe20008010890 */
[--C-:B------:R-:W-:Y:S01]  /*fa50*/  FFMA.FTZ R189, R182, UR4, -R145.reuse ;  /* 0x00000004b6bd7c23 */ /* 0x100fe20008010891 */
[----:B------:R-:W-:Y:S03]  /*fa60*/  MOV R133, R0 ;  /* 0x0000000000857202 */ /* 0x000fe60000000f00 */
[----:B------:R-:W-:Y:S01]  /*fa70*/  HMMA.16816.F32.BF16 R64, R128, R90, R64 ;  /* 0x0000005a8040723c */ /* 0x000fe20000041840 */
[----:B------:R-:W-:Y:S01]  /*fa80*/  MUFU.EX2 R112, R112 ;  /* 0x0000007000707308 */ /* 0x000fe20000000800 */
[----:B------:R-:W-:Y:S01]  /*fa90*/  LDSM.16.MT88.4 R88, [R222+0xd000] ;  /* 0x00d00000de58783b */ /* 0x000fe20000004200 */
[--C-:B------:R-:W-:Y:S01]  /*faa0*/  FFMA.FTZ R182, R185, UR4, -R144.reuse ;  /* 0x00000004b9b67c23 */ /* 0x100fe20008010890 */
[----:B------:R-:W-:Y:S01]  /*fab0*/  FFMA.FTZ R145, R180, UR4, -R145 ;  /* 0x00000004b4917c23 */ /* 0x000fe20008010891 */
[----:B------:R-:W-:Y:S01]  /*fac0*/  FFMA.FTZ R144, R3, UR4, -R144 ;  /* 0x0000000403907c23 */ /* 0x000fe20008010890 */
[----:B------:R-:W-:Y:S01]  /*fad0*/  FADD.FTZ R3, R139, R138 ;  /* 0x0000008a8b037221 */ /* 0x000fe20000010000 */
[----:B------:R-:W-:Y:S04]  /*fae0*/  FADD.FTZ R105, R105, R140 ;  /* 0x0000008c69697221 */ /* 0x000fe80000010000 */
        /* <DEDUP_REMOVED lines=12> */
[----:B------:R-:W5:Y:S01]  /*fbb0*/  MUFU.EX2 R151, R151 ;  /* 0x0000009700977308 */ /* 0x000f620000000800 */
        /* <DEDUP_REMOVED lines=9> */
[C---:B------:R-:W-:Y:S01]  /*fc50*/  FADD.FTZ R3, R146.reuse, R3 ;  /* 0x0000000392037221 */ /* 0x040fe20000010000 */
        /* <DEDUP_REMOVED lines=68> */
[C---:B---3--:R-:W-:Y:S03]  /*100a0*/  HMMA.16816.F32.BF16 R52, R68.reuse, R80, R52 ;  /* 0x000000504434723c */ /* 0x048fe60000041834 */
[----:B--2---:R-:W-:Y:S03]  /*100b0*/  F2FP.BF16.F32.PACK_AB R75, R159, R158 ;  /* 0x0000009e9f4b723e */ /* 0x004fe600000010ff */
[C---:B------:R-:W-:Y:S01]  /*100c0*/  HMMA.16816.F32.BF16 R56, R68.reuse, R82, R56 ;  /* 0x000000524438723c */ /* 0x040fe20000041838 */
[----:B------:R-:W2:Y:S01]  /*100d0*/  LDSM.16.MT88.4 R80, [R220+0xd800] ;  /* 0x00d80000dc50783b */ /* 0x000ea20000004200 */
[----:B------:R-:W-:Y:S03]  /*100e0*/  MUFU.EX2 R184, R184 ;  /* 0x000000b800b87308 */ /* 0x000fe60000000800 */
[----:B------:R-:W-:Y:S01]  /*100f0*/  FADD.FTZ R154, R154, R151 ;  /* 0x000000979a9a7221 */ /* 0x000fe20000010000 */
[C---:B------:R-:W-:Y:S06]  /*10100*/  HMMA.16816.F32.BF16 R60, R68.reuse, R88, R60 ;  /* 0x00000058443c723c */ /* 0x040fec000004183c */
[----:B------:R-:W3:Y:S01]  /*10110*/  MUFU.EX2 R189, R189 ;  /* 0x000000bd00bd7308 */ /* 0x000ee20000000800 */
[----:B------:R-:W-:Y:S01]  /*10120*/  FADD.FTZ R155, R155, R154 ;  /* 0x0000009a9b9b7221 */ /* 0x000fe20000010000 */
[----:B------:R-:W-:Y:S01]  /*10130*/  HMMA.16816.F32.BF16 R64, R68, R90, R64 ;  /* 0x0000005a4440723c */ /* 0x000fe20000041840 */
[----:B------:R-:W5:Y:S02]  /*10140*/  LDSM.16.MT88.4 R68, [R224+0x11800] ;  /* 0x01180000e044783b */ /* 0x000f640000004200 */
[----:B------:R-:W-:Y:S03]  /*10150*/  FADD.FTZ R158, R158, R155 ;  /* 0x0000009b9e9e7221 */ /* 0x000fe60000010000 */
[C---:B-1----:R-:W-:Y:S02]  /*10160*/  HMMA.16816.F32.BF16 R4, R72.reuse, R84, R4 ;  /* 0x000000544804723c */ /* 0x042fe40000041804 */
[----:B------:R-:W-:Y:S01]  /*10170*/  MUFU.EX2 R182, R182 ;  /* 0x000000b600b67308 */ /* 0x000fe20000000800 */
[----:B------:R-:W-:Y:S02]  /*10180*/  LDSM.16.MT88.4 R88, [R221+0x11800] ;  /* 0x01180000dd58783b */ /* 0x000fe40000004200 */
[----:B------:R-:W-:Y:S01]  /*10190*/  FADD.FTZ R158, R159, R158 ;  /* 0x0000009e9f9e7221 */ /* 0x000fe20000010000 */
[C---:B------:R-:W-:Y:S06]  /*101a0*/  HMMA.16816.F32.BF16 R8, R72.reuse, R86, R8 ;  /* 0x000000564808723c */ /* 0x040fec0000041808 */
[----:B------:R-:W1:Y:S01]  /*101b0*/  MUFU.EX2 R183, R183 ;  /* 0x000000b700b77308 */ /* 0x000e620000000800 */
[----:B------:R-:W5:Y:S01]  /*101c0*/  LDSM.16.MT88.4 R84, [R222+0x11800] ;  /* 0x01180000de54783b */ /* 0x000f620000004200 */
[C---:B------:R-:W-:Y:S03]  /*101d0*/  HMMA.16816.F32.BF16 R12, R72.reuse, R92, R12 ;  /* 0x0000005c480c723c */ /* 0x040fe6000004180c */
[----:B---3--:R-:W-:Y:S03]  /*101e0*/  F2FP.BF16.F32.PACK_AB R136, R189, R184 ;  /* 0x000000b8bd88723e */ /* 0x008fe600000010ff */
[C---:B------:R-:W-:Y:S01]  /*101f0*/  HMMA.16816.F32.BF16 R16, R72.reuse, R94, R16 ;  /* 0x0000005e4810723c */ /* 0x040fe20000041810 */
[----:B------:R-:W3:Y:S01]  /*10200*/  LDSM.16.MT88.4 R92, [R220+0x11800] ;  /* 0x01180000dc5c783b */ /* 0x000ee20000004200 */
[----:B------:R-:W-:Y:S03]  /*10210*/  MUFU.EX2 R181, R181 ;  /* 0x000000b500b57308 */ /* 0x000fe60000000800 */
[----:B------:R-:W-:Y:S01]  /*10220*/  FADD.FTZ R3, R161, R158 ;  /* 0x0000009ea1037221 */ /* 0x000fe20000010000 */
[C---:B----4-:R-:W-:Y:S06]  /*10230*/  HMMA.16816.F32.BF16 R20, R72.reuse, R76, R20 ;  /* 0x0000004c4814723c */ /* 0x050fec0000041814 */
[----:B------:R-:W4:Y:S01]  /*10240*/  MUFU.EX2 R180, R145 ;  /* 0x0000009100b47308 */ /* 0x000f220000000800 */
[----:B-1----:R-:W-:Y:S01]  /*10250*/  F2FP.BF16.F32.PACK_AB R137, R183, R182 ;  /* 0x000000b6b789723e */ /* 0x002fe200000010ff */
[C---:B------:R-:W-:Y:S01]  /*10260*/  HMMA.16816.F32.BF16 R24, R72.reuse, R78, R24 ;  /* 0x0000004e4818723c */ /* 0x040fe20000041818 */
[----:B------:R-:W1:Y:S02]  /*10270*/  LDSM.16.MT88.4 R76, [R224+0xe000] ;  /* 0x00e00000e04c783b */ /* 0x000e640000004200 */
[----:B------:R-:W-:Y:S03]  /*10280*/  FADD.FTZ R3, R162, R3 ;  /* 0x00000003a2037221 */ /* 0x000fe60000010000 */
[C---:B--2---:R-:W-:Y:S02]  /*10290*/  HMMA.16816.F32.BF16 R28, R72.reuse, R80, R28 ;  /* 0x00000050481c723c */ /* 0x044fe4000004181c */
[----:B------:R-:W-:Y:S04]  /*102a0*/  MUFU.EX2 R134, R134 ;  /* 0x0000008600867308 */ /* 0x000fe80000000800 */
[C---:B------:R-:W-:Y:S01]  /*102b0*/  HMMA.16816.F32.BF16 R32, R72.reuse, R82, R32 ;  /* 0x000000524820723c */ /* 0x040fe20000041820 */
[----:B------:R-:W2:Y:S05]  /*102c0*/  LDSM.16.MT88.4 R80, [R222+0xe000] ;  /* 0x00e00000de50783b */ /* 0x000eaa0000004200 */
[----:B------:R-:W3:Y:S01]  /*102d0*/  MUFU.EX2 R243, R144 ;  /* 0x0000009000f37308 */ /* 0x000ee20000000800 */
[----:B----4-:R-:W-:Y:S01]  /*102e0*/  F2FP.BF16.F32.PACK_AB R138, R180, R181 ;  /* 0x000000b5b48a723e */ /* 0x010fe200000010ff */
[C---:B-----5:R-:W-:Y:S06]  /*102f0*/  HMMA.16816.F32.BF16 R36, R72.reuse, R68, R36 ;  /* 0x000000444824723c */ /* 0x060fec0000041824 */
[C---:B------:R-:W-:Y:S05]  /*10300*/  HMMA.16816.F32.BF16 R40, R72.reuse, R70, R40 ;  /* 0x000000464828723c */ /* 0x040fea0000041828 */
[----:B------:R-:W-:Y:S01]  /*10310*/  F2FP.BF16.F32.PACK_AB R68, R160, R163 ;  /* 0x000000a3a044723e */ /* 0x000fe200000010ff */
[C---:B------:R-:W-:Y:S05]  /*10320*/  HMMA.16816.F32.BF16 R44, R72.reuse, R84, R44 ;  /* 0x00000054482c723c */ /* 0x040fea000004182c */
[----:B------:R-:W-:Y:S01]  /*10330*/  F2FP.BF16.F32.PACK_AB R69, R162, R161 ;  /* 0x000000a1a245723e */ /* 0x000fe200000010ff */
[C---:B------:R-:W-:Y:S01]  /*10340*/  HMMA.16816.F32.BF16 R48, R72.reuse, R86, R48 ;  /* 0x000000564830723c */ /* 0x040fe20000041830 */
[----:B------:R-:W4:Y:S04]  /*10350*/  LDSM.16.MT88.4 R84, [R221+0xe000] ;  /* 0x00e00000dd54783b */ /* 0x000f280000004200 */
[----:B------:R-:W-:Y:S01]  /*10360*/  F2FP.BF16.F32.PACK_AB R70, R165, R164 ;  /* 0x000000a4a546723e */ /* 0x000fe200000010ff */
[C---:B------:R-:W-:Y:S05]  /*10370*/  HMMA.16816.F32.BF16 R52, R72.reuse, R88, R52 ;  /* 0x000000584834723c */ /* 0x040fea0000041834 */
[----:B------:R-:W-:Y:S01]  /*10380*/  F2FP.BF16.F32.PACK_AB R71, R167, R166 ;  /* 0x000000a6a747723e */ /* 0x000fe200000010ff */
[C---:B------:R-:W-:Y:S01]  /*10390*/  HMMA.16816.F32.BF16 R56, R72.reuse, R90, R56 ;  /* 0x0000005a4838723c */ /* 0x040fe20000041838 */
[----:B------:R-:W-:Y:S04]  /*103a0*/  LDSM.16.MT88.4 R88, [R222+0x12000] ;  /* 0x01200000de58783b */ /* 0x000fe80000004200 */
[----:B---3--:R-:W-:Y:S01]  /*103b0*/  F2FP.BF16.F32.PACK_AB R139, R243, R134 ;  /* 0x00000086f38b723e */ /* 0x008fe200000010ff */
[C---:B------:R-:W-:Y:S05]  /*103c0*/  HMMA.16816.F32.BF16 R60, R72.reuse, R92, R60 ;  /* 0x0000005c483c723c */ /* 0x040fea000004183c */
[----:B------:R-:W-:Y:S01]  /*103d0*/  FADD.FTZ R166, R166, R3 ;  /* 0x00000003a6a67221 */ /* 0x000fe20000010000 */
[----:B------:R-:W-:Y:S01]  /*103e0*/  HMMA.16816.F32.BF16 R64, R72, R94, R64 ;  /* 0x0000005e4840723c */ /* 0x000fe20000041840 */
[----:B------:R-:W3:Y:S04]  /*103f0*/  LDSM.16.MT88.4 R72, [R220+0xe000] ;  /* 0x00e00000dc48783b */ /* 0x000ee80000004200 */
[----:B------:R-:W-:Y:S01]  /*10400*/  FADD.FTZ R167, R167, R166 ;  /* 0x000000a6a7a77221 */ /* 0x000fe20000010000 */
[C---:B-1----:R-:W-:Y:S03]  /*10410*/  HMMA.16816.F32.BF16 R4, R68.reuse, R76, R4 ;  /* 0x0000004c4404723c */ /* 0x042fe60000041804 */
[----:B------:R-:W-:Y:S02]  /*10420*/  LDSM.16.MT88.4 R92, [R221+0x12000] ;  /* 0x01200000dd5c783b */ /* 0x000fe40000004200 */
[----:B------:R-:W-:Y:S01]  /*10430*/  IADD3 R3, R235, -0x1, RZ ;  /* 0xffffffffeb037810 */ /* 0x000fe20007ffe0ff */
[C---:B------:R-:W-:Y:S05]  /*10440*/  HMMA.16816.F32.BF16 R8, R68.reuse, R78, R8 ;  /* 0x0000004e4408723c */ /* 0x040fea0000041808 */
[----:B------:R-:W1:Y:S01]  /*10450*/  LDSM.16.MT88.4 R76, [R224+0x12000] ;  /* 0x01200000e04c783b */ /* 0x000e620000004200 */
[C---:B--2---:R-:W-:Y:S05]  /*10460*/  HMMA.16816.F32.BF16 R12, R68.reuse, R80, R12 ;  /* 0x00000050440c723c */ /* 0x044fea000004180c */
[----:B------:R-:W-:Y:S01]  /*10470*/  MOV R235, R3 ;  /* 0x0000000300eb7202 */ /* 0x000fe20000000f00 */
[C---:B------:R-:W-:Y:S01]  /*10480*/  HMMA.16816.F32.BF16 R16, R68.reuse, R82, R16 ;  /* 0x000000524410723c */ /* 0x040fe20000041810 */
[----:B------:R-:W2:Y:S05]  /*10490*/  LDSM.16.MT88.4 R80, [R224+0xe800] ;  /* 0x00e80000e050783b */ /* 0x000eaa0000004200 */
[C---:B----4-:R-:W-:Y:S06]  /*104a0*/  HMMA.16816.F32.BF16 R20, R68.reuse, R84, R20 ;  /* 0x000000544414723c */ /* 0x050fec0000041814 */
[C---:B------:R-:W-:Y:S01]  /*104b0*/  HMMA.16816.F32.BF16 R24, R68.reuse, R86, R24 ;  /* 0x000000564418723c */ /* 0x040fe20000041818 */
[----:B------:R-:W4:Y:S05]  /*104c0*/  LDSM.16.MT88.4 R84, [R222+0xe800] ;  /* 0x00e80000de54783b */ /* 0x000f2a0000004200 */
[C---:B---3--:R-:W-:Y:S06]  /*104d0*/  HMMA.16816.F32.BF16 R28, R68.reuse, R72, R28 ;  /* 0x00000048441c723c */ /* 0x048fec000004181c */
        /* <DEDUP_REMOVED lines=20> */
[----:B------:R-:W3:Y:S05]  /*10620*/  LDSM.16.MT88.4 R68, [R224+0x12800] ;  /* 0x01280000e044783b */ /* 0x000eea0000004200 */
[C---:B--2---:R-:W-:Y:S03]  /*10630*/  HMMA.16816.F32.BF16 R4, R72.reuse, R80, R4 ;  /* 0x000000504804723c */ /* 0x044fe60000041804 */
[----:B------:R-:W-:Y:S03]  /*10640*/  LDSM.16.MT88.4 R96, [R221+0xf000] ;  /* 0x00f00000dd60783b */ /* 0x000fe60000004200 */
[C---:B------:R-:W-:Y:S05]  /*10650*/  HMMA.16816.F32.BF16 R8, R72.reuse, R82, R8 ;  /* 0x000000524808723c */ /* 0x040fea0000041808 */
[----:B------:R-:W2:Y:S01]  /*10660*/  LDSM.16.MT88.4 R80, [R222+0x12800] ;  /* 0x01280000de50783b */ /* 0x000ea20000004200 */
[C---:B----4-:R-:W-:Y:S06]  /*10670*/  HMMA.16816.F32.BF16 R12, R72.reuse, R84, R12 ;  /* 0x00000054480c723c */ /* 0x050fec000004180c */
[C---:B------:R-:W-:Y:S01]  /*10680*/  HMMA.16816.F32.BF16 R16, R72.reuse, R86, R16 ;  /* 0x000000564810723c */ /* 0x040fe20000041810 */
[----:B------:R-:W4:Y:S05]  /*10690*/  LDSM.16.MT88.4 R84, [R221+0x12800] ;  /* 0x01280000dd54783b */ /* 0x000f2a0000004200 */
[C---:B------:R-:W-:Y:S06]  /*106a0*/  HMMA.16816.F32.BF16 R20, R72.reuse, R100, R20 ;  /* 0x000000644814723c */ /* 0x040fec0000041814 */
[C---:B------:R-:W-:Y:S01]  /*106b0*/  HMMA.16816.F32.BF16 R24, R72.reuse, R102, R24 ;  /* 0x000000664818723c */ /* 0x040fe20000041818 */
[----:B------:R-:W-:Y:S05]  /*106c0*/  LDSM.16.MT88.4 R100, [R220+0xf800] ;  /* 0x00f80000dc64783b */ /* 0x000fea0000004200 */
[C---:B-1----:R-:W-:Y:S06]  /*106d0*/  HMMA.16816.F32.BF16 R28, R72.reuse, R76, R28 ;  /* 0x0000004c481c723c */ /* 0x042fec000004181c */
[C---:B------:R-:W-:Y:S01]  /*106e0*/  HMMA.16816.F32.BF16 R32, R72.reuse, R78, R32 ;  /* 0x0000004e4820723c */ /* 0x040fe20000041820 */
[----:B------:R-:W1:Y:S05]  /*106f0*/  LDSM.16.MT88.4 R76, [R224+0xf000] ;  /* 0x00f00000e04c783b */ /* 0x000e6a0000004200 */
[C---:B---3--:R-:W-:Y:S06]  /*10700*/  HMMA.16816.F32.BF16 R36, R72.reuse, R68, R36 ;  /* 0x000000444824723c */ /* 0x048fec0000041824 */
[C---:B------:R-:W-:Y:S05]  /*10710*/  HMMA.16816.F32.BF16 R40, R72.reuse, R70, R40 ;  /* 0x000000464828723c */ /* 0x040fea0000041828 */
[----:B------:R-:W-:Y:S01]  /*10720*/  F2FP.BF16.F32.PACK_AB R68, R177, R176 ;  /* 0x000000b0b144723e */ /* 0x000fe200000010ff */
[C---:B--2---:R-:W-:Y:S05]  /*10730*/  HMMA.16816.F32.BF16 R44, R72.reuse, R80, R44 ;  /* 0x00000050482c723c */ /* 0x044fea000004182c */
[----:B------:R-:W-:Y:S01]  /*10740*/  F2FP.BF16.F32.PACK_AB R69, R179, R178 ;  /* 0x000000b2b345723e */ /* 0x000fe200000010ff */
[C---:B------:R-:W-:Y:S01]  /*10750*/  HMMA.16816.F32.BF16 R48, R72.reuse, R82, R48 ;  /* 0x000000524830723c */ /* 0x040fe20000041830 */
[----:B------:R-:W2:Y:S04]  /*10760*/  LDSM.16.MT88.4 R80, [R220+0xf000] ;  /* 0x00f00000dc50783b */ /* 0x000ea80000004200 */
[----:B------:R-:W-:Y:S01]  /*10770*/  F2FP.BF16.F32.PACK_AB R70, R191, R188 ;  /* 0x000000bcbf46723e */ /* 0x000fe200000010ff */
[C---:B----4-:R-:W-:Y:S05]  /*10780*/  HMMA.16816.F32.BF16 R52, R72.reuse, R84, R52 ;  /* 0x000000544834723c */ /* 0x050fea0000041834 */
        /* <DEDUP_REMOVED lines=22> */
[C---:B--2---:R-:W-:Y:S06]  /*108f0*/  HMMA.16816.F32.BF16 R28, R68.reuse, R80, R28 ;  /* 0x00000050441c723c */ /* 0x044fec000004181c */
[C---:B------:R-:W-:Y:S01]  /*10900*/  HMMA.16816.F32.BF16 R32, R68.reuse, R82, R32 ;  /* 0x000000524420723c */ /* 0x040fe20000041820 */
[----:B------:R-:W2:Y:S05]  /*10910*/  LDSM.16.MT88.4 R80, [R220+0x13000] ;  /* 0x01300000dc50783b */ /* 0x000eaa0000004200 */
[C---:B---3--:R-:W-:Y:S06]  /*10920*/  HMMA.16816.F32.BF16 R36, R68.reuse, R84, R36 ;  /* 0x000000544424723c */ /* 0x048fec0000041824 */
[C---:B------:R-:W-:Y:S01]  /*10930*/  HMMA.16816.F32.BF16 R40, R68.reuse, R86, R40 ;  /* 0x000000564428723c */ /* 0x040fe20000041828 */
[----:B------:R-:W3:Y:S05]  /*10940*/  LDSM.16.MT88.4 R84, [R222+0x13800] ;  /* 0x01380000de54783b */ /* 0x000eea0000004200 */
[C---:B----4-:R-:W-:Y:S06]  /*10950*/  HMMA.16816.F32.BF16 R44, R68.reuse, R72, R44 ;  /* 0x00000048442c723c */ /* 0x050fec000004182c */
[C---:B------:R-:W-:Y:S06]  /*10960*/  HMMA.16816.F32.BF16 R48, R68.reuse, R74, R48 ;  /* 0x0000004a4430723c */ /* 0x040fec0000041830 */
[C---:B-1----:R-:W-:Y:S06]  /*10970*/  HMMA.16816.F32.BF16 R52, R68.reuse, R76, R52 ;  /* 0x0000004c4434723c */ /* 0x042fec0000041834 */
[C---:B------:R-:W-:Y:S01]  /*10980*/  HMMA.16816.F32.BF16 R56, R68.reuse, R78, R56 ;  /* 0x0000004e4438723c */ /* 0x040fe20000041838 */
[----:B------:R-:W1:Y:S05]  /*10990*/  LDSM.16.MT88.4 R76, [R221+0x13800] ;  /* 0x01380000dd4c783b */ /* 0x000e6a0000004200 */
[C---:B--2---:R-:W-:Y:S06]  /*109a0*/  HMMA.16816.F32.BF16 R60, R68.reuse, R80, R60 ;  /* 0x00000050443c723c */ /* 0x044fec000004183c */
[----:B------:R-:W-:Y:S01]  /*109b0*/  HMMA.16816.F32.BF16 R64, R68, R82, R64 ;  /* 0x000000524440723c */ /* 0x000fe20000041840 */
[----:B------:R-:W2:Y:S05]  /*109c0*/  LDSM.16.MT88.4 R68, [R220+0x13800] ;  /* 0x01380000dc44783b */ /* 0x000eaa0000004200 */
        /* <DEDUP_REMOVED lines=23> */
[C---:B-1----:R-:W-:Y:S05]  /*10b40*/  HMMA.16816.F32.BF16 R80, R136.reuse, R76, R52 ;  /* 0x0000004c8850723c */ /* 0x042fea0000041834 */
[----:B------:R-:W-:Y:S01]  /*10b50*/  FADD.FTZ R165, R165, R164 ;  /* 0x000000a4a5a57221 */ /* 0x000fe20000010000 */
[C---:B------:R-:W-:Y:S05]  /*10b60*/  HMMA.16816.F32.BF16 R76, R136.reuse, R78, R56 ;  /* 0x0000004e884c723c */ /* 0x040fea0000041838 */
[----:B------:R-:W-:Y:S01]  /*10b70*/  FADD.FTZ R168, R168, R165 ;  /* 0x000000a5a8a87221 */ /* 0x000fe20000010000 */
[C---:B--2---:R-:W-:Y:S05]  /*10b80*/  HMMA.16816.F32.BF16 R72, R136.reuse, R68, R60 ;  /* 0x000000448848723c */ /* 0x044fea000004183c */
        /* <DEDUP_REMOVED lines=13> */
.L_x_2439:
[----:B------:R-:W1:Y:S01]  /*10c60*/  SHFL.BFLY PT, R3, R244, 0x2, 0x1f ;  /* 0x0c401f00f4037f89 */ /* 0x000e6200000e0000 */
[----:B------:R-:W-:Y:S01]  /*10c70*/  MOV R6, 0x3f800000 ;  /* 0x3f80000000067802 */ /* 0x000fe20000000f00 */
[----:B------:R-:W2:Y:S01]  /*10c80*/  S2UR UR4, SR_CgaCtaId ;  /* 0x00000000000479c3 */ /* 0x000ea20000008800 */
[----:B------:R-:W-:Y:S01]  /*10c90*/  MOV R7, 0x3f800000 ;  /* 0x3f80000000077802 */ /* 0x000fe20000000f00 */
[----:B------:R-:W3:Y:S01]  /*10ca0*/  SHFL.BFLY PT, R4, R243, 0x2, 0x1f ;  /* 0x0c401f00f3047f89 */ /* 0x000ee200000e0000 */
[----:B------:R-:W-:Y:S01]  /*10cb0*/  UMOV UR5, 0x400 ;  /* 0x0000040000057882 */ /* 0x000fe20000000000 */
[----:B-1----:R-:W-:Y:S02]  /*10cc0*/  FADD.FTZ R8, R3, R244 ;  /* 0x000000f403087221 */ /* 0x002fe40000010000 */
[----:B------:R-:W1:Y:S01]  /*10cd0*/  S2R R3, SR_TID.X ;  /* 0x0000000000037919 */ /* 0x000e620000002100 */
[----:B--2---:R-:W-:Y:S01]  /*10ce0*/  ULEA UR4, UR4, UR5, 0x18 ;  /* 0x0000000504047291 */ /* 0x004fe2000f8ec03f */
[----:B---3--:R-:W-:Y:S01]  /*10cf0*/  FADD.FTZ R9, R4, R243 ;  /* 0x000000f304097221 */ /* 0x008fe20000010000 */
[----:B------:R-:W2:Y:S04]  /*10d00*/  SHFL.BFLY PT, R5, R8, 0x1, 0x1f ;  /* 0x0c201f0008057f89 */ /* 0x000ea800000e0000 */
[----:B------:R-:W3:Y:S01]  /*10d10*/  SHFL.BFLY PT, R4, R9, 0x1, 0x1f ;  /* 0x0c201f0009047f89 */ /* 0x000ee200000e0000 */
[----:B--2---:R-:W-:Y:S01]  /*10d20*/  FADD.FTZ R5, R8, R5 ;  /* 0x0000000508057221 */ /* 0x004fe20000010000 */
[----:B---3--:R-:W-:-:S04]  /*10d30*/  FADD.FTZ R4, R9, R4 ;  /* 0x0000000409047221 */ /* 0x008fc80000010000 */
[----:B------:R-:W-:Y:S02]  /*10d40*/  FSETP.NE.FTZ.AND P4, PT, R5, RZ, PT ;  /* 0x000000ff0500720b */ /* 0x000fe40003f95000 */
[----:B------:R-:W-:-:S11]  /*10d50*/  FSETP.NE.FTZ.AND P3, PT, R4, RZ, PT ;  /* 0x000000ff0400720b */ /* 0x000fd60003f75000 */
[----:B------:R-:W2:Y:S08]  /*10d60*/  @P4 MUFU.RCP R6, R5 ;  /* 0x0000000500064308 */ /* 0x000eb00000001000 */
[----:B------:R-:W3:Y:S08]  /*10d70*/  @P3 MUFU.RCP R7, R4 ;  /* 0x0000000400073308 */ /* 0x000ef00000001000 */
[----:B------:R-:W4:Y:S01]  /*10d80*/  @P4 MUFU.LG2 R5, R5 ;  /* 0x0000000500054308 */ /* 0x000f220000000c00 */
        /* <DEDUP_REMOVED lines=32> */
[----:B-1----:R-:W-:Y:S01]  /*10f90*/  SHF.R.S32.HI R6, RZ, 0x1f, R3 ;  /* 0x0000001fff067819 */ /* 0x002fe20000011403 */
[C---:B---3--:R-:W-:Y:S01]  /*10fa0*/  FMUL.FTZ R131, R7.reuse, R131 ;  /* 0x0000008307837220 */ /* 0x048fe20000410000 */
        /* <DEDUP_REMOVED lines=125> */
[----:B---3--:R-:W3:Y:S03]  /*11780*/  @P4 LDC R11, c[0x0][0x2e8] ;  /* 0x0000ba00ff0b4b82 */ /* 0x008ee60000000800 */
[----:B------:R-:W-:Y:S04]  /*11790*/  STS [R19+0x2000], R80 ;  /* 0x0020005013007388 */ /* 0x000fe80000000800 */
[----:B------:R2:W-:Y:S01]  /*117a0*/  STS [R19+0x2400], R82 ;  /* 0x0024005213007388 */ /* 0x0005e20000000800 */
[----:B-----5:R-:W3:Y:S03]  /*117b0*/  @P3 LDC R9, c[0x0][0x2e8] ;  /* 0x0000ba00ff093b82 */ /* 0x020ee60000000800 */
[----:B------:R1:W-:Y:S04]  /*117c0*/  STS [R21+0x2000], R76 ;  /* 0x0020004c15007388 */ /* 0x0003e80000000800 */
[----:B------:R3:W-:Y:S01]  /*117d0*/  STS [R21+0x2400], R78 ;  /* 0x0024004e15007388 */ /* 0x0007e20000000800 */
[----:B----4-:R-:W-:-:S03]  /*117e0*/  @P4 FMUL.FTZ R15, R5, 0.69314718246459960938 ;  /* 0x3f317218050f4820 */ /* 0x010fc60000410000 */
        /* <DEDUP_REMOVED lines=15> */
.L_x_2444:
[----:B---3--:R-:W-:Y:S01]  /*118e0*/  @P4 FFMA.FTZ R8, R2, R11, R15 ;  /* 0x0000000b02084223 */ /* 0x008fe2000001000f */
        /* <DEDUP_REMOVED lines=9> */
.L_x_2445:
[----:B------:R-:W1:Y:S01]  /*11980*/  S2R R5, SR_CTAID.Y ;  /* 0x0000000000057919 */ /* 0x000e620000002600 */
[----:B------:R-:W1:Y:S08]  /*11990*/  S2UR UR6, SR_CTAID.Z ;  /* 0x00000000000679c3 */ /* 0x000e700000002700 */
[----:B------:R-:W1:Y:S08]  /*119a0*/  LDC R0, c[0x0][0x270] ;  /* 0x00009c00ff007b82 */ /* 0x000e700000000800 */
[----:B------:R-:W2:Y:S01]  /*119b0*/  LDC R234, c[0x0][0x2c4] ;  /* 0x0000b100ffea7b82 */ /* 0x000ea20000000800 */
[----:B-1----:R-:W-:-:S04]  /*119c0*/  IMAD R5, R5, R0, UR6 ;  /* 0x0000000605057e24 */ /* 0x002fc8000f8e0200 */
[----:B--2---:R-:W-:-:S07]  /*119d0*/  IMAD R234, R5, R234, RZ ;  /* 0x000000ea05ea7224 */ /* 0x004fce00078e02ff */
.L_x_2446:
        /* <DEDUP_REMOVED lines=32> */
.L_x_2448:
[----:B------:R-:W-:Y:S05]  /*11be0*/  BSYNC B0 ;  /* 0x0000000000007941 */ /* 0x000fea0003800000 */
.L_x_2447:
[----:B------:R-:W2:Y:S01]  /*11bf0*/  S2UR UR5, SR_CTAID.X ;  /* 0x00000000000579c3 */ /* 0x000ea20000002500 */
[----:B------:R-:W-:Y:S01]  /*11c00*/  LEA.HI R6, R9, R0, RZ, 0x3 ;  /* 0x0000000009067211 */ /* 0x000fe200078f18ff */
[----:B------:R3:W3:Y:S01]  /*11c10*/  LDS.128 R12, [R237+0x1800] ;  /* 0x00180000ed0c7984 */ /* 0x0006e20000000c00 */
[----:B------:R-:W-:Y:S02]  /*11c20*/  BSSY B0, `(.L_x_2449) ;  /* 0x000002a000007945 */ /* 0x000fe40003800000 */
[----:B------:R-:W-:Y:S01]  /*11c30*/  LOP3.LUT R3, R6, 0xfffffff8, RZ, 0xc0, !PT ;  /* 0xfffffff806037812 */ /* 0x000fe200078ec0ff */
[----:B-1----:R1:W1:Y:S02]  /*11c40*/  LDS.128 R8, [R237+0x3800] ;  /* 0x00380000ed087984 */ /* 0x0022640000000c00 */
[----:B------:R-:W5:Y:S02]  /*11c50*/  LDC.64 R4, c[0x0][0x298] ;  /* 0x0000a600ff047b82 */ /* 0x000f640000000a00 */
[----:B------:R-:W-:-:S04]  /*11c60*/  IMAD.IADD R0, R0, 0x1, -R3 ;  /* 0x0000000100007824 */ /* 0x000fc800078e0a03 */
[----:B------:R-:W-:Y:S01]  /*11c70*/  IMAD.SHL.U32 R22, R0, 0x8, RZ ;  /* 0x0000000800167824 */ /* 0x000fe200078e00ff */
[----:B------:R-:W-:Y:S01]  /*11c80*/  SHF.R.S32.HI R0, RZ, 0x3, R6 ;  /* 0x00000003ff007819 */ /* 0x000fe20000011406 */
[----:B------:R-:W3:Y:S03]  /*11c90*/  LDC.64 R2, c[0x0][0x2a0] ;  /* 0x0000a800ff027b82 */ /* 0x000ee60000000a00 */
[----:B----4-:R-:W-:Y:S01]  /*11ca0*/  SHF.R.S32.HI R23, RZ, 0x1f, R22 ;  /* 0x0000001fff177819 */ /* 0x010fe20000011416 */
        /* <DEDUP_REMOVED lines=11> */
[----:B---3--:R-:W-:Y:S02]  /*11d60*/  IMAD R18, R2, UR4, RZ ;  /* 0x0000000402127c24 */ /* 0x008fe4000f8e02ff */
        /* <DEDUP_REMOVED lines=21> */
.L_x_2450:
[----:B------:R-:W-:Y:S05]  /*11ec0*/  BSYNC B0 ;  /* 0x0000000000007941 */ /* 0x000fea0003800000 */
.L_x_2449:
        /* <DEDUP_REMOVED lines=17> */
.L_x_2452:
[----:B------:R-:W-:Y:S05]  /*11fe0*/  BSYNC B0 ;  /* 0x0000000000007941 */ /* 0x000fea0003800000 */
.L_x_2451:
        /* <DEDUP_REMOVED lines=17> */
.L_x_2454:
[----:B------:R-:W-:Y:S05]  /*12100*/  BSYNC B0 ;  /* 0x0000000000007941 */ /* 0x000fea0003800000 */
.L_x_2453:
        /* <DEDUP_REMOVED lines=15> */
.L_x_2455:
        /* <DEDUP_REMOVED lines=16> */
.L_x_8485:


//--------------------- .text._ZN5flash24flash_fwd_splitkv_kernelI23Flash_fwd_kernel_traitsILi128ELi64ELi128ELi4ELb0ELb0EN7cutlass10bfloat16_tE19Flash_kernel_traitsILi128ELi64ELi128ELi4ES3_EELb1ELb0ELb1ELb0ELb0ELb0ELb0ELb0EEEvNS_16Flash_fwd_paramsE --------------------------
	.section	.text._ZN5flash24flash_fwd_splitkv_kernelI23Flash_fwd_kernel_traitsILi128ELi64ELi128ELi4ELb0ELb0EN7cutlass10bfloat16_tE19Flash_kernel_traitsILi128ELi64ELi128ELi4ES3_EELb1ELb0ELb1ELb0ELb0ELb0ELb0ELb0EEEvNS_16Flash_fwd_paramsE,"ax",@progbits
	.align	128
        .global         _ZN5flash24flash_fwd_splitkv_kernelI23Flash_fwd_kernel_traitsILi128ELi64ELi128ELi4ELb0ELb0EN7cutlass10bfloat16_tE19Flash_kernel_traitsILi128ELi64ELi128ELi4ES3_EELb1ELb0ELb1ELb0ELb0ELb0ELb0ELb0EEEvNS_16Flash_fwd_paramsE
        .type           _ZN5flash24flash_fwd_splitkv_kernelI23Flash_fwd_kernel_traitsILi128ELi64ELi128ELi4ELb0ELb0EN7cutlass10bfloat16_tE19Flash_kernel_traitsILi128ELi64ELi128ELi4ES3_EELb1ELb0ELb1ELb0ELb0ELb0ELb0ELb0EEEvNS_16Flash_fwd_paramsE,@function
        .size           _ZN5flash24flash_fwd_splitkv_kernelI23Flash_fwd_kernel_traitsILi128ELi64ELi128ELi4ELb0ELb0EN7cutlass10bfloat16_tE19Flash_kernel_traitsILi128ELi64ELi128ELi4ES3_EELb1ELb0ELb1ELb0ELb0ELb0ELb0ELb0EEEvNS_16Flash_fwd_paramsE,(.L_x_8486 - _ZN5flash24flash_fwd_splitkv_kernelI23Flash_fwd_kernel_traitsILi128ELi64ELi128ELi4ELb0ELb0EN7cutlass10bfloat16_tE19Flash_kernel_traitsILi128ELi64ELi128ELi4ES3_EELb1ELb0ELb1ELb0ELb0ELb0ELb0ELb0EEEvNS_16Flash_fwd_paramsE)
        .other          _ZN5flash24flash_fwd_splitkv_kernelI23Flash_fwd_kernel_traitsILi128ELi64ELi128ELi4ELb0ELb0EN7cutlass10bfloat16_tE19Flash_kernel_traitsILi128ELi64ELi128ELi4ES3_EELb1ELb0ELb1ELb0ELb0ELb0ELb0ELb0EEEvNS_16Flash_fwd_paramsE,@"STO_CUDA_ENTRY STV_DEFAULT"
_ZN5flash24flash_fwd_splitkv_kernelI23Flash_fwd_kernel_traitsILi128ELi64ELi128ELi4ELb0ELb0EN7cutlass10bfloat16_tE19Flash_kernel_traitsILi128ELi64ELi128ELi4ES3_EELb1ELb0ELb1ELb0ELb0ELb0ELb0ELb0EEEvNS_16Flash_fwd_paramsE:
.text._ZN5flash24flash_fwd_splitkv_kernelI23Flash_fwd_kernel_traitsILi128ELi64ELi128ELi4ELb0ELb0EN7cutlass10bfloat16_tE19Flash_kernel_traitsILi128ELi64ELi128ELi4ES3_EELb1ELb0ELb1ELb0ELb0ELb0ELb0ELb0EEEvNS_16Flash_fwd_paramsE:
        /* <DEDUP_REMOVED lines=38> */
.L_x_2456:
[----:B------:R-:W1:Y:S02]  /*0260*/  LDC R0, c[0x0][0x2c8] ;  /* 0x0000b200ff007b82 */ /* 0x000e640000000800 */
.L_x_2457:
[----:B------:R-:W4:Y:S02]  /*0270*/  LDC.64 R2, c[0x0][0x308] ;  /* 0x0000c200ff027b82 */ /* 0x000f240000000a00 */
[----:B----4-:R-:W-:-:S04]  /*0280*/  ISETP.NE.U32.AND P1, PT, R2, RZ, PT ;  /* 0x000000ff0200720c */ /* 0x010fc80003f25070 */
[----:B------:R-:W-:-:S13]  /*0290*/  ISETP.NE.AND.EX P1, PT, R3, RZ, PT, P1 ;  /* 0x000000ff0300720c */ /* 0x000fda0003f25310 */
[----:B------:R-:W4:Y:S01]  /*02a0*/  @P1 LDC.64 R2, c[0x0][0x308] ;  /* 0x0000c200ff021b82 */ /* 0x000f220000000a00 */
[----:B------:R-:W-:-:S07]  /*02b0*/  IMAD.SHL.U32 R135, R39, 0x40, RZ ;  /* 0x0000004027877824 */ /* 0x000fce00078e00ff */
[----:B---3--:R-:W3:Y:S01]  /*02c0*/  @!P1 LDC R4, c[0x0][0x2cc] ;  /* 0x0000b300ff049b82 */ /* 0x008ee20000000800 */
[----:B----4-:R-:W-:-:S07]  /*02d0*/  @P1 IMAD.WIDE R6, R20, 0x4, R2 ;  /* 0x0000000414061825 */ /* 0x010fce00078e0202 */
[----:B------:R-:W4:Y:S01]  /*02e0*/  @!P1 LDC.64 R2, c[0x0][0x318] ;  /* 0x0000c600ff029b82 */ /* 0x000f220000000a00 */
[----:B------:R1:W5:Y:S01]  /*02f0*/  @P1 LDG.E R6, desc[UR12][R6.64] ;  /* 0x0000000c06061981 */ /* 0x000362000c1e1900 */
[----:B--2---:R-:W-:-:S13]  /*0300*/  ISETP.GT.AND P0, PT, R220, R135, PT ;  /* 0x00000087dc00720c */ /* 0x004fda0003f04270 */
[----:B---3--:R-:W-:Y:S05]  /*0310*/  @!P0 EXIT ;  /* 0x000000000000894d */ /* 0x008fea0003800000 */
[----:B------:R-:W2:Y:S01]  /*0320*/  LDC R130, c[0x0][0x398] ;  /* 0x0000e600ff827b82 */ /* 0x000ea20000000800 */
[----:B----4-:R-:W-:Y:S01]  /*0330*/  @!P1 ISETP.NE.U32.AND P0, PT, R2, RZ, PT ;  /* 0x000000ff0200920c */ /* 0x010fe20003f05070 */
        /* <DEDUP_REMOVED lines=26> */
[----:B------:R-:W-:Y:S01]  /*04e0*/  ULDC UR6, c[0x0][0x270] ;  /* 0x00009c0000067ab9 */ /* 0x000fe20000000800 */
[----:B------:R-:W-:Y:S01]  /*04f0*/  BSSY B0, `(.L_x_2459) ;  /* 0x0000036000007945 */ /* 0x000fe20003800000 */
[----:B------:R-:W-:-:S04]  /*0500*/  LEA.HI R0, R0, R133, RZ, 0x3 ;  /* 0x0000008500007211 */ /* 0x000fc800078f18ff */
[----:B------:R-:W-:Y:S02]  /*0510*/  LOP3.LUT R10, R0, 0xfffffff8, RZ, 0xc0, !PT ;  /* 0xfffffff8000a7812 */ /* 0x000fe400078ec0ff */
[----:B------:R-:W-:Y:S01]  /*0520*/  SHF.R.S32.HI R0, RZ, 0x3, R0 ;  /* 0x00000003ff007819 */ /* 0x000fe20000011400 */
[----:B------:R-:W2:Y:S01]  /*0530*/  @!P0 LDC.64 R2, c[0x0][0x290] ;  /* 0x0000a400ff028b82 */ /* 0x000ea20000000a00 */
[----:B------:R-:W-:Y:S01]  /*0540*/  @!P0 SHF.R.S32.HI R7, RZ, 0x1f, R20 ;  /* 0x0000001fff078819 */ /* 0x000fe20000011414 */
[----:B------:R-:W-:-:S05]  /*0550*/  IMAD.IADD R133, R133, 0x1, -R10 ;  /* 0x0000000185857824 */ /* 0x000fca00078e0a0a */
[----:B------:R-:W-:Y:S01]  /*0560*/  ISETP.NE.AND P6, PT, R133, RZ, PT ;  /* 0x000000ff8500720c */ /* 0x000fe20003fc5270 */
[----:B-1----:R-:W-:-:S04]  /*0570*/  @P0 IMAD.WIDE.U32 R8, R221, R4, RZ ;  /* 0x00000004dd080225 */ /* 0x002fc800078e00ff */
[----:B------:R-:W-:Y:S01]  /*0580*/  @P0 IMAD R221, R221, R5, R9 ;  /* 0x00000005dddd0224 */ /* 0x000fe200078e0209 */
[----:B------:R-:W-:Y:S01]  /*0590*/  SHF.R.S32.HI R9, RZ, 0x1f, R135 ;  /* 0x0000001fff097819 */ /* 0x000fe20000011487 */
[-C--:B--2---:R-:W-:Y:S02]  /*05a0*/  @!P0 IMAD R6, R7, R2.reuse, RZ ;  /* 0x0000000207068224 */ /* 0x084fe400078e02ff */
[----:B------:R-:W-:-:S04]  /*05b0*/  @!P0 IMAD.WIDE.U32 R10, R20, R2, RZ ;  /* 0x00000002140a8225 */ /* 0x000fc800078e00ff */
[C---:B------:R-:W-:Y:S01]  /*05c0*/  @!P0 IMAD R3, R20.reuse, R3, R6 ;  /* 0x0000000314038224 */ /* 0x040fe200078e0206 */
[----:B------:R-:W-:Y:S01]  /*05d0*/  @!P0 MOV R8, R10 ;  /* 0x0000000a00088202 */ /* 0x000fe20000000f00 */
[----:B------:R-:W-:Y:S02]  /*05e0*/  IMAD.SHL.U32 R6, R133, 0x8, RZ ;  /* 0x0000000885067824 */ /* 0x000fe400078e00ff */
[----:B------:R-:W-:Y:S01]  /*05f0*/  @!P0 IMAD.IADD R221, R11, 0x1, R3 ;  /* 0x000000010bdd8824 */ /* 0x000fe200078e0203 */
[----:B------:R-:W-:Y:S01]  /*0600*/  IADD3 R3, -R135, R220, RZ ;  /* 0x000000dc87037210 */ /* 0x000fe20007ffe1ff */
[-C--:B------:R-:W-:Y:S01]  /*0610*/  IMAD R2, R9, R4.reuse, RZ ;  /* 0x0000000409027224 */ /* 0x080fe200078e02ff */
[----:B------:R-:W-:Y:S01]  /*0620*/  SHF.R.S32.HI R7, RZ, 0x1f, R6 ;  /* 0x0000001fff077819 */ /* 0x000fe20000011406 */
[--C-:B------:R-:W-:Y:S01]  /*0630*/  IMAD R20, R20, UR6, R30.reuse ;  /* 0x0000000614147c24 */ /* 0x100fe2000f8e021e */
[----:B------:R-:W-:Y:S01]  /*0640*/  SHF.R.S32.HI R9, RZ, 0x1f, R30 ;  /* 0x0000001fff097819 */ /* 0x000fe2000001141e */
[C---:B------:R-:W-:Y:S01]  /*0650*/  IMAD R2, R135.reuse, R5, R2 ;  /* 0x0000000587027224 */ /* 0x040fe200078e0202 */
[----:B------:R-:W-:Y:S01]  /*0660*/  ISETP.GE.AND P2, PT, R0, R3, PT ;  /* 0x000000030000720c */ /* 0x000fe20003f46270 */
[----:B------:R-:W-:-:S04]  /*0670*/  IMAD.WIDE.U32 R12, R135, R4, R6 ;  /* 0x00000004870c7225 */ /* 0x000fc800078e0006 */
[----:B------:R-:W-:Y:S01]  /*0680*/  IMAD R9, R9, UR4, RZ ;  /* 0x0000000409097c24 */ /* 0x000fe2000f8e02ff */
[----:B------:R-:W-:Y:S01]  /*0690*/  IADD3 R12, P0, R8, R12, RZ ;  /* 0x0000000c080c7210 */ /* 0x000fe20007f1e0ff */
[----:B------:R-:W-:Y:S02]  /*06a0*/  VIADD R10, R0, 0x10 ;  /* 0x00000010000a7836 */ /* 0x000fe40000000000 */
[----:B------:R-:W-:Y:S01]  /*06b0*/  IMAD R15, R30, UR5, R9 ;  /* 0x000000051e0f7c24 */ /* 0x000fe2000f8e0209 */
[----:B------:R-:W-:Y:S01]  /*06c0*/  IADD3.X R13, R221, R13, R2, P0, !PT ;  /* 0x0000000ddd0d7210 */ /* 0x000fe200007fe402 */
[----:B------:R-:W-:Y:S01]  /*06d0*/  VIADD R8, R6, 0x40 ;  /* 0x0000004006087836 */ /* 0x000fe20000000000 */
[----:B------:R-:W-:Y:S02]  /*06e0*/  IADD3 R2, R0, 0x20, RZ ;  /* 0x0000002000027810 */ /* 0x000fe40007ffe0ff */
[-C--:B------:R-:W-:Y:S01]  /*06f0*/  ISETP.GE.AND P1, PT, R10, R3.reuse, PT ;  /* 0x000000030a00720c */ /* 0x080fe20003f26270 */
[----:B------:R-:W-:Y:S01]  /*0700*/  IMAD.WIDE.U32 R30, R30, UR4, R12 ;  /* 0x000000041e1e7c25 */ /* 0x000fe2000f8e000c */
[----:B------:R-:W-:Y:S01]  /*0710*/  ULDC UR4, c[0x0][0x2c4] ;  /* 0x0000b10000047ab9 */ /* 0x000fe20000000800 */
[----:B------:R-:W-:-:S02]  /*0720*/  ISETP.GE.OR P4, PT, R10, R3, P6 ;  /* 0x000000030a00720c */ /* 0x000fc40003786670 */
[----:B------:R-:W-:Y:S01]  /*0730*/  IMAD R135, R20, UR4, R135 ;  /* 0x0000000414877c24 */ /* 0x000fe2000f8e0287 */
[----:B------:R-:W-:Y:S02]  /*0740*/  ISETP.GE.AND P0, PT, R2, R3, PT ;  /* 0x000000030200720c */ /* 0x000fe40003f06270 */
[----:B------:R-:W-:Y:S02]  /*0750*/  SHF.R.S32.HI R9, RZ, 0x1f, R0 ;  /* 0x0000001fff097819 */ /* 0x000fe40000011400 */
[----:B------:R-:W-:Y:S01]  /*0760*/  IADD3 R15, R31, R15, RZ ;  /* 0x0000000f1f0f7210 */ /* 0x000fe20007ffe0ff */
[----:B------:R-:W-:Y:S08]  /*0770*/  @P2 BRA `(.L_x_2460) ;  /* 0x0000000000342947 */ /* 0x000ff00003800000 */
[-C--:B------:R-:W-:Y:S01]  /*0780*/  IMAD R10, R9, R4.reuse, RZ ;  /* 0x00000004090a7224 */ /* 0x080fe200078e02ff */
[----:B------:R-:W-:Y:S01]  /*0790*/  ULDC UR6, c[0x0][0x2d0] ;  /* 0x0000b40000067ab9 */ /* 0x000fe20000000800 */
[----:B------:R-:W-:Y:S01]  /*07a0*/  IMAD.MOV.U32 R14, RZ, RZ, R30 ;  /* 0x000000ffff0e7224 */ /* 0x000fe200078e001e */
[----:B------:R-:W-:Y:S01]  /*07b0*/  ISETP.GE.AND P5, PT, R6, UR6, PT ;  /* 0x0000000606007c0c */ /* 0x000fe2000bfa6270 */
[----:B------:R-:W-:Y:S01]  /*07c0*/  IMAD R10, R0, R5, R10 ;  /* 0x00000005000a7224 */ /* 0x000fe200078e020a */
        /* <DEDUP_REMOVED lines=8> */
.L_x_2460:
[----:B------:R-:W-:Y:S05]  /*0850*/  BSYNC B0 ;  /* 0x0000000000007941 */ /* 0x000fea0003800000 */
.L_x_2459:
        /* <DEDUP_REMOVED lines=17> */
[----:B------:R2:W-:Y:S04]  /*0970*/  @!P2 STG.E.128 desc[UR12][R10.64], RZ ;  /* 0x000000ff0a00a986 */ /* 0x0005e8000c101d0c */
[----:B------:R2:W-:Y:S02]  /*0980*/  @!P1 STG.E.128 desc[UR12][R10.64+0x80], RZ ;  /* 0x000080ff0a009986 */ /* 0x0005e4000c101d0c */
.L_x_2462:
[----:B------:R-:W-:Y:S05]  /*0990*/  BSYNC B0 ;  /* 0x0000000000007941 */ /* 0x000fea0003800000 */
.L_x_2461:
[----:B------:R-:W-:Y:S01]  /*09a0*/  BSSY B0, `(.L_x_2463) ;  /* 0x0000014000007945 */ /* 0x000fe20003800000 */
[----:B--2---:R-:W-:Y:S02]  /*09b0*/  IADD3 R10, P2, R135, R0, RZ ;  /* 0x00000000870a7210 */ /* 0x004fe40007f5e0ff */
[----:B------:R-:W-:Y:S01]  /*09c0*/  IADD3 R12, R0, 0x30, RZ ;  /* 0x00000030000c7810 */ /* 0x000fe20007ffe0ff */
[----:B------:R-:W-:Y:S05]  /*09d0*/  @P0 BRA `(.L_x_2464) ;  /* 0x0000000000400947 */ /* 0x000fea0003800000 */
[----:B------:R-:W-:Y:S01]  /*09e0*/  IADD3 R11, P0, R0, 0x20, RZ ;  /* 0x00000020000b7810 */ /* 0x000fe20007f1e0ff */
[----:B-1----:R-:W-:Y:S01]  /*09f0*/  IMAD.MOV.U32 R16, RZ, RZ, R30 ;  /* 0x000000ffff107224 */ /* 0x002fe200078e001e */
        /* <DEDUP_REMOVED lines=12> */
[----:B------:R2:W-:Y:S04]  /*0ac0*/  @!P1 STG.E.128 desc[UR12][R18.64], RZ ;  /* 0x000000ff12009986 */ /* 0x0005e8000c101d0c */
[----:B------:R2:W-:Y:S02]  /*0ad0*/  @!P0 STG.E.128 desc[UR12][R18.64+0x80], RZ ;  /* 0x000080ff12008986 */ /* 0x0005e4000c101d0c */
.L_x_2464:
[----:B------:R-:W-:Y:S05]  /*0ae0*/  BSYNC B0 ;  /* 0x0000000000007941 */ /* 0x000fea0003800000 */
.L_x_2463:
        /* <DEDUP_REMOVED lines=19> */
.L_x_2466:
[----:B------:R-:W-:Y:S05]  /*0c20*/  BSYNC B0 ;  /* 0x0000000000007941 */ /* 0x000fea0003800000 */
.L_x_2465:
[----:B------:R-:W-:Y:S01]  /*0c30*/  ULDC.64 UR4, c[0x0][0x2b0] ;  /* 0x0000ac0000047ab9 */ /* 0x000fe20000000a00 */
[----:B------:R-:W-:Y:S01]  /*0c40*/  ISETP.GE.OR P6, PT, R12, R3, P6 ;  /* 0x000000030c00720c */ /* 0x000fe200037c6670 */
[----:B------:R-:W-:Y:S01]  /*0c50*/  @!P4 IMAD.MOV.U32 R7, RZ, RZ, 0x7f800000 ;  /* 0x7f800000ff07c424 */ /* 0x000fe200078e00ff */
[----:B------:R-:W-:Y:S01]  /*0c60*/  LEA.HI.X.SX32 R9, R135, R9, 0x1, P2 ;  /* 0x0000000987097211 */ /* 0x000fe200010f0eff */
[----:B---3--:R-:W-:Y:S01]  /*0c70*/  @!P3 IMAD.MOV.U32 R5, RZ, RZ, 0x7f800000 ;  /* 0x7f800000ff05b424 */ /* 0x008fe200078e00ff */
[----:B------:R-:W-:-:S04]  /*0c80*/  LEA R2, P0, R10, UR4, 0x2 ;  /* 0x000000040a027c11 */ /* 0x000fc8000f8010ff */
[----:B------:R-:W-:Y:S01]  /*0c90*/  LEA.HI.X R3, R10, UR5, R9, 0x2, P0 ;  /* 0x000000050a037c11 */ /* 0x000fe200080f1409 */
[----:B------:R-:W-:-:S04]  /*0ca0*/  @!P5 IMAD.MOV.U32 R9, RZ, RZ, 0x7f800000 ;  /* 0x7f800000ff09d424 */ /* 0x000fc800078e00ff */
[----:B------:R3:W-:Y:S04]  /*0cb0*/  @!P4 STG.E desc[UR12][R2.64+0x40], R7 ;  /* 0x000040070200c986 */ /* 0x0007e8000c10190c */
[----:B------:R3:W-:Y:S04]  /*0cc0*/  @!P5 STG.E desc[UR12][R2.64], R9 ;  /* 0x000000090200d986 */ /* 0x0007e8000c10190c */
[----:B------:R3:W-:Y:S01]  /*0cd0*/  @!P3 STG.E desc[UR12][R2.64+0x80], R5 ;  /* 0x000080050200b986 */ /* 0x0007e2000c10190c */
[----:B------:R-:W-:Y:S05]  /*0ce0*/  @P6 EXIT ;  /* 0x000000000000694d */ /* 0x000fea0003800000 */
[----:B---3--:R-:W-:-:S05]  /*0cf0*/  MOV R5, 0x7f800000 ;  /* 0x7f80000000057802 */ /* 0x008fca0000000f00 */
[----:B------:R-:W-:Y:S01]  /*0d00*/  STG.E desc[UR12][R2.64+0xc0], R5 ;  /* 0x0000c00502007986 */ /* 0x000fe2000c10190c */
[----:B------:R-:W-:Y:S05]  /*0d10*/  EXIT ;  /* 0x000000000000794d */ /* 0x000fea0003800000 */
.L_x_2458:
        /* <DEDUP_REMOVED lines=24> */
.L_x_2467:
[----:B------:R-:W-:Y:S05]  /*0ea0*/  @!P0 BRA `(.L_x_2468) ;  /* 0x00000004003c8947 */ /* 0x000fea0003800000 */
[----:B------:R-:W1:Y:S01]  /*0eb0*/  LDC R10, c[0x0][0x380] ;  /* 0x0000e000ff0a7b82 */ /* 0x000e620000000800 */
[----:B------:R-:W-:Y:S01]  /*0ec0*/  LEA R25, R196, 0xffffff80, 0x7 ;  /* 0xffffff80c4197811 */ /* 0x000fe200078e38ff */
[----:B------:R-:W-:-:S06]  /*0ed0*/  ULDC.64 UR4, c[0x0][0x260] ;  /* 0x0000980000047ab9 */ /* 0x000fcc0000000a00 */
        /* <DEDUP_REMOVED lines=9> */
[----:B-----5:R-:W-:Y:S01]  /*0f70*/  IMAD R0, R3, R2, RZ ;  /* 0x0000000203007224 */ /* 0x020fe200078e02ff */
[----:B------:R-:W-:-:S03]  /*0f80*/  IABS R3, R25 ;  /* 0x0000001900037213 */ /* 0x000fc60000000000 */
        /* <DEDUP_REMOVED lines=12> */
[----:B------:R-:W-:Y:S01]  /*1050*/  @!P1 IMAD.MOV R11, RZ, RZ, -R11 ;  /* 0x000000ffff0b9224 */ /* 0x000fe200078e0a0b */
[----:B------:R-:W-:-:S05]  /*1060*/  @!P2 LOP3.LUT R11, RZ, R10, RZ, 0x33, !PT ;  /* 0x0000000aff0ba212 */ /* 0x000fca00078e33ff */
[----:B------:R-:W-:-:S05]  /*1070*/  IMAD.WIDE R12, R11, 0x4, R224 ;  /* 0x000000040b0c7825 */ /* 0x000fca00078e02e0 */
[----:B------:R-:W4:Y:S01]  /*1080*/  LDG.E R0, desc[UR12][R12.64] ;  /* 0x0000000c0c007981 */ /* 0x000f22000c1e1900 */
[----:B--2---:R-:W-:Y:S01]  /*1090*/  IABS R2, R9 ;  /* 0x0000000900027213 */ /* 0x004fe20000000000 */
[----:B------:R-:W-:-:S03]  /*10a0*/  IMAD.MOV R8, RZ, RZ, -R11 ;  /* 0x000000ffff087224 */ /* 0x000fc600078e0a0b */
[----:B------:R-:W1:Y:S01]  /*10b0*/  I2F.RP R5, R2 ;  /* 0x0000000200057306 */ /* 0x000e620000209400 */
[----:B------:R-:W-:-:S05]  /*10c0*/  IMAD R25, R10, R8, R25 ;  /* 0x000000080a197224 */ /* 0x000fca00078e0219 */
[----:B------:R-:W-:Y:S02]  /*10d0*/  SHF.R.S32.HI R23, RZ, 0x1f, R25 ;  /* 0x0000001fff177819 */ /* 0x000fe40000011419 */
        /* <DEDUP_REMOVED lines=11> */
[C---:B------:R-:W-:Y:S02]  /*1190*/  IMAD R3, R2.reuse, R3, R4 ;  /* 0x0000000302037224 */ /* 0x040fe400078e0204 */
[----:B------:R-:W1:Y:S03]  /*11a0*/  LDC.64 R4, c[0x0][0x230] ;  /* 0x00008c00ff047b82 */ /* 0x000e660000000a00 */
[----:B------:R-:W-:-:S13]  /*11b0*/  ISETP.GT.U32.AND P2, PT, R2, R3, PT ;  /* 0x000000030200720c */ /* 0x000fda0003f44070 */
[----:B------:R-:W-:Y:S01]  /*11c0*/  @!P2 IMAD.IADD R3, R3, 0x1, -R2 ;  /* 0x000000010303a824 */ /* 0x000fe200078e0a02 */
[----:B------:R-:W-:Y:S02]  /*11d0*/  @!P2 IADD3 R32, R32, 0x1, RZ ;  /* 0x000000012020a810 */ /* 0x000fe40007ffe0ff */
[----:B------:R-:W-:Y:S02]  /*11e0*/  ISETP.NE.AND P2, PT, R9, RZ, PT ;  /* 0x000000ff0900720c */ /* 0x000fe40003f45270 */
[----:B------:R-:W-:Y:S02]  /*11f0*/  ISETP.GE.U32.AND P3, PT, R3, R2, PT ;  /* 0x000000020300720c */ /* 0x000fe40003f66070 */
[----:B------:R-:W-:-:S04]  /*1200*/  LOP3.LUT R2, R30, R9, RZ, 0x3c, !PT ;  /* 0x000000091e027212 */ /* 0x000fc800078e3cff */
[----:B------:R-:W-:Y:S02]  /*1210*/  ISETP.GE.AND P1, PT, R2, RZ, PT ;  /* 0x000000ff0200720c */ /* 0x000fe40003f26270 */
[----:B------:R-:W2:Y:S05]  /*1220*/  LDC.64 R2, c[0x0][0x238] ;  /* 0x00008e00ff027b82 */ /* 0x000eaa0000000a00 */
[----:B------:R-:W-:-:S06]  /*1230*/  @P3 IADD3 R32, R32, 0x1, RZ ;  /* 0x0000000120203810 */ /* 0x000fcc0007ffe0ff */
[----:B------:R-:W-:Y:S01]  /*1240*/  @!P1 IMAD.MOV R32, RZ, RZ, -R32 ;  /* 0x000000ffff209224 */ /* 0x000fe200078e0a20 */
        /* <DEDUP_REMOVED lines=8> */
[----:B--2---:R-:W-:Y:S01]  /*12d0*/  IMAD R7, R7, R2, RZ ;  /* 0x0000000207077224 */ /* 0x004fe200078e02ff */
[----:B------:R-:W-:Y:S01]  /*12e0*/  IADD3 R11, R11, R5, RZ ;  /* 0x000000050b0b7210 */ /* 0x000fe20007ffe0ff */
[----:B------:R-:W-:-:S02]  /*12f0*/  IMAD R5, R9, UR4, RZ ;  /* 0x0000000409057c24 */ /* 0x000fc4000f8e02ff */
[----:B------:R-:W-:Y:S02]  /*1300*/  IMAD R3, R0, R3, R7 ;  /* 0x0000000300037224 */ /* 0x000fe400078e0207 */
[----:B------:R-:W-:-:S04]  /*1310*/  IMAD.WIDE.U32 R10, R25, R184, R10 ;  /* 0x000000b8190a7225 */ /* 0x000fc800078e000a */
[----:B------:R-:W-:Y:S01]  /*1320*/  IMAD.WIDE.U32 R6, R0, R2, RZ ;  /* 0x0000000200067225 */ /* 0x000fe200078e00ff */
[----:B------:R-:W-:-:S03]  /*1330*/  IADD3 R11, R11, R4, RZ ;  /* 0x000000040b0b7210 */ /* 0x000fc60007ffe0ff */
[C---:B------:R-:W-:Y:S01]  /*1340*/  IMAD R5, R32.reuse, UR5, R5 ;  /* 0x0000000520057c24 */ /* 0x040fe2000f8e0205 */
[----:B------:R-:W-:Y:S01]  /*1350*/  IADD3 R8, R7, R3, RZ ;  /* 0x0000000307087210 */ /* 0x000fe20007ffe0ff */
[----:B------:R-:W-:-:S04]  /*1360*/  IMAD.WIDE.U32 R26, R32, UR4, R10 ;  /* 0x00000004201a7c25 */ /* 0x000fc8000f8e000a */
[----:B------:R-:W-:Y:S01]  /*1370*/  IMAD.MOV.U32 R10, RZ, RZ, R6 ;  /* 0x000000ffff0a7224 */ /* 0x000fe200078e0006 */
[----:B------:R-:W-:Y:S01]  /*1380*/  IADD3 R7, R27, R5, RZ ;  /* 0x000000051b077210 */ /* 0x000fe20007ffe0ff */
[----:B------:R-:W-:Y:S06]  /*1390*/  BRA `(.L_x_2469) ;  /* 0x0000000400387947 */ /* 0x000fec0003800000 */
.L_x_2468:
        /* <DEDUP_REMOVED lines=49> */
.L_x_2470:
[----:B------:R-:W-:Y:S01]  /*16b0*/  MOV R12, R10 ;  /* 0x0000000a000c7202 */ /* 0x000fe20000000f00 */
[----:B------:R-:W-:Y:S01]  /*16c0*/  IMAD R4, R23, R184, RZ ;  /* 0x000000b817047224 */ /* 0x000fe200078e02ff */
[----:B------:R-:W-:Y:S02]  /*16d0*/  MOV R13, R5 ;  /* 0x00000005000d7202 */ /* 0x000fe40000000f00 */
[----:B------:R-:W-:Y:S01]  /*16e0*/  @!P1 LOP3.LUT R32, RZ, R9, RZ, 0x33, !PT ;  /* 0x00000009ff209212 */ /* 0x000fe200078e33ff */
[-C--:B------:R-:W-:Y:S01]  /*16f0*/  IMAD R4, R185, R25.reuse, R4 ;  /* 0x00000019b9047224 */ /* 0x080fe200078e0204 */
[----:B------:R-:W-:Y:S01]  /*1700*/  @P4 IADD3 R8, R11, R8, RZ ;  /* 0x000000080b084210 */ /* 0x000fe20007ffe0ff */
[----:B------:R-:W-:Y:S01]  /*1710*/  IMAD.WIDE.U32 R12, R184, R25, R12 ;  /* 0x00000019b80c7225 */ /* 0x000fe200078e000c */
[----:B------:R-:W-:-:S03]  /*1720*/  SHF.R.S32.HI R9, RZ, 0x1f, R32 ;  /* 0x0000001fff097819 */ /* 0x000fc60000011420 */
[----:B-1----:R-:W-:Y:S01]  /*1730*/  @P4 IMAD.WIDE.U32 R14, R8, R6, RZ ;  /* 0x00000006080e4225 */ /* 0x002fe200078e00ff */
[----:B------:R-:W-:-:S03]  /*1740*/  IADD3 R13, R13, R4, RZ ;  /* 0x000000040d0d7210 */ /* 0x000fc60007ffe0ff */
[----:B--2---:R-:W-:Y:S01]  /*1750*/  IMAD R4, R9, R2, RZ ;  /* 0x0000000209047224 */ /* 0x004fe200078e02ff */
[----:B------:R-:W-:Y:S01]  /*1760*/  @P4 MOV R10, R14 ;  /* 0x0000000e000a4202 */ /* 0x000fe20000000f00 */
        /* <DEDUP_REMOVED lines=17> */
.L_x_2469:
[----:B------:R-:W-:Y:S01]  /*1880*/  ISETP.NE.AND P1, PT, R221, -0x1, PT ;  /* 0xffffffffdd00780c */ /* 0x000fe20003f25270 */
[----:B------:R-:W1:Y:S01]  /*1890*/  S2UR UR8, SR_CgaCtaId ;  /* 0x00000000000879c3 */ /* 0x000e620000008800 */
[----:B------:R-:W-:Y:S01]  /*18a0*/  SHF.R.S32.HI R134, RZ, 0x1f, R133 ;  /* 0x0000001fff867819 */ /* 0x000fe20000011485 */
[----:B------:R-:W-:Y:S01]  /*18b0*/  ULDC.64 UR6, c[0x0][0x268] ;  /* 0x00009a0000067ab9 */ /* 0x000fe20000000a00 */
[----:B------:R-:W-:Y:S01]  /*18c0*/  IMAD.IADD R212, R220, 0x1, -R135 ;  /* 0x00000001dcd47824 */ /* 0x000fe200078e0a87 */
[----:B------:R-:W-:Y:S01]  /*18d0*/  SHF.R.S32.HI R31, RZ, 0x1f, R30 ;  /* 0x0000001fff1f7819 */ /* 0x000fe2000001141e */
[----:B------:R-:W-:Y:S01]  /*18e0*/  IMAD R9, R9, UR6, RZ ;  /* 0x0000000609097c24 */ /* 0x000fe2000f8e02ff */
[CC--:B-----5:R-:W-:Y:S01]  /*18f0*/  LEA.HI R0, R134.reuse, R133.reuse, RZ, 0x3 ;  /* 0x0000008586007211 */ /* 0x0e0fe200078f18ff */
[----:B------:R-:W-:Y:S01]  /*1900*/  ULDC.64 UR4, c[0x0][0x258] ;  /* 0x0000960000047ab9 */ /* 0x000fe20000000a00 */
[----:B------:R-:W-:Y:S01]  /*1910*/  LEA.HI R16, R134, R133, RZ, 0x4 ;  /* 0x0000008586107211 */ /* 0x000fe200078f20ff */
[----:B------:R-:W2:Y:S01]  /*1920*/  LDC.64 R186, c[0x0][0x250] ;  /* 0x00009400ffba7b82 */ /* 0x000ea20000000a00 */
[----:B------:R-:W-:Y:S01]  /*1930*/  SHF.R.S32.HI R14, RZ, 0x3, R0 ;  /* 0x00000003ff0e7819 */ /* 0x000fe20000011400 */
[----:B------:R-:W-:Y:S01]  /*1940*/  IMAD R37, R31, UR4, RZ ;  /* 0x000000041f257c24 */ /* 0x000fe2000f8e02ff */
[----:B------:R-:W-:Y:S01]  /*1950*/  LOP3.LUT R0, R0, 0xfffffff8, RZ, 0xc0, !PT ;  /* 0xfffffff800007812 */ /* 0x000fe200078ec0ff */
[----:B------:R-:W-:Y:S01]  /*1960*/  BSSY B0, `(.L_x_2471) ;  /* 0x0000059000007945 */ /* 0x000fe20003800000 */
[----:B------:R-:W-:Y:S01]  /*1970*/  @!P1 SHF.R.S32.HI R11, RZ, 0x1f, R20 ;  /* 0x0000001fff0b9819 */ /* 0x000fe20000011414 */
[----:B------:R-:W-:Y:S01]  /*1980*/  IMAD.SHL.U32 R219, R14, 0x40, RZ ;  /* 0x000000400edb7824 */ /* 0x000fe200078e00ff */
[----:B------:R-:W-:Y:S01]  /*1990*/  LOP3.LUT R6, R16, 0xfffffff0, RZ, 0xc0, !PT ;  /* 0xfffffff010067812 */ /* 0x000fe200078ec0ff */
[----:B------:R-:W3:Y:S01]  /*19a0*/  @!P1 LDC.64 R4, c[0x0][0x228] ;  /* 0x00008a00ff049b82 */ /* 0x000ee20000000a00 */
[----:B------:R-:W-:Y:S01]  /*19b0*/  IMAD.IADD R0, R133, 0x1, -R0 ;  /* 0x0000000185007824 */ /* 0x000fe200078e0a00 */
[C---:B------:R-:W-:Y:S01]  /*19c0*/  ISETP.GE.AND P6, PT, R14.reuse, R212, PT ;  /* 0x000000d40e00720c */ /* 0x040fe20003fc6270 */
[----:B------:R-:W-:Y:S01]  /*19d0*/  VIADD R21, R14, 0x10 ;  /* 0x000000100e157836 */ /* 0x000fe20000000000 */
[----:B------:R-:W-:Y:S01]  /*19e0*/  LOP3.LUT R219, R219, 0x1c0, RZ, 0xc0, !PT ;  /* 0x000001c0dbdb7812 */ /* 0x000fe200078ec0ff */
[----:B------:R-:W-:Y:S01]  /*19f0*/  IMAD.SHL.U32 R222, R0, 0x8, RZ ;  /* 0x0000000800de7824 */ /* 0x000fe200078e00ff */
[----:B------:R-:W-:Y:S01]  /*1a00*/  IADD3 R218, R196, -0x1, RZ ;  /* 0xffffffffc4da7810 */ /* 0x000fe20007ffe0ff */
[----:B------:R-:W-:Y:S01]  /*1a10*/  IMAD.IADD R6, R133, 0x1, -R6 ;  /* 0x0000000185067824 */ /* 0x000fe200078e0a06 */
[----:B------:R-:W4:Y:S01]  /*1a20*/  @P1 LDC.64 R2, c[0x0][0x240] ;  /* 0x00009000ff021b82 */ /* 0x000f220000000a00 */
[----:B------:R-:W-:Y:S01]  /*1a30*/  VIADD R17, R14, 0x30 ;  /* 0x000000300e117836 */ /* 0x000fe20000000000 */
[----:B------:R-:W-:Y:S01]  /*1a40*/  LOP3.LUT R12, R219, 0x38, R222, 0xf8, !PT ;  /* 0x00000038db0c7812 */ /* 0x000fe200078ef8de */
[----:B------:R-:W-:Y:S01]  /*1a50*/  IMAD R37, R30, UR5, R37 ;  /* 0x000000051e257c24 */ /* 0x000fe2000f8e0225 */
[----:B------:R-:W-:Y:S01]  /*1a60*/  SHF.R.U32.HI R219, RZ, 0x3, R219 ;  /* 0x00000003ffdb7819 */ /* 0x000fe200000116db */
[----:B------:R-:W-:Y:S01]  /*1a70*/  VIADD R213, R222, 0x40 ;  /* 0x00000040ded57836 */ /* 0x000fe20000000000 */
[----:B------:R-:W-:-:S02]  /*1a80*/  SHF.R.S32.HI R13, RZ, 0x1f, R6 ;  /* 0x0000001fff0d7819 */ /* 0x000fc40000011406 */
[----:B------:R-:W-:Y:S02]  /*1a90*/  LOP3.LUT R219, R12, R219, RZ, 0x3c, !PT ;  /* 0x000000db0cdb7212 */ /* 0x000fe400078e3cff */
[----:B------:R-:W-:Y:S02]  /*1aa0*/  LEA.HI R13, R13, R6, RZ, 0x3 ;  /* 0x000000060d0d7211 */ /* 0x000fe400078f18ff */
[C---:B------:R-:W-:Y:S02]  /*1ab0*/  IADD3 R10, P2, R222.reuse, R10, RZ ;  /* 0x0000000ade0a7210 */ /* 0x040fe40007f5e0ff */
[----:B------:R-:W-:Y:S01]  /*1ac0*/  IADD3 R26, P3, R222, R26, RZ ;  /* 0x0000001ade1a7210 */ /* 0x000fe20007f7e0ff */
[----:B---3--:R-:W-:Y:S01]  /*1ad0*/  @!P1 IMAD R11, R11, R4, RZ ;  /* 0x000000040b0b9224 */ /* 0x008fe200078e02ff */
[----:B------:R-:W-:Y:S01]  /*1ae0*/  ISETP.GE.AND P5, PT, R21, R212, PT ;  /* 0x000000d41500720c */ /* 0x000fe20003fa6270 */
[----:B------:R-:W-:Y:S01]  /*1af0*/  @!P1 IMAD.WIDE.U32 R18, R20, R4, RZ ;  /* 0x0000000414129225 */ /* 0x000fe200078e00ff */
[----:B------:R-:W-:-:S03]  /*1b00*/  SHF.R.S32.HI R15, RZ, 0x1f, R14 ;  /* 0x0000001fff0f7819 */ /* 0x000fc6000001140e */
[----:B------:R-:W-:Y:S01]  /*1b10*/  @!P1 IMAD R5, R20, R5, R11 ;  /* 0x0000000514059224 */ /* 0x000fe200078e020b */
[----:B------:R-:W-:Y:S01]  /*1b20*/  LEA.HI R11, R134, R133, RZ, 0x6 ;  /* 0x00000085860b7211 */ /* 0x000fe200078f30ff */
[----:B----4-:R-:W-:-:S04]  /*1b30*/  @P1 IMAD.WIDE.U32 R28, R221, R2, RZ ;  /* 0x00000002dd1c1225 */ /* 0x010fc800078e00ff */
[----:B------:R-:W-:Y:S01]  /*1b40*/  IMAD.SHL.U32 R4, R11, 0x8, RZ ;  /* 0x000000080b047824 */ /* 0x000fe200078e00ff */
[----:B------:R-:W-:Y:S01]  /*1b50*/  LOP3.LUT R11, R13, 0xfffffff8, RZ, 0xc0, !PT ;  /* 0xfffffff80d0b7812 */ /* 0x000fe200078ec0ff */
[----:B------:R-:W-:Y:S02]  /*1b60*/  @P1 IMAD.MOV.U32 R2, RZ, RZ, R28 ;  /* 0x000000ffff021224 */ /* 0x000fe400078e001c */
[----:B------:R-:W-:Y:S01]  /*1b70*/  @!P1 IMAD.MOV.U32 R2, RZ, RZ, R18 ;  /* 0x000000ffff029224 */ /* 0x000fe200078e0012 */
[----:B------:R-:W-:Y:S01]  /*1b80*/  LOP3.LUT R219, R219, 0xfffffe00, R4, 0xf8, !PT ;  /* 0xfffffe00dbdb7812 */ /* 0x000fe200078ef804 */
[----:B------:R-:W-:Y:S01]  /*1b90*/  IMAD.IADD R6, R6, 0x1, -R11 ;  /* 0x0000000106067824 */ /* 0x000fe200078e0a0b */
[----:B------:R-:W-:Y:S01]  /*1ba0*/  SHF.R.S32.HI R4, RZ, 0x1f, R222 ;  /* 0x0000001fff047819 */ /* 0x000fe200000114de */
[----:B------:R-:W-:Y:S02]  /*1bb0*/  IMAD R18, R32, UR7, R9 ;  /* 0x0000000720127c24 */ /* 0x000fe4000f8e0209 */
[----:B------:R-:W-:Y:S01]  /*1bc0*/  @P1 IMAD R3, R221, R3, R29 ;  /* 0x00000003dd031224 */ /* 0x000fe200078e021d */
[----:B------:R-:W-:Y:S01]  /*1bd0*/  @!P1 IADD3 R3, R19, R5, RZ ;  /* 0x0000000513039210 */ /* 0x000fe20007ffe0ff */
[----:B------:R-:W-:Y:S01]  /*1be0*/  IMAD.X R11, R4, 0x1, R8, P2 ;  /* 0x00000001040b7824 */ /* 0x000fe200010e0608 */
[----:B------:R-:W-:Y:S01]  /*1bf0*/  IADD3 R34, P1, R222, R2, RZ ;  /* 0x00000002de227210 */ /* 0x000fe20007f3e0ff */
[----:B------:R-:W-:-:S02]  /*1c00*/  VIADD R19, R14, 0x20 ;  /* 0x000000200e137836 */ /* 0x000fc40000000000 */
[----:B------:R-:W-:Y:S02]  /*1c10*/  IMAD.WIDE.U32 R32, R32, UR6, R10 ;  /* 0x0000000620207c25 */ /* 0x000fe4000f8e000a */
[----:B------:R-:W3:Y:S01]  /*1c20*/  LDC.64 R10, c[0x0][0x3c8] ;  /* 0x0000f200ff0a7b82 */ /* 0x000ee20000000a00 */
[-C--:B------:R-:W-:Y:S01]  /*1c30*/  ISETP.GE.AND P4, PT, R19, R212.reuse, PT ;  /* 0x000000d41300720c */ /* 0x080fe20003f86270 */
[C---:B------:R-:W-:Y:S01]  /*1c40*/  IMAD.X R35, R4.reuse, 0x1, R3, P1 ;  /* 0x0000000104237824 */ /* 0x040fe200008e0603 */
[----:B------:R-:W-:Y:S01]  /*1c50*/  MOV R3, 0x20 ;  /* 0x0000002000037802 */ /* 0x000fe20000000f00 */
[----:B------:R-:W-:Y:S01]  /*1c60*/  IMAD.X R27, R4, 0x1, R7, P3 ;  /* 0x00000001041b7824 */ /* 0x000fe200018e0607 */
[----:B------:R-:W-:Y:S01]  /*1c70*/  ISETP.GE.AND P3, PT, R17, R212, PT ;  /* 0x000000d41100720c */ /* 0x000fe20003f66270 */
[----:B------:R-:W-:Y:S01]  /*1c80*/  IMAD.WIDE.U32 R34, R30, UR4, R34 ;  /* 0x000000041e227c25 */ /* 0x000fe2000f8e0022 */
[----:B------:R-:W-:Y:S02]  /*1c90*/  UMOV UR4, 0x400 ;  /* 0x0000040000047882 */ /* 0x000fe40000000000 */
[----:B-1----:R-:W-:Y:S01]  /*1ca0*/  ULEA UR4, UR8, UR4, 0x18 ;  /* 0x0000000408047291 */ /* 0x002fe2000f8ec03f */
[----:B------:R-:W-:Y:S01]  /*1cb0*/  IMAD.MOV.U32 R7, RZ, RZ, 0x10 ;  /* 0x00000010ff077424 */ /* 0x000fe200078e00ff */
[----:B------:R-:W-:Y:S01]  /*1cc0*/  R2P PR, R6, 0x6 ;  /* 0x0000000606007804 */ /* 0x000fe20000000000 */
[----:B------:R-:W-:-:S02]  /*1cd0*/  IMAD.SHL.U32 R2, R218, 0x80, RZ ;  /* 0x00000080da027824 */ /* 0x000fc400078e00ff */
[----:B------:R-:W-:Y:S01]  /*1ce0*/  IMAD.WIDE R38, R39, 0x40, R14 ;  /* 0x0000004027267825 */ /* 0x000fe200078e020e */
[----:B------:R-:W-:Y:S02]  /*1cf0*/  LEA R219, R219, UR4, 0x1 ;  /* 0x00000004dbdb7c11 */ /* 0x000fe4000f8e08ff */
[----:B------:R-:W-:Y:S01]  /*1d00*/  SEL R5, R7, 0xfffffff0, !P1 ;  /* 0xfffffff007057807 */ /* 0x000fe20004800000 */
[----:B------:R-:W-:Y:S01]  /*1d10*/  IMAD.IADD R12, R131, 0x1, -R2 ;  /* 0x00000001830c7824 */ /* 0x000fe200078e0a02 */
[----:B------:R-:W-:Y:S01]  /*1d20*/  SEL R4, R3, 0xffffffe0, !P2 ;  /* 0xffffffe003047807 */ /* 0x000fe20005000000 */
        /* <DEDUP_REMOVED lines=28> */
.L_x_2472:
[----:B------:R-:W-:Y:S05]  /*1ef0*/  BSYNC B0 ;  /* 0x0000000000007941 */ /* 0x000fea0003800000 */
.L_x_2471:
        /* <DEDUP_REMOVED lines=25> */
[----:B----4-:R-:W-:-:S04]  /*2090*/  LEA R8, P1, R40, UR6, 0x1 ;  /* 0x0000000628087c11 */ /* 0x010fc8000f8208ff */
[----:B------:R-:W-:-:S05]  /*20a0*/  LEA.HI.X R9, R40, UR7, R22, 0x1, P1 ;  /* 0x0000000728097c11 */ /* 0x000fca00088f0c16 */
[----:B------:R-:W-:Y:S01]  /*20b0*/  @!PT LDS RZ, [RZ] ;  /* 0x00000000fffff984 */ /* 0x000fe20000000800 */
[----:B------:R-:W-:Y:S01]  /*20c0*/  @!PT LDS RZ, [RZ] ;  /* 0x00000000fffff984 */ /* 0x000fe20000000800 */
[----:B------:R-:W-:Y:S01]  /*20d0*/  @!PT LDS RZ, [RZ] ;  /* 0x00000000fffff984 */ /* 0x000fe20000000800 */
[----:B------:R1:W-:Y:S04]  /*20e0*/  LDGSTS.E.BYPASS.LTC128B.128 [R219+0x2800], desc[UR12][R8.64+0x80] ;  /* 0x0280008008db7fae */ /* 0x0003e8000b901d4c */
.L_x_2474:
[----:B------:R-:W-:Y:S05]  /*20f0*/  BSYNC B0 ;  /* 0x0000000000007941 */ /* 0x000fea0003800000 */
.L_x_2473:
        /* <DEDUP_REMOVED lines=12> */
[----:B-12-4-:R-:W1:Y:S01]  /*21c0*/  @!P2 LDC.64 R8, c[0x0][0x210] ;  /* 0x00008400ff08ab82 */ /* 0x016e620000000a00 */
        /* <DEDUP_REMOVED lines=18> */
.L_x_2476:
[----:B------:R-:W-:Y:S05]  /*22f0*/  BSYNC B0 ;  /* 0x0000000000007941 */ /* 0x000fea0003800000 */
.L_x_2475:
        /* <DEDUP_REMOVED lines=11> */
[----:B-12-4-:R-:W1:Y:S01]  /*23b0*/  @!P2 LDC.64 R8, c[0x0][0x210] ;  /* 0x00008400ff08ab82 */ /* 0x016e620000000a00 */
        /* <DEDUP_REMOVED lines=18> */
.L_x_2478:
[----:B------:R-:W-:Y:S05]  /*24e0*/  BSYNC B0 ;  /* 0x0000000000007941 */ /* 0x000fea0003800000 */
.L_x_2477:
[C---:B------:R-:W-:Y:S01]  /*24f0*/  ISETP.GE.AND P1, PT, R14.reuse, R12, PT ;  /* 0x0000000c0e00720c */ /* 0x040fe20003f26270 */
[-C--:B------:R-:W-:Y:S01]  /*2500*/  IMAD R191, R15, R184.reuse, RZ ;  /* 0x000000b80fbf7224 */ /* 0x080fe200078e02ff */
[----:B------:R-:W-:Y:S01]  /*2510*/  BSSY B0, `(.L_x_2479) ;  /* 0x000001f000007945 */ /* 0x000fe20003800000 */
[C---:B------:R-:W-:Y:S01]  /*2520*/  IMAD.WIDE.U32 R26, R14.reuse, R184, R26 ;  /* 0x000000b80e1a7225 */ /* 0x040fe200078e001a */
[C---:B------:R-:W-:Y:S02]  /*2530*/  IADD3 R38, P4, R14.reuse, R25, RZ ;  /* 0x000000190e267210 */ /* 0x040fe40007f9e0ff */
[-C--:B------:R-:W-:Y:S01]  /*2540*/  ISETP.GE.AND P6, PT, R21, R12.reuse, PT ;  /* 0x0000000c1500720c */ /* 0x080fe20003fc6270 */
[----:B------:R-:W-:Y:S01]  /*2550*/  IMAD R191, R14, R185, R191 ;  /* 0x000000b90ebf7224 */ /* 0x000fe200078e02bf */
[----:B------:R-:W-:Y:S01]  /*2560*/  ISETP.GE.AND P5, PT, R19, R12, PT ;  /* 0x0000000c1300720c */ /* 0x000fe20003fa6270 */
[C---:B------:R-:W-:Y:S01]  /*2570*/  IMAD.SHL.U32 R215, R184.reuse, 0x10, RZ ;  /* 0x00000010b8d77824 */ /* 0x040fe200078e00ff */
[----:B------:R-:W-:Y:S01]  /*2580*/  SHF.L.U64.HI R214, R184, 0x4, R185 ;  /* 0x00000004b8d67819 */ /* 0x000fe200000102b9 */
[----:B------:R-:W-:Y:S01]  /*2590*/  IMAD.MOV.U32 R190, RZ, RZ, R26 ;  /* 0x000000ffffbe7224 */ /* 0x000fe200078e001a */
[----:B------:R-:W-:Y:S01]  /*25a0*/  IADD3 R191, R27, R191, RZ ;  /* 0x000000bf1bbf7210 */ /* 0x000fe20007ffe0ff */
[----:B------:R-:W-:Y:S08]  /*25b0*/  @P1 BRA `(.L_x_2480) ;  /* 0x0000000000501947 */ /* 0x000ff00003800000 */
[----:B------:R-:W-:Y:S02]  /*25c0*/  ULDC UR5, c[0x0][0x2d0] ;  /* 0x0000b40000057ab9 */ /* 0x000fe40000000800 */
[----:B------:R-:W-:Y:S02]  /*25d0*/  ISETP.GE.AND P2, PT, R222, UR5, PT ;  /* 0x00000005de007c0c */ /* 0x000fe4000bf46270 */
[----:B------:R-:W-:-:S11]  /*25e0*/  ISETP.GE.AND P1, PT, R213, UR5, PT ;  /* 0x00000005d5007c0c */ /* 0x000fd6000bf26270 */
[----:B-12-4-:R-:W1:Y:S01]  /*25f0*/  @!P2 LDC.64 R8, c[0x0][0x218] ;  /* 0x00008600ff08ab82 */ /* 0x016e620000000a00 */
        /* <DEDUP_REMOVED lines=16> */
.L_x_2480:
[----:B------:R-:W-:Y:S05]  /*2700*/  BSYNC B0 ;  /* 0x0000000000007941 */ /* 0x000fea0003800000 */
.L_x_2479:
[----:B------:R-:W-:Y:S04]  /*2710*/  BSSY B0, `(.L_x_2481) ;  /* 0x0000018000007945 */ /* 0x000fe80003800000 */
[----:B------:R-:W-:Y:S05]  /*2720*/  @P6 BRA `(.L_x_2482) ;  /* 0x0000000000586947 */ /* 0x000fea0003800000 */
[----:B------:R-:W-:Y:S01]  /*2730*/  ULDC UR5, c[0x0][0x2d0] ;  /* 0x0000b40000057ab9 */ /* 0x000fe20000000800 */
[----:B------:R-:W-:Y:S02]  /*2740*/  IADD3 R25, P3, R215, R190, RZ ;  /* 0x000000bed7197210 */ /* 0x000fe40007f7e0ff */
[----:B------:R-:W-:Y:S02]  /*2750*/  ISETP.GE.AND P2, PT, R222, UR5, PT ;  /* 0x00000005de007c0c */ /* 0x000fe4000bf46270 */
[----:B------:R-:W-:Y:S01]  /*2760*/  ISETP.GE.AND P1, PT, R213, UR5, PT ;  /* 0x00000005d5007c0c */ /* 0x000fe2000bf26270 */
[----:B------:R-:W-:-:S10]  /*2770*/  IMAD.X R22, R214, 0x1, R191, P3 ;  /* 0x00000001d6167824 */ /* 0x000fd400018e06bf */
        /* <DEDUP_REMOVED lines=17> */
.L_x_2482:
[----:B------:R-:W-:Y:S05]  /*2890*/  BSYNC B0 ;  /* 0x0000000000007941 */ /* 0x000fea0003800000 */
.L_x_2481:
        /* <DEDUP_REMOVED lines=10> */
[----:B----4-:R-:W1:Y:S01]  /*2940*/  @!P3 LDC.64 R8, c[0x0][0x218] ;  /* 0x00008600ff08bb82 */ /* 0x010e620000000a00 */
        /* <DEDUP_REMOVED lines=16> */
.L_x_2484:
[----:B------:R-:W-:Y:S05]  /*2a50*/  BSYNC B0 ;  /* 0x0000000000007941 */ /* 0x000fea0003800000 */
.L_x_2483:
[----:B------:R-:W-:Y:S01]  /*2a60*/  BSSY B0, `(.L_x_2485) ;  /* 0x000001d000007945 */ /* 0x000fe20003800000 */
[-C--:B------:R-:W-:Y:S01]  /*2a70*/  ISETP.GE.AND P6, PT, R35, R12.reuse, PT ;  /* 0x0000000c2300720c */ /* 0x080fe20003fc6270 */
[C---:B------:R-:W-:Y:S01]  /*2a80*/  VIADD R27, R14.reuse, 0x60 ;  /* 0x000000600e1b7836 */ /* 0x040fe20000000000 */
[----:B------:R-:W-:Y:S01]  /*2a90*/  ISETP.GE.AND P1, PT, R29, R12, PT ;  /* 0x0000000c1d00720c */ /* 0x000fe20003f26270 */
[----:B------:R-:W-:Y:S01]  /*2aa0*/  VIADD R25, R14, 0x70 ;  /* 0x000000700e197836 */ /* 0x000fe20000000000 */
[----:B------:R-:W-:Y:S11]  /*2ab0*/  @P2 BRA `(.L_x_2486) ;  /* 0x00000000005c2947 */ /* 0x000ff60003800000 */
[----:B------:R-:W-:Y:S01]  /*2ac0*/  ULDC UR5, c[0x0][0x2d0] ;  /* 0x0000b40000057ab9 */ /* 0x000fe20000000800 */
[----:B------:R-:W-:Y:S01]  /*2ad0*/  IMAD R22, R185, 0x30, RZ ;  /* 0x00000030b9167824 */ /* 0x000fe200078e02ff */
[----:B------:R-:W-:Y:S01]  /*2ae0*/  ISETP.GE.AND P3, PT, R222, UR5, PT ;  /* 0x00000005de007c0c */ /* 0x000fe2000bf66270 */
[----:B------:R-:W-:Y:S01]  /*2af0*/  IMAD.WIDE.U32 R36, R184, 0x30, R190 ;  /* 0x00000030b8247825 */ /* 0x000fe200078e00be */
[----:B------:R-:W-:-:S03]  /*2b00*/  ISETP.GE.AND P2, PT, R213, UR5, PT ;  /* 0x00000005d5007c0c */ /* 0x000fc6000bf46270 */
[----:B------:R-:W-:-:S08]  /*2b10*/  IMAD.IADD R22, R37, 0x1, R22 ;  /* 0x0000000125167824 */ /* 0x000fd000078e0216 */
        /* <DEDUP_REMOVED lines=17> */
.L_x_2486:
[----:B------:R-:W-:Y:S05]  /*2c30*/  BSYNC B0 ;  /* 0x0000000000007941 */ /* 0x000fea0003800000 */
.L_x_2485:
[----:B------:R-:W-:Y:S04]  /*2c40*/  BSSY B0, `(.L_x_2487) ;  /* 0x0000018000007945 */ /* 0x000fe80003800000 */
[----:B------:R-:W-:Y:S05]  /*2c50*/  @P6 BRA `(.L_x_2488) ;  /* 0x0000000000586947 */ /* 0x000fea0003800000 */
[----:B------:R-:W-:Y:S01]  /*2c60*/  ULDC UR5, c[0x0][0x2d0] ;  /* 0x0000b40000057ab9 */ /* 0x000fe20000000800 */
[----:B------:R-:W-:Y:S02]  /*2c70*/  LEA R37, P5, R184, R190, 0x6 ;  /* 0x000000beb8257211 */ /* 0x000fe400078a30ff */
[----:B------:R-:W-:Y:S02]  /*2c80*/  ISETP.GE.AND P3, PT, R222, UR5, PT ;  /* 0x00000005de007c0c */ /* 0x000fe4000bf66270 */
[----:B------:R-:W-:Y:S02]  /*2c90*/  ISETP.GE.AND P2, PT, R213, UR5, PT ;  /* 0x00000005d5007c0c */ /* 0x000fe4000bf46270 */
[----:B------:R-:W-:-:S09]  /*2ca0*/  LEA.HI.X R22, R184, R191, R185, 0x6, P5 ;  /* 0x000000bfb8167211 */ /* 0x000fd200028f34b9 */
        /* <DEDUP_REMOVED lines=17> */
.L_x_2488:
[----:B------:R-:W-:Y:S05]  /*2dc0*/  BSYNC B0 ;  /* 0x0000000000007941 */ /* 0x000fea0003800000 */
.L_x_2487:
[----:B------:R-:W-:Y:S01]  /*2dd0*/  BSSY B0, `(.L_x_2489) ;  /* 0x000001c000007945 */ /* 0x000fe20003800000 */
[-C--:B------:R-:W-:Y:S02]  /*2de0*/  ISETP.GE.AND P6, PT, R27, R12.reuse, PT ;  /* 0x0000000c1b00720c */ /* 0x080fe40003fc6270 */
[----:B------:R-:W-:Y:S02]  /*2df0*/  ISETP.GE.AND P5, PT, R25, R12, PT ;  /* 0x0000000c1900720c */ /* 0x000fe40003fa6270 */
[----:B------:R-:W-:Y:S01]  /*2e00*/  SHF.R.S32.HI R22, RZ, 0x1f, R20 ;  /* 0x0000001fff167819 */ /* 0x000fe20000011414 */
[----:B------:R-:W-:Y:S05]  /*2e10*/  @P1 BRA `(.L_x_2490) ;  /* 0x00000000005c1947 */ /* 0x000fea0003800000 */
        /* <DEDUP_REMOVED lines=23> */
.L_x_2490:
[----:B------:R-:W-:Y:S05]  /*2f90*/  BSYNC B0 ;  /* 0x0000000000007941 */ /* 0x000fea0003800000 */
.L_x_2489:
        /* <DEDUP_REMOVED lines=25> */
.L_x_2492:
[----:B------:R-:W-:Y:S05]  /*3130*/  BSYNC B0 ;  /* 0x0000000000007941 */ /* 0x000fea0003800000 */
.L_x_2491:
        /* <DEDUP_REMOVED lines=25> */
.L_x_2494:
[----:B------:R-:W-:Y:S05]  /*32d0*/  BSYNC B0 ;  /* 0x0000000000007941 */ /* 0x000fea0003800000 */
.L_x_2493:
[----:B------:R-:W0:Y:S01]  /*32e0*/  LDGDEPBAR ;  /* 0x00000000000079af */ /* 0x000e220000000000 */
[----:B------:R-:W-:Y:S01]  /*32f0*/  ULDC.64 UR6, c[0x0][0x3d0] ;  /* 0x0000f40000067ab9 */ /* 0x000fe20000000a00 */
[-C--:B------:R-:W-:Y:S01]  /*3300*/  ISETP.GE.AND P5, PT, R14, R12.reuse, PT ;  /* 0x0000000c0e00720c */ /* 0x080fe20003fa6270 */
[----:B-12-4-:R-:W-:Y:S01]  /*3310*/  IMAD R9, R22, UR6, RZ ;  /* 0x0000000616097c24 */ /* 0x016fe2000f8e02ff */
[----:B------:R-:W-:Y:S01]  /*3320*/  ULDC UR5, c[0x0][0x2e8] ;  /* 0x0000ba0000057ab9 */ /* 0x000fe20000000800 */
[C---:B------:R-:W-:Y:S01]  /*3330*/  IMAD.WIDE.U32 R30, R20.reuse, UR6, R30 ;  /* 0x00000006141e7c25 */ /* 0x040fe2000f8e001e */
[-C--:B------:R-:W-:Y:S02]  /*3340*/  ISETP.GE.AND P6, PT, R21, R12.reuse, PT ;  /* 0x0000000c1500720c */ /* 0x080fe40003fc6270 */
[----:B------:R-:W-:Y:S01]  /*3350*/  ISETP.GE.AND P2, PT, R19, R12, PT ;  /* 0x0000000c1300720c */ /* 0x000fe20003f46270 */
[----:B------:R-:W-:Y:S01]  /*3360*/  IMAD R9, R20, UR7, R9 ;  /* 0x0000000714097c24 */ /* 0x000fe2000f8e0209 */
[----:B---3--:R-:W-:Y:S01]  /*3370*/  LEA R128, P3, R30, R10, 0x2 ;  /* 0x0000000a1e807211 */ /* 0x008fe200078610ff */
[----:B------:R-:W-:Y:S01]  /*3380*/  IMAD.X R23, R15, 0x1, R23, P4 ;  /* 0x000000010f177824 */ /* 0x000fe200020e0617 */
[----:B------:R-:W-:Y:S01]  /*3390*/  ULDC.64 UR6, c[0x0][0x220] ;  /* 0x0000880000067ab9 */ /* 0x000fe20000000a00 */
[----:B------:R-:W-:Y:S01]  /*33a0*/  IMAD.IADD R9, R31, 0x1, R9 ;  /* 0x000000011f097824 */ /* 0x000fe200078e0209 */
[----:B------:R-:W-:Y:S01]  /*33b0*/  ISETP.GE.AND P1, PT, R17, R12, PT ;  /* 0x0000000c1100720c */ /* 0x000fe20003f26270 */
[----:B------:R-:W-:-:S02]  /*33c0*/  IMAD R23, R23, R186, RZ ;  /* 0x000000ba17177224 */ /* 0x000fc400078e02ff */
[----:B------:R-:W-:Y:S01]  /*33d0*/  IMAD.IADD R33, R33, 0x1, R18 ;  /* 0x0000000121217824 */ /* 0x000fe200078e0212 */
[----:B------:R-:W-:Y:S01]  /*33e0*/  LEA.HI.X R129, R30, R11, R9, 0x2, P3 ;  /* 0x0000000b1e817211 */ /* 0x000fe200018f1409 */
[----:B------:R-:W-:Y:S01]  /*33f0*/  IMAD R23, R38, R187, R23 ;  /* 0x000000bb26177224 */ /* 0x000fe200078e0217 */
[----:B------:R-:W-:-:S04]  /*3400*/  DEPBAR.LE SB0, 0x0 ;  /* 0x000080000000791a */ /* 0x000fc80000000000 */
[----:B------:R1:W5:Y:S01]  /*3410*/  LDG.E R128, desc[UR12][R128.64] ;  /* 0x0000000c80807981 */ /* 0x000362000c1e1900 */
[----:B------:R-:W-:Y:S01]  /*3420*/  IMAD.WIDE.U32 R38, R38, R186, R32 ;  /* 0x000000ba26267225 */ /* 0x000fe200078e0020 */
[----:B------:R-:W-:Y:S01]  /*3430*/  SHF.R.S32.HI R9, RZ, 0x4, R16 ;  /* 0x00000004ff097819 */ /* 0x000fe20000011410 */
[----:B------:R-:W-:Y:S02]  /*3440*/  BAR.SYNC.DEFER_BLOCKING 0x0 ;  /* 0x0000000000007b1d */ /* 0x000fe40000010000 */
[----:B------:R-:W-:Y:S01]  /*3450*/  IMAD.IADD R36, R39, 0x1, R23 ;  /* 0x0000000127247824 */ /* 0x000fe200078e0217 */
[----:B------:R-:W-:Y:S02]  /*3460*/  LEA.HI R210, R16, R9, RZ, 0x1 ;  /* 0x0000000910d27211 */ /* 0x000fe400078f08ff */
[----:B------:R-:W-:Y:S01]  /*3470*/  LEA R188, P4, R38, UR6, 0x1 ;  /* 0x0000000626bc7c11 */ /* 0x000fe2000f8808ff */
[----:B------:R-:W2:Y:S01]  /*3480*/  MUFU.RCP R37, UR5 ;  /* 0x0000000500257d08 */ /* 0x000ea20008001000 */
[----:B------:R-:W-:Y:S01]  /*3490*/  BSSY B0, `(.L_x_2495) ;  /* 0x0000018000007945 */ /* 0x000fe20003800000 */
[----:B------:R-:W-:Y:S01]  /*34a0*/  ISETP.GE.AND P3, PT, R35, R12, PT ;  /* 0x0000000c2300720c */ /* 0x000fe20003f66270 */
[----:B------:R1:W-:Y:S04]  /*34b0*/  @P5 STS.128 [R219+0xc000], RZ ;  /* 0x00c000ffdb005388 */ /* 0x0003e80000000c00 */
[----:B------:R1:W-:Y:S01]  /*34c0*/  @P5 STS.128 [R219+0x10000], RZ ;  /* 0x010000ffdb005388 */ /* 0x0003e20000000c00 */
[----:B------:R-:W-:Y:S01]  /*34d0*/  LEA.HI R134, R134, R133, RZ, 0x5 ;  /* 0x0000008586867211 */ /* 0x000fe200078f28ff */
[C---:B------:R-:W-:Y:S01]  /*34e0*/  IMAD.SHL.U32 R217, R186.reuse, 0x10, RZ ;  /* 0x00000010bad97824 */ /* 0x040fe200078e00ff */
[----:B------:R-:W-:-:S02]  /*34f0*/  SHF.L.U64.HI R216, R186, 0x4, R187 ;  /* 0x00000004bad87819 */ /* 0x000fc400000102bb */
[----:B------:R-:W-:Y:S02]  /*3500*/  LOP3.LUT R210, R210, 0xfffffffe, RZ, 0xc0, !PT ;  /* 0xfffffffed2d27812 */ /* 0x000fe400078ec0ff */
[----:B------:R-:W-:Y:S01]  /*3510*/  LEA.HI.X R189, R38, UR7, R36, 0x1, P4 ;  /* 0x0000000726bd7c11 */ /* 0x000fe2000a0f0c24 */
[----:B------:R-:W-:Y:S06]  /*3520*/  @P5 BRA `(.L_x_2496) ;  /* 0x0000000000385947 */ /* 0x000fec0003800000 */
        /* <DEDUP_REMOVED lines=14> */
.L_x_2496:
[----:B------:R-:W-:Y:S05]  /*3610*/  BSYNC B0 ;  /* 0x0000000000007941 */ /* 0x000fea0003800000 */
.L_x_2495:
        /* <DEDUP_REMOVED lines=22> */
.L_x_2498:
[----:B------:R-:W-:Y:S05]  /*3780*/  BSYNC B0 ;  /* 0x0000000000007941 */ /* 0x000fea0003800000 */
.L_x_2497:
[----:B------:R2:W-:Y:S01]  /*3790*/  @P2 STS.128 [R219+0xd000], RZ ;  /* 0x00d000ffdb002388 */ /* 0x0005e20000000c00 */
[----:B------:R-:W-:Y:S01]  /*37a0*/  IMAD.SHL.U32 R8, R0, 0x40, RZ ;  /* 0x0000004000087824 */ /* 0x000fe200078e00ff */
[----:B------:R-:W-:Y:S01]  /*37b0*/  SHF.R.S32.HI R132, RZ, 0x5, R134 ;  /* 0x00000005ff847819 */ /* 0x000fe20000011486 */
[----:B------:R-:W-:Y:S01]  /*37c0*/  IMAD.IADD R210, R9, 0x1, -R210 ;  /* 0x0000000109d27824 */ /* 0x000fe200078e0ad2 */
[----:B------:R2:W-:Y:S01]  /*37d0*/  @P2 STS.128 [R219+0x11000], RZ ;  /* 0x011000ffdb002388 */ /* 0x0005e20000000c00 */
[----:B------:R-:W-:Y:S01]  /*37e0*/  IMAD.SHL.U32 R6, R6, 0x40, RZ ;  /* 0x0000004006067824 */ /* 0x000fe200078e00ff */
[----:B------:R-:W-:Y:S01]  /*37f0*/  LOP3.LUT R9, R8, 0x1c0, RZ, 0xc0, !PT ;  /* 0x000001c008097812 */ /* 0x000fe200078ec0ff */
[----:B------:R-:W-:Y:S01]  /*3800*/  IMAD.SHL.U32 R14, R14, 0x8, RZ ;  /* 0x000000080e0e7824 */ /* 0x000fe200078e00ff */
[----:B------:R-:W-:Y:S01]  /*3810*/  BSSY B0, `(.L_x_2499) ;  /* 0x0000022000007945 */ /* 0x000fe20003800000 */
[----:B------:R-:W-:Y:S01]  /*3820*/  IMAD.SHL.U32 R8, R210, 0x8, RZ ;  /* 0x00000008d2087824 */ /* 0x000fe200078e00ff */
[----:B-1----:R-:W-:Y:S01]  /*3830*/  LOP3.LUT R11, R6, 0x1c0, RZ, 0xc0, !PT ;  /* 0x000001c0060b7812 */ /* 0x002fe200078ec0ff */
        /* <DEDUP_REMOVED lines=31> */
.L_x_2500:
[----:B------:R-:W-:Y:S05]  /*3a30*/  BSYNC B0 ;  /* 0x0000000000007941 */ /* 0x000fea0003800000 */
.L_x_2499:
        /* <DEDUP_REMOVED lines=9> */
[----:B------:R-:W-:Y:S05]  /*3ad0*/  @P1 BRA `(.L_x_2502) ;  /* 0x0000000000501947 */ /* 0x000fea0003800000 */
[----:B------:R-:W-:Y:S02]  /*3ae0*/  ULDC UR5, c[0x0][0x2d0] ;  /* 0x0000b40000057ab9 */ /* 0x000fe40000000800 */
[----:B------:R-:W-:Y:S02]  /*3af0*/  ISETP.GE.AND P2, PT, R222, UR5, PT ;  /* 0x00000005de007c0c */ /* 0x000fe4000bf46270 */
[----:B------:R-:W-:-:S11]  /*3b00*/  ISETP.GE.AND P1, PT, R213, UR5, PT ;  /* 0x00000005d5007c0c */ /* 0x000fd6000bf26270 */
[----:B------:R-:W-:Y:S01]  /*3b10*/  @!P2 IMAD R8, R187, 0x60, RZ ;  /* 0x00000060bb08a824 */ /* 0x000fe200078e02ff */
[----:B------:R1:W-:Y:S01]  /*3b20*/  @P2 STS.128 [R219+0xd800], RZ ;  /* 0x00d800ffdb002388 */ /* 0x0003e20000000c00 */
[----:B--2---:R-:W-:-:S05]  /*3b30*/  @!P2 IMAD.WIDE.U32 R10, R186, 0x60, R188 ;  /* 0x00000060ba0aa825 */ /* 0x004fca00078e00bc */
        /* <DEDUP_REMOVED lines=14> */
.L_x_2502:
[----:B------:R-:W-:Y:S05]  /*3c20*/  BSYNC B0 ;  /* 0x0000000000007941 */ /* 0x000fea0003800000 */
.L_x_2501:
        /* <DEDUP_REMOVED lines=24> */
.L_x_2504:
[----:B------:R-:W-:Y:S05]  /*3db0*/  BSYNC B0 ;  /* 0x0000000000007941 */ /* 0x000fea0003800000 */
.L_x_2503:
        /* <DEDUP_REMOVED lines=24> */
.L_x_2506:
[----:B------:R-:W-:Y:S05]  /*3f40*/  BSYNC B0 ;  /* 0x0000000000007941 */ /* 0x000fea0003800000 */
.L_x_2505:
        /* <DEDUP_REMOVED lines=24> */
.L_x_2508:
[----:B------:R-:W-:Y:S05]  /*40d0*/  BSYNC B0 ;  /* 0x0000000000007941 */ /* 0x000fea0003800000 */
.L_x_2507:
        /* <DEDUP_REMOVED lines=8> */
[----:B------:R1:W-:Y:S02]  /*4160*/  @P2 STS.128 [R219+0xf800], RZ ;  /* 0x00f800ffdb002388 */ /* 0x0003e40000000c00 */
[----:B-1234-:R-:W-:-:S05]  /*4170*/  @!P2 IMAD.WIDE.U32 R10, R186, 0xe0, R188 ;  /* 0x000000e0ba0aa825 */ /* 0x01efca00078e00bc */
        /* <DEDUP_REMOVED lines=14> */
.L_x_2510:
[----:B------:R-:W-:Y:S05]  /*4260*/  BSYNC B0 ;  /* 0x0000000000007941 */ /* 0x000fea0003800000 */
.L_x_2509:
[----:B------:R-:W-:Y:S01]  /*4270*/  LDSM.16.M88.4 R68, [R211] ;  /* 0x00000000d344783b */ /* 0x000fe20000000200 */
[----:B------:R-:W-:Y:S01]  /*4280*/  LOP3.LUT P1, RZ, R0, 0x2, RZ, 0xc0, !PT ;  /* 0x0000000200ff7812 */ /* 0x000fe2000782c0ff */
[--C-:B------:R-:W-:Y:S01]  /*4290*/  IMAD R209, R5, 0x2, R211.reuse ;  /* 0x0000000205d17824 */ /* 0x100fe200078e02d3 */
[----:B------:R-:W-:Y:S01]  /*42a0*/  LOP3.LUT R134, R134, 0xffffffe0, RZ, 0xc0, !PT ;  /* 0xffffffe086867812 */ /* 0x000fe200078ec0ff */
[----:B------:R-:W2:Y:S01]  /*42b0*/  LDSM.16.M88.4 R32, [R210+0x4000] ;  /* 0x00400000d220783b */ /* 0x000ea20000000200 */
[----:B------:R-:W-:Y:S01]  /*42c0*/  SEL R7, R7, 0xfffffff0, !P1 ;  /* 0xfffffff007077807 */ /* 0x000fe20004800000 */
[----:B------:R-:W-:Y:S01]  /*42d0*/  IMAD R207, R4, 0x2, R211 ;  /* 0x0000000204cf7824 */ /* 0x000fe200078e02d3 */
[----:B------:R-:W-:Y:S01]  /*42e0*/  LOP3.LUT P1, RZ, R0, 0x4, RZ, 0xc0, !PT ;  /* 0x0000000400ff7812 */ /* 0x000fe2000782c0ff */
[----:B------:R-:W1:Y:S01]  /*42f0*/  LDSM.16.M88.4 R24, [R210+0x4800] ;  /* 0x00480000d218783b */ /* 0x000e620000000200 */
[----:B------:R-:W-:Y:S01]  /*4300*/  VIADD R0, R210, 0x4000 ;  /* 0x00004000d2007836 */ /* 0x000fe20000000000 */
[----:B------:R-:W-:Y:S01]  /*4310*/  LOP3.LUT R6, R6, R129, RZ, 0xfc, !PT ;  /* 0x0000008106067212 */ /* 0x000fe200078efcff */
[----:B------:R-:W-:Y:S01]  /*4320*/  IMAD R136, R7, 0x2, R210 ;  /* 0x0000000207887824 */ /* 0x000fe200078e02d2 */
[----:B------:R-:W1:Y:S01]  /*4330*/  LDSM.16.M88.4 R92, [R210+0x6000] ;  /* 0x00600000d25c783b */ /* 0x000e620000000200 */
[----:B------:R-:W-:Y:S01]  /*4340*/  SEL R3, R3, 0xffffffe0, !P1 ;  /* 0xffffffe003037807 */ /* 0x000fe20004800000 */
[----:B------:R-:W-:Y:S01]  /*4350*/  IMAD R208, R7, 0x2, R0 ;  /* 0x0000000207d07824 */ /* 0x000fe200078e0200 */
[----:B------:R-:W-:Y:S01]  /*4360*/  SHF.R.S32.HI R7, RZ, 0x1f, R132 ;  /* 0x0000001fff077819 */ /* 0x000fe20000011484 */
[----:B------:R-:W1:Y:S01]  /*4370*/  LDSM.16.M88.4 R16, [R210+0x5000] ;  /* 0x00500000d210783b */ /* 0x000e620000000200 */
[----:B------:R-:W-:-:S02]  /*4380*/  IMAD R206, R4, 0x2, R209 ;  /* 0x0000000204ce7824 */ /* 0x000fc400078e02d1 */
[C---:B------:R-:W-:Y:S01]  /*4390*/  IMAD R203, R3.reuse, 0x2, R210 ;  /* 0x0000000203cb7824 */ /* 0x040fe200078e02d2 */
[----:B------:R-:W1:Y:S01]  /*43a0*/  LDSM.16.M88.4 R100, [R210+0x5800] ;  /* 0x00580000d264783b */ /* 0x000e620000000200 */
[----:B------:R-:W-:Y:S02]  /*43b0*/  IMAD R205, R3, 0x2, R208 ;  /* 0x0000000203cd7824 */ /* 0x000fe400078e02d0 */
[C---:B------:R-:W-:Y:S01]  /*43c0*/  IMAD.IADD R134, R133.reuse, 0x1, -R134 ;  /* 0x0000000185867824 */ /* 0x040fe200078e0a86 */
[----:B------:R-:W1:Y:S01]  /*43d0*/  LDSM.16.M88.4 R84, [R210+0x6800] ;  /* 0x00680000d254783b */ /* 0x000e620000000200 */
[----:B------:R-:W-:Y:S02]  /*43e0*/  IMAD R0, R132, 0x10, R135 ;  /* 0x0000001084007824 */ /* 0x000fe400078e0287 */
[----:B------:R-:W-:Y:S01]  /*43f0*/  IMAD.SHL.U32 R229, R133, 0x2, RZ ;  /* 0x0000000285e57824 */ /* 0x000fe200078e00ff */
[----:B------:R-:W1:Y:S01]  /*4400*/  LDSM.16.M88.4 R76, [R210+0x7000] ;  /* 0x00700000d24c783b */ /* 0x000e620000000200 */
[----:B------:R-:W-:-:S03]  /*4410*/  SHF.R.S32.HI R227, RZ, 0x1f, R134 ;  /* 0x0000001fffe37819 */ /* 0x000fc60000011486 */
[----:B------:R-:W1:Y:S01]  /*4420*/  LDSM.16.M88.4 R124, [R210+0x7800] ;  /* 0x00780000d27c783b */ /* 0x000e620000000200 */
[----:B------:R-:W-:Y:S02]  /*4430*/  LEA.HI R227, R227, R134, RZ, 0x2 ;  /* 0x00000086e3e37211 */ /* 0x000fe400078f10ff */
[----:B------:R-:W-:Y:S01]  /*4440*/  LOP3.LUT R229, R229, 0x6, RZ, 0xc0, !PT ;  /* 0x00000006e5e57812 */ /* 0x000fe200078ec0ff */
[----:B------:R-:W-:Y:S01]  /*4450*/  LDSM.16.M88.4 R64, [R209] ;  /* 0x00000000d140783b */ /* 0x000fe20000000200 */
[----:B------:R-:W-:-:S03]  /*4460*/  SHF.R.S32.HI R227, RZ, 0x2, R227 ;  /* 0x00000002ffe37819 */ /* 0x000fc600000114e3 */
[----:B------:R-:W1:Y:S01]  /*4470*/  LDSM.16.M88.4 R120, [R136+0x4000] ;  /* 0x004000008878783b */ /* 0x000e620000000200 */
[----:B------:R-:W-:Y:S02]  /*4480*/  IADD3 R3, R0, 0x1, R227 ;  /* 0x0000000100037810 */ /* 0x000fe40007ffe0e3 */
[----:B------:R-:W-:Y:S01]  /*4490*/  LEA.HI R0, R7, R132, RZ, 0x2 ;  /* 0x0000008407007211 */ /* 0x000fe200078f10ff */
[----:B------:R-:W1:Y:S01]  /*44a0*/  LDSM.16.M88.4 R44, [R136+0x4800] ;  /* 0x00480000882c783b */ /* 0x000e620000000200 */
[C---:B--2---:R-:W-:Y:S01]  /*44b0*/  HMMA.16816.F32.BF16 R40, R68.reuse, R32, RZ ;  /* 0x000000204428723c */ /* 0x044fe200000418ff */
[----:B------:R-:W-:Y:S02]  /*44c0*/  IADD3 R7, R131, R3, -R220 ;  /* 0x0000000383077210 */ /* 0x000fe40007ffe8dc */
[----:B-1-34-:R-:W1:Y:S01]  /*44d0*/  LDSM.16.M88.4 R8, [R136+0x6000] ;  /* 0x006000008808783b */ /* 0x01ae620000000200 */
[----:B------:R-:W-:Y:S01]  /*44e0*/  LOP3.LUT R3, R0, 0xfffffffc, RZ, 0xc0, !PT ;  /* 0xfffffffc00037812 */ /* 0x000fe200078ec0ff */
[----:B------:R-:W-:Y:S01]  /*44f0*/  IMAD.IADD R0, R2, 0x1, R229 ;  /* 0x0000000102007824 */ /* 0x000fe200078e02e5 */
[----:B------:R-:W-:Y:S01]  /*4500*/  HMMA.16816.F32.BF16 R32, R68, R34, RZ ;  /* 0x000000224420723c */ /* 0x000fe200000418ff */
[----:B------:R-:W2:Y:S01]  /*4510*/  LDSM.16.M88.4 R116, [R136+0x5000] ;  /* 0x005000008874783b */ /* 0x000ea20000000200 */
[----:B------:R-:W-:-:S02]  /*4520*/  IMAD.IADD R130, R7, 0x1, R130 ;  /* 0x0000000107827824 */ /* 0x000fc400078e0282 */
[----:B------:R-:W-:Y:S01]  /*4530*/  VIADD R7, R0, 0x1 ;  /* 0x0000000100077836 */ /* 0x000fe20000000000 */
[----:B------:R-:W3:Y:S01]  /*4540*/  LDSM.16.M88.4 R112, [R136+0x5800] ;  /* 0x005800008870783b */ /* 0x000ee20000000200 */
[C---:B------:R-:W-:Y:S01]  /*4550*/  HMMA.16816.F32.BF16 R28, R68.reuse, R24, RZ ;  /* 0x00000018441c723c */ /* 0x040fe200000418ff */
[----:B------:R-:W-:Y:S01]  /*4560*/  VIMNMX R193, R130, R131, PT ;  /* 0x0000008382c17248 */ /* 0x000fe20003fe0100 */
[----:B------:R-:W-:Y:S01]  /*4570*/  IMAD.IADD R226, R132, 0x1, -R3 ;  /* 0x0000000184e27824 */ /* 0x000fe200078e0a03 */
[----:B------:R-:W4:Y:S01]  /*4580*/  LDSM.16.M88.4 R48, [R136+0x6800] ;  /* 0x006800008830783b */ /* 0x000f220000000200 */
[----:B------:R-:W-:Y:S01]  /*4590*/  VIADDMNMX R192, R130, 0x8, R131, PT ;  /* 0x0000000882c07846 */ /* 0x000fe20003800183 */
[----:B-----5:R-:W-:Y:S01]  /*45a0*/  FMUL.FTZ R3, R128, R37 ;  /* 0x0000002580037220 */ /* 0x020fe20000410000 */
[----:B------:R-:W-:Y:S01]  /*45b0*/  HMMA.16816.F32.BF16 R96, R68, R92, RZ ;  /* 0x0000005c4460723c */ /* 0x000fe200000418ff */
[----:B------:R-:W4:Y:S01]  /*45c0*/  LDSM.16.M88.4 R108, [R136+0x7000] ;  /* 0x00700000886c783b */ /* 0x000f220000000200 */
[----:B------:R-:W-:-:S02]  /*45d0*/  ISETP.GE.AND P6, PT, R7, R193, PT ;  /* 0x000000c10700720c */ /* 0x000fc40003fc6270 */
[----:B------:R-:W-:Y:S01]  /*45e0*/  ISETP.GE.AND P4, PT, R7, R192, PT ;  /* 0x000000c00700720c */ /* 0x000fe20003f86270 */
[----:B------:R-:W4:Y:S01]  /*45f0*/  LDSM.16.M88.4 R104, [R136+0x7800] ;  /* 0x007800008868783b */ /* 0x000f220000000200 */
[C---:B------:R-:W-:Y:S03]  /*4600*/  HMMA.16816.F32.BF16 R24, R68.reuse, R26, RZ ;  /* 0x0000001a4418723c */ /* 0x040fe600000418ff */
[----:B------:R-:W-:Y:S03]  /*4610*/  LDSM.16.M88.4 R52, [R207] ;  /* 0x00000000cf34783b */ /* 0x000fe60000000200 */
[C---:B------:R-:W-:Y:S01]  /*4620*/  HMMA.16816.F32.BF16 R92, R68.reuse, R94, RZ ;  /* 0x0000005e445c723c */ /* 0x040fe200000418ff */
[----:B------:R-:W4:Y:S04]  /*4630*/  LDSM.16.M88.4 R60, [R203+0x4000] ;  /* 0x00400000cb3c783b */ /* 0x000f280000000200 */
[----:B------:R-:W4:Y:S01]  /*4640*/  LDSM.16.M88.4 R56, [R203+0x4800] ;  /* 0x00480000cb38783b */ /* 0x000f220000000200 */
[C---:B------:R-:W-:Y:S03]  /*4650*/  HMMA.16816.F32.BF16 R20, R68.reuse, R16, RZ ;  /* 0x000000104414723c */ /* 0x040fe600000418ff */
        /* <DEDUP_REMOVED lines=22> */
[----:B------:R-:W-:Y:S05]  /*47c0*/  LDSM.16.M88.4 R116, [R205] ;  /* 0x00000000cd74783b */ /* 0x000fea0000000200 */
[C---:B---3--:R-:W-:Y:S06]  /*47d0*/  HMMA.16816.F32.BF16 R12, R64.reuse, R112, R12 ;  /* 0x00000070400c723c */ /* 0x048fec000004180c */
[C---:B------:R-:W-:Y:S01]  /*47e0*/  HMMA.16816.F32.BF16 R100, R64.reuse, R114, R100 ;  /* 0x000000724064723c */ /* 0x040fe20000041864 */
[----:B------:R-:W-:Y:S05]  /*47f0*/  LDSM.16.M88.4 R112, [R205+0x800] ;  /* 0x00080000cd70783b */ /* 0x000fea0000000200 */
[C---:B----4-:R-:W-:Y:S06]  /*4800*/  HMMA.16816.F32.BF16 R88, R64.reuse, R48, R88 ;  /* 0x000000304058723c */ /* 0x050fec0000041858 */
[C---:B------:R-:W-:Y:S01]  /*4810*/  HMMA.16816.F32.BF16 R84, R64.reuse, R50, R84 ;  /* 0x000000324054723c */ /* 0x040fe20000041854 */
[----:B------:R-:W2:Y:S05]  /*4820*/  LDSM.16.M88.4 R48, [R203+0x6000] ;  /* 0x00600000cb30783b */ /* 0x000eaa0000000200 */
[C---:B------:R-:W-:Y:S06]  /*4830*/  HMMA.16816.F32.BF16 R80, R64.reuse, R108, R80 ;  /* 0x0000006c4050723c */ /* 0x040fec0000041850 */
[C---:B------:R-:W-:Y:S01]  /*4840*/  HMMA.16816.F32.BF16 R76, R64.reuse, R110, R76 ;  /* 0x0000006e404c723c */ /* 0x040fe2000004184c */
[----:B------:R-:W-:Y:S05]  /*4850*/  LDSM.16.M88.4 R108, [R205+0x1000] ;  /* 0x00100000cd6c783b */ /* 0x000fea0000000200 */
[C---:B------:R-:W-:Y:S06]  /*4860*/  HMMA.16816.F32.BF16 R72, R64.reuse, R104, R72 ;  /* 0x000000684048723c */ /* 0x040fec0000041848 */
[----:B------:R-:W-:Y:S01]  /*4870*/  HMMA.16816.F32.BF16 R68, R64, R106, R68 ;  /* 0x0000006a4044723c */ /* 0x000fe20000041844 */
[----:B------:R-:W3:Y:S04]  /*4880*/  LDSM.16.M88.4 R64, [R203+0x6800] ;  /* 0x00680000cb40783b */ /* 0x000ee80000000200 */
[----:B------:R-:W-:Y:S01]  /*4890*/  LDSM.16.M88.4 R104, [R205+0x2800] ;  /* 0x00280000cd68783b */ /* 0x000fe20000000200 */
        /* <DEDUP_REMOVED lines=21> */
[C---:B------:R-:W-:Y:S06]  /*49f0*/  HMMA.16816.F32.BF16 R72, R52.reuse, R56, R72 ;  /* 0x000000383448723c */ /* 0x040fec0000041848 */
[----:B------:R-:W-:Y:S01]  /*4a00*/  HMMA.16816.F32.BF16 R68, R52, R58, R68 ;  /* 0x0000003a3444723c */ /* 0x000fe20000041844 */
[----:B------:R-:W-:Y:S04]  /*4a10*/  LDSM.16.M88.4 R56, [R211+0x2000] ;  /* 0x00200000d338783b */ /* 0x000fe80000000200 */
[----:B------:R-:W4:Y:S01]  /*4a20*/  LDSM.16.M88.4 R52, [R210+0x8000] ;  /* 0x00800000d234783b */ /* 0x000f220000000200 */
        /* <DEDUP_REMOVED lines=23> */
[----:B------:R-:W3:Y:S04]  /*4ba0*/  LDSM.16.M88.4 R44, [R210+0xa800] ;  /* 0x00a80000d22c783b */ /* 0x000ee80000000200 */
[----:B------:R-:W4:Y:S01]  /*4bb0*/  LDSM.16.M88.4 R60, [R210+0xb000] ;  /* 0x00b00000d23c783b */ /* 0x000f220000000200 */
        /* <DEDUP_REMOVED lines=12> */
[C---:B------:R-:W-:Y:S06]  /*4c80*/  HMMA.16816.F32.BF16 R20, R56.reuse, R48, R20 ;  /* 0x000000303814723c */ /* 0x040fec0000041814 */
[C---:B------:R-:W-:Y:S01]  /*4c90*/  HMMA.16816.F32.BF16 R16, R56.reuse, R50, R16 ;  /* 0x000000323810723c */ /* 0x040fe20000041810 */
[----:B------:R-:W3:Y:S05]  /*4ca0*/  LDSM.16.M88.4 R48, [R136+0x8800] ;  /* 0x008800008830783b */ /* 0x000eea0000000200 */
[C---:B------:R-:W-:Y:S06]  /*4cb0*/  HMMA.16816.F32.BF16 R12, R56.reuse, R104, R12 ;  /* 0x00000068380c723c */ /* 0x040fec000004180c */
[C---:B------:R-:W-:Y:S01]  /*4cc0*/  HMMA.16816.F32.BF16 R100, R56.reuse, R106, R100 ;  /* 0x0000006a3864723c */ /* 0x040fe20000041864 */
[----:B------:R-:W-:Y:S05]  /*4cd0*/  LDSM.16.M88.4 R104, [R136+0x9800] ;  /* 0x009800008868783b */ /* 0x000fea0000000200 */
[C---:B----4-:R-:W-:Y:S06]  /*4ce0*/  HMMA.16816.F32.BF16 R80, R56.reuse, R60, R80 ;  /* 0x0000003c3850723c */ /* 0x050fec0000041850 */
[C---:B------:R-:W-:Y:S01]  /*4cf0*/  HMMA.16816.F32.BF16 R76, R56.reuse, R62, R76 ;  /* 0x0000003e384c723c */ /* 0x040fe2000004184c */
[----:B------:R-:W-:Y:S05]  /*4d00*/  LDSM.16.M88.4 R60, [R136+0xb000] ;  /* 0x00b00000883c783b */ /* 0x000fea0000000200 */
[C---:B------:R-:W-:Y:S06]  /*4d10*/  HMMA.16816.F32.BF16 R72, R56.reuse, R112, R72 ;  /* 0x000000703848723c */ /* 0x040fec0000041848 */
[----:B------:R-:W-:Y:S01]  /*4d20*/  HMMA.16816.F32.BF16 R68, R56, R114, R68 ;  /* 0x000000723844723c */ /* 0x000fe20000041844 */
[----:B------:R-:W4:Y:S04]  /*4d30*/  LDSM.16.M88.4 R56, [R136+0xb800] ;  /* 0x00b800008838783b */ /* 0x000f280000000200 */
[----:B------:R-:W-:Y:S01]  /*4d40*/  LDSM.16.M88.4 R112, [R203+0xa800] ;  /* 0x00a80000cb70783b */ /* 0x000fe20000000200 */
        /* <DEDUP_REMOVED lines=12> */
[C---:B----4-:R-:W-:Y:S06]  /*4e10*/  HMMA.16816.F32.BF16 R72, R52.reuse, R56, R72 ;  /* 0x000000383448723c */ /* 0x050fec0000041848 */
[----:B------:R-:W-:Y:S01]  /*4e20*/  HMMA.16816.F32.BF16 R68, R52, R58, R68 ;  /* 0x0000003a3444723c */ /* 0x000fe20000041844 */
[----:B------:R-:W-:Y:S05]  /*4e30*/  LDSM.16.M88.4 R56, [R205+0x5000] ;  /* 0x00500000cd38783b */ /* 0x000fea0000000200 */
[C---:B-1----:R-:W-:Y:S06]  /*4e40*/  HMMA.16816.F32.BF16 R40, R120.reuse, R8, R40 ;  /* 0x000000087828723c */ /* 0x042fec0000041828 */
[----:B------:R-:W-:Y:S01]  /*4e50*/  HMMA.16816.F32.BF16 R32, R120, R10, R32 ;  /* 0x0000000a7820723c */ /* 0x000fe20000041820 */
[----:B------:R-:W1:Y:S05]  /*4e60*/  LDSM.16.M88.4 R8, [R206+0x2000] ;  /* 0x00200000ce08783b */ /* 0x000e6a0000000200 */
[C---:B------:R-:W-:Y:S06]  /*4e70*/  HMMA.16816.F32.BF16 R88, R52.reuse, R64, R88 ;  /* 0x000000403458723c */ /* 0x040fec0000041858 */
[C---:B------:R-:W-:Y:S06]  /*4e80*/  HMMA.16816.F32.BF16 R12, R52.reuse, R104, R12 ;  /* 0x00000068340c723c */ /* 0x040fec000004180c */
[C---:B------:R-:W-:Y:S01]  /*4e90*/  HMMA.16816.F32.BF16 R100, R52.reuse, R106, R100 ;  /* 0x0000006a3464723c */ /* 0x040fe20000041864 */
[----:B------:R-:W4:Y:S05]  /*4ea0*/  LDSM.16.M88.4 R104, [R203+0xb800] ;  /* 0x00b80000cb68783b */ /* 0x000f2a0000000200 */
[----:B------:R-:W-:Y:S01]  /*4eb0*/  HMMA.16816.F32.BF16 R84, R52, R66, R84 ;  /* 0x000000423454723c */ /* 0x000fe20000041854 */
[----:B------:R-:W4:Y:S05]  /*4ec0*/  LDSM.16.M88.4 R64, [R205+0x4000] ;  /* 0x00400000cd40783b */ /* 0x000f2a0000000200 */
[C---:B--2---:R-:W-:Y:S06]  /*4ed0*/  HMMA.16816.F32.BF16 R20, R120.reuse, R44, R20 ;  /* 0x0000002c7814723c */ /* 0x044fec0000041814 */
[----:B------:R-:W-:Y:S01]  /*4ee0*/  HMMA.16816.F32.BF16 R16, R120, R46, R16 ;  /* 0x0000002e7810723c */ /* 0x000fe20000041810 */
[----:B------:R-:W-:Y:S05]  /*4ef0*/  LDSM.16.M88.4 R44, [R205+0x6800] ;  /* 0x00680000cd2c783b */ /* 0x000fea0000000200 */
[C---:B------:R-:W-:Y:S06]  /*4f00*/  HMMA.16816.F32.BF16 R80, R52.reuse, R60, R80 ;  /* 0x0000003c3450723c */ /* 0x040fec0000041850 */
[----:B------:R-:W-:Y:S01]  /*4f10*/  HMMA.16816.F32.BF16 R76, R52, R62, R76 ;  /* 0x0000003e344c723c */ /* 0x000fe2000004184c */
[----:B------:R-:W2:Y:S04]  /*4f20*/  LDSM.16.M88.4 R60, [R205+0x4800] ;  /* 0x00480000cd3c783b */ /* 0x000ea80000000200 */
[----:B------:R-:W2:Y:S01]  /*4f30*/  LDSM.16.M88.4 R52, [R205+0x5800] ;  /* 0x00580000cd34783b */ /* 0x000ea20000000200 */
[C---:B------:R-:W-:Y:S06]  /*4f40*/  HMMA.16816.F32.BF16 R88, R120.reuse, R112, R88 ;  /* 0x000000707858723c */ /* 0x040fec0000041858 */
[C---:B---3--:R-:W-:Y:S06]  /*4f50*/  HMMA.16816.F32.BF16 R28, R120.reuse, R48, R28 ;  /* 0x00000030781c723c */ /* 0x048fec000004181c */
[C---:B------:R-:W-:Y:S01]  /*4f60*/  HMMA.16816.F32.BF16 R24, R120.reuse, R50, R24 ;  /* 0x000000327818723c */ /* 0x040fe20000041818 */
[----:B------:R-:W3:Y:S05]  /*4f70*/  LDSM.16.M88.4 R48, [R205+0x6000] ;  /* 0x00600000cd30783b */ /* 0x000eea0000000200 */
[----:B------:R-:W-:Y:S01]  /*4f80*/  HMMA.16816.F32.BF16 R112, R120, R114, R84 ;  /* 0x000000727870723c */ /* 0x000fe20000041854 */
[----:B------:R-:W3:Y:S05]  /*4f90*/  LDSM.16.M88.4 R84, [R205+0x7000] ;  /* 0x00700000cd54783b */ /* 0x000eea0000000200 */
[C---:B-1----:R-:W-:Y:S06]  /*4fa0*/  HMMA.16816.F32.BF16 R20, R8.reuse, R56, R20 ;  /* 0x000000380814723c */ /* 0x042fec0000041814 */
[----:B------:R-:W-:Y:S01]  /*4fb0*/  HMMA.16816.F32.BF16 R16, R8, R58, R16 ;  /* 0x0000003a0810723c */ /* 0x000fe20000041810 */
[----:B------:R-:W1:Y:S01]  /*4fc0*/  LDSM.16.M88.4 R56, [R205+0x7800] ;  /* 0x00780000cd38783b */ /* 0x000e620000000200 */
[----:B------:R-:W-:-:S04]  /*4fd0*/  DEPBAR.LE SB0, 0x0 ;  /* 0x000080000000791a */ /* 0x000fc80000000000 */
[C---:B------:R-:W-:Y:S06]  /*4fe0*/  HMMA.16816.F32.BF16 R12, R120.reuse, R124, R12 ;  /* 0x0000007c780c723c */ /* 0x040fec000004180c */
[C---:B------:R-:W-:Y:S06]  /*4ff0*/  HMMA.16816.F32.BF16 R100, R120.reuse, R126, R100 ;  /* 0x0000007e7864723c */ /* 0x040fec0000041864 */
[C---:B------:R-:W-:Y:S06]  /*5000*/  HMMA.16816.F32.BF16 R96, R120.reuse, R116, R96 ;  /* 0x000000747860723c */ /* 0x040fec0000041860 */
[C---:B------:R-:W-:Y:S06]  /*5010*/  HMMA.16816.F32.BF16 R92, R120.reuse, R118, R92 ;  /* 0x00000076785c723c */ /* 0x040fec000004185c */
[C---:B------:R-:W-:Y:S06]  /*5020*/  HMMA.16816.F32.BF16 R80, R120.reuse, R108, R80 ;  /* 0x0000006c7850723c */ /* 0x040fec0000041850 */
[C---:B------:R-:W-:Y:S06]  /*5030*/  HMMA.16816.F32.BF16 R76, R120.reuse, R110, R76 ;  /* 0x0000006e784c723c */ /* 0x040fec000004184c */
[C---:B----4-:R-:W-:Y:S06]  /*5040*/  HMMA.16816.F32.BF16 R72, R120.reuse, R104, R72 ;  /* 0x000000687848723c */ /* 0x050fec0000041848 */
[----:B------:R-:W-:Y:S06]  /*5050*/  HMMA.16816.F32.BF16 R68, R120, R106, R68 ;  /* 0x0000006a7844723c */ /* 0x000fec0000041844 */
[C---:B------:R-:W-:Y:S06]  /*5060*/  HMMA.16816.F32.BF16 R40, R8.reuse, R64, R40 ;  /* 0x000000400828723c */ /* 0x040fec0000041828 */
[C---:B------:R-:W-:Y:S06]  /*5070*/  HMMA.16816.F32.BF16 R32, R8.reuse, R66, R32 ;  /* 0x000000420820723c */ /* 0x040fec0000041820 */
[C---:B--2---:R-:W-:Y:S06]  /*5080*/  HMMA.16816.F32.BF16 R28, R8.reuse, R60, R28 ;  /* 0x0000003c081c723c */ /* 0x044fec000004181c */
[C---:B------:R-:W-:Y:S06]  /*5090*/  HMMA.16816.F32.BF16 R24, R8.reuse, R62, R24 ;  /* 0x0000003e0818723c */ /* 0x040fec0000041818 */
[C---:B------:R-:W-:Y:S06]  /*50a0*/  HMMA.16816.F32.BF16 R12, R8.reuse, R52, R12 ;  /* 0x00000034080c723c */ /* 0x040fec000004180c */
[C---:B------:R-:W-:Y:S06]  /*50b0*/  HMMA.16816.F32.BF16 R100, R8.reuse, R54, R100 ;  /* 0x000000360864723c */ /* 0x040fec0000041864 */
[C---:B---3--:R-:W-:Y:S06]  /*50c0*/  HMMA.16816.F32.BF16 R96, R8.reuse, R48, R96 ;  /* 0x000000300860723c */ /* 0x048fec0000041860 */
[----:B------:R-:W-:Y:S01]  /*50d0*/  HMMA.16816.F32.BF16 R92, R8, R50, R92 ;  /* 0x00000032085c723c */ /* 0x000fe2000004185c */
[----:B------:R-:W-:-:S05]  /*50e0*/  VIADD R48, R0, 0x21 ;  /* 0x0000002100307836 */ /* 0x000fca0000000000 */
[C---:B------:R-:W-:Y:S06]  /*50f0*/  HMMA.16816.F32.BF16 R88, R8.reuse, R44, R88 ;  /* 0x0000002c0858723c */ /* 0x040fec0000041858 */
[C---:B------:R-:W-:Y:S06]  /*5100*/  HMMA.16816.F32.BF16 R112, R8.reuse, R46, R112 ;  /* 0x0000002e0870723c */ /* 0x040fec0000041870 */
[C---:B------:R-:W-:Y:S06]  /*5110*/  HMMA.16816.F32.BF16 R80, R8.reuse, R84, R80 ;  /* 0x000000540850723c */ /* 0x040fec0000041850 */
[C---:B------:R-:W-:Y:S06]  /*5120*/  HMMA.16816.F32.BF16 R76, R8.reuse, R86, R76 ;  /* 0x00000056084c723c */ /* 0x040fec000004184c */
[C---:B-1----:R-:W-:Y:S06]  /*5130*/  HMMA.16816.F32.BF16 R72, R8.reuse, R56, R72 ;  /* 0x000000380848723c */ /* 0x042fec0000041848 */
[----:B------:R-:W-:Y:S07]  /*5140*/  HMMA.16816.F32.BF16 R68, R8, R58, R68 ;  /* 0x0000003a0844723c */ /* 0x000fee0000041844 */
[C---:B------:R-:W-:Y:S01]  /*5150*/  VIADD R8, R0.reuse, 0x9 ;  /* 0x0000000900087836 */ /* 0x040fe20000000000 */
[----:B------:R-:W-:Y:S01]  /*5160*/  I2FP.F32.S32 R10, R7 ;  /* 0x00000007000a7245 */ /* 0x000fe20000201400 */
[----:B------:R-:W-:Y:S01]  /*5170*/  VIADD R9, R0, 0x8 ;  /* 0x0000000800097836 */ /* 0x000fe20000000000 */
[----:B------:R-:W-:Y:S02]  /*5180*/  BAR.SYNC.DEFER_BLOCKING 0x0 ;  /* 0x0000000000007b1d */ /* 0x000fe40000010000 */
[C---:B------:R-:W-:Y:S01]  /*5190*/  ISETP.GE.AND P1, PT, R8.reuse, R193, PT ;  /* 0x000000c10800720c */ /* 0x040fe20003f26270 */
[C---:B------:R-:W-:Y:S01]  /*51a0*/  FFMA.FTZ R41, R3.reuse, R10, R41 ;  /* 0x0000000a03297223 */ /* 0x040fe20000010029 */
[----:B------:R-:W-:Y:S01]  /*51b0*/  ISETP.GE.AND P3, PT, R8, R192, PT ;  /* 0x000000c00800720c */ /* 0x000fe20003f66270 */
[----:B------:R-:W-:Y:S01]  /*51c0*/  FFMA.FTZ R43, R3, R10, R43 ;  /* 0x0000000a032b7223 */ /* 0x000fe2000001002b */
[----:B------:R-:W-:Y:S01]  /*51d0*/  I2FP.F32.S32 R7, R9 ;  /* 0x0000000900077245 */ /* 0x000fe20000201400 */
[----:B------:R-:W-:Y:S01]  /*51e0*/  VIADD R10, R0, 0x10 ;  /* 0x00000010000a7836 */ /* 0x000fe20000000000 */
[----:B------:R-:W-:-:S02]  /*51f0*/  I2FP.F32.S32 R8, R8 ;  /* 0x0000000800087245 */ /* 0x000fc40000201400 */
[----:B------:R-:W-:Y:S01]  /*5200*/  ISETP.GE.AND P5, PT, R9, R193, PT ;  /* 0x000000c10900720c */ /* 0x000fe20003fa6270 */
[CC--:B------:R-:W-:Y:S01]  /*5210*/  FFMA.FTZ R32, R3.reuse, R7.reuse, R32 ;  /* 0x0000000703207223 */ /* 0x0c0fe20000010020 */
[C---:B------:R-:W-:Y:S01]  /*5220*/  FFMA.FTZ R34, R3.reuse, R7, R34 ;  /* 0x0000000703227223 */ /* 0x040fe20000010022 */
[CC--:B------:R-:W-:Y:S01]  /*5230*/  FFMA.FTZ R33, R3.reuse, R8.reuse, R33 ;  /* 0x0000000803217223 */ /* 0x0c0fe20000010021 */
[----:B------:R-:W-:Y:S01]  /*5240*/  FFMA.FTZ R35, R3, R8, R35 ;  /* 0x0000000803237223 */ /* 0x000fe20000010023 */
[C---:B------:R-:W-:Y:S01]  /*5250*/  VIADD R7, R0.reuse, 0x18 ;  /* 0x0000001800077836 */ /* 0x040fe20000000000 */
[----:B------:R-:W-:Y:S01]  /*5260*/  ISETP.GE.AND P2, PT, R9, R192, PT ;  /* 0x000000c00900720c */ /* 0x000fe20003f46270 */
[----:B------:R-:W-:Y:S01]  /*5270*/  VIADD R8, R0, 0x11 ;  /* 0x0000001100087836 */ /* 0x000fe20000000000 */
[----:B------:R-:W-:Y:S02]  /*5280*/  FSEL R57, R41, -INF , !P6 ;  /* 0xff80000029397808 */ /* 0x000fe40007000000 */
[----:B------:R-:W-:-:S02]  /*5290*/  FSEL R54, R43, -INF , !P4 ;  /* 0xff8000002b367808 */ /* 0x000fc40006000000 */
[----:B------:R-:W-:Y:S02]  /*52a0*/  FSEL R53, R33, -INF , !P1 ;  /* 0xff80000021357808 */ /* 0x000fe40004800000 */
[----:B------:R-:W-:Y:S02]  /*52b0*/  FSEL R50, R35, -INF , !P3 ;  /* 0xff80000023327808 */ /* 0x000fe40005800000 */
[CC--:B------:R-:W-:Y:S02]  /*52c0*/  ISETP.GE.AND P6, PT, R10.reuse, R193.reuse, PT ;  /* 0x000000c10a00720c */ /* 0x0c0fe40003fc6270 */
[-C--:B------:R-:W-:Y:S02]  /*52d0*/  ISETP.GE.AND P4, PT, R10, R192.reuse, PT ;  /* 0x000000c00a00720c */ /* 0x080fe40003f86270 */
[C---:B------:R-:W-:Y:S02]  /*52e0*/  ISETP.GE.AND P1, PT, R7.reuse, R193, PT ;  /* 0x000000c10700720c */ /* 0x040fe40003f26270 */
[----:B------:R-:W-:-:S02]  /*52f0*/  ISETP.GE.AND P3, PT, R7, R192, PT ;  /* 0x000000c00700720c */ /* 0x000fc40003f66270 */
[----:B------:R-:W-:Y:S02]  /*5300*/  I2FP.F32.S32 R10, R10 ;  /* 0x0000000a000a7245 */ /* 0x000fe40000201400 */
[----:B------:R-:W-:Y:S02]  /*5310*/  FSEL R55, R32, -INF , !P5 ;  /* 0xff80000020377808 */ /* 0x000fe40006800000 */
[----:B------:R-:W-:Y:S01]  /*5320*/  FSEL R52, R34, -INF , !P2 ;  /* 0xff80000022347808 */ /* 0x000fe20005000000 */
[CC--:B------:R-:W-:Y:S01]  /*5330*/  FFMA.FTZ R28, R3.reuse, R10.reuse, R28 ;  /* 0x0000000a031c7223 */ /* 0x0c0fe2000001001c */
[----:B------:R-:W-:Y:S01]  /*5340*/  I2FP.F32.S32 R7, R7 ;  /* 0x0000000700077245 */ /* 0x000fe20000201400 */
[C---:B------:R-:W-:Y:S01]  /*5350*/  FFMA.FTZ R10, R3.reuse, R10, R30 ;  /* 0x0000000a030a7223 */ /* 0x040fe2000001001e */
[----:B------:R-:W-:Y:S01]  /*5360*/  ISETP.GE.AND P5, PT, R8, R193, PT ;  /* 0x000000c10800720c */ /* 0x000fe20003fa6270 */
[----:B------:R-:W-:Y:S01]  /*5370*/  VIADD R34, R0, 0x49 ;  /* 0x0000004900227836 */ /* 0x000fe20000000000 */
[----:B------:R-:W-:Y:S01]  /*5380*/  ISETP.GE.AND P2, PT, R8, R192, PT ;  /* 0x000000c00800720c */ /* 0x000fe20003f46270 */
[CC--:B------:R-:W-:Y:S01]  /*5390*/  FFMA.FTZ R9, R3.reuse, R7.reuse, R24 ;  /* 0x0000000703097223 */ /* 0x0c0fe20000010018 */
[----:B------:R-:W-:Y:S01]  /*53a0*/  I2FP.F32.S32 R8, R8 ;  /* 0x0000000800087245 */ /* 0x000fe20000201400 */
[----:B------:R-:W-:Y:S01]  /*53b0*/  FFMA.FTZ R26, R3, R7, R26 ;  /* 0x00000007031a7223 */ /* 0x000fe2000001001a */
[----:B------:R-:W-:Y:S01]  /*53c0*/  VIADD R24, R0, 0x19 ;  /* 0x0000001900187836 */ /* 0x000fe20000000000 */
[----:B------:R-:W-:-:S02]  /*53d0*/  FSEL R10, R10, -INF , !P4 ;  /* 0xff8000000a0a7808 */ /* 0x000fc40006000000 */
[CC--:B------:R-:W-:Y:S01]  /*53e0*/  FFMA.FTZ R11, R3.reuse, R8.reuse, R29 ;  /* 0x00000008030b7223 */ /* 0x0c0fe2000001001d */
[----:B------:R-:W-:Y:S01]  /*53f0*/  FFMA.FTZ R8, R3, R8, R31 ;  /* 0x0000000803087223 */ /* 0x000fe2000001001f */
[----:B------:R-:W-:Y:S01]  /*5400*/  VIADD R31, R0, 0x20 ;  /* 0x00000020001f7836 */ /* 0x000fe20000000000 */
[----:B------:R-:W-:Y:S02]  /*5410*/  FSEL R9, R9, -INF , !P1 ;  /* 0xff80000009097808 */ /* 0x000fe40004800000 */
[----:B------:R-:W-:Y:S02]  /*5420*/  FSEL R44, R26, -INF , !P3 ;  /* 0xff8000001a2c7808 */ /* 0x000fe40005800000 */
[----:B------:R-:W-:Y:S02]  /*5430*/  FSEL R29, R28, -INF , !P6 ;  /* 0xff8000001c1d7808 */ /* 0x000fe40007000000 */
[C---:B------:R-:W-:Y:S02]  /*5440*/  ISETP.GE.AND P1, PT, R48.reuse, R193, PT ;  /* 0x000000c13000720c */ /* 0x040fe40003f26270 */
[----:B------:R-:W-:-:S02]  /*5450*/  ISETP.GE.AND P3, PT, R48, R192, PT ;  /* 0x000000c03000720c */ /* 0x000fc40003f66270 */
[CC--:B------:R-:W-:Y:S02]  /*5460*/  ISETP.GE.AND P6, PT, R24.reuse, R193.reuse, PT ;  /* 0x000000c11800720c */ /* 0x0c0fe40003fc6270 */
[----:B------:R-:W-:Y:S02]  /*5470*/  ISETP.GE.AND P4, PT, R24, R192, PT ;  /* 0x000000c01800720c */ /* 0x000fe40003f86270 */
[----:B------:R-:W-:Y:S02]  /*5480*/  I2FP.F32.S32 R48, R48 ;  /* 0x0000003000307245 */ /* 0x000fe40000201400 */
[----:B------:R-:W-:Y:S02]  /*5490*/  I2FP.F32.S32 R24, R24 ;  /* 0x0000001800187245 */ /* 0x000fe40000201400 */
[----:B------:R-:W-:Y:S01]  /*54a0*/  FSEL R11, R11, -INF , !P5 ;  /* 0xff8000000b0b7808 */ /* 0x000fe20006800000 */
[C---:B------:R-:W-:Y:S01]  /*54b0*/  FFMA.FTZ R49, R3.reuse, R48, R21 ;  /* 0x0000003003317223 */ /* 0x040fe20000010015 */
[----:B------:R-:W-:Y:S01]  /*54c0*/  FSEL R8, R8, -INF , !P2 ;  /* 0xff80000008087808 */ /* 0x000fe20005000000 */
[-C--:B------:R-:W-:Y:S01]  /*54d0*/  FFMA.FTZ R7, R3, R24.reuse, R25 ;  /* 0x0000001803077223 */ /* 0x080fe20000010019 */
[----:B------:R-:W-:Y:S01]  /*54e0*/  ISETP.GE.AND P5, PT, R31, R193, PT ;  /* 0x000000c11f00720c */ /* 0x000fe20003fa6270 */
[----:B------:R-:W-:Y:S01]  /*54f0*/  FFMA.FTZ R27, R3, R24, R27 ;  /* 0x00000018031b7223 */ /* 0x000fe2000001001b */
[----:B------:R-:W-:Y:S01]  /*5500*/  ISETP.GE.AND P2, PT, R31, R192, PT ;  /* 0x000000c01f00720c */ /* 0x000fe20003f46270 */
[----:B------:R-:W-:Y:S01]  /*5510*/  FFMA.FTZ R48, R3, R48, R23 ;  /* 0x0000003003307223 */ /* 0x000fe20000010017 */
[----:B------:R-:W-:Y:S01]  /*5520*/  I2FP.F32.S32 R31, R31 ;  /* 0x0000001f001f7245 */ /* 0x000fe20000201400 */
[C---:B------:R-:W-:Y:S01]  /*5530*/  VIADD R23, R0.reuse, 0x28 ;  /* 0x0000002800177836 */ /* 0x040fe20000000000 */
[----:B------:R-:W-:Y:S01]  /*5540*/  FSEL R7, R7, -INF , !P6 ;  /* 0xff80000007077808 */ /* 0x000fe20007000000 */
[C---:B------:R-:W-:Y:S01]  /*5550*/  VIADD R21, R0.reuse, 0x30 ;  /* 0x0000003000157836 */ /* 0x040fe20000000000 */
[----:B------:R-:W-:Y:S01]  /*5560*/  FSEL R49, R49, -INF , !P1 ;  /* 0xff80000031317808 */ /* 0x000fe20004800000 */
[----:B------:R-:W-:Y:S01]  /*5570*/  FFMA.FTZ R22, R3, R31, R22 ;  /* 0x0000001f03167223 */ /* 0x000fe20000010016 */
[----:B------:R-:W-:-:S02]  /*5580*/  VIADD R24, R0, 0x29 ;  /* 0x0000002900187836 */ /* 0x000fc40000000000 */
[----:B------:R-:W-:Y:S01]  /*5590*/  FFMA.FTZ R51, R3, R31, R20 ;  /* 0x0000001f03337223 */ /* 0x000fe20000010014 */
        /* <DEDUP_REMOVED lines=8> */
[----:B------:R-:W-:Y:S01]  /*5620*/  I2FP.F32.S32 R21, R21 ;  /* 0x0000001500157245 */ /* 0x000fe20000201400 */
[CC--:B------:R-:W-:Y:S01]  /*5630*/  FFMA.FTZ R47, R3.reuse, R23.reuse, R16 ;  /* 0x00000017032f7223 */ /* 0x0c0fe20000010010 */
[----:B------:R-:W-:Y:S01]  /*5640*/  I2FP.F32.S32 R22, R24 ;  /* 0x0000001800167245 */ /* 0x000fe20000201400 */
[----:B------:R-:W-:Y:S01]  /*5650*/  FFMA.FTZ R18, R3, R23, R18 ;  /* 0x0000001703127223 */ /* 0x000fe20000010012 */
[----:B------:R-:W-:Y:S01]  /*5660*/  FSEL R51, R51, -INF , !P5 ;  /* 0xff80000033337808 */ /* 0x000fe20006800000 */
[CC--:B------:R-:W-:Y:S01]  /*5670*/  FFMA.FTZ R45, R3.reuse, R21.reuse, R12 ;  /* 0x00000015032d7223 */ /* 0x0c0fe2000001000c */
[C---:B------:R-:W-:Y:S01]  /*5680*/  FFMA.FTZ R144, R3.reuse, R21, R14 ;  /* 0x0000001503907223 */ /* 0x040fe2000001000e */
[-C--:B------:R-:W-:Y:S01]  /*5690*/  FFMA.FTZ R17, R3, R22.reuse, R17 ;  /* 0x0000001603117223 */ /* 0x080fe20000010011 */
[----:B------:R-:W-:Y:S01]  /*56a0*/  VIADD R14, R0, 0x31 ;  /* 0x00000031000e7836 */ /* 0x000fe20000000000 */
[----:B------:R-:W-:Y:S01]  /*56b0*/  ISETP.GE.AND P5, PT, R24, R193, PT ;  /* 0x000000c11800720c */ /* 0x000fe20003fa6270 */
[C---:B------:R-:W-:Y:S01]  /*56c0*/  VIADD R12, R0.reuse, 0x39 ;  /* 0x00000039000c7836 */ /* 0x040fe20000000000 */
[----:B------:R-:W-:Y:S01]  /*56d0*/  FSEL R47, R47, -INF , !P6 ;  /* 0xff8000002f2f7808 */ /* 0x000fe20007000000 */
[----:B------:R-:W-:Y:S01]  /*56e0*/  VIADD R16, R0, 0x38 ;  /* 0x0000003800107836 */ /* 0x000fe20000000000 */
[----:B------:R-:W-:Y:S01]  /*56f0*/  FSEL R46, R18, -INF , !P4 ;  /* 0xff800000122e7808 */ /* 0x000fe20006000000 */
[----:B------:R-:W-:Y:S01]  /*5700*/  FFMA.FTZ R19, R3, R22, R19 ;  /* 0x0000001603137223 */ /* 0x000fe20000010013 */
[----:B------:R-:W-:-:S02]  /*5710*/  FSEL R45, R45, -INF , !P1 ;  /* 0xff8000002d2d7808 */ /* 0x000fc40004800000 */
[----:B------:R-:W-:Y:S02]  /*5720*/  FSEL R144, R144, -INF , !P3 ;  /* 0xff80000090907808 */ /* 0x000fe40005800000 */
[CC--:B------:R-:W-:Y:S02]  /*5730*/  ISETP.GE.AND P6, PT, R14.reuse, R193.reuse, PT ;  /* 0x000000c10e00720c */ /* 0x0c0fe40003fc6270 */
[-C--:B------:R-:W-:Y:S02]  /*5740*/  ISETP.GE.AND P4, PT, R14, R192.reuse, PT ;  /* 0x000000c00e00720c */ /* 0x080fe40003f86270 */
[----:B------:R-:W-:Y:S02]  /*5750*/  FSEL R43, R17, -INF , !P5 ;  /* 0xff800000112b7808 */ /* 0x000fe40006800000 */
[C---:B------:R-:W-:Y:S02]  /*5760*/  ISETP.GE.AND P1, PT, R12.reuse, R193, PT ;  /* 0x000000c10c00720c */ /* 0x040fe40003f26270 */
[----:B------:R-:W-:-:S02]  /*5770*/  ISETP.GE.AND P3, PT, R12, R192, PT ;  /* 0x000000c00c00720c */ /* 0x000fc40003f66270 */
[----:B------:R-:W-:Y:S02]  /*5780*/  I2FP.F32.S32 R14, R14 ;  /* 0x0000000e000e7245 */ /* 0x000fe40000201400 */
[----:B------:R-:W-:Y:S02]  /*5790*/  I2FP.F32.S32 R17, R16 ;  /* 0x0000001000117245 */ /* 0x000fe40000201400 */
[----:B------:R-:W-:Y:S01]  /*57a0*/  I2FP.F32.S32 R12, R12 ;  /* 0x0000000c000c7245 */ /* 0x000fe20000201400 */
[C---:B------:R-:W-:Y:S01]  /*57b0*/  FFMA.FTZ R143, R3.reuse, R14, R13 ;  /* 0x0000000e038f7223 */ /* 0x040fe2000001000d */
[----:B------:R-:W-:Y:S01]  /*57c0*/  ISETP.GE.AND P2, PT, R24, R192, PT ;  /* 0x000000c01800720c */ /* 0x000fe20003f46270 */
[CC--:B------:R-:W-:Y:S01]  /*57d0*/  FFMA.FTZ R41, R3.reuse, R17.reuse, R100 ;  /* 0x0000001103297223 */ /* 0x0c0fe20000010064 */
[C---:B------:R-:W-:Y:S01]  /*57e0*/  FFMA.FTZ R102, R3.reuse, R17, R102 ;  /* 0x0000001103667223 */ /* 0x040fe20000010066 */
[-C--:B------:R-:W-:Y:S01]  /*57f0*/  FFMA.FTZ R37, R3, R12.reuse, R101 ;  /* 0x0000000c03257223 */ /* 0x080fe20000010065 */
[----:B------:R-:W-:Y:S01]  /*5800*/  FSEL R170, R19, -INF , !P2 ;  /* 0xff80000013aa7808 */ /* 0x000fe20005000000 */
[----:B------:R-:W-:Y:S01]  /*5810*/  FFMA.FTZ R103, R3, R12, R103 ;  /* 0x0000000c03677223 */ /* 0x000fe20000010067 */
[----:B------:R-:W-:Y:S01]  /*5820*/  ISETP.GE.AND P5, PT, R16, R193, PT ;  /* 0x000000c11000720c */ /* 0x000fe20003fa6270 */
[----:B------:R-:W-:Y:S01]  /*5830*/  VIADD R12, R0, 0x41 ;  /* 0x00000041000c7836 */ /* 0x000fe20000000000 */
[----:B------:R-:W-:Y:S01]  /*5840*/  ISETP.GE.AND P2, PT, R16, R192, PT ;  /* 0x000000c01000720c */ /* 0x000fe20003f46270 */
[----:B------:R-:W-:-:S02]  /*5850*/  VIADD R13, R0, 0x48 ;  /* 0x00000048000d7836 */ /* 0x000fc40000000000 */
[----:B------:R-:W-:Y:S01]  /*5860*/  FFMA.FTZ R15, R3, R14, R15 ;  /* 0x0000000e030f7223 */ /* 0x000fe2000001000f */
[----:B------:R-:W-:Y:S01]  /*5870*/  VIADD R14, R0, 0x40 ;  /* 0x00000040000e7836 */ /* 0x000fe20000000000 */
[----:B------:R-:W-:Y:S02]  /*5880*/  FSEL R41, R41, -INF , !P5 ;  /* 0xff80000029297808 */ /* 0x000fe40006800000 */
[----:B------:R-:W-:Y:S02]  /*5890*/  FSEL R154, R102, -INF , !P2 ;  /* 0xff800000669a7808 */ /* 0x000fe40005000000 */
[----:B------:R-:W-:Y:S02]  /*58a0*/  FSEL R37, R37, -INF , !P1 ;  /* 0xff80000025257808 */ /* 0x000fe40004800000 */
[----:B------:R-:W-:Y:S02]  /*58b0*/  FSEL R146, R103, -INF , !P3 ;  /* 0xff80000067927808 */ /* 0x000fe40005800000 */
[----:B------:R-:W-:-:S02]  /*58c0*/  ISETP.GE.AND P5, PT, R12, R193, PT ;  /* 0x000000c10c00720c */ /* 0x000fc40003fa6270 */
[-C--:B------:R-:W-:Y:S02]  /*58d0*/  ISETP.GE.AND P2, PT, R12, R192.reuse, PT ;  /* 0x000000c00c00720c */ /* 0x080fe40003f46270 */
[C---:B------:R-:W-:Y:S02]  /*58e0*/  ISETP.GE.AND P1, PT, R13.reuse, R193, PT ;  /* 0x000000c10d00720c */ /* 0x040fe40003f26270 */
[----:B------:R-:W-:Y:S02]  /*58f0*/  ISETP.GE.AND P3, PT, R13, R192, PT ;  /* 0x000000c00d00720c */ /* 0x000fe40003f66270 */
[----:B------:R-:W-:Y:S02]  /*5900*/  FSEL R143, R143, -INF , !P6 ;  /* 0xff8000008f8f7808 */ /* 0x000fe40007000000 */
[----:B------:R-:W-:Y:S02]  /*5910*/  FSEL R156, R15, -INF , !P4 ;  /* 0xff8000000f9c7808 */ /* 0x000fe40006000000 */
[----:B------:R-:W-:-:S02]  /*5920*/  I2FP.F32.S32 R12, R12 ;  /* 0x0000000c000c7245 */ /* 0x000fc40000201400 */
[----:B------:R-:W-:Y:S02]  /*5930*/  I2FP.F32.S32 R13, R13 ;  /* 0x0000000d000d7245 */ /* 0x000fe40000201400 */
[C---:B------:R-:W-:Y:S01]  /*5940*/  ISETP.GE.AND P6, PT, R14.reuse, R193, PT ;  /* 0x000000c10e00720c */ /* 0x040fe20003fc6270 */
[C---:B------:R-:W-:Y:S01]  /*5950*/  FFMA.FTZ R97, R3.reuse, R12, R97 ;  /* 0x0000000c03617223 */ /* 0x040fe20000010061 */
[----:B------:R-:W-:Y:S01]  /*5960*/  ISETP.GE.AND P4, PT, R14, R192, PT ;  /* 0x000000c00e00720c */ /* 0x000fe20003f86270 */
[C---:B------:R-:W-:Y:S01]  /*5970*/  FFMA.FTZ R99, R3.reuse, R12, R99 ;  /* 0x0000000c03637223 */ /* 0x040fe20000010063 */
[----:B------:R-:W-:Y:S01]  /*5980*/  I2FP.F32.S32 R14, R14 ;  /* 0x0000000e000e7245 */ /* 0x000fe20000201400 */
[CC--:B------:R-:W-:Y:S01]  /*5990*/  FFMA.FTZ R92, R3.reuse, R13.reuse, R92 ;  /* 0x0000000d035c7223 */ /* 0x0c0fe2000001005c */
[----:B------:R-:W-:Y:S01]  /*59a0*/  FFMA.FTZ R32, R3, R13, R94 ;  /* 0x0000000d03207223 */ /* 0x000fe2000001005e */
[C---:B------:R-:W-:Y:S01]  /*59b0*/  VIADD R13, R0.reuse, 0x50 ;  /* 0x00000050000d7836 */ /* 0x040fe20000000000 */
[----:B------:R-:W-:Y:S01]  /*59c0*/  FSEL R159, R97, -INF , !P5 ;  /* 0xff800000619f7808 */ /* 0x000fe20006800000 */
[----:B------:R-:W-:-:S02]  /*59d0*/  VIADD R12, R0, 0x51 ;  /* 0x00000051000c7836 */ /* 0x000fc40000000000 */
[CC--:B------:R-:W-:Y:S01]  /*59e0*/  FFMA.FTZ R96, R3.reuse, R14.reuse, R96 ;  /* 0x0000000e03607223 */ /* 0x0c0fe20000010060 */
[----:B------:R-:W-:Y:S01]  /*59f0*/  FFMA.FTZ R98, R3, R14, R98 ;  /* 0x0000000e03627223 */ /* 0x000fe20000010062 */
[----:B------:R-:W-:Y:S01]  /*5a00*/  FSEL R158, R99, -INF , !P2 ;  /* 0xff800000639e7808 */ /* 0x000fe20005000000 */
[----:B------:R-:W-:Y:S01]  /*5a10*/  VIADD R14, R0, 0x58 ;  /* 0x00000058000e7836 */ /* 0x000fe20000000000 */
[----:B------:R-:W-:Y:S02]  /*5a20*/  FSEL R155, R92, -INF , !P1 ;  /* 0xff8000005c9b7808 */ /* 0x000fe40004800000 */
[----:B------:R-:W-:Y:S02]  /*5a30*/  FSEL R32, R32, -INF , !P3 ;  /* 0xff80000020207808 */ /* 0x000fe40005800000 */
[C---:B------:R-:W-:Y:S02]  /*5a40*/  ISETP.GE.AND P5, PT, R13.reuse, R193, PT ;  /* 0x000000c10d00720c */ /* 0x040fe40003fa6270 */
[----:B------:R-:W-:-:S02]  /*5a50*/  ISETP.GE.AND P2, PT, R13, R192, PT ;  /* 0x000000c00d00720c */ /* 0x000fc40003f46270 */
[C---:B------:R-:W-:Y:S02]  /*5a60*/  ISETP.GE.AND P1, PT, R12.reuse, R193, PT ;  /* 0x000000c10c00720c */ /* 0x040fe40003f26270 */
[----:B------:R-:W-:Y:S02]  /*5a70*/  ISETP.GE.AND P3, PT, R12, R192, PT ;  /* 0x000000c00c00720c */ /* 0x000fe40003f66270 */
[----:B------:R-:W-:Y:S02]  /*5a80*/  FSEL R151, R96, -INF , !P6 ;  /* 0xff80000060977808 */ /* 0x000fe40007000000 */
[----:B------:R-:W-:Y:S02]  /*5a90*/  FSEL R160, R98, -INF , !P4 ;  /* 0xff80000062a07808 */ /* 0x000fe40006000000 */
[----:B------:R-:W-:Y:S02]  /*5aa0*/  I2FP.F32.S32 R13, R13 ;  /* 0x0000000d000d7245 */ /* 0x000fe40000201400 */
[----:B------:R-:W-:-:S02]  /*5ab0*/  I2FP.F32.S32 R12, R12 ;  /* 0x0000000c000c7245 */ /* 0x000fc40000201400 */
[C---:B------:R-:W-:Y:S01]  /*5ac0*/  ISETP.GE.AND P6, PT, R34.reuse, R193, PT ;  /* 0x000000c12200720c */ /* 0x040fe20003fc6270 */
[CC--:B------:R-:W-:Y:S01]  /*5ad0*/  FFMA.FTZ R88, R3.reuse, R13.reuse, R88 ;  /* 0x0000000d03587223 */ /* 0x0c0fe20000010058 */
[----:B------:R-:W-:Y:S01]  /*5ae0*/  ISETP.GE.AND P4, PT, R34, R192, PT ;  /* 0x000000c02200720c */ /* 0x000fe20003f86270 */
[C---:B------:R-:W-:Y:S01]  /*5af0*/  FFMA.FTZ R90, R3.reuse, R13, R90 ;  /* 0x0000000d035a7223 */ /* 0x040fe2000001005a */
[----:B------:R-:W-:Y:S01]  /*5b00*/  I2FP.F32.S32 R34, R34 ;  /* 0x0000002200227245 */ /* 0x000fe20000201400 */
[CC--:B------:R-:W-:Y:S01]  /*5b10*/  FFMA.FTZ R35, R3.reuse, R12.reuse, R89 ;  /* 0x0000000c03237223 */ /* 0x0c0fe20000010059 */
[C---:B------:R-:W-:Y:S01]  /*5b20*/  FFMA.FTZ R91, R3.reuse, R12, R91 ;  /* 0x0000000c035b7223 */ /* 0x040fe2000001005b */
[----:B------:R-:W-:Y:S01]  /*5b30*/  VIADD R12, R0, 0x59 ;  /* 0x00000059000c7836 */ /* 0x000fe20000000000 */
[----:B------:R-:W-:Y:S01]  /*5b40*/  FSEL R161, R88, -INF , !P5 ;  /* 0xff80000058a17808 */ /* 0x000fe20006800000 */
[----:B------:R-:W-:Y:S02]  /*5b50*/  VIADD R13, R0, 0x60 ;  /* 0x00000060000d7836 */ /* 0x000fe40000000000 */
[CC--:B------:R-:W-:Y:S01]  /*5b60*/  FFMA.FTZ R93, R3.reuse, R34.reuse, R93 ;  /* 0x00000022035d7223 */ /* 0x0c0fe2000001005d */
[----:B------:R-:W-:Y:S01]  /*5b70*/  FFMA.FTZ R34, R3, R34, R95 ;  /* 0x0000002203227223 */ /* 0x000fe2000001005f */
        /* <DEDUP_REMOVED lines=8> */
[----:B------:R-:W-:Y:S02]  /*5c00*/  I2FP.F32.S32 R13, R13 ;  /* 0x0000000d000d7245 */ /* 0x000fe40000201400 */
[----:B------:R-:W-:Y:S01]  /*5c10*/  FSEL R157, R93, -INF , !P6 ;  /* 0xff8000005d9d7808 */ /* 0x000fe20007000000 */
[CC--:B------:R-:W-:Y:S01]  /*5c20*/  FFMA.FTZ R113, R3.reuse, R12.reuse, R113 ;  /* 0x0000000c03717223 */ /* 0x0c0fe20000010071 */
[----:B------:R-:W-:Y:S01]  /*5c30*/  FSEL R34, R34, -INF , !P4 ;  /* 0xff80000022227808 */ /* 0x000fe20006000000 */
[C---:B------:R-:W-:Y:S01]  /*5c40*/  FFMA.FTZ R115, R3.reuse, R12, R115 ;  /* 0x0000000c03737223 */ /* 0x040fe20000010073 */
[C---:B------:R-:W-:Y:S01]  /*5c50*/  ISETP.GE.AND P6, PT, R14.reuse, R193, PT ;  /* 0x000000c10e00720c */ /* 0x040fe20003fc6270 */
[CC--:B------:R-:W-:Y:S01]  /*5c60*/  FFMA.FTZ R80, R3.reuse, R13.reuse, R80 ;  /* 0x0000000d03507223 */ /* 0x0c0fe20000010050 */
[----:B------:R-:W-:Y:S01]  /*5c70*/  ISETP.GE.AND P4, PT, R14, R192, PT ;  /* 0x000000c00e00720c */ /* 0x000fe20003f86270 */
[C---:B------:R-:W-:Y:S01]  /*5c80*/  FFMA.FTZ R82, R3.reuse, R13, R82 ;  /* 0x0000000d03527223 */ /* 0x040fe20000010052 */
[----:B------:R-:W-:Y:S01]  /*5c90*/  I2FP.F32.S32 R14, R14 ;  /* 0x0000000e000e7245 */ /* 0x000fe20000201400 */
[----:B------:R-:W-:Y:S01]  /*5ca0*/  VIADD R12, R0, 0x69 ;  /* 0x00000069000c7836 */ /* 0x000fe20000000000 */
[----:B------:R-:W-:Y:S01]  /*5cb0*/  FSEL R153, R80, -INF , !P1 ;  /* 0xff80000050997808 */ /* 0x000fe20004800000 */
[----:B------:R-:W-:Y:S01]  /*5cc0*/  VIADD R13, R0, 0x68 ;  /* 0x00000068000d7836 */ /* 0x000fe20000000000 */
[----:B------:R-:W-:Y:S01]  /*5cd0*/  FSEL R152, R82, -INF , !P3 ;  /* 0xff80000052987808 */ /* 0x000fe20005800000 */
[CC--:B------:R-:W-:Y:S01]  /*5ce0*/  FFMA.FTZ R33, R3.reuse, R14.reuse, R112 ;  /* 0x0000000e03217223 */ /* 0x0c0fe20000010070 */
[----:B------:R-:W-:Y:S01]  /*5cf0*/  FFMA.FTZ R114, R3, R14, R114 ;  /* 0x0000000e03727223 */ /* 0x000fe20000010072 */
[----:B------:R-:W-:Y:S01]  /*5d00*/  VIADD R14, R0, 0x61 ;  /* 0x00000061000e7836 */ /* 0x000fe20000000000 */
[----:B------:R-:W-:-:S02]  /*5d10*/  ISETP.GE.AND P1, PT, R12, R193, PT ;  /* 0x000000c10c00720c */ /* 0x000fc40003f26270 */
[----:B------:R-:W-:Y:S02]  /*5d20*/  ISETP.GE.AND P3, PT, R12, R192, PT ;  /* 0x000000c00c00720c */ /* 0x000fe40003f66270 */
[----:B------:R-:W-:Y:S02]  /*5d30*/  I2FP.F32.S32 R12, R12 ;  /* 0x0000000c000c7245 */ /* 0x000fe40000201400 */
[----:B------:R-:W-:Y:S02]  /*5d40*/  FSEL R33, R33, -INF , !P6 ;  /* 0xff80000021217808 */ /* 0x000fe40007000000 */
[----:B------:R-:W-:Y:S01]  /*5d50*/  FSEL R164, R114, -INF , !P4 ;  /* 0xff80000072a47808 */ /* 0x000fe20006000000 */
[-C--:B------:R-:W-:Y:S01]  /*5d60*/  FFMA.FTZ R77, R3, R12.reuse, R77 ;  /* 0x0000000c034d7223 */ /* 0x080fe2000001004d */
[----:B------:R-:W-:Y:S01]  /*5d70*/  FSEL R163, R113, -INF , !P5 ;  /* 0xff80000071a37808 */ /* 0x000fe20006800000 */
[----:B------:R-:W-:Y:S01]  /*5d80*/  FFMA.FTZ R79, R3, R12, R79 ;  /* 0x0000000c034f7223 */ /* 0x000fe2000001004f */
[----:B------:R-:W-:Y:S01]  /*5d90*/  FSEL R162, R115, -INF , !P2 ;  /* 0xff80000073a27808 */ /* 0x000fe20005000000 */
[----:B------:R-:W-:Y:S01]  /*5da0*/  VIADD R12, R0, 0x78 ;  /* 0x00000078000c7836 */ /* 0x000fe20000000000 */
[----:B------:R-:W-:-:S02]  /*5db0*/  ISETP.GE.AND P6, PT, R14, R193, PT ;  /* 0x000000c10e00720c */ /* 0x000fc40003fc6270 */
[-C--:B------:R-:W-:Y:S02]  /*5dc0*/  ISETP.GE.AND P4, PT, R14, R192.reuse, PT ;  /* 0x000000c00e00720c */ /* 0x080fe40003f86270 */
[C---:B------:R-:W-:Y:S02]  /*5dd0*/  ISETP.GE.AND P5, PT, R13.reuse, R193, PT ;  /* 0x000000c10d00720c */ /* 0x040fe40003fa6270 */
[----:B------:R-:W-:Y:S02]  /*5de0*/  ISETP.GE.AND P2, PT, R13, R192, PT ;  /* 0x000000c00d00720c */ /* 0x000fe40003f46270 */
[----:B------:R-:W-:Y:S02]  /*5df0*/  I2FP.F32.S32 R14, R14 ;  /* 0x0000000e000e7245 */ /* 0x000fe40000201400 */
[----:B------:R-:W-:Y:S02]  /*5e00*/  I2FP.F32.S32 R13, R13 ;  /* 0x0000000d000d7245 */ /* 0x000fe40000201400 */
[----:B------:R-:W-:Y:S01]  /*5e10*/  I2FP.F32.S32 R15, R12 ;  /* 0x0000000c000f7245 */ /* 0x000fe20000201400 */
[CC--:B------:R-:W-:Y:S01]  /*5e20*/  FFMA.FTZ R81, R3.reuse, R14.reuse, R81 ;  /* 0x0000000e03517223 */ /* 0x0c0fe20000010051 */
[C---:B------:R-:W-:Y:S01]  /*5e30*/  FFMA.FTZ R83, R3.reuse, R14, R83 ;  /* 0x0000000e03537223 */ /* 0x040fe20000010053 */
[CC--:B------:R-:W-:Y:S01]  /*5e40*/  FFMA.FTZ R76, R3.reuse, R13.reuse, R76 ;  /* 0x0000000d034c7223 */ /* 0x0c0fe2000001004c */
[----:B------:R-:W-:Y:S01]  /*5e50*/  FFMA.FTZ R78, R3, R13, R78 ;  /* 0x0000000d034e7223 */ /* 0x000fe2000001004e */
[C---:B------:R-:W-:Y:S01]  /*5e60*/  VIADD R13, R0.reuse, 0x70 ;  /* 0x00000070000d7836 */ /* 0x040fe20000000000 */
[----:B------:R-:W-:Y:S01]  /*5e70*/  FSEL R149, R81, -INF , !P6 ;  /* 0xff80000051957808 */ /* 0x000fe20007000000 */
[----:B------:R-:W-:Y:S01]  /*5e80*/  VIADD R14, R0, 0x71 ;  /* 0x00000071000e7836 */ /* 0x000fe20000000000 */
[----:B------:R-:W-:Y:S01]  /*5e90*/  FSEL R150, R83, -INF , !P4 ;  /* 0xff80000053967808 */ /* 0x000fe20006000000 */
[CC--:B------:R-:W-:Y:S01]  /*5ea0*/  FFMA.FTZ R68, R3.reuse, R15.reuse, R68 ;  /* 0x0000000f03447223 */ /* 0x0c0fe20000010044 */
[----:B------:R-:W-:Y:S01]  /*5eb0*/  FSEL R147, R76, -INF , !P5 ;  /* 0xff8000004c937808 */ /* 0x000fe20006800000 */
[----:B------:R-:W-:Y:S01]  /*5ec0*/  FFMA.FTZ R70, R3, R15, R70 ;  /* 0x0000000f03467223 */ /* 0x000fe20000010046 */
[----:B------:R-:W-:-:S02]  /*5ed0*/  FSEL R148, R78, -INF , !P2 ;  /* 0xff8000004e947808 */ /* 0x000fc40005000000 */
[CC--:B------:R-:W-:Y:S02]  /*5ee0*/  ISETP.GE.AND P6, PT, R13.reuse, R193.reuse, PT ;  /* 0x000000c10d00720c */ /* 0x0c0fe40003fc6270 */
[-C--:B------:R-:W-:Y:S02]  /*5ef0*/  ISETP.GE.AND P4, PT, R13, R192.reuse, PT ;  /* 0x000000c00d00720c */ /* 0x080fe40003f86270 */
[C---:B------:R-:W-:Y:S02]  /*5f00*/  ISETP.GE.AND P5, PT, R14.reuse, R193, PT ;  /* 0x000000c10e00720c */ /* 0x040fe40003fa6270 */
[----:B------:R-:W-:Y:S02]  /*5f10*/  ISETP.GE.AND P2, PT, R14, R192, PT ;  /* 0x000000c00e00720c */ /* 0x000fe40003f46270 */
[----:B------:R-:W-:Y:S02]  /*5f20*/  I2FP.F32.S32 R13, R13 ;  /* 0x0000000d000d7245 */ /* 0x000fe40000201400 */
[----:B------:R-:W-:-:S02]  /*5f30*/  I2FP.F32.S32 R14, R14 ;  /* 0x0000000e000e7245 */ /* 0x000fc40000201400 */
[----:B------:R-:W-:Y:S01]  /*5f40*/  FSEL R145, R77, -INF , !P1 ;  /* 0xff8000004d917808 */ /* 0x000fe20004800000 */
[C---:B------:R-:W-:Y:S01]  /*5f50*/  FFMA.FTZ R72, R3.reuse, R13, R72 ;  /* 0x0000000d03487223 */ /* 0x040fe20000010048 */
[C---:B------:R-:W-:Y:S01]  /*5f60*/  ISETP.GE.AND P1, PT, R12.reuse, R193, PT ;  /* 0x000000c10c00720c */ /* 0x040fe20003f26270 */
[----:B------:R-:W-:Y:S01]  /*5f70*/  FFMA.FTZ R74, R3, R13, R74 ;  /* 0x0000000d034a7223 */ /* 0x000fe2000001004a */
[----:B------:R-:W-:Y:S01]  /*5f80*/  FSEL R142, R79, -INF , !P3 ;  /* 0xff8000004f8e7808 */ /* 0x000fe20005800000 */
[C---:B------:R-:W-:Y:S01]  /*5f90*/  FFMA.FTZ R73, R3.reuse, R14, R73 ;  /* 0x0000000e03497223 */ /* 0x040fe20000010049 */
[----:B------:R-:W-:Y:S01]  /*5fa0*/  ISETP.GE.AND P3, PT, R12, R192, PT ;  /* 0x000000c00c00720c */ /* 0x000fe20003f66270 */
[----:B------:R-:W-:Y:S01]  /*5fb0*/  FFMA.FTZ R75, R3, R14, R75 ;  /* 0x0000000e034b7223 */ /* 0x000fe2000001004b */
[----:B------:R-:W-:Y:S01]  /*5fc0*/  VIADD R12, R0, 0x79 ;  /* 0x00000079000c7836 */ /* 0x000fe20000000000 */
[----:B------:R-:W-:Y:S02]  /*5fd0*/  FSEL R137, R68, -INF , !P1 ;  /* 0xff80000044897808 */ /* 0x000fe40004800000 */
[----:B------:R-:W-:-:S02]  /*5fe0*/  ISETP.GE.AND P1, PT, R196, 0x2, PT ;  /* 0x00000002c400780c */ /* 0x000fc40003f26270 */
        /* <DEDUP_REMOVED lines=8> */
[----:B------:R-:W-:Y:S02]  /*6070*/  I2FP.F32.S32 R0, R0 ;  /* 0x0000000000007245 */ /* 0x000fe40000201400 */
[----:B------:R-:W-:Y:S02]  /*6080*/  I2FP.F32.S32 R12, R12 ;  /* 0x0000000c000c7245 */ /* 0x000fe40000201400 */
[----:B------:R-:W-:Y:S01]  /*6090*/  FSEL R134, R70, -INF , !P3 ;  /* 0xff80000046867808 */ /* 0x000fe20005800000 */
[CC--:B------:R-:W-:Y:S01]  /*60a0*/  FFMA.FTZ R21, R3.reuse, R0.reuse, R40 ;  /* 0x0000000003157223 */ /* 0x0c0fe20000010028 */
[C---:B------:R-:W-:Y:S01]  /*60b0*/  FFMA.FTZ R22, R3.reuse, R0, R42 ;  /* 0x0000000003167223 */ /* 0x040fe2000001002a */
[CC--:B------:R-:W-:Y:S01]  /*60c0*/  FFMA.FTZ R69, R3.reuse, R12.reuse, R69 ;  /* 0x0000000c03457223 */ /* 0x0c0fe20000010045 */
[----:B------:R-:W-:-:S02]  /*60d0*/  FFMA.FTZ R71, R3, R12, R71 ;  /* 0x0000000c03477223 */ /* 0x000fc40000010047 */
[----:B------:R-:W-:Y:S02]  /*60e0*/  FSEL R21, R21, -INF , !P6 ;  /* 0xff80000015157808 */ /* 0x000fe40007000000 */
[----:B------:R-:W-:Y:S02]  /*60f0*/  FSEL R22, R22, -INF , !P4 ;  /* 0xff80000016167808 */ /* 0x000fe40006000000 */
[----:B------:R-:W-:Y:S02]  /*6100*/  FSEL R135, R69, -INF , !P5 ;  /* 0xff80000045877808 */ /* 0x000fe40006800000 */
        /* <DEDUP_REMOVED lines=11> */
[-C--:B------:R-:W-:Y:S02]  /*61c0*/  LOP3.LUT R18, R18, R13.reuse, RZ, 0x3c, !PT ;  /* 0x0000000d12127212 */ /* 0x080fe400078e3cff */
[----:B------:R-:W-:Y:S02]  /*61d0*/  ISETP.GE.AND P4, PT, R2, RZ, PT ;  /* 0x000000ff0200720c */ /* 0x000fe40003f86270 */
[----:B------:R-:W-:-:S03]  /*61e0*/  LOP3.LUT R2, RZ, R13, RZ, 0x33, !PT ;  /* 0x0000000dff027212 */ /* 0x000fc600078e33ff */
        /* <DEDUP_REMOVED lines=48> */
.L_x_2512:
[----:B------:R-:W-:-:S04]  /*64f0*/  LEA R23, -R184, RZ, 0x7 ;  /* 0x000000ffb8177211 */ /* 0x000fc800078e39ff */
[----:B------:R-:W-:-:S07]  /*6500*/  SHF.R.S32.HI R0, RZ, 0x1f, R23 ;  /* 0x0000001fff007819 */ /* 0x000fce0000011417 */
.L_x_2513:
        /* <DEDUP_REMOVED lines=28> */
[----:B------:R-:W-:Y:S01]  /*66d0*/  @!P4 LEA.HI.X R67, R59, R13, R26, 0x1, P5 ;  /* 0x0000000d3b43c211 */ /* 0x000fe200028f0c1a */
[----:B------:R-:W4:Y:S01]  /*66e0*/  @!P3 LDC.64 R14, c[0x0][0x218] ;  /* 0x00008600ff0ebb82 */ /* 0x000f220000000a00 */
        /* <DEDUP_REMOVED lines=8> */
[----:B------:R-:W3:Y:S01]  /*6770*/  @!P4 LDC.64 R12, c[0x0][0x218] ;  /* 0x00008600ff0ccb82 */ /* 0x000ee20000000a00 */
[----:B------:R-:W-:Y:S01]  /*6780*/  IMAD.X R2, R214, 0x1, R2, P2 ;  /* 0x00000001d6027824 */ /* 0x000fe200010e0602 */
[----:B------:R-:W-:Y:S01]  /*6790*/  @!P4 IADD3 R24, P2, R25, R190, RZ ;  /* 0x000000be1918c210 */ /* 0x000fe20007f5e0ff */
[----:B------:R1:W-:Y:S01]  /*67a0*/  @P4 STS.128 [R219+0x4800], RZ ;  /* 0x004800ffdb004388 */ /* 0x0003e20000000c00 */
[----:B------:R-:W-:-:S03]  /*67b0*/  @!P3 LEA.HI.X R59, R27, R19, R26, 0x1, P5 ;  /* 0x000000131b3bb211 */ /* 0x000fc600028f0c1a */
[--C-:B------:R-:W-:Y:S01]  /*67c0*/  @!P4 IMAD.X R26, R2, 0x1, R191.reuse, P2 ;  /* 0x00000001021ac824 */ /* 0x100fe200010e06bf */
[C---:B-1----:R-:W-:Y:S01]  /*67d0*/  @!P4 LEA R62, P2, R24.reuse, R16, 0x1 ;  /* 0x00000010183ec211 */ /* 0x042fe200078408ff */
[----:B------:R-:W1:Y:S01]  /*67e0*/  @!P3 LDC.64 R18, c[0x0][0x218] ;  /* 0x00008600ff12bb82 */ /* 0x000e620000000a00 */
[----:B--2---:R-:W-:Y:S01]  /*67f0*/  IADD3 R61, P5, R215, R25, RZ ;  /* 0x00000019d73d7210 */ /* 0x004fe20007fbe0ff */
[----:B------:R-:W-:Y:S01]  /*6800*/  @!PT LDS RZ, [RZ] ;  /* 0x00000000fffff984 */ /* 0x000fe20000000800 */
[----:B------:R-:W-:Y:S01]  /*6810*/  @!PT LDS RZ, [RZ] ;  /* 0x00000000fffff984 */ /* 0x000fe20000000800 */
[----:B------:R-:W-:Y:S01]  /*6820*/  @!PT LDS RZ, [RZ] ;  /* 0x00000000fffff984 */ /* 0x000fe20000000800 */
[----:B------:R-:W-:Y:S01]  /*6830*/  @!P4 LDGSTS.E.BYPASS.LTC128B.128 [R219+0x4800], desc[UR12][R66.64] ;  /* 0x0480000042dbcfae */ /* 0x000fe2000b901d4c */
[----:B------:R-:W-:Y:S02]  /*6840*/  @!P4 LEA.HI.X R63, R24, R17, R26, 0x1, P2 ;  /* 0x00000011183fc211 */ /* 0x000fe400010f0c1a */
[-C--:B------:R-:W-:Y:S01]  /*6850*/  @!P3 IADD3 R25, P2, R25, R190.reuse, RZ ;  /* 0x000000be1919b210 */ /* 0x080fe20007f5e0ff */
[----:B------:R-:W-:Y:S01]  /*6860*/  IMAD.X R26, R214, 0x1, R2, P5 ;  /* 0x00000001d61a7824 */ /* 0x000fe200028e0602 */
[----:B------:R-:W-:Y:S01]  /*6870*/  @!P4 IADD3 R24, P5, R61, R190, RZ ;  /* 0x000000be3d18c210 */ /* 0x000fe20007fbe0ff */
[----:B------:R-:W2:Y:S01]  /*6880*/  @!P4 LDC.64 R16, c[0x0][0x218] ;  /* 0x00008600ff10cb82 */ /* 0x000ea20000000a00 */
        /* <DEDUP_REMOVED lines=8> */
[----:B---3--:R-:W-:-:S02]  /*6910*/  @!P4 LEA R30, P5, R24, R12, 0x1 ;  /* 0x0000000c181ec211 */ /* 0x008fc400078a08ff */
        /* <DEDUP_REMOVED lines=9> */
[----:B------:R5:W-:Y:S02]  /*69b0*/  @!P4 LDGSTS.E.BYPASS.LTC128B.128 [R219+0x5000], desc[UR12][R62.64] ;  /* 0x050000003edbcfae */ /* 0x000be4000b901d4c */
[--C-:B------:R-:W-:Y:S01]  /*69c0*/  @!P3 IMAD.X R28, R26, 0x1, R191.reuse, P5 ;  /* 0x000000011a1cb824 */ /* 0x100fe200028e06bf */
[----:B-1----:R-:W-:Y:S01]  /*69d0*/  @!P3 LEA R24, P5, R25, R18, 0x1 ;  /* 0x000000121918b211 */ /* 0x002fe200078a08ff */
[----:B------:R-:W-:Y:S01]  /*69e0*/  IMAD.X R26, R214, 0x1, R26, P2 ;  /* 0x00000001d61a7824 */ /* 0x000fe200010e061a */
[----:B------:R-:W-:Y:S01]  /*69f0*/  @!P4 IADD3 R2, P2, R61, R190, RZ ;  /* 0x000000be3d02c210 */ /* 0x000fe20007f5e0ff */
[----:B------:R-:W5:Y:S01]  /*6a00*/  @!P4 LDC.64 R12, c[0x0][0x218] ;  /* 0x00008600ff0ccb82 */ /* 0x000f620000000a00 */
        /* <DEDUP_REMOVED lines=8> */
[----:B------:R-:W3:Y:S01]  /*6a90*/  @!P3 LDC.64 R18, c[0x0][0x218] ;  /* 0x00008600ff12bb82 */ /* 0x000ee20000000a00 */
[C---:B--2---:R-:W-:Y:S01]  /*6aa0*/  @!P4 LEA R58, P2, R2.reuse, R16, 0x1 ;  /* 0x00000010023ac211 */ /* 0x044fe200078408ff */
[----:B------:R2:W-:Y:S03]  /*6ab0*/  @P4 STS.128 [R219+0x5800], RZ ;  /* 0x005800ffdb004388 */ /* 0x0005e60000000c00 */
        /* <DEDUP_REMOVED lines=8> */
[----:B------:R-:W-:Y:S02]  /*6b40*/  @!P4 LDGSTS.E.BYPASS.LTC128B.128 [R219+0x5800], desc[UR12][R30.64] ;  /* 0x058000001edbcfae */ /* 0x000fe4000b901d4c */
[--C-:B------:R-:W-:Y:S01]  /*6b50*/  @!P3 IMAD.X R26, R26, 0x1, R191.reuse, P2 ;  /* 0x000000011a1ab824 */ /* 0x100fe200010e06bf */
[----:B----4-:R-:W-:Y:S01]  /*6b60*/  @!P3 LEA R60, P2, R28, R14, 0x1 ;  /* 0x0000000e1c3cb211 */ /* 0x010fe200078408ff */
[----:B------:R-:W-:Y:S01]  /*6b70*/  @!P4 IMAD.X R14, R2, 0x1, R191, P5 ;  /* 0x00000001020ec824 */ /* 0x000fe200028e06bf */
[----:B-----5:R-:W-:Y:S01]  /*6b80*/  @!P4 LEA R62, P5, R40, R12, 0x1 ;  /* 0x0000000c283ec211 */ /* 0x020fe200078a08ff */
[----:B------:R4:W-:Y:S01]  /*6b90*/  @P3 STS.128 [R219+0x9800], RZ ;  /* 0x009800ffdb003388 */ /* 0x0009e20000000c00 */
[----:B------:R-:W-:-:S02]  /*6ba0*/  @!P3 LEA.HI.X R61, R28, R15, R26, 0x1, P2 ;  /* 0x0000000f1c3db211 */ /* 0x000fc400010f0c1a */
[----:B------:R-:W-:Y:S01]  /*6bb0*/  @!P4 LEA.HI.X R63, R40, R13, R14, 0x1, P5 ;  /* 0x0000000d283fc211 */ /* 0x000fe200028f0c0e */
[----:B------:R-:W-:Y:S01]  /*6bc0*/  @!PT LDS RZ, [RZ] ;  /* 0x00000000fffff984 */ /* 0x000fe20000000800 */
[----:B------:R-:W-:Y:S01]  /*6bd0*/  @!PT LDS RZ, [RZ] ;  /* 0x00000000fffff984 */ /* 0x000fe20000000800 */
[----:B------:R-:W-:Y:S01]  /*6be0*/  @!PT LDS RZ, [RZ] ;  /* 0x00000000fffff984 */ /* 0x000fe20000000800 */
[----:B------:R5:W-:Y:S01]  /*6bf0*/  @!P3 LDGSTS.E.BYPASS.LTC128B.128 [R219+0x9800], desc[UR12][R24.64+0x80] ;  /* 0x0980008018dbbfae */ /* 0x000be2000b901d4c */
[----:B------:R-:W5:Y:S01]  /*6c00*/  @!P3 LDC.64 R14, c[0x0][0x218] ;  /* 0x00008600ff0ebb82 */ /* 0x000f620000000a00 */
[-C--:B------:R-:W-:Y:S02]  /*6c10*/  @!P3 IADD3 R26, P2, R27, R190.reuse, RZ ;  /* 0x000000be1b1ab210 */ /* 0x080fe40007f5e0ff */
[----:B-1----:R-:W-:Y:S01]  /*6c20*/  IADD3 R65, P5, R215, R27, RZ ;  /* 0x0000001bd7417210 */ /* 0x002fe20007fbe0ff */
[----:B------:R4:W-:Y:S02]  /*6c30*/  @P4 STS.128 [R219+0x6000], RZ ;  /* 0x006000ffdb004388 */ /* 0x0009e40000000c00 */
[--C-:B------:R-:W-:Y:S01]  /*6c40*/  @!P3 IMAD.X R27, R2, 0x1, R191.reuse, P2 ;  /* 0x00000001021bb824 */ /* 0x100fe200010e06bf */
[----:B------:R-:W-:Y:S01]  /*6c50*/  @!P4 IADD3 R28, P2, R65, R190, RZ ;  /* 0x000000be411cc210 */ /* 0x000fe20007f5e0ff */
[----:B------:R-:W1:Y:S01]  /*6c60*/  @!P4 LDC.64 R12, c[0x0][0x218] ;  /* 0x00008600ff0ccb82 */ /* 0x000e620000000a00 */
[----:B------:R-:W-:Y:S01]  /*6c70*/  IMAD.X R2, R214, 0x1, R2, P5 ;  /* 0x00000001d6027824 */ /* 0x000fe200028e0602 */
[----:B---3--:R-:W-:Y:S01]  /*6c80*/  @!P3 LEA R66, P5, R26, R18, 0x1 ;  /* 0x000000121a42b211 */ /* 0x008fe200078a08ff */
[----:B------:R-:W-:Y:S01]  /*6c90*/  @!PT LDS RZ, [RZ] ;  /* 0x00000000fffff984 */ /* 0x000fe20000000800 */
[----:B------:R-:W-:Y:S01]  /*6ca0*/  @!PT LDS RZ, [RZ] ;  /* 0x00000000fffff984 */ /* 0x000fe20000000800 */
[----:B------:R-:W-:Y:S01]  /*6cb0*/  @!PT LDS RZ, [RZ] ;  /* 0x00000000fffff984 */ /* 0x000fe20000000800 */
[----:B------:R4:W-:Y:S02]  /*6cc0*/  @!P4 LDGSTS.E.BYPASS.LTC128B.128 [R219+0x6000], desc[UR12][R58.64] ;  /* 0x060000003adbcfae */ /* 0x0009e4000b901d4c */
[----:B------:R-:W-:Y:S01]  /*6cd0*/  @!P4 IMAD.X R18, R2, 0x1, R191, P2 ;  /* 0x000000010212c824 */ /* 0x000fe200010e06bf */
[----:B------:R-:W-:Y:S01]  /*6ce0*/  @!P3 LEA.HI.X R67, R26, R19, R27, 0x1, P5 ;  /* 0x000000131a43b211 */ /* 0x000fe200028f0c1b */
[----:B------:R4:W-:Y:S01]  /*6cf0*/  @P3 STS.128 [R219+0xa000], RZ ;  /* 0x00a000ffdb003388 */ /* 0x0009e20000000c00 */
[----:B--2---:R-:W-:-:S02]  /*6d00*/  @!P4 LEA R26, P2, R28, R16, 0x1 ;  /* 0x000000101c1ac211 */ /* 0x004fc400078408ff */
        /* <DEDUP_REMOVED lines=11> */
[----:B-----5:R-:W-:Y:S01]  /*6dc0*/  @!P3 LEA R24, P2, R65, R14, 0x1 ;  /* 0x0000000e4118b211 */ /* 0x020fe200078408ff */
        /* <DEDUP_REMOVED lines=33> */
[----:B----4-:R-:W-:-:S04]  /*6fe0*/  LEA R12, P2, R19, UR8, 0x1 ;  /* 0x00000008130c7c11 */ /* 0x010fc8000f8408ff */
[----:B------:R-:W-:-:S05]  /*6ff0*/  LEA.HI.X R13, R19, UR9, R16, 0x1, P2 ;  /* 0x00000009130d7c11 */ /* 0x000fca00090f0c10 */
[----:B------:R-:W-:Y:S01]  /*7000*/  @!PT LDS RZ, [RZ] ;  /* 0x00000000fffff984 */ /* 0x000fe20000000800 */
[----:B------:R-:W-:Y:S01]  /*7010*/  @!PT LDS RZ, [RZ] ;  /* 0x00000000fffff984 */ /* 0x000fe20000000800 */
[----:B------:R-:W-:Y:S01]  /*7020*/  @!PT LDS RZ, [RZ] ;  /* 0x00000000fffff984 */ /* 0x000fe20000000800 */
[----:B------:R1:W-:Y:S04]  /*7030*/  LDGSTS.E.BYPASS.LTC128B.128 [R219+0xb800], desc[UR12][R12.64+0x80] ;  /* 0x0b8000800cdb7fae */ /* 0x0003e8000b901d4c */
.L_x_2515:
[----:B------:R-:W-:Y:S05]  /*7040*/  BSYNC B0 ;  /* 0x0000000000007941 */ /* 0x000fea0003800000 */
.L_x_2514:
[----:B------:R-:W0:Y:S01]  /*7050*/  LDGDEPBAR ;  /* 0x00000000000079af */ /* 0x000e220000000000 */
[----:B------:R-:W-:-:S04]  /*7060*/  IADD3 R190, P2, R23, R190, RZ ;  /* 0x000000be17be7210 */ /* 0x000fc80007f5e0ff */
[----:B------:R-:W-:-:S09]  /*7070*/  IADD3.X R191, R0, R191, RZ, P2, !PT ;  /* 0x000000bf00bf7210 */ /* 0x000fd200017fe4ff */
.L_x_2511:
[----:B------:R-:W-:Y:S01]  /*7080*/  FMNMX.FTZ R14, R21, R57, !PT ;  /* 0x00000039150e7209 */ /* 0x000fe20007810000 */
[----:B------:R-:W-:Y:S01]  /*7090*/  ULDC UR10, c[0x0][0x2ec] ;  /* 0x0000bb00000a7ab9 */ /* 0x000fe20000000800 */
[----:B-1--4-:R-:W-:Y:S01]  /*70a0*/  FMNMX.FTZ R13, R22, R54, !PT ;  /* 0x00000036160d7209 */ /* 0x012fe20007810000 */
        /* <DEDUP_REMOVED lines=80> */
[----:B-1----:R-:W-:-:S02]  /*75b0*/  FMNMX.FTZ R2, R15, R2, !PT ;  /* 0x000000020f027209 */ /* 0x002fc40007810000 */
[----:B--2---:R-:W-:-:S03]  /*75c0*/  FMNMX.FTZ R0, R13, R0, !PT ;  /* 0x000000000d007209 */ /* 0x004fc60007810000 */
[C---:B------:R-:W-:Y:S01]  /*75d0*/  FMUL.FTZ R140, R2.reuse, UR10 ;  /* 0x0000000a028c7c20 */ /* 0x040fe20008410000 */
[----:B------:R-:W-:Y:S01]  /*75e0*/  FSETP.NEU.FTZ.AND P2, PT, R2, -INF , PT ;  /* 0xff8000000200780b */ /* 0x000fe20003f5d000 */
[----:B------:R-:W-:-:S03]  /*75f0*/  FMUL.FTZ R133, R0, UR10 ;  /* 0x0000000a00857c20 */ /* 0x000fc60008410000 */
        /* <DEDUP_REMOVED lines=17> */
[----:B------:R-:W1:Y:S01]  /*7710*/  LDSM.16.MT88.4 R8, [R202+0xc800] ;  /* 0x00c80000ca08783b */ /* 0x000e620000004200 */
[--C-:B------:R-:W-:Y:S01]  /*7720*/  FFMA.FTZ R53, R7, UR10, -R140.reuse ;  /* 0x0000000a07357c23 */ /* 0x100fe2000801088c */
[--C-:B------:R-:W-:Y:S01]  /*7730*/  FFMA.FTZ R55, R44, UR10, -R133.reuse ;  /* 0x0000000a2c377c23 */ /* 0x100fe20008010885 */
[----:B------:R-:W2:Y:S01]  /*7740*/  MUFU.EX2 R66, R66 ;  /* 0x0000004200427308 */ /* 0x000ea20000000800 */
[--C-:B------:R-:W-:Y:S01]  /*7750*/  FFMA.FTZ R52, R20, UR10, -R133.reuse ;  /* 0x0000000a14347c23 */ /* 0x100fe20008010885 */
[----:B------:R-:W1:Y:S01]  /*7760*/  LDSM.16.MT88.4 R28, [R200+0x10000] ;  /* 0x01000000c81c783b */ /* 0x000e620000004200 */
[--C-:B------:R-:W-:Y:S01]  /*7770*/  FFMA.FTZ R50, R49, UR10, -R140.reuse ;  /* 0x0000000a31327c23 */ /* 0x100fe2000801088c */
[--C-:B------:R-:W-:Y:S01]  /*7780*/  FFMA.FTZ R44, R43, UR10, -R140.reuse ;  /* 0x0000000a2b2c7c23 */ /* 0x100fe2000801088c */
[--C-:B------:R-:W-:Y:S01]  /*7790*/  FFMA.FTZ R51, R51, UR10, -R140.reuse ;  /* 0x0000000a33337c23 */ /* 0x100fe2000801088c */
[----:B------:R-:W1:Y:S01]  /*77a0*/  LDSM.16.MT88.4 R4, [R204+0x10800] ;  /* 0x01080000cc04783b */ /* 0x000e620000004200 */
[--C-:B------:R-:W-:Y:S01]  /*77b0*/  FFMA.FTZ R47, R47, UR10, -R140.reuse ;  /* 0x0000000a2f2f7c23 */ /* 0x100fe2000801088c */
[----:B------:R-:W-:Y:S01]  /*77c0*/  MUFU.EX2 R62, R62 ;  /* 0x0000003e003e7308 */ /* 0x000fe20000000800 */
[--C-:B------:R-:W-:Y:S01]  /*77d0*/  FFMA.FTZ R49, R172, UR10, -R133.reuse ;  /* 0x0000000aac317c23 */ /* 0x100fe20008010885 */
[----:B------:R-:W-:Y:S01]  /*77e0*/  LDSM.16.MT88.4 R20, [R200+0xc800] ;  /* 0x00c80000c814783b */ /* 0x000fe20000004200 */
        /* <DEDUP_REMOVED lines=37> */
[----:B------:R-:W3:Y:S01]  /*7a40*/  MUFU.EX2 R60, R60 ;  /* 0x0000003c003c7308 */ /* 0x000ee20000000800 */
[----:B--2---:R-:W-:Y:S01]  /*7a50*/  F2FP.BF16.F32.PACK_AB R113, R65, R64 ;  /* 0x000000404171723e */ /* 0x004fe200000010ff */
[----:B------:R-:W-:Y:S01]  /*7a60*/  FFMA.FTZ R147, R147, UR10, -R140 ;  /* 0x0000000a93937c23 */ /* 0x000fe2000801088c */
[--C-:B------:R-:W-:Y:S01]  /*7a70*/  FFMA.FTZ R145, R152, UR10, -R133.reuse ;  /* 0x0000000a98917c23 */ /* 0x100fe20008010885 */
[--C-:B------:R-:W-:Y:S01]  /*7a80*/  FFMA.FTZ R150, R150, UR10, -R133.reuse ;  /* 0x0000000a96967c23 */ /* 0x100fe20008010885 */
[--C-:B------:R-:W-:Y:S01]  /*7a90*/  FFMA.FTZ R148, R148, UR10, -R133.reuse ;  /* 0x0000000a94947c23 */ /* 0x100fe20008010885 */
[----:B------:R-:W-:Y:S01]  /*7aa0*/  FFMA.FTZ R149, R142, UR10, -R133 ;  /* 0x0000000a8e957c23 */ /* 0x000fe20008010885 */
[----:B------:R-:W-:Y:S01]  /*7ab0*/  FADD.FTZ R67, R67, R66 ;  /* 0x0000004243437221 */ /* 0x000fe20000010000 */
[----:B------:R-:W-:Y:S01]  /*7ac0*/  MUFU.EX2 R58, R58 ;  /* 0x0000003a003a7308 */ /* 0x000fe20000000800 */
[----:B------:R-:W-:Y:S01]  /*7ad0*/  FADD.FTZ R64, R64, R65 ;  /* 0x0000004140407221 */ /* 0x000fe20000010000 */
[----:B------:R-:W-:Y:S01]  /*7ae0*/  FFMA.FTZ R235, R132, UR10, -R133 ;  /* 0x0000000a84eb7c23 */ /* 0x000fe20008010885 */
[----:B------:R-:W-:Y:S01]  /*7af0*/  FADD.FTZ R62, R62, R67 ;  /* 0x000000433e3e7221 */ /* 0x000fe20000010000 */
[----:B------:R-:W-:-:S03]  /*7b00*/  LEA R234, P2, R190, UR8, 0x1 ;  /* 0x00000008beea7c11 */ /* 0x000fc6000f8408ff */
[----:B------:R-:W-:Y:S01]  /*7b10*/  FADD.FTZ R61, R61, R62 ;  /* 0x0000003e3d3d7221 */ /* 0x000fe20000010000 */
[----:B------:R-:W2:Y:S01]  /*7b20*/  MUFU.EX2 R57, R57 ;  /* 0x0000003900397308 */ /* 0x000ea20000000800 */
[----:B---3--:R-:W-:Y:S01]  /*7b30*/  F2FP.BF16.F32.PACK_AB R115, R60, R63 ;  /* 0x0000003f3c73723e */ /* 0x008fe200000010ff */
[----:B------:R-:W-:Y:S01]  /*7b40*/  FADD.FTZ R63, R63, R64 ;  /* 0x000000403f3f7221 */ /* 0x000fe20000010000 */
[----:B------:R-:W-:-:S03]  /*7b50*/  LEA.HI.X R233, R190, UR9, R191, 0x1, P2 ;  /* 0x00000009bee97c11 */ /* 0x000fc600090f0cbf */
[----:B------:R-:W-:Y:S02]  /*7b60*/  FADD.FTZ R60, R60, R63 ;  /* 0x0000003f3c3c7221 */ /* 0x000fe40000010000 */
[C---:B------:R-:W-:Y:S01]  /*7b70*/  HMMA.16816.F32.BF16 R68, R112.reuse, R72, RZ ;  /* 0x000000487044723c */ /* 0x040fe200000418ff */
[----:B------:R-:W-:Y:S05]  /*7b80*/  MUFU.EX2 R56, R56 ;  /* 0x0000003800387308 */ /* 0x000fea0000000800 */
[C---:B------:R-:W-:Y:S03]  /*7b90*/  HMMA.16816.F32.BF16 R72, R112.reuse, R74, RZ ;  /* 0x0000004a7048723c */ /* 0x040fe600000418ff */
[----:B------:R-:W3:Y:S01]  /*7ba0*/  MUFU.EX2 R53, R53 ;  /* 0x0000003500357308 */ /* 0x000ee20000000800 */
[C---:B--2---:R-:W-:Y:S01]  /*7bb0*/  F2FP.BF16.F32.PACK_AB R12, R57.reuse, R58 ;  /* 0x0000003a390c723e */ /* 0x044fe200000010ff */
[----:B------:R-:W-:Y:S01]  /*7bc0*/  FADD.FTZ R58, R58, R61 ;  /* 0x0000003d3a3a7221 */ /* 0x000fe20000010000 */
[----:B------:R-:W-:Y:S03]  /*7bd0*/  HMMA.16816.F32.BF16 R128, R112, R124, RZ ;  /* 0x0000007c7080723c */ /* 0x000fe600000418ff */
[----:B------:R-:W-:-:S02]  /*7be0*/  FADD.FTZ R57, R57, R58 ;  /* 0x0000003a39397221 */ /* 0x000fc40000010000 */
        /* <DEDUP_REMOVED lines=11> */
[----:B--2---:R-:W-:Y:S01]  /*7ca0*/  F2FP.BF16.F32.PACK_AB R13, R54, R59 ;  /* 0x0000003b360d723e */ /* 0x004fe200000010ff */
[----:B------:R-:W-:Y:S01]  /*7cb0*/  HMMA.16816.F32.BF16 R96, R112, R98, RZ ;  /* 0x000000627060723c */ /* 0x000fe200000418ff */
[----:B------:R-:W-:-:S04]  /*7cc0*/  FADD.FTZ R59, R59, R60 ;  /* 0x0000003c3b3b7221 */ /* 0x000fc80000010000 */
[----:B------:R-:W-:Y:S01]  /*7cd0*/  FADD.FTZ R54, R54, R59 ;  /* 0x0000003b36367221 */ /* 0x000fe20000010000 */
[C---:B----4-:R-:W-:Y:S01]  /*7ce0*/  HMMA.16816.F32.BF16 R100, R112.reuse, R104, RZ ;  /* 0x000000687064723c */ /* 0x050fe200000418ff */
        /* <DEDUP_REMOVED lines=55> */
[----:B------:R-:W-:Y:S01]  /*8060*/  FADD.FTZ R51, R51, R56 ;  /* 0x0000003833337221 */ /* 0x000fe20000010000 */
[----:B------:R-:W-:Y:S01]  /*8070*/  FADD.FTZ R49, R49, R52 ;  /* 0x0000003431317221 */ /* 0x000fe20000010000 */
[----:B------:R-:W-:-:S02]  /*8080*/  F2FP.BF16.F32.PACK_AB R26, R44, R47 ;  /* 0x0000002f2c1a723e */ /* 0x000fc400000010ff */
        /* <DEDUP_REMOVED lines=30> */
[C---:B------:R-:W-:Y:S01]  /*8270*/  HMMA.16816.F32.BF16 R84, R24.reuse, R16, R84 ;  /* 0x000000101854723c */ /* 0x040fe20000041854 */
[----:B------:R-:W-:Y:S05]  /*8280*/  MUFU.EX2 R165, R165 ;  /* 0x000000a500a57308 */ /* 0x000fea0000000800 */
[C---:B------:R-:W-:Y:S01]  /*8290*/  HMMA.16816.F32.BF16 R88, R24.reuse, R18, R88 ;  /* 0x000000121858723c */ /* 0x040fe20000041858 */
[----:B------:R-:W3:Y:S02]  /*82a0*/  LDSM.16.MT88.4 R16, [R200+0xd800] ;  /* 0x00d80000c810783b */ /* 0x000ee40000004200 */
[----:B------:R-:W-:Y:S03]  /*82b0*/  MUFU.EX2 R172, R172 ;  /* 0x000000ac00ac7308 */ /* 0x000fe60000000800 */
[C---:B-1----:R-:W-:Y:S05]  /*82c0*/  HMMA.16816.F32.BF16 R120, R24.reuse, R8, R120 ;  /* 0x000000081878723c */ /* 0x042fea0000041878 */
        /* <DEDUP_REMOVED lines=13> */
[----:B------:R-:W1:Y:S02]  /*83a0*/  LDSM.16.MT88.4 R28, [R204+0x11800] ;  /* 0x01180000cc1c783b */ /* 0x000e640000004200 */
[----:B------:R-:W-:Y:S01]  /*83b0*/  FADD.FTZ R143, R143, R144 ;  /* 0x000000908f8f7221 */ /* 0x000fe20000010000 */
[----:B------:R-:W-:Y:S01]  /*83c0*/  MUFU.EX2 R164, R164 ;  /* 0x000000a400a47308 */ /* 0x000fe20000000800 */
[----:B------:R-:W-:Y:S01]  /*83d0*/  LDSM.16.MT88.4 R24, [R200+0x11800] ;  /* 0x01180000c818783b */ /* 0x000fe20000004200 */
[----:B--2---:R-:W-:Y:S01]  /*83e0*/  HMMA.16816.F32.BF16 R128, R8, R20, R128 ;  /* 0x000000140880723c */ /* 0x004fe20000041880 */
[----:B------:R-:W-:-:S05]  /*83f0*/  FADD.FTZ R146, R146, R143 ;  /* 0x0000008f92927221 */ /* 0x000fca0000010000 */
[C---:B------:R-:W-:Y:S01]  /*8400*/  HMMA.16816.F32.BF16 R124, R8.reuse, R22, R124 ;  /* 0x00000016087c723c */ /* 0x040fe2000004187c */
[----:B------:R-:W2:Y:S01]  /*8410*/  LDSM.16.MT88.4 R20, [R202+0x11800] ;  /* 0x01180000ca14783b */ /* 0x000ea20000004200 */
[----:B------:R-:W2:Y:S04]  /*8420*/  MUFU.EX2 R167, R167 ;  /* 0x000000a700a77308 */ /* 0x000ea80000000800 */
[C---:B-----5:R-:W-:Y:S04]  /*8430*/  HMMA.16816.F32.BF16 R68, R8.reuse, R12, R68 ;  /* 0x0000000c0844723c */ /* 0x060fe80000041844 */
[----:B------:R-:W-:Y:S02]  /*8440*/  MUFU.EX2 R153, R153 ;  /* 0x0000009900997308 */ /* 0x000fe40000000800 */
        /* <DEDUP_REMOVED lines=9> */
[C---:B------:R-:W-:Y:S01]  /*84e0*/  HMMA.16816.F32.BF16 R88, R8.reuse, R18, R88 ;  /* 0x000000120858723c */ /* 0x040fe20000041858 */
[----:B------:R-:W3:Y:S05]  /*84f0*/  LDSM.16.MT88.4 R16, [R202+0xe000] ;  /* 0x00e00000ca10783b */ /* 0x000eea0000004200 */
[C---:B-1----:R-:W-:Y:S01]  /*8500*/  HMMA.16816.F32.BF16 R92, R8.reuse, R28, R92 ;  /* 0x0000001c085c723c */ /* 0x042fe2000004185c */
[----:B------:R-:W-:Y:S05]  /*8510*/  MUFU.EX2 R145, R145 ;  /* 0x0000009100917308 */ /* 0x000fea0000000800 */
[C---:B------:R-:W-:Y:S01]  /*8520*/  HMMA.16816.F32.BF16 R96, R8.reuse, R30, R96 ;  /* 0x0000001e0860723c */ /* 0x040fe20000041860 */
[----:B------:R-:W-:Y:S02]  /*8530*/  LDSM.16.MT88.4 R28, [R202+0x12000] ;  /* 0x01200000ca1c783b */ /* 0x000fe40000004200 */
[----:B------:R-:W1:Y:S03]  /*8540*/  MUFU.EX2 R150, R150 ;  /* 0x0000009600967308 */ /* 0x000e660000000800 */
        /* <DEDUP_REMOVED lines=18> */
[----:B------:R-:W1:Y:S04]  /*8670*/  LDSM.16.MT88.4 R8, [R200+0xe000] ;  /* 0x00e00000c808783b */ /* 0x000e680000004200 */
[----:B------:R-:W-:Y:S01]  /*8680*/  LDSM.16.MT88.4 R24, [R200+0x12000] ;  /* 0x01200000c818783b */ /* 0x000fe20000004200 */
[C---:B----4-:R-:W-:Y:S06]  /*8690*/  HMMA.16816.F32.BF16 R128, R20.reuse, R4, R128 ;  /* 0x000000041480723c */ /* 0x050fec0000041880 */
        /* <DEDUP_REMOVED lines=21> */
[----:B------:R-:W4:Y:S01]  /*87f0*/  LDSM.16.MT88.4 R4, [R200+0xe800] ;  /* 0x00e80000c804783b */ /* 0x000f220000004200 */
[----:B------:R-:W-:-:S04]  /*8800*/  FADD.FTZ R164, R164, R163 ;  /* 0x000000a3a4a47221 */ /* 0x000fc80000010000 */
[----:B---3--:R-:W-:Y:S01]  /*8810*/  HMMA.16816.F32.BF16 R128, R28, R16, R128 ;  /* 0x000000101c80723c */ /* 0x008fe20000041880 */
[----:B------:R-:W-:-:S05]  /*8820*/  FADD.FTZ R164, R167, R164 ;  /* 0x000000a4a7a47221 */ /* 0x000fca0000010000 */
[C---:B------:R-:W-:Y:S01]  /*8830*/  HMMA.16816.F32.BF16 R124, R28.reuse, R18, R124 ;  /* 0x000000121c7c723c */ /* 0x040fe2000004187c */
[----:B------:R-:W3:Y:S05]  /*8840*/  LDSM.16.MT88.4 R16, [R202+0x12800] ;  /* 0x01280000ca10783b */ /* 0x000eea0000004200 */
[C---:B-1----:R-:W-:Y:S06]  /*8850*/  HMMA.16816.F32.BF16 R76, R28.reuse, R8, R76 ;  /* 0x000000081c4c723c */ /* 0x042fec000004184c */
[C---:B------:R-:W-:Y:S01]  /*8860*/  HMMA.16816.F32.BF16 R80, R28.reuse, R10, R80 ;  /* 0x0000000a1c50723c */ /* 0x040fe20000041850 */
[----:B------:R-:W-:Y:S05]  /*8870*/  LDSM.16.MT88.4 R8, [R202+0xf000] ;  /* 0x00f00000ca08783b */ /* 0x000fea0000004200 */
[C---:B------:R-:W-:Y:S06]  /*8880*/  HMMA.16816.F32.BF16 R68, R28.reuse, R12, R68 ;  /* 0x0000000c1c44723c */ /* 0x040fec0000041844 */
[----:B------:R-:W-:Y:S01]  /*8890*/  HMMA.16816.F32.BF16 R72, R28, R14, R72 ;  /* 0x0000000e1c48723c */ /* 0x000fe20000041848 */
[----:B------:R-:W1:Y:S05]  /*88a0*/  LDSM.16.MT88.4 R12, [R201+0x12800] ;  /* 0x01280000c90c783b */ /* 0x000e6a0000004200 */
[C---:B------:R-:W-:Y:S06]  /*88b0*/  HMMA.16816.F32.BF16 R92, R20.reuse, R32, R92 ;  /* 0x00000020145c723c */ /* 0x040fec000004185c */
[C---:B------:R-:W-:Y:S01]  /*88c0*/  HMMA.16816.F32.BF16 R96, R20.reuse, R34, R96 ;  /* 0x000000221460723c */ /* 0x040fe20000041860 */
[----:B------:R-:W-:Y:S05]  /*88d0*/  LDSM.16.MT88.4 R32, [R200+0x12800] ;  /* 0x01280000c820783b */ /* 0x000fea0000004200 */
[C---:B------:R-:W-:Y:S06]  /*88e0*/  HMMA.16816.F32.BF16 R116, R20.reuse, R24, R116 ;  /* 0x000000181474723c */ /* 0x040fec0000041874 */
[----:B------:R-:W-:Y:S01]  /*88f0*/  HMMA.16816.F32.BF16 R112, R20, R26, R112 ;  /* 0x0000001a1470723c */ /* 0x000fe20000041870 */
[----:B------:R-:W5:Y:S04]  /*8900*/  LDSM.16.MT88.4 R20, [R204+0x12800] ;  /* 0x01280000cc14783b */ /* 0x000f680000004200 */
[----:B------:R-:W5:Y:S01]  /*8910*/  LDSM.16.MT88.4 R24, [R204+0xf000] ;  /* 0x00f00000cc18783b */ /* 0x000f620000004200 */
[C---:B----4-:R-:W-:Y:S06]  /*8920*/  HMMA.16816.F32.BF16 R84, R28.reuse, R4, R84 ;  /* 0x000000041c54723c */ /* 0x050fec0000041854 */
[C---:B------:R-:W-:Y:S01]  /*8930*/  HMMA.16816.F32.BF16 R88, R28.reuse, R6, R88 ;  /* 0x000000061c58723c */ /* 0x040fe20000041858 */
[----:B------:R-:W4:Y:S05]  /*8940*/  LDSM.16.MT88.4 R4, [R201+0xf000] ;  /* 0x00f00000c904783b */ /* 0x000f2a0000004200 */
[C---:B---3--:R-:W-:Y:S06]  /*8950*/  HMMA.16816.F32.BF16 R100, R28.reuse, R16, R100 ;  /* 0x000000101c64723c */ /* 0x048fec0000041864 */
[----:B------:R-:W-:Y:S01]  /*8960*/  HMMA.16816.F32.BF16 R104, R28, R18, R104 ;  /* 0x000000121c68723c */ /* 0x000fe20000041868 */
[----:B------:R-:W-:-:S02]  /*8970*/  F2FP.BF16.F32.PACK_AB R16, R162, R153 ;  /* 0x00000099a210723e */ /* 0x000fc400000010ff */
[----:B------:R-:W-:-:S03]  /*8980*/  F2FP.BF16.F32.PACK_AB R17, R150, R145 ;  /* 0x000000919611723e */ /* 0x000fc600000010ff */
[----:B-1----:R-:W-:Y:S01]  /*8990*/  HMMA.16816.F32.BF16 R120, R28, R12, R120 ;  /* 0x0000000c1c78723c */ /* 0x002fe20000041878 */
[----:B------:R-:W-:Y:S02]  /*89a0*/  F2FP.BF16.F32.PACK_AB R18, R168, R147 ;  /* 0x00000093a812723e */ /* 0x000fe400000010ff */
[----:B--2---:R-:W-:-:S03]  /*89b0*/  F2FP.BF16.F32.PACK_AB R19, R149, R148 ;  /* 0x000000949513723e */ /* 0x004fc600000010ff */
[----:B------:R-:W-:Y:S01]  /*89c0*/  HMMA.16816.F32.BF16 R108, R28, R14, R108 ;  /* 0x0000000e1c6c723c */ /* 0x000fe2000004186c */
[----:B------:R-:W-:Y:S05]  /*89d0*/  LDSM.16.MT88.4 R12, [R204+0x13000] ;  /* 0x01300000cc0c783b */ /* 0x000fea0000004200 */
[C---:B------:R-:W-:Y:S06]  /*89e0*/  HMMA.16816.F32.BF16 R68, R16.reuse, R8, R68 ;  /* 0x000000081044723c */ /* 0x040fec0000041844 */
[----:B------:R-:W-:Y:S01]  /*89f0*/  HMMA.16816.F32.BF16 R72, R16, R10, R72 ;  /* 0x0000000a1048723c */ /* 0x000fe20000041848 */
[----:B------:R-:W1:Y:S05]  /*8a00*/  LDSM.16.MT88.4 R8, [R202+0x13000] ;  /* 0x01300000ca08783b */ /* 0x000e6a0000004200 */
[C---:B-----5:R-:W-:Y:S06]  /*8a10*/  HMMA.16816.F32.BF16 R92, R28.reuse, R20, R92 ;  /* 0x000000141c5c723c */ /* 0x060fec000004185c */
[----:B------:R-:W-:Y:S01]  /*8a20*/  HMMA.16816.F32.BF16 R96, R28, R22, R96 ;  /* 0x000000161c60723c */ /* 0x000fe20000041860 */
[----:B------:R-:W2:Y:S05]  /*8a30*/  LDSM.16.MT88.4 R20, [R200+0xf000] ;  /* 0x00f00000c814783b */ /* 0x000eaa0000004200 */
[C---:B------:R-:W-:Y:S06]  /*8a40*/  HMMA.16816.F32.BF16 R128, R16.reuse, R24, R128 ;  /* 0x000000181080723c */ /* 0x040fec0000041880 */
[C---:B------:R-:W-:Y:S01]  /*8a50*/  HMMA.16816.F32.BF16 R124, R16.reuse, R26, R124 ;  /* 0x0000001a107c723c */ /* 0x040fe2000004187c */
[----:B------:R-:W-:Y:S05]  /*8a60*/  LDSM.16.MT88.4 R24, [R200+0x13000] ;  /* 0x01300000c818783b */ /* 0x000fea0000004200 */
[C---:B----4-:R-:W-:Y:S06]  /*8a70*/  HMMA.16816.F32.BF16 R76, R16.reuse, R4, R76 ;  /* 0x00000004104c723c */ /* 0x050fec000004184c */
[C---:B------:R-:W-:Y:S01]  /*8a80*/  HMMA.16816.F32.BF16 R80, R16.reuse, R6, R80 ;  /* 0x000000061050723c */ /* 0x040fe20000041850 */
[----:B------:R-:W3:Y:S05]  /*8a90*/  LDSM.16.MT88.4 R4, [R201+0x13000] ;  /* 0x01300000c904783b */ /* 0x000eea0000004200 */
[C---:B-1----:R-:W-:Y:S06]  /*8aa0*/  HMMA.16816.F32.BF16 R100, R16.reuse, R8, R100 ;  /* 0x000000081064723c */ /* 0x042fec0000041864 */
[----:B------:R-:W-:Y:S01]  /*8ab0*/  HMMA.16816.F32.BF16 R104, R16, R10, R104 ;  /* 0x0000000a1068723c */ /* 0x000fe20000041868 */
[----:B------:R-:W1:Y:S05]  /*8ac0*/  LDSM.16.MT88.4 R8, [R202+0xf800] ;  /* 0x00f80000ca08783b */ /* 0x000e6a0000004200 */
[C---:B------:R-:W-:Y:S06]  /*8ad0*/  HMMA.16816.F32.BF16 R116, R28.reuse, R32, R116 ;  /* 0x000000201c74723c */ /* 0x040fec0000041874 */
[----:B------:R-:W-:Y:S01]  /*8ae0*/  HMMA.16816.F32.BF16 R112, R28, R34, R112 ;  /* 0x000000221c70723c */ /* 0x000fe20000041870 */
[--C-:B------:R-:W-:Y:S01]  /*8af0*/  FFMA.FTZ R32, R138, UR10, -R133.reuse ;  /* 0x0000000a8a207c23 */ /* 0x100fe20008010885 */
[----:B------:R-:W-:-:S04]  /*8b00*/  FFMA.FTZ R33, R136, UR10, -R133 ;  /* 0x0000000a88217c23 */ /* 0x000fc80008010885 */
[C---:B--2---:R-:W-:Y:S01]  /*8b10*/  HMMA.16816.F32.BF16 R84, R16.reuse, R20, R84 ;  /* 0x000000141054723c */ /* 0x044fe20000041854 */
[--C-:B------:R-:W-:Y:S01]  /*8b20*/  FFMA.FTZ R28, R141, UR10, -R140.reuse ;  /* 0x0000000a8d1c7c23 */ /* 0x100fe2000801088c */
[--C-:B------:R-:W-:Y:S01]  /*8b30*/  FFMA.FTZ R29, R139, UR10, -R140.reuse ;  /* 0x0000000a8b1d7c23 */ /* 0x100fe2000801088c */
[--C-:B------:R-:W-:Y:S01]  /*8b40*/  FFMA.FTZ R30, R137, UR10, -R140.reuse ;  /* 0x0000000a891e7c23 */ /* 0x100fe2000801088c */
[----:B------:R-:W-:Y:S01]  /*8b50*/  FFMA.FTZ R31, R135, UR10, -R140 ;  /* 0x0000000a871f7c23 */ /* 0x000fe2000801088c */
[----:B------:R-:W-:Y:S01]  /*8b60*/  FFMA.FTZ R34, R134, UR10, -R133 ;  /* 0x0000000a86227c23 */ /* 0x000fe20008010885 */
[----:B------:R-:W-:Y:S01]  /*8b70*/  MUFU.EX2 R32, R32 ;  /* 0x0000002000207308 */ /* 0x000fe20000000800 */
[C---:B------:R-:W-:Y:S01]  /*8b80*/  HMMA.16816.F32.BF16 R88, R16.reuse, R22, R88 ;  /* 0x000000161058723c */ /* 0x040fe20000041858 */
[----:B------:R-:W-:Y:S05]  /*8b90*/  LDSM.16.MT88.4 R20, [R201+0xf800] ;  /* 0x00f80000c914783b */ /* 0x000fea0000004200 */
[C---:B------:R-:W-:Y:S01]  /*8ba0*/  HMMA.16816.F32.BF16 R92, R16.reuse, R12, R92 ;  /* 0x0000000c105c723c */ /* 0x040fe2000004185c */
[----:B------:R-:W-:Y:S05]  /*8bb0*/  MUFU.EX2 R28, R28 ;  /* 0x0000001c001c7308 */ /* 0x000fea0000000800 */
[C---:B------:R-:W-:Y:S01]  /*8bc0*/  HMMA.16816.F32.BF16 R96, R16.reuse, R14, R96 ;  /* 0x0000000e1060723c */ /* 0x040fe20000041860 */
[----:B------:R-:W2:Y:S02]  /*8bd0*/  LDSM.16.MT88.4 R12, [R204+0xf800] ;  /* 0x00f80000cc0c783b */ /* 0x000ea40000004200 */
[----:B------:R-:W4:Y:S03]  /*8be0*/  MUFU.EX2 R29, R29 ;  /* 0x0000001d001d7308 */ /* 0x000f260000000800 */
[C---:B---3--:R-:W-:Y:S05]  /*8bf0*/  HMMA.16816.F32.BF16 R120, R16.reuse, R4, R120 ;  /* 0x000000041078723c */ /* 0x048fea0000041878 */
[----:B------:R-:W-:Y:S01]  /*8c00*/  MUFU.EX2 R30, R30 ;  /* 0x0000001e001e7308 */ /* 0x000fe20000000800 */
[C---:B------:R-:W-:Y:S06]  /*8c10*/  HMMA.16816.F32.BF16 R108, R16.reuse, R6, R108 ;  /* 0x00000006106c723c */ /* 0x040fec000004186c */
[----:B------:R-:W-:Y:S01]  /*8c20*/  HMMA.16816.F32.BF16 R116, R16, R24, R116 ;  /* 0x000000181074723c */ /* 0x000fe20000041874 */
[----:B------:R-:W3:Y:S01]  /*8c30*/  MUFU.EX2 R31, R31 ;  /* 0x0000001f001f7308 */ /* 0x000ee20000000800 */
[----:B----4-:R-:W-:-:S04]  /*8c40*/  F2FP.BF16.F32.PACK_AB R4, R29, R28 ;  /* 0x0000001c1d04723e */ /* 0x010fc800000010ff */
[----:B------:R-:W-:Y:S01]  /*8c50*/  HMMA.16816.F32.BF16 R112, R16, R26, R112 ;  /* 0x0000001a1070723c */ /* 0x000fe20000041870 */
[----:B------:R-:W4:Y:S01]  /*8c60*/  LDSM.16.MT88.4 R16, [R200+0xf800] ;  /* 0x00f80000c810783b */ /* 0x000f220000004200 */
[----:B------:R-:W-:Y:S01]  /*8c70*/  FADD.FTZ R24, R40, R45 ;  /* 0x0000002d28187221 */ /* 0x000fe20000010000 */
[----:B------:R-:W5:Y:S03]  /*8c80*/  MUFU.EX2 R33, R33 ;  /* 0x0000002100217308 */ /* 0x000f660000000800 */
[----:B------:R-:W-:-:S04]  /*8c90*/  FADD.FTZ R24, R37, R24 ;  /* 0x0000001825187221 */ /* 0x000fc80000010000 */
[----:B------:R-:W-:Y:S01]  /*8ca0*/  FADD.FTZ R151, R151, R24 ;  /* 0x0000001897977221 */ /* 0x000fe20000010000 */
[----:B------:R-:W1:Y:S01]  /*8cb0*/  MUFU.EX2 R34, R34 ;  /* 0x0000002200227308 */ /* 0x000e620000000800 */
[----:B---3--:R-:W-:Y:S02]  /*8cc0*/  F2FP.BF16.F32.PACK_AB R6, R31, R30 ;  /* 0x0000001e1f06723e */ /* 0x008fe400000010ff */
[----:B------:R-:W-:-:S04]  /*8cd0*/  FADD.FTZ R154, R154, R151 ;  /* 0x000000979a9a7221 */ /* 0x000fc80000010000 */
[----:B------:R-:W-:Y:S01]  /*8ce0*/  FADD.FTZ R155, R155, R154 ;  /* 0x0000009a9b9b7221 */ /* 0x000fe20000010000 */
[----:B-----5:R-:W-:-:S03]  /*8cf0*/  F2FP.BF16.F32.PACK_AB R5, R33, R32 ;  /* 0x000000202105723e */ /* 0x020fc600000010ff */
[----:B------:R-:W-:-:S04]  /*8d00*/  FADD.FTZ R156, R156, R155 ;  /* 0x0000009b9c9c7221 */ /* 0x000fc80000010000 */
[----:B------:R-:W-:Y:S01]  /*8d10*/  FADD.FTZ R161, R161, R156 ;  /* 0x0000009ca1a17221 */ /* 0x000fe20000010000 */
[----:B-1----:R-:W-:-:S03]  /*8d20*/  F2FP.BF16.F32.PACK_AB R7, R235, R34 ;  /* 0x00000022eb07723e */ /* 0x002fc600000010ff */
        /* <DEDUP_REMOVED lines=19> */
[----:B------:R-:W-:Y:S01]  /*8e60*/  HMMA.16816.F32.BF16 R104, R4, R10, R104 ;  /* 0x0000000a0468723c */ /* 0x000fe20000041868 */
[----:B------:R-:W-:-:S04]  /*8e70*/  FADD.FTZ R9, R145, R164 ;  /* 0x000000a491097221 */ /* 0x000fc80000010000 */
[----:B------:R-:W-:Y:S01]  /*8e80*/  FADD.FTZ R9, R150, R9 ;  /* 0x0000000996097221 */ /* 0x000fe20000010000 */
[C---:B--2---:R-:W-:Y:S03]  /*8e90*/  HMMA.16816.F32.BF16 R92, R4.reuse, R12, R92 ;  /* 0x0000000c045c723c */ /* 0x044fe6000004185c */
[----:B------:R-:W-:Y:S01]  /*8ea0*/  FADD.FTZ R148, R148, R9 ;  /* 0x0000000994947221 */ /* 0x000fe20000010000 */
[----:B------:R-:W-:Y:S02]  /*8eb0*/  FADD.FTZ R9, R168, R147 ;  /* 0x00000093a8097221 */ /* 0x000fe40000010000 */
[----:B------:R-:W-:Y:S01]  /*8ec0*/  HMMA.16816.F32.BF16 R96, R4, R14, R96 ;  /* 0x0000000e0460723c */ /* 0x000fe20000041860 */
[----:B------:R-:W-:Y:S01]  /*8ed0*/  FADD.FTZ R149, R149, R148 ;  /* 0x0000009495957221 */ /* 0x000fe20000010000 */
[----:B------:R-:W-:-:S03]  /*8ee0*/  FADD.FTZ R28, R28, R9 ;  /* 0x000000091c1c7221 */ /* 0x000fc60000010000 */
[----:B------:R-:W-:Y:S01]  /*8ef0*/  FADD.FTZ R32, R32, R149 ;  /* 0x0000009520207221 */ /* 0x000fe20000010000 */
[----:B------:R-:W-:Y:S01]  /*8f00*/  FADD.FTZ R29, R29, R28 ;  /* 0x0000001c1d1d7221 */ /* 0x000fe20000010000 */
[----:B---3--:R-:W-:Y:S02]  /*8f10*/  HMMA.16816.F32.BF16 R120, R4, R20, R120 ;  /* 0x000000140478723c */ /* 0x008fe40000041878 */
[----:B------:R-:W-:Y:S01]  /*8f20*/  FADD.FTZ R33, R33, R32 ;  /* 0x0000002021217221 */ /* 0x000fe20000010000 */
[----:B------:R-:W-:-:S03]  /*8f30*/  FADD.FTZ R30, R30, R29 ;  /* 0x0000001d1e1e7221 */ /* 0x000fc60000010000 */
[----:B------:R-:W-:Y:S01]  /*8f40*/  FADD.FTZ R34, R34, R33 ;  /* 0x0000002122227221 */ /* 0x000fe20000010000 */
[----:B------:R-:W-:Y:S01]  /*8f50*/  HMMA.16816.F32.BF16 R108, R4, R22, R108 ;  /* 0x00000016046c723c */ /* 0x000fe2000004186c */
[----:B------:R-:W-:Y:S02]  /*8f60*/  FADD.FTZ R236, R31, R30 ;  /* 0x0000001e1fec7221 */ /* 0x000fe40000010000 */
[----:B------:R-:W-:-:S03]  /*8f70*/  FADD.FTZ R235, R235, R34 ;  /* 0x00000022ebeb7221 */ /* 0x000fc60000010000 */
        /* <DEDUP_REMOVED lines=57> */
[----:B------:R-:W-:Y:S02]  /*9310*/  IMAD R5, R6, R187, R5 ;  /* 0x000000bb06057224 */ /* 0x000fe400078e0205 */
[----:B--2---:R-:W-:Y:S02]  /*9320*/  IMAD.IADD R4, R4, 0x1, -R9 ;  /* 0x0000000104047824 */ /* 0x004fe400078e0a09 */
[----:B------:R-:W-:-:S03]  /*9330*/  IMAD.WIDE.U32 R8, R6, R186, RZ ;  /* 0x000000ba06087225 */ /* 0x000fc600078e00ff */
[----:B------:R-:W-:Y:S02]  /*9340*/  SHF.R.S32.HI R7, RZ, 0x1f, R4 ;  /* 0x0000001fff077819 */ /* 0x000fe40000011404 */
[----:B------:R-:W-:-:S03]  /*9350*/  IADD3 R9, R9, R5, RZ ;  /* 0x0000000509097210 */ /* 0x000fc60007ffe0ff */
[----:B------:R-:W-:Y:S02]  /*9360*/  IMAD R7, R7, UR4, RZ ;  /* 0x0000000407077c24 */ /* 0x000fe4000f8e02ff */
[----:B------:R-:W-:-:S04]  /*9370*/  IMAD.WIDE.U32 R8, R4, UR4, R8 ;  /* 0x0000000404087c25 */ /* 0x000fc8000f8e0008 */
[----:B------:R-:W-:-:S04]  /*9380*/  IMAD R7, R4, UR5, R7 ;  /* 0x0000000504077c24 */ /* 0x000fc8000f8e0207 */
[----:B------:R-:W-:Y:S01]  /*9390*/  IMAD.IADD R5, R9, 0x1, R7 ;  /* 0x0000000109057824 */ /* 0x000fe200078e0207 */
[----:B------:R-:W-:Y:S06]  /*93a0*/  BRA `(.L_x_2518) ;  /* 0x0000000000087947 */ /* 0x000fec0003800000 */
.L_x_2517:
[----:B------:R-:W-:-:S04]  /*93b0*/  LEA R8, -R186, RZ, 0x7 ;  /* 0x000000ffba087211 */ /* 0x000fc800078e39ff */
[----:B------:R-:W-:-:S07]  /*93c0*/  SHF.R.S32.HI R5, RZ, 0x1f, R8 ;  /* 0x0000001fff057819 */ /* 0x000fce0000011408 */
.L_x_2518:
        /* <DEDUP_REMOVED lines=71> */
[----:B------:R-:W-:Y:S01]  /*9840*/  @!P2 LEA R30, P5, R4, R188, 0x1 ;  /* 0x000000bc041ea211 */ /* 0x000fe200078a08ff */
        /* <DEDUP_REMOVED lines=22> */
[----:B-1----:R-:W-:Y:S01]  /*99b0*/  @!P1 LEA R26, P5, R4, UR6, 0x1 ;  /* 0x00000006041a9c11 */ /* 0x002fe2000f8a08ff */
[----:B------:R-:W-:Y:S01]  /*99c0*/  @!P1 IMAD.X R7, R6, 0x1, R36, P3 ;  /* 0x0000000106079824 */ /* 0x000fe200018e0624 */
[----:B------:R-:W-:Y:S01]  /*99d0*/  @!PT LDS RZ, [RZ] ;  /* 0x00000000fffff984 */ /* 0x000fe20000000800 */
[----:B------:R-:W-:Y:S01]  /*99e0*/  @!PT LDS RZ, [RZ] ;  /* 0x00000000fffff984 */ /* 0x000fe20000000800 */
[----:B------:R-:W-:Y:S01]  /*99f0*/  @!PT LDS RZ, [RZ] ;  /* 0x00000000fffff984 */ /* 0x000fe20000000800 */
[----:B------:R-:W-:Y:S01]  /*9a00*/  @!P1 LDGSTS.E.BYPASS.LTC128B.128 [R219+0x11800], desc[UR12][R14.64+0x80] ;  /* 0x118000800edb9fae */ /* 0x000fe2000b901d4c */
[----:B------:R-:W-:Y:S01]  /*9a10*/  @!P2 LEA R8, P4, R9, R188, 0x1 ;  /* 0x000000bc0908a211 */ /* 0x000fe200078808ff */
        /* <DEDUP_REMOVED lines=10> */
[----:B------:R-:W-:Y:S01]  /*9ac0*/  IMAD.MOV.U32 R189, RZ, RZ, R195 ;  /* 0x000000ffffbd7224 */ /* 0x000fe200078e00c3 */
        /* <DEDUP_REMOVED lines=38> */
[----:B-1----:R-:W2:Y:S04]  /*9d30*/  LDSM.16.M88.4 R28, [R210+0x4800] ;  /* 0x00480000d21c783b */ /* 0x002ea80000000200 */
[----:B------:R-:W1:Y:S04]  /*9d40*/  LDSM.16.M88.4 R20, [R210+0x5000] ;  /* 0x00500000d214783b */ /* 0x000e680000000200 */
[----:B------:R-:W4:Y:S04]  /*9d50*/  LDSM.16.M88.4 R12, [R210+0x5800] ;  /* 0x00580000d20c783b */ /* 0x000f280000000200 */
[----:B------:R-:W5:Y:S04]  /*9d60*/  LDSM.16.M88.4 R4, [R210+0x6000] ;  /* 0x00600000d204783b */ /* 0x000f680000000200 */
[----:B------:R-:W-:Y:S04]  /*9d70*/  LDSM.16.M88.4 R172, [R209] ;  /* 0x00000000d1ac783b */ /* 0x000fe80000000200 */
[----:B------:R-:W5:Y:S04]  /*9d80*/  LDSM.16.M88.4 R60, [R208] ;  /* 0x00000000d03c783b */ /* 0x000f680000000200 */
[----:B------:R-:W5:Y:S04]  /*9d90*/  LDSM.16.M88.4 R160, [R210+0x6800] ;  /* 0x00680000d2a0783b */ /* 0x000f680000000200 */
[----:B------:R-:W5:Y:S04]  /*9da0*/  LDSM.16.M88.4 R152, [R210+0x7000] ;  /* 0x00700000d298783b */ /* 0x000f680000000200 */
[----:B------:R-:W5:Y:S04]  /*9db0*/  LDSM.16.M88.4 R64, [R210+0x7800] ;  /* 0x00780000d240783b */ /* 0x000f680000000200 */
[----:B------:R-:W5:Y:S01]  /*9dc0*/  LDSM.16.M88.4 R56, [R208+0x800] ;  /* 0x00080000d038783b */ /* 0x000f620000000200 */
[C---:B---3--:R-:W-:Y:S03]  /*9dd0*/  HMMA.16816.F32.BF16 R40, R144.reuse, R36, RZ ;  /* 0x000000249028723c */ /* 0x048fe600000418ff */
[----:B------:R-:W3:Y:S03]  /*9de0*/  LDSM.16.M88.4 R52, [R208+0x1000] ;  /* 0x00100000d034783b */ /* 0x000ee60000000200 */
[C---:B------:R-:W-:Y:S01]  /*9df0*/  HMMA.16816.F32.BF16 R36, R144.reuse, R38, RZ ;  /* 0x000000269024723c */ /* 0x040fe200000418ff */
[----:B------:R-:W3:Y:S04]  /*9e00*/  LDSM.16.M88.4 R48, [R208+0x1800] ;  /* 0x00180000d030783b */ /* 0x000ee80000000200 */
[----:B------:R-:W3:Y:S01]  /*9e10*/  LDSM.16.M88.4 R44, [R208+0x2000] ;  /* 0x00200000d02c783b */ /* 0x000ee20000000200 */
[C---:B--2---:R-:W-:Y:S03]  /*9e20*/  HMMA.16816.F32.BF16 R32, R144.reuse, R28, RZ ;  /* 0x0000001c9020723c */ /* 0x044fe600000418ff */
[----:B------:R-:W2:Y:S03]  /*9e30*/  LDSM.16.M88.4 R132, [R208+0x2800] ;  /* 0x00280000d084783b */ /* 0x000ea60000000200 */
[C---:B-1----:R-:W-:Y:S01]  /*9e40*/  HMMA.16816.F32.BF16 R24, R144.reuse, R20, RZ ;  /* 0x000000149018723c */ /* 0x042fe200000418ff */
[----:B------:R-:W-:Y:S04]  /*9e50*/  LDSM.16.M88.4 R176, [R208+0x3800] ;  /* 0x00380000d0b0783b */ /* 0x000fe80000000200 */
[----:B------:R-:W-:Y:S01]  /*9e60*/  LDSM.16.M88.4 R168, [R203+0x6000] ;  /* 0x00600000cba8783b */ /* 0x000fe20000000200 */
[C---:B----4-:R-:W-:Y:S03]  /*9e70*/  HMMA.16816.F32.BF16 R16, R144.reuse, R12, RZ ;  /* 0x0000000c9010723c */ /* 0x050fe600000418ff */
[----:B------:R-:W-:Y:S03]  /*9e80*/  LDSM.16.M88.4 R140, [R203+0x6800] ;  /* 0x00680000cb8c783b */ /* 0x000fe60000000200 */
[C---:B------:R-:W-:Y:S01]  /*9e90*/  HMMA.16816.F32.BF16 R28, R144.reuse, R30, RZ ;  /* 0x0000001e901c723c */ /* 0x040fe200000418ff */
[----:B------:R-:W-:Y:S04]  /*9ea0*/  LDSM.16.M88.4 R136, [R203+0x7000] ;  /* 0x00700000cb88783b */ /* 0x000fe80000000200 */
[----:B------:R-:W-:Y:S01]  /*9eb0*/  LDSM.16.M88.4 R180, [R206] ;  /* 0x00000000ceb4783b */ /* 0x000fe20000000200 */
[C---:B------:R-:W-:Y:S03]  /*9ec0*/  HMMA.16816.F32.BF16 R20, R144.reuse, R22, RZ ;  /* 0x000000169014723c */ /* 0x040fe600000418ff */
[----:B------:R-:W0:Y:S03]  /*9ed0*/  LDGDEPBAR ;  /* 0x00000000000079af */ /* 0x000e260000000000 */
[C---:B------:R-:W-:Y:S06]  /*9ee0*/  HMMA.16816.F32.BF16 R12, R144.reuse, R14, RZ ;  /* 0x0000000e900c723c */ /* 0x040fec00000418ff */
[C---:B-----5:R-:W-:Y:S06]  /*9ef0*/  HMMA.16816.F32.BF16 R8, R144.reuse, R4, RZ ;  /* 0x000000049008723c */ /* 0x060fec00000418ff */
[----:B------:R-:W-:Y:S06]  /*9f00*/  HMMA.16816.F32.BF16 R4, R144, R6, RZ ;  /* 0x000000069004723c */ /* 0x000fec00000418ff */
[C---:B------:R-:W-:Y:S06]  /*9f10*/  HMMA.16816.F32.BF16 R40, R172.reuse, R60, R40 ;  /* 0x0000003cac28723c */ /* 0x040fec0000041828 */
[----:B------:R-:W-:Y:S01]  /*9f20*/  HMMA.16816.F32.BF16 R36, R172, R62, R36 ;  /* 0x0000003eac24723c */ /* 0x000fe20000041824 */
[----:B------:R-:W1:Y:S05]  /*9f30*/  LDSM.16.M88.4 R60, [R208+0x3000] ;  /* 0x00300000d03c783b */ /* 0x000e6a0000000200 */
[C---:B------:R-:W-:Y:S06]  /*9f40*/  HMMA.16816.F32.BF16 R164, R144.reuse, R160, RZ ;  /* 0x000000a090a4723c */ /* 0x040fec00000418ff */
[C---:B------:R-:W-:Y:S06]  /*9f50*/  HMMA.16816.F32.BF16 R156, R144.reuse, R152, RZ ;  /* 0x00000098909c723c */ /* 0x040fec00000418ff */
[C---:B------:R-:W-:Y:S06]  /*9f60*/  HMMA.16816.F32.BF16 R160, R144.reuse, R162, RZ ;  /* 0x000000a290a0723c */ /* 0x040fec00000418ff */
[C---:B------:R-:W-:Y:S06]  /*9f70*/  HMMA.16816.F32.BF16 R152, R144.reuse, R154, RZ ;  /* 0x0000009a9098723c */ /* 0x040fec00000418ff */
[C---:B------:R-:W-:Y:S06]  /*9f80*/  HMMA.16816.F32.BF16 R148, R144.reuse, R64, RZ ;  /* 0x000000409094723c */ /* 0x040fec00000418ff */
[----:B------:R-:W-:Y:S01]  /*9f90*/  HMMA.16816.F32.BF16 R144, R144, R66, RZ ;  /* 0x000000429090723c */ /* 0x000fe200000418ff */
[----:B------:R-:W-:Y:S05]  /*9fa0*/  LDSM.16.M88.4 R64, [R207] ;  /* 0x00000000cf40783b */ /* 0x000fea0000000200 */
        /* <DEDUP_REMOVED lines=8> */
[----:B------:R-:W5:Y:S05]  /*a030*/  LDSM.16.M88.4 R48, [R203+0x5000] ;  /* 0x00500000cb30783b */ /* 0x000f6a0000000200 */
[C---:B------:R-:W-:Y:S06]  /*a040*/  HMMA.16816.F32.BF16 R8, R172.reuse, R44, R8 ;  /* 0x0000002cac08723c */ /* 0x040fec0000041808 */
[C---:B------:R-:W-:Y:S01]  /*a050*/  HMMA.16816.F32.BF16 R4, R172.reuse, R46, R4 ;  /* 0x0000002eac04723c */ /* 0x040fe20000041804 */
[----:B------:R-:W5:Y:S05]  /*a060*/  LDSM.16.M88.4 R44, [R203+0x5800] ;  /* 0x00580000cb2c783b */ /* 0x000f6a0000000200 */
[C---:B--2---:R-:W-:Y:S06]  /*a070*/  HMMA.16816.F32.BF16 R164, R172.reuse, R132, R164 ;  /* 0x00000084aca4723c */ /* 0x044fec00000418a4 */
[C---:B------:R-:W-:Y:S01]  /*a080*/  HMMA.16816.F32.BF16 R160, R172.reuse, R134, R160 ;  /* 0x00000086aca0723c */ /* 0x040fe200000418a0 */
[----:B------:R-:W2:Y:S05]  /*a090*/  LDSM.16.M88.4 R132, [R203+0x7800] ;  /* 0x00780000cb84783b */ /* 0x000eaa0000000200 */
[C---:B-1----:R-:W-:Y:S06]  /*a0a0*/  HMMA.16816.F32.BF16 R156, R172.reuse, R60, R156 ;  /* 0x0000003cac9c723c */ /* 0x042fec000004189c */
[C---:B------:R-:W-:Y:S01]  /*a0b0*/  HMMA.16816.F32.BF16 R152, R172.reuse, R62, R152 ;  /* 0x0000003eac98723c */ /* 0x040fe20000041898 */
[----:B------:R-:W1:Y:S05]  /*a0c0*/  LDSM.16.M88.4 R60, [R205] ;  /* 0x00000000cd3c783b */ /* 0x000e6a0000000200 */
[C---:B------:R-:W-:Y:S06]  /*a0d0*/  HMMA.16816.F32.BF16 R148, R172.reuse, R176, R148 ;  /* 0x000000b0ac94723c */ /* 0x040fec0000041894 */
[----:B------:R-:W-:Y:S01]  /*a0e0*/  HMMA.16816.F32.BF16 R144, R172, R178, R144 ;  /* 0x000000b2ac90723c */ /* 0x000fe20000041890 */
[----:B------:R-:W-:Y:S04]  /*a0f0*/  LDSM.16.M88.4 R176, [R205+0x2800] ;  /* 0x00280000cdb0783b */ /* 0x000fe80000000200 */
[----:B------:R-:W-:Y:S01]  /*a100*/  LDSM.16.M88.4 R172, [R205+0x3000] ;  /* 0x00300000cdac783b */ /* 0x000fe20000000200 */
[C---:B----4-:R-:W-:Y:S06]  /*a110*/  HMMA.16816.F32.BF16 R40, R64.reuse, R56, R40 ;  /* 0x000000384028723c */ /* 0x050fec0000041828 */
[C---:B------:R-:W-:Y:S01]  /*a120*/  HMMA.16816.F32.BF16 R36, R64.reuse, R58, R36 ;  /* 0x0000003a4024723c */ /* 0x040fe20000041824 */
[----:B------:R-:W4:Y:S05]  /*a130*/  LDSM.16.M88.4 R56, [R205+0x800] ;  /* 0x00080000cd38783b */ /* 0x000f2a0000000200 */
[C---:B---3--:R-:W-:Y:S06]  /*a140*/  HMMA.16816.F32.BF16 R32, R64.reuse, R52, R32 ;  /* 0x000000344020723c */ /* 0x048fec0000041820 */
[C---:B------:R-:W-:Y:S01]  /*a150*/  HMMA.16816.F32.BF16 R28, R64.reuse, R54, R28 ;  /* 0x00000036401c723c */ /* 0x040fe2000004181c */
[----:B------:R-:W3:Y:S05]  /*a160*/  LDSM.16.M88.4 R52, [R205+0x1000] ;  /* 0x00100000cd34783b */ /* 0x000eea0000000200 */
[C---:B-----5:R-:W-:Y:S06]  /*a170*/  HMMA.16816.F32.BF16 R24, R64.reuse, R48, R24 ;  /* 0x000000304018723c */ /* 0x060fec0000041818 */
[C---:B------:R-:W-:Y:S01]  /*a180*/  HMMA.16816.F32.BF16 R20, R64.reuse, R50, R20 ;  /* 0x000000324014723c */ /* 0x040fe20000041814 */
[----:B------:R-:W5:Y:S05]  /*a190*/  LDSM.16.M88.4 R48, [R205+0x1800] ;  /* 0x00180000cd30783b */ /* 0x000f6a0000000200 */
[C---:B------:R-:W-:Y:S06]  /*a1a0*/  HMMA.16816.F32.BF16 R16, R64.reuse, R44, R16 ;  /* 0x0000002c4010723c */ /* 0x040fec0000041810 */
[C---:B------:R-:W-:Y:S01]  /*a1b0*/  HMMA.16816.F32.BF16 R12, R64.reuse, R46, R12 ;  /* 0x0000002e400c723c */ /* 0x040fe2000004180c */
[----:B------:R-:W5:Y:S05]  /*a1c0*/  LDSM.16.M88.4 R44, [R205+0x2000] ;  /* 0x00200000cd2c783b */ /* 0x000f6a0000000200 */
[C---:B------:R-:W-:Y:S06]  /*a1d0*/  HMMA.16816.F32.BF16 R8, R64.reuse, R168, R8 ;  /* 0x000000a84008723c */ /* 0x040fec0000041808 */
        /* <DEDUP_REMOVED lines=8> */
[C---:B--2---:R-:W-:Y:S06]  /*a260*/  HMMA.16816.F32.BF16 R148, R64.reuse, R132, R148 ;  /* 0x000000844094723c */ /* 0x044fec0000041894 */
[----:B------:R-:W-:Y:S01]  /*a270*/  HMMA.16816.F32.BF16 R144, R64, R134, R144 ;  /* 0x000000864090723c */ /* 0x000fe20000041890 */
[----:B------:R-:W2:Y:S04]  /*a280*/  LDSM.16.M88.4 R132, [R210+0x8800] ;  /* 0x00880000d284783b */ /* 0x000ea80000000200 */
[----:B------:R-:W-:Y:S01]  /*a290*/  LDSM.16.M88.4 R64, [R210+0x9000] ;  /* 0x00900000d240783b */ /* 0x000fe20000000200 */
[C---:B-1----:R-:W-:Y:S06]  /*a2a0*/  HMMA.16816.F32.BF16 R40, R180.reuse, R60, R40 ;  /* 0x0000003cb428723c */ /* 0x042fec0000041828 */
[C---:B------:R-:W-:Y:S01]  /*a2b0*/  HMMA.16816.F32.BF16 R36, R180.reuse, R62, R36 ;  /* 0x0000003eb424723c */ /* 0x040fe20000041824 */
[----:B------:R-:W-:Y:S05]  /*a2c0*/  LDSM.16.M88.4 R60, [R210+0x9800] ;  /* 0x00980000d23c783b */ /* 0x000fea0000000200 */
[C---:B----4-:R-:W-:Y:S06]  /*a2d0*/  HMMA.16816.F32.BF16 R32, R180.reuse, R56, R32 ;  /* 0x00000038b420723c */ /* 0x050fec0000041820 */
[C---:B------:R-:W-:Y:S01]  /*a2e0*/  HMMA.16816.F32.BF16 R28, R180.reuse, R58, R28 ;  /* 0x0000003ab41c723c */ /* 0x040fe2000004181c */
[----:B------:R-:W-:Y:S05]  /*a2f0*/  LDSM.16.M88.4 R56, [R210+0xa000] ;  /* 0x00a00000d238783b */ /* 0x000fea0000000200 */
[C---:B---3--:R-:W-:Y:S06]  /*a300*/  HMMA.16816.F32.BF16 R24, R180.reuse, R52, R24 ;  /* 0x00000034b418723c */ /* 0x048fec0000041818 */
[C---:B------:R-:W-:Y:S01]  /*a310*/  HMMA.16816.F32.BF16 R20, R180.reuse, R54, R20 ;  /* 0x00000036b414723c */ /* 0x040fe20000041814 */
[----:B------:R-:W1:Y:S05]  /*a320*/  LDSM.16.M88.4 R52, [R210+0xa800] ;  /* 0x00a80000d234783b */ /* 0x000e6a0000000200 */
[C---:B-----5:R-:W-:Y:S06]  /*a330*/  HMMA.16816.F32.BF16 R16, R180.reuse, R48, R16 ;  /* 0x00000030b410723c */ /* 0x060fec0000041810 */
[C---:B------:R-:W-:Y:S01]  /*a340*/  HMMA.16816.F32.BF16 R12, R180.reuse, R50, R12 ;  /* 0x00000032b40c723c */ /* 0x040fe2000004180c */
[----:B------:R-:W3:Y:S05]  /*a350*/  LDSM.16.M88.4 R48, [R210+0xb000] ;  /* 0x00b00000d230783b */ /* 0x000eea0000000200 */
[C---:B------:R-:W-:Y:S06]  /*a360*/  HMMA.16816.F32.BF16 R8, R180.reuse, R44, R8 ;  /* 0x0000002cb408723c */ /* 0x040fec0000041808 */
        /* <DEDUP_REMOVED lines=9> */
[----:B------:R-:W-:Y:S05]  /*a400*/  LDSM.16.M88.4 R168, [R209+0x2000] ;  /* 0x00200000d1a8783b */ /* 0x000fea0000000200 */
        /* <DEDUP_REMOVED lines=8> */
[----:B------:R-:W-:Y:S05]  /*a490*/  LDSM.16.M88.4 R52, [R207+0x2000] ;  /* 0x00200000cf34783b */ /* 0x000fea0000000200 */
[C---:B---3--:R-:W-:Y:S06]  /*a4a0*/  HMMA.16816.F32.BF16 R156, R140.reuse, R48, R156 ;  /* 0x000000308c9c723c */ /* 0x048fec000004189c */
[C---:B------:R-:W-:Y:S01]  /*a4b0*/  HMMA.16816.F32.BF16 R152, R140.reuse, R50, R152 ;  /* 0x000000328c98723c */ /* 0x040fe20000041898 */
[----:B------:R-:W1:Y:S05]  /*a4c0*/  LDSM.16.M88.4 R48, [R203+0x8000] ;  /* 0x00800000cb30783b */ /* 0x000e6a0000000200 */
[C---:B----4-:R-:W-:Y:S06]  /*a4d0*/  HMMA.16816.F32.BF16 R148, R140.reuse, R44, R148 ;  /* 0x0000002c8c94723c */ /* 0x050fec0000041894 */
[C---:B------:R-:W-:Y:S01]  /*a4e0*/  HMMA.16816.F32.BF16 R144, R140.reuse, R46, R144 ;  /* 0x0000002e8c90723c */ /* 0x040fe20000041890 */
[----:B------:R-:W3:Y:S05]  /*a4f0*/  LDSM.16.M88.4 R44, [R208+0x6000] ;  /* 0x00600000d02c783b */ /* 0x000eea0000000200 */
[C---:B------:R-:W-:Y:S06]  /*a500*/  HMMA.16816.F32.BF16 R16, R140.reuse, R60, R16 ;  /* 0x0000003c8c10723c */ /* 0x040fec0000041810 */
[----:B------:R-:W-:Y:S01]  /*a510*/  HMMA.16816.F32.BF16 R12, R140, R62, R12 ;  /* 0x0000003e8c0c723c */ /* 0x000fe2000004180c */
[----:B------:R-:W4:Y:S05]  /*a520*/  LDSM.16.M88.4 R60, [R208+0x5000] ;  /* 0x00500000d03c783b */ /* 0x000f2a0000000200 */
[----:B-----5:R-:W-:Y:S06]  /*a530*/  HMMA.16816.F32.BF16 R40, R168, R136, R40 ;  /* 0x00000088a828723c */ /* 0x020fec0000041828 */
[C---:B------:R-:W-:Y:S06]  /*a540*/  HMMA.16816.F32.BF16 R24, R140.reuse, R64, R24 ;  /* 0x000000408c18723c */ /* 0x040fec0000041818 */
[C---:B------:R-:W-:Y:S01]  /*a550*/  HMMA.16816.F32.BF16 R20, R140.reuse, R66, R20 ;  /* 0x000000428c14723c */ /* 0x040fe20000041814 */
[----:B------:R-:W-:Y:S05]  /*a560*/  LDSM.16.M88.4 R64, [R208+0x7000] ;  /* 0x00700000d040783b */ /* 0x000fea0000000200 */
[C---:B------:R-:W-:Y:S06]  /*a570*/  HMMA.16816.F32.BF16 R8, R140.reuse, R56, R8 ;  /* 0x000000388c08723c */ /* 0x040fec0000041808 */
[----:B------:R-:W-:Y:S01]  /*a580*/  HMMA.16816.F32.BF16 R4, R140, R58, R4 ;  /* 0x0000003a8c04723c */ /* 0x000fe20000041804 */
[----:B------:R-:W-:Y:S05]  /*a590*/  LDSM.16.M88.4 R56, [R208+0x5800] ;  /* 0x00580000d038783b */ /* 0x000fea0000000200 */
[C---:B--2---:R-:W-:Y:S06]  /*a5a0*/  HMMA.16816.F32.BF16 R32, R168.reuse, R132, R32 ;  /* 0x00000084a820723c */ /* 0x044fec0000041820 */
[C---:B------:R-:W-:Y:S01]  /*a5b0*/  HMMA.16816.F32.BF16 R140, R168.reuse, R134, R28 ;  /* 0x00000086a88c723c */ /* 0x040fe2000004181c */
[----:B------:R-:W-:Y:S04]  /*a5c0*/  LDSM.16.M88.4 R132, [R206+0x2000] ;  /* 0x00200000ce84783b */ /* 0x000fe80000000200 */
[----:B------:R-:W2:Y:S01]  /*a5d0*/  LDSM.16.M88.4 R28, [R205+0x4000] ;  /* 0x00400000cd1c783b */ /* 0x000ea20000000200 */
[----:B------:R-:W-:Y:S03]  /*a5e0*/  HMMA.16816.F32.BF16 R36, R168, R138, R36 ;  /* 0x0000008aa824723c */ /* 0x000fe60000041824 */
[----:B------:R-:W-:Y:S03]  /*a5f0*/  LDSM.16.M88.4 R136, [R208+0x6800] ;  /* 0x00680000d088783b */ /* 0x000fe60000000200 */
[----:B-1----:R-:W-:Y:S06]  /*a600*/  HMMA.16816.F32.BF16 R40, R52, R48, R40 ;  /* 0x000000303428723c */ /* 0x002fec0000041828 */
[C---:B---3--:R-:W-:Y:S06]  /*a610*/  HMMA.16816.F32.BF16 R8, R168.reuse, R44, R8 ;  /* 0x0000002ca808723c */ /* 0x048fec0000041808 */
[----:B------:R-:W-:Y:S01]  /*a620*/  HMMA.16816.F32.BF16 R4, R168, R46, R4 ;  /* 0x0000002ea804723c */ /* 0x000fe20000041804 */
[----:B------:R-:W1:Y:S05]  /*a630*/  LDSM.16.M88.4 R44, [R205+0x4800] ;  /* 0x00480000cd2c783b */ /* 0x000e6a0000000200 */
[----:B------:R-:W-:Y:S01]  /*a640*/  HMMA.16816.F32.BF16 R36, R52, R50, R36 ;  /* 0x000000323424723c */ /* 0x000fe20000041824 */
[----:B------:R-:W-:Y:S05]  /*a650*/  LDSM.16.M88.4 R48, [R203+0x9000] ;  /* 0x00900000cb30783b */ /* 0x000fea0000000200 */
[C---:B----4-:R-:W-:Y:S06]  /*a660*/  HMMA.16816.F32.BF16 R24, R168.reuse, R60, R24 ;  /* 0x0000003ca818723c */ /* 0x050fec0000041818 */
[----:B------:R-:W-:Y:S01]  /*a670*/  HMMA.16816.F32.BF16 R20, R168, R62, R20 ;  /* 0x0000003ea814723c */ /* 0x000fe20000041814 */
[----:B------:R-:W3:Y:S05]  /*a680*/  LDSM.16.M88.4 R60, [R208+0x7800] ;  /* 0x00780000d03c783b */ /* 0x000eea0000000200 */
[----:B--2---:R-:W-:Y:S06]  /*a690*/  HMMA.16816.F32.BF16 R40, R132, R28, R40 ;  /* 0x0000001c8428723c */ /* 0x004fec0000041828 */
[----:B------:R-:W-:Y:S06]  /*a6a0*/  HMMA.16816.F32.BF16 R32, R52, R172, R32 ;  /* 0x000000ac3420723c */ /* 0x000fec0000041820 */
[----:B------:R-:W-:Y:S01]  /*a6b0*/  HMMA.16816.F32.BF16 R36, R132, R30, R36 ;  /* 0x0000001e8424723c */ /* 0x000fe20000041824 */
[----:B------:R-:W2:Y:S05]  /*a6c0*/  LDSM.16.M88.4 R28, [R205+0x5000] ;  /* 0x00500000cd1c783b */ /* 0x000eaa0000000200 */
[C---:B------:R-:W-:Y:S06]  /*a6d0*/  HMMA.16816.F32.BF16 R156, R168.reuse, R64, R156 ;  /* 0x00000040a89c723c */ /* 0x040fec000004189c */
[----:B------:R-:W-:Y:S01]  /*a6e0*/  HMMA.16816.F32.BF16 R16, R168, R56, R16 ;  /* 0x00000038a810723c */ /* 0x000fe20000041810 */
[----:B------:R-:W-:-:S05]  /*a6f0*/  IMAD R65, R218, 0x80, R229 ;  /* 0x00000080da417824 */ /* 0x000fca00078e02e5 */
[----:B------:R-:W-:Y:S01]  /*a700*/  HMMA.16816.F32.BF16 R140, R52, R174, R140 ;  /* 0x000000ae348c723c */ /* 0x000fe2000004188c */
[----:B------:R-:W-:-:S05]  /*a710*/  VIADD R57, R65, 0x1 ;  /* 0x0000000141397836 */ /* 0x000fca0000000000 */
[----:B------:R-:W-:Y:S01]  /*a720*/  I2FP.F32.S32 R56, R57 ;  /* 0x0000003900387245 */ /* 0x000fe20000201400 */
[----:B------:R-:W-:Y:S01]  /*a730*/  HMMA.16816.F32.BF16 R12, R168, R58, R12 ;  /* 0x0000003aa80c723c */ /* 0x000fe2000004180c */
[C---:B------:R-:W-:Y:S02]  /*a740*/  ISETP.GE.AND P4, PT, R57.reuse, R193, PT ;  /* 0x000000c13900720c */ /* 0x040fe40003f86270 */
[----:B------:R-:W-:Y:S01]  /*a750*/  ISETP.GE.AND P5, PT, R57, R192, PT ;  /* 0x000000c03900720c */ /* 0x000fe20003fa6270 */
[----:B------:R-:W-:Y:S02]  /*a760*/  FFMA.FTZ R41, R3, R56, R41 ;  /* 0x0000003803297223 */ /* 0x000fe40000010029 */
[----:B-1----:R-:W-:Y:S01]  /*a770*/  HMMA.16816.F32.BF16 R32, R132, R44, R32 ;  /* 0x0000002c8420723c */ /* 0x002fe20000041820 */
[----:B------:R-:W-:-:S05]  /*a780*/  VIADD R58, R65, 0x8 ;  /* 0x00000008413a7836 */ /* 0x000fca0000000000 */
[C---:B------:R-:W-:Y:S01]  /*a790*/  ISETP.GE.AND P6, PT, R58.reuse, R193, PT ;  /* 0x000000c13a00720c */ /* 0x040fe20003fc6270 */
[----:B---3--:R-:W-:Y:S01]  /*a7a0*/  HMMA.16816.F32.BF16 R148, R168, R60, R148 ;  /* 0x0000003ca894723c */ /* 0x008fe20000041894 */
[----:B------:R-:W-:Y:S02]  /*a7b0*/  I2FP.F32.S32 R45, R58 ;  /* 0x0000003a002d7245 */ /* 0x000fe40000201400 */
[----:B------:R-:W-:Y:S01]  /*a7c0*/  FSEL R44, R41, -INF , !P4 ;  /* 0xff800000292c7808 */ /* 0x000fe20006000000 */
[C---:B------:R-:W-:Y:S01]  /*a7d0*/  FFMA.FTZ R41, R3.reuse, R56, R43 ;  /* 0x0000003803297223 */ /* 0x040fe2000001002b */
[----:B------:R-:W-:Y:S01]  /*a7e0*/  ISETP.GE.AND P4, PT, R58, R192, PT ;  /* 0x000000c03a00720c */ /* 0x000fe20003f86270 */
[-C--:B------:R-:W-:Y:S01]  /*a7f0*/  FFMA.FTZ R36, R3, R45.reuse, R36 ;  /* 0x0000002d03247223 */ /* 0x080fe20000010024 */
[----:B------:R-:W1:Y:S01]  /*a800*/  LDSM.16.M88.4 R56, [R203+0x9800] ;  /* 0x00980000cb38783b */ /* 0x000e620000000200 */
[----:B------:R-:W-:Y:S01]  /*a810*/  VIADD R60, R65, 0x9 ;  /* 0x00000009413c7836 */ /* 0x000fe20000000000 */
[----:B------:R-:W-:Y:S01]  /*a820*/  HMMA.16816.F32.BF16 R24, R52, R48, R24 ;  /* 0x000000303418723c */ /* 0x000fe20000041818 */
[----:B------:R-:W-:Y:S01]  /*a830*/  FSEL R41, R41, -INF , !P5 ;  /* 0xff80000029297808 */ /* 0x000fe20006800000 */
[----:B------:R-:W-:Y:S01]  /*a840*/  FFMA.FTZ R38, R3, R45, R38 ;  /* 0x0000002d03267223 */ /* 0x000fe20000010026 */
[----:B------:R-:W-:Y:S01]  /*a850*/  FSEL R43, R36, -INF , !P6 ;  /* 0xff800000242b7808 */ /* 0x000fe20007000000 */
[----:B------:R-:W-:Y:S01]  /*a860*/  VIADD R36, R65, 0x10 ;  /* 0x0000001041247836 */ /* 0x000fe20000000000 */
[----:B------:R-:W-:Y:S01]  /*a870*/  ISETP.GE.AND P5, PT, R60, R193, PT ;  /* 0x000000c13c00720c */ /* 0x000fe20003fa6270 */
[----:B------:R-:W-:Y:S01]  /*a880*/  HMMA.16816.F32.BF16 R140, R132, R46, R140 ;  /* 0x0000002e848c723c */ /* 0x000fe2000004188c */
[----:B------:R-:W-:-:S02]  /*a890*/  I2FP.F32.S32 R48, R60 ;  /* 0x0000003c00307245 */ /* 0x000fc40000201400 */
[----:B------:R-:W-:Y:S02]  /*a8a0*/  I2FP.F32.S32 R61, R36 ;  /* 0x00000024003d7245 */ /* 0x000fe40000201400 */
[----:B------:R-:W-:Y:S01]  /*a8b0*/  FSEL R49, R38, -INF , !P4 ;  /* 0xff80000026317808 */ /* 0x000fe20006000000 */
[CC--:B------:R-:W-:Y:S01]  /*a8c0*/  FFMA.FTZ R37, R3.reuse, R48.reuse, R37 ;  /* 0x0000003003257223 */ /* 0x0c0fe20000010025 */
[C---:B------:R-:W-:Y:S01]  /*a8d0*/  HMMA.16816.F32.BF16 R164, R168.reuse, R136, R164 ;  /* 0x00000088a8a4723c */ /* 0x040fe200000418a4 */
[----:B------:R-:W-:Y:S01]  /*a8e0*/  FFMA.FTZ R39, R3, R48, R39 ;  /* 0x0000003003277223 */ /* 0x000fe20000010027 */
[C---:B------:R-:W-:Y:S02]  /*a8f0*/  ISETP.GE.AND P4, PT, R36.reuse, R193, PT ;  /* 0x000000c12400720c */ /* 0x040fe40003f86270 */
[----:B------:R-:W-:Y:S02]  /*a900*/  FSEL R175, R37, -INF , !P5 ;  /* 0xff80000025af7808 */ /* 0x000fe40006800000 */
[----:B------:R-:W-:Y:S01]  /*a910*/  HMMA.16816.F32.BF16 R160, R168, R138, R160 ;  /* 0x0000008aa8a0723c */ /* 0x000fe200000418a0 */
[-C--:B------:R-:W-:Y:S01]  /*a920*/  ISETP.GE.AND P5, PT, R36, R192.reuse, PT ;  /* 0x000000c02400720c */ /* 0x080fe20003fa6270 */
[----:B------:R-:W-:Y:S01]  /*a930*/  VIADD R36, R65, 0x11 ;  /* 0x0000001141247836 */ /* 0x000fe20000000000 */
[----:B------:R-:W-:-:S03]  /*a940*/  ISETP.GE.AND P6, PT, R60, R192, PT ;  /* 0x000000c03c00720c */ /* 0x000fc60003fc6270 */
[----:B------:R-:W-:Y:S01]  /*a950*/  HMMA.16816.F32.BF16 R152, R168, R66, R152 ;  /* 0x00000042a898723c */ /* 0x000fe20000041898 */
[----:B------:R-:W-:Y:S02]  /*a960*/  FSEL R173, R39, -INF , !P6 ;  /* 0xff80000027ad7808 */ /* 0x000fe40007000000 */
[----:B------:R-:W-:-:S03]  /*a970*/  ISETP.GE.AND P6, PT, R36, R193, PT ;  /* 0x000000c12400720c */ /* 0x000fc60003fc6270 */
[----:B------:R-:W-:Y:S06]  /*a980*/  HMMA.16816.F32.BF16 R144, R168, R62, R144 ;  /* 0x0000003ea890723c */ /* 0x000fec0000041890 */
[----:B------:R-:W-:Y:S01]  /*a990*/  HMMA.16816.F32.BF16 R20, R52, R50, R20 ;  /* 0x000000323414723c */ /* 0x000fe20000041814 */
[CC--:B------:R-:W-:Y:S01]  /*a9a0*/  FFMA.FTZ R171, R3.reuse, R61.reuse, R32 ;  /* 0x0000003d03ab7223 */ /* 0x0c0fe20000010020 */
[----:B------:R-:W-:Y:S01]  /*a9b0*/  I2FP.F32.S32 R32, R36 ;  /* 0x0000002400207245 */ /* 0x000fe20000201400 */
[----:B------:R-:W-:Y:S01]  /*a9c0*/  FFMA.FTZ R61, R3, R61, R34 ;  /* 0x0000003d033d7223 */ /* 0x000fe20000010022 */
[----:B------:R-:W-:-:S02]  /*a9d0*/  VIADD R34, R65, 0x18 ;  /* 0x0000001841227836 */ /* 0x000fc40000000000 */
[----:B------:R-:W-:Y:S01]  /*a9e0*/  FSEL R171, R171, -INF , !P4 ;  /* 0xff800000abab7808 */ /* 0x000fe20006000000 */
[----:B------:R-:W-:Y:S01]  /*a9f0*/  FFMA.FTZ R33, R3, R32, R33 ;  /* 0x0000002003217223 */ /* 0x000fe20000010021 */
[----:B------:R-:W-:Y:S01]  /*aa00*/  ISETP.GE.AND P4, PT, R36, R192, PT ;  /* 0x000000c02400720c */ /* 0x000fe20003f86270 */
[----:B--2---:R-:W-:Y:S01]  /*aa10*/  HMMA.16816.F32.BF16 R24, R132, R28, R24 ;  /* 0x0000001c8418723c */ /* 0x004fe20000041818 */
[----:B------:R-:W2:Y:S01]  /*aa20*/  LDSM.16.M88.4 R36, [R205+0x5800] ;  /* 0x00580000cd24783b */ /* 0x000ea20000000200 */
[----:B------:R-:W-:Y:S01]  /*aa30*/  FSEL R61, R61, -INF , !P5 ;  /* 0xff8000003d3d7808 */ /* 0x000fe20006800000 */
[----:B------:R-:W-:Y:S01]  /*aa40*/  FFMA.FTZ R67, R3, R32, R35 ;  /* 0x0000002003437223 */ /* 0x000fe20000010023 */
[----:B------:R-:W-:Y:S02]  /*aa50*/  FSEL R48, R33, -INF , !P6 ;  /* 0xff80000021307808 */ /* 0x000fe40007000000 */
[C---:B------:R-:W-:Y:S01]  /*aa60*/  ISETP.GE.AND P5, PT, R34.reuse, R193, PT ;  /* 0x000000c12200720c */ /* 0x040fe20003fa6270 */
[----:B------:R-:W-:Y:S01]  /*aa70*/  VIADD R28, R65, 0x19 ;  /* 0x00000019411c7836 */ /* 0x000fe20000000000 */
[----:B------:R-:W-:Y:S01]  /*aa80*/  I2FP.F32.S32 R29, R34 ;  /* 0x00000022001d7245 */ /* 0x000fe20000201400 */
[----:B-1----:R-:W-:Y:S01]  /*aa90*/  HMMA.16816.F32.BF16 R16, R52, R56, R16 ;  /* 0x000000383410723c */ /* 0x002fe20000041810 */
[----:B------:R-:W-:-:S02]  /*aaa0*/  ISETP.GE.AND P6, PT, R34, R192, PT ;  /* 0x000000c02200720c */ /* 0x000fc40003fc6270 */
[----:B------:R-:W1:Y:S01]  /*aab0*/  LDSM.16.M88.4 R32, [R203+0xa000] ;  /* 0x00a00000cb20783b */ /* 0x000e620000000200 */
[CC--:B------:R-:W-:Y:S01]  /*aac0*/  FFMA.FTZ R140, R3.reuse, R29.reuse, R140 ;  /* 0x0000001d038c7223 */ /* 0x0c0fe2000001008c */
[----:B------:R-:W-:Y:S01]  /*aad0*/  I2FP.F32.S32 R46, R28 ;  /* 0x0000001c002e7245 */ /* 0x000fe20000201400 */
[----:B------:R-:W-:Y:S01]  /*aae0*/  FFMA.FTZ R60, R3, R29, R142 ;  /* 0x0000001d033c7223 */ /* 0x000fe2000001008e */
[----:B------:R-:W-:Y:S01]  /*aaf0*/  FSEL R67, R67, -INF , !P4 ;  /* 0xff80000043437808 */ /* 0x000fe20006000000 */
[----:B------:R-:W-:Y:S01]  /*ab00*/  HMMA.16816.F32.BF16 R20, R132, R30, R20 ;  /* 0x0000001e8414723c */ /* 0x000fe20000041814 */
[----:B------:R-:W-:Y:S01]  /*ab10*/  FSEL R169, R140, -INF , !P5 ;  /* 0xff8000008ca97808 */ /* 0x000fe20006800000 */
[CC--:B------:R-:W-:Y:S01]  /*ab20*/  FFMA.FTZ R137, R3.reuse, R46.reuse, R141 ;  /* 0x0000002e03897223 */ /* 0x0c0fe2000001008d */
[C---:B------:R-:W-:Y:S01]  /*ab30*/  ISETP.GE.AND P4, PT, R28.reuse, R193, PT ;  /* 0x000000c11c00720c */ /* 0x040fe20003f86270 */
[----:B------:R-:W-:Y:S01]  /*ab40*/  FFMA.FTZ R143, R3, R46, R143 ;  /* 0x0000002e038f7223 */ /* 0x000fe2000001008f */
[----:B------:R-:W-:Y:S01]  /*ab50*/  ISETP.GE.AND P5, PT, R28, R192, PT ;  /* 0x000000c01c00720c */ /* 0x000fe20003fa6270 */
[----:B------:R-:W-:Y:S01]  /*ab60*/  VIADD R28, R65, 0x20 ;  /* 0x00000020411c7836 */ /* 0x000fe20000000000 */
[----:B------:R-:W-:Y:S01]  /*ab70*/  FSEL R60, R60, -INF , !P6 ;  /* 0xff8000003c3c7808 */ /* 0x000fe20007000000 */
[----:B------:R-:W-:Y:S01]  /*ab80*/  HMMA.16816.F32.BF16 R12, R52, R58, R12 ;  /* 0x0000003a340c723c */ /* 0x000fe2000004180c */
[----:B------:R-:W-:-:S02]  /*ab90*/  FSEL R137, R137, -INF , !P4 ;  /* 0xff80000089897808 */ /* 0x000fc40006000000 */
[----:B------:R-:W-:Y:S02]  /*aba0*/  I2FP.F32.S32 R29, R28 ;  /* 0x0000001c001d7245 */ /* 0x000fe40000201400 */
[C---:B------:R-:W-:Y:S02]  /*abb0*/  ISETP.GE.AND P6, PT, R28.reuse, R193, PT ;  /* 0x000000c11c00720c */ /* 0x040fe40003fc6270 */
[----:B------:R-:W-:Y:S01]  /*abc0*/  ISETP.GE.AND P4, PT, R28, R192, PT ;  /* 0x000000c01c00720c */ /* 0x000fe20003f86270 */
[----:B------:R-:W-:Y:S02]  /*abd0*/  VIADD R28, R65, 0x21 ;  /* 0x00000021411c7836 */ /* 0x000fe40000000000 */
[-C--:B------:R-:W-:Y:S01]  /*abe0*/  FFMA.FTZ R24, R3, R29.reuse, R24 ;  /* 0x0000001d03187223 */ /* 0x080fe20000010018 */
[----:B------:R-:W-:Y:S01]  /*abf0*/  FSEL R59, R143, -INF , !P5 ;  /* 0xff8000008f3b7808 */ /* 0x000fe20006800000 */
[----:B------:R-:W-:Y:S01]  /*ac00*/  FFMA.FTZ R26, R3, R29, R26 ;  /* 0x0000001d031a7223 */ /* 0x000fe2000001001a */
[----:B------:R-:W-:-:S02]  /*ac10*/  I2FP.F32.S32 R46, R28 ;  /* 0x0000001c002e7245 */ /* 0x000fc40000201400 */
[----:B------:R-:W-:Y:S01]  /*ac20*/  FSEL R66, R24, -INF , !P6 ;  /* 0xff80000018427808 */ /* 0x000fe20007000000 */
[----:B------:R-:W-:Y:S01]  /*ac30*/  VIADD R24, R65, 0x28 ;  /* 0x0000002841187836 */ /* 0x000fe20000000000 */
[CC--:B------:R-:W-:Y:S01]  /*ac40*/  ISETP.GE.AND P5, PT, R28.reuse, R193.reuse, PT ;  /* 0x000000c11c00720c */ /* 0x0c0fe20003fa6270 */
[C---:B------:R-:W-:Y:S01]  /*ac50*/  FFMA.FTZ R25, R3.reuse, R46, R25 ;  /* 0x0000002e03197223 */ /* 0x040fe20000010019 */
[----:B------:R-:W-:Y:S01]  /*ac60*/  ISETP.GE.AND P6, PT, R28, R192, PT ;  /* 0x000000c01c00720c */ /* 0x000fe20003fc6270 */
[----:B--2---:R-:W-:Y:S01]  /*ac70*/  HMMA.16816.F32.BF16 R16, R132, R36, R16 ;  /* 0x000000248410723c */ /* 0x004fe20000041810 */
[----:B------:R-:W2:Y:S01]  /*ac80*/  LDSM.16.M88.4 R28, [R205+0x6000] ;  /* 0x00600000cd1c783b */ /* 0x000ea20000000200 */
[----:B------:R-:W-:Y:S01]  /*ac90*/  FSEL R138, R26, -INF , !P4 ;  /* 0xff8000001a8a7808 */ /* 0x000fe20006000000 */
[----:B------:R-:W-:Y:S01]  /*aca0*/  FFMA.FTZ R46, R3, R46, R27 ;  /* 0x0000002e032e7223 */ /* 0x000fe2000001001b */
[C---:B------:R-:W-:Y:S02]  /*acb0*/  ISETP.GE.AND P4, PT, R24.reuse, R193, PT ;  /* 0x000000c11800720c */ /* 0x040fe40003f86270 */
[----:B------:R-:W-:Y:S01]  /*acc0*/  I2FP.F32.S32 R45, R24 ;  /* 0x00000018002d7245 */ /* 0x000fe20000201400 */
[----:B------:R-:W-:Y:S01]  /*acd0*/  VIADD R36, R65, 0x29 ;  /* 0x0000002941247836 */ /* 0x000fe20000000000 */
[----:B------:R-:W-:Y:S01]  /*ace0*/  FSEL R37, R25, -INF , !P5 ;  /* 0xff80000019257808 */ /* 0x000fe20006800000 */
[----:B-1----:R-:W-:Y:S01]  /*acf0*/  HMMA.16816.F32.BF16 R8, R52, R32, R8 ;  /* 0x000000203408723c */ /* 0x002fe20000041808 */
[----:B------:R-:W-:Y:S01]  /*ad00*/  ISETP.GE.AND P5, PT, R24, R192, PT ;  /* 0x000000c01800720c */ /* 0x000fe20003fa6270 */
[CC--:B------:R-:W-:Y:S01]  /*ad10*/  FFMA.FTZ R20, R3.reuse, R45.reuse, R20 ;  /* 0x0000002d03147223 */ /* 0x0c0fe20000010014 */
[----:B------:R-:W1:Y:S01]  /*ad20*/  LDSM.16.M88.4 R24, [R203+0xa800] ;  /* 0x00a80000cb18783b */ /* 0x000e620000000200 */
[----:B------:R-:W-:-:S02]  /*ad30*/  FFMA.FTZ R22, R3, R45, R22 ;  /* 0x0000002d03167223 */ /* 0x000fc40000010016 */
[----:B------:R-:W-:Y:S01]  /*ad40*/  HMMA.16816.F32.BF16 R12, R132, R38, R12 ;  /* 0x00000026840c723c */ /* 0x000fe2000004180c */
[----:B------:R-:W-:Y:S02]  /*ad50*/  FSEL R32, R46, -INF , !P6 ;  /* 0xff8000002e207808 */ /* 0x000fe40007000000 */
[----:B------:R-:W-:Y:S02]  /*ad60*/  I2FP.F32.S32 R46, R36 ;  /* 0x00000024002e7245 */ /* 0x000fe40000201400 */
[----:B------:R-:W-:Y:S01]  /*ad70*/  FSEL R33, R20, -INF , !P4 ;  /* 0xff80000014217808 */ /* 0x000fe20006000000 */
[----:B------:R-:W-:Y:S01]  /*ad80*/  VIADD R20, R65, 0x30 ;  /* 0x0000003041147836 */ /* 0x000fe20000000000 */
[C---:B------:R-:W-:Y:S01]  /*ad90*/  ISETP.GE.AND P6, PT, R36.reuse, R193, PT ;  /* 0x000000c12400720c */ /* 0x040fe20003fc6270 */
[C---:B------:R-:W-:Y:S01]  /*ada0*/  FFMA.FTZ R23, R3.reuse, R46, R23 ;  /* 0x0000002e03177223 */ /* 0x040fe20000010017 */
[----:B------:R-:W-:Y:S01]  /*adb0*/  ISETP.GE.AND P4, PT, R36, R192, PT ;  /* 0x000000c02400720c */ /* 0x000fe20003f86270 */
[----:B------:R-:W-:Y:S01]  /*adc0*/  FFMA.FTZ R36, R3, R46, R21 ;  /* 0x0000002e03247223 */ /* 0x000fe20000010015 */
[----:B------:R-:W-:Y:S01]  /*add0*/  I2FP.F32.S32 R21, R20 ;  /* 0x0000001400157245 */ /* 0x000fe20000201400 */
[----:B------:R-:W-:Y:S01]  /*ade0*/  HMMA.16816.F32.BF16 R4, R52, R34, R4 ;  /* 0x000000223404723c */ /* 0x000fe20000041804 */
[----:B------:R-:W-:-:S02]  /*adf0*/  FSEL R140, R22, -INF , !P5 ;  /* 0xff800000168c7808 */ /* 0x000fc40006800000 */
[----:B------:R-:W-:Y:S01]  /*ae00*/  FSEL R36, R36, -INF , !P6 ;  /* 0xff80000024247808 */ /* 0x000fe20007000000 */
[C---:B------:R-:W-:Y:S01]  /*ae10*/  FFMA.FTZ R16, R3.reuse, R21, R16 ;  /* 0x0000001503107223 */ /* 0x040fe20000010010 */
[C---:B------:R-:W-:Y:S01]  /*ae20*/  ISETP.GE.AND P5, PT, R20.reuse, R193, PT ;  /* 0x000000c11400720c */ /* 0x040fe20003fa6270 */
[----:B------:R-:W-:Y:S01]  /*ae30*/  FFMA.FTZ R18, R3, R21, R18 ;  /* 0x0000001503127223 */ /* 0x000fe20000010012 */
[----:B------:R-:W-:Y:S01]  /*ae40*/  ISETP.GE.AND P6, PT, R20, R192, PT ;  /* 0x000000c01400720c */ /* 0x000fe20003fc6270 */
[----:B------:R-:W-:Y:S01]  /*ae50*/  VIADD R20, R65, 0x31 ;  /* 0x0000003141147836 */ /* 0x000fe20000000000 */
[----:B------:R-:W-:Y:S02]  /*ae60*/  FSEL R139, R23, -INF , !P4 ;  /* 0xff800000178b7808 */ /* 0x000fe40006000000 */
[----:B------:R-:W-:Y:S01]  /*ae70*/  FSEL R246, R16, -INF , !P5 ;  /* 0xff80000010f67808 */ /* 0x000fe20006800000 */
[----:B------:R-:W-:Y:S01]  /*ae80*/  VIADD R16, R65, 0x38 ;  /* 0x0000003841107836 */ /* 0x000fe20000000000 */
[----:B------:R-:W-:Y:S01]  /*ae90*/  ISETP.GE.AND P4, PT, R20, R193, PT ;  /* 0x000000c11400720c */ /* 0x000fe20003f86270 */
[----:B--2---:R-:W-:Y:S01]  /*aea0*/  HMMA.16816.F32.BF16 R8, R132, R28, R8 ;  /* 0x0000001c8408723c */ /* 0x004fe20000041808 */
[----:B------:R-:W-:-:S02]  /*aeb0*/  I2FP.F32.S32 R244, R20 ;  /* 0x0000001400f47245 */ /* 0x000fc40000201400 */
[----:B------:R-:W-:Y:S02]  /*aec0*/  ISETP.GE.AND P5, PT, R20, R192, PT ;  /* 0x000000c01400720c */ /* 0x000fe40003fa6270 */
[----:B------:R-:W2:Y:S01]  /*aed0*/  LDSM.16.M88.4 R20, [R205+0x6800] ;  /* 0x00680000cd14783b */ /* 0x000ea20000000200 */
[----:B------:R-:W-:Y:S01]  /*aee0*/  FFMA.FTZ R17, R3, R244, R17 ;  /* 0x000000f403117223 */ /* 0x000fe20000010011 */
[----:B------:R-:W-:Y:S01]  /*aef0*/  I2FP.F32.S32 R29, R16 ;  /* 0x00000010001d7245 */ /* 0x000fe20000201400 */
[----:B------:R-:W-:Y:S01]  /*af00*/  VIADD R28, R65, 0x39 ;  /* 0x00000039411c7836 */ /* 0x000fe20000000000 */
[----:B------:R-:W-:Y:S01]  /*af10*/  FSEL R242, R18, -INF , !P6 ;  /* 0xff80000012f27808 */ /* 0x000fe20007000000 */
[----:B------:R-:W-:Y:S01]  /*af20*/  FFMA.FTZ R244, R3, R244, R19 ;  /* 0x000000f403f47223 */ /* 0x000fe20000010013 */
[----:B------:R-:W-:Y:S01]  /*af30*/  FSEL R250, R17, -INF , !P4 ;  /* 0xff80000011fa7808 */ /* 0x000fe20006000000 */
[C---:B------:R-:W-:Y:S01]  /*af40*/  FFMA.FTZ R12, R3.reuse, R29, R12 ;  /* 0x0000001d030c7223 */ /* 0x040fe2000001000c */
[C---:B------:R-:W-:Y:S01]  /*af50*/  ISETP.GE.AND P6, PT, R16.reuse, R193, PT ;  /* 0x000000c11000720c */ /* 0x040fe20003fc6270 */
[----:B-1----:R-:W-:Y:S01]  /*af60*/  HMMA.16816.F32.BF16 R164, R52, R24, R164 ;  /* 0x0000001834a4723c */ /* 0x002fe200000418a4 */
[----:B------:R-:W-:Y:S01]  /*af70*/  ISETP.GE.AND P4, PT, R16, R192, PT ;  /* 0x000000c01000720c */ /* 0x000fe20003f86270 */
[----:B------:R-:W-:Y:S01]  /*af80*/  FFMA.FTZ R14, R3, R29, R14 ;  /* 0x0000001d030e7223 */ /* 0x000fe2000001000e */
[----:B------:R-:W1:Y:S01]  /*af90*/  LDSM.16.M88.4 R16, [R203+0xb000] ;  /* 0x00b00000cb10783b */ /* 0x000e620000000200 */
[----:B------:R-:W-:Y:S01]  /*afa0*/  FSEL R248, R12, -INF , !P6 ;  /* 0xff8000000cf87808 */ /* 0x000fe20007000000 */
[----:B------:R-:W-:Y:S01]  /*afb0*/  VIADD R12, R65, 0x40 ;  /* 0x00000040410c7836 */ /* 0x000fe20000000000 */
[----:B------:R-:W-:Y:S01]  /*afc0*/  FSEL R244, R244, -INF , !P5 ;  /* 0xff800000f4f47808 */ /* 0x000fe20006800000 */
[----:B------:R-:W-:Y:S01]  /*afd0*/  HMMA.16816.F32.BF16 R4, R132, R30, R4 ;  /* 0x0000001e8404723c */ /* 0x000fe20000041804 */
[----:B------:R-:W-:-:S02]  /*afe0*/  I2FP.F32.S32 R24, R28 ;  /* 0x0000001c00187245 */ /* 0x000fc40000201400 */
[-C--:B------:R-:W-:Y:S02]  /*aff0*/  ISETP.GE.AND P5, PT, R28, R193.reuse, PT ;  /* 0x000000c11c00720c */ /* 0x080fe40003fa6270 */
[----:B------:R-:W-:Y:S01]  /*b000*/  FSEL R240, R14, -INF , !P4 ;  /* 0xff8000000ef07808 */ /* 0x000fe20006000000 */
[C---:B------:R-:W-:Y:S01]  /*b010*/  FFMA.FTZ R252, R3.reuse, R24, R13 ;  /* 0x0000001803fc7223 */ /* 0x040fe2000001000d */
[----:B------:R-:W-:Y:S01]  /*b020*/  I2FP.F32.S32 R13, R12 ;  /* 0x0000000c000d7245 */ /* 0x000fe20000201400 */
[C---:B------:R-:W-:Y:S01]  /*b030*/  FFMA.FTZ R15, R3.reuse, R24, R15 ;  /* 0x00000018030f7223 */ /* 0x040fe2000001000f */
[----:B------:R-:W-:Y:S01]  /*b040*/  ISETP.GE.AND P4, PT, R12, R193, PT ;  /* 0x000000c10c00720c */ /* 0x000fe20003f86270 */
[----:B------:R-:W-:Y:S01]  /*b050*/  HMMA.16816.F32.BF16 R160, R52, R26, R160 ;  /* 0x0000001a34a0723c */ /* 0x000fe200000418a0 */
[----:B------:R-:W-:Y:S01]  /*b060*/  FSEL R252, R252, -INF , !P5 ;  /* 0xff800000fcfc7808 */ /* 0x000fe20006800000 */
[-C--:B------:R-:W-:Y:S01]  /*b070*/  FFMA.FTZ R8, R3, R13.reuse, R8 ;  /* 0x0000000d03087223 */ /* 0x080fe20000010008 */
[-C--:B------:R-:W-:Y:S01]  /*b080*/  ISETP.GE.AND P5, PT, R12, R192.reuse, PT ;  /* 0x000000c00c00720c */ /* 0x080fe20003fa6270 */
[----:B------:R-:W-:Y:S01]  /*b090*/  VIADD R12, R65, 0x41 ;  /* 0x00000041410c7836 */ /* 0x000fe20000000000 */
[----:B------:R-:W-:Y:S01]  /*b0a0*/  ISETP.GE.AND P6, PT, R28, R192, PT ;  /* 0x000000c01c00720c */ /* 0x000fe20003fc6270 */
[----:B------:R-:W-:Y:S01]  /*b0b0*/  FFMA.FTZ R10, R3, R13, R10 ;  /* 0x0000000d030a7223 */ /* 0x000fe2000001000a */
[----:B------:R-:W-:Y:S01]  /*b0c0*/  FSEL R230, R8, -INF , !P4 ;  /* 0xff80000008e67808 */ /* 0x000fe20006000000 */
[----:B------:R-:W-:Y:S01]  /*b0d0*/  VIADD R8, R65, 0x48 ;  /* 0x0000004841087836 */ /* 0x000fe20000000000 */
[----:B------:R-:W-:-:S02]  /*b0e0*/  I2FP.F32.S32 R182, R12 ;  /* 0x0000000c00b67245 */ /* 0x000fc40000201400 */
[----:B------:R-:W-:Y:S02]  /*b0f0*/  FSEL R238, R15, -INF , !P6 ;  /* 0xff8000000fee7808 */ /* 0x000fe40007000000 */
[CC--:B------:R-:W-:Y:S01]  /*b100*/  ISETP.GE.AND P6, PT, R12.reuse, R193.reuse, PT ;  /* 0x000000c10c00720c */ /* 0x0c0fe20003fc6270 */
[C---:B------:R-:W-:Y:S01]  /*b110*/  FFMA.FTZ R9, R3.reuse, R182, R9 ;  /* 0x000000b603097223 */ /* 0x040fe20000010009 */
[----:B------:R-:W-:Y:S01]  /*b120*/  ISETP.GE.AND P4, PT, R12, R192, PT ;  /* 0x000000c00c00720c */ /* 0x000fe20003f86270 */
[C---:B--2---:R-:W-:Y:S01]  /*b130*/  HMMA.16816.F32.BF16 R164, R132.reuse, R20, R164 ;  /* 0x0000001484a4723c */ /* 0x044fe200000418a4 */
[----:B------:R-:W2:Y:S01]  /*b140*/  LDSM.16.M88.4 R12, [R205+0x7000] ;  /* 0x00700000cd0c783b */ /* 0x000ea20000000200 */
[----:B------:R-:W-:Y:S01]  /*b150*/  FSEL R178, R10, -INF , !P5 ;  /* 0xff8000000ab27808 */ /* 0x000fe20006800000 */
[----:B------:R-:W-:Y:S01]  /*b160*/  FFMA.FTZ R182, R3, R182, R11 ;  /* 0x000000b603b67223 */ /* 0x000fe2000001000b */
[----:B------:R-:W-:Y:S02]  /*b170*/  FSEL R228, R9, -INF , !P6 ;  /* 0xff80000009e47808 */ /* 0x000fe40007000000 */
[C---:B------:R-:W-:Y:S01]  /*b180*/  ISETP.GE.AND P5, PT, R8.reuse, R193, PT ;  /* 0x000000c10800720c */ /* 0x040fe20003fa6270 */
[----:B------:R-:W-:Y:S01]  /*b190*/  VIADD R20, R65, 0x49 ;  /* 0x0000004941147836 */ /* 0x000fe20000000000 */
[----:B------:R-:W-:Y:S01]  /*b1a0*/  I2FP.F32.S32 R21, R8 ;  /* 0x0000000800157245 */ /* 0x000fe20000201400 */
[----:B------:R-:W-:Y:S01]  /*b1b0*/  HMMA.16816.F32.BF16 R160, R132, R22, R160 ;  /* 0x0000001684a0723c */ /* 0x000fe200000418a0 */
[----:B------:R-:W-:-:S02]  /*b1c0*/  ISETP.GE.AND P6, PT, R8, R192, PT ;  /* 0x000000c00800720c */ /* 0x000fc40003fc6270 */
[----:B------:R-:W3:Y:S01]  /*b1d0*/  LDSM.16.M88.4 R8, [R203+0xb800] ;  /* 0x00b80000cb08783b */ /* 0x000ee20000000200 */
[CC--:B------:R-:W-:Y:S01]  /*b1e0*/  FFMA.FTZ R4, R3.reuse, R21.reuse, R4 ;  /* 0x0000001503047223 */ /* 0x0c0fe20000010004 */
[----:B------:R-:W-:Y:S01]  /*b1f0*/  FSEL R182, R182, -INF , !P4 ;  /* 0xff800000b6b67808 */ /* 0x000fe20006000000 */
[C---:B-1----:R-:W-:Y:S01]  /*b200*/  HMMA.16816.F32.BF16 R156, R52.reuse, R16, R156 ;  /* 0x00000010349c723c */ /* 0x042fe2000004189c */
[----:B------:R-:W-:Y:S01]  /*b210*/  FFMA.FTZ R6, R3, R21, R6 ;  /* 0x0000001503067223 */ /* 0x000fe20000010006 */
[----:B------:R-:W-:Y:S01]  /*b220*/  ISETP.GE.AND P4, PT, R20, R193, PT ;  /* 0x000000c11400720c */ /* 0x000fe20003f86270 */
[C---:B------:R-:W-:Y:S01]  /*b230*/  VIADD R21, R65.reuse, 0x58 ;  /* 0x0000005841157836 */ /* 0x040fe20000000000 */
        /* <DEDUP_REMOVED lines=8> */
[C---:B------:R-:W-:Y:S01]  /*b2c0*/  FFMA.FTZ R7, R3.reuse, R16, R7 ;  /* 0x0000001003077223 */ /* 0x040fe20000010007 */
[C---:B------:R-:W-:Y:S01]  /*b2d0*/  ISETP.GE.AND P6, PT, R4.reuse, R193, PT ;  /* 0x000000c10400720c */ /* 0x040fe20003fc6270 */
[-C--:B------:R-:W-:Y:S01]  /*b2e0*/  FFMA.FTZ R164, R3, R17.reuse, R164 ;  /* 0x0000001103a47223 */ /* 0x080fe200000100a4 */
[----:B------:R-:W-:Y:S01]  /*b2f0*/  VIADD R16, R65, 0x51 ;  /* 0x0000005141107836 */ /* 0x000fe20000000000 */
[----:B------:R-:W-:Y:S01]  /*b300*/  FSEL R232, R5, -INF , !P4 ;  /* 0xff80000005e87808 */ /* 0x000fe20006000000 */
[----:B------:R-:W-:Y:S01]  /*b310*/  FFMA.FTZ R166, R3, R17, R166 ;  /* 0x0000001103a67223 */ /* 0x000fe200000100a6 */
[----:B------:R-:W-:-:S02]  /*b320*/  ISETP.GE.AND P4, PT, R4, R192, PT ;  /* 0x000000c00400720c */ /* 0x000fc40003f86270 */
[----:B------:R-:W-:Y:S02]  /*b330*/  FSEL R180, R7, -INF , !P5 ;  /* 0xff80000007b47808 */ /* 0x000fe40006800000 */
[----:B------:R-:W1:Y:S01]  /*b340*/  LDSM.16.M88.4 R4, [R205+0x7800] ;  /* 0x00780000cd04783b */ /* 0x000e620000000200 */
[----:B------:R-:W-:Y:S01]  /*b350*/  FSEL R176, R164, -INF , !P6 ;  /* 0xff800000a4b07808 */ /* 0x000fe20007000000 */
[----:B------:R-:W-:-:S04]  /*b360*/  DEPBAR.LE SB0, 0x0 ;  /* 0x000080000000791a */ /* 0x000fc80000000000 */
[----:B------:R-:W-:Y:S01]  /*b370*/  BAR.SYNC.DEFER_BLOCKING 0x0 ;  /* 0x0000000000007b1d */ /* 0x000fe20000010000 */
[CC--:B------:R-:W-:Y:S02]  /*b380*/  ISETP.GE.AND P5, PT, R16.reuse, R193.reuse, PT ;  /* 0x000000c11000720c */ /* 0x0c0fe40003fa6270 */
[----:B------:R-:W-:Y:S02]  /*b390*/  I2FP.F32.S32 R20, R16 ;  /* 0x0000001000147245 */ /* 0x000fe40000201400 */
[----:B------:R-:W-:Y:S02]  /*b3a0*/  ISETP.GE.AND P6, PT, R16, R192, PT ;  /* 0x000000c01000720c */ /* 0x000fe40003fc6270 */
[----:B--2---:R-:W-:Y:S01]  /*b3b0*/  HMMA.16816.F32.BF16 R16, R132, R12, R156 ;  /* 0x0000000c8410723c */ /* 0x004fe2000004189c */
[CC--:B------:R-:W-:Y:S01]  /*b3c0*/  FFMA.FTZ R165, R3.reuse, R20.reuse, R165 ;  /* 0x0000001403a57223 */ /* 0x0c0fe200000100a5 */
[----:B------:R-:W-:Y:S01]  /*b3d0*/  FFMA.FTZ R167, R3, R20, R167 ;  /* 0x0000001403a77223 */ /* 0x000fe200000100a7 */
[----:B------:R-:W-:Y:S01]  /*b3e0*/  FSEL R168, R166, -INF , !P4 ;  /* 0xff800000a6a87808 */ /* 0x000fe20006000000 */
[----:B------:R-:W-:Y:S01]  /*b3f0*/  VIADD R20, R65, 0x61 ;  /* 0x0000006141147836 */ /* 0x000fe20000000000 */
[----:B------:R-:W-:Y:S01]  /*b400*/  ISETP.GE.AND P4, PT, R21, R193, PT ;  /* 0x000000c11500720c */ /* 0x000fe20003f86270 */
[----:B---3--:R-:W-:Y:S01]  /*b410*/  HMMA.16816.F32.BF16 R148, R52, R8, R148 ;  /* 0x000000083494723c */ /* 0x008fe20000041894 */
[----:B------:R-:W-:Y:S01]  /*b420*/  I2FP.F32.S32 R12, R21 ;  /* 0x00000015000c7245 */ /* 0x000fe20000201400 */
[----:B------:R-:W-:Y:S01]  /*b430*/  VIADD R13, R65, 0x59 ;  /* 0x00000059410d7836 */ /* 0x000fe20000000000 */
[----:B------:R-:W-:-:S02]  /*b440*/  FSEL R172, R165, -INF , !P5 ;  /* 0xff800000a5ac7808 */ /* 0x000fc40006800000 */
[----:B------:R-:W-:Y:S01]  /*b450*/  FSEL R166, R167, -INF , !P6 ;  /* 0xff800000a7a67808 */ /* 0x000fe20007000000 */
[-C--:B------:R-:W-:Y:S01]  /*b460*/  FFMA.FTZ R160, R3, R12.reuse, R160 ;  /* 0x0000000c03a07223 */ /* 0x080fe200000100a0 */
[----:B------:R-:W-:Y:S01]  /*b470*/  I2FP.F32.S32 R8, R13 ;  /* 0x0000000d00087245 */ /* 0x000fe20000201400 */
[----:B------:R-:W-:Y:S02]  /*b480*/  VIADD R9, R65, 0x60 ;  /* 0x0000006041097836 */ /* 0x000fe40000000000 */
[----:B------:R-:W-:Y:S01]  /*b490*/  FFMA.FTZ R162, R3, R12, R162 ;  /* 0x0000000c03a27223 */ /* 0x000fe200000100a2 */
[----:B------:R-:W-:Y:S02]  /*b4a0*/  ISETP.GE.AND P5, PT, R21, R192, PT ;  /* 0x000000c01500720c */ /* 0x000fe40003fa6270 */
[----:B------:R-:W-:Y:S01]  /*b4b0*/  FSEL R174, R160, -INF , !P4 ;  /* 0xff800000a0ae7808 */ /* 0x000fe20006000000 */
[-C--:B------:R-:W-:Y:S01]  /*b4c0*/  FFMA.FTZ R161, R3, R8.reuse, R161 ;  /* 0x0000000803a17223 */ /* 0x080fe200000100a1 */
[----:B------:R-:W-:Y:S01]  /*b4d0*/  ISETP.GE.AND P6, PT, R13, R193, PT ;  /* 0x000000c10d00720c */ /* 0x000fe20003fc6270 */
[----:B------:R-:W-:Y:S01]  /*b4e0*/  FFMA.FTZ R163, R3, R8, R163 ;  /* 0x0000000803a37223 */ /* 0x000fe200000100a3 */
[----:B------:R-:W-:-:S02]  /*b4f0*/  ISETP.GE.AND P4, PT, R13, R192, PT ;  /* 0x000000c00d00720c */ /* 0x000fc40003f86270 */
[----:B------:R-:W-:Y:S01]  /*b500*/  HMMA.16816.F32.BF16 R12, R132, R14, R152 ;  /* 0x0000000e840c723c */ /* 0x000fe20000041898 */
[----:B------:R-:W-:Y:S02]  /*b510*/  I2FP.F32.S32 R24, R9 ;  /* 0x0000000900187245 */ /* 0x000fe40000201400 */
[----:B------:R-:W-:Y:S02]  /*b520*/  FSEL R162, R162, -INF , !P5 ;  /* 0xff800000a2a27808 */ /* 0x000fe40006800000 */
[----:B------:R-:W-:Y:S01]  /*b530*/  FSEL R170, R161, -INF , !P6 ;  /* 0xff800000a1aa7808 */ /* 0x000fe20007000000 */
[-C--:B------:R-:W-:Y:S01]  /*b540*/  FFMA.FTZ R16, R3, R24.reuse, R16 ;  /* 0x0000001803107223 */ /* 0x080fe20000010010 */
[----:B------:R-:W-:Y:S01]  /*b550*/  ISETP.GE.AND P5, PT, R9, R193, PT ;  /* 0x000000c10900720c */ /* 0x000fe20003fa6270 */
[----:B------:R-:W-:Y:S01]  /*b560*/  FFMA.FTZ R18, R3, R24, R18 ;  /* 0x0000001803127223 */ /* 0x000fe20000010012 */
[----:B------:R-:W-:Y:S02]  /*b570*/  ISETP.GE.AND P6, PT, R9, R192, PT ;  /* 0x000000c00900720c */ /* 0x000fe40003fc6270 */
[----:B------:R-:W-:Y:S01]  /*b580*/  HMMA.16816.F32.BF16 R8, R52, R10, R144 ;  /* 0x0000000a3408723c */ /* 0x000fe20000041890 */
[----:B------:R-:W-:-:S02]  /*b590*/  FSEL R164, R163, -INF , !P4 ;  /* 0xff800000a3a47808 */ /* 0x000fc40006000000 */
[----:B------:R-:W-:Y:S02]  /*b5a0*/  FSEL R158, R16, -INF , !P5 ;  /* 0xff800000109e7808 */ /* 0x000fe40006800000 */
[C---:B------:R-:W-:Y:S02]  /*b5b0*/  ISETP.GE.AND P4, PT, R20.reuse, R193, PT ;  /* 0x000000c11400720c */ /* 0x040fe40003f86270 */
[----:B------:R-:W-:Y:S02]  /*b5c0*/  I2FP.F32.S32 R26, R20 ;  /* 0x00000014001a7245 */ /* 0x000fe40000201400 */
[----:B------:R-:W-:Y:S02]  /*b5d0*/  ISETP.GE.AND P5, PT, R20, R192, PT ;  /* 0x000000c01400720c */ /* 0x000fe40003fa6270 */
[----:B-1----:R-:W-:Y:S01]  /*b5e0*/  HMMA.16816.F32.BF16 R20, R132, R4, R148 ;  /* 0x000000048414723c */ /* 0x002fe20000041894 */
[CC--:B------:R-:W-:Y:S01]  /*b5f0*/  FFMA.FTZ R19, R3.reuse, R26.reuse, R19 ;  /* 0x0000001a03137223 */ /* 0x0c0fe20000010013 */
[----:B------:R-:W-:-:S04]  /*b600*/  FFMA.FTZ R17, R3, R26, R17 ;  /* 0x0000001a03117223 */ /* 0x000fc80000010011 */
[----:B------:R-:W-:Y:S01]  /*b610*/  FSEL R146, R19, -INF , !P5 ;  /* 0xff80000013927808 */ /* 0x000fe20006800000 */
[C---:B------:R-:W-:Y:S01]  /*b620*/  VIADD R5, R65.reuse, 0x68 ;  /* 0x0000006841057836 */ /* 0x040fe20000000000 */
[----:B------:R-:W-:Y:S01]  /*b630*/  FSEL R148, R18, -INF , !P6 ;  /* 0xff80000012947808 */ /* 0x000fe20007000000 */
[----:B------:R-:W-:Y:S01]  /*b640*/  VIADD R4, R65, 0x69 ;  /* 0x0000006941047836 */ /* 0x000fe20000000000 */
[----:B------:R-:W-:Y:S02]  /*b650*/  FSEL R154, R17, -INF , !P4 ;  /* 0xff800000119a7808 */ /* 0x000fe40006000000 */
[----:B------:R-:W-:Y:S01]  /*b660*/  I2FP.F32.S32 R16, R5 ;  /* 0x0000000500107245 */ /* 0x000fe20000201400 */
[----:B------:R-:W-:Y:S01]  /*b670*/  HMMA.16816.F32.BF16 R8, R132, R6, R8 ;  /* 0x000000068408723c */ /* 0x000fe20000041808 */
[-C--:B------:R-:W-:Y:S02]  /*b680*/  ISETP.GE.AND P6, PT, R5, R193.reuse, PT ;  /* 0x000000c10500720c */ /* 0x080fe40003fc6270 */
[----:B------:R-:W-:Y:S01]  /*b690*/  ISETP.GE.AND P5, PT, R4, R193, PT ;  /* 0x000000c10400720c */ /* 0x000fe20003fa6270 */
[C---:B------:R-:W-:Y:S01]  /*b6a0*/  FFMA.FTZ R152, R3.reuse, R16, R12 ;  /* 0x0000001003987223 */ /* 0x040fe2000001000c */
[----:B------:R-:W-:Y:S01]  /*b6b0*/  I2FP.F32.S32 R12, R4 ;  /* 0x00000004000c7245 */ /* 0x000fe20000201400 */
[----:B------:R-:W-:Y:S01]  /*b6c0*/  FFMA.FTZ R14, R3, R16, R14 ;  /* 0x00000010030e7223 */ /* 0x000fe2000001000e */
[----:B------:R-:W-:-:S02]  /*b6d0*/  ISETP.GE.AND P4, PT, R5, R192, PT ;  /* 0x000000c00500720c */ /* 0x000fc40003f86270 */
[----:B------:R-:W-:Y:S01]  /*b6e0*/  FSEL R152, R152, -INF , !P6 ;  /* 0xff80000098987808 */ /* 0x000fe20007000000 */
[----:B------:R-:W-:Y:S01]  /*b6f0*/  FFMA.FTZ R13, R3, R12, R13 ;  /* 0x0000000c030d7223 */ /* 0x000fe2000001000d */
[----:B------:R-:W-:Y:S01]  /*b700*/  ISETP.GE.AND P6, PT, R4, R192, PT ;  /* 0x000000c00400720c */ /* 0x000fe20003fc6270 */
[----:B------:R-:W-:Y:S01]  /*b710*/  VIADD R4, R65, 0x70 ;  /* 0x0000007041047836 */ /* 0x000fe20000000000 */
[----:B------:R-:W-:Y:S01]  /*b720*/  FSEL R144, R14, -INF , !P4 ;  /* 0xff8000000e907808 */ /* 0x000fe20006000000 */
[----:B------:R-:W-:Y:S01]  /*b730*/  FFMA.FTZ R15, R3, R12, R15 ;  /* 0x0000000c030f7223 */ /* 0x000fe2000001000f */
[----:B------:R-:W-:Y:S02]  /*b740*/  FSEL R150, R13, -INF , !P5 ;  /* 0xff8000000d967808 */ /* 0x000fe40006800000 */
[----:B------:R-:W-:Y:S02]  /*b750*/  ISETP.GE.AND P4, PT, R4, R193, PT ;  /* 0x000000c10400720c */ /* 0x000fe40003f86270 */
[----:B------:R-:W-:-:S02]  /*b760*/  I2FP.F32.S32 R5, R4 ;  /* 0x0000000400057245 */ /* 0x000fc40000201400 */
[----:B------:R-:W-:Y:S01]  /*b770*/  ISETP.GE.AND P5, PT, R4, R192, PT ;  /* 0x000000c00400720c */ /* 0x000fe20003fa6270 */
[----:B------:R-:W-:Y:S01]  /*b780*/  VIADD R4, R65, 0x71 ;  /* 0x0000007141047836 */ /* 0x000fe20000000000 */
[----:B------:R-:W-:Y:S01]  /*b790*/  FSEL R142, R15, -INF , !P6 ;  /* 0xff8000000f8e7808 */ /* 0x000fe20007000000 */
[CC--:B------:R-:W-:Y:S01]  /*b7a0*/  FFMA.FTZ R20, R3.reuse, R5.reuse, R20 ;  /* 0x0000000503147223 */ /* 0x0c0fe20000010014 */
[----:B------:R-:W-:Y:S01]  /*b7b0*/  FFMA.FTZ R22, R3, R5, R22 ;  /* 0x0000000503167223 */ /* 0x000fe20000010016 */
[----:B------:R-:W-:Y:S01]  /*b7c0*/  VIADD R5, R65, 0x78 ;  /* 0x0000007841057836 */ /* 0x000fe20000000000 */
[----:B------:R-:W-:Y:S02]  /*b7d0*/  I2FP.F32.S32 R6, R4 ;  /* 0x0000000400067245 */ /* 0x000fe40000201400 */
[----:B------:R-:W-:Y:S02]  /*b7e0*/  FSEL R136, R20, -INF , !P4 ;  /* 0xff80000014887808 */ /* 0x000fe40006000000 */
[C---:B------:R-:W-:Y:S01]  /*b7f0*/  ISETP.GE.AND P6, PT, R4.reuse, R193, PT ;  /* 0x000000c10400720c */ /* 0x040fe20003fc6270 */
[C---:B------:R-:W-:Y:S01]  /*b800*/  FFMA.FTZ R21, R3.reuse, R6, R21 ;  /* 0x0000000603157223 */ /* 0x040fe20000010015 */
[----:B------:R-:W-:Y:S01]  /*b810*/  ISETP.GE.AND P4, PT, R4, R192, PT ;  /* 0x000000c00400720c */ /* 0x000fe20003f86270 */
[----:B------:R-:W-:Y:S01]  /*b820*/  FFMA.FTZ R23, R3, R6, R23 ;  /* 0x0000000603177223 */ /* 0x000fe20000010017 */
[----:B------:R-:W-:-:S02]  /*b830*/  I2FP.F32.S32 R4, R5 ;  /* 0x0000000500047245 */ /* 0x000fc40000201400 */
[----:B------:R-:W-:Y:S02]  /*b840*/  FSEL R62, R22, -INF , !P5 ;  /* 0xff800000163e7808 */ /* 0x000fe40006800000 */
[----:B------:R-:W-:Y:S01]  /*b850*/  FSEL R132, R21, -INF , !P6 ;  /* 0xff80000015847808 */ /* 0x000fe20007000000 */
[-C--:B------:R-:W-:Y:S01]  /*b860*/  FFMA.FTZ R8, R3, R4.reuse, R8 ;  /* 0x0000000403087223 */ /* 0x080fe20000010008 */
[----:B------:R-:W-:Y:S01]  /*b870*/  ISETP.GE.AND P5, PT, R5, R193, PT ;  /* 0x000000c10500720c */ /* 0x000fe20003fa6270 */
[----:B------:R-:W-:Y:S01]  /*b880*/  FFMA.FTZ R10, R3, R4, R10 ;  /* 0x00000004030a7223 */ /* 0x000fe2000001000a */
[----:B------:R-:W-:Y:S01]  /*b890*/  ISETP.GE.AND P6, PT, R5, R192, PT ;  /* 0x000000c00500720c */ /* 0x000fe20003fc6270 */
[----:B------:R-:W-:Y:S01]  /*b8a0*/  VIADD R4, R65, 0x79 ;  /* 0x0000007941047836 */ /* 0x000fe20000000000 */
[----:B------:R-:W-:Y:S02]  /*b8b0*/  I2FP.F32.S32 R5, R65 ;  /* 0x0000004100057245 */ /* 0x000fe40000201400 */
[----:B------:R-:W-:-:S02]  /*b8c0*/  FSEL R56, R23, -INF , !P4 ;  /* 0xff80000017387808 */ /* 0x000fc40006000000 */
[----:B------:R-:W-:Y:S01]  /*b8d0*/  I2FP.F32.S32 R6, R4 ;  /* 0x0000000400067245 */ /* 0x000fe20000201400 */
[----:B------:R-:W-:Y:S01]  /*b8e0*/  FFMA.FTZ R40, R3, R5, R40 ;  /* 0x0000000503287223 */ /* 0x000fe20000010028 */
[----:B------:R-:W-:Y:S01]  /*b8f0*/  ISETP.GE.AND P4, PT, R65, R193, PT ;  /* 0x000000c14100720c */ /* 0x000fe20003f86270 */
[C---:B------:R-:W-:Y:S01]  /*b900*/  FFMA.FTZ R42, R3.reuse, R5, R42 ;  /* 0x00000005032a7223 */ /* 0x040fe2000001002a */
[----:B------:R-:W-:Y:S01]  /*b910*/  FSEL R64, R8, -INF , !P5 ;  /* 0xff80000008407808 */ /* 0x000fe20006800000 */
[CC--:B------:R-:W-:Y:S01]  /*b920*/  FFMA.FTZ R9, R3.reuse, R6.reuse, R9 ;  /* 0x0000000603097223 */ /* 0x0c0fe20000010009 */
[----:B------:R-:W-:Y:S01]  /*b930*/  FSEL R50, R10, -INF , !P6 ;  /* 0xff8000000a327808 */ /* 0x000fe20007000000 */
[----:B------:R-:W-:Y:S01]  /*b940*/  FFMA.FTZ R11, R3, R6, R11 ;  /* 0x00000006030b7223 */ /* 0x000fe2000001000b */
[----:B------:R-:W-:Y:S02]  /*b950*/  FSEL R8, R40, -INF , !P4 ;  /* 0xff80000028087808 */ /* 0x000fe40006000000 */
[----:B------:R-:W-:-:S02]  /*b960*/  ISETP.GE.AND P5, PT, R65, R192, PT ;  /* 0x000000c04100720c */ /* 0x000fc40003fa6270 */
[C---:B------:R-:W-:Y:S02]  /*b970*/  ISETP.GE.AND P6, PT, R4.reuse, R193, PT ;  /* 0x000000c10400720c */ /* 0x040fe40003fc6270 */
        /* <DEDUP_REMOVED lines=53> */
[----:B------:R-:W-:Y:S01]  /*bcd0*/  SHF.R.S32.HI R7, RZ, 0x1f, R11 ;  /* 0x0000001fff077819 */ /* 0x000fe2000001140b */
[----:B------:R-:W-:Y:S01]  /*bce0*/  IMAD.WIDE.U32 R14, R11, R184, RZ ;  /* 0x000000b80b0e7225 */ /* 0x000fe200078e00ff */
[----:B--2---:R-:W-:-:S03]  /*bcf0*/  IADD3 R9, -R10, R9, RZ ;  /* 0x000000090a097210 */ /* 0x004fc60007ffe1ff */
[----:B------:R-:W-:Y:S01]  /*bd00*/  IMAD R10, R7, R184, RZ ;  /* 0x000000b8070a7224 */ /* 0x000fe200078e02ff */
[----:B------:R-:W-:-:S03]  /*bd10*/  SHF.R.S32.HI R7, RZ, 0x1f, R9 ;  /* 0x0000001fff077819 */ /* 0x000fc60000011409 */
[----:B------:R-:W-:Y:S02]  /*bd20*/  IMAD R10, R11, R185, R10 ;  /* 0x000000b90b0a7224 */ /* 0x000fe400078e020a */
[-C--:B-1----:R-:W-:Y:S02]  /*bd30*/  IMAD R12, R7, R4.reuse, RZ ;  /* 0x00000004070c7224 */ /* 0x082fe400078e02ff */
[----:B------:R-:W-:Y:S02]  /*bd40*/  IMAD.IADD R15, R15, 0x1, R10 ;  /* 0x000000010f0f7824 */ /* 0x000fe400078e020a */
[C---:B------:R-:W-:Y:S02]  /*bd50*/  IMAD R12, R9.reuse, R5, R12 ;  /* 0x00000005090c7224 */ /* 0x040fe400078e020c */
[----:B------:R-:W-:-:S04]  /*bd60*/  IMAD.WIDE.U32 R4, R9, R4, R14 ;  /* 0x0000000409047225 */ /* 0x000fc800078e000e */
[----:B------:R-:W-:Y:S01]  /*bd70*/  IMAD.MOV.U32 R9, RZ, RZ, R4 ;  /* 0x000000ffff097224 */ /* 0x000fe200078e0004 */
[----:B------:R-:W-:Y:S01]  /*bd80*/  IADD3 R12, R5, R12, RZ ;  /* 0x0000000c050c7210 */ /* 0x000fe20007ffe0ff */
[----:B------:R-:W-:Y:S06]  /*bd90*/  BRA `(.L_x_2521) ;  /* 0x0000000000087947 */ /* 0x000fec0003800000 */
.L_x_2520:
[----:B------:R-:W-:-:S04]  /*bda0*/  LEA R9, -R184, RZ, 0x7 ;  /* 0x000000ffb8097211 */ /* 0x000fc800078e39ff */
[----:B------:R-:W-:-:S07]  /*bdb0*/  SHF.R.S32.HI R12, RZ, 0x1f, R9 ;  /* 0x0000001fff0c7819 */ /* 0x000fce0000011409 */
.L_x_2521:
        /* <DEDUP_REMOVED lines=51> */
[----:B------:R-:W-:Y:S01]  /*c0f0*/  @!P1 LDGSTS.E.BYPASS.LTC128B.128 [R219+0x8800], desc[UR12][R24.64+0x80] ;  /* 0x0880008018db9fae */ /* 0x000fe2000b901d4c */
        /* <DEDUP_REMOVED lines=34> */
[----:B------:R-:W-:-:S03]  /*c320*/  @!P1 LEA R14, P3, R13, UR8, 0x1 ;  /* 0x000000080d0e9c11 */ /* 0x000fc6000f8608ff */
[----:B------:R1:W-:Y:S01]  /*c330*/  @P1 STS.128 [R219+0x9800], RZ ;  /* 0x009800ffdb001388 */ /* 0x0003e20000000c00 */
[----:B------:R-:W-:Y:S02]  /*c340*/  @!P1 LEA.HI.X R15, R13, UR9, R10, 0x1, P3 ;  /* 0x000000090d0f9c11 */ /* 0x000fe400098f0c0a */
[----:B------:R-:W-:Y:S01]  /*c350*/  @!P2 LEA R10, P4, R5, R234, 0x1 ;  /* 0x000000ea050aa211 */ /* 0x000fe200078808ff */
[----:B------:R-:W-:Y:S01]  /*c360*/  @!PT LDS RZ, [RZ] ;  /* 0x00000000fffff984 */ /* 0x000fe20000000800 */
[----:B------:R-:W-:Y:S01]  /*c370*/  @!PT LDS RZ, [RZ] ;  /* 0x00000000fffff984 */ /* 0x000fe20000000800 */
[----:B------:R-:W-:Y:S01]  /*c380*/  @!PT LDS RZ, [RZ] ;  /* 0x00000000fffff984 */ /* 0x000fe20000000800 */
[----:B------:R1:W-:Y:S01]  /*c390*/  @!P1 LDGSTS.E.BYPASS.LTC128B.128 [R219+0x9800], desc[UR12][R16.64+0x80] ;  /* 0x0980008010db9fae */ /* 0x0003e2000b901d4c */
[----:B------:R-:W-:Y:S02]  /*c3a0*/  IADD3 R7, P3, R215, R5, RZ ;  /* 0x00000005d7077210 */ /* 0x000fe40007f7e0ff */
[--C-:B------:R-:W-:Y:S01]  /*c3b0*/  @!P2 LEA.HI.X R11, R5, R233, R4.reuse, 0x1, P4 ;  /* 0x000000e9050ba211 */ /* 0x100fe200020f0c04 */
[----:B------:R1:W-:Y:S02]  /*c3c0*/  @P2 STS.128 [R219+0x6000], RZ ;  /* 0x006000ffdb002388 */ /* 0x0003e40000000c00 */
[----:B------:R-:W-:-:S02]  /*c3d0*/  IMAD.X R4, R214, 0x1, R4, P3 ;  /* 0x00000001d6047824 */ /* 0x000fc400018e0604 */
        /* <DEDUP_REMOVED lines=46> */
.L_x_2523:
[----:B------:R-:W-:Y:S05]  /*c6c0*/  BSYNC B0 ;  /* 0x0000000000007941 */ /* 0x000fea0003800000 */
.L_x_2522:
[----:B------:R-:W0:Y:S01]  /*c6d0*/  LDGDEPBAR ;  /* 0x00000000000079af */ /* 0x000e220000000000 */
[----:B------:R-:W-:-:S04]  /*c6e0*/  LEA R234, P1, R9, R234, 0x1 ;  /* 0x000000ea09ea7211 */ /* 0x000fc800078208ff */
[----:B------:R-:W-:-:S09]  /*c6f0*/  LEA.HI.X R233, R9, R233, R12, 0x1, P1 ;  /* 0x000000e909e97211 */ /* 0x000fd200008f0c0c */
.L_x_2519:
[----:B------:R-:W-:Y:S01]  /*c700*/  FMNMX.FTZ R5, R2, R8, !PT ;  /* 0x0000000802057209 */ /* 0x000fe20007810000 */
[----:B-1----:R-:W-:Y:S01]  /*c710*/  LDSM.16.MT88.4 R16, [R202+0xc000] ;  /* 0x00c00000ca10783b */ /* 0x002fe20000004200 */
[----:B--2---:R-:W-:Y:S02]  /*c720*/  FMNMX.FTZ R10, R0, R6, !PT ;  /* 0x00000006000a7209 */ /* 0x004fe40007810000 */
        /* <DEDUP_REMOVED lines=11> */
[----:B------:R-:W-:-:S04]  /*c7e0*/  FMNMX.FTZ R4, R48, R5, !PT ;  /* 0x0000000530047209 */ /* 0x000fc80007810000 */
[----:B------:R-:W-:-:S04]  /*c7f0*/  FMNMX.FTZ R4, R169, R4, !PT ;  /* 0x00000004a9047209 */ /* 0x000fc80007810000 */
[----:B------:R-:W-:-:S04]  /*c800*/  FMNMX.FTZ R5, R137, R4, !PT ;  /* 0x0000000489057209 */ /* 0x000fc80007810000 */
[----:B------:R-:W-:Y:S02]  /*c810*/  FMNMX.FTZ R4, R66, R5, !PT ;  /* 0x0000000542047209 */ /* 0x000fe40007810000 */
[----:B------:R-:W-:Y:S02]  /*c820*/  FMNMX.FTZ R5, R67, R10, !PT ;  /* 0x0000000a43057209 */ /* 0x000fe40007810000 */
        /* <DEDUP_REMOVED lines=50> */
[----:B------:R-:W2:Y:S01]  /*cb50*/  SHFL.BFLY PT, R5, R10, 0x2, 0x1f ;  /* 0x0c401f000a057f89 */ /* 0x000ea200000e0000 */
[----:B-1----:R-:W-:-:S05]  /*cb60*/  FMNMX.FTZ R4, R7, R4, !PT ;  /* 0x0000000407047209 */ /* 0x002fca0007810000 */
[----:B------:R-:W1:Y:S01]  /*cb70*/  SHFL.BFLY PT, R47, R4, 0x1, 0x1f ;  /* 0x0c201f00042f7f89 */ /* 0x000e6200000e0000 */
[----:B--2---:R-:W-:-:S05]  /*cb80*/  FMNMX.FTZ R5, R10, R5, !PT ;  /* 0x000000050a057209 */ /* 0x004fca0007810000 */
[----:B------:R-:W2:Y:S01]  /*cb90*/  SHFL.BFLY PT, R46, R5, 0x1, 0x1f ;  /* 0x0c201f00052e7f89 */ /* 0x000ea200000e0000 */
[----:B-1----:R-:W-:-:S04]  /*cba0*/  FMNMX.FTZ R47, R4, R47, !PT ;  /* 0x0000002f042f7209 */ /* 0x002fc80007810000 */
[C---:B------:R-:W-:Y:S01]  /*cbb0*/  FSETP.NEU.FTZ.AND P2, PT, R47.reuse, -INF , PT ;  /* 0xff8000002f00780b */ /* 0x040fe20003f5d000 */
[----:B------:R-:W-:-:S05]  /*cbc0*/  FMUL.FTZ R65, R47, UR10 ;  /* 0x0000000a2f417c20 */ /* 0x000fca0008410000 */
[----:B------:R-:W-:-:S05]  /*cbd0*/  FSEL R65, R65, RZ, P2 ;  /* 0x000000ff41417208 */ /* 0x000fca0001000000 */
[--C-:B------:R-:W-:Y:S01]  /*cbe0*/  FFMA.FTZ R45, R44, UR10, -R65.reuse ;  /* 0x0000000a2c2d7c23 */ /* 0x100fe20008010841 */
[--C-:B------:R-:W-:Y:S01]  /*cbf0*/  FFMA.FTZ R44, R43, UR10, -R65.reuse ;  /* 0x0000000a2b2c7c23 */ /* 0x100fe20008010841 */
[--C-:B------:R-:W-:Y:S01]  /*cc00*/  FFMA.FTZ R51, R8, UR10, -R65.reuse ;  /* 0x0000000a08337c23 */ /* 0x100fe20008010841 */
[----:B--2---:R-:W-:Y:S01]  /*cc10*/  FMNMX.FTZ R46, R5, R46, !PT ;  /* 0x0000002e052e7209 */ /* 0x004fe20007810000 */
[--C-:B------:R-:W-:Y:S01]  /*cc20*/  FFMA.FTZ R43, R175, UR10, -R65.reuse ;  /* 0x0000000aaf2b7c23 */ /* 0x100fe20008010841 */
[----:B------:R-:W-:Y:S01]  /*cc30*/  FSEL R5, R47, RZ, P2 ;  /* 0x000000ff2f057208 */ /* 0x000fe20001000000 */
[----:B------:R-:W-:Y:S01]  /*cc40*/  MUFU.EX2 R45, R45 ;  /* 0x0000002d002d7308 */ /* 0x000fe20000000800 */
[C---:B------:R-:W-:Y:S01]  /*cc50*/  FSETP.NEU.FTZ.AND P1, PT, R46.reuse, -INF , PT ;  /* 0xff8000002e00780b */ /* 0x040fe20003f3d000 */
[----:B------:R-:W-:Y:S01]  /*cc60*/  FMUL.FTZ R57, R46, UR10 ;  /* 0x0000000a2e397c20 */ /* 0x000fe20008410000 */
[----:B------:R-:W-:Y:S01]  /*cc70*/  FFMA.FTZ R53, R171, UR10, -R65 ;  /* 0x0000000aab357c23 */ /* 0x000fe20008010841 */
[----:B------:R-:W-:Y:S01]  /*cc80*/  FADD.FTZ R2, R2, -R5 ;  /* 0x8000000502027221 */ /* 0x000fe20000010000 */
[----:B------:R-:W-:Y:S01]  /*cc90*/  FSEL R9, R46, RZ, P1 ;  /* 0x000000ff2e097208 */ /* 0x000fe20000800000 */
[----:B------:R-:W-:Y:S01]  /*cca0*/  FFMA.FTZ R48, R48, UR10, -R65 ;  /* 0x0000000a30307c23 */ /* 0x000fe20008010841 */
[----:B------:R-:W-:Y:S01]  /*ccb0*/  FSEL R57, R57, RZ, P1 ;  /* 0x000000ff39397208 */ /* 0x000fe20000800000 */
[----:B------:R-:W-:Y:S01]  /*ccc0*/  FMUL.FTZ R2, R2, UR10 ;  /* 0x0000000a02027c20 */ /* 0x000fe20008410000 */
[----:B------:R-:W1:Y:S01]  /*ccd0*/  MUFU.EX2 R51, R51 ;  /* 0x0000003300337308 */ /* 0x000e620000000800 */
[----:B------:R-:W-:Y:S01]  /*cce0*/  FADD.FTZ R9, R0, -R9 ;  /* 0x8000000900097221 */ /* 0x000fe20000010000 */
[----:B------:R-:W-:Y:S01]  /*ccf0*/  FFMA.FTZ R55, R169, UR10, -R65 ;  /* 0x0000000aa9377c23 */ /* 0x000fe20008010841 */
[--C-:B------:R-:W-:Y:S01]  /*cd00*/  FFMA.FTZ R42, R6, UR10, -R57.reuse ;  /* 0x0000000a062a7c23 */ /* 0x100fe20008010839 */
[--C-:B------:R-:W-:Y:S01]  /*cd10*/  FFMA.FTZ R40, R49, UR10, -R57.reuse ;  /* 0x0000000a31287c23 */ /* 0x100fe20008010839 */
[----:B------:R-:W2:Y:S01]  /*cd20*/  LDSM.16.MT88.4 R4, [R204+0xc000] ;  /* 0x00c00000cc04783b */ /* 0x000ea20000004200 */
[--C-:B------:R-:W-:Y:S01]  /*cd30*/  FFMA.FTZ R41, R41, UR10, -R57.reuse ;  /* 0x0000000a29297c23 */ /* 0x100fe20008010839 */
[----:B------:R-:W-:Y:S01]  /*cd40*/  FFMA.FTZ R49, R173, UR10, -R57 ;  /* 0x0000000aad317c23 */ /* 0x000fe20008010839 */
[----:B------:R-:W-:Y:S01]  /*cd50*/  FMUL.FTZ R0, R9, UR10 ;  /* 0x0000000a09007c20 */ /* 0x000fe20008410000 */
[----:B------:R-:W-:Y:S01]  /*cd60*/  MUFU.EX2 R44, R44 ;  /* 0x0000002c002c7308 */ /* 0x000fe20000000800 */
[----:B------:R-:W3:Y:S01]  /*cd70*/  LDSM.16.MT88.4 R8, [R201+0xc000] ;  /* 0x00c00000c908783b */ /* 0x000ee20000004200 */
[----:B------:R-:W-:Y:S01]  /*cd80*/  FFMA.FTZ R54, R137, UR10, -R65 ;  /* 0x0000000a89367c23 */ /* 0x000fe20008010841 */
[--C-:B------:R-:W-:Y:S01]  /*cd90*/  FFMA.FTZ R61, R61, UR10, -R57.reuse ;  /* 0x0000000a3d3d7c23 */ /* 0x100fe20008010839 */
[--C-:B------:R-:W-:Y:S01]  /*cda0*/  FFMA.FTZ R58, R67, UR10, -R57.reuse ;  /* 0x0000000a433a7c23 */ /* 0x100fe20008010839 */
[--C-:B------:R-:W-:Y:S01]  /*cdb0*/  FFMA.FTZ R60, R60, UR10, -R57.reuse ;  /* 0x0000000a3c3c7c23 */ /* 0x100fe20008010839 */
[----:B------:R-:W-:Y:S01]  /*cdc0*/  FFMA.FTZ R59, R59, UR10, -R57 ;  /* 0x0000000a3b3b7c23 */ /* 0x000fe20008010839 */
[--C-:B------:R-:W-:Y:S01]  /*cdd0*/  FFMA.FTZ R133, R37, UR10, -R65.reuse ;  /* 0x0000000a25857c23 */ /* 0x100fe20008010841 */
[----:B------:R-:W4:Y:S01]  /*cde0*/  MUFU.EX2 R43, R43 ;  /* 0x0000002b002b7308 */ /* 0x000f220000000800 */
[----:B-1----:R-:W-:Y:S01]  /*cdf0*/  F2FP.BF16.F32.PACK_AB R12, R45, R51 ;  /* 0x000000332d0c723e */ /* 0x002fe200000010ff */
[----:B------:R-:W-:Y:S01]  /*ce00*/  FFMA.FTZ R134, R36, UR10, -R65 ;  /* 0x0000000a24867c23 */ /* 0x000fe20008010841 */
[--C-:B------:R-:W-:Y:S01]  /*ce10*/  FFMA.FTZ R135, R138, UR10, -R57.reuse ;  /* 0x0000000a8a877c23 */ /* 0x100fe20008010839 */
[----:B------:R-:W-:Y:S01]  /*ce20*/  LDSM.16.MT88.4 R36, [R200+0x10800] ;  /* 0x01080000c824783b */ /* 0x000fe20000004200 */
[----:B------:R-:W-:Y:S01]  /*ce30*/  FFMA.FTZ R137, R140, UR10, -R57 ;  /* 0x0000000a8c897c23 */ /* 0x000fe20008010839 */
[--C-:B------:R-:W-:Y:S01]  /*ce40*/  FFMA.FTZ R66, R66, UR10, -R65.reuse ;  /* 0x0000000a42427c23 */ /* 0x100fe20008010841 */
[----:B------:R-:W-:Y:S01]  /*ce50*/  FFMA.FTZ R67, R33, UR10, -R65 ;  /* 0x0000000a21437c23 */ /* 0x000fe20008010841 */
[----:B------:R-:W-:Y:S01]  /*ce60*/  MUFU.EX2 R42, R42 ;  /* 0x0000002a002a7308 */ /* 0x000fe20000000800 */
[--C-:B------:R-:W-:Y:S01]  /*ce70*/  FFMA.FTZ R138, R32, UR10, -R57.reuse ;  /* 0x0000000a208a7c23 */ /* 0x100fe20008010839 */
[----:B------:R-:W-:Y:S01]  /*ce80*/  FFMA.FTZ R140, R139, UR10, -R57 ;  /* 0x0000000a8b8c7c23 */ /* 0x000fe20008010839 */
[----:B------:R-:W-:Y:S01]  /*ce90*/  LDSM.16.MT88.4 R32, [R204+0xd000] ;  /* 0x00d00000cc20783b */ /* 0x000fe20000004200 */
[--C-:B------:R-:W-:Y:S01]  /*cea0*/  FFMA.FTZ R139, R246, UR10, -R65.reuse ;  /* 0x0000000af68b7c23 */ /* 0x100fe20008010841 */
[--C-:B------:R-:W-:Y:S01]  /*ceb0*/  FFMA.FTZ R156, R250, UR10, -R65.reuse ;  /* 0x0000000afa9c7c23 */ /* 0x100fe20008010841 */
[--C-:B------:R-:W-:Y:S01]  /*cec0*/  FFMA.FTZ R141, R248, UR10, -R65.reuse ;  /* 0x0000000af88d7c23 */ /* 0x100fe20008010841 */
[----:B------:R-:W-:Y:S01]  /*ced0*/  FFMA.FTZ R160, R252, UR10, -R65 ;  /* 0x0000000afca07c23 */ /* 0x000fe20008010841 */
[----:B------:R-:W1:Y:S01]  /*cee0*/  MUFU.EX2 R41, R41 ;  /* 0x0000002900297308 */ /* 0x000e620000000800 */
[----:B----4-:R-:W-:Y:S01]  /*cef0*/  F2FP.BF16.F32.PACK_AB R14, R43, R44 ;  /* 0x0000002c2b0e723e */ /* 0x010fe200000010ff */
[--C-:B------:R-:W-:Y:S01]  /*cf00*/  FFMA.FTZ R143, R242, UR10, -R57.reuse ;  /* 0x0000000af28f7c23 */ /* 0x100fe20008010839 */
[--C-:B------:R-:W-:Y:S01]  /*cf10*/  FFMA.FTZ R190, R244, UR10, -R57.reuse ;  /* 0x0000000af4be7c23 */ /* 0x100fe20008010839 */
[--C-:B------:R-:W-:Y:S01]  /*cf20*/  FFMA.FTZ R145, R240, UR10, -R57.reuse ;  /* 0x0000000af0917c23 */ /* 0x100fe20008010839 */
[----:B------:R-:W-:Y:S01]  /*cf30*/  FFMA.FTZ R192, R238, UR10, -R57 ;  /* 0x0000000aeec07c23 */ /* 0x000fe20008010839 */
[----:B------:R-:W-:Y:S01]  /*cf40*/  FFMA.FTZ R149, R198, UR10, -R65 ;  /* 0x0000000ac6957c23 */ /* 0x000fe20008010841 */
[----:B------:R-:W-:Y:S01]  /*cf50*/  FFMA.FTZ R151, R178, UR10, -R57 ;  /* 0x0000000ab2977c23 */ /* 0x000fe20008010839 */
        /* <DEDUP_REMOVED lines=16> */
[----:B------:R-:W1:Y:S01]  /*d060*/  MUFU.EX2 R2, R2 ;  /* 0x0000000200027308 */ /* 0x000e620000000800 */
[----:B------:R-:W-:Y:S01]  /*d070*/  FFMA.FTZ R162, R164, UR10, -R57 ;  /* 0x0000000aa4a27c23 */ /* 0x000fe20008010839 */
[--C-:B------:R-:W-:Y:S01]  /*d080*/  FFMA.FTZ R158, R158, UR10, -R65.reuse ;  /* 0x0000000a9e9e7c23 */ /* 0x100fe20008010841 */
[--C-:B------:R-:W-:Y:S01]  /*d090*/  FFMA.FTZ R163, R154, UR10, -R65.reuse ;  /* 0x0000000a9aa37c23 */ /* 0x100fe20008010841 */
[--C-:B------:R-:W-:Y:S01]  /*d0a0*/  FFMA.FTZ R152, R152, UR10, -R65.reuse ;  /* 0x0000000a98987c23 */ /* 0x100fe20008010841 */
[----:B------:R-:W-:Y:S01]  /*d0b0*/  FFMA.FTZ R165, R150, UR10, -R65 ;  /* 0x0000000a96a57c23 */ /* 0x000fe20008010841 */
[--C-:B------:R-:W-:Y:S01]  /*d0c0*/  FFMA.FTZ R148, R148, UR10, -R57.reuse ;  /* 0x0000000a94947c23 */ /* 0x100fe20008010839 */
[--C-:B------:R-:W-:Y:S01]  /*d0d0*/  FFMA.FTZ R167, R146, UR10, -R57.reuse ;  /* 0x0000000a92a77c23 */ /* 0x100fe20008010839 */
[----:B------:R-:W5:Y:S01]  /*d0e0*/  MUFU.EX2 R0, R0 ;  /* 0x0000000000007308 */ /* 0x000f620000000800 */
        /* <DEDUP_REMOVED lines=24> */
[C---:B--2---:R-:W-:Y:S01]  /*d270*/  HMMA.16816.F32.BF16 R128, R12.reuse, R4, R128 ;  /* 0x000000040c80723c */ /* 0x044fe20000041880 */
        /* <DEDUP_REMOVED lines=21> */
[-C--:B------:R-:W-:Y:S01]  /*d3d0*/  FMUL.FTZ R92, R92, R2.reuse ;  /* 0x000000025c5c7220 */ /* 0x080fe20000410000 */
[----:B------:R-:W-:Y:S01]  /*d3e0*/  FMUL.FTZ R93, R93, R2 ;  /* 0x000000025d5d7220 */ /* 0x000fe20000410000 */
        /* <DEDUP_REMOVED lines=43> */
[----:B------:R-:W5:Y:S01]  /*d6a0*/  MUFU.EX2 R58, R58 ;  /* 0x0000003a003a7308 */ /* 0x000f620000000800 */
[----:B------:R-:W-:Y:S01]  /*d6b0*/  FFMA.FTZ R2, R236, R2, R51 ;  /* 0x00000002ec027223 */ /* 0x000fe20000010033 */
[----:B------:R-:W-:Y:S01]  /*d6c0*/  FFMA.FTZ R0, R235, R0, R42 ;  /* 0x00000000eb007223 */ /* 0x000fe2000001002a */
[----:B------:R-:W-:Y:S01]  /*d6d0*/  FFMA.FTZ R52, R52, UR10, -R57 ;  /* 0x0000000a34347c23 */ /* 0x000fe20008010839 */
[C---:B---3--:R-:W-:Y:S01]  /*d6e0*/  HMMA.16816.F32.BF16 R100, R12.reuse, R8, R100 ;  /* 0x000000080c64723c */ /* 0x048fe20000041864 */
[----:B------:R-:W-:Y:S01]  /*d6f0*/  FADD.FTZ R45, R45, R2 ;  /* 0x000000022d2d7221 */ /* 0x000fe20000010000 */
[----:B------:R-:W-:Y:S01]  /*d700*/  FADD.FTZ R41, R41, R0 ;  /* 0x0000000029297221 */ /* 0x000fe20000010000 */
[----:B------:R-:W-:Y:S01]  /*d710*/  MOV R2, R47 ;  /* 0x0000002f00027202 */ /* 0x000fe20000000f00 */
        /* <DEDUP_REMOVED lines=8> */
[----:B------:R-:W-:-:S06]  /*d7a0*/  FADD.FTZ R40, R49, R40 ;  /* 0x0000002831287221 */ /* 0x000fcc0000010000 */
        /* <DEDUP_REMOVED lines=37> */
[C---:B--2---:R-:W-:Y:S05]  /*da00*/  HMMA.16816.F32.BF16 R92, R4.reuse, R16, R92 ;  /* 0x00000010045c723c */ /* 0x044fea000004185c */
[----:B------:R-:W2:Y:S01]  /*da10*/  MUFU.EX2 R156, R156 ;  /* 0x0000009c009c7308 */ /* 0x000ea20000000800 */
        /* <DEDUP_REMOVED lines=8> */
[----:B------:R-:W-:Y:S01]  /*daa0*/  MUFU.EX2 R143, R143 ;  /* 0x0000008f008f7308 */ /* 0x000fe20000000800 */
        /* <DEDUP_REMOVED lines=19> */
[----:B------:R-:W-:Y:S01]  /*dbe0*/  FADD.FTZ R140, R140, R137 ;  /* 0x000000898c8c7221 */ /* 0x000fe20000010000 */
[----:B------:R-:W-:-:S03]  /*dbf0*/  MOV R0, R46 ;  /* 0x0000002e00007202 */ /* 0x000fc60000000f00 */
[C---:B------:R-:W-:Y:S01]  /*dc00*/  HMMA.16816.F32.BF16 R72, R8.reuse, R26, R72 ;  /* 0x0000001a0848723c */ /* 0x040fe20000041848 */
[----:B------:R-:W3:Y:S01]  /*dc10*/  LDSM.16.MT88.4 R24, [R202+0x11000] ;  /* 0x01100000ca18783b */ /* 0x000ee20000004200 */
[----:B------:R-:W4:Y:S04]  /*dc20*/  MUFU.EX2 R192, R192 ;  /* 0x000000c000c07308 */ /* 0x000f280000000800 */
[C---:B------:R-:W-:Y:S04]  /*dc30*/  HMMA.16816.F32.BF16 R76, R8.reuse, R20, R76 ;  /* 0x00000014084c723c */ /* 0x040fe8000004184c */
[----:B------:R-:W-:Y:S02]  /*dc40*/  MUFU.EX2 R147, R147 ;  /* 0x0000009300937308 */ /* 0x000fe40000000800 */
[C---:B------:R-:W-:Y:S01]  /*dc50*/  HMMA.16816.F32.BF16 R80, R8.reuse, R22, R80 ;  /* 0x000000160850723c */ /* 0x040fe20000041850 */
[----:B------:R-:W5:Y:S05]  /*dc60*/  LDSM.16.MT88.4 R20, [R201+0x11000] ;  /* 0x01100000c914783b */ /* 0x000f6a0000004200 */
[C---:B--2---:R-:W-:Y:S01]  /*dc70*/  HMMA.16816.F32.BF16 R84, R8.reuse, R16, R84 ;  /* 0x000000100854723c */ /* 0x044fe20000041854 */
[----:B------:R-:W2:Y:S05]  /*dc80*/  MUFU.EX2 R194, R194 ;  /* 0x000000c200c27308 */ /* 0x000eaa0000000800 */
        /* <DEDUP_REMOVED lines=8> */
[----:B------:R-:W-:Y:S05]  /*dd10*/  MUFU.EX2 R151, R151 ;  /* 0x0000009700977308 */ /* 0x000fea0000000800 */
[C---:B------:R-:W-:Y:S01]  /*dd20*/  HMMA.16816.F32.BF16 R124, R8.reuse, R34, R124 ;  /* 0x00000022087c723c */ /* 0x040fe2000004187c */
[----:B------:R-:W2:Y:S02]  /*dd30*/  LDSM.16.MT88.4 R32, [R204+0xd800] ;  /* 0x00d80000cc20783b */ /* 0x000ea40000004200 */
[----:B------:R-:W2:Y:S03]  /*dd40*/  MUFU.EX2 R178, R178 ;  /* 0x000000b200b27308 */ /* 0x000ea60000000800 */
[C---:B---3--:R-:W-:Y:S05]  /*dd50*/  HMMA.16816.F32.BF16 R100, R8.reuse, R24, R100 ;  /* 0x000000180864723c */ /* 0x048fea0000041864 */
[----:B------:R-:W-:Y:S01]  /*dd60*/  MUFU.EX2 R153, R153 ;  /* 0x0000009900997308 */ /* 0x000fe20000000800 */
[C---:B------:R-:W-:Y:S01]  /*dd70*/  HMMA.16816.F32.BF16 R104, R8.reuse, R26, R104 ;  /* 0x0000001a0868723c */ /* 0x040fe20000041868 */
[----:B------:R-:W3:Y:S05]  /*dd80*/  LDSM.16.MT88.4 R24, [R201+0xd800] ;  /* 0x00d80000c918783b */ /* 0x000eea0000004200 */
[C---:B-----5:R-:W-:Y:S01]  /*dd90*/  HMMA.16816.F32.BF16 R120, R8.reuse, R20, R120 ;  /* 0x000000140878723c */ /* 0x060fe20000041878 */
[----:B------:R-:W5:Y:S05]  /*dda0*/  MUFU.EX2 R180, R180 ;  /* 0x000000b400b47308 */ /* 0x000f6a0000000800 */
[C---:B------:R-:W-:Y:S01]  /*ddb0*/  HMMA.16816.F32.BF16 R108, R8.reuse, R22, R108 ;  /* 0x00000016086c723c */ /* 0x040fe2000004186c */
[----:B------:R-:W-:Y:S02]  /*ddc0*/  LDSM.16.MT88.4 R20, [R200+0xd800] ;  /* 0x00d80000c814783b */ /* 0x000fe40000004200 */
[----:B------:R-:W-:Y:S03]  /*ddd0*/  MUFU.EX2 R155, R155 ;  /* 0x0000009b009b7308 */ /* 0x000fe60000000800 */
[C---:B------:R-:W-:Y:S05]  /*dde0*/  HMMA.16816.F32.BF16 R116, R8.reuse, R12, R116 ;  /* 0x0000000c0874723c */ /* 0x040fea0000041874 */
[----:B------:R-:W-:Y:S01]  /*ddf0*/  MUFU.EX2 R172, R172 ;  /* 0x000000ac00ac7308 */ /* 0x000fe20000000800 */
[----:B------:R-:W-:Y:S01]  /*de00*/  HMMA.16816.F32.BF16 R4, R8, R14, R4 ;  /* 0x0000000e0804723c */ /* 0x000fe20000041804 */
[----:B------:R-:W-:Y:S01]  /*de10*/  F2FP.BF16.F32.PACK_AB R12, R156, R139 ;  /* 0x0000008b9c0c723e */ /* 0x000fe200000010ff */
[----:B------:R-:W5:Y:S01]  /*de20*/  LDSM.16.MT88.4 R8, [R201+0x11800] ;  /* 0x01180000c908783b */ /* 0x000f620000004200 */
[----:B-1----:R-:W-:Y:S01]  /*de30*/  F2FP.BF16.F32.PACK_AB R13, R190, R143 ;  /* 0x0000008fbe0d723e */ /* 0x002fe200000010ff */
[----:B------:R-:W-:Y:S01]  /*de40*/  FADD.FTZ R139, R139, R134 ;  /* 0x000000868b8b7221 */ /* 0x000fe20000010000 */
[----:B------:R-:W-:-:S02]  /*de50*/  FADD.FTZ R143, R143, R140 ;  /* 0x0000008c8f8f7221 */ /* 0x000fc40000010000 */
[----:B------:R-:W-:Y:S01]  /*de60*/  F2FP.BF16.F32.PACK_AB R14, R160, R141 ;  /* 0x0000008da00e723e */ /* 0x000fe200000010ff */
[----:B------:R-:W-:Y:S01]  /*de70*/  MUFU.EX2 R157, R157 ;  /* 0x0000009d009d7308 */ /* 0x000fe20000000800 */
[----:B----4-:R-:W-:Y:S01]  /*de80*/  F2FP.BF16.F32.PACK_AB R15, R192, R145 ;  /* 0x00000091c00f723e */ /* 0x010fe200000010ff */
[----:B------:R-:W-:Y:S01]  /*de90*/  FADD.FTZ R156, R156, R139 ;  /* 0x0000008b9c9c7221 */ /* 0x000fe20000010000 */
[----:B------:R-:W-:-:S03]  /*dea0*/  FADD.FTZ R190, R190, R143 ;  /* 0x0000008fbebe7221 */ /* 0x000fc60000010000 */
[----:B------:R-:W-:Y:S01]  /*deb0*/  FADD.FTZ R141, R141, R156 ;  /* 0x0000009c8d8d7221 */ /* 0x000fe20000010000 */
[----:B------:R-:W-:Y:S01]  /*dec0*/  FADD.FTZ R145, R145, R190 ;  /* 0x000000be91917221 */ /* 0x000fe20000010000 */
[----:B--2---:R-:W-:Y:S01]  /*ded0*/  HMMA.16816.F32.BF16 R68, R12, R28, R68 ;  /* 0x0000001c0c44723c */ /* 0x004fe20000041844 */
        /* <DEDUP_REMOVED lines=19> */
[C---:B-----5:R-:W-:Y:S01]  /*e010*/  HMMA.16816.F32.BF16 R120, R12.reuse, R8, R120 ;  /* 0x000000080c78723c */ /* 0x060fe20000041878 */
[----:B------:R-:W-:Y:S05]  /*e020*/  MUFU.EX2 R163, R163 ;  /* 0x000000a300a37308 */ /* 0x000fea0000000800 */
[C---:B------:R-:W-:Y:S01]  /*e030*/  HMMA.16816.F32.BF16 R108, R12.reuse, R10, R108 ;  /* 0x0000000a0c6c723c */ /* 0x040fe2000004186c */
[----:B------:R-:W-:Y:S01]  /*e040*/  F2FP.BF16.F32.PACK_AB R8, R194, R147 ;  /* 0x00000093c208723e */ /* 0x000fe200000010ff */
[----:B------:R-:W-:Y:S01]  /*e050*/  FADD.FTZ R147, R147, R160 ;  /* 0x000000a093937221 */ /* 0x000fe20000010000 */
[----:B------:R-:W-:Y:S01]  /*e060*/  F2FP.BF16.F32.PACK_AB R9, R178, R151 ;  /* 0x00000097b209723e */ /* 0x000fe200000010ff */
[----:B------:R-:W-:Y:S01]  /*e070*/  MUFU.EX2 R152, R152 ;  /* 0x0000009800987308 */ /* 0x000fe20000000800 */
        /* <DEDUP_REMOVED lines=19> */
[C---:B------:R-:W-:Y:S01]  /*e1b0*/  HMMA.16816.F32.BF16 R88, R12.reuse, R22, R88 ;  /* 0x000000160c58723c */ /* 0x040fe20000041858 */
[----:B------:R-:W5:Y:S02]  /*e1c0*/  LDSM.16.MT88.4 R20, [R200+0xe000] ;  /* 0x00e00000c814783b */ /* 0x000f640000004200 */
[----:B------:R-:W-:Y:S03]  /*e1d0*/  MUFU.EX2 R144, R144 ;  /* 0x0000009000907308 */ /* 0x000fe60000000800 */
[C---:B----4-:R-:W-:Y:S05]  /*e1e0*/  HMMA.16816.F32.BF16 R116, R12.reuse, R32, R116 ;  /* 0x000000200c74723c */ /* 0x050fea0000041874 */
[----:B------:R-:W-:Y:S01]  /*e1f0*/  MUFU.EX2 R169, R169 ;  /* 0x000000a900a97308 */ /* 0x000fe20000000800 */
[----:B------:R-:W-:Y:S01]  /*e200*/  HMMA.16816.F32.BF16 R4, R12, R34, R4 ;  /* 0x000000220c04723c */ /* 0x000fe20000041804 */
[----:B------:R-:W4:Y:S04]  /*e210*/  LDSM.16.MT88.4 R32, [R204+0x12000] ;  /* 0x01200000cc20783b */ /* 0x000f280000004200 */
[----:B------:R-:W-:Y:S01]  /*e220*/  LDSM.16.MT88.4 R12, [R200+0x12000] ;  /* 0x01200000c80c783b */ /* 0x000fe20000004200 */
[C---:B---3--:R-:W-:Y:S01]  /*e230*/  HMMA.16816.F32.BF16 R128, R8.reuse, R24, R128 ;  /* 0x000000180880723c */ /* 0x048fe20000041880 */
[----:B------:R-:W-:Y:S05]  /*e240*/  MUFU.EX2 R136, R136 ;  /* 0x0000008800887308 */ /* 0x000fea0000000800 */
[C---:B------:R-:W-:Y:S01]  /*e250*/  HMMA.16816.F32.BF16 R124, R8.reuse, R26, R124 ;  /* 0x0000001a087c723c */ /* 0x040fe2000004187c */
[----:B------:R-:W3:Y:S02]  /*e260*/  LDSM.16.MT88.4 R24, [R202+0x12000] ;  /* 0x01200000ca18783b */ /* 0x000ee40000004200 */
[----:B------:R-:W5:Y:S03]  /*e270*/  MUFU.EX2 R171, R171 ;  /* 0x000000ab00ab7308 */ /* 0x000f660000000800 */
[C---:B-1----:R-:W-:Y:S05]  /*e280*/  HMMA.16816.F32.BF16 R76, R8.reuse, R28, R76 ;  /* 0x0000001c084c723c */ /* 0x042fea000004184c */
[----:B------:R-:W-:Y:S01]  /*e290*/  MUFU.EX2 R64, R64 ;  /* 0x0000004000407308 */ /* 0x000fe20000000800 */
[C---:B------:R-:W-:Y:S01]  /*e2a0*/  HMMA.16816.F32.BF16 R80, R8.reuse, R30, R80 ;  /* 0x0000001e0850723c */ /* 0x040fe20000041850 */
[----:B------:R-:W1:Y:S05]  /*e2b0*/  LDSM.16.MT88.4 R28, [R204+0xe800] ;  /* 0x00e80000cc1c783b */ /* 0x000e6a0000004200 */
[----:B--2---:R-:W-:Y:S01]  /*e2c0*/  HMMA.16816.F32.BF16 R120, R8, R16, R120 ;  /* 0x000000100878723c */ /* 0x004fe20000041878 */
[----:B------:R-:W2:Y:S01]  /*e2d0*/  MUFU.EX2 R63, R63 ;  /* 0x0000003f003f7308 */ /* 0x000ea20000000800 */
[----:B-----5:R-:W-:-:S04]  /*e2e0*/  F2FP.BF16.F32.PACK_AB R112, R171, R136 ;  /* 0x00000088ab70723e */ /* 0x020fc800000010ff */
[C---:B------:R-:W-:Y:S01]  /*e2f0*/  HMMA.16816.F32.BF16 R108, R8.reuse, R18, R108 ;  /* 0x00000012086c723c */ /* 0x040fe2000004186c */
[----:B------:R-:W5:Y:S05]  /*e300*/  LDSM.16.MT88.4 R16, [R201+0xe800] ;  /* 0x00e80000c910783b */ /* 0x000f6a0000004200 */
[C---:B------:R-:W-:Y:S06]  /*e310*/  HMMA.16816.F32.BF16 R84, R8.reuse, R20, R84 ;  /* 0x000000140854723c */ /* 0x040fec0000041854 */
[----:B------:R-:W-:Y:S01]  /*e320*/  HMMA.16816.F32.BF16 R88, R8, R22, R88 ;  /* 0x000000160858723c */ /* 0x000fe20000041858 */
[----:B------:R-:W5:Y:S01]  /*e330*/  LDSM.16.MT88.4 R20, [R202+0xe800] ;  /* 0x00e80000ca14783b */ /* 0x000f620000004200 */
[----:B--2---:R-:W-:-:S04]  /*e340*/  F2FP.BF16.F32.PACK_AB R114, R63, R64 ;  /* 0x000000403f72723e */ /* 0x004fc800000010ff */
[C---:B----4-:R-:W-:Y:S06]  /*e350*/  HMMA.16816.F32.BF16 R92, R8.reuse, R32, R92 ;  /* 0x00000020085c723c */ /* 0x050fec000004185c */
[C---:B------:R-:W-:Y:S01]  /*e360*/  HMMA.16816.F32.BF16 R96, R8.reuse, R34, R96 ;  /* 0x000000220860723c */ /* 0x040fe20000041860 */
[----:B------:R-:W-:Y:S05]  /*e370*/  LDSM.16.MT88.4 R32, [R202+0x12800] ;  /* 0x01280000ca20783b */ /* 0x000fea0000004200 */
[C---:B---3--:R-:W-:Y:S06]  /*e380*/  HMMA.16816.F32.BF16 R100, R8.reuse, R24, R100 ;  /* 0x000000180864723c */ /* 0x048fec0000041864 */
        /* <DEDUP_REMOVED lines=11> */
[----:B------:R-:W2:Y:S04]  /*e440*/  LDSM.16.MT88.4 R8, [R201+0x12800] ;  /* 0x01280000c908783b */ /* 0x000ea80000004200 */
[----:B------:R-:W3:Y:S01]  /*e450*/  LDSM.16.MT88.4 R12, [R200+0xe800] ;  /* 0x00e80000c80c783b */ /* 0x000ee20000004200 */
[C---:B-1----:R-:W-:Y:S06]  /*e460*/  HMMA.16816.F32.BF16 R128, R24.reuse, R28, R128 ;  /* 0x0000001c1880723c */ /* 0x042fec0000041880 */
[C---:B------:R-:W-:Y:S01]  /*e470*/  HMMA.16816.F32.BF16 R124, R24.reuse, R30, R124 ;  /* 0x0000001e187c723c */ /* 0x040fe2000004187c */
[----:B------:R-:W1:Y:S05]  /*e480*/  LDSM.16.MT88.4 R28, [R200+0x12800] ;  /* 0x01280000c81c783b */ /* 0x000e6a0000004200 */
[C---:B-----5:R-:W-:Y:S06]  /*e490*/  HMMA.16816.F32.BF16 R76, R24.reuse, R16, R76 ;  /* 0x00000010184c723c */ /* 0x060fec000004184c */
[C---:B------:R-:W-:Y:S01]  /*e4a0*/  HMMA.16816.F32.BF16 R80, R24.reuse, R18, R80 ;  /* 0x000000121850723c */ /* 0x040fe20000041850 */
[----:B------:R-:W4:Y:S05]  /*e4b0*/  LDSM.16.MT88.4 R16, [R202+0xf000] ;  /* 0x00f00000ca10783b */ /* 0x000f2a0000004200 */
[C---:B------:R-:W-:Y:S06]  /*e4c0*/  HMMA.16816.F32.BF16 R68, R24.reuse, R20, R68 ;  /* 0x000000141844723c */ /* 0x040fec0000041844 */
[C---:B------:R-:W-:Y:S01]  /*e4d0*/  HMMA.16816.F32.BF16 R72, R24.reuse, R22, R72 ;  /* 0x000000161848723c */ /* 0x040fe20000041848 */
[----:B------:R-:W5:Y:S05]  /*e4e0*/  LDSM.16.MT88.4 R20, [R204+0xf000] ;  /* 0x00f00000cc14783b */ /* 0x000f6a0000004200 */
[C---:B--2---:R-:W-:Y:S06]  /*e4f0*/  HMMA.16816.F32.BF16 R120, R24.reuse, R8, R120 ;  /* 0x000000081878723c */ /* 0x044fec0000041878 */
[----:B------:R-:W-:Y:S01]  /*e500*/  HMMA.16816.F32.BF16 R108, R24, R10, R108 ;  /* 0x0000000a186c723c */ /* 0x000fe2000004186c */
[----:B------:R-:W-:-:S02]  /*e510*/  F2FP.BF16.F32.PACK_AB R8, R163, R158 ;  /* 0x0000009ea308723e */ /* 0x000fc400000010ff */
[----:B------:R-:W-:-:S03]  /*e520*/  F2FP.BF16.F32.PACK_AB R9, R167, R148 ;  /* 0x00000094a709723e */ /* 0x000fc600000010ff */
[----:B---3--:R-:W-:Y:S01]  /*e530*/  HMMA.16816.F32.BF16 R84, R24, R12, R84 ;  /* 0x0000000c1854723c */ /* 0x008fe20000041854 */
[----:B------:R-:W-:Y:S02]  /*e540*/  F2FP.BF16.F32.PACK_AB R10, R165, R152 ;  /* 0x00000098a50a723e */ /* 0x000fe400000010ff */
[----:B------:R-:W-:-:S03]  /*e550*/  F2FP.BF16.F32.PACK_AB R11, R169, R144 ;  /* 0x00000090a90b723e */ /* 0x000fc600000010ff */
[C---:B------:R-:W-:Y:S01]  /*e560*/  HMMA.16816.F32.BF16 R88, R24.reuse, R14, R88 ;  /* 0x0000000e1858723c */ /* 0x040fe20000041858 */
[----:B------:R-:W2:Y:S05]  /*e570*/  LDSM.16.MT88.4 R12, [R201+0xf000] ;  /* 0x00f00000c90c783b */ /* 0x000eaa0000004200 */
[C---:B------:R-:W-:Y:S06]  /*e580*/  HMMA.16816.F32.BF16 R92, R24.reuse, R36, R92 ;  /* 0x00000024185c723c */ /* 0x040fec000004185c */
[C---:B------:R-:W-:Y:S01]  /*e590*/  HMMA.16816.F32.BF16 R96, R24.reuse, R38, R96 ;  /* 0x000000261860723c */ /* 0x040fe20000041860 */
[----:B------:R-:W-:Y:S05]  /*e5a0*/  LDSM.16.MT88.4 R36, [R201+0x13000] ;  /* 0x01300000c924783b */ /* 0x000fea0000004200 */
[C---:B------:R-:W-:Y:S06]  /*e5b0*/  HMMA.16816.F32.BF16 R100, R24.reuse, R32, R100 ;  /* 0x000000201864723c */ /* 0x040fec0000041864 */
[C---:B------:R-:W-:Y:S01]  /*e5c0*/  HMMA.16816.F32.BF16 R104, R24.reuse, R34, R104 ;  /* 0x000000221868723c */ /* 0x040fe20000041868 */
[----:B------:R-:W3:Y:S05]  /*e5d0*/  LDSM.16.MT88.4 R32, [R200+0xf000] ;  /* 0x00f00000c820783b */ /* 0x000eea0000004200 */
[C---:B-1----:R-:W-:Y:S06]  /*e5e0*/  HMMA.16816.F32.BF16 R116, R24.reuse, R28, R116 ;  /* 0x0000001c1874723c */ /* 0x042fec0000041874 */
[----:B------:R-:W-:Y:S01]  /*e5f0*/  HMMA.16816.F32.BF16 R4, R24, R30, R4 ;  /* 0x0000001e1804723c */ /* 0x000fe20000041804 */
[----:B------:R-:W1:Y:S04]  /*e600*/  LDSM.16.MT88.4 R24, [R204+0x13000] ;  /* 0x01300000cc18783b */ /* 0x000e680000004200 */
[----:B------:R-:W1:Y:S01]  /*e610*/  LDSM.16.MT88.4 R28, [R202+0x13000] ;  /* 0x01300000ca1c783b */ /* 0x000e620000004200 */
[C---:B----4-:R-:W-:Y:S06]  /*e620*/  HMMA.16816.F32.BF16 R68, R8.reuse, R16, R68 ;  /* 0x000000100844723c */ /* 0x050fec0000041844 */
[C---:B------:R-:W-:Y:S01]  /*e630*/  HMMA.16816.F32.BF16 R72, R8.reuse, R18, R72 ;  /* 0x000000120848723c */ /* 0x040fe20000041848 */
[----:B------:R-:W4:Y:S05]  /*e640*/  LDSM.16.MT88.4 R16, [R200+0x13000] ;  /* 0x01300000c810783b */ /* 0x000f2a0000004200 */
[C---:B-----5:R-:W-:Y:S06]  /*e650*/  HMMA.16816.F32.BF16 R128, R8.reuse, R20, R128 ;  /* 0x000000140880723c */ /* 0x060fec0000041880 */
[C---:B------:R-:W-:Y:S01]  /*e660*/  HMMA.16816.F32.BF16 R124, R8.reuse, R22, R124 ;  /* 0x00000016087c723c */ /* 0x040fe2000004187c */
[----:B------:R-:W-:Y:S05]  /*e670*/  LDSM.16.MT88.4 R20, [R204+0xf800] ;  /* 0x00f80000cc14783b */ /* 0x000fea0000004200 */
[C---:B--2---:R-:W-:Y:S06]  /*e680*/  HMMA.16816.F32.BF16 R76, R8.reuse, R12, R76 ;  /* 0x0000000c084c723c */ /* 0x044fec000004184c */
[C---:B------:R-:W-:Y:S01]  /*e690*/  HMMA.16816.F32.BF16 R80, R8.reuse, R14, R80 ;  /* 0x0000000e0850723c */ /* 0x040fe20000041850 */
[----:B------:R-:W2:Y:S05]  /*e6a0*/  LDSM.16.MT88.4 R12, [R202+0xf800] ;  /* 0x00f80000ca0c783b */ /* 0x000eaa0000004200 */
[C---:B---3--:R-:W-:Y:S06]  /*e6b0*/  HMMA.16816.F32.BF16 R84, R8.reuse, R32, R84 ;  /* 0x000000200854723c */ /* 0x048fec0000041854 */
        /* <DEDUP_REMOVED lines=8> */
[----:B------:R-:W3:Y:S02]  /*e740*/  MUFU.EX2 R33, R33 ;  /* 0x0000002100217308 */ /* 0x000ee40000000800 */
[C---:B------:R-:W-:Y:S06]  /*e750*/  HMMA.16816.F32.BF16 R100, R8.reuse, R28, R100 ;  /* 0x0000001c0864723c */ /* 0x040fec0000041864 */
[C---:B------:R-:W-:Y:S01]  /*e760*/  HMMA.16816.F32.BF16 R104, R8.reuse, R30, R104 ;  /* 0x0000001e0868723c */ /* 0x040fe20000041868 */
[----:B------:R-:W-:Y:S05]  /*e770*/  MUFU.EX2 R34, R34 ;  /* 0x0000002200227308 */ /* 0x000fea0000000800 */
[----:B------:R-:W-:Y:S03]  /*e780*/  HMMA.16816.F32.BF16 R120, R8, R36, R120 ;  /* 0x000000240878723c */ /* 0x000fe60000041878 */
[----:B------:R-:W5:Y:S01]  /*e790*/  MUFU.EX2 R29, R52 ;  /* 0x00000034001d7308 */ /* 0x000f620000000800 */
[----:B---3--:R-:W-:-:S02]  /*e7a0*/  F2FP.BF16.F32.PACK_AB R113, R33, R32 ;  /* 0x000000202171723e */ /* 0x008fc400000010ff */
[C---:B------:R-:W-:Y:S06]  /*e7b0*/  HMMA.16816.F32.BF16 R108, R8.reuse, R38, R108 ;  /* 0x00000026086c723c */ /* 0x040fec000004186c */
[C---:B----4-:R-:W-:Y:S06]  /*e7c0*/  HMMA.16816.F32.BF16 R116, R8.reuse, R16, R116 ;  /* 0x000000100874723c */ /* 0x050fec0000041874 */
[----:B------:R-:W-:Y:S01]  /*e7d0*/  HMMA.16816.F32.BF16 R4, R8, R18, R4 ;  /* 0x000000120804723c */ /* 0x000fe20000041804 */
[----:B------:R-:W3:Y:S01]  /*e7e0*/  LDSM.16.MT88.4 R8, [R200+0xf800] ;  /* 0x00f80000c808783b */ /* 0x000ee20000004200 */
[----:B-----5:R-:W-:-:S03]  /*e7f0*/  F2FP.BF16.F32.PACK_AB R115, R29, R34 ;  /* 0x000000221d73723e */ /* 0x020fc600000010ff */
[----:B------:R-:W4:Y:S04]  /*e800*/  LDSM.16.MT88.4 R16, [R204+0x13800] ;  /* 0x01380000cc10783b */ /* 0x000f280000004200 */
        /* <DEDUP_REMOVED lines=14> */
[----:B------:R-:W-:Y:S01]  /*e8f0*/  HMMA.16816.F32.BF16 R104, R112, R14, R104 ;  /* 0x0000000e7068723c */ /* 0x000fe20000041868 */
[----:B------:R-:W-:-:S04]  /*e900*/  FADD.FTZ R13, R161, R166 ;  /* 0x000000a6a10d7221 */ /* 0x000fc80000010000 */
[----:B------:R-:W-:-:S04]  /*e910*/  FADD.FTZ R13, R162, R13 ;  /* 0x0000000da20d7221 */ /* 0x000fc80000010000 */
[----:B------:R-:W-:-:S04]  /*e920*/  FADD.FTZ R148, R148, R13 ;  /* 0x0000000d94947221 */ /* 0x000fc80000010000 */
[----:B------:R-:W-:Y:S01]  /*e930*/  FADD.FTZ R167, R167, R148 ;  /* 0x00000094a7a77221 */ /* 0x000fe20000010000 */
[----:B-1----:R-:W-:Y:S03]  /*e940*/  HMMA.16816.F32.BF16 R120, R112, R8, R120 ;  /* 0x000000087078723c */ /* 0x002fe60000041878 */
[----:B------:R-:W-:-:S04]  /*e950*/  FADD.FTZ R144, R144, R167 ;  /* 0x000000a790907221 */ /* 0x000fc80000010000 */
[----:B------:R-:W-:Y:S01]  /*e960*/  FADD.FTZ R169, R169, R144 ;  /* 0x00000090a9a97221 */ /* 0x000fe20000010000 */
[C---:B------:R-:W-:Y:S01]  /*e970*/  HMMA.16816.F32.BF16 R108, R112.reuse, R10, R108 ;  /* 0x0000000a706c723c */ /* 0x040fe2000004186c */
[----:B------:R-:W-:Y:S02]  /*e980*/  FADD.FTZ R9, R157, R172 ;  /* 0x000000ac9d097221 */ /* 0x000fe40000010000 */
[----:B------:R-:W-:Y:S02]  /*e990*/  FADD.FTZ R32, R32, R169 ;  /* 0x000000a920207221 */ /* 0x000fe40000010000 */
[----:B------:R-:W-:Y:S01]  /*e9a0*/  FADD.FTZ R9, R170, R9 ;  /* 0x00000009aa097221 */ /* 0x000fe20000010000 */
[----:B---3--:R-:W-:Y:S01]  /*e9b0*/  HMMA.16816.F32.BF16 R116, R112, R16, R116 ;  /* 0x000000107074723c */ /* 0x008fe20000041874 */
[----:B------:R-:W-:Y:S02]  /*e9c0*/  FADD.FTZ R33, R33, R32 ;  /* 0x0000002021217221 */ /* 0x000fe40000010000 */
[----:B------:R-:W-:-:S02]  /*e9d0*/  FADD.FTZ R158, R158, R9 ;  /* 0x000000099e9e7221 */ /* 0x000fc40000010000 */
[----:B------:R-:W-:Y:S01]  /*e9e0*/  FADD.FTZ R34, R34, R33 ;  /* 0x0000002122227221 */ /* 0x000fe20000010000 */
[----:B------:R-:W-:Y:S01]  /*e9f0*/  HMMA.16816.F32.BF16 R112, R112, R18, R4 ;  /* 0x000000127070723c */ /* 0x000fe20000041804 */
[----:B------:R-:W-:Y:S02]  /*ea00*/  FADD.FTZ R163, R163, R158 ;  /* 0x0000009ea3a37221 */ /* 0x000fe40000010000 */
[----:B------:R-:W-:Y:S02]  /*ea10*/  FADD.FTZ R235, R29, R34 ;  /* 0x000000221deb7221 */ /* 0x000fe40000010000 */
[----:B------:R-:W-:-:S04]  /*ea20*/  FADD.FTZ R152, R152, R163 ;  /* 0x000000a398987221 */ /* 0x000fc80000010000 */
[----:B------:R-:W-:-:S04]  /*ea30*/  FADD.FTZ R165, R165, R152 ;  /* 0x00000098a5a57221 */ /* 0x000fc80000010000 */
[----:B------:R-:W-:-:S04]  /*ea40*/  FADD.FTZ R136, R136, R165 ;  /* 0x000000a588887221 */ /* 0x000fc80000010000 */
[----:B------:R-:W-:-:S04]  /*ea50*/  FADD.FTZ R171, R171, R136 ;  /* 0x00000088abab7221 */ /* 0x000fc80000010000 */
[----:B------:R-:W-:-:S04]  /*ea60*/  FADD.FTZ R64, R64, R171 ;  /* 0x000000ab40407221 */ /* 0x000fc80000010000 */
[----:B------:R-:W-:-:S07]  /*ea70*/  FADD.FTZ R236, R63, R64 ;  /* 0x000000403fec7221 */ /* 0x000fce0000010000 */
.L_x_2516:
        /* <DEDUP_REMOVED lines=14> */
.L_x_2528:
        /* <DEDUP_REMOVED lines=71> */
.L_x_2525:
        /* <DEDUP_REMOVED lines=400> */
.L_x_2527:
        /* <DEDUP_REMOVED lines=129> */
.L_x_2526:
[----:B-1----:R-:W-:Y:S01]  /*110e0*/  IADD3 R152, R218, -0x1, RZ ;  /* 0xffffffffda987810 */ /* 0x002fe20007ffe0ff */
[----:B------:R-:W-:Y:S01]  /*110f0*/  LDSM.16.MT88.4 R144, [R201+0xc000] ;  /* 0x00c00000c990783b */ /* 0x000fe20000004200 */
[----:B------:R-:W-:Y:S01]  /*11100*/  UMOV UR11, UR15 ;  /* 0x0000000f000b7c82 */ /* 0x000fe20008000000 */
[----:B------:R-:W-:Y:S01]  /*11110*/  UMOV UR10, UR14 ;  /* 0x0000000e000a7c82 */ /* 0x000fe20008000000 */
[----:B------:R-:W-:Y:S04]  /*11120*/  LEA R0, R152, R229, 0x7 ;  /* 0x000000e598007211 */ /* 0x000fe800078e38ff */
[----:B------:R-:W-:Y:S01]  /*11130*/  I2FP.F32.S32 R2, R0 ;  /* 0x0000000000027245 */ /* 0x000fe20000201400 */
[----:B------:R-:W-:Y:S01]  /*11140*/  LDSM.16.MT88.4 R148, [R204+0x10800] ;  /* 0x01080000cc94783b */ /* 0x000fe20000004200 */
[C---:B------:R-:W-:Y:S02]  /*11150*/  IADD3 R132, R0.reuse, 0x1, RZ ;  /* 0x0000000100847810 */ /* 0x040fe40007ffe0ff */
[C---:B------:R-:W-:Y:S01]  /*11160*/  IADD3 R137, R0.reuse, 0x8, RZ ;  /* 0x0000000800897810 */ /* 0x040fe20007ffe0ff */
[CC--:B------:R-:W-:Y:S01]  /*11170*/  FFMA.FTZ R6, R3.reuse, R2.reuse, R6 ;  /* 0x0000000203067223 */ /* 0x0c0fe20000010006 */
[C---:B------:R-:W-:Y:S01]  /*11180*/  FFMA.FTZ R4, R3.reuse, R2, R4 ;  /* 0x0000000203047223 */ /* 0x040fe20000010004 */
[C---:B------:R-:W-:Y:S02]  /*11190*/  IADD3 R2, R0.reuse, 0x9, RZ ;  /* 0x0000000900027810 */ /* 0x040fe40007ffe0ff */
[----:B------:R-:W-:Y:S02]  /*111a0*/  I2FP.F32.S32 R132, R132 ;  /* 0x0000008400847245 */ /* 0x000fe40000201400 */
[----:B------:R-:W-:Y:S02]  /*111b0*/  I2FP.F32.S32 R2, R2 ;  /* 0x0000000200027245 */ /* 0x000fe40000201400 */
[----:B------:R-:W-:Y:S01]  /*111c0*/  I2FP.F32.S32 R137, R137 ;  /* 0x0000008900897245 */ /* 0x000fe20000201400 */
[CC--:B------:R-:W-:Y:S01]  /*111d0*/  FFMA.FTZ R7, R3.reuse, R132.reuse, R7 ;  /* 0x0000008403077223 */ /* 0x0c0fe20000010007 */
[C---:B------:R-:W-:Y:S01]  /*111e0*/  FFMA.FTZ R5, R3.reuse, R132, R5 ;  /* 0x0000008403057223 */ /* 0x040fe20000010005 */
[C---:B------:R-:W-:Y:S01]  /*111f0*/  IADD3 R132, R0.reuse, 0x11, RZ ;  /* 0x0000001100847810 */ /* 0x040fe20007ffe0ff */
[CC--:B------:R-:W-:Y:S01]  /*11200*/  FFMA.FTZ R11, R3.reuse, R2.reuse, R11 ;  /* 0x00000002030b7223 */ /* 0x0c0fe2000001000b */
[C---:B------:R-:W-:Y:S01]  /*11210*/  FFMA.FTZ R9, R3.reuse, R2, R9 ;  /* 0x0000000203097223 */ /* 0x040fe20000010009 */
[C---:B------:R-:W-:Y:S01]  /*11220*/  IADD3 R2, R0.reuse, 0x19, RZ ;  /* 0x0000001900027810 */ /* 0x040fe20007ffe0ff */
[CC--:B------:R-:W-:Y:S01]  /*11230*/  FFMA.FTZ R10, R3.reuse, R137.reuse, R10 ;  /* 0x00000089030a7223 */ /* 0x0c0fe2000001000a */
[----:B------:R-:W-:Y:S01]  /*11240*/  I2FP.F32.S32 R132, R132 ;  /* 0x0000008400847245 */ /* 0x000fe20000201400 */
[C---:B------:R-:W-:Y:S01]  /*11250*/  FFMA.FTZ R8, R3.reuse, R137, R8 ;  /* 0x0000008903087223 */ /* 0x040fe20000010008 */
[C---:B------:R-:W-:Y:S02]  /*11260*/  IADD3 R139, R0.reuse, 0x10, RZ ;  /* 0x00000010008b7810 */ /* 0x040fe40007ffe0ff */
[C---:B------:R-:W-:Y:S01]  /*11270*/  IADD3 R137, R0.reuse, 0x18, RZ ;  /* 0x0000001800897810 */ /* 0x040fe20007ffe0ff */
[C---:B------:R-:W-:Y:S01]  /*11280*/  FFMA.FTZ R15, R3.reuse, R132, R15 ;  /* 0x00000084030f7223 */ /* 0x040fe2000001000f */
[----:B------:R-:W-:Y:S01]  /*11290*/  I2FP.F32.S32 R2, R2 ;  /* 0x0000000200027245 */ /* 0x000fe20000201400 */
[C---:B------:R-:W-:Y:S01]  /*112a0*/  FFMA.FTZ R13, R3.reuse, R132, R13 ;  /* 0x00000084030d7223 */ /* 0x040fe2000001000d */
[----:B------:R-:W-:Y:S02]  /*112b0*/  I2FP.F32.S32 R139, R139 ;  /* 0x0000008b008b7245 */ /* 0x000fe40000201400 */
[----:B------:R-:W-:Y:S01]  /*112c0*/  I2FP.F32.S32 R137, R137 ;  /* 0x0000008900897245 */ /* 0x000fe20000201400 */
[CC--:B------:R-:W-:Y:S01]  /*112d0*/  FFMA.FTZ R19, R3.reuse, R2.reuse, R19 ;  /* 0x0000000203137223 */ /* 0x0c0fe20000010013 */
[C---:B------:R-:W-:Y:S01]  /*112e0*/  IADD3 R132, R0.reuse, 0x21, RZ ;  /* 0x0000002100847810 */ /* 0x040fe20007ffe0ff */
[C---:B------:R-:W-:Y:S01]  /*112f0*/  FFMA.FTZ R17, R3.reuse, R2, R17 ;  /* 0x0000000203117223 */ /* 0x040fe20000010011 */
[C---:B------:R-:W-:Y:S01]  /*11300*/  IADD3 R2, R0.reuse, 0x29, RZ ;  /* 0x0000002900027810 */ /* 0x040fe20007ffe0ff */
[CC--:B------:R-:W-:Y:S01]  /*11310*/  FFMA.FTZ R14, R3.reuse, R139.reuse, R14 ;  /* 0x0000008b030e7223 */ /* 0x0c0fe2000001000e */
[C---:B------:R-:W-:Y:S01]  /*11320*/  FFMA.FTZ R12, R3.reuse, R139, R12 ;  /* 0x0000008b030c7223 */ /* 0x040fe2000001000c */
[----:B------:R-:W-:Y:S01]  /*11330*/  I2FP.F32.S32 R132, R132 ;  /* 0x0000008400847245 */ /* 0x000fe20000201400 */
[CC--:B------:R-:W-:Y:S01]  /*11340*/  FFMA.FTZ R18, R3.reuse, R137.reuse, R18 ;  /* 0x0000008903127223 */ /* 0x0c0fe20000010012 */
[C---:B------:R-:W-:Y:S01]  /*11350*/  IADD3 R139, R0.reuse, 0x20, RZ ;  /* 0x00000020008b7810 */ /* 0x040fe20007ffe0ff */
[C---:B------:R-:W-:Y:S01]  /*11360*/  FFMA.FTZ R16, R3.reuse, R137, R16 ;  /* 0x0000008903107223 */ /* 0x040fe20000010010 */
[----:B------:R-:W-:Y:S01]  /*11370*/  I2FP.F32.S32 R2, R2 ;  /* 0x0000000200027245 */ /* 0x000fe20000201400 */
[CC--:B------:R-:W-:Y:S01]  /*11380*/  FFMA.FTZ R23, R3.reuse, R132.reuse, R23 ;  /* 0x0000008403177223 */ /* 0x0c0fe20000010017 */
[C---:B------:R-:W-:Y:S01]  /*11390*/  IADD3 R137, R0.reuse, 0x28, RZ ;  /* 0x0000002800897810 */ /* 0x040fe20007ffe0ff */
[C---:B------:R-:W-:Y:S01]  /*113a0*/  FFMA.FTZ R21, R3.reuse, R132, R21 ;  /* 0x0000008403157223 */ /* 0x040fe20000010015 */
[----:B------:R-:W-:Y:S01]  /*113b0*/  I2FP.F32.S32 R139, R139 ;  /* 0x0000008b008b7245 */ /* 0x000fe20000201400 */
[CC--:B------:R-:W-:Y:S01]  /*113c0*/  FFMA.FTZ R27, R3.reuse, R2.reuse, R27 ;  /* 0x00000002031b7223 */ /* 0x0c0fe2000001001b */
[----:B------:R-:W-:Y:S01]  /*113d0*/  I2FP.F32.S32 R137, R137 ;  /* 0x0000008900897245 */ /* 0x000fe20000201400 */
[C---:B------:R-:W-:Y:S01]  /*113e0*/  FFMA.FTZ R25, R3.reuse, R2, R25 ;  /* 0x0000000203197223 */ /* 0x040fe20000010019 */
[C---:B------:R-:W-:Y:S01]  /*113f0*/  IADD3 R132, R0.reuse, 0x31, RZ ;  /* 0x0000003100847810 */ /* 0x040fe20007ffe0ff */
        /* <DEDUP_REMOVED lines=15> */
[----:B------:R-:W-:Y:S01]  /*114f0*/  IADD3 R134, R0, 0x30, RZ ;  /* 0x0000003000867810 */ /* 0x000fe20007ffe0ff */
[C---:B------:R-:W-:Y:S01]  /*11500*/  FFMA.FTZ R34, R3.reuse, R139, R34 ;  /* 0x0000008b03227223 */ /* 0x040fe20000010022 */
[----:B------:R-:W-:Y:S01]  /*11510*/  FMNMX.FTZ R132, R6, R135, !PT ;  /* 0x0000008706847209 */ /* 0x000fe20007810000 */
[C---:B------:R-:W-:Y:S01]  /*11520*/  FFMA.FTZ R32, R3.reuse, R139, R32 ;  /* 0x0000008b03207223 */ /* 0x040fe20000010020 */
[----:B------:R-:W-:Y:S01]  /*11530*/  FMNMX.FTZ R2, R4, R133, !PT ;  /* 0x0000008504027209 */ /* 0x000fe20007810000 */
[CC--:B------:R-:W-:Y:S01]  /*11540*/  FFMA.FTZ R38, R3.reuse, R137.reuse, R38 ;  /* 0x0000008903267223 */ /* 0x0c0fe20000010026 */
[----:B------:R-:W-:Y:S01]  /*11550*/  I2FP.F32.S32 R134, R134 ;  /* 0x0000008600867245 */ /* 0x000fe20000201400 */
[----:B------:R-:W-:Y:S01]  /*11560*/  FFMA.FTZ R36, R3, R137, R36 ;  /* 0x0000008903247223 */ /* 0x000fe20000010024 */
[----:B------:R-:W-:Y:S02]  /*11570*/  FMNMX.FTZ R139, R7, R132, !PT ;  /* 0x00000084078b7209 */ /* 0x000fe40007810000 */
[----:B------:R-:W-:Y:S01]  /*11580*/  IADD3 R136, R0, 0x41, RZ ;  /* 0x0000004100887810 */ /* 0x000fe20007ffe0ff */
[----:B------:R-:W-:Y:S01]  /*11590*/  FFMA.FTZ R30, R3, R134, R30 ;  /* 0x00000086031e7223 */ /* 0x000fe2000001001e */
[----:B------:R-:W-:Y:S01]  /*115a0*/  FMNMX.FTZ R137, R5, R2, !PT ;  /* 0x0000000205897209 */ /* 0x000fe20007810000 */
[----:B------:R-:W-:Y:S01]  /*115b0*/  FFMA.FTZ R28, R3, R134, R28 ;  /* 0x00000086031c7223 */ /* 0x000fe2000001001c */
[----:B------:R-:W-:Y:S02]  /*115c0*/  FMNMX.FTZ R138, R10, R139, !PT ;  /* 0x0000008b0a8a7209 */ /* 0x000fe40007810000 */
[----:B------:R-:W-:Y:S02]  /*115d0*/  I2FP.F32.S32 R136, R136 ;  /* 0x0000008800887245 */ /* 0x000fe40000201400 */
[----:B------:R-:W-:Y:S02]  /*115e0*/  FMNMX.FTZ R134, R8, R137, !PT ;  /* 0x0000008908867209 */ /* 0x000fe40007810000 */
[----:B------:R-:W-:Y:S01]  /*115f0*/  FMNMX.FTZ R139, R11, R138, !PT ;  /* 0x0000008a0b8b7209 */ /* 0x000fe20007810000 */
[----:B------:R-:W-:Y:S01]  /*11600*/  FFMA.FTZ R39, R3, R136, R39 ;  /* 0x0000008803277223 */ /* 0x000fe20000010027 */
[----:B------:R-:W-:Y:S01]  /*11610*/  FMNMX.FTZ R137, R9, R134, !PT ;  /* 0x0000008609897209 */ /* 0x000fe20007810000 */
[----:B------:R-:W-:Y:S01]  /*11620*/  FFMA.FTZ R37, R3, R136, R37 ;  /* 0x0000008803257223 */ /* 0x000fe20000010025 */
[----:B------:R-:W-:Y:S02]  /*11630*/  FMNMX.FTZ R136, R14, R139, !PT ;  /* 0x0000008b0e887209 */ /* 0x000fe40007810000 */
[----:B------:R-:W-:Y:S02]  /*11640*/  IADD3 R132, R0, 0x48, RZ ;  /* 0x0000004800847810 */ /* 0x000fe40007ffe0ff */
[----:B------:R-:W-:Y:S02]  /*11650*/  FMNMX.FTZ R134, R12, R137, !PT ;  /* 0x000000890c867209 */ /* 0x000fe40007810000 */
[----:B------:R-:W-:Y:S02]  /*11660*/  I2FP.F32.S32 R132, R132 ;  /* 0x0000008400847245 */ /* 0x000fe40000201400 */
[----:B------:R-:W-:Y:S02]  /*11670*/  FMNMX.FTZ R137, R15, R136, !PT ;  /* 0x000000880f897209 */ /* 0x000fe40007810000 */
[----:B------:R-:W-:Y:S01]  /*11680*/  FMNMX.FTZ R139, R13, R134, !PT ;  /* 0x000000860d8b7209 */ /* 0x000fe20007810000 */
[CC--:B------:R-:W-:Y:S01]  /*11690*/  FFMA.FTZ R42, R3.reuse, R132.reuse, R42 ;  /* 0x00000084032a7223 */ /* 0x0c0fe2000001002a */
[----:B------:R-:W-:Y:S01]  /*116a0*/  FMNMX.FTZ R134, R18, R137, !PT ;  /* 0x0000008912867209 */ /* 0x000fe20007810000 */
[----:B------:R-:W-:Y:S01]  /*116b0*/  FFMA.FTZ R40, R3, R132, R40 ;  /* 0x0000008403287223 */ /* 0x000fe20000010028 */
[----:B------:R-:W-:Y:S02]  /*116c0*/  FMNMX.FTZ R132, R16, R139, !PT ;  /* 0x0000008b10847209 */ /* 0x000fe40007810000 */
[C---:B------:R-:W-:Y:S02]  /*116d0*/  IADD3 R136, R0.reuse, 0x50, RZ ;  /* 0x0000005000887810 */ /* 0x040fe40007ffe0ff */
[----:B------:R-:W-:Y:S02]  /*116e0*/  FMNMX.FTZ R137, R19, R134, !PT ;  /* 0x0000008613897209 */ /* 0x000fe40007810000 */
[----:B------:R-:W-:Y:S02]  /*116f0*/  IADD3 R2, R0, 0x49, RZ ;  /* 0x0000004900027810 */ /* 0x000fe40007ffe0ff */
[----:B------:R-:W-:Y:S02]  /*11700*/  FMNMX.FTZ R139, R17, R132, !PT ;  /* 0x00000084118b7209 */ /* 0x000fe40007810000 */
[----:B------:R-:W-:Y:S02]  /*11710*/  I2FP.F32.S32 R134, R136 ;  /* 0x0000008800867245 */ /* 0x000fe40000201400 */
[----:B------:R-:W-:Y:S02]  /*11720*/  FMNMX.FTZ R136, R22, R137, !PT ;  /* 0x0000008916887209 */ /* 0x000fe40007810000 */
[----:B------:R-:W-:Y:S01]  /*11730*/  I2FP.F32.S32 R2, R2 ;  /* 0x0000000200027245 */ /* 0x000fe20000201400 */
[CC--:B------:R-:W-:Y:S01]  /*11740*/  FFMA.FTZ R46, R3.reuse, R134.reuse, R46 ;  /* 0x00000086032e7223 */ /* 0x0c0fe2000001002e */
[----:B------:R-:W-:Y:S01]  /*11750*/  FMNMX.FTZ R132, R20, R139, !PT ;  /* 0x0000008b14847209 */ /* 0x000fe20007810000 */
[----:B------:R-:W-:Y:S01]  /*11760*/  FFMA.FTZ R44, R3, R134, R44 ;  /* 0x00000086032c7223 */ /* 0x000fe2000001002c */
[----:B------:R-:W-:Y:S01]  /*11770*/  FMNMX.FTZ R141, R23, R136, !PT ;  /* 0x00000088178d7209 */ /* 0x000fe20007810000 */
[----:B------:R-:W-:Y:S01]  /*11780*/  FFMA.FTZ R43, R3, R2, R43 ;  /* 0x00000002032b7223 */ /* 0x000fe2000001002b */
[----:B------:R-:W-:Y:S01]  /*11790*/  FMNMX.FTZ R139, R21, R132, !PT ;  /* 0x00000084158b7209 */ /* 0x000fe20007810000 */
[----:B------:R-:W-:Y:S01]  /*117a0*/  FFMA.FTZ R41, R3, R2, R41 ;  /* 0x0000000203297223 */ /* 0x000fe20000010029 */
[----:B------:R-:W-:Y:S02]  /*117b0*/  FMNMX.FTZ R134, R26, R141, !PT ;  /* 0x0000008d1a867209 */ /* 0x000fe40007810000 */
[----:B------:R-:W-:Y:S02]  /*117c0*/  IADD3 R2, R0, 0x51, RZ ;  /* 0x0000005100027810 */ /* 0x000fe40007ffe0ff */
[----:B------:R-:W-:Y:S02]  /*117d0*/  FMNMX.FTZ R132, R24, R139, !PT ;  /* 0x0000008b18847209 */ /* 0x000fe40007810000 */
[----:B------:R-:W-:Y:S02]  /*117e0*/  FMNMX.FTZ R139, R27, R134, !PT ;  /* 0x000000861b8b7209 */ /* 0x000fe40007810000 */
[----:B------:R-:W-:Y:S02]  /*117f0*/  I2FP.F32.S32 R2, R2 ;  /* 0x0000000200027245 */ /* 0x000fe40000201400 */
[----:B------:R-:W-:Y:S02]  /*11800*/  IADD3 R137, R0, 0x58, RZ ;  /* 0x0000005800897810 */ /* 0x000fe40007ffe0ff */
[----:B------:R-:W-:Y:S01]  /*11810*/  FMNMX.FTZ R141, R25, R132, !PT ;  /* 0x00000084198d7209 */ /* 0x000fe20007810000 */
[CC--:B------:R-:W-:Y:S01]  /*11820*/  FFMA.FTZ R47, R3.reuse, R2.reuse, R47 ;  /* 0x00000002032f7223 */ /* 0x0c0fe2000001002f */
[----:B------:R-:W-:Y:S01]  /*11830*/  FMNMX.FTZ R132, R30, R139, !PT ;  /* 0x0000008b1e847209 */ /* 0x000fe20007810000 */
[----:B------:R-:W-:Y:S01]  /*11840*/  FFMA.FTZ R45, R3, R2, R45 ;  /* 0x00000002032d7223 */ /* 0x000fe2000001002d */
[----:B------:R-:W-:Y:S02]  /*11850*/  I2FP.F32.S32 R137, R137 ;  /* 0x0000008900897245 */ /* 0x000fe40000201400 */
[----:B------:R-:W-:Y:S02]  /*11860*/  FMNMX.FTZ R2, R28, R141, !PT ;  /* 0x0000008d1c027209 */ /* 0x000fe40007810000 */
[----:B------:R-:W-:Y:S01]  /*11870*/  FMNMX.FTZ R139, R31, R132, !PT ;  /* 0x000000841f8b7209 */ /* 0x000fe20007810000 */
[CC--:B------:R-:W-:Y:S01]  /*11880*/  FFMA.FTZ R50, R3.reuse, R137.reuse, R50 ;  /* 0x0000008903327223 */ /* 0x0c0fe20000010032 */
[----:B------:R-:W-:Y:S01]  /*11890*/  FFMA.FTZ R48, R3, R137, R48 ;  /* 0x0000008903307223 */ /* 0x000fe20000010030 */
[----:B------:R-:W-:Y:S02]  /*118a0*/  FMNMX.FTZ R137, R29, R2, !PT ;  /* 0x000000021d897209 */ /* 0x000fe40007810000 */
[----:B------:R-:W-:Y:S02]  /*118b0*/  IADD3 R136, R0, 0x59, RZ ;  /* 0x0000005900887810 */ /* 0x000fe40007ffe0ff */
[----:B------:R-:W-:Y:S02]  /*118c0*/  FMNMX.FTZ R138, R34, R139, !PT ;  /* 0x0000008b228a7209 */ /* 0x000fe40007810000 */
[----:B------:R-:W-:Y:S02]  /*118d0*/  FMNMX.FTZ R134, R32, R137, !PT ;  /* 0x0000008920867209 */ /* 0x000fe40007810000 */
        /* <DEDUP_REMOVED lines=15> */
[C---:B------:R-:W-:Y:S02]  /*119d0*/  IADD3 R136, R0.reuse, 0x68, RZ ;  /* 0x0000006800887810 */ /* 0x040fe40007ffe0ff */
[----:B------:R-:W-:Y:S02]  /*119e0*/  FMNMX.FTZ R137, R43, R134, !PT ;  /* 0x000000862b897209 */ /* 0x000fe40007810000 */
[----:B------:R-:W-:Y:S02]  /*119f0*/  FMNMX.FTZ R139, R41, R132, !PT ;  /* 0x00000084298b7209 */ /* 0x000fe40007810000 */
[----:B------:R-:W-:Y:S02]  /*11a00*/  IADD3 R2, R0, 0x61, RZ ;  /* 0x0000006100027810 */ /* 0x000fe40007ffe0ff */
[----:B------:R-:W-:Y:S02]  /*11a10*/  I2FP.F32.S32 R134, R136 ;  /* 0x0000008800867245 */ /* 0x000fe40000201400 */
[----:B------:R-:W-:Y:S02]  /*11a20*/  FMNMX.FTZ R136, R46, R137, !PT ;  /* 0x000000892e887209 */ /* 0x000fe40007810000 */
[----:B------:R-:W-:Y:S01]  /*11a30*/  FMNMX.FTZ R132, R44, R139, !PT ;  /* 0x0000008b2c847209 */ /* 0x000fe20007810000 */
[C---:B------:R-:W-:Y:S01]  /*11a40*/  FFMA.FTZ R58, R3.reuse, R134, R58 ;  /* 0x00000086033a7223 */ /* 0x040fe2000001003a */
[----:B------:R-:W-:Y:S01]  /*11a50*/  I2FP.F32.S32 R2, R2 ;  /* 0x0000000200027245 */ /* 0x000fe20000201400 */
[----:B------:R-:W-:Y:S01]  /*11a60*/  FFMA.FTZ R56, R3, R134, R56 ;  /* 0x0000008603387223 */ /* 0x000fe20000010038 */
        /* <DEDUP_REMOVED lines=19> */
[C---:B------:R-:W-:Y:S02]  /*11ba0*/  IADD3 R132, R0.reuse, 0x78, RZ ;  /* 0x0000007800847810 */ /* 0x040fe40007ffe0ff */
[----:B------:R-:W-:Y:S02]  /*11bb0*/  FMNMX.FTZ R137, R53, R2, !PT ;  /* 0x0000000235897209 */ /* 0x000fe40007810000 */
[C---:B------:R-:W-:Y:S02]  /*11bc0*/  IADD3 R134, R0.reuse, 0x71, RZ ;  /* 0x0000007100867810 */ /* 0x040fe40007ffe0ff */
        /* <DEDUP_REMOVED lines=28> */
[----:B-1----:R-:W-:Y:S07]  /*11d90*/  FMNMX.FTZ R2, R141, R2, !PT ;  /* 0x000000028d027209 */ /* 0x002fee0007810000 */
[----:B------:R-:W-:Y:S01]  /*11da0*/  LDSM.16.MT88.4 R140, [R202+0xc000] ;  /* 0x00c00000ca8c783b */ /* 0x000fe20000004200 */
[----:B--2---:R-:W-:Y:S01]  /*11db0*/  FMNMX.FTZ R0, R137, R0, !PT ;  /* 0x0000000089007209 */ /* 0x004fe20007810000 */
[C---:B------:R-:W-:Y:S01]  /*11dc0*/  FADD.FTZ R133, -R2.reuse, R133 ;  /* 0x0000008502857221 */ /* 0x040fe20000010100 */
[----:B------:R-:W-:Y:S02]  /*11dd0*/  FMUL.FTZ R159, R2, UR4 ;  /* 0x00000004029f7c20 */ /* 0x000fe40008410000 */
[C---:B------:R-:W-:Y:S01]  /*11de0*/  FSETP.NEU.FTZ.AND P1, PT, R0.reuse, -INF , PT ;  /* 0xff8000000000780b */ /* 0x040fe20003f3d000 */
[C---:B------:R-:W-:Y:S01]  /*11df0*/  FADD.FTZ R132, -R0.reuse, R135 ;  /* 0x0000008700847221 */ /* 0x040fe20000010100 */
[----:B------:R-:W-:Y:S01]  /*11e00*/  FMUL.FTZ R135, R133, UR4 ;  /* 0x0000000485877c20 */ /* 0x000fe20008410000 */
[----:B------:R-:W-:Y:S01]  /*11e10*/  FMUL.FTZ R160, R0, UR4 ;  /* 0x0000000400a07c20 */ /* 0x000fe20008410000 */
[----:B------:R-:W1:Y:S01]  /*11e20*/  LDSM.16.MT88.4 R136, [R204+0xc000] ;  /* 0x00c00000cc88783b */ /* 0x000e620000004200 */
[----:B------:R-:W-:Y:S01]  /*11e30*/  FMUL.FTZ R134, R132, UR4 ;  /* 0x0000000484867c20 */ /* 0x000fe20008410000 */
[----:B------:R2:W3:Y:S02]  /*11e40*/  MUFU.EX2 R133, R135 ;  /* 0x0000008700857308 */ /* 0x0004e40000000800 */
[----:B------:R-:W-:Y:S02]  /*11e50*/  FSEL R160, R160, RZ, P1 ;  /* 0x000000ffa0a07208 */ /* 0x000fe40000800000 */
[----:B------:R-:W-:Y:S03]  /*11e60*/  FSETP.NEU.FTZ.AND P1, PT, R2, -INF , PT ;  /* 0xff8000000200780b */ /* 0x000fe60003f3d000 */
[--C-:B------:R-:W-:Y:S03]  /*11e70*/  FFMA.FTZ R153, R10, UR4, -R160.reuse ;  /* 0x000000040a997c23 */ /* 0x100fe600080108a0 */
[----:B------:R4:W5:Y:S01]  /*11e80*/  MUFU.EX2 R132, R134 ;  /* 0x0000008600847308 */ /* 0x0009620000000800 */
        /* <DEDUP_REMOVED lines=8> */
[--C-:B--2---:R-:W-:Y:S01]  /*11f10*/  FFMA.FTZ R135, R9, UR4, -R159.reuse ;  /* 0x0000000409877c23 */ /* 0x104fe2000801089f */
[----:B------:R-:W-:Y:S01]  /*11f20*/  MUFU.EX2 R157, R157 ;  /* 0x0000009d009d7308 */ /* 0x000fe20000000800 */
[C---:B---3--:R-:W-:Y:S01]  /*11f30*/  FMUL.FTZ R4, R133.reuse, R128 ;  /* 0x0000008085047220 */ /* 0x048fe20000410000 */
[C---:B------:R-:W-:Y:S01]  /*11f40*/  FMUL.FTZ R5, R133.reuse, R129 ;  /* 0x0000008185057220 */ /* 0x040fe20000410000 */
[C---:B------:R-:W-:Y:S01]  /*11f50*/  FMUL.FTZ R8, R133.reuse, R124 ;  /* 0x0000007c85087220 */ /* 0x040fe20000410000 */
[C---:B------:R-:W-:Y:S01]  /*11f60*/  FMUL.FTZ R9, R133.reuse, R125 ;  /* 0x0000007d85097220 */ /* 0x040fe20000410000 */
[C---:B------:R-:W-:Y:S01]  /*11f70*/  FMUL.FTZ R68, R133.reuse, R68 ;  /* 0x0000004485447220 */ /* 0x040fe20000410000 */
[----:B------:R-:W-:Y:S01]  /*11f80*/  FMUL.FTZ R69, R133, R69 ;  /* 0x0000004585457220 */ /* 0x000fe20000410000 */
[--C-:B----4-:R-:W-:Y:S03]  /*11f90*/  FFMA.FTZ R134, R11, UR4, -R160.reuse ;  /* 0x000000040b867c23 */ /* 0x110fe600080108a0 */
[----:B------:R-:W2:Y:S01]  /*11fa0*/  MUFU.EX2 R155, R155 ;  /* 0x0000009b009b7308 */ /* 0x000ea20000000800 */
[C---:B-----5:R-:W-:Y:S01]  /*11fb0*/  FMUL.FTZ R6, R132.reuse, R130 ;  /* 0x0000008284067220 */ /* 0x060fe20000410000 */
[C---:B------:R-:W-:Y:S01]  /*11fc0*/  FMUL.FTZ R7, R132.reuse, R131 ;  /* 0x0000008384077220 */ /* 0x040fe20000410000 */
[C---:B------:R-:W-:Y:S01]  /*11fd0*/  FMUL.FTZ R10, R132.reuse, R126 ;  /* 0x0000007e840a7220 */ /* 0x040fe20000410000 */
[C---:B------:R-:W-:Y:S01]  /*11fe0*/  FMUL.FTZ R11, R132.reuse, R127 ;  /* 0x0000007f840b7220 */ /* 0x040fe20000410000 */
[C---:B------:R-:W-:Y:S01]  /*11ff0*/  FMUL.FTZ R70, R132.reuse, R70 ;  /* 0x0000004684467220 */ /* 0x040fe20000410000 */
[----:B------:R-:W3:Y:S01]  /*12000*/  LDSM.16.MT88.4 R124, [R200+0xc000] ;  /* 0x00c00000c87c783b */ /* 0x000ee20000004200 */
        /* <DEDUP_REMOVED lines=16> */
[--C-:B------:R-:W-:Y:S03]  /*12110*/  FFMA.FTZ R170, R42, UR4, -R160.reuse ;  /* 0x000000042aaa7c23 */ /* 0x100fe600080108a0 */
        /* <DEDUP_REMOVED lines=9> */
[----:B----4-:R-:W-:Y:S01]  /*121b0*/  F2FP.BF16.F32.PACK_AB R131, R134, R153 ;  /* 0x000000998683723e */ /* 0x010fe200000010ff */
[--C-:B------:R-:W-:Y:S01]  /*121c0*/  FFMA.FTZ R178, R47, UR4, -R160.reuse ;  /* 0x000000042fb27c23 */ /* 0x100fe200080108a0 */
[--C-:B------:R-:W-:Y:S01]  /*121d0*/  FFMA.FTZ R179, R50, UR4, -R160.reuse ;  /* 0x0000000432b37c23 */ /* 0x100fe200080108a0 */
[--C-:B------:R-:W-:Y:S01]  /*121e0*/  FFMA.FTZ R180, R51, UR4, -R160.reuse ;  /* 0x0000000433b47c23 */ /* 0x100fe200080108a0 */
[----:B------:R-:W-:Y:S01]  /*121f0*/  LDSM.16.MT88.4 R40, [R202+0x12000] ;  /* 0x01200000ca28783b */ /* 0x000fe20000004200 */
[--C-:B------:R-:W-:Y:S01]  /*12200*/  FFMA.FTZ R181, R44, UR4, -R159.reuse ;  /* 0x000000042cb57c23 */ /* 0x100fe2000801089f */
[--C-:B------:R-:W-:Y:S03]  /*12210*/  FFMA.FTZ R182, R45, UR4, -R159.reuse ;  /* 0x000000042db67c23 */ /* 0x100fe6000801089f */
[----:B------:R-:W-:Y:S01]  /*12220*/  MUFU.EX2 R154, R154 ;  /* 0x0000009a009a7308 */ /* 0x000fe20000000800 */
[--C-:B------:R-:W-:Y:S01]  /*12230*/  FFMA.FTZ R183, R48, UR4, -R159.reuse ;  /* 0x0000000430b77c23 */ /* 0x100fe2000801089f */
[--C-:B------:R-:W-:Y:S01]  /*12240*/  FFMA.FTZ R184, R49, UR4, -R159.reuse ;  /* 0x0000000431b87c23 */ /* 0x100fe2000801089f */
[C---:B------:R-:W-:Y:S01]  /*12250*/  FMUL.FTZ R86, R132.reuse, R86 ;  /* 0x0000005684567220 */ /* 0x040fe20000410000 */
[----:B------:R-:W-:Y:S01]  /*12260*/  FMUL.FTZ R87, R132, R87 ;  /* 0x0000005784577220 */ /* 0x000fe20000410000 */
[----:B------:R-:W-:Y:S01]  /*12270*/  LDSM.16.MT88.4 R44, [R201+0xe800] ;  /* 0x00e80000c92c783b */ /* 0x000fe20000004200 */
[C---:B------:R-:W-:Y:S01]  /*12280*/  FMUL.FTZ R84, R133.reuse, R84 ;  /* 0x0000005485547220 */ /* 0x040fe20000410000 */
[C---:B------:R-:W-:Y:S03]  /*12290*/  FMUL.FTZ R85, R133.reuse, R85 ;  /* 0x0000005585557220 */ /* 0x040fe60000410000 */
[----:B------:R-:W4:Y:S01]  /*122a0*/  MUFU.EX2 R135, R135 ;  /* 0x0000008700877308 */ /* 0x000f220000000800 */
[----:B--2---:R-:W-:Y:S01]  /*122b0*/  F2FP.BF16.F32.PACK_AB R128, R156, R158 ;  /* 0x0000009e9c80723e */ /* 0x004fe200000010ff */
[C---:B------:R-:W-:Y:S01]  /*122c0*/  FMUL.FTZ R90, R132.reuse, R90 ;  /* 0x0000005a845a7220 */ /* 0x040fe20000410000 */
[C---:B------:R-:W-:Y:S01]  /*122d0*/  FMUL.FTZ R91, R132.reuse, R91 ;  /* 0x0000005b845b7220 */ /* 0x040fe20000410000 */
[C---:B------:R-:W-:Y:S01]  /*122e0*/  FMUL.FTZ R88, R133.reuse, R88 ;  /* 0x0000005885587220 */ /* 0x040fe20000410000 */
[----:B------:R-:W-:Y:S01]  /*122f0*/  LDSM.16.MT88.4 R48, [R201+0xf000] ;  /* 0x00f00000c930783b */ /* 0x000fe20000004200 */
        /* <DEDUP_REMOVED lines=9> */
[--C-:B------:R-:W-:Y:S01]  /*12390*/  FFMA.FTZ R164, R14, UR4, -R160.reuse ;  /* 0x000000040ea47c23 */ /* 0x100fe200080108a0 */
[C---:B------:R-:W-:Y:S01]  /*123a0*/  FMUL.FTZ R14, R132.reuse, R122 ;  /* 0x0000007a840e7220 */ /* 0x040fe20000410000 */
[----:B----4-:R-:W-:Y:S01]  /*123b0*/  F2FP.BF16.F32.PACK_AB R130, R135, R154 ;  /* 0x0000009a8782723e */ /* 0x010fe200000010ff */
[--C-:B------:R-:W-:Y:S01]  /*123c0*/  FFMA.FTZ R161, R15, UR4, -R160.reuse ;  /* 0x000000040fa17c23 */ /* 0x100fe200080108a0 */
[C---:B------:R-:W-:Y:S01]  /*123d0*/  FMUL.FTZ R15, R132.reuse, R123 ;  /* 0x0000007b840f7220 */ /* 0x040fe20000410000 */
[C---:B------:R-:W-:Y:S01]  /*123e0*/  FMUL.FTZ R102, R132.reuse, R102 ;  /* 0x0000006684667220 */ /* 0x040fe20000410000 */
[----:B------:R-:W-:Y:S01]  /*123f0*/  FMUL.FTZ R103, R132, R103 ;  /* 0x0000006784677220 */ /* 0x000fe20000410000 */
[C---:B------:R-:W-:Y:S01]  /*12400*/  FMUL.FTZ R100, R133.reuse, R100 ;  /* 0x0000006485647220 */ /* 0x040fe20000410000 */
[C---:B------:R-:W-:Y:S01]  /*12410*/  FMUL.FTZ R101, R133.reuse, R101 ;  /* 0x0000006585657220 */ /* 0x040fe20000410000 */
[C---:B-1----:R-:W-:Y:S01]  /*12420*/  HMMA.16816.F32.BF16 R4, R128.reuse, R136, R4 ;  /* 0x000000888004723c */ /* 0x042fe20000041804 */
[----:B------:R-:W-:Y:S04]  /*12430*/  MUFU.EX2 R164, R164 ;  /* 0x000000a400a47308 */ /* 0x000fe80000000800 */
[--C-:B------:R-:W-:Y:S01]  /*12440*/  FFMA.FTZ R165, R12, UR4, -R159.reuse ;  /* 0x000000040ca57c23 */ /* 0x100fe2000801089f */
[C---:B------:R-:W-:Y:S01]  /*12450*/  HMMA.16816.F32.BF16 R8, R128.reuse, R138, R8 ;  /* 0x0000008a8008723c */ /* 0x040fe20000041808 */
[----:B------:R-:W1:Y:S04]  /*12460*/  LDSM.16.MT88.4 R136, [R204+0x10000] ;  /* 0x01000000cc88783b */ /* 0x000e680000004200 */
[----:B------:R-:W-:Y:S01]  /*12470*/  MUFU.EX2 R161, R161 ;  /* 0x000000a100a17308 */ /* 0x000fe20000000800 */
[----:B------:R-:W-:Y:S01]  /*12480*/  ISETP.GT.AND P1, PT, R218, 0x1, PT ;  /* 0x00000001da00780c */ /* 0x000fe20003f24270 */
[----:B------:R-:W-:Y:S01]  /*12490*/  FMUL.FTZ R12, R133, R120 ;  /* 0x00000078850c7220 */ /* 0x000fe20000410000 */
[C---:B------:R-:W-:Y:S03]  /*124a0*/  HMMA.16816.F32.BF16 R68, R128.reuse, R140, R68 ;  /* 0x0000008c8044723c */ /* 0x040fe60000041844 */
[--C-:B------:R-:W-:Y:S03]  /*124b0*/  FFMA.FTZ R166, R13, UR4, -R159.reuse ;  /* 0x000000040da67c23 */ /* 0x100fe6000801089f */
[C---:B------:R-:W-:Y:S01]  /*124c0*/  HMMA.16816.F32.BF16 R72, R128.reuse, R142, R72 ;  /* 0x0000008e8048723c */ /* 0x040fe20000041848 */
[----:B------:R-:W2:Y:S01]  /*124d0*/  LDSM.16.MT88.4 R140, [R202+0x10000] ;  /* 0x01000000ca8c783b */ /* 0x000ea20000004200 */
[----:B------:R-:W-:Y:S03]  /*124e0*/  MUFU.EX2 R165, R165 ;  /* 0x000000a500a57308 */ /* 0x000fe60000000800 */
[C---:B------:R-:W-:Y:S01]  /*124f0*/  FMUL.FTZ R13, R133.reuse, R121 ;  /* 0x00000079850d7220 */ /* 0x040fe20000410000 */
[C---:B------:R-:W-:Y:S03]  /*12500*/  HMMA.16816.F32.BF16 R76, R128.reuse, R144, R76 ;  /* 0x00000090804c723c */ /* 0x040fe6000004184c */
[----:B------:R-:W-:Y:S03]  /*12510*/  LDSM.16.MT88.4 R120, [R204+0xc800] ;  /* 0x00c80000cc78783b */ /* 0x000fe60000004200 */
[----:B------:R-:W4:Y:S01]  /*12520*/  MUFU.EX2 R166, R166 ;  /* 0x000000a600a67308 */ /* 0x000f220000000800 */
[C---:B------:R-:W-:Y:S01]  /*12530*/  FMUL.FTZ R106, R132.reuse, R106 ;  /* 0x0000006a846a7220 */ /* 0x040fe20000410000 */
[C---:B------:R-:W-:Y:S03]  /*12540*/  HMMA.16816.F32.BF16 R80, R128.reuse, R146, R80 ;  /* 0x000000928050723c */ /* 0x040fe60000041850 */
[----:B------:R-:W-:Y:S03]  /*12550*/  LDSM.16.MT88.4 R144, [R201+0xc800] ;  /* 0x00c80000c990783b */ /* 0x000fe60000004200 */
[C---:B---3--:R-:W-:Y:S02]  /*12560*/  HMMA.16816.F32.BF16 R84, R128.reuse, R124, R84 ;  /* 0x0000007c8054723c */ /* 0x048fe40000041854 */
[----:B------:R-:W-:Y:S03]  /*12570*/  MUFU.EX2 R172, R172 ;  /* 0x000000ac00ac7308 */ /* 0x000fe60000000800 */
[C---:B------:R-:W-:Y:S01]  /*12580*/  FMUL.FTZ R107, R132.reuse, R107 ;  /* 0x0000006b846b7220 */ /* 0x040fe20000410000 */
[C---:B------:R-:W-:Y:S01]  /*12590*/  HMMA.16816.F32.BF16 R88, R128.reuse, R126, R88 ;  /* 0x0000007e8058723c */ /* 0x040fe20000041858 */
[----:B------:R-:W3:Y:S05]  /*125a0*/  LDSM.16.MT88.4 R124, [R201+0x10000] ;  /* 0x01000000c97c783b */ /* 0x000eea0000004200 */
[----:B------:R-:W-:Y:S01]  /*125b0*/  MUFU.EX2 R169, R169 ;  /* 0x000000a900a97308 */ /* 0x000fe20000000800 */
[C---:B------:R-:W-:Y:S01]  /*125c0*/  FMUL.FTZ R104, R133.reuse, R104 ;  /* 0x0000006885687220 */ /* 0x040fe20000410000 */
[C---:B-1----:R-:W-:Y:S03]  /*125d0*/  HMMA.16816.F32.BF16 R92, R128.reuse, R136, R92 ;  /* 0x00000088805c723c */ /* 0x042fe6000004185c */
[----:B------:R-:W-:Y:S03]  /*125e0*/  FMUL.FTZ R105, R133, R105 ;  /* 0x0000006985697220 */ /* 0x000fe60000410000 */
[C---:B------:R-:W-:Y:S01]  /*125f0*/  HMMA.16816.F32.BF16 R96, R128.reuse, R138, R96 ;  /* 0x0000008a8060723c */ /* 0x040fe20000041860 */
[----:B------:R-:W1:Y:S01]  /*12600*/  LDSM.16.MT88.4 R136, [R200+0x10000] ;  /* 0x01000000c888783b */ /* 0x000e620000004200 */
[----:B------:R-:W-:Y:S03]  /*12610*/  MUFU.EX2 R170, R170 ;  /* 0x000000aa00aa7308 */ /* 0x000fe60000000800 */
[C---:B------:R-:W-:Y:S01]  /*12620*/  FMUL.FTZ R110, R132.reuse, R110 ;  /* 0x0000006e846e7220 */ /* 0x040fe20000410000 */
[C---:B--2---:R-:W-:Y:S06]  /*12630*/  HMMA.16816.F32.BF16 R100, R128.reuse, R140, R100 ;  /* 0x0000008c8064723c */ /* 0x044fec0000041864 */
[----:B------:R-:W-:Y:S01]  /*12640*/  MUFU.EX2 R171, R171 ;  /* 0x000000ab00ab7308 */ /* 0x000fe20000000800 */
[----:B------:R-:W-:Y:S01]  /*12650*/  FMUL.FTZ R111, R132, R111 ;  /* 0x0000006f846f7220 */ /* 0x000fe20000410000 */
[C---:B------:R-:W-:Y:S01]  /*12660*/  HMMA.16816.F32.BF16 R104, R128.reuse, R142, R104 ;  /* 0x0000008e8068723c */ /* 0x040fe20000041868 */
[----:B------:R-:W2:Y:S02]  /*12670*/  LDSM.16.MT88.4 R140, [R202+0xc800] ;  /* 0x00c80000ca8c783b */ /* 0x000ea40000004200 */
[--C-:B------:R-:W-:Y:S01]  /*12680*/  FFMA.FTZ R162, R18, UR4, -R160.reuse ;  /* 0x0000000412a27c23 */ /* 0x100fe200080108a0 */
[--C-:B------:R-:W-:Y:S01]  /*12690*/  FFMA.FTZ R163, R19, UR4, -R160.reuse ;  /* 0x0000000413a37c23 */ /* 0x100fe200080108a0 */
[--C-:B------:R-:W-:Y:S01]  /*126a0*/  FFMA.FTZ R167, R16, UR4, -R159.reuse ;  /* 0x0000000410a77c23 */ /* 0x100fe2000801089f */
[--C-:B------:R-:W-:Y:S02]  /*126b0*/  FFMA.FTZ R168, R17, UR4, -R159.reuse ;  /* 0x0000000411a87c23 */ /* 0x100fe4000801089f */
[----:B------:R-:W-:Y:S03]  /*126c0*/  MUFU.EX2 R173, R173 ;  /* 0x000000ad00ad7308 */ /* 0x000fe60000000800 */
[C---:B------:R-:W-:Y:S01]  /*126d0*/  FMUL.FTZ R108, R133.reuse, R108 ;  /* 0x0000006c856c7220 */ /* 0x040fe20000410000 */
[C---:B------:R-:W-:Y:S01]  /*126e0*/  FMUL.FTZ R109, R133.reuse, R109 ;  /* 0x0000006d856d7220 */ /* 0x040fe20000410000 */
[C---:B------:R-:W-:Y:S01]  /*126f0*/  FMUL.FTZ R18, R132.reuse, R118 ;  /* 0x0000007684127220 */ /* 0x040fe20000410000 */
[----:B------:R-:W-:Y:S01]  /*12700*/  FMUL.FTZ R19, R132, R119 ;  /* 0x0000007784137220 */ /* 0x000fe20000410000 */
[C---:B------:R-:W-:Y:S01]  /*12710*/  FMUL.FTZ R16, R133.reuse, R116 ;  /* 0x0000007485107220 */ /* 0x040fe20000410000 */
[----:B----4-:R-:W-:Y:S01]  /*12720*/  F2FP.BF16.F32.PACK_AB R116, R166, R165 ;  /* 0x000000a5a674723e */ /* 0x010fe200000010ff */
[C---:B---3--:R-:W-:Y:S01]  /*12730*/  HMMA.16816.F32.BF16 R12, R128.reuse, R124, R12 ;  /* 0x0000007c800c723c */ /* 0x048fe2000004180c */
[----:B------:R-:W-:Y:S02]  /*12740*/  MUFU.EX2 R162, R162 ;  /* 0x000000a200a27308 */ /* 0x000fe40000000800 */
[----:B------:R-:W-:Y:S01]  /*12750*/  FMUL.FTZ R17, R133, R117 ;  /* 0x0000007585117220 */ /* 0x000fe20000410000 */
[----:B------:R-:W-:Y:S01]  /*12760*/  F2FP.BF16.F32.PACK_AB R117, R161, R164 ;  /* 0x000000a4a175723e */ /* 0x000fe200000010ff */
[C---:B------:R-:W-:Y:S01]  /*12770*/  FMUL.FTZ R114, R132.reuse, R114 ;  /* 0x0000007284727220 */ /* 0x040fe20000410000 */
[C---:B------:R-:W-:Y:S01]  /*12780*/  HMMA.16816.F32.BF16 R108, R128.reuse, R126, R108 ;  /* 0x0000007e806c723c */ /* 0x040fe2000004186c */
[----:B------:R-:W3:Y:S04]  /*12790*/  LDSM.16.MT88.4 R124, [R200+0xc800] ;  /* 0x00c80000c87c783b */ /* 0x000ee80000004200 */
[----:B------:R-:W4:Y:S01]  /*127a0*/  MUFU.EX2 R163, R163 ;  /* 0x000000a300a37308 */ /* 0x000f220000000800 */
[----:B------:R-:W-:Y:S01]  /*127b0*/  FMUL.FTZ R115, R132, R115 ;  /* 0x0000007384737220 */ /* 0x000fe20000410000 */
[C---:B-1----:R-:W-:Y:S08]  /*127c0*/  HMMA.16816.F32.BF16 R16, R128.reuse, R136, R16 ;  /* 0x000000888010723c */ /* 0x042ff00000041810 */
[----:B------:R-:W-:Y:S03]  /*127d0*/  MUFU.EX2 R167, R167 ;  /* 0x000000a700a77308 */ /* 0x000fe60000000800 */
[C---:B------:R-:W-:Y:S01]  /*127e0*/  FMUL.FTZ R112, R133.reuse, R112 ;  /* 0x0000007085707220 */ /* 0x040fe20000410000 */
[----:B------:R-:W-:Y:S01]  /*127f0*/  FMUL.FTZ R113, R133, R113 ;  /* 0x0000007185717220 */ /* 0x000fe20000410000 */
[--C-:B------:R-:W-:Y:S01]  /*12800*/  FFMA.FTZ R54, R54, UR4, -R160.reuse ;  /* 0x0000000436367c23 */ /* 0x100fe200080108a0 */
[--C-:B------:R-:W-:Y:S01]  /*12810*/  FFMA.FTZ R55, R55, UR4, -R160.reuse ;  /* 0x0000000437377c23 */ /* 0x100fe200080108a0 */
[--C-:B------:R-:W-:Y:S03]  /*12820*/  FFMA.FTZ R58, R58, UR4, -R160.reuse ;  /* 0x000000043a3a7c23 */ /* 0x100fe600080108a0 */
[----:B------:R-:W1:Y:S01]  /*12830*/  MUFU.EX2 R168, R168 ;  /* 0x000000a800a87308 */ /* 0x000e620000000800 */
[----:B------:R-:W-:Y:S01]  /*12840*/  HMMA.16816.F32.BF16 R112, R128, R138, R112 ;  /* 0x0000008a8070723c */ /* 0x000fe20000041870 */
[----:B------:R-:W-:Y:S02]  /*12850*/  LDSM.16.MT88.4 R128, [R201+0x10800] ;  /* 0x01080000c980783b */ /* 0x000fe40000004200 */
[----:B----4-:R-:W-:Y:S01]  /*12860*/  F2FP.BF16.F32.PACK_AB R119, R163, R162 ;  /* 0x000000a2a377723e */ /* 0x010fe200000010ff */
[----:B------:R-:W-:Y:S01]  /*12870*/  FFMA.FTZ R59, R59, UR4, -R160 ;  /* 0x000000043b3b7c23 */ /* 0x000fe200080108a0 */
[--C-:B------:R-:W-:Y:S01]  /*12880*/  FFMA.FTZ R52, R52, UR4, -R159.reuse ;  /* 0x0000000434347c23 */ /* 0x100fe2000801089f */
[--C-:B------:R-:W-:Y:S03]  /*12890*/  FFMA.FTZ R53, R53, UR4, -R159.reuse ;  /* 0x0000000435357c23 */ /* 0x100fe6000801089f */
[----:B------:R-:W-:Y:S02]  /*128a0*/  MUFU.EX2 R174, R174 ;  /* 0x000000ae00ae7308 */ /* 0x000fe40000000800 */
[--C-:B------:R-:W-:Y:S01]  /*128b0*/  FFMA.FTZ R56, R56, UR4, -R159.reuse ;  /* 0x0000000438387c23 */ /* 0x100fe2000801089f */
[----:B------:R-:W-:Y:S01]  /*128c0*/  LDSM.16.MT88.4 R136, [R204+0xd000] ;  /* 0x00d00000cc88783b */ /* 0x000fe20000004200 */
[----:B------:R-:W-:Y:S01]  /*128d0*/  FFMA.FTZ R57, R57, UR4, -R159 ;  /* 0x0000000439397c23 */ /* 0x000fe2000801089f */
[----:B------:R-:W-:Y:S01]  /*128e0*/  FFMA.FTZ R157, R132, R235, R157 ;  /* 0x000000eb849d7223 */ /* 0x000fe2000001009d */
[----:B------:R-:W-:Y:S01]  /*128f0*/  FFMA.FTZ R158, R133, R236, R158 ;  /* 0x000000ec859e7223 */ /* 0x000fe2000001009e */
[----:B------:R-:W-:Y:S03]  /*12900*/  MOV R218, R152 ;  /* 0x0000009800da7202 */ /* 0x000fe60000000f00 */
[----:B------:R-:W-:Y:S01]  /*12910*/  MUFU.EX2 R175, R175 ;  /* 0x000000af00af7308 */ /* 0x000fe20000000800 */
[----:B-1----:R-:W-:Y:S02]  /*12920*/  F2FP.BF16.F32.PACK_AB R118, R168, R167 ;  /* 0x000000a7a876723e */ /* 0x002fe400000010ff */
[----:B------:R-:W-:Y:S05]  /*12930*/  MOV R133, R2 ;  /* 0x0000000200857202 */ /* 0x000fea0000000f00 */
[C---:B------:R-:W-:Y:S02]  /*12940*/  HMMA.16816.F32.BF16 R4, R116.reuse, R120, R4 ;  /* 0x000000787404723c */ /* 0x040fe40000041804 */
[----:B------:R-:W-:Y:S04]  /*12950*/  MUFU.EX2 R176, R176 ;  /* 0x000000b000b07308 */ /* 0x000fe80000000800 */
[C---:B------:R-:W-:Y:S01]  /*12960*/  HMMA.16816.F32.BF16 R8, R116.reuse, R122, R8 ;  /* 0x0000007a7408723c */ /* 0x040fe20000041808 */
[----:B------:R-:W1:Y:S05]  /*12970*/  LDSM.16.MT88.4 R120, [R202+0x10800] ;  /* 0x01080000ca78783b */ /* 0x000e6a0000004200 */
[----:B------:R-:W-:Y:S01]  /*12980*/  MUFU.EX2 R177, R177 ;  /* 0x000000b100b17308 */ /* 0x000fe20000000800 */
[C---:B--2---:R-:W-:Y:S09]  /*12990*/  HMMA.16816.F32.BF16 R68, R116.reuse, R140, R68 ;  /* 0x0000008c7444723c */ /* 0x044ff20000041844 */
[----:B------:R-:W-:Y:S01]  /*129a0*/  MUFU.EX2 R178, R178 ;  /* 0x000000b200b27308 */ /* 0x000fe20000000800 */
[C---:B------:R-:W-:Y:S01]  /*129b0*/  HMMA.16816.F32.BF16 R72, R116.reuse, R142, R72 ;  /* 0x0000008e7448723c */ /* 0x040fe20000041848 */
[----:B------:R-:W-:Y:S05]  /*129c0*/  LDSM.16.MT88.4 R140, [R202+0xd000] ;  /* 0x00d00000ca8c783b */ /* 0x000fea0000004200 */
[C---:B------:R-:W-:Y:S03]  /*129d0*/  HMMA.16816.F32.BF16 R76, R116.reuse, R144, R76 ;  /* 0x00000090744c723c */ /* 0x040fe6000004184c */
[----:B------:R-:W-:Y:S03]  /*129e0*/  MUFU.EX2 R179, R179 ;  /* 0x000000b300b37308 */ /* 0x000fe60000000800 */
[C---:B------:R-:W-:Y:S07]  /*129f0*/  HMMA.16816.F32.BF16 R80, R116.reuse, R146, R80 ;  /* 0x000000927450723c */ /* 0x040fee0000041850 */
[----:B------:R-:W-:Y:S01]  /*12a00*/  MUFU.EX2 R180, R180 ;  /* 0x000000b400b47308 */ /* 0x000fe20000000800 */
[--C-:B------:R-:W-:Y:S01]  /*12a10*/  FFMA.FTZ R144, R22, UR4, -R160.reuse ;  /* 0x0000000416907c23 */ /* 0x100fe200080108a0 */
[C---:B---3--:R-:W-:Y:S03]  /*12a20*/  HMMA.16816.F32.BF16 R84, R116.reuse, R124, R84 ;  /* 0x0000007c7454723c */ /* 0x048fe60000041854 */
[--C-:B------:R-:W-:Y:S03]  /*12a30*/  FFMA.FTZ R147, R26, UR4, -R160.reuse ;  /* 0x000000041a937c23 */ /* 0x100fe600080108a0 */
[C---:B------:R-:W-:Y:S01]  /*12a40*/  HMMA.16816.F32.BF16 R88, R116.reuse, R126, R88 ;  /* 0x0000007e7458723c */ /* 0x040fe20000041858 */
[----:B------:R-:W2:Y:S01]  /*12a50*/  LDSM.16.MT88.4 R124, [R200+0x10800] ;  /* 0x01080000c87c783b */ /* 0x000ea20000004200 */
[----:B------:R-:W-:Y:S03]  /*12a60*/  MUFU.EX2 R144, R144 ;  /* 0x0000009000907308 */ /* 0x000fe60000000800 */
[--C-:B------:R-:W-:Y:S01]  /*12a70*/  FFMA.FTZ R146, R27, UR4, -R160.reuse ;  /* 0x000000041b927c23 */ /* 0x100fe200080108a0 */
[C---:B------:R-:W-:Y:S06]  /*12a80*/  HMMA.16816.F32.BF16 R92, R116.reuse, R148, R92 ;  /* 0x00000094745c723c */ /* 0x040fec000004185c */
[----:B------:R-:W-:Y:S01]  /*12a90*/  MUFU.EX2 R147, R147 ;  /* 0x0000009300937308 */ /* 0x000fe20000000800 */
[--C-:B------:R-:W-:Y:S01]  /*12aa0*/  FFMA.FTZ R145, R23, UR4, -R160.reuse ;  /* 0x0000000417917c23 */ /* 0x100fe200080108a0 */
[C---:B------:R-:W-:Y:S03]  /*12ab0*/  HMMA.16816.F32.BF16 R96, R116.reuse, R150, R96 ;  /* 0x000000967460723c */ /* 0x040fe60000041860 */
[--C-:B------:R-:W-:Y:S03]  /*12ac0*/  FFMA.FTZ R148, R20, UR4, -R159.reuse ;  /* 0x0000000414947c23 */ /* 0x100fe6000801089f */
[C---:B-1----:R-:W-:Y:S02]  /*12ad0*/  HMMA.16816.F32.BF16 R100, R116.reuse, R120, R100 ;  /* 0x000000787464723c */ /* 0x042fe40000041864 */
[----:B------:R-:W1:Y:S03]  /*12ae0*/  MUFU.EX2 R145, R145 ;  /* 0x0000009100917308 */ /* 0x000e660000000800 */
[--C-:B------:R-:W-:Y:S01]  /*12af0*/  FFMA.FTZ R150, R24, UR4, -R159.reuse ;  /* 0x0000000418967c23 */ /* 0x100fe2000801089f */
[C---:B------:R-:W-:Y:S01]  /*12b00*/  HMMA.16816.F32.BF16 R104, R116.reuse, R122, R104 ;  /* 0x0000007a7468723c */ /* 0x040fe20000041868 */
[----:B------:R-:W3:Y:S05]  /*12b10*/  LDSM.16.MT88.4 R120, [R201+0xd000] ;  /* 0x00d00000c978783b */ /* 0x000eea0000004200 */
[----:B------:R-:W4:Y:S01]  /*12b20*/  MUFU.EX2 R146, R146 ;  /* 0x0000009200927308 */ /* 0x000f220000000800 */
[--C-:B------:R-:W-:Y:S01]  /*12b30*/  FFMA.FTZ R151, R25, UR4, -R159.reuse ;  /* 0x0000000419977c23 */ /* 0x100fe2000801089f */
[C---:B------:R-:W-:Y:S01]  /*12b40*/  HMMA.16816.F32.BF16 R12, R116.reuse, R128, R12 ;  /* 0x00000080740c723c */ /* 0x040fe2000004180c */
[----:B------:R-:W5:Y:S02]  /*12b50*/  LDSM.16.MT88.4 R24, [R200+0xd000] ;  /* 0x00d00000c818783b */ /* 0x000f640000004200 */
[--C-:B------:R-:W-:Y:S03]  /*12b60*/  FFMA.FTZ R149, R21, UR4, -R159.reuse ;  /* 0x0000000415957c23 */ /* 0x100fe6000801089f */
[C---:B------:R-:W-:Y:S02]  /*12b70*/  HMMA.16816.F32.BF16 R108, R116.reuse, R130, R108 ;  /* 0x00000082746c723c */ /* 0x040fe4000004186c */
[----:B------:R-:W-:Y:S01]  /*12b80*/  MUFU.EX2 R148, R148 ;  /* 0x0000009400947308 */ /* 0x000fe20000000800 */
[----:B------:R-:W-:Y:S03]  /*12b90*/  LDSM.16.MT88.4 R128, [R200+0x11000] ;  /* 0x01100000c880783b */ /* 0x000fe60000004200 */
[C---:B--2---:R-:W-:Y:S06]  /*12ba0*/  HMMA.16816.F32.BF16 R16, R116.reuse, R124, R16 ;  /* 0x0000007c7410723c */ /* 0x044fec0000041810 */
[----:B------:R-:W2:Y:S01]  /*12bb0*/  MUFU.EX2 R149, R149 ;  /* 0x0000009500957308 */ /* 0x000ea20000000800 */
[----:B-1----:R-:W-:Y:S01]  /*12bc0*/  F2FP.BF16.F32.PACK_AB R21, R145, R144 ;  /* 0x000000909115723e */ /* 0x002fe200000010ff */
[----:B------:R-:W-:Y:S01]  /*12bd0*/  HMMA.16816.F32.BF16 R112, R116, R126, R112 ;  /* 0x0000007e7470723c */ /* 0x000fe20000041870 */
[----:B------:R-:W1:Y:S07]  /*12be0*/  LDSM.16.MT88.4 R116, [R204+0x11000] ;  /* 0x01100000cc74783b */ /* 0x000e6e0000004200 */
[----:B------:R-:W-:Y:S03]  /*12bf0*/  MUFU.EX2 R150, R150 ;  /* 0x0000009600967308 */ /* 0x000fe60000000800 */
[----:B----4-:R-:W-:Y:S01]  /*12c00*/  F2FP.BF16.F32.PACK_AB R23, R146, R147 ;  /* 0x000000939217723e */ /* 0x010fe200000010ff */
[----:B------:R-:W4:Y:S06]  /*12c10*/  LDSM.16.MT88.4 R124, [R202+0x11000] ;  /* 0x01100000ca7c783b */ /* 0x000f2c0000004200 */
[----:B------:R-:W3:Y:S01]  /*12c20*/  MUFU.EX2 R151, R151 ;  /* 0x0000009700977308 */ /* 0x000ee20000000800 */
[----:B--2---:R-:W-:Y:S09]  /*12c30*/  F2FP.BF16.F32.PACK_AB R20, R149, R148 ;  /* 0x000000949514723e */ /* 0x004ff200000010ff */
[----:B------:R-:W-:Y:S10]  /*12c40*/  MUFU.EX2 R181, R181 ;  /* 0x000000b500b57308 */ /* 0x000ff40000000800 */
[----:B------:R-:W-:Y:S01]  /*12c50*/  MUFU.EX2 R182, R182 ;  /* 0x000000b600b67308 */ /* 0x000fe20000000800 */
[----:B---3--:R-:W-:Y:S07]  /*12c60*/  F2FP.BF16.F32.PACK_AB R22, R151, R150 ;  /* 0x000000969716723e */ /* 0x008fee00000010ff */
[C---:B------:R-:W-:Y:S02]  /*12c70*/  HMMA.16816.F32.BF16 R4, R20.reuse, R136, R4 ;  /* 0x000000881404723c */ /* 0x040fe40000041804 */
[----:B------:R-:W-:Y:S04]  /*12c80*/  MUFU.EX2 R183, R183 ;  /* 0x000000b700b77308 */ /* 0x000fe80000000800 */
[C---:B------:R-:W-:Y:S06]  /*12c90*/  HMMA.16816.F32.BF16 R8, R20.reuse, R138, R8 ;  /* 0x0000008a1408723c */ /* 0x040fec0000041808 */
[----:B------:R-:W-:Y:S01]  /*12ca0*/  MUFU.EX2 R184, R184 ;  /* 0x000000b800b87308 */ /* 0x000fe20000000800 */
[--C-:B------:R-:W-:Y:S01]  /*12cb0*/  FFMA.FTZ R136, R30, UR4, -R160.reuse ;  /* 0x000000041e887c23 */ /* 0x100fe200080108a0 */
[C---:B------:R-:W-:Y:S03]  /*12cc0*/  HMMA.16816.F32.BF16 R68, R20.reuse, R140, R68 ;  /* 0x0000008c1444723c */ /* 0x040fe60000041844 */
[--C-:B------:R-:W-:Y:S03]  /*12cd0*/  FFMA.FTZ R139, R31, UR4, -R160.reuse ;  /* 0x000000041f8b7c23 */ /* 0x100fe600080108a0 */
[C---:B------:R-:W-:Y:S02]  /*12ce0*/  HMMA.16816.F32.BF16 R72, R20.reuse, R142, R72 ;  /* 0x0000008e1448723c */ /* 0x040fe40000041848 */
[----:B------:R-:W-:Y:S03]  /*12cf0*/  MUFU.EX2 R136, R136 ;  /* 0x0000008800887308 */ /* 0x000fe60000000800 */
[--C-:B------:R-:W-:Y:S01]  /*12d00*/  FFMA.FTZ R140, R28, UR4, -R159.reuse ;  /* 0x000000041c8c7c23 */ /* 0x100fe2000801089f */
[C---:B------:R-:W-:Y:S06]  /*12d10*/  HMMA.16816.F32.BF16 R76, R20.reuse, R120, R76 ;  /* 0x00000078144c723c */ /* 0x040fec000004184c */
[----:B------:R-:W2:Y:S01]  /*12d20*/  MUFU.EX2 R139, R139 ;  /* 0x0000008b008b7308 */ /* 0x000ea20000000800 */
[--C-:B------:R-:W-:Y:S01]  /*12d30*/  FFMA.FTZ R141, R29, UR4, -R159.reuse ;  /* 0x000000041d8d7c23 */ /* 0x100fe2000801089f */
[C---:B------:R-:W-:Y:S01]  /*12d40*/  HMMA.16816.F32.BF16 R80, R20.reuse, R122, R80 ;  /* 0x0000007a1450723c */ /* 0x040fe20000041850 */
[----:B------:R-:W3:Y:S02]  /*12d50*/  LDSM.16.MT88.4 R120, [R201+0x11000] ;  /* 0x01100000c978783b */ /* 0x000ee40000004200 */
[--C-:B------:R-:W-:Y:S03]  /*12d60*/  FFMA.FTZ R137, R34, UR4, -R160.reuse ;  /* 0x0000000422897c23 */ /* 0x100fe600080108a0 */
[C---:B-----5:R-:W-:Y:S02]  /*12d70*/  HMMA.16816.F32.BF16 R84, R20.reuse, R24, R84 ;  /* 0x000000181454723c */ /* 0x060fe40000041854 */
[----:B------:R-:W-:Y:S01]  /*12d80*/  MUFU.EX2 R140, R140 ;  /* 0x0000008c008c7308 */ /* 0x000fe20000000800 */
[----:B------:R-:W5:Y:S02]  /*12d90*/  LDSM.16.MT88.4 R28, [R204+0xd800] ;  /* 0x00d80000cc1c783b */ /* 0x000f640000004200 */
[--C-:B------:R-:W-:Y:S01]  /*12da0*/  FFMA.FTZ R138, R35, UR4, -R160.reuse ;  /* 0x00000004238a7c23 */ /* 0x100fe200080108a0 */
[C---:B------:R-:W-:Y:S06]  /*12db0*/  HMMA.16816.F32.BF16 R88, R20.reuse, R26, R88 ;  /* 0x0000001a1458723c */ /* 0x040fec0000041858 */
[----:B------:R-:W-:Y:S01]  /*12dc0*/  MUFU.EX2 R137, R137 ;  /* 0x0000008900897308 */ /* 0x000fe20000000800 */
[--C-:B------:R-:W-:Y:S01]  /*12dd0*/  FFMA.FTZ R142, R32, UR4, -R159.reuse ;  /* 0x00000004208e7c23 */ /* 0x100fe2000801089f */
[C---:B-1----:R-:W-:Y:S03]  /*12de0*/  HMMA.16816.F32.BF16 R92, R20.reuse, R116, R92 ;  /* 0x00000074145c723c */ /* 0x042fe6000004185c */
[--C-:B------:R-:W-:Y:S03]  /*12df0*/  FFMA.FTZ R143, R33, UR4, -R159.reuse ;  /* 0x00000004218f7c23 */ /* 0x100fe6000801089f */
[C---:B------:R-:W-:Y:S01]  /*12e00*/  HMMA.16816.F32.BF16 R96, R20.reuse, R118, R96 ;  /* 0x000000761460723c */ /* 0x040fe20000041860 */
[----:B------:R-:W1:Y:S01]  /*12e10*/  LDSM.16.MT88.4 R116, [R202+0xd800] ;  /* 0x00d80000ca74783b */ /* 0x000e620000004200 */
[----:B------:R-:W5:Y:S03]  /*12e20*/  MUFU.EX2 R138, R138 ;  /* 0x0000008a008a7308 */ /* 0x000f660000000800 */
[----:B--2---:R-:W-:Y:S01]  /*12e30*/  F2FP.BF16.F32.PACK_AB R25, R139, R136 ;  /* 0x000000888b19723e */ /* 0x004fe200000010ff */
[C---:B----4-:R-:W-:Y:S03]  /*12e40*/  HMMA.16816.F32.BF16 R100, R20.reuse, R124, R100 ;  /* 0x0000007c1464723c */ /* 0x050fe60000041864 */
[----:B------:R-:W2:Y:S03]  /*12e50*/  LDSM.16.MT88.4 R32, [R201+0xd800] ;  /* 0x00d80000c920783b */ /* 0x000ea60000004200 */
[----:B------:R-:W4:Y:S01]  /*12e60*/  MUFU.EX2 R141, R141 ;  /* 0x0000008d008d7308 */ /* 0x000f220000000800 */
[C---:B------:R-:W-:Y:S04]  /*12e70*/  HMMA.16816.F32.BF16 R104, R20.reuse, R126, R104 ;  /* 0x0000007e1468723c */ /* 0x040fe80000041868 */
[----:B------:R-:W-:Y:S02]  /*12e80*/  LDSM.16.MT88.4 R124, [R200+0x11800] ;  /* 0x01180000c87c783b */ /* 0x000fe40000004200 */
[C---:B---3--:R-:W-:Y:S03]  /*12e90*/  HMMA.16816.F32.BF16 R12, R20.reuse, R120, R12 ;  /* 0x00000078140c723c */ /* 0x048fe6000004180c */
[----:B------:R-:W-:Y:S02]  /*12ea0*/  MUFU.EX2 R142, R142 ;  /* 0x0000008e008e7308 */ /* 0x000fe40000000800 */
[----:B-----5:R-:W-:Y:S01]  /*12eb0*/  F2FP.BF16.F32.PACK_AB R27, R138, R137 ;  /* 0x000000898a1b723e */ /* 0x020fe200000010ff */
[C---:B------:R-:W-:Y:S01]  /*12ec0*/  HMMA.16816.F32.BF16 R108, R20.reuse, R122, R108 ;  /* 0x0000007a146c723c */ /* 0x040fe2000004186c */
[----:B------:R-:W3:Y:S06]  /*12ed0*/  LDSM.16.MT88.4 R120, [R200+0xd800] ;  /* 0x00d80000c878783b */ /* 0x000eec0000004200 */
[----:B------:R-:W5:Y:S01]  /*12ee0*/  MUFU.EX2 R143, R143 ;  /* 0x0000008f008f7308 */ /* 0x000f620000000800 */
[----:B----4-:R-:W-:Y:S01]  /*12ef0*/  F2FP.BF16.F32.PACK_AB R24, R141, R140 ;  /* 0x0000008c8d18723e */ /* 0x010fe200000010ff */
[C---:B------:R-:W-:Y:S08]  /*12f00*/  HMMA.16816.F32.BF16 R16, R20.reuse, R128, R16 ;  /* 0x000000801410723c */ /* 0x040ff00000041810 */
[----:B------:R-:W-:Y:S01]  /*12f10*/  MUFU.EX2 R54, R54 ;  /* 0x0000003600367308 */ /* 0x000fe20000000800 */
[----:B------:R-:W-:Y:S01]  /*12f20*/  HMMA.16816.F32.BF16 R112, R20, R130, R112 ;  /* 0x000000821470723c */ /* 0x000fe20000041870 */
[----:B------:R-:W4:Y:S08]  /*12f30*/  LDSM.16.MT88.4 R20, [R204+0x11800] ;  /* 0x01180000cc14783b */ /* 0x000f300000004200 */
[----:B------:R-:W4:Y:S02]  /*12f40*/  MUFU.EX2 R55, R55 ;  /* 0x0000003700377308 */ /* 0x000f240000000800 */
[----:B-----5:R-:W-:Y:S07]  /*12f50*/  F2FP.BF16.F32.PACK_AB R26, R143, R142 ;  /* 0x0000008e8f1a723e */ /* 0x020fee00000010ff */
[C---:B------:R-:W-:Y:S01]  /*12f60*/  HMMA.16816.F32.BF16 R4, R24.reuse, R28, R4 ;  /* 0x0000001c1804723c */ /* 0x040fe20000041804 */
[----:B------:R-:W-:Y:S05]  /*12f70*/  MUFU.EX2 R58, R58 ;  /* 0x0000003a003a7308 */ /* 0x000fea0000000800 */
[C---:B------:R-:W-:Y:S01]  /*12f80*/  HMMA.16816.F32.BF16 R8, R24.reuse, R30, R8 ;  /* 0x0000001e1808723c */ /* 0x040fe20000041808 */
[----:B------:R-:W5:Y:S04]  /*12f90*/  LDSM.16.MT88.4 R28, [R202+0x11800] ;  /* 0x01180000ca1c783b */ /* 0x000f680000004200 */
[----:B------:R-:W5:Y:S01]  /*12fa0*/  MUFU.EX2 R59, R59 ;  /* 0x0000003b003b7308 */ /* 0x000f620000000800 */
[C---:B-1----:R-:W-:Y:S09]  /*12fb0*/  HMMA.16816.F32.BF16 R68, R24.reuse, R116, R68 ;  /* 0x000000741844723c */ /* 0x042ff20000041844 */
[----:B------:R-:W-:Y:S01]  /*12fc0*/  MUFU.EX2 R52, R52 ;  /* 0x0000003400347308 */ /* 0x000fe20000000800 */
[C---:B------:R-:W-:Y:S01]  /*12fd0*/  HMMA.16816.F32.BF16 R72, R24.reuse, R118, R72 ;  /* 0x000000761848723c */ /* 0x040fe20000041848 */
[----:B------:R-:W1:Y:S05]  /*12fe0*/  LDSM.16.MT88.4 R116, [R201+0x11800] ;  /* 0x01180000c974783b */ /* 0x000e6a0000004200 */
[C---:B--2---:R-:W-:Y:S03]  /*12ff0*/  HMMA.16816.F32.BF16 R76, R24.reuse, R32, R76 ;  /* 0x00000020184c723c */ /* 0x044fe6000004184c */
[----:B------:R-:W2:Y:S03]  /*13000*/  MUFU.EX2 R53, R53 ;  /* 0x0000003500357308 */ /* 0x000ea60000000800 */
[C---:B------:R-:W-:Y:S01]  /*13010*/  HMMA.16816.F32.BF16 R80, R24.reuse, R34, R80 ;  /* 0x000000221850723c */ /* 0x040fe20000041850 */
[----:B------:R-:W2:Y:S06]  /*13020*/  LDSM.16.MT88.4 R32, [R204+0xe000] ;  /* 0x00e00000cc20783b */ /* 0x000eac0000004200 */
[----:B------:R-:W-:Y:S01]  /*13030*/  MUFU.EX2 R56, R56 ;  /* 0x0000003800387308 */ /* 0x000fe20000000800 */
[C---:B---3--:R-:W-:Y:S09]  /*13040*/  HMMA.16816.F32.BF16 R84, R24.reuse, R120, R84 ;  /* 0x000000781854723c */ /* 0x048ff20000041854 */
[----:B------:R-:W3:Y:S01]  /*13050*/  MUFU.EX2 R57, R57 ;  /* 0x0000003900397308 */ /* 0x000ee20000000800 */
[C---:B------:R-:W-:Y:S01]  /*13060*/  HMMA.16816.F32.BF16 R88, R24.reuse, R122, R88 ;  /* 0x0000007a1858723c */ /* 0x040fe20000041858 */
[----:B------:R-:W-:Y:S05]  /*13070*/  LDSM.16.MT88.4 R120, [R200+0x12000] ;  /* 0x01200000c878783b */ /* 0x000fea0000004200 */
[C---:B----4-:R-:W-:Y:S06]  /*13080*/  HMMA.16816.F32.BF16 R92, R24.reuse, R20, R92 ;  /* 0x00000014185c723c */ /* 0x050fec000004185c */
[C---:B------:R-:W-:Y:S05]  /*13090*/  HMMA.16816.F32.BF16 R96, R24.reuse, R22, R96 ;  /* 0x000000161860723c */ /* 0x040fea0000041860 */
[----:B------:R-:W-:Y:S01]  /*130a0*/  F2FP.BF16.F32.PACK_AB R21, R169, R172 ;  /* 0x000000aca915723e */ /* 0x000fe200000010ff */
[C---:B-----5:R-:W-:Y:S05]  /*130b0*/  HMMA.16816.F32.BF16 R100, R24.reuse, R28, R100 ;  /* 0x0000001c1864723c */ /* 0x060fea0000041864 */
[----:B------:R-:W-:Y:S01]  /*130c0*/  F2FP.BF16.F32.PACK_AB R23, R171, R170 ;  /* 0x000000aaab17723e */ /* 0x000fe200000010ff */
[C---:B------:R-:W-:Y:S01]  /*130d0*/  HMMA.16816.F32.BF16 R104, R24.reuse, R30, R104 ;  /* 0x0000001e1868723c */ /* 0x040fe20000041868 */
[----:B------:R-:W4:Y:S04]  /*130e0*/  LDSM.16.MT88.4 R28, [R201+0xe000] ;  /* 0x00e00000c91c783b */ /* 0x000f280000004200 */
[----:B------:R-:W-:Y:S01]  /*130f0*/  F2FP.BF16.F32.PACK_AB R20, R174, R173 ;  /* 0x000000adae14723e */ /* 0x000fe200000010ff */
[C---:B-1----:R-:W-:Y:S05]  /*13100*/  HMMA.16816.F32.BF16 R12, R24.reuse, R116, R12 ;  /* 0x00000074180c723c */ /* 0x042fea000004180c */
[----:B------:R-:W-:Y:S01]  /*13110*/  F2FP.BF16.F32.PACK_AB R22, R176, R175 ;  /* 0x000000afb016723e */ /* 0x000fe200000010ff */
[C---:B------:R-:W-:Y:S01]  /*13120*/  HMMA.16816.F32.BF16 R108, R24.reuse, R118, R108 ;  /* 0x00000076186c723c */ /* 0x040fe2000004186c */
[----:B------:R-:W-:Y:S05]  /*13130*/  LDSM.16.MT88.4 R116, [R201+0x12000] ;  /* 0x01200000c974783b */ /* 0x000fea0000004200 */
[C---:B------:R-:W-:Y:S06]  /*13140*/  HMMA.16816.F32.BF16 R16, R24.reuse, R124, R16 ;  /* 0x0000007c1810723c */ /* 0x040fec0000041810 */
[----:B------:R-:W-:Y:S01]  /*13150*/  HMMA.16816.F32.BF16 R112, R24, R126, R112 ;  /* 0x0000007e1870723c */ /* 0x000fe20000041870 */
[----:B------:R-:W1:Y:S05]  /*13160*/  LDSM.16.MT88.4 R24, [R200+0xe000] ;  /* 0x00e00000c818783b */ /* 0x000e6a0000004200 */
[C---:B--2---:R-:W-:Y:S03]  /*13170*/  HMMA.16816.F32.BF16 R4, R20.reuse, R32, R4 ;  /* 0x000000201404723c */ /* 0x044fe60000041804 */
[----:B------:R-:W-:Y:S03]  /*13180*/  LDSM.16.MT88.4 R124, [R204+0xf800] ;  /* 0x00f80000cc7c783b */ /* 0x000fe60000004200 */
[C---:B------:R-:W-:Y:S05]  /*13190*/  HMMA.16816.F32.BF16 R8, R20.reuse, R34, R8 ;  /* 0x000000221408723c */ /* 0x040fea0000041808 */
[----:B------:R-:W2:Y:S01]  /*131a0*/  LDSM.16.MT88.4 R32, [R204+0x12000] ;  /* 0x01200000cc20783b */ /* 0x000ea20000004200 */
[C---:B------:R-:W-:Y:S06]  /*131b0*/  HMMA.16816.F32.BF16 R68, R20.reuse, R36, R68 ;  /* 0x000000241444723c */ /* 0x040fec0000041844 */
[C---:B------:R-:W-:Y:S01]  /*131c0*/  HMMA.16816.F32.BF16 R72, R20.reuse, R38, R72 ;  /* 0x000000261448723c */ /* 0x040fe20000041848 */
[----:B------:R-:W5:Y:S05]  /*131d0*/  LDSM.16.MT88.4 R36, [R204+0xe800] ;  /* 0x00e80000cc24783b */ /* 0x000f6a0000004200 */
[C---:B----4-:R-:W-:Y:S06]  /*131e0*/  HMMA.16816.F32.BF16 R76, R20.reuse, R28, R76 ;  /* 0x0000001c144c723c */ /* 0x050fec000004184c */
[C---:B------:R-:W-:Y:S01]  /*131f0*/  HMMA.16816.F32.BF16 R80, R20.reuse, R30, R80 ;  /* 0x0000001e1450723c */ /* 0x040fe20000041850 */
[----:B------:R-:W4:Y:S05]  /*13200*/  LDSM.16.MT88.4 R28, [R202+0xe800] ;  /* 0x00e80000ca1c783b */ /* 0x000f2a0000004200 */
[C---:B-1----:R-:W-:Y:S06]  /*13210*/  HMMA.16816.F32.BF16 R84, R20.reuse, R24, R84 ;  /* 0x000000181454723c */ /* 0x042fec0000041854 */
[C---:B------:R-:W-:Y:S05]  /*13220*/  HMMA.16816.F32.BF16 R88, R20.reuse, R26, R88 ;  /* 0x0000001a1458723c */ /* 0x040fea0000041858 */
[----:B------:R-:W-:Y:S02]  /*13230*/  F2FP.BF16.F32.PACK_AB R25, R178, R177 ;  /* 0x000000b1b219723e */ /* 0x000fe400000010ff */
[----:B------:R-:W-:Y:S01]  /*13240*/  F2FP.BF16.F32.PACK_AB R27, R180, R179 ;  /* 0x000000b3b41b723e */ /* 0x000fe200000010ff */
[C---:B--2---:R-:W-:Y:S03]  /*13250*/  HMMA.16816.F32.BF16 R92, R20.reuse, R32, R92 ;  /* 0x00000020145c723c */ /* 0x044fe6000004185c */
        /* <DEDUP_REMOVED lines=8> */
[C---:B------:R-:W-:Y:S06]  /*132e0*/  HMMA.16816.F32.BF16 R108, R20.reuse, R118, R108 ;  /* 0x00000076146c723c */ /* 0x040fec000004186c */
[C---:B------:R-:W-:Y:S06]  /*132f0*/  HMMA.16816.F32.BF16 R16, R20.reuse, R120, R16 ;  /* 0x000000781410723c */ /* 0x040fec0000041810 */
[----:B------:R-:W-:Y:S01]  /*13300*/  HMMA.16816.F32.BF16 R112, R20, R122, R112 ;  /* 0x0000007a1470723c */ /* 0x000fe20000041870 */
[----:B------:R-:W2:Y:S05]  /*13310*/  LDSM.16.MT88.4 R20, [R204+0x12800] ;  /* 0x01280000cc14783b */ /* 0x000eaa0000004200 */
[C---:B-----5:R-:W-:Y:S06]  /*13320*/  HMMA.16816.F32.BF16 R4, R24.reuse, R36, R4 ;  /* 0x000000241804723c */ /* 0x060fec0000041804 */
[C---:B------:R-:W-:Y:S01]  /*13330*/  HMMA.16816.F32.BF16 R8, R24.reuse, R38, R8 ;  /* 0x000000261808723c */ /* 0x040fe20000041808 */
[----:B------:R-:W-:Y:S05]  /*13340*/  LDSM.16.MT88.4 R36, [R201+0x12800] ;  /* 0x01280000c924783b */ /* 0x000fea0000004200 */
        /* <DEDUP_REMOVED lines=9> */
[C---:B--2---:R-:W-:Y:S06]  /*133e0*/  HMMA.16816.F32.BF16 R92, R24.reuse, R20, R92 ;  /* 0x00000014185c723c */ /* 0x044fec000004185c */
        /* <DEDUP_REMOVED lines=8> */
[----:B---3--:R-:W-:Y:S01]  /*13470*/  F2FP.BF16.F32.PACK_AB R22, R57, R56 ;  /* 0x000000383916723e */ /* 0x008fe200000010ff */
[C---:B------:R-:W-:Y:S01]  /*13480*/  HMMA.16816.F32.BF16 R108, R24.reuse, R38, R108 ;  /* 0x00000026186c723c */ /* 0x040fe2000004186c */
[----:B------:R-:W3:Y:S05]  /*13490*/  LDSM.16.MT88.4 R36, [R204+0x13000] ;  /* 0x01300000cc24783b */ /* 0x000eea0000004200 */
[C---:B------:R-:W-:Y:S06]  /*134a0*/  HMMA.16816.F32.BF16 R16, R24.reuse, R40, R16 ;  /* 0x000000281810723c */ /* 0x040fec0000041810 */
[----:B------:R-:W-:Y:S01]  /*134b0*/  HMMA.16816.F32.BF16 R112, R24, R42, R112 ;  /* 0x0000002a1870723c */ /* 0x000fe20000041870 */
[----:B------:R-:W4:Y:S04]  /*134c0*/  LDSM.16.MT88.4 R24, [R202+0x13000] ;  /* 0x01300000ca18783b */ /* 0x000f280000004200 */
[--C-:B------:R-:W-:Y:S01]  /*134d0*/  FFMA.FTZ R40, R62, UR4, -R160.reuse ;  /* 0x000000043e287c23 */ /* 0x100fe200080108a0 */
[C---:B-1----:R-:W-:Y:S05]  /*134e0*/  HMMA.16816.F32.BF16 R4, R20.reuse, R32, R4 ;  /* 0x000000201404723c */ /* 0x042fea0000041804 */
[----:B------:R-:W-:Y:S01]  /*134f0*/  MUFU.EX2 R40, R40 ;  /* 0x0000002800287308 */ /* 0x000fe20000000800 */
[C---:B------:R-:W-:Y:S01]  /*13500*/  HMMA.16816.F32.BF16 R8, R20.reuse, R34, R8 ;  /* 0x000000221408723c */ /* 0x040fe20000041808 */
[----:B------:R-:W1:Y:S04]  /*13510*/  LDSM.16.MT88.4 R32, [R201+0x13000] ;  /* 0x01300000c920783b */ /* 0x000e680000004200 */
[--C-:B------:R-:W-:Y:S01]  /*13520*/  FFMA.FTZ R41, R63, UR4, -R160.reuse ;  /* 0x000000043f297c23 */ /* 0x100fe200080108a0 */
[C---:B------:R-:W-:Y:S05]  /*13530*/  HMMA.16816.F32.BF16 R68, R20.reuse, R44, R68 ;  /* 0x0000002c1444723c */ /* 0x040fea0000041844 */
[----:B------:R-:W5:Y:S01]  /*13540*/  MUFU.EX2 R41, R41 ;  /* 0x0000002900297308 */ /* 0x000f620000000800 */
[C---:B------:R-:W-:Y:S05]  /*13550*/  HMMA.16816.F32.BF16 R72, R20.reuse, R46, R72 ;  /* 0x0000002e1448723c */ /* 0x040fea0000041848 */
[--C-:B------:R-:W-:Y:S01]  /*13560*/  FFMA.FTZ R44, R60, UR4, -R159.reuse ;  /* 0x000000043c2c7c23 */ /* 0x100fe2000801089f */
[C---:B------:R-:W-:Y:S05]  /*13570*/  HMMA.16816.F32.BF16 R76, R20.reuse, R48, R76 ;  /* 0x00000030144c723c */ /* 0x040fea000004184c */
[----:B------:R-:W-:Y:S01]  /*13580*/  MUFU.EX2 R44, R44 ;  /* 0x0000002c002c7308 */ /* 0x000fe20000000800 */
[C---:B------:R-:W-:Y:S05]  /*13590*/  HMMA.16816.F32.BF16 R80, R20.reuse, R50, R80 ;  /* 0x000000321450723c */ /* 0x040fea0000041850 */
[--C-:B------:R-:W-:Y:S01]  /*135a0*/  FFMA.FTZ R45, R61, UR4, -R159.reuse ;  /* 0x000000043d2d7c23 */ /* 0x100fe2000801089f */
[C---:B--2---:R-:W-:Y:S05]  /*135b0*/  HMMA.16816.F32.BF16 R84, R20.reuse, R28, R84 ;  /* 0x0000001c1454723c */ /* 0x044fea0000041854 */
[----:B------:R-:W2:Y:S01]  /*135c0*/  MUFU.EX2 R45, R45 ;  /* 0x0000002d002d7308 */ /* 0x000ea20000000800 */
[C---:B------:R-:W-:Y:S01]  /*135d0*/  HMMA.16816.F32.BF16 R88, R20.reuse, R30, R88 ;  /* 0x0000001e1458723c */ /* 0x040fe20000041858 */
[----:B------:R-:W5:Y:S04]  /*135e0*/  LDSM.16.MT88.4 R28, [R200+0x13000] ;  /* 0x01300000c81c783b */ /* 0x000f680000004200 */
        /* <DEDUP_REMOVED lines=9> */
[----:B------:R-:W-:Y:S01]  /*13680*/  FFMA.FTZ R159, R65, UR4, -R159 ;  /* 0x00000004419f7c23 */ /* 0x000fe2000801089f */
[C---:B-1----:R-:W-:Y:S05]  /*13690*/  HMMA.16816.F32.BF16 R12, R20.reuse, R32, R12 ;  /* 0x00000020140c723c */ /* 0x042fea000004180c */
[----:B------:R-:W-:Y:S01]  /*136a0*/  FFMA.FTZ R160, R67, UR4, -R160 ;  /* 0x0000000443a07c23 */ /* 0x000fe200080108a0 */
[C---:B------:R-:W-:Y:S01]  /*136b0*/  HMMA.16816.F32.BF16 R108, R20.reuse, R34, R108 ;  /* 0x00000022146c723c */ /* 0x040fe2000004186c */
[----:B------:R-:W1:Y:S01]  /*136c0*/  MUFU.EX2 R159, R159 ;  /* 0x0000009f009f7308 */ /* 0x000e620000000800 */
[----:B------:R-:W4:Y:S03]  /*136d0*/  LDSM.16.MT88.4 R32, [R201+0xf800] ;  /* 0x00f80000c920783b */ /* 0x000f260000004200 */
[----:B------:R-:W-:Y:S01]  /*136e0*/  FADD.FTZ R24, R155, R157 ;  /* 0x0000009d9b187221 */ /* 0x000fe20000010000 */
[C---:B-----5:R-:W-:Y:S05]  /*136f0*/  HMMA.16816.F32.BF16 R16, R20.reuse, R28, R16 ;  /* 0x0000001c1410723c */ /* 0x060fea0000041810 */
[----:B------:R-:W5:Y:S01]  /*13700*/  MUFU.EX2 R43, R160 ;  /* 0x000000a0002b7308 */ /* 0x000f620000000800 */
[----:B------:R-:W-:Y:S01]  /*13710*/  FADD.FTZ R25, R156, R158 ;  /* 0x0000009e9c197221 */ /* 0x000fe20000010000 */
[----:B------:R-:W-:Y:S01]  /*13720*/  HMMA.16816.F32.BF16 R112, R20, R30, R112 ;  /* 0x0000001e1470723c */ /* 0x000fe20000041870 */
[----:B------:R-:W4:Y:S03]  /*13730*/  LDSM.16.MT88.4 R20, [R200+0xf800] ;  /* 0x00f80000c814783b */ /* 0x000f260000004200 */
[----:B------:R-:W-:Y:S01]  /*13740*/  FADD.FTZ R153, R153, R24 ;  /* 0x0000001899997221 */ /* 0x000fe20000010000 */
[----:B------:R-:W-:Y:S01]  /*13750*/  FADD.FTZ R48, R154, R25 ;  /* 0x000000199a307221 */ /* 0x000fe20000010000 */
[----:B------:R-:W-:Y:S03]  /*13760*/  F2FP.BF16.F32.PACK_AB R25, R41, R40 ;  /* 0x000000282919723e */ /* 0x000fe600000010ff */
[----:B------:R-:W-:Y:S02]  /*13770*/  LDSM.16.MT88.4 R28, [R201+0x13800] ;  /* 0x01380000c91c783b */ /* 0x000fe40000004200 */
[----:B--2---:R-:W-:Y:S01]  /*13780*/  F2FP.BF16.F32.PACK_AB R24, R45, R44 ;  /* 0x0000002c2d18723e */ /* 0x004fe200000010ff */
[----:B------:R-:W-:Y:S01]  /*13790*/  FADD.FTZ R153, R134, R153 ;  /* 0x0000009986997221 */ /* 0x000fe20000010000 */
[----:B-1----:R-:W-:Y:S01]  /*137a0*/  F2FP.BF16.F32.PACK_AB R26, R159, R46 ;  /* 0x0000002e9f1a723e */ /* 0x002fe200000010ff */
[----:B------:R-:W-:Y:S01]  /*137b0*/  FADD.FTZ R48, R135, R48 ;  /* 0x0000003087307221 */ /* 0x000fe20000010000 */
[----:B-----5:R-:W-:Y:S01]  /*137c0*/  F2FP.BF16.F32.PACK_AB R27, R43, R42 ;  /* 0x0000002a2b1b723e */ /* 0x020fe200000010ff */
[----:B------:R-:W-:Y:S01]  /*137d0*/  FADD.FTZ R164, R164, R153 ;  /* 0x00000099a4a47221 */ /* 0x000fe20000010000 */
[----:B------:R-:W-:Y:S01]  /*137e0*/  MOV R135, R0 ;  /* 0x0000000000877202 */ /* 0x000fe20000000f00 */
[----:B------:R-:W-:Y:S02]  /*137f0*/  FADD.FTZ R165, R165, R48 ;  /* 0x00000030a5a57221 */ /* 0x000fe40000010000 */
[----:B------:R-:W-:Y:S02]  /*13800*/  FADD.FTZ R161, R161, R164 ;  /* 0x000000a4a1a17221 */ /* 0x000fe40000010000 */
[C---:B------:R-:W-:Y:S01]  /*13810*/  HMMA.16816.F32.BF16 R128, R24.reuse, R124, R4 ;  /* 0x0000007c1880723c */ /* 0x040fe20000041804 */
[----:B------:R-:W1:Y:S04]  /*13820*/  LDSM.16.MT88.4 R4, [R204+0x13800] ;  /* 0x01380000cc04783b */ /* 0x000e680000004200 */
[----:B------:R-:W-:Y:S01]  /*13830*/  FADD.FTZ R166, R166, R165 ;  /* 0x000000a5a6a67221 */ /* 0x000fe20000010000 */
[C---:B------:R-:W-:Y:S03]  /*13840*/  HMMA.16816.F32.BF16 R124, R24.reuse, R126, R8 ;  /* 0x0000007e187c723c */ /* 0x040fe60000041808 */
[----:B------:R-:W2:Y:S02]  /*13850*/  LDSM.16.MT88.4 R8, [R202+0x13800] ;  /* 0x01380000ca08783b */ /* 0x000ea40000004200 */
[----:B------:R-:W-:Y:S01]  /*13860*/  FADD.FTZ R162, R162, R161 ;  /* 0x000000a1a2a27221 */ /* 0x000fe20000010000 */
[C---:B---3--:R-:W-:Y:S05]  /*13870*/  HMMA.16816.F32.BF16 R68, R24.reuse, R36, R68 ;  /* 0x000000241844723c */ /* 0x048fea0000041844 */
[----:B------:R-:W-:Y:S01]  /*13880*/  FADD.FTZ R167, R167, R166 ;  /* 0x000000a6a7a77221 */ /* 0x000fe20000010000 */
[C---:B------:R-:W-:Y:S05]  /*13890*/  HMMA.16816.F32.BF16 R72, R24.reuse, R38, R72 ;  /* 0x000000261848723c */ /* 0x040fea0000041848 */
[----:B------:R-:W-:Y:S01]  /*138a0*/  FADD.FTZ R163, R163, R162 ;  /* 0x000000a2a3a37221 */ /* 0x000fe20000010000 */
[C---:B----4-:R-:W-:Y:S05]  /*138b0*/  HMMA.16816.F32.BF16 R76, R24.reuse, R32, R76 ;  /* 0x00000020184c723c */ /* 0x050fea000004184c */
[----:B------:R-:W-:Y:S01]  /*138c0*/  FADD.FTZ R167, R168, R167 ;  /* 0x000000a7a8a77221 */ /* 0x000fe20000010000 */
[C---:B------:R-:W-:Y:S05]  /*138d0*/  HMMA.16816.F32.BF16 R80, R24.reuse, R34, R80 ;  /* 0x000000221850723c */ /* 0x040fea0000041850 */
[----:B------:R-:W-:Y:S01]  /*138e0*/  FADD.FTZ R144, R144, R163 ;  /* 0x000000a390907221 */ /* 0x000fe20000010000 */
[C---:B------:R-:W-:Y:S05]  /*138f0*/  HMMA.16816.F32.BF16 R84, R24.reuse, R20, R84 ;  /* 0x000000141854723c */ /* 0x040fea0000041854 */
[----:B------:R-:W-:Y:S01]  /*13900*/  FADD.FTZ R148, R148, R167 ;  /* 0x000000a794947221 */ /* 0x000fe20000010000 */
[C---:B------:R-:W-:Y:S01]  /*13910*/  HMMA.16816.F32.BF16 R88, R24.reuse, R22, R88 ;  /* 0x000000161858723c */ /* 0x040fe20000041858 */
[----:B------:R-:W3:Y:S04]  /*13920*/  LDSM.16.MT88.4 R20, [R200+0x13800] ;  /* 0x01380000c814783b */ /* 0x000ee80000004200 */
        /* <DEDUP_REMOVED lines=16> */
[C---:B------:R-:W-:Y:S04]  /*13a30*/  HMMA.16816.F32.BF16 R108, R24.reuse, R30, R108 ;  /* 0x0000001e186c723c */ /* 0x040fe8000004186c */
[----:B------:R-:W-:Y:S01]  /*13a40*/  FADD.FTZ R142, R142, R141 ;  /* 0x0000008d8e8e7221 */ /* 0x000fe20000010000 */
[----:B------:R-:W-:Y:S01]  /*13a50*/  FADD.FTZ R137, R138, R137 ;  /* 0x000000898a897221 */ /* 0x000fe20000010000 */
[C---:B---3--:R-:W-:Y:S05]  /*13a60*/  HMMA.16816.F32.BF16 R116, R24.reuse, R20, R16 ;  /* 0x000000141874723c */ /* 0x048fea0000041810 */
        /* <DEDUP_REMOVED lines=34> */
[----:B------:R-:W-:Y:S06]  /*13c90*/  @P1 BRA `(.L_x_2528) ;  /* 0xffffffac00b01947 */ /* 0x000fec000383ffff */
.L_x_2524:
        /* <DEDUP_REMOVED lines=179> */
[----:B-----5:R-:W-:-:S03]  /*147d0*/  MOV R13, 0x7f800000 ;  /* 0x7f800000000d7802 */ /* 0x020fc60000000f00 */
[----:B------:R3:W-:Y:S04]  /*147e0*/  STS [R21+0x2000], R108 ;  /* 0x0020006c15007388 */ /* 0x0007e80000000800 */
[----:B------:R3:W-:Y:S01]  /*147f0*/  STS [R21+0x2400], R110 ;  /* 0x0024006e15007388 */ /* 0x0007e20000000800 */
[----:B----4-:R-:W-:-:S03]  /*14800*/  @P4 FMUL.FTZ R15, R8, 0.69314718246459960938 ;  /* 0x3f317218080f4820 */ /* 0x010fc60000410000 */
[----:B------:R4:W-:Y:S01]  /*14810*/  STS [R23+0x2000], R116 ;  /* 0x0020007417007388 */ /* 0x0009e20000000800 */
[----:B--2---:R-:W-:-:S03]  /*14820*/  @P4 FFMA.FTZ R4, R2, R27, R15 ;  /* 0x0000001b02044223 */ /* 0x004fc6000001000f */
[----:B------:R4:W-:Y:S01]  /*14830*/  STS [R23+0x2400], R118 ;  /* 0x0024007617007388 */ /* 0x0009e20000000800 */
[----:B-1----:R-:W-:-:S03]  /*14840*/  @P3 FMUL.FTZ R17, R7, 0.69314718246459960938 ;  /* 0x3f31721807113820 */ /* 0x002fc60000410000 */
[----:B------:R4:W-:Y:S01]  /*14850*/  STS [R25+0x2000], R11 ;  /* 0x0020000b19007388 */ /* 0x0009e20000000800 */
[----:B---3--:R-:W-:-:S03]  /*14860*/  @P3 FFMA.FTZ R13, R0, R9, R17 ;  /* 0x00000009000d3223 */ /* 0x008fc60000010011 */
[----:B------:R4:W-:Y:S01]  /*14870*/  STS [R25+0x2400], R12 ;  /* 0x0024000c19007388 */ /* 0x0009e20000000800 */
[----:B------:R-:W-:Y:S05]  /*14880*/  @!P0 BRA `(.L_x_2529) ;  /* 0x0000000000248947 */ /* 0x000fea0003800000 */
[----:B------:R-:W1:Y:S01]  /*14890*/  S2R R0, SR_CTAID.Y ;  /* 0x0000000000007919 */ /* 0x000e620000002600 */
[----:B------:R-:W1:Y:S01]  /*148a0*/  LDC R7, c[0x0][0x2c4] ;  /* 0x0000b100ff077b82 */ /* 0x000e620000000800 */
[----:B------:R-:W-:-:S07]  /*148b0*/  ISETP.NE.AND P0, PT, R221, -0x1, PT ;  /* 0xffffffffdd00780c */ /* 0x000fce0003f05270 */
[----:B------:R-:W2:Y:S08]  /*148c0*/  S2UR UR6, SR_CTAID.Z ;  /* 0x00000000000679c3 */ /* 0x000eb00000002700 */
[----:B------:R-:W2:Y:S01]  /*148d0*/  LDC R2, c[0x0][0x2e4] ;  /* 0x0000b900ff027b82 */ /* 0x000ea20000000800 */
[----:B-1----:R-:W-:-:S05]  /*148e0*/  IMAD R8, R0, R7, RZ ;  /* 0x0000000700087224 */ /* 0x002fca00078e02ff */
[----:B------:R-:W-:-:S05]  /*148f0*/  SEL R7, R8, R221, !P0 ;  /* 0x000000dd08077207 */ /* 0x000fca0004000000 */
[----:B--2---:R-:W-:Y:S01]  /*14900*/  IMAD R2, R2, UR6, R7 ;  /* 0x0000000602027c24 */ /* 0x004fe2000f8e0207 */
[----:B------:R-:W-:Y:S06]  /*14910*/  BRA `(.L_x_2530) ;  /* 0x0000000000187947 */ /* 0x000fec0003800000 */
.L_x_2529:
[----:B------:R-:W1:Y:S01]  /*14920*/  S2R R0, SR_CTAID.Y ;  /* 0x0000000000007919 */ /* 0x000e620000002600 */
[----:B------:R-:W1:Y:S08]  /*14930*/  S2UR UR6, SR_CTAID.Z ;  /* 0x00000000000679c3 */ /* 0x000e700000002700 */
[----:B------:R-:W1:Y:S08]  /*14940*/  LDC R7, c[0x0][0x270] ;  /* 0x00009c00ff077b82 */ /* 0x000e700000000800 */
[----:B------:R-:W2:Y:S01]  /*14950*/  LDC R2, c[0x0][0x2c4] ;  /* 0x0000b100ff027b82 */ /* 0x000ea20000000800 */
[----:B-1----:R-:W-:-:S04]  /*14960*/  IMAD R7, R0, R7, UR6 ;  /* 0x0000000600077e24 */ /* 0x002fc8000f8e0207 */
[----:B--2---:R-:W-:-:S03]  /*14970*/  IMAD R2, R7, R2, RZ ;  /* 0x0000000207027224 */ /* 0x004fc600078e02ff */
.L_x_2530:
[----:B----4-:R-:W-:Y:S01]  /*14980*/  LOP3.LUT R12, R5, 0xffffffe0, RZ, 0xc0, !PT ;  /* 0xffffffe0050c7812 */ /* 0x010fe200078ec0ff */
[----:B------:R-:W1:Y:S01]  /*14990*/  LDC.64 R8, c[0x0][0x290] ;  /* 0x0000a400ff087b82 */ /* 0x000e620000000a00 */
[----:B------:R-:W-:Y:S01]  /*149a0*/  BSSY B0, `(.L_x_2531) ;  /* 0x0000014000007945 */ /* 0x000fe20003800000 */
[----:B------:R-:W-:Y:S02]  /*149b0*/  IMAD R227, R226, 0x10, R227 ;  /* 0x00000010e2e37824 */ /* 0x000fe400078e02e3 */
[----:B------:R-:W-:-:S04]  /*149c0*/  IMAD.IADD R5, R3, 0x1, -R12 ;  /* 0x0000000103057824 */ /* 0x000fc800078e0a0c */
[----:B------:R-:W2:Y:S08]  /*149d0*/  LDC.64 R10, c[0x0][0x298] ;  /* 0x0000a600ff0a7b82 */ /* 0x000eb00000000a00 */
[----:B------:R-:W-:Y:S01]  /*149e0*/  BAR.SYNC.DEFER_BLOCKING 0x0 ;  /* 0x0000000000007b1d */ /* 0x000fe20000010000 */
[----:B------:R-:W-:-:S13]  /*149f0*/  LOP3.LUT P0, RZ, R5, 0x3, RZ, 0xc0, !PT ;  /* 0x0000000305ff7812 */ /* 0x000fda000780c0ff */
[----:B------:R-:W-:Y:S05]  /*14a00*/  @P0 BRA `(.L_x_2532) ;  /* 0x0000000000340947 */ /* 0x000fea0003800000 */
[----:B------:R-:W3:Y:S01]  /*14a10*/  S2R R5, SR_CTAID.X ;  /* 0x0000000000057919 */ /* 0x000ee20000002500 */
[----:B------:R-:W-:Y:S01]  /*14a20*/  ISETP.GE.AND P2, PT, R227, R212, PT ;  /* 0x000000d4e300720c */ /* 0x000fe20003f46270 */
[----:B------:R-:W-:Y:S01]  /*14a30*/  ULDC.64 UR4, c[0x0][0x2b0] ;  /* 0x0000ac0000047ab9 */ /* 0x000fe20000000a00 */
[----:B---3--:R-:W-:Y:S02]  /*14a40*/  IMAD R2, R5, 0x40, R2 ;  /* 0x0000004005027824 */ /* 0x008fe400078e0202 */
        /* <DEDUP_REMOVED lines=9> */
.L_x_2532:
[----:B------:R-:W-:Y:S05]  /*14ae0*/  BSYNC B0 ;  /* 0x0000000000007941 */ /* 0x000fea0003800000 */
.L_x_2531:
[----:B------:R-:W4:Y:S01]  /*14af0*/  S2UR UR5, SR_CTAID.X ;  /* 0x00000000000579c3 */ /* 0x000f220000002500 */
[----:B------:R-:W5:Y:S01]  /*14b00*/  S2R R12, SR_TID.X ;  /* 0x00000000000c7919 */ /* 0x000f620000002100 */
[----:B---3--:R-:W-:Y:S01]  /*14b10*/  LEA.HI R13, R6, R3, RZ, 0x3 ;  /* 0x00000003060d7211 */ /* 0x008fe200078f18ff */
[----:B-1----:R-:W-:Y:S01]  /*14b20*/  IMAD.WIDE.U32 R14, R0, R8, RZ ;  /* 0x00000008000e7225 */ /* 0x002fe200078e00ff */
[----:B------:R-:W-:Y:S01]  /*14b30*/  SHF.R.S32.HI R5, RZ, 0x1f, R0 ;  /* 0x0000001fff057819 */ /* 0x000fe20000011400 */
[----:B------:R-:W-:Y:S01]  /*14b40*/  BSSY B0, `(.L_x_2533) ;  /* 0x0000034000007945 */ /* 0x000fe20003800000 */
[C---:B------:R-:W-:Y:S01]  /*14b50*/  ISETP.NE.AND P0, PT, R221.reuse, -0x1, PT ;  /* 0xffffffffdd00780c */ /* 0x040fe20003f05270 */
[----:B--2---:R-:W-:Y:S01]  /*14b60*/  IMAD.WIDE.U32 R18, R221, R10, RZ ;  /* 0x0000000add127225 */ /* 0x004fe200078e00ff */
[----:B------:R-:W1:Y:S01]  /*14b70*/  LDC.64 R2, c[0x0][0x2a0] ;  /* 0x0000a800ff027b82 */ /* 0x000e620000000a00 */
[----:B------:R-:W-:Y:S02]  /*14b80*/  SHF.R.S32.HI R223, RZ, 0x1f, R222 ;  /* 0x0000001fffdf7819 */ /* 0x000fe400000114de */
[----:B------:R-:W-:Y:S01]  /*14b90*/  IMAD R16, R5, R8, RZ ;  /* 0x0000000805107224 */ /* 0x000fe200078e02ff */
[----:B------:R-:W-:Y:S01]  /*14ba0*/  SEL R14, R14, R18, !P0 ;  /* 0x000000120e0e7207 */ /* 0x000fe20004000000 */
[----:B------:R-:W-:Y:S01]  /*14bb0*/  IMAD R221, R221, R11, R19 ;  /* 0x0000000bdddd7224 */ /* 0x000fe200078e0213 */
[----:B------:R2:W3:Y:S01]  /*14bc0*/  LDS.128 R4, [R219+0x1800] ;  /* 0x00180000db047984 */ /* 0x0004e20000000c00 */
[----:B------:R-:W-:Y:S01]  /*14bd0*/  IMAD R9, R0, R9, R16 ;  /* 0x0000000900097224 */ /* 0x000fe200078e0210 */
[----:B------:R-:W-:-:S03]  /*14be0*/  SHF.R.S32.HI R0, RZ, 0x3, R13 ;  /* 0x00000003ff007819 */ /* 0x000fc6000001140d */
[----:B------:R-:W-:Y:S02]  /*14bf0*/  @!P0 IMAD.IADD R221, R15, 0x1, R9 ;  /* 0x000000010fdd8824 */ /* 0x000fe400078e0209 */
[----:B------:R-:W-:Y:S01]  /*14c00*/  VIADD R9, R0, 0x10 ;  /* 0x0000001000097836 */ /* 0x000fe20000000000 */
[----:B----4-:R-:W-:-:S04]  /*14c10*/  USHF.L.U32 UR5, UR5, 0x6, URZ ;  /* 0x0000000605057899 */ /* 0x010fc8000800063f */
[----:B------:R-:W-:Y:S01]  /*14c20*/  ISETP.GE.AND P2, PT, R9, R212, PT ;  /* 0x000000d40900720c */ /* 0x000fe20003f46270 */
[----:B------:R-:W-:Y:S01]  /*14c30*/  USHF.R.S32.HI UR4, URZ, 0x1f, UR5 ;  /* 0x0000001f3f047899 */ /* 0x000fe20008011405 */
[----:B------:R-:W-:Y:S01]  /*14c40*/  IADD3 R9, R0, 0x30, RZ ;  /* 0x0000003000097810 */ /* 0x000fe20007ffe0ff */
[----:B------:R-:W-:Y:S01]  /*14c50*/  IMAD.WIDE.U32 R16, R10, UR5, R222 ;  /* 0x000000050a107c25 */ /* 0x000fe2000f8e00de */
[----:B-----5:R-:W-:-:S03]  /*14c60*/  SHF.R.S32.HI R13, RZ, 0x1f, R12 ;  /* 0x0000001fff0d7819 */ /* 0x020fc6000001140c */
[----:B------:R-:W-:Y:S01]  /*14c70*/  IMAD R8, R10, UR4, RZ ;  /* 0x000000040a087c24 */ /* 0x000fe2000f8e02ff */
[----:B------:R-:W-:Y:S01]  /*14c80*/  USHF.R.S32.HI UR4, URZ, 0x1f, UR6 ;  /* 0x0000001f3f047899 */ /* 0x000fe20008011406 */
[----:B------:R-:W-:Y:S01]  /*14c90*/  IADD3 R20, P0, R14, R16, RZ ;  /* 0x000000100e147210 */ /* 0x000fe20007f1e0ff */
[----:B------:R-:W-:Y:S01]  /*14ca0*/  VIADD R15, R220, -UR5 ;  /* 0x80000005dc0f7c36 */ /* 0x000fe20008000000 */
[----:B------:R-:W-:Y:S01]  /*14cb0*/  LEA.HI R12, R13, R12, RZ, 0x3 ;  /* 0x0000000c0d0c7211 */ /* 0x000fe200078f18ff */
[----:B------:R-:W-:Y:S02]  /*14cc0*/  IMAD R8, R11, UR5, R8 ;  /* 0x000000050b087c24 */ /* 0x000fe4000f8e0208 */
[C---:B------:R-:W-:Y:S01]  /*14cd0*/  VIADD R13, R0.reuse, 0x20 ;  /* 0x00000020000d7836 */ /* 0x040fe20000000000 */
[----:B------:R-:W-:Y:S02]  /*14ce0*/  ISETP.GE.AND P3, PT, R0, R15, PT ;  /* 0x0000000f0000720c */ /* 0x000fe40003f66270 */
[----:B------:R-:W-:Y:S01]  /*14cf0*/  IADD3.X R21, R221, R17, R8, P0, !PT ;  /* 0x00000011dd157210 */ /* 0x000fe200007fe408 */
[C---:B-1----:R-:W-:Y:S01]  /*14d00*/  IMAD R8, R2.reuse, UR4, RZ ;  /* 0x0000000402087c24 */ /* 0x042fe2000f8e02ff */
[-C--:B------:R-:W-:Y:S01]  /*14d10*/  ISETP.GE.AND P1, PT, R13, R212.reuse, PT ;  /* 0x000000d40d00720c */ /* 0x080fe20003f26270 */
[----:B------:R2:W1:Y:S01]  /*14d20*/  LDS.128 R16, [R219] ;  /* 0x00000000db107984 */ /* 0x0004620000000c00 */
[----:B------:R-:W-:Y:S01]  /*14d30*/  ISETP.GE.AND P0, PT, R9, R212, PT ;  /* 0x000000d40900720c */ /* 0x000fe20003f06270 */
[----:B------:R-:W-:Y:S01]  /*14d40*/  IMAD R25, R3, UR6, R8 ;  /* 0x0000000603197c24 */ /* 0x000fe2000f8e0208 */
[----:B------:R-:W-:Y:S01]  /*14d50*/  SHF.R.S32.HI R3, RZ, 0x3, R12 ;  /* 0x00000003ff037819 */ /* 0x000fe2000001140c */
[----:B------:R-:W-:Y:S01]  /*14d60*/  IMAD.WIDE.U32 R20, R2, UR6, R20 ;  /* 0x0000000602147c25 */ /* 0x000fe2000f8e0014 */
[----:B------:R2:W4:Y:S02]  /*14d70*/  LDS.128 R12, [R219+0x2000] ;  /* 0x00200000db0c7984 */ /* 0x0005240000000c00 */
[----:B------:R-:W-:-:S02]  /*14d80*/  SHF.R.S32.HI R3, RZ, 0x1f, R3 ;  /* 0x0000001fff037819 */ /* 0x000fc40000011403 */
[----:B------:R-:W-:Y:S01]  /*14d90*/  IADD3 R25, R25, R21, RZ ;  /* 0x0000001519197210 */ /* 0x000fe20007ffe0ff */
[----:B---3--:R-:W-:Y:S06]  /*14da0*/  @P3 BRA `(.L_x_2534) ;  /* 0x0000000000343947 */ /* 0x008fec0003800000 */
        /* <DEDUP_REMOVED lines=11> */
[----:B-1----:R3:W-:Y:S04]  /*14e60*/  @!P4 STG.E.128 desc[UR12][R22.64], R16 ;  /* 0x000000101600c986 */ /* 0x0027e8000c101d0c */
[----:B----4-:R3:W-:Y:S02]  /*14e70*/  @!P3 STG.E.128 desc[UR12][R22.64+0x80], R12 ;  /* 0x0000800c1600b986 */ /* 0x0107e4000c101d0c */
.L_x_2534:
[----:B------:R-:W-:Y:S05]  /*14e80*/  BSYNC B0 ;  /* 0x0000000000007941 */ /* 0x000fea0003800000 */
.L_x_2533:
[----:B-1-3--:R1:W3:Y:S01]  /*14e90*/  LDS.128 R16, [R219+0x800] ;  /* 0x00080000db107984 */ /* 0x00a2e20000000c00 */
[----:B------:R-:W-:Y:S03]  /*14ea0*/  BSSY B0, `(.L_x_2535) ;  /* 0x0000013000007945 */ /* 0x000fe60003800000 */
[----:B----4-:R1:W4:Y:S01]  /*14eb0*/  LDS.128 R12, [R219+0x2800] ;  /* 0x00280000db0c7984 */ /* 0x0103220000000c00 */
        /* <DEDUP_REMOVED lines=15> */
[----:B---3--:R3:W-:Y:S04]  /*14fb0*/  @!P3 STG.E.128 desc[UR12][R8.64], R16 ;  /* 0x000000100800b986 */ /* 0x0087e8000c101d0c */
[----:B----4-:R3:W-:Y:S02]  /*14fc0*/  @!P2 STG.E.128 desc[UR12][R8.64+0x80], R12 ;  /* 0x0000800c0800a986 */ /* 0x0107e4000c101d0c */
.L_x_2536:
[----:B------:R-:W-:Y:S05]  /*14fd0*/  BSYNC B0 ;  /* 0x0000000000007941 */ /* 0x000fea0003800000 */
.L_x_2535:
[----:B---3--:R3:W1:Y:S01]  /*14fe0*/  LDS.128 R16, [R219+0x1000] ;  /* 0x00100000db107984 */ /* 0x0086620000000c00 */
        /* <DEDUP_REMOVED lines=18> */
[----:B----4-:R1:W-:Y:S02]  /*15110*/  @!P1 STG.E.128 desc[UR12][R8.64+0x80], R12 ;  /* 0x0000800c08009986 */ /* 0x0103e4000c101d0c */
.L_x_2538:
[----:B------:R-:W-:Y:S05]  /*15120*/  BSYNC B0 ;  /* 0x0000000000007941 */ /* 0x000fea0003800000 */
.L_x_2537:
[----:B-1--4-:R1:W4:Y:S01]  /*15130*/  LDS.128 R12, [R219+0x3800] ;  /* 0x00380000db0c7984 */ /* 0x0123220000000c00 */
        /* <DEDUP_REMOVED lines=17> */
[----:B----4-:R-:W-:Y:S01]  /*15250*/  STG.E.128 desc[UR12][R10.64+0x80], R12 ;  /* 0x0000800c0a007986 */ /* 0x010fe2000c101d0c */
[----:B------:R-:W-:Y:S05]  /*15260*/  EXIT ;  /* 0x000000000000794d */ /* 0x000fea0003800000 */
.L_x_2539:
        /* <DEDUP_REMOVED lines=9> */
.L_x_8486:


//--------------------- .text._ZN5flash24flash_fwd_splitkv_kernelI23Flash_fwd_kernel_traitsILi128ELi64ELi128ELi4ELb0ELb0EN7cutlass10bfloat16_tE19Flash_kernel_traitsILi128ELi64ELi128ELi4ES3_EELb1ELb0ELb1ELb0ELb0ELb1ELb0ELb0EEEvNS_16Flash_fwd_paramsE --------------------------
	.section	.text._ZN5flash24flash_fwd_splitkv_kernelI23Flash_fwd_kernel_traitsILi128ELi64ELi128ELi4ELb0ELb0EN7cutlass10bfloat16_tE19Flash_kernel_traitsILi128ELi64ELi128ELi4ES3_EELb1ELb0ELb1ELb0ELb0ELb1ELb0ELb0EEEvNS_16Flash_fwd_paramsE,"ax",@progbits
	.align	128
        .global         _ZN5flash24flash_fwd_splitkv_kernelI23Flash_fwd_kernel_traitsILi128ELi64ELi128ELi4ELb0ELb0EN7cutlass10bfloat16_tE19Flash_kernel_traitsILi128ELi64ELi128ELi4ES3_EELb1ELb0ELb1ELb0ELb0ELb1ELb0ELb0EEEvNS_16Flash_fwd_paramsE
        .type           _ZN5flash24flash_fwd_splitkv_kernelI23Flash_fwd_kernel_traitsILi128ELi64ELi128ELi4ELb0ELb0EN7cutlass10bfloat16_tE19Flash_kernel_traitsILi128ELi64ELi128ELi4ES3_EELb1ELb0ELb1ELb0ELb0ELb1ELb0ELb0EEEvNS_16Flash_fwd_paramsE,@function
        .size           _ZN5flash24flash_fwd_splitkv_kernelI23Flash_fwd_kernel_traitsILi128ELi64ELi128ELi4ELb0ELb0EN7cutlass10bfloat16_tE19Flash_kernel_traitsILi128ELi64ELi128ELi4ES3_EELb1ELb0ELb1ELb0ELb0ELb1ELb0ELb0EEEvNS_16Flash_fwd_paramsE,(.L_x_8487 - _ZN5flash24flash_fwd_splitkv_kernelI23Flash_fwd_kernel_traitsILi128ELi64ELi128ELi4ELb0ELb0EN7cutlass10bfloat16_tE19Flash_kernel_traitsILi128ELi64ELi128ELi4ES3_EELb1ELb0ELb1ELb0ELb0ELb1ELb0ELb0EEEvNS_16Flash_fwd_paramsE)
        .other          _ZN5flash24flash_fwd_splitkv_kernelI23Flash_fwd_kernel_traitsILi128ELi64ELi128ELi4ELb0ELb0EN7cutlass10bfloat16_tE19Flash_kernel_traitsILi128ELi64ELi128ELi4ES3_EELb1ELb0ELb1ELb0ELb0ELb1ELb0ELb0EEEvNS_16Flash_fwd_paramsE,@"STO_CUDA_ENTRY STV_DEFAULT"
_ZN5flash24flash_fwd_splitkv_kernelI23Flash_fwd_kernel_traitsILi128ELi64ELi128ELi4ELb0ELb0EN7cutlass10bfloat16_tE19Flash_kernel_traitsILi128ELi64ELi128ELi4ES3_EELb1ELb0ELb1ELb0ELb0ELb1ELb0ELb0EEEvNS_16Flash_fwd_paramsE:
.text._ZN5flash24flash_fwd_splitkv_kernelI23Flash_fwd_kernel_traitsILi128ELi64ELi128ELi4ELb0ELb0EN7cutlass10bfloat16_tE19Flash_kernel_traitsILi128ELi64ELi128ELi4ES3_EELb1ELb0ELb1ELb0ELb0ELb1ELb0ELb0EEEvNS_16Flash_fwd_paramsE:
        /* <DEDUP_REMOVED lines=38> */
.L_x_2540:
[----:B------:R-:W1:Y:S02]  /*0260*/  LDC R0, c[0x0][0x2c8] ;  /* 0x0000b200ff007b82 */ /* 0x000e640000000800 */
.L_x_2541:
        /* <DEDUP_REMOVED lines=94> */
.L_x_2544:
[----:B------:R-:W-:Y:S05]  /*0850*/  BSYNC B0 ;  /* 0x0000000000007941 */ /* 0x000fea0003800000 */
.L_x_2543:
        /* <DEDUP_REMOVED lines=19> */
.L_x_2546:
[----:B------:R-:W-:Y:S05]  /*0990*/  BSYNC B0 ;  /* 0x0000000000007941 */ /* 0x000fea0003800000 */
.L_x_2545:
        /* <DEDUP_REMOVED lines=20> */
.L_x_2548:
[----:B------:R-:W-:Y:S05]  /*0ae0*/  BSYNC B0 ;  /* 0x0000000000007941 */ /* 0x000fea0003800000 */
.L_x_2547:
        /* <DEDUP_REMOVED lines=19> */
.L_x_2550:
[----:B------:R-:W-:Y:S05]  /*0c20*/  BSYNC B0 ;  /* 0x0000000000007941 */ /* 0x000fea0003800000 */
.L_x_2549:
        /* <DEDUP_REMOVED lines=15> */
.L_x_2542:
        /* <DEDUP_REMOVED lines=24> */
.L_x_2551:
        /* <DEDUP_REMOVED lines=80> */
.L_x_2552:
        /* <DEDUP_REMOVED lines=49> */
.L_x_2554:
        /* <DEDUP_REMOVED lines=29> */
.L_x_2553:
        /* <DEDUP_REMOVED lines=103> */
.L_x_2556:
[----:B------:R-:W-:Y:S05]  /*1ef0*/  BSYNC B0 ;  /* 0x0000000000007941 */ /* 0x000fea0003800000 */
.L_x_2555:
        /* <DEDUP_REMOVED lines=31> */
.L_x_2558:
[----:B------:R-:W-:Y:S05]  /*20f0*/  BSYNC B0 ;  /* 0x0000000000007941 */ /* 0x000fea0003800000 */
.L_x_2557:
        /* <DEDUP_REMOVED lines=31> */
.L_x_2560:
[----:B------:R-:W-:Y:S05]  /*22f0*/  BSYNC B0 ;  /* 0x0000000000007941 */ /* 0x000fea0003800000 */
.L_x_2559:
        /* <DEDUP_REMOVED lines=30> */
.L_x_2562:
[----:B------:R-:W-:Y:S05]  /*24e0*/  BSYNC B0 ;  /* 0x0000000000007941 */ /* 0x000fea0003800000 */
.L_x_2561:
        /* <DEDUP_REMOVED lines=10> */
[----:B------:R-:W-:-:S02]  /*2590*/  IMAD.IADD R193, R195, 0x1, R193 ;  /* 0x00000001c3c17824 */ /* 0x000fc400078e02c1 */
        /* <DEDUP_REMOVED lines=21> */
.L_x_2564:
[----:B------:R-:W-:Y:S05]  /*26f0*/  BSYNC B0 ;  /* 0x0000000000007941 */ /* 0x000fea0003800000 */
.L_x_2563:
        /* <DEDUP_REMOVED lines=24> */
.L_x_2566:
[----:B------:R-:W-:Y:S05]  /*2880*/  BSYNC B0 ;  /* 0x0000000000007941 */ /* 0x000fea0003800000 */
.L_x_2565:
        /* <DEDUP_REMOVED lines=27> */
.L_x_2568:
[----:B------:R-:W-:Y:S05]  /*2a40*/  BSYNC B0 ;  /* 0x0000000000007941 */ /* 0x000fea0003800000 */
.L_x_2567:
[----:B------:R-:W-:Y:S01]  /*2a50*/  BSSY B0, `(.L_x_2569) ;  /* 0x000001e000007945 */ /* 0x000fe20003800000 */
[-C--:B------:R-:W-:Y:S01]  /*2a60*/  ISETP.GE.AND P6, PT, R35, R12.reuse, PT ;  /* 0x0000000c2300720c */ /* 0x080fe20003fc6270 */
[C---:B------:R-:W-:Y:S01]  /*2a70*/  VIADD R27, R14.reuse, 0x60 ;  /* 0x000000600e1b7836 */ /* 0x040fe20000000000 */
[----:B------:R-:W-:Y:S01]  /*2a80*/  ISETP.GE.AND P1, PT, R29, R12, PT ;  /* 0x0000000c1d00720c */ /* 0x000fe20003f26270 */
[----:B------:R-:W-:Y:S01]  /*2a90*/  VIADD R25, R14, 0x70 ;  /* 0x000000700e197836 */ /* 0x000fe20000000000 */
[----:B------:R-:W-:Y:S11]  /*2aa0*/  @P2 BRA `(.L_x_2570) ;  /* 0x0000000000602947 */ /* 0x000ff60003800000 */
[----:B------:R-:W-:Y:S01]  /*2ab0*/  ULDC UR5, c[0x0][0x2d0] ;  /* 0x0000b40000057ab9 */ /* 0x000fe20000000800 */
[----:B------:R-:W-:Y:S01]  /*2ac0*/  IMAD.MOV.U32 R195, RZ, RZ, R193 ;  /* 0x000000ffffc37224 */ /* 0x000fe200078e00c1 */
[----:B------:R-:W-:Y:S01]  /*2ad0*/  ISETP.GE.AND P3, PT, R226, UR5, PT ;  /* 0x00000005e2007c0c */ /* 0x000fe2000bf66270 */
[----:B------:R-:W-:Y:S01]  /*2ae0*/  IMAD R22, R189, 0x30, RZ ;  /* 0x00000030bd167824 */ /* 0x000fe200078e02ff */
[----:B------:R-:W-:Y:S01]  /*2af0*/  ISETP.GE.AND P2, PT, R217, UR5, PT ;  /* 0x00000005d9007c0c */ /* 0x000fe2000bf46270 */
[----:B------:R-:W-:-:S04]  /*2b00*/  IMAD.WIDE.U32 R40, R188, 0x30, R194 ;  /* 0x00000030bc287825 */ /* 0x000fc800078e00c2 */
[----:B------:R-:W-:-:S06]  /*2b10*/  IMAD.IADD R22, R41, 0x1, R22 ;  /* 0x0000000129167824 */ /* 0x000fcc00078e0216 */
        /* <DEDUP_REMOVED lines=17> */
.L_x_2570:
[----:B------:R-:W-:Y:S05]  /*2c30*/  BSYNC B0 ;  /* 0x0000000000007941 */ /* 0x000fea0003800000 */
.L_x_2569:
        /* <DEDUP_REMOVED lines=24> */
.L_x_2572:
[----:B------:R-:W-:Y:S05]  /*2dc0*/  BSYNC B0 ;  /* 0x0000000000007941 */ /* 0x000fea0003800000 */
.L_x_2571:
[----:B------:R-:W-:Y:S01]  /*2dd0*/  BSSY B0, `(.L_x_2573) ;  /* 0x000001d000007945 */ /* 0x000fe20003800000 */
[-C--:B------:R-:W-:Y:S02]  /*2de0*/  ISETP.GE.AND P6, PT, R27, R12.reuse, PT ;  /* 0x0000000c1b00720c */ /* 0x080fe40003fc6270 */
[----:B------:R-:W-:Y:S02]  /*2df0*/  ISETP.GE.AND P5, PT, R25, R12, PT ;  /* 0x0000000c1900720c */ /* 0x000fe40003fa6270 */
[----:B------:R-:W-:Y:S01]  /*2e00*/  SHF.R.S32.HI R22, RZ, 0x1f, R20 ;  /* 0x0000001fff167819 */ /* 0x000fe20000011414 */
        /* <DEDUP_REMOVED lines=25> */
.L_x_2574:
[----:B------:R-:W-:Y:S05]  /*2fa0*/  BSYNC B0 ;  /* 0x0000000000007941 */ /* 0x000fea0003800000 */
.L_x_2573:
        /* <DEDUP_REMOVED lines=26> */
.L_x_2576:
[----:B------:R-:W-:Y:S05]  /*3150*/  BSYNC B0 ;  /* 0x0000000000007941 */ /* 0x000fea0003800000 */
.L_x_2575:
        /* <DEDUP_REMOVED lines=26> */
.L_x_2578:
[----:B------:R-:W-:Y:S05]  /*3300*/  BSYNC B0 ;  /* 0x0000000000007941 */ /* 0x000fea0003800000 */
.L_x_2577:
        /* <DEDUP_REMOVED lines=51> */
.L_x_2580:
[----:B------:R-:W-:Y:S05]  /*3640*/  BSYNC B0 ;  /* 0x0000000000007941 */ /* 0x000fea0003800000 */
.L_x_2579:
[----:B------:R1:W-:Y:S01]  /*3650*/  @P6 STS.128 [R223+0xc800], RZ ;  /* 0x00c800ffdf006388 */ /* 0x0003e20000000c00 */
[----:B------:R-:W-:Y:S03]  /*3660*/  BSSY B0, `(.L_x_2581) ;  /* 0x0000015000007945 */ /* 0x000fe60003800000 */
[----:B------:R1:W-:Y:S01]  /*3670*/  @P6 STS.128 [R223+0x10800], RZ ;  /* 0x010800ffdf006388 */ /* 0x0003e20000000c00 */
[----:B------:R-:W-:Y:S05]  /*3680*/  @P6 BRA `(.L_x_2582) ;  /* 0x0000000000486947 */ /* 0x000fea0003800000 */
[----:B------:R-:W-:Y:S02]  /*3690*/  ULDC UR5, c[0x0][0x2d0] ;  /* 0x0000b40000057ab9 */ /* 0x000fe40000000800 */
[----:B------:R-:W-:Y:S02]  /*36a0*/  ISETP.GE.AND P5, PT, R226, UR5, PT ;  /* 0x00000005e2007c0c */ /* 0x000fe4000bfa6270 */
[----:B------:R-:W-:-:S11]  /*36b0*/  ISETP.GE.AND P4, PT, R217, UR5, PT ;  /* 0x00000005d9007c0c */ /* 0x000fd6000bf86270 */
        /* <DEDUP_REMOVED lines=15> */
.L_x_2582:
[----:B------:R-:W-:Y:S05]  /*37b0*/  BSYNC B0 ;  /* 0x0000000000007941 */ /* 0x000fea0003800000 */
.L_x_2581:
        /* <DEDUP_REMOVED lines=42> */
.L_x_2584:
[----:B------:R-:W-:Y:S05]  /*3a60*/  BSYNC B0 ;  /* 0x0000000000007941 */ /* 0x000fea0003800000 */
.L_x_2583:
        /* <DEDUP_REMOVED lines=30> */
.L_x_2586:
[----:B------:R-:W-:Y:S05]  /*3c50*/  BSYNC B0 ;  /* 0x0000000000007941 */ /* 0x000fea0003800000 */
.L_x_2585:
        /* <DEDUP_REMOVED lines=24> */
.L_x_2588:
[----:B------:R-:W-:Y:S05]  /*3de0*/  BSYNC B0 ;  /* 0x0000000000007941 */ /* 0x000fea0003800000 */
.L_x_2587:
        /* <DEDUP_REMOVED lines=24> */
.L_x_2590:
[----:B------:R-:W-:Y:S05]  /*3f70*/  BSYNC B0 ;  /* 0x0000000000007941 */ /* 0x000fea0003800000 */
.L_x_2589:
        /* <DEDUP_REMOVED lines=24> */
.L_x_2592:
[----:B------:R-:W-:Y:S05]  /*4100*/  BSYNC B0 ;  /* 0x0000000000007941 */ /* 0x000fea0003800000 */
.L_x_2591:
        /* <DEDUP_REMOVED lines=24> */
.L_x_2594:
[----:B------:R-:W-:Y:S05]  /*4290*/  BSYNC B0 ;  /* 0x0000000000007941 */ /* 0x000fea0003800000 */
.L_x_2593:
[----:B------:R-:W-:Y:S01]  /*42a0*/  LDSM.16.M88.4 R108, [R215] ;  /* 0x00000000d76c783b */ /* 0x000fe20000000200 */
[----:B------:R-:W-:Y:S01]  /*42b0*/  LOP3.LUT P1, RZ, R0, 0x2, RZ, 0xc0, !PT ;  /* 0x0000000200ff7812 */ /* 0x000fe2000782c0ff */
[--C-:B------:R-:W-:Y:S01]  /*42c0*/  IMAD R213, R5, 0x2, R215.reuse ;  /* 0x0000000205d57824 */ /* 0x100fe200078e02d7 */
[----:B------:R-:W-:Y:S01]  /*42d0*/  ULDC UR10, c[0x0][0x39c] ;  /* 0x0000e700000a7ab9 */ /* 0x000fe20000000800 */
[----:B------:R-:W2:Y:S01]  /*42e0*/  LDSM.16.M88.4 R80, [R214+0x4000] ;  /* 0x00400000d650783b */ /* 0x000ea20000000200 */
[----:B------:R-:W-:Y:S01]  /*42f0*/  SEL R7, R7, 0xfffffff0, !P1 ;  /* 0xfffffff007077807 */ /* 0x000fe20004800000 */
[----:B------:R-:W-:Y:S01]  /*4300*/  IMAD R211, R4, 0x2, R215 ;  /* 0x0000000204d37824 */ /* 0x000fe200078e02d7 */
[----:B------:R-:W-:Y:S01]  /*4310*/  LOP3.LUT P1, RZ, R0, 0x4, RZ, 0xc0, !PT ;  /* 0x0000000400ff7812 */ /* 0x000fe2000782c0ff */
[----:B------:R-:W2:Y:S01]  /*4320*/  LDSM.16.M88.4 R48, [R214+0x6000] ;  /* 0x00600000d630783b */ /* 0x000ea20000000200 */
[----:B------:R-:W-:Y:S01]  /*4330*/  VIADD R0, R214, 0x4000 ;  /* 0x00004000d6007836 */ /* 0x000fe20000000000 */
[----:B------:R-:W-:Y:S01]  /*4340*/  LOP3.LUT R6, R6, R135, RZ, 0xfc, !PT ;  /* 0x0000008706067212 */ /* 0x000fe200078efcff */
[----:B------:R-:W-:Y:S01]  /*4350*/  IMAD R140, R7, 0x2, R214 ;  /* 0x00000002078c7824 */ /* 0x000fe200078e02d6 */
[----:B------:R-:W2:Y:S01]  /*4360*/  LDSM.16.M88.4 R72, [R214+0x4800] ;  /* 0x00480000d648783b */ /* 0x000ea20000000200 */
[----:B------:R-:W-:Y:S01]  /*4370*/  SEL R3, R3, 0xffffffe0, !P1 ;  /* 0xffffffe003037807 */ /* 0x000fe20004800000 */
[----:B------:R-:W-:Y:S01]  /*4380*/  IMAD R212, R7, 0x2, R0 ;  /* 0x0000000207d47824 */ /* 0x000fe200078e0200 */
[----:B------:R-:W-:Y:S01]  /*4390*/  LOP3.LUT R0, R138, 0xffffffe0, RZ, 0xc0, !PT ;  /* 0xffffffe08a007812 */ /* 0x000fe200078ec0ff */
[----:B------:R-:W2:Y:S01]  /*43a0*/  LDSM.16.M88.4 R64, [R214+0x5000] ;  /* 0x00500000d640783b */ /* 0x000ea20000000200 */
[----:B------:R-:W-:-:S02]  /*43b0*/  IMAD R210, R4, 0x2, R213 ;  /* 0x0000000204d27824 */ /* 0x000fc400078e02d5 */
[C---:B------:R-:W-:Y:S01]  /*43c0*/  IMAD R207, R3.reuse, 0x2, R214 ;  /* 0x0000000203cf7824 */ /* 0x040fe200078e02d6 */
[----:B------:R-:W2:Y:S01]  /*43d0*/  LDSM.16.M88.4 R56, [R214+0x5800] ;  /* 0x00580000d638783b */ /* 0x000ea20000000200 */
[----:B------:R-:W-:Y:S02]  /*43e0*/  IMAD R209, R3, 0x2, R212 ;  /* 0x0000000203d17824 */ /* 0x000fe400078e02d4 */
[C---:B------:R-:W-:Y:S01]  /*43f0*/  IMAD.IADD R0, R37.reuse, 0x1, -R0 ;  /* 0x0000000125007824 */ /* 0x040fe200078e0a00 */
[----:B------:R-:W2:Y:S01]  /*4400*/  LDSM.16.M88.4 R40, [R214+0x6800] ;  /* 0x00680000d628783b */ /* 0x000ea20000000200 */
[----:B------:R-:W-:-:S03]  /*4410*/  IMAD.SHL.U32 R231, R37, 0x2, RZ ;  /* 0x0000000225e77824 */ /* 0x000fc600078e00ff */
[----:B------:R-:W2:Y:S02]  /*4420*/  LDSM.16.M88.4 R28, [R214+0x7000] ;  /* 0x00700000d61c783b */ /* 0x000ea40000000200 */
[----:B------:R-:W-:Y:S02]  /*4430*/  LOP3.LUT R231, R231, 0x6, RZ, 0xc0, !PT ;  /* 0x00000006e7e77812 */ /* 0x000fe400078ec0ff */
[----:B-1----:R-:W1:Y:S04]  /*4440*/  LDSM.16.M88.4 R12, [R214+0x7800] ;  /* 0x00780000d60c783b */ /* 0x002e680000000200 */
[----:B------:R-:W-:Y:S04]  /*4450*/  LDSM.16.M88.4 R24, [R213] ;  /* 0x00000000d518783b */ /* 0x000fe80000000200 */
[----:B--234-:R-:W2:Y:S01]  /*4460*/  LDSM.16.M88.4 R8, [R140+0x4000] ;  /* 0x004000008c08783b */ /* 0x01cea20000000200 */
[C---:B------:R-:W-:Y:S03]  /*4470*/  HMMA.16816.F32.BF16 R16, R108.reuse, R80, RZ ;  /* 0x000000506c10723c */ /* 0x040fe600000418ff */
[----:B------:R-:W3:Y:S04]  /*4480*/  LDSM.16.M88.4 R88, [R140+0x6000] ;  /* 0x006000008c58783b */ /* 0x000ee80000000200 */
[----:B------:R-:W4:Y:S01]  /*4490*/  LDSM.16.M88.4 R120, [R140+0x4800] ;  /* 0x004800008c78783b */ /* 0x000f220000000200 */
[C---:B------:R-:W-:Y:S03]  /*44a0*/  HMMA.16816.F32.BF16 R80, R108.reuse, R82, RZ ;  /* 0x000000526c50723c */ /* 0x040fe600000418ff */
[----:B------:R-:W4:Y:S03]  /*44b0*/  LDSM.16.M88.4 R116, [R140+0x5000] ;  /* 0x005000008c74783b */ /* 0x000f260000000200 */
[C---:B------:R-:W-:Y:S01]  /*44c0*/  HMMA.16816.F32.BF16 R52, R108.reuse, R48, RZ ;  /* 0x000000306c34723c */ /* 0x040fe200000418ff */
[----:B------:R-:W4:Y:S04]  /*44d0*/  LDSM.16.M88.4 R104, [R140+0x5800] ;  /* 0x005800008c68783b */ /* 0x000f280000000200 */
[----:B------:R-:W4:Y:S01]  /*44e0*/  LDSM.16.M88.4 R100, [R140+0x6800] ;  /* 0x006800008c64783b */ /* 0x000f220000000200 */
[C---:B------:R-:W-:Y:S03]  /*44f0*/  HMMA.16816.F32.BF16 R48, R108.reuse, R50, RZ ;  /* 0x000000326c30723c */ /* 0x040fe600000418ff */
[----:B------:R-:W4:Y:S03]  /*4500*/  LDSM.16.M88.4 R96, [R140+0x7000] ;  /* 0x007000008c60783b */ /* 0x000f260000000200 */
[C---:B------:R-:W-:Y:S01]  /*4510*/  HMMA.16816.F32.BF16 R76, R108.reuse, R72, RZ ;  /* 0x000000486c4c723c */ /* 0x040fe200000418ff */
[----:B------:R-:W4:Y:S04]  /*4520*/  LDSM.16.M88.4 R92, [R140+0x7800] ;  /* 0x007800008c5c783b */ /* 0x000f280000000200 */
[----:B------:R-:W-:Y:S01]  /*4530*/  LDSM.16.M88.4 R84, [R211] ;  /* 0x00000000d354783b */ /* 0x000fe20000000200 */
[C---:B------:R-:W-:Y:S03]  /*4540*/  HMMA.16816.F32.BF16 R68, R108.reuse, R64, RZ ;  /* 0x000000406c44723c */ /* 0x040fe600000418ff */
[----:B------:R-:W4:Y:S03]  /*4550*/  LDSM.16.M88.4 R20, [R207+0x4000] ;  /* 0x00400000cf14783b */ /* 0x000f260000000200 */
[C---:B------:R-:W-:Y:S01]  /*4560*/  HMMA.16816.F32.BF16 R60, R108.reuse, R56, RZ ;  /* 0x000000386c3c723c */ /* 0x040fe200000418ff */
[----:B------:R-:W-:Y:S04]  /*4570*/  LDSM.16.M88.4 R128, [R140+0x8000] ;  /* 0x008000008c80783b */ /* 0x000fe80000000200 */
        /* <DEDUP_REMOVED lines=42> */
[----:B------:R-:W-:Y:S05]  /*4820*/  LDSM.16.M88.4 R12, [R209] ;  /* 0x00000000d10c783b */ /* 0x000fea0000000200 */
[C---:B--2---:R-:W-:Y:S06]  /*4830*/  HMMA.16816.F32.BF16 R68, R84.reuse, R8, R68 ;  /* 0x000000085444723c */ /* 0x044fec0000041844 */
[C---:B------:R-:W-:Y:S01]  /*4840*/  HMMA.16816.F32.BF16 R64, R84.reuse, R10, R64 ;  /* 0x0000000a5440723c */ /* 0x040fe20000041840 */
[----:B------:R-:W1:Y:S05]  /*4850*/  LDSM.16.M88.4 R8, [R210] ;  /* 0x00000000d208783b */ /* 0x000e6a0000000200 */
        /* <DEDUP_REMOVED lines=46> */
[----:B------:R-:W-:Y:S05]  /*4b40*/  LDSM.16.M88.4 R24, [R211+0x2000] ;  /* 0x00200000d318783b */ /* 0x000fea0000000200 */
[C---:B----4-:R-:W-:Y:S06]  /*4b50*/  HMMA.16816.F32.BF16 R68, R120.reuse, R20, R68 ;  /* 0x000000147844723c */ /* 0x050fec0000041844 */
[----:B------:R-:W-:Y:S01]  /*4b60*/  HMMA.16816.F32.BF16 R64, R120, R22, R64 ;  /* 0x000000167840723c */ /* 0x000fe20000041840 */
[----:B------:R-:W2:Y:S05]  /*4b70*/  LDSM.16.M88.4 R20, [R207+0x8000] ;  /* 0x00800000cf14783b */ /* 0x000eaa0000000200 */
[C---:B------:R-:W-:Y:S06]  /*4b80*/  HMMA.16816.F32.BF16 R16, R104.reuse, R128, R16 ;  /* 0x000000806810723c */ /* 0x040fec0000041810 */
[----:B------:R-:W-:Y:S06]  /*4b90*/  HMMA.16816.F32.BF16 R80, R104, R130, R80 ;  /* 0x000000826850723c */ /* 0x000fec0000041850 */
        /* <DEDUP_REMOVED lines=13> */
[C---:B------:R-:W-:Y:S06]  /*4c70*/  HMMA.16816.F32.BF16 R28, R120.reuse, R126, R28 ;  /* 0x0000007e781c723c */ /* 0x040fec000004181c */
[C---:B------:R-:W-:Y:S06]  /*4c80*/  HMMA.16816.F32.BF16 R112, R120.reuse, R116, R112 ;  /* 0x000000747870723c */ /* 0x040fec0000041870 */
[----:B------:R-:W-:Y:S01]  /*4c90*/  HMMA.16816.F32.BF16 R108, R120, R118, R108 ;  /* 0x00000076786c723c */ /* 0x000fe2000004186c */
[----:B------:R-:W2:Y:S04]  /*4ca0*/  LDSM.16.M88.4 R120, [R207+0x8800] ;  /* 0x00880000cf78783b */ /* 0x000ea80000000200 */
[----:B------:R-:W-:Y:S01]  /*4cb0*/  LDSM.16.M88.4 R116, [R140+0xb000] ;  /* 0x00b000008c74783b */ /* 0x000fe20000000200 */
[C---:B------:R-:W-:Y:S06]  /*4cc0*/  HMMA.16816.F32.BF16 R52, R104.reuse, R88, R52 ;  /* 0x000000586834723c */ /* 0x040fec0000041834 */
[C---:B------:R-:W-:Y:S01]  /*4cd0*/  HMMA.16816.F32.BF16 R48, R104.reuse, R90, R48 ;  /* 0x0000005a6830723c */ /* 0x040fe20000041830 */
[----:B------:R-:W3:Y:S05]  /*4ce0*/  LDSM.16.M88.4 R88, [R207+0x9000] ;  /* 0x00900000cf58783b */ /* 0x000eea0000000200 */
[----:B------:R-:W-:Y:S06]  /*4cf0*/  HMMA.16816.F32.BF16 R76, R104, R100, R76 ;  /* 0x00000064684c723c */ /* 0x000fec000004184c */
[C---:B-1----:R-:W-:Y:S06]  /*4d00*/  HMMA.16816.F32.BF16 R16, R8.reuse, R12, R16 ;  /* 0x0000000c0810723c */ /* 0x042fec0000041810 */
[----:B------:R-:W-:Y:S01]  /*4d10*/  HMMA.16816.F32.BF16 R80, R8, R14, R80 ;  /* 0x0000000e0850723c */ /* 0x000fe20000041850 */
[----:B------:R-:W1:Y:S05]  /*4d20*/  LDSM.16.M88.4 R12, [R207+0xa000] ;  /* 0x00a00000cf0c783b */ /* 0x000e6a0000000200 */
[C---:B------:R-:W-:Y:S01]  /*4d30*/  HMMA.16816.F32.BF16 R72, R104.reuse, R102, R72 ;  /* 0x000000666848723c */ /* 0x040fe20000041848 */
[----:B------:R-:W4:Y:S05]  /*4d40*/  LDSM.16.M88.4 R100, [R140+0xb800] ;  /* 0x00b800008c64783b */ /* 0x000f2a0000000200 */
[C---:B------:R-:W-:Y:S06]  /*4d50*/  HMMA.16816.F32.BF16 R68, R104.reuse, R96, R68 ;  /* 0x000000606844723c */ /* 0x040fec0000041844 */
[----:B------:R-:W-:Y:S01]  /*4d60*/  HMMA.16816.F32.BF16 R64, R104, R98, R64 ;  /* 0x000000626840723c */ /* 0x000fe20000041840 */
[----:B------:R-:W-:Y:S01]  /*4d70*/  FMUL.FTZ R7, R17, UR10 ;  /* 0x0000000a11077c20 */ /* 0x000fe20008410000 */
[----:B------:R-:W-:Y:S01]  /*4d80*/  FMUL.FTZ R17, R19, UR10 ;  /* 0x0000000a13117c20 */ /* 0x000fe20008410000 */
[----:B------:R-:W-:-:S03]  /*4d90*/  FMUL.FTZ R3, R16, UR10 ;  /* 0x0000000a10037c20 */ /* 0x000fc60008410000 */
[----:B--2---:R-:W-:Y:S01]  /*4da0*/  HMMA.16816.F32.BF16 R76, R24, R120, R76 ;  /* 0x00000078184c723c */ /* 0x004fe2000004184c */
[----:B------:R-:W-:Y:S01]  /*4db0*/  FMUL.FTZ R81, R81, UR10 ;  /* 0x0000000a51517c20 */ /* 0x000fe20008410000 */
[----:B------:R-:W-:Y:S01]  /*4dc0*/  FMUL.FTZ R82, R82, UR10 ;  /* 0x0000000a52527c20 */ /* 0x000fe20008410000 */
[----:B------:R-:W-:Y:S01]  /*4dd0*/  FMUL.FTZ R83, R83, UR10 ;  /* 0x0000000a53537c20 */ /* 0x000fe20008410000 */
[----:B------:R-:W-:Y:S01]  /*4de0*/  FMUL.FTZ R19, R80, UR10 ;  /* 0x0000000a50137c20 */ /* 0x000fe20008410000 */
[----:B------:R-:W-:Y:S01]  /*4df0*/  MUFU.TANH R97, R81 ;  /* 0x0000005100617308 */ /* 0x000fe20000002400 */
[C---:B------:R-:W-:Y:S06]  /*4e00*/  HMMA.16816.F32.BF16 R44, R104.reuse, R84, R44 ;  /* 0x00000054682c723c */ /* 0x040fec000004182c */
[----:B------:R-:W-:Y:S01]  /*4e10*/  HMMA.16816.F32.BF16 R40, R104, R86, R40 ;  /* 0x000000566828723c */ /* 0x000fe20000041828 */
[----:B------:R-:W2:Y:S01]  /*4e20*/  LDSM.16.M88.4 R84, [R207+0x9800] ;  /* 0x00980000cf54783b */ /* 0x000ea20000000200 */
[----:B------:R-:W-:Y:S04]  /*4e30*/  MUFU.TANH R99, R82 ;  /* 0x0000005200637308 */ /* 0x000fe80000002400 */
[----:B------:R-:W-:Y:S04]  /*4e40*/  HMMA.16816.F32.BF16 R72, R24, R122, R72 ;  /* 0x0000007a1848723c */ /* 0x000fe80000041848 */
[----:B------:R-:W2:Y:S02]  /*4e50*/  MUFU.TANH R7, R7 ;  /* 0x0000000700077308 */ /* 0x000ea40000002400 */
[C---:B------:R-:W-:Y:S06]  /*4e60*/  HMMA.16816.F32.BF16 R60, R104.reuse, R92, R60 ;  /* 0x0000005c683c723c */ /* 0x040fec000004183c */
[----:B------:R-:W-:Y:S01]  /*4e70*/  HMMA.16816.F32.BF16 R56, R104, R94, R56 ;  /* 0x0000005e6838723c */ /* 0x000fe20000041838 */
[----:B------:R-:W-:Y:S01]  /*4e80*/  LDSM.16.M88.4 R92, [R207+0xb000] ;  /* 0x00b00000cf5c783b */ /* 0x000fe20000000200 */
[----:B------:R-:W2:Y:S04]  /*4e90*/  MUFU.TANH R17, R17 ;  /* 0x0000001100117308 */ /* 0x000ea80000002400 */
[C---:B---3--:R-:W-:Y:S04]  /*4ea0*/  HMMA.16816.F32.BF16 R68, R24.reuse, R88, R68 ;  /* 0x000000581844723c */ /* 0x048fe80000041844 */
[----:B------:R-:W3:Y:S02]  /*4eb0*/  MUFU.TANH R19, R19 ;  /* 0x0000001300137308 */ /* 0x000ee40000002400 */
[C---:B------:R-:W-:Y:S01]  /*4ec0*/  HMMA.16816.F32.BF16 R64, R24.reuse, R90, R64 ;  /* 0x0000005a1840723c */ /* 0x040fe20000041840 */
[----:B------:R-:W3:Y:S05]  /*4ed0*/  LDSM.16.M88.4 R88, [R207+0xa800] ;  /* 0x00a80000cf58783b */ /* 0x000eea0000000200 */
[C---:B-1----:R-:W-:Y:S01]  /*4ee0*/  HMMA.16816.F32.BF16 R52, R24.reuse, R12, R52 ;  /* 0x0000000c1834723c */ /* 0x042fe20000041834 */
[----:B------:R-:W-:Y:S05]  /*4ef0*/  MUFU.TANH R3, R3 ;  /* 0x0000000300037308 */ /* 0x000fea0000002400 */
[----:B------:R-:W-:Y:S01]  /*4f00*/  HMMA.16816.F32.BF16 R48, R24, R14, R48 ;  /* 0x0000000e1830723c */ /* 0x000fe20000041830 */
[----:B------:R-:W1:Y:S05]  /*4f10*/  LDSM.16.M88.4 R12, [R207+0xb800] ;  /* 0x00b80000cf0c783b */ /* 0x000e6a0000000200 */
[----:B------:R-:W-:Y:S06]  /*4f20*/  HMMA.16816.F32.BF16 R76, R8, R20, R76 ;  /* 0x00000014084c723c */ /* 0x000fec000004184c */
[----:B------:R-:W-:Y:S06]  /*4f30*/  HMMA.16816.F32.BF16 R32, R104, R116, R32 ;  /* 0x000000746820723c */ /* 0x000fec0000041820 */
[----:B------:R-:W-:Y:S01]  /*4f40*/  HMMA.16816.F32.BF16 R72, R8, R22, R72 ;  /* 0x000000160848723c */ /* 0x000fe20000041848 */
[----:B------:R-:W1:Y:S05]  /*4f50*/  LDSM.16.M88.4 R20, [R209+0x5800] ;  /* 0x00580000d114783b */ /* 0x000e6a0000000200 */
[C---:B----4-:R-:W-:Y:S01]  /*4f60*/  HMMA.16816.F32.BF16 R112, R104.reuse, R100, R112 ;  /* 0x000000646870723c */ /* 0x050fe20000041870 */
[----:B------:R4:W1:Y:S05]  /*4f70*/  MUFU.TANH R101, R83 ;  /* 0x0000005300657308 */ /* 0x00086a0000002400 */
[----:B------:R-:W-:Y:S01]  /*4f80*/  HMMA.16816.F32.BF16 R108, R104, R102, R108 ;  /* 0x00000066686c723c */ /* 0x000fe2000004186c */
[----:B------:R-:W-:-:S04]  /*4f90*/  FMUL.FTZ R76, R76, UR10 ;  /* 0x0000000a4c4c7c20 */ /* 0x000fc80008410000 */
[----:B------:R1:W1:Y:S01]  /*4fa0*/  MUFU.TANH R103, R76 ;  /* 0x0000004c00677308 */ /* 0x0002620000002400 */
[C---:B--2---:R-:W-:Y:S06]  /*4fb0*/  HMMA.16816.F32.BF16 R60, R24.reuse, R84, R60 ;  /* 0x00000054183c723c */ /* 0x044fec000004183c */
[----:B------:R-:W-:Y:S01]  /*4fc0*/  HMMA.16816.F32.BF16 R56, R24, R86, R56 ;  /* 0x000000561838723c */ /* 0x000fe20000041838 */
[----:B----4-:R-:W2:Y:S01]  /*4fd0*/  LDSM.16.M88.4 R80, [R209+0x6800] ;  /* 0x00680000d150783b */ /* 0x010ea20000000200 */
[----:B------:R-:W-:Y:S01]  /*4fe0*/  FMUL.FTZ R72, R72, UR10 ;  /* 0x0000000a48487c20 */ /* 0x000fe20008410000 */
[----:B------:R-:W-:-:S02]  /*4ff0*/  FMUL.FTZ R73, R73, UR10 ;  /* 0x0000000a49497c20 */ /* 0x000fc40008410000 */
[----:B------:R-:W4:Y:S01]  /*5000*/  LDSM.16.M88.4 R84, [R209+0x5000] ;  /* 0x00500000d154783b */ /* 0x000f220000000200 */
[C---:B---3--:R-:W-:Y:S03]  /*5010*/  HMMA.16816.F32.BF16 R44, R24.reuse, R88, R44 ;  /* 0x00000058182c723c */ /* 0x048fe6000004182c */
[----:B------:R-:W-:Y:S03]  /*5020*/  MUFU.TANH R73, R73 ;  /* 0x0000004900497308 */ /* 0x000fe60000002400 */
[----:B------:R-:W-:Y:S01]  /*5030*/  HMMA.16816.F32.BF16 R40, R24, R90, R40 ;  /* 0x0000005a1828723c */ /* 0x000fe20000041828 */
[----:B------:R-:W-:-:S05]  /*5040*/  FMUL.FTZ R89, R77, UR10 ;  /* 0x0000000a4d597c20 */ /* 0x000fca0008410000 */
[----:B------:R-:W-:Y:S01]  /*5050*/  HMMA.16816.F32.BF16 R32, R24, R92, R32 ;  /* 0x0000005c1820723c */ /* 0x000fe20000041820 */
[----:B------:R-:W-:Y:S01]  /*5060*/  FMUL.FTZ R91, R78, UR10 ;  /* 0x0000000a4e5b7c20 */ /* 0x000fe20008410000 */
[----:B------:R-:W-:Y:S04]  /*5070*/  MUFU.TANH R89, R89 ;  /* 0x0000005900597308 */ /* 0x000fe80000002400 */
[----:B------:R-:W-:Y:S01]  /*5080*/  HMMA.16816.F32.BF16 R28, R104, R118, R28 ;  /* 0x00000076681c723c */ /* 0x000fe2000004181c */
[----:B------:R-:W-:Y:S02]  /*5090*/  FMUL.FTZ R93, R79, UR10 ;  /* 0x0000000a4f5d7c20 */ /* 0x000fe40008410000 */
[----:B-1----:R-:W1:Y:S01]  /*50a0*/  LDSM.16.M88.4 R76, [R209+0x6000] ;  /* 0x00600000d14c783b */ /* 0x002e620000000200 */
[----:B------:R-:W3:Y:S02]  /*50b0*/  MUFU.TANH R91, R91 ;  /* 0x0000005b005b7308 */ /* 0x000ee40000002400 */
[C---:B------:R-:W-:Y:S06]  /*50c0*/  HMMA.16816.F32.BF16 R112, R24.reuse, R12, R112 ;  /* 0x0000000c1870723c */ /* 0x040fec0000041870 */
[----:B------:R-:W-:Y:S01]  /*50d0*/  HMMA.16816.F32.BF16 R108, R24, R14, R108 ;  /* 0x0000000e186c723c */ /* 0x000fe2000004186c */
[----:B------:R-:W3:Y:S01]  /*50e0*/  LDSM.16.M88.4 R12, [R209+0x7000] ;  /* 0x00700000d10c783b */ /* 0x000ee20000000200 */
[----:B------:R-:W3:Y:S04]  /*50f0*/  MUFU.TANH R93, R93 ;  /* 0x0000005d005d7308 */ /* 0x000ee80000002400 */
[C---:B------:R-:W-:Y:S06]  /*5100*/  HMMA.16816.F32.BF16 R60, R8.reuse, R20, R60 ;  /* 0x00000014083c723c */ /* 0x040fec000004183c */
[----:B------:R-:W-:Y:S01]  /*5110*/  HMMA.16816.F32.BF16 R56, R8, R22, R56 ;  /* 0x000000160838723c */ /* 0x000fe20000041838 */
[----:B------:R-:W3:Y:S01]  /*5120*/  LDSM.16.M88.4 R20, [R209+0x7800] ;  /* 0x00780000d114783b */ /* 0x000ee20000000200 */
[----:B------:R-:W-:-:S04]  /*5130*/  DEPBAR.LE SB0, 0x0 ;  /* 0x000080000000791a */ /* 0x000fc80000000000 */
[----:B------:R-:W-:Y:S01]  /*5140*/  HMMA.16816.F32.BF16 R28, R24, R94, R28 ;  /* 0x0000005e181c723c */ /* 0x000fe2000004181c */
[----:B------:R-:W3:Y:S05]  /*5150*/  MUFU.TANH R95, R72 ;  /* 0x00000048005f7308 */ /* 0x000eea0000002400 */
[----:B--2---:R-:W-:Y:S01]  /*5160*/  HMMA.16816.F32.BF16 R44, R8, R80, R44 ;  /* 0x00000050082c723c */ /* 0x004fe2000004182c */
[----:B------:R-:W-:Y:S01]  /*5170*/  FMUL.FTZ R25, R74, UR10 ;  /* 0x0000000a4a197c20 */ /* 0x000fe20008410000 */
[----:B------:R-:W-:-:S04]  /*5180*/  FMUL.FTZ R27, R75, UR10 ;  /* 0x0000000a4b1b7c20 */ /* 0x000fc80008410000 */
[C---:B----4-:R-:W-:Y:S01]  /*5190*/  HMMA.16816.F32.BF16 R64, R8.reuse, R86, R64 ;  /* 0x000000560840723c */ /* 0x050fe20000041840 */
[----:B------:R-:W-:Y:S01]  /*51a0*/  SHF.R.S32.HI R81, RZ, 0x1f, R0 ;  /* 0x0000001fff517819 */ /* 0x000fe20000011400 */
[----:B------:R-:W2:Y:S01]  /*51b0*/  MUFU.TANH R25, R25 ;  /* 0x0000001900197308 */ /* 0x000ea20000002400 */
[----:B------:R-:W-:Y:S01]  /*51c0*/  FMUL.FTZ R63, R63, UR10 ;  /* 0x0000000a3f3f7c20 */ /* 0x000fe20008410000 */
[----:B------:R-:W-:Y:S01]  /*51d0*/  FMUL.FTZ R60, R60, UR10 ;  /* 0x0000000a3c3c7c20 */ /* 0x000fe20008410000 */
[----:B------:R-:W-:Y:S01]  /*51e0*/  LEA.HI R0, R81, R0, RZ, 0x2 ;  /* 0x0000000051007211 */ /* 0x000fe200078f10ff */
[C---:B-1----:R-:W-:Y:S01]  /*51f0*/  HMMA.16816.F32.BF16 R52, R8.reuse, R76, R52 ;  /* 0x0000004c0834723c */ /* 0x042fe20000041834 */
[----:B------:R-:W-:Y:S01]  /*5200*/  FMUL.FTZ R57, R57, UR10 ;  /* 0x0000000a39397c20 */ /* 0x000fe20008410000 */
[----:B------:R-:W-:Y:S01]  /*5210*/  FMUL.FTZ R59, R59, UR10 ;  /* 0x0000000a3b3b7c20 */ /* 0x000fe20008410000 */
[----:B------:R-:W-:Y:S01]  /*5220*/  FMUL.FTZ R61, R61, UR10 ;  /* 0x0000000a3d3d7c20 */ /* 0x000fe20008410000 */
[----:B------:R-:W-:Y:S01]  /*5230*/  MUFU.TANH R27, R27 ;  /* 0x0000001b001b7308 */ /* 0x000fe20000002400 */
[----:B------:R-:W-:Y:S01]  /*5240*/  FMUL.FTZ R58, R58, UR10 ;  /* 0x0000000a3a3a7c20 */ /* 0x000fe20008410000 */
[C---:B---3--:R-:W-:Y:S06]  /*5250*/  HMMA.16816.F32.BF16 R32, R8.reuse, R12, R32 ;  /* 0x0000000c0820723c */ /* 0x048fec0000041820 */
[C---:B------:R-:W-:Y:S01]  /*5260*/  HMMA.16816.F32.BF16 R40, R8.reuse, R82, R40 ;  /* 0x000000520828723c */ /* 0x040fe20000041828 */
[----:B------:R-:W-:Y:S01]  /*5270*/  IMAD R12, R136, 0x10, R139 ;  /* 0x00000010880c7824 */ /* 0x000fe200078e028b */
[----:B------:R-:W-:Y:S01]  /*5280*/  SHF.R.S32.HI R13, RZ, 0x2, R0 ;  /* 0x00000002ff0d7819 */ /* 0x000fe20000011400 */
[----:B------:R-:W-:Y:S03]  /*5290*/  MUFU.TANH R37, R57 ;  /* 0x0000003900257308 */ /* 0x000fe60000002400 */
[C---:B------:R-:W-:Y:S01]  /*52a0*/  HMMA.16816.F32.BF16 R28, R8.reuse, R14, R28 ;  /* 0x0000000e081c723c */ /* 0x040fe2000004181c */
[----:B------:R-:W-:Y:S01]  /*52b0*/  SHF.R.S32.HI R83, RZ, 0x1f, R136 ;  /* 0x0000001fff537819 */ /* 0x000fe20000011488 */
[----:B------:R-:W-:Y:S01]  /*52c0*/  FMUL.FTZ R65, R65, UR10 ;  /* 0x0000000a41417c20 */ /* 0x000fe20008410000 */
[----:B------:R-:W-:Y:S01]  /*52d0*/  IADD3 R12, R12, 0x1, R13 ;  /* 0x000000010c0c7810 */ /* 0x000fe20007ffe00d */
[----:B------:R-:W-:Y:S01]  /*52e0*/  FMUL.FTZ R13, R67, UR10 ;  /* 0x0000000a430d7c20 */ /* 0x000fe20008410000 */
[----:B------:R-:W-:Y:S01]  /*52f0*/  LEA.HI R0, R83, R136, RZ, 0x2 ;  /* 0x0000008853007211 */ /* 0x000fe200078f10ff */
[C---:B------:R-:W-:Y:S01]  /*5300*/  HMMA.16816.F32.BF16 R68, R8.reuse, R84, R68 ;  /* 0x000000540844723c */ /* 0x040fe20000041844 */
[----:B------:R-:W-:Y:S01]  /*5310*/  IADD3 R83, R137, R12, -R224 ;  /* 0x0000000c89537210 */ /* 0x000fe20007ffe8e0 */
[----:B------:R-:W-:Y:S01]  /*5320*/  FMUL.FTZ R16, R55, UR10 ;  /* 0x0000000a37107c20 */ /* 0x000fe20008410000 */
[----:B------:R-:W-:Y:S01]  /*5330*/  LOP3.LUT R67, R0, 0xfffffffc, RZ, 0xc0, !PT ;  /* 0xfffffffc00437812 */ /* 0x000fe200078ec0ff */
[----:B-----5:R-:W-:Y:S01]  /*5340*/  FMUL.FTZ R0, R133, R132 ;  /* 0x0000008485007220 */ /* 0x020fe20000410000 */
[----:B------:R-:W-:Y:S01]  /*5350*/  FMUL.FTZ R64, R64, UR10 ;  /* 0x0000000a40407c20 */ /* 0x000fe20008410000 */
[----:B------:R-:W-:Y:S01]  /*5360*/  HMMA.16816.F32.BF16 R48, R8, R78, R48 ;  /* 0x0000004e0830723c */ /* 0x000fe20000041830 */
[----:B------:R-:W-:Y:S01]  /*5370*/  IMAD.IADD R134, R83, 0x1, R134 ;  /* 0x0000000153867824 */ /* 0x000fe200078e0286 */
[----:B------:R1:W-:Y:S01]  /*5380*/  MUFU.TANH R15, R13 ;  /* 0x0000000d000f7308 */ /* 0x0003e20000002400 */
[----:B------:R-:W-:Y:S01]  /*5390*/  FMUL.FTZ R66, R66, UR10 ;  /* 0x0000000a42427c20 */ /* 0x000fe20008410000 */
[----:B------:R-:W-:-:S02]  /*53a0*/  IMAD.IADD R230, R136, 0x1, -R67 ;  /* 0x0000000188e67824 */ /* 0x000fc400078e0a43 */
[----:B------:R-:W-:Y:S01]  /*53b0*/  FMUL.FTZ R32, R32, UR10 ;  /* 0x0000000a20207c20 */ /* 0x000fe20008410000 */
[C---:B------:R-:W-:Y:S01]  /*53c0*/  HMMA.16816.F32.BF16 R112, R8.reuse, R20, R112 ;  /* 0x000000140870723c */ /* 0x040fe20000041870 */
[----:B------:R-:W-:Y:S01]  /*53d0*/  VIMNMX R196, R134, R137, PT ;  /* 0x0000008986c47248 */ /* 0x000fe20003fe0100 */
[----:B------:R-:W-:Y:S01]  /*53e0*/  FMUL.FTZ R34, R34, UR10 ;  /* 0x0000000a22227c20 */ /* 0x000fe20008410000 */
[----:B------:R-:W-:Y:S01]  /*53f0*/  VIADDMNMX R195, R134, 0x8, R137, PT ;  /* 0x0000000886c37846 */ /* 0x000fe20003800189 */
[----:B------:R-:W-:Y:S01]  /*5400*/  MUFU.TANH R85, R16 ;  /* 0x0000001000557308 */ /* 0x000fe20000002400 */
[----:B------:R-:W-:Y:S01]  /*5410*/  FMUL.FTZ R33, R33, UR10 ;  /* 0x0000000a21217c20 */ /* 0x000fe20008410000 */
[----:B------:R-:W-:Y:S01]  /*5420*/  HMMA.16816.F32.BF16 R108, R8, R22, R108 ;  /* 0x00000016086c723c */ /* 0x000fe2000004186c */
[----:B------:R-:W-:Y:S01]  /*5430*/  FMUL.FTZ R14, R29, UR10 ;  /* 0x0000000a1d0e7c20 */ /* 0x000fe20008410000 */
        /* <DEDUP_REMOVED lines=9> */
[----:B------:R3:W-:Y:S01]  /*54d0*/  MUFU.TANH R55, R10 ;  /* 0x0000000a00377308 */ /* 0x0007e20000002400 */
[----:B------:R-:W-:Y:S01]  /*54e0*/  FMUL.FTZ R70, R70, UR10 ;  /* 0x0000000a46467c20 */ /* 0x000fe20008410000 */
[----:B------:R-:W-:Y:S01]  /*54f0*/  FMUL.FTZ R69, R69, UR10 ;  /* 0x0000000a45457c20 */ /* 0x000fe20008410000 */
[----:B------:R-:W-:Y:S01]  /*5500*/  FMUL.FTZ R71, R71, UR10 ;  /* 0x0000000a47477c20 */ /* 0x000fe20008410000 */
[----:B------:R-:W-:Y:S01]  /*5510*/  FMUL.FTZ R12, R50, UR10 ;  /* 0x0000000a320c7c20 */ /* 0x000fe20008410000 */
[----:B------:R-:W-:Y:S01]  /*5520*/  FMUL.FTZ R50, R41, UR10 ;  /* 0x0000000a29327c20 */ /* 0x000fe20008410000 */
[----:B------:R-:W-:Y:S01]  /*5530*/  FMUL.FTZ R41, R42, UR10 ;  /* 0x0000000a2a297c20 */ /* 0x000fe20008410000 */
[----:B-1----:R-:W-:Y:S01]  /*5540*/  FMUL.FTZ R13, R48, UR10 ;  /* 0x0000000a300d7c20 */ /* 0x002fe20008410000 */
[----:B------:R1:W-:Y:S01]  /*5550*/  MUFU.TANH R57, R18 ;  /* 0x0000001200397308 */ /* 0x0003e20000002400 */
[----:B------:R-:W-:Y:S01]  /*5560*/  FMUL.FTZ R11, R62, UR10 ;  /* 0x0000000a3e0b7c20 */ /* 0x000fe20008410000 */
[----:B------:R-:W-:Y:S01]  /*5570*/  FMUL.FTZ R49, R49, UR10 ;  /* 0x0000000a31317c20 */ /* 0x000fe20008410000 */
[----:B------:R-:W-:Y:S01]  /*5580*/  FMUL.FTZ R51, R51, UR10 ;  /* 0x0000000a33337c20 */ /* 0x000fe20008410000 */
[----:B------:R-:W-:Y:S01]  /*5590*/  FMUL.FTZ R48, R44, UR10 ;  /* 0x0000000a2c307c20 */ /* 0x000fe20008410000 */
[----:B------:R-:W-:Y:S01]  /*55a0*/  FMUL.FTZ R56, R45, UR10 ;  /* 0x0000000a2d387c20 */ /* 0x000fe20008410000 */
[----:B------:R-:W-:Y:S01]  /*55b0*/  FMUL.FTZ R45, R47, UR10 ;  /* 0x0000000a2f2d7c20 */ /* 0x000fe20008410000 */
[----:B------:R-:W-:Y:S01]  /*55c0*/  FMUL.FTZ R44, R43, UR10 ;  /* 0x0000000a2b2c7c20 */ /* 0x000fe20008410000 */
[----:B------:R-:W4:Y:S01]  /*55d0*/  MUFU.TANH R75, R68 ;  /* 0x00000044004b7308 */ /* 0x000f220000002400 */
[----:B---3--:R-:W-:-:S02]  /*55e0*/  IMAD.IADD R10, R2, 0x1, R231 ;  /* 0x00000001020a7824 */ /* 0x008fc400078e02e7 */
[----:B------:R-:W-:Y:S01]  /*55f0*/  FMUL.FTZ R28, R28, UR10 ;  /* 0x0000000a1c1c7c20 */ /* 0x000fe20008410000 */
[----:B------:R-:W-:Y:S01]  /*5600*/  FMUL.FTZ R31, R31, UR10 ;  /* 0x0000000a1f1f7c20 */ /* 0x000fe20008410000 */
[----:B------:R-:W-:Y:S01]  /*5610*/  FMUL.FTZ R30, R30, UR10 ;  /* 0x0000000a1e1e7c20 */ /* 0x000fe20008410000 */
[----:B------:R-:W-:Y:S02]  /*5620*/  VIADD R23, R10, 0x1 ;  /* 0x000000010a177836 */ /* 0x000fe40000000000 */
[----:B------:R-:W-:Y:S01]  /*5630*/  FMUL.FTZ R108, R108, UR10 ;  /* 0x0000000a6c6c7c20 */ /* 0x000fe20008410000 */
[C---:B------:R-:W-:Y:S01]  /*5640*/  VIADD R24, R10.reuse, 0x8 ;  /* 0x000000080a187836 */ /* 0x040fe20000000000 */
[----:B------:R-:W3:Y:S01]  /*5650*/  MUFU.TANH R77, R70 ;  /* 0x00000046004d7308 */ /* 0x000ee20000002400 */
[C---:B------:R-:W-:Y:S01]  /*5660*/  VIADD R22, R10.reuse, 0x9 ;  /* 0x000000090a167836 */ /* 0x040fe20000000000 */
[CC--:B------:R-:W-:Y:S01]  /*5670*/  ISETP.GE.AND P6, PT, R23.reuse, R196.reuse, PT ;  /* 0x000000c41700720c */ /* 0x0c0fe20003fc6270 */
[C---:B-1----:R-:W-:Y:S01]  /*5680*/  VIADD R18, R10.reuse, 0x10 ;  /* 0x000000100a127836 */ /* 0x042fe20000000000 */
[----:B------:R-:W-:Y:S01]  /*5690*/  ISETP.GE.AND P4, PT, R23, R195, PT ;  /* 0x000000c31700720c */ /* 0x000fe20003f86270 */
[C---:B------:R-:W-:Y:S01]  /*56a0*/  VIADD R40, R10.reuse, 0x11 ;  /* 0x000000110a287836 */ /* 0x040fe20000000000 */
[----:B------:R-:W-:Y:S01]  /*56b0*/  I2FP.F32.S32 R23, R23 ;  /* 0x0000001700177245 */ /* 0x000fe20000201400 */
[----:B------:R-:W-:Y:S01]  /*56c0*/  VIADD R42, R10, 0x19 ;  /* 0x000000190a2a7836 */ /* 0x000fe20000000000 */
[C---:B------:R-:W-:Y:S01]  /*56d0*/  ISETP.GE.AND P5, PT, R24.reuse, R196, PT ;  /* 0x000000c41800720c */ /* 0x040fe20003fa6270 */
[----:B------:R1:W-:Y:S01]  /*56e0*/  MUFU.TANH R83, R20 ;  /* 0x0000001400537308 */ /* 0x0003e20000002400 */
[----:B------:R-:W-:Y:S01]  /*56f0*/  ISETP.GE.AND P2, PT, R24, R195, PT ;  /* 0x000000c31800720c */ /* 0x000fe20003f46270 */
[CC--:B------:R-:W-:Y:S01]  /*5700*/  FFMA.FTZ R29, R0.reuse, R23.reuse, R7 ;  /* 0x00000017001d7223 */ /* 0x0c0fe20000010007 */
[----:B------:R-:W-:Y:S01]  /*5710*/  I2FP.F32.S32 R24, R24 ;  /* 0x0000001800187245 */ /* 0x000fe20000201400 */
[----:B------:R-:W-:Y:S01]  /*5720*/  FFMA.FTZ R17, R0, R23, R17 ;  /* 0x0000001700117223 */ /* 0x000fe20000010011 */
[----:B------:R-:W-:Y:S01]  /*5730*/  ISETP.GE.AND P1, PT, R22, R196, PT ;  /* 0x000000c41600720c */ /* 0x000fe20003f26270 */
[----:B------:R-:W-:Y:S01]  /*5740*/  VIADD R7, R10, 0x18 ;  /* 0x000000180a077836 */ /* 0x000fe20000000000 */
[-C--:B------:R-:W-:Y:S01]  /*5750*/  ISETP.GE.AND P3, PT, R22, R195.reuse, PT ;  /* 0x000000c31600720c */ /* 0x080fe20003f66270 */
[CC--:B------:R-:W-:Y:S01]  /*5760*/  FFMA.FTZ R19, R0.reuse, R24.reuse, R19 ;  /* 0x0000001800137223 */ /* 0x0c0fe20000010013 */
[----:B------:R-:W-:Y:S01]  /*5770*/  FFMA.FTZ R24, R0, R24, R99 ;  /* 0x0000001800187223 */ /* 0x000fe20000010063 */
[----:B------:R-:W-:Y:S01]  /*5780*/  FSEL R29, R29, -INF , !P6 ;  /* 0xff8000001d1d7808 */ /* 0x000fe20007000000 */
[----:B------:R-:W-:Y:S01]  /*5790*/  MUFU.TANH R69, R69 ;  /* 0x0000004500457308 */ /* 0x000fe20000002400 */
[----:B------:R-:W-:Y:S01]  /*57a0*/  FSEL R26, R17, -INF , !P4 ;  /* 0xff800000111a7808 */ /* 0x000fe20006000000 */
[C---:B------:R-:W-:Y:S01]  /*57b0*/  VIADD R46, R10.reuse, 0x21 ;  /* 0x000000210a2e7836 */ /* 0x040fe20000000000 */
[----:B------:R-:W-:Y:S01]  /*57c0*/  I2FP.F32.S32 R22, R22 ;  /* 0x0000001600167245 */ /* 0x000fe20000201400 */
[----:B------:R-:W-:Y:S01]  /*57d0*/  VIADD R156, R10, 0x30 ;  /* 0x000000300a9c7836 */ /* 0x000fe20000000000 */
[----:B------:R-:W-:Y:S01]  /*57e0*/  ISETP.GE.AND P6, PT, R18, R196, PT ;  /* 0x000000c41200720c */ /* 0x000fe20003fc6270 */
[----:B------:R-:W-:Y:S01]  /*57f0*/  VIADD R144, R10, 0x31 ;  /* 0x000000310a907836 */ /* 0x000fe20000000000 */
[-C--:B------:R-:W-:Y:S01]  /*5800*/  ISETP.GE.AND P4, PT, R18, R195.reuse, PT ;  /* 0x000000c31200720c */ /* 0x080fe20003f86270 */
[C---:B------:R-:W-:Y:S01]  /*5810*/  FFMA.FTZ R97, R0.reuse, R22, R97 ;  /* 0x0000001600617223 */ /* 0x040fe20000010061 */
[----:B------:R-:W-:Y:S01]  /*5820*/  I2FP.F32.S32 R18, R18 ;  /* 0x0000001200127245 */ /* 0x000fe20000201400 */
[----:B------:R-:W-:Y:S01]  /*5830*/  FFMA.FTZ R22, R0, R22, R101 ;  /* 0x0000001600167223 */ /* 0x000fe20000010065 */
[----:B------:R-:W-:Y:S01]  /*5840*/  FSEL R23, R19, -INF , !P5 ;  /* 0xff80000013177808 */ /* 0x000fe20006800000 */
[----:B------:R-:W-:Y:S01]  /*5850*/  MUFU.TANH R71, R71 ;  /* 0x0000004700477308 */ /* 0x000fe20000002400 */
[----:B------:R-:W-:Y:S01]  /*5860*/  FSEL R24, R24, -INF , !P2 ;  /* 0xff80000018187808 */ /* 0x000fe20005000000 */
[----:B------:R-:W-:Y:S01]  /*5870*/  FFMA.FTZ R19, R0, R18, R103 ;  /* 0x0000001200137223 */ /* 0x000fe20000010067 */
[----:B------:R-:W-:Y:S01]  /*5880*/  ISETP.GE.AND P5, PT, R40, R196, PT ;  /* 0x000000c42800720c */ /* 0x000fe20003fa6270 */
[----:B------:R-:W-:Y:S01]  /*5890*/  FFMA.FTZ R18, R0, R18, R91 ;  /* 0x0000001200127223 */ /* 0x000fe2000001005b */
[----:B------:R-:W-:Y:S01]  /*58a0*/  ISETP.GE.AND P2, PT, R40, R195, PT ;  /* 0x000000c32800720c */ /* 0x000fe20003f46270 */
[----:B------:R-:W-:Y:S01]  /*58b0*/  VIADD R154, R10, 0x38 ;  /* 0x000000380a9a7836 */ /* 0x000fe20000000000 */
[----:B------:R-:W-:Y:S01]  /*58c0*/  I2FP.F32.S32 R40, R40 ;  /* 0x0000002800287245 */ /* 0x000fe20000201400 */
[----:B------:R-:W-:Y:S01]  /*58d0*/  MUFU.TANH R53, R63 ;  /* 0x0000003f00357308 */ /* 0x000fe20000002400 */
[----:B-1----:R-:W-:Y:S01]  /*58e0*/  I2FP.F32.S32 R20, R7 ;  /* 0x0000000700147245 */ /* 0x002fe20000201400 */
[----:B------:R-:W-:Y:S01]  /*58f0*/  FMUL.FTZ R113, R113, UR10 ;  /* 0x0000000a71717c20 */ /* 0x000fe20008410000 */
[----:B------:R-:W-:Y:S01]  /*5900*/  FSEL R22, R22, -INF , !P3 ;  /* 0xff80000016167808 */ /* 0x000fe20005800000 */
[CC--:B------:R-:W-:Y:S01]  /*5910*/  FFMA.FTZ R17, R0.reuse, R40.reuse, R89 ;  /* 0x0000002800117223 */ /* 0x0c0fe20000010059 */
[----:B------:R-:W-:Y:S01]  /*5920*/  FFMA.FTZ R93, R0, R40, R93 ;  /* 0x00000028005d7223 */ /* 0x000fe2000001005d */
[----:B------:R-:W-:-:S02]  /*5930*/  VIADD R40, R10, 0x20 ;  /* 0x000000200a287836 */ /* 0x000fc40000000000 */
[CC--:B------:R-:W-:Y:S01]  /*5940*/  FFMA.FTZ R95, R0.reuse, R20.reuse, R95 ;  /* 0x00000014005f7223 */ /* 0x0c0fe2000001005f */
[----:B------:R-:W-:Y:S01]  /*5950*/  MUFU.TANH R63, R59 ;  /* 0x0000003b003f7308 */ /* 0x000fe20000002400 */
[----:B--2---:R-:W-:Y:S01]  /*5960*/  FFMA.FTZ R20, R0, R20, R25 ;  /* 0x0000001400147223 */ /* 0x004fe20000010019 */
[-C--:B------:R-:W-:Y:S01]  /*5970*/  ISETP.GE.AND P3, PT, R7, R195.reuse, PT ;  /* 0x000000c30700720c */ /* 0x080fe20003f66270 */
[----:B------:R-:W-:Y:S01]  /*5980*/  FMUL.FTZ R115, R115, UR10 ;  /* 0x0000000a73737c20 */ /* 0x000fe20008410000 */
[----:B------:R-:W-:Y:S01]  /*5990*/  FSEL R19, R19, -INF , !P6 ;  /* 0xff80000013137808 */ /* 0x000fe20007000000 */
[----:B------:R-:W-:Y:S01]  /*59a0*/  FMUL.FTZ R112, R112, UR10 ;  /* 0x0000000a70707c20 */ /* 0x000fe20008410000 */
[----:B------:R-:W-:Y:S01]  /*59b0*/  FSEL R18, R18, -INF , !P4 ;  /* 0xff80000012127808 */ /* 0x000fe20006000000 */
[----:B------:R-:W-:Y:S01]  /*59c0*/  FMUL.FTZ R114, R114, UR10 ;  /* 0x0000000a72727c20 */ /* 0x000fe20008410000 */
[----:B------:R1:W-:Y:S01]  /*59d0*/  MUFU.TANH R59, R21 ;  /* 0x00000015003b7308 */ /* 0x0003e20000002400 */
[C---:B------:R-:W-:Y:S01]  /*59e0*/  ISETP.GE.AND P6, PT, R42.reuse, R196, PT ;  /* 0x000000c42a00720c */ /* 0x040fe20003fc6270 */
[----:B------:R-:W-:Y:S01]  /*59f0*/  FMUL.FTZ R109, R109, UR10 ;  /* 0x0000000a6d6d7c20 */ /* 0x000fe20008410000 */
[----:B------:R-:W-:Y:S01]  /*5a00*/  ISETP.GE.AND P4, PT, R42, R195, PT ;  /* 0x000000c32a00720c */ /* 0x000fe20003f86270 */
[----:B------:R-:W-:Y:S01]  /*5a10*/  FMUL.FTZ R111, R111, UR10 ;  /* 0x0000000a6f6f7c20 */ /* 0x000fe20008410000 */
[----:B------:R-:W-:Y:S01]  /*5a20*/  FSEL R17, R17, -INF , !P5 ;  /* 0xff80000011117808 */ /* 0x000fe20006800000 */
[----:B------:R-:W-:Y:S01]  /*5a30*/  FMUL.FTZ R110, R110, UR10 ;  /* 0x0000000a6e6e7c20 */ /* 0x000fe20008410000 */
[----:B------:R-:W-:Y:S01]  /*5a40*/  FSEL R16, R93, -INF , !P2 ;  /* 0xff8000005d107808 */ /* 0x000fe20005000000 */
[----:B------:R-:W2:Y:S01]  /*5a50*/  MUFU.TANH R79, R64 ;  /* 0x00000040004f7308 */ /* 0x000ea20000002400 */
[----:B------:R-:W-:-:S02]  /*5a60*/  I2FP.F32.S32 R42, R42 ;  /* 0x0000002a002a7245 */ /* 0x000fc40000201400 */
[C---:B------:R-:W-:Y:S02]  /*5a70*/  ISETP.GE.AND P5, PT, R40.reuse, R196, PT ;  /* 0x000000c42800720c */ /* 0x040fe40003fa6270 */
[-C--:B------:R-:W-:Y:S02]  /*5a80*/  ISETP.GE.AND P2, PT, R40, R195.reuse, PT ;  /* 0x000000c32800720c */ /* 0x080fe40003f46270 */
[----:B------:R-:W-:Y:S01]  /*5a90*/  I2FP.F32.S32 R40, R40 ;  /* 0x0000002800287245 */ /* 0x000fe20000201400 */
[----:B------:R-:W-:Y:S01]  /*5aa0*/  MUFU.TANH R65, R65 ;  /* 0x0000004100417308 */ /* 0x000fe20000002400 */
[----:B-1----:R-:W-:Y:S02]  /*5ab0*/  FSEL R21, R97, -INF , !P1 ;  /* 0xff80000061157808 */ /* 0x002fe40004800000 */
[----:B------:R-:W-:Y:S01]  /*5ac0*/  ISETP.GE.AND P1, PT, R7, R196, PT ;  /* 0x000000c40700720c */ /* 0x000fe20003f26270 */
[----:B------:R-:W-:Y:S01]  /*5ad0*/  FFMA.FTZ R7, R0, R42, R73 ;  /* 0x0000002a00077223 */ /* 0x000fe20000010049 */
[----:B------:R-:W-:Y:S01]  /*5ae0*/  FSEL R20, R20, -INF , !P3 ;  /* 0xff80000014147808 */ /* 0x000fe20005800000 */
[-C--:B----4-:R-:W-:Y:S01]  /*5af0*/  FFMA.FTZ R75, R0, R40.reuse, R75 ;  /* 0x00000028004b7223 */ /* 0x090fe2000001004b */
[----:B------:R-:W-:Y:S01]  /*5b00*/  ISETP.GE.AND P3, PT, R46, R195, PT ;  /* 0x000000c32e00720c */ /* 0x000fe20003f66270 */
[----:B------:R-:W1:Y:S01]  /*5b10*/  MUFU.TANH R81, R66 ;  /* 0x0000004200517308 */ /* 0x000e620000002400 */
[----:B---3--:R-:W-:Y:S01]  /*5b20*/  FFMA.FTZ R77, R0, R40, R77 ;  /* 0x00000028004d7223 */ /* 0x008fe2000001004d */
[----:B------:R-:W-:Y:S01]  /*5b30*/  VIADD R40, R10, 0x29 ;  /* 0x000000290a287836 */ /* 0x000fe20000000000 */
[----:B------:R-:W-:-:S05]  /*5b40*/  FSEL R7, R7, -INF , !P6 ;  /* 0xff80000007077808 */ /* 0x000fca0007000000 */
[----:B------:R3:W-:Y:S08]  /*5b50*/  MUFU.TANH R87, R13 ;  /* 0x0000000d00577308 */ /* 0x0007f00000002400 */
[----:B------:R4:W-:Y:S08]  /*5b60*/  MUFU.TANH R91, R12 ;  /* 0x0000000c005b7308 */ /* 0x0009f00000002400 */
[----:B------:R-:W1:Y:S01]  /*5b70*/  MUFU.TANH R67, R60 ;  /* 0x0000003c00437308 */ /* 0x000e620000002400 */
[----:B---3--:R-:W-:-:S02]  /*5b80*/  FSEL R13, R95, -INF , !P1 ;  /* 0xff8000005f0d7808 */ /* 0x008fc40004800000 */
[----:B------:R-:W-:Y:S02]  /*5b90*/  ISETP.GE.AND P1, PT, R46, R196, PT ;  /* 0x000000c42e00720c */ /* 0x000fe40003f26270 */
[----:B------:R-:W-:-:S03]  /*5ba0*/  I2FP.F32.S32 R46, R46 ;  /* 0x0000002e002e7245 */ /* 0x000fc60000201400 */
[----:B------:R-:W3:Y:S01]  /*5bb0*/  MUFU.TANH R11, R11 ;  /* 0x0000000b000b7308 */ /* 0x000ee20000002400 */
[----:B----4-:R-:W-:Y:S01]  /*5bc0*/  FFMA.FTZ R12, R0, R42, R27 ;  /* 0x0000002a000c7223 */ /* 0x010fe2000001001b */
[----:B------:R-:W-:-:S04]  /*5bd0*/  VIADD R42, R10, 0x28 ;  /* 0x000000280a2a7836 */ /* 0x000fc80000000000 */
[----:B------:R-:W-:Y:S02]  /*5be0*/  FSEL R12, R12, -INF , !P4 ;  /* 0xff8000000c0c7808 */ /* 0x000fe40006000000 */
[----:B------:R4:W-:Y:S01]  /*5bf0*/  MUFU.TANH R25, R49 ;  /* 0x0000003100197308 */ /* 0x0009e20000002400 */
[C---:B------:R-:W-:Y:S02]  /*5c00*/  ISETP.GE.AND P6, PT, R42.reuse, R196, PT ;  /* 0x000000c42a00720c */ /* 0x040fe40003fc6270 */
[----:B------:R-:W-:Y:S02]  /*5c10*/  ISETP.GE.AND P4, PT, R42, R195, PT ;  /* 0x000000c32a00720c */ /* 0x000fe40003f86270 */
[----:B------:R-:W-:-:S03]  /*5c20*/  I2FP.F32.S32 R42, R42 ;  /* 0x0000002a002a7245 */ /* 0x000fc60000201400 */
[----:B------:R3:W-:Y:S02]  /*5c30*/  MUFU.TANH R89, R51 ;  /* 0x0000003300597308 */ /* 0x0007e40000002400 */
[CC--:B--2---:R-:W-:Y:S01]  /*5c40*/  FFMA.FTZ R47, R0.reuse, R42.reuse, R79 ;  /* 0x0000002a002f7223 */ /* 0x0c4fe2000001004f */
[----:B-1----:R-:W-:-:S04]  /*5c50*/  FFMA.FTZ R42, R0, R42, R81 ;  /* 0x0000002a002a7223 */ /* 0x002fc80000010051 */
[----:B------:R-:W-:Y:S01]  /*5c60*/  FSEL R47, R47, -INF , !P6 ;  /* 0xff8000002f2f7808 */ /* 0x000fe20007000000 */
[----:B------:R1:W-:Y:S01]  /*5c70*/  MUFU.TANH R27, R48 ;  /* 0x00000030001b7308 */ /* 0x0003e20000002400 */
[CC--:B----4-:R-:W-:Y:S01]  /*5c80*/  FFMA.FTZ R49, R0.reuse, R46.reuse, R69 ;  /* 0x0000002e00317223 */ /* 0x0d0fe20000010045 */
[----:B------:R-:W-:Y:S01]  /*5c90*/  FFMA.FTZ R46, R0, R46, R71 ;  /* 0x0000002e002e7223 */ /* 0x000fe20000010047 */
[----:B------:R-:W-:Y:S02]  /*5ca0*/  FSEL R42, R42, -INF , !P4 ;  /* 0xff8000002a2a7808 */ /* 0x000fe40006000000 */
[----:B------:R-:W-:Y:S02]  /*5cb0*/  ISETP.GE.AND P6, PT, R144, R196, PT ;  /* 0x000000c49000720c */ /* 0x000fe40003fc6270 */
[----:B------:R-:W-:Y:S01]  /*5cc0*/  FSEL R49, R49, -INF , !P1 ;  /* 0xff80000031317808 */ /* 0x000fe20004800000 */
[----:B------:R-:W2:Y:S01]  /*5cd0*/  MUFU.TANH R9, R61 ;  /* 0x0000003d00097308 */ /* 0x000ea20000002400 */
[----:B---3--:R-:W-:-:S02]  /*5ce0*/  FSEL R51, R75, -INF , !P5 ;  /* 0xff8000004b337808 */ /* 0x008fc40006800000 */
[-C--:B------:R-:W-:Y:S02]  /*5cf0*/  ISETP.GE.AND P5, PT, R40, R196.reuse, PT ;  /* 0x000000c42800720c */ /* 0x080fe40003fa6270 */
[----:B------:R-:W-:Y:S02]  /*5d00*/  FSEL R46, R46, -INF , !P3 ;  /* 0xff8000002e2e7808 */ /* 0x000fe40005800000 */
[----:B------:R-:W-:Y:S01]  /*5d10*/  ISETP.GE.AND P1, PT, R156, R196, PT ;  /* 0x000000c49c00720c */ /* 0x000fe20003f26270 */
[----:B------:R-:W3:Y:S01]  /*5d20*/  MUFU.TANH R61, R58 ;  /* 0x0000003a003d7308 */ /* 0x000ee20000002400 */
[----:B-1----:R-:W-:Y:S02]  /*5d30*/  FSEL R48, R77, -INF , !P2 ;  /* 0xff8000004d307808 */ /* 0x002fe40005000000 */
[----:B------:R-:W-:Y:S02]  /*5d40*/  ISETP.GE.AND P2, PT, R40, R195, PT ;  /* 0x000000c32800720c */ /* 0x000fe40003f46270 */
[----:B------:R-:W-:-:S02]  /*5d50*/  I2FP.F32.S32 R40, R40 ;  /* 0x0000002800287245 */ /* 0x000fc40000201400 */
[-C--:B------:R-:W-:Y:S01]  /*5d60*/  ISETP.GE.AND P3, PT, R156, R195.reuse, PT ;  /* 0x000000c39c00720c */ /* 0x080fe20003f66270 */
[----:B------:R1:W4:Y:S01]  /*5d70*/  MUFU.TANH R71, R54 ;  /* 0x0000003600477308 */ /* 0x0003220000002400 */
[----:B------:R-:W-:Y:S01]  /*5d80*/  I2FP.F32.S32 R156, R156 ;  /* 0x0000009c009c7245 */ /* 0x000fe20000201400 */
[CC--:B------:R-:W-:Y:S01]  /*5d90*/  FFMA.FTZ R43, R0.reuse, R40.reuse, R65 ;  /* 0x00000028002b7223 */ /* 0x0c0fe20000010041 */
[----:B------:R-:W-:Y:S01]  /*5da0*/  FFMA.FTZ R15, R0, R40, R15 ;  /* 0x00000028000f7223 */ /* 0x000fe2000001000f */
[----:B------:R-:W-:Y:S02]  /*5db0*/  ISETP.GE.AND P4, PT, R144, R195, PT ;  /* 0x000000c39000720c */ /* 0x000fe40003f86270 */
[CC--:B------:R-:W-:Y:S01]  /*5dc0*/  FFMA.FTZ R67, R0.reuse, R156.reuse, R67 ;  /* 0x0000009c00437223 */ /* 0x0c0fe20000010043 */
[----:B------:R-:W-:Y:S01]  /*5dd0*/  FFMA.FTZ R156, R0, R156, R11 ;  /* 0x0000009c009c7223 */ /* 0x000fe2000001000b */
[----:B------:R-:W-:Y:S01]  /*5de0*/  FSEL R43, R43, -INF , !P5 ;  /* 0xff8000002b2b7808 */ /* 0x000fe20006800000 */
[----:B------:R3:W4:Y:S01]  /*5df0*/  MUFU.TANH R65, R45 ;  /* 0x0000002d00417308 */ /* 0x0007220000002400 */
[----:B------:R-:W-:-:S02]  /*5e00*/  FSEL R40, R15, -INF , !P2 ;  /* 0xff8000000f287808 */ /* 0x000fc40005000000 */
[C---:B------:R-:W-:Y:S02]  /*5e10*/  ISETP.GE.AND P5, PT, R154.reuse, R196, PT ;  /* 0x000000c49a00720c */ /* 0x040fe40003fa6270 */
[-C--:B------:R-:W-:Y:S02]  /*5e20*/  ISETP.GE.AND P2, PT, R154, R195.reuse, PT ;  /* 0x000000c39a00720c */ /* 0x080fe40003f46270 */
[----:B------:R-:W-:Y:S01]  /*5e30*/  I2FP.F32.S32 R144, R144 ;  /* 0x0000009000907245 */ /* 0x000fe20000201400 */
[----:B-1----:R-:W-:Y:S01]  /*5e40*/  VIADD R54, R10, 0x39 ;  /* 0x000000390a367836 */ /* 0x002fe20000000000 */
[----:B------:R-:W-:Y:S01]  /*5e50*/  I2FP.F32.S32 R154, R154 ;  /* 0x0000009a009a7245 */ /* 0x000fe20000201400 */
[----:B------:R1:W-:Y:S01]  /*5e60*/  MUFU.TANH R11, R52 ;  /* 0x00000034000b7308 */ /* 0x0003e20000002400 */
[----:B------:R-:W-:Y:S01]  /*5e70*/  FSEL R156, R156, -INF , !P3 ;  /* 0xff8000009c9c7808 */ /* 0x000fe20005800000 */
[-C--:B--2---:R-:W-:Y:S01]  /*5e80*/  FFMA.FTZ R143, R0, R144.reuse, R9 ;  /* 0x00000090008f7223 */ /* 0x084fe20000010009 */
[----:B------:R-:W-:Y:S01]  /*5e90*/  ISETP.GE.AND P3, PT, R54, R195, PT ;  /* 0x000000c33600720c */ /* 0x000fe20003f66270 */
[----:B------:R-:W-:Y:S01]  /*5ea0*/  FFMA.FTZ R144, R0, R144, R53 ;  /* 0x0000009000907223 */ /* 0x000fe20000010035 */
[----:B------:R-:W-:Y:S01]  /*5eb0*/  VIADD R53, R10, 0x48 ;  /* 0x000000480a357836 */ /* 0x000fe20000000000 */
[----:B---3--:R-:W-:-:S02]  /*5ec0*/  FSEL R45, R67, -INF , !P1 ;  /* 0xff800000432d7808 */ /* 0x008fc40004800000 */
[----:B------:R2:W-:Y:S01]  /*5ed0*/  MUFU.TANH R15, R50 ;  /* 0x00000032000f7308 */ /* 0x0005e20000002400 */
[----:B------:R-:W-:Y:S02]  /*5ee0*/  ISETP.GE.AND P1, PT, R54, R196, PT ;  /* 0x000000c43600720c */ /* 0x000fe40003f26270 */
[----:B------:R-:W-:Y:S02]  /*5ef0*/  FSEL R143, R143, -INF , !P6 ;  /* 0xff8000008f8f7808 */ /* 0x000fe40007000000 */
[----:B------:R-:W-:-:S03]  /*5f00*/  FSEL R144, R144, -INF , !P4 ;  /* 0xff80000090907808 */ /* 0x000fc60006000000 */
[----:B------:R3:W-:Y:S01]  /*5f10*/  MUFU.TANH R9, R41 ;  /* 0x0000002900097308 */ /* 0x0007e20000002400 */
[----:B-1----:R-:W-:Y:S01]  /*5f20*/  I2FP.F32.S32 R52, R54 ;  /* 0x0000003600347245 */ /* 0x002fe20000201400 */
[CC--:B------:R-:W-:Y:S01]  /*5f30*/  FFMA.FTZ R54, R0.reuse, R154.reuse, R55 ;  /* 0x0000009a00367223 */ /* 0x0c0fe20000010037 */
[----:B------:R-:W-:-:S03]  /*5f40*/  FFMA.FTZ R154, R0, R154, R61 ;  /* 0x0000009a009a7223 */ /* 0x000fc6000001003d */
[CC--:B------:R-:W-:Y:S01]  /*5f50*/  FFMA.FTZ R37, R0.reuse, R52.reuse, R37 ;  /* 0x0000003400257223 */ /* 0x0c0fe20000010025 */
[----:B------:R-:W-:Y:S01]  /*5f60*/  FFMA.FTZ R63, R0, R52, R63 ;  /* 0x00000034003f7223 */ /* 0x000fe2000001003f */
[C---:B------:R-:W-:Y:S01]  /*5f70*/  VIADD R52, R10.reuse, 0x40 ;  /* 0x000000400a347836 */ /* 0x040fe20000000000 */
[----:B------:R1:W-:Y:S01]  /*5f80*/  MUFU.TANH R55, R44 ;  /* 0x0000002c00377308 */ /* 0x0003e20000002400 */
[----:B--2---:R-:W-:Y:S01]  /*5f90*/  VIADD R50, R10, 0x41 ;  /* 0x000000410a327836 */ /* 0x004fe20000000000 */
[----:B------:R-:W-:Y:S02]  /*5fa0*/  FSEL R154, R154, -INF , !P2 ;  /* 0xff8000009a9a7808 */ /* 0x000fe40005000000 */
[-C--:B------:R-:W-:Y:S02]  /*5fb0*/  ISETP.GE.AND P6, PT, R52, R196.reuse, PT ;  /* 0x000000c43400720c */ /* 0x080fe40003fc6270 */
[----:B------:R-:W-:Y:S02]  /*5fc0*/  ISETP.GE.AND P2, PT, R50, R195, PT ;  /* 0x000000c33200720c */ /* 0x000fe40003f46270 */
[----:B---3--:R-:W-:Y:S01]  /*5fd0*/  FSEL R41, R54, -INF , !P5 ;  /* 0xff80000036297808 */ /* 0x008fe20006800000 */
[----:B------:R-:W2:Y:S01]  /*5fe0*/  MUFU.TANH R69, R56 ;  /* 0x0000003800457308 */ /* 0x000ea20000002400 */
[----:B------:R-:W-:-:S02]  /*5ff0*/  ISETP.GE.AND P5, PT, R50, R196, PT ;  /* 0x000000c43200720c */ /* 0x000fc40003fa6270 */
[----:B------:R-:W-:Y:S02]  /*6000*/  I2FP.F32.S32 R50, R50 ;  /* 0x0000003200327245 */ /* 0x000fe40000201400 */
[----:B------:R-:W-:Y:S02]  /*6010*/  ISETP.GE.AND P4, PT, R52, R195, PT ;  /* 0x000000c33400720c */ /* 0x000fe40003f86270 */
[----:B------:R-:W-:Y:S01]  /*6020*/  I2FP.F32.S32 R52, R52 ;  /* 0x0000003400347245 */ /* 0x000fe20000201400 */
[----:B------:R3:W2:Y:S01]  /*6030*/  MUFU.TANH R61, R32 ;  /* 0x00000020003d7308 */ /* 0x0006a20000002400 */
[----:B-1----:R-:W-:Y:S01]  /*6040*/  I2FP.F32.S32 R44, R53 ;  /* 0x00000035002c7245 */ /* 0x002fe20000201400 */
[CC--:B------:R-:W-:Y:S01]  /*6050*/  FFMA.FTZ R59, R0.reuse, R50.reuse, R59 ;  /* 0x00000032003b7223 */ /* 0x0c0fe2000001003b */
[----:B------:R-:W-:Y:S01]  /*6060*/  FSEL R37, R37, -INF , !P1 ;  /* 0xff80000025257808 */ /* 0x000fe20004800000 */
[C---:B------:R-:W-:Y:S01]  /*6070*/  FFMA.FTZ R85, R0.reuse, R50, R85 ;  /* 0x0000003200557223 */ /* 0x040fe20000010055 */
[----:B------:R-:W-:Y:S01]  /*6080*/  FSEL R148, R63, -INF , !P3 ;  /* 0xff8000003f947808 */ /* 0x000fe20005800000 */
[CC--:B------:R-:W-:Y:S01]  /*6090*/  FFMA.FTZ R87, R0.reuse, R44.reuse, R87 ;  /* 0x0000002c00577223 */ /* 0x0c0fe20000010057 */
[----:B------:R-:W-:Y:S01]  /*60a0*/  FFMA.FTZ R91, R0, R44, R91 ;  /* 0x0000002c005b7223 */ /* 0x000fe2000001005b */
[C---:B------:R-:W-:Y:S01]  /*60b0*/  ISETP.GE.AND P1, PT, R53.reuse, R196, PT ;  /* 0x000000c43500720c */ /* 0x040fe20003f26270 */
[C---:B------:R-:W-:Y:S01]  /*60c0*/  VIADD R44, R10.reuse, 0x50 ;  /* 0x000000500a2c7836 */ /* 0x040fe20000000000 */
[----:B------:R-:W-:Y:S01]  /*60d0*/  ISETP.GE.AND P3, PT, R53, R195, PT ;  /* 0x000000c33500720c */ /* 0x000fe20003f66270 */
[----:B------:R-:W-:Y:S01]  /*60e0*/  VIADD R50, R10, 0x49 ;  /* 0x000000490a327836 */ /* 0x000fe20000000000 */
[----:B------:R1:W2:Y:S01]  /*60f0*/  MUFU.TANH R63, R34 ;  /* 0x00000022003f7308 */ /* 0x0002a20000002400 */
[CC--:B------:R-:W-:Y:S01]  /*6100*/  FFMA.FTZ R57, R0.reuse, R52.reuse, R57 ;  /* 0x0000003400397223 */ /* 0x0c0fe20000010039 */
[----:B------:R-:W-:Y:S01]  /*6110*/  FSEL R155, R87, -INF , !P1 ;  /* 0xff800000579b7808 */ /* 0x000fe20004800000 */
[----:B------:R-:W-:Y:S01]  /*6120*/  FFMA.FTZ R83, R0, R52, R83 ;  /* 0x0000003400537223 */ /* 0x000fe20000010053 */
[----:B------:R-:W-:Y:S01]  /*6130*/  FSEL R159, R59, -INF , !P5 ;  /* 0xff8000003b9f7808 */ /* 0x000fe20006800000 */
[----:B---3--:R-:W-:Y:S01]  /*6140*/  VIADD R32, R10, 0x51 ;  /* 0x000000510a207836 */ /* 0x008fe20000000000 */
[----:B------:R-:W-:-:S02]  /*6150*/  FSEL R158, R85, -INF , !P2 ;  /* 0xff800000559e7808 */ /* 0x000fc40005000000 */
[----:B------:R3:W-:Y:S01]  /*6160*/  MUFU.TANH R53, R33 ;  /* 0x0000002100357308 */ /* 0x0007e20000002400 */
[-C--:B------:R-:W-:Y:S02]  /*6170*/  ISETP.GE.AND P5, PT, R44, R196.reuse, PT ;  /* 0x000000c42c00720c */ /* 0x080fe40003fa6270 */
[----:B------:R-:W-:Y:S02]  /*6180*/  ISETP.GE.AND P1, PT, R32, R196, PT ;  /* 0x000000c42000720c */ /* 0x000fe40003f26270 */
[-C--:B------:R-:W-:Y:S02]  /*6190*/  ISETP.GE.AND P2, PT, R44, R195.reuse, PT ;  /* 0x000000c32c00720c */ /* 0x080fe40003f46270 */
[----:B------:R-:W-:Y:S01]  /*61a0*/  I2FP.F32.S32 R44, R44 ;  /* 0x0000002c002c7245 */ /* 0x000fe20000201400 */
[----:B------:R2:W-:Y:S01]  /*61b0*/  MUFU.TANH R59, R28 ;  /* 0x0000001c003b7308 */ /* 0x0005e20000002400 */
[----:B-1----:R-:W-:Y:S02]  /*61c0*/  FSEL R34, R91, -INF , !P3 ;  /* 0xff8000005b227808 */ /* 0x002fe40005800000 */
[----:B------:R-:W-:Y:S01]  /*61d0*/  ISETP.GE.AND P3, PT, R32, R195, PT ;  /* 0x000000c32000720c */ /* 0x000fe20003f66270 */
[C---:B------:R-:W-:Y:S01]  /*61e0*/  FFMA.FTZ R161, R0.reuse, R44, R27 ;  /* 0x0000002c00a17223 */ /* 0x040fe2000001001b */
[----:B------:R-:W-:Y:S01]  /*61f0*/  I2FP.F32.S32 R32, R32 ;  /* 0x0000002000207245 */ /* 0x000fe20000201400 */
[----:B----4-:R-:W-:Y:S01]  /*6200*/  FFMA.FTZ R71, R0, R44, R71 ;  /* 0x0000002c00477223 */ /* 0x010fe20000010047 */
[----:B------:R-:W-:Y:S01]  /*6210*/  FSEL R149, R57, -INF , !P6 ;  /* 0xff80000039957808 */ /* 0x000fe20007000000 */
[----:B------:R-:W-:Y:S01]  /*6220*/  VIADD R44, R10, 0x59 ;  /* 0x000000590a2c7836 */ /* 0x000fe20000000000 */
[----:B---3--:R-:W-:Y:S01]  /*6230*/  I2FP.F32.S32 R33, R50 ;  /* 0x0000003200217245 */ /* 0x008fe20000201400 */
[----:B------:R1:W-:Y:S01]  /*6240*/  MUFU.TANH R57, R35 ;  /* 0x0000002300397308 */ /* 0x0003e20000002400 */
[----:B------:R-:W-:Y:S01]  /*6250*/  FFMA.FTZ R65, R0, R32, R65 ;  /* 0x0000002000417223 */ /* 0x000fe20000010041 */
[----:B------:R-:W-:-:S02]  /*6260*/  FSEL R161, R161, -INF , !P5 ;  /* 0xff800000a1a17808 */ /* 0x000fc40006800000 */
[CC--:B------:R-:W-:Y:S01]  /*6270*/  FFMA.FTZ R157, R0.reuse, R33.reuse, R25 ;  /* 0x00000021009d7223 */ /* 0x0c0fe20000010019 */
[----:B------:R-:W-:Y:S01]  /*6280*/  FFMA.FTZ R89, R0, R33, R89 ;  /* 0x0000002100597223 */ /* 0x000fe20000010059 */
[C---:B------:R-:W-:Y:S01]  /*6290*/  VIADD R33, R10.reuse, 0x58 ;  /* 0x000000580a217836 */ /* 0x040fe20000000000 */
[----:B------:R-:W-:Y:S01]  /*62a0*/  FSEL R166, R65, -INF , !P3 ;  /* 0xff80000041a67808 */ /* 0x000fe20005800000 */
[----:B--2---:R-:W-:Y:S01]  /*62b0*/  VIADD R28, R10, 0x60 ;  /* 0x000000600a1c7836 */ /* 0x004fe20000000000 */
[----:B------:R2:W3:Y:S01]  /*62c0*/  MUFU.TANH R25, R14 ;  /* 0x0000000e00197308 */ /* 0x0004e20000002400 */
[----:B------:R-:W-:Y:S02]  /*62d0*/  FSEL R168, R71, -INF , !P2 ;  /* 0xff80000047a87808 */ /* 0x000fe40005000000 */
[----:B------:R-:W-:Y:S02]  /*62e0*/  ISETP.GE.AND P5, PT, R44, R196, PT ;  /* 0x000000c42c00720c */ /* 0x000fe40003fa6270 */
[----:B------:R-:W-:-:S02]  /*62f0*/  ISETP.GE.AND P3, PT, R28, R195, PT ;  /* 0x000000c31c00720c */ /* 0x000fc40003f66270 */
[----:B------:R-:W-:Y:S01]  /*6300*/  ISETP.GE.AND P2, PT, R44, R195, PT ;  /* 0x000000c32c00720c */ /* 0x000fe20003f46270 */
[C---:B-1----:R-:W-:Y:S01]  /*6310*/  FFMA.FTZ R35, R0.reuse, R32, R69 ;  /* 0x0000002000237223 */ /* 0x042fe20000010045 */
[----:B------:R-:W1:Y:S01]  /*6320*/  MUFU.TANH R31, R31 ;  /* 0x0000001f001f7308 */ /* 0x000e620000002400 */
[----:B------:R-:W-:Y:S02]  /*6330*/  I2FP.F32.S32 R44, R44 ;  /* 0x0000002c002c7245 */ /* 0x000fe40000201400 */
[----:B------:R-:W-:Y:S02]  /*6340*/  FSEL R160, R83, -INF , !P4 ;  /* 0xff80000053a07808 */ /* 0x000fe40006000000 */
[----:B------:R-:W-:Y:S01]  /*6350*/  FSEL R35, R35, -INF , !P1 ;  /* 0xff80000023237808 */ /* 0x000fe20004800000 */
[----:B------:R-:W-:Y:S01]  /*6360*/  FFMA.FTZ R15, R0, R44, R15 ;  /* 0x0000002c000f7223 */ /* 0x000fe2000001000f */
[----:B------:R-:W-:Y:S01]  /*6370*/  ISETP.GE.AND P1, PT, R28, R196, PT ;  /* 0x000000c41c00720c */ /* 0x000fe20003f26270 */
[----:B------:R4:W1:Y:S01]  /*6380*/  MUFU.TANH R27, R30 ;  /* 0x0000001e001b7308 */ /* 0x0008620000002400 */
[----:B--2---:R-:W-:Y:S01]  /*6390*/  I2FP.F32.S32 R14, R33 ;  /* 0x00000021000e7245 */ /* 0x004fe20000201400 */
[----:B------:R-:W-:Y:S01]  /*63a0*/  FFMA.FTZ R55, R0, R44, R55 ;  /* 0x0000002c00377223 */ /* 0x000fe20000010037 */
[----:B------:R-:W-:-:S02]  /*63b0*/  I2FP.F32.S32 R28, R28 ;  /* 0x0000001c001c7245 */ /* 0x000fc40000201400 */
[----:B------:R-:W-:Y:S01]  /*63c0*/  ISETP.GE.AND P6, PT, R50, R196, PT ;  /* 0x000000c43200720c */ /* 0x000fe20003fc6270 */
[-C--:B------:R-:W-:Y:S01]  /*63d0*/  FFMA.FTZ R11, R0, R14.reuse, R11 ;  /* 0x0000000e000b7223 */ /* 0x080fe2000001000b */
[-C--:B------:R-:W-:Y:S01]  /*63e0*/  ISETP.GE.AND P4, PT, R50, R195.reuse, PT ;  /* 0x000000c33200720c */ /* 0x080fe20003f86270 */
[C---:B------:R-:W-:Y:S01]  /*63f0*/  FFMA.FTZ R164, R0.reuse, R14, R9 ;  /* 0x0000000e00a47223 */ /* 0x040fe20000010009 */
[CC--:B------:R-:W-:Y:S01]  /*6400*/  FFMA.FTZ R61, R0.reuse, R28.reuse, R61 ;  /* 0x0000001c003d7223 */ /* 0x0c0fe2000001003d */
[----:B------:R-:W-:Y:S01]  /*6410*/  FFMA.FTZ R63, R0, R28, R63 ;  /* 0x0000001c003f7223 */ /* 0x000fe2000001003f */
[C---:B------:R-:W-:Y:S01]  /*6420*/  VIADD R14, R10.reuse, 0x69 ;  /* 0x000000690a0e7836 */ /* 0x040fe20000000000 */
[----:B------:R-:W-:Y:S01]  /*6430*/  FSEL R157, R157, -INF , !P6 ;  /* 0xff8000009d9d7808 */ /* 0x000fe20007000000 */
[C---:B------:R-:W-:Y:S01]  /*6440*/  VIADD R28, R10.reuse, 0x68 ;  /* 0x000000680a1c7836 */ /* 0x040fe20000000000 */
[----:B------:R-:W-:Y:S01]  /*6450*/  FSEL R32, R89, -INF , !P4 ;  /* 0xff80000059207808 */ /* 0x000fe20006000000 */
[----:B------:R-:W-:Y:S01]  /*6460*/  MUFU.TANH R9, R112 ;  /* 0x0000007000097308 */ /* 0x000fe20000002400 */
[C---:B------:R-:W-:Y:S01]  /*6470*/  ISETP.GE.AND P6, PT, R33.reuse, R196, PT ;  /* 0x000000c42100720c */ /* 0x040fe20003fc6270 */
[----:B----4-:R-:W-:Y:S01]  /*6480*/  VIADD R30, R10, 0x61 ;  /* 0x000000610a1e7836 */ /* 0x010fe20000000000 */
[----:B------:R-:W-:-:S02]  /*6490*/  ISETP.GE.AND P4, PT, R33, R195, PT ;  /* 0x000000c32100720c */ /* 0x000fc40003f86270 */
[----:B------:R-:W-:Y:S02]  /*64a0*/  FSEL R153, R61, -INF , !P1 ;  /* 0xff8000003d997808 */ /* 0x000fe40004800000 */
[----:B------:R-:W-:Y:S01]  /*64b0*/  FSEL R152, R63, -INF , !P3 ;  /* 0xff8000003f987808 */ /* 0x000fe20005800000 */
[----:B------:R-:W-:Y:S01]  /*64c0*/  MUFU.TANH R113, R113 ;  /* 0x0000007100717308 */ /* 0x000fe20000002400 */
[----:B------:R-:W-:Y:S02]  /*64d0*/  FSEL R163, R15, -INF , !P5 ;  /* 0xff8000000fa37808 */ /* 0x000fe40006800000 */
[C---:B------:R-:W-:Y:S02]  /*64e0*/  ISETP.GE.AND P1, PT, R14.reuse, R196, PT ;  /* 0x000000c40e00720c */ /* 0x040fe40003f26270 */
[----:B------:R-:W-:Y:S02]  /*64f0*/  ISETP.GE.AND P3, PT, R14, R195, PT ;  /* 0x000000c30e00720c */ /* 0x000fe40003f66270 */
[----:B------:R-:W-:Y:S01]  /*6500*/  I2FP.F32.S32 R14, R14 ;  /* 0x0000000e000e7245 */ /* 0x000fe20000201400 */
[----:B------:R-:W2:Y:S01]  /*6510*/  MUFU.TANH R15, R108 ;  /* 0x0000006c000f7308 */ /* 0x000ea20000002400 */
[----:B------:R-:W-:-:S02]  /*6520*/  FSEL R33, R11, -INF , !P6 ;  /* 0xff8000000b217808 */ /* 0x000fc40007000000 */
[----:B------:R-:W-:Y:S01]  /*6530*/  FSEL R164, R164, -INF , !P4 ;  /* 0xff800000a4a47808 */ /* 0x000fe20006000000 */
[CC--:B---3--:R-:W-:Y:S01]  /*6540*/  FFMA.FTZ R25, R0.reuse, R14.reuse, R25 ;  /* 0x0000000e00197223 */ /* 0x0c8fe20000010019 */
[----:B------:R-:W-:Y:S01]  /*6550*/  FSEL R162, R55, -INF , !P2 ;  /* 0xff80000037a27808 */ /* 0x000fe20005000000 */
[----:B-1----:R-:W-:Y:S01]  /*6560*/  FFMA.FTZ R31, R0, R14, R31 ;  /* 0x0000000e001f7223 */ /* 0x002fe2000001001f */
[CC--:B------:R-:W-:Y:S01]  /*6570*/  ISETP.GE.AND P6, PT, R30.reuse, R196.reuse, PT ;  /* 0x000000c41e00720c */ /* 0x0c0fe20003fc6270 */
[----:B------:R-:W1:Y:S01]  /*6580*/  MUFU.TANH R11, R114 ;  /* 0x00000072000b7308 */ /* 0x000e620000002400 */
[-C--:B------:R-:W-:Y:S01]  /*6590*/  ISETP.GE.AND P4, PT, R30, R195.reuse, PT ;  /* 0x000000c31e00720c */ /* 0x080fe20003f86270 */
[----:B------:R-:W-:Y:S01]  /*65a0*/  VIADD R14, R10, 0x78 ;  /* 0x000000780a0e7836 */ /* 0x000fe20000000000 */
[C---:B------:R-:W-:Y:S01]  /*65b0*/  ISETP.GE.AND P5, PT, R28.reuse, R196, PT ;  /* 0x000000c41c00720c */ /* 0x040fe20003fa6270 */
[----:B------:R-:W-:Y:S01]  /*65c0*/  BAR.SYNC.DEFER_BLOCKING 0x0 ;  /* 0x0000000000007b1d */ /* 0x000fe20000010000 */
[----:B------:R-:W-:-:S02]  /*65d0*/  ISETP.GE.AND P2, PT, R28, R195, PT ;  /* 0x000000c31c00720c */ /* 0x000fc40003f46270 */
[----:B------:R-:W-:Y:S02]  /*65e0*/  I2FP.F32.S32 R30, R30 ;  /* 0x0000001e001e7245 */ /* 0x000fe40000201400 */
[----:B------:R-:W-:Y:S01]  /*65f0*/  I2FP.F32.S32 R28, R28 ;  /* 0x0000001c001c7245 */ /* 0x000fe20000201400 */
[----:B------:R-:W3:Y:S01]  /*6600*/  MUFU.TANH R115, R115 ;  /* 0x0000007300737308 */ /* 0x000ee20000002400 */
[----:B------:R-:W-:Y:S01]  /*6610*/  FSEL R145, R25, -INF , !P1 ;  /* 0xff80000019917808 */ /* 0x000fe20004800000 */
[CC--:B------:R-:W-:Y:S01]  /*6620*/  FFMA.FTZ R53, R0.reuse, R30.reuse, R53 ;  /* 0x0000001e00357223 */ /* 0x0c0fe20000010035 */
[C---:B------:R-:W-:Y:S01]  /*6630*/  FFMA.FTZ R57, R0.reuse, R30, R57 ;  /* 0x0000001e00397223 */ /* 0x040fe20000010039 */
[CC--:B------:R-:W-:Y:S01]  /*6640*/  FFMA.FTZ R59, R0.reuse, R28.reuse, R59 ;  /* 0x0000001c003b7223 */ /* 0x0c0fe2000001003b */
[----:B------:R-:W-:Y:S01]  /*6650*/  FFMA.FTZ R27, R0, R28, R27 ;  /* 0x0000001c001b7223 */ /* 0x000fe2000001001b */
[C---:B------:R-:W-:Y:S01]  /*6660*/  VIADD R30, R10.reuse, 0x70 ;  /* 0x000000700a1e7836 */ /* 0x040fe20000000000 */
[----:B------:R-:W-:Y:S01]  /*6670*/  FSEL R142, R31, -INF , !P3 ;  /* 0xff8000001f8e7808 */ /* 0x000fe20005800000 */
[----:B------:R-:W-:Y:S01]  /*6680*/  VIADD R28, R10, 0x71 ;  /* 0x000000710a1c7836 */ /* 0x000fe20000000000 */
[C---:B------:R-:W-:Y:S01]  /*6690*/  ISETP.GE.AND P1, PT, R14.reuse, R196, PT ;  /* 0x000000c40e00720c */ /* 0x040fe20003f26270 */
[----:B------:R4:W-:Y:S01]  /*66a0*/  MUFU.TANH R25, R8 ;  /* 0x0000000800197308 */ /* 0x0009e20000002400 */
[----:B------:R-:W-:-:S02]  /*66b0*/  ISETP.GE.AND P3, PT, R14, R195, PT ;  /* 0x000000c30e00720c */ /* 0x000fc40003f66270 */
[----:B------:R-:W-:Y:S02]  /*66c0*/  I2FP.F32.S32 R14, R14 ;  /* 0x0000000e000e7245 */ /* 0x000fe40000201400 */
[----:B------:R-:W-:Y:S02]  /*66d0*/  FSEL R151, R53, -INF , !P6 ;  /* 0xff80000035977808 */ /* 0x000fe40007000000 */
[----:B------:R-:W-:Y:S01]  /*66e0*/  FSEL R150, R57, -INF , !P4 ;  /* 0xff80000039967808 */ /* 0x000fe20006000000 */
[----:B------:R-:W3:Y:S01]  /*66f0*/  MUFU.TANH R53, R110 ;  /* 0x0000006e00357308 */ /* 0x000ee20000002400 */
[----:B------:R-:W-:Y:S01]  /*6700*/  FSEL R147, R59, -INF , !P5 ;  /* 0xff8000003b937808 */ /* 0x000fe20006800000 */
[----:B--2---:R-:W-:Y:S01]  /*6710*/  FFMA.FTZ R15, R0, R14, R15 ;  /* 0x0000000e000f7223 */ /* 0x004fe2000001000f */
[----:B------:R-:W-:Y:S02]  /*6720*/  FSEL R146, R27, -INF , !P2 ;  /* 0xff8000001b927808 */ /* 0x000fe40005000000 */
[----:B------:R-:W-:-:S02]  /*6730*/  ISETP.GE.AND P6, PT, R30, R196, PT ;  /* 0x000000c41e00720c */ /* 0x000fc40003fc6270 */
[-C--:B------:R-:W-:Y:S01]  /*6740*/  ISETP.GE.AND P4, PT, R30, R195.reuse, PT ;  /* 0x000000c31e00720c */ /* 0x080fe20003f86270 */
[----:B------:R-:W2:Y:S01]  /*6750*/  MUFU.TANH R109, R109 ;  /* 0x0000006d006d7308 */ /* 0x000ea20000002400 */
[----:B------:R-:W-:Y:S01]  /*6760*/  ISETP.GE.AND P5, PT, R28, R196, PT ;  /* 0x000000c41c00720c */ /* 0x000fe20003fa6270 */
[----:B----4-:R-:W-:Y:S01]  /*6770*/  VIADD R8, R10, 0x79 ;  /* 0x000000790a087836 */ /* 0x010fe20000000000 */
[----:B------:R-:W-:Y:S02]  /*6780*/  ISETP.GE.AND P2, PT, R28, R195, PT ;  /* 0x000000c31c00720c */ /* 0x000fe40003f46270 */
[----:B------:R-:W-:Y:S02]  /*6790*/  I2FP.F32.S32 R30, R30 ;  /* 0x0000001e001e7245 */ /* 0x000fe40000201400 */
[----:B------:R-:W-:Y:S01]  /*67a0*/  I2FP.F32.S32 R28, R28 ;  /* 0x0000001c001c7245 */ /* 0x000fe20000201400 */
[----:B------:R-:W4:Y:S01]  /*67b0*/  MUFU.TANH R111, R111 ;  /* 0x0000006f006f7308 */ /* 0x000f220000002400 */
[----:B------:R-:W-:Y:S01]  /*67c0*/  FSEL R137, R15, -INF , !P1 ;  /* 0xff8000000f897808 */ /* 0x000fe20004800000 */
[CC--:B------:R-:W-:Y:S01]  /*67d0*/  FFMA.FTZ R9, R0.reuse, R30.reuse, R9 ;  /* 0x0000001e00097223 */ /* 0x0c0fe20000010009 */
[C---:B-1----:R-:W-:Y:S01]  /*67e0*/  FFMA.FTZ R11, R0.reuse, R30, R11 ;  /* 0x0000001e000b7223 */ /* 0x042fe2000001000b */
[CC--:B------:R-:W-:Y:S01]  /*67f0*/  FFMA.FTZ R113, R0.reuse, R28.reuse, R113 ;  /* 0x0000001c00717223 */ /* 0x0c0fe20000010071 */
[----:B---3--:R-:W-:Y:S01]  /*6800*/  FFMA.FTZ R115, R0, R28, R115 ;  /* 0x0000001c00737223 */ /* 0x008fe20000010073 */
[----:B------:R-:W-:Y:S01]  /*6810*/  ISETP.GE.AND P1, PT, R192, 0x2, PT ;  /* 0x00000002c000780c */ /* 0x000fe20003f26270 */
[----:B------:R-:W-:Y:S01]  /*6820*/  FFMA.FTZ R53, R0, R14, R53 ;  /* 0x0000000e00357223 */ /* 0x000fe20000010035 */
        /* <DEDUP_REMOVED lines=8> */
[----:B------:R-:W-:Y:S02]  /*68b0*/  I2FP.F32.S32 R10, R10 ;  /* 0x0000000a000a7245 */ /* 0x000fe40000201400 */
[----:B------:R-:W-:Y:S02]  /*68c0*/  I2FP.F32.S32 R8, R8 ;  /* 0x0000000800087245 */ /* 0x000fe40000201400 */
[----:B------:R-:W-:Y:S01]  /*68d0*/  FSEL R134, R53, -INF , !P3 ;  /* 0xff80000035867808 */ /* 0x000fe20005800000 */
[CC--:B------:R-:W-:Y:S01]  /*68e0*/  FFMA.FTZ R3, R0.reuse, R10.reuse, R3 ;  /* 0x0000000a00037223 */ /* 0x0c0fe20000010003 */
[C---:B------:R-:W-:Y:S01]  /*68f0*/  FFMA.FTZ R28, R0.reuse, R10, R25 ;  /* 0x0000000a001c7223 */ /* 0x040fe20000010019 */
[CC--:B--2---:R-:W-:Y:S01]  /*6900*/  FFMA.FTZ R109, R0.reuse, R8.reuse, R109 ;  /* 0x00000008006d7223 */ /* 0x0c4fe2000001006d */
[----:B----4-:R-:W-:-:S02]  /*6910*/  FFMA.FTZ R111, R0, R8, R111 ;  /* 0x00000008006f7223 */ /* 0x010fc4000001006f */
        /* <DEDUP_REMOVED lines=54> */
[----:B------:R-:W-:Y:S01]  /*6c80*/  IMAD R8, R9, R189, R8 ;  /* 0x000000bd09087224 */ /* 0x000fe200078e0208 */
        /* <DEDUP_REMOVED lines=10> */
.L_x_2596:
[----:B------:R-:W-:-:S04]  /*6d30*/  LEA R27, -R188, RZ, 0x7 ;  /* 0x000000ffbc1b7211 */ /* 0x000fc800078e39ff */
[----:B------:R-:W-:-:S07]  /*6d40*/  SHF.R.S32.HI R30, RZ, 0x1f, R27 ;  /* 0x0000001fff1e7819 */ /* 0x000fce000001141b */
.L_x_2597:
        /* <DEDUP_REMOVED lines=36> */
[--C-:B------:R-:W-:Y:S01]  /*6f90*/  @!P3 IMAD.X R52, R44, 0x1, R193.reuse, P5 ;  /* 0x000000012c34b824 */ /* 0x100fe200028e06c1 */
[----:B-----5:R-:W-:Y:S01]  /*6fa0*/  @!P3 LEA R58, P5, R53, R14, 0x1 ;  /* 0x0000000e353ab211 */ /* 0x020fe200078a08ff */
[----:B------:R-:W4:Y:S01]  /*6fb0*/  @!P4 LDC.64 R2, c[0x0][0x218] ;  /* 0x00008600ff02cb82 */ /* 0x000f220000000a00 */
[----:B------:R-:W-:Y:S01]  /*6fc0*/  IMAD.X R44, R218, 0x1, R44, P2 ;  /* 0x00000001da2c7824 */ /* 0x000fe200010e062c */
[----:B------:R-:W-:Y:S01]  /*6fd0*/  @!P4 IADD3 R50, P2, R31, R194, RZ ;  /* 0x000000c21f32c210 */ /* 0x000fe20007f5e0ff */
[----:B------:R2:W-:Y:S01]  /*6fe0*/  @P4 STS.128 [R223+0x4800], RZ ;  /* 0x004800ffdf004388 */ /* 0x0005e20000000c00 */
[----:B------:R-:W-:Y:S02]  /*6ff0*/  @!P3 LEA.HI.X R59, R53, R15, R52, 0x1, P5 ;  /* 0x0000000f353bb211 */ /* 0x000fe400028f0c34 */
[----:B------:R-:W-:Y:S01]  /*7000*/  IADD3 R57, P5, R219, R31, RZ ;  /* 0x0000001fdb397210 */ /* 0x000fe20007fbe0ff */
[--C-:B------:R-:W-:Y:S01]  /*7010*/  @!P4 IMAD.X R52, R44, 0x1, R193.reuse, P2 ;  /* 0x000000012c34c824 */ /* 0x100fe200010e06c1 */
[C---:B-1----:R-:W-:Y:S01]  /*7020*/  @!P4 LEA R60, P2, R50.reuse, R10, 0x1 ;  /* 0x0000000a323cc211 */ /* 0x042fe200078408ff */
[----:B------:R-:W1:Y:S01]  /*7030*/  @!P3 LDC.64 R14, c[0x0][0x218] ;  /* 0x00008600ff0ebb82 */ /* 0x000e620000000a00 */
        /* <DEDUP_REMOVED lines=9> */
[----:B------:R-:W5:Y:S02]  /*70d0*/  @!P4 LDC.64 R10, c[0x0][0x218] ;  /* 0x00008600ff0acb82 */ /* 0x000f640000000a00 */
[--C-:B------:R-:W-:Y:S01]  /*70e0*/  @!P3 IMAD.X R44, R44, 0x1, R193.reuse, P2 ;  /* 0x000000012c2cb824 */ /* 0x100fe200010e06c1 */
[----:B---3--:R-:W-:Y:S01]  /*70f0*/  @!P3 LEA R64, P2, R31, R8, 0x1 ;  /* 0x000000081f40b211 */ /* 0x008fe200078408ff */
[----:B------:R-:W-:Y:S01]  /*7100*/  @!P4 IMAD.X R8, R50, 0x1, R193, P5 ;  /* 0x000000013208c824 */ /* 0x000fe200028e06c1 */
[----:B------:R-:W-:Y:S01]  /*7110*/  @!PT LDS RZ, [RZ] ;  /* 0x00000000fffff984 */ /* 0x000fe20000000800 */
[----:B------:R-:W-:Y:S01]  /*7120*/  @!PT LDS RZ, [RZ] ;  /* 0x00000000fffff984 */ /* 0x000fe20000000800 */
[----:B------:R-:W-:Y:S01]  /*7130*/  @!PT LDS RZ, [RZ] ;  /* 0x00000000fffff984 */ /* 0x000fe20000000800 */
[----:B------:R5:W-:Y:S01]  /*7140*/  @!P3 LDGSTS.E.BYPASS.LTC128B.128 [R223+0x8800], desc[UR12][R58.64+0x80] ;  /* 0x088000803adfbfae */ /* 0x000be2000b901d4c */
[----:B----4-:R-:W-:-:S02]  /*7150*/  @!P4 LEA R54, P5, R52, R2, 0x1 ;  /* 0x000000023436c211 */ /* 0x010fc400078a08ff */
[----:B------:R-:W-:Y:S01]  /*7160*/  @!P3 LEA.HI.X R65, R31, R9, R44, 0x1, P2 ;  /* 0x000000091f41b211 */ /* 0x000fe200010f0c2c */
[----:B------:R2:W-:Y:S01]  /*7170*/  @P4 STS.128 [R223+0x5000], RZ ;  /* 0x005000ffdf004388 */ /* 0x0005e20000000c00 */
        /* <DEDUP_REMOVED lines=12> */
[----:B------:R-:W1:Y:S01]  /*7240*/  @!P4 LDC.64 R2, c[0x0][0x218] ;  /* 0x00008600ff02cb82 */ /* 0x000e620000000a00 */
        /* <DEDUP_REMOVED lines=8> */
[----:B------:R-:W4:Y:S01]  /*72d0*/  @!P3 LDC.64 R14, c[0x0][0x218] ;  /* 0x00008600ff0ebb82 */ /* 0x000f220000000a00 */
[C---:B-----5:R-:W-:Y:S01]  /*72e0*/  @!P4 LEA R58, P2, R44.reuse, R10, 0x1 ;  /* 0x0000000a2c3ac211 */ /* 0x060fe200078408ff */
[----:B------:R2:W-:Y:S03]  /*72f0*/  @P4 STS.128 [R223+0x5800], RZ ;  /* 0x005800ffdf004388 */ /* 0x0005e60000000c00 */
[----:B------:R-:W-:Y:S01]  /*7300*/  @!P4 LEA.HI.X R59, R44, R11, R56, 0x1, P2 ;  /* 0x0000000b2c3bc211 */ /* 0x000fe200010f0c38 */
[----:B------:R-:W-:Y:S01]  /*7310*/  IMAD.X R44, R218, 0x1, R50, P5 ;  /* 0x00000001da2c7824 */ /* 0x000fe200028e0632 */
[-C--:B------:R-:W-:Y:S01]  /*7320*/  @!P3 IADD3 R56, P2, R57, R194.reuse, RZ ;  /* 0x000000c23938b210 */ /* 0x080fe20007f5e0ff */
[----:B------:R-:W5:Y:S01]  /*7330*/  @!P4 LDC.64 R10, c[0x0][0x218] ;  /* 0x00008600ff0acb82 */ /* 0x000f620000000a00 */
        /* <DEDUP_REMOVED lines=8> */
[----:B-1----:R-:W-:Y:S01]  /*73c0*/  @!P4 LEA R62, P5, R57, R2, 0x1 ;  /* 0x00000002393ec211 */ /* 0x002fe200078a08ff */
        /* <DEDUP_REMOVED lines=13> */
[----:B------:R-:W3:Y:S01]  /*74a0*/  @!P4 LDC.64 R2, c[0x0][0x218] ;  /* 0x00008600ff02cb82 */ /* 0x000ee20000000a00 */
[----:B------:R-:W-:Y:S01]  /*74b0*/  IMAD.X R44, R218, 0x1, R44, P5 ;  /* 0x00000001da2c7824 */ /* 0x000fe200028e062c */
[----:B----4-:R-:W-:Y:S01]  /*74c0*/  @!P3 LEA R64, P5, R50, R14, 0x1 ;  /* 0x0000000e3240b211 */ /* 0x010fe200078a08ff */
[----:B------:R-:W-:Y:S01]  /*74d0*/  @!PT LDS RZ, [RZ] ;  /* 0x00000000fffff984 */ /* 0x000fe20000000800 */
[----:B------:R-:W-:Y:S01]  /*74e0*/  @!PT LDS RZ, [RZ] ;  /* 0x00000000fffff984 */ /* 0x000fe20000000800 */
[----:B------:R-:W-:Y:S01]  /*74f0*/  @!PT LDS RZ, [RZ] ;  /* 0x00000000fffff984 */ /* 0x000fe20000000800 */
[----:B------:R2:W-:Y:S02]  /*7500*/  @!P4 LDGSTS.E.BYPASS.LTC128B.128 [R223+0x6000], desc[UR12][R58.64] ;  /* 0x060000003adfcfae */ /* 0x0005e4000b901d4c */
[----:B------:R-:W-:Y:S01]  /*7510*/  @!P4 IMAD.X R14, R44, 0x1, R193, P2 ;  /* 0x000000012c0ec824 */ /* 0x000fe200010e06c1 */
[----:B------:R-:W-:Y:S01]  /*7520*/  @!P3 LEA.HI.X R65, R50, R15, R31, 0x1, P5 ;  /* 0x0000000f3241b211 */ /* 0x000fe200028f0c1f */
[----:B------:R2:W-:Y:S01]  /*7530*/  @P3 STS.128 [R223+0xa000], RZ ;  /* 0x00a000ffdf003388 */ /* 0x0005e20000000c00 */
[----:B-----5:R-:W-:-:S02]  /*7540*/  @!P4 LEA R54, P2, R56, R10, 0x1 ;  /* 0x0000000a3836c211 */ /* 0x020fc400078408ff */
        /* <DEDUP_REMOVED lines=45> */
[----:B--2---:R-:W-:-:S04]  /*7820*/  LEA R2, P2, R15, UR8, 0x1 ;  /* 0x000000080f027c11 */ /* 0x004fc8000f8408ff */
[----:B------:R-:W-:-:S05]  /*7830*/  LEA.HI.X R3, R15, UR9, R10, 0x1, P2 ;  /* 0x000000090f037c11 */ /* 0x000fca00090f0c0a */
[----:B------:R-:W-:Y:S01]  /*7840*/  @!PT LDS RZ, [RZ] ;  /* 0x00000000fffff984 */ /* 0x000fe20000000800 */
[----:B------:R-:W-:Y:S01]  /*7850*/  @!PT LDS RZ, [RZ] ;  /* 0x00000000fffff984 */ /* 0x000fe20000000800 */
[----:B------:R-:W-:Y:S01]  /*7860*/  @!PT LDS RZ, [RZ] ;  /* 0x00000000fffff984 */ /* 0x000fe20000000800 */
[----:B------:R1:W-:Y:S04]  /*7870*/  LDGSTS.E.BYPASS.LTC128B.128 [R223+0xb800], desc[UR12][R2.64+0x80] ;  /* 0x0b80008002df7fae */ /* 0x0003e8000b901d4c */
.L_x_2599:
[----:B------:R-:W-:Y:S05]  /*7880*/  BSYNC B0 ;  /* 0x0000000000007941 */ /* 0x000fea0003800000 */
.L_x_2598:
[----:B------:R-:W0:Y:S01]  /*7890*/  LDGDEPBAR ;  /* 0x00000000000079af */ /* 0x000e220000000000 */
[----:B------:R-:W-:-:S04]  /*78a0*/  IADD3 R194, P2, R27, R194, RZ ;  /* 0x000000c21bc27210 */ /* 0x000fc80007f5e0ff */
[----:B------:R-:W-:-:S09]  /*78b0*/  IADD3.X R193, R30, R193, RZ, P2, !PT ;  /* 0x000000c11ec17210 */ /* 0x000fd200017fe4ff */
.L_x_2595:
        /* <DEDUP_REMOVED lines=80> */
[----:B------:R-:W-:Y:S01]  /*7dc0*/  LDSM.16.MT88.4 R76, [R205+0x10000] ;  /* 0x01000000cd4c783b */ /* 0x000fe20000004200 */
[----:B-1----:R-:W-:-:S02]  /*7dd0*/  FMNMX.FTZ R3, R8, R3, !PT ;  /* 0x0000000308037209 */ /* 0x002fc40007810000 */
[----:B--2---:R-:W-:-:S03]  /*7de0*/  FMNMX.FTZ R2, R9, R2, !PT ;  /* 0x0000000209027209 */ /* 0x004fc60007810000 */
[C---:B------:R-:W-:Y:S01]  /*7df0*/  FMUL.FTZ R140, R3.reuse, UR11 ;  /* 0x0000000b038c7c20 */ /* 0x040fe20008410000 */
[----:B------:R-:W-:Y:S01]  /*7e00*/  FSETP.NEU.FTZ.AND P2, PT, R3, -INF , PT ;  /* 0xff8000000300780b */ /* 0x000fe20003f5d000 */
[----:B------:R-:W1:Y:S01]  /*7e10*/  LDSM.16.MT88.4 R8, [R206+0xc800] ;  /* 0x00c80000ce08783b */ /* 0x000e620000004200 */
[----:B------:R-:W-:Y:S02]  /*7e20*/  FMUL.FTZ R133, R2, UR11 ;  /* 0x0000000b02857c20 */ /* 0x000fe40008410000 */
        /* <DEDUP_REMOVED lines=20> */
[----:B------:R-:W4:Y:S01]  /*7f70*/  MUFU.EX2 R66, R66 ;  /* 0x0000004200427308 */ /* 0x000f220000000800 */
[----:B------:R-:W5:Y:S01]  /*7f80*/  LDSM.16.MT88.4 R16, [R205+0xc800] ;  /* 0x00c80000cd10783b */ /* 0x000f620000004200 */
[--C-:B------:R-:W-:Y:S01]  /*7f90*/  FFMA.FTZ R52, R12, UR11, -R133.reuse ;  /* 0x0000000b0c347c23 */ /* 0x100fe20008010885 */
[--C-:B------:R-:W-:Y:S01]  /*7fa0*/  FFMA.FTZ R50, R49, UR11, -R140.reuse ;  /* 0x0000000b31327c23 */ /* 0x100fe2000801088c */
[--C-:B------:R-:W-:Y:S01]  /*7fb0*/  FFMA.FTZ R49, R48, UR11, -R133.reuse ;  /* 0x0000000b30317c23 */ /* 0x100fe20008010885 */
[----:B------:R-:W5:Y:S01]  /*7fc0*/  LDSM.16.MT88.4 R28, [R204+0x10000] ;  /* 0x01000000cc1c783b */ /* 0x000f620000004200 */
[--C-:B------:R-:W-:Y:S01]  /*7fd0*/  FFMA.FTZ R44, R43, UR11, -R140.reuse ;  /* 0x0000000b2b2c7c23 */ /* 0x100fe2000801088c */
[--C-:B------:R-:W-:Y:S01]  /*7fe0*/  FFMA.FTZ R48, R46, UR11, -R133.reuse ;  /* 0x0000000b2e307c23 */ /* 0x100fe20008010885 */
[----:B------:R-:W-:Y:S01]  /*7ff0*/  MUFU.EX2 R62, R62 ;  /* 0x0000003e003e7308 */ /* 0x000fe20000000800 */
[----:B------:R-:W5:Y:S01]  /*8000*/  LDSM.16.MT88.4 R4, [R208+0x10800] ;  /* 0x01080000d004783b */ /* 0x000f620000004200 */
[--C-:B------:R-:W-:Y:S01]  /*8010*/  FFMA.FTZ R51, R51, UR11, -R140.reuse ;  /* 0x0000000b33337c23 */ /* 0x100fe2000801088c */
[--C-:B------:R-:W-:Y:S01]  /*8020*/  FFMA.FTZ R47, R47, UR11, -R140.reuse ;  /* 0x0000000b2f2f7c23 */ /* 0x100fe2000801088c */
[--C-:B------:R-:W-:Y:S01]  /*8030*/  FFMA.FTZ R46, R42, UR11, -R133.reuse ;  /* 0x0000000b2a2e7c23 */ /* 0x100fe20008010885 */
[----:B------:R-:W-:Y:S01]  /*8040*/  LDSM.16.MT88.4 R20, [R204+0xc800] ;  /* 0x00c80000cc14783b */ /* 0x000fe20000004200 */
        /* <DEDUP_REMOVED lines=43> */
[----:B------:R-:W-:Y:S01]  /*8300*/  FADD.FTZ R67, R67, R66 ;  /* 0x0000004243437221 */ /* 0x000fe20000010000 */
[----:B------:R-:W-:Y:S01]  /*8310*/  FADD.FTZ R64, R64, R65 ;  /* 0x0000004140407221 */ /* 0x000fe20000010000 */
[----:B------:R-:W-:Y:S01]  /*8320*/  FFMA.FTZ R239, R132, UR11, -R133 ;  /* 0x0000000b84ef7c23 */ /* 0x000fe20008010885 */
[----:B------:R-:W-:Y:S01]  /*8330*/  LEA R236, P2, R194, UR8, 0x1 ;  /* 0x00000008c2ec7c11 */ /* 0x000fe2000f8408ff */
[----:B------:R-:W-:-:S03]  /*8340*/  FADD.FTZ R62, R62, R67 ;  /* 0x000000433e3e7221 */ /* 0x000fc60000010000 */
[----:B------:R-:W4:Y:S01]  /*8350*/  MUFU.EX2 R57, R57 ;  /* 0x0000003900397308 */ /* 0x000f220000000800 */
[----:B---3--:R-:W-:Y:S01]  /*8360*/  F2FP.BF16.F32.PACK_AB R71, R60, R63 ;  /* 0x0000003f3c47723e */ /* 0x008fe200000010ff */
[----:B------:R-:W-:Y:S01]  /*8370*/  FADD.FTZ R63, R63, R64 ;  /* 0x000000403f3f7221 */ /* 0x000fe20000010000 */
[----:B------:R-:W-:Y:S01]  /*8380*/  FADD.FTZ R61, R61, R62 ;  /* 0x0000003e3d3d7221 */ /* 0x000fe20000010000 */
[----:B------:R-:W-:Y:S02]  /*8390*/  LEA.HI.X R237, R194, UR9, R193, 0x1, P2 ;  /* 0x00000009c2ed7c11 */ /* 0x000fe400090f0cc1 */
[----:B------:R-:W-:Y:S02]  /*83a0*/  FADD.FTZ R60, R60, R63 ;  /* 0x0000003f3c3c7221 */ /* 0x000fe40000010000 */
[C---:B------:R-:W-:Y:S01]  /*83b0*/  HMMA.16816.F32.BF16 R120, R68.reuse, R116, RZ ;  /* 0x000000744478723c */ /* 0x040fe200000418ff */
[----:B------:R-:W-:Y:S05]  /*83c0*/  MUFU.EX2 R56, R56 ;  /* 0x0000003800387308 */ /* 0x000fea0000000800 */
[C---:B------:R-:W-:Y:S03]  /*83d0*/  HMMA.16816.F32.BF16 R116, R68.reuse, R118, RZ ;  /* 0x000000764474723c */ /* 0x040fe600000418ff */
[----:B------:R-:W3:Y:S01]  /*83e0*/  MUFU.EX2 R53, R53 ;  /* 0x0000003500357308 */ /* 0x000ee20000000800 */
[C---:B----4-:R-:W-:Y:S01]  /*83f0*/  F2FP.BF16.F32.PACK_AB R12, R57.reuse, R58 ;  /* 0x0000003a390c723e */ /* 0x050fe200000010ff */
[----:B------:R-:W-:Y:S01]  /*8400*/  FADD.FTZ R58, R58, R61 ;  /* 0x0000003d3a3a7221 */ /* 0x000fe20000010000 */
[----:B------:R-:W-:Y:S03]  /*8410*/  HMMA.16816.F32.BF16 R128, R68, R124, RZ ;  /* 0x0000007c4480723c */ /* 0x000fe600000418ff */
[----:B------:R-:W-:-:S02]  /*8420*/  FADD.FTZ R57, R57, R58 ;  /* 0x0000003a39397221 */ /* 0x000fc40000010000 */
[----:B------:R-:W-:Y:S01]  /*8430*/  MUFU.EX2 R59, R59 ;  /* 0x0000003b003b7308 */ /* 0x000fe20000000800 */
[C---:B------:R-:W-:Y:S06]  /*8440*/  HMMA.16816.F32.BF16 R112, R68.reuse, R108, RZ ;  /* 0x0000006c4470723c */ /* 0x040fec00000418ff */
[----:B------:R-:W-:Y:S01]  /*8450*/  HMMA.16816.F32.BF16 R124, R68, R126, RZ ;  /* 0x0000007e447c723c */ /* 0x000fe200000418ff */
[----:B------:R-:W4:Y:S01]  /*8460*/  MUFU.EX2 R54, R54 ;  /* 0x0000003600367308 */ /* 0x000f220000000800 */
[----:B---3--:R-:W-:Y:S01]  /*8470*/  F2FP.BF16.F32.PACK_AB R14, R53, R56 ;  /* 0x00000038350e723e */ /* 0x008fe200000010ff */
[----:B------:R-:W-:-:S03]  /*8480*/  FADD.FTZ R56, R56, R57 ;  /* 0x0000003938387221 */ /* 0x000fc60000010000 */
[C---:B------:R-:W-:Y:S01]  /*8490*/  HMMA.16816.F32.BF16 R108, R68.reuse, R110, RZ ;  /* 0x0000006e446c723c */ /* 0x040fe200000418ff */
[----:B------:R-:W-:Y:S02]  /*84a0*/  FADD.FTZ R56, R53, R56 ;  /* 0x0000003835387221 */ /* 0x000fe40000010000 */
[----:B------:R-:W-:Y:S03]  /*84b0*/  MUFU.EX2 R55, R55 ;  /* 0x0000003700377308 */ /* 0x000fe60000000800 */
[C---:B------:R-:W-:Y:S05]  /*84c0*/  HMMA.16816.F32.BF16 R96, R68.reuse, R92, RZ ;  /* 0x0000005c4460723c */ /* 0x040fea00000418ff */
[----:B------:R-:W3:Y:S01]  /*84d0*/  MUFU.EX2 R52, R52 ;  /* 0x0000003400347308 */ /* 0x000ee20000000800 */
[----:B----4-:R-:W-:Y:S01]  /*84e0*/  F2FP.BF16.F32.PACK_AB R13, R54, R59 ;  /* 0x0000003b360d723e */ /* 0x010fe200000010ff */
        /* <DEDUP_REMOVED lines=20> */
[C---:B-----5:R-:W-:Y:S01]  /*8630*/  HMMA.16816.F32.BF16 R112, R12.reuse, R16, R112 ;  /* 0x000000100c70723c */ /* 0x060fe20000041870 */
        /* <DEDUP_REMOVED lines=71> */
[C---:B------:R-:W-:Y:S01]  /*8ab0*/  HMMA.16816.F32.BF16 R104, R24.reuse, R16, R104 ;  /* 0x000000101868723c */ /* 0x040fe20000041868 */
[----:B------:R-:W-:Y:S05]  /*8ac0*/  MUFU.EX2 R165, R165 ;  /* 0x000000a500a57308 */ /* 0x000fea0000000800 */
[C---:B------:R-:W-:Y:S01]  /*8ad0*/  HMMA.16816.F32.BF16 R100, R24.reuse, R18, R100 ;  /* 0x000000121864723c */ /* 0x040fe20000041864 */
[----:B------:R-:W2:Y:S02]  /*8ae0*/  LDSM.16.MT88.4 R16, [R204+0xd800] ;  /* 0x00d80000cc10783b */ /* 0x000ea40000004200 */
        /* <DEDUP_REMOVED lines=19> */
[----:B---3--:R-:W-:Y:S01]  /*8c20*/  HMMA.16816.F32.BF16 R128, R8, R20, R128 ;  /* 0x000000140880723c */ /* 0x008fe20000041880 */
[----:B------:R-:W-:-:S05]  /*8c30*/  FADD.FTZ R148, R148, R143 ;  /* 0x0000008f94947221 */ /* 0x000fca0000010000 */
[C---:B------:R-:W-:Y:S01]  /*8c40*/  HMMA.16816.F32.BF16 R124, R8.reuse, R22, R124 ;  /* 0x00000016087c723c */ /* 0x040fe2000004187c */
[----:B------:R-:W3:Y:S01]  /*8c50*/  LDSM.16.MT88.4 R20, [R206+0x11800] ;  /* 0x01180000ce14783b */ /* 0x000ee20000004200 */
[----:B------:R-:W3:Y:S04]  /*8c60*/  MUFU.EX2 R167, R167 ;  /* 0x000000a700a77308 */ /* 0x000ee80000000800 */
        /* <DEDUP_REMOVED lines=13> */
[C---:B-1----:R-:W-:Y:S01]  /*8d40*/  HMMA.16816.F32.BF16 R96, R8.reuse, R28, R96 ;  /* 0x0000001c0860723c */ /* 0x042fe20000041860 */
[----:B------:R-:W-:Y:S05]  /*8d50*/  MUFU.EX2 R145, R145 ;  /* 0x0000009100917308 */ /* 0x000fea0000000800 */
[C---:B------:R-:W-:Y:S01]  /*8d60*/  HMMA.16816.F32.BF16 R92, R8.reuse, R30, R92 ;  /* 0x0000001e085c723c */ /* 0x040fe2000004185c */
[----:B------:R-:W-:Y:S02]  /*8d70*/  LDSM.16.MT88.4 R28, [R206+0x12000] ;  /* 0x01200000ce1c783b */ /* 0x000fe40000004200 */
[----:B------:R-:W1:Y:S03]  /*8d80*/  MUFU.EX2 R150, R150 ;  /* 0x0000009600967308 */ /* 0x000e660000000800 */
        /* <DEDUP_REMOVED lines=23> */
[C---:B--2---:R-:W-:Y:S06]  /*8f00*/  HMMA.16816.F32.BF16 R120, R20.reuse, R16, R120 ;  /* 0x000000101478723c */ /* 0x044fec0000041878 */
[C---:B------:R-:W-:Y:S01]  /*8f10*/  HMMA.16816.F32.BF16 R116, R20.reuse, R18, R116 ;  /* 0x000000121474723c */ /* 0x040fe20000041874 */
[----:B------:R-:W2:Y:S05]  /*8f20*/  LDSM.16.MT88.4 R16, [R208+0xe800] ;  /* 0x00e80000d010783b */ /* 0x000eaa0000004200 */
        /* <DEDUP_REMOVED lines=18> */
[----:B--2---:R-:W-:Y:S01]  /*9050*/  HMMA.16816.F32.BF16 R128, R28, R16, R128 ;  /* 0x000000101c80723c */ /* 0x004fe20000041880 */
[----:B------:R-:W-:-:S05]  /*9060*/  FADD.FTZ R164, R167, R164 ;  /* 0x000000a4a7a47221 */ /* 0x000fca0000010000 */
[C---:B------:R-:W-:Y:S01]  /*9070*/  HMMA.16816.F32.BF16 R124, R28.reuse, R18, R124 ;  /* 0x000000121c7c723c */ /* 0x040fe2000004187c */
[----:B------:R-:W2:Y:S05]  /*9080*/  LDSM.16.MT88.4 R16, [R206+0x12800] ;  /* 0x01280000ce10783b */ /* 0x000eaa0000004200 */
        /* <DEDUP_REMOVED lines=17> */
[----:B------:R-:W-:Y:S01]  /*91a0*/  HMMA.16816.F32.BF16 R84, R28, R18, R84 ;  /* 0x000000121c54723c */ /* 0x000fe20000041854 */
[----:B------:R-:W-:-:S02]  /*91b0*/  F2FP.BF16.F32.PACK_AB R16, R162, R153 ;  /* 0x00000099a210723e */ /* 0x000fc400000010ff */
[----:B------:R-:W-:-:S03]  /*91c0*/  F2FP.BF16.F32.PACK_AB R17, R150, R145 ;  /* 0x000000919611723e */ /* 0x000fc600000010ff */
[----:B-1----:R-:W-:Y:S01]  /*91d0*/  HMMA.16816.F32.BF16 R80, R28, R12, R80 ;  /* 0x0000000c1c50723c */ /* 0x002fe20000041850 */
[----:B------:R-:W-:Y:S02]  /*91e0*/  F2FP.BF16.F32.PACK_AB R18, R168, R147 ;  /* 0x00000093a812723e */ /* 0x000fe400000010ff */
[----:B---3--:R-:W-:-:S03]  /*91f0*/  F2FP.BF16.F32.PACK_AB R19, R151, R146 ;  /* 0x000000929713723e */ /* 0x008fc600000010ff */
        /* <DEDUP_REMOVED lines=159> */
.L_x_2601:
[----:B------:R-:W-:-:S04]  /*9bf0*/  LEA R8, -R190, RZ, 0x7 ;  /* 0x000000ffbe087211 */ /* 0x000fc800078e39ff */
[----:B------:R-:W-:-:S07]  /*9c00*/  SHF.R.S32.HI R5, RZ, 0x1f, R8 ;  /* 0x0000001fff057819 */ /* 0x000fce0000011408 */
.L_x_2602:
        /* <DEDUP_REMOVED lines=100> */
[----:B------:R-:W-:-:S02]  /*a250*/  @!P2 LEA R8, P4, R9, R180, 0x1 ;  /* 0x000000b40908a211 */ /* 0x000fc400078808ff */
[----:B------:R-:W-:Y:S01]  /*a260*/  @!P1 LEA R34, P3, R38, UR6, 0x1 ;  /* 0x0000000626229c11 */ /* 0x000fe2000f8608ff */
[----:B------:R-:W-:Y:S01]  /*a270*/  @P2 STS.128 [R223+0xe000], RZ ;  /* 0x00e000ffdf002388 */ /* 0x000fe20000000c00 */
[----:B------:R-:W-:Y:S02]  /*a280*/  @!P1 LEA.HI.X R27, R4, UR7, R5, 0x1, P5 ;  /* 0x00000007041b9c11 */ /* 0x000fe4000a8f0c05 */
[----:B------:R-:W-:Y:S01]  /*a290*/  @!P2 LEA.HI.X R9, R9, R181, R6, 0x1, P4 ;  /* 0x000000b50909a211 */ /* 0x000fe200020f0c06 */
[----:B------:R-:W-:Y:S01]  /*a2a0*/  @!PT LDS RZ, [RZ] ;  /* 0x00000000fffff984 */ /* 0x000fe20000000800 */
[----:B------:R-:W-:Y:S01]  /*a2b0*/  @!PT LDS RZ, [RZ] ;  /* 0x00000000fffff984 */ /* 0x000fe20000000800 */
[----:B------:R-:W-:Y:S01]  /*a2c0*/  @!PT LDS RZ, [RZ] ;  /* 0x00000000fffff984 */ /* 0x000fe20000000800 */
[----:B------:R-:W-:Y:S01]  /*a2d0*/  @!P2 LDGSTS.E.BYPASS.LTC128B.128 [R223+0xe000], desc[UR12][R12.64] ;  /* 0x0e0000000cdfafae */ /* 0x000fe2000b901d4c */
[----:B------:R-:W-:Y:S02]  /*a2e0*/  @!P1 LEA.HI.X R35, R38, UR7, R7, 0x1, P3 ;  /* 0x0000000726239c11 */ /* 0x000fe400098f0c07 */
        /* <DEDUP_REMOVED lines=39> */
[----:B------:R-:W3:Y:S04]  /*a560*/  LDSM.16.M88.4 R36, [R214+0x5000] ;  /* 0x00500000d624783b */ /* 0x000ee80000000200 */
[----:B-1----:R-:W1:Y:S04]  /*a570*/  LDSM.16.M88.4 R28, [R214+0x5800] ;  /* 0x00580000d61c783b */ /* 0x002e680000000200 */
[----:B------:R-:W1:Y:S04]  /*a580*/  LDSM.16.M88.4 R20, [R214+0x6000] ;  /* 0x00600000d614783b */ /* 0x000e680000000200 */
[----:B------:R-:W1:Y:S04]  /*a590*/  LDSM.16.M88.4 R12, [R214+0x6800] ;  /* 0x00680000d60c783b */ /* 0x000e680000000200 */
[----:B------:R-:W1:Y:S04]  /*a5a0*/  LDSM.16.M88.4 R164, [R214+0x7000] ;  /* 0x00700000d6a4783b */ /* 0x000e680000000200 */
[----:B--2---:R-:W2:Y:S04]  /*a5b0*/  LDSM.16.M88.4 R8, [R214+0x7800] ;  /* 0x00780000d608783b */ /* 0x004ea80000000200 */
[----:B------:R-:W-:Y:S04]  /*a5c0*/  LDSM.16.M88.4 R136, [R213] ;  /* 0x00000000d588783b */ /* 0x000fe80000000200 */
[----:B------:R-:W2:Y:S01]  /*a5d0*/  LDSM.16.M88.4 R4, [R212] ;  /* 0x00000000d404783b */ /* 0x000ea20000000200 */
[C---:B----4-:R-:W-:Y:S03]  /*a5e0*/  HMMA.16816.F32.BF16 R56, R156.reuse, R52, RZ ;  /* 0x000000349c38723c */ /* 0x050fe600000418ff */
[----:B------:R-:W4:Y:S04]  /*a5f0*/  LDSM.16.M88.4 R132, [R212+0x800] ;  /* 0x00080000d484783b */ /* 0x000f280000000200 */
[----:B------:R-:W4:Y:S01]  /*a600*/  LDSM.16.M88.4 R60, [R212+0x1800] ;  /* 0x00180000d43c783b */ /* 0x000f220000000200 */
[C---:B------:R-:W-:Y:S03]  /*a610*/  HMMA.16816.F32.BF16 R52, R156.reuse, R54, RZ ;  /* 0x000000369c34723c */ /* 0x040fe600000418ff */
[----:B------:R-:W-:Y:S03]  /*a620*/  LDSM.16.M88.4 R64, [R212+0x1000] ;  /* 0x00100000d440783b */ /* 0x000fe60000000200 */
[C---:B-----5:R-:W-:Y:S01]  /*a630*/  HMMA.16816.F32.BF16 R48, R156.reuse, R44, RZ ;  /* 0x0000002c9c30723c */ /* 0x060fe200000418ff */
[----:B------:R-:W-:Y:S04]  /*a640*/  LDSM.16.M88.4 R140, [R212+0x3800] ;  /* 0x00380000d48c783b */ /* 0x000fe80000000200 */
[----:B------:R-:W-:Y:S01]  /*a650*/  LDSM.16.M88.4 R144, [R212+0x3000] ;  /* 0x00300000d490783b */ /* 0x000fe20000000200 */
[C---:B---3--:R-:W-:Y:S03]  /*a660*/  HMMA.16816.F32.BF16 R40, R156.reuse, R36, RZ ;  /* 0x000000249c28723c */ /* 0x048fe600000418ff */
[----:B------:R-:W-:Y:S03]  /*a670*/  LDSM.16.M88.4 R180, [R211] ;  /* 0x00000000d3b4783b */ /* 0x000fe60000000200 */
[C---:B-1----:R-:W-:Y:S01]  /*a680*/  HMMA.16816.F32.BF16 R32, R156.reuse, R28, RZ ;  /* 0x0000001c9c20723c */ /* 0x042fe200000418ff */
[----:B------:R-:W-:Y:S04]  /*a690*/  LDSM.16.M88.4 R152, [R210] ;  /* 0x00000000d298783b */ /* 0x000fe80000000200 */
[----:B------:R-:W-:Y:S01]  /*a6a0*/  LDSM.16.M88.4 R148, [R209] ;  /* 0x00000000d194783b */ /* 0x000fe20000000200 */
[C---:B------:R-:W-:Y:S03]  /*a6b0*/  HMMA.16816.F32.BF16 R24, R156.reuse, R20, RZ ;  /* 0x000000149c18723c */ /* 0x040fe600000418ff */
[----:B------:R-:W-:Y:S03]  /*a6c0*/  LDSM.16.M88.4 R184, [R207+0x6800] ;  /* 0x00680000cfb8783b */ /* 0x000fe60000000200 */
        /* <DEDUP_REMOVED lines=11> */
[C---:B--2---:R-:W-:Y:S06]  /*a780*/  HMMA.16816.F32.BF16 R160, R156.reuse, R8, RZ ;  /* 0x000000089ca0723c */ /* 0x044fec00000418ff */
[----:B------:R-:W-:Y:S01]  /*a790*/  HMMA.16816.F32.BF16 R156, R156, R10, RZ ;  /* 0x0000000a9c9c723c */ /* 0x000fe200000418ff */
[----:B------:R-:W1:Y:S05]  /*a7a0*/  LDSM.16.M88.4 R8, [R212+0x2000] ;  /* 0x00200000d408783b */ /* 0x000e6a0000000200 */
[C---:B------:R-:W-:Y:S06]  /*a7b0*/  HMMA.16816.F32.BF16 R56, R136.reuse, R4, R56 ;  /* 0x000000048838723c */ /* 0x040fec0000041838 */
        /* <DEDUP_REMOVED lines=19> */
[----:B------:R-:W5:Y:S05]  /*a8f0*/  LDSM.16.M88.4 R140, [R209+0x1000] ;  /* 0x00100000d18c783b */ /* 0x000f6a0000000200 */
[C---:B------:R-:W-:Y:S06]  /*a900*/  HMMA.16816.F32.BF16 R168, R136.reuse, R144, R168 ;  /* 0x0000009088a8723c */ /* 0x040fec00000418a8 */
[----:B------:R-:W-:Y:S01]  /*a910*/  HMMA.16816.F32.BF16 R164, R136, R146, R164 ;  /* 0x0000009288a4723c */ /* 0x000fe200000418a4 */
[----:B------:R-:W5:Y:S04]  /*a920*/  LDSM.16.M88.4 R144, [R209+0x800] ;  /* 0x00080000d190783b */ /* 0x000f680000000200 */
[----:B------:R-:W-:Y:S01]  /*a930*/  LDSM.16.M88.4 R136, [R209+0x1800] ;  /* 0x00180000d188783b */ /* 0x000fe20000000200 */
[C---:B---3--:R-:W-:Y:S06]  /*a940*/  HMMA.16816.F32.BF16 R52, R180.reuse, R134, R52 ;  /* 0x00000086b434723c */ /* 0x048fec0000041834 */
[C---:B----4-:R-:W-:Y:S06]  /*a950*/  HMMA.16816.F32.BF16 R40, R180.reuse, R60, R40 ;  /* 0x0000003cb428723c */ /* 0x050fec0000041828 */
[C---:B-1----:R-:W-:Y:S06]  /*a960*/  HMMA.16816.F32.BF16 R32, R180.reuse, R8, R32 ;  /* 0x00000008b420723c */ /* 0x042fec0000041820 */
[C---:B------:R-:W-:Y:S01]  /*a970*/  HMMA.16816.F32.BF16 R28, R180.reuse, R10, R28 ;  /* 0x0000000ab41c723c */ /* 0x040fe2000004181c */
[----:B------:R-:W-:Y:S05]  /*a980*/  LDSM.16.M88.4 R8, [R215+0x2000] ;  /* 0x00200000d708783b */ /* 0x000fea0000000200 */
[C---:B--2---:R-:W-:Y:S06]  /*a990*/  HMMA.16816.F32.BF16 R24, R180.reuse, R4, R24 ;  /* 0x00000004b418723c */ /* 0x044fec0000041818 */
[C---:B------:R-:W-:Y:S01]  /*a9a0*/  HMMA.16816.F32.BF16 R20, R180.reuse, R6, R20 ;  /* 0x00000006b414723c */ /* 0x040fe20000041814 */
[----:B------:R-:W1:Y:S05]  /*a9b0*/  LDSM.16.M88.4 R4, [R214+0x8000] ;  /* 0x00800000d604783b */ /* 0x000e6a0000000200 */
[C---:B------:R-:W-:Y:S01]  /*a9c0*/  HMMA.16816.F32.BF16 R56, R180.reuse, R132, R56 ;  /* 0x00000084b438723c */ /* 0x040fe20000041838 */
[----:B------:R-:W2:Y:S05]  /*a9d0*/  LDSM.16.M88.4 R132, [R209+0x2000] ;  /* 0x00200000d184783b */ /* 0x000eaa0000000200 */
[C---:B-----5:R-:W-:Y:S06]  /*a9e0*/  HMMA.16816.F32.BF16 R48, R180.reuse, R64, R48 ;  /* 0x00000040b430723c */ /* 0x060fec0000041830 */
[C---:B------:R-:W-:Y:S01]  /*a9f0*/  HMMA.16816.F32.BF16 R44, R180.reuse, R66, R44 ;  /* 0x00000042b42c723c */ /* 0x040fe2000004182c */
[----:B------:R-:W-:Y:S05]  /*aa00*/  LDSM.16.M88.4 R64, [R209+0x2800] ;  /* 0x00280000d140783b */ /* 0x000fea0000000200 */
[----:B------:R-:W-:Y:S01]  /*aa10*/  HMMA.16816.F32.BF16 R36, R180, R62, R36 ;  /* 0x0000003eb424723c */ /* 0x000fe20000041824 */
[----:B------:R-:W3:Y:S05]  /*aa20*/  LDSM.16.M88.4 R60, [R209+0x3000] ;  /* 0x00300000d13c783b */ /* 0x000eea0000000200 */
[----:B------:R-:W-:Y:S06]  /*aa30*/  HMMA.16816.F32.BF16 R52, R152, R150, R52 ;  /* 0x000000969834723c */ /* 0x000fec0000041834 */
        /* <DEDUP_REMOVED lines=8> */
[C---:B------:R-:W-:Y:S01]  /*aac0*/  HMMA.16816.F32.BF16 R180, R152.reuse, R140, R40 ;  /* 0x0000008c98b4723c */ /* 0x040fe20000041828 */
[----:B------:R-:W4:Y:S05]  /*aad0*/  LDSM.16.M88.4 R40, [R212+0x4000] ;  /* 0x00400000d428783b */ /* 0x000f2a0000000200 */
[C---:B------:R-:W-:Y:S01]  /*aae0*/  HMMA.16816.F32.BF16 R56, R152.reuse, R148, R56 ;  /* 0x000000949838723c */ /* 0x040fe20000041838 */
[----:B------:R-:W-:Y:S05]  /*aaf0*/  LDSM.16.M88.4 R148, [R209+0x3800] ;  /* 0x00380000d194783b */ /* 0x000fea0000000200 */
[C---:B------:R-:W-:Y:S06]  /*ab00*/  HMMA.16816.F32.BF16 R48, R152.reuse, R144, R48 ;  /* 0x000000909830723c */ /* 0x040fec0000041830 */
[----:B------:R-:W-:Y:S01]  /*ab10*/  HMMA.16816.F32.BF16 R44, R152, R146, R44 ;  /* 0x00000092982c723c */ /* 0x000fe2000004182c */
[----:B------:R-:W5:Y:S05]  /*ab20*/  LDSM.16.M88.4 R144, [R214+0x9000] ;  /* 0x00900000d690783b */ /* 0x000f6a0000000200 */
[----:B-1----:R-:W-:Y:S06]  /*ab30*/  HMMA.16816.F32.BF16 R52, R8, R6, R52 ;  /* 0x000000060834723c */ /* 0x002fec0000041834 */
[C---:B------:R-:W-:Y:S01]  /*ab40*/  HMMA.16816.F32.BF16 R36, R152.reuse, R142, R36 ;  /* 0x0000008e9824723c */ /* 0x040fe20000041824 */
[----:B------:R-:W-:Y:S05]  /*ab50*/  LDSM.16.M88.4 R140, [R214+0xa800] ;  /* 0x00a80000d68c783b */ /* 0x000fea0000000200 */
[C---:B--2---:R-:W-:Y:S06]  /*ab60*/  HMMA.16816.F32.BF16 R24, R152.reuse, R132, R24 ;  /* 0x000000849818723c */ /* 0x044fec0000041818 */
[C---:B------:R-:W-:Y:S01]  /*ab70*/  HMMA.16816.F32.BF16 R20, R152.reuse, R134, R20 ;  /* 0x000000869814723c */ /* 0x040fe20000041814 */
[----:B------:R-:W-:Y:S05]  /*ab80*/  LDSM.16.M88.4 R132, [R211+0x2000] ;  /* 0x00200000d384783b */ /* 0x000fea0000000200 */
[C---:B---3--:R-:W-:Y:S06]  /*ab90*/  HMMA.16816.F32.BF16 R168, R152.reuse, R60, R168 ;  /* 0x0000003c98a8723c */ /* 0x048fec00000418a8 */
[----:B------:R-:W-:Y:S01]  /*aba0*/  HMMA.16816.F32.BF16 R164, R152, R62, R164 ;  /* 0x0000003e98a4723c */ /* 0x000fe200000418a4 */
[----:B------:R-:W1:Y:S05]  /*abb0*/  LDSM.16.M88.4 R60, [R207+0x8000] ;  /* 0x00800000cf3c783b */ /* 0x000e6a0000000200 */
[----:B------:R-:W-:Y:S01]  /*abc0*/  HMMA.16816.F32.BF16 R56, R8, R4, R56 ;  /* 0x000000040838723c */ /* 0x000fe20000041838 */
[----:B------:R-:W2:Y:S05]  /*abd0*/  LDSM.16.M88.4 R4, [R212+0x4800] ;  /* 0x00480000d404783b */ /* 0x000eaa0000000200 */
[----:B----4-:R-:W-:Y:S06]  /*abe0*/  HMMA.16816.F32.BF16 R52, R176, R42, R52 ;  /* 0x0000002ab034723c */ /* 0x010fec0000041834 */
[C---:B------:R-:W-:Y:S06]  /*abf0*/  HMMA.16816.F32.BF16 R48, R8.reuse, R172, R48 ;  /* 0x000000ac0830723c */ /* 0x040fec0000041830 */
[C---:B------:R-:W-:Y:S06]  /*ac00*/  HMMA.16816.F32.BF16 R44, R8.reuse, R174, R44 ;  /* 0x000000ae082c723c */ /* 0x040fec000004182c */
[----:B-----5:R-:W-:Y:S06]  /*ac10*/  HMMA.16816.F32.BF16 R180, R8, R144, R180 ;  /* 0x0000009008b4723c */ /* 0x020fec00000418b4 */
[C---:B------:R-:W-:Y:S06]  /*ac20*/  HMMA.16816.F32.BF16 R32, R152.reuse, R136, R32 ;  /* 0x000000889820723c */ /* 0x040fec0000041820 */
[----:B------:R-:W-:Y:S01]  /*ac30*/  HMMA.16816.F32.BF16 R28, R152, R138, R28 ;  /* 0x0000008a981c723c */ /* 0x000fe2000004181c */
[----:B------:R-:W-:Y:S05]  /*ac40*/  LDSM.16.M88.4 R136, [R210+0x2000] ;  /* 0x00200000d288783b */ /* 0x000fea0000000200 */
[----:B------:R-:W-:Y:S01]  /*ac50*/  HMMA.16816.F32.BF16 R144, R8, R146, R36 ;  /* 0x000000920890723c */ /* 0x000fe20000041824 */
[----:B------:R-:W3:Y:S05]  /*ac60*/  LDSM.16.M88.4 R36, [R209+0x4000] ;  /* 0x00400000d124783b */ /* 0x000eea0000000200 */
[----:B------:R-:W-:Y:S01]  /*ac70*/  HMMA.16816.F32.BF16 R56, R176, R40, R56 ;  /* 0x00000028b038723c */ /* 0x000fe20000041838 */
[----:B------:R-:W4:Y:S05]  /*ac80*/  LDSM.16.M88.4 R40, [R207+0x8800] ;  /* 0x00880000cf28783b */ /* 0x000f2a0000000200 */
[C---:B------:R-:W-:Y:S06]  /*ac90*/  HMMA.16816.F32.BF16 R16, R152.reuse, R64, R16 ;  /* 0x000000409810723c */ /* 0x040fec0000041810 */
[----:B------:R-:W-:Y:S01]  /*aca0*/  HMMA.16816.F32.BF16 R12, R152, R66, R12 ;  /* 0x00000042980c723c */ /* 0x000fe2000004180c */
[----:B------:R-:W5:Y:S05]  /*acb0*/  LDSM.16.M88.4 R64, [R214+0x9800] ;  /* 0x00980000d640783b */ /* 0x000f6a0000000200 */
[----:B-1----:R-:W-:Y:S06]  /*acc0*/  HMMA.16816.F32.BF16 R52, R132, R62, R52 ;  /* 0x0000003e8434723c */ /* 0x002fec0000041834 */
[C---:B--2---:R-:W-:Y:S06]  /*acd0*/  HMMA.16816.F32.BF16 R48, R176.reuse, R4, R48 ;  /* 0x00000004b030723c */ /* 0x044fec0000041830 */
[----:B------:R-:W-:Y:S01]  /*ace0*/  HMMA.16816.F32.BF16 R44, R176, R6, R44 ;  /* 0x00000006b02c723c */ /* 0x000fe2000004182c */
[----:B------:R-:W-:Y:S05]  /*acf0*/  LDSM.16.M88.4 R4, [R207+0x9000] ;  /* 0x00900000cf04783b */ /* 0x000fea0000000200 */
[C---:B------:R-:W-:Y:S06]  /*ad00*/  HMMA.16816.F32.BF16 R160, R152.reuse, R148, R160 ;  /* 0x0000009498a0723c */ /* 0x040fec00000418a0 */
[----:B------:R-:W-:Y:S01]  /*ad10*/  HMMA.16816.F32.BF16 R156, R152, R150, R156 ;  /* 0x00000096989c723c */ /* 0x000fe2000004189c */
[----:B------:R-:W1:Y:S04]  /*ad20*/  LDSM.16.M88.4 R148, [R214+0xa000] ;  /* 0x00a00000d694783b */ /* 0x000e680000000200 */
[----:B------:R-:W2:Y:S01]  /*ad30*/  LDSM.16.M88.4 R152, [R212+0x5000] ;  /* 0x00500000d498783b */ /* 0x000ea20000000200 */
[----:B------:R-:W-:Y:S03]  /*ad40*/  HMMA.16816.F32.BF16 R56, R132, R60, R56 ;  /* 0x0000003c8438723c */ /* 0x000fe60000041838 */
[----:B------:R-:W-:Y:S03]  /*ad50*/  LDSM.16.M88.4 R60, [R209+0x4800] ;  /* 0x00480000d13c783b */ /* 0x000fe60000000200 */
[----:B---3--:R-:W-:Y:S06]  /*ad60*/  HMMA.16816.F32.BF16 R52, R136, R38, R52 ;  /* 0x000000268834723c */ /* 0x008fec0000041834 */
[C---:B----4-:R-:W-:Y:S06]  /*ad70*/  HMMA.16816.F32.BF16 R48, R132.reuse, R40, R48 ;  /* 0x000000288430723c */ /* 0x050fec0000041830 */
[----:B------:R-:W-:Y:S01]  /*ad80*/  HMMA.16816.F32.BF16 R44, R132, R42, R44 ;  /* 0x0000002a842c723c */ /* 0x000fe2000004182c */
[----:B------:R-:W3:Y:S05]  /*ad90*/  LDSM.16.M88.4 R40, [R212+0x5800] ;  /* 0x00580000d428783b */ /* 0x000eea0000000200 */
[C---:B-----5:R-:W-:Y:S06]  /*ada0*/  HMMA.16816.F32.BF16 R32, R8.reuse, R64, R32 ;  /* 0x000000400820723c */ /* 0x060fec0000041820 */
[----:B------:R-:W-:Y:S01]  /*adb0*/  HMMA.16816.F32.BF16 R28, R8, R66, R28 ;  /* 0x00000042081c723c */ /* 0x000fe2000004181c */
[----:B------:R-:W4:Y:S01]  /*adc0*/  LDSM.16.M88.4 R64, [R214+0xb000] ;  /* 0x00b00000d640783b */ /* 0x000f220000000200 */
[----:B------:R-:W-:-:S04]  /*add0*/  FMUL.FTZ R52, R52, UR10 ;  /* 0x0000000a34347c20 */ /* 0x000fc80008410000 */
[----:B------:R-:W-:Y:S01]  /*ade0*/  HMMA.16816.F32.BF16 R56, R136, R36, R56 ;  /* 0x000000248838723c */ /* 0x000fe20000041838 */
[----:B------:R-:W5:Y:S05]  /*adf0*/  LDSM.16.M88.4 R36, [R214+0xb800] ;  /* 0x00b80000d624783b */ /* 0x000f6a0000000200 */
[C---:B-1----:R-:W-:Y:S06]  /*ae00*/  HMMA.16816.F32.BF16 R24, R8.reuse, R148, R24 ;  /* 0x000000940818723c */ /* 0x042fec0000041818 */
[----:B------:R-:W-:Y:S01]  /*ae10*/  HMMA.16816.F32.BF16 R20, R8, R150, R20 ;  /* 0x000000960814723c */ /* 0x000fe20000041814 */
[----:B------:R-:W-:-:S05]  /*ae20*/  FMUL.FTZ R149, R54, UR10 ;  /* 0x0000000a36957c20 */ /* 0x000fca0008410000 */
[----:B------:R-:W-:Y:S01]  /*ae30*/  HMMA.16816.F32.BF16 R16, R8, R140, R16 ;  /* 0x0000008c0810723c */ /* 0x000fe20000041810 */
[----:B------:R1:W-:Y:S01]  /*ae40*/  MUFU.TANH R141, R52 ;  /* 0x00000034008d7308 */ /* 0x0003e20000002400 */
[----:B------:R-:W-:-:S04]  /*ae50*/  FMUL.FTZ R151, R55, UR10 ;  /* 0x0000000a37977c20 */ /* 0x000fc80008410000 */
[----:B------:R-:W-:Y:S01]  /*ae60*/  HMMA.16816.F32.BF16 R12, R8, R142, R12 ;  /* 0x0000008e080c723c */ /* 0x000fe2000004180c */
[----:B------:R-:W-:Y:S01]  /*ae70*/  FMUL.FTZ R59, R59, UR10 ;  /* 0x0000000a3b3b7c20 */ /* 0x000fe20008410000 */
[----:B------:R-:W-:Y:S01]  /*ae80*/  FMUL.FTZ R57, R57, UR10 ;  /* 0x0000000a39397c20 */ /* 0x000fe20008410000 */
[----:B------:R-:W-:Y:S01]  /*ae90*/  MUFU.TANH R149, R149 ;  /* 0x0000009500957308 */ /* 0x000fe20000002400 */
[----:B------:R-:W-:Y:S01]  /*aea0*/  FMUL.FTZ R56, R56, UR10 ;  /* 0x0000000a38387c20 */ /* 0x000fe20008410000 */
[----:B------:R-:W-:Y:S01]  /*aeb0*/  FMUL.FTZ R58, R58, UR10 ;  /* 0x0000000a3a3a7c20 */ /* 0x000fe20008410000 */
[----:B--2---:R-:W-:Y:S01]  /*aec0*/  HMMA.16816.F32.BF16 R180, R176, R152, R180 ;  /* 0x00000098b0b4723c */ /* 0x004fe200000418b4 */
[----:B------:R-:W-:-:S04]  /*aed0*/  FMUL.FTZ R143, R53, UR10 ;  /* 0x0000000a358f7c20 */ /* 0x000fc80008410000 */
[----:B------:R-:W2:Y:S01]  /*aee0*/  MUFU.TANH R59, R59 ;  /* 0x0000003b003b7308 */ /* 0x000ea20000002400 */
[----:B-1----:R-:W1:Y:S01]  /*aef0*/  LDSM.16.M88.4 R52, [R207+0x9800] ;  /* 0x00980000cf34783b */ /* 0x002e620000000200 */
[C---:B------:R-:W-:Y:S06]  /*af00*/  HMMA.16816.F32.BF16 R144, R176.reuse, R154, R144 ;  /* 0x0000009ab090723c */ /* 0x040fec0000041890 */
[----:B---3--:R-:W-:Y:S01]  /*af10*/  HMMA.16816.F32.BF16 R32, R176, R40, R32 ;  /* 0x00000028b020723c */ /* 0x008fe20000041820 */
[----:B------:R-:W3:Y:S05]  /*af20*/  MUFU.TANH R57, R57 ;  /* 0x0000003900397308 */ /* 0x000eea0000002400 */
[C---:B----4-:R-:W-:Y:S03]  /*af30*/  HMMA.16816.F32.BF16 R168, R8.reuse, R64, R168 ;  /* 0x0000004008a8723c */ /* 0x050fe600000418a8 */
[----:B------:R-:W4:Y:S03]  /*af40*/  MUFU.TANH R143, R143 ;  /* 0x0000008f008f7308 */ /* 0x000f260000002400 */
[C---:B------:R-:W-:Y:S01]  /*af50*/  HMMA.16816.F32.BF16 R164, R8.reuse, R66, R164 ;  /* 0x0000004208a4723c */ /* 0x040fe200000418a4 */
[----:B------:R-:W2:Y:S04]  /*af60*/  LDSM.16.M88.4 R64, [R209+0x5000] ;  /* 0x00500000d140783b */ /* 0x000ea80000000200 */
[----:B------:R-:W4:Y:S01]  /*af70*/  MUFU.TANH R151, R151 ;  /* 0x0000009700977308 */ /* 0x000f220000002400 */
[C---:B-----5:R-:W-:Y:S06]  /*af80*/  HMMA.16816.F32.BF16 R160, R8.reuse, R36, R160 ;  /* 0x0000002408a0723c */ /* 0x060fec00000418a0 */
[----:B------:R-:W-:Y:S01]  /*af90*/  HMMA.16816.F32.BF16 R156, R8, R38, R156 ;  /* 0x00000026089c723c */ /* 0x000fe2000004189c */
[----:B------:R-:W-:Y:S01]  /*afa0*/  LDSM.16.M88.4 R8, [R209+0x5800] ;  /* 0x00580000d108783b */ /* 0x000fe20000000200 */
[----:B------:R-:W-:Y:S03]  /*afb0*/  MUFU.TANH R185, R56 ;  /* 0x0000003800b97308 */ /* 0x000fe60000002400 */
[----:B------:R-:W5:Y:S01]  /*afc0*/  LDSM.16.M88.4 R36, [R212+0x7000] ;  /* 0x00700000d424783b */ /* 0x000f620000000200 */
[C---:B------:R-:W-:Y:S06]  /*afd0*/  HMMA.16816.F32.BF16 R48, R136.reuse, R60, R48 ;  /* 0x0000003c8830723c */ /* 0x040fec0000041830 */
[----:B------:R-:W-:Y:S01]  /*afe0*/  HMMA.16816.F32.BF16 R44, R136, R62, R44 ;  /* 0x0000003e882c723c */ /* 0x000fe2000004182c */
[----:B------:R-:W3:Y:S05]  /*aff0*/  LDSM.16.M88.4 R60, [R212+0x6000] ;  /* 0x00600000d43c783b */ /* 0x000eea0000000200 */
[C---:B------:R-:W-:Y:S06]  /*b000*/  HMMA.16816.F32.BF16 R180, R132.reuse, R4, R180 ;  /* 0x0000000484b4723c */ /* 0x040fec00000418b4 */
[C---:B------:R-:W-:Y:S01]  /*b010*/  HMMA.16816.F32.BF16 R144, R132.reuse, R6, R144 ;  /* 0x000000068490723c */ /* 0x040fe20000041890 */
[----:B------:R-:W4:Y:S05]  /*b020*/  LDSM.16.M88.4 R4, [R212+0x6800] ;  /* 0x00680000d404783b */ /* 0x000f2a0000000200 */
[----:B-1----:R-:W-:Y:S01]  /*b030*/  HMMA.16816.F32.BF16 R32, R132, R52, R32 ;  /* 0x000000348420723c */ /* 0x002fe20000041820 */
[----:B------:R-:W-:Y:S01]  /*b040*/  FMUL.FTZ R48, R48, UR10 ;  /* 0x0000000a30307c20 */ /* 0x000fe20008410000 */
[----:B------:R-:W-:Y:S01]  /*b050*/  FMUL.FTZ R50, R50, UR10 ;  /* 0x0000000a32327c20 */ /* 0x000fe20008410000 */
[----:B------:R-:W-:Y:S01]  /*b060*/  FMUL.FTZ R49, R49, UR10 ;  /* 0x0000000a31317c20 */ /* 0x000fe20008410000 */
[----:B------:R-:W-:Y:S01]  /*b070*/  FMUL.FTZ R51, R51, UR10 ;  /* 0x0000000a33337c20 */ /* 0x000fe20008410000 */
[----:B------:R-:W1:Y:S01]  /*b080*/  MUFU.TANH R153, R48 ;  /* 0x0000003000997308 */ /* 0x000e620000002400 */
[----:B------:R-:W-:Y:S01]  /*b090*/  HMMA.16816.F32.BF16 R28, R176, R42, R28 ;  /* 0x0000002ab01c723c */ /* 0x000fe2000004181c */
[----:B------:R-:W1:Y:S01]  /*b0a0*/  LDSM.16.M88.4 R40, [R207+0xa000] ;  /* 0x00a00000cf28783b */ /* 0x000e620000000200 */
[----:B------:R-:W-:Y:S01]  /*b0b0*/  FMUL.FTZ R44, R44, UR10 ;  /* 0x0000000a2c2c7c20 */ /* 0x000fe20008410000 */
[----:B------:R-:W-:Y:S01]  /*b0c0*/  FMUL.FTZ R46, R46, UR10 ;  /* 0x0000000a2e2e7c20 */ /* 0x000fe20008410000 */
[----:B------:R-:W-:Y:S01]  /*b0d0*/  FMUL.FTZ R45, R45, UR10 ;  /* 0x0000000a2d2d7c20 */ /* 0x000fe20008410000 */
[----:B------:R-:W-:Y:S01]  /*b0e0*/  FMUL.FTZ R47, R47, UR10 ;  /* 0x0000000a2f2f7c20 */ /* 0x000fe20008410000 */
[----:B--2---:R-:W-:Y:S01]  /*b0f0*/  HMMA.16816.F32.BF16 R180, R136, R64, R180 ;  /* 0x0000004088b4723c */ /* 0x004fe200000418b4 */
[----:B------:R2:W-:Y:S05]  /*b100*/  MUFU.TANH R65, R44 ;  /* 0x0000002c00417308 */ /* 0x0005ea0000002400 */
[----:B-----5:R-:W-:Y:S03]  /*b110*/  HMMA.16816.F32.BF16 R168, R176, R36, R168 ;  /* 0x00000024b0a8723c */ /* 0x020fe600000418a8 */
[----:B------:R5:W-:Y:S03]  /*b120*/  MUFU.TANH R175, R46 ;  /* 0x0000002e00af7308 */ /* 0x000be60000002400 */
[----:B------:R-:W-:Y:S05]  /*b130*/  HMMA.16816.F32.BF16 R32, R136, R8, R32 ;  /* 0x000000088820723c */ /* 0x000fea0000041820 */
[----:B------:R-:W1:Y:S01]  /*b140*/  MUFU.TANH R155, R50 ;  /* 0x00000032009b7308 */ /* 0x000e620000002400 */
[----:B---3--:R-:W-:Y:S01]  /*b150*/  HMMA.16816.F32.BF16 R24, R176, R60, R24 ;  /* 0x0000003cb018723c */ /* 0x008fe20000041818 */
[----:B--2---:R-:W-:-:S04]  /*b160*/  IMAD R44, R222, 0x80, R231 ;  /* 0x00000080de2c7824 */ /* 0x004fc800078e02e7 */
[C---:B------:R-:W-:Y:S01]  /*b170*/  VIADD R8, R44.reuse, 0x1 ;  /* 0x000000012c087836 */ /* 0x040fe20000000000 */
[----:B------:R-:W-:Y:S01]  /*b180*/  HMMA.16816.F32.BF16 R28, R132, R54, R28 ;  /* 0x00000036841c723c */ /* 0x000fe2000004181c */
[----:B------:R-:W2:Y:S01]  /*b190*/  MUFU.TANH R49, R49 ;  /* 0x0000003100317308 */ /* 0x000ea20000002400 */
[----:B-----5:R-:W-:Y:S02]  /*b1a0*/  VIADD R46, R44, 0x8 ;  /* 0x000000082c2e7836 */ /* 0x020fe40000000000 */
[----:B------:R-:W-:Y:S01]  /*b1b0*/  FMUL.FTZ R53, R180, UR10 ;  /* 0x0000000ab4357c20 */ /* 0x000fe20008410000 */
[----:B------:R-:W-:Y:S01]  /*b1c0*/  I2FP.F32.S32 R9, R8 ;  /* 0x0000000800097245 */ /* 0x000fe20000201400 */
[----:B------:R-:W-:Y:S01]  /*b1d0*/  IMAD.MOV.U32 R180, RZ, RZ, R198 ;  /* 0x000000ffffb47224 */ /* 0x000fe200078e00c6 */
[C---:B----4-:R-:W-:Y:S01]  /*b1e0*/  HMMA.16816.F32.BF16 R16, R176.reuse, R4, R16 ;  /* 0x00000004b010723c */ /* 0x050fe20000041810 */
[CC--:B------:R-:W-:Y:S02]  /*b1f0*/  ISETP.GE.AND P4, PT, R8.reuse, R196.reuse, PT ;  /* 0x000000c40800720c */ /* 0x0c0fe40003f86270 */
[----:B------:R-:W-:Y:S01]  /*b200*/  ISETP.GE.AND P5, PT, R8, R195, PT ;  /* 0x000000c30800720c */ /* 0x000fe20003fa6270 */
[----:B------:R-:W-:Y:S01]  /*b210*/  FFMA.FTZ R59, R0, R9, R59 ;  /* 0x00000009003b7223 */ /* 0x000fe2000001003b */
[----:B------:R-:W-:Y:S01]  /*b220*/  ISETP.GE.AND P6, PT, R46, R196, PT ;  /* 0x000000c42e00720c */ /* 0x000fe20003fc6270 */
[----:B------:R-:W-:Y:S01]  /*b230*/  HMMA.16816.F32.BF16 R12, R176, R6, R12 ;  /* 0x00000006b00c723c */ /* 0x000fe2000004180c */
[----:B------:R-:W3:Y:S01]  /*b240*/  LDSM.16.M88.4 R4, [R212+0x7800] ;  /* 0x00780000d404783b */ /* 0x000ee20000000200 */
[----:B------:R-:W-:Y:S01]  /*b250*/  FMUL.FTZ R197, R32, UR10 ;  /* 0x0000000a20c57c20 */ /* 0x000fe20008410000 */
[----:B------:R-:W-:Y:S01]  /*b260*/  I2FP.F32.S32 R32, R46 ;  /* 0x0000002e00207245 */ /* 0x000fe20000201400 */
[----:B------:R-:W-:-:S02]  /*b270*/  VIADD R8, R44, 0x9 ;  /* 0x000000092c087836 */ /* 0x000fc40000000000 */
[----:B------:R-:W-:Y:S01]  /*b280*/  FMUL.FTZ R201, R34, UR10 ;  /* 0x0000000a22c97c20 */ /* 0x000fe20008410000 */
[----:B------:R-:W-:Y:S01]  /*b290*/  HMMA.16816.F32.BF16 R164, R176, R38, R164 ;  /* 0x00000026b0a4723c */ /* 0x000fe200000418a4 */
[----:B------:R-:W4:Y:S01]  /*b2a0*/  LDSM.16.M88.4 R36, [R209+0x6000] ;  /* 0x00600000d124783b */ /* 0x000f220000000200 */
[----:B------:R-:W-:Y:S01]  /*b2b0*/  FFMA.FTZ R48, R0, R9, R57 ;  /* 0x0000000900307223 */ /* 0x000fe20000010039 */
[----:B------:R-:W-:Y:S01]  /*b2c0*/  I2FP.F32.S32 R34, R8 ;  /* 0x0000000800227245 */ /* 0x000fe20000201400 */
[----:B------:R5:W2:Y:S01]  /*b2d0*/  MUFU.TANH R173, R51 ;  /* 0x0000003300ad7308 */ /* 0x000aa20000002400 */
[----:B------:R-:W-:Y:S01]  /*b2e0*/  FMUL.FTZ R33, R33, UR10 ;  /* 0x0000000a21217c20 */ /* 0x000fe20008410000 */
[----:B-1----:R-:W-:Y:S01]  /*b2f0*/  HMMA.16816.F32.BF16 R24, R132, R40, R24 ;  /* 0x000000288418723c */ /* 0x002fe20000041818 */
[----:B------:R-:W-:Y:S01]  /*b300*/  FSEL R48, R48, -INF , !P4 ;  /* 0xff80000030307808 */ /* 0x000fe20006000000 */
[-C--:B------:R-:W-:Y:S01]  /*b310*/  FFMA.FTZ R140, R0, R34.reuse, R143 ;  /* 0x00000022008c7223 */ /* 0x080fe2000001008f */
[----:B------:R-:W-:Y:S01]  /*b320*/  ISETP.GE.AND P4, PT, R46, R195, PT ;  /* 0x000000c32e00720c */ /* 0x000fe20003f86270 */
[C---:B------:R-:W-:Y:S01]  /*b330*/  FFMA.FTZ R55, R0.reuse, R34, R151 ;  /* 0x0000002200377223 */ /* 0x040fe20000010097 */
[----:B------:R-:W-:Y:S01]  /*b340*/  FMUL.FTZ R35, R35, UR10 ;  /* 0x0000000a23237c20 */ /* 0x000fe20008410000 */
[----:B------:R-:W-:Y:S01]  /*b350*/  HMMA.16816.F32.BF16 R28, R136, R10, R28 ;  /* 0x0000000a881c723c */ /* 0x000fe2000004181c */
[----:B------:R-:W-:Y:S01]  /*b360*/  FFMA.FTZ R40, R0, R32, R141 ;  /* 0x0000002000287223 */ /* 0x000fe2000001008d */
[----:B------:R-:W-:Y:S01]  /*b370*/  FSEL R41, R59, -INF , !P5 ;  /* 0xff8000003b297808 */ /* 0x000fe20006800000 */
[----:B------:R1:W-:Y:S01]  /*b380*/  MUFU.TANH R57, R33 ;  /* 0x0000002100397308 */ /* 0x0003e20000002400 */
[----:B------:R-:W-:-:S02]  /*b390*/  ISETP.GE.AND P5, PT, R8, R196, PT ;  /* 0x000000c40800720c */ /* 0x000fc40003fa6270 */
[----:B------:R-:W-:Y:S01]  /*b3a0*/  HMMA.16816.F32.BF16 R20, R176, R62, R20 ;  /* 0x0000003eb014723c */ /* 0x000fe20000041814 */
[----:B------:R-:W-:Y:S02]  /*b3b0*/  FSEL R40, R40, -INF , !P6 ;  /* 0xff80000028287808 */ /* 0x000fe40007000000 */
[-C--:B------:R-:W-:Y:S01]  /*b3c0*/  ISETP.GE.AND P6, PT, R8, R195.reuse, PT ;  /* 0x000000c30800720c */ /* 0x080fe20003fc6270 */
[----:B-----5:R-:W-:Y:S01]  /*b3d0*/  FFMA.FTZ R51, R0, R32, R149 ;  /* 0x0000002000337223 */ /* 0x020fe20000010095 */
[----:B------:R-:W5:Y:S01]  /*b3e0*/  LDSM.16.M88.4 R8, [R207+0xa800] ;  /* 0x00a80000cf08783b */ /* 0x000f620000000200 */
[----:B------:R-:W-:Y:S01]  /*b3f0*/  VIADD R32, R44, 0x10 ;  /* 0x000000102c207836 */ /* 0x000fe20000000000 */
[----:B------:R-:W-:Y:S01]  /*b400*/  FSEL R140, R140, -INF , !P5 ;  /* 0xff8000008c8c7808 */ /* 0x000fe20006800000 */
[----:B------:R-:W-:Y:S01]  /*b410*/  HMMA.16816.F32.BF16 R144, R136, R66, R144 ;  /* 0x000000428890723c */ /* 0x000fe20000041890 */
[----:B------:R-:W-:Y:S01]  /*b420*/  FSEL R51, R51, -INF , !P4 ;  /* 0xff80000033337808 */ /* 0x000fe20006000000 */
[----:B------:R-:W5:Y:S01]  /*b430*/  MUFU.TANH R45, R45 ;  /* 0x0000002d002d7308 */ /* 0x000f620000002400 */
[----:B------:R-:W-:Y:S01]  /*b440*/  ISETP.GE.AND P4, PT, R32, R196, PT ;  /* 0x000000c42000720c */ /* 0x000fe20003f86270 */
[----:B------:R-:W-:Y:S01]  /*b450*/  FMUL.FTZ R63, R182, UR10 ;  /* 0x0000000ab63f7c20 */ /* 0x000fe20008410000 */
[----:B------:R-:W-:Y:S01]  /*b460*/  ISETP.GE.AND P5, PT, R32, R195, PT ;  /* 0x000000c32000720c */ /* 0x000fe20003fa6270 */
[----:B-1----:R-:W-:Y:S01]  /*b470*/  VIADD R33, R44, 0x11 ;  /* 0x000000112c217836 */ /* 0x002fe20000000000 */
[----:B------:R-:W-:Y:S01]  /*b480*/  I2FP.F32.S32 R32, R32 ;  /* 0x0000002000207245 */ /* 0x000fe20000201400 */
[----:B------:R-:W-:Y:S01]  /*b490*/  FMUL.FTZ R67, R181, UR10 ;  /* 0x0000000ab5437c20 */ /* 0x000fe20008410000 */
[----:B---3--:R-:W-:Y:S01]  /*b4a0*/  HMMA.16816.F32.BF16 R160, R176, R4, R160 ;  /* 0x00000004b0a0723c */ /* 0x008fe200000418a0 */
[----:B------:R-:W-:Y:S01]  /*b4b0*/  FMUL.FTZ R141, R29, UR10 ;  /* 0x0000000a1d8d7c20 */ /* 0x000fe20008410000 */
[----:B------:R-:W-:Y:S01]  /*b4c0*/  FMUL.FTZ R28, R28, UR10 ;  /* 0x0000000a1c1c7c20 */ /* 0x000fe20008410000 */
[----:B------:R-:W-:-:S02]  /*b4d0*/  VIADD R29, R44, 0x18 ;  /* 0x000000182c1d7836 */ /* 0x000fc40000000000 */
[CC--:B------:R-:W-:Y:S01]  /*b4e0*/  FFMA.FTZ R66, R0.reuse, R32.reuse, R153 ;  /* 0x0000002000427223 */ /* 0x0c0fe20000010099 */
[----:B------:R-:W-:Y:S01]  /*b4f0*/  FFMA.FTZ R61, R0, R32, R155 ;  /* 0x00000020003d7223 */ /* 0x000fe2000001009b */
[----:B----4-:R-:W-:Y:S01]  /*b500*/  HMMA.16816.F32.BF16 R24, R136, R36, R24 ;  /* 0x000000248818723c */ /* 0x010fe20000041818 */
[----:B------:R1:W-:Y:S01]  /*b510*/  MUFU.TANH R143, R28 ;  /* 0x0000001c008f7308 */ /* 0x0003e20000002400 */
[----:B------:R-:W-:Y:S01]  /*b520*/  I2FP.F32.S32 R4, R33 ;  /* 0x0000002100047245 */ /* 0x000fe20000201400 */
[----:B------:R-:W-:Y:S01]  /*b530*/  FMUL.FTZ R30, R30, UR10 ;  /* 0x0000000a1e1e7c20 */ /* 0x000fe20008410000 */
[----:B------:R-:W-:Y:S01]  /*b540*/  FSEL R55, R55, -INF , !P6 ;  /* 0xff80000037377808 */ /* 0x000fe20007000000 */
[----:B------:R-:W-:Y:S01]  /*b550*/  FMUL.FTZ R181, R183, UR10 ;  /* 0x0000000ab7b57c20 */ /* 0x000fe20008410000 */
[C---:B------:R-:W-:Y:S01]  /*b560*/  HMMA.16816.F32.BF16 R20, R132.reuse, R42, R20 ;  /* 0x0000002a8414723c */ /* 0x040fe20000041814 */
[C---:B--2---:R-:W-:Y:S01]  /*b570*/  FFMA.FTZ R49, R0.reuse, R4, R49 ;  /* 0x0000000400317223 */ /* 0x044fe20000010031 */
[----:B------:R-:W-:Y:S01]  /*b580*/  ISETP.GE.AND P6, PT, R33, R196, PT ;  /* 0x000000c42100720c */ /* 0x000fe20003fc6270 */
[----:B------:R-:W-:Y:S01]  /*b590*/  FFMA.FTZ R59, R0, R4, R173 ;  /* 0x00000004003b7223 */ /* 0x000fe200000100ad */
[----:B------:R-:W-:Y:S01]  /*b5a0*/  FSEL R66, R66, -INF , !P4 ;  /* 0xff80000042427808 */ /* 0x000fe20006000000 */
[----:B------:R-:W2:Y:S01]  /*b5b0*/  MUFU.TANH R47, R47 ;  /* 0x0000002f002f7308 */ /* 0x000ea20000002400 */
[----:B------:R-:W-:Y:S01]  /*b5c0*/  FSEL R61, R61, -INF , !P5 ;  /* 0xff8000003d3d7808 */ /* 0x000fe20006800000 */
[----:B------:R-:W-:Y:S01]  /*b5d0*/  VIADD R4, R44, 0x19 ;  /* 0x000000192c047836 */ /* 0x000fe20000000000 */
[----:B------:R-:W-:Y:S01]  /*b5e0*/  ISETP.GE.AND P4, PT, R33, R195, PT ;  /* 0x000000c32100720c */ /* 0x000fe20003f86270 */
[----:B------:R-:W-:Y:S01]  /*b5f0*/  FMUL.FTZ R144, R144, UR10 ;  /* 0x0000000a90907c20 */ /* 0x000fe20008410000 */
[----:B------:R-:W-:Y:S01]  /*b600*/  ISETP.GE.AND P5, PT, R29, R196, PT ;  /* 0x000000c41d00720c */ /* 0x000fe20003fa6270 */
[----:B------:R-:W-:Y:S01]  /*b610*/  FMUL.FTZ R145, R145, UR10 ;  /* 0x0000000a91917c20 */ /* 0x000fe20008410000 */
[----:B-1----:R-:W-:Y:S01]  /*b620*/  I2FP.F32.S32 R28, R29 ;  /* 0x0000001d001c7245 */ /* 0x002fe20000201400 */
[----:B------:R1:W-:Y:S01]  /*b630*/  MUFU.TANH R153, R30 ;  /* 0x0000001e00997308 */ /* 0x0003e20000002400 */
[----:B------:R-:W-:Y:S01]  /*b640*/  FSEL R50, R49, -INF , !P6 ;  /* 0xff80000031327808 */ /* 0x000fe20007000000 */
[----:B------:R-:W-:Y:S01]  /*b650*/  FMUL.FTZ R49, R31, UR10 ;  /* 0x0000000a1f317c20 */ /* 0x000fe20008410000 */
[-C--:B------:R-:W-:Y:S01]  /*b660*/  ISETP.GE.AND P6, PT, R29, R195.reuse, PT ;  /* 0x000000c31d00720c */ /* 0x080fe20003fc6270 */
[CC--:B------:R-:W-:Y:S01]  /*b670*/  FFMA.FTZ R60, R0.reuse, R28.reuse, R65 ;  /* 0x0000001c003c7223 */ /* 0x0c0fe20000010041 */
[----:B------:R-:W-:Y:S01]  /*b680*/  FSEL R59, R59, -INF , !P4 ;  /* 0xff8000003b3b7808 */ /* 0x000fe20006000000 */
[----:B------:R-:W-:Y:S01]  /*b690*/  FFMA.FTZ R175, R0, R28, R175 ;  /* 0x0000001c00af7223 */ /* 0x000fe200000100af */
[----:B------:R-:W-:Y:S01]  /*b6a0*/  ISETP.GE.AND P4, PT, R4, R196, PT ;  /* 0x000000c40400720c */ /* 0x000fe20003f86270 */
[----:B------:R-:W3:Y:S01]  /*b6b0*/  MUFU.TANH R53, R53 ;  /* 0x0000003500357308 */ /* 0x000ee20000002400 */
[----:B------:R-:W-:Y:S01]  /*b6c0*/  FSEL R60, R60, -INF , !P5 ;  /* 0xff8000003c3c7808 */ /* 0x000fe20006800000 */
[----:B-----5:R-:W-:Y:S01]  /*b6d0*/  HMMA.16816.F32.BF16 R16, R132, R8, R16 ;  /* 0x000000088410723c */ /* 0x020fe20000041810 */
[----:B------:R-:W-:Y:S01]  /*b6e0*/  ISETP.GE.AND P5, PT, R4, R195, PT ;  /* 0x000000c30400720c */ /* 0x000fe20003fa6270 */
[----:B------:R-:W-:Y:S01]  /*b6f0*/  FMUL.FTZ R24, R24, UR10 ;  /* 0x0000000a18187c20 */ /* 0x000fe20008410000 */
[----:B------:R-:W-:Y:S01]  /*b700*/  I2FP.F32.S32 R4, R4 ;  /* 0x0000000400047245 */ /* 0x000fe20000201400 */
[----:B------:R-:W-:Y:S01]  /*b710*/  FMUL.FTZ R33, R25, UR10 ;  /* 0x0000000a19217c20 */ /* 0x000fe20008410000 */
[----:B------:R-:W-:Y:S01]  /*b720*/  FMUL.FTZ R32, R26, UR10 ;  /* 0x0000000a1a207c20 */ /* 0x000fe20008410000 */
[----:B------:R-:W4:Y:S01]  /*b730*/  MUFU.TANH R67, R67 ;  /* 0x0000004300437308 */ /* 0x000f220000002400 */
[----:B-1----:R-:W1:Y:S01]  /*b740*/  LDSM.16.M88.4 R28, [R209+0x6800] ;  /* 0x00680000d11c783b */ /* 0x002e620000000200 */
[----:B------:R-:W-:Y:S01]  /*b750*/  FFMA.FTZ R45, R0, R4, R45 ;  /* 0x00000004002d7223 */ /* 0x000fe2000001002d */
[C---:B------:R-:W-:Y:S01]  /*b760*/  VIADD R8, R44.reuse, 0x20 ;  /* 0x000000202c087836 */ /* 0x040fe20000000000 */
[----:B------:R-:W-:Y:S01]  /*b770*/  HMMA.16816.F32.BF16 R20, R136, R38, R20 ;  /* 0x000000268814723c */ /* 0x000fe20000041814 */
[----:B------:R-:W-:-:S02]  /*b780*/  VIADD R9, R44, 0x21 ;  /* 0x000000212c097836 */ /* 0x000fc40000000000 */
[----:B--2---:R-:W-:Y:S01]  /*b790*/  FFMA.FTZ R37, R0, R4, R47 ;  /* 0x0000000400257223 */ /* 0x004fe2000001002f */
[----:B------:R-:W-:Y:S01]  /*b7a0*/  FSEL R54, R45, -INF , !P4 ;  /* 0xff8000002d367808 */ /* 0x000fe20006000000 */
[----:B------:R-:W2:Y:S01]  /*b7b0*/  MUFU.TANH R63, R63 ;  /* 0x0000003f003f7308 */ /* 0x000ea20000002400 */
[----:B------:R-:W-:Y:S01]  /*b7c0*/  ISETP.GE.AND P4, PT, R8, R195, PT ;  /* 0x000000c30800720c */ /* 0x000fe20003f86270 */
[----:B------:R-:W-:Y:S01]  /*b7d0*/  FMUL.FTZ R43, R27, UR10 ;  /* 0x0000000a1b2b7c20 */ /* 0x000fe20008410000 */
[----:B------:R-:W-:Y:S01]  /*b7e0*/  FSEL R39, R175, -INF , !P6 ;  /* 0xff800000af277808 */ /* 0x000fe20007000000 */
[----:B------:R-:W-:Y:S01]  /*b7f0*/  FMUL.FTZ R146, R146, UR10 ;  /* 0x0000000a92927c20 */ /* 0x000fe20008410000 */
[----:B------:R-:W-:Y:S01]  /*b800*/  ISETP.GE.AND P6, PT, R8, R196, PT ;  /* 0x000000c40800720c */ /* 0x000fe20003fc6270 */
[----:B------:R-:W-:Y:S01]  /*b810*/  FMUL.FTZ R147, R147, UR10 ;  /* 0x0000000a93937c20 */ /* 0x000fe20008410000 */
[----:B------:R-:W-:Y:S01]  /*b820*/  I2FP.F32.S32 R8, R8 ;  /* 0x0000000800087245 */ /* 0x000fe20000201400 */
[----:B------:R-:W-:Y:S01]  /*b830*/  MUFU.TANH R181, R181 ;  /* 0x000000b500b57308 */ /* 0x000fe20000002400 */
[----:B------:R-:W-:Y:S01]  /*b840*/  I2FP.F32.S32 R4, R9 ;  /* 0x0000000900047245 */ /* 0x000fe20000201400 */
[----:B------:R-:W-:Y:S01]  /*b850*/  HMMA.16816.F32.BF16 R12, R132, R10, R12 ;  /* 0x0000000a840c723c */ /* 0x000fe2000004180c */
[----:B------:R-:W-:Y:S01]  /*b860*/  FSEL R37, R37, -INF , !P5 ;  /* 0xff80000025257808 */ /* 0x000fe20006800000 */
[C---:B---3--:R-:W-:Y:S01]  /*b870*/  FFMA.FTZ R36, R0.reuse, R8, R53 ;  /* 0x0000000800247223 */ /* 0x048fe20000010035 */
[----:B------:R-:W-:Y:S01]  /*b880*/  ISETP.GE.AND P5, PT, R9, R196, PT ;  /* 0x000000c40900720c */ /* 0x000fe20003fa6270 */
[----:B----4-:R-:W-:-:S02]  /*b890*/  FFMA.FTZ R38, R0, R4, R67 ;  /* 0x0000000400267223 */ /* 0x010fc40000010043 */
[----:B------:R-:W3:Y:S01]  /*b8a0*/  MUFU.TANH R183, R144 ;  /* 0x0000009000b77308 */ /* 0x000ee20000002400 */
[----:B------:R-:W-:Y:S01]  /*b8b0*/  FSEL R36, R36, -INF , !P6 ;  /* 0xff80000024247808 */ /* 0x000fe20007000000 */
[----:B------:R-:W-:Y:S01]  /*b8c0*/  HMMA.16816.F32.BF16 R156, R176, R6, R156 ;  /* 0x00000006b09c723c */ /* 0x000fe2000004189c */
[----:B------:R-:W-:Y:S01]  /*b8d0*/  FSEL R38, R38, -INF , !P5 ;  /* 0xff80000026267808 */ /* 0x000fe20006800000 */
[----:B------:R-:W-:Y:S01]  /*b8e0*/  FMUL.FTZ R20, R20, UR10 ;  /* 0x0000000a14147c20 */ /* 0x000fe20008410000 */
[----:B------:R-:W-:Y:S01]  /*b8f0*/  ISETP.GE.AND P6, PT, R9, R195, PT ;  /* 0x000000c30900720c */ /* 0x000fe20003fc6270 */
[----:B------:R-:W-:Y:S02]  /*b900*/  VIADD R9, R44, 0x30 ;  /* 0x000000302c097836 */ /* 0x000fe40000000000 */
[----:B------:R-:W-:Y:S01]  /*b910*/  FMUL.FTZ R21, R21, UR10 ;  /* 0x0000000a15157c20 */ /* 0x000fe20008410000 */
[----:B------:R4:W-:Y:S01]  /*b920*/  MUFU.TANH R65, R24 ;  /* 0x0000001800417308 */ /* 0x0009e20000002400 */
[----:B------:R-:W-:Y:S01]  /*b930*/  FMUL.FTZ R22, R22, UR10 ;  /* 0x0000000a16167c20 */ /* 0x000fe20008410000 */
[----:B------:R-:W-:-:S06]  /*b940*/  FMUL.FTZ R23, R23, UR10 ;  /* 0x0000000a17177c20 */ /* 0x000fcc0008410000 */
[----:B------:R2:W-:Y:S01]  /*b950*/  MUFU.TANH R45, R33 ;  /* 0x00000021002d7308 */ /* 0x0005e20000002400 */
[C---:B-1----:R-:W-:Y:S06]  /*b960*/  HMMA.16816.F32.BF16 R16, R136.reuse, R28, R16 ;  /* 0x0000001c8810723c */ /* 0x042fec0000041810 */
[----:B------:R-:W-:Y:S01]  /*b970*/  HMMA.16816.F32.BF16 R12, R136, R30, R12 ;  /* 0x0000001e880c723c */ /* 0x000fe2000004180c */
[----:B------:R-:W-:Y:S01]  /*b980*/  MUFU.TANH R145, R145 ;  /* 0x0000009100917308 */ /* 0x000fe20000002400 */
[----:B----4-:R-:W1:Y:S07]  /*b990*/  LDSM.16.M88.4 R24, [R207+0xb000] ;  /* 0x00b00000cf18783b */ /* 0x010e6e0000000200 */
[----:B------:R-:W4:Y:S01]  /*b9a0*/  MUFU.TANH R187, R146 ;  /* 0x0000009200bb7308 */ /* 0x000f220000002400 */
[----:B--2---:R-:W-:Y:S01]  /*b9b0*/  FFMA.FTZ R33, R0, R8, R63 ;  /* 0x0000000800217223 */ /* 0x004fe2000001003f */
[----:B------:R-:W-:-:S04]  /*b9c0*/  VIADD R8, R44, 0x28 ;  /* 0x000000282c087836 */ /* 0x000fc80000000000 */
[----:B------:R-:W-:Y:S02]  /*b9d0*/  FSEL R33, R33, -INF , !P4 ;  /* 0xff80000021217808 */ /* 0x000fe40006000000 */
[C---:B------:R-:W-:Y:S01]  /*b9e0*/  ISETP.GE.AND P4, PT, R8.reuse, R196, PT ;  /* 0x000000c40800720c */ /* 0x040fe20003f86270 */
[----:B------:R2:W-:Y:S01]  /*b9f0*/  MUFU.TANH R5, R35 ;  /* 0x0000002300057308 */ /* 0x0005e20000002400 */
[----:B------:R-:W-:Y:S01]  /*ba00*/  ISETP.GE.AND P5, PT, R8, R195, PT ;  /* 0x000000c30800720c */ /* 0x000fe20003fa6270 */
[----:B------:R-:W-:Y:S01]  /*ba10*/  FMUL.FTZ R67, R16, UR10 ;  /* 0x0000000a10437c20 */ /* 0x000fe20008410000 */
[----:B------:R-:W-:Y:S01]  /*ba20*/  I2FP.F32.S32 R8, R8 ;  /* 0x0000000800087245 */ /* 0x000fe20000201400 */
[----:B------:R-:W-:Y:S01]  /*ba30*/  FMUL.FTZ R17, R17, UR10 ;  /* 0x0000000a11117c20 */ /* 0x000fe20008410000 */
[----:B------:R-:W-:Y:S01]  /*ba40*/  FMUL.FTZ R19, R19, UR10 ;  /* 0x0000000a13137c20 */ /* 0x000fe20008410000 */
[----:B------:R-:W-:Y:S01]  /*ba50*/  FMUL.FTZ R12, R12, UR10 ;  /* 0x0000000a0c0c7c20 */ /* 0x000fe20008410000 */
[----:B------:R-:W-:Y:S01]  /*ba60*/  FMUL.FTZ R13, R13, UR10 ;  /* 0x0000000a0d0d7c20 */ /* 0x000fe20008410000 */
[----:B---3--:R-:W-:Y:S01]  /*ba70*/  FFMA.FTZ R34, R0, R8, R183 ;  /* 0x0000000800227223 */ /* 0x008fe200000100b7 */
[----:B------:R-:W-:Y:S04]  /*ba80*/  MUFU.TANH R197, R197 ;  /* 0x000000c500c57308 */ /* 0x000fe80000002400 */
[----:B------:R-:W-:Y:S01]  /*ba90*/  FSEL R34, R34, -INF , !P4 ;  /* 0xff80000022227808 */ /* 0x000fe20006000000 */
[----:B--2---:R-:W-:-:S03]  /*baa0*/  FFMA.FTZ R35, R0, R4, R181 ;  /* 0x0000000400237223 */ /* 0x004fc600000100b5 */
[----:B------:R-:W-:Y:S01]  /*bab0*/  MUFU.TANH R201, R201 ;  /* 0x000000c900c97308 */ /* 0x000fe20000002400 */
[----:B------:R-:W-:Y:S02]  /*bac0*/  VIADD R4, R44, 0x29 ;  /* 0x000000292c047836 */ /* 0x000fe40000000000 */
[----:B------:R-:W-:Y:S01]  /*bad0*/  IMAD.MOV.U32 R181, RZ, RZ, R199 ;  /* 0x000000ffffb57224 */ /* 0x000fe200078e00c7 */
[----:B------:R-:W-:Y:S02]  /*bae0*/  FSEL R35, R35, -INF , !P6 ;  /* 0xff80000023237808 */ /* 0x000fe40007000000 */
[C---:B------:R-:W-:Y:S01]  /*baf0*/  ISETP.GE.AND P6, PT, R4.reuse, R196, PT ;  /* 0x000000c40400720c */ /* 0x040fe20003fc6270 */
[----:B-1----:R-:W-:Y:S01]  /*bb00*/  HMMA.16816.F32.BF16 R168, R132, R24, R168 ;  /* 0x0000001884a8723c */ /* 0x002fe200000418a8 */
[----:B------:R-:W-:Y:S01]  /*bb10*/  ISETP.GE.AND P4, PT, R4, R195, PT ;  /* 0x000000c30400720c */ /* 0x000fe20003f86270 */
[----:B------:R4:W1:Y:S01]  /*bb20*/  MUFU.TANH R191, R147 ;  /* 0x0000009300bf7308 */ /* 0x0008620000002400 */
[----:B------:R-:W-:-:S03]  /*bb30*/  I2FP.F32.S32 R4, R4 ;  /* 0x0000000400047245 */ /* 0x000fc60000201400 */
[----:B------:R-:W-:Y:S01]  /*bb40*/  HMMA.16816.F32.BF16 R164, R132, R26, R164 ;  /* 0x0000001a84a4723c */ /* 0x000fe200000418a4 */
[----:B------:R-:W-:-:S03]  /*bb50*/  VIADD R24, R44, 0x31 ;  /* 0x000000312c187836 */ /* 0x000fc60000000000 */
[----:B------:R2:W-:Y:S03]  /*bb60*/  MUFU.TANH R53, R32 ;  /* 0x0000002000357308 */ /* 0x0005e60000002400 */
[----:B------:R-:W-:-:S05]  /*bb70*/  FMUL.FTZ R26, R15, UR10 ;  /* 0x0000000a0f1a7c20 */ /* 0x000fca0008410000 */
[----:B------:R-:W-:Y:S01]  /*bb80*/  MUFU.TANH R47, R20 ;  /* 0x00000014002f7308 */ /* 0x000fe20000002400 */
[C---:B----4-:R-:W-:Y:S01]  /*bb90*/  FFMA.FTZ R147, R0.reuse, R8, R187 ;  /* 0x0000000800937223 */ /* 0x050fe200000100bb */
[----:B------:R-:W-:Y:S01]  /*bba0*/  I2FP.F32.S32 R8, R9 ;  /* 0x0000000900087245 */ /* 0x000fe20000201400 */
[----:B-1----:R-:W-:-:S03]  /*bbb0*/  FFMA.FTZ R149, R0, R4, R191 ;  /* 0x0000000400957223 */ /* 0x002fc600000100bf */
[----:B------:R-:W-:Y:S01]  /*bbc0*/  FSEL R147, R147, -INF , !P5 ;  /* 0xff80000093937808 */ /* 0x000fe20006800000 */
[C---:B------:R-:W-:Y:S01]  /*bbd0*/  FFMA.FTZ R144, R0.reuse, R8, R197 ;  /* 0x0000000800907223 */ /* 0x040fe200000100c5 */
[----:B------:R-:W-:Y:S01]  /*bbe0*/  ISETP.GE.AND P5, PT, R9, R196, PT ;  /* 0x000000c40900720c */ /* 0x000fe20003fa6270 */
[C---:B--2---:R-:W-:Y:S01]  /*bbf0*/  FFMA.FTZ R32, R0.reuse, R4, R145 ;  /* 0x0000000400207223 */ /* 0x044fe20000010091 */
[----:B------:R-:W-:Y:S01]  /*bc00*/  FFMA.FTZ R151, R0, R8, R201 ;  /* 0x0000000800977223 */ /* 0x000fe200000100c9 */
[----:B------:R-:W-:Y:S01]  /*bc10*/  VIADD R4, R44, 0x38 ;  /* 0x000000382c047836 */ /* 0x000fe20000000000 */
[----:B------:R-:W-:Y:S01]  /*bc20*/  FSEL R149, R149, -INF , !P4 ;  /* 0xff80000095957808 */ /* 0x000fe20006000000 */
[----:B------:R-:W-:Y:S01]  /*bc30*/  MUFU.TANH R29, R21 ;  /* 0x00000015001d7308 */ /* 0x000fe20000002400 */
[----:B------:R-:W-:Y:S02]  /*bc40*/  FSEL R32, R32, -INF , !P6 ;  /* 0xff80000020207808 */ /* 0x000fe40007000000 */
[----:B------:R-:W-:-:S02]  /*bc50*/  ISETP.GE.AND P6, PT, R9, R195, PT ;  /* 0x000000c30900720c */ /* 0x000fc40003fc6270 */
[----:B------:R-:W1:Y:S01]  /*bc60*/  LDSM.16.M88.4 R8, [R209+0x7000] ;  /* 0x00700000d108783b */ /* 0x000e620000000200 */
[----:B------:R-:W-:Y:S02]  /*bc70*/  FSEL R144, R144, -INF , !P5 ;  /* 0xff80000090907808 */ /* 0x000fe40006800000 */
[C---:B------:R-:W-:Y:S01]  /*bc80*/  ISETP.GE.AND P4, PT, R24.reuse, R196, PT ;  /* 0x000000c41800720c */ /* 0x040fe20003f86270 */
[----:B------:R-:W-:Y:S01]  /*bc90*/  MUFU.TANH R63, R22 ;  /* 0x00000016003f7308 */ /* 0x000fe20000002400 */
[----:B------:R-:W-:Y:S02]  /*bca0*/  ISETP.GE.AND P5, PT, R24, R195, PT ;  /* 0x000000c31800720c */ /* 0x000fe40003fa6270 */
[----:B------:R-:W-:Y:S02]  /*bcb0*/  I2FP.F32.S32 R24, R24 ;  /* 0x0000001800187245 */ /* 0x000fe40000201400 */
[----:B------:R-:W-:Y:S02]  /*bcc0*/  I2FP.F32.S32 R16, R4 ;  /* 0x0000000400107245 */ /* 0x000fe40000201400 */
[----:B------:R-:W-:Y:S01]  /*bcd0*/  FSEL R151, R151, -INF , !P6 ;  /* 0xff80000097977808 */ /* 0x000fe20007000000 */
[----:B------:R2:W-:Y:S01]  /*bce0*/  MUFU.TANH R25, R23 ;  /* 0x0000001700197308 */ /* 0x0005e20000002400 */
[-C--:B------:R-:W-:Y:S01]  /*bcf0*/  FFMA.FTZ R152, R0, R24.reuse, R57 ;  /* 0x0000001800987223 */ /* 0x080fe20000010039 */
[----:B------:R-:W-:Y:S01]  /*bd00*/  FMUL.FTZ R57, R18, UR10 ;  /* 0x0000000a12397c20 */ /* 0x000fe20008410000 */
[C---:B------:R-:W-:Y:S01]  /*bd10*/  FFMA.FTZ R5, R0.reuse, R24, R5 ;  /* 0x0000001800057223 */ /* 0x040fe20000010005 */
[----:B------:R-:W-:Y:S01]  /*bd20*/  FFMA.FTZ R143, R0, R16, R143 ;  /* 0x00000010008f7223 */ /* 0x000fe2000001008f */
[----:B------:R-:W-:Y:S01]  /*bd30*/  ISETP.GE.AND P6, PT, R4, R196, PT ;  /* 0x000000c40400720c */ /* 0x000fe20003fc6270 */
[----:B------:R-:W-:Y:S01]  /*bd40*/  VIADD R18, R44, 0x39 ;  /* 0x000000392c127836 */ /* 0x000fe20000000000 */
[----:B------:R-:W-:Y:S01]  /*bd50*/  FSEL R152, R152, -INF , !P4 ;  /* 0xff80000098987808 */ /* 0x000fe20006000000 */
[----:B------:R-:W3:Y:S01]  /*bd60*/  MUFU.TANH R141, R141 ;  /* 0x0000008d008d7308 */ /* 0x000ee20000002400 */
[----:B------:R-:W-:Y:S01]  /*bd70*/  FSEL R175, R5, -INF , !P5 ;  /* 0xff80000005af7808 */ /* 0x000fe20006800000 */
[----:B------:R-:W-:Y:S01]  /*bd80*/  FFMA.FTZ R153, R0, R16, R153 ;  /* 0x0000001000997223 */ /* 0x000fe20000010099 */
[----:B------:R-:W-:Y:S01]  /*bd90*/  FSEL R154, R143, -INF , !P6 ;  /* 0xff8000008f9a7808 */ /* 0x000fe20007000000 */
[----:B------:R-:W-:Y:S01]  /*bda0*/  VIADD R24, R44, 0x41 ;  /* 0x000000412c187836 */ /* 0x000fe20000000000 */
[----:B------:R-:W-:-:S02]  /*bdb0*/  ISETP.GE.AND P5, PT, R18, R196, PT ;  /* 0x000000c41200720c */ /* 0x000fc40003fa6270 */
[-C--:B------:R-:W-:Y:S01]  /*bdc0*/  ISETP.GE.AND P6, PT, R18, R195.reuse, PT ;  /* 0x000000c31200720c */ /* 0x080fe20003fc6270 */
[----:B------:R-:W4:Y:S01]  /*bdd0*/  MUFU.TANH R49, R49 ;  /* 0x0000003100317308 */ /* 0x000f220000002400 */
[----:B--2---:R-:W2:Y:S01]  /*bde0*/  LDSM.16.M88.4 R20, [R207+0xb800] ;  /* 0x00b80000cf14783b */ /* 0x004ea20000000200 */
[----:B------:R-:W-:Y:S02]  /*bdf0*/  I2FP.F32.S32 R18, R18 ;  /* 0x0000001200127245 */ /* 0x000fe40000201400 */
[----:B------:R-:W-:Y:S01]  /*be00*/  ISETP.GE.AND P4, PT, R4, R195, PT ;  /* 0x000000c30400720c */ /* 0x000fe20003f86270 */
[----:B------:R-:W-:-:S03]  /*be10*/  VIADD R4, R44, 0x40 ;  /* 0x000000402c047836 */ /* 0x000fc60000000000 */
[----:B------:R-:W-:Y:S01]  /*be20*/  FSEL R173, R153, -INF , !P4 ;  /* 0xff80000099ad7808 */ /* 0x000fe20006000000 */
[----:B---3--:R-:W-:Y:S01]  /*be30*/  FFMA.FTZ R141, R0, R18, R141 ;  /* 0x00000012008d7223 */ /* 0x008fe2000001008d */
[C---:B------:R-:W-:Y:S01]  /*be40*/  ISETP.GE.AND P4, PT, R4.reuse, R196, PT ;  /* 0x000000c40400720c */ /* 0x040fe20003f86270 */
[----:B------:R-:W3:Y:S01]  /*be50*/  MUFU.TANH R43, R43 ;  /* 0x0000002b002b7308 */ /* 0x000ee20000002400 */
[----:B------:R-:W-:Y:S02]  /*be60*/  I2FP.F32.S32 R16, R4 ;  /* 0x0000000400107245 */ /* 0x000fe40000201400 */
[----:B------:R-:W-:Y:S02]  /*be70*/  FSEL R174, R141, -INF , !P5 ;  /* 0xff8000008dae7808 */ /* 0x000fe40006800000 */
[-C--:B------:R-:W-:Y:S01]  /*be80*/  ISETP.GE.AND P5, PT, R4, R195.reuse, PT ;  /* 0x000000c30400720c */ /* 0x080fe20003fa6270 */
[C---:B------:R-:W-:Y:S01]  /*be90*/  FFMA.FTZ R65, R0.reuse, R16, R65 ;  /* 0x0000001000417223 */ /* 0x040fe20000010041 */
[C---:B-1----:R-:W-:Y:S01]  /*bea0*/  HMMA.16816.F32.BF16 R4, R136.reuse, R8, R168 ;  /* 0x000000088804723c */ /* 0x042fe200000418a8 */
[----:B------:R-:W-:Y:S05]  /*beb0*/  MUFU.TANH R31, R17 ;  /* 0x00000011001f7308 */ /* 0x000fea0000002400 */
[----:B------:R-:W-:Y:S01]  /*bec0*/  HMMA.16816.F32.BF16 R8, R136, R10, R164 ;  /* 0x0000000a8808723c */ /* 0x000fe200000418a4 */
[----:B----4-:R-:W-:Y:S01]  /*bed0*/  FFMA.FTZ R171, R0, R18, R49 ;  /* 0x0000001200ab7223 */ /* 0x010fe20000010031 */
[----:B------:R-:W-:Y:S01]  /*bee0*/  FSEL R170, R65, -INF , !P4 ;  /* 0xff80000041aa7808 */ /* 0x000fe20006000000 */
[----:B------:R2:W-:Y:S01]  /*bef0*/  MUFU.TANH R143, R19 ;  /* 0x00000013008f7308 */ /* 0x0005e20000002400 */
[----:B------:R-:W-:Y:S01]  /*bf00*/  ISETP.GE.AND P4, PT, R24, R195, PT ;  /* 0x000000c31800720c */ /* 0x000fe20003f86270 */
[----:B------:R-:W-:Y:S01]  /*bf10*/  FFMA.FTZ R169, R0, R16, R53 ;  /* 0x0000001000a97223 */ /* 0x000fe20000010035 */
[----:B------:R-:W-:Y:S01]  /*bf20*/  FSEL R171, R171, -INF , !P6 ;  /* 0xff800000abab7808 */ /* 0x000fe20007000000 */
[----:B------:R-:W-:Y:S01]  /*bf30*/  FMUL.FTZ R53, R14, UR10 ;  /* 0x0000000a0e357c20 */ /* 0x000fe20008410000 */
[----:B------:R-:W-:-:S02]  /*bf40*/  ISETP.GE.AND P6, PT, R24, R196, PT ;  /* 0x000000c41800720c */ /* 0x000fc40003fc6270 */
[----:B------:R-:W-:Y:S01]  /*bf50*/  I2FP.F32.S32 R24, R24 ;  /* 0x0000001800187245 */ /* 0x000fe20000201400 */
[----:B------:R-:W1:Y:S01]  /*bf60*/  MUFU.TANH R67, R67 ;  /* 0x0000004300437308 */ /* 0x000e620000002400 */
[----:B------:R-:W-:-:S03]  /*bf70*/  FSEL R169, R169, -INF , !P5 ;  /* 0xff800000a9a97808 */ /* 0x000fc60006800000 */
[CC--:B------:R-:W-:Y:S01]  /*bf80*/  FFMA.FTZ R172, R0.reuse, R24.reuse, R45 ;  /* 0x0000001800ac7223 */ /* 0x0c0fe2000001002d */
[----:B---3--:R-:W-:Y:S01]  /*bf90*/  FFMA.FTZ R167, R0, R24, R43 ;  /* 0x0000001800a77223 */ /* 0x008fe2000001002b */
[----:B------:R-:W-:Y:S02]  /*bfa0*/  VIADD R24, R44, 0x50 ;  /* 0x000000502c187836 */ /* 0x000fe40000000000 */
[----:B------:R-:W-:Y:S01]  /*bfb0*/  FMUL.FTZ R4, R4, UR10 ;  /* 0x0000000a04047c20 */ /* 0x000fe20008410000 */
[----:B------:R-:W-:Y:S01]  /*bfc0*/  MUFU.TANH R27, R12 ;  /* 0x0000000c001b7308 */ /* 0x000fe20000002400 */
[----:B--2---:R-:W-:Y:S01]  /*bfd0*/  HMMA.16816.F32.BF16 R16, R132, R20, R160 ;  /* 0x000000148410723c */ /* 0x004fe200000418a0 */
[----:B------:R-:W-:Y:S01]  /*bfe0*/  FSEL R172, R172, -INF , !P6 ;  /* 0xff800000acac7808 */ /* 0x000fe20007000000 */
[----:B------:R-:W-:Y:S01]  /*bff0*/  FMUL.FTZ R5, R5, UR10 ;  /* 0x0000000a05057c20 */ /* 0x000fe20008410000 */
[----:B------:R-:W-:Y:S01]  /*c000*/  FSEL R167, R167, -INF , !P4 ;  /* 0xff800000a7a77808 */ /* 0x000fe20006000000 */
[----:B------:R-:W-:Y:S01]  /*c010*/  FMUL.FTZ R7, R7, UR10 ;  /* 0x0000000a07077c20 */ /* 0x000fe20008410000 */
[----:B------:R-:W-:Y:S01]  /*c020*/  FMUL.FTZ R9, R9, UR10 ;  /* 0x0000000a09097c20 */ /* 0x000fe20008410000 */
[----:B------:R-:W-:Y:S01]  /*c030*/  FMUL.FTZ R8, R8, UR10 ;  /* 0x0000000a08087c20 */ /* 0x000fe20008410000 */
[C---:B------:R-:W-:Y:S01]  /*c040*/  VIADD R20, R44.reuse, 0x48 ;  /* 0x000000482c147836 */ /* 0x040fe20000000000 */
[----:B------:R2:W-:Y:S01]  /*c050*/  MUFU.TANH R49, R13 ;  /* 0x0000000d00317308 */ /* 0x0005e20000002400 */
[----:B------:R-:W-:-:S02]  /*c060*/  VIADD R21, R44, 0x49 ;  /* 0x000000492c157836 */ /* 0x000fc40000000000 */
[----:B------:R-:W-:Y:S01]  /*c070*/  FMUL.FTZ R11, R11, UR10 ;  /* 0x0000000a0b0b7c20 */ /* 0x000fe20008410000 */
[C---:B------:R-:W-:Y:S02]  /*c080*/  ISETP.GE.AND P5, PT, R20.reuse, R196, PT ;  /* 0x000000c41400720c */ /* 0x040fe40003fa6270 */
[----:B------:R-:W-:Y:S02]  /*c090*/  ISETP.GE.AND P6, PT, R20, R195, PT ;  /* 0x000000c31400720c */ /* 0x000fe40003fc6270 */
[----:B------:R-:W-:Y:S01]  /*c0a0*/  I2FP.F32.S32 R20, R20 ;  /* 0x0000001400147245 */ /* 0x000fe20000201400 */
[----:B------:R3:W-:Y:S01]  /*c0b0*/  MUFU.TANH R43, R4 ;  /* 0x00000004002b7308 */ /* 0x0007e20000002400 */
[----:B------:R-:W-:-:S03]  /*c0c0*/  ISETP.GE.AND P4, PT, R21, R196, PT ;  /* 0x000000c41500720c */ /* 0x000fc60003f86270 */
[CC--:B------:R-:W-:Y:S01]  /*c0d0*/  FFMA.FTZ R47, R0.reuse, R20.reuse, R47 ;  /* 0x00000014002f7223 */ /* 0x0c0fe2000001002f */
[C---:B------:R-:W-:Y:S01]  /*c0e0*/  FFMA.FTZ R63, R0.reuse, R20, R63 ;  /* 0x00000014003f7223 */ /* 0x040fe2000001003f */
[----:B------:R-:W-:Y:S01]  /*c0f0*/  I2FP.F32.S32 R20, R21 ;  /* 0x0000001500147245 */ /* 0x000fe20000201400 */
[----:B--2---:R-:W2:Y:S01]  /*c100*/  LDSM.16.M88.4 R12, [R209+0x7800] ;  /* 0x00780000d10c783b */ /* 0x004ea20000000200 */
[----:B------:R-:W4:Y:S01]  /*c110*/  MUFU.TANH R57, R57 ;  /* 0x0000003900397308 */ /* 0x000f220000002400 */
[----:B------:R-:W-:Y:S02]  /*c120*/  FSEL R168, R47, -INF , !P5 ;  /* 0xff8000002fa87808 */ /* 0x000fe40006800000 */
[CC--:B------:R-:W-:Y:S01]  /*c130*/  FFMA.FTZ R25, R0.reuse, R20.reuse, R25 ;  /* 0x0000001400197223 */ /* 0x0c0fe20000010019 */
[----:B------:R-:W-:Y:S01]  /*c140*/  FSEL R165, R63, -INF , !P6 ;  /* 0xff8000003fa57808 */ /* 0x000fe20007000000 */
[----:B------:R-:W-:Y:S01]  /*c150*/  FFMA.FTZ R29, R0, R20, R29 ;  /* 0x00000014001d7223 */ /* 0x000fe2000001001d */
[----:B------:R-:W-:Y:S01]  /*c160*/  ISETP.GE.AND P5, PT, R21, R195, PT ;  /* 0x000000c31500720c */ /* 0x000fe20003fa6270 */
[----:B------:R-:W-:-:S04]  /*c170*/  DEPBAR.LE SB0, 0x0 ;  /* 0x000080000000791a */ /* 0x000fc80000000000 */
[----:B---3--:R-:W-:Y:S01]  /*c180*/  I2FP.F32.S32 R4, R24 ;  /* 0x0000001800047245 */ /* 0x008fe20000201400 */
[----:B------:R3:W-:Y:S01]  /*c190*/  MUFU.TANH R45, R26 ;  /* 0x0000001a002d7308 */ /* 0x0007e20000002400 */
[----:B------:R-:W-:Y:S01]  /*c1a0*/  ISETP.GE.AND P6, PT, R24, R196, PT ;  /* 0x000000c41800720c */ /* 0x000fe20003fc6270 */
[----:B------:R-:W-:Y:S01]  /*c1b0*/  HMMA.16816.F32.BF16 R20, R132, R22, R156 ;  /* 0x000000168414723c */ /* 0x000fe2000004189c */
[----:B------:R-:W-:Y:S01]  /*c1c0*/  FSEL R163, R25, -INF , !P5 ;  /* 0xff80000019a37808 */ /* 0x000fe20006800000 */
[CC--:B-1----:R-:W-:Y:S01]  /*c1d0*/  FFMA.FTZ R67, R0.reuse, R4.reuse, R67 ;  /* 0x0000000400437223 */ /* 0x0c2fe20000010043 */
[----:B------:R-:W-:Y:S01]  /*c1e0*/  FSEL R166, R29, -INF , !P4 ;  /* 0xff8000001da67808 */ /* 0x000fe20006000000 */
[----:B----4-:R-:W-:Y:S01]  /*c1f0*/  FFMA.FTZ R57, R0, R4, R57 ;  /* 0x0000000400397223 */ /* 0x010fe20000010039 */
[----:B------:R-:W-:Y:S01]  /*c200*/  ISETP.GE.AND P4, PT, R24, R195, PT ;  /* 0x000000c31800720c */ /* 0x000fe20003f86270 */
[----:B------:R-:W1:Y:S01]  /*c210*/  MUFU.TANH R53, R53 ;  /* 0x0000003500357308 */ /* 0x000e620000002400 */
[----:B------:R-:W-:Y:S01]  /*c220*/  FSEL R164, R67, -INF , !P6 ;  /* 0xff80000043a47808 */ /* 0x000fe20007000000 */
[----:B------:R-:W-:Y:S01]  /*c230*/  VIADD R4, R44, 0x58 ;  /* 0x000000582c047836 */ /* 0x000fe20000000000 */
[----:B------:R-:W-:Y:S01]  /*c240*/  FSEL R159, R57, -INF , !P4 ;  /* 0xff800000399f7808 */ /* 0x000fe20006000000 */
[----:B------:R-:W-:Y:S01]  /*c250*/  FMUL.FTZ R25, R10, UR10 ;  /* 0x0000000a0a197c20 */ /* 0x000fe20008410000 */
[----:B------:R-:W-:-:S02]  /*c260*/  VIADD R10, R44, 0x59 ;  /* 0x000000592c0a7836 */ /* 0x000fc40000000000 */
[----:B------:R-:W-:Y:S01]  /*c270*/  ISETP.GE.AND P4, PT, R4, R196, PT ;  /* 0x000000c40400720c */ /* 0x000fe20003f86270 */
[----:B------:R-:W-:Y:S01]  /*c280*/  MUFU.TANH R5, R5 ;  /* 0x0000000500057308 */ /* 0x000fe20000002400 */
[----:B---3--:R-:W-:Y:S01]  /*c290*/  FMUL.FTZ R26, R6, UR10 ;  /* 0x0000000a061a7c20 */ /* 0x008fe20008410000 */
[----:B------:R-:W-:-:S05]  /*c2a0*/  VIADD R6, R44, 0x51 ;  /* 0x000000512c067836 */ /* 0x000fca0000000000 */
[C---:B------:R-:W-:Y:S01]  /*c2b0*/  ISETP.GE.AND P5, PT, R6.reuse, R196, PT ;  /* 0x000000c40600720c */ /* 0x040fe20003fa6270 */
[----:B------:R-:W3:Y:S01]  /*c2c0*/  MUFU.TANH R29, R26 ;  /* 0x0000001a001d7308 */ /* 0x000ee20000002400 */
[----:B------:R-:W-:Y:S01]  /*c2d0*/  BAR.SYNC.DEFER_BLOCKING 0x0 ;  /* 0x0000000000007b1d */ /* 0x000fe20000010000 */
[----:B------:R-:W-:Y:S02]  /*c2e0*/  ISETP.GE.AND P6, PT, R6, R195, PT ;  /* 0x000000c30600720c */ /* 0x000fe40003fc6270 */
[----:B------:R-:W-:Y:S01]  /*c2f0*/  I2FP.F32.S32 R6, R6 ;  /* 0x0000000600067245 */ /* 0x000fe20000201400 */
[C---:B--2---:R-:W-:Y:S03]  /*c300*/  HMMA.16816.F32.BF16 R16, R136.reuse, R12, R16 ;  /* 0x0000000c8810723c */ /* 0x044fe60000041810 */
[----:B------:R-:W2:Y:S01]  /*c310*/  MUFU.TANH R7, R7 ;  /* 0x0000000700077308 */ /* 0x000ea20000002400 */
[CC--:B------:R-:W-:Y:S01]  /*c320*/  FFMA.FTZ R31, R0.reuse, R6.reuse, R31 ;  /* 0x00000006001f7223 */ /* 0x0c0fe2000001001f */
[----:B------:R-:W-:Y:S01]  /*c330*/  FFMA.FTZ R143, R0, R6, R143 ;  /* 0x00000006008f7223 */ /* 0x000fe2000001008f */
[----:B------:R-:W-:Y:S01]  /*c340*/  VIADD R6, R44, 0x60 ;  /* 0x000000602c067836 */ /* 0x000fe20000000000 */
[----:B------:R-:W-:Y:S02]  /*c350*/  HMMA.16816.F32.BF16 R20, R136, R14, R20 ;  /* 0x0000000e8814723c */ /* 0x000fe40000041814 */
[----:B------:R-:W-:-:S02]  /*c360*/  FSEL R162, R31, -INF , !P5 ;  /* 0xff8000001fa27808 */ /* 0x000fc40006800000 */
[-C--:B------:R-:W-:Y:S01]  /*c370*/  ISETP.GE.AND P5, PT, R4, R195.reuse, PT ;  /* 0x000000c30400720c */ /* 0x080fe20003fa6270 */
[----:B------:R4:W5:Y:S01]  /*c380*/  MUFU.TANH R13, R8 ;  /* 0x00000008000d7308 */ /* 0x0009620000002400 */
[----:B------:R-:W-:Y:S02]  /*c390*/  I2FP.F32.S32 R4, R4 ;  /* 0x0000000400047245 */ /* 0x000fe40000201400 */
[----:B------:R-:W-:Y:S02]  /*c3a0*/  FSEL R157, R143, -INF , !P6 ;  /* 0xff8000008f9d7808 */ /* 0x000fe40007000000 */
[----:B------:R-:W-:Y:S01]  /*c3b0*/  ISETP.GE.AND P6, PT, R10, R196, PT ;  /* 0x000000c40a00720c */ /* 0x000fe20003fc6270 */
[CC--:B------:R-:W-:Y:S01]  /*c3c0*/  FFMA.FTZ R27, R0.reuse, R4.reuse, R27 ;  /* 0x00000004001b7223 */ /* 0x0c0fe2000001001b */
[----:B-1----:R-:W-:Y:S01]  /*c3d0*/  FFMA.FTZ R53, R0, R4, R53 ;  /* 0x0000000400357223 */ /* 0x002fe20000010035 */
[----:B------:R-:W-:Y:S01]  /*c3e0*/  I2FP.F32.S32 R4, R10 ;  /* 0x0000000a00047245 */ /* 0x000fe20000201400 */
[----:B------:R-:W-:Y:S02]  /*c3f0*/  MUFU.TANH R9, R9 ;  /* 0x0000000900097308 */ /* 0x000fe40000002400 */
[----:B------:R-:W-:Y:S01]  /*c400*/  FSEL R160, R27, -INF , !P4 ;  /* 0xff8000001ba07808 */ /* 0x000fe20006000000 */
[----:B------:R-:W-:Y:S01]  /*c410*/  FMUL.FTZ R16, R16, UR10 ;  /* 0x0000000a10107c20 */ /* 0x000fe20008410000 */
[CC--:B------:R-:W-:Y:S01]  /*c420*/  FFMA.FTZ R49, R0.reuse, R4.reuse, R49 ;  /* 0x0000000400317223 */ /* 0x0c0fe20000010031 */
[----:B------:R-:W-:Y:S01]  /*c430*/  FSEL R155, R53, -INF , !P5 ;  /* 0xff800000359b7808 */ /* 0x000fe20006800000 */
[----:B------:R-:W-:Y:S01]  /*c440*/  FFMA.FTZ R45, R0, R4, R45 ;  /* 0x00000004002d7223 */ /* 0x000fe2000001002d */
[----:B------:R-:W-:Y:S01]  /*c450*/  ISETP.GE.AND P5, PT, R6, R196, PT ;  /* 0x000000c40600720c */ /* 0x000fe20003fa6270 */
[----:B------:R-:W-:Y:S01]  /*c460*/  VIADD R4, R44, 0x61 ;  /* 0x000000612c047836 */ /* 0x000fe20000000000 */
[----:B------:R-:W-:Y:S01]  /*c470*/  FSEL R158, R49, -INF , !P6 ;  /* 0xff800000319e7808 */ /* 0x000fe20007000000 */
[----:B------:R-:W1:Y:S01]  /*c480*/  MUFU.TANH R25, R25 ;  /* 0x0000001900197308 */ /* 0x000e620000002400 */
[-C--:B------:R-:W-:Y:S01]  /*c490*/  ISETP.GE.AND P6, PT, R6, R195.reuse, PT ;  /* 0x000000c30600720c */ /* 0x080fe20003fc6270 */
[----:B----4-:R-:W-:Y:S01]  /*c4a0*/  VIADD R8, R44, 0x68 ;  /* 0x000000682c087836 */ /* 0x010fe20000000000 */
[----:B------:R-:W-:Y:S01]  /*c4b0*/  I2FP.F32.S32 R6, R6 ;  /* 0x0000000600067245 */ /* 0x000fe20000201400 */
[----:B------:R-:W-:Y:S01]  /*c4c0*/  FMUL.FTZ R18, R18, UR10 ;  /* 0x0000000a12127c20 */ /* 0x000fe20008410000 */
[-C--:B------:R-:W-:Y:S01]  /*c4d0*/  ISETP.GE.AND P4, PT, R10, R195.reuse, PT ;  /* 0x000000c30a00720c */ /* 0x080fe20003f86270 */
[----:B------:R-:W-:Y:S01]  /*c4e0*/  FMUL.FTZ R17, R17, UR10 ;  /* 0x0000000a11117c20 */ /* 0x000fe20008410000 */
[----:B------:R-:W-:Y:S01]  /*c4f0*/  FMUL.FTZ R19, R19, UR10 ;  /* 0x0000000a13137c20 */ /* 0x000fe20008410000 */
[CC--:B------:R-:W-:Y:S01]  /*c500*/  FFMA.FTZ R43, R0.reuse, R6.reuse, R43 ;  /* 0x00000006002b7223 */ /* 0x0c0fe2000001002b */
[----:B---3--:R-:W-:Y:S01]  /*c510*/  FFMA.FTZ R29, R0, R6, R29 ;  /* 0x00000006001d7223 */ /* 0x008fe2000001001d */
[----:B------:R-:W-:Y:S01]  /*c520*/  I2FP.F32.S32 R6, R4 ;  /* 0x0000000400067245 */ /* 0x000fe20000201400 */
[----:B------:R-:W3:Y:S01]  /*c530*/  MUFU.TANH R11, R11 ;  /* 0x0000000b000b7308 */ /* 0x000ee20000002400 */
[----:B------:R-:W-:Y:S01]  /*c540*/  FSEL R153, R45, -INF , !P4 ;  /* 0xff8000002d997808 */ /* 0x000fe20006000000 */
[----:B------:R-:W-:Y:S01]  /*c550*/  FMUL.FTZ R20, R20, UR10 ;  /* 0x0000000a14147c20 */ /* 0x000fe20008410000 */
[----:B------:R-:W-:Y:S01]  /*c560*/  ISETP.GE.AND P4, PT, R4, R196, PT ;  /* 0x000000c40400720c */ /* 0x000fe20003f86270 */
[CC--:B------:R-:W-:Y:S01]  /*c570*/  FFMA.FTZ R5, R0.reuse, R6.reuse, R5 ;  /* 0x0000000600057223 */ /* 0x0c0fe20000010005 */
[----:B------:R-:W-:Y:S01]  /*c580*/  FSEL R150, R43, -INF , !P5 ;  /* 0xff8000002b967808 */ /* 0x000fe20006800000 */
[----:B--2---:R-:W-:Y:S01]  /*c590*/  FFMA.FTZ R143, R0, R6, R7 ;  /* 0x00000006008f7223 */ /* 0x004fe20000010007 */
[----:B------:R-:W-:Y:S01]  /*c5a0*/  ISETP.GE.AND P5, PT, R4, R195, PT ;  /* 0x000000c30400720c */ /* 0x000fe20003fa6270 */
[----:B------:R-:W2:Y:S01]  /*c5b0*/  MUFU.TANH R15, R16 ;  /* 0x00000010000f7308 */ /* 0x000ea20000002400 */
[----:B------:R-:W-:Y:S01]  /*c5c0*/  FSEL R145, R29, -INF , !P6 ;  /* 0xff8000001d917808 */ /* 0x000fe20007000000 */
[----:B------:R-:W-:Y:S01]  /*c5d0*/  FMUL.FTZ R22, R22, UR10 ;  /* 0x0000000a16167c20 */ /* 0x000fe20008410000 */
[----:B------:R-:W-:Y:S01]  /*c5e0*/  FSEL R148, R5, -INF , !P4 ;  /* 0xff80000005947808 */ /* 0x000fe20006000000 */
[----:B------:R-:W-:Y:S01]  /*c5f0*/  FMUL.FTZ R23, R23, UR10 ;  /* 0x0000000a17177c20 */ /* 0x000fe20008410000 */
[----:B------:R-:W-:-:S02]  /*c600*/  ISETP.GE.AND P6, PT, R8, R196, PT ;  /* 0x000000c40800720c */ /* 0x000fc40003fc6270 */
[----:B------:R-:W-:Y:S01]  /*c610*/  ISETP.GE.AND P4, PT, R8, R195, PT ;  /* 0x000000c30800720c */ /* 0x000fe20003f86270 */
[----:B------:R-:W4:Y:S01]  /*c620*/  MUFU.TANH R5, R18 ;  /* 0x0000001200057308 */ /* 0x000f220000002400 */
[----:B------:R-:W-:Y:S01]  /*c630*/  I2FP.F32.S32 R4, R8 ;  /* 0x0000000800047245 */ /* 0x000fe20000201400 */
[----:B------:R-:W-:Y:S01]  /*c640*/  VIADD R8, R44, 0x69 ;  /* 0x000000692c087836 */ /* 0x000fe20000000000 */
[----:B------:R-:W-:-:S03]  /*c650*/  FSEL R143, R143, -INF , !P5 ;  /* 0xff8000008f8f7808 */ /* 0x000fc60006800000 */
[C---:B-----5:R-:W-:Y:S01]  /*c660*/  FFMA.FTZ R13, R0.reuse, R4, R13 ;  /* 0x00000004000d7223 */ /* 0x060fe2000001000d */
[----:B------:R-:W-:Y:S01]  /*c670*/  I2FP.F32.S32 R6, R8 ;  /* 0x0000000800067245 */ /* 0x000fe20000201400 */
[----:B------:R-:W5:Y:S01]  /*c680*/  MUFU.TANH R17, R17 ;  /* 0x0000001100117308 */ /* 0x000f620000002400 */
[----:B-1----:R-:W-:Y:S01]  /*c690*/  FFMA.FTZ R25, R0, R4, R25 ;  /* 0x0000000400197223 */ /* 0x002fe20000010019 */
[----:B------:R-:W-:Y:S01]  /*c6a0*/  VIADD R4, R44, 0x70 ;  /* 0x000000702c047836 */ /* 0x000fe20000000000 */
[----:B------:R-:W-:Y:S01]  /*c6b0*/  ISETP.GE.AND P5, PT, R8, R196, PT ;  /* 0x000000c40800720c */ /* 0x000fe20003fa6270 */
[CC--:B------:R-:W-:Y:S01]  /*c6c0*/  FFMA.FTZ R142, R0.reuse, R6.reuse, R9 ;  /* 0x00000006008e7223 */ /* 0x0c0fe20000010009 */
[----:B------:R-:W-:Y:S01]  /*c6d0*/  FSEL R146, R13, -INF , !P6 ;  /* 0xff8000000d927808 */ /* 0x000fe20007000000 */
[----:B---3--:R-:W-:Y:S01]  /*c6e0*/  FFMA.FTZ R139, R0, R6, R11 ;  /* 0x00000006008b7223 */ /* 0x008fe2000001000b */
[----:B------:R-:W-:Y:S01]  /*c6f0*/  FSEL R141, R25, -INF , !P4 ;  /* 0xff800000198d7808 */ /* 0x000fe20006000000 */
[----:B------:R-:W1:Y:S01]  /*c700*/  MUFU.TANH R7, R19 ;  /* 0x0000001300077308 */ /* 0x000e620000002400 */
[----:B------:R-:W-:-:S02]  /*c710*/  FSEL R142, R142, -INF , !P5 ;  /* 0xff8000008e8e7808 */ /* 0x000fc40006800000 */
[-C--:B------:R-:W-:Y:S01]  /*c720*/  ISETP.GE.AND P6, PT, R8, R195.reuse, PT ;  /* 0x000000c30800720c */ /* 0x080fe20003fc6270 */
[----:B------:R-:W-:Y:S01]  /*c730*/  VIADD R8, R44, 0x71 ;  /* 0x000000712c087836 */ /* 0x000fe20000000000 */
[C---:B------:R-:W-:Y:S02]  /*c740*/  ISETP.GE.AND P4, PT, R4.reuse, R196, PT ;  /* 0x000000c40400720c */ /* 0x040fe40003f86270 */
[----:B------:R-:W-:Y:S01]  /*c750*/  ISETP.GE.AND P5, PT, R4, R195, PT ;  /* 0x000000c30400720c */ /* 0x000fe20003fa6270 */
[----:B------:R-:W3:Y:S01]  /*c760*/  MUFU.TANH R9, R20 ;  /* 0x0000001400097308 */ /* 0x000ee20000002400 */
[----:B------:R-:W-:Y:S02]  /*c770*/  I2FP.F32.S32 R4, R4 ;  /* 0x0000000400047245 */ /* 0x000fe40000201400 */
[----:B------:R-:W-:Y:S02]  /*c780*/  I2FP.F32.S32 R6, R8 ;  /* 0x0000000800067245 */ /* 0x000fe40000201400 */
[----:B------:R-:W-:Y:S01]  /*c790*/  FSEL R139, R139, -INF , !P6 ;  /* 0xff8000008b8b7808 */ /* 0x000fe20007000000 */
[CC--:B--2---:R-:W-:Y:S01]  /*c7a0*/  FFMA.FTZ R15, R0.reuse, R4.reuse, R15 ;  /* 0x00000004000f7223 */ /* 0x0c4fe2000001000f */
[----:B----4-:R-:W-:Y:S01]  /*c7b0*/  FFMA.FTZ R63, R0, R4, R5 ;  /* 0x00000004003f7223 */ /* 0x010fe20000010005 */
[----:B------:R-:W-:-:S02]  /*c7c0*/  VIADD R4, R44, 0x78 ;  /* 0x000000782c047836 */ /* 0x000fc40000000000 */
[CC--:B-----5:R-:W-:Y:S01]  /*c7d0*/  FFMA.FTZ R17, R0.reuse, R6.reuse, R17 ;  /* 0x0000000600117223 */ /* 0x0e0fe20000010011 */
[----:B-1----:R-:W-:Y:S01]  /*c7e0*/  FFMA.FTZ R57, R0, R6, R7 ;  /* 0x0000000600397223 */ /* 0x002fe20000010007 */
[----:B------:R-:W1:Y:S01]  /*c7f0*/  MUFU.TANH R11, R22 ;  /* 0x00000016000b7308 */ /* 0x000e620000002400 */
[----:B------:R-:W-:Y:S01]  /*c800*/  FMUL.FTZ R7, R21, UR10 ;  /* 0x0000000a15077c20 */ /* 0x000fe20008410000 */
[----:B------:R-:W-:Y:S02]  /*c810*/  I2FP.F32.S32 R6, R4 ;  /* 0x0000000400067245 */ /* 0x000fe40000201400 */
[----:B------:R-:W-:Y:S02]  /*c820*/  ISETP.GE.AND P6, PT, R8, R196, PT ;  /* 0x000000c40800720c */ /* 0x000fe40003fc6270 */
[----:B------:R-:W-:Y:S01]  /*c830*/  FSEL R136, R15, -INF , !P4 ;  /* 0xff8000000f887808 */ /* 0x000fe20006000000 */
[----:B---3--:R-:W-:Y:S01]  /*c840*/  FFMA.FTZ R64, R0, R6, R9 ;  /* 0x0000000600407223 */ /* 0x008fe20000010009 */
[----:B------:R-:W2:Y:S01]  /*c850*/  MUFU.TANH R5, R58 ;  /* 0x0000003a00057308 */ /* 0x000ea20000002400 */
[----:B------:R-:W-:-:S02]  /*c860*/  FSEL R63, R63, -INF , !P5 ;  /* 0xff8000003f3f7808 */ /* 0x000fc40006800000 */
[----:B------:R-:W-:Y:S02]  /*c870*/  FSEL R132, R17, -INF , !P6 ;  /* 0xff80000011847808 */ /* 0x000fe40007000000 */
[-C--:B------:R-:W-:Y:S02]  /*c880*/  ISETP.GE.AND P4, PT, R8, R195.reuse, PT ;  /* 0x000000c30800720c */ /* 0x080fe40003f86270 */
[C---:B------:R-:W-:Y:S01]  /*c890*/  ISETP.GE.AND P5, PT, R4.reuse, R196, PT ;  /* 0x000000c40400720c */ /* 0x040fe20003fa6270 */
[----:B------:R-:W3:Y:S01]  /*c8a0*/  MUFU.TANH R7, R7 ;  /* 0x0000000700077308 */ /* 0x000ee20000002400 */
[----:B------:R-:W-:Y:S01]  /*c8b0*/  ISETP.GE.AND P6, PT, R4, R195, PT ;  /* 0x000000c30400720c */ /* 0x000fe20003fc6270 */
[----:B------:R-:W-:Y:S01]  /*c8c0*/  VIADD R4, R44, 0x79 ;  /* 0x000000792c047836 */ /* 0x000fe20000000000 */
[----:B------:R-:W-:Y:S01]  /*c8d0*/  I2FP.F32.S32 R8, R44 ;  /* 0x0000002c00087245 */ /* 0x000fe20000201400 */
[----:B-1----:R-:W-:Y:S01]  /*c8e0*/  FFMA.FTZ R11, R0, R6, R11 ;  /* 0x00000006000b7223 */ /* 0x002fe2000001000b */
[----:B------:R-:W-:-:S02]  /*c8f0*/  FSEL R57, R57, -INF , !P4 ;  /* 0xff80000039397808 */ /* 0x000fc40006000000 */
[----:B------:R-:W-:Y:S01]  /*c900*/  I2FP.F32.S32 R10, R4 ;  /* 0x00000004000a7245 */ /* 0x000fe20000201400 */
[----:B------:R-:W1:Y:S01]  /*c910*/  MUFU.TANH R9, R23 ;  /* 0x0000001700097308 */ /* 0x000e620000002400 */
[----:B------:R-:W-:Y:S01]  /*c920*/  FFMA.FTZ R6, R0, R8, R185 ;  /* 0x0000000800067223 */ /* 0x000fe200000100b9 */
[----:B------:R-:W-:Y:S01]  /*c930*/  ISETP.GE.AND P4, PT, R44, R196, PT ;  /* 0x000000c42c00720c */ /* 0x000fe20003f86270 */
[----:B--2---:R-:W-:Y:S01]  /*c940*/  FFMA.FTZ R5, R0, R8, R5 ;  /* 0x0000000800057223 */ /* 0x004fe20000010005 */
[----:B------:R-:W-:Y:S02]  /*c950*/  FSEL R64, R64, -INF , !P5 ;  /* 0xff80000040407808 */ /* 0x000fe40006800000 */
[----:B------:R-:W-:Y:S02]  /*c960*/  FSEL R53, R11, -INF , !P6 ;  /* 0xff8000000b357808 */ /* 0x000fe40007000000 */
[----:B------:R-:W-:Y:S01]  /*c970*/  FSEL R6, R6, -INF , !P4 ;  /* 0xff80000006067808 */ /* 0x000fe20006000000 */
[----:B---3--:R-:W-:Y:S01]  /*c980*/  FFMA.FTZ R62, R0, R10, R7 ;  /* 0x0000000a003e7223 */ /* 0x008fe20000010007 */
[----:B------:R-:W-:-:S02]  /*c990*/  ISETP.GE.AND P5, PT, R44, R195, PT ;  /* 0x000000c32c00720c */ /* 0x000fc40003fa6270 */
[C---:B------:R-:W-:Y:S02]  /*c9a0*/  ISETP.GE.AND P6, PT, R4.reuse, R196, PT ;  /* 0x000000c40400720c */ /* 0x040fe40003fc6270 */
[----:B------:R-:W-:Y:S02]  /*c9b0*/  ISETP.GE.AND P4, PT, R4, R195, PT ;  /* 0x000000c30400720c */ /* 0x000fe40003f86270 */
[----:B------:R-:W-:Y:S01]  /*c9c0*/  FSEL R7, R5, -INF , !P5 ;  /* 0xff80000005077808 */ /* 0x000fe20006800000 */
[----:B-1----:R-:W-:Y:S01]  /*c9d0*/  FFMA.FTZ R9, R0, R10, R9 ;  /* 0x0000000a00097223 */ /* 0x002fe20000010009 */
[----:B------:R-:W-:-:S04]  /*c9e0*/  FSEL R62, R62, -INF , !P6 ;  /* 0xff8000003e3e7808 */ /* 0x000fc80007000000 */
        /* <DEDUP_REMOVED lines=31> */
[----:B------:R-:W-:Y:S02]  /*cbe0*/  ISETP.GE.AND P5, PT, R9, RZ, PT ;  /* 0x000000ff0900720c */ /* 0x000fe40003fa6270 */
[----:B------:R-:W-:Y:S02]  /*cbf0*/  @!P4 IADD3 R4, R4, 0x1, RZ ;  /* 0x000000010404c810 */ /* 0x000fe40007ffe0ff */
[----:B------:R-:W-:-:S02]  /*cc00*/  ISETP.GE.U32.AND P6, PT, R10, R5, PT ;  /* 0x000000050a00720c */ /* 0x000fc40003fc6070 */
[----:B------:R-:W-:-:S04]  /*cc10*/  ISETP.NE.AND P4, PT, R8, RZ, PT ;  /* 0x000000ff0800720c */ /* 0x000fc80003f85270 */
[----:B------:R-:W-:Y:S01]  /*cc20*/  @P3 VIADD R14, R14, 0x1 ;  /* 0x000000010e0e3836 */ /* 0x000fe20000000000 */
[----:B------:R-:W-:-:S03]  /*cc30*/  ISETP.GE.AND P3, PT, R13, RZ, PT ;  /* 0x000000ff0d00720c */ /* 0x000fc60003f66270 */
[----:B------:R-:W-:-:S03]  /*cc40*/  @!P5 IMAD.MOV R14, RZ, RZ, -R14 ;  /* 0x000000ffff0ed224 */ /* 0x000fc600078e0a0e */
[----:B------:R-:W-:-:S05]  /*cc50*/  @P6 VIADD R4, R4, 0x1 ;  /* 0x0000000104046836 */ /* 0x000fca0000000000 */
[----:B------:R-:W-:Y:S02]  /*cc60*/  MOV R5, R4 ;  /* 0x0000000400057202 */ /* 0x000fe40000000f00 */
        /* <DEDUP_REMOVED lines=18> */
[----:B-1----:R-:W-:-:S04]  /*cd90*/  IMAD.WIDE.U32 R14, R9, R4, R14 ;  /* 0x00000004090e7225 */ /* 0x002fc800078e000e */
[----:B------:R-:W-:Y:S02]  /*cda0*/  IMAD R8, R13, R4, RZ ;  /* 0x000000040d087224 */ /* 0x000fe400078e02ff */
[----:B------:R-:W-:Y:S02]  /*cdb0*/  IMAD.MOV.U32 R11, RZ, RZ, R14 ;  /* 0x000000ffff0b7224 */ /* 0x000fe400078e000e */
[----:B------:R-:W-:-:S05]  /*cdc0*/  IMAD R5, R9, R5, R8 ;  /* 0x0000000509057224 */ /* 0x000fca00078e0208 */
[----:B------:R-:W-:Y:S01]  /*cdd0*/  IADD3 R10, R15, R5, RZ ;  /* 0x000000050f0a7210 */ /* 0x000fe20007ffe0ff */
[----:B------:R-:W-:Y:S06]  /*cde0*/  BRA `(.L_x_2605) ;  /* 0x0000000000087947 */ /* 0x000fec0003800000 */
.L_x_2604:
[----:B------:R-:W-:-:S04]  /*cdf0*/  LEA R11, -R188, RZ, 0x7 ;  /* 0x000000ffbc0b7211 */ /* 0x000fc800078e39ff */
[----:B------:R-:W-:-:S07]  /*ce00*/  SHF.R.S32.HI R10, RZ, 0x1f, R11 ;  /* 0x0000001fff0a7819 */ /* 0x000fce000001140b */
.L_x_2605:
        /* <DEDUP_REMOVED lines=51> */
[----:B------:R-:W-:Y:S02]  /*d140*/  @!P1 LEA R16, P3, R13, UR8, 0x1 ;  /* 0x000000080d109c11 */ /* 0x000fe4000f8608ff */
        /* <DEDUP_REMOVED lines=92> */
.L_x_2607:
[----:B------:R-:W-:Y:S05]  /*d710*/  BSYNC B0 ;  /* 0x0000000000007941 */ /* 0x000fea0003800000 */
.L_x_2606:
[----:B------:R-:W0:Y:S01]  /*d720*/  LDGDEPBAR ;  /* 0x00000000000079af */ /* 0x000e220000000000 */
[----:B------:R-:W-:-:S04]  /*d730*/  LEA R236, P1, R11, R236, 0x1 ;  /* 0x000000ec0bec7211 */ /* 0x000fc800078208ff */
[----:B------:R-:W-:-:S09]  /*d740*/  LEA.HI.X R237, R11, R237, R10, 0x1, P1 ;  /* 0x000000ed0bed7211 */ /* 0x000fd200008f0c0a */
.L_x_2603:
        /* <DEDUP_REMOVED lines=74> */
[----:B-1----:R-:W-:Y:S02]  /*dbf0*/  FMNMX.FTZ R47, R4, R47, !PT ;  /* 0x0000002f042f7209 */ /* 0x002fe40007810000 */
[----:B--2---:R-:W-:-:S03]  /*dc00*/  FMNMX.FTZ R46, R5, R46, !PT ;  /* 0x0000002e052e7209 */ /* 0x004fc60007810000 */
[C---:B------:R-:W-:Y:S01]  /*dc10*/  FMUL.FTZ R65, R47.reuse, UR11 ;  /* 0x0000000b2f417c20 */ /* 0x040fe20008410000 */
[----:B------:R-:W-:Y:S02]  /*dc20*/  FSETP.NEU.FTZ.AND P2, PT, R47, -INF , PT ;  /* 0xff8000002f00780b */ /* 0x000fe40003f5d000 */
[C---:B------:R-:W-:Y:S01]  /*dc30*/  FSETP.NEU.FTZ.AND P1, PT, R46.reuse, -INF , PT ;  /* 0xff8000002e00780b */ /* 0x040fe20003f3d000 */
[----:B------:R-:W-:Y:S01]  /*dc40*/  FMUL.FTZ R56, R46, UR11 ;  /* 0x0000000b2e387c20 */ /* 0x000fe20008410000 */
[----:B------:R-:W-:Y:S02]  /*dc50*/  FSEL R65, R65, RZ, P2 ;  /* 0x000000ff41417208 */ /* 0x000fe40001000000 */
[----:B------:R-:W-:Y:S02]  /*dc60*/  FSEL R8, R47, RZ, P2 ;  /* 0x000000ff2f087208 */ /* 0x000fe40001000000 */
[----:B------:R-:W-:Y:S01]  /*dc70*/  FSEL R56, R56, RZ, P1 ;  /* 0x000000ff38387208 */ /* 0x000fe20000800000 */
[--C-:B------:R-:W-:Y:S01]  /*dc80*/  FFMA.FTZ R49, R6, UR11, -R65.reuse ;  /* 0x0000000b06317c23 */ /* 0x100fe20008010841 */
[----:B------:R-:W-:Y:S01]  /*dc90*/  FSEL R9, R46, RZ, P1 ;  /* 0x000000ff2e097208 */ /* 0x000fe20000800000 */
[----:B------:R-:W-:Y:S01]  /*dca0*/  FADD.FTZ R8, R3, -R8 ;  /* 0x8000000803087221 */ /* 0x000fe20000010000 */
[--C-:B------:R-:W-:Y:S01]  /*dcb0*/  FFMA.FTZ R45, R48, UR11, -R65.reuse ;  /* 0x0000000b302d7c23 */ /* 0x100fe20008010841 */
[--C-:B------:R-:W-:Y:S01]  /*dcc0*/  FFMA.FTZ R42, R7, UR11, -R56.reuse ;  /* 0x0000000b072a7c23 */ /* 0x100fe20008010838 */
[----:B------:R-:W-:Y:S01]  /*dcd0*/  FFMA.FTZ R44, R40, UR11, -R65 ;  /* 0x0000000b282c7c23 */ /* 0x000fe20008010841 */
[----:B------:R-:W1:Y:S01]  /*dce0*/  LDSM.16.MT88.4 R4, [R208+0xc000] ;  /* 0x00c00000d004783b */ /* 0x000e620000004200 */
[----:B------:R-:W-:Y:S01]  /*dcf0*/  FADD.FTZ R9, R2, -R9 ;  /* 0x8000000902097221 */ /* 0x000fe20000010000 */
        /* <DEDUP_REMOVED lines=20> */
[----:B------:R-:W-:Y:S01]  /*de40*/  LDSM.16.MT88.4 R36, [R204+0x10800] ;  /* 0x01080000cc24783b */ /* 0x000fe20000004200 */
        /* <DEDUP_REMOVED lines=226> */
[----:B--2---:R-:W-:Y:S01]  /*ec70*/  FADD.FTZ R3, R151, R140 ;  /* 0x0000008c97037221 */ /* 0x004fe20000010000 */
[----:B------:R-:W-:Y:S02]  /*ec80*/  FADD.FTZ R2, R147, R2 ;  /* 0x0000000293027221 */ /* 0x000fe40000010000 */
[----:B------:R-:W-:Y:S01]  /*ec90*/  HMMA.16816.F32.BF16 R112, R8, R20, R112 ;  /* 0x000000140870723c */ /* 0x000fe20000041870 */
[----:B-1----:R-:W-:-:S03]  /*eca0*/  FADD.FTZ R3, R154, R3 ;  /* 0x000000039a037221 */ /* 0x002fc60000010000 */
[----:B------:R-:W-:Y:S02]  /*ecb0*/  MUFU.EX2 R170, R170 ;  /* 0x000000aa00aa7308 */ /* 0x000fe40000000800 */
[C---:B------:R-:W-:Y:S01]  /*ecc0*/  HMMA.16816.F32.BF16 R108, R8.reuse, R22, R108 ;  /* 0x00000016086c723c */ /* 0x040fe2000004186c */
[----:B------:R-:W1:Y:S05]  /*ecd0*/  LDSM.16.MT88.4 R20, [R205+0x11000] ;  /* 0x01100000cd14783b */ /* 0x000e6a0000004200 */
[C---:B---3--:R-:W-:Y:S01]  /*ece0*/  HMMA.16816.F32.BF16 R104, R8.reuse, R16, R104 ;  /* 0x000000100868723c */ /* 0x048fe20000041868 */
        /* <DEDUP_REMOVED lines=71> */
[----:B------:R-:W-:-:S03]  /*f160*/  FADD.FTZ R168, R168, R171 ;  /* 0x000000aba8a87221 */ /* 0x000fc60000010000 */
[----:B---3--:R-:W-:Y:S01]  /*f170*/  HMMA.16816.F32.BF16 R120, R8, R16, R120 ;  /* 0x000000100878723c */ /* 0x008fe20000041878 */
[----:B------:R-:W-:-:S03]  /*f180*/  FADD.FTZ R2, R173, R168 ;  /* 0x000000a8ad027221 */ /* 0x000fc60000010000 */
[----:B------:R-:W-:Y:S02]  /*f190*/  MUFU.EX2 R142, R142 ;  /* 0x0000008e008e7308 */ /* 0x000fe40000000800 */
[----:B------:R-:W-:Y:S01]  /*f1a0*/  HMMA.16816.F32.BF16 R116, R8, R18, R116 ;  /* 0x000000120874723c */ /* 0x000fe20000041874 */
[----:B------:R-:W2:Y:S05]  /*f1b0*/  LDSM.16.MT88.4 R16, [R205+0x12000] ;  /* 0x01200000cd10783b */ /* 0x000eaa0000004200 */
[C---:B------:R-:W-:Y:S01]  /*f1c0*/  HMMA.16816.F32.BF16 R104, R12.reuse, R20, R104 ;  /* 0x000000140c68723c */ /* 0x040fe20000041868 */
[----:B------:R-:W-:Y:S05]  /*f1d0*/  MUFU.EX2 R143, R143 ;  /* 0x0000008f008f7308 */ /* 0x000fea0000000800 */
[C---:B------:R-:W-:Y:S01]  /*f1e0*/  HMMA.16816.F32.BF16 R100, R12.reuse, R22, R100 ;  /* 0x000000160c64723c */ /* 0x040fe20000041864 */
[----:B------:R-:W3:Y:S02]  /*f1f0*/  LDSM.16.MT88.4 R20, [R204+0xe000] ;  /* 0x00e00000cc14783b */ /* 0x000ee40000004200 */
[----:B------:R-:W-:Y:S03]  /*f200*/  MUFU.EX2 R141, R141 ;  /* 0x0000008d008d7308 */ /* 0x000fe60000000800 */
[C---:B-----5:R-:W-:Y:S05]  /*f210*/  HMMA.16816.F32.BF16 R72, R12.reuse, R32, R72 ;  /* 0x000000200c48723c */ /* 0x060fea0000041848 */
[----:B------:R-:W-:Y:S01]  /*f220*/  MUFU.EX2 R148, R148 ;  /* 0x0000009400947308 */ /* 0x000fe20000000800 */
[----:B------:R-:W-:Y:S01]  /*f230*/  HMMA.16816.F32.BF16 R4, R12, R34, R4 ;  /* 0x000000220c04723c */ /* 0x000fe20000041804 */
[----:B------:R-:W5:Y:S04]  /*f240*/  LDSM.16.MT88.4 R32, [R208+0x12000] ;  /* 0x01200000d020783b */ /* 0x000f680000004200 */
[----:B------:R-:W-:Y:S01]  /*f250*/  LDSM.16.MT88.4 R12, [R204+0x12000] ;  /* 0x01200000cc0c783b */ /* 0x000fe20000004200 */
[C---:B----4-:R-:W-:Y:S01]  /*f260*/  HMMA.16816.F32.BF16 R128, R8.reuse, R24, R128 ;  /* 0x000000180880723c */ /* 0x050fe20000041880 */
[----:B------:R-:W-:Y:S05]  /*f270*/  MUFU.EX2 R136, R136 ;  /* 0x0000008800887308 */ /* 0x000fea0000000800 */
[C---:B------:R-:W-:Y:S01]  /*f280*/  HMMA.16816.F32.BF16 R124, R8.reuse, R26, R124 ;  /* 0x0000001a087c723c */ /* 0x040fe2000004187c */
[----:B------:R-:W4:Y:S02]  /*f290*/  LDSM.16.MT88.4 R24, [R206+0x12000] ;  /* 0x01200000ce18783b */ /* 0x000f240000004200 */
        /* <DEDUP_REMOVED lines=14> */
[C---:B-----5:R-:W-:Y:S06]  /*f380*/  HMMA.16816.F32.BF16 R96, R8.reuse, R32, R96 ;  /* 0x000000200860723c */ /* 0x060fec0000041860 */
        /* <DEDUP_REMOVED lines=21> */
[----:B------:R-:W-:Y:S01]  /*f4e0*/  HMMA.16816.F32.BF16 R124, R24, R30, R124 ;  /* 0x0000001e187c723c */ /* 0x000fe2000004187c */
[----:B------:R-:W1:Y:S01]  /*f4f0*/  LDSM.16.MT88.4 R28, [R204+0x12800] ;  /* 0x01280000cc1c783b */ /* 0x000e620000004200 */
[----:B------:R-:W-:-:S04]  /*f500*/  FADD.FTZ R2, R142, R3 ;  /* 0x000000038e027221 */ /* 0x000fc80000010000 */
[----:B---3--:R-:W-:Y:S01]  /*f510*/  HMMA.16816.F32.BF16 R112, R24, R16, R112 ;  /* 0x000000101870723c */ /* 0x008fe20000041870 */
[----:B------:R-:W-:-:S04]  /*f520*/  FADD.FTZ R2, R143, R2 ;  /* 0x000000028f027221 */ /* 0x000fc80000010000 */
[----:B------:R-:W-:Y:S01]  /*f530*/  FADD.FTZ R3, R141, R2 ;  /* 0x000000028d037221 */ /* 0x000fe20000010000 */
[----:B------:R-:W-:Y:S01]  /*f540*/  HMMA.16816.F32.BF16 R108, R24, R18, R108 ;  /* 0x00000012186c723c */ /* 0x000fe2000004186c */
[----:B------:R-:W3:Y:S01]  /*f550*/  LDSM.16.MT88.4 R16, [R206+0xf000] ;  /* 0x00f00000ce10783b */ /* 0x000ee20000004200 */
[----:B------:R-:W-:Y:S01]  /*f560*/  MOV R2, R46 ;  /* 0x0000002e00027202 */ /* 0x000fe20000000f00 */
[----:B------:R-:W-:-:S03]  /*f570*/  FADD.FTZ R3, R148, R3 ;  /* 0x0000000394037221 */ /* 0x000fc60000010000 */
        /* <DEDUP_REMOVED lines=54> */
[----:B----4-:R-:W-:Y:S01]  /*f8e0*/  F2FP.BF16.F32.PACK_AB R69, R33, R32 ;  /* 0x000000202145723e */ /* 0x010fe200000010ff */
[----:B------:R-:W-:Y:S01]  /*f8f0*/  FADD.FTZ R32, R32, R3 ;  /* 0x0000000320207221 */ /* 0x000fe20000010000 */
[----:B------:R-:W-:Y:S01]  /*f900*/  HMMA.16816.F32.BF16 R76, R8, R38, R76 ;  /* 0x00000026084c723c */ /* 0x000fe2000004184c */
[----:B------:R-:W-:-:S02]  /*f910*/  MOV R3, R47 ;  /* 0x0000002f00037202 */ /* 0x000fc40000000f00 */
        /* <DEDUP_REMOVED lines=28> */
.L_x_2600:
        /* <DEDUP_REMOVED lines=15> */
.L_x_2612:
        /* <DEDUP_REMOVED lines=22> */
[----:B------:R-:W-:Y:S01]  /*fd30*/  LOP3.LUT R3, R3, R4, RZ, 0x3c, !PT ;  /* 0x0000000403037212 */ /* 0x000fe200078e3cff */
        /* <DEDUP_REMOVED lines=20> */
[----:B------:R-:W-:Y:S01]  /*fe80*/  ISETP.GE.AND P2, PT, R11, RZ, PT ;  /* 0x000000ff0b00720c */ /* 0x000fe20003f46270 */
[----:B------:R-:W1:Y:S08]  /*fe90*/  LDC.64 R2, c[0x0][0x238] ;  /* 0x00008e00ff027b82 */ /* 0x000e700000000a00 */
        /* <DEDUP_REMOVED lines=12> */
[----:B------:R-:W2:Y:S02]  /*ff60*/  LDG.E R5, desc[UR12][R14.64] ;  /* 0x0000000c0e057981 */ /* 0x000ea4000c1e1900 */
[----:B------:R-:W-:Y:S02]  /*ff70*/  IMAD R8, R7, R4, -0x80 ;  /* 0xffffff8007087424 */ /* 0x000fe400078e0204 */
[----:B------:R-:W2:Y:S02]  /*ff80*/  LDG.E R6, desc[UR12][R12.64] ;  /* 0x0000000c0c067981 */ /* 0x000ea4000c1e1900 */
[C---:B------:R-:W-:Y:S01]  /*ff90*/  IMAD R4, R8.reuse, UR10, RZ ;  /* 0x0000000a08047c24 */ /* 0x040fe2000f8e02ff */
[----:B------:R-:W-:Y:S01]  /*ffa0*/  SHF.R.S32.HI R7, RZ, 0x1f, R8 ;  /* 0x0000001fff077819 */ /* 0x000fe20000011408 */
        /* <DEDUP_REMOVED lines=9> */
.L_x_2609:
[C---:B------:R-:W-:Y:S01]  /*10040*/  LEA R2, P2, R8.reuse, R180, 0x1 ;  /* 0x000000b408027211 */ /* 0x040fe200078408ff */
[----:B------:R-:W-:Y:S01]  /*10050*/  @P4 STS.128 [R223+0xc000], RZ ;  /* 0x00c000ffdf004388 */ /* 0x000fe20000000c00 */
[----:B------:R-:W-:Y:S02]  /*10060*/  IADD3 R33, P1, R221, R8, RZ ;  /* 0x00000008dd217210 */ /* 0x000fe40007f3e0ff */
[----:B------:R-:W-:Y:S02]  /*10070*/  LEA.HI.X R3, R8, R181, R35, 0x1, P2 ;  /* 0x000000b508037211 */ /* 0x000fe400010f0c23 */
[CC--:B------:R-:W-:Y:S02]  /*10080*/  @!P4 LEA R46, P5, R33.reuse, R180.reuse, 0x1 ;  /* 0x000000b4212ec211 */ /* 0x0c0fe400078a08ff */
        /* <DEDUP_REMOVED lines=63> */
[----:B------:R1:W-:Y:S01]  /*10480*/  @!P3 LDGSTS.E.BYPASS.LTC128B.128 [R223+0x11800], desc[UR12][R36.64+0x80] ;  /* 0x1180008024dfbfae */ /* 0x0003e2000b901d4c */
        /* <DEDUP_REMOVED lines=26> */
[----:B------:R-:W-:Y:S02]  /*10630*/  IADD3.X R32, R220, R34, RZ, P1, !PT ;  /* 0x00000022dc207210 */ /* 0x000fe40000ffe4ff */
[----:B------:R-:W-:Y:S01]  /*10640*/  @P3 STS.128 [R223+0x12800], RZ ;  /* 0x012800ffdf003388 */ /* 0x000fe20000000c00 */
[C---:B------:R-:W-:Y:S02]  /*10650*/  @!P3 LEA R62, P1, R33.reuse, R180, 0x1 ;  /* 0x000000b4213eb211 */ /* 0x040fe400078208ff */
[CCC-:B------:R-:W-:Y:S02]  /*10660*/  @!P4 LEA.HI.X R59, R33.reuse, R181.reuse, R32.reuse, 0x1, P5 ;  /* 0x000000b5213bc211 */ /* 0x1c0fe400028f0c20 */
[----:B------:R-:W-:Y:S01]  /*10670*/  @!PT LDS RZ, [RZ] ;  /* 0x00000000fffff984 */ /* 0x000fe20000000800 */
[----:B------:R-:W-:Y:S01]  /*10680*/  @!PT LDS RZ, [RZ] ;  /* 0x00000000fffff984 */ /* 0x000fe20000000800 */
[----:B------:R-:W-:Y:S01]  /*10690*/  @!PT LDS RZ, [RZ] ;  /* 0x00000000fffff984 */ /* 0x000fe20000000800 */
[----:B------:R3:W-:Y:S01]  /*106a0*/  @!P3 LDGSTS.E.BYPASS.LTC128B.128 [R223+0x12800], desc[UR12][R52.64+0x80] ;  /* 0x1280008034dfbfae */ /* 0x0007e2000b901d4c */
[----:B------:R-:W-:Y:S02]  /*106b0*/  @!P3 LEA.HI.X R63, R33, R181, R32, 0x1, P1 ;  /* 0x000000b5213fb211 */ /* 0x000fe400008f0c20 */
[----:B------:R-:W-:Y:S02]  /*106c0*/  ISETP.GE.AND P1, PT, R222, 0x2, PT ;  /* 0x00000002de00780c */ /* 0x000fe40003f26270 */
        /* <DEDUP_REMOVED lines=21> */
[----:B------:R-:W1:Y:S05]  /*10820*/  LDSM.16.M88.4 R140, [R214+0x4000] ;  /* 0x00400000d68c783b */ /* 0x000e6a0000000200 */
[----:B------:R-:W2:Y:S05]  /*10830*/  LDSM.16.M88.4 R144, [R214+0x4800] ;  /* 0x00480000d690783b */ /* 0x000eaa0000000200 */
[----:B------:R-:W3:Y:S05]  /*10840*/  LDSM.16.M88.4 R148, [R214+0x5000] ;  /* 0x00500000d694783b */ /* 0x000eea0000000200 */
[----:B------:R-:W4:Y:S05]  /*10850*/  LDSM.16.M88.4 R152, [R214+0x5800] ;  /* 0x00580000d698783b */ /* 0x000f2a0000000200 */
[----:B------:R-:W0:Y:S05]  /*10860*/  LDGDEPBAR ;  /* 0x00000000000079af */ /* 0x000e2a0000000000 */
[----:B------:R-:W5:Y:S05]  /*10870*/  LDSM.16.M88.4 R156, [R214+0x6000] ;  /* 0x00600000d69c783b */ /* 0x000f6a0000000200 */
[----:B------:R-:W5:Y:S05]  /*10880*/  LDSM.16.M88.4 R160, [R214+0x6800] ;  /* 0x00680000d6a0783b */ /* 0x000f6a0000000200 */
[----:B------:R-:W5:Y:S05]  /*10890*/  LDSM.16.M88.4 R164, [R214+0x7000] ;  /* 0x00700000d6a4783b */ /* 0x000f6a0000000200 */
[----:B------:R-:W-:Y:S01]  /*108a0*/  LDSM.16.M88.4 R168, [R213] ;  /* 0x00000000d5a8783b */ /* 0x000fe20000000200 */
[C---:B-1----:R-:W-:Y:S04]  /*108b0*/  HMMA.16816.F32.BF16 R4, R136.reuse, R140, RZ ;  /* 0x0000008c8804723c */ /* 0x042fe800000418ff */
[----:B------:R-:W-:Y:S02]  /*108c0*/  LDSM.16.M88.4 R172, [R212] ;  /* 0x00000000d4ac783b */ /* 0x000fe40000000200 */
[C---:B------:R-:W-:Y:S03]  /*108d0*/  HMMA.16816.F32.BF16 R8, R136.reuse, R142, RZ ;  /* 0x0000008e8808723c */ /* 0x040fe600000418ff */
[----:B------:R-:W1:Y:S03]  /*108e0*/  LDSM.16.M88.4 R140, [R214+0x7800] ;  /* 0x00780000d68c783b */ /* 0x000e660000000200 */
[C---:B--2---:R-:W-:Y:S02]  /*108f0*/  HMMA.16816.F32.BF16 R12, R136.reuse, R144, RZ ;  /* 0x00000090880c723c */ /* 0x044fe400000418ff */
[----:B------:R-:W2:Y:S04]  /*10900*/  LDSM.16.M88.4 R176, [R212+0x800] ;  /* 0x00080000d4b0783b */ /* 0x000ea80000000200 */
[C---:B------:R-:W-:Y:S01]  /*10910*/  HMMA.16816.F32.BF16 R16, R136.reuse, R146, RZ ;  /* 0x000000928810723c */ /* 0x040fe200000418ff */
[----:B------:R-:W2:Y:S05]  /*10920*/  LDSM.16.M88.4 R144, [R212+0x1000] ;  /* 0x00100000d490783b */ /* 0x000eaa0000000200 */
[C---:B---3--:R-:W-:Y:S01]  /*10930*/  HMMA.16816.F32.BF16 R20, R136.reuse, R148, RZ ;  /* 0x000000948814723c */ /* 0x048fe200000418ff */
[----:B------:R-:W-:Y:S05]  /*10940*/  LDSM.16.M88.4 R180, [R212+0x3000] ;  /* 0x00300000d4b4783b */ /* 0x000fea0000000200 */
[C---:B------:R-:W-:Y:S01]  /*10950*/  HMMA.16816.F32.BF16 R24, R136.reuse, R150, RZ ;  /* 0x000000968818723c */ /* 0x040fe200000418ff */
[----:B------:R-:W3:Y:S05]  /*10960*/  LDSM.16.M88.4 R148, [R212+0x1800] ;  /* 0x00180000d494783b */ /* 0x000eea0000000200 */
[C---:B----4-:R-:W-:Y:S01]  /*10970*/  HMMA.16816.F32.BF16 R28, R136.reuse, R152, RZ ;  /* 0x00000098881c723c */ /* 0x050fe200000418ff */
[----:B------:R-:W-:Y:S05]  /*10980*/  LDSM.16.M88.4 R184, [R211] ;  /* 0x00000000d3b8783b */ /* 0x000fea0000000200 */
[C---:B------:R-:W-:Y:S01]  /*10990*/  HMMA.16816.F32.BF16 R32, R136.reuse, R154, RZ ;  /* 0x0000009a8820723c */ /* 0x040fe200000418ff */
[----:B------:R-:W4:Y:S05]  /*109a0*/  LDSM.16.M88.4 R152, [R212+0x2000] ;  /* 0x00200000d498783b */ /* 0x000f2a0000000200 */
[C---:B-----5:R-:W-:Y:S01]  /*109b0*/  HMMA.16816.F32.BF16 R36, R136.reuse, R156, RZ ;  /* 0x0000009c8824723c */ /* 0x060fe200000418ff */
        /* <DEDUP_REMOVED lines=11> */
[C---:B-1----:R-:W-:Y:S01]  /*10a70*/  HMMA.16816.F32.BF16 R60, R136.reuse, R140, RZ ;  /* 0x0000008c883c723c */ /* 0x042fe200000418ff */
[----:B------:R-:W-:Y:S05]  /*10a80*/  LDSM.16.M88.4 R200, [R209+0x4000] ;  /* 0x00400000d1c8783b */ /* 0x000fea0000000200 */
[----:B------:R-:W-:Y:S01]  /*10a90*/  HMMA.16816.F32.BF16 R64, R136, R142, RZ ;  /* 0x0000008e8840723c */ /* 0x000fe200000418ff */
[----:B------:R-:W1:Y:S05]  /*10aa0*/  LDSM.16.M88.4 R136, [R207+0x4800] ;  /* 0x00480000cf88783b */ /* 0x000e6a0000000200 */
[C---:B------:R-:W-:Y:S01]  /*10ab0*/  HMMA.16816.F32.BF16 R4, R168.reuse, R172, R4 ;  /* 0x000000aca804723c */ /* 0x040fe20000041804 */
[----:B------:R-:W1:Y:S05]  /*10ac0*/  LDSM.16.M88.4 R140, [R207+0x5000] ;  /* 0x00500000cf8c783b */ /* 0x000e6a0000000200 */
[C---:B------:R-:W-:Y:S01]  /*10ad0*/  HMMA.16816.F32.BF16 R8, R168.reuse, R174, R8 ;  /* 0x000000aea808723c */ /* 0x040fe20000041808 */
[----:B------:R-:W-:Y:S05]  /*10ae0*/  LDSM.16.M88.4 R172, [R209+0x1000] ;  /* 0x00100000d1ac783b */ /* 0x000fea0000000200 */
[C---:B--2---:R-:W-:Y:S06]  /*10af0*/  HMMA.16816.F32.BF16 R12, R168.reuse, R176, R12 ;  /* 0x000000b0a80c723c */ /* 0x044fec000004180c */
        /* <DEDUP_REMOVED lines=24> */
[C---:B-1----:R-:W-:Y:S06]  /*10c80*/  HMMA.16816.F32.BF16 R12, R184.reuse, R136, R12 ;  /* 0x00000088b80c723c */ /* 0x042fec000004180c */
[C---:B------:R-:W-:Y:S01]  /*10c90*/  HMMA.16816.F32.BF16 R16, R184.reuse, R138, R16 ;  /* 0x0000008ab810723c */ /* 0x040fe20000041810 */
[----:B------:R-:W1:Y:S05]  /*10ca0*/  LDSM.16.M88.4 R136, [R210] ;  /* 0x00000000d288783b */ /* 0x000e6a0000000200 */
[C---:B------:R-:W-:Y:S06]  /*10cb0*/  HMMA.16816.F32.BF16 R20, R184.reuse, R140, R20 ;  /* 0x0000008cb814723c */ /* 0x040fec0000041814 */
        /* <DEDUP_REMOVED lines=11> */
[C---:B-----5:R-:W-:Y:S06]  /*10d70*/  HMMA.16816.F32.BF16 R52, R184.reuse, R156, R52 ;  /* 0x0000009cb834723c */ /* 0x060fec0000041834 */
[C---:B------:R-:W-:Y:S01]  /*10d80*/  HMMA.16816.F32.BF16 R56, R184.reuse, R158, R56 ;  /* 0x0000009eb838723c */ /* 0x040fe20000041838 */
[----:B------:R-:W4:Y:S05]  /*10d90*/  LDSM.16.M88.4 R156, [R214+0x8000] ;  /* 0x00800000d69c783b */ /* 0x000f2a0000000200 */
[C---:B------:R-:W-:Y:S06]  /*10da0*/  HMMA.16816.F32.BF16 R60, R184.reuse, R160, R60 ;  /* 0x000000a0b83c723c */ /* 0x040fec000004183c */
[----:B------:R-:W-:Y:S01]  /*10db0*/  HMMA.16816.F32.BF16 R64, R184, R162, R64 ;  /* 0x000000a2b840723c */ /* 0x000fe20000041840 */
[----:B------:R-:W5:Y:S05]  /*10dc0*/  LDSM.16.M88.4 R160, [R214+0x8800] ;  /* 0x00880000d6a0783b */ /* 0x000f6a0000000200 */
[C---:B-1----:R-:W-:Y:S01]  /*10dd0*/  HMMA.16816.F32.BF16 R4, R136.reuse, R164, R4 ;  /* 0x000000a48804723c */ /* 0x042fe20000041804 */
[----:B------:R-:W-:Y:S05]  /*10de0*/  LDSM.16.M88.4 R184, [R207+0xa000] ;  /* 0x00a00000cfb8783b */ /* 0x000fea0000000200 */
        /* <DEDUP_REMOVED lines=21> */
[----:B------:R-:W-:Y:S01]  /*10f40*/  HMMA.16816.F32.BF16 R64, R136, R150, R64 ;  /* 0x000000968840723c */ /* 0x000fe20000041840 */
[----:B------:R-:W3:Y:S05]  /*10f50*/  LDSM.16.M88.4 R136, [R214+0xb000] ;  /* 0x00b00000d688783b */ /* 0x000eea0000000200 */
[----:B------:R-:W3:Y:S01]  /*10f60*/  LDSM.16.M88.4 R148, [R214+0xb800] ;  /* 0x00b80000d694783b */ /* 0x000ee20000000200 */
        /* <DEDUP_REMOVED lines=21> */
[C---:B------:R-:W-:Y:S06]  /*110c0*/  HMMA.16816.F32.BF16 R60, R152.reuse, R148, R60 ;  /* 0x00000094983c723c */ /* 0x040fec000004183c */
[----:B------:R-:W-:Y:S01]  /*110d0*/  HMMA.16816.F32.BF16 R64, R152, R150, R64 ;  /* 0x000000969840723c */ /* 0x000fe20000041840 */
[----:B------:R-:W3:Y:S05]  /*110e0*/  LDSM.16.M88.4 R148, [R212+0x7000] ;  /* 0x00700000d494783b */ /* 0x000eea0000000200 */
[----:B------:R-:W3:Y:S01]  /*110f0*/  LDSM.16.M88.4 R152, [R212+0x7800] ;  /* 0x00780000d498783b */ /* 0x000ee20000000200 */
[C---:B----4-:R-:W-:Y:S06]  /*11100*/  HMMA.16816.F32.BF16 R4, R156.reuse, R172, R4 ;  /* 0x000000ac9c04723c */ /* 0x050fec0000041804 */
[C---:B------:R-:W-:Y:S01]  /*11110*/  HMMA.16816.F32.BF16 R8, R156.reuse, R174, R8 ;  /* 0x000000ae9c08723c */ /* 0x040fe20000041808 */
[----:B------:R-:W-:Y:S05]  /*11120*/  LDSM.16.M88.4 R172, [R207+0x9000] ;  /* 0x00900000cfac783b */ /* 0x000fea0000000200 */
[C---:B-----5:R-:W-:Y:S06]  /*11130*/  HMMA.16816.F32.BF16 R12, R156.reuse, R160, R12 ;  /* 0x000000a09c0c723c */ /* 0x060fec000004180c */
        /* <DEDUP_REMOVED lines=12> */
[C---:B------:R-:W-:Y:S06]  /*11200*/  HMMA.16816.F32.BF16 R48, R156.reuse, R146, R48 ;  /* 0x000000929c30723c */ /* 0x040fec0000041830 */
[C---:B---3--:R-:W-:Y:S06]  /*11210*/  HMMA.16816.F32.BF16 R52, R156.reuse, R148, R52 ;  /* 0x000000949c34723c */ /* 0x048fec0000041834 */
[C---:B------:R-:W-:Y:S06]  /*11220*/  HMMA.16816.F32.BF16 R56, R156.reuse, R150, R56 ;  /* 0x000000969c38723c */ /* 0x040fec0000041838 */
[C---:B------:R-:W-:Y:S06]  /*11230*/  HMMA.16816.F32.BF16 R60, R156.reuse, R152, R60 ;  /* 0x000000989c3c723c */ /* 0x040fec000004183c */
[----:B------:R-:W-:Y:S06]  /*11240*/  HMMA.16816.F32.BF16 R64, R156, R154, R64 ;  /* 0x0000009a9c40723c */ /* 0x000fec0000041840 */
[C---:B------:R-:W-:Y:S06]  /*11250*/  HMMA.16816.F32.BF16 R4, R168.reuse, R176, R4 ;  /* 0x000000b0a804723c */ /* 0x040fec0000041804 */
        /* <DEDUP_REMOVED lines=11> */
[C---:B------:R-:W-:Y:S06]  /*11310*/  HMMA.16816.F32.BF16 R52, R168.reuse, R188, R52 ;  /* 0x000000bca834723c */ /* 0x040fec0000041834 */
[C---:B------:R-:W-:Y:S06]  /*11320*/  HMMA.16816.F32.BF16 R56, R168.reuse, R190, R56 ;  /* 0x000000bea838723c */ /* 0x040fec0000041838 */
[C---:B------:R-:W-:Y:S06]  /*11330*/  HMMA.16816.F32.BF16 R60, R168.reuse, R192, R60 ;  /* 0x000000c0a83c723c */ /* 0x040fec000004183c */
[----:B------:R-:W-:Y:S06]  /*11340*/  HMMA.16816.F32.BF16 R64, R168, R194, R64 ;  /* 0x000000c2a840723c */ /* 0x000fec0000041840 */
[C---:B------:R-:W-:Y:S06]  /*11350*/  HMMA.16816.F32.BF16 R4, R196.reuse, R200, R4 ;  /* 0x000000c8c404723c */ /* 0x040fec0000041804 */
[C---:B------:R-:W-:Y:S06]  /*11360*/  HMMA.16816.F32.BF16 R8, R196.reuse, R202, R8 ;  /* 0x000000cac408723c */ /* 0x040fec0000041808 */
[C---:B--2---:R-:W-:Y:S06]  /*11370*/  HMMA.16816.F32.BF16 R12, R196.reuse, R136, R12 ;  /* 0x00000088c40c723c */ /* 0x044fec000004180c */
[C---:B------:R-:W-:Y:S01]  /*11380*/  HMMA.16816.F32.BF16 R16, R196.reuse, R138, R16 ;  /* 0x0000008ac410723c */ /* 0x040fe20000041810 */
[----:B------:R-:W1:Y:S05]  /*11390*/  LDSM.16.M88.4 R136, [R209+0x5800] ;  /* 0x00580000d188783b */ /* 0x000e6a0000000200 */
[C---:B------:R-:W-:Y:S05]  /*113a0*/  HMMA.16816.F32.BF16 R20, R196.reuse, R140, R20 ;  /* 0x0000008cc414723c */ /* 0x040fea0000041814 */
[----:B------:R-:W-:Y:S01]  /*113b0*/  FMUL.FTZ R201, R4, UR5 ;  /* 0x0000000504c97c20 */ /* 0x000fe20008410000 */
[C---:B------:R-:W-:Y:S01]  /*113c0*/  HMMA.16816.F32.BF16 R24, R196.reuse, R142, R24 ;  /* 0x0000008ec418723c */ /* 0x040fe20000041818 */
[----:B------:R-:W2:Y:S04]  /*113d0*/  LDSM.16.M88.4 R140, [R209+0x6000] ;  /* 0x00600000d18c783b */ /* 0x000ea80000000200 */
[----:B------:R-:W3:Y:S01]  /*113e0*/  MUFU.TANH R201, R201 ;  /* 0x000000c900c97308 */ /* 0x000ee20000002400 */
[----:B------:R-:W-:Y:S01]  /*113f0*/  FMUL.FTZ R203, R5, UR5 ;  /* 0x0000000505cb7c20 */ /* 0x000fe20008410000 */
[----:B------:R-:W-:Y:S01]  /*11400*/  FMUL.FTZ R241, R6, UR5 ;  /* 0x0000000506f17c20 */ /* 0x000fe20008410000 */
[----:B------:R-:W-:Y:S03]  /*11410*/  FMUL.FTZ R243, R7, UR5 ;  /* 0x0000000507f37c20 */ /* 0x000fe60008410000 */
[----:B------:R-:W-:Y:S01]  /*11420*/  FMUL.FTZ R245, R8, UR5 ;  /* 0x0000000508f57c20 */ /* 0x000fe20008410000 */
[----:B------:R-:W-:Y:S03]  /*11430*/  FMUL.FTZ R247, R9, UR5 ;  /* 0x0000000509f77c20 */ /* 0x000fe60008410000 */
[----:B------:R-:W4:Y:S01]  /*11440*/  MUFU.TANH R203, R203 ;  /* 0x000000cb00cb7308 */ /* 0x000f220000002400 */
[----:B------:R-:W-:Y:S01]  /*11450*/  FMUL.FTZ R249, R10, UR5 ;  /* 0x000000050af97c20 */ /* 0x000fe20008410000 */
[----:B------:R-:W-:Y:S01]  /*11460*/  FMUL.FTZ R202, R11, UR5 ;  /* 0x000000050bca7c20 */ /* 0x000fe20008410000 */
[----:B------:R-:W-:Y:S01]  /*11470*/  FMUL.FTZ R200, R12, UR5 ;  /* 0x000000050cc87c20 */ /* 0x000fe20008410000 */
[----:B------:R-:W-:Y:S01]  /*11480*/  FMUL.FTZ R251, R13, UR5 ;  /* 0x000000050dfb7c20 */ /* 0x000fe20008410000 */
[----:B------:R-:W-:Y:S01]  /*11490*/  FMUL.FTZ R134, R21, UR5 ;  /* 0x0000000515867c20 */ /* 0x000fe20008410000 */
[----:B------:R-:W-:Y:S01]  /*114a0*/  FMUL.FTZ R182, R23, UR5 ;  /* 0x0000000517b67c20 */ /* 0x000fe20008410000 */
[----:B------:R-:W-:Y:S03]  /*114b0*/  FMUL.FTZ R242, R14, UR5 ;  /* 0x000000050ef27c20 */ /* 0x000fe60008410000 */
[----:B------:R-:W2:Y:S01]  /*114c0*/  MUFU.TANH R241, R241 ;  /* 0x000000f100f17308 */ /* 0x000ea20000002400 */
[----:B------:R-:W-:Y:S01]  /*114d0*/  FMUL.FTZ R240, R15, UR5 ;  /* 0x000000050ff07c20 */ /* 0x000fe20008410000 */
[----:B------:R-:W-:Y:S01]  /*114e0*/  FMUL.FTZ R246, R16, UR5 ;  /* 0x0000000510f67c20 */ /* 0x000fe20008410000 */
[----:B------:R-:W-:Y:S01]  /*114f0*/  FMUL.FTZ R181, R24, UR5 ;  /* 0x0000000518b57c20 */ /* 0x000fe20008410000 */
[----:B------:R-:W-:Y:S01]  /*11500*/  FMUL.FTZ R244, R17, UR5 ;  /* 0x0000000511f47c20 */ /* 0x000fe20008410000 */
[----:B------:R-:W-:Y:S01]  /*11510*/  FMUL.FTZ R250, R18, UR5 ;  /* 0x0000000512fa7c20 */ /* 0x000fe20008410000 */
[----:B------:R-:W-:Y:S01]  /*11520*/  FMUL.FTZ R248, R19, UR5 ;  /* 0x0000000513f87c20 */ /* 0x000fe20008410000 */
[----:B------:R-:W-:Y:S03]  /*11530*/  FMUL.FTZ R252, R20, UR5 ;  /* 0x0000000514fc7c20 */ /* 0x000fe60008410000 */
[----:B------:R5:W3:Y:S01]  /*11540*/  MUFU.TANH R177, R134 ;  /* 0x0000008600b17308 */ /* 0x000ae20000002400 */
[C---:B-1----:R-:W-:Y:S03]  /*11550*/  HMMA.16816.F32.BF16 R28, R196.reuse, R136, R28 ;  /* 0x00000088c41c723c */ /* 0x042fe6000004181c */
[----:B------:R-:W-:Y:S01]  /*11560*/  FMUL.FTZ R194, R22, UR5 ;  /* 0x0000000516c27c20 */ /* 0x000fe20008410000 */
[----:B------:R-:W-:Y:S01]  /*11570*/  FMUL.FTZ R135, R26, UR5 ;  /* 0x000000051a877c20 */ /* 0x000fe20008410000 */
[----:B------:R-:W-:Y:S01]  /*11580*/  FMUL.FTZ R180, R25, UR5 ;  /* 0x0000000519b47c20 */ /* 0x000fe20008410000 */
[C---:B------:R-:W-:Y:S03]  /*11590*/  HMMA.16816.F32.BF16 R32, R196.reuse, R138, R32 ;  /* 0x0000008ac420723c */ /* 0x040fe60000041820 */
[----:B------:R1:W1:Y:S01]  /*115a0*/  MUFU.TANH R166, R182 ;  /* 0x000000b600a67308 */ /* 0x0002620000002400 */
[----:B------:R-:W4:Y:S02]  /*115b0*/  LDSM.16.M88.4 R136, [R209+0x6800] ;  /* 0x00680000d188783b */ /* 0x000f240000000200 */
[C---:B--2---:R-:W-:Y:S07]  /*115c0*/  HMMA.16816.F32.BF16 R36, R196.reuse, R140, R36 ;  /* 0x0000008cc424723c */ /* 0x044fee0000041824 */
[----:B------:R2:W2:Y:S01]  /*115d0*/  MUFU.TANH R165, R181 ;  /* 0x000000b500a57308 */ /* 0x0004a20000002400 */
[----:B-----5:R-:W-:Y:S01]  /*115e0*/  FMUL.FTZ R134, R27, UR5 ;  /* 0x000000051b867c20 */ /* 0x020fe20008410000 */
[C---:B------:R-:W-:Y:S08]  /*115f0*/  HMMA.16816.F32.BF16 R40, R196.reuse, R142, R40 ;  /* 0x0000008ec428723c */ /* 0x040ff00000041828 */
[----:B------:R-:W3:Y:S03]  /*11600*/  MUFU.TANH R164, R135 ;  /* 0x0000008700a47308 */ /* 0x000ee60000002400 */
[----:B------:R-:W-:Y:S01]  /*11610*/  FMUL.FTZ R193, R28, UR5 ;  /* 0x000000051cc17c20 */ /* 0x000fe20008410000 */
[----:B------:R-:W-:Y:S01]  /*11620*/  FMUL.FTZ R184, R29, UR5 ;  /* 0x000000051db87c20 */ /* 0x000fe20008410000 */
[----:B-1----:R-:W-:Y:S01]  /*11630*/  FMUL.FTZ R182, R31, UR5 ;  /* 0x000000051fb67c20 */ /* 0x002fe20008410000 */
[----:B------:R-:W-:Y:S04]  /*11640*/  FMUL.FTZ R32, R32, UR5 ;  /* 0x0000000520207c20 */ /* 0x000fe80008410000 */
[----:B------:R-:W1:Y:S01]  /*11650*/  MUFU.TANH R162, R134 ;  /* 0x0000008600a27308 */ /* 0x000e620000002400 */
[----:B------:R-:W-:Y:S01]  /*11660*/  FMUL.FTZ R33, R33, UR5 ;  /* 0x0000000521217c20 */ /* 0x000fe20008410000 */
[----:B------:R-:W-:Y:S01]  /*11670*/  FMUL.FTZ R34, R34, UR5 ;  /* 0x0000000522227c20 */ /* 0x000fe20008410000 */
[----:B------:R-:W-:Y:S01]  /*11680*/  FMUL.FTZ R35, R35, UR5 ;  /* 0x0000000523237c20 */ /* 0x000fe20008410000 */
[----:B--2---:R-:W-:Y:S01]  /*11690*/  FMUL.FTZ R181, R30, UR5 ;  /* 0x000000051eb57c20 */ /* 0x004fe20008410000 */
        /* <DEDUP_REMOVED lines=8> */
[----:B------:R-:W-:Y:S05]  /*11720*/  FMUL.FTZ R43, R43, UR5 ;  /* 0x000000052b2b7c20 */ /* 0x000fea0008410000 */
[----:B------:R-:W1:Y:S01]  /*11730*/  MUFU.TANH R183, R33 ;  /* 0x0000002100b77308 */ /* 0x000e620000002400 */
[C---:B----4-:R-:W-:Y:S06]  /*11740*/  HMMA.16816.F32.BF16 R44, R196.reuse, R136, R44 ;  /* 0x00000088c42c723c */ /* 0x050fec000004182c */
[C---:B------:R-:W-:Y:S03]  /*11750*/  HMMA.16816.F32.BF16 R48, R196.reuse, R138, R48 ;  /* 0x0000008ac430723c */ /* 0x040fe60000041830 */
[----:B------:R-:W4:Y:S10]  /*11760*/  MUFU.TANH R172, R34 ;  /* 0x0000002200ac7308 */ /* 0x000f340000002400 */
[----:B------:R5:W1:Y:S10]  /*11770*/  MUFU.TANH R178, R35 ;  /* 0x0000002300b27308 */ /* 0x000a740000002400 */
[----:B------:R-:W1:Y:S01]  /*11780*/  MUFU.TANH R195, R36 ;  /* 0x0000002400c37308 */ /* 0x000e620000002400 */
[----:B------:R-:W-:Y:S01]  /*11790*/  FMUL.FTZ R44, R44, UR5 ;  /* 0x000000052c2c7c20 */ /* 0x000fe20008410000 */
[----:B------:R-:W-:Y:S01]  /*117a0*/  FMUL.FTZ R45, R45, UR5 ;  /* 0x000000052d2d7c20 */ /* 0x000fe20008410000 */
[----:B------:R-:W-:Y:S01]  /*117b0*/  FMUL.FTZ R46, R46, UR5 ;  /* 0x000000052e2e7c20 */ /* 0x000fe20008410000 */
[----:B------:R-:W-:Y:S01]  /*117c0*/  FMUL.FTZ R47, R47, UR5 ;  /* 0x000000052f2f7c20 */ /* 0x000fe20008410000 */
[----:B------:R-:W-:Y:S05]  /*117d0*/  FMUL.FTZ R48, R48, UR5 ;  /* 0x0000000530307c20 */ /* 0x000fea0008410000 */
[----:B------:R-:W1:Y:S01]  /*117e0*/  MUFU.TANH R191, R37 ;  /* 0x0000002500bf7308 */ /* 0x000e620000002400 */
[----:B-----5:R-:W5:Y:S01]  /*117f0*/  LDSM.16.M88.4 R32, [R209+0x7000] ;  /* 0x00700000d120783b */ /* 0x020f620000000200 */
[----:B------:R-:W-:Y:S01]  /*11800*/  FMUL.FTZ R49, R49, UR5 ;  /* 0x0000000531317c20 */ /* 0x000fe20008410000 */
[----:B------:R-:W-:Y:S01]  /*11810*/  FMUL.FTZ R50, R50, UR5 ;  /* 0x0000000532327c20 */ /* 0x000fe20008410000 */
[----:B------:R-:W-:Y:S06]  /*11820*/  FMUL.FTZ R51, R51, UR5 ;  /* 0x0000000533337c20 */ /* 0x000fec0008410000 */
[----:B------:R-:W1:Y:S10]  /*11830*/  MUFU.TANH R192, R38 ;  /* 0x0000002600c07308 */ /* 0x000e740000002400 */
[----:B------:R3:W1:Y:S10]  /*11840*/  MUFU.TANH R186, R39 ;  /* 0x0000002700ba7308 */ /* 0x0006740000002400 */
[----:B------:R-:W1:Y:S10]  /*11850*/  MUFU.TANH R179, R184 ;  /* 0x000000b800b37308 */ /* 0x000e740000002400 */
[----:B------:R-:W1:Y:S01]  /*11860*/  MUFU.TANH R243, R243 ;  /* 0x000000f300f37308 */ /* 0x000e620000002400 */
[----:B---3--:R-:W3:Y:S01]  /*11870*/  LDSM.16.M88.4 R36, [R209+0x7800] ;  /* 0x00780000d124783b */ /* 0x008ee20000000200 */
[----:B------:R-:W-:Y:S08]  /*11880*/  DEPBAR.LE SB0, 0x0 ;  /* 0x000080000000791a */ /* 0x000ff00000000000 */
[----:B------:R-:W1:Y:S01]  /*11890*/  MUFU.TANH R245, R245 ;  /* 0x000000f500f57308 */ /* 0x000e620000002400 */
[----:B------:R-:W-:Y:S01]  /*118a0*/  BAR.SYNC.DEFER_BLOCKING 0x0 ;  /* 0x0000000000007b1d */ /* 0x000fe20000010000 */
[C---:B-----5:R-:W-:Y:S08]  /*118b0*/  HMMA.16816.F32.BF16 R52, R196.reuse, R32, R52 ;  /* 0x00000020c434723c */ /* 0x060ff00000041834 */
[----:B------:R-:W1:Y:S01]  /*118c0*/  MUFU.TANH R247, R247 ;  /* 0x000000f700f77308 */ /* 0x000e620000002400 */
[C---:B------:R-:W-:Y:S09]  /*118d0*/  HMMA.16816.F32.BF16 R56, R196.reuse, R34, R56 ;  /* 0x00000022c438723c */ /* 0x040ff20000041838 */
[----:B------:R-:W1:Y:S10]  /*118e0*/  MUFU.TANH R249, R249 ;  /* 0x000000f900f97308 */ /* 0x000e740000002400 */
[----:B------:R-:W1:Y:S01]  /*118f0*/  MUFU.TANH R202, R202 ;  /* 0x000000ca00ca7308 */ /* 0x000e620000002400 */
[----:B------:R-:W-:Y:S01]  /*11900*/  FMUL.FTZ R52, R52, UR5 ;  /* 0x0000000534347c20 */ /* 0x000fe20008410000 */
[----:B------:R-:W-:Y:S01]  /*11910*/  FMUL.FTZ R53, R53, UR5 ;  /* 0x0000000535357c20 */ /* 0x000fe20008410000 */
[----:B------:R-:W-:Y:S01]  /*11920*/  FMUL.FTZ R54, R54, UR5 ;  /* 0x0000000536367c20 */ /* 0x000fe20008410000 */
[----:B------:R-:W-:Y:S06]  /*11930*/  FMUL.FTZ R55, R55, UR5 ;  /* 0x0000000537377c20 */ /* 0x000fec0008410000 */
[----:B------:R-:W1:Y:S01]  /*11940*/  MUFU.TANH R200, R200 ;  /* 0x000000c800c87308 */ /* 0x000e620000002400 */
[C---:B---3--:R-:W-:Y:S03]  /*11950*/  HMMA.16816.F32.BF16 R60, R196.reuse, R36, R60 ;  /* 0x00000024c43c723c */ /* 0x048fe6000004183c */
[----:B------:R-:W-:Y:S01]  /*11960*/  FMUL.FTZ R56, R56, UR5 ;  /* 0x0000000538387c20 */ /* 0x000fe20008410000 */
[----:B------:R-:W-:Y:S01]  /*11970*/  FMUL.FTZ R57, R57, UR5 ;  /* 0x0000000539397c20 */ /* 0x000fe20008410000 */
[----:B------:R-:W-:Y:S01]  /*11980*/  FMUL.FTZ R58, R58, UR5 ;  /* 0x000000053a3a7c20 */ /* 0x000fe20008410000 */
[----:B------:R-:W-:Y:S03]  /*11990*/  HMMA.16816.F32.BF16 R64, R196, R38, R64 ;  /* 0x00000026c440723c */ /* 0x000fe60000041840 */
[----:B------:R-:W3:Y:S02]  /*119a0*/  MUFU.TANH R251, R251 ;  /* 0x000000fb00fb7308 */ /* 0x000ee40000002400 */
[----:B------:R-:W-:Y:S08]  /*119b0*/  FMUL.FTZ R59, R59, UR5 ;  /* 0x000000053b3b7c20 */ /* 0x000ff00008410000 */
[----:B------:R-:W1:Y:S10]  /*119c0*/  MUFU.TANH R242, R242 ;  /* 0x000000f200f27308 */ /* 0x000e740000002400 */
[----:B------:R-:W1:Y:S01]  /*119d0*/  MUFU.TANH R240, R240 ;  /* 0x000000f000f07308 */ /* 0x000e620000002400 */
[----:B------:R-:W-:Y:S01]  /*119e0*/  FMUL.FTZ R60, R60, UR5 ;  /* 0x000000053c3c7c20 */ /* 0x000fe20008410000 */
[----:B------:R-:W-:Y:S01]  /*119f0*/  FMUL.FTZ R61, R61, UR5 ;  /* 0x000000053d3d7c20 */ /* 0x000fe20008410000 */
[----:B------:R-:W-:Y:S01]  /*11a00*/  FMUL.FTZ R62, R62, UR5 ;  /* 0x000000053e3e7c20 */ /* 0x000fe20008410000 */
[----:B------:R-:W-:Y:S01]  /*11a10*/  FMUL.FTZ R63, R63, UR5 ;  /* 0x000000053f3f7c20 */ /* 0x000fe20008410000 */
[----:B------:R-:W-:Y:S05]  /*11a20*/  FMUL.FTZ R64, R64, UR5 ;  /* 0x0000000540407c20 */ /* 0x000fea0008410000 */
[----:B------:R-:W1:Y:S01]  /*11a30*/  MUFU.TANH R246, R246 ;  /* 0x000000f600f67308 */ /* 0x000e620000002400 */
[----:B------:R-:W-:Y:S01]  /*11a40*/  FMUL.FTZ R65, R65, UR5 ;  /* 0x0000000541417c20 */ /* 0x000fe20008410000 */
[----:B------:R-:W-:Y:S01]  /*11a50*/  FMUL.FTZ R66, R66, UR5 ;  /* 0x0000000542427c20 */ /* 0x000fe20008410000 */
[----:B------:R-:W-:Y:S07]  /*11a60*/  FMUL.FTZ R67, R67, UR5 ;  /* 0x0000000543437c20 */ /* 0x000fee0008410000 */
[----:B------:R-:W1:Y:S10]  /*11a70*/  MUFU.TANH R244, R244 ;  /* 0x000000f400f47308 */ /* 0x000e740000002400 */
[----:B------:R-:W1:Y:S10]  /*11a80*/  MUFU.TANH R250, R250 ;  /* 0x000000fa00fa7308 */ /* 0x000e740000002400 */
[----:B------:R-:W1:Y:S10]  /*11a90*/  MUFU.TANH R248, R248 ;  /* 0x000000f800f87308 */ /* 0x000e740000002400 */
[----:B------:R-:W1:Y:S10]  /*11aa0*/  MUFU.TANH R252, R252 ;  /* 0x000000fc00fc7308 */ /* 0x000e740000002400 */
[----:B------:R-:W1:Y:S10]  /*11ab0*/  MUFU.TANH R194, R194 ;  /* 0x000000c200c27308 */ /* 0x000e740000002400 */
[----:B------:R5:W1:Y:S10]  /*11ac0*/  MUFU.TANH R175, R180 ;  /* 0x000000b400af7308 */ /* 0x000a740000002400 */
[----:B------:R-:W1:Y:S10]  /*11ad0*/  MUFU.TANH R193, R193 ;  /* 0x000000c100c17308 */ /* 0x000e740000002400 */
[----:B------:R2:W1:Y:S01]  /*11ae0*/  MUFU.TANH R168, R181 ;  /* 0x000000b500a87308 */ /* 0x0004620000002400 */
[----:B-----5:R-:W-:Y:S09]  /*11af0*/  MOV R180, R2 ;  /* 0x0000000200b47202 */ /* 0x020ff20000000f00 */
[----:B------:R-:W1:Y:S10]  /*11b00*/  MUFU.TANH R182, R182 ;  /* 0x000000b600b67308 */ /* 0x000e740000002400 */
[----:B------:R1:W1:Y:S01]  /*11b10*/  MUFU.TANH R187, R40 ;  /* 0x0000002800bb7308 */ /* 0x0002620000002400 */
[----:B--2---:R-:W-:Y:S09]  /*11b20*/  MOV R181, R3 ;  /* 0x0000000300b57202 */ /* 0x004ff20000000f00 */
        /* <DEDUP_REMOVED lines=27> */
[----:B---34-:R-:W-:Y:S05]  /*11ce0*/  @!P1 BRA `(.L_x_2610) ;  /* 0x0000000c00109947 */ /* 0x018fea0003800000 */
[----:B------:R-:W-:Y:S01]  /*11cf0*/  ULDC.64 UR10, c[0x0][0x248] ;  /* 0x00009200000a7ab9 */ /* 0x000fe20000000a00 */
[----:B------:R-:W-:Y:S02]  /*11d00*/  MOV R8, R233 ;  /* 0x000000e900087202 */ /* 0x000fe40000000f00 */
[----:B------:R-:W-:Y:S01]  /*11d10*/  MOV R5, R232 ;  /* 0x000000e800057202 */ /* 0x000fe20000000f00 */
[----:B------:R-:W-:Y:S06]  /*11d20*/  @!P0 BRA `(.L_x_2611) ;  /* 0x0000000000fc8947 */ /* 0x000fec0003800000 */
[----:B------:R-:W3:Y:S01]  /*11d30*/  LDC R4, c[0x0][0x380] ;  /* 0x0000e000ff047b82 */ /* 0x000ee20000000800 */
[----:B------:R-:W-:Y:S01]  /*11d40*/  SHF.L.U32 R11, R222, 0x7, RZ ;  /* 0x00000007de0b7819 */ /* 0x000fe200000006ff */
[----:B------:R-:W-:Y:S01]  /*11d50*/  UMOV UR10, UR8 ;  /* 0x00000008000a7c82 */ /* 0x000fe20008000000 */
[----:B------:R-:W-:Y:S03]  /*11d60*/  UMOV UR11, UR9 ;  /* 0x00000009000b7c82 */ /* 0x000fe60008000000 */
[C---:B------:R-:W-:Y:S02]  /*11d70*/  VIADD R9, R11.reuse, 0xffffff00 ;  /* 0xffffff000b097836 */ /* 0x040fe40000000000 */
[----:B------:R-:W-:Y:S03]  /*11d80*/  VIADD R11, R11, 0xffffff80 ;  /* 0xffffff800b0b7836 */ /* 0x000fe60000000000 */
[----:B------:R-:W-:Y:S02]  /*11d90*/  IABS R5, R9 ;  /* 0x0000000900057213 */ /* 0x000fe40000000000 */
[----:B------:R-:W-:Y:S02]  /*11da0*/  IABS R6, R11 ;  /* 0x0000000b00067213 */ /* 0x000fe40000000000 */
[-C--:B---3--:R-:W-:Y:S02]  /*11db0*/  IABS R2, R4.reuse ;  /* 0x0000000400027213 */ /* 0x088fe40000000000 */
[-C--:B------:R-:W-:Y:S02]  /*11dc0*/  LOP3.LUT R9, R9, R4.reuse, RZ, 0x3c, !PT ;  /* 0x0000000409097212 */ /* 0x080fe400078e3cff */
[----:B------:R-:W3:Y:S01]  /*11dd0*/  I2F.RP R7, R2 ;  /* 0x0000000200077306 */ /* 0x000ee20000209400 */
[----:B------:R-:W-:Y:S09]  /*11de0*/  LOP3.LUT R11, R11, R4, RZ, 0x3c, !PT ;  /* 0x000000040b0b7212 */ /* 0x000ff200078e3cff */
[----:B---3--:R-:W3:Y:S02]  /*11df0*/  MUFU.RCP R3, R7 ;  /* 0x0000000700037308 */ /* 0x008ee40000001000 */
[----:B---3--:R-:W-:Y:S08]  /*11e00*/  VIADD R12, R3, 0xffffffe ;  /* 0x0ffffffe030c7836 */ /* 0x008ff00000000000 */
[----:B------:R-:W3:Y:S02]  /*11e10*/  F2I.FTZ.U32.TRUNC.NTZ R13, R12 ;  /* 0x0000000c000d7305 */ /* 0x000ee4000021f000 */
[--C-:B---3--:R-:W-:Y:S01]  /*11e20*/  IMAD.MOV R3, RZ, RZ, -R13.reuse ;  /* 0x000000ffff037224 */ /* 0x108fe200078e0a0d */
        /* <DEDUP_REMOVED lines=8> */
[C---:B------:R-:W-:Y:S01]  /*11eb0*/  IMAD R6, R2.reuse, R7, R6 ;  /* 0x0000000702067224 */ /* 0x040fe200078e0206 */
[----:B------:R-:W-:Y:S02]  /*11ec0*/  LOP3.LUT R7, RZ, R4, RZ, 0x33, !PT ;  /* 0x00000004ff077212 */ /* 0x000fe400078e33ff */
[C---:B------:R-:W-:Y:S02]  /*11ed0*/  ISETP.GT.U32.AND P1, PT, R2.reuse, R5, PT ;  /* 0x000000050200720c */ /* 0x040fe40003f24070 */
[----:B------:R-:W-:Y:S11]  /*11ee0*/  ISETP.GT.U32.AND P2, PT, R2, R6, PT ;  /* 0x000000060200720c */ /* 0x000ff60003f44070 */
[-C--:B------:R-:W-:Y:S01]  /*11ef0*/  @!P1 IADD3 R5, R5, -R2.reuse, RZ ;  /* 0x8000000205059210 */ /* 0x080fe20007ffe0ff */
[----:B------:R-:W-:Y:S01]  /*11f00*/  @!P1 VIADD R8, R8, 0x1 ;  /* 0x0000000108089836 */ /* 0x000fe20000000000 */
[----:B------:R-:W-:Y:S01]  /*11f10*/  @!P2 IADD3 R10, R10, 0x1, RZ ;  /* 0x000000010a0aa810 */ /* 0x000fe20007ffe0ff */
[----:B------:R-:W-:Y:S01]  /*11f20*/  @!P2 IMAD.IADD R6, R6, 0x1, -R2 ;  /* 0x000000010606a824 */ /* 0x000fe200078e0a02 */
[-C--:B------:R-:W-:Y:S02]  /*11f30*/  ISETP.GE.U32.AND P5, PT, R5, R2.reuse, PT ;  /* 0x000000020500720c */ /* 0x080fe40003fa6070 */
[----:B------:R-:W-:Y:S02]  /*11f40*/  ISETP.GE.AND P1, PT, R9, RZ, PT ;  /* 0x000000ff0900720c */ /* 0x000fe40003f26270 */
[----:B------:R-:W-:Y:S02]  /*11f50*/  ISETP.GE.U32.AND P6, PT, R6, R2, PT ;  /* 0x000000020600720c */ /* 0x000fe40003fc6070 */
[----:B------:R-:W-:Y:S07]  /*11f60*/  ISETP.GE.AND P2, PT, R11, RZ, PT ;  /* 0x000000ff0b00720c */ /* 0x000fee0003f46270 */
[----:B------:R-:W-:Y:S01]  /*11f70*/  @P5 VIADD R8, R8, 0x1 ;  /* 0x0000000108085836 */ /* 0x000fe20000000000 */
[----:B------:R-:W-:Y:S03]  /*11f80*/  ISETP.NE.AND P5, PT, R4, RZ, PT ;  /* 0x000000ff0400720c */ /* 0x000fe60003fa5270 */
        /* <DEDUP_REMOVED lines=14> */
[C---:B------:R-:W-:Y:S01]  /*12070*/  IMAD R4, R8.reuse, UR9, RZ ;  /* 0x0000000908047c24 */ /* 0x040fe2000f8e02ff */
[----:B------:R-:W-:Y:S01]  /*12080*/  SHF.R.S32.HI R7, RZ, 0x1f, R8 ;  /* 0x0000001fff077819 */ /* 0x000fe20000011408 */
[----:B------:R-:W-:Y:S04]  /*12090*/  IMAD.WIDE.U32 R8, R8, UR8, RZ ;  /* 0x0000000808087c25 */ /* 0x000fe8000f8e00ff */
[----:B------:R-:W-:Y:S04]  /*120a0*/  IMAD R4, R7, UR8, R4 ;  /* 0x0000000807047c24 */ /* 0x000fe8000f8e0204 */
[----:B------:R-:W-:Y:S01]  /*120b0*/  IMAD.IADD R9, R9, 0x1, R4 ;  /* 0x0000000109097824 */ /* 0x000fe200078e0204 */
[----:B---3--:R-:W-:Y:S04]  /*120c0*/  IADD3 R5, -R6, R5, RZ ;  /* 0x0000000506057210 */ /* 0x008fe80007ffe1ff */
[----:B------:R-:W-:Y:S01]  /*120d0*/  SHF.R.S32.HI R7, RZ, 0x1f, R5 ;  /* 0x0000001fff077819 */ /* 0x000fe20000011405 */
[-C--:B----4-:R-:W-:Y:S04]  /*120e0*/  IMAD.WIDE.U32 R8, R5, R2.reuse, R8 ;  /* 0x0000000205087225 */ /* 0x090fe800078e0008 */
[----:B------:R-:W-:Y:S04]  /*120f0*/  IMAD R4, R7, R2, RZ ;  /* 0x0000000207047224 */ /* 0x000fe800078e02ff */
[----:B------:R-:W-:Y:S05]  /*12100*/  IMAD R4, R5, R3, R4 ;  /* 0x0000000305047224 */ /* 0x000fea00078e0204 */
[----:B------:R-:W-:Y:S07]  /*12110*/  IADD3 R5, R9, R4, RZ ;  /* 0x0000000409057210 */ /* 0x000fee0007ffe0ff */
.L_x_2611:
        /* <DEDUP_REMOVED lines=129> */
.L_x_2610:
[----:B------:R-:W-:Y:S01]  /*12930*/  IADD3 R136, R222, -0x1, RZ ;  /* 0xffffffffde887810 */ /* 0x000fe20007ffe0ff */
[----:B---3--:R-:W-:Y:S01]  /*12940*/  LDSM.16.MT88.4 R12, [R208+0xc000] ;  /* 0x00c00000d00c783b */ /* 0x008fe20000004200 */
[----:B------:R-:W-:Y:S01]  /*12950*/  UMOV UR11, UR16 ;  /* 0x00000010000b7c82 */ /* 0x000fe20008000000 */
[----:B------:R-:W-:Y:S01]  /*12960*/  UMOV UR10, UR15 ;  /* 0x0000000f000a7c82 */ /* 0x000fe20008000000 */
[----:B------:R-:W-:Y:S04]  /*12970*/  LEA R2, R136, R231, 0x7 ;  /* 0x000000e788027211 */ /* 0x000fe800078e38ff */
[----:B------:R-:W-:Y:S01]  /*12980*/  I2FP.F32.S32 R3, R2 ;  /* 0x0000000200037245 */ /* 0x000fe20000201400 */
[----:B------:R-:W-:Y:S01]  /*12990*/  LDSM.16.MT88.4 R20, [R206+0xc000] ;  /* 0x00c00000ce14783b */ /* 0x000fe20000004200 */
[C---:B------:R-:W-:Y:S02]  /*129a0*/  IADD3 R7, R2.reuse, 0x21, RZ ;  /* 0x0000002102077810 */ /* 0x040fe40007ffe0ff */
[----:B------:R-:W-:Y:S01]  /*129b0*/  IADD3 R6, R2, 0x1, RZ ;  /* 0x0000000102067810 */ /* 0x000fe20007ffe0ff */
[CC--:B------:R-:W-:Y:S01]  /*129c0*/  FFMA.FTZ R241, R0.reuse, R3.reuse, R241 ;  /* 0x0000000300f17223 */ /* 0x0c0fe200000100f1 */
[----:B------:R-:W-:Y:S01]  /*129d0*/  FFMA.FTZ R201, R0, R3, R201 ;  /* 0x0000000300c97223 */ /* 0x000fe200000100c9 */
[C---:B------:R-:W-:Y:S02]  /*129e0*/  IADD3 R3, R2.reuse, 0x9, RZ ;  /* 0x0000000902037810 */ /* 0x040fe40007ffe0ff */
[----:B------:R-:W-:Y:S01]  /*129f0*/  IADD3 R4, R2, 0x8, RZ ;  /* 0x0000000802047810 */ /* 0x000fe20007ffe0ff */
[----:B------:R-:W-:Y:S01]  /*12a00*/  LDSM.16.MT88.4 R28, [R205+0xc000] ;  /* 0x00c00000cd1c783b */ /* 0x000fe20000004200 */
[----:B------:R-:W-:Y:S02]  /*12a10*/  I2FP.F32.S32 R3, R3 ;  /* 0x0000000300037245 */ /* 0x000fe40000201400 */
[----:B------:R-:W-:Y:S02]  /*12a20*/  I2FP.F32.S32 R7, R7 ;  /* 0x0000000700077245 */ /* 0x000fe40000201400 */
[----:B------:R-:W-:Y:S01]  /*12a30*/  I2FP.F32.S32 R6, R6 ;  /* 0x0000000600067245 */ /* 0x000fe20000201400 */
[CC--:B-1----:R-:W-:Y:S01]  /*12a40*/  FFMA.FTZ R202, R0.reuse, R3.reuse, R202 ;  /* 0x0000000300ca7223 */ /* 0x0c2fe200000100ca */
[----:B------:R-:W-:Y:S01]  /*12a50*/  FFMA.FTZ R247, R0, R3, R247 ;  /* 0x0000000300f77223 */ /* 0x000fe200000100f7 */
[----:B------:R-:W-:Y:S01]  /*12a60*/  IADD3 R3, R2, 0x28, RZ ;  /* 0x0000002802037810 */ /* 0x000fe20007ffe0ff */
[CC--:B------:R-:W-:Y:S01]  /*12a70*/  FFMA.FTZ R166, R0.reuse, R7.reuse, R166 ;  /* 0x0000000700a67223 */ /* 0x0c0fe200000100a6 */
[----:B------:R-:W-:Y:S01]  /*12a80*/  I2FP.F32.S32 R4, R4 ;  /* 0x0000000400047245 */ /* 0x000fe20000201400 */
[C---:B------:R-:W-:Y:S01]  /*12a90*/  FFMA.FTZ R177, R0.reuse, R7, R177 ;  /* 0x0000000700b17223 */ /* 0x040fe200000100b1 */
[----:B------:R-:W-:Y:S01]  /*12aa0*/  I2FP.F32.S32 R3, R3 ;  /* 0x0000000300037245 */ /* 0x000fe20000201400 */
[----:B------:R-:W-:Y:S01]  /*12ab0*/  FFMA.FTZ R243, R0, R6, R243 ;  /* 0x0000000600f37223 */ /* 0x000fe200000100f3 */
[----:B------:R-:W-:Y:S01]  /*12ac0*/  IADD3 R7, R2, 0x38, RZ ;  /* 0x0000003802077810 */ /* 0x000fe20007ffe0ff */
[C---:B------:R-:W-:Y:S01]  /*12ad0*/  FFMA.FTZ R249, R0.reuse, R4, R249 ;  /* 0x0000000400f97223 */ /* 0x040fe200000100f9 */
[C---:B------:R-:W-:Y:S01]  /*12ae0*/  FFMA.FTZ R203, R0.reuse, R6, R203 ;  /* 0x0000000600cb7223 */ /* 0x040fe200000100cb */
[CC--:B------:R-:W-:Y:S01]  /*12af0*/  FFMA.FTZ R164, R0.reuse, R3.reuse, R164 ;  /* 0x0000000300a47223 */ /* 0x0c0fe200000100a4 */
[----:B------:R-:W-:Y:S01]  /*12b00*/  FFMA.FTZ R165, R0, R3, R165 ;  /* 0x0000000300a57223 */ /* 0x000fe200000100a5 */
[----:B------:R-:W-:Y:S01]  /*12b10*/  IADD3 R3, R2, 0x31, RZ ;  /* 0x0000003102037810 */ /* 0x000fe20007ffe0ff */
[----:B------:R-:W-:Y:S01]  /*12b20*/  FFMA.FTZ R245, R0, R4, R245 ;  /* 0x0000000400f57223 */ /* 0x000fe200000100f5 */
[C---:B------:R-:W-:Y:S01]  /*12b30*/  IADD3 R4, R2.reuse, 0x40, RZ ;  /* 0x0000004002047810 */ /* 0x040fe20007ffe0ff */
[----:B------:R-:W-:Y:S01]  /*12b40*/  LDSM.16.MT88.4 R36, [R204+0xc000] ;  /* 0x00c00000cc24783b */ /* 0x000fe20000004200 */
[----:B------:R-:W-:Y:S02]  /*12b50*/  I2FP.F32.S32 R3, R3 ;  /* 0x0000000300037245 */ /* 0x000fe40000201400 */
[----:B------:R-:W-:Y:S02]  /*12b60*/  FMNMX.FTZ R6, R241, R133, !PT ;  /* 0x00000085f1067209 */ /* 0x000fe40007810000 */
[----:B--2---:R-:W-:Y:S01]  /*12b70*/  IADD3 R55, R2, 0x10, RZ ;  /* 0x0000001002377810 */ /* 0x004fe20007ffe0ff */
[C---:B------:R-:W-:Y:S01]  /*12b80*/  FFMA.FTZ R182, R0.reuse, R3, R182 ;  /* 0x0000000300b67223 */ /* 0x040fe200000100b6 */
[----:B------:R-:W-:Y:S01]  /*12b90*/  I2FP.F32.S32 R7, R7 ;  /* 0x0000000700077245 */ /* 0x000fe20000201400 */
[C---:B------:R-:W-:Y:S01]  /*12ba0*/  FFMA.FTZ R179, R0.reuse, R3, R179 ;  /* 0x0000000300b37223 */ /* 0x040fe200000100b3 */
[----:B------:R-:W-:Y:S01]  /*12bb0*/  FMNMX.FTZ R6, R243, R6, !PT ;  /* 0x00000006f3067209 */ /* 0x000fe20007810000 */
[----:B------:R-:W-:Y:S01]  /*12bc0*/  LDSM.16.MT88.4 R48, [R208+0x10000] ;  /* 0x01000000d030783b */ /* 0x000fe20000004200 */
[----:B------:R-:W-:Y:S01]  /*12bd0*/  I2FP.F32.S32 R3, R4 ;  /* 0x0000000400037245 */ /* 0x000fe20000201400 */
[CC--:B------:R-:W-:Y:S01]  /*12be0*/  FFMA.FTZ R172, R0.reuse, R7.reuse, R172 ;  /* 0x0000000700ac7223 */ /* 0x0c0fe200000100ac */
[----:B------:R-:W-:Y:S01]  /*12bf0*/  FMNMX.FTZ R4, R201, R132, !PT ;  /* 0x00000084c9047209 */ /* 0x000fe20007810000 */
[C---:B------:R-:W-:Y:S01]  /*12c00*/  FFMA.FTZ R189, R0.reuse, R7, R189 ;  /* 0x0000000700bd7223 */ /* 0x040fe200000100bd */
[----:B------:R-:W-:Y:S01]  /*12c10*/  I2FP.F32.S32 R55, R55 ;  /* 0x0000003700377245 */ /* 0x000fe20000201400 */
[-C--:B------:R-:W-:Y:S01]  /*12c20*/  FFMA.FTZ R192, R0, R3.reuse, R192 ;  /* 0x0000000300c07223 */ /* 0x080fe200000100c0 */
[----:B------:R-:W-:Y:S01]  /*12c30*/  IADD3 R53, R2, 0x11, RZ ;  /* 0x0000001102357810 */ /* 0x000fe20007ffe0ff */
[C---:B------:R-:W-:Y:S01]  /*12c40*/  FFMA.FTZ R195, R0.reuse, R3, R195 ;  /* 0x0000000300c37223 */ /* 0x040fe200000100c3 */
[----:B------:R-:W-:Y:S01]  /*12c50*/  FMNMX.FTZ R7, R249, R6, !PT ;  /* 0x00000006f9077209 */ /* 0x000fe20007810000 */
[CC--:B------:R-:W-:Y:S01]  /*12c60*/  FFMA.FTZ R44, R0.reuse, R55.reuse, R242 ;  /* 0x00000037002c7223 */ /* 0x0c0fe200000100f2 */
[----:B------:R-:W-:Y:S01]  /*12c70*/  FMNMX.FTZ R4, R203, R4, !PT ;  /* 0x00000004cb047209 */ /* 0x000fe20007810000 */
[----:B------:R-:W-:Y:S01]  /*12c80*/  FFMA.FTZ R55, R0, R55, R200 ;  /* 0x0000003700377223 */ /* 0x000fe200000100c8 */
[----:B------:R-:W-:Y:S01]  /*12c90*/  I2FP.F32.S32 R53, R53 ;  /* 0x0000003500357245 */ /* 0x000fe20000201400 */
[----:B------:R-:W-:Y:S01]  /*12ca0*/  LDSM.16.MT88.4 R56, [R206+0x10000] ;  /* 0x01000000ce38783b */ /* 0x000fe20000004200 */
[----:B------:R-:W-:Y:S02]  /*12cb0*/  IADD3 R63, R2, 0x18, RZ ;  /* 0x00000018023f7810 */ /* 0x000fe40007ffe0ff */
        /* <DEDUP_REMOVED lines=46> */
[-C--:B------:R-:W-:Y:S01]  /*12fa0*/  FFMA.FTZ R178, R0, R5.reuse, R178 ;  /* 0x0000000500b27223 */ /* 0x080fe200000100b2 */
[----:B------:R-:W-:Y:S01]  /*12fb0*/  IADD3 R9, R2, 0x41, RZ ;  /* 0x0000004102097810 */ /* 0x000fe20007ffe0ff */
[----:B------:R-:W-:Y:S01]  /*12fc0*/  FFMA.FTZ R183, R0, R5, R183 ;  /* 0x0000000500b77223 */ /* 0x000fe200000100b7 */
[----:B------:R-:W-:Y:S02]  /*12fd0*/  FMNMX.FTZ R7, R172, R7, !PT ;  /* 0x00000007ac077209 */ /* 0x000fe40007810000 */
[----:B------:R-:W-:Y:S02]  /*12fe0*/  FMNMX.FTZ R4, R179, R4, !PT ;  /* 0x00000004b3047209 */ /* 0x000fe40007810000 */
[----:B------:R-:W-:Y:S02]  /*12ff0*/  IADD3 R5, R2, 0x48, RZ ;  /* 0x0000004802057810 */ /* 0x000fe40007ffe0ff */
[----:B------:R-:W-:Y:S02]  /*13000*/  I2FP.F32.S32 R9, R9 ;  /* 0x0000000900097245 */ /* 0x000fe40000201400 */
[----:B------:R-:W-:Y:S02]  /*13010*/  FMNMX.FTZ R7, R178, R7, !PT ;  /* 0x00000007b2077209 */ /* 0x000fe40007810000 */
[----:B------:R-:W-:Y:S01]  /*13020*/  FMNMX.FTZ R4, R189, R4, !PT ;  /* 0x00000004bd047209 */ /* 0x000fe20007810000 */
[-C--:B------:R-:W-:Y:S01]  /*13030*/  FFMA.FTZ R186, R0, R9.reuse, R186 ;  /* 0x0000000900ba7223 */ /* 0x080fe200000100ba */
[----:B------:R-:W-:Y:S01]  /*13040*/  IADD3 R3, R2, 0x49, RZ ;  /* 0x0000004902037810 */ /* 0x000fe20007ffe0ff */
[----:B------:R-:W-:Y:S01]  /*13050*/  FFMA.FTZ R191, R0, R9, R191 ;  /* 0x0000000900bf7223 */ /* 0x000fe200000100bf */
        /* <DEDUP_REMOVED lines=56> */
[----:B------:R-:W-:Y:S01]  /*133e0*/  I2FP.F32.S32 R3, R3 ;  /* 0x0000000300037245 */ /* 0x000fe20000201400 */
[CC--:B------:R-:W-:Y:S01]  /*133f0*/  FFMA.FTZ R154, R0.reuse, R5.reuse, R154 ;  /* 0x00000005009a7223 */ /* 0x0c0fe2000001009a */
[----:B------:R-:W-:Y:S01]  /*13400*/  FMNMX.FTZ R4, R159, R4, !PT ;  /* 0x000000049f047209 */ /* 0x000fe20007810000 */
[----:B------:R-:W-:Y:S01]  /*13410*/  FFMA.FTZ R153, R0, R5, R153 ;  /* 0x0000000500997223 */ /* 0x000fe20000010099 */
[----:B------:R-:W-:Y:S01]  /*13420*/  IADD3 R9, R2, 0x71, RZ ;  /* 0x0000007102097810 */ /* 0x000fe20007ffe0ff */
[----:B------:R-:W-:Y:S01]  /*13430*/  FFMA.FTZ R152, R0, R3, R152 ;  /* 0x0000000300987223 */ /* 0x000fe20000010098 */
[----:B------:R-:W-:Y:S01]  /*13440*/  FMNMX.FTZ R7, R156, R7, !PT ;  /* 0x000000079c077209 */ /* 0x000fe20007810000 */
[----:B------:R-:W-:Y:S01]  /*13450*/  FFMA.FTZ R149, R0, R3, R149 ;  /* 0x0000000300957223 */ /* 0x000fe20000010095 */
[----:B------:R-:W-:Y:S02]  /*13460*/  FMNMX.FTZ R4, R157, R4, !PT ;  /* 0x000000049d047209 */ /* 0x000fe40007810000 */
[----:B------:R-:W-:Y:S02]  /*13470*/  I2FP.F32.S32 R9, R9 ;  /* 0x0000000900097245 */ /* 0x000fe40000201400 */
[----:B------:R-:W-:Y:S02]  /*13480*/  IADD3 R3, R2, 0x78, RZ ;  /* 0x0000007802037810 */ /* 0x000fe40007ffe0ff */
[----:B------:R-:W-:Y:S01]  /*13490*/  FMNMX.FTZ R7, R154, R7, !PT ;  /* 0x000000079a077209 */ /* 0x000fe20007810000 */
[CC--:B------:R-:W-:Y:S01]  /*134a0*/  FFMA.FTZ R150, R0.reuse, R9.reuse, R150 ;  /* 0x0000000900967223 */ /* 0x0c0fe20000010096 */
[----:B------:R-:W-:Y:S01]  /*134b0*/  FMNMX.FTZ R4, R155, R4, !PT ;  /* 0x000000049b047209 */ /* 0x000fe20007810000 */
[----:B------:R-:W-:Y:S01]  /*134c0*/  FFMA.FTZ R147, R0, R9, R147 ;  /* 0x0000000900937223 */ /* 0x000fe20000010093 */
        /* <DEDUP_REMOVED lines=10> */
[----:B------:R-:W-:Y:S01]  /*13570*/  FMNMX.FTZ R3, R135, R2, !PT ;  /* 0x0000000287037209 */ /* 0x000fe20007810000 */
[----:B------:R-:W-:Y:S01]  /*13580*/  FFMA.FTZ R140, R0, R5, R140 ;  /* 0x00000005008c7223 */ /* 0x000fe2000001008c */
        /* <DEDUP_REMOVED lines=12> */
[C---:B------:R-:W-:Y:S01]  /*13650*/  FMUL.FTZ R148, R3.reuse, UR4 ;  /* 0x0000000403947c20 */ /* 0x040fe20008410000 */
[----:B------:R-:W-:Y:S01]  /*13660*/  FADD.FTZ R5, -R3, R132 ;  /* 0x0000008403057221 */ /* 0x000fe20000010100 */
[C---:B------:R-:W-:Y:S01]  /*13670*/  FSETP.NEU.FTZ.AND P1, PT, R2.reuse, -INF , PT ;  /* 0xff8000000200780b */ /* 0x040fe20003f3d000 */
[C---:B------:R-:W-:Y:S01]  /*13680*/  FMUL.FTZ R151, R2.reuse, UR4 ;  /* 0x0000000402977c20 */ /* 0x040fe20008410000 */
[----:B------:R-:W-:Y:S01]  /*13690*/  FADD.FTZ R4, -R2, R133 ;  /* 0x0000008502047221 */ /* 0x000fe20000010100 */
[----:B------:R-:W-:Y:S03]  /*136a0*/  FMUL.FTZ R133, R5, UR4 ;  /* 0x0000000405857c20 */ /* 0x000fe60008410000 */
[----:B------:R-:W-:Y:S01]  /*136b0*/  FSEL R151, R151, RZ, P1 ;  /* 0x000000ff97977208 */ /* 0x000fe20000800000 */
[----:B------:R-:W-:Y:S01]  /*136c0*/  FMUL.FTZ R132, R4, UR4 ;  /* 0x0000000404847c20 */ /* 0x000fe20008410000 */
[----:B------:R-:W-:Y:S01]  /*136d0*/  FSETP.NEU.FTZ.AND P1, PT, R3, -INF , PT ;  /* 0xff8000000300780b */ /* 0x000fe20003f3d000 */
[----:B------:R-:W1:Y:S02]  /*136e0*/  MUFU.EX2 R133, R133 ;  /* 0x0000008500857308 */ /* 0x000e640000000800 */
        /* <DEDUP_REMOVED lines=15> */
[C---:B-1----:R-:W-:Y:S01]  /*137e0*/  FMUL.FTZ R4, R133.reuse, R128 ;  /* 0x0000008085047220 */ /* 0x042fe20000410000 */
        /* <DEDUP_REMOVED lines=24> */
[----:B------:R-:W-:Y:S01]  /*13970*/  FMUL.FTZ R41, R133, R93 ;  /* 0x0000005d85297220 */ /* 0x000fe20000410000 */
[C---:B------:R-:W-:Y:S03]  /*13980*/  FMUL.FTZ R46, R132.reuse, R90 ;  /* 0x0000005a842e7220 */ /* 0x040fe60000410000 */
[----:B------:R-:W2:Y:S01]  /*13990*/  MUFU.EX2 R137, R137 ;  /* 0x0000008900897308 */ /* 0x000ea20000000800 */
[----:B-1----:R-:W-:Y:S01]  /*139a0*/  F2FP.BF16.F32.PACK_AB R129, R143, R145 ;  /* 0x000000918f81723e */ /* 0x002fe200000010ff */
[C---:B------:R-:W-:Y:S01]  /*139b0*/  FMUL.FTZ R47, R132.reuse, R91 ;  /* 0x0000005b842f7220 */ /* 0x040fe20000410000 */
[C---:B------:R-:W-:Y:S01]  /*139c0*/  FMUL.FTZ R45, R133.reuse, R89 ;  /* 0x00000059852d7220 */ /* 0x040fe20000410000 */
[----:B------:R-:W-:Y:S01]  /*139d0*/  LDSM.16.MT88.4 R100, [R205+0xe800] ;  /* 0x00e80000cd64783b */ /* 0x000fe20000004200 */
[C---:B------:R-:W-:Y:S01]  /*139e0*/  FMUL.FTZ R54, R132.reuse, R82 ;  /* 0x0000005284367220 */ /* 0x040fe20000410000 */
[----:B------:R-:W-:Y:S01]  /*139f0*/  FMUL.FTZ R62, R132, R74 ;  /* 0x0000004a843e7220 */ /* 0x000fe20000410000 */
[----:B------:R-:W-:Y:S03]  /*13a00*/  FMUL.FTZ R60, R133, R72 ;  /* 0x00000048853c7220 */ /* 0x000fe60000410000 */
        /* <DEDUP_REMOVED lines=8> */
[----:B------:R-:W1:Y:S01]  /*13a90*/  MUFU.EX2 R144, R144 ;  /* 0x0000009000907308 */ /* 0x000e620000000800 */
[----:B--2---:R-:W-:Y:S01]  /*13aa0*/  F2FP.BF16.F32.PACK_AB R131, R137, R142 ;  /* 0x0000008e8983723e */ /* 0x004fe200000010ff */
[--C-:B------:R-:W-:Y:S01]  /*13ab0*/  FFMA.FTZ R179, R179, UR4, -R148.reuse ;  /* 0x00000004b3b37c23 */ /* 0x100fe20008010894 */
[--C-:B------:R-:W-:Y:S01]  /*13ac0*/  FFMA.FTZ R182, R189, UR4, -R148.reuse ;  /* 0x00000004bdb67c23 */ /* 0x100fe20008010894 */
[----:B------:R-:W-:Y:S01]  /*13ad0*/  LDSM.16.MT88.4 R108, [R205+0xf800] ;  /* 0x00f80000cd6c783b */ /* 0x000fe20000004200 */
[--C-:B------:R-:W-:Y:S01]  /*13ae0*/  FFMA.FTZ R183, R183, UR4, -R148.reuse ;  /* 0x00000004b7b77c23 */ /* 0x100fe20008010894 */
[--C-:B------:R-:W-:Y:S01]  /*13af0*/  FFMA.FTZ R189, R192, UR4, -R151.reuse ;  /* 0x00000004c0bd7c23 */ /* 0x100fe20008010897 */
[--C-:B------:R-:W-:Y:S03]  /*13b00*/  FFMA.FTZ R193, R190, UR4, -R151.reuse ;  /* 0x00000004bec17c23 */ /* 0x100fe60008010897 */
[----:B------:R-:W-:Y:S01]  /*13b10*/  MUFU.EX2 R139, R139 ;  /* 0x0000008b008b7308 */ /* 0x000fe20000000800 */
[--C-:B------:R-:W-:Y:S01]  /*13b20*/  FFMA.FTZ R186, R186, UR4, -R151.reuse ;  /* 0x00000004baba7c23 */ /* 0x100fe20008010897 */
[--C-:B------:R-:W-:Y:S01]  /*13b30*/  FFMA.FTZ R188, R188, UR4, -R151.reuse ;  /* 0x00000004bcbc7c23 */ /* 0x100fe20008010897 */
[--C-:B------:R-:W-:Y:S01]  /*13b40*/  FFMA.FTZ R190, R195, UR4, -R148.reuse ;  /* 0x00000004c3be7c23 */ /* 0x100fe20008010894 */
[--C-:B------:R-:W-:Y:S01]  /*13b50*/  FFMA.FTZ R191, R191, UR4, -R148.reuse ;  /* 0x00000004bfbf7c23 */ /* 0x100fe20008010894 */
[--C-:B------:R-:W-:Y:S01]  /*13b60*/  FFMA.FTZ R187, R187, UR4, -R148.reuse ;  /* 0x00000004bbbb7c23 */ /* 0x100fe20008010894 */
[--C-:B------:R-:W-:Y:S01]  /*13b70*/  FFMA.FTZ R192, R185, UR4, -R148.reuse ;  /* 0x00000004b9c07c23 */ /* 0x100fe20008010894 */
[--C-:B------:R-:W-:Y:S03]  /*13b80*/  FFMA.FTZ R185, R176, UR4, -R151.reuse ;  /* 0x00000004b0b97c23 */ /* 0x100fe60008010897 */
[----:B------:R-:W2:Y:S01]  /*13b90*/  MUFU.EX2 R138, R138 ;  /* 0x0000008a008a7308 */ /* 0x000ea20000000800 */
[----:B-1----:R-:W-:Y:S01]  /*13ba0*/  F2FP.BF16.F32.PACK_AB R128, R144, R146 ;  /* 0x000000929080723e */ /* 0x002fe200000010ff */
[--C-:B------:R-:W-:Y:S01]  /*13bb0*/  FFMA.FTZ R195, R170, UR4, -R151.reuse ;  /* 0x00000004aac37c23 */ /* 0x100fe20008010897 */
[--C-:B------:R-:W-:Y:S01]  /*13bc0*/  FFMA.FTZ R184, R184, UR4, -R151.reuse ;  /* 0x00000004b8b87c23 */ /* 0x100fe20008010897 */
[--C-:B------:R-:W-:Y:S01]  /*13bd0*/  FFMA.FTZ R174, R174, UR4, -R151.reuse ;  /* 0x00000004aeae7c23 */ /* 0x100fe20008010897 */
        /* <DEDUP_REMOVED lines=12> */
[----:B--2---:R-:W-:Y:S01]  /*13ca0*/  F2FP.BF16.F32.PACK_AB R130, R138, R139 ;  /* 0x0000008b8a82723e */ /* 0x004fe200000010ff */
[--C-:B------:R-:W-:Y:S01]  /*13cb0*/  FFMA.FTZ R155, R155, UR4, -R148.reuse ;  /* 0x000000049b9b7c23 */ /* 0x100fe20008010894 */
[--C-:B------:R-:W-:Y:S01]  /*13cc0*/  FFMA.FTZ R158, R153, UR4, -R148.reuse ;  /* 0x00000004999e7c23 */ /* 0x100fe20008010894 */
[--C-:B------:R-:W-:Y:S01]  /*13cd0*/  FFMA.FTZ R153, R150, UR4, -R151.reuse ;  /* 0x0000000496997c23 */ /* 0x100fe20008010897 */
[----:B------:R-:W-:Y:S01]  /*13ce0*/  ISETP.GT.AND P1, PT, R222, 0x1, PT ;  /* 0x00000001de00780c */ /* 0x000fe20003f24270 */
[--C-:B------:R-:W-:Y:S01]  /*13cf0*/  FFMA.FTZ R152, R152, UR4, -R151.reuse ;  /* 0x0000000498987c23 */ /* 0x100fe20008010897 */
[--C-:B------:R-:W-:Y:S01]  /*13d00*/  FFMA.FTZ R150, R135, UR4, -R151.reuse ;  /* 0x0000000487967c23 */ /* 0x100fe20008010897 */
[C---:B------:R-:W-:Y:S02]  /*13d10*/  HMMA.16816.F32.BF16 R4, R128.reuse, R12, R4 ;  /* 0x0000000c8004723c */ /* 0x040fe40000041804 */
[----:B------:R-:W-:Y:S03]  /*13d20*/  MUFU.EX2 R162, R162 ;  /* 0x000000a200a27308 */ /* 0x000fe60000000800 */
[--C-:B------:R-:W-:Y:S01]  /*13d30*/  FFMA.FTZ R149, R149, UR4, -R148.reuse ;  /* 0x0000000495957c23 */ /* 0x100fe20008010894 */
[C---:B------:R-:W-:Y:S06]  /*13d40*/  HMMA.16816.F32.BF16 R8, R128.reuse, R14, R8 ;  /* 0x0000000e8008723c */ /* 0x040fec0000041808 */
[----:B------:R-:W-:Y:S01]  /*13d50*/  MUFU.EX2 R164, R164 ;  /* 0x000000a400a47308 */ /* 0x000fe20000000800 */
[C---:B------:R-:W-:Y:S01]  /*13d60*/  FMUL.FTZ R12, R133.reuse, R120 ;  /* 0x00000078850c7220 */ /* 0x040fe20000410000 */
[----:B------:R-:W-:Y:S03]  /*13d70*/  FMUL.FTZ R13, R133, R121 ;  /* 0x00000079850d7220 */ /* 0x000fe60000410000 */
[C---:B------:R-:W-:Y:S01]  /*13d80*/  FMUL.FTZ R14, R132.reuse, R122 ;  /* 0x0000007a840e7220 */ /* 0x040fe20000410000 */
[----:B------:R-:W-:Y:S04]  /*13d90*/  FMUL.FTZ R15, R132, R123 ;  /* 0x0000007b840f7220 */ /* 0x000fe80000410000 */
[----:B------:R-:W-:Y:S01]  /*13da0*/  MUFU.EX2 R165, R165 ;  /* 0x000000a500a57308 */ /* 0x000fe20000000800 */
[----:B------:R-:W-:Y:S01]  /*13db0*/  FFMA.FTZ R120, R194, UR4, -R151 ;  /* 0x00000004c2787c23 */ /* 0x000fe20008010897 */
[--C-:B------:R-:W-:Y:S01]  /*13dc0*/  FFMA.FTZ R121, R197, UR4, -R148.reuse ;  /* 0x00000004c5797c23 */ /* 0x100fe20008010894 */
[--C-:B------:R-:W-:Y:S01]  /*13dd0*/  FFMA.FTZ R194, R147, UR4, -R148.reuse ;  /* 0x0000000493c27c23 */ /* 0x100fe20008010894 */
[C---:B------:R-:W-:Y:S03]  /*13de0*/  HMMA.16816.F32.BF16 R12, R128.reuse, R20, R12 ;  /* 0x00000014800c723c */ /* 0x040fe6000004180c */
[--C-:B------:R-:W-:Y:S03]  /*13df0*/  FFMA.FTZ R141, R141, UR4, -R148.reuse ;  /* 0x000000048d8d7c23 */ /* 0x100fe60008010894 */
[----:B------:R-:W-:Y:S01]  /*13e00*/  MUFU.EX2 R120, R120 ;  /* 0x0000007800787308 */ /* 0x000fe20000000800 */
[C---:B------:R-:W-:Y:S01]  /*13e10*/  FFMA.FTZ R145, R132.reuse, R239, R145 ;  /* 0x000000ef84917223 */ /* 0x040fe20000010091 */
[C---:B------:R-:W-:Y:S03]  /*13e20*/  HMMA.16816.F32.BF16 R16, R128.reuse, R22, R16 ;  /* 0x000000168010723c */ /* 0x040fe60000041810 */
[C---:B------:R-:W-:Y:S01]  /*13e30*/  FMUL.FTZ R20, R133.reuse, R112 ;  /* 0x0000007085147220 */ /* 0x040fe20000410000 */
[----:B------:R-:W-:Y:S03]  /*13e40*/  FMUL.FTZ R21, R133, R113 ;  /* 0x0000007185157220 */ /* 0x000fe60000410000 */
[C---:B------:R-:W-:Y:S01]  /*13e50*/  FMUL.FTZ R22, R132.reuse, R114 ;  /* 0x0000007284167220 */ /* 0x040fe20000410000 */
[C---:B------:R-:W-:Y:S01]  /*13e60*/  FMUL.FTZ R23, R132.reuse, R115 ;  /* 0x0000007384177220 */ /* 0x040fe20000410000 */
[----:B------:R-:W-:Y:S02]  /*13e70*/  MUFU.EX2 R121, R121 ;  /* 0x0000007900797308 */ /* 0x000fe40000000800 */
[--C-:B------:R-:W-:Y:S01]  /*13e80*/  FFMA.FTZ R112, R55, UR4, -R148.reuse ;  /* 0x0000000437707c23 */ /* 0x100fe20008010894 */
[C---:B------:R-:W-:Y:S01]  /*13e90*/  FMUL.FTZ R55, R132.reuse, R83 ;  /* 0x0000005384377220 */ /* 0x040fe20000410000 */
[--C-:B------:R-:W-:Y:S01]  /*13ea0*/  FFMA.FTZ R113, R53, UR4, -R148.reuse ;  /* 0x0000000435717c23 */ /* 0x100fe20008010894 */
[----:B------:R-:W-:Y:S01]  /*13eb0*/  FMUL.FTZ R53, R133, R81 ;  /* 0x0000005185357220 */ /* 0x000fe20000410000 */
[C---:B------:R-:W-:Y:S04]  /*13ec0*/  HMMA.16816.F32.BF16 R20, R128.reuse, R28, R20 ;  /* 0x0000001c8014723c */ /* 0x040fe80000041814 */
[----:B------:R-:W-:Y:S01]  /*13ed0*/  MUFU.EX2 R166, R166 ;  /* 0x000000a600a67308 */ /* 0x000fe20000000800 */
[--C-:B------:R-:W-:Y:S01]  /*13ee0*/  FFMA.FTZ R114, R63, UR4, -R148.reuse ;  /* 0x000000043f727c23 */ /* 0x100fe20008010894 */
[C---:B------:R-:W-:Y:S01]  /*13ef0*/  FMUL.FTZ R63, R132.reuse, R75 ;  /* 0x0000004b843f7220 */ /* 0x040fe20000410000 */
[--C-:B------:R-:W-:Y:S01]  /*13f00*/  FFMA.FTZ R115, R61, UR4, -R148.reuse ;  /* 0x000000043d737c23 */ /* 0x100fe20008010894 */
[C---:B------:R-:W-:Y:S06]  /*13f10*/  HMMA.16816.F32.BF16 R24, R128.reuse, R30, R24 ;  /* 0x0000001e8018723c */ /* 0x040fec0000041818 */
[----:B------:R-:W-:Y:S01]  /*13f20*/  MUFU.EX2 R168, R168 ;  /* 0x000000a800a87308 */ /* 0x000fe20000000800 */
[C---:B------:R-:W-:Y:S01]  /*13f30*/  FMUL.FTZ R28, R133.reuse, R104 ;  /* 0x00000068851c7220 */ /* 0x040fe20000410000 */
[C---:B------:R-:W-:Y:S03]  /*13f40*/  FMUL.FTZ R29, R133.reuse, R105 ;  /* 0x00000069851d7220 */ /* 0x040fe60000410000 */
[C---:B------:R-:W-:Y:S01]  /*13f50*/  FMUL.FTZ R30, R132.reuse, R106 ;  /* 0x0000006a841e7220 */ /* 0x040fe20000410000 */
[----:B------:R-:W-:Y:S01]  /*13f60*/  FMUL.FTZ R31, R132, R107 ;  /* 0x0000006b841f7220 */ /* 0x000fe20000410000 */
[C---:B------:R-:W-:Y:S01]  /*13f70*/  FMUL.FTZ R61, R133.reuse, R73 ;  /* 0x00000049853d7220 */ /* 0x040fe20000410000 */
[--C-:B------:R-:W-:Y:S01]  /*13f80*/  FFMA.FTZ R104, R42, UR4, -R151.reuse ;  /* 0x000000042a687c23 */ /* 0x100fe20008010897 */
[----:B------:R-:W-:Y:S01]  /*13f90*/  LDSM.16.MT88.4 R72, [R204+0xc800] ;  /* 0x00c80000cc48783b */ /* 0x000fe20000004200 */
[----:B------:R-:W-:Y:S03]  /*13fa0*/  FMUL.FTZ R42, R132, R94 ;  /* 0x0000005e842a7220 */ /* 0x000fe60000410000 */
[C---:B------:R-:W-:Y:S01]  /*13fb0*/  HMMA.16816.F32.BF16 R28, R128.reuse, R36, R28 ;  /* 0x00000024801c723c */ /* 0x040fe2000004181c */
[----:B------:R-:W-:Y:S02]  /*13fc0*/  MUFU.EX2 R177, R177 ;  /* 0x000000b100b17308 */ /* 0x000fe40000000800 */
[--C-:B------:R-:W-:Y:S01]  /*13fd0*/  FFMA.FTZ R105, R40, UR4, -R151.reuse ;  /* 0x0000000428697c23 */ /* 0x100fe20008010897 */
[C---:B------:R-:W-:Y:S01]  /*13fe0*/  FMUL.FTZ R40, R133.reuse, R92 ;  /* 0x0000005c85287220 */ /* 0x040fe20000410000 */
[--C-:B------:R-:W-:Y:S01]  /*13ff0*/  FFMA.FTZ R107, R44, UR4, -R151.reuse ;  /* 0x000000042c6b7c23 */ /* 0x100fe20008010897 */
[C---:B------:R-:W-:Y:S01]  /*14000*/  HMMA.16816.F32.BF16 R32, R128.reuse, R38, R32 ;  /* 0x000000268020723c */ /* 0x040fe20000041820 */
[----:B------:R-:W-:Y:S04]  /*14010*/  LDSM.16.MT88.4 R92, [R205+0xc800] ;  /* 0x00c80000cd5c783b */ /* 0x000fe80000004200 */
[----:B------:R-:W-:Y:S01]  /*14020*/  MUFU.EX2 R104, R104 ;  /* 0x0000006800687308 */ /* 0x000fe20000000800 */
[C---:B------:R-:W-:Y:S01]  /*14030*/  FMUL.FTZ R36, R133.reuse, R96 ;  /* 0x0000006085247220 */ /* 0x040fe20000410000 */
[C---:B------:R-:W-:Y:S01]  /*14040*/  FMUL.FTZ R37, R133.reuse, R97 ;  /* 0x0000006185257220 */ /* 0x040fe20000410000 */
[C---:B------:R-:W-:Y:S03]  /*14050*/  FMUL.FTZ R38, R132.reuse, R98 ;  /* 0x0000006284267220 */ /* 0x040fe60000410000 */
[----:B------:R-:W-:Y:S02]  /*14060*/  FMUL.FTZ R39, R132, R99 ;  /* 0x0000006384277220 */ /* 0x000fe40000410000 */
[----:B------:R-:W-:Y:S01]  /*14070*/  LDSM.16.MT88.4 R96, [R204+0x12000] ;  /* 0x01200000cc60783b */ /* 0x000fe20000004200 */
[C---:B------:R-:W-:Y:S01]  /*14080*/  FMUL.FTZ R44, R133.reuse, R88 ;  /* 0x00000058852c7220 */ /* 0x040fe20000410000 */
[--C-:B------:R-:W-:Y:S01]  /*14090*/  FFMA.FTZ R106, R52, UR4, -R151.reuse ;  /* 0x00000004346a7c23 */ /* 0x100fe20008010897 */
[C---:B------:R-:W-:Y:S01]  /*140a0*/  FMUL.FTZ R52, R133.reuse, R80 ;  /* 0x0000005085347220 */ /* 0x040fe20000410000 */
[----:B------:R-:W-:Y:S01]  /*140b0*/  MUFU.EX2 R172, R172 ;  /* 0x000000ac00ac7308 */ /* 0x000fe20000000800 */
[C---:B------:R-:W-:Y:S03]  /*140c0*/  HMMA.16816.F32.BF16 R36, R128.reuse, R48, R36 ;  /* 0x000000308024723c */ /* 0x040fe60000041824 */
[----:B------:R-:W1:Y:S01]  /*140d0*/  LDSM.16.MT88.4 R88, [R204+0x10000] ;  /* 0x01000000cc58783b */ /* 0x000e620000004200 */
[----:B------:R-:W-:Y:S01]  /*140e0*/  FFMA.FTZ R151, R134, UR4, -R151 ;  /* 0x0000000486977c23 */ /* 0x000fe20008010897 */
[----:B------:R-:W-:Y:S01]  /*140f0*/  FFMA.FTZ R148, R140, UR4, -R148 ;  /* 0x000000048c947c23 */ /* 0x000fe20008010894 */
[C---:B------:R-:W-:Y:S03]  /*14100*/  HMMA.16816.F32.BF16 R40, R128.reuse, R50, R40 ;  /* 0x000000328028723c */ /* 0x040fe60000041828 */
[----:B------:R-:W-:Y:S02]  /*14110*/  MUFU.EX2 R175, R175 ;  /* 0x000000af00af7308 */ /* 0x000fe40000000800 */
[C---:B------:R-:W-:Y:S01]  /*14120*/  FMUL.FTZ R48, R133.reuse, R84 ;  /* 0x0000005485307220 */ /* 0x040fe20000410000 */
[C---:B------:R-:W-:Y:S01]  /*14130*/  HMMA.16816.F32.BF16 R44, R128.reuse, R56, R44 ;  /* 0x00000038802c723c */ /* 0x040fe2000004182c */
[----:B------:R-:W2:Y:S06]  /*14140*/  LDSM.16.MT88.4 R80, [R208+0xc800] ;  /* 0x00c80000d050783b */ /* 0x000eac0000004200 */
[----:B------:R-:W3:Y:S01]  /*14150*/  MUFU.EX2 R107, R107 ;  /* 0x0000006b006b7308 */ /* 0x000ee20000000800 */
[C---:B------:R-:W-:Y:S03]  /*14160*/  FMUL.FTZ R50, R132.reuse, R86 ;  /* 0x0000005684327220 */ /* 0x040fe60000410000 */
[----:B------:R-:W-:Y:S01]  /*14170*/  FMUL.FTZ R51, R132, R87 ;  /* 0x0000005784337220 */ /* 0x000fe20000410000 */
[C---:B------:R-:W-:Y:S01]  /*14180*/  FMUL.FTZ R49, R133.reuse, R85 ;  /* 0x0000005585317220 */ /* 0x040fe20000410000 */
[C---:B------:R-:W-:Y:S01]  /*14190*/  FMUL.FTZ R56, R133.reuse, R76 ;  /* 0x0000004c85387220 */ /* 0x040fe20000410000 */
[----:B------:R-:W4:Y:S01]  /*141a0*/  LDSM.16.MT88.4 R84, [R206+0xc800] ;  /* 0x00c80000ce54783b */ /* 0x000f220000004200 */
[C---:B------:R-:W-:Y:S02]  /*141b0*/  FMUL.FTZ R57, R133.reuse, R77 ;  /* 0x0000004d85397220 */ /* 0x040fe40000410000 */
[----:B------:R-:W-:Y:S01]  /*141c0*/  MUFU.EX2 R178, R178 ;  /* 0x000000b200b27308 */ /* 0x000fe20000000800 */
[----:B------:R-:W-:Y:S01]  /*141d0*/  FFMA.FTZ R146, R133, R238, R146 ;  /* 0x000000ee85927223 */ /* 0x000fe20000010092 */
[C---:B------:R-:W-:Y:S03]  /*141e0*/  HMMA.16816.F32.BF16 R48, R128.reuse, R58, R48 ;  /* 0x0000003a8030723c */ /* 0x040fe60000041830 */
[----:B------:R-:W-:Y:S01]  /*141f0*/  FADD.FTZ R145, R143, R145 ;  /* 0x000000918f917221 */ /* 0x000fe20000010000 */
[----:B------:R-:W-:Y:S01]  /*14200*/  FADD.FTZ R146, R144, R146 ;  /* 0x0000009290927221 */ /* 0x000fe20000010000 */
[----:B------:R-:W-:Y:S01]  /*14210*/  MOV R222, R136 ;  /* 0x0000008800de7202 */ /* 0x000fe20000000f00 */
[C---:B------:R-:W-:Y:S02]  /*14220*/  HMMA.16816.F32.BF16 R52, R128.reuse, R64, R52 ;  /* 0x000000408034723c */ /* 0x040fe40000041834 */
[----:B------:R-:W-:Y:S03]  /*14230*/  MUFU.EX2 R105, R105 ;  /* 0x0000006900697308 */ /* 0x000fe60000000800 */
[C---:B------:R-:W-:Y:S01]  /*14240*/  FMUL.FTZ R58, R132.reuse, R78 ;  /* 0x0000004e843a7220 */ /* 0x040fe20000410000 */
[----:B------:R-:W-:Y:S01]  /*14250*/  FMUL.FTZ R59, R132, R79 ;  /* 0x0000004f843b7220 */ /* 0x000fe20000410000 */
[C---:B------:R-:W-:Y:S01]  /*14260*/  FMUL.FTZ R64, R133.reuse, R68 ;  /* 0x0000004485407220 */ /* 0x040fe20000410000 */
[----:B------:R-:W5:Y:S04]  /*14270*/  LDSM.16.MT88.4 R76, [R208+0x10800] ;  /* 0x01080000d04c783b */ /* 0x000f680000004200 */
[----:B------:R-:W2:Y:S01]  /*14280*/  MUFU.EX2 R106, R106 ;  /* 0x0000006a006a7308 */ /* 0x000ea20000000800 */
[----:B------:R-:W-:Y:S01]  /*14290*/  FMUL.FTZ R65, R133, R69 ;  /* 0x0000004585417220 */ /* 0x000fe20000410000 */
[----:B---3--:R-:W-:Y:S01]  /*142a0*/  F2FP.BF16.F32.PACK_AB R69, R104, R107 ;  /* 0x0000006b6845723e */ /* 0x008fe200000010ff */
[C---:B------:R-:W-:Y:S03]  /*142b0*/  HMMA.16816.F32.BF16 R56, R128.reuse, R66, R56 ;  /* 0x000000428038723c */ /* 0x040fe60000041838 */
[----:B------:R-:W-:Y:S04]  /*142c0*/  FADD.FTZ R142, R142, R145 ;  /* 0x000000918e8e7221 */ /* 0x000fe80000010000 */
[----:B------:R-:W-:Y:S01]  /*142d0*/  MUFU.EX2 R112, R112 ;  /* 0x0000007000707308 */ /* 0x000fe20000000800 */
[C---:B-1----:R-:W-:Y:S03]  /*142e0*/  HMMA.16816.F32.BF16 R60, R128.reuse, R88, R60 ;  /* 0x00000058803c723c */ /* 0x042fe6000004183c */
[C---:B------:R-:W-:Y:S06]  /*142f0*/  FMUL.FTZ R66, R132.reuse, R70 ;  /* 0x0000004684427220 */ /* 0x040fec0000410000 */
[----:B------:R-:W1:Y:S02]  /*14300*/  MUFU.EX2 R113, R113 ;  /* 0x0000007100717308 */ /* 0x000e640000000800 */
[----:B------:R-:W-:Y:S01]  /*14310*/  FMUL.FTZ R67, R132, R71 ;  /* 0x0000004784437220 */ /* 0x000fe20000410000 */
[----:B--2---:R-:W-:Y:S01]  /*14320*/  F2FP.BF16.F32.PACK_AB R71, R106, R105 ;  /* 0x000000696a47723e */ /* 0x004fe200000010ff */
[----:B------:R-:W-:Y:S05]  /*14330*/  FADD.FTZ R142, R137, R142 ;  /* 0x0000008e898e7221 */ /* 0x000fea0000010000 */
[----:B------:R-:W-:Y:S01]  /*14340*/  HMMA.16816.F32.BF16 R64, R128, R90, R64 ;  /* 0x0000005a8040723c */ /* 0x000fe20000041840 */
[----:B------:R-:W-:Y:S01]  /*14350*/  MUFU.EX2 R114, R114 ;  /* 0x0000007200727308 */ /* 0x000fe20000000800 */
[----:B------:R-:W-:Y:S01]  /*14360*/  LDSM.16.MT88.4 R88, [R206+0xd000] ;  /* 0x00d00000ce58783b */ /* 0x000fe20000004200 */
[----:B------:R-:W-:Y:S04]  /*14370*/  FADD.FTZ R107, R107, R142 ;  /* 0x0000008e6b6b7221 */ /* 0x000fe80000010000 */
[----:B------:R-:W-:Y:S04]  /*14380*/  FADD.FTZ R104, R104, R107 ;  /* 0x0000006b68687221 */ /* 0x000fe80000010000 */
[----:B------:R-:W2:Y:S01]  /*14390*/  MUFU.EX2 R115, R115 ;  /* 0x0000007300737308 */ /* 0x000ea20000000800 */
[----:B-1----:R-:W-:Y:S09]  /*143a0*/  F2FP.BF16.F32.PACK_AB R68, R113, R112 ;  /* 0x000000707144723e */ /* 0x002ff200000010ff */
[----:B------:R-:W1:Y:S10]  /*143b0*/  MUFU.EX2 R179, R179 ;  /* 0x000000b300b37308 */ /* 0x000e740000000800 */
[----:B------:R-:W-:Y:S01]  /*143c0*/  MUFU.EX2 R182, R182 ;  /* 0x000000b600b67308 */ /* 0x000fe20000000800 */
[----:B--2---:R-:W-:Y:S07]  /*143d0*/  F2FP.BF16.F32.PACK_AB R70, R115, R114 ;  /* 0x000000727346723e */ /* 0x004fee00000010ff */
[C---:B------:R-:W-:Y:S02]  /*143e0*/  HMMA.16816.F32.BF16 R4, R68.reuse, R80, R4 ;  /* 0x000000504404723c */ /* 0x040fe40000041804 */
[----:B------:R-:W2:Y:S04]  /*143f0*/  MUFU.EX2 R183, R183 ;  /* 0x000000b700b77308 */ /* 0x000ea80000000800 */
[C---:B------:R-:W-:Y:S01]  /*14400*/  HMMA.16816.F32.BF16 R8, R68.reuse, R82, R8 ;  /* 0x000000524408723c */ /* 0x040fe20000041808 */
[----:B------:R-:W3:Y:S05]  /*14410*/  LDSM.16.MT88.4 R80, [R206+0x10800] ;  /* 0x01080000ce50783b */ /* 0x000eea0000004200 */
[----:B------:R-:W-:Y:S01]  /*14420*/  MUFU.EX2 R189, R189 ;  /* 0x000000bd00bd7308 */ /* 0x000fe20000000800 */
[C---:B----4-:R-:W-:Y:S09]  /*14430*/  HMMA.16816.F32.BF16 R12, R68.reuse, R84, R12 ;  /* 0x00000054440c723c */ /* 0x050ff2000004180c */
[----:B------:R-:W-:Y:S01]  /*14440*/  MUFU.EX2 R186, R186 ;  /* 0x000000ba00ba7308 */ /* 0x000fe20000000800 */
[C---:B------:R-:W-:Y:S01]  /*14450*/  HMMA.16816.F32.BF16 R16, R68.reuse, R86, R16 ;  /* 0x000000564410723c */ /* 0x040fe20000041810 */
[----:B------:R-:W4:Y:S05]  /*14460*/  LDSM.16.MT88.4 R84, [R205+0x10800] ;  /* 0x01080000cd54783b */ /* 0x000f2a0000004200 */
        /* <DEDUP_REMOVED lines=8> */
[----:B------:R-:W1:Y:S05]  /*144f0*/  LDSM.16.MT88.4 R72, [R204+0x10800] ;  /* 0x01080000cc48783b */ /* 0x000e6a0000004200 */
[C---:B-----5:R-:W-:Y:S03]  /*14500*/  HMMA.16816.F32.BF16 R36, R68.reuse, R76, R36 ;  /* 0x0000004c4424723c */ /* 0x060fe60000041824 */
[----:B------:R-:W-:Y:S03]  /*14510*/  MUFU.EX2 R191, R191 ;  /* 0x000000bf00bf7308 */ /* 0x000fe60000000800 */
[C---:B------:R-:W-:Y:S01]  /*14520*/  HMMA.16816.F32.BF16 R40, R68.reuse, R78, R40 ;  /* 0x0000004e4428723c */ /* 0x040fe20000041828 */
[----:B------:R-:W5:Y:S06]  /*14530*/  LDSM.16.MT88.4 R76, [R208+0xd000] ;  /* 0x00d00000d04c783b */ /* 0x000f6c0000004200 */
[----:B------:R-:W-:Y:S01]  /*14540*/  MUFU.EX2 R187, R187 ;  /* 0x000000bb00bb7308 */ /* 0x000fe20000000800 */
[C---:B---3--:R-:W-:Y:S09]  /*14550*/  HMMA.16816.F32.BF16 R44, R68.reuse, R80, R44 ;  /* 0x00000050442c723c */ /* 0x048ff2000004182c */
[----:B------:R-:W-:Y:S01]  /*14560*/  MUFU.EX2 R192, R192 ;  /* 0x000000c000c07308 */ /* 0x000fe20000000800 */
[C---:B------:R-:W-:Y:S01]  /*14570*/  HMMA.16816.F32.BF16 R48, R68.reuse, R82, R48 ;  /* 0x000000524430723c */ /* 0x040fe20000041830 */
[----:B------:R-:W3:Y:S05]  /*14580*/  LDSM.16.MT88.4 R80, [R205+0xd000] ;  /* 0x00d00000cd50783b */ /* 0x000eea0000004200 */
[C---:B----4-:R-:W-:Y:S03]  /*14590*/  HMMA.16816.F32.BF16 R52, R68.reuse, R84, R52 ;  /* 0x000000544434723c */ /* 0x050fe60000041834 */
[----:B------:R-:W-:Y:S03]  /*145a0*/  MUFU.EX2 R184, R184 ;  /* 0x000000b800b87308 */ /* 0x000fe60000000800 */
[C---:B------:R-:W-:Y:S01]  /*145b0*/  HMMA.16816.F32.BF16 R56, R68.reuse, R86, R56 ;  /* 0x000000564438723c */ /* 0x040fe20000041838 */
[----:B------:R-:W4:Y:S06]  /*145c0*/  LDSM.16.MT88.4 R84, [R204+0xd000] ;  /* 0x00d00000cc54783b */ /* 0x000f2c0000004200 */
[----:B------:R-:W-:Y:S01]  /*145d0*/  MUFU.EX2 R185, R185 ;  /* 0x000000b900b97308 */ /* 0x000fe20000000800 */
[C---:B-1----:R-:W-:Y:S09]  /*145e0*/  HMMA.16816.F32.BF16 R60, R68.reuse, R72, R60 ;  /* 0x00000048443c723c */ /* 0x042ff2000004183c */
[----:B------:R-:W-:Y:S01]  /*145f0*/  MUFU.EX2 R174, R174 ;  /* 0x000000ae00ae7308 */ /* 0x000fe20000000800 */
[----:B------:R-:W-:Y:S01]  /*14600*/  HMMA.16816.F32.BF16 R64, R68, R74, R64 ;  /* 0x0000004a4440723c */ /* 0x000fe20000041840 */
[----:B------:R-:W1:Y:S06]  /*14610*/  LDSM.16.MT88.4 R72, [R208+0x11000] ;  /* 0x01100000d048783b */ /* 0x000e6c0000004200 */
[----:B------:R-:W-:Y:S02]  /*14620*/  F2FP.BF16.F32.PACK_AB R69, R161, R120 ;  /* 0x00000078a145723e */ /* 0x000fe400000010ff */
[----:B------:R-:W-:Y:S02]  /*14630*/  MUFU.EX2 R195, R195 ;  /* 0x000000c300c37308 */ /* 0x000fe40000000800 */
[----:B------:R-:W-:Y:S02]  /*14640*/  F2FP.BF16.F32.PACK_AB R71, R162, R163 ;  /* 0x000000a3a247723e */ /* 0x000fe400000010ff */
[----:B------:R-:W-:Y:S02]  /*14650*/  F2FP.BF16.F32.PACK_AB R68, R164, R121 ;  /* 0x00000079a444723e */ /* 0x000fe400000010ff */
[----:B------:R-:W-:Y:S04]  /*14660*/  F2FP.BF16.F32.PACK_AB R70, R166, R165 ;  /* 0x000000a5a646723e */ /* 0x000fe800000010ff */
[----:B------:R-:W-:Y:S03]  /*14670*/  MUFU.EX2 R170, R170 ;  /* 0x000000aa00aa7308 */ /* 0x000fe60000000800 */
[C---:B-----5:R-:W-:Y:S07]  /*14680*/  HMMA.16816.F32.BF16 R4, R68.reuse, R76, R4 ;  /* 0x0000004c4404723c */ /* 0x060fee0000041804 */
[----:B------:R-:W-:Y:S01]  /*14690*/  MUFU.EX2 R171, R171 ;  /* 0x000000ab00ab7308 */ /* 0x000fe20000000800 */
[C---:B------:R-:W-:Y:S01]  /*146a0*/  HMMA.16816.F32.BF16 R8, R68.reuse, R78, R8 ;  /* 0x0000004e4408723c */ /* 0x040fe20000041808 */
[----:B------:R-:W5:Y:S08]  /*146b0*/  LDSM.16.MT88.4 R76, [R206+0x11000] ;  /* 0x01100000ce4c783b */ /* 0x000f700000004200 */
        /* <DEDUP_REMOVED lines=16> */
[C---:B------:R-:W-:Y:S03]  /*147c0*/  HMMA.16816.F32.BF16 R40, R68.reuse, R74, R40 ;  /* 0x0000004a4428723c */ /* 0x040fe60000041828 */
[----:B------:R-:W-:Y:S03]  /*147d0*/  F2FP.BF16.F32.PACK_AB R73, R177, R168 ;  /* 0x000000a8b149723e */ /* 0x000fe600000010ff */
[C---:B-----5:R-:W-:Y:S03]  /*147e0*/  HMMA.16816.F32.BF16 R44, R68.reuse, R76, R44 ;  /* 0x0000004c442c723c */ /* 0x060fe6000004182c */
[----:B------:R-:W-:Y:S02]  /*147f0*/  MUFU.EX2 R154, R154 ;  /* 0x0000009a009a7308 */ /* 0x000fe40000000800 */
[----:B------:R-:W-:Y:S01]  /*14800*/  F2FP.BF16.F32.PACK_AB R75, R175, R172 ;  /* 0x000000acaf4b723e */ /* 0x000fe200000010ff */
[C---:B------:R-:W-:Y:S01]  /*14810*/  HMMA.16816.F32.BF16 R48, R68.reuse, R78, R48 ;  /* 0x0000004e4430723c */ /* 0x040fe20000041830 */
[----:B------:R-:W1:Y:S06]  /*14820*/  LDSM.16.MT88.4 R76, [R205+0xd800] ;  /* 0x00d80000cd4c783b */ /* 0x000e6c0000004200 */
[----:B------:R-:W-:Y:S01]  /*14830*/  MUFU.EX2 R157, R157 ;  /* 0x0000009d009d7308 */ /* 0x000fe20000000800 */
[----:B------:R-:W-:Y:S01]  /*14840*/  F2FP.BF16.F32.PACK_AB R72, R179, R178 ;  /* 0x000000b2b348723e */ /* 0x000fe200000010ff */
[C---:B---3--:R-:W-:Y:S03]  /*14850*/  HMMA.16816.F32.BF16 R52, R68.reuse, R80, R52 ;  /* 0x000000504434723c */ /* 0x048fe60000041834 */
[----:B--2---:R-:W-:Y:S03]  /*14860*/  F2FP.BF16.F32.PACK_AB R74, R183, R182 ;  /* 0x000000b6b74a723e */ /* 0x004fe600000010ff */
[C---:B------:R-:W-:Y:S01]  /*14870*/  HMMA.16816.F32.BF16 R56, R68.reuse, R82, R56 ;  /* 0x000000524438723c */ /* 0x040fe20000041838 */
[----:B------:R-:W2:Y:S01]  /*14880*/  LDSM.16.MT88.4 R80, [R204+0xd800] ;  /* 0x00d80000cc50783b */ /* 0x000ea20000004200 */
[----:B------:R-:W-:Y:S04]  /*14890*/  MUFU.EX2 R155, R155 ;  /* 0x0000009b009b7308 */ /* 0x000fe80000000800 */
[C---:B------:R-:W-:Y:S06]  /*148a0*/  HMMA.16816.F32.BF16 R60, R68.reuse, R88, R60 ;  /* 0x00000058443c723c */ /* 0x040fec000004183c */
[----:B------:R-:W-:Y:S01]  /*148b0*/  MUFU.EX2 R158, R158 ;  /* 0x0000009e009e7308 */ /* 0x000fe20000000800 */
[----:B------:R-:W-:Y:S01]  /*148c0*/  HMMA.16816.F32.BF16 R64, R68, R90, R64 ;  /* 0x0000005a4440723c */ /* 0x000fe20000041840 */
[----:B------:R-:W3:Y:S05]  /*148d0*/  LDSM.16.MT88.4 R68, [R208+0x11800] ;  /* 0x01180000d044783b */ /* 0x000eea0000004200 */
[C---:B----4-:R-:W-:Y:S03]  /*148e0*/  HMMA.16816.F32.BF16 R4, R72.reuse, R84, R4 ;  /* 0x000000544804723c */ /* 0x050fe60000041804 */
[----:B------:R-:W-:Y:S01]  /*148f0*/  MUFU.EX2 R152, R152 ;  /* 0x0000009800987308 */ /* 0x000fe20000000800 */
[----:B------:R-:W-:Y:S02]  /*14900*/  LDSM.16.MT88.4 R88, [R205+0x11800] ;  /* 0x01180000cd58783b */ /* 0x000fe40000004200 */
[C---:B------:R-:W-:Y:S07]  /*14910*/  HMMA.16816.F32.BF16 R8, R72.reuse, R86, R8 ;  /* 0x000000564808723c */ /* 0x040fee0000041808 */
[----:B------:R-:W4:Y:S01]  /*14920*/  MUFU.EX2 R153, R153 ;  /* 0x0000009900997308 */ /* 0x000f220000000800 */
[----:B------:R-:W5:Y:S01]  /*14930*/  LDSM.16.MT88.4 R84, [R206+0x11800] ;  /* 0x01180000ce54783b */ /* 0x000f620000004200 */
[C---:B------:R-:W-:Y:S08]  /*14940*/  HMMA.16816.F32.BF16 R12, R72.reuse, R92, R12 ;  /* 0x0000005c480c723c */ /* 0x040ff0000004180c */
[----:B------:R-:W-:Y:S01]  /*14950*/  MUFU.EX2 R150, R150 ;  /* 0x0000009600967308 */ /* 0x000fe20000000800 */
[C---:B------:R-:W-:Y:S01]  /*14960*/  HMMA.16816.F32.BF16 R16, R72.reuse, R94, R16 ;  /* 0x0000005e4810723c */ /* 0x040fe20000041810 */
[----:B------:R-:W5:Y:S05]  /*14970*/  LDSM.16.MT88.4 R92, [R204+0x11800] ;  /* 0x01180000cc5c783b */ /* 0x000f6a0000004200 */
[C---:B-1----:R-:W-:Y:S03]  /*14980*/  HMMA.16816.F32.BF16 R20, R72.reuse, R76, R20 ;  /* 0x0000004c4814723c */ /* 0x042fe60000041814 */
[----:B------:R-:W1:Y:S02]  /*14990*/  MUFU.EX2 R151, R151 ;  /* 0x0000009700977308 */ /* 0x000e640000000800 */
[----:B----4-:R-:W-:Y:S01]  /*149a0*/  F2FP.BF16.F32.PACK_AB R133, R153, R152 ;  /* 0x000000989985723e */ /* 0x010fe200000010ff */
[C---:B------:R-:W-:Y:S01]  /*149b0*/  HMMA.16816.F32.BF16 R24, R72.reuse, R78, R24 ;  /* 0x0000004e4818723c */ /* 0x040fe20000041818 */
[----:B------:R-:W4:Y:S06]  /*149c0*/  LDSM.16.MT88.4 R76, [R208+0xe000] ;  /* 0x00e00000d04c783b */ /* 0x000f2c0000004200 */
[----:B------:R-:W-:Y:S01]  /*149d0*/  MUFU.EX2 R149, R149 ;  /* 0x0000009500957308 */ /* 0x000fe20000000800 */
[C---:B--2---:R-:W-:Y:S09]  /*149e0*/  HMMA.16816.F32.BF16 R28, R72.reuse, R80, R28 ;  /* 0x00000050481c723c */ /* 0x044ff2000004181c */
[----:B------:R-:W2:Y:S01]  /*149f0*/  MUFU.EX2 R194, R194 ;  /* 0x000000c200c27308 */ /* 0x000ea20000000800 */
[C---:B------:R-:W-:Y:S01]  /*14a00*/  HMMA.16816.F32.BF16 R32, R72.reuse, R82, R32 ;  /* 0x000000524820723c */ /* 0x040fe20000041820 */
[----:B------:R-:W4:Y:S02]  /*14a10*/  LDSM.16.MT88.4 R80, [R206+0xe000] ;  /* 0x00e00000ce50783b */ /* 0x000f240000004200 */
[----:B-1----:R-:W-:Y:S03]  /*14a20*/  F2FP.BF16.F32.PACK_AB R135, R151, R150 ;  /* 0x000000969787723e */ /* 0x002fe600000010ff */
[C---:B---3--:R-:W-:Y:S03]  /*14a30*/  HMMA.16816.F32.BF16 R36, R72.reuse, R68, R36 ;  /* 0x000000444824723c */ /* 0x048fe60000041824 */
[----:B------:R-:W-:Y:S03]  /*14a40*/  MUFU.EX2 R141, R141 ;  /* 0x0000008d008d7308 */ /* 0x000fe60000000800 */
[C---:B------:R-:W-:Y:S07]  /*14a50*/  HMMA.16816.F32.BF16 R40, R72.reuse, R70, R40 ;  /* 0x000000464828723c */ /* 0x040fee0000041828 */
[----:B------:R-:W1:Y:S01]  /*14a60*/  MUFU.EX2 R148, R148 ;  /* 0x0000009400947308 */ /* 0x000e620000000800 */
[----:B------:R-:W-:Y:S01]  /*14a70*/  F2FP.BF16.F32.PACK_AB R69, R186, R189 ;  /* 0x000000bdba45723e */ /* 0x000fe200000010ff */
[C---:B-----5:R-:W-:Y:S03]  /*14a80*/  HMMA.16816.F32.BF16 R44, R72.reuse, R84, R44 ;  /* 0x00000054482c723c */ /* 0x060fe6000004182c */
[----:B------:R-:W-:Y:S03]  /*14a90*/  F2FP.BF16.F32.PACK_AB R71, R193, R188 ;  /* 0x000000bcc147723e */ /* 0x000fe600000010ff */
[C---:B------:R-:W-:Y:S01]  /*14aa0*/  HMMA.16816.F32.BF16 R48, R72.reuse, R86, R48 ;  /* 0x000000564830723c */ /* 0x040fe20000041830 */
[----:B------:R-:W3:Y:S04]  /*14ab0*/  LDSM.16.MT88.4 R84, [R205+0xe000] ;  /* 0x00e00000cd54783b */ /* 0x000ee80000004200 */
[----:B------:R-:W-:Y:S01]  /*14ac0*/  F2FP.BF16.F32.PACK_AB R68, R191, R190 ;  /* 0x000000bebf44723e */ /* 0x000fe200000010ff */
[C---:B------:R-:W-:Y:S05]  /*14ad0*/  HMMA.16816.F32.BF16 R52, R72.reuse, R88, R52 ;  /* 0x000000584834723c */ /* 0x040fea0000041834 */
[----:B------:R-:W-:Y:S01]  /*14ae0*/  F2FP.BF16.F32.PACK_AB R70, R192, R187 ;  /* 0x000000bbc046723e */ /* 0x000fe200000010ff */
[C---:B------:R-:W-:Y:S01]  /*14af0*/  HMMA.16816.F32.BF16 R56, R72.reuse, R90, R56 ;  /* 0x0000005a4838723c */ /* 0x040fe20000041838 */
[----:B------:R-:W-:Y:S04]  /*14b00*/  LDSM.16.MT88.4 R88, [R206+0x12000] ;  /* 0x01200000ce58783b */ /* 0x000fe80000004200 */
[----:B--2---:R-:W-:Y:S01]  /*14b10*/  F2FP.BF16.F32.PACK_AB R132, R194, R149 ;  /* 0x00000095c284723e */ /* 0x004fe200000010ff */
[C---:B------:R-:W-:Y:S05]  /*14b20*/  HMMA.16816.F32.BF16 R60, R72.reuse, R92, R60 ;  /* 0x0000005c483c723c */ /* 0x040fea000004183c */
[----:B-1----:R-:W-:Y:S01]  /*14b30*/  F2FP.BF16.F32.PACK_AB R134, R148, R141 ;  /* 0x0000008d9486723e */ /* 0x002fe200000010ff */
[----:B------:R-:W-:Y:S01]  /*14b40*/  HMMA.16816.F32.BF16 R64, R72, R94, R64 ;  /* 0x0000005e4840723c */ /* 0x000fe20000041840 */
[----:B------:R-:W1:Y:S05]  /*14b50*/  LDSM.16.MT88.4 R72, [R204+0xe000] ;  /* 0x00e00000cc48783b */ /* 0x000e6a0000004200 */
[C---:B----4-:R-:W-:Y:S03]  /*14b60*/  HMMA.16816.F32.BF16 R4, R68.reuse, R76, R4 ;  /* 0x0000004c4404723c */ /* 0x050fe60000041804 */
[----:B------:R-:W-:Y:S03]  /*14b70*/  LDSM.16.MT88.4 R92, [R205+0x12000] ;  /* 0x01200000cd5c783b */ /* 0x000fe60000004200 */
[C---:B------:R-:W-:Y:S05]  /*14b80*/  HMMA.16816.F32.BF16 R8, R68.reuse, R78, R8 ;  /* 0x0000004e4408723c */ /* 0x040fea0000041808 */
[----:B------:R-:W2:Y:S01]  /*14b90*/  LDSM.16.MT88.4 R76, [R208+0x12000] ;  /* 0x01200000d04c783b */ /* 0x000ea20000004200 */
[C---:B------:R-:W-:Y:S06]  /*14ba0*/  HMMA.16816.F32.BF16 R12, R68.reuse, R80, R12 ;  /* 0x00000050440c723c */ /* 0x040fec000004180c */
[C---:B------:R-:W-:Y:S01]  /*14bb0*/  HMMA.16816.F32.BF16 R16, R68.reuse, R82, R16 ;  /* 0x000000524410723c */ /* 0x040fe20000041810 */
[----:B------:R-:W4:Y:S05]  /*14bc0*/  LDSM.16.MT88.4 R80, [R208+0xe800] ;  /* 0x00e80000d050783b */ /* 0x000f2a0000004200 */
[C---:B---3--:R-:W-:Y:S06]  /*14bd0*/  HMMA.16816.F32.BF16 R20, R68.reuse, R84, R20 ;  /* 0x000000544414723c */ /* 0x048fec0000041814 */
[C---:B------:R-:W-:Y:S01]  /*14be0*/  HMMA.16816.F32.BF16 R24, R68.reuse, R86, R24 ;  /* 0x000000564418723c */ /* 0x040fe20000041818 */
[----:B------:R-:W3:Y:S05]  /*14bf0*/  LDSM.16.MT88.4 R84, [R206+0xe800] ;  /* 0x00e80000ce54783b */ /* 0x000eea0000004200 */
        /* <DEDUP_REMOVED lines=17> */
[----:B------:R-:W2:Y:S05]  /*14d10*/  LDSM.16.MT88.4 R68, [R208+0x12800] ;  /* 0x01280000d044783b */ /* 0x000eaa0000004200 */
[C---:B----4-:R-:W-:Y:S03]  /*14d20*/  HMMA.16816.F32.BF16 R4, R72.reuse, R80, R4 ;  /* 0x000000504804723c */ /* 0x050fe60000041804 */
[----:B------:R-:W-:Y:S03]  /*14d30*/  LDSM.16.MT88.4 R96, [R205+0xf000] ;  /* 0x00f00000cd60783b */ /* 0x000fe60000004200 */
[C---:B------:R-:W-:Y:S05]  /*14d40*/  HMMA.16816.F32.BF16 R8, R72.reuse, R82, R8 ;  /* 0x000000524808723c */ /* 0x040fea0000041808 */
[----:B------:R-:W4:Y:S01]  /*14d50*/  LDSM.16.MT88.4 R80, [R206+0x12800] ;  /* 0x01280000ce50783b */ /* 0x000f220000004200 */
        /* <DEDUP_REMOVED lines=23> */
[----:B------:R-:W4:Y:S05]  /*14ed0*/  LDSM.16.MT88.4 R72, [R206+0x13000] ;  /* 0x01300000ce48783b */ /* 0x000f2a0000004200 */
        /* <DEDUP_REMOVED lines=15> */
[C---:B------:R-:W-:Y:S05]  /*14fd0*/  HMMA.16816.F32.BF16 R48, R68.reuse, R74, R48 ;  /* 0x0000004a4430723c */ /* 0x040fea0000041830 */
[----:B------:R-:W-:Y:S01]  /*14fe0*/  FADD.FTZ R73, R139, R146 ;  /* 0x000000928b497221 */ /* 0x000fe20000010000 */
[C---:B-1----:R-:W-:Y:S05]  /*14ff0*/  HMMA.16816.F32.BF16 R52, R68.reuse, R76, R52 ;  /* 0x0000004c4434723c */ /* 0x042fea0000041834 */
[----:B------:R-:W-:Y:S01]  /*15000*/  FADD.FTZ R73, R138, R73 ;  /* 0x000000498a497221 */ /* 0x000fe20000010000 */
[C---:B------:R-:W-:Y:S01]  /*15010*/  HMMA.16816.F32.BF16 R56, R68.reuse, R78, R56 ;  /* 0x0000004e4438723c */ /* 0x040fe20000041838 */
[----:B------:R-:W1:Y:S04]  /*15020*/  LDSM.16.MT88.4 R76, [R205+0x13800] ;  /* 0x01380000cd4c783b */ /* 0x000e680000004200 */
[----:B------:R-:W-:Y:S01]  /*15030*/  FADD.FTZ R112, R112, R73 ;  /* 0x0000004970707221 */ /* 0x000fe20000010000 */
[C---:B--2---:R-:W-:Y:S05]  /*15040*/  HMMA.16816.F32.BF16 R60, R68.reuse, R80, R60 ;  /* 0x00000050443c723c */ /* 0x044fea000004183c */
[----:B------:R-:W-:Y:S01]  /*15050*/  FADD.FTZ R113, R113, R112 ;  /* 0x0000007071717221 */ /* 0x000fe20000010000 */
[----:B------:R-:W-:Y:S01]  /*15060*/  HMMA.16816.F32.BF16 R64, R68, R82, R64 ;  /* 0x000000524440723c */ /* 0x000fe20000041840 */
[----:B------:R-:W2:Y:S04]  /*15070*/  LDSM.16.MT88.4 R68, [R204+0x13800] ;  /* 0x01380000cc44783b */ /* 0x000ea80000004200 */
[----:B------:R-:W-:Y:S01]  /*15080*/  FADD.FTZ R114, R114, R113 ;  /* 0x0000007172727221 */ /* 0x000fe20000010000 */
[C---:B------:R-:W-:Y:S05]  /*15090*/  HMMA.16816.F32.BF16 R128, R132.reuse, R124, R4 ;  /* 0x0000007c8480723c */ /* 0x040fea0000041804 */
[----:B------:R-:W-:Y:S01]  /*150a0*/  FADD.FTZ R114, R115, R114 ;  /* 0x0000007273727221 */ /* 0x000fe20000010000 */
[C---:B------:R-:W-:Y:S05]  /*150b0*/  HMMA.16816.F32.BF16 R124, R132.reuse, R126, R8 ;  /* 0x0000007e847c723c */ /* 0x040fea0000041808 */
[----:B------:R-:W-:Y:S06]  /*150c0*/  FADD.FTZ R5, R105, R104 ;  /* 0x0000006869057221 */ /* 0x000fec0000010000 */
[----:B------:R-:W-:Y:S04]  /*150d0*/  FADD.FTZ R5, R106, R5 ;  /* 0x000000056a057221 */ /* 0x000fe80000010000 */
[----:B------:R-:W-:Y:S01]  /*150e0*/  FADD.FTZ R4, R120, R5 ;  /* 0x0000000578047221 */ /* 0x000fe20000010000 */
[----:B------:R-:W-:Y:S02]  /*150f0*/  FADD.FTZ R5, R121, R114 ;  /* 0x0000007279057221 */ /* 0x000fe40000010000 */
[C---:B------:R-:W-:Y:S03]  /*15100*/  HMMA.16816.F32.BF16 R120, R132.reuse, R116, R12 ;  /* 0x000000748478723c */ /* 0x040fe6000004180c */
        /* <DEDUP_REMOVED lines=17> */
[C---:B---3--:R-:W-:Y:S04]  /*15220*/  HMMA.16816.F32.BF16 R88, R132.reuse, R84, R44 ;  /* 0x000000548458723c */ /* 0x048fe8000004182c */
[----:B------:R-:W-:Y:S01]  /*15230*/  FADD.FTZ R172, R172, R177 ;  /* 0x000000b1acac7221 */ /* 0x000fe20000010000 */
[----:B------:R-:W-:Y:S01]  /*15240*/  FADD.FTZ R182, R182, R179 ;  /* 0x000000b3b6b67221 */ /* 0x000fe20000010000 */
[C---:B------:R-:W-:Y:S05]  /*15250*/  HMMA.16816.F32.BF16 R84, R132.reuse, R86, R48 ;  /* 0x000000568454723c */ /* 0x040fea0000041830 */
[----:B------:R-:W-:Y:S01]  /*15260*/  FADD.FTZ R172, R175, R172 ;  /* 0x000000acafac7221 */ /* 0x000fe20000010000 */
[----:B------:R-:W-:Y:S01]  /*15270*/  FADD.FTZ R183, R183, R182 ;  /* 0x000000b6b7b77221 */ /* 0x000fe20000010000 */
[C---:B-1----:R-:W-:Y:S04]  /*15280*/  HMMA.16816.F32.BF16 R80, R132.reuse, R76, R52 ;  /* 0x0000004c8450723c */ /* 0x042fe80000041834 */
        /* <DEDUP_REMOVED lines=11> */
[----:B------:R-:W-:Y:S04]  /*15340*/  MOV R133, R2 ;  /* 0x0000000200857202 */ /* 0x000fe80000000f00 */
        /* <DEDUP_REMOVED lines=26> */
.L_x_2608:
        /* <DEDUP_REMOVED lines=17> */
[----:B------:R-:W-:Y:S01]  /*15600*/  LEA.HI R5, R7, R0, RZ, 0x5 ;  /* 0x0000000007057211 */ /* 0x000fe200078f28ff */
[----:B--2---:R-:W-:-:S03]  /*15610*/  FADD.FTZ R6, R13, R6 ;  /* 0x000000060d067221 */ /* 0x004fc60000010000 */
[----:B------:R-:W-:Y:S02]  /*15620*/  SHF.R.S32.HI R4, RZ, 0x5, R5 ;  /* 0x00000005ff047819 */ /* 0x000fe40000011405 */
[----:B------:R-:W-:Y:S02]  /*15630*/  FSETP.NE.FTZ.AND P4, PT, R8, RZ, PT ;  /* 0x000000ff0800720b */ /* 0x000fe40003f95000 */
[----:B------:R-:W-:Y:S02]  /*15640*/  LEA R4, R4, R9, 0x9 ;  /* 0x0000000904047211 */ /* 0x000fe400078e48ff */
[--C-:B------:R-:W-:Y:S02]  /*15650*/  SHF.R.S32.HI R9, RZ, 0x2, R10.reuse ;  /* 0x00000002ff097819 */ /* 0x100fe4000001140a */
[----:B------:R-:W-:Y:S02]  /*15660*/  SHF.R.S32.HI R10, RZ, 0x1f, R10 ;  /* 0x0000001fff0a7819 */ /* 0x000fe4000001140a */
[----:B------:R-:W-:-:S02]  /*15670*/  FSETP.NE.FTZ.AND P3, PT, R6, RZ, PT ;  /* 0x000000ff0600720b */ /* 0x000fc40003f75000 */
        /* <DEDUP_REMOVED lines=9> */
[----:B------:R-:W3:Y:S01]  /*15710*/  @P4 MUFU.LG2 R8, R8 ;  /* 0x0000000800084308 */ /* 0x000ee20000000c00 */
        /* <DEDUP_REMOVED lines=8> */
[----:B--2---:R-:W-:Y:S01]  /*157a0*/  FMUL.FTZ R131, R12, R131 ;  /* 0x000000830c837220 */ /* 0x004fe20000410000 */
        /* <DEDUP_REMOVED lines=102> */
[----:B------:R-:W1:Y:S01]  /*15e10*/  @P4 LDC R4, c[0x0][0x2e8] ;  /* 0x0000ba00ff044b82 */ /* 0x000e620000000800 */
[----:B------:R-:W-:Y:S01]  /*15e20*/  F2FP.BF16.F32.PACK_AB R90, R91, R90 ;  /* 0x0000005a5b5a723e */ /* 0x000fe200000010ff */
[----:B------:R-:W-:Y:S01]  /*15e30*/  STS [R21], R108 ;  /* 0x0000006c15007388 */ /* 0x000fe20000000800 */
[----:B------:R-:W-:Y:S01]  /*15e40*/  F2FP.BF16.F32.PACK_AB R84, R85, R84 ;  /* 0x000000545554723e */ /* 0x000fe200000010ff */
[----:B------:R-:W2:Y:S01]  /*15e50*/  @P3 MUFU.LG2 R6, R6 ;  /* 0x0000000600063308 */ /* 0x000ea20000000c00 */
[----:B------:R-:W-:Y:S01]  /*15e60*/  F2FP.BF16.F32.PACK_AB R86, R87, R86 ;  /* 0x000000565756723e */ /* 0x000fe200000010ff */
[----:B------:R-:W-:Y:S01]  /*15e70*/  STS [R21+0x400], R110 ;  /* 0x0004006e15007388 */ /* 0x000fe20000000800 */
[----:B------:R-:W-:Y:S01]  /*15e80*/  F2FP.BF16.F32.PACK_AB R80, R81, R80 ;  /* 0x000000505150723e */ /* 0x000fe200000010ff */
[----:B------:R-:W-:Y:S01]  /*15e90*/  ULDC.U8 UR4, c[0x0][0x3d8] ;  /* 0x0000f60000047ab9 */ /* 0x000fe20000000000 */
[----:B------:R-:W-:Y:S01]  /*15ea0*/  F2FP.BF16.F32.PACK_AB R82, R83, R82 ;  /* 0x000000525352723e */ /* 0x000fe200000010ff */
[----:B------:R-:W-:Y:S01]  /*15eb0*/  STS [R23], R104 ;  /* 0x0000006817007388 */ /* 0x000fe20000000800 */
[----:B------:R-:W-:Y:S01]  /*15ec0*/  F2FP.BF16.F32.PACK_AB R76, R77, R76 ;  /* 0x0000004c4d4c723e */ /* 0x000fe200000010ff */
[----:B---3--:R-:W-:Y:S01]  /*15ed0*/  @P4 FMUL.FTZ R8, R8, 0.69314718246459960938 ;  /* 0x3f31721808084820 */ /* 0x008fe20000410000 */
        /* <DEDUP_REMOVED lines=8> */
[----:B------:R-:W-:Y:S02]  /*15f60*/  ISETP.NE.AND P0, PT, RZ, UR4, PT ;  /* 0x00000004ff007c0c */ /* 0x000fe4000bf05270 */
[----:B------:R-:W-:Y:S01]  /*15f70*/  MOV R10, 0x7f800000 ;  /* 0x7f800000000a7802 */ /* 0x000fe20000000f00 */
[----:B------:R-:W-:Y:S01]  /*15f80*/  STS [R9+0x2000], R96 ;  /* 0x0020006009007388 */ /* 0x000fe20000000800 */
[----:B-1----:R-:W-:-:S03]  /*15f90*/  @P4 FFMA.FTZ R10, R3, R4, R8 ;  /* 0x00000004030a4223 */ /* 0x002fc60000010008 */
[----:B------:R1:W-:Y:S04]  /*15fa0*/  STS [R9+0x2400], R98 ;  /* 0x0024006209007388 */ /* 0x0003e80000000800 */
[----:B------:R-:W-:Y:S04]  /*15fb0*/  STS [R13+0x2000], R92 ;  /* 0x0020005c0d007388 */ /* 0x000fe80000000800 */
[----:B------:R2:W-:Y:S04]  /*15fc0*/  STS [R13+0x2400], R94 ;  /* 0x0024005e0d007388 */ /* 0x0005e80000000800 */
[----:B------:R-:W-:Y:S04]  /*15fd0*/  STS [R15+0x2000], R88 ;  /* 0x002000580f007388 */ /* 0x000fe80000000800 */
[----:B------:R3:W-:Y:S04]  /*15fe0*/  STS [R15+0x2400], R90 ;  /* 0x0024005a0f007388 */ /* 0x0007e80000000800 */
[----:B------:R4:W-:Y:S04]  /*15ff0*/  STS [R17+0x2000], R84 ;  /* 0x0020005411007388 */ /* 0x0009e80000000800 */
[----:B------:R4:W-:Y:S01]  /*16000*/  STS [R17+0x2400], R86 ;  /* 0x0024005611007388 */ /* 0x0009e20000000800 */
[----:B-1----:R-:W1:Y:S03]  /*16010*/  @P3 LDC R9, c[0x0][0x2e8] ;  /* 0x0000ba00ff093b82 */ /* 0x002e660000000800 */
[----:B------:R4:W-:Y:S04]  /*16020*/  STS [R19+0x2000], R80 ;  /* 0x0020005013007388 */ /* 0x0009e80000000800 */
[----:B------:R4:W-:Y:S01]  /*16030*/  STS [R19+0x2400], R82 ;  /* 0x0024005213007388 */ /* 0x0009e20000000800 */
[----:B--2---:R-:W-:-:S03]  /*16040*/  @P3 FMUL.FTZ R13, R6, 0.69314718246459960938 ;  /* 0x3f317218060d3820 */ /* 0x004fc60000410000 */
[----:B------:R4:W-:Y:S04]  /*16050*/  STS [R21+0x2000], R76 ;  /* 0x0020004c15007388 */ /* 0x0009e80000000800 */
[----:B------:R4:W-:Y:S01]  /*16060*/  STS [R21+0x2400], R78 ;  /* 0x0024004e15007388 */ /* 0x0009e20000000800 */
[----:B---3--:R-:W-:-:S03]  /*16070*/  MOV R15, 0x7f800000 ;  /* 0x7f800000000f7802 */ /* 0x008fc60000000f00 */
[----:B------:R4:W-:Y:S04]  /*16080*/  STS [R23+0x2000], R72 ;  /* 0x0020004817007388 */ /* 0x0009e80000000800 */
[----:B------:R4:W-:Y:S01]  /*16090*/  STS [R23+0x2400], R74 ;  /* 0x0024004a17007388 */ /* 0x0009e20000000800 */
[----:B-1----:R-:W-:-:S03]  /*160a0*/  @P3 FFMA.FTZ R15, R2, R9, R13 ;  /* 0x00000009020f3223 */ /* 0x002fc6000001000d */
[----:B------:R4:W-:Y:S04]  /*160b0*/  STS [R25+0x2000], R11 ;  /* 0x0020000b19007388 */ /* 0x0009e80000000800 */
        /* <DEDUP_REMOVED lines=11> */
.L_x_2613:
[----:B------:R-:W1:Y:S01]  /*16170*/  S2R R14, SR_CTAID.Y ;  /* 0x00000000000e7919 */ /* 0x000e620000002600 */
[----:B------:R-:W1:Y:S08]  /*16180*/  S2UR UR6, SR_CTAID.Z ;  /* 0x00000000000679c3 */ /* 0x000e700000002700 */
[----:B------:R-:W1:Y:S08]  /*16190*/  LDC R3, c[0x0][0x270] ;  /* 0x00009c00ff037b82 */ /* 0x000e700000000800 */
[----:B------:R-:W2:Y:S01]  /*161a0*/  LDC R6, c[0x0][0x2c4] ;  /* 0x0000b100ff067b82 */ /* 0x000ea20000000800 */
[----:B-1----:R-:W-:-:S04]  /*161b0*/  IMAD R3, R14, R3, UR6 ;  /* 0x000000060e037e24 */ /* 0x002fc8000f8e0203 */
[----:B--2---:R-:W-:-:S07]  /*161c0*/  IMAD R6, R3, R6, RZ ;  /* 0x0000000603067224 */ /* 0x004fce00078e02ff */
.L_x_2614:
[----:B------:R-:W4:Y:S01]  /*161d0*/  S2R R13, SR_TID.X ;  /* 0x00000000000d7919 */ /* 0x000f220000002100 */
[----:B------:R-:W-:Y:S01]  /*161e0*/  LOP3.LUT R9, R5, 0xffffffe0, RZ, 0xc0, !PT ;  /* 0xffffffe005097812 */ /* 0x000fe200078ec0ff */
[----:B------:R-:W1:Y:S01]  /*161f0*/  LDC.64 R2, c[0x0][0x290] ;  /* 0x0000a400ff027b82 */ /* 0x000e620000000a00 */
[----:B------:R-:W-:Y:S03]  /*16200*/  BSSY B0, `(.L_x_2615) ;  /* 0x000001a000007945 */ /* 0x000fe60003800000 */
[----:B------:R-:W-:-:S04]  /*16210*/  IMAD.IADD R8, R0, 0x1, -R9 ;  /* 0x0000000100087824 */ /* 0x000fc800078e0a09 */
[----:B------:R-:W-:Y:S01]  /*16220*/  BAR.SYNC.DEFER_BLOCKING 0x0 ;  /* 0x0000000000007b1d */ /* 0x000fe20000010000 */
[----:B------:R-:W-:Y:S02]  /*16230*/  LOP3.LUT P0, RZ, R8, 0x3, RZ, 0xc0, !PT ;  /* 0x0000000308ff7812 */ /* 0x000fe4000780c0ff */
[----:B----4-:R-:W-:-:S04]  /*16240*/  SHF.R.S32.HI R12, RZ, 0x1f, R13 ;  /* 0x0000001fff0c7819 */ /* 0x010fc8000001140d */
[----:B------:R-:W-:-:S04]  /*16250*/  LEA.HI R4, R12, R13, RZ, 0x5 ;  /* 0x0000000d0c047211 */ /* 0x000fc800078f28ff */
[----:B------:R-:W-:-:S05]  /*16260*/  LOP3.LUT R4, R4, 0xffffffe0, RZ, 0xc0, !PT ;  /* 0xffffffe004047812 */ /* 0x000fca00078ec0ff */
[----:B------:R-:W-:-:S05]  /*16270*/  IMAD.IADD R4, R13, 0x1, -R4 ;  /* 0x000000010d047824 */ /* 0x000fca00078e0a04 */
[----:B------:R-:W-:-:S04]  /*16280*/  SHF.R.S32.HI R5, RZ, 0x1f, R4 ;  /* 0x0000001fff057819 */ /* 0x000fc80000011404 */
[----:B------:R-:W-:-:S04]  /*16290*/  LEA.HI R5, R5, R4, RZ, 0x2 ;  /* 0x0000000405057211 */ /* 0x000fc800078f10ff */
[----:B------:R-:W-:-:S05]  /*162a0*/  SHF.R.S32.HI R5, RZ, 0x2, R5 ;  /* 0x00000002ff057819 */ /* 0x000fca0000011405 */
[----:B------:R-:W-:Y:S01]  /*162b0*/  IMAD R5, R230, 0x10, R5 ;  /* 0x00000010e6057824 */ /* 0x000fe200078e0205 */
[----:B-1----:R-:W-:Y:S06]  /*162c0*/  @P0 BRA `(.L_x_2616) ;  /* 0x0000000000340947 */ /* 0x002fec0003800000 */
        /* <DEDUP_REMOVED lines=13> */
.L_x_2616:
[----:B------:R-:W-:Y:S05]  /*163a0*/  BSYNC B0 ;  /* 0x0000000000007941 */ /* 0x000fea0003800000 */
.L_x_2615:
[----:B------:R-:W2:Y:S01]  /*163b0*/  S2UR UR5, SR_CTAID.X ;  /* 0x00000000000579c3 */ /* 0x000ea20000002500 */
[----:B-1----:R-:W-:Y:S01]  /*163c0*/  SHF.R.S32.HI R9, RZ, 0x1f, R14 ;  /* 0x0000001fff097819 */ /* 0x002fe2000001140e */
[----:B------:R-:W-:Y:S01]  /*163d0*/  BSSY B0, `(.L_x_2617) ;  /* 0x0000036000007945 */ /* 0x000fe20003800000 */
[----:B------:R-:W-:Y:S02]  /*163e0*/  ISETP.NE.AND P0, PT, R225, -0x1, PT ;  /* 0xffffffffe100780c */ /* 0x000fe40003f05270 */
[----:B------:R-:W-:Y:S01]  /*163f0*/  LEA.HI R0, R7, R0, RZ, 0x3 ;  /* 0x0000000007007211 */ /* 0x000fe200078f18ff */
[-C--:B------:R-:W-:Y:S01]  /*16400*/  IMAD R6, R9, R2.reuse, RZ ;  /* 0x0000000209067224 */ /* 0x080fe200078e02ff */
[----:B------:R-:W-:Y:S01]  /*16410*/  SHF.R.S32.HI R227, RZ, 0x1f, R226 ;  /* 0x0000001fffe37819 */ /* 0x000fe200000114e2 */
[----:B------:R-:W1:Y:S01]  /*16420*/  LDC.64 R4, c[0x0][0x298] ;  /* 0x0000a600ff047b82 */ /* 0x000e620000000a00 */
[----:B------:R-:W-:Y:S01]  /*16430*/  SHF.R.S32.HI R0, RZ, 0x3, R0 ;  /* 0x00000003ff007819 */ /* 0x000fe20000011400 */
[C---:B------:R-:W-:Y:S01]  /*16440*/  IMAD R3, R14.reuse, R3, R6 ;  /* 0x000000030e037224 */ /* 0x040fe200078e0206 */
[----:B------:R3:W4:Y:S01]  /*16450*/  LDS.128 R8, [R223+0x1800] ;  /* 0x00180000df087984 */ /* 0x0007220000000c00 */
[----:B------:R-:W-:-:S04]  /*16460*/  IMAD.WIDE.U32 R14, R14, R2, RZ ;  /* 0x000000020e0e7225 */ /* 0x000fc800078e00ff */
[----:B------:R-:W5:Y:S01]  /*16470*/  LDC.64 R6, c[0x0][0x2a0] ;  /* 0x0000a800ff067b82 */ /* 0x000f620000000a00 */
[----:B--2---:R-:W-:-:S04]  /*16480*/  USHF.L.U32 UR5, UR5, 0x6, URZ ;  /* 0x0000000605057899 */ /* 0x004fc8000800063f */
[----:B------:R-:W-:Y:S01]  /*16490*/  USHF.R.S32.HI UR4, URZ, 0x1f, UR5 ;  /* 0x0000001f3f047899 */ /* 0x000fe20008011405 */
[----:B-1----:R-:W-:-:S04]  /*164a0*/  IMAD.WIDE.U32 R18, R225, R4, RZ ;  /* 0x00000004e1127225 */ /* 0x002fc800078e00ff */
[----:B------:R-:W-:Y:S01]  /*164b0*/  IMAD.WIDE.U32 R16, R4, UR5, R226 ;  /* 0x0000000504107c25 */ /* 0x000fe2000f8e00e2 */
[----:B------:R-:W-:-:S03]  /*164c0*/  SEL R14, R14, R18, !P0 ;  /* 0x000000120e0e7207 */ /* 0x000fc60004000000 */
[----:B------:R-:W-:Y:S01]  /*164d0*/  IMAD R2, R4, UR4, RZ ;  /* 0x0000000404027c24 */ /* 0x000fe2000f8e02ff */
[----:B------:R-:W-:Y:S01]  /*164e0*/  USHF.R.S32.HI UR4, URZ, 0x1f, UR6 ;  /* 0x0000001f3f047899 */ /* 0x000fe20008011406 */
[----:B------:R-:W-:Y:S02]  /*164f0*/  IMAD R225, R225, R5, R19 ;  /* 0x00000005e1e17224 */ /* 0x000fe400078e0213 */
[----:B------:R-:W-:Y:S01]  /*16500*/  @!P0 IMAD.IADD R225, R15, 0x1, R3 ;  /* 0x000000010fe18824 */ /* 0x000fe200078e0203 */
[----:B------:R-:W-:Y:S01]  /*16510*/  IADD3 R20, P0, R14, R16, RZ ;  /* 0x000000100e147210 */ /* 0x000fe20007f1e0ff */
[----:B------:R-:W-:Y:S01]  /*16520*/  VIADD R15, R0, 0x10 ;  /* 0x00000010000f7836 */ /* 0x000fe20000000000 */
[----:B------:R-:W-:Y:S01]  /*16530*/  LEA.HI R3, R12, R13, RZ, 0x3 ;  /* 0x0000000d0c037211 */ /* 0x000fe200078f18ff */
[----:B------:R-:W-:Y:S01]  /*16540*/  IMAD R2, R5, UR5, R2 ;  /* 0x0000000505027c24 */ /* 0x000fe2000f8e0202 */
[C---:B------:R-:W-:Y:S02]  /*16550*/  IADD3 R13, R0.reuse, 0x30, RZ ;  /* 0x00000030000d7810 */ /* 0x040fe40007ffe0ff */
[-C--:B------:R-:W-:Y:S01]  /*16560*/  ISETP.GE.AND P2, PT, R15, R216.reuse, PT ;  /* 0x000000d80f00720c */ /* 0x080fe20003f46270 */
[----:B------:R-:W-:Y:S01]  /*16570*/  VIADD R15, R0, 0x20 ;  /* 0x00000020000f7836 */ /* 0x000fe20000000000 */
[----:B------:R-:W-:Y:S01]  /*16580*/  IADD3.X R21, R225, R17, R2, P0, !PT ;  /* 0x00000011e1157210 */ /* 0x000fe200007fe402 */
[----:B------:R-:W-:Y:S01]  /*16590*/  VIADD R17, R224, -UR5 ;  /* 0x80000005e0117c36 */ /* 0x000fe20008000000 */
[-C--:B------:R-:W-:Y:S01]  /*165a0*/  ISETP.GE.AND P0, PT, R13, R216.reuse, PT ;  /* 0x000000d80d00720c */ /* 0x080fe20003f06270 */
[C---:B-----5:R-:W-:Y:S01]  /*165b0*/  IMAD R2, R6.reuse, UR4, RZ ;  /* 0x0000000406027c24 */ /* 0x060fe2000f8e02ff */
[----:B------:R-:W-:Y:S01]  /*165c0*/  ISETP.GE.AND P1, PT, R15, R216, PT ;  /* 0x000000d80f00720c */ /* 0x000fe20003f26270 */
[----:B------:R-:W-:Y:S01]  /*165d0*/  IMAD.WIDE.U32 R20, R6, UR6, R20 ;  /* 0x0000000606147c25 */ /* 0x000fe2000f8e0014 */
[----:B------:R-:W-:Y:S01]  /*165e0*/  ISETP.GE.AND P3, PT, R0, R17, PT ;  /* 0x000000110000720c */ /* 0x000fe20003f66270 */
[----:B------:R3:W1:Y:S01]  /*165f0*/  LDS.128 R12, [R223+0x2000] ;  /* 0x00200000df0c7984 */ /* 0x0006620000000c00 */
[----:B------:R-:W-:Y:S01]  /*16600*/  SHF.R.S32.HI R3, RZ, 0x3, R3 ;  /* 0x00000003ff037819 */ /* 0x000fe20000011403 */
[----:B------:R-:W-:-:S02]  /*16610*/  IMAD R7, R7, UR6, R2 ;  /* 0x0000000607077c24 */ /* 0x000fc4000f8e0202 */
[----:B------:R3:W2:Y:S01]  /*16620*/  LDS.128 R16, [R223] ;  /* 0x00000000df107984 */ /* 0x0006a20000000c00 */
[----:B------:R-:W-:Y:S02]  /*16630*/  SHF.R.S32.HI R3, RZ, 0x1f, R3 ;  /* 0x0000001fff037819 */ /* 0x000fe40000011403 */
[----:B------:R-:W-:-:S05]  /*16640*/  IADD3 R25, R7, R21, RZ ;  /* 0x0000001507197210 */ /* 0x000fca0007ffe0ff */
[----:B----4-:R-:W-:Y:S05]  /*16650*/  @P3 BRA `(.L_x_2618) ;  /* 0x0000000000343947 */ /* 0x010fea0003800000 */
        /* <DEDUP_REMOVED lines=11> */
[----:B--2---:R4:W-:Y:S04]  /*16710*/  @!P4 STG.E.128 desc[UR12][R22.64], R16 ;  /* 0x000000101600c986 */ /* 0x0049e8000c101d0c */
[----:B-1----:R4:W-:Y:S02]  /*16720*/  @!P3 STG.E.128 desc[UR12][R22.64+0x80], R12 ;  /* 0x0000800c1600b986 */ /* 0x0029e4000c101d0c */
.L_x_2618:
[----:B------:R-:W-:Y:S05]  /*16730*/  BSYNC B0 ;  /* 0x0000000000007941 */ /* 0x000fea0003800000 */
.L_x_2617:
[----:B--2-4-:R2:W4:Y:S01]  /*16740*/  LDS.128 R16, [R223+0x800] ;  /* 0x00080000df107984 */ /* 0x0145220000000c00 */
[----:B------:R-:W-:Y:S03]  /*16750*/  BSSY B0, `(.L_x_2619) ;  /* 0x0000013000007945 */ /* 0x000fe60003800000 */
[----:B-1----:R2:W1:Y:S01]  /*16760*/  LDS.128 R12, [R223+0x2800] ;  /* 0x00280000df0c7984 */ /* 0x0024620000000c00 */
        /* <DEDUP_REMOVED lines=16> */
[----:B-1----:R4:W-:Y:S02]  /*16870*/  @!P2 STG.E.128 desc[UR12][R6.64+0x80], R12 ;  /* 0x0000800c0600a986 */ /* 0x0029e4000c101d0c */
.L_x_2620:
[----:B------:R-:W-:Y:S05]  /*16880*/  BSYNC B0 ;  /* 0x0000000000007941 */ /* 0x000fea0003800000 */
.L_x_2619:
[----:B----4-:R4:W2:Y:S01]  /*16890*/  LDS.128 R16, [R223+0x1000] ;  /* 0x00100000df107984 */ /* 0x0108a20000000c00 */
        /* <DEDUP_REMOVED lines=17> */
[----:B--2---:R2:W-:Y:S04]  /*169b0*/  @!P2 STG.E.128 desc[UR12][R6.64], R16 ;  /* 0x000000100600a986 */ /* 0x0045e8000c101d0c */
[----:B-1----:R2:W-:Y:S02]  /*169c0*/  @!P1 STG.E.128 desc[UR12][R6.64+0x80], R12 ;  /* 0x0000800c06009986 */ /* 0x0025e4000c101d0c */
.L_x_2622:
[----:B------:R-:W-:Y:S05]  /*169d0*/  BSYNC B0 ;  /* 0x0000000000007941 */ /* 0x000fea0003800000 */
.L_x_2621:
[----:B-12---:R1:W2:Y:S01]  /*169e0*/  LDS.128 R12, [R223+0x3800] ;  /* 0x00380000df0c7984 */ /* 0x0062a20000000c00 */
        /* <DEDUP_REMOVED lines=17> */
[----:B--2---:R-:W-:Y:S01]  /*16b00*/  STG.E.128 desc[UR12][R4.64+0x80], R12 ;  /* 0x0000800c04007986 */ /* 0x004fe2000c101d0c */
[----:B------:R-:W-:Y:S05]  /*16b10*/  EXIT ;  /* 0x000000000000794d */ /* 0x000fea0003800000 */
.L_x_2623:
        /* <DEDUP_REMOVED lines=14> */
.L_x_8487:


//--------------------- .text._ZN5flash24flash_fwd_splitkv_kernelI23Flash_fwd_kernel_traitsILi128ELi64ELi128ELi4ELb0ELb0EN7cutlass10bfloat16_tE19Flash_kernel_traitsILi128ELi64ELi128ELi4ES3_EELb1ELb0ELb0ELb0ELb1ELb0ELb0ELb1EEEvNS_16Flash_fwd_paramsE --------------------------
	.section	.text._ZN5flash24flash_fwd_splitkv_kernelI23Flash_fwd_kernel_traitsILi128ELi64ELi128ELi4ELb0ELb0EN7cutlass10bfloat16_tE19Flash_kernel_traitsILi128ELi64ELi128ELi4ES3_EELb1ELb0ELb0ELb0ELb1ELb0ELb0ELb1EEEvNS_16Flash_fwd_paramsE,"ax",@progbits
	.align	128
        .global         _ZN5flash24flash_fwd_splitkv_kernelI23Flash_fwd_kernel_traitsILi128ELi64ELi128ELi4ELb0ELb0EN7cutlass10bfloat16_tE19Flash_kernel_traitsILi128ELi64ELi128ELi4ES3_EELb1ELb0ELb0ELb0ELb1ELb0ELb0ELb1EEEvNS_16Flash_fwd_paramsE
        .type           _ZN5flash24flash_fwd_splitkv_kernelI23Flash_fwd_kernel_traitsILi128ELi64ELi128ELi4ELb0ELb0EN7cutlass10bfloat16_tE19Flash_kernel_traitsILi128ELi64ELi128ELi4ES3_EELb1ELb0ELb0ELb0ELb1ELb0ELb0ELb1EEEvNS_16Flash_fwd_paramsE,@function
        .size           _ZN5flash24flash_fwd_splitkv_kernelI23Flash_fwd_kernel_traitsILi128ELi64ELi128ELi4ELb0ELb0EN7cutlass10bfloat16_tE19Flash_kernel_traitsILi128ELi64ELi128ELi4ES3_EELb1ELb0ELb0ELb0ELb1ELb0ELb0ELb1EEEvNS_16Flash_fwd_paramsE,(.L_x_8436 - _ZN5flash24flash_fwd_splitkv_kernelI23Flash_fwd_kernel_traitsILi128ELi64ELi128ELi4ELb0ELb0EN7cutlass10bfloat16_tE19Flash_kernel_traitsILi128ELi64ELi128ELi4ES3_EELb1ELb0ELb0ELb0ELb1ELb0ELb0ELb1EEEvNS_16Flash_fwd_paramsE)
        .other          _ZN5flash24flash_fwd_splitkv_kernelI23Flash_fwd_kernel_traitsILi128ELi64ELi128ELi4ELb0ELb0EN7cutlass10bfloat16_tE19Flash_kernel_traitsILi128ELi64ELi128ELi4ES3_EELb1ELb0ELb0ELb0ELb1ELb0ELb0ELb1EEEvNS_16Flash_fwd_paramsE,@"STO_CUDA_ENTRY STV_DEFAULT"
_ZN5flash24flash_fwd_splitkv_kernelI23Flash_fwd_kernel_traitsILi128ELi64ELi128ELi4ELb0ELb0EN7cutlass10bfloat16_tE19Flash_kernel_traitsILi128ELi64ELi128ELi4ES3_EELb1ELb0ELb0ELb0ELb1ELb0ELb0ELb1EEEvNS_16Flash_fwd_paramsE:
.text._ZN5flash24flash_fwd_splitkv_kernelI23Flash_fwd_kernel_traitsILi128ELi64ELi128ELi4ELb0ELb0EN7cutlass10bfloat16_tE19Flash_kernel_traitsILi128ELi64ELi128ELi4ES3_EELb1ELb0ELb0ELb0ELb1ELb0ELb0ELb1EEEvNS_16Flash_fwd_paramsE:
[----:B------:R-:W-:Y:S01]  /*0000*/  LDC R1, c[0x0][0x28] ;  /* 0x00000a00ff017b82 */ /* 0x000fe20000000800 */
[----:B------:R-:W1:Y:S07]  /*0010*/  S2R R237, SR_CTAID.X ;  /* 0x0000000000ed7919 */ /* 0x000e6e0000002500 */
[----:B------:R-:W2:Y:S01]  /*0020*/  LDC.64 R10, c[0x0][0x198] ;  /* 0x00006600ff0a7b82 */ /* 0x000ea20000000a00 */
[----:B------:R-:W-:Y:S01]  /*0030*/  BSSY B3, `(.L_x_2624) ;  /* 0x0000005000037945 */ /* 0x000fe20003800000 */
[----:B------:R-:W-:Y:S01]  /*0040*/  MOV R234, 0x80 ;  /* 0x0000008000ea7802 */ /* 0x000fe20000000f00 */
[----:B------:R-:W3:Y:S01]  /*0050*/  S2R R236, SR_CTAID.Y ;  /* 0x0000000000ec7919 */ /* 0x000ee20000002600 */
[----:B------:R-:W4:Y:S05]  /*0060*/  S2R R235, SR_CTAID.Z ;  /* 0x0000000000eb7919 */ /* 0x000f2a0000002700 */
[----:B-1234-:R-:W-:Y:S05]  /*0070*/  CALL.REL.NOINC `($_ZN5flash24flash_fwd_splitkv_kernelI23Flash_fwd_kernel_traitsILi128ELi64ELi128ELi4ELb0ELb0EN7cutlass10bfloat16_tE19Flash_kernel_traitsILi128ELi64ELi128ELi4ES3_EELb1ELb0ELb0ELb0ELb1ELb0ELb0ELb1EEEvNS_16Flash_fwd_paramsE$_ZN5flash30compute_attn_1rowblock_splitkvI23Flash_fwd_kernel_traitsILi128ELi64ELi128ELi4ELb0ELb0EN7cutlass10bfloat16_tE19Flash_kernel_traitsILi128ELi64ELi128ELi4ES3_EELb1ELb0ELb0ELb0ELb1ELb0ELb0ELb1ENS_16Flash_fwd_paramsEEEvRKT8_iiiii) ;  /* 0x0000000000087944 */ /* 0x01efea0003c00000 */
[----:B------:R-:W-:Y:S05]  /*0080*/  BSYNC B3 ;  /* 0x0000000000037941 */ /* 0x000fea0003800000 */
.L_x_2624:
[----:B------:R-:W-:Y:S05]  /*0090*/  EXIT ;  /* 0x000000000000794d */ /* 0x000fea0003800000 */
        .type           $_ZN5flash24flash_fwd_splitkv_kernelI23Flash_fwd_kernel_traitsILi128ELi64ELi128ELi4ELb0ELb0EN7cutlass10bfloat16_tE19Flash_kernel_traitsILi128ELi64ELi128ELi4ES3_EELb1ELb0ELb0ELb0ELb1ELb0ELb0ELb1EEEvNS_16Flash_fwd_paramsE$_ZN5flash30compute_attn_1rowblock_splitkvI23Flash_fwd_kernel_traitsILi128ELi64ELi128ELi4ELb0ELb0EN7cutlass10bfloat16_tE19Flash_kernel_traitsILi128ELi64ELi128ELi4ES3_EELb1ELb0ELb0ELb0ELb1ELb0ELb0ELb1ENS_16Flash_fwd_paramsEEEvRKT8_iiiii,@function
        .size           $_ZN5flash24flash_fwd_splitkv_kernelI23Flash_fwd_kernel_traitsILi128ELi64ELi128ELi4ELb0ELb0EN7cutlass10bfloat16_tE19Flash_kernel_traitsILi128ELi64ELi128ELi4ES3_EELb1ELb0ELb0ELb0ELb1ELb0ELb0ELb1EEEvNS_16Flash_fwd_paramsE$_ZN5flash30compute_attn_1rowblock_splitkvI23Flash_fwd_kernel_traitsILi128ELi64ELi128ELi4ELb0ELb0EN7cutlass10bfloat16_tE19Flash_kernel_traitsILi128ELi64ELi128ELi4ES3_EELb1ELb0ELb0ELb0ELb1ELb0ELb0ELb1ENS_16Flash_fwd_paramsEEEvRKT8_iiiii,(.L_x_8436 - $_ZN5flash24flash_fwd_splitkv_kernelI23Flash_fwd_kernel_traitsILi128ELi64ELi128ELi4ELb0ELb0EN7cutlass10bfloat16_tE19Flash_kernel_traitsILi128ELi64ELi128ELi4ES3_EELb1ELb0ELb0ELb0ELb1ELb0ELb0ELb1EEEvNS_16Flash_fwd_paramsE$_ZN5flash30compute_attn_1rowblock_splitkvI23Flash_fwd_kernel_traitsILi128ELi64ELi128ELi4ELb0ELb0EN7cutlass10bfloat16_tE19Flash_kernel_traitsILi128ELi64ELi128ELi4ES3_EELb1ELb0ELb0ELb0ELb1ELb0ELb0ELb1ENS_16Flash_fwd_paramsEEEvRKT8_iiiii)
$_ZN5flash24flash_fwd_splitkv_kernelI23Flash_fwd_kernel_traitsILi128ELi64ELi128ELi4ELb0ELb0EN7cutlass10bfloat16_tE19Flash_kernel_traitsILi128ELi64ELi128ELi4ES3_EELb1ELb0ELb0ELb0ELb1ELb0ELb0ELb1EEEvNS_16Flash_fwd_paramsE$_ZN5flash30compute_attn_1rowblock_splitkvI23Flash_fwd_kernel_traitsILi128ELi64ELi128ELi4ELb0ELb0EN7cutlass10bfloat16_tE19Flash_kernel_traitsILi128ELi64ELi128ELi4ES3_EELb1ELb0ELb0ELb0ELb1ELb0ELb0ELb1ENS_16Flash_fwd_paramsEEEvRKT8_iiiii:
        /* <DEDUP_REMOVED lines=27> */
.L_x_2626:
[----:B------:R-:W-:Y:S05]  /*0250*/  BSYNC B0 ;  /* 0x0000000000007941 */ /* 0x000fea0003800000 */
.L_x_2625:
        /* <DEDUP_REMOVED lines=8> */
.L_x_2628:
[----:B------:R3:W5:Y:S02]  /*02e0*/  LD.E R3, desc[UR6][R10.64+0xb8] ;  /* 0x0000b8060a037980 */ /* 0x000764000c101900 */
.L_x_2629:
[----:B------:R-:W-:Y:S05]  /*02f0*/  BSYNC B0 ;  /* 0x0000000000007941 */ /* 0x000fea0003800000 */
.L_x_2627:
        /* <DEDUP_REMOVED lines=10> */
.L_x_2631:
[----:B------:R-:W2:Y:S01]  /*03a0*/  LD.E.64 R2, desc[UR6][R10.64+0x108] ;  /* 0x000108060a027980 */ /* 0x000ea2000c101b00 */
[----:B------:R-:W-:Y:S01]  /*03b0*/  BSSY B0, `(.L_x_2633) ;  /* 0x0000006000007945 */ /* 0x000fe20003800000 */
[----:B--2---:R-:W-:-:S04]  /*03c0*/  ISETP.NE.U32.AND P0, PT, R2, RZ, PT ;  /* 0x000000ff0200720c */ /* 0x004fc80003f05070 */
[----:B------:R-:W-:Y:S01]  /*03d0*/  ISETP.NE.AND.EX P0, PT, R3, RZ, PT, P0 ;  /* 0x000000ff0300720c */ /* 0x000fe20003f05300 */
[----:B------:R-:W-:-:S12]  /*03e0*/  IMAD.MOV.U32 R3, RZ, RZ, RZ ;  /* 0x000000ffff037224 */ /* 0x000fd800078e00ff */
[----:B------:R-:W-:Y:S05]  /*03f0*/  @!P0 BRA `(.L_x_2634) ;  /* 0x0000000000048947 */ /* 0x000fea0003800000 */
[----:B------:R2:W5:Y:S02]  /*0400*/  LD.E R3, desc[UR6][R10.64+0xbc] ;  /* 0x0000bc060a037980 */ /* 0x000564000c101900 */
.L_x_2634:
[----:B------:R-:W-:Y:S05]  /*0410*/  BSYNC B0 ;  /* 0x0000000000007941 */ /* 0x000fea0003800000 */
.L_x_2633:
[----:B-----5:R-:W-:Y:S02]  /*0420*/  IADD3 R70, R80, R3, RZ ;  /* 0x0000000350467210 */ /* 0x020fe40007ffe0ff */
.L_x_2632:
[----:B------:R-:W-:Y:S05]  /*0430*/  BSYNC B1 ;  /* 0x0000000000017941 */ /* 0x000fea0003800000 */
.L_x_2630:
[----:B------:R-:W-:Y:S01]  /*0440*/  IMAD.SHL.U32 R69, R237, 0x40, RZ ;  /* 0x00000040ed457824 */ /* 0x000fe200078e00ff */
[----:B------:R-:W-:Y:S01]  /*0450*/  MOV R2, R234 ;  /* 0x000000ea00027202 */ /* 0x000fe20000000f00 */
[----:B------:R-:W-:-:S03]  /*0460*/  IMAD.MOV.U32 R3, RZ, RZ, 0x0 ;  /* 0x00000000ff037424 */ /* 0x000fc600078e00ff */
[----:B------:R-:W-:-:S13]  /*0470*/  ISETP.GT.AND P0, PT, R238, R69, PT ;  /* 0x00000045ee00720c */ /* 0x000fda0003f04270 */
[----:B-123--:R-:W-:Y:S05]  /*0480*/  @!P0 RET.REL.NODEC R2 `(_ZN5flash24flash_fwd_splitkv_kernelI23Flash_fwd_kernel_traitsILi128ELi64ELi128ELi4ELb0ELb0EN7cutlass10bfloat16_tE19Flash_kernel_traitsILi128ELi64ELi128ELi4ES3_EELb1ELb0ELb0ELb0ELb1ELb0ELb0ELb1EEEvNS_16Flash_fwd_paramsE) ;  /* 0xfffffff802dc8950 */ /* 0x00efea0003c3ffff */
        /* <DEDUP_REMOVED lines=21> */
[----:B------:R-:W3:Y:S04]  /*05e0*/  LD.E R2, desc[UR6][R10.64+0x60] ;  /* 0x000060060a027980 */ /* 0x000ee8000c101900 */
[----:B------:R-:W4:Y:S04]  /*05f0*/  LD.E R0, desc[UR6][R10.64+0xb4] ;  /* 0x0000b4060a007980 */ /* 0x000f28000c101900 */
[----:B------:R-:W3:Y:S04]  /*0600*/  @!P0 LD.E.64 R14, desc[UR6][R10.64+0x80] ;  /* 0x000080060a0e8980 */ /* 0x000ee8000c101b00 */
[----:B------:R-:W4:Y:S04]  /*0610*/  LD.E.64 R12, desc[UR6][R10.64+0xa0] ;  /* 0x0000a0060a0c7980 */ /* 0x000f28000c101b00 */
[----:B------:R-:W4:Y:S01]  /*0620*/  LD.E.64 R6, desc[UR6][R10.64+0x90] ;  /* 0x000090060a067980 */ /* 0x000f22000c101b00 */
[----:B------:R-:W-:-:S03]  /*0630*/  SHF.R.S32.HI R4, RZ, 0x1f, R57 ;  /* 0x0000001fff047819 */ /* 0x000fc60000011439 */
[----:B------:R1:W5:Y:S01]  /*0640*/  LD.E.64 R18, desc[UR6][R10.64+0x70] ;  /* 0x000070060a127980 */ /* 0x000362000c101b00 */
[----:B------:R-:W-:-:S04]  /*0650*/  LEA.HI R5, R4, R57, RZ, 0x3 ;  /* 0x0000003904057211 */ /* 0x000fc800078f18ff */
[----:B------:R-:W-:Y:S02]  /*0660*/  LOP3.LUT R8, R5, 0x1ffffff8, RZ, 0xc0, !PT ;  /* 0x1ffffff805087812 */ /* 0x000fe400078ec0ff */
[----:B------:R-:W-:-:S03]  /*0670*/  LOP3.LUT P3, RZ, R57, 0x7, RZ, 0xc0, !PT ;  /* 0x0000000739ff7812 */ /* 0x000fc6000786c0ff */
[----:B------:R-:W-:Y:S01]  /*0680*/  IMAD.IADD R57, R57, 0x1, -R8 ;  /* 0x0000000139397824 */ /* 0x000fe200078e0a08 */
[----:B------:R-:W-:-:S03]  /*0690*/  @!P0 SHF.R.S32.HI R4, RZ, 0x1f, R236 ;  /* 0x0000001fff048819 */ /* 0x000fc600000114ec */
[----:B------:R-:W-:Y:S01]  /*06a0*/  IMAD.SHL.U32 R20, R57, 0x8, RZ ;  /* 0x0000000839147824 */ /* 0x000fe200078e00ff */
[----:B------:R-:W-:-:S04]  /*06b0*/  SHF.R.S32.HI R5, RZ, 0x3, R5 ;  /* 0x00000003ff057819 */ /* 0x000fc80000011405 */
[----:B------:R-:W-:Y:S02]  /*06c0*/  SHF.R.S32.HI R21, RZ, 0x1f, R20 ;  /* 0x0000001fff157819 */ /* 0x000fe40000011414 */
[----:B------:R-:W-:Y:S02]  /*06d0*/  SHF.R.S32.HI R9, RZ, 0x1f, R69 ;  /* 0x0000001fff097819 */ /* 0x000fe40000011445 */
[----:B------:R-:W-:Y:S01]  /*06e0*/  IADD3 R238, -R69, R238, RZ ;  /* 0x000000ee45ee7210 */ /* 0x000fe20007ffe1ff */
[----:B-1----:R-:W-:-:S05]  /*06f0*/  VIADD R11, R5, 0x10 ;  /* 0x00000010050b7836 */ /* 0x002fca0000000000 */
[-C--:B------:R-:W-:Y:S01]  /*0700*/  ISETP.GE.OR P5, PT, R11, R238.reuse, P3 ;  /* 0x000000ee0b00720c */ /* 0x080fe20001fa6670 */
[----:B------:R-:W-:Y:S01]  /*0710*/  BSSY B0, `(.L_x_2636) ;  /* 0x000002c000007945 */ /* 0x000fe20003800000 */
[----:B------:R-:W-:Y:S01]  /*0720*/  ISETP.GE.OR P6, PT, R5, R238, P3 ;  /* 0x000000ee0500720c */ /* 0x000fe20001fc6670 */
[-C--:B--2---:R-:W-:Y:S02]  /*0730*/  @P0 IMAD R8, R17, R240.reuse, RZ ;  /* 0x000000f011080224 */ /* 0x084fe400078e02ff */
[----:B------:R-:W-:-:S04]  /*0740*/  @P0 IMAD.WIDE.U32 R240, R16, R240, RZ ;  /* 0x000000f010f00225 */ /* 0x000fc800078e00ff */
[----:B---3--:R-:W-:-:S04]  /*0750*/  @!P0 IMAD R3, R15, R236, RZ ;  /* 0x000000ec0f038224 */ /* 0x008fc800078e02ff */
[C---:B------:R-:W-:Y:S02]  /*0760*/  @!P0 IMAD R3, R14.reuse, R4, R3 ;  /* 0x000000040e038224 */ /* 0x040fe400078e0203 */
[----:B------:R-:W-:-:S04]  /*0770*/  @!P0 IMAD.WIDE.U32 R14, R14, R236, RZ ;  /* 0x000000ec0e0e8225 */ /* 0x000fc800078e00ff */
[----:B------:R-:W-:Y:S02]  /*0780*/  @P0 IMAD.MOV.U32 R10, RZ, RZ, R240 ;  /* 0x000000ffff0a0224 */ /* 0x000fe400078e00f0 */
[----:B------:R-:W-:Y:S02]  /*0790*/  IMAD R4, R17, R69, RZ ;  /* 0x0000004511047224 */ /* 0x000fe400078e02ff */
[----:B------:R-:W-:-:S04]  /*07a0*/  IMAD.WIDE.U32 R20, R69, R16, R20 ;  /* 0x0000001045147225 */ /* 0x000fc800078e0014 */
[----:B------:R-:W-:Y:S02]  /*07b0*/  @!P0 IMAD.MOV.U32 R10, RZ, RZ, R14 ;  /* 0x000000ffff0a8224 */ /* 0x000fe400078e000e */
[----:B------:R-:W-:Y:S02]  /*07c0*/  IMAD R2, R236, R2, R235 ;  /* 0x00000002ec027224 */ /* 0x000fe400078e02eb */
[----:B------:R-:W-:Y:S01]  /*07d0*/  @P0 IMAD.IADD R8, R241, 0x1, R8 ;  /* 0x00000001f1080824 */ /* 0x000fe200078e0208 */
[----:B------:R-:W-:Y:S01]  /*07e0*/  IADD3 R10, P1, R10, R20, RZ ;  /* 0x000000140a0a7210 */ /* 0x000fe20007f3e0ff */
[----:B------:R-:W-:Y:S02]  /*07f0*/  IMAD R9, R16, R9, R4 ;  /* 0x0000000910097224 */ /* 0x000fe400078e0204 */
[----:B------:R-:W-:Y:S02]  /*0800*/  @!P0 IMAD.IADD R8, R15, 0x1, R3 ;  /* 0x000000010f088824 */ /* 0x000fe400078e0203 */
[----:B----4-:R-:W-:Y:S01]  /*0810*/  IMAD R0, R0, R2, R69 ;  /* 0x0000000200007224 */ /* 0x010fe200078e0245 */
[----:B------:R-:W-:-:S02]  /*0820*/  ISETP.GE.AND P0, PT, R11, R238, PT ;  /* 0x000000ee0b00720c */ /* 0x000fc40003f06270 */
[----:B------:R-:W-:Y:S02]  /*0830*/  IADD3.X R11, R8, R21, R9, P1, !PT ;  /* 0x00000015080b7210 */ /* 0x000fe40000ffe409 */
[----:B------:R-:W-:Y:S02]  /*0840*/  SHF.R.S32.HI R15, RZ, 0x1f, R5 ;  /* 0x0000001fff0f7819 */ /* 0x000fe40000011405 */
[----:B------:R-:W-:-:S04]  /*0850*/  IADD3 R9, P1, R0, R5, RZ ;  /* 0x0000000500097210 */ /* 0x000fc80007f3e0ff */
[----:B------:R-:W-:Y:S02]  /*0860*/  LEA.HI.X.SX32 R0, R0, R15, 0x1, P1 ;  /* 0x0000000f00007211 */ /* 0x000fe400008f0eff */
[----:B------:R-:W-:-:S04]  /*0870*/  LEA R8, P1, R9, R12, 0x2 ;  /* 0x0000000c09087211 */ /* 0x000fc800078210ff */
[----:B------:R-:W-:Y:S02]  /*0880*/  LEA.HI.X R9, R9, R13, R0, 0x2, P1 ;  /* 0x0000000d09097211 */ /* 0x000fe400008f1400 */
[----:B------:R-:W-:Y:S01]  /*0890*/  ISETP.GE.AND P1, PT, R5, R238, PT ;  /* 0x000000ee0500720c */ /* 0x000fe20003f26270 */
[----:B------:R-:W-:Y:S01]  /*08a0*/  IMAD R3, R7, R235, RZ ;  /* 0x000000eb07037224 */ /* 0x000fe200078e02ff */
[----:B------:R-:W-:Y:S01]  /*08b0*/  SHF.R.S32.HI R2, RZ, 0x1f, R235 ;  /* 0x0000001fff027819 */ /* 0x000fe200000114eb */
[----:B------:R-:W-:Y:S02]  /*08c0*/  VIADD R21, R5, 0x20 ;  /* 0x0000002005157836 */ /* 0x000fe40000000000 */
[----:B------:R-:W-:-:S04]  /*08d0*/  IMAD.WIDE.U32 R22, R235, R6, R10 ;  /* 0x00000006eb167225 */ /* 0x000fc800078e000a */
[----:B------:R-:W-:Y:S01]  /*08e0*/  IMAD R2, R6, R2, R3 ;  /* 0x0000000206027224 */ /* 0x000fe200078e0203 */
[CC--:B------:R-:W-:Y:S02]  /*08f0*/  ISETP.GE.AND P2, PT, R21.reuse, R238.reuse, PT ;  /* 0x000000ee1500720c */ /* 0x0c0fe40003f46270 */
[----:B------:R-:W-:Y:S01]  /*0900*/  ISETP.GE.OR P4, PT, R21, R238, P3 ;  /* 0x000000ee1500720c */ /* 0x000fe20001f86670 */
[----:B------:R-:W-:Y:S01]  /*0910*/  IMAD.IADD R25, R23, 0x1, R2 ;  /* 0x0000000117197824 */ /* 0x000fe200078e0202 */
[----:B------:R-:W-:Y:S01]  /*0920*/  IADD3 R3, R5, 0x30, RZ ;  /* 0x0000003005037810 */ /* 0x000fe20007ffe0ff */
[----:B------:R-:W-:Y:S10]  /*0930*/  @P1 BRA `(.L_x_2637) ;  /* 0x0000000000241947 */ /* 0x000ff40003800000 */
[----:B------:R-:W-:Y:S01]  /*0940*/  MOV R24, R22 ;  /* 0x0000001600187202 */ /* 0x000fe20000000f00 */
[----:B------:R-:W-:-:S04]  /*0950*/  IMAD R0, R17, R5, RZ ;  /* 0x0000000511007224 */ /* 0x000fc800078e02ff */
[----:B------:R-:W-:-:S04]  /*0960*/  IMAD.WIDE.U32 R6, R16, R5, R24 ;  /* 0x0000000510067225 */ /* 0x000fc800078e0018 */
[----:B------:R-:W-:Y:S01]  /*0970*/  IMAD R0, R16, R15, R0 ;  /* 0x0000000f10007224 */ /* 0x000fe200078e0200 */
[----:B-----5:R-:W-:-:S04]  /*0980*/  LEA R10, P1, R6, R18, 0x1 ;  /* 0x00000012060a7211 */ /* 0x020fc800078208ff */
[----:B------:R-:W-:-:S04]  /*0990*/  IADD3 R7, R7, R0, RZ ;  /* 0x0000000007077210 */ /* 0x000fc80007ffe0ff */
[----:B------:R-:W-:-:S05]  /*09a0*/  LEA.HI.X R11, R6, R19, R7, 0x1, P1 ;  /* 0x00000013060b7211 */ /* 0x000fca00008f0c07 */
[----:B------:R1:W-:Y:S04]  /*09b0*/  ST.E.128 desc[UR6][R10.64], RZ ;  /* 0x000000ff0a007985 */ /* 0x0003e8000c101d06 */
[----:B------:R1:W-:Y:S02]  /*09c0*/  ST.E.128 desc[UR6][R10.64+0x80], RZ ;  /* 0x000080ff0a007985 */ /* 0x0003e4000c101d06 */
.L_x_2637:
[----:B------:R-:W-:Y:S05]  /*09d0*/  BSYNC B0 ;  /* 0x0000000000007941 */ /* 0x000fea0003800000 */
.L_x_2636:
[----:B------:R-:W-:Y:S01]  /*09e0*/  BSSY B0, `(.L_x_2638) ;  /* 0x0000013000007945 */ /* 0x000fe20003800000 */
[CC--:B------:R-:W-:Y:S01]  /*09f0*/  ISETP.GE.AND P1, PT, R3.reuse, R238.reuse, PT ;  /* 0x000000ee0300720c */ /* 0x0c0fe20003f26270 */
[----:B-1----:R-:W-:Y:S01]  /*0a00*/  @!P6 IMAD.MOV.U32 R11, RZ, RZ, 0x7f800000 ;  /* 0x7f800000ff0be424 */ /* 0x002fe200078e00ff */
[----:B------:R-:W-:Y:S01]  /*0a10*/  ISETP.GE.OR P3, PT, R3, R238, P3 ;  /* 0x000000ee0300720c */ /* 0x000fe20001f66670 */
[----:B------:R-:W-:Y:S01]  /*0a20*/  @!P4 IMAD.MOV.U32 R3, RZ, RZ, 0x7f800000 ;  /* 0x7f800000ff03c424 */ /* 0x000fe200078e00ff */
[----:B------:R-:W-:Y:S01]  /*0a30*/  @!P5 MOV R7, 0x7f800000 ;  /* 0x7f8000000007d802 */ /* 0x000fe20000000f00 */
[----:B------:R-:W-:Y:S05]  /*0a40*/  @P0 BRA `(.L_x_2639) ;  /* 0x0000000000300947 */ /* 0x000fea0003800000 */
[----:B------:R-:W-:Y:S01]  /*0a50*/  IADD3 R21, P0, R5, 0x10, RZ ;  /* 0x0000001005157810 */ /* 0x000fe20007f1e0ff */
[----:B------:R-:W-:Y:S01]  /*0a60*/  IMAD.MOV.U32 R26, RZ, RZ, R22 ;  /* 0x000000ffff1a7224 */ /* 0x000fe200078e0016 */
[----:B------:R-:W-:-:S03]  /*0a70*/  MOV R27, R25 ;  /* 0x00000019001b7202 */ /* 0x000fc60000000f00 */
[----:B------:R-:W-:Y:S02]  /*0a80*/  IMAD.X R13, RZ, RZ, R15, P0 ;  /* 0x000000ffff0d7224 */ /* 0x000fe400000e060f */
[----:B------:R-:W-:-:S04]  /*0a90*/  IMAD.WIDE.U32 R26, R16, R21, R26 ;  /* 0x00000015101a7225 */ /* 0x000fc800078e001a */
[----:B------:R-:W-:Y:S01]  /*0aa0*/  IMAD R13, R13, R16, RZ ;  /* 0x000000100d0d7224 */ /* 0x000fe200078e02ff */
[----:B-----5:R-:W-:-:S03]  /*0ab0*/  LEA R12, P0, R26, R18, 0x1 ;  /* 0x000000121a0c7211 */ /* 0x020fc600078008ff */
[----:B------:R-:W-:-:S05]  /*0ac0*/  IMAD R13, R17, R21, R13 ;  /* 0x00000015110d7224 */ /* 0x000fca00078e020d */
[----:B------:R-:W-:-:S04]  /*0ad0*/  IADD3 R13, R27, R13, RZ ;  /* 0x0000000d1b0d7210 */ /* 0x000fc80007ffe0ff */
[----:B------:R-:W-:-:S05]  /*0ae0*/  LEA.HI.X R13, R26, R19, R13, 0x1, P0 ;  /* 0x000000131a0d7211 */ /* 0x000fca00000f0c0d */
[----:B------:R1:W-:Y:S04]  /*0af0*/  ST.E.128 desc[UR6][R12.64], RZ ;  /* 0x000000ff0c007985 */ /* 0x0003e8000c101d06 */
[----:B------:R1:W-:Y:S02]  /*0b00*/  ST.E.128 desc[UR6][R12.64+0x80], RZ ;  /* 0x000080ff0c007985 */ /* 0x0003e4000c101d06 */
.L_x_2639:
[----:B------:R-:W-:Y:S05]  /*0b10*/  BSYNC B0 ;  /* 0x0000000000007941 */ /* 0x000fea0003800000 */
.L_x_2638:
[----:B------:R-:W-:Y:S04]  /*0b20*/  BSSY B0, `(.L_x_2640) ;  /* 0x000000e000007945 */ /* 0x000fe80003800000 */
[----:B------:R-:W-:Y:S05]  /*0b30*/  @P2 BRA `(.L_x_2641) ;  /* 0x0000000000302947 */ /* 0x000fea0003800000 */
[----:B------:R-:W-:Y:S01]  /*0b40*/  IADD3 R21, P0, R5, 0x20, RZ ;  /* 0x0000002005157810 */ /* 0x000fe20007f1e0ff */
[----:B------:R-:W-:Y:S01]  /*0b50*/  IMAD.MOV.U32 R26, RZ, RZ, R22 ;  /* 0x000000ffff1a7224 */ /* 0x000fe200078e0016 */
[----:B------:R-:W-:-:S03]  /*0b60*/  MOV R27, R25 ;  /* 0x00000019001b7202 */ /* 0x000fc60000000f00 */
[----:B-1----:R-:W-:Y:S02]  /*0b70*/  IMAD.X R13, RZ, RZ, R15, P0 ;  /* 0x000000ffff0d7224 */ /* 0x002fe400000e060f */
        /* <DEDUP_REMOVED lines=8> */
.L_x_2641:
[----:B------:R-:W-:Y:S05]  /*0c00*/  BSYNC B0 ;  /* 0x0000000000007941 */ /* 0x000fea0003800000 */
.L_x_2640:
[----:B------:R-:W-:Y:S04]  /*0c10*/  BSSY B0, `(.L_x_2642) ;  /* 0x000000e000007945 */ /* 0x000fe80003800000 */
[----:B------:R-:W-:Y:S05]  /*0c20*/  @P1 BRA `(.L_x_2643) ;  /* 0x0000000000301947 */ /* 0x000fea0003800000 */
[----:B------:R-:W-:Y:S01]  /*0c30*/  IADD3 R5, P0, R5, 0x30, RZ ;  /* 0x0000003005057810 */ /* 0x000fe20007f1e0ff */
[----:B-12---:R-:W-:Y:S01]  /*0c40*/  IMAD.MOV.U32 R12, RZ, RZ, R22 ;  /* 0x000000ffff0c7224 */ /* 0x006fe200078e0016 */
        /* <DEDUP_REMOVED lines=10> */
.L_x_2643:
[----:B------:R-:W-:Y:S05]  /*0cf0*/  BSYNC B0 ;  /* 0x0000000000007941 */ /* 0x000fea0003800000 */
.L_x_2642:
[----:B------:R-:W-:Y:S01]  /*0d00*/  MOV R235, 0x0 ;  /* 0x0000000000eb7802 */ /* 0x000fe20000000f00 */
[----:B------:R-:W-:Y:S04]  /*0d10*/  @!P6 ST.E desc[UR6][R8.64], R11 ;  /* 0x0000000b0800e985 */ /* 0x000fe8000c101906 */
[----:B------:R-:W-:Y:S04]  /*0d20*/  @!P5 ST.E desc[UR6][R8.64+0x40], R7 ;  /* 0x000040070800d985 */ /* 0x000fe8000c101906 */
[----:B------:R1:W-:Y:S02]  /*0d30*/  @!P4 ST.E desc[UR6][R8.64+0x80], R3 ;  /* 0x000080030800c985 */ /* 0x0003e4000c101906 */
[----:B-123-5:R-:W-:Y:S05]  /*0d40*/  @P3 RET.REL.NODEC R234 `(_ZN5flash24flash_fwd_splitkv_kernelI23Flash_fwd_kernel_traitsILi128ELi64ELi128ELi4ELb0ELb0EN7cutlass10bfloat16_tE19Flash_kernel_traitsILi128ELi64ELi128ELi4ES3_EELb1ELb0ELb0ELb0ELb1ELb0ELb0ELb1EEEvNS_16Flash_fwd_paramsE) ;  /* 0xfffffff0eaac3950 */ /* 0x02efea0003c3ffff */
[----:B------:R-:W-:Y:S02]  /*0d50*/  MOV R3, 0x7f800000 ;  /* 0x7f80000000037802 */ /* 0x000fe40000000f00 */
[----:B------:R-:W-:-:S03]  /*0d60*/  MOV R235, 0x0 ;  /* 0x0000000000eb7802 */ /* 0x000fc60000000f00 */
[----:B------:R1:W-:Y:S02]  /*0d70*/  ST.E desc[UR6][R8.64+0xc0], R3 ;  /* 0x0000c00308007985 */ /* 0x0003e4000c101906 */
[----:B-1----:R-:W-:Y:S05]  /*0d80*/  RET.REL.NODEC R234 `(_ZN5flash24flash_fwd_splitkv_kernelI23Flash_fwd_kernel_traitsILi128ELi64ELi128ELi4ELb0ELb0EN7cutlass10bfloat16_tE19Flash_kernel_traitsILi128ELi64ELi128ELi4ES3_EELb1ELb0ELb0ELb0ELb1ELb0ELb0ELb1EEEvNS_16Flash_fwd_paramsE) ;  /* 0xfffffff0ea9c7950 */ /* 0x002fea0003c3ffff */
.L_x_2635:
        /* <DEDUP_REMOVED lines=29> */
[----:B------:R-:W4:Y:S04]  /*0f60*/  LD.E.64 R16, desc[UR6][R10.64+0x50] ;  /* 0x000050060a107980 */ /* 0x000f28000c101b00 */
[----:B------:R-:W5:Y:S04]  /*0f70*/  LD.E.64 R22, desc[UR6][R10.64+0x58] ;  /* 0x000058060a167980 */ /* 0x000f68000c101b00 */
[----:B------:R-:W5:Y:S01]  /*0f80*/  LD.E.64 R134, desc[UR6][R10.64+0x40] ;  /* 0x000040060a867980 */ /* 0x000f62000c101b00 */
[----:B--2---:R-:W-:-:S04]  /*0f90*/  IABS R4, R8 ;  /* 0x0000000800047213 */ /* 0x004fc80000000000 */
[----:B------:R-:W1:Y:S08]  /*0fa0*/  I2F.RP R7, R4 ;  /* 0x0000000400077306 */ /* 0x000e700000209400 */
[----:B-1---5:R-:W1:Y:S02]  /*0fb0*/  MUFU.RCP R12, R7 ;  /* 0x00000007000c7308 */ /* 0x022e640000001000 */
[----:B-1----:R-:W-:-:S06]  /*0fc0*/  IADD3 R12, R12, 0xffffffe, RZ ;  /* 0x0ffffffe0c0c7810 */ /* 0x002fcc0007ffe0ff */
[----:B------:R-:W1:Y:S01]  /*0fd0*/  F2I.FTZ.U32.TRUNC.NTZ R13, R12 ;  /* 0x0000000c000d7305 */ /* 0x000e62000021f000 */
[----:B------:R-:W-:Y:S02]  /*0fe0*/  IABS R0, R8 ;  /* 0x0000000800007213 */ /* 0x000fe40000000000 */
[----:B-1----:R-:W-:Y:S01]  /*0ff0*/  IADD3 R5, RZ, -R13, RZ ;  /* 0x8000000dff057210 */ /* 0x002fe20007ffe0ff */
[----:B------:R-:W-:-:S04]  /*1000*/  IMAD.MOV.U32 R12, RZ, RZ, RZ ;  /* 0x000000ffff0c7224 */ /* 0x000fc800078e00ff */
[----:B------:R-:W-:-:S04]  /*1010*/  IMAD R5, R5, R4, RZ ;  /* 0x0000000405057224 */ /* 0x000fc800078e02ff */
[----:B------:R-:W-:Y:S01]  /*1020*/  IMAD.HI.U32 R5, R13, R5, R12 ;  /* 0x000000050d057227 */ /* 0x000fe200078e000c */
[----:B------:R-:W-:-:S05]  /*1030*/  IADD3 R0, RZ, -R0, RZ ;  /* 0x80000000ff007210 */ /* 0x000fca0007ffe0ff */
        /* <DEDUP_REMOVED lines=36> */
[----:B------:R-:W-:-:S05]  /*1280*/  IMAD R9, R8, R9, R3 ;  /* 0x0000000908097224 */ /* 0x000fca00078e0203 */
[----:B------:R-:W-:Y:S02]  /*1290*/  SHF.R.S32.HI R13, RZ, 0x1f, R9 ;  /* 0x0000001fff0d7819 */ /* 0x000fe40000011409 */
[----:B------:R-:W-:-:S05]  /*12a0*/  @P2 IADD3 R4, R4, 0x1, RZ ;  /* 0x0000000104042810 */ /* 0x000fca0007ffe0ff */
[----:B------:R-:W-:Y:S02]  /*12b0*/  @!P0 IADD3 R4, -R4, RZ, RZ ;  /* 0x000000ff04048210 */ /* 0x000fe40007ffe1ff */
[----:B------:R-:W-:-:S05]  /*12c0*/  @!P1 LOP3.LUT R4, RZ, R6, RZ, 0x33, !PT ;  /* 0x00000006ff049212 */ /* 0x000fca00078e33ff */
[----:B----4-:R-:W-:Y:S01]  /*12d0*/  IMAD R6, R17, R4, RZ ;  /* 0x0000000411067224 */ /* 0x010fe200078e02ff */
[----:B--2---:R-:W-:Y:S01]  /*12e0*/  SHF.R.S32.HI R0, RZ, 0x1f, R2 ;  /* 0x0000001fff007819 */ /* 0x004fe20000011402 */
[----:B------:R-:W-:-:S04]  /*12f0*/  IMAD R5, R19, R2, RZ ;  /* 0x0000000213057224 */ /* 0x000fc800078e02ff */
[C---:B------:R-:W-:Y:S02]  /*1300*/  IMAD R5, R18.reuse, R0, R5 ;  /* 0x0000000012057224 */ /* 0x040fe400078e0205 */
[----:B------:R-:W-:-:S04]  /*1310*/  IMAD.WIDE.U32 R18, R18, R2, RZ ;  /* 0x0000000212127225 */ /* 0x000fc800078e00ff */
[----:B------:R-:W-:Y:S02]  /*1320*/  IMAD.IADD R19, R19, 0x1, R5 ;  /* 0x0000000113137824 */ /* 0x000fe400078e0205 */
[----:B------:R-:W-:Y:S02]  /*1330*/  IMAD R5, R133, R9, RZ ;  /* 0x0000000985057224 */ /* 0x000fe400078e02ff */
[----:B------:R-:W-:-:S04]  /*1340*/  IMAD.WIDE.U32 R18, R9, R132, R18 ;  /* 0x0000008409127225 */ /* 0x000fc800078e0012 */
[----:B------:R-:W-:Y:S02]  /*1350*/  IMAD R5, R132, R13, R5 ;  /* 0x0000000d84057224 */ /* 0x000fe400078e0205 */
[-C--:B------:R-:W-:Y:S02]  /*1360*/  IMAD R7, R15, R2.reuse, RZ ;  /* 0x000000020f077224 */ /* 0x080fe400078e02ff */
[----:B------:R-:W-:Y:S01]  /*1370*/  IMAD.IADD R19, R19, 0x1, R5 ;  /* 0x0000000113137824 */ /* 0x000fe200078e0205 */
[----:B------:R-:W-:Y:S01]  /*1380*/  SHF.R.S32.HI R5, RZ, 0x1f, R4 ;  /* 0x0000001fff057819 */ /* 0x000fe20000011404 */
[----:B------:R-:W-:-:S04]  /*1390*/  IMAD.WIDE.U32 R20, R14, R2, RZ ;  /* 0x000000020e147225 */ /* 0x000fc800078e00ff */
[----:B------:R-:W-:Y:S02]  /*13a0*/  IMAD R7, R14, R0, R7 ;  /* 0x000000000e077224 */ /* 0x000fe400078e0207 */
[----:B------:R-:W-:Y:S02]  /*13b0*/  IMAD R6, R16, R5, R6 ;  /* 0x0000000510067224 */ /* 0x000fe400078e0206 */
[----:B------:R-:W-:Y:S01]  /*13c0*/  IMAD.WIDE.U32 R18, R4, R16, R18 ;  /* 0x0000001004127225 */ /* 0x000fe200078e0012 */
[----:B------:R-:W-:-:S03]  /*13d0*/  MOV R8, R20 ;  /* 0x0000001400087202 */ /* 0x000fc60000000f00 */
[----:B------:R-:W-:Y:S01]  /*13e0*/  IMAD.IADD R17, R21, 0x1, R7 ;  /* 0x0000000115117824 */ /* 0x000fe200078e0207 */
[----:B------:R-:W-:Y:S01]  /*13f0*/  IADD3 R7, R19, R6, RZ ;  /* 0x0000000613077210 */ /* 0x000fe20007ffe0ff */
[----:B------:R-:W-:Y:S01]  /*1400*/  IMAD.MOV.U32 R6, RZ, RZ, R18 ;  /* 0x000000ffff067224 */ /* 0x000fe200078e0012 */
[----:B------:R-:W-:Y:S05]  /*1410*/  BRA `(.L_x_2646) ;  /* 0x0000000400387947 */ /* 0x000fea0003800000 */
.L_x_2645:
        /* <DEDUP_REMOVED lines=42> */
[----:B------:R-:W-:Y:S02]  /*16c0*/  LEA R3, R55, 0xffffff80, 0x7 ;  /* 0xffffff8037037811 */ /* 0x000fe400078e38ff */
[----:B------:R-:W-:-:S02]  /*16d0*/  ISETP.GE.AND P1, PT, R0, RZ, PT ;  /* 0x000000ff0000720c */ /* 0x000fc40003f26270 */
[----:B------:R-:W-:Y:S01]  /*16e0*/  @!P0 IADD3 R2, R2, 0x1, RZ ;  /* 0x0000000102028810 */ /* 0x000fe20007ffe0ff */
[----:B------:R-:W-:Y:S01]  /*16f0*/  @!P3 IMAD R6, R135, R14, RZ ;  /* 0x0000000e8706b224 */ /* 0x000fe200078e02ff */
[----:B------:R-:W-:Y:S02]  /*1700*/  @!P3 SHF.R.S32.HI R5, RZ, 0x1f, R14 ;  /* 0x0000001fff05b819 */ /* 0x000fe4000001140e */
        /* <DEDUP_REMOVED lines=9> */
[----:B------:R-:W-:Y:S02]  /*17a0*/  @!P3 SHF.R.S32.HI R5, RZ, 0x1f, R12 ;  /* 0x0000001fff05b819 */ /* 0x000fe4000001140c */
[----:B------:R-:W-:Y:S01]  /*17b0*/  @!P1 IADD3 R2, -R2, RZ, RZ ;  /* 0x000000ff02029210 */ /* 0x000fe20007ffe1ff */
[----:B------:R-:W-:Y:S01]  /*17c0*/  IMAD R7, R13, R132, R7 ;  /* 0x000000840d077224 */ /* 0x000fe200078e0207 */
[----:B------:R-:W-:Y:S01]  /*17d0*/  @!P0 LOP3.LUT R2, RZ, R4, RZ, 0x33, !PT ;  /* 0x00000004ff028212 */ /* 0x000fe200078e33ff */
[----:B------:R-:W-:Y:S01]  /*17e0*/  @!P3 IMAD R0, R18, R5, R0 ;  /* 0x000000051200b224 */ /* 0x000fe200078e0200 */
[----:B------:R-:W-:Y:S01]  /*17f0*/  @P3 IADD3 R14, R14, R15, RZ ;  /* 0x0000000f0e0e3210 */ /* 0x000fe20007ffe0ff */
[----:B------:R-:W-:Y:S01]  /*1800*/  @!P3 IMAD.WIDE.U32 R18, R18, R12, R8 ;  /* 0x0000000c1212b225 */ /* 0x000fe200078e0008 */
[----:B------:R-:W-:-:S03]  /*1810*/  SHF.R.S32.HI R5, RZ, 0x1f, R2 ;  /* 0x0000001fff057819 */ /* 0x000fc60000011402 */
[----:B------:R-:W-:Y:S02]  /*1820*/  IMAD.IADD R7, R21, 0x1, R7 ;  /* 0x0000000115077824 */ /* 0x000fe400078e0207 */
[----:B------:R-:W-:Y:S02]  /*1830*/  IMAD.MOV.U32 R6, RZ, RZ, R20 ;  /* 0x000000ffff067224 */ /* 0x000fe400078e0014 */
[----:B------:R-:W-:Y:S02]  /*1840*/  IMAD R9, R17, R2, RZ ;  /* 0x0000000211097224 */ /* 0x000fe400078e02ff */
[-C--:B------:R-:W-:Y:S02]  /*1850*/  @P3 IMAD R4, R135, R14.reuse, RZ ;  /* 0x0000000e87043224 */ /* 0x080fe400078e02ff */
[----:B------:R-:W-:-:S04]  /*1860*/  @P3 IMAD.WIDE.U32 R14, R134, R14, RZ ;  /* 0x0000000e860e3225 */ /* 0x000fc800078e00ff */
[----:B------:R-:W-:-:S04]  /*1870*/  IMAD.WIDE.U32 R6, R16, R2, R6 ;  /* 0x0000000210067225 */ /* 0x000fc800078e0006 */
[----:B------:R-:W-:Y:S01]  /*1880*/  IMAD R9, R16, R5, R9 ;  /* 0x0000000510097224 */ /* 0x000fe200078e0209 */
[----:B------:R-:W-:Y:S01]  /*1890*/  @P3 IADD3 R17, R15, R4, RZ ;  /* 0x000000040f113210 */ /* 0x000fe20007ffe0ff */
[----:B------:R-:W-:Y:S01]  /*18a0*/  @P3 IMAD.MOV.U32 R8, RZ, RZ, R14 ;  /* 0x000000ffff083224 */ /* 0x000fe200078e000e */
[----:B------:R-:W-:Y:S01]  /*18b0*/  @!P3 IADD3 R17, R19, R0, RZ ;  /* 0x000000001311b210 */ /* 0x000fe20007ffe0ff */
[----:B------:R-:W-:Y:S01]  /*18c0*/  IMAD.IADD R7, R7, 0x1, R9 ;  /* 0x0000000107077824 */ /* 0x000fe200078e0209 */
[----:B------:R-:W-:Y:S02]  /*18d0*/  @!P3 MOV R8, R18 ;  /* 0x000000120008b202 */ /* 0x000fe40000000f00 */
[----:B------:R-:W-:Y:S02]  /*18e0*/  MOV R9, R3 ;  /* 0x0000000300097202 */ /* 0x000fe40000000f00 */
[----:B-1----:R-:W-:Y:S02]  /*18f0*/  MOV R4, R2 ;  /* 0x0000000200047202 */ /* 0x002fe40000000f00 */
.L_x_2646:
[----:B------:R-:W-:Y:S05]  /*1900*/  BSYNC B0 ;  /* 0x0000000000007941 */ /* 0x000fea0003800000 */
.L_x_2644:
[----:B------:R-:W-:Y:S01]  /*1910*/  ISETP.NE.AND P0, PT, R240, -0x1, PT ;  /* 0xfffffffff000780c */ /* 0x000fe20003f05270 */
[----:B------:R-:W2:Y:S04]  /*1920*/  LD.E.64 R190, desc[UR6][R10.64+0x30] ;  /* 0x000030060abe7980 */ /* 0x000ea8000c101b00 */
[----:B------:R-:W3:Y:S04]  /*1930*/  LD.E.64 R20, desc[UR6][R10.64+0x8] ;  /* 0x000008060a147980 */ /* 0x000ee8000c101b00 */
[----:B------:R-:W4:Y:S04]  /*1940*/  LD.E.64 R14, desc[UR6][R10.64+0x10] ;  /* 0x000010060a0e7980 */ /* 0x000f28000c101b00 */
[----:B------:R-:W3:Y:S04]  /*1950*/  @!P0 LD.E.64 R26, desc[UR6][R10.64+0x18] ;  /* 0x000018060a1a8980 */ /* 0x000ee8000c101b00 */
        /* <DEDUP_REMOVED lines=11> */
[-C--:B------:R-:W-:Y:S01]  /*1a10*/  IMAD R8, R13, R134.reuse, RZ ;  /* 0x000000860d087224 */ /* 0x080fe200078e02ff */
[----:B------:R-:W-:Y:S02]  /*1a20*/  LEA.HI R78, R2, R57, RZ, 0x4 ;  /* 0x00000039024e7211 */ /* 0x000fe400078f20ff */
[----:B------:R-:W-:Y:S01]  /*1a30*/  IADD3.X R29, R19, R17, RZ, P1, !PT ;  /* 0x00000011131d7210 */ /* 0x000fe20000ffe4ff */
[----:B------:R-:W-:Y:S01]  /*1a40*/  IMAD.SHL.U32 R13, R186, 0x40, RZ ;  /* 0x00000040ba0d7824 */ /* 0x000fe200078e00ff */
[----:B------:R-:W-:Y:S01]  /*1a50*/  LOP3.LUT R16, R78, 0xfffffff0, RZ, 0xc0, !PT ;  /* 0xfffffff04e107812 */ /* 0x000fe200078ec0ff */
[C---:B------:R-:W-:Y:S02]  /*1a60*/  IMAD R8, R9.reuse, R135, R8 ;  /* 0x0000008709087224 */ /* 0x040fe400078e0208 */
[----:B------:R-:W-:Y:S01]  /*1a70*/  IMAD.WIDE.U32 R28, R9, R134, R28 ;  /* 0x00000086091c7225 */ /* 0x000fe200078e001c */
[----:B------:R-:W-:-:S02]  /*1a80*/  LOP3.LUT R13, R13, 0x1c0, RZ, 0xc0, !PT ;  /* 0x000001c00d0d7812 */ /* 0x000fc400078ec0ff */
[----:B------:R-:W-:Y:S01]  /*1a90*/  SHF.R.S32.HI R79, RZ, 0x1f, R236 ;  /* 0x0000001fff4f7819 */ /* 0x000fe200000114ec */
[----:B------:R-:W-:Y:S01]  /*1aa0*/  IMAD.IADD R29, R29, 0x1, R8 ;  /* 0x000000011d1d7824 */ /* 0x000fe200078e0208 */
[----:B------:R-:W-:Y:S01]  /*1ab0*/  LOP3.LUT R9, R13, 0x38, R18, 0xf8, !PT ;  /* 0x000000380d097812 */ /* 0x000fe200078ef812 */
[----:B------:R-:W-:Y:S01]  /*1ac0*/  IMAD R8, R23, R4, RZ ;  /* 0x0000000417087224 */ /* 0x000fe200078e02ff */
[----:B------:R-:W-:Y:S01]  /*1ad0*/  SHF.R.U32.HI R184, RZ, 0x3, R13 ;  /* 0x00000003ffb87819 */ /* 0x000fe2000001160d */
[----:B------:R-:W-:Y:S02]  /*1ae0*/  IMAD.IADD R16, R57, 0x1, -R16 ;  /* 0x0000000139107824 */ /* 0x000fe400078e0a10 */
[----:B------:R-:W-:Y:S01]  /*1af0*/  IMAD R8, R5, R22, R8 ;  /* 0x0000001605087224 */ /* 0x000fe200078e0208 */
[----:B------:R-:W-:Y:S01]  /*1b00*/  LOP3.LUT R184, R9, R184, RZ, 0x3c, !PT ;  /* 0x000000b809b87212 */ /* 0x000fe200078e3cff */
[----:B------:R-:W-:Y:S01]  /*1b10*/  IMAD.WIDE.U32 R22, R4, R22, R28 ;  /* 0x0000001604167225 */ /* 0x000fe200078e001c */
[----:B------:R-:W-:-:S04]  /*1b20*/  SHF.R.S32.HI R13, RZ, 0x1f, R16 ;  /* 0x0000001fff0d7819 */ /* 0x000fc80000011410 */
[----:B------:R-:W-:Y:S01]  /*1b30*/  LEA.HI R72, R13, R16, RZ, 0x3 ;  /* 0x000000100d487211 */ /* 0x000fe200078f18ff */
[----:B------:R-:W-:Y:S01]  /*1b40*/  IMAD R231, R133, R186, RZ ;  /* 0x000000ba85e77224 */ /* 0x000fe200078e02ff */
[----:B------:R-:W-:Y:S02]  /*1b50*/  SHF.R.S32.HI R187, RZ, 0x1f, R186 ;  /* 0x0000001fffbb7819 */ /* 0x000fe400000114ba */
[----:B------:R-:W-:-:S03]  /*1b60*/  LOP3.LUT R77, R72, 0xfffffff8, RZ, 0xc0, !PT ;  /* 0xfffffff8484d7812 */ /* 0x000fc600078ec0ff */
[----:B------:R-:W-:Y:S01]  /*1b70*/  IMAD R231, R187, R132, R231 ;  /* 0x00000084bbe77224 */ /* 0x000fe200078e02e7 */
[----:B------:R-:W-:Y:S01]  /*1b80*/  LEA.HI R17, R2, R57, RZ, 0x6 ;  /* 0x0000003902117211 */ /* 0x000fe200078f30ff */
[----:B------:R-:W-:Y:S02]  /*1b90*/  IMAD.IADD R23, R23, 0x1, R8 ;  /* 0x0000000117177824 */ /* 0x000fe400078e0208 */
[----:B------:R-:W-:Y:S01]  /*1ba0*/  IMAD R233, R135, R186, RZ ;  /* 0x000000ba87e97224 */ /* 0x000fe200078e02ff */
[----:B------:R-:W-:Y:S01]  /*1bb0*/  SHF.L.U32 R17, R17, 0x3, RZ ;  /* 0x0000000311117819 */ /* 0x000fe200000006ff */
[----:B------:R-:W-:Y:S02]  /*1bc0*/  IMAD.IADD R77, R16, 0x1, -R77 ;  /* 0x00000001104d7824 */ /* 0x000fe400078e0a4d */
[-C--:B------:R-:W-:Y:S02]  /*1bd0*/  IMAD R233, R187, R134.reuse, R233 ;  /* 0x00000086bbe97224 */ /* 0x080fe400078e02e9 */
[----:B------:R-:W-:Y:S01]  /*1be0*/  IMAD.WIDE.U32 R22, R186, R134, R22 ;  /* 0x00000086ba167225 */ /* 0x000fe200078e0016 */
[----:B------:R-:W-:-:S02]  /*1bf0*/  LOP3.LUT R184, R184, 0xfffffe00, R17, 0xf8, !PT ;  /* 0xfffffe00b8b87812 */ /* 0x000fc400078ef811 */
[----:B------:R-:W-:Y:S01]  /*1c00*/  SHF.R.S32.HI R8, RZ, 0x1f, R235 ;  /* 0x0000001fff087819 */ /* 0x000fe200000114eb */
[----:B------:R-:W-:Y:S02]  /*1c10*/  IMAD.IADD R233, R23, 0x1, R233 ;  /* 0x0000000117e97824 */ /* 0x000fe400078e02e9 */
[----:B------:R-:W-:Y:S01]  /*1c20*/  IMAD.WIDE R188, R237, 0x40, R186 ;  /* 0x00000040edbc7825 */ /* 0x000fe200078e02ba */
[----:B------:R-:W-:Y:S02]  /*1c30*/  LEA.HI R59, R2, R57, RZ, 0x5 ;  /* 0x00000039023b7211 */ /* 0x000fe400078f28ff */
[----:B------:R-:W-:Y:S01]  /*1c40*/  MOV R56, 0x10 ;  /* 0x0000001000387802 */ /* 0x000fe20000000f00 */
[----:B------:R-:W-:Y:S01]  /*1c50*/  IMAD.MOV.U32 R54, RZ, RZ, 0x20 ;  /* 0x00000020ff367424 */ /* 0x000fe200078e00ff */
[----:B------:R-:W-:Y:S01]  /*1c60*/  LOP3.LUT R68, R59, 0xffffffe0, RZ, 0xc0, !PT ;  /* 0xffffffe03b447812 */ /* 0x000fe200078ec0ff */
[C---:B------:R-:W-:Y:S01]  /*1c70*/  IMAD.SHL.U32 R75, R132.reuse, 0x10, RZ ;  /* 0x00000010844b7824 */ /* 0x040fe200078e00ff */
[----:B------:R-:W-:-:S02]  /*1c80*/  SHF.L.U64.HI R76, R132, 0x4, R133 ;  /* 0x00000004844c7819 */ /* 0x000fc40000010285 */
[C---:B------:R-:W-:Y:S01]  /*1c90*/  SHF.L.U64.HI R74, R134.reuse, 0x4, R135 ;  /* 0x00000004864a7819 */ /* 0x040fe20000010287 */
[----:B------:R-:W-:Y:S01]  /*1ca0*/  IMAD.IADD R68, R57, 0x1, -R68 ;  /* 0x0000000139447824 */ /* 0x000fe200078e0a44 */
[----:B------:R-:W-:Y:S02]  /*1cb0*/  SHF.L.U32 R73, R134, 0x4, RZ ;  /* 0x0000000486497819 */ /* 0x000fe400000006ff */
[----:B------:R-:W-:Y:S02]  /*1cc0*/  SHF.R.S32.HI R59, RZ, 0x5, R59 ;  /* 0x00000005ff3b7819 */ /* 0x000fe4000001143b */
[----:B------:R-:W-:Y:S01]  /*1cd0*/  SHF.L.U32 R81, R71, 0x2, RZ ;  /* 0x0000000247517819 */ /* 0x000fe200000006ff */
[----:B--2---:R-:W-:-:S04]  /*1ce0*/  @P0 IMAD.WIDE.U32 R28, R190, R240, RZ ;  /* 0x000000f0be1c0225 */ /* 0x004fc800078e00ff */
[----:B------:R-:W-:Y:S02]  /*1cf0*/  @P0 IMAD R9, R191, R240, RZ ;  /* 0x000000f0bf090224 */ /* 0x000fe400078e02ff */
[----:B---3--:R-:W-:-:S04]  /*1d00*/  @!P0 IMAD R12, R27, R236, RZ ;  /* 0x000000ec1b0c8224 */ /* 0x008fc800078e02ff */
[C---:B------:R-:W-:Y:S02]  /*1d10*/  @!P0 IMAD R12, R26.reuse, R79, R12 ;  /* 0x0000004f1a0c8224 */ /* 0x040fe400078e020c */
[----:B------:R-:W-:-:S04]  /*1d20*/  @!P0 IMAD.WIDE.U32 R26, R26, R236, RZ ;  /* 0x000000ec1a1a8225 */ /* 0x000fc800078e00ff */
[----:B------:R-:W-:Y:S02]  /*1d30*/  @P0 IMAD.MOV.U32 R13, RZ, RZ, R28 ;  /* 0x000000ffff0d0224 */ /* 0x000fe400078e001c */
[----:B------:R-:W-:Y:S01]  /*1d40*/  @P0 IMAD.IADD R9, R29, 0x1, R9 ;  /* 0x000000011d090824 */ /* 0x000fe200078e0209 */
[----:B------:R-:W-:Y:S01]  /*1d50*/  @!P0 IADD3 R9, R27, R12, RZ ;  /* 0x0000000c1b098210 */ /* 0x000fe20007ffe0ff */
[----:B------:R-:W-:Y:S01]  /*1d60*/  @!P0 IMAD.MOV.U32 R13, RZ, RZ, R26 ;  /* 0x000000ffff0d8224 */ /* 0x000fe200078e001a */
[----:B------:R-:W-:-:S05]  /*1d70*/  IADD3 R6, P0, R18, R6, RZ ;  /* 0x0000000612067210 */ /* 0x000fca0007f1e0ff */
[----:B------:R-:W-:Y:S02]  /*1d80*/  IMAD.X R7, R19, 0x1, R7, P0 ;  /* 0x0000000113077824 */ /* 0x000fe400000e0607 */
[----:B------:R-:W-:-:S04]  /*1d90*/  IMAD.WIDE.U32 R6, R186, R132, R6 ;  /* 0x00000084ba067225 */ /* 0x000fc800078e0006 */
[----:B------:R-:W-:Y:S01]  /*1da0*/  IMAD.IADD R231, R7, 0x1, R231 ;  /* 0x0000000107e77824 */ /* 0x000fe200078e02e7 */
[----:B------:R-:W-:Y:S02]  /*1db0*/  SHF.R.S32.HI R7, RZ, 0x1f, R80 ;  /* 0x0000001fff077819 */ /* 0x000fe40000011450 */
[----:B------:R-:W-:Y:S02]  /*1dc0*/  IADD3 R16, P1, R18, R13, RZ ;  /* 0x0000000d12107210 */ /* 0x000fe40007f3e0ff */
[----:B------:R-:W-:-:S03]  /*1dd0*/  LEA.HI R7, R7, R80, RZ, 0x7 ;  /* 0x0000005007077211 */ /* 0x000fc600078f38ff */
[----:B------:R-:W-:Y:S01]  /*1de0*/  IMAD.X R17, R19, 0x1, R9, P1 ;  /* 0x0000000113117824 */ /* 0x000fe200008e0609 */
[----:B------:R-:W-:Y:S02]  /*1df0*/  SHF.R.S32.HI R112, RZ, 0x7, R7 ;  /* 0x00000007ff707819 */ /* 0x000fe40000011407 */
[----:B------:R-:W-:Y:S01]  /*1e00*/  LEA R230, P1, R6, R20, 0x1 ;  /* 0x0000001406e67211 */ /* 0x000fe200078208ff */
[----:B----4-:R-:W-:Y:S01]  /*1e10*/  IMAD R13, R25, R235, RZ ;  /* 0x000000eb190d7224 */ /* 0x010fe200078e02ff */
[----:B------:R-:W-:Y:S02]  /*1e20*/  LEA R232, P0, R22, R14, 0x1 ;  /* 0x0000000e16e87211 */ /* 0x000fe400078008ff */
[----:B------:R-:W-:Y:S02]  /*1e30*/  VIMNMX R112, RZ, R112, !PT ;  /* 0x00000070ff707248 */ /* 0x000fe40007fe0100 */
[----:B------:R-:W-:Y:S01]  /*1e40*/  LEA.HI.X R231, R6, R21, R231, 0x1, P1 ;  /* 0x0000001506e77211 */ /* 0x000fe200008f0ce7 */
[----:B------:R-:W-:Y:S01]  /*1e50*/  IMAD R8, R24, R8, R13 ;  /* 0x0000000818087224 */ /* 0x000fe200078e020d */
[----:B------:R-:W-:-:S02]  /*1e60*/  LEA.HI.X R233, R22, R15, R233, 0x1, P0 ;  /* 0x0000000f16e97211 */ /* 0x000fc400000f0ce9 */
[----:B------:R-:W-:Y:S01]  /*1e70*/  R2P PR, R77, 0x6 ;  /* 0x000000064d007804 */ /* 0x000fe20000000000 */
[----:B------:R-:W-:Y:S01]  /*1e80*/  IMAD.WIDE.U32 R24, R235, R24, R16 ;  /* 0x00000018eb187225 */ /* 0x000fe200078e0010 */
[----:B------:R-:W-:-:S03]  /*1e90*/  ISETP.GT.AND P0, PT, R55, R112, PT ;  /* 0x000000703700720c */ /* 0x000fc60003f04270 */
[----:B------:R-:W-:Y:S01]  /*1ea0*/  IMAD R185, R189, R190, RZ ;  /* 0x000000bebdb97224 */ /* 0x000fe200078e02ff */
[----:B------:R-:W-:Y:S01]  /*1eb0*/  IADD3 R9, R25, R8, RZ ;  /* 0x0000000819097210 */ /* 0x000fe20007ffe0ff */
[----:B------:R-:W-:Y:S02]  /*1ec0*/  IMAD.MOV.U32 R8, RZ, RZ, R24 ;  /* 0x000000ffff087224 */ /* 0x000fe400078e0018 */
[C---:B------:R-:W-:Y:S02]  /*1ed0*/  IMAD R185, R188.reuse, R191, R185 ;  /* 0x000000bfbcb97224 */ /* 0x040fe400078e02b9 */
[----:B------:R-:W-:Y:S01]  /*1ee0*/  IMAD.WIDE.U32 R188, R188, R190, R8 ;  /* 0x000000bebcbc7225 */ /* 0x000fe200078e0008 */
[----:B------:R-:W-:Y:S02]  /*1ef0*/  SEL R56, R56, 0xfffffff0, !P1 ;  /* 0xfffffff038387807 */ /* 0x000fe40004800000 */
[----:B------:R-:W-:Y:S01]  /*1f00*/  SEL R54, R54, 0xffffffe0, !P2 ;  /* 0xffffffe036367807 */ /* 0x000fe20005000000 */
[----:B------:R-:W-:-:S02]  /*1f10*/  @!P4 IMAD.MOV.U32 R0, RZ, RZ, RZ ;  /* 0x000000ffff00c224 */ /* 0x000fc400078e00ff */
[----:B------:R-:W-:Y:S01]  /*1f20*/  IMAD.IADD R185, R189, 0x1, R185 ;  /* 0x00000001bdb97824 */ /* 0x000fe200078e02b9 */
[----:B-1----:R-:W-:Y:S06]  /*1f30*/  @!P0 BRA `(.L_x_2647) ;  /* 0x000000b400988947 */ /* 0x002fec0003800000 */
        /* <DEDUP_REMOVED lines=11> */
[--C-:B------:R-:W-:Y:S01]  /*1ff0*/  SHF.R.S32.HI R7, RZ, 0x1f, R3.reuse ;  /* 0x0000001fff077819 */ /* 0x100fe20000011403 */
[----:B-----5:R-:W-:Y:S01]  /*2000*/  IMAD.IADD R0, R0, 0x1, R3 ;  /* 0x0000000100007824 */ /* 0x020fe200078e0203 */
[----:B------:R-:W-:Y:S01]  /*2010*/  IADD3 R100, P5, P4, R75, R75, R75 ;  /* 0x0000004b4b647210 */ /* 0x000fe20007cbe04b */
[----:B------:R-:W-:Y:S01]  /*2020*/  IMAD.WIDE.U32 R200, R134, 0x60, RZ ;  /* 0x0000006086c87825 */ /* 0x000fe200078e00ff */
[----:B------:R-:W-:-:S02]  /*2030*/  SHF.L.U32 R109, R132, 0x5, RZ ;  /* 0x00000005846d7819 */ /* 0x000fc400000006ff */
[----:B------:R-:W-:Y:S01]  /*2040*/  IADD3.X R99, R76, R76, R76, P5, P4 ;  /* 0x0000004c4c637210 */ /* 0x000fe20002fe844c */
[C---:B------:R-:W-:Y:S01]  /*2050*/  IMAD.WIDE.U32 R196, R134.reuse, 0xc0, RZ ;  /* 0x000000c086c47825 */ /* 0x040fe200078e00ff */
[C-C-:B------:R-:W-:Y:S02]  /*2060*/  SHF.L.U64.HI R92, R134.reuse, 0x5, R135.reuse ;  /* 0x00000005865c7819 */ /* 0x140fe40000010287 */
[C---:B------:R-:W-:Y:S01]  /*2070*/  SHF.L.U64.HI R89, R134.reuse, 0x6, R135 ;  /* 0x0000000686597819 */ /* 0x040fe20000010287 */
[----:B------:R-:W-:Y:S01]  /*2080*/  IMAD.SHL.U32 R91, R134, 0x20, RZ ;  /* 0x00000020865b7824 */ /* 0x000fe200078e00ff */
[----:B------:R-:W-:Y:S01]  /*2090*/  SHF.L.U64.HI R110, R132, 0x5, R133 ;  /* 0x00000005846e7819 */ /* 0x000fe20000010285 */
[----:B------:R-:W-:Y:S01]  /*20a0*/  IMAD.SHL.U32 R88, R134, 0x40, RZ ;  /* 0x0000004086587824 */ /* 0x000fe200078e00ff */
[----:B------:R-:W-:Y:S01]  /*20b0*/  IADD3 R82, R186, 0x30, RZ ;  /* 0x00000030ba527810 */ /* 0x000fe20007ffe0ff */
[----:B------:R-:W-:Y:S01]  /*20c0*/  IMAD R87, R135, 0xa0, RZ ;  /* 0x000000a087577824 */ /* 0x000fe200078e02ff */
[----:B------:R-:W-:Y:S01]  /*20d0*/  SHF.L.U64.HI R92, R91, 0x1, R92 ;  /* 0x000000015b5c7819 */ /* 0x000fe2000001025c */
[----:B------:R-:W-:Y:S01]  /*20e0*/  IMAD.WIDE.U32 R198, R134, 0xa0, RZ ;  /* 0x000000a086c67825 */ /* 0x000fe200078e00ff */
[----:B------:R-:W-:-:S02]  /*20f0*/  SHF.L.U64.HI R89, R88, 0x1, R89 ;  /* 0x0000000158597819 */ /* 0x000fc40000010259 */
[----:B------:R-:W-:Y:S01]  /*2100*/  IADD3 R180, R186, 0x60, RZ ;  /* 0x00000060bab47810 */ /* 0x000fe20007ffe0ff */
[----:B------:R-:W-:Y:S01]  /*2110*/  IMAD R85, R135, 0xe0, RZ ;  /* 0x000000e087557824 */ /* 0x000fe200078e02ff */
[----:B------:R-:W-:Y:S01]  /*2120*/  SHF.L.U64.HI R106, R132, 0x6, R133 ;  /* 0x00000006846a7819 */ /* 0x000fe20000010285 */
[----:B------:R-:W-:Y:S01]  /*2130*/  IMAD.WIDE.U32 R194, R134, 0xe0, RZ ;  /* 0x000000e086c27825 */ /* 0x000fe200078e00ff */
[----:B------:R-:W-:Y:S02]  /*2140*/  SHF.L.U32 R105, R132, 0x6, RZ ;  /* 0x0000000684697819 */ /* 0x000fe400000006ff */
[----:B------:R-:W-:Y:S01]  /*2150*/  MOV R149, R231 ;  /* 0x000000e700957202 */ /* 0x000fe20000000f00 */
[C---:B------:R-:W-:Y:S01]  /*2160*/  VIADD R84, R186.reuse, 0x10 ;  /* 0x00000010ba547836 */ /* 0x040fe20000000000 */
[----:B------:R-:W-:Y:S01]  /*2170*/  SHF.L.U32 R91, R91, 0x1, RZ ;  /* 0x000000015b5b7819 */ /* 0x000fe200000006ff */
[C---:B------:R-:W-:Y:S01]  /*2180*/  VIADD R83, R186.reuse, 0x20 ;  /* 0x00000020ba537836 */ /* 0x040fe20000000000 */
[----:B------:R-:W-:Y:S01]  /*2190*/  IADD3 R87, R199, R87, RZ ;  /* 0x00000057c7577210 */ /* 0x000fe20007ffe0ff */
[----:B------:R-:W-:-:S02]  /*21a0*/  VIADD R182, R186, 0x40 ;  /* 0x00000040bab67836 */ /* 0x000fc40000000000 */
[C---:B------:R-:W-:Y:S02]  /*21b0*/  VIADD R181, R186.reuse, 0x50 ;  /* 0x00000050bab57836 */ /* 0x040fe40000000000 */
[----:B------:R-:W-:Y:S02]  /*21c0*/  VIADD R178, R186, 0x70 ;  /* 0x00000070bab27836 */ /* 0x000fe40000000000 */
[----:B------:R-:W-:Y:S02]  /*21d0*/  IMAD.MOV.U32 R148, RZ, RZ, R230 ;  /* 0x000000ffff947224 */ /* 0x000fe400078e00e6 */
[----:B------:R-:W-:Y:S02]  /*21e0*/  IMAD.MOV.U32 R150, RZ, RZ, R232 ;  /* 0x000000ffff967224 */ /* 0x000fe400078e00e8 */
[----:B------:R-:W-:Y:S02]  /*21f0*/  IMAD.MOV.U32 R151, RZ, RZ, R233 ;  /* 0x000000ffff977224 */ /* 0x000fe400078e00e9 */
[----:B------:R-:W-:-:S02]  /*2200*/  IMAD.SHL.U32 R88, R88, 0x2, RZ ;  /* 0x0000000258587824 */ /* 0x000fc400078e00ff */
[----:B------:R-:W-:Y:S02]  /*2210*/  IMAD.IADD R85, R195, 0x1, R85 ;  /* 0x00000001c3557824 */ /* 0x000fe400078e0255 */
[C---:B--2---:R-:W-:Y:S01]  /*2220*/  IMAD.SHL.U32 R114, R218.reuse, 0x10, RZ ;  /* 0x00000010da727824 */ /* 0x044fe200078e00ff */
[C-C-:B------:R-:W-:Y:S01]  /*2230*/  SHF.L.U64.HI R111, R218.reuse, 0x4, R219.reuse ;  /* 0x00000004da6f7819 */ /* 0x140fe200000102db */
[C---:B------:R-:W-:Y:S01]  /*2240*/  IMAD.SHL.U32 R116, R218.reuse, 0x20, RZ ;  /* 0x00000020da747824 */ /* 0x040fe200078e00ff */
[--C-:B------:R-:W-:Y:S01]  /*2250*/  SHF.L.U64.HI R113, R218, 0x5, R219.reuse ;  /* 0x00000005da717819 */ /* 0x100fe200000102db */
[----:B---3--:R-:W-:Y:S01]  /*2260*/  IMAD R2, R31, R236, RZ ;  /* 0x000000ec1f027224 */ /* 0x008fe200078e02ff */
[----:B------:R-:W-:Y:S01]  /*2270*/  IADD3 R217, P3, P2, R114, R114, R114 ;  /* 0x0000007272d97210 */ /* 0x000fe20007a7e072 */
[----:B------:R-:W-:Y:S01]  /*2280*/  IMAD R120, R219, 0x30, RZ ;  /* 0x00000030db787824 */ /* 0x000fe200078e02ff */
[----:B------:R-:W-:Y:S01]  /*2290*/  SHF.L.U64.HI R115, R218, 0x6, R219 ;  /* 0x00000006da737819 */ /* 0x000fe200000102db */
[----:B------:R-:W-:Y:S01]  /*22a0*/  IMAD R2, R30, R79, R2 ;  /* 0x0000004f1e027224 */ /* 0x000fe200078e0202 */
[----:B------:R-:W-:Y:S01]  /*22b0*/  IADD3 R216, P1, P0, -R116, 0x40, R217 ;  /* 0x0000004074d87810 */ /* 0x000fe2000783e1d9 */
[----:B------:R-:W-:Y:S01]  /*22c0*/  IMAD.WIDE.U32 R30, R236, R30, R18 ;  /* 0x0000001eec1e7225 */ /* 0x000fe200078e0012 */
[----:B------:R-:W-:-:S02]  /*22d0*/  IADD3.X R12, R111, R111, R111, P3, P2 ;  /* 0x0000006f6f0c7210 */ /* 0x000fc40001fe446f */
[----:B----4-:R-:W-:Y:S01]  /*22e0*/  SHF.L.U64.HI R126, R202, 0x5, R203 ;  /* 0x00000005ca7e7819 */ /* 0x010fe200000102cb */
[----:B------:R-:W-:Y:S01]  /*22f0*/  IMAD R13, R203, R3, RZ ;  /* 0x00000003cb0d7224 */ /* 0x000fe200078e02ff */
[----:B------:R-:W-:Y:S01]  /*2300*/  IADD3.X R217, ~R113, RZ, R12, P1, P0 ;  /* 0x000000ff71d97210 */ /* 0x000fe20000fe050c */
[----:B------:R-:W-:Y:S01]  /*2310*/  IMAD R12, R27, R236, RZ ;  /* 0x000000ec1b0c7224 */ /* 0x000fe200078e02ff */
[----:B------:R-:W-:Y:S01]  /*2320*/  IADD3 R31, R31, R2, RZ ;  /* 0x000000021f1f7210 */ /* 0x000fe20007ffe0ff */
[----:B------:R-:W-:Y:S01]  /*2330*/  IMAD.WIDE.U32 R28, R236, R26, R18 ;  /* 0x0000001aec1c7225 */ /* 0x000fe200078e0012 */
[C---:B------:R-:W-:Y:S02]  /*2340*/  SHF.L.U64.HI R129, R202.reuse, 0x6, R203 ;  /* 0x00000006ca817819 */ /* 0x040fe400000102cb */
[----:B------:R-:W-:Y:S01]  /*2350*/  SHF.L.U32 R130, R202, 0x6, RZ ;  /* 0x00000006ca827819 */ /* 0x000fe200000006ff */
[----:B------:R-:W-:Y:S01]  /*2360*/  IMAD.WIDE.U32 R32, R218, 0x30, R216 ;  /* 0x00000030da207825 */ /* 0x000fe200078e00d8 */
[----:B------:R-:W-:-:S03]  /*2370*/  LEA.HI R169, R6, R6, RZ, 0x1 ;  /* 0x0000000606a97211 */ /* 0x000fc600078f08ff */
[----:B------:R-:W-:Y:S01]  /*2380*/  IMAD R13, R202, R7, R13 ;  /* 0x00000007ca0d7224 */ /* 0x000fe200078e020d */
[----:B------:R-:W-:Y:S01]  /*2390*/  IADD3 R214, P0, -R116, R32, RZ ;  /* 0x0000002074d67210 */ /* 0x000fe20007f1e1ff */
[----:B------:R-:W-:Y:S01]  /*23a0*/  IMAD.WIDE.U32 R30, R202, R3, R30 ;  /* 0x00000003ca1e7225 */ /* 0x000fe200078e001e */
[----:B------:R-:W-:Y:S02]  /*23b0*/  SHF.R.S32.HI R169, RZ, 0x1, R169 ;  /* 0x00000001ffa97819 */ /* 0x000fe400000114a9 */
[----:B------:R-:W-:Y:S01]  /*23c0*/  IADD3.X R215, ~R113, R33, R120, P0, !PT ;  /* 0x0000002171d77210 */ /* 0x000fe200007fe578 */
[----:B------:R-:W-:Y:S01]  /*23d0*/  IMAD R12, R26, R79, R12 ;  /* 0x0000004f1a0c7224 */ /* 0x000fe200078e020c */
[----:B------:R-:W-:Y:S01]  /*23e0*/  MOV R26, R30 ;  /* 0x0000001e001a7202 */ /* 0x000fe20000000f00 */
[----:B------:R-:W-:Y:S01]  /*23f0*/  IMAD.IADD R27, R31, 0x1, R13 ;  /* 0x000000011f1b7824 */ /* 0x000fe200078e020d */
[----:B------:R-:W-:Y:S01]  /*2400*/  SHF.L.U32 R179, R169, 0x5, RZ ;  /* 0x00000005a9b37819 */ /* 0x000fe200000006ff */
[----:B------:R-:W-:Y:S01]  /*2410*/  IMAD.IADD R29, R29, 0x1, R12 ;  /* 0x000000011d1d7824 */ /* 0x000fe200078e020c */
[----:B------:R-:W-:Y:S01]  /*2420*/  SHF.L.U64.HI R129, R130, 0x1, R129 ;  /* 0x0000000182817819 */ /* 0x000fe20000010281 */
[----:B------:R-:W-:Y:S01]  /*2430*/  IMAD.WIDE.U32 R12, R218, 0x30, R214 ;  /* 0x00000030da0c7825 */ /* 0x000fe200078e00d6 */
[----:B------:R-:W-:-:S02]  /*2440*/  SHF.L.U32 R130, R130, 0x1, RZ ;  /* 0x0000000182827819 */ /* 0x000fc400000006ff */
[----:B------:R-:W-:Y:S01]  /*2450*/  SHF.R.S32.HI R164, RZ, 0x1f, R179 ;  /* 0x0000001fffa47819 */ /* 0x000fe200000114b3 */
[-C--:B------:R-:W-:Y:S01]  /*2460*/  IMAD R2, R219, R3.reuse, RZ ;  /* 0x00000003db027224 */ /* 0x080fe200078e02ff */
[----:B------:R-:W-:Y:S01]  /*2470*/  IADD3 R212, P0, -R116, R12, RZ ;  /* 0x0000000c74d47210 */ /* 0x000fe20007f1e1ff */
[----:B------:R-:W-:-:S03]  /*2480*/  IMAD.WIDE.U32 R28, R218, R3, R28 ;  /* 0x00000003da1c7225 */ /* 0x000fc600078e001c */
[----:B------:R-:W-:Y:S01]  /*2490*/  IADD3.X R213, ~R113, R120, R13, P0, !PT ;  /* 0x0000007871d57210 */ /* 0x000fe200007fe50d */
[----:B------:R-:W-:Y:S01]  /*24a0*/  IMAD R2, R218, R7, R2 ;  /* 0x00000007da027224 */ /* 0x000fe200078e0202 */
[----:B------:R-:W-:Y:S01]  /*24b0*/  SHF.R.S32.HI R7, RZ, 0x1f, R80 ;  /* 0x0000001fff077819 */ /* 0x000fe20000011450 */
[----:B------:R-:W-:Y:S01]  /*24c0*/  IMAD R12, R25, R4, RZ ;  /* 0x00000004190c7224 */ /* 0x000fe200078e02ff */
[----:B------:R-:W-:Y:S01]  /*24d0*/  IADD3 R3, P0, -R80, R186, RZ ;  /* 0x000000ba50037210 */ /* 0x000fe20007f1e1ff */
[----:B------:R-:W-:Y:S02]  /*24e0*/  IMAD.IADD R29, R29, 0x1, R2 ;  /* 0x000000011d1d7824 */ /* 0x000fe400078e0202 */
[-C--:B------:R-:W-:Y:S01]  /*24f0*/  IMAD R2, R23, R4.reuse, RZ ;  /* 0x0000000417027224 */ /* 0x080fe200078e02ff */
[----:B------:R-:W-:Y:S01]  /*2500*/  IADD3.X R7, R187, ~R7, RZ, P0, !PT ;  /* 0x80000007bb077210 */ /* 0x000fe200007fe4ff */
[C---:B------:R-:W-:Y:S02]  /*2510*/  IMAD R12, R24.reuse, R5, R12 ;  /* 0x00000005180c7224 */ /* 0x040fe400078e020c */
[----:B------:R-:W-:-:S04]  /*2520*/  IMAD.WIDE.U32 R24, R24, R4, R26 ;  /* 0x0000000418187225 */ /* 0x000fc800078e001a */
[C---:B------:R-:W-:Y:S02]  /*2530*/  IMAD R2, R22.reuse, R5, R2 ;  /* 0x0000000516027224 */ /* 0x040fe400078e0202 */
[----:B------:R-:W-:-:S04]  /*2540*/  IMAD.WIDE.U32 R22, R22, R4, R28 ;  /* 0x0000000416167225 */ /* 0x000fc800078e001c */
[----:B------:R-:W-:Y:S01]  /*2550*/  IMAD.WIDE.U32 R26, R218, 0x30, R212 ;  /* 0x00000030da1a7825 */ /* 0x000fe200078e00d4 */
[----:B------:R-:W-:-:S03]  /*2560*/  IADD3 R23, R23, R2, RZ ;  /* 0x0000000217177210 */ /* 0x000fc60007ffe0ff */
[----:B------:R-:W-:Y:S01]  /*2570*/  IMAD.IADD R13, R25, 0x1, R12 ;  /* 0x00000001190d7824 */ /* 0x000fe200078e020c */
[----:B------:R-:W-:Y:S01]  /*2580*/  IADD3 R210, P0, -R116, R26, RZ ;  /* 0x0000001a74d27210 */ /* 0x000fe20007f1e1ff */
[----:B------:R-:W-:Y:S02]  /*2590*/  IMAD R4, R7, R202, RZ ;  /* 0x000000ca07047224 */ /* 0x000fe400078e02ff */
[----:B------:R-:W-:Y:S01]  /*25a0*/  IMAD.MOV.U32 R12, RZ, RZ, R24 ;  /* 0x000000ffff0c7224 */ /* 0x000fe200078e0018 */
[----:B------:R-:W-:Y:S01]  /*25b0*/  IADD3.X R211, ~R113, R120, R27, P0, !PT ;  /* 0x0000007871d37210 */ /* 0x000fe200007fe51b */
[-C--:B------:R-:W-:Y:S02]  /*25c0*/  IMAD R2, R203, R3.reuse, R4 ;  /* 0x00000003cb027224 */ /* 0x080fe400078e0204 */
[----:B------:R-:W-:-:S04]  /*25d0*/  IMAD.WIDE.U32 R4, R202, R3, R12 ;  /* 0x00000003ca047225 */ /* 0x000fc800078e000c */
[----:B------:R-:W-:Y:S01]  /*25e0*/  IMAD.IADD R2, R5, 0x1, R2 ;  /* 0x0000000105027824 */ /* 0x000fe200078e0202 */
[----:B------:R-:W-:Y:S01]  /*25f0*/  LEA R140, P0, R4, R20, 0x1 ;  /* 0x00000014048c7211 */ /* 0x000fe200078008ff */
[----:B------:R-:W-:Y:S02]  /*2600*/  IMAD R139, R7, R218, RZ ;  /* 0x000000da078b7224 */ /* 0x000fe400078e02ff */
[----:B------:R-:W-:Y:S01]  /*2610*/  IMAD R6, R186, R169, R81 ;  /* 0x000000a9ba067224 */ /* 0x000fe200078e0251 */
[----:B------:R-:W-:Y:S01]  /*2620*/  LEA.HI.X R138, R4, R21, R2, 0x1, P0 ;  /* 0x00000015048a7211 */ /* 0x000fe200000f0c02 */
[-C--:B------:R-:W-:Y:S02]  /*2630*/  IMAD R139, R219, R3.reuse, R139 ;  /* 0x00000003db8b7224 */ /* 0x080fe400078e028b */
[----:B------:R-:W-:-:S04]  /*2640*/  IMAD.WIDE.U32 R12, R218, R3, R22 ;  /* 0x00000003da0c7225 */ /* 0x000fc800078e0016 */
[----:B------:R-:W-:Y:S01]  /*2650*/  IMAD R3, R169, R0, RZ ;  /* 0x00000000a9037224 */ /* 0x000fe200078e02ff */
[----:B------:R-:W-:Y:S01]  /*2660*/  IADD3 R139, R13, R139, RZ ;  /* 0x0000008b0d8b7210 */ /* 0x000fe20007ffe0ff */
[----:B------:R-:W-:Y:S01]  /*2670*/  IMAD.IADD R4, R81, 0x1, R6 ;  /* 0x0000000151047824 */ /* 0x000fe200078e0206 */
[----:B------:R-:W-:Y:S01]  /*2680*/  LEA R142, P0, R12, R8, 0x1 ;  /* 0x000000080c8e7211 */ /* 0x000fe200078008ff */
[----:B------:R-:W-:Y:S01]  /*2690*/  IMAD.WIDE.U32 R22, R218, 0x30, R210 ;  /* 0x00000030da167825 */ /* 0x000fe200078e00d2 */
[----:B------:R-:W-:Y:S02]  /*26a0*/  SHF.R.S32.HI R147, RZ, 0x1f, R3 ;  /* 0x0000001fff937819 */ /* 0x000fe40000011403 */
[----:B------:R-:W-:Y:S01]  /*26b0*/  IADD3 R0, P2, R3, R4, RZ ;  /* 0x0000000403007210 */ /* 0x000fe20007f5e0ff */
[----:B------:R-:W-:Y:S01]  /*26c0*/  IMAD.SHL.U32 R183, R169, 0x10, RZ ;  /* 0x00000010a9b77824 */ /* 0x000fe200078e00ff */
[----:B------:R-:W-:Y:S01]  /*26d0*/  IADD3 R2, P3, R3, R6, RZ ;  /* 0x0000000603027210 */ /* 0x000fe20007f7e0ff */
[C---:B------:R-:W-:Y:S01]  /*26e0*/  IMAD R5, R135.reuse, 0x60, RZ ;  /* 0x0000006087057824 */ /* 0x040fe200078e02ff */
[----:B------:R-:W-:Y:S01]  /*26f0*/  LEA.HI.X R139, R12, R9, R139, 0x1, P0 ;  /* 0x000000090c8b7211 */ /* 0x000fe200000f0c8b */
[----:B------:R-:W-:Y:S01]  /*2700*/  IMAD.SHL.U32 R146, R0, 0x2, RZ ;  /* 0x0000000200927824 */ /* 0x000fe200078e00ff */
[-C--:B------:R-:W-:Y:S01]  /*2710*/  LEA.HI.X.SX32 R9, R6, R147.reuse, 0x1, P3 ;  /* 0x0000009306097211 */ /* 0x080fe200018f0eff */
[----:B------:R-:W-:Y:S01]  /*2720*/  IMAD.SHL.U32 R12, R2, 0x2, RZ ;  /* 0x00000002020c7824 */ /* 0x000fe200078e00ff */
[----:B------:R-:W-:Y:S01]  /*2730*/  LEA.HI.X.SX32 R147, R4, R147, 0x1, P2 ;  /* 0x0000009304937211 */ /* 0x000fe200010f0eff */
[----:B------:R-:W-:Y:S01]  /*2740*/  IMAD R3, R135, 0xc0, RZ ;  /* 0x000000c087037824 */ /* 0x000fe200078e02ff */
[----:B------:R-:W-:Y:S01]  /*2750*/  IADD3 R117, P1, -R116, R22, RZ ;  /* 0x0000001674757210 */ /* 0x000fe20007f3e1ff */
[----:B------:R-:W-:Y:S01]  /*2760*/  IMAD.IADD R90, R201, 0x1, R5 ;  /* 0x00000001c95a7824 */ /* 0x000fe200078e0205 */
[----:B------:R-:W-:Y:S01]  /*2770*/  SHF.L.U64.HI R147, R0, 0x1, R147 ;  /* 0x0000000100937819 */ /* 0x000fe20000010293 */
[----:B------:R-:W-:Y:S01]  /*2780*/  IMAD.IADD R86, R197, 0x1, R3 ;  /* 0x00000001c5567824 */ /* 0x000fe200078e0203 */
[----:B------:R-:W-:Y:S01]  /*2790*/  IADD3 R144, P3, R16, R146, RZ ;  /* 0x0000009210907210 */ /* 0x000fe20007f7e0ff */
[C---:B------:R-:W-:Y:S01]  /*27a0*/  IMAD.SHL.U32 R125, R202.reuse, 0x10, RZ ;  /* 0x00000010ca7d7824 */ /* 0x040fe200078e00ff */
[----:B------:R-:W-:Y:S01]  /*27b0*/  IADD3.X R120, ~R113, R120, R23, P1, !PT ;  /* 0x0000007871787210 */ /* 0x000fe20000ffe517 */
[----:B------:R-:W-:Y:S01]  /*27c0*/  IMAD.SHL.U32 R127, R202, 0x20, RZ ;  /* 0x00000020ca7f7824 */ /* 0x000fe200078e00ff */
[----:B------:R-:W-:Y:S01]  /*27d0*/  IADD3 R58, P1, R16, R12, RZ ;  /* 0x0000000c103a7210 */ /* 0x000fe20007f3e0ff */
[----:B------:R-:W-:Y:S01]  /*27e0*/  IMAD.X R145, R17, 0x1, R147, P3 ;  /* 0x0000000111917824 */ /* 0x000fe200018e0693 */
[----:B------:R-:W-:Y:S01]  /*27f0*/  IADD3 R146, P2, R14, R146, RZ ;  /* 0x000000920e927210 */ /* 0x000fe20007f5e0ff */
[C---:B------:R-:W-:Y:S01]  /*2800*/  IMAD R177, R169.reuse, 0x30, RZ ;  /* 0x00000030a9b17824 */ /* 0x040fe200078e02ff */
[----:B------:R-:W-:Y:S01]  /*2810*/  SHF.L.U64.HI R9, R2, 0x1, R9 ;  /* 0x0000000102097819 */ /* 0x000fe20000010209 */
[C---:B------:R-:W-:Y:S01]  /*2820*/  IMAD.SHL.U32 R175, R169.reuse, 0x40, RZ ;  /* 0x00000040a9af7824 */ /* 0x040fe200078e00ff */
[----:B------:R-:W-:Y:S01]  /*2830*/  IADD3 R12, P0, R14, R12, RZ ;  /* 0x0000000c0e0c7210 */ /* 0x000fe20007f1e0ff */
[----:B------:R-:W-:Y:S01]  /*2840*/  IMAD R173, R169, 0x50, RZ ;  /* 0x00000050a9ad7824 */ /* 0x000fe200078e02ff */
[----:B------:R-:W-:Y:S01]  /*2850*/  IADD3 R176, R183, 0x40, RZ ;  /* 0x00000040b7b07810 */ /* 0x000fe20007ffe0ff */
[----:B------:R-:W-:Y:S01]  /*2860*/  IMAD R171, R169, 0x60, RZ ;  /* 0x00000060a9ab7824 */ /* 0x000fe200078e02ff */
[----:B------:R-:W-:Y:S01]  /*2870*/  IADD3.X R147, R15, R147, RZ, P2, !PT ;  /* 0x000000930f937210 */ /* 0x000fe200017fe4ff */
[----:B------:R-:W-:Y:S01]  /*2880*/  IMAD R5, R203, 0x60, RZ ;  /* 0x00000060cb057824 */ /* 0x000fe200078e02ff */
[----:B------:R-:W-:Y:S01]  /*2890*/  IADD3.X R53, R17, R9, RZ, P1, !PT ;  /* 0x0000000911357210 */ /* 0x000fe20000ffe4ff */
[----:B------:R-:W-:Y:S01]  /*28a0*/  IMAD.X R9, R15, 0x1, R9, P0 ;  /* 0x000000010f097824 */ /* 0x000fe200000e0609 */
[C---:B------:R-:W-:Y:S01]  /*28b0*/  IADD3 R102, P2, R100.reuse, 0x40, RZ ;  /* 0x0000004064667810 */ /* 0x040fe20007f5e0ff */
[----:B------:R-:W-:Y:S01]  /*28c0*/  IMAD R131, R203, 0xa0, RZ ;  /* 0x000000a0cb837824 */ /* 0x000fe200078e02ff */
[----:B------:R-:W-:Y:S01]  /*28d0*/  IADD3 R174, R183, R176, RZ ;  /* 0x000000b0b7ae7210 */ /* 0x000fe20007ffe0ff */
[----:B------:R-:W-:Y:S01]  /*28e0*/  IMAD R3, R203, 0xc0, RZ ;  /* 0x000000c0cb037824 */ /* 0x000fe200078e02ff */
[----:B------:R-:W-:Y:S01]  /*28f0*/  IADD3 R100, P1, P0, R100, 0x40, R75 ;  /* 0x0000004064647810 */ /* 0x000fe2000783e04b */
[----:B------:R-:W-:Y:S01]  /*2900*/  IMAD.X R101, RZ, RZ, R99, P2 ;  /* 0x000000ffff657224 */ /* 0x000fe200010e0663 */
[----:B------:R-:W-:Y:S01]  /*2910*/  IADD3 R108, P3, R75, 0x40, RZ ;  /* 0x000000404b6c7810 */ /* 0x000fe20007f7e0ff */
[----:B------:R-:W-:Y:S01]  /*2920*/  IMAD.IADD R172, R183, 0x1, R174 ;  /* 0x00000001b7ac7824 */ /* 0x000fe200078e02ae */
[----:B------:R-:W-:Y:S01]  /*2930*/  IADD3.X R99, R99, RZ, R76, P1, P0 ;  /* 0x000000ff63637210 */ /* 0x000fe20000fe044c */
[----:B------:R-:W-:Y:S01]  /*2940*/  IMAD R137, R203, 0xe0, RZ ;  /* 0x000000e0cb897824 */ /* 0x000fe200078e02ff */
[----:B------:R-:W-:Y:S01]  /*2950*/  IADD3 R98, P0, R75, R100, RZ ;  /* 0x000000644b627210 */ /* 0x000fe20007f1e0ff */
[----:B------:R-:W-:Y:S01]  /*2960*/  IMAD.WIDE.U32 R208, R202, 0x60, RZ ;  /* 0x00000060cad07825 */ /* 0x000fe200078e00ff */
[----:B------:R-:W-:-:S02]  /*2970*/  IADD3 R170, R183, R172, RZ ;  /* 0x000000acb7aa7210 */ /* 0x000fc40007ffe0ff */
[----:B------:R-:W-:Y:S01]  /*2980*/  IADD3.X R97, R76, R99, RZ, P0, !PT ;  /* 0x000000634c617210 */ /* 0x000fe200007fe4ff */
[C---:B------:R-:W-:Y:S01]  /*2990*/  IMAD.WIDE.U32 R206, R202.reuse, 0xa0, RZ ;  /* 0x000000a0cace7825 */ /* 0x040fe200078e00ff */
[----:B------:R-:W-:Y:S02]  /*29a0*/  IADD3 R96, P0, R75, R98, RZ ;  /* 0x000000624b607210 */ /* 0x000fe40007f1e0ff */
[----:B------:R-:W-:Y:S01]  /*29b0*/  IADD3 R168, R183, R170, RZ ;  /* 0x000000aab7a87210 */ /* 0x000fe20007ffe0ff */
[----:B------:R-:W-:Y:S01]  /*29c0*/  IMAD.WIDE.U32 R204, R202, 0xc0, RZ ;  /* 0x000000c0cacc7825 */ /* 0x000fe200078e00ff */
[----:B------:R-:W-:Y:S02]  /*29d0*/  IADD3 R119, P1, R117, R114, RZ ;  /* 0x0000007275777210 */ /* 0x000fe40007f3e0ff */
[----:B------:R-:W-:Y:S01]  /*29e0*/  IADD3.X R107, RZ, R76, RZ, P3, !PT ;  /* 0x0000004cff6b7210 */ /* 0x000fe20001ffe4ff */
[----:B------:R-:W-:Y:S01]  /*29f0*/  IMAD.X R95, R76, 0x1, R97, P0 ;  /* 0x000000014c5f7824 */ /* 0x000fe200000e0661 */
[----:B------:R-:W-:Y:S01]  /*2a00*/  IADD3 R94, P0, R75, R96, RZ ;  /* 0x000000604b5e7210 */ /* 0x000fe20007f1e0ff */
[----:B------:R-:W-:Y:S01]  /*2a10*/  IMAD.IADD R167, R183, 0x1, R168 ;  /* 0x00000001b7a77824 */ /* 0x000fe200078e02a8 */
[----:B------:R-:W-:Y:S01]  /*2a20*/  SHF.L.U64.HI R0, R202, 0x4, R203 ;  /* 0x00000004ca007819 */ /* 0x000fe200000102cb */
[----:B------:R-:W-:Y:S01]  /*2a30*/  IMAD R169, R169, 0x70, RZ ;  /* 0x00000070a9a97824 */ /* 0x000fe200078e02ff */
[----:B------:R-:W-:Y:S01]  /*2a40*/  IADD3 R104, P3, R109, 0x40, RZ ;  /* 0x000000406d687810 */ /* 0x000fe20007f7e0ff */
[----:B------:R-:W-:Y:S01]  /*2a50*/  IMAD.X R93, R76, 0x1, R95, P0 ;  /* 0x000000014c5d7824 */ /* 0x000fe200000e065f */
[----:B------:R-:W-:Y:S01]  /*2a60*/  IADD3 R124, P0, R119, R114, RZ ;  /* 0x00000072777c7210 */ /* 0x000fe20007f1e0ff */
[----:B------:R-:W-:Y:S01]  /*2a70*/  IMAD.X R122, R120, 0x1, R111, P1 ;  /* 0x00000001787a7824 */ /* 0x000fe200008e066f */
[----:B------:R-:W-:Y:S01]  /*2a80*/  IADD3 R166, R183, R167, RZ ;  /* 0x000000a7b7a67210 */ /* 0x000fe20007ffe0ff */
[----:B------:R-:W-:Y:S01]  /*2a90*/  IMAD.WIDE.U32 R202, R202, 0xe0, RZ ;  /* 0x000000e0caca7825 */ /* 0x000fe200078e00ff */
[----:B------:R-:W-:-:S02]  /*2aa0*/  SHF.L.U64.HI R123, R125, 0x1, R0 ;  /* 0x000000017d7b7819 */ /* 0x000fc40000010200 */
[----:B------:R-:W-:Y:S01]  /*2ab0*/  SHF.L.U64.HI R126, R127, 0x1, R126 ;  /* 0x000000017f7e7819 */ /* 0x000fe2000001027e */
[----:B------:R-:W-:Y:S01]  /*2ac0*/  VIADD R14, R18, 0x40 ;  /* 0x00000040120e7836 */ /* 0x000fe20000000000 */
[----:B------:R-:W-:Y:S01]  /*2ad0*/  IADD3.X R103, RZ, R110, RZ, P3, !PT ;  /* 0x0000006eff677210 */ /* 0x000fe20001ffe4ff */
[----:B------:R-:W-:Y:S01]  /*2ae0*/  IMAD.MOV.U32 R13, RZ, RZ, R55 ;  /* 0x000000ffff0d7224 */ /* 0x000fe200078e0037 */
[----:B------:R-:W-:Y:S01]  /*2af0*/  IADD3 R136, R205, R3, RZ ;  /* 0x00000003cd887210 */ /* 0x000fe20007ffe0ff */
[----:B------:R-:W-:Y:S01]  /*2b00*/  IMAD.SHL.U32 R118, R218, 0x40, RZ ;  /* 0x00000040da767824 */ /* 0x000fe200078e00ff */
        /* <DEDUP_REMOVED lines=9> */
[----:B------:R-:W-:Y:S01]  /*2ba0*/  IMAD.IADD R137, R203, 0x1, R137 ;  /* 0x00000001cb897824 */ /* 0x000fe200078e0289 */
[----:B------:R-:W-:-:S02]  /*2bb0*/  SHF.R.S32.HI R154, RZ, 0x1f, R169 ;  /* 0x0000001fff9a7819 */ /* 0x000fc400000114a9 */
[----:B------:R-:W-:Y:S02]  /*2bc0*/  SHF.R.S32.HI R163, RZ, 0x1f, R176 ;  /* 0x0000001fffa37819 */ /* 0x000fe400000114b0 */
[----:B------:R-:W-:Y:S02]  /*2bd0*/  SHF.R.S32.HI R161, RZ, 0x1f, R174 ;  /* 0x0000001fffa17819 */ /* 0x000fe400000114ae */
[----:B------:R-:W-:Y:S02]  /*2be0*/  SHF.R.S32.HI R159, RZ, 0x1f, R172 ;  /* 0x0000001fff9f7819 */ /* 0x000fe400000114ac */
[----:B------:R-:W-:Y:S02]  /*2bf0*/  SHF.R.S32.HI R157, RZ, 0x1f, R170 ;  /* 0x0000001fff9d7819 */ /* 0x000fe400000114aa */
[----:B------:R-:W-:Y:S02]  /*2c00*/  SHF.R.S32.HI R155, RZ, 0x1f, R168 ;  /* 0x0000001fff9b7819 */ /* 0x000fe400000114a8 */
[----:B------:R-:W-:-:S02]  /*2c10*/  SHF.R.S32.HI R153, RZ, 0x1f, R167 ;  /* 0x0000001fff997819 */ /* 0x000fc400000114a7 */
[----:B------:R-:W-:Y:S02]  /*2c20*/  SHF.R.S32.HI R152, RZ, 0x1f, R166 ;  /* 0x0000001fff987819 */ /* 0x000fe400000114a6 */
[----:B------:R-:W-:-:S07]  /*2c30*/  IADD3.X R121, R122, R111, RZ, P0, !PT ;  /* 0x0000006f7a797210 */ /* 0x000fce00007fe4ff */
.L_x_2719:
[----:B------:R-:W-:Y:S01]  /*2c40*/  IMAD.SHL.U32 R16, R13, 0x80, RZ ;  /* 0x000000800d107824 */ /* 0x000fe200078e00ff */
[----:B------:R-:W-:Y:S01]  /*2c50*/  BSSY B2, `(.L_x_2648) ;  /* 0x0000a2d000027945 */ /* 0x000fe20003800000 */
[----:B------:R-:W-:Y:S02]  /*2c60*/  IMAD.MOV.U32 R141, RZ, RZ, R138 ;  /* 0x000000ffff8d7224 */ /* 0x000fe400078e008a */
[----:B------:R-:W-:Y:S04]  /*2c70*/  VIADD R15, R16, 0xffffff80 ;  /* 0xffffff80100f7836 */ /* 0x000fe80000000000 */
[--C-:B------:R-:W-:Y:S02]  /*2c80*/  IMAD.IADD R223, R70, 0x1, -R15.reuse ;  /* 0x0000000146df7824 */ /* 0x100fe400078e0a0f */
[----:B------:R-:W-:Y:S03]  /*2c90*/  IMAD.IADD R221, R80, 0x1, -R15 ;  /* 0x0000000150dd7824 */ /* 0x000fe600078e0a0f */
[-C--:B------:R-:W-:Y:S02]  /*2ca0*/  ISETP.GE.AND P0, PT, R186, R223.reuse, PT ;  /* 0x000000dfba00720c */ /* 0x080fe40003f06270 */
[----:B------:R-:W-:Y:S02]  /*2cb0*/  ISETP.GE.AND P1, PT, R84, R223, PT ;  /* 0x000000df5400720c */ /* 0x000fe40003f26270 */
[-C--:B------:R-:W-:Y:S02]  /*2cc0*/  ISETP.GE.AND P0, PT, R186, R221.reuse, !P0 ;  /* 0x000000ddba00720c */ /* 0x080fe40004706270 */
[----:B------:R-:W-:Y:S11]  /*2cd0*/  ISETP.GE.AND P1, PT, R84, R221, !P1 ;  /* 0x000000dd5400720c */ /* 0x000ff60004f26270 */
[----:B---3--:R-:W2:Y:S02]  /*2ce0*/  @P0 LD.E.128 R20, desc[UR6][R140.64] ;  /* 0x000000068c140980 */ /* 0x008ea4000c101d00 */
[----:B------:R-:W-:Y:S05]  /*2cf0*/  @P1 IADD3 R2, P2, R140, R125, RZ ;  /* 0x0000007d8c021210 */ /* 0x000fea0007f5e0ff */
[----:B------:R-:W-:Y:S01]  /*2d00*/  @P1 IMAD.X R3, R138, 0x1, R123, P2 ;  /* 0x000000018a031824 */ /* 0x000fe200010e067b */
[C---:B------:R-:W-:Y:S04]  /*2d10*/  @P1 LEA R28, P2, R73.reuse, R150, 0x1 ;  /* 0x00000096491c1211 */ /* 0x040fe800078408ff */
[----:B------:R-:W-:Y:S02]  /*2d20*/  @P1 LEA.HI.X R29, R73, R151, R74, 0x1, P2 ;  /* 0x00000097491d1211 */ /* 0x000fe400010f0c4a */
[C---:B------:R-:W-:Y:S04]  /*2d30*/  ISETP.GE.AND P2, PT, R83.reuse, R223, PT ;  /* 0x000000df5300720c */ /* 0x040fe80003f46270 */
[----:B------:R-:W-:Y:S11]  /*2d40*/  ISETP.GE.AND P2, PT, R83, R221, !P2 ;  /* 0x000000dd5300720c */ /* 0x000ff60005746270 */
[----:B------:R-:W-:Y:S02]  /*2d50*/  @!UPT UIADD3 URZ, URZ, URZ, URZ ;  /* 0x0000003f3f3ff290 */ /* 0x000fe4000fffe03f */
[----:B------:R-:W-:Y:S05]  /*2d60*/  @P2 IADD3 R30, P3, R140, R127, RZ ;  /* 0x0000007f8c1e2210 */ /* 0x000fea0007f7e0ff */
[----:B------:R-:W-:Y:S01]  /*2d70*/  @P2 IMAD.X R31, R138, 0x1, R126, P3 ;  /* 0x000000018a1f2824 */ /* 0x000fe200018e067e */
[----:B--2---:R1:W-:Y:S04]  /*2d80*/  @P0 ST.E.128 desc[UR6][R150.64], R20 ;  /* 0x0000001496000985 */ /* 0x0043e8000c101d06 */
[----:B------:R-:W2:Y:S04]  /*2d90*/  @P0 LD.E.128 R4, desc[UR6][R140.64+0x80] ;  /* 0x000080068c040980 */ /* 0x000ea8000c101d00 */
[----:B--2---:R2:W-:Y:S04]  /*2da0*/  @P0 ST.E.128 desc[UR6][R150.64+0x80], R4 ;  /* 0x0000800496000985 */ /* 0x0045e8000c101d06 */
[----:B----4-:R-:W3:Y:S04]  /*2db0*/  @P1 LD.E.128 R24, desc[UR6][R2.64] ;  /* 0x0000000602181980 */ /* 0x010ee8000c101d00 */
[----:B---3--:R3:W-:Y:S04]  /*2dc0*/  @P1 ST.E.128 desc[UR6][R28.64], R24 ;  /* 0x000000181c001985 */ /* 0x0087e8000c101d06 */
[----:B-1----:R-:W4:Y:S04]  /*2dd0*/  @P1 LD.E.128 R20, desc[UR6][R2.64+0x80] ;  /* 0x0000800602141980 */ /* 0x002f28000c101d00 */
[----:B----4-:R1:W-:Y:S01]  /*2de0*/  @P1 ST.E.128 desc[UR6][R28.64+0x80], R20 ;  /* 0x000080141c001985 */ /* 0x0103e2000c101d06 */
[----:B------:R-:W-:Y:S03]  /*2df0*/  @P2 IADD3 R32, P1, R150, R91, RZ ;  /* 0x0000005b96202210 */ /* 0x000fe60007f3e0ff */
[----:B--2---:R-:W2:Y:S02]  /*2e00*/  @P2 LD.E.128 R4, desc[UR6][R30.64] ;  /* 0x000000061e042980 */ /* 0x004ea4000c101d00 */
[C---:B------:R-:W-:Y:S01]  /*2e10*/  @P2 IMAD.X R33, R151.reuse, 0x1, R92, P1 ;  /* 0x0000000197212824 */ /* 0x040fe200008e065c */
[C---:B------:R-:W-:Y:S04]  /*2e20*/  ISETP.GE.AND P1, PT, R82.reuse, R223, PT ;  /* 0x000000df5200720c */ /* 0x040fe80003f26270 */
[----:B------:R-:W-:Y:S11]  /*2e30*/  ISETP.GE.AND P1, PT, R82, R221, !P1 ;  /* 0x000000dd5200720c */ /* 0x000ff60004f26270 */
[----:B------:R-:W-:Y:S02]  /*2e40*/  @!UPT UIADD3 URZ, URZ, URZ, URZ ;  /* 0x0000003f3f3ff290 */ /* 0x000fe4000fffe03f */
[----:B------:R-:W-:Y:S05]  /*2e50*/  @P1 IADD3 R2, P3, R140, R208, RZ ;  /* 0x000000d08c021210 */ /* 0x000fea0007f7e0ff */
[----:B------:R-:W-:Y:S01]  /*2e60*/  @P1 IMAD.X R3, R138, 0x1, R128, P3 ;  /* 0x000000018a031824 */ /* 0x000fe200018e0680 */
[----:B--2---:R2:W-:Y:S04]  /*2e70*/  @P2 ST.E.128 desc[UR6][R32.64], R4 ;  /* 0x0000000420002985 */ /* 0x0045e8000c101d06 */
[----:B---3--:R-:W3:Y:S04]  /*2e80*/  @P2 LD.E.128 R24, desc[UR6][R30.64+0x80] ;  /* 0x000080061e182980 */ /* 0x008ee8000c101d00 */
[----:B---3--:R3:W-:Y:S01]  /*2e90*/  @P2 ST.E.128 desc[UR6][R32.64+0x80], R24 ;  /* 0x0000801820002985 */ /* 0x0087e2000c101d06 */
[----:B-1----:R-:W-:Y:S03]  /*2ea0*/  @P1 IADD3 R28, P2, R150, R200, RZ ;  /* 0x000000c8961c1210 */ /* 0x002fe60007f5e0ff */
[----:B------:R-:W4:Y:S02]  /*2eb0*/  @P1 LD.E.128 R20, desc[UR6][R2.64] ;  /* 0x0000000602141980 */ /* 0x000f24000c101d00 */
[C---:B------:R-:W-:Y:S01]  /*2ec0*/  @P1 IMAD.X R29, R151.reuse, 0x1, R90, P2 ;  /* 0x00000001971d1824 */ /* 0x040fe200010e065a */
[C---:B------:R-:W-:Y:S04]  /*2ed0*/  ISETP.GE.AND P2, PT, R182.reuse, R223, PT ;  /* 0x000000dfb600720c */ /* 0x040fe80003f46270 */
[----:B------:R-:W-:Y:S11]  /*2ee0*/  ISETP.GE.AND P2, PT, R182, R221, !P2 ;  /* 0x000000ddb600720c */ /* 0x000ff60005746270 */
[----:B------:R-:W-:Y:S02]  /*2ef0*/  @!UPT UIADD3 URZ, URZ, URZ, URZ ;  /* 0x0000003f3f3ff290 */ /* 0x000fe4000fffe03f */
[----:B------:R-:W-:Y:S05]  /*2f00*/  @P2 IADD3 R30, P3, R140, R130, RZ ;  /* 0x000000828c1e2210 */ /* 0x000fea0007f7e0ff */
[----:B------:R-:W-:Y:S01]  /*2f10*/  @P2 IMAD.X R31, R138, 0x1, R129, P3 ;  /* 0x000000018a1f2824 */ /* 0x000fe200018e0681 */
[----:B----4-:R1:W-:Y:S04]  /*2f20*/  @P1 ST.E.128 desc[UR6][R28.64], R20 ;  /* 0x000000141c001985 */ /* 0x0103e8000c101d06 */
[----:B--2---:R-:W2:Y:S04]  /*2f30*/  @P1 LD.E.128 R4, desc[UR6][R2.64+0x80] ;  /* 0x0000800602041980 */ /* 0x004ea8000c101d00 */
[----:B--2---:R2:W-:Y:S01]  /*2f40*/  @P1 ST.E.128 desc[UR6][R28.64+0x80], R4 ;  /* 0x000080041c001985 */ /* 0x0045e2000c101d06 */
[----:B---3--:R-:W-:Y:S03]  /*2f50*/  @P2 IADD3 R32, P1, R150, R88, RZ ;  /* 0x0000005896202210 */ /* 0x008fe60007f3e0ff */
[----:B------:R-:W3:Y:S02]  /*2f60*/  @P2 LD.E.128 R24, desc[UR6][R30.64] ;  /* 0x000000061e182980 */ /* 0x000ee4000c101d00 */
[----:B------:R-:W-:Y:S01]  /*2f70*/  @P2 IMAD.X R33, R151, 0x1, R89, P1 ;  /* 0x0000000197212824 */ /* 0x000fe200008e0659 */
[C---:B------:R-:W-:Y:S04]  /*2f80*/  ISETP.GE.AND P1, PT, R181.reuse, R223, PT ;  /* 0x000000dfb500720c */ /* 0x040fe80003f26270 */
[----:B------:R-:W-:Y:S11]  /*2f90*/  ISETP.GE.AND P1, PT, R181, R221, !P1 ;  /* 0x000000ddb500720c */ /* 0x000ff60004f26270 */
[----:B------:R-:W-:Y:S02]  /*2fa0*/  @!UPT UIADD3 URZ, URZ, URZ, URZ ;  /* 0x0000003f3f3ff290 */ /* 0x000fe4000fffe03f */
[----:B------:R-:W-:Y:S05]  /*2fb0*/  @P1 IADD3 R2, P3, R140, R206, RZ ;  /* 0x000000ce8c021210 */ /* 0x000fea0007f7e0ff */
[----:B------:R-:W-:Y:S01]  /*2fc0*/  @P1 IMAD.X R3, R138, 0x1, R131, P3 ;  /* 0x000000018a031824 */ /* 0x000fe200018e0683 */
[----:B---3--:R3:W-:Y:S04]  /*2fd0*/  @P2 ST.E.128 desc[UR6][R32.64], R24 ;  /* 0x0000001820002985 */ /* 0x0087e8000c101d06 */
[----:B-1----:R-:W4:Y:S04]  /*2fe0*/  @P2 LD.E.128 R20, desc[UR6][R30.64+0x80] ;  /* 0x000080061e142980 */ /* 0x002f28000c101d00 */
[----:B----4-:R1:W-:Y:S01]  /*2ff0*/  @P2 ST.E.128 desc[UR6][R32.64+0x80], R20 ;  /* 0x0000801420002985 */ /* 0x0103e2000c101d06 */
[----:B--2---:R-:W-:Y:S03]  /*3000*/  @P1 IADD3 R28, P2, R150, R198, RZ ;  /* 0x000000c6961c1210 */ /* 0x004fe60007f5e0ff */
[----:B------:R-:W2:Y:S02]  /*3010*/  @P1 LD.E.128 R4, desc[UR6][R2.64] ;  /* 0x0000000602041980 */ /* 0x000ea4000c101d00 */
        /* <DEDUP_REMOVED lines=22> */
[----:B------:R-:W-:Y:S05]  /*3180*/  @P1 IMAD.X R29, R151, 0x1, R85, P2 ;  /* 0x00000001971d1824 */ /* 0x000fea00010e0655 */
[----:B---3--:R2:W-:Y:S04]  /*3190*/  @P1 ST.E.128 desc[UR6][R28.64], R24 ;  /* 0x000000181c001985 */ /* 0x0085e8000c101d06 */
[----:B-1----:R-:W3:Y:S04]  /*31a0*/  @P1 LD.E.128 R20, desc[UR6][R34.64+0x80] ;  /* 0x0000800622141980 */ /* 0x002ee8000c101d00 */
[----:B---3--:R2:W-:Y:S04]  /*31b0*/  @P1 ST.E.128 desc[UR6][R28.64+0x80], R20 ;  /* 0x000080141c001985 */ /* 0x0085e8000c101d06 */
[----:B------:R-:W3:Y:S04]  /*31c0*/  LD.E R17, desc[UR6][R10.64+0xd0] ;  /* 0x0000d0060a117980 */ /* 0x000ee8000c101900 */
[----:B------:R-:W4:Y:S01]  /*31d0*/  LD.E R3, desc[UR6][R10.64+0x130] ;  /* 0x000130060a037980 */ /* 0x000f22000c101900 */
[----:B---3--:R-:W-:Y:S01]  /*31e0*/  ISETP.NE.AND P2, PT, R17, RZ, PT ;  /* 0x000000ff1100720c */ /* 0x008fe20003f45270 */
[----:B----4-:R-:W-:Y:S05]  /*31f0*/  IMAD.U32 R3, R3, -0x80, RZ ;  /* 0xffffff8003037824 */ /* 0x010fea00078e00ff */
[C---:B------:R-:W-:Y:S04]  /*3200*/  LEA R140, P1, R3.reuse, R140, 0x1 ;  /* 0x0000008c038c7211 */ /* 0x040fe800078208ff */
[----:B------:R-:W-:Y:S03]  /*3210*/  LEA.HI.X.SX32 R138, R3, R141, 0x1, P1 ;  /* 0x0000008d038a7211 */ /* 0x000fe600008f0eff */
[----:B--2---:R-:W-:Y:S06]  /*3220*/  @!P2 BRA `(.L_x_2649) ;  /* 0x0000009400c4a947 */ /* 0x004fec0003800000 */
[----:B------:R-:W2:Y:S02]  /*3230*/  LD.E.U8 R0, desc[UR6][R10.64+0x1b3] ;  /* 0x0001b3060a007980 */ /* 0x000ea4000c101100 */
[----:B--2---:R-:W-:Y:S11]  /*3240*/  ISETP.NE.AND P1, PT, R0, RZ, PT ;  /* 0x000000ff0000720c */ /* 0x004ff60003f25270 */
[----:B------:R-:W-:Y:S02]  /*3250*/  @!UPT UIADD3 URZ, URZ, URZ, URZ ;  /* 0x0000003f3f3ff290 */ /* 0x000fe4000fffe03f */
[----:B------:R-:W-:Y:S05]  /*3260*/  @!P1 BRA `(.L_x_2650) ;  /* 0x0000003400f09947 */ /* 0x000fea0003800000 */
[-C--:B------:R-:W-:Y:S01]  /*3270*/  ISETP.GE.AND P2, PT, R84, R223.reuse, PT ;  /* 0x000000df5400720c */ /* 0x080fe20003f46270 */
[----:B------:R-:W-:Y:S01]  /*3280*/  BSSY B0, `(.L_x_2651) ;  /* 0x0000068000007945 */ /* 0x000fe20003800000 */
[-C--:B------:R-:W-:Y:S02]  /*3290*/  ISETP.GE.AND P1, PT, R83, R223.reuse, PT ;  /* 0x000000df5300720c */ /* 0x080fe40003f26270 */
[-C--:B------:R-:W-:Y:S02]  /*32a0*/  ISETP.GE.AND P6, PT, R82, R223.reuse, PT ;  /* 0x000000df5200720c */ /* 0x080fe40003fc6270 */
[----:B------:R-:W-:Y:S02]  /*32b0*/  P2R R40, PR, RZ, 0x4 ;  /* 0x00000004ff287803 */ /* 0x000fe40000000000 */
[-C--:B------:R-:W-:Y:S02]  /*32c0*/  ISETP.GE.AND P5, PT, R182, R223.reuse, PT ;  /* 0x000000dfb600720c */ /* 0x080fe40003fa6270 */
[-C--:B------:R-:W-:Y:S02]  /*32d0*/  ISETP.GE.AND P4, PT, R181, R223.reuse, PT ;  /* 0x000000dfb500720c */ /* 0x080fe40003f86270 */
[----:B------:R-:W-:Y:S01]  /*32e0*/  ISETP.GE.AND P3, PT, R180, R223, PT ;  /* 0x000000dfb400720c */ /* 0x000fe20003f66270 */
[----:B------:R-:W-:Y:S01]  /*32f0*/  @!UPT UIADD3 URZ, URZ, URZ, URZ ;  /* 0x0000003f3f3ff290 */ /* 0x000fe2000fffe03f */
[----:B------:R-:W-:Y:S11]  /*3300*/  @!P0 BRA `(.L_x_2652) ;  /* 0x00000004007c8947 */ /* 0x000ff60003800000 */
[----:B------:R-:W-:Y:S02]  /*3310*/  ISETP.GE.AND P0, PT, R18, R17, PT ;  /* 0x000000111200720c */ /* 0x000fe40003f06270 */
[----:B------:R-:W-:Y:S05]  /*3320*/  MOV R143, R139 ;  /* 0x0000008b008f7202 */ /* 0x000fea0000000f00 */
[----:B------:R-:W2:Y:S06]  /*3330*/  LD.E.128 R28, desc[UR6][R142.64] ;  /* 0x000000068e1c7980 */ /* 0x000eac000c101d00 */
[----:B------:R-:W-:Y:S01]  /*3340*/  @!P0 MOV R52, R58 ;  /* 0x0000003a00348202 */ /* 0x000fe20000000f00 */
[----:B------:R-:W-:Y:S04]  /*3350*/  @!P0 IMAD.MOV.U32 R8, RZ, RZ, R12 ;  /* 0x000000ffff088224 */ /* 0x000fe800078e000c */
[----:B------:R-:W3:Y:S06]  /*3360*/  @!P0 LD.E.64 R38, desc[UR6][R52.64] ;  /* 0x0000000634268980 */ /* 0x000eec000c101b00 */
[----:B------:R-:W4:Y:S01]  /*3370*/  @!P0 LD.E.64 R20, desc[UR6][R8.64] ;  /* 0x0000000608148980 */ /* 0x000f22000c101b00 */
[----:B--2---:R-:W-:Y:S01]  /*3380*/  @!P0 LOP3.LUT R24, R28, 0xffff0000, RZ, 0xc0, !PT ;  /* 0xffff00001c188812 */ /* 0x004fe200078ec0ff */
[----:B------:R-:W-:Y:S01]  /*3390*/  @!P0 IMAD.U32 R37, R30, 0x10000, RZ ;  /* 0x000100001e258824 */ /* 0x000fe200078e00ff */
[----:B------:R-:W-:Y:S02]  /*33a0*/  @!P0 SHF.L.U32 R34, R28, 0x10, RZ ;  /* 0x000000101c228819 */ /* 0x000fe400000006ff */
[----:B------:R-:W-:Y:S02]  /*33b0*/  @!P0 LOP3.LUT R25, R29, 0xffff0000, RZ, 0xc0, !PT ;  /* 0xffff00001d198812 */ /* 0x000fe400078ec0ff */
[C---:B---3--:R-:W-:Y:S01]  /*33c0*/  @!P0 LOP3.LUT R35, R38.reuse, 0xffff0000, RZ, 0xc0, !PT ;  /* 0xffff000026238812 */ /* 0x048fe200078ec0ff */
[----:B------:R-:W-:Y:S02]  /*33d0*/  @!P0 IMAD.U32 R33, R38, 0x10000, RZ ;  /* 0x0001000026218824 */ /* 0x000fe400078e00ff */
[C---:B------:R-:W-:Y:S01]  /*33e0*/  @!P0 IMAD.U32 R36, R39.reuse, 0x10000, RZ ;  /* 0x0001000027248824 */ /* 0x040fe200078e00ff */
[----:B------:R-:W-:Y:S01]  /*33f0*/  @!P0 LOP3.LUT R39, R39, 0xffff0000, RZ, 0xc0, !PT ;  /* 0xffff000027278812 */ /* 0x000fe200078ec0ff */
[----:B------:R-:W-:Y:S01]  /*3400*/  @!P0 FMUL.FTZ R41, R24, R33 ;  /* 0x0000002118298220 */ /* 0x000fe20000410000 */
[C---:B----4-:R-:W-:Y:S01]  /*3410*/  @!P0 LOP3.LUT R22, R20.reuse, 0xffff0000, RZ, 0xc0, !PT ;  /* 0xffff000014168812 */ /* 0x050fe200078ec0ff */
[----:B------:R-:W-:Y:S01]  /*3420*/  @!P0 IMAD.U32 R23, R20, 0x10000, RZ ;  /* 0x0001000014178824 */ /* 0x000fe200078e00ff */
[----:B------:R-:W-:Y:S01]  /*3430*/  @!P0 SHF.L.U32 R20, R21, 0x10, RZ ;  /* 0x0000001015148819 */ /* 0x000fe200000006ff */
[----:B------:R-:W-:Y:S01]  /*3440*/  @!P0 FMUL.FTZ R43, R25, R35 ;  /* 0x00000023192b8220 */ /* 0x000fe20000410000 */
[----:B------:R-:W-:Y:S01]  /*3450*/  @!P0 LOP3.LUT R21, R21, 0xffff0000, RZ, 0xc0, !PT ;  /* 0xffff000015158812 */ /* 0x000fe200078ec0ff */
[-C--:B------:R-:W-:Y:S01]  /*3460*/  @!P0 FMUL.FTZ R0, R24, R23.reuse ;  /* 0x0000001718008220 */ /* 0x080fe20000410000 */
[----:B------:R-:W-:Y:S01]  /*3470*/  @!P0 LOP3.LUT R24, R31, 0xffff0000, RZ, 0xc0, !PT ;  /* 0xffff00001f188812 */ /* 0x000fe200078ec0ff */
[----:B------:R-:W-:Y:S01]  /*3480*/  @!P0 FFMA.FTZ R41, R34, R23, -R41 ;  /* 0x0000001722298223 */ /* 0x000fe20000010829 */
[----:B------:R-:W-:Y:S01]  /*3490*/  @!P0 LOP3.LUT R23, R30, 0xffff0000, RZ, 0xc0, !PT ;  /* 0xffff00001e178812 */ /* 0x000fe200078ec0ff */
[----:B------:R-:W-:Y:S01]  /*34a0*/  @!P0 FFMA.FTZ R0, R33, R34, R0 ;  /* 0x0000002221008223 */ /* 0x000fe20000010000 */
[----:B------:R-:W-:Y:S01]  /*34b0*/  @!P0 SHF.L.U32 R33, R29, 0x10, RZ ;  /* 0x000000101d218819 */ /* 0x000fe200000006ff */
[----:B------:R-:W-:Y:S01]  /*34c0*/  @!P0 FMUL.FTZ R2, R25, R22 ;  /* 0x0000001619028220 */ /* 0x000fe20000410000 */
[----:B------:R-:W-:Y:S01]  /*34d0*/  @!P0 SHF.L.U32 R34, R31, 0x10, RZ ;  /* 0x000000101f228819 */ /* 0x000fe200000006ff */
[C---:B------:R-:W-:Y:S01]  /*34e0*/  @!P0 FMUL.FTZ R3, R23.reuse, R20 ;  /* 0x0000001417038220 */ /* 0x040fe20000410000 */
[----:B------:R-:W-:Y:S01]  /*34f0*/  @!P0 F2FP.BF16.F32.PACK_AB R41, R0, R41 ;  /* 0x000000290029823e */ /* 0x000fe200000010ff */
[C---:B------:R-:W-:Y:S01]  /*3500*/  @!P0 FMUL.FTZ R45, R24.reuse, R39 ;  /* 0x00000027182d8220 */ /* 0x040fe20000410000 */
[----:B------:R-:W-:Y:S01]  /*3510*/  @!P0 FMUL.FTZ R4, R24, R21 ;  /* 0x0000001518048220 */ /* 0x000fe20000410000 */
[----:B------:R-:W-:Y:S01]  /*3520*/  @!P0 FMUL.FTZ R42, R23, R36 ;  /* 0x00000024172a8220 */ /* 0x000fe20000410000 */
[----:B------:R-:W-:Y:S01]  /*3530*/  @!P0 FFMA.FTZ R2, R35, R33, R2 ;  /* 0x0000002123028223 */ /* 0x000fe20000010002 */
[----:B------:R-:W-:Y:S01]  /*3540*/  @!P0 FFMA.FTZ R3, R36, R37, R3 ;  /* 0x0000002524038223 */ /* 0x000fe20000010003 */
[----:B------:R-:W-:Y:S01]  /*3550*/  @!P0 FFMA.FTZ R45, R34, R21, -R45 ;  /* 0x00000015222d8223 */ /* 0x000fe2000001082d */
[----:B------:R-:W-:Y:S01]  /*3560*/  @!P0 FFMA.FTZ R4, R39, R34, R4 ;  /* 0x0000002227048223 */ /* 0x000fe20000010004 */
[----:B------:R-:W-:Y:S01]  /*3570*/  @!P0 FFMA.FTZ R42, R37, R20, -R42 ;  /* 0x00000014252a8223 */ /* 0x000fe2000001082a */
[----:B------:R-:W-:Y:S01]  /*3580*/  @!P0 FFMA.FTZ R43, R33, R22, -R43 ;  /* 0x00000016212b8223 */ /* 0x000fe2000001082b */
[----:B------:R-:W-:Y:S02]  /*3590*/  @!P0 IMAD.MOV.U32 R28, RZ, RZ, R41 ;  /* 0x000000ffff1c8224 */ /* 0x000fe400078e0029 */
[----:B------:R-:W-:Y:S02]  /*35a0*/  @!P0 F2FP.BF16.F32.PACK_AB R45, R4, R45 ;  /* 0x0000002d042d823e */ /* 0x000fe400000010ff */
[----:B------:R-:W-:Y:S02]  /*35b0*/  @!P0 F2FP.BF16.F32.PACK_AB R44, R2, R43 ;  /* 0x0000002b022c823e */ /* 0x000fe400000010ff */
[----:B------:R-:W-:Y:S01]  /*35c0*/  @!P0 F2FP.BF16.F32.PACK_AB R42, R3, R42 ;  /* 0x0000002a032a823e */ /* 0x000fe200000010ff */
[----:B------:R-:W-:Y:S01]  /*35d0*/  @!P0 IMAD.MOV.U32 R31, RZ, RZ, R45 ;  /* 0x000000ffff1f8224 */ /* 0x000fe200078e002d */
[----:B------:R-:W-:Y:S02]  /*35e0*/  @!P0 MOV R29, R44 ;  /* 0x0000002c001d8202 */ /* 0x000fe40000000f00 */
[----:B------:R-:W-:Y:S02]  /*35f0*/  @!P0 MOV R30, R42 ;  /* 0x0000002a001e8202 */ /* 0x000fe40000000f00 */
[----:B------:R-:W-:Y:S03]  /*3600*/  ISETP.GE.AND P0, PT, R14, R17, PT ;  /* 0x000000110e00720c */ /* 0x000fe60003f06270 */
[----:B------:R1:W-:Y:S08]  /*3610*/  ST.E.128 desc[UR6][R148.64], R28 ;  /* 0x0000001c94007985 */ /* 0x0003f0000c101d06 */
[----:B------:R-:W2:Y:S02]  /*3620*/  LD.E.128 R24, desc[UR6][R142.64+0x80] ;  /* 0x000080068e187980 */ /* 0x000ea4000c101d00 */
[----:B------:R-:W-:Y:S02]  /*3630*/  @!P0 MOV R52, R58 ;  /* 0x0000003a00348202 */ /* 0x000fe40000000f00 */
[----:B------:R-:W-:Y:S04]  /*3640*/  @!P0 MOV R8, R12 ;  /* 0x0000000c00088202 */ /* 0x000fe80000000f00 */
[----:B------:R-:W3:Y:S06]  /*3650*/  @!P0 LD.E.64 R38, desc[UR6][R52.64+0x40] ;  /* 0x0000400634268980 */ /* 0x000eec000c101b00 */
[----:B------:R-:W4:Y:S01]  /*3660*/  @!P0 LD.E.64 R20, desc[UR6][R8.64+0x40] ;  /* 0x0000400608148980 */ /* 0x000f22000c101b00 */
[----:B--2---:R-:W-:Y:S01]  /*3670*/  @!P0 LOP3.LUT R32, R24, 0xffff0000, RZ, 0xc0, !PT ;  /* 0xffff000018208812 */ /* 0x004fe200078ec0ff */
[----:B------:R-:W-:Y:S01]  /*3680*/  @!P0 IMAD.U32 R37, R26, 0x10000, RZ ;  /* 0x000100001a258824 */ /* 0x000fe200078e00ff */
[----:B------:R-:W-:Y:S02]  /*3690*/  @!P0 SHF.L.U32 R36, R24, 0x10, RZ ;  /* 0x0000001018248819 */ /* 0x000fe400000006ff */
[----:B-1----:R-:W-:Y:S02]  /*36a0*/  @!P0 LOP3.LUT R29, R25, 0xffff0000, RZ, 0xc0, !PT ;  /* 0xffff0000191d8812 */ /* 0x002fe400078ec0ff */
[----:B------:R-:W-:Y:S02]  /*36b0*/  @!P0 LOP3.LUT R28, R27, 0xffff0000, RZ, 0xc0, !PT ;  /* 0xffff00001b1c8812 */ /* 0x000fe400078ec0ff */
[C---:B---3--:R-:W-:Y:S02]  /*36c0*/  @!P0 SHF.L.U32 R34, R38.reuse, 0x10, RZ ;  /* 0x0000001026228819 */ /* 0x048fe400000006ff */
[----:B------:R-:W-:Y:S01]  /*36d0*/  @!P0 LOP3.LUT R33, R38, 0xffff0000, RZ, 0xc0, !PT ;  /* 0xffff000026218812 */ /* 0x000fe200078ec0ff */
        /* <DEDUP_REMOVED lines=9> */
[----:B------:R-:W-:Y:S01]  /*3770*/  @!P0 SHF.L.U32 R35, R25, 0x10, RZ ;  /* 0x0000001019238819 */ /* 0x000fe200000006ff */
[----:B------:R-:W-:Y:S01]  /*3780*/  @!P0 FFMA.FTZ R42, R36, R23, -R42 ;  /* 0x00000017242a8223 */ /* 0x000fe2000001082a */
[----:B------:R-:W-:Y:S01]  /*3790*/  @!P0 LOP3.LUT R23, R26, 0xffff0000, RZ, 0xc0, !PT ;  /* 0xffff00001a178812 */ /* 0x000fe200078ec0ff */
[----:B------:R-:W-:Y:S01]  /*37a0*/  @!P0 FFMA.FTZ R5, R34, R36, R5 ;  /* 0x0000002422058223 */ /* 0x000fe20000010005 */
[----:B------:R-:W-:Y:S01]  /*37b0*/  @!P0 SHF.L.U32 R34, R27, 0x10, RZ ;  /* 0x000000101b228819 */ /* 0x000fe200000006ff */
[----:B------:R-:W-:Y:S01]  /*37c0*/  @!P0 FMUL.FTZ R6, R29, R22 ;  /* 0x000000161d068220 */ /* 0x000fe20000410000 */
[C---:B------:R-:W-:Y:S01]  /*37d0*/  @!P0 FMUL.FTZ R43, R28.reuse, R39 ;  /* 0x000000271c2b8220 */ /* 0x040fe20000410000 */
[----:B------:R-:W-:Y:S01]  /*37e0*/  @!P0 FMUL.FTZ R7, R23, R20 ;  /* 0x0000001417078220 */ /* 0x000fe20000410000 */
[----:B------:R-:W-:Y:S01]  /*37f0*/  @!P0 F2FP.BF16.F32.PACK_AB R42, R5, R42 ;  /* 0x0000002a052a823e */ /* 0x000fe200000010ff */
[----:B------:R-:W-:Y:S01]  /*3800*/  @!P0 FMUL.FTZ R44, R23, R38 ;  /* 0x00000026172c8220 */ /* 0x000fe20000410000 */
        /* <DEDUP_REMOVED lines=15> */
.L_x_2652:
[----:B------:R-:W-:Y:S05]  /*3900*/  BSYNC B0 ;  /* 0x0000000000007941 */ /* 0x000fea0003800000 */
.L_x_2651:
[----:B------:R-:W-:Y:S01]  /*3910*/  ISETP.NE.AND P0, PT, R40, RZ, PT ;  /* 0x000000ff2800720c */ /* 0x000fe20003f05270 */
[----:B------:R-:W-:Y:S01]  /*3920*/  BSSY B0, `(.L_x_2653) ;  /* 0x0000075000007945 */ /* 0x000fe20003800000 */
[----:B------:R-:W-:Y:S02]  /*3930*/  ISETP.GE.AND P2, PT, R178, R223, PT ;  /* 0x000000dfb200720c */ /* 0x000fe40003f46270 */
[-C--:B------:R-:W-:Y:S02]  /*3940*/  ISETP.GE.AND P0, PT, R84, R221.reuse, !P0 ;  /* 0x000000dd5400720c */ /* 0x080fe40004706270 */
[-C--:B------:R-:W-:Y:S02]  /*3950*/  ISETP.GE.AND P1, PT, R83, R221.reuse, !P1 ;  /* 0x000000dd5300720c */ /* 0x080fe40004f26270 */
[-C--:B------:R-:W-:Y:S02]  /*3960*/  ISETP.GE.AND P6, PT, R82, R221.reuse, !P6 ;  /* 0x000000dd5200720c */ /* 0x080fe400077c6270 */
[-C--:B------:R-:W-:Y:S02]  /*3970*/  ISETP.GE.AND P5, PT, R182, R221.reuse, !P5 ;  /* 0x000000ddb600720c */ /* 0x080fe40006fa6270 */
[-C--:B------:R-:W-:Y:S02]  /*3980*/  ISETP.GE.AND P4, PT, R181, R221.reuse, !P4 ;  /* 0x000000ddb500720c */ /* 0x080fe40006786270 */
[-C--:B------:R-:W-:Y:S02]  /*3990*/  ISETP.GE.AND P3, PT, R180, R221.reuse, !P3 ;  /* 0x000000ddb400720c */ /* 0x080fe40005f66270 */
[----:B------:R-:W-:Y:S01]  /*39a0*/  ISETP.GE.AND P2, PT, R178, R221, !P2 ;  /* 0x000000ddb200720c */ /* 0x000fe20005746270 */
[----:B------:R-:W-:Y:S01]  /*39b0*/  @!UPT UIADD3 URZ, URZ, URZ, URZ ;  /* 0x0000003f3f3ff290 */ /* 0x000fe2000fffe03f */
[----:B------:R-:W-:Y:S11]  /*39c0*/  @!P0 BRA `(.L_x_2654) ;  /* 0x0000000400a88947 */ /* 0x000ff60003800000 */
[C---:B------:R-:W-:Y:S01]  /*39d0*/  LEA R46, P0, R114.reuse, R142, 0x1 ;  /* 0x0000008e722e7211 */ /* 0x040fe200078008ff */
[C---:B------:R-:W-:Y:S01]  /*39e0*/  IMAD.SHL.U32 R45, R183.reuse, 0x2, RZ ;  /* 0x00000002b72d7824 */ /* 0x040fe200078e00ff */
[----:B------:R-:W-:Y:S02]  /*39f0*/  SHF.L.U64.HI R44, R183, 0x1, R165 ;  /* 0x00000001b72c7819 */ /* 0x000fe400000102a5 */
[----:B------:R-:W-:Y:S02]  /*3a00*/  LEA.HI.X R47, R114, R139, R111, 0x1, P0 ;  /* 0x0000008b722f7211 */ /* 0x000fe400000f0c6f */
[C---:B------:R-:W-:Y:S03]  /*3a10*/  LEA R50, P0, R75.reuse, R148, 0x1 ;  /* 0x000000944b327211 */ /* 0x040fe600078008ff */
[----:B------:R-:W1:Y:S01]  /*3a20*/  LD.E.128 R28, desc[UR6][R46.64] ;  /* 0x000000062e1c7980 */ /* 0x000e62000c101d00 */
[----:B------:R-:W-:Y:S02]  /*3a30*/  LEA.HI.X R51, R75, R149, R76, 0x1, P0 ;  /* 0x000000954b337211 */ /* 0x000fe400000f0c4c */
[C---:B------:R-:W-:Y:S05]  /*3a40*/  IADD3 R32, P0, R45.reuse, R12, RZ ;  /* 0x0000000c2d207210 */ /* 0x040fea0007f1e0ff */
[C---:B------:R-:W-:Y:S01]  /*3a50*/  IMAD.X R33, R44.reuse, 0x1, R9, P0 ;  /* 0x000000012c217824 */ /* 0x040fe200000e0609 */
[----:B------:R-:W-:Y:S04]  /*3a60*/  IADD3 R42, P0, R45, R58, RZ ;  /* 0x0000003a2d2a7210 */ /* 0x000fe80007f1e0ff */
[----:B------:R-:W-:Y:S02]  /*3a70*/  IADD3.X R43, R44, R53, RZ, P0, !PT ;  /* 0x000000352c2b7210 */ /* 0x000fe400007fe4ff */
[----:B------:R-:W-:Y:S11]  /*3a80*/  ISETP.GE.AND P0, PT, R18, R17, PT ;  /* 0x000000111200720c */ /* 0x000ff60003f06270 */
[----:B------:R-:W-:Y:S02]  /*3a90*/  @!UPT UIADD3 URZ, URZ, URZ, URZ ;  /* 0x0000003f3f3ff290 */ /* 0x000fe4000fffe03f */
[----:B------:R-:W2:Y:S06]  /*3aa0*/  @!P0 LD.E.64 R40, desc[UR6][R42.64] ;  /* 0x000000062a288980 */ /* 0x000eac000c101b00 */
[----:B------:R-:W3:Y:S01]  /*3ab0*/  @!P0 LD.E.64 R20, desc[UR6][R32.64] ;  /* 0x0000000620148980 */ /* 0x000ee2000c101b00 */
[C---:B-1----:R-:W-:Y:S01]  /*3ac0*/  @!P0 LOP3.LUT R24, R28.reuse, 0xffff0000, RZ, 0xc0, !PT ;  /* 0xffff00001c188812 */ /* 0x042fe200078ec0ff */
[----:B------:R-:W-:Y:S01]  /*3ad0*/  @!P0 IMAD.U32 R36, R28, 0x10000, RZ ;  /* 0x000100001c248824 */ /* 0x000fe200078e00ff */
[----:B------:R-:W-:Y:S01]  /*3ae0*/  @!P0 LOP3.LUT R25, R29, 0xffff0000, RZ, 0xc0, !PT ;  /* 0xffff00001d198812 */ /* 0x000fe200078ec0ff */
[----:B------:R-:W-:Y:S01]  /*3af0*/  @!P0 IMAD.U32 R39, R30, 0x10000, RZ ;  /* 0x000100001e278824 */ /* 0x000fe200078e00ff */
[C---:B--2---:R-:W-:Y:S01]  /*3b00*/  @!P0 SHF.L.U32 R35, R40.reuse, 0x10, RZ ;  /* 0x0000001028238819 */ /* 0x044fe200000006ff */
[C---:B------:R-:W-:Y:S01]  /*3b10*/  @!P0 IMAD.U32 R38, R41.reuse, 0x10000, RZ ;  /* 0x0001000029268824 */ /* 0x040fe200078e00ff */
[----:B------:R-:W-:Y:S02]  /*3b20*/  @!P0 LOP3.LUT R37, R40, 0xffff0000, RZ, 0xc0, !PT ;  /* 0xffff000028258812 */ /* 0x000fe400078ec0ff */
[----:B------:R-:W-:Y:S01]  /*3b30*/  @!P0 LOP3.LUT R41, R41, 0xffff0000, RZ, 0xc0, !PT ;  /* 0xffff000029298812 */ /* 0x000fe200078ec0ff */
[----:B------:R-:W-:Y:S01]  /*3b40*/  @!P0 FMUL.FTZ R45, R24, R35 ;  /* 0x00000023182d8220 */ /* 0x000fe20000410000 */
[C---:B---3--:R-:W-:Y:S01]  /*3b50*/  @!P0 LOP3.LUT R22, R20.reuse, 0xffff0000, RZ, 0xc0, !PT ;  /* 0xffff000014168812 */ /* 0x048fe200078ec0ff */
[----:B------:R-:W-:Y:S02]  /*3b60*/  @!P0 IMAD.U32 R23, R20, 0x10000, RZ ;  /* 0x0001000014178824 */ /* 0x000fe400078e00ff */
[----:B------:R-:W-:Y:S01]  /*3b70*/  @!P0 FMUL.FTZ R47, R25, R37 ;  /* 0x00000025192f8220 */ /* 0x000fe20000410000 */
[C---:B------:R-:W-:Y:S01]  /*3b80*/  @!P0 IMAD.U32 R20, R21.reuse, 0x10000, RZ ;  /* 0x0001000015148824 */ /* 0x040fe200078e00ff */
        /* <DEDUP_REMOVED lines=11> */
[----:B------:R-:W-:Y:S01]  /*3c40*/  @!P0 FMUL.FTZ R44, R23, R38 ;  /* 0x00000026172c8220 */ /* 0x000fe20000410000 */
[C---:B------:R-:W-:Y:S01]  /*3c50*/  @!P0 FMUL.FTZ R49, R24.reuse, R41 ;  /* 0x0000002918318220 */ /* 0x040fe20000410000 */
[----:B------:R-:W-:Y:S01]  /*3c60*/  @!P0 FMUL.FTZ R4, R24, R21 ;  /* 0x0000001518048220 */ /* 0x000fe20000410000 */
[----:B------:R-:W-:Y:S01]  /*3c70*/  @!P0 FFMA.FTZ R2, R37, R35, R2 ;  /* 0x0000002325028223 */ /* 0x000fe20000010002 */
[----:B------:R-:W-:Y:S01]  /*3c80*/  @!P0 FFMA.FTZ R44, R39, R20, -R44 ;  /* 0x00000014272c8223 */ /* 0x000fe2000001082c */
[----:B------:R-:W-:Y:S01]  /*3c90*/  @!P0 FFMA.FTZ R3, R38, R39, R3 ;  /* 0x0000002726038223 */ /* 0x000fe20000010003 */
[----:B------:R-:W-:Y:S01]  /*3ca0*/  @!P0 FFMA.FTZ R49, R36, R21, -R49 ;  /* 0x0000001524318223 */ /* 0x000fe20000010831 */
[----:B------:R-:W-:Y:S01]  /*3cb0*/  @!P0 FFMA.FTZ R4, R41, R36, R4 ;  /* 0x0000002429048223 */ /* 0x000fe20000010004 */
[----:B------:R-:W-:Y:S01]  /*3cc0*/  @!P0 FFMA.FTZ R47, R35, R22, -R47 ;  /* 0x00000016232f8223 */ /* 0x000fe2000001082f */
[----:B------:R-:W-:Y:S01]  /*3cd0*/  @!P0 IMAD.MOV.U32 R28, RZ, RZ, R45 ;  /* 0x000000ffff1c8224 */ /* 0x000fe200078e002d */
[----:B------:R-:W-:Y:S02]  /*3ce0*/  @!P0 F2FP.BF16.F32.PACK_AB R44, R3, R44 ;  /* 0x0000002c032c823e */ /* 0x000fe400000010ff */
[----:B------:R-:W-:Y:S02]  /*3cf0*/  @!P0 F2FP.BF16.F32.PACK_AB R49, R4, R49 ;  /* 0x000000310431823e */ /* 0x000fe400000010ff */
[----:B------:R-:W-:Y:S01]  /*3d00*/  @!P0 F2FP.BF16.F32.PACK_AB R46, R2, R47 ;  /* 0x0000002f022e823e */ /* 0x000fe200000010ff */
[----:B------:R-:W-:Y:S01]  /*3d10*/  @!P0 IMAD.MOV.U32 R30, RZ, RZ, R44 ;  /* 0x000000ffff1e8224 */ /* 0x000fe200078e002c */
[----:B------:R-:W-:Y:S02]  /*3d20*/  @!P0 MOV R31, R49 ;  /* 0x00000031001f8202 */ /* 0x000fe40000000f00 */
[----:B------:R-:W-:Y:S02]  /*3d30*/  @!P0 MOV R29, R46 ;  /* 0x0000002e001d8202 */ /* 0x000fe40000000f00 */
[C---:B------:R-:W-:Y:S03]  /*3d40*/  LEA R46, P0, R216.reuse, R142, 0x1 ;  /* 0x0000008ed82e7211 */ /* 0x040fe600078008ff */
[----:B------:R1:W-:Y:S01]  /*3d50*/  ST.E.128 desc[UR6][R50.64], R28 ;  /* 0x0000001c32007985 */ /* 0x0003e2000c101d06 */
[----:B------:R-:W-:Y:S02]  /*3d60*/  LEA.HI.X R47, R216, R139, R217, 0x1, P0 ;  /* 0x0000008bd82f7211 */ /* 0x000fe400000f0cd9 */
[C---:B------:R-:W-:Y:S04]  /*3d70*/  LEA R48, P0, R108.reuse, R148, 0x1 ;  /* 0x000000946c307211 */ /* 0x040fe800078008ff */
[----:B------:R-:W-:Y:S01]  /*3d80*/  LEA.HI.X R49, R108, R149, R107, 0x1, P0 ;  /* 0x000000956c317211 */ /* 0x000fe200000f0c6b */
[----:B------:R-:W2:Y:S01]  /*3d90*/  LD.E.128 R24, desc[UR6][R46.64] ;  /* 0x000000062e187980 */ /* 0x000ea2000c101d00 */
[----:B------:R-:W-:Y:S11]  /*3da0*/  ISETP.GE.AND P0, PT, R14, R17, PT ;  /* 0x000000110e00720c */ /* 0x000ff60003f06270 */
[----:B------:R-:W-:Y:S02]  /*3db0*/  @!UPT UIADD3 URZ, URZ, URZ, URZ ;  /* 0x0000003f3f3ff290 */ /* 0x000fe4000fffe03f */
[----:B------:R-:W3:Y:S06]  /*3dc0*/  @!P0 LD.E.64 R40, desc[UR6][R42.64+0x40] ;  /* 0x000040062a288980 */ /* 0x000eec000c101b00 */
[----:B------:R-:W4:Y:S01]  /*3dd0*/  @!P0 LD.E.64 R20, desc[UR6][R32.64+0x40] ;  /* 0x0000400620148980 */ /* 0x000f22000c101b00 */
[C---:B--2---:R-:W-:Y:S01]  /*3de0*/  @!P0 LOP3.LUT R34, R24.reuse, 0xffff0000, RZ, 0xc0, !PT ;  /* 0xffff000018228812 */ /* 0x044fe200078ec0ff */
[----:B------:R-:W-:Y:S01]  /*3df0*/  @!P0 IMAD.U32 R38, R24, 0x10000, RZ ;  /* 0x0001000018268824 */ /* 0x000fe200078e00ff */
[----:B-1----:R-:W-:Y:S01]  /*3e00*/  @!P0 LOP3.LUT R29, R25, 0xffff0000, RZ, 0xc0, !PT ;  /* 0xffff0000191d8812 */ /* 0x002fe200078ec0ff */
[----:B------:R-:W-:Y:S01]  /*3e10*/  @!P0 IMAD.U32 R39, R26, 0x10000, RZ ;  /* 0x000100001a278824 */ /* 0x000fe200078e00ff */
[----:B------:R-:W-:Y:S02]  /*3e20*/  @!P0 LOP3.LUT R28, R27, 0xffff0000, RZ, 0xc0, !PT ;  /* 0xffff00001b1c8812 */ /* 0x000fe400078ec0ff */
[----:B------:R-:W-:Y:S02]  /*3e30*/  @!P0 SHF.L.U32 R37, R25, 0x10, RZ ;  /* 0x0000001019258819 */ /* 0x000fe400000006ff */
[C---:B---3--:R-:W-:Y:S01]  /*3e40*/  @!P0 LOP3.LUT R35, R40.reuse, 0xffff0000, RZ, 0xc0, !PT ;  /* 0xffff000028238812 */ /* 0x048fe200078ec0ff */
[----:B------:R-:W-:Y:S01]  /*3e50*/  @!P0 IMAD.U32 R36, R40, 0x10000, RZ ;  /* 0x0001000028248824 */ /* 0x000fe200078e00ff */
[C---:B------:R-:W-:Y:S02]  /*3e60*/  @!P0 SHF.L.U32 R40, R41.reuse, 0x10, RZ ;  /* 0x0000001029288819 */ /* 0x040fe400000006ff */
        /* <DEDUP_REMOVED lines=8> */
[----:B------:R-:W-:Y:S01]  /*3ef0*/  @!P0 FFMA.FTZ R44, R38, R23, -R44 ;  /* 0x00000017262c8223 */ /* 0x000fe2000001082c */
[----:B------:R-:W-:Y:S01]  /*3f00*/  @!P0 LOP3.LUT R23, R26, 0xffff0000, RZ, 0xc0, !PT ;  /* 0xffff00001a178812 */ /* 0x000fe200078ec0ff */
[----:B------:R-:W-:Y:S01]  /*3f10*/  @!P0 FMUL.FTZ R6, R29, R22 ;  /* 0x000000161d068220 */ /* 0x000fe20000410000 */
[----:B------:R-:W-:Y:S01]  /*3f20*/  @!P0 FFMA.FTZ R5, R36, R38, R5 ;  /* 0x0000002624058223 */ /* 0x000fe20000010005 */
[----:B------:R-:W-:Y:S01]  /*3f30*/  @!P0 SHF.L.U32 R36, R27, 0x10, RZ ;  /* 0x000000101b248819 */ /* 0x000fe200000006ff */
[C---:B------:R-:W-:Y:S01]  /*3f40*/  @!P0 FMUL.FTZ R47, R28.reuse, R41 ;  /* 0x000000291c2f8220 */ /* 0x040fe20000410000 */
[C---:B------:R-:W-:Y:S01]  /*3f50*/  @!P0 FMUL.FTZ R46, R23.reuse, R40 ;  /* 0x00000028172e8220 */ /* 0x040fe20000410000 */
[----:B------:R-:W-:Y:S01]  /*3f60*/  @!P0 FMUL.FTZ R7, R23, R20 ;  /* 0x0000001417078220 */ /* 0x000fe20000410000 */
[----:B------:R-:W-:Y:S01]  /*3f70*/  @!P0 F2FP.BF16.F32.PACK_AB R44, R5, R44 ;  /* 0x0000002c052c823e */ /* 0x000fe200000010ff */
[----:B------:R-:W-:Y:S01]  /*3f80*/  @!P0 FMUL.FTZ R8, R28, R21 ;  /* 0x000000151c088220 */ /* 0x000fe20000410000 */
[----:B------:R-:W-:Y:S01]  /*3f90*/  @!P0 FFMA.FTZ R6, R35, R37, R6 ;  /* 0x0000002523068223 */ /* 0x000fe20000010006 */
[----:B------:R-:W-:Y:S01]  /*3fa0*/  @!P0 FFMA.FTZ R46, R39, R20, -R46 ;  /* 0x00000014272e8223 */ /* 0x000fe2000001082e */
[----:B------:R-:W-:Y:S01]  /*3fb0*/  @!P0 FFMA.FTZ R7, R40, R39, R7 ;  /* 0x0000002728078223 */ /* 0x000fe20000010007 */
[----:B------:R-:W-:Y:S01]  /*3fc0*/  @!P0 FFMA.FTZ R45, R37, R22, -R45 ;  /* 0x00000016252d8223 */ /* 0x000fe2000001082d */
[----:B------:R-:W-:Y:S01]  /*3fd0*/  @!P0 FFMA.FTZ R47, R36, R21, -R47 ;  /* 0x00000015242f8223 */ /* 0x000fe2000001082f */
[----:B------:R-:W-:Y:S01]  /*3fe0*/  @!P0 FFMA.FTZ R8, R41, R36, R8 ;  /* 0x0000002429088223 */ /* 0x000fe20000010008 */
[----:B------:R-:W-:Y:S01]  /*3ff0*/  @!P0 IMAD.MOV.U32 R24, RZ, RZ, R44 ;  /* 0x000000ffff188224 */ /* 0x000fe200078e002c */
[----:B------:R-:W-:Y:S02]  /*4000*/  @!P0 F2FP.BF16.F32.PACK_AB R46, R7, R46 ;  /* 0x0000002e072e823e */ /* 0x000fe400000010ff */
[----:B------:R-:W-:Y:S02]  /*4010*/  @!P0 F2FP.BF16.F32.PACK_AB R45, R6, R45 ;  /* 0x0000002d062d823e */ /* 0x000fe400000010ff */
[----:B------:R-:W-:Y:S01]  /*4020*/  @!P0 F2FP.BF16.F32.PACK_AB R47, R8, R47 ;  /* 0x0000002f082f823e */ /* 0x000fe200000010ff */
[----:B------:R-:W-:Y:S01]  /*4030*/  @!P0 IMAD.MOV.U32 R26, RZ, RZ, R46 ;  /* 0x000000ffff1a8224 */ /* 0x000fe200078e002e */
[----:B------:R-:W-:Y:S02]  /*4040*/  @!P0 MOV R25, R45 ;  /* 0x0000002d00198202 */ /* 0x000fe40000000f00 */
[----:B------:R-:W-:Y:S05]  /*4050*/  @!P0 MOV R27, R47 ;  /* 0x0000002f001b8202 */ /* 0x000fea0000000f00 */
[----:B------:R2:W-:Y:S02]  /*4060*/  ST.E.128 desc[UR6][R48.64], R24 ;  /* 0x0000001830007985 */ /* 0x0005e4000c101d06 */
.L_x_2654:
[----:B------:R-:W-:Y:S05]  /*4070*/  BSYNC B0 ;  /* 0x0000000000007941 */ /* 0x000fea0003800000 */
.L_x_2653:
[----:B------:R-:W-:Y:S04]  /*4080*/  BSSY B0, `(.L_x_2655) ;  /* 0x000006a000007945 */ /* 0x000fe80003800000 */
[----:B------:R-:W-:Y:S05]  /*4090*/  @!P1 BRA `(.L_x_2656) ;  /* 0x0000000400a09947 */ /* 0x000fea0003800000 */
[C---:B------:R-:W-:Y:S01]  /*40a0*/  LEA R46, P1, R116.reuse, R142, 0x1 ;  /* 0x0000008e742e7211 */ /* 0x040fe200078208ff */
[C---:B------:R-:W-:Y:S01]  /*40b0*/  IMAD.SHL.U32 R45, R179.reuse, 0x2, RZ ;  /* 0x00000002b32d7824 */ /* 0x040fe200078e00ff */
[----:B------:R-:W-:Y:S02]  /*40c0*/  SHF.L.U64.HI R44, R179, 0x1, R164 ;  /* 0x00000001b32c7819 */ /* 0x000fe400000102a4 */
[----:B------:R-:W-:Y:S02]  /*40d0*/  LEA.HI.X R47, R116, R139, R113, 0x1, P1 ;  /* 0x0000008b742f7211 */ /* 0x000fe400008f0c71 */
[C---:B------:R-:W-:Y:S02]  /*40e0*/  IADD3 R32, P1, R45.reuse, R12, RZ ;  /* 0x0000000c2d207210 */ /* 0x040fe40007f3e0ff */
[----:B------:R-:W-:Y:S01]  /*40f0*/  ISETP.GE.AND P0, PT, R18, R17, PT ;  /* 0x000000111200720c */ /* 0x000fe20003f06270 */
[----:B------:R-:W1:Y:S02]  /*4100*/  LD.E.128 R28, desc[UR6][R46.64] ;  /* 0x000000062e1c7980 */ /* 0x000e64000c101d00 */
[C---:B------:R-:W-:Y:S01]  /*4110*/  IMAD.X R33, R44.reuse, 0x1, R9, P1 ;  /* 0x000000012c217824 */ /* 0x040fe200008e0609 */
[----:B------:R-:W-:Y:S04]  /*4120*/  IADD3 R42, P1, R45, R58, RZ ;  /* 0x0000003a2d2a7210 */ /* 0x000fe80007f3e0ff */
[----:B------:R-:W-:Y:S02]  /*4130*/  IADD3.X R43, R44, R53, RZ, P1, !PT ;  /* 0x000000352c2b7210 */ /* 0x000fe40000ffe4ff */
[----:B------:R-:W-:Y:S03]  /*4140*/  ISETP.GE.AND P1, PT, R14, R17, PT ;  /* 0x000000110e00720c */ /* 0x000fe60003f26270 */
[----:B------:R-:W3:Y:S06]  /*4150*/  @!P0 LD.E.64 R40, desc[UR6][R42.64] ;  /* 0x000000062a288980 */ /* 0x000eec000c101b00 */
[----:B------:R-:W4:Y:S01]  /*4160*/  @!P0 LD.E.64 R20, desc[UR6][R32.64] ;  /* 0x0000000620148980 */ /* 0x000f22000c101b00 */
[C---:B-12---:R-:W-:Y:S01]  /*4170*/  @!P0 LOP3.LUT R24, R28.reuse, 0xffff0000, RZ, 0xc0, !PT ;  /* 0xffff00001c188812 */ /* 0x046fe200078ec0ff */
[----:B------:R-:W-:Y:S01]  /*4180*/  @!P0 IMAD.U32 R36, R28, 0x10000, RZ ;  /* 0x000100001c248824 */ /* 0x000fe200078e00ff */
[----:B------:R-:W-:Y:S01]  /*4190*/  @!P0 LOP3.LUT R25, R29, 0xffff0000, RZ, 0xc0, !PT ;  /* 0xffff00001d198812 */ /* 0x000fe200078ec0ff */
[----:B------:R-:W-:Y:S01]  /*41a0*/  @!P0 IMAD.U32 R39, R30, 0x10000, RZ ;  /* 0x000100001e278824 */ /* 0x000fe200078e00ff */
[C---:B---3--:R-:W-:Y:S01]  /*41b0*/  @!P0 SHF.L.U32 R35, R40.reuse, 0x10, RZ ;  /* 0x0000001028238819 */ /* 0x048fe200000006ff */
[C---:B------:R-:W-:Y:S01]  /*41c0*/  @!P0 IMAD.U32 R38, R41.reuse, 0x10000, RZ ;  /* 0x0001000029268824 */ /* 0x040fe200078e00ff */
[----:B------:R-:W-:Y:S02]  /*41d0*/  @!P0 LOP3.LUT R37, R40, 0xffff0000, RZ, 0xc0, !PT ;  /* 0xffff000028258812 */ /* 0x000fe400078ec0ff */
[----:B------:R-:W-:Y:S01]  /*41e0*/  @!P0 LOP3.LUT R41, R41, 0xffff0000, RZ, 0xc0, !PT ;  /* 0xffff000029298812 */ /* 0x000fe200078ec0ff */
[----:B------:R-:W-:Y:S01]  /*41f0*/  @!P0 FMUL.FTZ R45, R24, R35 ;  /* 0x00000023182d8220 */ /* 0x000fe20000410000 */
[C---:B----4-:R-:W-:Y:S01]  /*4200*/  @!P0 LOP3.LUT R22, R20.reuse, 0xffff0000, RZ, 0xc0, !PT ;  /* 0xffff000014168812 */ /* 0x050fe200078ec0ff */
        /* <DEDUP_REMOVED lines=30> */
[C---:B------:R-:W-:Y:S04]  /*43f0*/  LEA R50, P0, R109.reuse, R148, 0x1 ;  /* 0x000000946d327211 */ /* 0x040fe800078008ff */
[----:B------:R-:W-:Y:S02]  /*4400*/  LEA.HI.X R51, R109, R149, R110, 0x1, P0 ;  /* 0x000000956d337211 */ /* 0x000fe400000f0c6e */
[C---:B------:R-:W-:Y:S03]  /*4410*/  LEA R46, P0, R214.reuse, R142, 0x1 ;  /* 0x0000008ed62e7211 */ /* 0x040fe600078008ff */
[----:B------:R1:W-:Y:S01]  /*4420*/  ST.E.128 desc[UR6][R50.64], R28 ;  /* 0x0000001c32007985 */ /* 0x0003e2000c101d06 */
[----:B------:R-:W-:Y:S02]  /*4430*/  LEA.HI.X R47, R214, R139, R215, 0x1, P0 ;  /* 0x0000008bd62f7211 */ /* 0x000fe400000f0cd7 */
[C---:B------:R-:W-:Y:S04]  /*4440*/  LEA R48, P0, R104.reuse, R148, 0x1 ;  /* 0x0000009468307211 */ /* 0x040fe800078008ff */
[----:B------:R-:W-:Y:S01]  /*4450*/  LEA.HI.X R49, R104, R149, R103, 0x1, P0 ;  /* 0x0000009568317211 */ /* 0x000fe200000f0c67 */
[----:B------:R-:W2:Y:S08]  /*4460*/  LD.E.128 R24, desc[UR6][R46.64] ;  /* 0x000000062e187980 */ /* 0x000eb0000c101d00 */
        /* <DEDUP_REMOVED lines=43> */
.L_x_2656:
[----:B------:R-:W-:Y:S05]  /*4720*/  BSYNC B0 ;  /* 0x0000000000007941 */ /* 0x000fea0003800000 */
.L_x_2655:
[----:B------:R-:W-:Y:S04]  /*4730*/  BSSY B0, `(.L_x_2657) ;  /* 0x000006e000007945 */ /* 0x000fe80003800000 */
[----:B------:R-:W-:Y:S05]  /*4740*/  @!P6 BRA `(.L_x_2658) ;  /* 0x0000000400b0e947 */ /* 0x000fea0003800000 */
[C---:B------:R-:W-:Y:S01]  /*4750*/  SHF.L.U32 R45, R177.reuse, 0x1, RZ ;  /* 0x00000001b12d7819 */ /* 0x040fe200000006ff */
[----:B------:R-:W-:Y:S01]  /*4760*/  IMAD.WIDE.U32 R50, R132, 0x60, R148 ;  /* 0x0000006084327825 */ /* 0x000fe200078e0094 */
[----:B------:R-:W-:Y:S02]  /*4770*/  ISETP.GE.AND P0, PT, R18, R17, PT ;  /* 0x000000111200720c */ /* 0x000fe40003f06270 */
[----:B------:R-:W-:Y:S01]  /*4780*/  SHF.L.U64.HI R46, R177, 0x1, R162 ;  /* 0x00000001b12e7819 */ /* 0x000fe200000102a2 */
[----:B------:R-:W-:Y:S01]  /*4790*/  IMAD.MOV.U32 R143, RZ, RZ, R139 ;  /* 0x000000ffff8f7224 */ /* 0x000fe200078e008b */
[----:B------:R-:W-:Y:S01]  /*47a0*/  IADD3 R32, P6, R45, R12, RZ ;  /* 0x0000000c2d207210 */ /* 0x000fe20007fde0ff */
[----:B------:R-:W-:Y:S01]  /*47b0*/  IMAD R44, R219, 0x60, RZ ;  /* 0x00000060db2c7824 */ /* 0x000fe200078e02ff */
[----:B------:R-:W-:Y:S01]  /*47c0*/  IADD3 R42, P1, R45, R58, RZ ;  /* 0x0000003a2d2a7210 */ /* 0x000fe20007f3e0ff */
[----:B--23--:R-:W-:Y:S01]  /*47d0*/  IMAD.WIDE.U32 R48, R218, 0x60, R142 ;  /* 0x00000060da307825 */ /* 0x00cfe200078e008e */
[C---:B------:R-:W-:Y:S02]  /*47e0*/  IADD3.X R33, R46.reuse, R9, RZ, P6, !PT ;  /* 0x000000092e217210 */ /* 0x040fe400037fe4ff */
[----:B------:R-:W-:Y:S01]  /*47f0*/  IADD3.X R43, R46, R53, RZ, P1, !PT ;  /* 0x000000352e2b7210 */ /* 0x000fe20000ffe4ff */
[----:B------:R-:W-:Y:S01]  /*4800*/  IMAD.IADD R47, R49, 0x1, R44 ;  /* 0x00000001312f7824 */ /* 0x000fe200078e022c */
[----:B------:R-:W-:Y:S01]  /*4810*/  ISETP.GE.AND P1, PT, R14, R17, PT ;  /* 0x000000110e00720c */ /* 0x000fe20003f26270 */
[----:B------:R-:W-:Y:S01]  /*4820*/  IMAD.MOV.U32 R46, RZ, RZ, R48 ;  /* 0x000000ffff2e7224 */ /* 0x000fe200078e0030 */
[----:B------:R-:W2:Y:S06]  /*4830*/  @!P0 LD.E.64 R20, desc[UR6][R32.64] ;  /* 0x0000000620148980 */ /* 0x000eac000c101b00 */
[----:B------:R-:W3:Y:S06]  /*4840*/  @!P0 LD.E.64 R40, desc[UR6][R42.64] ;  /* 0x000000062a288980 */ /* 0x000eec000c101b00 */
[----:B------:R4:W1:Y:S02]  /*4850*/  LD.E.128 R28, desc[UR6][R46.64] ;  /* 0x000000062e1c7980 */ /* 0x000864000c101d00 */
[----:B----4-:R-:W-:Y:S05]  /*4860*/  IMAD R46, R133, 0x60, RZ ;  /* 0x00000060852e7824 */ /* 0x010fea00078e02ff */
[----:B------:R-:W-:Y:S02]  /*4870*/  IADD3 R51, R51, R46, RZ ;  /* 0x0000002e33337210 */ /* 0x000fe40007ffe0ff */
[----:B------:R-:W-:Y:S02]  /*4880*/  LEA R46, P6, R212, R142, 0x1 ;  /* 0x0000008ed42e7211 */ /* 0x000fe400078c08ff */
[C---:B--2---:R-:W-:Y:S02]  /*4890*/  @!P0 SHF.L.U32 R23, R20.reuse, 0x10, RZ ;  /* 0x0000001014178819 */ /* 0x044fe400000006ff */
[----:B------:R-:W-:Y:S01]  /*48a0*/  @!P0 LOP3.LUT R22, R20, 0xffff0000, RZ, 0xc0, !PT ;  /* 0xffff000014168812 */ /* 0x000fe200078ec0ff */
[C---:B------:R-:W-:Y:S01]  /*48b0*/  @!P0 IMAD.U32 R20, R21.reuse, 0x10000, RZ ;  /* 0x0001000015148824 */ /* 0x040fe200078e00ff */
[----:B------:R-:W-:Y:S02]  /*48c0*/  @!P0 LOP3.LUT R21, R21, 0xffff0000, RZ, 0xc0, !PT ;  /* 0xffff000015158812 */ /* 0x000fe400078ec0ff */
[C---:B---3--:R-:W-:Y:S01]  /*48d0*/  @!P0 SHF.L.U32 R35, R40.reuse, 0x10, RZ ;  /* 0x0000001028238819 */ /* 0x048fe200000006ff */
[C---:B------:R-:W-:Y:S01]  /*48e0*/  @!P0 IMAD.U32 R38, R41.reuse, 0x10000, RZ ;  /* 0x0001000029268824 */ /* 0x040fe200078e00ff */
[----:B------:R-:W-:Y:S02]  /*48f0*/  @!P0 LOP3.LUT R37, R40, 0xffff0000, RZ, 0xc0, !PT ;  /* 0xffff000028258812 */ /* 0x000fe400078ec0ff */
[----:B------:R-:W-:Y:S02]  /*4900*/  @!P0 LOP3.LUT R41, R41, 0xffff0000, RZ, 0xc0, !PT ;  /* 0xffff000029298812 */ /* 0x000fe400078ec0ff */
[C---:B-1----:R-:W-:Y:S02]  /*4910*/  @!P0 LOP3.LUT R24, R28.reuse, 0xffff0000, RZ, 0xc0, !PT ;  /* 0xffff00001c188812 */ /* 0x042fe400078ec0ff */
[----:B------:R-:W-:Y:S02]  /*4920*/  @!P0 SHF.L.U32 R36, R28, 0x10, RZ ;  /* 0x000000101c248819 */ /* 0x000fe400000006ff */
[----:B------:R-:W-:Y:S01]  /*4930*/  @!P0 LOP3.LUT R25, R29, 0xffff0000, RZ, 0xc0, !PT ;  /* 0xffff00001d198812 */ /* 0x000fe200078ec0ff */
[----:B------:R-:W-:Y:S01]  /*4940*/  @!P0 FMUL.FTZ R45, R24, R35 ;  /* 0x00000023182d8220 */ /* 0x000fe20000410000 */
[----:B------:R-:W-:Y:S01]  /*4950*/  @!P0 SHF.L.U32 R39, R30, 0x10, RZ ;  /* 0x000000101e278819 */ /* 0x000fe200000006ff */
[-C--:B------:R-:W-:Y:S01]  /*4960*/  @!P0 FMUL.FTZ R0, R24, R23.reuse ;  /* 0x0000001718008220 */ /* 0x080fe20000410000 */
[----:B------:R-:W-:Y:S01]  /*4970*/  @!P0 LOP3.LUT R24, R31, 0xffff0000, RZ, 0xc0, !PT ;  /* 0xffff00001f188812 */ /* 0x000fe200078ec0ff */
[----:B------:R-:W-:Y:S01]  /*4980*/  @!P0 FFMA.FTZ R45, R36, R23, -R45 ;  /* 0x00000017242d8223 */ /* 0x000fe2000001082d */
[----:B------:R-:W-:Y:S01]  /*4990*/  @!P0 LOP3.LUT R23, R30, 0xffff0000, RZ, 0xc0, !PT ;  /* 0xffff00001e178812 */ /* 0x000fe200078ec0ff */
[----:B------:R-:W-:Y:S01]  /*49a0*/  @!P0 FFMA.FTZ R0, R35, R36, R0 ;  /* 0x0000002423008223 */ /* 0x000fe20000010000 */
[----:B------:R-:W-:Y:S01]  /*49b0*/  @!P0 FMUL.FTZ R2, R25, R22 ;  /* 0x0000001619028220 */ /* 0x000fe20000410000 */
[----:B------:R-:W-:Y:S02]  /*49c0*/  @!P0 IMAD.U32 R35, R29, 0x10000, RZ ;  /* 0x000100001d238824 */ /* 0x000fe400078e00ff */
[----:B------:R-:W-:Y:S01]  /*49d0*/  @!P0 FMUL.FTZ R47, R25, R37 ;  /* 0x00000025192f8220 */ /* 0x000fe20000410000 */
[C---:B------:R-:W-:Y:S01]  /*49e0*/  @!P0 FMUL.FTZ R3, R23.reuse, R20 ;  /* 0x0000001417038220 */ /* 0x040fe20000410000 */
[----:B------:R-:W-:Y:S01]  /*49f0*/  @!P0 F2FP.BF16.F32.PACK_AB R45, R0, R45 ;  /* 0x0000002d002d823e */ /* 0x000fe200000010ff */
[----:B------:R-:W-:Y:S01]  /*4a00*/  @!P0 FMUL.FTZ R44, R23, R38 ;  /* 0x00000026172c8220 */ /* 0x000fe20000410000 */
[C---:B------:R-:W-:Y:S01]  /*4a10*/  @!P0 FMUL.FTZ R49, R24.reuse, R41 ;  /* 0x0000002918318220 */ /* 0x040fe20000410000 */
[----:B------:R-:W-:Y:S01]  /*4a20*/  @!P0 FMUL.FTZ R4, R24, R21 ;  /* 0x0000001518048220 */ /* 0x000fe20000410000 */
[----:B------:R-:W-:Y:S02]  /*4a30*/  @!P0 IMAD.U32 R36, R31, 0x10000, RZ ;  /* 0x000100001f248824 */ /* 0x000fe400078e00ff */
        /* <DEDUP_REMOVED lines=11> */
[----:B------:R-:W-:Y:S02]  /*4af0*/  LEA.HI.X R47, R212, R139, R213, 0x1, P6 ;  /* 0x0000008bd42f7211 */ /* 0x000fe400030f0cd5 */
[----:B------:R-:W-:Y:S02]  /*4b00*/  @!P0 MOV R29, R48 ;  /* 0x00000030001d8202 */ /* 0x000fe40000000f00 */
[----:B------:R-:W-:Y:S02]  /*4b10*/  @!P0 MOV R31, R49 ;  /* 0x00000031001f8202 */ /* 0x000fe40000000f00 */
[C---:B------:R-:W-:Y:S03]  /*4b20*/  LEA R48, P0, R102.reuse, R148, 0x1 ;  /* 0x0000009466307211 */ /* 0x040fe600078008ff */
[----:B------:R1:W-:Y:S01]  /*4b30*/  ST.E.128 desc[UR6][R50.64], R28 ;  /* 0x0000001c32007985 */ /* 0x0003e2000c101d06 */
[----:B------:R-:W-:Y:S07]  /*4b40*/  LEA.HI.X R49, R102, R149, R101, 0x1, P0 ;  /* 0x0000009566317211 */ /* 0x000fee00000f0c65 */
        /* <DEDUP_REMOVED lines=44> */
.L_x_2658:
[----:B------:R-:W-:Y:S05]  /*4e10*/  BSYNC B0 ;  /* 0x0000000000007941 */ /* 0x000fea0003800000 */
.L_x_2657:
[----:B------:R-:W-:Y:S04]  /*4e20*/  BSSY B0, `(.L_x_2659) ;  /* 0x000006a000007945 */ /* 0x000fe80003800000 */
[----:B------:R-:W-:Y:S05]  /*4e30*/  @!P5 BRA `(.L_x_2660) ;  /* 0x0000000400a0d947 */ /* 0x000fea0003800000 */
[----:B------:R-:W-:Y:S01]  /*4e40*/  LEA R46, P1, R118, R142, 0x1 ;  /* 0x0000008e762e7211 */ /* 0x000fe200078208ff */
[C---:B------:R-:W-:Y:S01]  /*4e50*/  IMAD.SHL.U32 R45, R175.reuse, 0x2, RZ ;  /* 0x00000002af2d7824 */ /* 0x040fe200078e00ff */
[----:B------:R-:W-:Y:S02]  /*4e60*/  ISETP.GE.AND P0, PT, R18, R17, PT ;  /* 0x000000111200720c */ /* 0x000fe40003f06270 */
[----:B------:R-:W-:Y:S02]  /*4e70*/  LEA.HI.X R47, R118, R139, R115, 0x1, P1 ;  /* 0x0000008b762f7211 */ /* 0x000fe400008f0c73 */
[----:B------:R-:W-:Y:S02]  /*4e80*/  SHF.L.U64.HI R44, R175, 0x1, R160 ;  /* 0x00000001af2c7819 */ /* 0x000fe400000102a0 */
[C---:B------:R-:W-:Y:S01]  /*4e90*/  IADD3 R42, P1, R45.reuse, R58, RZ ;  /* 0x0000003a2d2a7210 */ /* 0x040fe20007f3e0ff */
[----:B------:R-:W1:Y:S01]  /*4ea0*/  LD.E.128 R28, desc[UR6][R46.64] ;  /* 0x000000062e1c7980 */ /* 0x000e62000c101d00 */
[----:B------:R-:W-:Y:S02]  /*4eb0*/  IADD3 R32, P5, R45, R12, RZ ;  /* 0x0000000c2d207210 */ /* 0x000fe40007fbe0ff */
[----:B------:R-:W-:Y:S02]  /*4ec0*/  IADD3.X R43, R44, R53, RZ, P1, !PT ;  /* 0x000000352c2b7210 */ /* 0x000fe40000ffe4ff */
[----:B------:R-:W-:Y:S01]  /*4ed0*/  ISETP.GE.AND P1, PT, R14, R17, PT ;  /* 0x000000110e00720c */ /* 0x000fe20003f26270 */
[----:B------:R-:W-:Y:S01]  /*4ee0*/  IMAD.X R33, R44, 0x1, R9, P5 ;  /* 0x000000012c217824 */ /* 0x000fe200028e0609 */
[C---:B------:R-:W-:Y:S01]  /*4ef0*/  LEA R50, P5, R210.reuse, R142, 0x1 ;  /* 0x0000008ed2327211 */ /* 0x040fe200078a08ff */
[----:B------:R-:W5:Y:S01]  /*4f00*/  @!P0 LD.E.64 R40, desc[UR6][R42.64] ;  /* 0x000000062a288980 */ /* 0x000f62000c101b00 */
[C---:B------:R-:W-:Y:S02]  /*4f10*/  LEA R60, P6, R105.reuse, R148, 0x1 ;  /* 0x00000094693c7211 */ /* 0x040fe400078c08ff */
[----:B------:R-:W-:Y:S02]  /*4f20*/  LEA.HI.X R51, R210, R139, R211, 0x1, P5 ;  /* 0x0000008bd2337211 */ /* 0x000fe400028f0cd3 */
[----:B------:R-:W-:Y:S01]  /*4f30*/  LEA.HI.X R61, R105, R149, R106, 0x1, P6 ;  /* 0x00000095693d7211 */ /* 0x000fe200030f0c6a */
[----:B------:R-:W5:Y:S01]  /*4f40*/  @!P0 LD.E.64 R20, desc[UR6][R32.64] ;  /* 0x0000000620148980 */ /* 0x000f62000c101b00 */
[C---:B-1234-:R-:W-:Y:S01]  /*4f50*/  @!P0 LOP3.LUT R24, R28.reuse, 0xffff0000, RZ, 0xc0, !PT ;  /* 0xffff00001c188812 */ /* 0x05efe200078ec0ff */
[----:B------:R-:W-:Y:S01]  /*4f60*/  @!P0 IMAD.U32 R36, R28, 0x10000, RZ ;  /* 0x000100001c248824 */ /* 0x000fe200078e00ff */
[----:B------:R-:W-:Y:S01]  /*4f70*/  @!P0 LOP3.LUT R25, R29, 0xffff0000, RZ, 0xc0, !PT ;  /* 0xffff00001d198812 */ /* 0x000fe200078ec0ff */
[----:B------:R-:W-:Y:S01]  /*4f80*/  @!P0 IMAD.U32 R39, R30, 0x10000, RZ ;  /* 0x000100001e278824 */ /* 0x000fe200078e00ff */
[C---:B-----5:R-:W-:Y:S01]  /*4f90*/  @!P0 SHF.L.U32 R35, R40.reuse, 0x10, RZ ;  /* 0x0000001028238819 */ /* 0x060fe200000006ff */
[C---:B------:R-:W-:Y:S01]  /*4fa0*/  @!P0 IMAD.U32 R38, R41.reuse, 0x10000, RZ ;  /* 0x0001000029268824 */ /* 0x040fe200078e00ff */
[----:B------:R-:W-:Y:S02]  /*4fb0*/  @!P0 LOP3.LUT R37, R40, 0xffff0000, RZ, 0xc0, !PT ;  /* 0xffff000028258812 */ /* 0x000fe400078ec0ff */
[----:B------:R-:W-:Y:S01]  /*4fc0*/  @!P0 LOP3.LUT R41, R41, 0xffff0000, RZ, 0xc0, !PT ;  /* 0xffff000029298812 */ /* 0x000fe200078ec0ff */
[----:B------:R-:W-:Y:S01]  /*4fd0*/  @!P0 FMUL.FTZ R45, R24, R35 ;  /* 0x00000023182d8220 */ /* 0x000fe20000410000 */
[C---:B------:R-:W-:Y:S01]  /*4fe0*/  @!P0 LOP3.LUT R22, R20.reuse, 0xffff0000, RZ, 0xc0, !PT ;  /* 0xffff000014168812 */ /* 0x040fe200078ec0ff */
        /* <DEDUP_REMOVED lines=77> */
.L_x_2660:
[----:B------:R-:W-:Y:S05]  /*54c0*/  BSYNC B0 ;  /* 0x0000000000007941 */ /* 0x000fea0003800000 */
.L_x_2659:
        /* <DEDUP_REMOVED lines=10> */
[----:B-1234-:R-:W-:Y:S01]  /*5570*/  IMAD.WIDE.U32 R48, R218, 0xa0, R142 ;  /* 0x000000a0da307825 */ /* 0x01efe200078e008e */
[C---:B------:R-:W-:Y:S02]  /*5580*/  IADD3.X R33, R46.reuse, R9, RZ, P4, !PT ;  /* 0x000000092e217210 */ /* 0x040fe400027fe4ff */
[----:B------:R-:W-:Y:S01]  /*5590*/  IADD3.X R43, R46, R53, RZ, P1, !PT ;  /* 0x000000352e2b7210 */ /* 0x000fe20000ffe4ff */
[----:B------:R-:W-:Y:S01]  /*55a0*/  IMAD.IADD R47, R49, 0x1, R44 ;  /* 0x00000001312f7824 */ /* 0x000fe200078e022c */
[----:B------:R-:W-:Y:S01]  /*55b0*/  ISETP.GE.AND P1, PT, R14, R17, PT ;  /* 0x000000110e00720c */ /* 0x000fe20003f26270 */
[----:B------:R-:W-:Y:S01]  /*55c0*/  IMAD.MOV.U32 R46, RZ, RZ, R48 ;  /* 0x000000ffff2e7224 */ /* 0x000fe200078e0030 */
[----:B------:R-:W2:Y:S06]  /*55d0*/  @!P0 LD.E.64 R20, desc[UR6][R32.64] ;  /* 0x0000000620148980 */ /* 0x000eac000c101b00 */
[----:B------:R-:W3:Y:S06]  /*55e0*/  @!P0 LD.E.64 R40, desc[UR6][R42.64] ;  /* 0x000000062a288980 */ /* 0x000eec000c101b00 */
[----:B------:R1:W4:Y:S02]  /*55f0*/  LD.E.128 R28, desc[UR6][R46.64] ;  /* 0x000000062e1c7980 */ /* 0x000324000c101d00 */
[----:B-1----:R-:W-:Y:S05]  /*5600*/  IMAD R46, R133, 0xa0, RZ ;  /* 0x000000a0852e7824 */ /* 0x002fea00078e02ff */
        /* <DEDUP_REMOVED lines=10> */
[C---:B----4-:R-:W-:Y:S02]  /*56b0*/  @!P0 LOP3.LUT R24, R28.reuse, 0xffff0000, RZ, 0xc0, !PT ;  /* 0xffff00001c188812 */ /* 0x050fe400078ec0ff */
        /* <DEDUP_REMOVED lines=79> */
.L_x_2662:
[----:B------:R-:W-:Y:S05]  /*5bb0*/  BSYNC B0 ;  /* 0x0000000000007941 */ /* 0x000fea0003800000 */
.L_x_2661:
        /* <DEDUP_REMOVED lines=110> */
.L_x_2664:
[----:B------:R-:W-:Y:S05]  /*62a0*/  BSYNC B0 ;  /* 0x0000000000007941 */ /* 0x000fea0003800000 */
.L_x_2663:
[----:B------:R-:W-:Y:S04]  /*62b0*/  BSSY B0, `(.L_x_2665) ;  /* 0x000006e000007945 */ /* 0x000fe80003800000 */
[----:B------:R-:W-:Y:S05]  /*62c0*/  @!P2 BRA `(.L_x_2666) ;  /* 0x0000000400b0a947 */ /* 0x000fea0003800000 */
[----:B------:R-:W-:Y:S01]  /*62d0*/  ISETP.GE.AND P0, PT, R18, R17, PT ;  /* 0x000000111200720c */ /* 0x000fe20003f06270 */
[----:B------:R-:W-:Y:S01]  /*62e0*/  IMAD.MOV.U32 R143, RZ, RZ, R139 ;  /* 0x000000ffff8f7224 */ /* 0x000fe200078e008b */
[----:B------:R-:W-:Y:S01]  /*62f0*/  SHF.L.U32 R45, R169, 0x1, RZ ;  /* 0x00000001a92d7819 */ /* 0x000fe200000006ff */
[----:B------:R-:W-:Y:S01]  /*6300*/  IMAD R44, R219, 0xe0, RZ ;  /* 0x000000e0db2c7824 */ /* 0x000fe200078e02ff */
[----:B------:R-:W-:Y:S01]  /*6310*/  SHF.L.U64.HI R46, R169, 0x1, R154 ;  /* 0x00000001a92e7819 */ /* 0x000fe2000001029a */
[----:B-1234-:R-:W-:Y:S01]  /*6320*/  IMAD.WIDE.U32 R48, R218, 0xe0, R142 ;  /* 0x000000e0da307825 */ /* 0x01efe200078e008e */
[C---:B------:R-:W-:Y:S02]  /*6330*/  IADD3 R42, P1, R45.reuse, R58, RZ ;  /* 0x0000003a2d2a7210 */ /* 0x040fe40007f3e0ff */
[----:B------:R-:W-:Y:S01]  /*6340*/  IADD3 R32, P2, R45, R12, RZ ;  /* 0x0000000c2d207210 */ /* 0x000fe20007f5e0ff */
[----:B------:R-:W-:Y:S01]  /*6350*/  IMAD.IADD R45, R49, 0x1, R44 ;  /* 0x00000001312d7824 */ /* 0x000fe200078e022c */
[C---:B------:R-:W-:Y:S01]  /*6360*/  IADD3.X R43, R46.reuse, R53, RZ, P1, !PT ;  /* 0x000000352e2b7210 */ /* 0x040fe20000ffe4ff */
[----:B------:R-:W-:Y:S01]  /*6370*/  IMAD.MOV.U32 R44, RZ, RZ, R48 ;  /* 0x000000ffff2c7224 */ /* 0x000fe200078e0030 */
[----:B------:R-:W-:Y:S01]  /*6380*/  IADD3.X R33, R46, R9, RZ, P2, !PT ;  /* 0x000000092e217210 */ /* 0x000fe200017fe4ff */
[----:B------:R-:W-:Y:S01]  /*6390*/  IMAD.WIDE.U32 R50, R132, 0xe0, R148 ;  /* 0x000000e084327825 */ /* 0x000fe200078e0094 */
[----:B------:R-:W-:Y:S01]  /*63a0*/  ISETP.GE.AND P1, PT, R14, R17, PT ;  /* 0x000000110e00720c */ /* 0x000fe20003f26270 */
[----:B------:R-:W2:Y:S02]  /*63b0*/  @!P0 LD.E.64 R40, desc[UR6][R42.64] ;  /* 0x000000062a288980 */ /* 0x000ea4000c101b00 */
[----:B------:R-:W-:Y:S04]  /*63c0*/  IMAD R46, R133, 0xe0, RZ ;  /* 0x000000e0852e7824 */ /* 0x000fe800078e02ff */
[----:B------:R-:W3:Y:S01]  /*63d0*/  LD.E.128 R24, desc[UR6][R44.64] ;  /* 0x000000062c187980 */ /* 0x000ee2000c101d00 */
[----:B------:R-:W-:Y:S02]  /*63e0*/  IADD3 R51, R51, R46, RZ ;  /* 0x0000002e33337210 */ /* 0x000fe40007ffe0ff */
[----:B------:R-:W-:Y:S05]  /*63f0*/  LEA R46, P2, R124, R142, 0x1 ;  /* 0x0000008e7c2e7211 */ /* 0x000fea00078408ff */
[----:B------:R-:W4:Y:S01]  /*6400*/  @!P0 LD.E.64 R20, desc[UR6][R32.64] ;  /* 0x0000000620148980 */ /* 0x000f22000c101b00 */
[C---:B--2---:R-:W-:Y:S01]  /*6410*/  @!P0 SHF.L.U32 R35, R40.reuse, 0x10, RZ ;  /* 0x0000001028238819 */ /* 0x044fe200000006ff */
[C---:B------:R-:W-:Y:S01]  /*6420*/  @!P0 IMAD.U32 R34, R41.reuse, 0x10000, RZ ;  /* 0x0001000029228824 */ /* 0x040fe200078e00ff */
[----:B------:R-:W-:Y:S02]  /*6430*/  @!P0 LOP3.LUT R39, R40, 0xffff0000, RZ, 0xc0, !PT ;  /* 0xffff000028278812 */ /* 0x000fe400078ec0ff */
[----:B------:R-:W-:Y:S02]  /*6440*/  @!P0 LOP3.LUT R41, R41, 0xffff0000, RZ, 0xc0, !PT ;  /* 0xffff000029298812 */ /* 0x000fe400078ec0ff */
[C---:B---3--:R-:W-:Y:S01]  /*6450*/  @!P0 LOP3.LUT R23, R24.reuse, 0xffff0000, RZ, 0xc0, !PT ;  /* 0xffff000018178812 */ /* 0x048fe200078ec0ff */
[----:B------:R-:W-:Y:S01]  /*6460*/  @!P0 IMAD.U32 R38, R27, 0x10000, RZ ;  /* 0x000100001b268824 */ /* 0x000fe200078e00ff */
[----:B------:R-:W-:Y:S02]  /*6470*/  @!P0 SHF.L.U32 R37, R24, 0x10, RZ ;  /* 0x0000001018258819 */ /* 0x000fe400000006ff */
[C---:B------:R-:W-:Y:S01]  /*6480*/  @!P0 LOP3.LUT R28, R26.reuse, 0xffff0000, RZ, 0xc0, !PT ;  /* 0xffff00001a1c8812 */ /* 0x040fe200078ec0ff */
[----:B------:R-:W-:Y:S01]  /*6490*/  @!P0 FMUL.FTZ R45, R23, R35 ;  /* 0x00000023172d8220 */ /* 0x000fe20000410000 */
[----:B------:R-:W-:Y:S02]  /*64a0*/  @!P0 SHF.L.U32 R36, R26, 0x10, RZ ;  /* 0x000000101a248819 */ /* 0x000fe400000006ff */
[----:B----4-:R-:W-:Y:S01]  /*64b0*/  @!P0 SHF.L.U32 R22, R20, 0x10, RZ ;  /* 0x0000001014168819 */ /* 0x010fe200000006ff */
[----:B------:R-:W-:Y:S01]  /*64c0*/  @!P0 FMUL.FTZ R44, R28, R34 ;  /* 0x000000221c2c8220 */ /* 0x000fe20000410000 */
        /* <DEDUP_REMOVED lines=24> */
[----:B------:R-:W-:Y:S01]  /*6650*/  LEA.HI.X R47, R124, R139, R121, 0x1, P2 ;  /* 0x0000008b7c2f7211 */ /* 0x000fe200010f0c79 */
[----:B------:R-:W-:Y:S01]  /*6660*/  @!P0 IMAD.MOV.U32 R26, RZ, RZ, R44 ;  /* 0x000000ffff1a8224 */ /* 0x000fe200078e002c */
[----:B------:R-:W-:Y:S02]  /*6670*/  @!P0 F2FP.BF16.F32.PACK_AB R49, R4, R49 ;  /* 0x000000310431823e */ /* 0x000fe400000010ff */
        /* <DEDUP_REMOVED lines=10> */
[----:B-1----:R-:W-:Y:S02]  /*6720*/  @!P1 LOP3.LUT R24, R30, 0xffff0000, RZ, 0xc0, !PT ;  /* 0xffff00001e189812 */ /* 0x002fe400078ec0ff */
[C---:B---3--:R-:W-:Y:S01]  /*6730*/  @!P1 LOP3.LUT R37, R38.reuse, 0xffff0000, RZ, 0xc0, !PT ;  /* 0xffff000026259812 */ /* 0x048fe200078ec0ff */
[----:B------:R-:W-:Y:S01]  /*6740*/  @!P1 IMAD.U32 R34, R38, 0x10000, RZ ;  /* 0x0001000026229824 */ /* 0x000fe200078e00ff */
[C---:B------:R-:W-:Y:S02]  /*6750*/  @!P1 SHF.L.U32 R36, R39.reuse, 0x10, RZ ;  /* 0x0000001027249819 */ /* 0x040fe400000006ff */
[----:B------:R-:W-:Y:S01]  /*6760*/  @!P1 LOP3.LUT R39, R39, 0xffff0000, RZ, 0xc0, !PT ;  /* 0xffff000027279812 */ /* 0x000fe200078ec0ff */
[----:B------:R-:W-:Y:S01]  /*6770*/  @!P1 FMUL.FTZ R44, R23, R34 ;  /* 0x00000022172c9220 */ /* 0x000fe20000410000 */
[C---:B----4-:R-:W-:Y:S01]  /*6780*/  @!P1 SHF.L.U32 R17, R21.reuse, 0x10, RZ ;  /* 0x0000001015119819 */ /* 0x050fe200000006ff */
[C---:B------:R-:W-:Y:S01]  /*6790*/  @!P1 IMAD.U32 R22, R20.reuse, 0x10000, RZ ;  /* 0x0001000014169824 */ /* 0x040fe200078e00ff */
[----:B------:R-:W-:Y:S01]  /*67a0*/  @!P1 LOP3.LUT R20, R20, 0xffff0000, RZ, 0xc0, !PT ;  /* 0xffff000014149812 */ /* 0x000fe200078ec0ff */
        /* <DEDUP_REMOVED lines=10> */
[----:B------:R-:W-:Y:S01]  /*6850*/  @!P1 IMAD.U32 R34, R30, 0x10000, RZ ;  /* 0x000100001e229824 */ /* 0x000fe200078e00ff */
[----:B------:R-:W-:Y:S01]  /*6860*/  @!P1 F2FP.BF16.F32.PACK_AB R44, R5, R44 ;  /* 0x0000002c052c923e */ /* 0x000fe200000010ff */
[----:B------:R-:W-:Y:S01]  /*6870*/  @!P1 FMUL.FTZ R45, R23, R37 ;  /* 0x00000025172d9220 */ /* 0x000fe20000410000 */
[----:B------:R-:W-:Y:S01]  /*6880*/  @!P1 FMUL.FTZ R7, R24, R17 ;  /* 0x0000001118079220 */ /* 0x000fe20000410000 */
[C---:B------:R-:W-:Y:S01]  /*6890*/  @!P1 FMUL.FTZ R47, R22.reuse, R39 ;  /* 0x00000027162f9220 */ /* 0x040fe20000410000 */
[----:B------:R-:W-:Y:S01]  /*68a0*/  @!P1 MOV R28, R44 ;  /* 0x0000002c001c9202 */ /* 0x000fe20000000f00 */
[----:B------:R-:W-:Y:S01]  /*68b0*/  @!P1 FMUL.FTZ R8, R22, R21 ;  /* 0x0000001516089220 */ /* 0x000fe20000410000 */
        /* <DEDUP_REMOVED lines=13> */
.L_x_2666:
[----:B------:R-:W-:Y:S05]  /*6990*/  BSYNC B0 ;  /* 0x0000000000007941 */ /* 0x000fea0003800000 */
.L_x_2665:
[----:B------:R-:W5:Y:S01]  /*69a0*/  LD.E R3, desc[UR6][R10.64+0xd0] ;  /* 0x0000d0060a037980 */ /* 0x000f62000c101900 */
[----:B------:R-:W-:Y:S02]  /*69b0*/  IMAD.MOV.U32 R8, RZ, RZ, R12 ;  /* 0x000000ffff087224 */ /* 0x000fe400078e000c */
[----:B------:R-:W-:Y:S02]  /*69c0*/  IMAD.MOV.U32 R52, RZ, RZ, R58 ;  /* 0x000000ffff347224 */ /* 0x000fe400078e003a */
[----:B-----5:R-:W-:Y:S05]  /*69d0*/  IMAD.U32 R3, R3, -0x40, RZ ;  /* 0xffffffc003037824 */ /* 0x020fea00078e00ff */
[C---:B------:R-:W-:Y:S02]  /*69e0*/  LEA R12, P1, R3.reuse, R8, 0x1 ;  /* 0x00000008030c7211 */ /* 0x040fe400078208ff */
[C---:B------:R-:W-:Y:S02]  /*69f0*/  LEA R58, P0, R3.reuse, R52, 0x1 ;  /* 0x00000034033a7211 */ /* 0x040fe400078008ff */
[C---:B------:R-:W-:Y:S02]  /*6a00*/  LEA.HI.X.SX32 R9, R3.reuse, R9, 0x1, P1 ;  /* 0x0000000903097211 */ /* 0x040fe400008f0eff */
[----:B------:R-:W-:Y:S01]  /*6a10*/  LEA.HI.X.SX32 R53, R3, R53, 0x1, P0 ;  /* 0x0000003503357211 */ /* 0x000fe200000f0eff */
[----:B------:R-:W-:Y:S05]  /*6a20*/  BRA `(.L_x_2667) ;  /* 0x00000064003c7947 */ /* 0x000fea0003800000 */
.L_x_2650:
[----:B------:R-:W-:Y:S04]  /*6a30*/  BSSY B1, `(.L_x_2668) ;  /* 0x00000ab000017945 */ /* 0x000fe80003800000 */
[----:B------:R-:W-:Y:S05]  /*6a40*/  @!P0 BRA `(.L_x_2669) ;  /* 0x0000000800a48947 */ /* 0x000fea0003800000 */
[----:B------:R-:W-:Y:S01]  /*6a50*/  MOV R143, R139 ;  /* 0x0000008b008f7202 */ /* 0x000fe20000000f00 */
[----:B------:R-:W-:Y:S01]  /*6a60*/  BSSY B0, `(.L_x_2670) ;  /* 0x0000052000007945 */ /* 0x000fe20003800000 */
[----:B------:R-:W-:Y:S03]  /*6a70*/  ISETP.GE.AND P0, PT, R18, R17, PT ;  /* 0x000000111200720c */ /* 0x000fe60003f06270 */
[----:B------:R1:W5:Y:S10]  /*6a80*/  LD.E.128 R64, desc[UR6][R142.64] ;  /* 0x000000068e407980 */ /* 0x000374000c101d00 */
[----:B------:R-:W-:Y:S05]  /*6a90*/  @P0 BRA `(.L_x_2671) ;  /* 0x0000000400380947 */ /* 0x000fea0003800000 */
[----:B------:R-:W-:Y:S01]  /*6aa0*/  LEA.HI R229, R17, R17, RZ, 0x1 ;  /* 0x0000001111e57211 */ /* 0x000fe200078f08ff */
[----:B-----5:R-:W-:Y:S01]  /*6ab0*/  IMAD.U32 R37, R64, 0x10000, RZ ;  /* 0x0001000040257824 */ /* 0x020fe200078e00ff */
[----:B------:R-:W-:Y:S01]  /*6ac0*/  MOV R141, RZ ;  /* 0x000000ff008d7202 */ /* 0x000fe20000000f00 */
[----:B------:R-:W-:Y:S01]  /*6ad0*/  IMAD.U32 R44, R66, 0x10000, RZ ;  /* 0x00010000422c7824 */ /* 0x000fe200078e00ff */
[----:B------:R-:W-:Y:S02]  /*6ae0*/  SHF.R.S32.HI R229, RZ, 0x1, R229 ;  /* 0x00000001ffe57819 */ /* 0x000fe400000114e5 */
[----:B------:R-:W-:Y:S02]  /*6af0*/  LOP3.LUT R39, R64, 0xffff0000, RZ, 0xc0, !PT ;  /* 0xffff000040277812 */ /* 0x000fe400078ec0ff */
[----:B------:R-:W-:Y:S01]  /*6b00*/  ISETP.GE.AND P1, PT, R18, R229, PT ;  /* 0x000000e51200720c */ /* 0x000fe20003f26270 */
[--C-:B------:R-:W-:Y:S01]  /*6b10*/  IMAD.MOV.U32 R225, RZ, RZ, R229.reuse ;  /* 0x000000ffffe17224 */ /* 0x100fe200078e00e5 */
[C---:B------:R-:W-:Y:S02]  /*6b20*/  SHF.L.U32 R40, R65.reuse, 0x10, RZ ;  /* 0x0000001041287819 */ /* 0x040fe400000006ff */
        /* <DEDUP_REMOVED lines=19> */
[C---:B------:R-:W-:Y:S01]  /*6c60*/  LOP3.LUT R24, R22.reuse, 0xffff0000, RZ, 0xc0, !PT ;  /* 0xffff000016187812 */ /* 0x040fe200078ec0ff */
[----:B------:R-:W-:Y:S01]  /*6c70*/  IMAD.U32 R25, R22, 0x10000, RZ ;  /* 0x0001000016197824 */ /* 0x000fe200078e00ff */
[C---:B------:R-:W-:Y:S02]  /*6c80*/  SHF.L.U32 R20, R23.reuse, 0x10, RZ ;  /* 0x0000001017147819 */ /* 0x040fe400000006ff */
[----:B------:R-:W-:Y:S02]  /*6c90*/  LOP3.LUT R22, R23, 0xffff0000, RZ, 0xc0, !PT ;  /* 0xffff000017167812 */ /* 0x000fe400078ec0ff */
[C---:B---3--:R-:W-:Y:S01]  /*6ca0*/  LOP3.LUT R32, R224.reuse, 0xffff0000, RZ, 0xc0, !PT ;  /* 0xffff0000e0207812 */ /* 0x048fe200078ec0ff */
[----:B------:R-:W-:Y:S01]  /*6cb0*/  IMAD.U32 R34, R224, 0x10000, RZ ;  /* 0x00010000e0227824 */ /* 0x000fe200078e00ff */
        /* <DEDUP_REMOVED lines=10> */
[----:B------:R-:W-:Y:S01]  /*6d60*/  SHF.L.U32 R23, R227, 0x10, RZ ;  /* 0x00000010e3177819 */ /* 0x000fe200000006ff */
[----:B------:R-:W-:Y:S01]  /*6d70*/  FMUL.FTZ R0, R31, R34 ;  /* 0x000000221f007220 */ /* 0x000fe20000410000 */
[----:B------:R-:W-:Y:S01]  /*6d80*/  LOP3.LUT R21, R227, 0xffff0000, RZ, 0xc0, !PT ;  /* 0xffff0000e3157812 */ /* 0x000fe200078ec0ff */
[----:B------:R-:W-:Y:S01]  /*6d90*/  @!P1 FADD.FTZ R30, -R30, -RZ ;  /* 0x800000ff1e1e9221 */ /* 0x000fe20000010100 */
[C---:B----4-:R-:W-:Y:S01]  /*6da0*/  LOP3.LUT R38, R60.reuse, 0xffff0000, RZ, 0xc0, !PT ;  /* 0xffff00003c267812 */ /* 0x050fe200078ec0ff */
        /* <DEDUP_REMOVED lines=29> */
.L_x_2671:
[----:B------:R-:W-:Y:S05]  /*6f80*/  BSYNC B0 ;  /* 0x0000000000007941 */ /* 0x000fea0003800000 */
.L_x_2670:
[----:B-----5:R2:W-:Y:S01]  /*6f90*/  ST.E.128 desc[UR6][R148.64], R64 ;  /* 0x0000004094007985 */ /* 0x0205e2000c101d06 */
[----:B------:R-:W-:Y:S01]  /*6fa0*/  ISETP.GE.AND P0, PT, R14, R17, PT ;  /* 0x000000110e00720c */ /* 0x000fe20003f06270 */
[----:B------:R-:W-:Y:S02]  /*6fb0*/  BSSY B0, `(.L_x_2672) ;  /* 0x0000051000007945 */ /* 0x000fe40003800000 */
[----:B------:R2:W5:Y:S10]  /*6fc0*/  LD.E.128 R48, desc[UR6][R142.64+0x80] ;  /* 0x000080068e307980 */ /* 0x000574000c101d00 */
[----:B------:R-:W-:Y:S05]  /*6fd0*/  @P0 BRA `(.L_x_2673) ;  /* 0x0000000400380947 */ /* 0x000fea0003800000 */
[----:B------:R-:W-:Y:S01]  /*6fe0*/  LEA.HI R141, R17, R17, RZ, 0x1 ;  /* 0x00000011118d7211 */ /* 0x000fe200078f08ff */
[----:B--2---:R-:W-:Y:S01]  /*6ff0*/  IMAD.MOV.U32 R65, RZ, RZ, RZ ;  /* 0x000000ffff417224 */ /* 0x004fe200078e00ff */
        /* <DEDUP_REMOVED lines=17> */
[----:B-1----:R-:W-:Y:S01]  /*7110*/  IMAD.MOV.U32 R143, RZ, RZ, RZ ;  /* 0x000000ffff8f7224 */ /* 0x002fe200078e00ff */
        /* <DEDUP_REMOVED lines=58> */
.L_x_2673:
[----:B------:R-:W-:Y:S05]  /*74c0*/  BSYNC B0 ;  /* 0x0000000000007941 */ /* 0x000fea0003800000 */
.L_x_2672:
[----:B-----5:R3:W-:Y:S02]  /*74d0*/  ST.E.128 desc[UR6][R148.64+0x80], R48 ;  /* 0x0000803094007985 */ /* 0x0207e4000c101d06 */
.L_x_2669:
[----:B------:R-:W-:Y:S05]  /*74e0*/  BSYNC B1 ;  /* 0x0000000000017941 */ /* 0x000fea0003800000 */
.L_x_2668:
[C---:B------:R-:W-:Y:S01]  /*74f0*/  ISETP.GE.AND P0, PT, R84.reuse, R223, PT ;  /* 0x000000df5400720c */ /* 0x040fe20003f06270 */
[----:B------:R-:W-:Y:S03]  /*7500*/  BSSY B1, `(.L_x_2674) ;  /* 0x00000bc000017945 */ /* 0x000fe60003800000 */
[----:B------:R-:W-:Y:S11]  /*7510*/  ISETP.GE.AND P0, PT, R84, R221, !P0 ;  /* 0x000000dd5400720c */ /* 0x000ff60004706270 */
[----:B------:R-:W-:Y:S02]  /*7520*/  @!UPT UIADD3 URZ, URZ, URZ, URZ ;  /* 0x0000003f3f3ff290 */ /* 0x000fe4000fffe03f */
[----:B------:R-:W-:Y:S05]  /*7530*/  @!P0 BRA `(.L_x_2675) ;  /* 0x0000000800e08947 */ /* 0x000fea0003800000 */
[----:B------:R-:W-:Y:S01]  /*7540*/  LEA R224, P3, R114, R142, 0x1 ;  /* 0x0000008e72e07211 */ /* 0x000fe200078608ff */
[----:B------:R-:W-:Y:S01]  /*7550*/  BSSY B0, `(.L_x_2676) ;  /* 0x000005b000007945 */ /* 0x000fe20003800000 */
[----:B------:R-:W-:Y:S02]  /*7560*/  ISETP.GE.AND P2, PT, R18, R17, PT ;  /* 0x000000111200720c */ /* 0x000fe40003f46270 */
[----:B------:R-:W-:Y:S02]  /*7570*/  LEA.HI.X R225, R114, R139, R111, 0x1, P3 ;  /* 0x0000008b72e17211 */ /* 0x000fe400018f0c6f */
[C---:B------:R-:W-:Y:S02]  /*7580*/  LEA R244, P1, R75.reuse, R148, 0x1 ;  /* 0x000000944bf47211 */ /* 0x040fe400078208ff */
[C---:B------:R-:W-:Y:S01]  /*7590*/  LEA R228, P0, R216.reuse, R142, 0x1 ;  /* 0x0000008ed8e47211 */ /* 0x040fe200078008ff */
[----:B--2---:R2:W5:Y:S01]  /*75a0*/  LD.E.128 R64, desc[UR6][R224.64] ;  /* 0x00000006e0407980 */ /* 0x004562000c101d00 */
[----:B------:R-:W-:Y:S02]  /*75b0*/  LEA.HI.X R245, R75, R149, R76, 0x1, P1 ;  /* 0x000000954bf57211 */ /* 0x000fe400008f0c4c */
[----:B------:R-:W-:Y:S03]  /*75c0*/  LEA.HI.X R229, R216, R139, R217, 0x1, P0 ;  /* 0x0000008bd8e57211 */ /* 0x000fe600000f0cd9 */
        /* <DEDUP_REMOVED lines=8> */
[C---:B---3--:R-:W-:Y:S01]  /*7650*/  IMAD.U32 R48, R67.reuse, 0x10000, RZ ;  /* 0x0001000043307824 */ /* 0x048fe200078e00ff */
        /* <DEDUP_REMOVED lines=8> */
[----:B-1----:R-:W-:Y:S02]  /*76e0*/  IADD3 R143, P2, R183, R52, RZ ;  /* 0x00000034b78f7210 */ /* 0x002fe40007f5e0ff */
[----:B------:R-:W-:Y:S02]  /*76f0*/  LEA.HI.X.SX32 R21, R220, R225, 0x1, P0 ;  /* 0x000000e1dc157211 */ /* 0x000fe400000f0eff */
[----:B------:R-:W-:Y:S02]  /*7700*/  LEA.HI.X.SX32 R52, R52, R165, 0x1, P2 ;  /* 0x000000a534347211 */ /* 0x000fe400010f0eff */
[C---:B--2---:R-:W-:Y:S02]  /*7710*/  LEA R224, P0, R143.reuse, R144, 0x1 ;  /* 0x000000908fe07211 */ /* 0x044fe400078008ff */
[----:B------:R-:W2:Y:S02]  /*7720*/  LD.E.128 R20, desc[UR6][R20.64] ;  /* 0x0000000614147980 */ /* 0x000ea4000c101d00 */
[----:B------:R-:W-:Y:S01]  /*7730*/  LEA.HI.X R225, R143, R145, R52, 0x1, P0 ;  /* 0x000000918fe17211 */ /* 0x000fe200000f0c34 */
[----:B------:R-:W-:Y:S01]  /*7740*/  IMAD.MOV.U32 R52, RZ, RZ, RZ ;  /* 0x000000ffff347224 */ /* 0x000fe200078e00ff */
[----:B------:R-:W-:Y:S04]  /*7750*/  @P1 IADD3 R52, -R141, RZ, RZ ;  /* 0x000000ff8d341210 */ /* 0x000fe80007ffe1ff */
[----:B------:R-:W-:Y:S01]  /*7760*/  IADD3 R141, P0, R183, R52, RZ ;  /* 0x00000034b78d7210 */ /* 0x000fe20007f1e0ff */
[----:B------:R-:W3:Y:S03]  /*7770*/  LD.E.128 R224, desc[UR6][R224.64] ;  /* 0x00000006e0e07980 */ /* 0x000ee6000c101d00 */
[----:B------:R-:W-:Y:S02]  /*7780*/  LEA.HI.X.SX32 R52, R52, R165, 0x1, P0 ;  /* 0x000000a534347211 */ /* 0x000fe400000f0eff */
        /* <DEDUP_REMOVED lines=9> */
[C---:B------:R-:W-:Y:S02]  /*7820*/  SHF.L.U32 R26, R21.reuse, 0x10, RZ ;  /* 0x00000010151a7819 */ /* 0x040fe400000006ff */
[----:B------:R-:W-:Y:S01]  /*7830*/  LOP3.LUT R28, R21, 0xffff0000, RZ, 0xc0, !PT ;  /* 0xffff0000151c7812 */ /* 0x000fe200078ec0ff */
[----:B---3--:R-:W-:Y:S01]  /*7840*/  IMAD.U32 R35, R225, 0x10000, RZ ;  /* 0x00010000e1237824 */ /* 0x008fe200078e00ff */
[----:B------:R-:W-:Y:S01]  /*7850*/  SHF.L.U32 R34, R224, 0x10, RZ ;  /* 0x00000010e0227819 */ /* 0x000fe200000006ff */
        /* <DEDUP_REMOVED lines=11> */
[----:B------:R-:W-:Y:S01]  /*7910*/  @!P1 FADD.FTZ R30, -R30, -RZ ;  /* 0x800000ff1e1e9221 */ /* 0x000fe20000010100 */
[----:B------:R-:W-:Y:S01]  /*7920*/  FMUL.FTZ R2, R29, R32 ;  /* 0x000000201d027220 */ /* 0x000fe20000410000 */
[C---:B----4-:R-:W-:Y:S01]  /*7930*/  LOP3.LUT R38, R60.reuse, 0xffff0000, RZ, 0xc0, !PT ;  /* 0xffff00003c267812 */ /* 0x050fe200078ec0ff */
[----:B------:R-:W-:Y:S01]  /*7940*/  IMAD.U32 R36, R60, 0x10000, RZ ;  /* 0x000100003c247824 */ /* 0x000fe200078e00ff */
        /* <DEDUP_REMOVED lines=27> */
.L_x_2677:
[----:B------:R-:W-:Y:S05]  /*7b00*/  BSYNC B0 ;  /* 0x0000000000007941 */ /* 0x000fea0003800000 */
.L_x_2676:
[----:B-----5:R4:W-:Y:S01]  /*7b10*/  ST.E.128 desc[UR6][R244.64], R64 ;  /* 0x00000040f4007985 */ /* 0x0209e2000c101d06 */
[----:B------:R-:W-:Y:S01]  /*7b20*/  ISETP.GE.AND P1, PT, R14, R17, PT ;  /* 0x000000110e00720c */ /* 0x000fe20003f26270 */
[----:B------:R-:W-:Y:S01]  /*7b30*/  BSSY B0, `(.L_x_2678) ;  /* 0x0000057000007945 */ /* 0x000fe20003800000 */
[C---:B--2---:R-:W-:Y:S01]  /*7b40*/  LEA R224, P0, R108.reuse, R148, 0x1 ;  /* 0x000000946ce07211 */ /* 0x044fe200078008ff */
[----:B---3--:R4:W5:Y:S03]  /*7b50*/  LD.E.128 R48, desc[UR6][R228.64] ;  /* 0x00000006e4307980 */ /* 0x008966000c101d00 */
[----:B------:R-:W-:Y:S07]  /*7b60*/  LEA.HI.X R225, R108, R149, R107, 0x1, P0 ;  /* 0x000000956ce17211 */ /* 0x000fee00000f0c6b */
[----:B------:R-:W-:Y:S05]  /*7b70*/  @P1 BRA `(.L_x_2679) ;  /* 0x0000000400481947 */ /* 0x000fea0003800000 */
[----:B------:R-:W-:Y:S01]  /*7b80*/  LEA.HI R141, R17, R17, RZ, 0x1 ;  /* 0x00000011118d7211 */ /* 0x000fe200078f08ff */
[----:B----4-:R-:W-:Y:S01]  /*7b90*/  IMAD.MOV.U32 R64, RZ, RZ, RZ ;  /* 0x000000ffff407224 */ /* 0x010fe200078e00ff */
        /* <DEDUP_REMOVED lines=80> */
.L_x_2679:
[----:B------:R-:W-:Y:S05]  /*80a0*/  BSYNC B0 ;  /* 0x0000000000007941 */ /* 0x000fea0003800000 */
.L_x_2678:
[----:B-----5:R2:W-:Y:S02]  /*80b0*/  ST.E.128 desc[UR6][R224.64], R48 ;  /* 0x00000030e0007985 */ /* 0x0205e4000c101d06 */
.L_x_2675:
[----:B------:R-:W-:Y:S05]  /*80c0*/  BSYNC B1 ;  /* 0x0000000000017941 */ /* 0x000fea0003800000 */
.L_x_2674:
[C---:B------:R-:W-:Y:S01]  /*80d0*/  ISETP.GE.AND P0, PT, R83.reuse, R223, PT ;  /* 0x000000df5300720c */ /* 0x040fe20003f06270 */
[----:B------:R-:W-:Y:S03]  /*80e0*/  BSSY B1, `(.L_x_2680) ;  /* 0x00000bc000017945 */ /* 0x000fe60003800000 */
[----:B------:R-:W-:Y:S11]  /*80f0*/  ISETP.GE.AND P0, PT, R83, R221, !P0 ;  /* 0x000000dd5300720c */ /* 0x000ff60004706270 */
[----:B------:R-:W-:Y:S02]  /*8100*/  @!UPT UIADD3 URZ, URZ, URZ, URZ ;  /* 0x0000003f3f3ff290 */ /* 0x000fe4000fffe03f */
[----:B------:R-:W-:Y:S05]  /*8110*/  @!P0 BRA `(.L_x_2681) ;  /* 0x0000000800e08947 */ /* 0x000fea0003800000 */
[----:B--2---:R-:W-:Y:S01]  /*8120*/  LEA R224, P3, R116, R142, 0x1 ;  /* 0x0000008e74e07211 */ /* 0x004fe200078608ff */
[----:B------:R-:W-:Y:S01]  /*8130*/  BSSY B0, `(.L_x_2682) ;  /* 0x000005b000007945 */ /* 0x000fe20003800000 */
[----:B------:R-:W-:Y:S02]  /*8140*/  ISETP.GE.AND P2, PT, R18, R17, PT ;  /* 0x000000111200720c */ /* 0x000fe40003f46270 */
[----:B------:R-:W-:Y:S02]  /*8150*/  LEA.HI.X R225, R116, R139, R113, 0x1, P3 ;  /* 0x0000008b74e17211 */ /* 0x000fe400018f0c71 */
[C---:B----4-:R-:W-:Y:S02]  /*8160*/  LEA R244, P1, R109.reuse, R148, 0x1 ;  /* 0x000000946df47211 */ /* 0x050fe400078208ff */
[C---:B------:R-:W-:Y:S01]  /*8170*/  LEA R228, P0, R214.reuse, R142, 0x1 ;  /* 0x0000008ed6e47211 */ /* 0x040fe200078008ff */
[----:B------:R2:W5:Y:S01]  /*8180*/  LD.E.128 R64, desc[UR6][R224.64] ;  /* 0x00000006e0407980 */ /* 0x000562000c101d00 */
        /* <DEDUP_REMOVED lines=85> */
.L_x_2683:
[----:B------:R-:W-:Y:S05]  /*86e0*/  BSYNC B0 ;  /* 0x0000000000007941 */ /* 0x000fea0003800000 */
.L_x_2682:
        /* <DEDUP_REMOVED lines=89> */
.L_x_2685:
[----:B------:R-:W-:Y:S05]  /*8c80*/  BSYNC B0 ;  /* 0x0000000000007941 */ /* 0x000fea0003800000 */
.L_x_2684:
[----:B-----5:R2:W-:Y:S02]  /*8c90*/  ST.E.128 desc[UR6][R224.64], R48 ;  /* 0x00000030e0007985 */ /* 0x0205e4000c101d06 */
.L_x_2681:
[----:B------:R-:W-:Y:S05]  /*8ca0*/  BSYNC B1 ;  /* 0x0000000000017941 */ /* 0x000fea0003800000 */
.L_x_2680:
[C---:B------:R-:W-:Y:S01]  /*8cb0*/  ISETP.GE.AND P0, PT, R82.reuse, R223, PT ;  /* 0x000000df5200720c */ /* 0x040fe20003f06270 */
[----:B------:R-:W-:Y:S03]  /*8cc0*/  BSSY B1, `(.L_x_2686) ;  /* 0x00000bf000017945 */ /* 0x000fe60003800000 */
[----:B------:R-:W-:Y:S11]  /*8cd0*/  ISETP.GE.AND P0, PT, R82, R221, !P0 ;  /* 0x000000dd5200720c */ /* 0x000ff60004706270 */
[----:B------:R-:W-:Y:S02]  /*8ce0*/  @!UPT UIADD3 URZ, URZ, URZ, URZ ;  /* 0x0000003f3f3ff290 */ /* 0x000fe4000fffe03f */
[----:B------:R-:W-:Y:S05]  /*8cf0*/  @!P0 BRA `(.L_x_2687) ;  /* 0x0000000800ec8947 */ /* 0x000fea0003800000 */
[----:B-12---:R-:W-:Y:S01]  /*8d00*/  MOV R143, R139 ;  /* 0x0000008b008f7202 */ /* 0x006fe20000000f00 */
[----:B------:R-:W-:Y:S01]  /*8d10*/  IMAD R0, R219, 0x60, RZ ;  /* 0x00000060db007824 */ /* 0x000fe200078e02ff */
[----:B------:R-:W-:Y:S01]  /*8d20*/  ISETP.GE.AND P1, PT, R18, R17, PT ;  /* 0x000000111200720c */ /* 0x000fe20003f26270 */
[----:B------:R-:W-:Y:S01]  /*8d30*/  IMAD R3, R133, 0x60, RZ ;  /* 0x0000006085037824 */ /* 0x000fe200078e02ff */
[----:B------:R-:W-:Y:S01]  /*8d40*/  LEA R224, P0, R212, R142, 0x1 ;  /* 0x0000008ed4e07211 */ /* 0x000fe200078008ff */
[----:B----4-:R-:W-:Y:S01]  /*8d50*/  IMAD.WIDE.U32 R64, R218, 0x60, R142 ;  /* 0x00000060da407825 */ /* 0x010fe200078e008e */
[----:B------:R-:W-:Y:S02]  /*8d60*/  BSSY B0, `(.L_x_2688) ;  /* 0x0000059000007945 */ /* 0x000fe40003800000 */
[----:B------:R-:W-:Y:S01]  /*8d70*/  LEA.HI.X R225, R212, R139, R213, 0x1, P0 ;  /* 0x0000008bd4e17211 */ /* 0x000fe200000f0cd5 */
[----:B------:R-:W-:Y:S01]  /*8d80*/  IMAD.WIDE.U32 R226, R132, 0x60, R148 ;  /* 0x0000006084e27825 */ /* 0x000fe200078e0094 */
[----:B------:R-:W-:Y:S04]  /*8d90*/  IADD3 R65, R65, R0, RZ ;  /* 0x0000000041417210 */ /* 0x000fe80007ffe0ff */
[----:B------:R-:W-:Y:S01]  /*8da0*/  IADD3 R227, R227, R3, RZ ;  /* 0x00000003e3e37210 */ /* 0x000fe20007ffe0ff */
[----:B---3--:R1:W5:Y:S01]  /*8db0*/  LD.E.128 R48, desc[UR6][R64.64] ;  /* 0x0000000640307980 */ /* 0x008362000c101d00 */
        /* <DEDUP_REMOVED lines=20> */
[C---:B-1----:R-:W-:Y:S02]  /*8f00*/  LEA R64, P0, R7.reuse, R144, 0x1 ;  /* 0x0000009007407211 */ /* 0x042fe400078008ff */
        /* <DEDUP_REMOVED lines=62> */
.L_x_2689:
[----:B------:R-:W-:Y:S05]  /*92f0*/  BSYNC B0 ;  /* 0x0000000000007941 */ /* 0x000fea0003800000 */
.L_x_2688:
[----:B-----5:R2:W-:Y:S01]  /*9300*/  ST.E.128 desc[UR6][R226.64], R48 ;  /* 0x00000030e2007985 */ /* 0x0205e2000c101d06 */
[----:B------:R-:W-:Y:S01]  /*9310*/  ISETP.GE.AND P1, PT, R14, R17, PT ;  /* 0x000000110e00720c */ /* 0x000fe20003f26270 */
[----:B------:R-:W-:Y:S01]  /*9320*/  BSSY B0, `(.L_x_2690) ;  /* 0x0000057000007945 */ /* 0x000fe20003800000 */
[C---:B------:R-:W-:Y:S01]  /*9330*/  LEA R60, P0, R102.reuse, R148, 0x1 ;  /* 0x00000094663c7211 */ /* 0x040fe200078008ff */
[----:B------:R2:W5:Y:S03]  /*9340*/  LD.E.128 R20, desc[UR6][R224.64] ;  /* 0x00000006e0147980 */ /* 0x000566000c101d00 */
[----:B------:R-:W-:Y:S07]  /*9350*/  LEA.HI.X R61, R102, R149, R101, 0x1, P0 ;  /* 0x00000095663d7211 */ /* 0x000fee00000f0c65 */
        /* <DEDUP_REMOVED lines=21> */
[----:B------:R-:W3:Y:S03]  /*94b0*/  LD.E.128 R4, desc[UR6][R2.64] ;  /* 0x0000000602047980 */ /* 0x000ee6000c101d00 */
[----:B------:R-:W-:Y:S01]  /*94c0*/  LEA.HI.X R45, R0, R145, R8, 0x1, P0 ;  /* 0x00000091002d7211 */ /* 0x000fe200000f0c08 */
[----:B------:R-:W-:Y:S01]  /*94d0*/  IMAD.MOV.U32 R0, RZ, RZ, RZ ;  /* 0x000000ffff007224 */ /* 0x000fe200078e00ff */
[----:B------:R-:W-:Y:S04]  /*94e0*/  @P1 IADD3 R0, -R25, RZ, RZ ;  /* 0x000000ff19001210 */ /* 0x000fe80007ffe1ff */
[----:B------:R-:W-:Y:S01]  /*94f0*/  IADD3 R27, P0, R172, R0, RZ ;  /* 0x00000000ac1b7210 */ /* 0x000fe20007f1e0ff */
[----:B------:R-:W4:Y:S03]  /*9500*/  LD.E.128 R44, desc[UR6][R44.64] ;  /* 0x000000062c2c7980 */ /* 0x000f26000c101d00 */
[----:B------:R-:W-:Y:S02]  /*9510*/  LEA.HI.X.SX32 R0, R0, R159, 0x1, P0 ;  /* 0x0000009f00007211 */ /* 0x000fe400000f0eff */
[C---:B------:R-:W-:Y:S04]  /*9520*/  LEA R24, P0, R27.reuse, R146, 0x1 ;  /* 0x000000921b187211 */ /* 0x040fe800078008ff */
[----:B------:R-:W-:Y:S05]  /*9530*/  LEA.HI.X R25, R27, R147, R0, 0x1, P0 ;  /* 0x000000931b197211 */ /* 0x000fea00000f0c00 */
[----:B------:R1:W2:Y:S01]  /*9540*/  LD.E.128 R40, desc[UR6][R24.64] ;  /* 0x0000000618287980 */ /* 0x0002a2000c101d00 */
[C---:B---3--:R-:W-:Y:S01]  /*9550*/  LOP3.LUT R21, R7.reuse, 0xffff0000, RZ, 0xc0, !PT ;  /* 0xffff000007157812 */ /* 0x048fe200078ec0ff */
[----:B------:R-:W-:Y:S01]  /*9560*/  IMAD.U32 R8, R7, 0x10000, RZ ;  /* 0x0001000007087824 */ /* 0x000fe200078e00ff */
[C---:B------:R-:W-:Y:S01]  /*9570*/  LOP3.LUT R2, R4.reuse, 0xffff0000, RZ, 0xc0, !PT ;  /* 0xffff000004027812 */ /* 0x040fe200078ec0ff */
[----:B------:R-:W-:Y:S01]  /*9580*/  IMAD.U32 R0, R4, 0x10000, RZ ;  /* 0x0001000004007824 */ /* 0x000fe200078e00ff */
[C---:B------:R-:W-:Y:S02]  /*9590*/  SHF.L.U32 R3, R5.reuse, 0x10, RZ ;  /* 0x0000001005037819 */ /* 0x040fe400000006ff */
[----:B------:R-:W-:Y:S01]  /*95a0*/  LOP3.LUT R4, R5, 0xffff0000, RZ, 0xc0, !PT ;  /* 0xffff000005047812 */ /* 0x000fe200078ec0ff */
[C---:B------:R-:W-:Y:S01]  /*95b0*/  IMAD.U32 R5, R6.reuse, 0x10000, RZ ;  /* 0x0001000006057824 */ /* 0x040fe200078e00ff */
[----:B------:R-:W-:Y:S02]  /*95c0*/  LOP3.LUT R6, R6, 0xffff0000, RZ, 0xc0, !PT ;  /* 0xffff000006067812 */ /* 0x000fe400078ec0ff */
[C---:B----4-:R-:W-:Y:S01]  /*95d0*/  SHF.L.U32 R7, R47.reuse, 0x10, RZ ;  /* 0x000000102f077819 */ /* 0x050fe200000006ff */
[----:B------:R-:W-:Y:S01]  /*95e0*/  IMAD.U32 R22, R46, 0x10000, RZ ;  /* 0x000100002e167824 */ /* 0x000fe200078e00ff */
[----:B------:R-:W-:Y:S01]  /*95f0*/  LOP3.LUT R20, R47, 0xffff0000, RZ, 0xc0, !PT ;  /* 0xffff00002f147812 */ /* 0x000fe200078ec0ff */
[----:B-1----:R-:W-:Y:S01]  /*9600*/  IMAD.U32 R24, R45, 0x10000, RZ ;  /* 0x000100002d187824 */ /* 0x002fe200078e00ff */
        /* <DEDUP_REMOVED lines=10> */
[----:B------:R-:W-:Y:S01]  /*96b0*/  @!P1 FADD.FTZ R24, -R24, -RZ ;  /* 0x800000ff18189221 */ /* 0x000fe20000010100 */
[----:B------:R-:W-:Y:S01]  /*96c0*/  FMUL.FTZ R7, R8, R7 ;  /* 0x0000000708077220 */ /* 0x000fe20000410000 */
[----:B------:R-:W-:Y:S01]  /*96d0*/  @!P1 FADD.FTZ R25, -R25, -RZ ;  /* 0x800000ff19199221 */ /* 0x000fe20000010100 */
[----:B------:R-:W-:Y:S01]  /*96e0*/  FMUL.FTZ R8, R21, R20 ;  /* 0x0000001415087220 */ /* 0x000fe20000410000 */
[----:B--2---:R-:W-:Y:S01]  /*96f0*/  LOP3.LUT R21, R40, 0xffff0000, RZ, 0xc0, !PT ;  /* 0xffff000028157812 */ /* 0x004fe200078ec0ff */
[----:B------:R-:W-:Y:S01]  /*9700*/  FMUL.FTZ R0, R0, R29 ;  /* 0x0000001d00007220 */ /* 0x000fe20000410000 */
[----:B------:R-:W-:Y:S01]  /*9710*/  LOP3.LUT R29, R43, 0xffff0000, RZ, 0xc0, !PT ;  /* 0xffff00002b1d7812 */ /* 0x000fe200078ec0ff */
[----:B------:R-:W-:Y:S01]  /*9720*/  FMUL.FTZ R5, R5, R22 ;  /* 0x0000001605057220 */ /* 0x000fe20000410000 */
[----:B------:R-:W-:Y:S01]  /*9730*/  SHF.L.U32 R22, R41, 0x10, RZ ;  /* 0x0000001029167819 */ /* 0x000fe200000006ff */
[----:B------:R-:W-:Y:S02]  /*9740*/  IMAD.U32 R20, R40, 0x10000, RZ ;  /* 0x0001000028147824 */ /* 0x000fe400078e00ff */
[----:B------:R-:W-:Y:S01]  /*9750*/  FMUL.FTZ R2, R2, R27 ;  /* 0x0000001b02027220 */ /* 0x000fe20000410000 */
[----:B------:R-:W-:Y:S01]  /*9760*/  SHF.L.U32 R27, R43, 0x10, RZ ;  /* 0x000000102b1b7819 */ /* 0x000fe200000006ff */
[----:B------:R-:W-:Y:S01]  /*9770*/  FMUL.FTZ R6, R6, R23 ;  /* 0x0000001706067220 */ /* 0x000fe20000410000 */
[----:B------:R-:W-:Y:S01]  /*9780*/  LOP3.LUT R23, R41, 0xffff0000, RZ, 0xc0, !PT ;  /* 0xffff000029177812 */ /* 0x000fe200078ec0ff */
[----:B------:R-:W-:Y:S01]  /*9790*/  FMUL.FTZ R3, R3, R24 ;  /* 0x0000001803037220 */ /* 0x000fe20000410000 */
[----:B------:R-:W-:Y:S01]  /*97a0*/  FMUL.FTZ R4, R4, R25 ;  /* 0x0000001904047220 */ /* 0x000fe20000410000 */
[C---:B------:R-:W-:Y:S01]  /*97b0*/  LOP3.LUT R25, R42.reuse, 0xffff0000, RZ, 0xc0, !PT ;  /* 0xffff00002a197812 */ /* 0x040fe200078ec0ff */
        /* <DEDUP_REMOVED lines=13> */
.L_x_2691:
[----:B------:R-:W-:Y:S05]  /*9890*/  BSYNC B0 ;  /* 0x0000000000007941 */ /* 0x000fea0003800000 */
.L_x_2690:
[----:B-----5:R3:W-:Y:S02]  /*98a0*/  ST.E.128 desc[UR6][R60.64], R20 ;  /* 0x000000143c007985 */ /* 0x0207e4000c101d06 */
.L_x_2687:
[----:B------:R-:W-:Y:S05]  /*98b0*/  BSYNC B1 ;  /* 0x0000000000017941 */ /* 0x000fea0003800000 */
.L_x_2686:
        /* <DEDUP_REMOVED lines=9> */
[C---:B---3--:R-:W-:Y:S02]  /*9950*/  LEA R60, P1, R105.reuse, R148, 0x1 ;  /* 0x00000094693c7211 */ /* 0x048fe400078208ff */
[C---:B--2---:R-:W-:Y:S01]  /*9960*/  LEA R48, P0, R210.reuse, R142, 0x1 ;  /* 0x0000008ed2307211 */ /* 0x044fe200078008ff */
        /* <DEDUP_REMOVED lines=19> */
[C---:B--2---:R-:W-:Y:S02]  /*9aa0*/  LEA R2, P0, R4.reuse, R2, 0x1 ;  /* 0x0000000204027211 */ /* 0x044fe400078008ff */
[----:B------:R-:W-:Y:S02]  /*9ab0*/  IADD3 R23, P2, R175, R0, RZ ;  /* 0x00000000af177210 */ /* 0x000fe40007f5e0ff */
[----:B------:R-:W-:Y:S02]  /*9ac0*/  LEA.HI.X.SX32 R3, R4, R3, 0x1, P0 ;  /* 0x0000000304037211 */ /* 0x000fe400000f0eff */
[----:B------:R-:W-:Y:S02]  /*9ad0*/  LEA.HI.X.SX32 R0, R0, R160, 0x1, P2 ;  /* 0x000000a000007211 */ /* 0x000fe400010f0eff */
[C---:B------:R-:W-:Y:S01]  /*9ae0*/  LEA R44, P0, R23.reuse, R144, 0x1 ;  /* 0x00000090172c7211 */ /* 0x040fe200078008ff */
[----:B------:R-:W2:Y:S03]  /*9af0*/  LD.E.128 R4, desc[UR6][R2.64] ;  /* 0x0000000602047980 */ /* 0x000ea6000c101d00 */
[----:B------:R-:W-:Y:S01]  /*9b00*/  LEA.HI.X R45, R23, R145, R0, 0x1, P0 ;  /* 0x00000091172d7211 */ /* 0x000fe200000f0c00 */
[----:B------:R-:W-:Y:S01]  /*9b10*/  IMAD.MOV.U32 R0, RZ, RZ, RZ ;  /* 0x000000ffff007224 */ /* 0x000fe200078e00ff */
[----:B------:R-:W-:Y:S04]  /*9b20*/  @P1 IADD3 R0, -R21, RZ, RZ ;  /* 0x000000ff15001210 */ /* 0x000fe80007ffe1ff */
[----:B------:R-:W-:Y:S01]  /*9b30*/  IADD3 R23, P0, R175, R0, RZ ;  /* 0x00000000af177210 */ /* 0x000fe20007f1e0ff */
[----:B------:R-:W3:Y:S03]  /*9b40*/  LD.E.128 R44, desc[UR6][R44.64] ;  /* 0x000000062c2c7980 */ /* 0x000ee6000c101d00 */
[----:B------:R-:W-:Y:S02]  /*9b50*/  LEA.HI.X.SX32 R0, R0, R160, 0x1, P0 ;  /* 0x000000a000007211 */ /* 0x000fe400000f0eff */
[C---:B------:R-:W-:Y:S04]  /*9b60*/  LEA R20, P0, R23.reuse, R146, 0x1 ;  /* 0x0000009217147211 */ /* 0x040fe800078008ff */
[----:B------:R-:W-:Y:S05]  /*9b70*/  LEA.HI.X R21, R23, R147, R0, 0x1, P0 ;  /* 0x0000009317157211 */ /* 0x000fea00000f0c00 */
[----:B------:R2:W4:Y:S02]  /*9b80*/  LD.E.128 R40, desc[UR6][R20.64] ;  /* 0x0000000614287980 */ /* 0x000524000c101d00 */
        /* <DEDUP_REMOVED lines=8> */
[C---:B---3--:R-:W-:Y:S01]  /*9c10*/  SHF.L.U32 R7, R47.reuse, 0x10, RZ ;  /* 0x000000102f077819 */ /* 0x048fe200000006ff */
[----:B------:R-:W-:Y:S01]  /*9c20*/  IMAD.U32 R22, R46, 0x10000, RZ ;  /* 0x000100002e167824 */ /* 0x000fe200078e00ff */
        /* <DEDUP_REMOVED lines=16> */
[----:B----4-:R-:W-:Y:S01]  /*9d30*/  LOP3.LUT R21, R40, 0xffff0000, RZ, 0xc0, !PT ;  /* 0xffff000028157812 */ /* 0x010fe200078ec0ff */
        /* <DEDUP_REMOVED lines=25> */
.L_x_2695:
[----:B------:R-:W-:Y:S05]  /*9ed0*/  BSYNC B0 ;  /* 0x0000000000007941 */ /* 0x000fea0003800000 */
.L_x_2694:
        /* <DEDUP_REMOVED lines=18> */
[----:B---3--:R-:W-:Y:S02]  /*a000*/  LOP3.LUT R37, R22, 0xffff0000, RZ, 0xc0, !PT ;  /* 0xffff000016257812 */ /* 0x008fe400078ec0ff */
        /* <DEDUP_REMOVED lines=70> */
.L_x_2697:
[----:B------:R-:W-:Y:S05]  /*a470*/  BSYNC B0 ;  /* 0x0000000000007941 */ /* 0x000fea0003800000 */
.L_x_2696:
[----:B-----5:R1:W-:Y:S02]  /*a480*/  ST.E.128 desc[UR6][R50.64], R20 ;  /* 0x0000001432007985 */ /* 0x0203e4000c101d06 */
.L_x_2693:
[----:B------:R-:W-:Y:S05]  /*a490*/  BSYNC B1 ;  /* 0x0000000000017941 */ /* 0x000fea0003800000 */
.L_x_2692:
        /* <DEDUP_REMOVED lines=9> */
[C---:B---3--:R-:W-:Y:S01]  /*a530*/  LEA R48, P0, R117.reuse, R142, 0x1 ;  /* 0x0000008e75307211 */ /* 0x048fe200078008ff */
[----:B------:R-:W-:Y:S01]  /*a540*/  IMAD.WIDE.U32 R6, R218, 0xa0, R142 ;  /* 0x000000a0da067825 */ /* 0x000fe200078e008e */
[----:B------:R-:W-:Y:S02]  /*a550*/  BSSY B0, `(.L_x_2700) ;  /* 0x0000059000007945 */ /* 0x000fe40003800000 */
[----:B------:R-:W-:Y:S01]  /*a560*/  LEA.HI.X R49, R117, R139, R120, 0x1, P0 ;  /* 0x0000008b75317211 */ /* 0x000fe200000f0c78 */
[----:B------:R-:W-:Y:S01]  /*a570*/  IMAD.WIDE.U32 R60, R132, 0xa0, R148 ;  /* 0x000000a0843c7825 */ /* 0x000fe200078e0094 */
[----:B------:R-:W-:Y:S04]  /*a580*/  IADD3 R7, R7, R0, RZ ;  /* 0x0000000007077210 */ /* 0x000fe80007ffe0ff */
[----:B------:R-:W-:Y:S01]  /*a590*/  IADD3 R61, R61, R3, RZ ;  /* 0x000000033d3d7210 */ /* 0x000fe20007ffe0ff */
[----:B------:R1:W5:Y:S01]  /*a5a0*/  LD.E.128 R36, desc[UR6][R6.64] ;  /* 0x0000000606247980 */ /* 0x000362000c101d00 */
        /* <DEDUP_REMOVED lines=21> */
[----:B-1----:R-:W2:Y:S03]  /*a700*/  LD.E.128 R4, desc[UR6][R2.64] ;  /* 0x0000000602047980 */ /* 0x002ea6000c101d00 */
        /* <DEDUP_REMOVED lines=61> */
.L_x_2701:
[----:B------:R-:W-:Y:S05]  /*aae0*/  BSYNC B0 ;  /* 0x0000000000007941 */ /* 0x000fea0003800000 */
.L_x_2700:
        /* <DEDUP_REMOVED lines=18> */
[----:B--2---:R-:W-:Y:S02]  /*ac10*/  LOP3.LUT R37, R22, 0xffff0000, RZ, 0xc0, !PT ;  /* 0xffff000016257812 */ /* 0x004fe400078ec0ff */
        /* <DEDUP_REMOVED lines=70> */
.L_x_2703:
[----:B------:R-:W-:Y:S05]  /*b080*/  BSYNC B0 ;  /* 0x0000000000007941 */ /* 0x000fea0003800000 */
.L_x_2702:
[----:B-----5:R3:W-:Y:S02]  /*b090*/  ST.E.128 desc[UR6][R50.64], R20 ;  /* 0x0000001432007985 */ /* 0x0207e4000c101d06 */
.L_x_2699:
[----:B------:R-:W-:Y:S05]  /*b0a0*/  BSYNC B1 ;  /* 0x0000000000017941 */ /* 0x000fea0003800000 */
.L_x_2698:
        /* <DEDUP_REMOVED lines=100> */
.L_x_2707:
[----:B------:R-:W-:Y:S05]  /*b6f0*/  BSYNC B0 ;  /* 0x0000000000007941 */ /* 0x000fea0003800000 */
.L_x_2706:
        /* <DEDUP_REMOVED lines=89> */
.L_x_2709:
[----:B------:R-:W-:Y:S05]  /*bc90*/  BSYNC B0 ;  /* 0x0000000000007941 */ /* 0x000fea0003800000 */
.L_x_2708:
[----:B-----5:R3:W-:Y:S02]  /*bca0*/  ST.E.128 desc[UR6][R50.64], R20 ;  /* 0x0000001432007985 */ /* 0x0207e4000c101d06 */
.L_x_2705:
[----:B------:R-:W-:Y:S05]  /*bcb0*/  BSYNC B1 ;  /* 0x0000000000017941 */ /* 0x000fea0003800000 */
.L_x_2704:
        /* <DEDUP_REMOVED lines=9> */
[----:B---3--:R-:W-:Y:S01]  /*bd50*/  LEA R48, P0, R124, R142, 0x1 ;  /* 0x0000008e7c307211 */ /* 0x008fe200078008ff */
        /* <DEDUP_REMOVED lines=90> */
.L_x_2713:
[----:B------:R-:W-:Y:S05]  /*c300*/  BSYNC B0 ;  /* 0x0000000000007941 */ /* 0x000fea0003800000 */
.L_x_2712:
        /* <DEDUP_REMOVED lines=16> */
[--C-:B-1----:R-:W-:Y:S01]  /*c410*/  IMAD.MOV.U32 R7, RZ, RZ, R25.reuse ;  /* 0x000000ffff077224 */ /* 0x102fe200078e0019 */
[C---:B------:R-:W-:Y:S02]  /*c420*/  SHF.L.U32 R28, R22.reuse, 0x10, RZ ;  /* 0x00000010161c7819 */ /* 0x040fe400000006ff */
[----:B------:R-:W-:Y:S02]  /*c430*/  LOP3.LUT R35, R22, 0xffff0000, RZ, 0xc0, !PT ;  /* 0xffff000016237812 */ /* 0x000fe400078ec0ff */
[----:B--2---:R-:W-:Y:S07]  /*c440*/  LOP3.LUT R37, R23, 0xffff0000, RZ, 0xc0, !PT ;  /* 0xffff000017257812 */ /* 0x004fee00078ec0ff */
[C---:B------:R-:W-:Y:S01]  /*c450*/  @P1 IADD3 R7, -R25.reuse, RZ, RZ ;  /* 0x000000ff19071210 */ /* 0x040fe20007ffe1ff */
[----:B------:R-:W-:Y:S01]  /*c460*/  @P1 IMAD.MOV R5, RZ, RZ, -R25 ;  /* 0x000000ffff051224 */ /* 0x000fe200078e0a19 */
[----:B------:R-:W-:Y:S02]  /*c470*/  @P1 IADD3 R29, -R25, RZ, RZ ;  /* 0x000000ff191d1210 */ /* 0x000fe40007ffe1ff */
[C---:B------:R-:W-:Y:S02]  /*c480*/  LEA R2, P0, R7.reuse, R48, 0x1 ;  /* 0x0000003007027211 */ /* 0x040fe400078008ff */
[----:B------:R-:W-:Y:S02]  /*c490*/  IADD3 R0, P2, R166, R5, RZ ;  /* 0x00000005a6007210 */ /* 0x000fe40007f5e0ff */
[----:B------:R-:W-:Y:S02]  /*c4a0*/  LEA.HI.X.SX32 R3, R7, R49, 0x1, P0 ;  /* 0x0000003107037211 */ /* 0x000fe400000f0eff */
[----:B------:R-:W-:Y:S02]  /*c4b0*/  LEA.HI.X.SX32 R8, R5, R152, 0x1, P2 ;  /* 0x0000009805087211 */ /* 0x000fe400010f0eff */
[C---:B------:R-:W-:Y:S01]  /*c4c0*/  LEA R44, P0, R0.reuse, R144, 0x1 ;  /* 0x00000090002c7211 */ /* 0x040fe200078008ff */
[----:B------:R-:W2:Y:S03]  /*c4d0*/  LD.E.128 R4, desc[UR6][R2.64] ;  /* 0x0000000602047980 */ /* 0x000ea6000c101d00 */
        /* <DEDUP_REMOVED lines=60> */
.L_x_2715:
[----:B------:R-:W-:Y:S05]  /*c8a0*/  BSYNC B0 ;  /* 0x0000000000007941 */ /* 0x000fea0003800000 */
.L_x_2714:
[----:B-----5:R3:W-:Y:S02]  /*c8b0*/  ST.E.128 desc[UR6][R50.64], R20 ;  /* 0x0000001432007985 */ /* 0x0207e4000c101d06 */
.L_x_2711:
[----:B------:R-:W-:Y:S05]  /*c8c0*/  BSYNC B1 ;  /* 0x0000000000017941 */ /* 0x000fea0003800000 */
.L_x_2710:
[----:B--2---:R-:W2:Y:S02]  /*c8d0*/  LD.E R3, desc[UR6][R10.64+0xd0] ;  /* 0x0000d0060a037980 */ /* 0x004ea4000c101900 */
[----:B--2---:R-:W-:Y:S05]  /*c8e0*/  IMAD.U32 R3, R3, -0x40, RZ ;  /* 0xffffffc003037824 */ /* 0x004fea00078e00ff */
[C---:B------:R-:W-:Y:S02]  /*c8f0*/  LEA R146, P1, R3.reuse, R146, 0x1 ;  /* 0x0000009203927211 */ /* 0x040fe400078208ff */
[C---:B------:R-:W-:Y:S02]  /*c900*/  LEA R144, P0, R3.reuse, R144, 0x1 ;  /* 0x0000009003907211 */ /* 0x040fe400078008ff */
[C---:B------:R-:W-:Y:S02]  /*c910*/  LEA.HI.X.SX32 R147, R3.reuse, R147, 0x1, P1 ;  /* 0x0000009303937211 */ /* 0x040fe400008f0eff */
[----:B------:R-:W-:Y:S01]  /*c920*/  LEA.HI.X.SX32 R145, R3, R145, 0x1, P0 ;  /* 0x0000009103917211 */ /* 0x000fe200000f0eff */
[----:B------:R-:W-:Y:S05]  /*c930*/  BRA `(.L_x_2667) ;  /* 0x0000000400787947 */ /* 0x000fea0003800000 */
.L_x_2649:
[----:B------:R-:W-:Y:S01]  /*c940*/  @P0 IMAD.MOV.U32 R143, RZ, RZ, R139 ;  /* 0x000000ffff8f0224 */ /* 0x000fe200078e008b */
[C---:B------:R-:W-:Y:S04]  /*c950*/  ISETP.GE.AND P1, PT, R84.reuse, R223, PT ;  /* 0x000000df5400720c */ /* 0x040fe80003f26270 */
[----:B------:R-:W2:Y:S01]  /*c960*/  @P0 LD.E.128 R20, desc[UR6][R142.64] ;  /* 0x000000068e140980 */ /* 0x000ea2000c101d00 */
[----:B------:R-:W-:Y:S11]  /*c970*/  ISETP.GE.AND P1, PT, R84, R221, !P1 ;  /* 0x000000dd5400720c */ /* 0x000ff60004f26270 */
[----:B------:R-:W-:Y:S02]  /*c980*/  @!UPT UIADD3 URZ, URZ, URZ, URZ ;  /* 0x0000003f3f3ff290 */ /* 0x000fe4000fffe03f */
[C---:B------:R-:W-:Y:S04]  /*c990*/  @P1 LEA R2, P2, R114.reuse, R142, 0x1 ;  /* 0x0000008e72021211 */ /* 0x040fe800078408ff */
[----:B------:R-:W-:Y:S01]  /*c9a0*/  @P1 LEA.HI.X R3, R114, R139, R111, 0x1, P2 ;  /* 0x0000008b72031211 */ /* 0x000fe200010f0c6f */
[----:B--2---:R1:W-:Y:S04]  /*c9b0*/  @P0 ST.E.128 desc[UR6][R148.64], R20 ;  /* 0x0000001494000985 */ /* 0x0043e8000c101d06 */
[----:B------:R-:W2:Y:S04]  /*c9c0*/  @P0 LD.E.128 R4, desc[UR6][R142.64+0x80] ;  /* 0x000080068e040980 */ /* 0x000ea8000c101d00 */
[----:B--2---:R2:W-:Y:S01]  /*c9d0*/  @P0 ST.E.128 desc[UR6][R148.64+0x80], R4 ;  /* 0x0000800494000985 */ /* 0x0045e2000c101d06 */
[C---:B------:R-:W-:Y:S03]  /*c9e0*/  @P1 LEA R32, P0, R75.reuse, R148, 0x1 ;  /* 0x000000944b201211 */ /* 0x040fe600078008ff */
[----:B------:R-:W3:Y:S01]  /*c9f0*/  @P1 LD.E.128 R24, desc[UR6][R2.64] ;  /* 0x0000000602181980 */ /* 0x000ee2000c101d00 */
[----:B------:R-:W-:Y:S02]  /*ca00*/  @P1 LEA.HI.X R33, R75, R149, R76, 0x1, P0 ;  /* 0x000000954b211211 */ /* 0x000fe400000f0c4c */
[C---:B------:R-:W-:Y:S04]  /*ca10*/  ISETP.GE.AND P0, PT, R83.reuse, R223, PT ;  /* 0x000000df5300720c */ /* 0x040fe80003f06270 */
[----:B------:R-:W-:Y:S11]  /*ca20*/  ISETP.GE.AND P0, PT, R83, R221, !P0 ;  /* 0x000000dd5300720c */ /* 0x000ff60004706270 */
[----:B------:R-:W-:Y:S02]  /*ca30*/  @!UPT UIADD3 URZ, URZ, URZ, URZ ;  /* 0x0000003f3f3ff290 */ /* 0x000fe4000fffe03f */
[C---:B------:R-:W-:Y:S04]  /*ca40*/  @P0 LEA R30, P2, R116.reuse, R142, 0x1 ;  /* 0x0000008e741e0211 */ /* 0x040fe800078408ff */
[----:B------:R-:W-:Y:S01]  /*ca50*/  @P0 LEA.HI.X R31, R116, R139, R113, 0x1, P2 ;  /* 0x0000008b741f0211 */ /* 0x000fe200010f0c71 */
[----:B---3--:R-:W-:Y:S04]  /*ca60*/  @P1 ST.E.128 desc[UR6][R32.64], R24 ;  /* 0x0000001820001985 */ /* 0x008fe8000c101d06 */
[----:B-1----:R-:W3:Y:S04]  /*ca70*/  @P1 LD.E.128 R20, desc[UR6][R2.64+0x80] ;  /* 0x0000800602141980 */ /* 0x002ee8000c101d00 */
[----:B---3--:R1:W-:Y:S01]  /*ca80*/  @P1 ST.E.128 desc[UR6][R32.64+0x80], R20 ;  /* 0x0000801420001985 */ /* 0x0083e2000c101d06 */
[C---:B------:R-:W-:Y:S03]  /*ca90*/  @P0 LEA R28, P1, R109.reuse, R148, 0x1 ;  /* 0x000000946d1c0211 */ /* 0x040fe600078208ff */
[----:B--2---:R-:W2:Y:S01]  /*caa0*/  @P0 LD.E.128 R4, desc[UR6][R30.64] ;  /* 0x000000061e040980 */ /* 0x004ea2000c101d00 */
[----:B------:R-:W-:Y:S02]  /*cab0*/  @P0 LEA.HI.X R29, R109, R149, R110, 0x1, P1 ;  /* 0x000000956d1d0211 */ /* 0x000fe400008f0c6e */
[C---:B------:R-:W-:Y:S04]  /*cac0*/  ISETP.GE.AND P1, PT, R82.reuse, R223, PT ;  /* 0x000000df5200720c */ /* 0x040fe80003f26270 */
[----:B------:R-:W-:Y:S11]  /*cad0*/  ISETP.GE.AND P1, PT, R82, R221, !P1 ;  /* 0x000000dd5200720c */ /* 0x000ff60004f26270 */
[----:B------:R-:W-:Y:S02]  /*cae0*/  @!UPT UIADD3 URZ, URZ, URZ, URZ ;  /* 0x0000003f3f3ff290 */ /* 0x000fe4000fffe03f */
[----:B------:R-:W-:Y:S02]  /*caf0*/  @P1 IMAD.MOV.U32 R143, RZ, RZ, R139 ;  /* 0x000000ffff8f1224 */ /* 0x000fe400078e008b */
[----:B------:R-:W-:Y:S02]  /*cb00*/  @P1 IMAD R0, R219, 0x60, RZ ;  /* 0x00000060db001824 */ /* 0x000fe400078e02ff */
[----:B------:R-:W-:Y:S04]  /*cb10*/  @P1 IMAD.WIDE.U32 R2, R218, 0x60, R142 ;  /* 0x00000060da021825 */ /* 0x000fe800078e008e */
[----:B------:R-:W-:Y:S02]  /*cb20*/  @P1 IMAD.IADD R3, R3, 0x1, R0 ;  /* 0x0000000103031824 */ /* 0x000fe400078e0200 */
[----:B-1----:R-:W-:Y:S04]  /*cb30*/  @P1 IMAD.WIDE.U32 R32, R132, 0x60, R148 ;  /* 0x0000006084201825 */ /* 0x002fe800078e0094 */
[----:B------:R-:W-:Y:S04]  /*cb40*/  @P1 IMAD R0, R133, 0x60, RZ ;  /* 0x0000006085001824 */ /* 0x000fe800078e02ff */
[----:B------:R-:W-:Y:S01]  /*cb50*/  @P1 IMAD.IADD R33, R33, 0x1, R0 ;  /* 0x0000000121211824 */ /* 0x000fe200078e0200 */
[----:B--2---:R1:W-:Y:S04]  /*cb60*/  @P0 ST.E.128 desc[UR6][R28.64], R4 ;  /* 0x000000041c000985 */ /* 0x0043e8000c101d06 */
[----:B------:R-:W2:Y:S04]  /*cb70*/  @P0 LD.E.128 R24, desc[UR6][R30.64+0x80] ;  /* 0x000080061e180980 */ /* 0x000ea8000c101d00 */
[----:B--2---:R2:W-:Y:S01]  /*cb80*/  @P0 ST.E.128 desc[UR6][R28.64+0x80], R24 ;  /* 0x000080181c000985 */ /* 0x0045e2000c101d06 */
[C---:B------:R-:W-:Y:S03]  /*cb90*/  ISETP.GE.AND P0, PT, R182.reuse, R223, PT ;  /* 0x000000dfb600720c */ /* 0x040fe60003f06270 */
[----:B------:R-:W3:Y:S01]  /*cba0*/  @P1 LD.E.128 R20, desc[UR6][R2.64] ;  /* 0x0000000602141980 */ /* 0x000ee2000c101d00 */
[----:B------:R-:W-:Y:S11]  /*cbb0*/  ISETP.GE.AND P0, PT, R182, R221, !P0 ;  /* 0x000000ddb600720c */ /* 0x000ff60004706270 */
[----:B------:R-:W-:Y:S02]  /*cbc0*/  @!UPT UIADD3 URZ, URZ, URZ, URZ ;  /* 0x0000003f3f3ff290 */ /* 0x000fe4000fffe03f */
[C---:B------:R-:W-:Y:S04]  /*cbd0*/  @P0 LEA R30, P2, R118.reuse, R142, 0x1 ;  /* 0x0000008e761e0211 */ /* 0x040fe800078408ff */
[----:B------:R-:W-:Y:S01]  /*cbe0*/  @P0 LEA.HI.X R31, R118, R139, R115, 0x1, P2 ;  /* 0x0000008b761f0211 */ /* 0x000fe200010f0c73 */
[----:B---3--:R3:W-:Y:S04]  /*cbf0*/  @P1 ST.E.128 desc[UR6][R32.64], R20 ;  /* 0x0000001420001985 */ /* 0x0087e8000c101d06 */
[----:B-1----:R-:W4:Y:S04]  /*cc00*/  @P1 LD.E.128 R4, desc[UR6][R2.64+0x80] ;  /* 0x0000800602041980 */ /* 0x002f28000c101d00 */
[----:B----4-:R1:W-:Y:S01]  /*cc10*/  @P1 ST.E.128 desc[UR6][R32.64+0x80], R4 ;  /* 0x0000800420001985 */ /* 0x0103e2000c101d06 */
[C---:B--2---:R-:W-:Y:S03]  /*cc20*/  @P0 LEA R28, P1, R105.reuse, R148, 0x1 ;  /* 0x00000094691c0211 */ /* 0x044fe600078208ff */
[----:B------:R-:W2:Y:S01]  /*cc30*/  @P0 LD.E.128 R24, desc[UR6][R30.64] ;  /* 0x000000061e180980 */ /* 0x000ea2000c101d00 */
[----:B------:R-:W-:Y:S02]  /*cc40*/  @P0 LEA.HI.X R29, R105, R149, R106, 0x1, P1 ;  /* 0x00000095691d0211 */ /* 0x000fe400008f0c6a */
[C---:B------:R-:W-:Y:S04]  /*cc50*/  ISETP.GE.AND P1, PT, R181.reuse, R223, PT ;  /* 0x000000dfb500720c */ /* 0x040fe80003f26270 */
[----:B------:R-:W-:Y:S11]  /*cc60*/  ISETP.GE.AND P1, PT, R181, R221, !P1 ;  /* 0x000000ddb500720c */ /* 0x000ff60004f26270 */
[----:B------:R-:W-:Y:S02]  /*cc70*/  @!UPT UIADD3 URZ, URZ, URZ, URZ ;  /* 0x0000003f3f3ff290 */ /* 0x000fe4000fffe03f */
[----:B------:R-:W-:Y:S01]  /*cc80*/  @P1 MOV R143, R139 ;  /* 0x0000008b008f1202 */ /* 0x000fe20000000f00 */
[----:B------:R-:W-:Y:S02]  /*cc90*/  @P1 IMAD R0, R219, 0xa0, RZ ;  /* 0x000000a0db001824 */ /* 0x000fe400078e02ff */
[----:B------:R-:W-:Y:S04]  /*cca0*/  @P1 IMAD.WIDE.U32 R2, R218, 0xa0, R142 ;  /* 0x000000a0da021825 */ /* 0x000fe800078e008e */
[----:B------:R-:W-:Y:S02]  /*ccb0*/  @P1 IMAD.IADD R3, R3, 0x1, R0 ;  /* 0x0000000103031824 */ /* 0x000fe400078e0200 */
[----:B------:R-:W-:Y:S01]  /*ccc0*/  @P1 IMAD R0, R133, 0xa0, RZ ;  /* 0x000000a085001824 */ /* 0x000fe200078e02ff */
[----:B--2---:R-:W-:Y:S04]  /*ccd0*/  @P0 ST.E.128 desc[UR6][R28.64], R24 ;  /* 0x000000181c000985 */ /* 0x004fe8000c101d06 */
[----:B---3--:R2:W3:Y:S02]  /*cce0*/  @P0 LD.E.128 R20, desc[UR6][R30.64+0x80] ;  /* 0x000080061e140980 */ /* 0x0084e4000c101d00 */
[----:B--2---:R-:W-:Y:S04]  /*ccf0*/  @P1 IMAD.WIDE.U32 R30, R132, 0xa0, R148 ;  /* 0x000000a0841e1825 */ /* 0x004fe800078e0094 */
[----:B------:R-:W-:Y:S01]  /*cd00*/  @P1 IMAD.IADD R31, R31, 0x1, R0 ;  /* 0x000000011f1f1824 */ /* 0x000fe200078e0200 */
[----:B---3--:R2:W-:Y:S01]  /*cd10*/  @P0 ST.E.128 desc[UR6][R28.64+0x80], R20 ;  /* 0x000080141c000985 */ /* 0x0085e2000c101d06 */
[C---:B------:R-:W-:Y:S03]  /*cd20*/  ISETP.GE.AND P0, PT, R180.reuse, R223, PT ;  /* 0x000000dfb400720c */ /* 0x040fe60003f06270 */
[----:B-1----:R-:W3:Y:S01]  /*cd30*/  @P1 LD.E.128 R4, desc[UR6][R2.64] ;  /* 0x0000000602041980 */ /* 0x002ee2000c101d00 */
[----:B------:R-:W-:Y:S11]  /*cd40*/  ISETP.GE.AND P0, PT, R180, R221, !P0 ;  /* 0x000000ddb400720c */ /* 0x000ff60004706270 */
[----:B------:R-:W-:Y:S02]  /*cd50*/  @!UPT UIADD3 URZ, URZ, URZ, URZ ;  /* 0x0000003f3f3ff290 */ /* 0x000fe4000fffe03f */
[----:B------:R-:W-:Y:S02]  /*cd60*/  @P0 IMAD.MOV.U32 R143, RZ, RZ, R139 ;  /* 0x000000ffff8f0224 */ /* 0x000fe400078e008b */
[----:B------:R-:W-:Y:S02]  /*cd70*/  @P0 IMAD R0, R219, 0xc0, RZ ;  /* 0x000000c0db000824 */ /* 0x000fe400078e02ff */
[----:B--2---:R-:W-:Y:S05]  /*cd80*/  @P0 IMAD.WIDE.U32 R28, R218, 0xc0, R142 ;  /* 0x000000c0da1c0825 */ /* 0x004fea00078e008e */
[----:B------:R-:W-:Y:S01]  /*cd90*/  @P0 IADD3 R29, R29, R0, RZ ;  /* 0x000000001d1d0210 */ /* 0x000fe20007ffe0ff */
[----:B------:R-:W-:Y:S01]  /*cda0*/  @P0 IMAD R0, R133, 0xc0, RZ ;  /* 0x000000c085000824 */ /* 0x000fe200078e02ff */
[----:B---3--:R-:W-:Y:S04]  /*cdb0*/  @P1 ST.E.128 desc[UR6][R30.64], R4 ;  /* 0x000000041e001985 */ /* 0x008fe8000c101d06 */
[----:B------:R1:W2:Y:S02]  /*cdc0*/  @P1 LD.E.128 R24, desc[UR6][R2.64+0x80] ;  /* 0x0000800602181980 */ /* 0x0002a4000c101d00 */
[----:B-1----:R-:W-:Y:S04]  /*cdd0*/  @P0 IMAD.WIDE.U32 R2, R132, 0xc0, R148 ;  /* 0x000000c084020825 */ /* 0x002fe800078e0094 */
[----:B------:R-:W-:Y:S01]  /*cde0*/  @P0 IMAD.IADD R3, R3, 0x1, R0 ;  /* 0x0000000103030824 */ /* 0x000fe200078e0200 */
[----:B--2---:R1:W-:Y:S01]  /*cdf0*/  @P1 ST.E.128 desc[UR6][R30.64+0x80], R24 ;  /* 0x000080181e001985 */ /* 0x0043e2000c101d06 */
[C---:B------:R-:W-:Y:S03]  /*ce00*/  ISETP.GE.AND P1, PT, R178.reuse, R223, PT ;  /* 0x000000dfb200720c */ /* 0x040fe60003f26270 */
[----:B------:R-:W2:Y:S01]  /*ce10*/  @P0 LD.E.128 R20, desc[UR6][R28.64] ;  /* 0x000000061c140980 */ /* 0x000ea2000c101d00 */
[----:B------:R-:W-:Y:S11]  /*ce20*/  ISETP.GE.AND P1, PT, R178, R221, !P1 ;  /* 0x000000ddb200720c */ /* 0x000ff60004f26270 */
[----:B------:R-:W-:Y:S02]  /*ce30*/  @!UPT UIADD3 URZ, URZ, URZ, URZ ;  /* 0x0000003f3f3ff290 */ /* 0x000fe4000fffe03f */
[----:B------:R-:W-:Y:S02]  /*ce40*/  @P1 IMAD.MOV.U32 R143, RZ, RZ, R139 ;  /* 0x000000ffff8f1224 */ /* 0x000fe400078e008b */
[----:B------:R-:W-:Y:S02]  /*ce50*/  @P1 IMAD R0, R219, 0xe0, RZ ;  /* 0x000000e0db001824 */ /* 0x000fe400078e02ff */
[----:B-1----:R-:W-:Y:S05]  /*ce60*/  @P1 IMAD.WIDE.U32 R30, R218, 0xe0, R142 ;  /* 0x000000e0da1e1825 */ /* 0x002fea00078e008e */
[----:B------:R-:W-:Y:S01]  /*ce70*/  @P1 IADD3 R31, R31, R0, RZ ;  /* 0x000000001f1f1210 */ /* 0x000fe20007ffe0ff */
[----:B------:R-:W-:Y:S01]  /*ce80*/  @P1 IMAD R0, R133, 0xe0, RZ ;  /* 0x000000e085001824 */ /* 0x000fe200078e02ff */
[----:B--2---:R1:W-:Y:S04]  /*ce90*/  @P0 ST.E.128 desc[UR6][R2.64], R20 ;  /* 0x0000001402000985 */ /* 0x0043e8000c101d06 */
[----:B------:R2:W3:Y:S02]  /*cea0*/  @P0 LD.E.128 R4, desc[UR6][R28.64+0x80] ;  /* 0x000080061c040980 */ /* 0x0004e4000c101d00 */
[----:B--2---:R-:W-:Y:S04]  /*ceb0*/  @P1 IMAD.WIDE.U32 R28, R132, 0xe0, R148 ;  /* 0x000000e0841c1825 */ /* 0x004fe800078e0094 */
[----:B------:R-:W-:Y:S01]  /*cec0*/  @P1 IMAD.IADD R29, R29, 0x1, R0 ;  /* 0x000000011d1d1824 */ /* 0x000fe200078e0200 */
[----:B---3--:R2:W-:Y:S04]  /*ced0*/  @P0 ST.E.128 desc[UR6][R2.64+0x80], R4 ;  /* 0x0000800402000985 */ /* 0x0085e8000c101d06 */
[----:B------:R-:W3:Y:S04]  /*cee0*/  @P1 LD.E.128 R24, desc[UR6][R30.64] ;  /* 0x000000061e181980 */ /* 0x000ee8000c101d00 */
[----:B---3--:R2:W-:Y:S04]  /*cef0*/  @P1 ST.E.128 desc[UR6][R28.64], R24 ;  /* 0x000000181c001985 */ /* 0x0085e8000c101d06 */
[----:B-1----:R-:W3:Y:S04]  /*cf00*/  @P1 LD.E.128 R20, desc[UR6][R30.64+0x80] ;  /* 0x000080061e141980 */ /* 0x002ee8000c101d00 */
[----:B---3--:R2:W-:Y:S02]  /*cf10*/  @P1 ST.E.128 desc[UR6][R28.64+0x80], R20 ;  /* 0x000080141c001985 */ /* 0x0085e4000c101d06 */
.L_x_2667:
[----:B------:R-:W-:Y:S05]  /*cf20*/  BSYNC B2 ;  /* 0x0000000000027941 */ /* 0x000fea0003800000 */
.L_x_2648:
[----:B------:R-:W-:Y:S01]  /*cf30*/  ISETP.NE.U32.AND P1, PT, R242, RZ, PT ;  /* 0x000000fff200720c */ /* 0x000fe20003f25070 */
[----:B--2---:R-:W2:Y:S01]  /*cf40*/  LD.E R3, desc[UR6][R10.64+0x128] ;  /* 0x000128060a037980 */ /* 0x004ea2000c101900 */
[----:B-1----:R-:W-:Y:S01]  /*cf50*/  IMAD.MOV.U32 R143, RZ, RZ, R139 ;  /* 0x000000ffff8f7224 */ /* 0x002fe200078e008b */
[----:B------:R-:W-:Y:S01]  /*cf60*/  BSSY B0, `(.L_x_2716) ;  /* 0x000005f000007945 */ /* 0x000fe20003800000 */
[----:B------:R-:W-:Y:S01]  /*cf70*/  ISETP.NE.AND.EX P1, PT, R243, RZ, PT, P1 ;  /* 0x000000fff300720c */ /* 0x000fe20003f25310 */
[----:B--2---:R-:W-:Y:S05]  /*cf80*/  IMAD.U32 R3, R3, -0x80, RZ ;  /* 0xffffff8003037824 */ /* 0x004fea00078e00ff */
[C---:B------:R-:W-:Y:S04]  /*cf90*/  LEA R142, P0, R3.reuse, R142, 0x1 ;  /* 0x0000008e038e7211 */ /* 0x040fe800078008ff */
[----:B------:R-:W-:Y:S03]  /*cfa0*/  LEA.HI.X.SX32 R139, R3, R143, 0x1, P0 ;  /* 0x0000008f038b7211 */ /* 0x000fe600000f0eff */
[----:B------:R-:W-:Y:S06]  /*cfb0*/  @!P1 BRA `(.L_x_2717) ;  /* 0x0000000400449947 */ /* 0x000fec0003800000 */
[----:B------:R-:W-:Y:S04]  /*cfc0*/  IADD3 R3, R13, -0x1, RZ ;  /* 0xffffffff0d037810 */ /* 0x000fe80007ffe0ff */
[----:B------:R-:W-:Y:S11]  /*cfd0*/  ISETP.GT.AND P0, PT, R3, R112, PT ;  /* 0x000000700300720c */ /* 0x000ff60003f04270 */
[----:B------:R-:W-:Y:S02]  /*cfe0*/  @!UPT UIADD3 URZ, URZ, URZ, URZ ;  /* 0x0000003f3f3ff290 */ /* 0x000fe4000fffe03f */
[----:B------:R-:W-:Y:S05]  /*cff0*/  @!P0 BRA `(.L_x_2718) ;  /* 0x0000000400548947 */ /* 0x000fea0003800000 */
[----:B---3--:R-:W-:Y:S01]  /*d000*/  IMAD.MOV.U32 R20, RZ, RZ, RZ ;  /* 0x000000ffff147224 */ /* 0x008fe200078e00ff */
[----:B------:R-:W2:Y:S01]  /*d010*/  LD.E R2, desc[UR6][R10.64+0x170] ;  /* 0x000170060a027980 */ /* 0x000ea2000c101900 */
[----:B------:R-:W-:Y:S03]  /*d020*/  IABS R8, R15 ;  /* 0x0000000f00087213 */ /* 0x000fe60000000000 */
[----:B----4-:R-:W3:Y:S06]  /*d030*/  LD.E.64 R24, desc[UR6][R10.64+0x40] ;  /* 0x000040060a187980 */ /* 0x010eec000c101b00 */
        /* <DEDUP_REMOVED lines=14> */
[----:B------:R-:W5:Y:S04]  /*d120*/  LD.E.64 R20, desc[UR6][R10.64+0x28] ;  /* 0x000028060a147980 */ /* 0x000f68000c101b00 */
        /* <DEDUP_REMOVED lines=45> */
[----:B-----5:R-:W-:Y:S04]  /*d400*/  IMAD.WIDE.U32 R22, R6, R20, R22 ;  /* 0x0000001406167225 */ /* 0x020fe800078e0016 */
[----:B------:R-:W-:Y:S01]  /*d410*/  IMAD R6, R21, R6, RZ ;  /* 0x0000000615067224 */ /* 0x000fe200078e02ff */
[----:B------:R-:W-:Y:S01]  /*d420*/  LEA R150, P1, R22, R150, 0x1 ;  /* 0x0000009616967211 */ /* 0x000fe200078208ff */
[----:B--2---:R-:W-:Y:S02]  /*d430*/  IMAD R4, R17, R0, RZ ;  /* 0x0000000011047224 */ /* 0x004fe400078e02ff */
        /* <DEDUP_REMOVED lines=9> */
.L_x_2717:
[----:B------:R-:W2:Y:S04]  /*d4d0*/  LD.E R5, desc[UR6][R10.64+0x40] ;  /* 0x000040060a057980 */ /* 0x000ea8000c101900 */
[----:B------:R-:W5:Y:S02]  /*d4e0*/  LD.E R3, desc[UR6][R10.64+0x38] ;  /* 0x000038060a037980 */ /* 0x000f64000c101900 */
[----:B-----5:R-:W-:Y:S02]  /*d4f0*/  IMAD.U32 R3, R3, -0x80, RZ ;  /* 0xffffff8003037824 */ /* 0x020fe400078e00ff */
[----:B--2---:R-:W-:Y:S03]  /*d500*/  IMAD.U32 R5, R5, -0x80, RZ ;  /* 0xffffff8005057824 */ /* 0x004fe600078e00ff */
[----:B---3--:R-:W-:Y:S02]  /*d510*/  LEA R148, P0, R3, R148, 0x1 ;  /* 0x0000009403947211 */ /* 0x008fe400078008ff */
[----:B------:R-:W-:Y:S02]  /*d520*/  LEA R150, P1, R5, R150, 0x1 ;  /* 0x0000009605967211 */ /* 0x000fe400078208ff */
[----:B------:R-:W-:Y:S02]  /*d530*/  LEA.HI.X.SX32 R149, R3, R149, 0x1, P0 ;  /* 0x0000009503957211 */ /* 0x000fe400000f0eff */
[----:B------:R-:W-:Y:S09]  /*d540*/  LEA.HI.X.SX32 R151, R5, R151, 0x1, P1 ;  /* 0x0000009705977211 */ /* 0x000ff200008f0eff */
.L_x_2718:
[----:B------:R-:W-:Y:S05]  /*d550*/  BSYNC B0 ;  /* 0x0000000000007941 */ /* 0x000fea0003800000 */
.L_x_2716:
[----:B------:R-:W-:Y:S04]  /*d560*/  IADD3 R13, R13, -0x1, RZ ;  /* 0xffffffff0d0d7810 */ /* 0x000fe80007ffe0ff */
[----:B------:R-:W-:Y:S11]  /*d570*/  ISETP.GT.AND P0, PT, R13, R112, PT ;  /* 0x000000700d00720c */ /* 0x000ff60003f04270 */
[----:B------:R-:W-:Y:S02]  /*d580*/  @!UPT UIADD3 URZ, URZ, URZ, URZ ;  /* 0x0000003f3f3ff290 */ /* 0x000fe4000fffe03f */
[----:B------:R-:W-:Y:S05]  /*d590*/  @P0 BRA `(.L_x_2719) ;  /* 0xffffff5400a80947 */ /* 0x000fea000383ffff */
.L_x_2647:
        /* <DEDUP_REMOVED lines=14> */
[----:B-----5:R-:W4:Y:S04]  /*d680*/  LD.E.U8 R0, desc[UR6][R10.64+0x1b3] ;  /* 0x0001b3060a007980 */ /* 0x020f28000c101100 */
[----:B------:R1:W5:Y:S04]  /*d690*/  LD.E.64 R34, desc[UR6][R10.64+0x148] ;  /* 0x000148060a227980 */ /* 0x000368000c101b00 */
[----:B------:R1:W5:Y:S01]  /*d6a0*/  LD.E.64 R32, desc[UR6][R10.64+0x150] ;  /* 0x000150060a207980 */ /* 0x000362000c101b00 */
[----:B--2---:R-:W-:-:S04]  /*d6b0*/  ISETP.NE.U32.AND P1, PT, R8, RZ, PT ;  /* 0x000000ff0800720c */ /* 0x004fc80003f25070 */
[----:B------:R-:W-:-:S13]  /*d6c0*/  ISETP.NE.AND.EX P1, PT, R9, RZ, PT, P1 ;  /* 0x000000ff0900720c */ /* 0x000fda0003f25310 */
[----:B------:R-:W-:-:S04]  /*d6d0*/  @P1 LEA R14, P0, R236, R8, 0x2 ;  /* 0x00000008ec0e1211 */ /* 0x000fc800078010ff */
[----:B------:R-:W-:-:S05]  /*d6e0*/  @P1 LEA.HI.X R15, R236, R9, R79, 0x2, P0 ;  /* 0x00000009ec0f1211 */ /* 0x000fca00000f144f */
[----:B------:R-:W2:Y:S01]  /*d6f0*/  @P1 LD.E R2, desc[UR6][R14.64] ;  /* 0x000000060e021980 */ /* 0x000ea2000c101900 */
[C---:B------:R-:W-:Y:S02]  /*d700*/  LEA R13, P0, R190.reuse, R188, 0x5 ;  /* 0x000000bcbe0d7211 */ /* 0x040fe400078028ff */
[----:B------:R-:W-:Y:S02]  /*d710*/  LEA.HI R9, R3, R3, RZ, 0x1 ;  /* 0x0000000303097211 */ /* 0x000fe400078f08ff */
[----:B------:R-:W-:Y:S02]  /*d720*/  LEA.HI.X R6, R190, R185, R191, 0x5, P0 ;  /* 0x000000b9be067211 */ /* 0x000fe400000f2cbf */
[----:B---3--:R-:W-:Y:S02]  /*d730*/  LEA R36, P0, R13, R192, 0x1 ;  /* 0x000000c00d247211 */ /* 0x008fe400078008ff */
[----:B------:R-:W-:Y:S02]  /*d740*/  SHF.R.S32.HI R9, RZ, 0x1, R9 ;  /* 0x00000001ff097819 */ /* 0x000fe40000011409 */
[----:B------:R-:W-:-:S02]  /*d750*/  IADD3 R7, P1, R7, R188, RZ ;  /* 0x000000bc07077210 */ /* 0x000fc40007f3e0ff */
[----:B----4-:R-:W-:Y:S01]  /*d760*/  ISETP.NE.AND P4, PT, R0, RZ, PT ;  /* 0x000000ff0000720c */ /* 0x010fe20003f85270 */
[----:B------:R-:W-:Y:S01]  /*d770*/  IMAD.MOV.U32 R184, RZ, RZ, R188 ;  /* 0x000000ffffb87224 */ /* 0x000fe200078e00bc */
[-C--:B------:R-:W-:Y:S02]  /*d780*/  LEA R44, P2, R188, R192.reuse, 0x1 ;  /* 0x000000c0bc2c7211 */ /* 0x080fe400078408ff */
[----:B------:R-:W-:Y:S01]  /*d790*/  LEA.HI.X R37, R13, R193, R6, 0x1, P0 ;  /* 0x000000c10d257211 */ /* 0x000fe200000f0c06 */
[----:B------:R-:W-:Y:S01]  /*d7a0*/  IMAD R6, R186, R9, R81 ;  /* 0x00000009ba067224 */ /* 0x000fe200078e0251 */
[-CC-:B------:R-:W-:Y:S01]  /*d7b0*/  LEA.HI.X R45, R188, R193.reuse, R185.reuse, 0x1, P2 ;  /* 0x000000c1bc2d7211 */ /* 0x180fe200010f0cb9 */
[--C-:B------:R-:W-:Y:S01]  /*d7c0*/  IMAD.X R5, R5, 0x1, R185.reuse, P1 ;  /* 0x0000000105057824 */ /* 0x100fe200008e06b9 */
[----:B------:R-:W-:Y:S01]  /*d7d0*/  LEA R42, P1, R7, R192, 0x1 ;  /* 0x000000c0072a7211 */ /* 0x000fe200078208ff */
[----:B------:R-:W-:Y:S02]  /*d7e0*/  IMAD R4, R191, 0x30, RZ ;  /* 0x00000030bf047824 */ /* 0x000fe400078e02ff */
        /* <DEDUP_REMOVED lines=17> */
[----:B-1----:R-:W-:Y:S08]  /*d900*/  @!P4 BRA `(.L_x_2722) ;  /* 0x000000180070c947 */ /* 0x002ff00003800000 */
[----:B------:R-:W-:Y:S04]  /*d910*/  BSSY B1, `(.L_x_2723) ;  /* 0x0000062000017945 */ /* 0x000fe80003800000 */
[----:B------:R-:W-:Y:S05]  /*d920*/  @!P0 BRA `(.L_x_2724) ;  /* 0x0000000400808947 */ /* 0x000fea0003800000 */
[----:B------:R1:W5:Y:S01]  /*d930*/  LD.E.128 R20, desc[UR6][R44.64] ;  /* 0x000000062c147980 */ /* 0x000362000c101d00 */
[----:B------:R-:W-:Y:S01]  /*d940*/  ISETP.GE.AND P2, PT, R18, R3, PT ;  /* 0x000000031200720c */ /* 0x000fe20003f46270 */
[C---:B------:R-:W-:Y:S01]  /*d950*/  IMAD.SHL.U32 R31, R24.reuse, 0x2, RZ ;  /* 0x00000002181f7824 */ /* 0x040fe200078e00ff */
[----:B------:R-:W-:Y:S01]  /*d960*/  SHF.L.U64.HI R5, R24, 0x1, R25 ;  /* 0x0000000118057819 */ /* 0x000fe20000010219 */
[----:B------:R-:W-:Y:S03]  /*d970*/  BSSY B0, `(.L_x_2725) ;  /* 0x000002d000007945 */ /* 0x000fe60003800000 */
[-C--:B-----5:R-:W-:Y:S02]  /*d980*/  IADD3 R28, P1, R34, R31.reuse, RZ ;  /* 0x0000001f221c7210 */ /* 0x0a0fe40007f3e0ff */
[----:B------:R-:W-:-:S03]  /*d990*/  IADD3 R30, P0, R32, R31, RZ ;  /* 0x0000001f201e7210 */ /* 0x000fc60007f1e0ff */
[--C-:B------:R-:W-:Y:S02]  /*d9a0*/  IMAD.X R29, R35, 0x1, R5.reuse, P1 ;  /* 0x00000001231d7824 */ /* 0x100fe400008e0605 */
[----:B------:R-:W-:Y:S01]  /*d9b0*/  IMAD.X R31, R33, 0x1, R5, P0 ;  /* 0x00000001211f7824 */ /* 0x000fe200000e0605 */
[----:B------:R-:W-:Y:S07]  /*d9c0*/  @P2 BRA `(.L_x_2726) ;  /* 0x00000000009c2947 */ /* 0x000fee0003800000 */
[----:B------:R-:W2:Y:S04]  /*d9d0*/  LD.E.64 R4, desc[UR6][R30.64] ;  /* 0x000000061e047980 */ /* 0x000ea8000c101b00 */
[----:B------:R-:W3:Y:S01]  /*d9e0*/  LD.E.64 R6, desc[UR6][R28.64] ;  /* 0x000000061c067980 */ /* 0x000ee2000c101b00 */
[C---:B------:R-:W-:Y:S01]  /*d9f0*/  SHF.L.U32 R2, R21.reuse, 0x10, RZ ;  /* 0x0000001015027819 */ /* 0x040fe200000006ff */
[----:B------:R-:W-:Y:S01]  /*da00*/  IMAD.U32 R16, R22, 0x10000, RZ ;  /* 0x0001000016107824 */ /* 0x000fe200078e00ff */
[----:B------:R-:W-:Y:S02]  /*da10*/  LOP3.LUT R0, R21, 0xffff0000, RZ, 0xc0, !PT ;  /* 0xffff000015007812 */ /* 0x000fe400078ec0ff */
[C---:B------:R-:W-:Y:S02]  /*da20*/  SHF.L.U32 R27, R23.reuse, 0x10, RZ ;  /* 0x00000010171b7819 */ /* 0x040fe400000006ff */
[----:B------:R-:W-:-:S02]  /*da30*/  LOP3.LUT R23, R23, 0xffff0000, RZ, 0xc0, !PT ;  /* 0xffff000017177812 */ /* 0x000fc400078ec0ff */
[C---:B------:R-:W-:Y:S02]  /*da40*/  SHF.L.U32 R8, R20.reuse, 0x10, RZ ;  /* 0x0000001014087819 */ /* 0x040fe400000006ff */
[----:B------:R-:W-:Y:S02]  /*da50*/  LOP3.LUT R20, R20, 0xffff0000, RZ, 0xc0, !PT ;  /* 0xffff000014147812 */ /* 0x000fe400078ec0ff */
[----:B------:R-:W-:Y:S02]  /*da60*/  LOP3.LUT R26, R22, 0xffff0000, RZ, 0xc0, !PT ;  /* 0xffff0000161a7812 */ /* 0x000fe400078ec0ff */
[----:B--2---:R-:W-:Y:S02]  /*da70*/  LOP3.LUT R15, R4, 0xffff0000, RZ, 0xc0, !PT ;  /* 0xffff0000040f7812 */ /* 0x004fe400078ec0ff */
[C---:B------:R-:W-:Y:S01]  /*da80*/  LOP3.LUT R12, R5.reuse, 0xffff0000, RZ, 0xc0, !PT ;  /* 0xffff0000050c7812 */ /* 0x040fe200078ec0ff */
[----:B------:R-:W-:Y:S01]  /*da90*/  IMAD.U32 R5, R5, 0x10000, RZ ;  /* 0x0001000005057824 */ /* 0x000fe200078e00ff */
[----:B---3--:R-:W-:Y:S01]  /*daa0*/  LOP3.LUT R21, R6, 0xffff0000, RZ, 0xc0, !PT ;  /* 0xffff000006157812 */ /* 0x008fe200078ec0ff */
[C---:B------:R-:W-:Y:S01]  /*dab0*/  FMUL.FTZ R13, R0.reuse, R15 ;  /* 0x0000000f000d7220 */ /* 0x040fe20000410000 */
[----:B------:R-:W-:Y:S01]  /*dac0*/  LOP3.LUT R14, R7, 0xffff0000, RZ, 0xc0, !PT ;  /* 0xffff0000070e7812 */ /* 0x000fe200078ec0ff */
[----:B------:R-:W-:Y:S01]  /*dad0*/  FMUL.FTZ R22, R23, R12 ;  /* 0x0000000c17167220 */ /* 0x000fe20000410000 */
[----:B------:R-:W-:Y:S01]  /*dae0*/  SHF.L.U32 R7, R7, 0x10, RZ ;  /* 0x0000001007077819 */ /* 0x000fe200000006ff */
[-C--:B------:R-:W-:Y:S01]  /*daf0*/  FMUL.FTZ R0, R0, R21.reuse ;  /* 0x0000001500007220 */ /* 0x080fe20000410000 */
[----:B------:R-:W-:Y:S01]  /*db00*/  FFMA.FTZ R13, R2, R21, -R13 ;  /* 0x00000015020d7223 */ /* 0x000fe2000001080d */
[----:B------:R-:W-:Y:S01]  /*db10*/  SHF.L.U32 R21, R6, 0x10, RZ ;  /* 0x0000001006157819 */ /* 0x000fe200000006ff */
[-C--:B------:R-:W-:Y:S01]  /*db20*/  FFMA.FTZ R22, R27, R14.reuse, -R22 ;  /* 0x0000000e1b167223 */ /* 0x080fe20000010816 */
[----:B------:R-:W-:Y:S01]  /*db30*/  FFMA.FTZ R0, R2, R15, R0 ;  /* 0x0000000f02007223 */ /* 0x000fe20000010000 */
[----:B------:R-:W-:Y:S01]  /*db40*/  SHF.L.U32 R15, R4, 0x10, RZ ;  /* 0x00000010040f7819 */ /* 0x000fe200000006ff */
[----:B------:R-:W-:Y:S01]  /*db50*/  FMUL.FTZ R2, R23, R14 ;  /* 0x0000000e17027220 */ /* 0x000fe20000410000 */
[C---:B------:R-:W-:Y:S01]  /*db60*/  FMUL.FTZ R47, R26.reuse, R5 ;  /* 0x000000051a2f7220 */ /* 0x040fe20000410000 */
[----:B------:R-:W-:-:S02]  /*db70*/  FMUL.FTZ R26, R26, R7 ;  /* 0x000000071a1a7220 */ /* 0x000fc40000410000 */
[C---:B------:R-:W-:Y:S01]  /*db80*/  FMUL.FTZ R23, R20.reuse, R15 ;  /* 0x0000000f14177220 */ /* 0x040fe20000410000 */
[----:B------:R-:W-:Y:S01]  /*db90*/  FMUL.FTZ R20, R20, R21 ;  /* 0x0000001514147220 */ /* 0x000fe20000410000 */
[----:B------:R-:W-:Y:S01]  /*dba0*/  FFMA.FTZ R27, R27, R12, R2 ;  /* 0x0000000c1b1b7223 */ /* 0x000fe20000010002 */
[----:B------:R-:W-:Y:S01]  /*dbb0*/  FFMA.FTZ R47, R16, R7, -R47 ;  /* 0x00000007102f7223 */ /* 0x000fe2000001082f */
[C---:B------:R-:W-:Y:S01]  /*dbc0*/  FFMA.FTZ R23, R8.reuse, R21, -R23 ;  /* 0x0000001508177223 */ /* 0x040fe20000010817 */
[----:B------:R-:W-:Y:S01]  /*dbd0*/  FFMA.FTZ R20, R8, R15, R20 ;  /* 0x0000000f08147223 */ /* 0x000fe20000010014 */
[----:B------:R-:W-:Y:S01]  /*dbe0*/  FFMA.FTZ R26, R16, R5, R26 ;  /* 0x00000005101a7223 */ /* 0x000fe2000001001a */
[----:B------:R-:W-:Y:S02]  /*dbf0*/  F2FP.BF16.F32.PACK_AB R27, R27, R22 ;  /* 0x000000161b1b723e */ /* 0x000fe400000010ff */
[----:B------:R-:W-:Y:S02]  /*dc00*/  F2FP.BF16.F32.PACK_AB R21, R0, R13 ;  /* 0x0000000d0015723e */ /* 0x000fe400000010ff */
[----:B------:R-:W-:-:S02]  /*dc10*/  F2FP.BF16.F32.PACK_AB R20, R20, R23 ;  /* 0x000000171414723e */ /* 0x000fc400000010ff */
[----:B------:R-:W-:Y:S02]  /*dc20*/  F2FP.BF16.F32.PACK_AB R22, R26, R47 ;  /* 0x0000002f1a16723e */ /* 0x000fe400000010ff */
[----:B------:R-:W-:Y:S02]  /*dc30*/  MOV R23, R27 ;  /* 0x0000001b00177202 */ /* 0x000fe40000000f00 */
.L_x_2726:
[----:B------:R-:W-:Y:S05]  /*dc40*/  BSYNC B0 ;  /* 0x0000000000007941 */ /* 0x000fea0003800000 */
.L_x_2725:
[----:B------:R2:W-:Y:S04]  /*dc50*/  STS.128 [R239], R20 ;  /* 0x00000014ef007388 */ /* 0x0005e80000000c00 */
[----:B------:R2:W5:Y:S01]  /*dc60*/  LD.E.128 R12, desc[UR6][R44.64+0x80] ;  /* 0x000080062c0c7980 */ /* 0x000562000c101d00 */
[----:B------:R-:W-:Y:S01]  /*dc70*/  IADD3 R0, R18, 0x40, RZ ;  /* 0x0000004012007810 */ /* 0x000fe20007ffe0ff */
[----:B------:R-:W-:Y:S03]  /*dc80*/  BSSY B0, `(.L_x_2727) ;  /* 0x0000029000007945 */ /* 0x000fe60003800000 */
[----:B------:R-:W-:-:S13]  /*dc90*/  ISETP.GE.AND P0, PT, R0, R3, PT ;  /* 0x000000030000720c */ /* 0x000fda0003f06270 */
[----:B------:R-:W-:Y:S05]  /*dca0*/  @P0 BRA `(.L_x_2728) ;  /* 0x0000000000980947 */ /* 0x000fea0003800000 */
[----:B------:R-:W3:Y:S04]  /*dcb0*/  LD.E.64 R4, desc[UR6][R30.64+0x40] ;  /* 0x000040061e047980 */ /* 0x000ee8000c101b00 */
[----:B------:R-:W4:Y:S01]  /*dcc0*/  LD.E.64 R6, desc[UR6][R28.64+0x40] ;  /* 0x000040061c067980 */ /* 0x000f22000c101b00 */
[C---:B-----5:R-:W-:Y:S01]  /*dcd0*/  SHF.L.U32 R27, R15.reuse, 0x10, RZ ;  /* 0x000000100f1b7819 */ /* 0x060fe200000006ff */
[----:B--2---:R-:W-:Y:S01]  /*dce0*/  IMAD.U32 R20, R14, 0x10000, RZ ;  /* 0x000100000e147824 */ /* 0x004fe200078e00ff */
[----:B------:R-:W-:Y:S02]  /*dcf0*/  LOP3.LUT R23, R15, 0xffff0000, RZ, 0xc0, !PT ;  /* 0xffff00000f177812 */ /* 0x000fe400078ec0ff */
[C---:B------:R-:W-:Y:S02]  /*dd00*/  LOP3.LUT R0, R13.reuse, 0xffff0000, RZ, 0xc0, !PT ;  /* 0xffff00000d007812 */ /* 0x040fe400078ec0ff */
[----:B------:R-:W-:-:S02]  /*dd10*/  SHF.L.U32 R2, R13, 0x10, RZ ;  /* 0x000000100d027819 */ /* 0x000fc400000006ff */
        /* <DEDUP_REMOVED lines=15> */
[----:B------:R-:W-:Y:S01]  /*de10*/  SHF.L.U32 R15, R4, 0x10, RZ ;  /* 0x00000010040f7819 */ /* 0x000fe200000006ff */
[-C--:B------:R-:W-:Y:S01]  /*de20*/  FMUL.FTZ R2, R23, R16.reuse ;  /* 0x0000001017027220 */ /* 0x080fe20000410000 */
[C---:B------:R-:W-:Y:S01]  /*de30*/  FMUL.FTZ R29, R26.reuse, R5 ;  /* 0x000000051a1d7220 */ /* 0x040fe20000410000 */
[----:B------:R-:W-:Y:S01]  /*de40*/  FMUL.FTZ R26, R26, R7 ;  /* 0x000000071a1a7220 */ /* 0x000fe20000410000 */
[C---:B------:R-:W-:Y:S01]  /*de50*/  FFMA.FTZ R14, R27.reuse, R16, -R14 ;  /* 0x000000101b0e7223 */ /* 0x040fe2000001080e */
[C---:B------:R-:W-:Y:S01]  /*de60*/  FMUL.FTZ R23, R22.reuse, R15 ;  /* 0x0000000f16177220 */ /* 0x040fe20000410000 */
[----:B------:R-:W-:Y:S01]  /*de70*/  FMUL.FTZ R22, R22, R21 ;  /* 0x0000001516167220 */ /* 0x000fe20000410000 */
[----:B------:R-:W-:Y:S01]  /*de80*/  FFMA.FTZ R27, R27, R12, R2 ;  /* 0x0000000c1b1b7223 */ /* 0x000fe20000010002 */
        /* <DEDUP_REMOVED lines=8> */
.L_x_2728:
[----:B------:R-:W-:Y:S05]  /*df10*/  BSYNC B0 ;  /* 0x0000000000007941 */ /* 0x000fea0003800000 */
.L_x_2727:
[----:B-----5:R3:W-:Y:S02]  /*df20*/  STS.128 [R239+0x2000], R12 ;  /* 0x0020000cef007388 */ /* 0x0207e40000000c00 */
.L_x_2724:
[----:B------:R-:W-:Y:S05]  /*df30*/  BSYNC B1 ;  /* 0x0000000000017941 */ /* 0x000fea0003800000 */
.L_x_2723:
[----:B------:R-:W-:Y:S01]  /*df40*/  VIADD R0, R186, 0x10 ;  /* 0x00000010ba007836 */ /* 0x000fe20000000000 */
[----:B------:R-:W-:Y:S04]  /*df50*/  BSSY B1, `(.L_x_2729) ;  /* 0x0000066000017945 */ /* 0x000fe80003800000 */
[----:B------:R-:W-:-:S04]  /*df60*/  ISETP.GE.AND P0, PT, R0, R17, PT ;  /* 0x000000110000720c */ /* 0x000fc80003f06270 */
[----:B------:R-:W-:-:S13]  /*df70*/  ISETP.LT.OR P0, PT, R57, -0x87, P0 ;  /* 0xffffff793900780c */ /* 0x000fda0000701670 */
[----:B------:R-:W-:Y:S05]  /*df80*/  @P0 BRA `(.L_x_2730) ;  /* 0x0000000400880947 */ /* 0x000fea0003800000 */
[----:B--2---:R2:W5:Y:S01]  /*df90*/  LD.E.128 R20, desc[UR6][R42.64] ;  /* 0x000000062a147980 */ /* 0x004562000c101d00 */
[----:B------:R-:W-:-:S04]  /*dfa0*/  IADD3 R5, P0, R41, R24, RZ ;  /* 0x0000001829057210 */ /* 0x000fc80007f1e0ff */
[----:B------:R-:W-:Y:S01]  /*dfb0*/  LEA.HI.X.SX32 R2, R41, R25, 0x1, P0 ;  /* 0x0000001929027211 */ /* 0x000fe200000f0eff */
[C---:B------:R-:W-:Y:S01]  /*dfc0*/  IMAD.SHL.U32 R41, R5.reuse, 0x2, RZ ;  /* 0x0000000205297824 */ /* 0x040fe200078e00ff */
[----:B------:R-:W-:Y:S02]  /*dfd0*/  ISETP.GE.AND P0, PT, R18, R3, PT ;  /* 0x000000031200720c */ /* 0x000fe40003f06270 */
[----:B------:R-:W-:Y:S02]  /*dfe0*/  SHF.L.U64.HI R5, R5, 0x1, R2 ;  /* 0x0000000105057819 */ /* 0x000fe40000010202 */
[-C--:B-----5:R-:W-:Y:S02]  /*dff0*/  IADD3 R30, P2, R34, R41.reuse, RZ ;  /* 0x00000029221e7210 */ /* 0x0a0fe40007f5e0ff */
[----:B------:R-:W-:Y:S01]  /*e000*/  IADD3 R40, P1, R32, R41, RZ ;  /* 0x0000002920287210 */ /* 0x000fe20007f3e0ff */
[----:B------:R-:W-:Y:S02]  /*e010*/  BSSY B0, `(.L_x_2731) ;  /* 0x000002b000007945 */ /* 0x000fe40003800000 */
[----:B------:R-:W-:-:S02]  /*e020*/  IMAD.X R31, R35, 0x1, R5, P2 ;  /* 0x00000001231f7824 */ /* 0x000fc400010e0605 */
[----:B------:R-:W-:Y:S02]  /*e030*/  IMAD.X R41, R33, 0x1, R5, P1 ;  /* 0x0000000121297824 */ /* 0x000fe400008e0605 */
[----:B------:R-:W-:Y:S06]  /*e040*/  @P0 BRA `(.L_x_2732) ;  /* 0x00000000009c0947 */ /* 0x000fec0003800000 */
[----:B------:R-:W4:Y:S04]  /*e050*/  LD.E.64 R4, desc[UR6][R40.64] ;  /* 0x0000000628047980 */ /* 0x000f28000c101b00 */
[----:B------:R-:W5:Y:S01]  /*e060*/  LD.E.64 R6, desc[UR6][R30.64] ;  /* 0x000000061e067980 */ /* 0x000f62000c101b00 */
[C---:B------:R-:W-:Y:S02]  /*e070*/  SHF.L.U32 R8, R21.reuse, 0x10, RZ ;  /* 0x0000001015087819 */ /* 0x040fe400000006ff */
[----:B------:R-:W-:Y:S02]  /*e080*/  LOP3.LUT R2, R21, 0xffff0000, RZ, 0xc0, !PT ;  /* 0xffff000015027812 */ /* 0x000fe400078ec0ff */
[C---:B------:R-:W-:Y:S02]  /*e090*/  SHF.L.U32 R27, R23.reuse, 0x10, RZ ;  /* 0x00000010171b7819 */ /* 0x040fe400000006ff */
[----:B------:R-:W-:-:S02]  /*e0a0*/  LOP3.LUT R23, R23, 0xffff0000, RZ, 0xc0, !PT ;  /* 0xffff000017177812 */ /* 0x000fc400078ec0ff */
[C---:B---3--:R-:W-:Y:S02]  /*e0b0*/  SHF.L.U32 R12, R20.reuse, 0x10, RZ ;  /* 0x00000010140c7819 */ /* 0x048fe400000006ff */
[----:B------:R-:W-:Y:S01]  /*e0c0*/  LOP3.LUT R26, R20, 0xffff0000, RZ, 0xc0, !PT ;  /* 0xffff0000141a7812 */ /* 0x000fe200078ec0ff */
[C---:B------:R-:W-:Y:S01]  /*e0d0*/  IMAD.U32 R20, R22.reuse, 0x10000, RZ ;  /* 0x0001000016147824 */ /* 0x040fe200078e00ff */
[----:B------:R-:W-:Y:S02]  /*e0e0*/  LOP3.LUT R28, R22, 0xffff0000, RZ, 0xc0, !PT ;  /* 0xffff0000161c7812 */ /* 0x000fe400078ec0ff */
[----:B----4-:R-:W-:Y:S02]  /*e0f0*/  LOP3.LUT R15, R4, 0xffff0000, RZ, 0xc0, !PT ;  /* 0xffff0000040f7812 */ /* 0x010fe400078ec0ff */
[C---:B------:R-:W-:Y:S01]  /*e100*/  LOP3.LUT R14, R5.reuse, 0xffff0000, RZ, 0xc0, !PT ;  /* 0xffff0000050e7812 */ /* 0x040fe200078ec0ff */
[----:B------:R-:W-:Y:S01]  /*e110*/  IMAD.U32 R5, R5, 0x10000, RZ ;  /* 0x0001000005057824 */ /* 0x000fe200078e00ff */
[----:B-----5:R-:W-:Y:S01]  /*e120*/  LOP3.LUT R21, R6, 0xffff0000, RZ, 0xc0, !PT ;  /* 0xffff000006157812 */ /* 0x020fe200078ec0ff */
        /* <DEDUP_REMOVED lines=25> */
.L_x_2732:
[----:B------:R-:W-:Y:S05]  /*e2c0*/  BSYNC B0 ;  /* 0x0000000000007941 */ /* 0x000fea0003800000 */
.L_x_2731:
[----:B------:R4:W-:Y:S04]  /*e2d0*/  STS.128 [R239+0x800], R20 ;  /* 0x00080014ef007388 */ /* 0x0009e80000000c00 */
[----:B---3--:R4:W5:Y:S01]  /*e2e0*/  LD.E.128 R12, desc[UR6][R42.64+0x80] ;  /* 0x000080062a0c7980 */ /* 0x008962000c101d00 */
[----:B------:R-:W-:Y:S01]  /*e2f0*/  IADD3 R2, R18, 0x40, RZ ;  /* 0x0000004012027810 */ /* 0x000fe20007ffe0ff */
[----:B------:R-:W-:Y:S03]  /*e300*/  BSSY B0, `(.L_x_2733) ;  /* 0x0000029000007945 */ /* 0x000fe60003800000 */
[----:B------:R-:W-:-:S13]  /*e310*/  ISETP.GE.AND P0, PT, R2, R3, PT ;  /* 0x000000030200720c */ /* 0x000fda0003f06270 */
[----:B------:R-:W-:Y:S05]  /*e320*/  @P0 BRA `(.L_x_2734) ;  /* 0x0000000000980947 */ /* 0x000fea0003800000 */
[----:B------:R-:W3:Y:S04]  /*e330*/  LD.E.64 R4, desc[UR6][R40.64+0x40] ;  /* 0x0000400628047980 */ /* 0x000ee8000c101b00 */
[----:B------:R-:W2:Y:S01]  /*e340*/  LD.E.64 R6, desc[UR6][R30.64+0x40] ;  /* 0x000040061e067980 */ /* 0x000ea2000c101b00 */
[C---:B-----5:R-:W-:Y:S01]  /*e350*/  LOP3.LUT R2, R13.reuse, 0xffff0000, RZ, 0xc0, !PT ;  /* 0xffff00000d027812 */ /* 0x060fe200078ec0ff */
[----:B----4-:R-:W-:Y:S01]  /*e360*/  IMAD.U32 R20, R14, 0x10000, RZ ;  /* 0x000100000e147824 */ /* 0x010fe200078e00ff */
        /* <DEDUP_REMOVED lines=34> */
.L_x_2734:
[----:B------:R-:W-:Y:S05]  /*e590*/  BSYNC B0 ;  /* 0x0000000000007941 */ /* 0x000fea0003800000 */
.L_x_2733:
[----:B-----5:R3:W-:Y:S02]  /*e5a0*/  STS.128 [R239+0x2800], R12 ;  /* 0x0028000cef007388 */ /* 0x0207e40000000c00 */
.L_x_2730:
[----:B------:R-:W-:Y:S05]  /*e5b0*/  BSYNC B1 ;  /* 0x0000000000017941 */ /* 0x000fea0003800000 */
.L_x_2729:
[----:B------:R-:W-:Y:S01]  /*e5c0*/  VIADD R16, R186, 0x20 ;  /* 0x00000020ba107836 */ /* 0x000fe20000000000 */
[----:B------:R-:W-:Y:S04]  /*e5d0*/  BSSY B1, `(.L_x_2735) ;  /* 0x0000067000017945 */ /* 0x000fe80003800000 */
[----:B------:R-:W-:-:S04]  /*e5e0*/  ISETP.GE.AND P0, PT, R16, R17, PT ;  /* 0x000000111000720c */ /* 0x000fc80003f06270 */
[----:B------:R-:W-:-:S13]  /*e5f0*/  ISETP.LT.OR P0, PT, R57, -0x107, P0 ;  /* 0xfffffef93900780c */ /* 0x000fda0000701670 */
[----:B------:R-:W-:Y:S05]  /*e600*/  @P0 BRA `(.L_x_2736) ;  /* 0x00000004008c0947 */ /* 0x000fea0003800000 */
[----:B---3--:R3:W5:Y:S01]  /*e610*/  LD.E.128 R12, desc[UR6][R36.64] ;  /* 0x00000006240c7980 */ /* 0x008762000c101d00 */
[----:B------:R-:W-:-:S05]  /*e620*/  IMAD.SHL.U32 R5, R9, 0x20, RZ ;  /* 0x0000002009057824 */ /* 0x000fca00078e00ff */
[----:B------:R-:W-:-:S04]  /*e630*/  IADD3 R2, P0, R5, R24, RZ ;  /* 0x0000001805027210 */ /* 0x000fc80007f1e0ff */
[----:B------:R-:W-:Y:S01]  /*e640*/  LEA.HI.X.SX32 R5, R5, R25, 0x1, P0 ;  /* 0x0000001905057211 */ /* 0x000fe200000f0eff */
[----:B------:R-:W-:Y:S01]  /*e650*/  IMAD.SHL.U32 R41, R2, 0x2, RZ ;  /* 0x0000000202297824 */ /* 0x000fe200078e00ff */
[----:B------:R-:W-:Y:S02]  /*e660*/  ISETP.GE.AND P0, PT, R18, R3, PT ;  /* 0x000000031200720c */ /* 0x000fe40003f06270 */
[----:B------:R-:W-:Y:S02]  /*e670*/  SHF.L.U64.HI R5, R2, 0x1, R5 ;  /* 0x0000000102057819 */ /* 0x000fe40000010205 */
[-C--:B-----5:R-:W-:Y:S02]  /*e680*/  IADD3 R30, P2, R34, R41.reuse, RZ ;  /* 0x00000029221e7210 */ /* 0x0a0fe40007f5e0ff */
[----:B------:R-:W-:Y:S01]  /*e690*/  IADD3 R40, P1, R32, R41, RZ ;  /* 0x0000002920287210 */ /* 0x000fe20007f3e0ff */
[----:B------:R-:W-:Y:S02]  /*e6a0*/  BSSY B0, `(.L_x_2737) ;  /* 0x000002a000007945 */ /* 0x000fe40003800000 */
[----:B------:R-:W-:-:S02]  /*e6b0*/  IMAD.X R31, R35, 0x1, R5, P2 ;  /* 0x00000001231f7824 */ /* 0x000fc400010e0605 */
[----:B------:R-:W-:Y:S02]  /*e6c0*/  IMAD.X R41, R33, 0x1, R5, P1 ;  /* 0x0000000121297824 */ /* 0x000fe400008e0605 */
[----:B---3--:R-:W-:Y:S06]  /*e6d0*/  @P0 BRA `(.L_x_2738) ;  /* 0x0000000000980947 */ /* 0x008fec0003800000 */
[----:B------:R-:W3:Y:S04]  /*e6e0*/  LD.E.64 R4, desc[UR6][R40.64] ;  /* 0x0000000628047980 */ /* 0x000ee8000c101b00 */
[----:B------:R-:W5:Y:S01]  /*e6f0*/  LD.E.64 R6, desc[UR6][R30.64] ;  /* 0x000000061e067980 */ /* 0x000f62000c101b00 */
[C---:B------:R-:W-:Y:S01]  /*e700*/  LOP3.LUT R2, R13.reuse, 0xffff0000, RZ, 0xc0, !PT ;  /* 0xffff00000d027812 */ /* 0x040fe200078ec0ff */
[----:B--2-4-:R-:W-:Y:S01]  /*e710*/  IMAD.U32 R22, R14, 0x10000, RZ ;  /* 0x000100000e167824 */ /* 0x014fe200078e00ff */
        /* <DEDUP_REMOVED lines=34> */
.L_x_2738:
[----:B------:R-:W-:Y:S05]  /*e940*/  BSYNC B0 ;  /* 0x0000000000007941 */ /* 0x000fea0003800000 */
.L_x_2737:
[----:B------:R3:W-:Y:S04]  /*e950*/  STS.128 [R239+0x1000], R12 ;  /* 0x0010000cef007388 */ /* 0x0007e80000000c00 */
[----:B--2-4-:R3:W5:Y:S01]  /*e960*/  LD.E.128 R20, desc[UR6][R36.64+0x80] ;  /* 0x0000800624147980 */ /* 0x014762000c101d00 */
[----:B------:R-:W-:Y:S01]  /*e970*/  IADD3 R2, R18, 0x40, RZ ;  /* 0x0000004012027810 */ /* 0x000fe20007ffe0ff */
[----:B------:R-:W-:Y:S03]  /*e980*/  BSSY B0, `(.L_x_2739) ;  /* 0x000002a000007945 */ /* 0x000fe60003800000 */
[----:B------:R-:W-:-:S13]  /*e990*/  ISETP.GE.AND P0, PT, R2, R3, PT ;  /* 0x000000030200720c */ /* 0x000fda0003f06270 */
[----:B------:R-:W-:Y:S05]  /*e9a0*/  @P0 BRA `(.L_x_2740) ;  /* 0x00000000009c0947 */ /* 0x000fea0003800000 */
[----:B------:R-:W2:Y:S04]  /*e9b0*/  LD.E.64 R4, desc[UR6][R40.64+0x40] ;  /* 0x0000400628047980 */ /* 0x000ea8000c101b00 */
[----:B------:R-:W4:Y:S01]  /*e9c0*/  LD.E.64 R6, desc[UR6][R30.64+0x40] ;  /* 0x000040061e067980 */ /* 0x000f22000c101b00 */
[C---:B-----5:R-:W-:Y:S01]  /*e9d0*/  SHF.L.U32 R8, R21.reuse, 0x10, RZ ;  /* 0x0000001015087819 */ /* 0x060fe200000006ff */
[----:B------:R-:W-:Y:S01]  /*e9e0*/  IMAD.U32 R26, R22, 0x10000, RZ ;  /* 0x00010000161a7824 */ /* 0x000fe200078e00ff */
[----:B------:R-:W-:Y:S02]  /*e9f0*/  LOP3.LUT R2, R21, 0xffff0000, RZ, 0xc0, !PT ;  /* 0xffff000015027812 */ /* 0x000fe400078ec0ff */
[----:B------:R-:W-:Y:S02]  /*ea00*/  SHF.L.U32 R27, R23, 0x10, RZ ;  /* 0x00000010171b7819 */ /* 0x000fe400000006ff */
[----:B---3--:R-:W-:-:S02]  /*ea10*/  SHF.L.U32 R12, R20, 0x10, RZ ;  /* 0x00000010140c7819 */ /* 0x008fc400000006ff */
[----:B------:R-:W-:Y:S02]  /*ea20*/  LOP3.LUT R28, R20, 0xffff0000, RZ, 0xc0, !PT ;  /* 0xffff0000141c7812 */ /* 0x000fe400078ec0ff */
[----:B------:R-:W-:Y:S02]  /*ea30*/  LOP3.LUT R23, R23, 0xffff0000, RZ, 0xc0, !PT ;  /* 0xffff000017177812 */ /* 0x000fe400078ec0ff */
[----:B------:R-:W-:Y:S02]  /*ea40*/  LOP3.LUT R29, R22, 0xffff0000, RZ, 0xc0, !PT ;  /* 0xffff0000161d7812 */ /* 0x000fe400078ec0ff */
[----:B--2---:R-:W-:Y:S02]  /*ea50*/  LOP3.LUT R15, R4, 0xffff0000, RZ, 0xc0, !PT ;  /* 0xffff0000040f7812 */ /* 0x004fe400078ec0ff */
[C---:B------:R-:W-:Y:S01]  /*ea60*/  LOP3.LUT R14, R5.reuse, 0xffff0000, RZ, 0xc0, !PT ;  /* 0xffff0000050e7812 */ /* 0x040fe200078ec0ff */
[----:B------:R-:W-:Y:S01]  /*ea70*/  IMAD.U32 R5, R5, 0x10000, RZ ;  /* 0x0001000005057824 */ /* 0x000fe200078e00ff */
        /* <DEDUP_REMOVED lines=26> */
.L_x_2740:
[----:B------:R-:W-:Y:S05]  /*ec20*/  BSYNC B0 ;  /* 0x0000000000007941 */ /* 0x000fea0003800000 */
.L_x_2739:
[----:B-----5:R2:W-:Y:S02]  /*ec30*/  STS.128 [R239+0x3000], R20 ;  /* 0x00300014ef007388 */ /* 0x0205e40000000c00 */
.L_x_2736:
[----:B------:R-:W-:Y:S05]  /*ec40*/  BSYNC B1 ;  /* 0x0000000000017941 */ /* 0x000fea0003800000 */
.L_x_2735:
[----:B------:R-:W-:-:S05]  /*ec50*/  VIADD R28, R186, 0x30 ;  /* 0x00000030ba1c7836 */ /* 0x000fca0000000000 */
[----:B------:R-:W-:-:S04]  /*ec60*/  ISETP.GE.AND P0, PT, R28, R17, PT ;  /* 0x000000111c00720c */ /* 0x000fc80003f06270 */
[----:B------:R-:W-:-:S13]  /*ec70*/  ISETP.LT.OR P0, PT, R57, -0x187, P0 ;  /* 0xfffffe793900780c */ /* 0x000fda0000701670 */
[----:B------:R-:W-:Y:S05]  /*ec80*/  @P0 BRA `(.L_x_2741) ;  /* 0x0000003400740947 */ /* 0x000fea0003800000 */
[----:B---3--:R3:W5:Y:S01]  /*ec90*/  LD.E.128 R12, desc[UR6][R38.64] ;  /* 0x00000006260c7980 */ /* 0x008762000c101d00 */
[----:B------:R-:W-:-:S05]  /*eca0*/  IMAD R9, R9, 0x30, RZ ;  /* 0x0000003009097824 */ /* 0x000fca00078e02ff */
        /* <DEDUP_REMOVED lines=13> */
[C---:B--2-4-:R-:W-:Y:S01]  /*ed80*/  SHF.L.U32 R22, R15.reuse, 0x10, RZ ;  /* 0x000000100f167819 */ /* 0x054fe200000006ff */
[----:B------:R-:W-:Y:S01]  /*ed90*/  IMAD.U32 R23, R14, 0x10000, RZ ;  /* 0x000100000e177824 */ /* 0x000fe200078e00ff */
[----:B------:R-:W-:Y:S02]  /*eda0*/  LOP3.LUT R20, R15, 0xffff0000, RZ, 0xc0, !PT ;  /* 0xffff00000f147812 */ /* 0x000fe400078ec0ff */
[C---:B------:R-:W-:Y:S02]  /*edb0*/  LOP3.LUT R2, R13.reuse, 0xffff0000, RZ, 0xc0, !PT ;  /* 0xffff00000d027812 */ /* 0x040fe400078ec0ff */
[----:B------:R-:W-:-:S02]  /*edc0*/  SHF.L.U32 R8, R13, 0x10, RZ ;  /* 0x000000100d087819 */ /* 0x000fc400000006ff */
[C---:B------:R-:W-:Y:S02]  /*edd0*/  SHF.L.U32 R9, R12.reuse, 0x10, RZ ;  /* 0x000000100c097819 */ /* 0x040fe400000006ff */
[----:B------:R-:W-:Y:S02]  /*ede0*/  LOP3.LUT R24, R12, 0xffff0000, RZ, 0xc0, !PT ;  /* 0xffff00000c187812 */ /* 0x000fe400078ec0ff */
[----:B------:R-:W-:Y:S02]  /*edf0*/  LOP3.LUT R14, R14, 0xffff0000, RZ, 0xc0, !PT ;  /* 0xffff00000e0e7812 */ /* 0x000fe400078ec0ff */
[----:B---3--:R-:W-:Y:S02]  /*ee00*/  LOP3.LUT R15, R4, 0xffff0000, RZ, 0xc0, !PT ;  /* 0xffff0000040f7812 */ /* 0x008fe400078ec0ff */
[C---:B------:R-:W-:Y:S01]  /*ee10*/  LOP3.LUT R12, R5.reuse, 0xffff0000, RZ, 0xc0, !PT ;  /* 0xffff0000050c7812 */ /* 0x040fe200078ec0ff */
[----:B------:R-:W-:Y:S01]  /*ee20*/  IMAD.U32 R5, R5, 0x10000, RZ ;  /* 0x0001000005057824 */ /* 0x000fe200078e00ff */
[----:B-----5:R-:W-:Y:S01]  /*ee30*/  LOP3.LUT R21, R6, 0xffff0000, RZ, 0xc0, !PT ;  /* 0xffff000006157812 */ /* 0x020fe200078ec0ff */
[----:B------:R-:W-:Y:S01]  /*ee40*/  FMUL.FTZ R13, R2, R15 ;  /* 0x0000000f020d7220 */ /* 0x000fe20000410000 */
[C---:B------:R-:W-:Y:S01]  /*ee50*/  LOP3.LUT R17, R7.reuse, 0xffff0000, RZ, 0xc0, !PT ;  /* 0xffff000007117812 */ /* 0x040fe200078ec0ff */
        /* <DEDUP_REMOVED lines=8> */
[----:B------:R-:W-:Y:S01]  /*eee0*/  FMUL.FTZ R8, R24, R4 ;  /* 0x0000000418087220 */ /* 0x000fe20000410000 */
[----:B------:R-:W-:Y:S01]  /*eef0*/  FMUL.FTZ R20, R14, R5 ;  /* 0x000000050e147220 */ /* 0x000fe20000410000 */
[C---:B------:R-:W-:Y:S01]  /*ef00*/  FFMA.FTZ R25, R22.reuse, R17, -R25 ;  /* 0x0000001116197223 */ /* 0x040fe20000010819 */
[----:B------:R-:W-:Y:S01]  /*ef10*/  FFMA.FTZ R12, R22, R12, R15 ;  /* 0x0000000c160c7223 */ /* 0x000fe2000001000f */
        /* <DEDUP_REMOVED lines=11> */
.L_x_2743:
[----:B------:R-:W-:Y:S05]  /*efd0*/  BSYNC B0 ;  /* 0x0000000000007941 */ /* 0x000fea0003800000 */
.L_x_2742:
[----:B------:R3:W-:Y:S04]  /*efe0*/  STS.128 [R239+0x1800], R12 ;  /* 0x0018000cef007388 */ /* 0x0007e80000000c00 */
[----:B------:R-:W5:Y:S01]  /*eff0*/  LD.E.128 R36, desc[UR6][R38.64+0x80] ;  /* 0x0000800626247980 */ /* 0x000f62000c101d00 */
[----:B------:R-:W-:Y:S01]  /*f000*/  IADD3 R18, R18, 0x40, RZ ;  /* 0x0000004012127810 */ /* 0x000fe20007ffe0ff */
[----:B------:R-:W-:Y:S03]  /*f010*/  BSSY B0, `(.L_x_2744) ;  /* 0x0000029000007945 */ /* 0x000fe60003800000 */
[----:B------:R-:W-:-:S13]  /*f020*/  ISETP.GE.AND P0, PT, R18, R3, PT ;  /* 0x000000031200720c */ /* 0x000fda0003f06270 */
[----:B------:R-:W-:Y:S05]  /*f030*/  @P0 BRA `(.L_x_2745) ;  /* 0x0000000000980947 */ /* 0x000fea0003800000 */
[----:B------:R-:W3:Y:S04]  /*f040*/  LD.E.64 R2, desc[UR6][R30.64+0x40] ;  /* 0x000040061e027980 */ /* 0x000ee8000c101b00 */
[----:B------:R-:W2:Y:S01]  /*f050*/  LD.E.64 R4, desc[UR6][R26.64+0x40] ;  /* 0x000040061a047980 */ /* 0x000ea2000c101b00 */
[C---:B-----5:R-:W-:Y:S01]  /*f060*/  LOP3.LUT R6, R37.reuse, 0xffff0000, RZ, 0xc0, !PT ;  /* 0xffff000025067812 */ /* 0x060fe200078ec0ff */
[----:B------:R-:W-:Y:S01]  /*f070*/  IMAD.U32 R19, R38, 0x10000, RZ ;  /* 0x0001000026137824 */ /* 0x000fe200078e00ff */
[----:B------:R-:W-:Y:S02]  /*f080*/  SHF.L.U32 R7, R37, 0x10, RZ ;  /* 0x0000001025077819 */ /* 0x000fe400000006ff */
[C---:B------:R-:W-:Y:S02]  /*f090*/  LOP3.LUT R17, R39.reuse, 0xffff0000, RZ, 0xc0, !PT ;  /* 0xffff000027117812 */ /* 0x040fe400078ec0ff */
[----:B------:R-:W-:-:S02]  /*f0a0*/  SHF.L.U32 R18, R39, 0x10, RZ ;  /* 0x0000001027127819 */ /* 0x000fc400000006ff */
        /* <DEDUP_REMOVED lines=8> */
[----:B----4-:R-:W-:Y:S01]  /*f130*/  FMUL.FTZ R21, R17, R9 ;  /* 0x0000000911157220 */ /* 0x010fe20000410000 */
        /* <DEDUP_REMOVED lines=10> */
[----:B------:R-:W-:Y:S01]  /*f1e0*/  FMUL.FTZ R2, R38, R3 ;  /* 0x0000000326027220 */ /* 0x000fe20000410000 */
[C---:B------:R-:W-:Y:S01]  /*f1f0*/  FMUL.FTZ R9, R36.reuse, R13 ;  /* 0x0000000d24097220 */ /* 0x040fe20000410000 */
[----:B------:R-:W-:Y:S01]  /*f200*/  FMUL.FTZ R36, R36, R15 ;  /* 0x0000000f24247220 */ /* 0x000fe20000410000 */
        /* <DEDUP_REMOVED lines=9> */
.L_x_2745:
[----:B------:R-:W-:Y:S05]  /*f2a0*/  BSYNC B0 ;  /* 0x0000000000007941 */ /* 0x000fea0003800000 */
.L_x_2744:
[----:B-----5:R1:W-:Y:S01]  /*f2b0*/  STS.128 [R239+0x3800], R36 ;  /* 0x00380024ef007388 */ /* 0x0203e20000000c00 */
[----:B------:R-:W-:Y:S05]  /*f2c0*/  BRA `(.L_x_2741) ;  /* 0x0000002c00e47947 */ /* 0x000fea0003800000 */
.L_x_2722:
[----:B------:R-:W-:Y:S04]  /*f2d0*/  BSSY B1, `(.L_x_2746) ;  /* 0x00000ad000017945 */ /* 0x000fe80003800000 */
[----:B------:R-:W-:Y:S05]  /*f2e0*/  @!P0 BRA `(.L_x_2747) ;  /* 0x0000000800ac8947 */ /* 0x000fea0003800000 */
        /* <DEDUP_REMOVED lines=12> */
[----:B-----5:R-:W-:Y:S01]  /*f3b0*/  LEA R12, P0, R15, R32, 0x1 ;  /* 0x000000200f0c7211 */ /* 0x020fe200078008ff */
[----:B------:R-:W-:Y:S01]  /*f3c0*/  IMAD.MOV.U32 R21, RZ, RZ, RZ ;  /* 0x000000ffff157224 */ /* 0x000fe200078e00ff */
[----:B------:R-:W-:Y:S01]  /*f3d0*/  @P1 IADD3 R21, -R9, RZ, RZ ;  /* 0x000000ff09151210 */ /* 0x000fe20007ffe1ff */
[----:B------:R-:W2:Y:S01]  /*f3e0*/  LD.E.128 R4, desc[UR6][R4.64] ;  /* 0x0000000604047980 */ /* 0x000ea2000c101d00 */
[----:B------:R-:W-:Y:S02]  /*f3f0*/  LEA.HI.X R13, R15, R33, R13, 0x1, P0 ;  /* 0x000000210f0d7211 */ /* 0x000fe400000f0c0d */
[----:B------:R-:W-:-:S04]  /*f400*/  IADD3 R23, P0, R21, R2, RZ ;  /* 0x0000000215177210 */ /* 0x000fc80007f1e0ff */
[----:B------:R-:W3:Y:S01]  /*f410*/  LD.E.128 R12, desc[UR6][R12.64] ;  /* 0x000000060c0c7980 */ /* 0x000ee2000c101d00 */
[----:B------:R-:W-:Y:S02]  /*f420*/  LEA.HI.X.SX32 R21, R21, R8, 0x1, P0 ;  /* 0x0000000815157211 */ /* 0x000fe400000f0eff */
[----:B------:R-:W-:-:S04]  /*f430*/  LEA R20, P0, R23, R34, 0x1 ;  /* 0x0000002217147211 */ /* 0x000fc800078008ff */
[----:B------:R-:W-:-:S06]  /*f440*/  LEA.HI.X R21, R23, R35, R21, 0x1, P0 ;  /* 0x0000002317157211 */ /* 0x000fcc00000f0c15 */
[----:B------:R-:W4:Y:S01]  /*f450*/  LD.E.128 R20, desc[UR6][R20.64] ;  /* 0x0000000614147980 */ /* 0x000f22000c101d00 */
[C---:B------:R-:W-:Y:S01]  /*f460*/  IMAD.U32 R24, R28.reuse, 0x10000, RZ ;  /* 0x000100001c187824 */ /* 0x040fe200078e00ff */
        /* <DEDUP_REMOVED lines=9> */
[----:B------:R-:W-:Y:S01]  /*f500*/  IMAD.U32 R40, R6, 0x10000, RZ ;  /* 0x0001000006287824 */ /* 0x000fe200078e00ff */
[C---:B------:R-:W-:Y:S02]  /*f510*/  SHF.L.U32 R4, R5.reuse, 0x10, RZ ;  /* 0x0000001005047819 */ /* 0x040fe400000006ff */
[----:B------:R-:W-:Y:S02]  /*f520*/  LOP3.LUT R46, R5, 0xffff0000, RZ, 0xc0, !PT ;  /* 0xffff0000052e7812 */ /* 0x000fe400078ec0ff */
[C---:B------:R-:W-:Y:S01]  /*f530*/  SHF.L.U32 R5, R7.reuse, 0x10, RZ ;  /* 0x0000001007057819 */ /* 0x040fe200000006ff */
[----:B---3--:R-:W-:Y:S01]  /*f540*/  IMAD.U32 R49, R14, 0x10000, RZ ;  /* 0x000100000e317824 */ /* 0x008fe200078e00ff */
        /* <DEDUP_REMOVED lines=45> */
.L_x_2749:
[----:B------:R-:W-:Y:S05]  /*f820*/  BSYNC B0 ;  /* 0x0000000000007941 */ /* 0x000fea0003800000 */
.L_x_2748:
[----:B-----5:R2:W-:Y:S04]  /*f830*/  STS.128 [R239], R28 ;  /* 0x0000001cef007388 */ /* 0x0205e80000000c00 */
[----:B------:R2:W5:Y:S01]  /*f840*/  LD.E.128 R24, desc[UR6][R44.64+0x80] ;  /* 0x000080062c187980 */ /* 0x000562000c101d00 */
[----:B------:R-:W-:Y:S01]  /*f850*/  IADD3 R0, R18, 0x40, RZ ;  /* 0x0000004012007810 */ /* 0x000fe20007ffe0ff */
[----:B------:R-:W-:Y:S03]  /*f860*/  BSSY B0, `(.L_x_2750) ;  /* 0x0000052000007945 */ /* 0x000fe60003800000 */
[----:B------:R-:W-:-:S13]  /*f870*/  ISETP.GE.AND P0, PT, R0, R3, PT ;  /* 0x000000030000720c */ /* 0x000fda0003f06270 */
        /* <DEDUP_REMOVED lines=20> */
[C---:B--2--5:R-:W-:Y:S01]  /*f9c0*/  IMAD.U32 R28, R24.reuse, 0x10000, RZ ;  /* 0x00010000181c7824 */ /* 0x064fe200078e00ff */
[----:B------:R-:W-:Y:S01]  /*f9d0*/  LOP3.LUT R16, R24, 0xffff0000, RZ, 0xc0, !PT ;  /* 0xffff000018107812 */ /* 0x000fe200078ec0ff */
[C---:B------:R-:W-:Y:S01]  /*f9e0*/  IMAD.U32 R29, R26.reuse, 0x10000, RZ ;  /* 0x000100001a1d7824 */ /* 0x040fe200078e00ff */
[C---:B------:R-:W-:Y:S02]  /*f9f0*/  LOP3.LUT R0, R25.reuse, 0xffff0000, RZ, 0xc0, !PT ;  /* 0xffff000019007812 */ /* 0x040fe400078ec0ff */
[----:B------:R-:W-:Y:S02]  /*fa00*/  SHF.L.U32 R30, R25, 0x10, RZ ;  /* 0x00000010191e7819 */ /* 0x000fe400000006ff */
[----:B------:R-:W-:Y:S02]  /*fa10*/  LOP3.LUT R25, R26, 0xffff0000, RZ, 0xc0, !PT ;  /* 0xffff00001a197812 */ /* 0x000fe400078ec0ff */
[----:B------:R-:W-:-:S02]  /*fa20*/  LOP3.LUT R24, R27, 0xffff0000, RZ, 0xc0, !PT ;  /* 0xffff00001b187812 */ /* 0x000fc400078ec0ff */
[----:B------:R-:W-:Y:S01]  /*fa30*/  SHF.L.U32 R31, R27, 0x10, RZ ;  /* 0x000000101b1f7819 */ /* 0x000fe200000006ff */
[C---:B---3--:R-:W-:Y:S01]  /*fa40*/  IMAD.U32 R27, R4.reuse, 0x10000, RZ ;  /* 0x00010000041b7824 */ /* 0x048fe200078e00ff */
[----:B------:R-:W-:Y:S01]  /*fa50*/  LOP3.LUT R26, R4, 0xffff0000, RZ, 0xc0, !PT ;  /* 0xffff0000041a7812 */ /* 0x000fe200078ec0ff */
[----:B------:R-:W-:Y:S01]  /*fa60*/  IMAD.U32 R40, R6, 0x10000, RZ ;  /* 0x0001000006287824 */ /* 0x000fe200078e00ff */
[C---:B------:R-:W-:Y:S02]  /*fa70*/  SHF.L.U32 R4, R5.reuse, 0x10, RZ ;  /* 0x0000001005047819 */ /* 0x040fe400000006ff */
[----:B-1----:R-:W-:Y:S02]  /*fa80*/  LOP3.LUT R44, R5, 0xffff0000, RZ, 0xc0, !PT ;  /* 0xffff0000052c7812 */ /* 0x002fe400078ec0ff */
        /* <DEDUP_REMOVED lines=47> */
.L_x_2751:
[----:B------:R-:W-:Y:S05]  /*fd80*/  BSYNC B0 ;  /* 0x0000000000007941 */ /* 0x000fea0003800000 */
.L_x_2750:
[----:B-----5:R3:W-:Y:S02]  /*fd90*/  STS.128 [R239+0x2000], R24 ;  /* 0x00200018ef007388 */ /* 0x0207e40000000c00 */
.L_x_2747:
[----:B------:R-:W-:Y:S05]  /*fda0*/  BSYNC B1 ;  /* 0x0000000000017941 */ /* 0x000fea0003800000 */
.L_x_2746:
[----:B------:R-:W-:Y:S01]  /*fdb0*/  VIADD R0, R186, 0x10 ;  /* 0x00000010ba007836 */ /* 0x000fe20000000000 */
[----:B------:R-:W-:Y:S04]  /*fdc0*/  BSSY B1, `(.L_x_2752) ;  /* 0x00000b4000017945 */ /* 0x000fe80003800000 */
[----:B------:R-:W-:-:S04]  /*fdd0*/  ISETP.GE.AND P0, PT, R0, R17, PT ;  /* 0x000000110000720c */ /* 0x000fc80003f06270 */
[----:B------:R-:W-:-:S13]  /*fde0*/  ISETP.LT.OR P0, PT, R57, -0x87, P0 ;  /* 0xffffff793900780c */ /* 0x000fda0000701670 */
[----:B------:R-:W-:Y:S05]  /*fdf0*/  @P0 BRA `(.L_x_2753) ;  /* 0x0000000800c00947 */ /* 0x000fea0003800000 */
[----:B--2---:R2:W5:Y:S01]  /*fe00*/  LD.E.128 R28, desc[UR6][R42.64] ;  /* 0x000000062a1c7980 */ /* 0x004562000c101d00 */
        /* <DEDUP_REMOVED lines=13> */
[----:B-----5:R-:W-:Y:S02]  /*fee0*/  LEA R12, P1, R13, R32, 0x1 ;  /* 0x000000200d0c7211 */ /* 0x020fe400078208ff */
[----:B------:R-:W-:Y:S02]  /*fef0*/  @P0 IADD3 R21, -R9, RZ, RZ ;  /* 0x000000ff09150210 */ /* 0x000fe40007ffe1ff */
[----:B------:R-:W-:Y:S01]  /*ff00*/  LEA.HI.X R13, R13, R33, R7, 0x1, P1 ;  /* 0x000000210d0d7211 */ /* 0x000fe200008f0c07 */
[----:B------:R-:W-:Y:S01]  /*ff10*/  IMAD.WIDE R4, R5, 0x2, R42 ;  /* 0x0000000205047825 */ /* 0x000fe200078e022a */
[----:B------:R-:W-:-:S04]  /*ff20*/  IADD3 R23, P1, R21, R20, RZ ;  /* 0x0000001415177210 */ /* 0x000fc80007f3e0ff */
[----:B------:R-:W4:Y:S01]  /*ff30*/  LD.E.128 R12, desc[UR6][R12.64] ;  /* 0x000000060c0c7980 */ /* 0x000f22000c101d00 */
[----:B------:R-:W-:Y:S02]  /*ff40*/  LEA.HI.X.SX32 R16, R21, R16, 0x1, P1 ;  /* 0x0000001015107211 */ /* 0x000fe400008f0eff */
[C---:B------:R-:W-:Y:S01]  /*ff50*/  LEA R20, P1, R23.reuse, R34, 0x1 ;  /* 0x0000002217147211 */ /* 0x040fe200078208ff */
[----:B------:R-:W2:Y:S03]  /*ff60*/  LD.E.128 R4, desc[UR6][R4.64] ;  /* 0x0000000604047980 */ /* 0x000ea6000c101d00 */
[----:B------:R-:W-:-:S06]  /*ff70*/  LEA.HI.X R21, R23, R35, R16, 0x1, P1 ;  /* 0x0000002317157211 */ /* 0x000fcc00008f0c10 */
[----:B------:R-:W2:Y:S01]  /*ff80*/  LD.E.128 R20, desc[UR6][R20.64] ;  /* 0x0000000614147980 */ /* 0x000ea2000c101d00 */
[C---:B---3--:R-:W-:Y:S01]  /*ff90*/  IMAD.U32 R25, R28.reuse, 0x10000, RZ ;  /* 0x000100001c197824 */ /* 0x048fe200078e00ff */
[----:B------:R-:W-:Y:S01]  /*ffa0*/  LOP3.LUT R24, R28, 0xffff0000, RZ, 0xc0, !PT ;  /* 0xffff00001c187812 */ /* 0x000fe200078ec0ff */
[C---:B------:R-:W-:Y:S01]  /*ffb0*/  IMAD.U32 R40, R31.reuse, 0x10000, RZ ;  /* 0x000100001f287824 */ /* 0x040fe200078e00ff */
[C---:B------:R-:W-:Y:S02]  /*ffc0*/  SHF.L.U32 R28, R30.reuse, 0x10, RZ ;  /* 0x000000101e1c7819 */ /* 0x040fe400000006ff */
[----:B------:R-:W-:Y:S02]  /*ffd0*/  LOP3.LUT R27, R30, 0xffff0000, RZ, 0xc0, !PT ;  /* 0xffff00001e1b7812 */ /* 0x000fe400078ec0ff */
[----:B------:R-:W-:Y:S02]  /*ffe0*/  LOP3.LUT R26, R31, 0xffff0000, RZ, 0xc0, !PT ;  /* 0xffff00001f1a7812 */ /* 0x000fe400078ec0ff */
[C---:B------:R-:W-:Y:S01]  /*fff0*/  LOP3.LUT R16, R29.reuse, 0xffff0000, RZ, 0xc0, !PT ;  /* 0xffff00001d107812 */ /* 0x040fe200078ec0ff */
[----:B------:R-:W-:-:S02]  /*10000*/  IMAD.U32 R29, R29, 0x10000, RZ ;  /* 0x000100001d1d7824 */ /* 0x000fc400078e00ff */
[C---:B----4-:R-:W-:Y:S01]  /*10010*/  IMAD.U32 R31, R12.reuse, 0x10000, RZ ;  /* 0x000100000c1f7824 */ /* 0x050fe200078e00ff */
[----:B------:R-:W-:Y:S01]  /*10020*/  LOP3.LUT R30, R12, 0xffff0000, RZ, 0xc0, !PT ;  /* 0xffff00000c1e7812 */ /* 0x000fe200078ec0ff */
[----:B-1----:R-:W-:Y:S01]  /*10030*/  IMAD.U32 R44, R14, 0x10000, RZ ;  /* 0x000100000e2c7824 */ /* 0x002fe200078e00ff */
        /* <DEDUP_REMOVED lines=22> */
[----:B------:R-:W-:Y:S01]  /*101a0*/  FMUL.FTZ R14, R5, R14 ;  /* 0x0000000e050e7220 */ /* 0x000fe20000410000 */
[----:B------:R-:W-:Y:S01]  /*101b0*/  FMUL.FTZ R13, R4, R13 ;  /* 0x0000000d040d7220 */ /* 0x000fe20000410000 */
[----:B------:R-:W-:Y:S01]  /*101c0*/  LOP3.LUT R5, R20, 0xffff0000, RZ, 0xc0, !PT ;  /* 0xffff000014057812 */ /* 0x000fe200078ec0ff */
[----:B------:R-:W-:Y:S01]  /*101d0*/  FMUL.FTZ R15, R6, R15 ;  /* 0x0000000f060f7220 */ /* 0x000fe20000410000 */
[----:B------:R-:W-:Y:S01]  /*101e0*/  IMAD.U32 R6, R20, 0x10000, RZ ;  /* 0x0001000014067824 */ /* 0x000fe200078e00ff */
[C---:B------:R-:W-:Y:S01]  /*101f0*/  SHF.L.U32 R4, R21.reuse, 0x10, RZ ;  /* 0x0000001015047819 */ /* 0x040fe200000006ff */
        /* <DEDUP_REMOVED lines=21> */
.L_x_2755:
[----:B------:R-:W-:Y:S05]  /*10350*/  BSYNC B0 ;  /* 0x0000000000007941 */ /* 0x000fea0003800000 */
.L_x_2754:
[----:B-----5:R4:W-:Y:S04]  /*10360*/  STS.128 [R239+0x800], R28 ;  /* 0x0008001cef007388 */ /* 0x0209e80000000c00 */
[----:B---3--:R4:W5:Y:S01]  /*10370*/  LD.E.128 R24, desc[UR6][R42.64+0x80] ;  /* 0x000080062a187980 */ /* 0x008962000c101d00 */
[----:B------:R-:W-:Y:S01]  /*10380*/  IADD3 R4, R18, 0x40, RZ ;  /* 0x0000004012047810 */ /* 0x000fe20007ffe0ff */
[----:B------:R-:W-:Y:S03]  /*10390*/  BSSY B0, `(.L_x_2756) ;  /* 0x0000055000007945 */ /* 0x000fe60003800000 */
[----:B------:R-:W-:-:S13]  /*103a0*/  ISETP.GE.AND P0, PT, R4, R3, PT ;  /* 0x000000030400720c */ /* 0x000fda0003f06270 */
[----:B------:R-:W-:Y:S05]  /*103b0*/  @P0 BRA `(.L_x_2757) ;  /* 0x0000000400480947 */ /* 0x000fea0003800000 */
[-C--:B------:R-:W-:Y:S01]  /*103c0*/  ISETP.GE.AND P0, PT, R4, R9.reuse, PT ;  /* 0x000000090400720c */ /* 0x080fe20003f06270 */
[----:B------:R-:W-:Y:S01]  /*103d0*/  VIADD R41, R41, 0x40 ;  /* 0x0000004029297836 */ /* 0x000fe20000000000 */
[----:B------:R-:W-:Y:S01]  /*103e0*/  MOV R7, R9 ;  /* 0x0000000900077202 */ /* 0x000fe20000000f00 */
[----:B------:R-:W-:-:S03]  /*103f0*/  IMAD.MOV.U32 R5, RZ, RZ, RZ ;  /* 0x000000ffff057224 */ /* 0x000fc600078e00ff */
[----:B------:R-:W-:-:S04]  /*10400*/  IADD3 R20, P1, R41, R2, RZ ;  /* 0x0000000229147210 */ /* 0x000fc80007f3e0ff */
[----:B------:R-:W-:-:S03]  /*10410*/  LEA.HI.X.SX32 R16, R41, R8, 0x1, P1 ;  /* 0x0000000829107211 */ /* 0x000fc600008f0eff */
[--C-:B------:R-:W-:Y:S02]  /*10420*/  @P0 IMAD.MOV R5, RZ, RZ, -R9.reuse ;  /* 0x000000ffff050224 */ /* 0x100fe400078e0a09 */
[----:B------:R-:W-:-:S03]  /*10430*/  @P0 IMAD.MOV R7, RZ, RZ, -R9 ;  /* 0x000000ffff070224 */ /* 0x000fc600078e0a09 */
[----:B------:R-:W-:Y:S01]  /*10440*/  IADD3 R13, P1, R5, R20, RZ ;  /* 0x00000014050d7210 */ /* 0x000fe20007f3e0ff */
[----:B------:R-:W-:Y:S01]  /*10450*/  IMAD.WIDE R6, R7, 0x2, R42 ;  /* 0x0000000207067825 */ /* 0x000fe200078e022a */
[----:B------:R-:W-:Y:S02]  /*10460*/  MOV R21, RZ ;  /* 0x000000ff00157202 */ /* 0x000fe40000000f00 */
[----:B------:R-:W-:Y:S01]  /*10470*/  LEA.HI.X.SX32 R12, R5, R16, 0x1, P1 ;  /* 0x00000010050c7211 */ /* 0x000fe200008f0eff */
[----:B------:R-:W-:Y:S01]  /*10480*/  @P0 IMAD.MOV R21, RZ, RZ, -R9 ;  /* 0x000000ffff150224 */ /* 0x000fe200078e0a09 */
[C---:B------:R-:W-:Y:S01]  /*10490*/  LEA R14, P1, R13.reuse, R32, 0x1 ;  /* 0x000000200d0e7211 */ /* 0x040fe200078208ff */
[----:B------:R-:W3:Y:S03]  /*104a0*/  LD.E.128 R4, desc[UR6][R6.64+0x80] ;  /* 0x0000800606047980 */ /* 0x000ee6000c101d00 */
[----:B------:R-:W-:-:S02]  /*104b0*/  LEA.HI.X R15, R13, R33, R12, 0x1, P1 ;  /* 0x000000210d0f7211 */ /* 0x000fc400008f0c0c */
[----:B------:R-:W-:-:S04]  /*104c0*/  IADD3 R23, P1, R21, R20, RZ ;  /* 0x0000001415177210 */ /* 0x000fc80007f3e0ff */
[----:B------:R-:W1:Y:S01]  /*104d0*/  LD.E.128 R12, desc[UR6][R14.64] ;  /* 0x000000060e0c7980 */ /* 0x000e62000c101d00 */
[----:B------:R-:W-:Y:S02]  /*104e0*/  LEA.HI.X.SX32 R16, R21, R16, 0x1, P1 ;  /* 0x0000001015107211 */ /* 0x000fe400008f0eff */
[----:B------:R-:W-:-:S04]  /*104f0*/  LEA R20, P1, R23, R34, 0x1 ;  /* 0x0000002217147211 */ /* 0x000fc800078208ff */
[----:B------:R-:W-:-:S06]  /*10500*/  LEA.HI.X R21, R23, R35, R16, 0x1, P1 ;  /* 0x0000002317157211 */ /* 0x000fcc00008f0c10 */
[----:B------:R-:W2:Y:S01]  /*10510*/  LD.E.128 R20, desc[UR6][R20.64] ;  /* 0x0000000614147980 */ /* 0x000ea2000c101d00 */
[C---:B-----5:R-:W-:Y:S01]  /*10520*/  LOP3.LUT R16, R25.reuse, 0xffff0000, RZ, 0xc0, !PT ;  /* 0xffff000019107812 */ /* 0x060fe200078ec0ff */
[----:B----4-:R-:W-:Y:S01]  /*10530*/  IMAD.U32 R28, R24, 0x10000, RZ ;  /* 0x00010000181c7824 */ /* 0x010fe200078e00ff */
        /* <DEDUP_REMOVED lines=10> */
[----:B--2---:R-:W-:Y:S02]  /*105e0*/  LOP3.LUT R42, R5, 0xffff0000, RZ, 0xc0, !PT ;  /* 0xffff0000052a7812 */ /* 0x004fe400078ec0ff */
[C---:B------:R-:W-:Y:S02]  /*105f0*/  SHF.L.U32 R5, R7.reuse, 0x10, RZ ;  /* 0x0000001007057819 */ /* 0x040fe400000006ff */
[----:B------:R-:W-:Y:S01]  /*10600*/  LOP3.LUT R43, R7, 0xffff0000, RZ, 0xc0, !PT ;  /* 0xffff0000072b7812 */ /* 0x000fe200078ec0ff */
[----:B-1----:R-:W-:Y:S01]  /*10610*/  IMAD.U32 R44, R12, 0x10000, RZ ;  /* 0x000100000c2c7824 */ /* 0x002fe200078e00ff */
        /* <DEDUP_REMOVED lines=44> */
.L_x_2757:
[----:B------:R-:W-:Y:S05]  /*108e0*/  BSYNC B0 ;  /* 0x0000000000007941 */ /* 0x000fea0003800000 */
.L_x_2756:
[----:B-----5:R3:W-:Y:S02]  /*108f0*/  STS.128 [R239+0x2800], R24 ;  /* 0x00280018ef007388 */ /* 0x0207e40000000c00 */
.L_x_2753:
[----:B------:R-:W-:Y:S05]  /*10900*/  BSYNC B1 ;  /* 0x0000000000017941 */ /* 0x000fea0003800000 */
.L_x_2752:
[----:B------:R-:W-:Y:S01]  /*10910*/  VIADD R16, R186, 0x20 ;  /* 0x00000020ba107836 */ /* 0x000fe20000000000 */
[----:B------:R-:W-:Y:S04]  /*10920*/  BSSY B1, `(.L_x_2758) ;  /* 0x00000b7000017945 */ /* 0x000fe80003800000 */
[----:B------:R-:W-:-:S04]  /*10930*/  ISETP.GE.AND P0, PT, R16, R17, PT ;  /* 0x000000111000720c */ /* 0x000fc80003f06270 */
[----:B------:R-:W-:-:S13]  /*10940*/  ISETP.LT.OR P0, PT, R57, -0x107, P0 ;  /* 0xfffffef93900780c */ /* 0x000fda0000701670 */
[----:B------:R-:W-:Y:S05]  /*10950*/  @P0 BRA `(.L_x_2759) ;  /* 0x0000000800cc0947 */ /* 0x000fea0003800000 */
[----:B---3--:R3:W5:Y:S01]  /*10960*/  LD.E.128 R24, desc[UR6][R36.64] ;  /* 0x0000000624187980 */ /* 0x008762000c101d00 */
[----:B------:R-:W-:Y:S01]  /*10970*/  ISETP.GE.AND P0, PT, R18, R3, PT ;  /* 0x000000031200720c */ /* 0x000fe20003f06270 */
[----:B------:R-:W-:-:S12]  /*10980*/  BSSY B0, `(.L_x_2760) ;  /* 0x0000055000007945 */ /* 0x000fd80003800000 */
[----:B------:R-:W-:Y:S05]  /*10990*/  @P0 BRA `(.L_x_2761) ;  /* 0x00000004004c0947 */ /* 0x000fea0003800000 */
[----:B------:R-:W-:Y:S01]  /*109a0*/  ISETP.GE.AND P0, PT, R18, R9, PT ;  /* 0x000000091200720c */ /* 0x000fe20003f06270 */
[----:B------:R-:W-:Y:S02]  /*109b0*/  IMAD.SHL.U32 R5, R9, 0x20, RZ ;  /* 0x0000002009057824 */ /* 0x000fe400078e00ff */
[----:B------:R-:W-:-:S03]  /*109c0*/  IMAD.MOV.U32 R7, RZ, RZ, RZ ;  /* 0x000000ffff077224 */ /* 0x000fc600078e00ff */
[----:B------:R-:W-:-:S04]  /*109d0*/  IADD3 R21, P1, R5, R2, RZ ;  /* 0x0000000205157210 */ /* 0x000fc80007f3e0ff */
[----:B------:R-:W-:Y:S01]  /*109e0*/  LEA.HI.X.SX32 R20, R5, R8, 0x1, P1 ;  /* 0x0000000805147211 */ /* 0x000fe200008f0eff */
[--C-:B------:R-:W-:Y:S02]  /*109f0*/  IMAD.MOV.U32 R5, RZ, RZ, R9.reuse ;  /* 0x000000ffff057224 */ /* 0x100fe400078e0009 */
[----:B------:R-:W-:Y:S01]  /*10a00*/  @P0 IADD3 R7, -R9, RZ, RZ ;  /* 0x000000ff09070210 */ /* 0x000fe20007ffe1ff */
[----:B------:R-:W-:-:S03]  /*10a10*/  @P0 IMAD.MOV R5, RZ, RZ, -R9 ;  /* 0x000000ffff050224 */ /* 0x000fc600078e0a09 */
[C---:B------:R-:W-:Y:S02]  /*10a20*/  IADD3 R13, P1, R7.reuse, R21, RZ ;  /* 0x00000015070d7210 */ /* 0x040fe40007f3e0ff */
[----:B------:R-:W-:Y:S01]  /*10a30*/  MOV R22, RZ ;  /* 0x000000ff00167202 */ /* 0x000fe20000000f00 */
[----:B------:R-:W-:Y:S01]  /*10a40*/  @P0 IMAD.MOV R22, RZ, RZ, -R9 ;  /* 0x000000ffff160224 */ /* 0x000fe200078e0a09 */
[----:B------:R-:W-:Y:S02]  /*10a50*/  LEA.HI.X.SX32 R7, R7, R20, 0x1, P1 ;  /* 0x0000001407077211 */ /* 0x000fe400008f0eff */
[----:B-----5:R-:W-:Y:S01]  /*10a60*/  LEA R12, P1, R13, R32, 0x1 ;  /* 0x000000200d0c7211 */ /* 0x020fe200078208ff */
[----:B------:R-:W-:-:S03]  /*10a70*/  IMAD.WIDE R4, R5, 0x2, R36 ;  /* 0x0000000205047825 */ /* 0x000fc600078e0224 */
[----:B------:R-:W-:Y:S02]  /*10a80*/  LEA.HI.X R13, R13, R33, R7, 0x1, P1 ;  /* 0x000000210d0d7211 */ /* 0x000fe400008f0c07 */
[C---:B------:R-:W-:Y:S01]  /*10a90*/  IADD3 R21, P1, R22.reuse, R21, RZ ;  /* 0x0000001516157210 */ /* 0x040fe20007f3e0ff */
[----:B------:R-:W3:Y:S03]  /*10aa0*/  LD.E.128 R4, desc[UR6][R4.64] ;  /* 0x0000000604047980 */ /* 0x000ee6000c101d00 */
[----:B------:R-:W-:Y:S01]  /*10ab0*/  LEA.HI.X.SX32 R20, R22, R20, 0x1, P1 ;  /* 0x0000001416147211 */ /* 0x000fe200008f0eff */
[----:B------:R-:W3:Y:S01]  /*10ac0*/  LD.E.128 R12, desc[UR6][R12.64] ;  /* 0x000000060c0c7980 */ /* 0x000ee2000c101d00 */
[----:B------:R-:W-:-:S04]  /*10ad0*/  LEA R22, P1, R21, R34, 0x1 ;  /* 0x0000002215167211 */ /* 0x000fc800078208ff */
[----:B------:R-:W-:-:S06]  /*10ae0*/  LEA.HI.X R23, R21, R35, R20, 0x1, P1 ;  /* 0x0000002315177211 */ /* 0x000fcc00008f0c14 */
[----:B------:R-:W3:Y:S01]  /*10af0*/  LD.E.128 R20, desc[UR6][R22.64] ;  /* 0x0000000616147980 */ /* 0x000ee2000c101d00 */
[C---:B--2-4-:R-:W-:Y:S01]  /*10b00*/  IMAD.U32 R29, R24.reuse, 0x10000, RZ ;  /* 0x00010000181d7824 */ /* 0x054fe200078e00ff */
        /* <DEDUP_REMOVED lines=8> */
[C---:B------:R-:W-:Y:S02]  /*10b90*/  SHF.L.U32 R40, R12.reuse, 0x10, RZ ;  /* 0x000000100c287819 */ /* 0x040fe400000006ff */
[----:B------:R-:W-:Y:S01]  /*10ba0*/  LOP3.LUT R27, R12, 0xffff0000, RZ, 0xc0, !PT ;  /* 0xffff00000c1b7812 */ /* 0x000fe200078ec0ff */
[C---:B------:R-:W-:Y:S01]  /*10bb0*/  IMAD.U32 R12, R13.reuse, 0x10000, RZ ;  /* 0x000100000d0c7824 */ /* 0x040fe200078e00ff */
[----:B------:R-:W-:Y:S01]  /*10bc0*/  LOP3.LUT R43, R13, 0xffff0000, RZ, 0xc0, !PT ;  /* 0xffff00000d2b7812 */ /* 0x000fe200078ec0ff */
[C---:B------:R-:W-:Y:S01]  /*10bd0*/  IMAD.U32 R13, R15.reuse, 0x10000, RZ ;  /* 0x000100000f0d7824 */ /* 0x040fe200078e00ff */
[----:B------:R-:W-:Y:S01]  /*10be0*/  LOP3.LUT R15, R15, 0xffff0000, RZ, 0xc0, !PT ;  /* 0xffff00000f0f7812 */ /* 0x000fe200078ec0ff */
[----:B-1----:R-:W-:Y:S01]  /*10bf0*/  IMAD.U32 R45, R5, 0x10000, RZ ;  /* 0x00010000052d7824 */ /* 0x002fe200078e00ff */
        /* <DEDUP_REMOVED lines=15> */
[----:B------:R-:W-:-:S02]  /*10cf0*/  IMAD.U32 R4, R21, 0x10000, RZ ;  /* 0x0001000015047824 */ /* 0x000fc400078e00ff */
        /* <DEDUP_REMOVED lines=29> */
.L_x_2761:
[----:B------:R-:W-:Y:S05]  /*10ed0*/  BSYNC B0 ;  /* 0x0000000000007941 */ /* 0x000fea0003800000 */
.L_x_2760:
[----:B-----5:R1:W-:Y:S04]  /*10ee0*/  STS.128 [R239+0x1000], R24 ;  /* 0x00100018ef007388 */ /* 0x0203e80000000c00 */
[----:B------:R1:W5:Y:S01]  /*10ef0*/  LD.E.128 R12, desc[UR6][R36.64+0x80] ;  /* 0x00008006240c7980 */ /* 0x000362000c101d00 */
[----:B------:R-:W-:Y:S01]  /*10f00*/  IADD3 R4, R18, 0x40, RZ ;  /* 0x0000004012047810 */ /* 0x000fe20007ffe0ff */
[----:B------:R-:W-:Y:S03]  /*10f10*/  BSSY B0, `(.L_x_2762) ;  /* 0x0000056000007945 */ /* 0x000fe60003800000 */
[----:B------:R-:W-:-:S13]  /*10f20*/  ISETP.GE.AND P0, PT, R4, R3, PT ;  /* 0x000000030400720c */ /* 0x000fda0003f06270 */
[----:B------:R-:W-:Y:S05]  /*10f30*/  @P0 BRA `(.L_x_2763) ;  /* 0x00000004004c0947 */ /* 0x000fea0003800000 */
[-C--:B------:R-:W-:Y:S01]  /*10f40*/  ISETP.GE.AND P0, PT, R4, R9.reuse, PT ;  /* 0x000000090400720c */ /* 0x080fe20003f06270 */
[----:B------:R-:W-:Y:S01]  /*10f50*/  IMAD.MOV.U32 R5, RZ, RZ, RZ ;  /* 0x000000ffff057224 */ /* 0x000fe200078e00ff */
[----:B------:R-:W-:Y:S02]  /*10f60*/  LEA R7, R9, 0x40, 0x5 ;  /* 0x0000004009077811 */ /* 0x000fe400078e28ff */
[----:B------:R-:W-:Y:S02]  /*10f70*/  MOV R21, R9 ;  /* 0x0000000900157202 */ /* 0x000fe40000000f00 */
[----:B-1----:R-:W-:-:S04]  /*10f80*/  IADD3 R25, P1, R7, R2, RZ ;  /* 0x0000000207197210 */ /* 0x002fc80007f3e0ff */
        /* <DEDUP_REMOVED lines=14> */
[----:B------:R-:W3:Y:S03]  /*11070*/  LD.E.128 R20, desc[UR6][R20.64+0x80] ;  /* 0x0000800614147980 */ /* 0x000ee6000c101d00 */
[----:B------:R-:W-:-:S06]  /*11080*/  LEA.HI.X R27, R25, R35, R24, 0x1, P1 ;  /* 0x00000023191b7211 */ /* 0x000fcc00008f0c18 */
[----:B------:R-:W3:Y:S01]  /*11090*/  LD.E.128 R24, desc[UR6][R26.64] ;  /* 0x000000061a187980 */ /* 0x000ee2000c101d00 */
[C---:B--2-45:R-:W-:Y:S01]  /*110a0*/  IMAD.U32 R29, R12.reuse, 0x10000, RZ ;  /* 0x000100000c1d7824 */ /* 0x074fe200078e00ff */
[----:B------:R-:W-:Y:S01]  /*110b0*/  LOP3.LUT R28, R12, 0xffff0000, RZ, 0xc0, !PT ;  /* 0xffff00000c1c7812 */ /* 0x000fe200078ec0ff */
[C---:B------:R-:W-:Y:S01]  /*110c0*/  IMAD.U32 R31, R13.reuse, 0x10000, RZ ;  /* 0x000100000d1f7824 */ /* 0x040fe200078e00ff */
[----:B------:R-:W-:Y:S01]  /*110d0*/  LOP3.LUT R12, R13, 0xffff0000, RZ, 0xc0, !PT ;  /* 0xffff00000d0c7812 */ /* 0x000fe200078ec0ff */
[C---:B---3--:R-:W-:Y:S01]  /*110e0*/  IMAD.U32 R37, R15.reuse, 0x10000, RZ ;  /* 0x000100000f257824 */ /* 0x048fe200078e00ff */
[----:B------:R-:W-:Y:S02]  /*110f0*/  LOP3.LUT R13, R15, 0xffff0000, RZ, 0xc0, !PT ;  /* 0xffff00000f0d7812 */ /* 0x000fe400078ec0ff */
[C---:B------:R-:W-:Y:S02]  /*11100*/  SHF.L.U32 R30, R14.reuse, 0x10, RZ ;  /* 0x000000100e1e7819 */ /* 0x040fe400000006ff */
[----:B------:R-:W-:Y:S01]  /*11110*/  LOP3.LUT R14, R14, 0xffff0000, RZ, 0xc0, !PT ;  /* 0xffff00000e0e7812 */ /* 0x000fe200078ec0ff */
[C---:B------:R-:W-:Y:S01]  /*11120*/  IMAD.U32 R36, R4.reuse, 0x10000, RZ ;  /* 0x0001000004247824 */ /* 0x040fe200078e00ff */
[----:B------:R-:W-:Y:S01]  /*11130*/  LOP3.LUT R15, R4, 0xffff0000, RZ, 0xc0, !PT ;  /* 0xffff0000040f7812 */ /* 0x000fe200078ec0ff */
[C---:B------:R-:W-:Y:S01]  /*11140*/  IMAD.U32 R40, R6.reuse, 0x10000, RZ ;  /* 0x0001000006287824 */ /* 0x040fe200078e00ff */
[----:B------:R-:W-:Y:S01]  /*11150*/  SHF.L.U32 R4, R5, 0x10, RZ ;  /* 0x0000001005047819 */ /* 0x000fe200000006ff */
[----:B------:R-:W-:Y:S01]  /*11160*/  IMAD.U32 R43, R21, 0x10000, RZ ;  /* 0x00010000152b7824 */ /* 0x000fe200078e00ff */
        /* <DEDUP_REMOVED lines=18> */
[----:B------:R-:W-:-:S02]  /*11290*/  IMAD.U32 R5, R25, 0x10000, RZ ;  /* 0x0001000019057824 */ /* 0x000fc400078e00ff */
        /* <DEDUP_REMOVED lines=29> */
.L_x_2763:
[----:B------:R-:W-:Y:S05]  /*11470*/  BSYNC B0 ;  /* 0x0000000000007941 */ /* 0x000fea0003800000 */
.L_x_2762:
[----:B-----5:R1:W-:Y:S02]  /*11480*/  STS.128 [R239+0x3000], R12 ;  /* 0x0030000cef007388 */ /* 0x0203e40000000c00 */
.L_x_2759:
[----:B------:R-:W-:Y:S05]  /*11490*/  BSYNC B1 ;  /* 0x0000000000017941 */ /* 0x000fea0003800000 */
.L_x_2758:
[----:B--2-4-:R-:W-:-:S05]  /*114a0*/  VIADD R28, R186, 0x30 ;  /* 0x00000030ba1c7836 */ /* 0x014fca0000000000 */
[----:B------:R-:W-:-:S04]  /*114b0*/  ISETP.GE.AND P0, PT, R28, R17, PT ;  /* 0x000000111c00720c */ /* 0x000fc80003f06270 */
[----:B------:R-:W-:-:S13]  /*114c0*/  ISETP.LT.OR P0, PT, R57, -0x187, P0 ;  /* 0xfffffe793900780c */ /* 0x000fda0000701670 */
[----:B------:R-:W-:Y:S05]  /*114d0*/  @P0 BRA `(.L_x_2741) ;  /* 0x0000000c00600947 */ /* 0x000fea0003800000 */
[----:B-1-3--:R1:W5:Y:S01]  /*114e0*/  LD.E.128 R24, desc[UR6][R38.64] ;  /* 0x0000000626187980 */ /* 0x00a362000c101d00 */
        /* <DEDUP_REMOVED lines=12> */
[----:B------:R-:W-:Y:S02]  /*115b0*/  IADD3 R13, P1, R7, R20, RZ ;  /* 0x00000014070d7210 */ /* 0x000fe40007f3e0ff */
[----:B------:R-:W-:Y:S02]  /*115c0*/  @P0 IADD3 R21, -R9, RZ, RZ ;  /* 0x000000ff09150210 */ /* 0x000fe40007ffe1ff */
[----:B------:R-:W-:Y:S02]  /*115d0*/  LEA.HI.X.SX32 R7, R7, R17, 0x1, P1 ;  /* 0x0000001107077211 */ /* 0x000fe400008f0eff */
[----:B-----5:R-:W-:Y:S01]  /*115e0*/  LEA R12, P1, R13, R32, 0x1 ;  /* 0x000000200d0c7211 */ /* 0x020fe200078208ff */
[----:B------:R-:W-:-:S03]  /*115f0*/  IMAD.WIDE R4, R5, 0x2, R38 ;  /* 0x0000000205047825 */ /* 0x000fc600078e0226 */
[----:B------:R-:W-:Y:S02]  /*11600*/  LEA.HI.X R13, R13, R33, R7, 0x1, P1 ;  /* 0x000000210d0d7211 */ /* 0x000fe400008f0c07 */
[C---:B------:R-:W-:Y:S01]  /*11610*/  IADD3 R23, P1, R21.reuse, R20, RZ ;  /* 0x0000001415177210 */ /* 0x040fe20007f3e0ff */
[----:B------:R-:W2:Y:S03]  /*11620*/  LD.E.128 R4, desc[UR6][R4.64] ;  /* 0x0000000604047980 */ /* 0x000ea6000c101d00 */
[----:B------:R-:W-:Y:S01]  /*11630*/  LEA.HI.X.SX32 R17, R21, R17, 0x1, P1 ;  /* 0x0000001115117211 */ /* 0x000fe200008f0eff */
[----:B------:R-:W3:Y:S01]  /*11640*/  LD.E.128 R12, desc[UR6][R12.64] ;  /* 0x000000060c0c7980 */ /* 0x000ee2000c101d00 */
[----:B------:R-:W-:-:S04]  /*11650*/  LEA R20, P1, R23, R34, 0x1 ;  /* 0x0000002217147211 */ /* 0x000fc800078208ff */
[----:B------:R-:W-:-:S06]  /*11660*/  LEA.HI.X R21, R23, R35, R17, 0x1, P1 ;  /* 0x0000002317157211 */ /* 0x000fcc00008f0c11 */
[----:B------:R-:W4:Y:S01]  /*11670*/  LD.E.128 R20, desc[UR6][R20.64] ;  /* 0x0000000614147980 */ /* 0x000f22000c101d00 */
[C---:B------:R-:W-:Y:S01]  /*11680*/  LOP3.LUT R17, R25.reuse, 0xffff0000, RZ, 0xc0, !PT ;  /* 0xffff000019117812 */ /* 0x040fe200078ec0ff */
[----:B------:R-:W-:Y:S01]  /*11690*/  IMAD.U32 R31, R25, 0x10000, RZ ;  /* 0x00010000191f7824 */ /* 0x000fe200078e00ff */
[C---:B------:R-:W-:Y:S01]  /*116a0*/  LOP3.LUT R25, R27.reuse, 0xffff0000, RZ, 0xc0, !PT ;  /* 0xffff00001b197812 */ /* 0x040fe200078ec0ff */
[----:B------:R-:W-:Y:S01]  /*116b0*/  IMAD.U32 R37, R27, 0x10000, RZ ;  /* 0x000100001b257824 */ /* 0x000fe200078e00ff */
[----:B------:R-:W-:Y:S01]  /*116c0*/  SHF.L.U32 R30, R26, 0x10, RZ ;  /* 0x000000101a1e7819 */ /* 0x000fe200000006ff */
[C---:B------:R-:W-:Y:S01]  /*116d0*/  IMAD.U32 R29, R24.reuse, 0x10000, RZ ;  /* 0x00010000181d7824 */ /* 0x040fe200078e00ff */
[----:B------:R-:W-:Y:S02]  /*116e0*/  LOP3.LUT R24, R24, 0xffff0000, RZ, 0xc0, !PT ;  /* 0xffff000018187812 */ /* 0x000fe400078ec0ff */
[----:B------:R-:W-:Y:S02]  /*116f0*/  LOP3.LUT R26, R26, 0xffff0000, RZ, 0xc0, !PT ;  /* 0xffff00001a1a7812 */ /* 0x000fe400078ec0ff */
[----:B--2---:R-:W-:-:S02]  /*11700*/  SHF.L.U32 R45, R4, 0x10, RZ ;  /* 0x00000010042d7819 */ /* 0x004fc400000006ff */
[C---:B---3--:R-:W-:Y:S02]  /*11710*/  SHF.L.U32 R36, R12.reuse, 0x10, RZ ;  /* 0x000000100c247819 */ /* 0x048fe400000006ff */
        /* <DEDUP_REMOVED lines=51> */
.L_x_2765:
[----:B------:R-:W-:Y:S05]  /*11a50*/  BSYNC B0 ;  /* 0x0000000000007941 */ /* 0x000fea0003800000 */
.L_x_2764:
[----:B-----5:R2:W-:Y:S04]  /*11a60*/  STS.128 [R239+0x1800], R24 ;  /* 0x00180018ef007388 */ /* 0x0205e80000000c00 */
[----:B------:R2:W5:Y:S01]  /*11a70*/  LD.E.128 R4, desc[UR6][R38.64+0x80] ;  /* 0x0000800626047980 */ /* 0x000562000c101d00 */
[----:B------:R-:W-:Y:S01]  /*11a80*/  IADD3 R18, R18, 0x40, RZ ;  /* 0x0000004012127810 */ /* 0x000fe20007ffe0ff */
[----:B------:R-:W-:Y:S03]  /*11a90*/  BSSY B0, `(.L_x_2766) ;  /* 0x0000056000007945 */ /* 0x000fe60003800000 */
[----:B------:R-:W-:-:S13]  /*11aa0*/  ISETP.GE.AND P0, PT, R18, R3, PT ;  /* 0x000000031200720c */ /* 0x000fda0003f06270 */
        /* <DEDUP_REMOVED lines=14> */
[----:B------:R-:W3:Y:S03]  /*11b90*/  LD.E.128 R12, desc[UR6][R14.64+0x80] ;  /* 0x000080060e0c7980 */ /* 0x000ee6000c101d00 */
[----:B------:R-:W-:Y:S02]  /*11ba0*/  LEA.HI.X R21, R3, R33, R17, 0x1, P1 ;  /* 0x0000002103157211 */ /* 0x000fe400008f0c11 */
[----:B------:R-:W-:Y:S01]  /*11bb0*/  MOV R3, RZ ;  /* 0x000000ff00037202 */ /* 0x000fe20000000f00 */
[----:B------:R-:W-:-:S03]  /*11bc0*/  @P0 IMAD.MOV R3, RZ, RZ, -R9 ;  /* 0x000000ffff030224 */ /* 0x000fc600078e0a09 */
[----:B------:R-:W4:Y:S02]  /*11bd0*/  LD.E.128 R20, desc[UR6][R20.64] ;  /* 0x0000000614147980 */ /* 0x000f24000c101d00 */
[----:B------:R-:W-:-:S04]  /*11be0*/  IADD3 R9, P1, R3, R2, RZ ;  /* 0x0000000203097210 */ /* 0x000fc80007f3e0ff */
[----:B------:R-:W-:Y:S02]  /*11bf0*/  LEA.HI.X.SX32 R3, R3, R8, 0x1, P1 ;  /* 0x0000000803037211 */ /* 0x000fe400008f0eff */
[----:B--2---:R-:W-:-:S04]  /*11c00*/  LEA R24, P1, R9, R34, 0x1 ;  /* 0x0000002209187211 */ /* 0x004fc800078208ff */
[----:B------:R-:W-:-:S06]  /*11c10*/  LEA.HI.X R25, R9, R35, R3, 0x1, P1 ;  /* 0x0000002309197211 */ /* 0x000fcc00008f0c03 */
[----:B------:R-:W2:Y:S01]  /*11c20*/  LD.E.128 R24, desc[UR6][R24.64] ;  /* 0x0000000618187980 */ /* 0x000ea2000c101d00 */
        /* <DEDUP_REMOVED lines=8> */
[C---:B---3--:R-:W-:Y:S01]  /*11cb0*/  SHF.L.U32 R6, R13.reuse, 0x10, RZ ;  /* 0x000000100d067819 */ /* 0x048fe200000006ff */
        /* <DEDUP_REMOVED lines=27> */
[C---:B--2---:R-:W-:Y:S01]  /*11e70*/  IMAD.U32 R15, R24.reuse, 0x10000, RZ ;  /* 0x00010000180f7824 */ /* 0x044fe200078e00ff */
[----:B------:R-:W-:Y:S01]  /*11e80*/  LOP3.LUT R13, R24, 0xffff0000, RZ, 0xc0, !PT ;  /* 0xffff0000180d7812 */ /* 0x000fe200078ec0ff */
[----:B------:R-:W-:Y:S01]  /*11e90*/  FMUL.FTZ R31, R18, R31 ;  /* 0x0000001f121f7220 */ /* 0x000fe20000410000 */
[C---:B------:R-:W-:Y:S01]  /*11ea0*/  SHF.L.U32 R7, R25.reuse, 0x10, RZ ;  /* 0x0000001019077819 */ /* 0x040fe200000006ff */
[----:B------:R-:W-:Y:S01]  /*11eb0*/  IMAD.U32 R22, R26, 0x10000, RZ ;  /* 0x000100001a167824 */ /* 0x000fe200078e00ff */
        /* <DEDUP_REMOVED lines=19> */
.L_x_2767:
[----:B------:R-:W-:Y:S05]  /*11ff0*/  BSYNC B0 ;  /* 0x0000000000007941 */ /* 0x000fea0003800000 */
.L_x_2766:
[----:B-----5:R4:W-:Y:S01]  /*12000*/  STS.128 [R239+0x3800], R4 ;  /* 0x00380004ef007388 */ /* 0x0209e20000000c00 */
[----:B------:R-:W-:Y:S05]  /*12010*/  BRA `(.L_x_2741) ;  /* 0x0000000000907947 */ /* 0x000fea0003800000 */
.L_x_2721:
[----:B------:R-:W-:Y:S02]  /*12020*/  IMAD.IADD R3, R238, 0x1, -R69 ;  /* 0x00000001ee037824 */ /* 0x000fe400078e0a45 */
[C---:B-----5:R-:W-:Y:S02]  /*12030*/  VIADD R0, R186.reuse, 0x10 ;  /* 0x00000010ba007836 */ /* 0x060fe40000000000 */
[C---:B------:R-:W-:Y:S01]  /*12040*/  VIADD R28, R186.reuse, 0x30 ;  /* 0x00000030ba1c7836 */ /* 0x040fe20000000000 */
[CC--:B------:R-:W-:Y:S01]  /*12050*/  ISETP.GE.AND P6, PT, R186.reuse, R3.reuse, PT ;  /* 0x00000003ba00720c */ /* 0x0c0fe20003fc6270 */
[----:B------:R-:W-:Y:S01]  /*12060*/  VIADD R16, R186, 0x20 ;  /* 0x00000020ba107836 */ /* 0x000fe20000000000 */
[-C--:B------:R-:W-:Y:S02]  /*12070*/  ISETP.GE.AND P5, PT, R0, R3.reuse, PT ;  /* 0x000000030000720c */ /* 0x080fe40003fa6270 */
[-C--:B------:R-:W-:Y:S02]  /*12080*/  ISETP.GE.AND P3, PT, R28, R3.reuse, PT ;  /* 0x000000031c00720c */ /* 0x080fe40003f66270 */
[----:B------:R-:W-:-:S07]  /*12090*/  ISETP.GE.AND P4, PT, R16, R3, PT ;  /* 0x000000031000720c */ /* 0x000fce0003f86270 */
[C---:B------:R-:W-:Y:S02]  /*120a0*/  @!P6 LEA R8, P2, R188.reuse, R192, 0x1 ;  /* 0x000000c0bc08e211 */ /* 0x040fe400078408ff */
[-C--:B------:R-:W-:Y:S02]  /*120b0*/  @!P5 IADD3 R7, P1, R7, R188.reuse, RZ ;  /* 0x000000bc0707d210 */ /* 0x080fe40007f3e0ff */
[----:B------:R-:W-:Y:S01]  /*120c0*/  @!P3 IMAD.MOV.U32 R12, RZ, RZ, R188 ;  /* 0x000000ffff0cb224 */ /* 0x000fe200078e00bc */
[--C-:B------:R-:W-:Y:S01]  /*120d0*/  @!P6 LEA.HI.X R9, R188, R193, R185.reuse, 0x1, P2 ;  /* 0x000000c1bc09e211 */ /* 0x100fe200010f0cb9 */
[--C-:B------:R-:W-:Y:S01]  /*120e0*/  @!P3 IMAD.MOV.U32 R13, RZ, RZ, R185.reuse ;  /* 0x000000ffff0db224 */ /* 0x100fe200078e00b9 */
[C---:B------:R-:W-:Y:S01]  /*120f0*/  @!P4 LEA R3, P0, R190.reuse, R188, 0x5 ;  /* 0x000000bcbe03c211 */ /* 0x040fe200078028ff */
[----:B------:R-:W-:Y:S01]  /*12100*/  @!P5 IMAD.X R5, R5, 0x1, R185, P1 ;  /* 0x000000010505d824 */ /* 0x000fe200008e06b9 */
[-C--:B------:R-:W-:Y:S01]  /*12110*/  @!P5 LEA R6, P1, R7, R192.reuse, 0x1 ;  /* 0x000000c00706d211 */ /* 0x080fe200078208ff */
[----:B------:R-:W-:Y:S01]  /*12120*/  @!P3 IMAD R2, R191, 0x30, RZ ;  /* 0x00000030bf02b824 */ /* 0x000fe200078e02ff */
[C---:B------:R-:W-:Y:S01]  /*12130*/  @!P4 LEA.HI.X R184, R190.reuse, R185, R191, 0x5, P0 ;  /* 0x000000b9beb8c211 */ /* 0x040fe200000f2cbf */
[----:B------:R-:W-:Y:S01]  /*12140*/  @!P3 IMAD.WIDE.U32 R12, R190, 0x30, R12 ;  /* 0x00000030be0cb825 */ /* 0x000fe200078e000c */
[-C--:B------:R-:W-:Y:S01]  /*12150*/  @!P5 LEA.HI.X R7, R7, R193.reuse, R5, 0x1, P1 ;  /* 0x000000c10707d211 */ /* 0x080fe200008f0c05 */
[----:B------:R-:W-:Y:S01]  /*12160*/  @!PT LDS RZ, [RZ] ;  /* 0x00000000fffff984 */ /* 0x000fe20000000800 */
[----:B------:R-:W-:Y:S01]  /*12170*/  @!PT LDS RZ, [RZ] ;  /* 0x00000000fffff984 */ /* 0x000fe20000000800 */
[----:B------:R-:W-:Y:S01]  /*12180*/  @!PT LDS RZ, [RZ] ;  /* 0x00000000fffff984 */ /* 0x000fe20000000800 */
[----:B------:R1:W-:Y:S01]  /*12190*/  @!P6 LDGSTS.E.BYPASS.LTC128B.128 [R239], desc[UR6][R8.64] ;  /* 0x0000000008efefae */ /* 0x0003e2000b901d46 */
[-C--:B------:R-:W-:Y:S01]  /*121a0*/  @!P4 LEA R14, P1, R3, R192.reuse, 0x1 ;  /* 0x000000c0030ec211 */ /* 0x080fe200078208ff */
[----:B------:R-:W-:Y:S01]  /*121b0*/  @!P3 IMAD.IADD R5, R13, 0x1, R2 ;  /* 0x000000010d05b824 */ /* 0x000fe200078e0202 */
[----:B------:R-:W-:Y:S01]  /*121c0*/  @!P3 LEA R2, P0, R12, R192, 0x1 ;  /* 0x000000c00c02b211 */ /* 0x000fe200078008ff */
[----:B------:R1:W-:Y:S01]  /*121d0*/  @!P6 LDGSTS.E.BYPASS.LTC128B.128 [R239+0x2000], desc[UR6][R8.64+0x80] ;  /* 0x0200008008efefae */ /* 0x0003e2000b901d46 */
[----:B------:R-:W-:-:S02]  /*121e0*/  @!P4 LEA.HI.X R15, R3, R193, R184, 0x1, P1 ;  /* 0x000000c1030fc211 */ /* 0x000fc400008f0cb8 */
[----:B------:R-:W-:Y:S01]  /*121f0*/  @!P3 LEA.HI.X R3, R12, R193, R5, 0x1, P0 ;  /* 0x000000c10c03b211 */ /* 0x000fe200000f0c05 */
[----:B------:R1:W-:Y:S04]  /*12200*/  @!P5 LDGSTS.E.BYPASS.LTC128B.128 [R239+0x800], desc[UR6][R6.64] ;  /* 0x0080000006efdfae */ /* 0x0003e8000b901d46 */
[----:B------:R1:W-:Y:S04]  /*12210*/  @!P5 LDGSTS.E.BYPASS.LTC128B.128 [R239+0x2800], desc[UR6][R6.64+0x80] ;  /* 0x0280008006efdfae */ /* 0x0003e8000b901d46 */
[----:B------:R1:W-:Y:S04]  /*12220*/  @!P4 LDGSTS.E.BYPASS.LTC128B.128 [R239+0x1000], desc[UR6][R14.64] ;  /* 0x010000000eefcfae */ /* 0x0003e8000b901d46 */
[----:B------:R1:W-:Y:S04]  /*12230*/  @!P4 LDGSTS.E.BYPASS.LTC128B.128 [R239+0x3000], desc[UR6][R14.64+0x80] ;  /* 0x030000800eefcfae */ /* 0x0003e8000b901d46 */
[----:B------:R1:W-:Y:S04]  /*12240*/  @!P3 LDGSTS.E.BYPASS.LTC128B.128 [R239+0x1800], desc[UR6][R2.64] ;  /* 0x0180000002efbfae */ /* 0x0003e8000b901d46 */
[----:B------:R1:W-:Y:S02]  /*12250*/  @!P3 LDGSTS.E.BYPASS.LTC128B.128 [R239+0x3800], desc[UR6][R2.64+0x80] ;  /* 0x0380008002efbfae */ /* 0x0003e4000b901d46 */
.L_x_2741:
[----:B------:R-:W-:Y:S05]  /*12260*/  BSYNC B2 ;  /* 0x0000000000027941 */ /* 0x000fea0003800000 */
.L_x_2720:
[----:B------:R-:W-:Y:S02]  /*12270*/  VIADD R241, R55, 0xffffffff ;  /* 0xffffffff37f17836 */ /* 0x000fe40000000000 */
[C---:B-1--4-:R-:W-:Y:S02]  /*12280*/  VIADD R6, R186.reuse, 0x50 ;  /* 0x00000050ba067836 */ /* 0x052fe40000000000 */
[----:B------:R-:W-:Y:S02]  /*12290*/  IMAD.SHL.U32 R9, R241, 0x80, RZ ;  /* 0x00000080f1097824 */ /* 0x000fe400078e00ff */
[----:B------:R-:W-:Y:S02]  /*122a0*/  VIADD R4, R186, 0x60 ;  /* 0x00000060ba047836 */ /* 0x000fe40000000000 */
[----:B------:R-:W-:Y:S02]  /*122b0*/  IMAD.IADD R3, R70, 0x1, -R9 ;  /* 0x0000000146037824 */ /* 0x000fe400078e0a09 */
[----:B------:R-:W-:-:S02]  /*122c0*/  VIADD R2, R186, 0x70 ;  /* 0x00000070ba027836 */ /* 0x000fc40000000000 */
[----:B------:R-:W-:Y:S01]  /*122d0*/  IMAD.SHL.U32 R77, R77, 0x40, RZ ;  /* 0x000000404d4d7824 */ /* 0x000fe200078e00ff */
[-C--:B------:R-:W-:Y:S02]  /*122e0*/  ISETP.GE.AND P0, PT, R0, R3.reuse, PT ;  /* 0x000000030000720c */ /* 0x080fe40003f06270 */
[-C--:B------:R-:W-:Y:S02]  /*122f0*/  ISETP.GE.AND P1, PT, R186, R3.reuse, PT ;  /* 0x00000003ba00720c */ /* 0x080fe40003f26270 */
[-C--:B------:R-:W-:Y:S02]  /*12300*/  ISETP.GE.AND P6, PT, R16, R3.reuse, PT ;  /* 0x000000031000720c */ /* 0x080fe40003fc6270 */
[-C--:B------:R-:W-:Y:S02]  /*12310*/  ISETP.GE.AND P3, PT, R28, R3.reuse, PT ;  /* 0x000000031c00720c */ /* 0x080fe40003f66270 */
[----:B------:R-:W-:Y:S02]  /*12320*/  ISETP.GE.AND P4, PT, R6, R3, PT ;  /* 0x000000030600720c */ /* 0x000fe40003f86270 */
[----:B------:R-:W-:-:S02]  /*12330*/  LOP3.LUT R77, R77, 0x1c0, RZ, 0xc0, !PT ;  /* 0x000001c04d4d7812 */ /* 0x000fc400078ec0ff */
[----:B------:R-:W-:Y:S02]  /*12340*/  ISETP.GE.AND P5, PT, R28, R3, PT ;  /* 0x000000031c00720c */ /* 0x000fe40003fa6270 */
[C---:B---3--:R-:W-:Y:S01]  /*12350*/  @!P0 LEA R14, P2, R75.reuse, R230, 0x1 ;  /* 0x000000e64b0e8211 */ /* 0x048fe200078408ff */
[----:B------:R-:W-:Y:S01]  /*12360*/  @!PT LDS RZ, [RZ] ;  /* 0x00000000fffff984 */ /* 0x000fe20000000800 */
[----:B------:R-:W-:Y:S01]  /*12370*/  @!PT LDS RZ, [RZ] ;  /* 0x00000000fffff984 */ /* 0x000fe20000000800 */
[----:B------:R-:W-:Y:S01]  /*12380*/  @!PT LDS RZ, [RZ] ;  /* 0x00000000fffff984 */ /* 0x000fe20000000800 */
[----:B------:R-:W-:Y:S03]  /*12390*/  @!P1 LDGSTS.E.BYPASS.LTC128B.128 [R239+0x4000], desc[UR6][R230.64] ;  /* 0x04000000e6ef9fae */ /* 0x000fe6000b901d46 */
[----:B------:R-:W-:Y:S01]  /*123a0*/  @!P0 LEA.HI.X R15, R75, R231, R76, 0x1, P2 ;  /* 0x000000e74b0f8211 */ /* 0x000fe200010f0c4c */
[----:B------:R-:W-:Y:S01]  /*123b0*/  @!P1 LDGSTS.E.BYPASS.LTC128B.128 [R239+0x8000], desc[UR6][R230.64+0x80] ;  /* 0x08000080e6ef9fae */ /* 0x000fe2000b901d46 */
[-C--:B------:R-:W-:Y:S01]  /*123c0*/  ISETP.GE.AND P2, PT, R4, R3.reuse, PT ;  /* 0x000000030400720c */ /* 0x080fe20003f46270 */
[----:B------:R-:W-:Y:S01]  /*123d0*/  @!P3 IMAD R18, R133, 0x60, RZ ;  /* 0x000000608512b824 */ /* 0x000fe200078e02ff */
[----:B------:R-:W-:Y:S01]  /*123e0*/  ISETP.GE.AND P1, PT, R2, R3, PT ;  /* 0x000000030200720c */ /* 0x000fe20003f26270 */
[----:B------:R-:W-:Y:S01]  /*123f0*/  @!P0 LDGSTS.E.BYPASS.LTC128B.128 [R239+0x4800], desc[UR6][R14.64] ;  /* 0x048000000eef8fae */ /* 0x000fe2000b901d46 */
[----:B------:R-:W-:-:S03]  /*12400*/  @!P3 IMAD.WIDE.U32 R12, R132, 0x60, R230 ;  /* 0x00000060840cb825 */ /* 0x000fc600078e00e6 */
[----:B------:R1:W-:Y:S01]  /*12410*/  @!P0 LDGSTS.E.BYPASS.LTC128B.128 [R239+0x8800], desc[UR6][R14.64+0x80] ;  /* 0x088000800eef8fae */ /* 0x0003e2000b901d46 */
[----:B--2---:R-:W-:Y:S01]  /*12420*/  @!P6 LEA R20, P0, R132, R230, 0x6 ;  /* 0x000000e68414e211 */ /* 0x004fe200078030ff */
[----:B------:R-:W-:Y:S02]  /*12430*/  @!P3 IMAD.IADD R19, R18, 0x1, R13 ;  /* 0x000000011213b824 */ /* 0x000fe400078e020d */
[----:B------:R-:W-:Y:S01]  /*12440*/  @!P3 IMAD.MOV.U32 R18, RZ, RZ, R12 ;  /* 0x000000ffff12b224 */ /* 0x000fe200078e000c */
[----:B------:R-:W-:Y:S01]  /*12450*/  @!P6 LEA.HI.X R21, R132, R231, R133, 0x6, P0 ;  /* 0x000000e78415e211 */ /* 0x000fe200000f3485 */
[----:B------:R-:W-:Y:S01]  /*12460*/  @!P2 IMAD.MOV.U32 R12, RZ, RZ, R230 ;  /* 0x000000ffff0ca224 */ /* 0x000fe200078e00e6 */
[----:B------:R-:W-:Y:S01]  /*12470*/  ISETP.GE.AND P0, PT, R0, R3, PT ;  /* 0x000000030000720c */ /* 0x000fe20003f06270 */
[----:B------:R-:W-:Y:S02]  /*12480*/  VIADD R0, R186, 0x40 ;  /* 0x00000040ba007836 */ /* 0x000fe40000000000 */
[----:B------:R-:W-:Y:S01]  /*12490*/  @!P6 LDGSTS.E.BYPASS.LTC128B.128 [R239+0x5000], desc[UR6][R20.64] ;  /* 0x0500000014efefae */ /* 0x000fe2000b901d46 */
[----:B------:R-:W-:-:S02]  /*124a0*/  @!P2 IMAD.MOV.U32 R13, RZ, RZ, R231 ;  /* 0x000000ffff0da224 */ /* 0x000fc400078e00e7 */
[C---:B------:R-:W-:Y:S01]  /*124b0*/  @!P4 IMAD R8, R133.reuse, 0xa0, RZ ;  /* 0x000000a08508c824 */ /* 0x040fe200078e02ff */
[----:B------:R2:W-:Y:S01]  /*124c0*/  @!P6 LDGSTS.E.BYPASS.LTC128B.128 [R239+0x9000], desc[UR6][R20.64+0x80] ;  /* 0x0900008014efefae */ /* 0x0005e2000b901d46 */
[----:B------:R-:W-:Y:S01]  /*124d0*/  ISETP.GE.AND P6, PT, R0, R3, PT ;  /* 0x000000030000720c */ /* 0x000fe20003fc6270 */
[----:B------:R-:W-:Y:S02]  /*124e0*/  @!P2 IMAD R7, R133, 0xc0, RZ ;  /* 0x000000c08507a824 */ /* 0x000fe400078e02ff */
[----:B------:R-:W-:Y:S01]  /*124f0*/  @!P3 LDGSTS.E.BYPASS.LTC128B.128 [R239+0x5800], desc[UR6][R18.64] ;  /* 0x0580000012efbfae */ /* 0x000fe2000b901d46 */
[----:B------:R-:W-:-:S03]  /*12500*/  @!P2 IMAD.WIDE.U32 R12, R132, 0xc0, R12 ;  /* 0x000000c0840ca825 */ /* 0x000fc600078e000c */
[----:B------:R-:W-:Y:S01]  /*12510*/  @!P3 LDGSTS.E.BYPASS.LTC128B.128 [R239+0x9800], desc[UR6][R18.64+0x80] ;  /* 0x0980008012efbfae */ /* 0x000fe2000b901d46 */
[----:B------:R-:W-:Y:S02]  /*12520*/  @!P1 IMAD R5, R133, 0xe0, RZ ;  /* 0x000000e085059824 */ /* 0x000fe400078e02ff */
[----:B------:R-:W-:Y:S01]  /*12530*/  @!P2 IMAD.IADD R13, R7, 0x1, R13 ;  /* 0x00000001070da824 */ /* 0x000fe200078e020d */
[----:B------:R-:W-:Y:S01]  /*12540*/  SHF.R.S32.HI R7, RZ, 0x4, R78 ;  /* 0x00000004ff077819 */ /* 0x000fe2000001144e */
[----:B-1----:R-:W-:Y:S01]  /*12550*/  @!P4 IMAD.MOV.U32 R14, RZ, RZ, R230 ;  /* 0x000000ffff0ec224 */ /* 0x002fe200078e00e6 */
[----:B------:R-:W-:Y:S01]  /*12560*/  @!P6 LEA R22, P3, R132, R230, 0x7 ;  /* 0x000000e68416e211 */ /* 0x000fe200078638ff */
[----:B------:R-:W-:Y:S01]  /*12570*/  @!P4 IMAD.MOV.U32 R15, RZ, RZ, R231 ;  /* 0x000000ffff0fc224 */ /* 0x000fe200078e00e7 */
[----:B------:R-:W-:Y:S02]  /*12580*/  LEA.HI R78, R78, R7, RZ, 0x1 ;  /* 0x000000074e4e7211 */ /* 0x000fe400078f08ff */
[C---:B------:R-:W-:Y:S01]  /*12590*/  @!P6 LEA.HI.X R23, R132.reuse, R231, R133, 0x7, P3 ;  /* 0x000000e78417e211 */ /* 0x040fe200018f3c85 */
[----:B------:R-:W-:Y:S01]  /*125a0*/  @!P4 IMAD.WIDE.U32 R14, R132, 0xa0, R14 ;  /* 0x000000a0840ec825 */ /* 0x000fe200078e000e */
[----:B------:R-:W-:-:S02]  /*125b0*/  LOP3.LUT R78, R78, 0xfffffffe, RZ, 0xc0, !PT ;  /* 0xfffffffe4e4e7812 */ /* 0x000fc400078ec0ff */
[-C--:B------:R-:W-:Y:S01]  /*125c0*/  ISETP.GE.AND P3, PT, R6, R3.reuse, PT ;  /* 0x000000030600720c */ /* 0x080fe20003f66270 */
[----:B------:R-:W-:Y:S01]  /*125d0*/  @!P4 IMAD.IADD R15, R8, 0x1, R15 ;  /* 0x00000001080fc824 */ /* 0x000fe200078e020f */
[----:B------:R-:W-:Y:S01]  /*125e0*/  @!P6 LDGSTS.E.BYPASS.LTC128B.128 [R239+0x6000], desc[UR6][R22.64] ;  /* 0x0600000016efefae */ /* 0x000fe2000b901d46 */
[----:B------:R-:W-:Y:S02]  /*125f0*/  IMAD.IADD R78, R7, 0x1, -R78 ;  /* 0x00000001074e7824 */ /* 0x000fe400078e0a4e */
[----:B--2---:R-:W-:Y:S01]  /*12600*/  @!P1 IMAD.WIDE.U32 R20, R132, 0xe0, R230 ;  /* 0x000000e084149825 */ /* 0x004fe200078e00e6 */
[----:B------:R-:W-:Y:S01]  /*12610*/  @!P6 LDGSTS.E.BYPASS.LTC128B.128 [R239+0xa000], desc[UR6][R22.64+0x80] ;  /* 0x0a00008016efefae */ /* 0x000fe2000b901d46 */
[----:B------:R-:W-:Y:S02]  /*12620*/  ISETP.GE.AND P6, PT, R186, R3, PT ;  /* 0x00000003ba00720c */ /* 0x000fe40003fc6270 */
[----:B------:R-:W-:Y:S01]  /*12630*/  @!P1 IMAD.IADD R21, R5, 0x1, R21 ;  /* 0x0000000105159824 */ /* 0x000fe200078e0215 */
[----:B------:R-:W-:Y:S01]  /*12640*/  @!P4 LDGSTS.E.BYPASS.LTC128B.128 [R239+0x6800], desc[UR6][R14.64] ;  /* 0x068000000eefcfae */ /* 0x000fe2000b901d46 */
[----:B------:R-:W-:-:S02]  /*12650*/  IMAD.SHL.U32 R5, R71, 0x40, RZ ;  /* 0x0000004047057824 */ /* 0x000fc400078e00ff */
[----:B------:R-:W-:Y:S01]  /*12660*/  IMAD.SHL.U32 R186, R186, 0x8, RZ ;  /* 0x00000008baba7824 */ /* 0x000fe200078e00ff */
[----:B------:R1:W-:Y:S02]  /*12670*/  @!P4 LDGSTS.E.BYPASS.LTC128B.128 [R239+0xa800], desc[UR6][R14.64+0x80] ;  /* 0x0a8000800eefcfae */ /* 0x0003e4000b901d46 */
[----:B------:R-:W-:Y:S02]  /*12680*/  LOP3.LUT R5, R5, 0x1c0, RZ, 0xc0, !PT ;  /* 0x000001c005057812 */ /* 0x000fe400078ec0ff */
[----:B------:R-:W-:Y:S02]  /*12690*/  @!P2 LDGSTS.E.BYPASS.LTC128B.128 [R239+0x7000], desc[UR6][R12.64] ;  /* 0x070000000cefafae */ /* 0x000fe4000b901d46 */
[----:B------:R-:W-:Y:S02]  /*126a0*/  LOP3.LUT R186, R5, 0x8, R186, 0xf8, !PT ;  /* 0x0000000805ba7812 */ /* 0x000fe400078ef8ba */
[----:B------:R2:W-:Y:S01]  /*126b0*/  @!P2 LDGSTS.E.BYPASS.LTC128B.128 [R239+0xb000], desc[UR6][R12.64+0x80] ;  /* 0x0b0000800cefafae */ /* 0x0005e2000b901d46 */
[----:B------:R-:W-:-:S02]  /*126c0*/  ISETP.GE.AND P2, PT, R4, R3, PT ;  /* 0x000000030400720c */ /* 0x000fc40003f46270 */
[----:B------:R-:W-:Y:S01]  /*126d0*/  SHF.R.U32.HI R5, RZ, 0x3, R5 ;  /* 0x00000003ff057819 */ /* 0x000fe20000011605 */
[----:B------:R-:W-:Y:S01]  /*126e0*/  @!P1 LDGSTS.E.BYPASS.LTC128B.128 [R239+0x7800], desc[UR6][R20.64] ;  /* 0x0780000014ef9fae */ /* 0x000fe2000b901d46 */
[C---:B------:R-:W-:Y:S02]  /*126f0*/  @!P0 LEA R4, P4, R73.reuse, R232, 0x1 ;  /* 0x000000e849048211 */ /* 0x040fe400078808ff */
[----:B------:R-:W-:Y:S01]  /*12700*/  LOP3.LUT R7, R186, R5, RZ, 0x3c, !PT ;  /* 0x00000005ba077212 */ /* 0x000fe200078e3cff */
[----:B------:R3:W-:Y:S01]  /*12710*/  @!P1 LDGSTS.E.BYPASS.LTC128B.128 [R239+0xb800], desc[UR6][R20.64+0x80] ;  /* 0x0b80008014ef9fae */ /* 0x0007e2000b901d46 */
[----:B------:R-:W-:Y:S01]  /*12720*/  ISETP.GE.AND P1, PT, R2, R3, PT ;  /* 0x000000030200720c */ /* 0x000fe20003f26270 */
[----:B------:R-:W-:Y:S01]  /*12730*/  IMAD.SHL.U32 R2, R78, 0x8, RZ ;  /* 0x000000084e027824 */ /* 0x000fe200078e00ff */
[----:B------:R-:W-:Y:S01]  /*12740*/  @!P0 LEA.HI.X R5, R73, R233, R74, 0x1, P4 ;  /* 0x000000e949058211 */ /* 0x000fe200020f0c4a */
[----:B------:R-:W0:Y:S04]  /*12750*/  LDGDEPBAR ;  /* 0x00000000000079af */ /* 0x000e280000000000 */
[----:B------:R-:W4:Y:S01]  /*12760*/  LD.E R8, desc[UR6][R10.64+0x188] ;  /* 0x000188060a087980 */ /* 0x000f22000c101900 */
[----:B------:R-:W-:Y:S01]  /*12770*/  LOP3.LUT R2, R77, 0x8, R2, 0xf8, !PT ;  /* 0x000000084d027812 */ /* 0x000fe200078ef802 */
[----:B------:R-:W-:Y:S01]  /*12780*/  @!P3 IMAD.MOV.U32 R17, RZ, RZ, R233 ;  /* 0x000000ffff11b224 */ /* 0x000fe200078e00e9 */
[----:B------:R-:W-:Y:S01]  /*12790*/  ISETP.GE.AND P4, PT, R0, R3, PT ;  /* 0x000000030000720c */ /* 0x000fe20003f86270 */
[C---:B------:R-:W-:Y:S01]  /*127a0*/  @!P2 IMAD R6, R135.reuse, 0xc0, RZ ;  /* 0x000000c08706a824 */ /* 0x040fe200078e02ff */
[----:B------:R-:W-:Y:S01]  /*127b0*/  BSSY B1, `(.L_x_2768) ;  /* 0x0000256000017945 */ /* 0x000fe20003800000 */
[----:B-1----:R-:W-:-:S02]  /*127c0*/  @!P5 IMAD R14, R135, 0x60, RZ ;  /* 0x00000060870ed824 */ /* 0x002fc400078e02ff */
[----:B------:R-:W-:Y:S01]  /*127d0*/  @!P5 IMAD.WIDE.U32 R22, R134, 0x60, R232 ;  /* 0x000000608616d825 */ /* 0x000fe200078e00e8 */
[----:B--2---:R-:W-:-:S03]  /*127e0*/  SHF.R.U32.HI R13, RZ, 0x3, R77 ;  /* 0x00000003ff0d7819 */ /* 0x004fc6000001164d */
[----:B------:R-:W-:Y:S02]  /*127f0*/  IMAD R228, R78, 0x200, R7 ;  /* 0x000002004ee47824 */ /* 0x000fe400078e0207 */
[----:B------:R-:W-:Y:S01]  /*12800*/  @!P5 IMAD.IADD R15, R14, 0x1, R23 ;  /* 0x000000010e0fd824 */ /* 0x000fe200078e0217 */
[----:B------:R-:W-:Y:S01]  /*12810*/  LOP3.LUT R0, R2, R13, RZ, 0x3c, !PT ;  /* 0x0000000d02007212 */ /* 0x000fe200078e3cff */
[----:B------:R-:W-:Y:S01]  /*12820*/  @!P1 IMAD R2, R135, 0xe0, RZ ;  /* 0x000000e087029824 */ /* 0x000fe200078e02ff */
[----:B------:R-:W-:Y:S01]  /*12830*/  LEA R228, R228, UR4, 0x1 ;  /* 0x00000004e4e47c11 */ /* 0x000fe2000f8e08ff */
[----:B------:R-:W-:Y:S01]  /*12840*/  @!P5 IMAD.MOV.U32 R14, RZ, RZ, R22 ;  /* 0x000000ffff0ed224 */ /* 0x000fe200078e0016 */
[----:B------:R-:W-:-:S04]  /*12850*/  DEPBAR.LE SB0, 0x0 ;  /* 0x000080000000791a */ /* 0x000fc80000000000 */
[----:B------:R-:W-:Y:S01]  /*12860*/  BAR.SYNC.DEFER_BLOCKING 0x0 ;  /* 0x0000000000007b1d */ /* 0x000fe20000010000 */
[----:B------:R-:W-:Y:S02]  /*12870*/  @!P3 IMAD R12, R135, 0xa0, RZ ;  /* 0x000000a0870cb824 */ /* 0x000fe400078e02ff */
[----:B------:R-:W-:Y:S02]  /*12880*/  VIADD R226, R228, 0x4020 ;  /* 0x00004020e4e27836 */ /* 0x000fe40000000000 */
[----:B------:R-:W-:Y:S01]  /*12890*/  IMAD.SHL.U32 R57, R57, 0x2, RZ ;  /* 0x0000000239397824 */ /* 0x000fe200078e00ff */
[----:B------:R-:W-:Y:S04]  /*128a0*/  @P6 STS.128 [R239+0xc000], RZ ;  /* 0x00c000ffef006388 */ /* 0x000fe80000000c00 */
[----:B------:R-:W-:Y:S04]  /*128b0*/  @P6 STS.128 [R239+0x10000], RZ ;  /* 0x010000ffef006388 */ /* 0x000fe80000000c00 */
[----:B------:R-:W-:Y:S01]  /*128c0*/  @!PT LDS RZ, [RZ] ;  /* 0x00000000fffff984 */ /* 0x000fe20000000800 */
[----:B------:R-:W-:Y:S01]  /*128d0*/  @!PT LDS RZ, [RZ] ;  /* 0x00000000fffff984 */ /* 0x000fe20000000800 */
[----:B------:R-:W-:Y:S01]  /*128e0*/  @!PT LDS RZ, [RZ] ;  /* 0x00000000fffff984 */ /* 0x000fe20000000800 */
[----:B------:R-:W-:Y:S04]  /*128f0*/  @!P6 LDGSTS.E.BYPASS.LTC128B.128 [R239+0xc000], desc[UR6][R232.64] ;  /* 0x0c000000e8efefae */ /* 0x000fe8000b901d46 */
[----:B------:R-:W-:Y:S01]  /*12900*/  @!P6 LDGSTS.E.BYPASS.LTC128B.128 [R239+0x10000], desc[UR6][R232.64+0x80] ;  /* 0x10000080e8efefae */ /* 0x000fe2000b901d46 */
[----:B------:R-:W-:Y:S01]  /*12910*/  ISETP.GE.AND P6, PT, R16, R3, PT ;  /* 0x000000031000720c */ /* 0x000fe20003fc6270 */
[----:B------:R-:W-:-:S02]  /*12920*/  @!P3 IMAD.MOV.U32 R16, RZ, RZ, R232 ;  /* 0x000000ffff10b224 */ /* 0x000fc400078e00e8 */
[----:B------:R-:W-:Y:S01]  /*12930*/  @P0 STS.128 [R239+0xc800], RZ ;  /* 0x00c800ffef000388 */ /* 0x000fe20000000c00 */
[----:B------:R-:W-:Y:S02]  /*12940*/  VIADD R3, R228, 0x4000 ;  /* 0x00004000e4037836 */ /* 0x000fe40000000000 */
[----:B---3--:R-:W-:Y:S01]  /*12950*/  @!P3 IMAD.WIDE.U32 R20, R134, 0xa0, R16 ;  /* 0x000000a08614b825 */ /* 0x008fe200078e0010 */
[----:B------:R-:W-:Y:S03]  /*12960*/  @P0 STS.128 [R239+0x10800], RZ ;  /* 0x010800ffef000388 */ /* 0x000fe60000000c00 */
[----:B------:R-:W-:Y:S01]  /*12970*/  @!P3 IMAD.IADD R13, R12, 0x1, R21 ;  /* 0x000000010c0db824 */ /* 0x000fe200078e0215 */
[----:B------:R-:W-:Y:S01]  /*12980*/  @!PT LDS RZ, [RZ] ;  /* 0x00000000fffff984 */ /* 0x000fe20000000800 */
[----:B------:R-:W-:Y:S01]  /*12990*/  @!PT LDS RZ, [RZ] ;  /* 0x00000000fffff984 */ /* 0x000fe20000000800 */
[----:B------:R-:W-:Y:S01]  /*129a0*/  @!PT LDS RZ, [RZ] ;  /* 0x00000000fffff984 */ /* 0x000fe20000000800 */
[----:B------:R-:W-:Y:S01]  /*129b0*/  @!P0 LDGSTS.E.BYPASS.LTC128B.128 [R239+0xc800], desc[UR6][R4.64] ;  /* 0x0c80000004ef8fae */ /* 0x000fe2000b901d46 */
[----:B------:R-:W-:-:S03]  /*129c0*/  @!P3 IMAD.MOV.U32 R12, RZ, RZ, R20 ;  /* 0x000000ffff0cb224 */ /* 0x000fc600078e0014 */
[----:B------:R1:W-:Y:S01]  /*129d0*/  @!P0 LDGSTS.E.BYPASS.LTC128B.128 [R239+0x10800], desc[UR6][R4.64+0x80] ;  /* 0x1080008004ef8fae */ /* 0x0003e2000b901d46 */
[----:B------:R-:W-:-:S03]  /*129e0*/  @!P6 LEA R16, P0, R134, R232, 0x6 ;  /* 0x000000e88610e211 */ /* 0x000fc600078030ff */
[----:B------:R-:W-:Y:S01]  /*129f0*/  @P6 STS.128 [R239+0xd000], RZ ;  /* 0x00d000ffef006388 */ /* 0x000fe20000000c00 */
[----:B------:R-:W-:-:S03]  /*12a00*/  @!P6 LEA.HI.X R17, R134, R233, R135, 0x6, P0 ;  /* 0x000000e98611e211 */ /* 0x000fc600000f3487 */
[----:B------:R-:W-:Y:S04]  /*12a10*/  @P6 STS.128 [R239+0x11000], RZ ;  /* 0x011000ffef006388 */ /* 0x000fe80000000c00 */
[----:B------:R-:W-:Y:S01]  /*12a20*/  @!PT LDS RZ, [RZ] ;  /* 0x00000000fffff984 */ /* 0x000fe20000000800 */
[----:B------:R-:W-:Y:S01]  /*12a30*/  @!PT LDS RZ, [RZ] ;  /* 0x00000000fffff984 */ /* 0x000fe20000000800 */
[----:B------:R-:W-:Y:S01]  /*12a40*/  @!PT LDS RZ, [RZ] ;  /* 0x00000000fffff984 */ /* 0x000fe20000000800 */
[----:B------:R-:W-:Y:S04]  /*12a50*/  @!P6 LDGSTS.E.BYPASS.LTC128B.128 [R239+0xd000], desc[UR6][R16.64] ;  /* 0x0d00000010efefae */ /* 0x000fe8000b901d46 */
[----:B------:R-:W-:Y:S04]  /*12a60*/  @!P6 LDGSTS.E.BYPASS.LTC128B.128 [R239+0x11000], desc[UR6][R16.64+0x80] ;  /* 0x1100008010efefae */ /* 0x000fe8000b901d46 */
[----:B------:R-:W-:Y:S04]  /*12a70*/  @P5 STS.128 [R239+0xd800], RZ ;  /* 0x00d800ffef005388 */ /* 0x000fe80000000c00 */
[----:B------:R-:W-:Y:S01]  /*12a80*/  @P5 STS.128 [R239+0x11800], RZ ;  /* 0x011800ffef005388 */ /* 0x000fe20000000c00 */
[----:B-1----:R-:W-:-:S03]  /*12a90*/  @!P2 IMAD.MOV.U32 R4, RZ, RZ, R232 ;  /* 0x000000ffff04a224 */ /* 0x002fc600078e00e8 */
[----:B------:R-:W-:Y:S01]  /*12aa0*/  @!PT LDS RZ, [RZ] ;  /* 0x00000000fffff984 */ /* 0x000fe20000000800 */
[----:B------:R-:W-:Y:S01]  /*12ab0*/  @!PT LDS RZ, [RZ] ;  /* 0x00000000fffff984 */ /* 0x000fe20000000800 */
[----:B------:R-:W-:Y:S01]  /*12ac0*/  @!PT LDS RZ, [RZ] ;  /* 0x00000000fffff984 */ /* 0x000fe20000000800 */
[----:B------:R-:W-:Y:S01]  /*12ad0*/  @!P5 LDGSTS.E.BYPASS.LTC128B.128 [R239+0xd800], desc[UR6][R14.64] ;  /* 0x0d8000000eefdfae */ /* 0x000fe2000b901d46 */
[----:B------:R-:W-:-:S03]  /*12ae0*/  @!P2 IMAD.MOV.U32 R5, RZ, RZ, R233 ;  /* 0x000000ffff05a224 */ /* 0x000fc600078e00e9 */
[----:B------:R-:W-:Y:S01]  /*12af0*/  @!P5 LDGSTS.E.BYPASS.LTC128B.128 [R239+0x11800], desc[UR6][R14.64+0x80] ;  /* 0x118000800eefdfae */ /* 0x000fe2000b901d46 */
[----:B------:R-:W-:-:S03]  /*12b00*/  @!P2 IMAD.WIDE.U32 R18, R134, 0xc0, R4 ;  /* 0x000000c08612a825 */ /* 0x000fc600078e0004 */
[----:B------:R-:W-:Y:S01]  /*12b10*/  @P4 STS.128 [R239+0xe000], RZ ;  /* 0x00e000ffef004388 */ /* 0x000fe20000000c00 */
[----:B------:R-:W-:-:S03]  /*12b20*/  @!P1 IMAD.WIDE.U32 R4, R134, 0xe0, R232 ;  /* 0x000000e086049825 */ /* 0x000fc600078e00e8 */
[----:B------:R-:W-:Y:S01]  /*12b30*/  @P4 STS.128 [R239+0x12000], RZ ;  /* 0x012000ffef004388 */ /* 0x000fe20000000c00 */
[----:B------:R-:W-:Y:S02]  /*12b40*/  @!P1 IMAD.IADD R5, R2, 0x1, R5 ;  /* 0x0000000102059824 */ /* 0x000fe400078e0205 */
[----:B------:R-:W-:Y:S02]  /*12b50*/  IMAD.SHL.U32 R2, R72, 0x40, RZ ;  /* 0x0000004048027824 */ /* 0x000fe400078e00ff */
[----:B------:R-:W-:Y:S02]  /*12b60*/  @!P2 IMAD.IADD R7, R6, 0x1, R19 ;  /* 0x000000010607a824 */ /* 0x000fe400078e0213 */
[----:B------:R-:W-:Y:S01]  /*12b70*/  @!P2 IMAD.MOV.U32 R6, RZ, RZ, R18 ;  /* 0x000000ffff06a224 */ /* 0x000fe200078e0012 */
[----:B------:R-:W-:Y:S02]  /*12b80*/  @!P4 LEA R18, P0, R134, R232, 0x7 ;  /* 0x000000e88612c211 */ /* 0x000fe400078038ff */
[----:B------:R-:W-:-:S02]  /*12b90*/  LOP3.LUT R2, R2, 0xfffffe00, RZ, 0xc0, !PT ;  /* 0xfffffe0002027812 */ /* 0x000fc400078ec0ff */
[----:B------:R-:W-:-:S03]  /*12ba0*/  @!P4 LEA.HI.X R19, R134, R233, R135, 0x7, P0 ;  /* 0x000000e98613c211 */ /* 0x000fc600000f3c87 */
[----:B------:R-:W-:Y:S02]  /*12bb0*/  IMAD R229, R59, 0x400, R2 ;  /* 0x000004003be57824 */ /* 0x000fe400078e0202 */
[----:B------:R-:W-:Y:S01]  /*12bc0*/  @!PT LDS RZ, [RZ] ;  /* 0x00000000fffff984 */ /* 0x000fe20000000800 */
[----:B------:R-:W-:Y:S01]  /*12bd0*/  @!PT LDS RZ, [RZ] ;  /* 0x00000000fffff984 */ /* 0x000fe20000000800 */
[----:B------:R-:W-:Y:S01]  /*12be0*/  @!PT LDS RZ, [RZ] ;  /* 0x00000000fffff984 */ /* 0x000fe20000000800 */
[----:B------:R-:W-:Y:S02]  /*12bf0*/  @!P4 LDGSTS.E.BYPASS.LTC128B.128 [R239+0xe000], desc[UR6][R18.64] ;  /* 0x0e00000012efcfae */ /* 0x000fe4000b901d46 */
[----:B------:R-:W-:Y:S02]  /*12c00*/  IMAD.IADD R229, R0, 0x1, R229 ;  /* 0x0000000100e57824 */ /* 0x000fe400078e02e5 */
[----:B------:R-:W-:Y:S03]  /*12c10*/  @!P4 LDGSTS.E.BYPASS.LTC128B.128 [R239+0x12000], desc[UR6][R18.64+0x80] ;  /* 0x1200008012efcfae */ /* 0x000fe6000b901d46 */
[----:B------:R-:W-:Y:S01]  /*12c20*/  LEA R229, R229, UR4, 0x1 ;  /* 0x00000004e5e57c11 */ /* 0x000fe2000f8e08ff */
[----:B------:R-:W-:Y:S04]  /*12c30*/  @P3 STS.128 [R239+0xe800], RZ ;  /* 0x00e800ffef003388 */ /* 0x000fe80000000c00 */
[----:B------:R-:W-:Y:S01]  /*12c40*/  @P3 STS.128 [R239+0x12800], RZ ;  /* 0x012800ffef003388 */ /* 0x000fe20000000c00 */
[----:B------:R-:W-:-:S02]  /*12c50*/  IMAD R227, R56, 0x2, R229 ;  /* 0x0000000238e37824 */ /* 0x000fc400078e02e5 */
[C---:B------:R-:W-:Y:S01]  /*12c60*/  IMAD R225, R54.reuse, 0x2, R229 ;  /* 0x0000000236e17824 */ /* 0x040fe200078e02e5 */
[----:B------:R-:W-:Y:S01]  /*12c70*/  @!PT LDS RZ, [RZ] ;  /* 0x00000000fffff984 */ /* 0x000fe20000000800 */
[----:B------:R-:W-:Y:S01]  /*12c80*/  @!PT LDS RZ, [RZ] ;  /* 0x00000000fffff984 */ /* 0x000fe20000000800 */
[----:B------:R-:W-:Y:S01]  /*12c90*/  @!PT LDS RZ, [RZ] ;  /* 0x00000000fffff984 */ /* 0x000fe20000000800 */
[----:B------:R-:W-:Y:S01]  /*12ca0*/  @!P3 LDGSTS.E.BYPASS.LTC128B.128 [R239+0xe800], desc[UR6][R12.64] ;  /* 0x0e8000000cefbfae */ /* 0x000fe2000b901d46 */
[----:B------:R-:W-:-:S03]  /*12cb0*/  IMAD R224, R54, 0x2, R227 ;  /* 0x0000000236e07824 */ /* 0x000fc600078e02e3 */
[----:B------:R-:W-:Y:S04]  /*12cc0*/  @!P3 LDGSTS.E.BYPASS.LTC128B.128 [R239+0x12800], desc[UR6][R12.64+0x80] ;  /* 0x128000800cefbfae */ /* 0x000fe8000b901d46 */
        /* <DEDUP_REMOVED lines=13> */
[----:B------:R1:W-:Y:S01]  /*12da0*/  @!P1 LDGSTS.E.BYPASS.LTC128B.128 [R239+0x13800], desc[UR6][R4.64+0x80] ;  /* 0x1380008004ef9fae */ /* 0x0003e2000b901d46 */
[----:B------:R-:W-:-:S03]  /*12db0*/  R2P PR, R71, 0x6 ;  /* 0x0000000647007804 */ /* 0x000fc60000000000 */
[----:B------:R-:W-:Y:S04]  /*12dc0*/  LDSM.16.M88.4 R124, [R229] ;  /* 0x00000000e57c783b */ /* 0x000fe80000000200 */
[----:B------:R-:W2:Y:S04]  /*12dd0*/  LDSM.16.M88.4 R80, [R228+0x4000] ;  /* 0x00400000e450783b */ /* 0x000ea80000000200 */
[----:B------:R-:W3:Y:S02]  /*12de0*/  LDSM.16.M88.4 R72, [R228+0x4800] ;  /* 0x00480000e448783b */ /* 0x000ee40000000200 */
[----:B------:R-:W-:-:S02]  /*12df0*/  @P1 VIADD R226, R3, 0xffffffe0 ;  /* 0xffffffe003e21836 */ /* 0x000fc40000000000 */
        /* <DEDUP_REMOVED lines=15> */
[C---:B------:R-:W-:Y:S01]  /*12ef0*/  VIADD R213, R226.reuse, 0x3000 ;  /* 0x00003000e2d57836 */ /* 0x040fe20000000000 */
[----:B------:R-:W-:Y:S01]  /*12f00*/  LEA.HI R3, R3, R68, RZ, 0x2 ;  /* 0x0000004403037211 */ /* 0x000fe200078f10ff */
[C---:B------:R-:W-:Y:S01]  /*12f10*/  VIADD R212, R226.reuse, 0x3800 ;  /* 0x00003800e2d47836 */ /* 0x040fe20000000000 */
[----:B------:R-:W4:Y:S01]  /*12f20*/  LDSM.16.M88.4 R88, [R228+0x7800] ;  /* 0x00780000e458783b */ /* 0x000f220000000200 */
[C---:B------:R-:W-:Y:S01]  /*12f30*/  VIADD R210, R226.reuse, 0x4000 ;  /* 0x00004000e2d27836 */ /* 0x040fe20000000000 */
[----:B------:R-:W-:Y:S01]  /*12f40*/  SHF.R.S32.HI R52, RZ, 0x2, R3 ;  /* 0x00000002ff347819 */ /* 0x000fe20000011403 */
[----:B------:R-:W-:Y:S01]  /*12f50*/  VIADD R209, R226, 0x4800 ;  /* 0x00004800e2d17836 */ /* 0x000fe20000000000 */
[----:B-1----:R-:W-:Y:S01]  /*12f60*/  LDSM.16.M88.4 R4, [R227] ;  /* 0x00000000e304783b */ /* 0x002fe20000000200 */
[----:B------:R-:W-:Y:S01]  /*12f70*/  LOP3.LUT R3, R0, R2, RZ, 0xfc, !PT ;  /* 0x0000000200037212 */ /* 0x000fe200078efcff */
[----:B------:R-:W-:-:S02]  /*12f80*/  VIADD R208, R226, 0x5000 ;  /* 0x00005000e2d07836 */ /* 0x000fc40000000000 */
[----:B------:R-:W1:Y:S01]  /*12f90*/  LDSM.16.M88.4 R16, [R226] ;  /* 0x00000000e210783b */ /* 0x000e620000000200 */
[----:B------:R-:W-:Y:S02]  /*12fa0*/  IMAD R52, R59, 0x10, R52 ;  /* 0x000000103b347824 */ /* 0x000fe400078e0234 */
[----:B------:R-:W-:Y:S01]  /*12fb0*/  VIADD R207, R226, 0x5800 ;  /* 0x00005800e2cf7836 */ /* 0x000fe20000000000 */
[C---:B--2---:R-:W-:Y:S01]  /*12fc0*/  HMMA.16816.F32.BF16 R84, R124.reuse, R80, RZ ;  /* 0x000000507c54723c */ /* 0x044fe200000418ff */
[----:B------:R-:W2:Y:S01]  /*12fd0*/  LDSM.16.M88.4 R96, [R226+0x800] ;  /* 0x00080000e260783b */ /* 0x000ea20000000200 */
[----:B------:R-:W-:Y:S01]  /*12fe0*/  IADD3 R69, R52, 0x1, R69 ;  /* 0x0000000134457810 */ /* 0x000fe20007ffe045 */
[----:B------:R-:W-:Y:S01]  /*12ff0*/  VIADD R206, R226, 0x6000 ;  /* 0x00006000e2ce7836 */ /* 0x000fe20000000000 */
[----:B------:R-:W-:Y:S01]  /*13000*/  LOP3.LUT R52, R57, 0x6, RZ, 0xc0, !PT ;  /* 0x0000000639347812 */ /* 0x000fe200078ec0ff */
[----:B------:R-:W2:Y:S01]  /*13010*/  LDSM.16.M88.4 R12, [R226+0x1000] ;  /* 0x00100000e20c783b */ /* 0x000ea20000000200 */
[----:B------:R-:W-:Y:S01]  /*13020*/  HMMA.16816.F32.BF16 R80, R124, R82, RZ ;  /* 0x000000527c50723c */ /* 0x000fe200000418ff */
[----:B------:R-:W-:Y:S01]  /*13030*/  IADD3 R69, R70, R69, -R238 ;  /* 0x0000004546457210 */ /* 0x000fe20007ffe8ee */
[----:B------:R-:W-:Y:S01]  /*13040*/  VIADD R205, R226, 0x6800 ;  /* 0x00006800e2cd7836 */ /* 0x000fe20000000000 */
[----:B------:R-:W2:Y:S01]  /*13050*/  LDSM.16.M88.4 R92, [R226+0x1800] ;  /* 0x00180000e25c783b */ /* 0x000ea20000000200 */
[----:B------:R-:W-:-:S02]  /*13060*/  IMAD.IADD R53, R9, 0x1, R52 ;  /* 0x0000000109357824 */ /* 0x000fc400078e0234 */
[C---:B---3--:R-:W-:Y:S01]  /*13070*/  HMMA.16816.F32.BF16 R76, R124.reuse, R72, RZ ;  /* 0x000000487c4c723c */ /* 0x048fe200000418ff */
[----:B------:R-:W3:Y:S01]  /*13080*/  LDSM.16.M88.4 R104, [R226+0x2000] ;  /* 0x00200000e268783b */ /* 0x000ee20000000200 */
[C---:B------:R-:W-:Y:S02]  /*13090*/  VIADD R0, R53.reuse, 0x8 ;  /* 0x0000000835007836 */ /* 0x040fe40000000000 */
[----:B------:R-:W-:Y:S01]  /*130a0*/  VIADD R2, R53, 0x9 ;  /* 0x0000000935027836 */ /* 0x000fe20000000000 */
[----:B------:R-:W-:Y:S01]  /*130b0*/  LDSM.16.M88.4 R100, [R226+0x3800] ;  /* 0x00380000e264783b */ /* 0x000fe20000000200 */
[C---:B------:R-:W-:Y:S01]  /*130c0*/  HMMA.16816.F32.BF16 R64, R124.reuse, R60, RZ ;  /* 0x0000003c7c40723c */ /* 0x040fe200000418ff */
[----:B------:R-:W-:Y:S02]  /*130d0*/  VIADD R204, R226, 0x7000 ;  /* 0x00007000e2cc7836 */ /* 0x000fe40000000000 */
[----:B------:R-:W-:Y:S03]  /*130e0*/  LDSM.16.M88.4 R116, [R222+0x5000] ;  /* 0x00500000de74783b */ /* 0x000fe60000000200 */
[C---:B------:R-:W-:Y:S01]  /*130f0*/  HMMA.16816.F32.BF16 R72, R124.reuse, R74, RZ ;  /* 0x0000004a7c48723c */ /* 0x040fe200000418ff */
[----:B------:R-:W-:Y:S04]  /*13100*/  LDSM.16.M88.4 R112, [R222+0x6000] ;  /* 0x00600000de70783b */ /* 0x000fe80000000200 */
        /* <DEDUP_REMOVED lines=8> */
[C---:B-----5:R-:W-:Y:S01]  /*13190*/  HMMA.16816.F32.BF16 R32, R124.reuse, R28, RZ ;  /* 0x0000001c7c20723c */ /* 0x060fe200000418ff */
[----:B------:R-:W0:Y:S05]  /*131a0*/  LDGDEPBAR ;  /* 0x00000000000079af */ /* 0x000e2a0000000000 */
[C---:B------:R-:W-:Y:S06]  /*131b0*/  HMMA.16816.F32.BF16 R24, R124.reuse, R20, RZ ;  /* 0x000000147c18723c */ /* 0x040fec00000418ff */
[C---:B------:R-:W-:Y:S06]  /*131c0*/  HMMA.16816.F32.BF16 R44, R124.reuse, R46, RZ ;  /* 0x0000002e7c2c723c */ /* 0x040fec00000418ff */
[C---:B------:R-:W-:Y:S06]  /*131d0*/  HMMA.16816.F32.BF16 R36, R124.reuse, R38, RZ ;  /* 0x000000267c24723c */ /* 0x040fec00000418ff */
[C---:B------:R-:W-:Y:S06]  /*131e0*/  HMMA.16816.F32.BF16 R28, R124.reuse, R30, RZ ;  /* 0x0000001e7c1c723c */ /* 0x040fec00000418ff */
[C---:B------:R-:W-:Y:S06]  /*131f0*/  HMMA.16816.F32.BF16 R20, R124.reuse, R22, RZ ;  /* 0x000000167c14723c */ /* 0x040fec00000418ff */
[C---:B----4-:R-:W-:Y:S06]  /*13200*/  HMMA.16816.F32.BF16 R128, R124.reuse, R88, RZ ;  /* 0x000000587c80723c */ /* 0x050fec00000418ff */
        /* <DEDUP_REMOVED lines=10> */
[----:B------:R-:W2:Y:S05]  /*132b0*/  LDSM.16.M88.4 R12, [R225] ;  /* 0x00000000e10c783b */ /* 0x000eaa0000000200 */
[C---:B------:R-:W-:Y:S06]  /*132c0*/  HMMA.16816.F32.BF16 R48, R4.reuse, R92, R48 ;  /* 0x0000005c0430723c */ /* 0x040fec0000041830 */
[C---:B------:R-:W-:Y:S01]  /*132d0*/  HMMA.16816.F32.BF16 R44, R4.reuse, R94, R44 ;  /* 0x0000005e042c723c */ /* 0x040fe2000004182c */
[----:B------:R-:W2:Y:S05]  /*132e0*/  LDSM.16.M88.4 R92, [R222+0x4800] ;  /* 0x00480000de5c783b */ /* 0x000eaa0000000200 */
[C---:B---3--:R-:W-:Y:S06]  /*132f0*/  HMMA.16816.F32.BF16 R40, R4.reuse, R104, R40 ;  /* 0x000000680428723c */ /* 0x048fec0000041828 */
[C---:B------:R-:W-:Y:S01]  /*13300*/  HMMA.16816.F32.BF16 R36, R4.reuse, R106, R36 ;  /* 0x0000006a0424723c */ /* 0x040fe20000041824 */
[----:B------:R-:W-:Y:S05]  /*13310*/  LDSM.16.M88.4 R104, [R222+0x7800] ;  /* 0x00780000de68783b */ /* 0x000fea0000000200 */
[C---:B----4-:R-:W-:Y:S06]  /*13320*/  HMMA.16816.F32.BF16 R32, R4.reuse, R88, R32 ;  /* 0x000000580420723c */ /* 0x050fec0000041820 */
        /* <DEDUP_REMOVED lines=8> */
[----:B------:R-:W3:Y:S01]  /*133b0*/  LDSM.16.M88.4 R4, [R211] ;  /* 0x00000000d304783b */ /* 0x000ee20000000200 */
[C---:B--2---:R-:W-:Y:S06]  /*133c0*/  HMMA.16816.F32.BF16 R84, R12.reuse, R96, R84 ;  /* 0x000000600c54723c */ /* 0x044fec0000041854 */
        /* <DEDUP_REMOVED lines=8> */
[----:B------:R-:W-:Y:S06]  /*13450*/  HMMA.16816.F32.BF16 R48, R12, R88, R48 ;  /* 0x000000580c30723c */ /* 0x000fec0000041830 */
[C---:B---3--:R-:W-:Y:S06]  /*13460*/  HMMA.16816.F32.BF16 R84, R100.reuse, R4, R84 ;  /* 0x000000046454723c */ /* 0x048fec0000041854 */
[----:B------:R-:W-:Y:S01]  /*13470*/  HMMA.16816.F32.BF16 R80, R100, R6, R80 ;  /* 0x000000066450723c */ /* 0x000fe20000041850 */
[----:B------:R-:W3:Y:S05]  /*13480*/  LDSM.16.M88.4 R4, [R211+0x3000] ;  /* 0x00300000d304783b */ /* 0x000eea0000000200 */
        /* <DEDUP_REMOVED lines=39> */
[----:B------:R-:W-:Y:S01]  /*13700*/  LDSM.16.M88.4 R100, [R226+0x6000] ;  /* 0x00600000e264783b */ /* 0x000fe20000000200 */
        /* <DEDUP_REMOVED lines=14> */
[----:B------:R-:W3:Y:S05]  /*137f0*/  LDSM.16.M88.4 R12, [R222+0x8800] ;  /* 0x00880000de0c783b */ /* 0x000eea0000000200 */
[C---:B------:R-:W-:Y:S06]  /*13800*/  HMMA.16816.F32.BF16 R84, R120.reuse, R116, R84 ;  /* 0x000000747854723c */ /* 0x040fec0000041854 */
[C---:B------:R-:W-:Y:S06]  /*13810*/  HMMA.16816.F32.BF16 R80, R120.reuse, R118, R80 ;  /* 0x000000767850723c */ /* 0x040fec0000041850 */
[C---:B------:R-:W-:Y:S06]  /*13820*/  HMMA.16816.F32.BF16 R76, R120.reuse, R112, R76 ;  /* 0x00000070784c723c */ /* 0x040fec000004184c */
[----:B------:R-:W-:Y:S01]  /*13830*/  HMMA.16816.F32.BF16 R72, R120, R114, R72 ;  /* 0x000000727848723c */ /* 0x000fe20000041848 */
[----:B------:R-:W4:Y:S05]  /*13840*/  LDSM.16.M88.4 R112, [R222+0x9000] ;  /* 0x00900000de70783b */ /* 0x000f2a0000000200 */
[C---:B------:R-:W-:Y:S06]  /*13850*/  HMMA.16816.F32.BF16 R128, R140.reuse, R136, R128 ;  /* 0x000000888c80723c */ /* 0x040fec0000041880 */
[----:B------:R-:W-:Y:S01]  /*13860*/  HMMA.16816.F32.BF16 R124, R140, R138, R124 ;  /* 0x0000008a8c7c723c */ /* 0x000fe2000004187c */
[----:B------:R-:W-:-:S02]  /*13870*/  IMAD.IADD R137, R8, 0x1, R69 ;  /* 0x0000000108897824 */ /* 0x000fc400078e0245 */
[----:B------:R-:W-:-:S03]  /*13880*/  VIADD R8, R53, 0x1 ;  /* 0x0000000135087836 */ /* 0x000fc60000000000 */
[C---:B--2---:R-:W-:Y:S01]  /*13890*/  HMMA.16816.F32.BF16 R48, R120.reuse, R104, R48 ;  /* 0x000000687830723c */ /* 0x044fe20000041830 */
[C---:B------:R-:W-:Y:S01]  /*138a0*/  VIMNMX R136, R137.reuse, R70, PT ;  /* 0x0000004689887248 */ /* 0x040fe20003fe0100 */
[----:B------:R-:W-:Y:S01]  /*138b0*/  VIADD R138, R226, 0x7800 ;  /* 0x00007800e28a7836 */ /* 0x000fe20000000000 */
[----:B------:R-:W-:Y:S02]  /*138c0*/  VIADDMNMX R137, R137, 0x8, R70, PT ;  /* 0x0000000889897846 */ /* 0x000fe40003800146 */
[----:B------:R-:W-:Y:S01]  /*138d0*/  LDSM.16.M88.4 R68, [R211+0x5800] ;  /* 0x00580000d344783b */ /* 0x000fe20000000200 */
[C---:B------:R-:W-:Y:S01]  /*138e0*/  HMMA.16816.F32.BF16 R64, R120.reuse, R108, R64 ;  /* 0x0000006c7840723c */ /* 0x040fe20000041840 */
[CC--:B------:R-:W-:Y:S02]  /*138f0*/  ISETP.GE.AND P5, PT, R0.reuse, R136.reuse, PT ;  /* 0x000000880000720c */ /* 0x0c0fe40003fa6270 */
[----:B------:R-:W-:Y:S01]  /*13900*/  ISETP.GE.AND P1, PT, R0, R137, PT ;  /* 0x000000890000720c */ /* 0x000fe20003f26270 */
[----:B------:R-:W-:Y:S01]  /*13910*/  VIADD R0, R53, 0x10 ;  /* 0x0000001035007836 */ /* 0x000fe20000000000 */
[-C--:B------:R-:W-:Y:S01]  /*13920*/  ISETP.GE.AND P6, PT, R8, R136.reuse, PT ;  /* 0x000000880800720c */ /* 0x080fe20003fc6270 */
[----:B------:R-:W-:Y:S01]  /*13930*/  HMMA.16816.F32.BF16 R60, R120, R110, R60 ;  /* 0x0000006e783c723c */ /* 0x000fe2000004183c */
[----:B------:R-:W-:Y:S01]  /*13940*/  LDSM.16.M88.4 R108, [R211+0x4000] ;  /* 0x00400000d36c783b */ /* 0x000fe20000000200 */
[----:B------:R-:W-:-:S02]  /*13950*/  ISETP.GE.AND P0, PT, R2, R136, PT ;  /* 0x000000880200720c */ /* 0x000fc40003f06270 */
[-C--:B------:R-:W-:Y:S01]  /*13960*/  ISETP.GE.AND P3, PT, R2, R137.reuse, PT ;  /* 0x000000890200720c */ /* 0x080fe20003f66270 */
[----:B------:R-:W-:Y:S01]  /*13970*/  VIADD R2, R53, 0x11 ;  /* 0x0000001135027836 */ /* 0x000fe20000000000 */
[----:B------:R-:W-:Y:S01]  /*13980*/  HMMA.16816.F32.BF16 R104, R120, R106, R44 ;  /* 0x0000006a7868723c */ /* 0x000fe2000004182c */
[----:B------:R-:W2:Y:S01]  /*13990*/  LDSM.16.M88.4 R44, [R224+0x2000] ;  /* 0x00200000e02c783b */ /* 0x000ea20000000200 */
[----:B------:R-:W-:Y:S02]  /*139a0*/  ISETP.GE.AND P2, PT, R8, R137, PT ;  /* 0x000000890800720c */ /* 0x000fe40003f46270 */
[----:B------:R-:W-:Y:S02]  /*139b0*/  ISETP.GE.AND P4, PT, R0, R136, PT ;  /* 0x000000880000720c */ /* 0x000fe40003f86270 */
[C---:B-1----:R-:W-:Y:S06]  /*139c0*/  HMMA.16816.F32.BF16 R84, R4.reuse, R16, R84 ;  /* 0x000000100454723c */ /* 0x042fec0000041854 */
[----:B------:R-:W-:Y:S01]  /*139d0*/  HMMA.16816.F32.BF16 R80, R4, R18, R80 ;  /* 0x000000120450723c */ /* 0x000fe20000041850 */
[----:B------:R-:W1:Y:S05]  /*139e0*/  LDSM.16.M88.4 R16, [R211+0x4800] ;  /* 0x00480000d310783b */ /* 0x000e6a0000000200 */
[C---:B------:R-:W-:Y:S06]  /*139f0*/  HMMA.16816.F32.BF16 R24, R140.reuse, R144, R24 ;  /* 0x000000908c18723c */ /* 0x040fec0000041818 */
[----:B------:R-:W-:Y:S06]  /*13a00*/  HMMA.16816.F32.BF16 R20, R140, R146, R20 ;  /* 0x000000928c14723c */ /* 0x000fec0000041814 */
[C---:B---3--:R-:W-:Y:S06]  /*13a10*/  HMMA.16816.F32.BF16 R76, R4.reuse, R12, R76 ;  /* 0x0000000c044c723c */ /* 0x048fec000004184c */
[----:B------:R-:W-:Y:S01]  /*13a20*/  HMMA.16816.F32.BF16 R72, R4, R14, R72 ;  /* 0x0000000e0448723c */ /* 0x000fe20000041848 */
[----:B------:R-:W-:Y:S05]  /*13a30*/  LDSM.16.M88.4 R12, [R222+0x9800] ;  /* 0x00980000de0c783b */ /* 0x000fea0000000200 */
[C---:B------:R-:W-:Y:S06]  /*13a40*/  HMMA.16816.F32.BF16 R128, R120.reuse, R88, R128 ;  /* 0x000000587880723c */ /* 0x040fec0000041880 */
[C---:B------:R-:W-:Y:S01]  /*13a50*/  HMMA.16816.F32.BF16 R124, R120.reuse, R90, R124 ;  /* 0x0000005a787c723c */ /* 0x040fe2000004187c */
[----:B------:R-:W3:Y:S05]  /*13a60*/  LDSM.16.M88.4 R88, [R211+0x5000] ;  /* 0x00500000d358783b */ /* 0x000eea0000000200 */
[C---:B------:R-:W-:Y:S06]  /*13a70*/  HMMA.16816.F32.BF16 R24, R120.reuse, R92, R24 ;  /* 0x0000005c7818723c */ /* 0x040fec0000041818 */
[----:B------:R-:W-:Y:S01]  /*13a80*/  HMMA.16816.F32.BF16 R20, R120, R94, R20 ;  /* 0x0000005e7814723c */ /* 0x000fe20000041814 */
[----:B------:R-:W3:Y:S05]  /*13a90*/  LDSM.16.M88.4 R92, [R222+0xa000] ;  /* 0x00a00000de5c783b */ /* 0x000eea0000000200 */
[----:B----4-:R-:W-:Y:S06]  /*13aa0*/  HMMA.16816.F32.BF16 R64, R4, R112, R64 ;  /* 0x000000700440723c */ /* 0x010fec0000041840 */
[C---:B--2---:R-:W-:Y:S06]  /*13ab0*/  HMMA.16816.F32.BF16 R84, R44.reuse, R108, R84 ;  /* 0x0000006c2c54723c */ /* 0x044fec0000041854 */
[C---:B------:R-:W-:Y:S06]  /*13ac0*/  HMMA.16816.F32.BF16 R80, R44.reuse, R110, R80 ;  /* 0x0000006e2c50723c */ /* 0x040fec0000041850 */
[C---:B-1----:R-:W-:Y:S06]  /*13ad0*/  HMMA.16816.F32.BF16 R76, R44.reuse, R16, R76 ;  /* 0x000000102c4c723c */ /* 0x042fec000004184c */
[----:B------:R-:W-:Y:S01]  /*13ae0*/  HMMA.16816.F32.BF16 R72, R44, R18, R72 ;  /* 0x000000122c48723c */ /* 0x000fe20000041848 */
[----:B------:R-:W1:Y:S05]  /*13af0*/  LDSM.16.M88.4 R16, [R222+0xa800] ;  /* 0x00a80000de10783b */ /* 0x000e6a0000000200 */
[----:B------:R-:W-:Y:S01]  /*13b00*/  HMMA.16816.F32.BF16 R60, R4, R114, R60 ;  /* 0x00000072043c723c */ /* 0x000fe2000004183c */
[----:B------:R-:W-:-:S02]  /*13b10*/  FSEL R58, R87, -INF , !P2 ;  /* 0xff800000573a7808 */ /* 0x000fc40005000000 */
[----:B------:R-:W-:-:S03]  /*13b20*/  ISETP.GE.AND P2, PT, R2, R136, PT ;  /* 0x000000880200720c */ /* 0x000fc60003f46270 */
[C---:B------:R-:W-:Y:S01]  /*13b30*/  HMMA.16816.F32.BF16 R40, R120.reuse, R100, R40 ;  /* 0x000000647828723c */ /* 0x040fe20000041828 */
[----:B------:R-:W-:Y:S02]  /*13b40*/  FSEL R80, R80, -INF , !P5 ;  /* 0xff80000050507808 */ /* 0x000fe40006800000 */
[-C--:B------:R-:W-:Y:S01]  /*13b50*/  ISETP.GE.AND P5, PT, R2, R137.reuse, PT ;  /* 0x000000890200720c */ /* 0x080fe20003fa6270 */
[----:B------:R-:W-:Y:S01]  /*13b60*/  VIADD R2, R53, 0x20 ;  /* 0x0000002035027836 */ /* 0x000fe20000000000 */
[----:B------:R-:W-:Y:S01]  /*13b70*/  FSEL R110, R83, -INF , !P3 ;  /* 0xff800000536e7808 */ /* 0x000fe20005800000 */
[----:B------:R-:W-:Y:S01]  /*13b80*/  HMMA.16816.F32.BF16 R36, R120, R102, R36 ;  /* 0x000000667824723c */ /* 0x000fe20000041824 */
[----:B------:R-:W-:Y:S02]  /*13b90*/  FSEL R52, R77, -INF , !P2 ;  /* 0xff8000004d347808 */ /* 0x000fe40005000000 */
[----:B------:R-:W-:-:S03]  /*13ba0*/  ISETP.GE.AND P2, PT, R2, R137, PT ;  /* 0x000000890200720c */ /* 0x000fc60003f46270 */
[----:B------:R-:W-:Y:S01]  /*13bb0*/  HMMA.16816.F32.BF16 R32, R120, R96, R32 ;  /* 0x000000607820723c */ /* 0x000fe20000041820 */
[----:B------:R-:W-:-:S05]  /*13bc0*/  FSEL R102, R76, -INF , !P4 ;  /* 0xff8000004c667808 */ /* 0x000fca0006000000 */
[----:B---3--:R-:W-:Y:S01]  /*13bd0*/  HMMA.16816.F32.BF16 R64, R44, R88, R64 ;  /* 0x000000582c40723c */ /* 0x008fe20000041840 */
[----:B------:R-:W-:Y:S02]  /*13be0*/  FSEL R96, R85, -INF , !P6 ;  /* 0xff80000055607808 */ /* 0x000fe40007000000 */
[----:B------:R-:W-:Y:S01]  /*13bf0*/  ISETP.GE.AND P6, PT, R0, R137, PT ;  /* 0x000000890000720c */ /* 0x000fe20003fc6270 */
[C---:B------:R-:W-:Y:S02]  /*13c00*/  VIADD R0, R53.reuse, 0x18 ;  /* 0x0000001835007836 */ /* 0x040fe40000000000 */
[----:B------:R-:W-:Y:S01]  /*13c10*/  HMMA.16816.F32.BF16 R48, R4, R12, R48 ;  /* 0x0000000c0430723c */ /* 0x000fe20000041830 */
[----:B------:R-:W-:Y:S02]  /*13c20*/  FSEL R88, R78, -INF , !P6 ;  /* 0xff8000004e587808 */ /* 0x000fe40007000000 */
[----:B------:R-:W-:Y:S01]  /*13c30*/  ISETP.GE.AND P6, PT, R2, R136, PT ;  /* 0x000000880200720c */ /* 0x000fe20003fc6270 */
[----:B------:R-:W-:-:S02]  /*13c40*/  VIADD R2, R53, 0x28 ;  /* 0x0000002835027836 */ /* 0x000fc40000000000 */
[----:B------:R-:W-:Y:S01]  /*13c50*/  HMMA.16816.F32.BF16 R104, R4, R14, R104 ;  /* 0x0000000e0468723c */ /* 0x000fe20000041868 */
[----:B------:R-:W2:Y:S05]  /*13c60*/  LDSM.16.M88.4 R12, [R211+0x6000] ;  /* 0x00600000d30c783b */ /* 0x000eaa0000000200 */
[----:B------:R-:W-:Y:S06]  /*13c70*/  HMMA.16816.F32.BF16 R28, R120, R98, R28 ;  /* 0x00000062781c723c */ /* 0x000fec000004181c */
[----:B------:R-:W-:Y:S01]  /*13c80*/  HMMA.16816.F32.BF16 R60, R44, R90, R60 ;  /* 0x0000005a2c3c723c */ /* 0x000fe2000004183c */
[----:B------:R-:W-:-:S02]  /*13c90*/  FSEL R98, R82, -INF , !P1 ;  /* 0xff80000052627808 */ /* 0x000fc40004800000 */
[----:B------:R-:W-:Y:S02]  /*13ca0*/  FSEL R82, R81, -INF , !P0 ;  /* 0xff80000051527808 */ /* 0x000fe40004000000 */
[C---:B------:R-:W-:Y:S01]  /*13cb0*/  ISETP.GE.AND P1, PT, R0.reuse, R136, PT ;  /* 0x000000880000720c */ /* 0x040fe20003f26270 */
[C---:B------:R-:W-:Y:S01]  /*13cc0*/  HMMA.16816.F32.BF16 R40, R4.reuse, R92, R40 ;  /* 0x0000005c0428723c */ /* 0x040fe20000041828 */
[----:B------:R-:W-:Y:S02]  /*13cd0*/  FSEL R90, R79, -INF , !P5 ;  /* 0xff8000004f5a7808 */ /* 0x000fe40006800000 */
[----:B------:R-:W-:Y:S01]  /*13ce0*/  ISETP.GE.AND P0, PT, R0, R137, PT ;  /* 0x000000890000720c */ /* 0x000fe20003f06270 */
[----:B------:R-:W3:Y:S01]  /*13cf0*/  LDSM.16.M88.4 R76, [R222+0xb000] ;  /* 0x00b00000de4c783b */ /* 0x000ee20000000200 */
[----:B------:R-:W-:Y:S01]  /*13d00*/  VIADD R0, R53, 0x19 ;  /* 0x0000001935007836 */ /* 0x000fe20000000000 */
[----:B------:R-:W-:Y:S01]  /*13d10*/  HMMA.16816.F32.BF16 R36, R4, R94, R36 ;  /* 0x0000005e0424723c */ /* 0x000fe20000041824 */
[----:B------:R-:W-:-:S02]  /*13d20*/  FSEL R100, R72, -INF , !P1 ;  /* 0xff80000048647808 */ /* 0x000fc40004800000 */
[----:B------:R-:W-:Y:S02]  /*13d30*/  FSEL R108, R74, -INF , !P0 ;  /* 0xff8000004a6c7808 */ /* 0x000fe40004000000 */
[CC--:B------:R-:W-:Y:S01]  /*13d40*/  ISETP.GE.AND P3, PT, R0.reuse, R136.reuse, PT ;  /* 0x000000880000720c */ /* 0x0c0fe20003f66270 */
[----:B------:R-:W-:Y:S01]  /*13d50*/  HMMA.16816.F32.BF16 R48, R44, R68, R48 ;  /* 0x000000442c30723c */ /* 0x000fe20000041830 */
        /* <DEDUP_REMOVED lines=10> */
[----:B------:R-:W1:Y:S01]  /*13e00*/  LDSM.16.M88.4 R32, [R211+0x6800] ;  /* 0x00680000d320783b */ /* 0x000e620000000200 */
[----:B------:R-:W-:Y:S02]  /*13e10*/  FSEL R149, R66, -INF , !P2 ;  /* 0xff80000042957808 */ /* 0x000fe40005000000 */
[----:B------:R-:W-:Y:S01]  /*13e20*/  FSEL R143, R65, -INF , !P5 ;  /* 0xff800000418f7808 */ /* 0x000fe20006800000 */
[----:B------:R-:W-:Y:S01]  /*13e30*/  LDSM.16.M88.4 R16, [R211+0x7000] ;  /* 0x00700000d310783b */ /* 0x000fe20000000200 */
[----:B------:R-:W-:Y:S01]  /*13e40*/  FSEL R153, R67, -INF , !P1 ;  /* 0xff80000043997808 */ /* 0x000fe20004800000 */
[C---:B------:R-:W-:Y:S01]  /*13e50*/  HMMA.16816.F32.BF16 R104, R44.reuse, R70, R104 ;  /* 0x000000462c68723c */ /* 0x040fe20000041868 */
[CC--:B------:R-:W-:Y:S01]  /*13e60*/  ISETP.GE.AND P4, PT, R0.reuse, R136.reuse, PT ;  /* 0x000000880000720c */ /* 0x0c0fe20003f86270 */
[----:B------:R-:W4:Y:S01]  /*13e70*/  LDSM.16.M88.4 R64, [R222+0xb800] ;  /* 0x00b80000de40783b */ /* 0x000f220000000200 */
[-C--:B------:R-:W-:Y:S01]  /*13e80*/  ISETP.GE.AND P6, PT, R0, R137.reuse, PT ;  /* 0x000000890000720c */ /* 0x080fe20003fc6270 */
[C---:B------:R-:W-:Y:S01]  /*13e90*/  VIADD R0, R53.reuse, 0x31 ;  /* 0x0000003135007836 */ /* 0x040fe20000000000 */
[C---:B------:R-:W-:Y:S01]  /*13ea0*/  ISETP.GE.AND P0, PT, R2.reuse, R136, PT ;  /* 0x000000880200720c */ /* 0x040fe20003f06270 */
[----:B--2---:R-:W-:Y:S01]  /*13eb0*/  HMMA.16816.F32.BF16 R40, R44, R12, R40 ;  /* 0x0000000c2c28723c */ /* 0x004fe20000041828 */
[----:B------:R-:W-:Y:S01]  /*13ec0*/  ISETP.GE.AND P3, PT, R2, R137, PT ;  /* 0x000000890200720c */ /* 0x000fe20003f66270 */
[----:B------:R-:W-:Y:S01]  /*13ed0*/  VIADD R2, R53, 0x30 ;  /* 0x0000003035027836 */ /* 0x000fe20000000000 */
[----:B------:R-:W-:-:S02]  /*13ee0*/  FSEL R147, R60, -INF , !P0 ;  /* 0xff8000003c937808 */ /* 0x000fc40004000000 */
[CC--:B------:R-:W-:Y:S01]  /*13ef0*/  ISETP.GE.AND P1, PT, R0.reuse, R136.reuse, PT ;  /* 0x000000880000720c */ /* 0x0c0fe20003f26270 */
[----:B------:R-:W-:Y:S01]  /*13f00*/  HMMA.16816.F32.BF16 R36, R44, R14, R36 ;  /* 0x0000000e2c24723c */ /* 0x000fe20000041824 */
[-C--:B------:R-:W-:Y:S01]  /*13f10*/  ISETP.GE.AND P0, PT, R0, R137.reuse, PT ;  /* 0x000000890000720c */ /* 0x080fe20003f06270 */
[----:B------:R-:W2:Y:S01]  /*13f20*/  LDSM.16.M88.4 R12, [R211+0x7800] ;  /* 0x00780000d30c783b */ /* 0x000ea20000000200 */
[C---:B------:R-:W-:Y:S01]  /*13f30*/  ISETP.GE.AND P2, PT, R2.reuse, R136, PT ;  /* 0x000000880200720c */ /* 0x040fe20003f46270 */
[C---:B------:R-:W-:Y:S01]  /*13f40*/  VIADD R0, R53.reuse, 0x39 ;  /* 0x0000003935007836 */ /* 0x040fe20000000000 */
[----:B------:R-:W-:Y:S01]  /*13f50*/  ISETP.GE.AND P5, PT, R2, R137, PT ;  /* 0x000000890200720c */ /* 0x000fe20003fa6270 */
[----:B---3--:R-:W-:Y:S01]  /*13f60*/  HMMA.16816.F32.BF16 R24, R4, R76, R24 ;  /* 0x0000004c0418723c */ /* 0x008fe20000041818 */
[----:B------:R-:W-:Y:S01]  /*13f70*/  VIADD R2, R53, 0x38 ;  /* 0x0000003835027836 */ /* 0x000fe20000000000 */
[----:B------:R-:W-:Y:S01]  /*13f80*/  FSEL R250, R63, -INF , !P6 ;  /* 0xff8000003ffa7808 */ /* 0x000fe20007000000 */
[----:B------:R-:W-:-:S04]  /*13f90*/  DEPBAR.LE SB0, 0x0 ;  /* 0x000080000000791a */ /* 0x000fc80000000000 */
[----:B------:R-:W-:Y:S01]  /*13fa0*/  FSEL R154, R48, -INF , !P2 ;  /* 0xff800000309a7808 */ /* 0x000fe20005000000 */
[----:B------:R-:W-:Y:S01]  /*13fb0*/  HMMA.16816.F32.BF16 R20, R4, R78, R20 ;  /* 0x0000004e0414723c */ /* 0x000fe20000041814 */
[----:B------:R-:W-:Y:S02]  /*13fc0*/  FSEL R151, R62, -INF , !P3 ;  /* 0xff8000003e977808 */ /* 0x000fe40005800000 */
[----:B------:R-:W-:Y:S02]  /*13fd0*/  FSEL R252, R61, -INF , !P4 ;  /* 0xff8000003dfc7808 */ /* 0x000fe40006000000 */
[CC--:B------:R-:W-:Y:S02]  /*13fe0*/  ISETP.GE.AND P6, PT, R0.reuse, R136.reuse, PT ;  /* 0x000000880000720c */ /* 0x0c0fe40003fc6270 */
[-C--:B------:R-:W-:Y:S01]  /*13ff0*/  ISETP.GE.AND P2, PT, R0, R137.reuse, PT ;  /* 0x000000890000720c */ /* 0x080fe20003f46270 */
[C---:B------:R-:W-:Y:S01]  /*14000*/  VIADD R0, R53.reuse, 0x41 ;  /* 0x0000004135007836 */ /* 0x040fe20000000000 */
[C---:B------:R-:W-:Y:S01]  /*14010*/  ISETP.GE.AND P3, PT, R2.reuse, R136, PT ;  /* 0x000000880200720c */ /* 0x040fe20003f66270 */
[----:B-1----:R-:W-:Y:S01]  /*14020*/  HMMA.16816.F32.BF16 R72, R44, R32, R72 ;  /* 0x000000202c48723c */ /* 0x002fe20000041848 */
[----:B------:R-:W-:Y:S01]  /*14030*/  ISETP.GE.AND P4, PT, R2, R137, PT ;  /* 0x000000890200720c */ /* 0x000fe20003f86270 */
[----:B------:R-:W-:Y:S01]  /*14040*/  VIADD R2, R53, 0x40 ;  /* 0x0000004035027836 */ /* 0x000fe20000000000 */
[----:B------:R-:W-:-:S02]  /*14050*/  FSEL R8, R51, -INF , !P0 ;  /* 0xff80000033087808 */ /* 0x000fc40004000000 */
[----:B------:R-:W-:Y:S01]  /*14060*/  FSEL R244, R104, -INF , !P3 ;  /* 0xff80000068f47808 */ /* 0x000fe20005800000 */
[----:B----4-:R-:W-:Y:S01]  /*14070*/  HMMA.16816.F32.BF16 R124, R4, R66, R124 ;  /* 0x00000042047c723c */ /* 0x010fe2000004187c */
        /* <DEDUP_REMOVED lines=20> */
[C---:B------:R-:W-:Y:S01]  /*141c0*/  HMMA.16816.F32.BF16 R20, R44.reuse, R18, R20 ;  /* 0x000000122c14723c */ /* 0x040fe20000041814 */
[----:B------:R-:W-:Y:S01]  /*141d0*/  ISETP.GE.AND P0, PT, R0, R137, PT ;  /* 0x000000890000720c */ /* 0x000fe20003f06270 */
[----:B------:R-:W-:Y:S01]  /*141e0*/  VIADD R0, R53, 0x51 ;  /* 0x0000005135007836 */ /* 0x000fe20000000000 */
[----:B------:R-:W-:Y:S02]  /*141f0*/  ISETP.GE.AND P4, PT, R2, R136, PT ;  /* 0x000000880200720c */ /* 0x000fe40003f86270 */
[----:B------:R-:W-:Y:S01]  /*14200*/  FSEL R172, R43, -INF , !P3 ;  /* 0xff8000002bac7808 */ /* 0x000fe20005800000 */
[----:B--2---:R-:W-:Y:S01]  /*14210*/  HMMA.16816.F32.BF16 R124, R44, R14, R124 ;  /* 0x0000000e2c7c723c */ /* 0x004fe2000004187c */
        /* <DEDUP_REMOVED lines=37> */
[-C--:B------:R-:W-:Y:S01]  /*14470*/  ISETP.GE.AND P4, PT, R0, R137.reuse, PT ;  /* 0x000000890000720c */ /* 0x080fe20003f86270 */
[----:B------:R-:W-:Y:S01]  /*14480*/  VIADD R0, R53, 0x78 ;  /* 0x0000007835007836 */ /* 0x000fe20000000000 */
[----:B------:R-:W-:Y:S02]  /*14490*/  FSEL R184, R29, -INF , !P5 ;  /* 0xff8000001db87808 */ /* 0x000fe40006800000 */
[----:B------:R-:W-:Y:S02]  /*144a0*/  FSEL R160, R21, -INF , !P1 ;  /* 0xff80000015a07808 */ /* 0x000fe40004800000 */
[----:B------:R-:W-:-:S02]  /*144b0*/  ISETP.GE.AND P5, PT, R2, R137, PT ;  /* 0x000000890200720c */ /* 0x000fc40003fa6270 */
[----:B------:R-:W-:Y:S02]  /*144c0*/  ISETP.GE.AND P1, PT, R0, R137, PT ;  /* 0x000000890000720c */ /* 0x000fe40003f26270 */
[----:B------:R-:W-:Y:S02]  /*144d0*/  FSEL R168, R22, -INF , !P5 ;  /* 0xff80000016a87808 */ /* 0x000fe40006800000 */
[----:B------:R-:W-:Y:S02]  /*144e0*/  FSEL R146, R126, -INF , !P1 ;  /* 0xff8000007e927808 */ /* 0x000fe40004800000 */
[----:B------:R-:W-:Y:S01]  /*144f0*/  ISETP.GE.AND P5, PT, R0, R136, PT ;  /* 0x000000880000720c */ /* 0x000fe20003fa6270 */
[----:B------:R-:W-:Y:S01]  /*14500*/  VIADD R0, R53, 0x79 ;  /* 0x0000007935007836 */ /* 0x000fe20000000000 */
[----:B------:R-:W-:Y:S02]  /*14510*/  FSEL R156, R23, -INF , !P0 ;  /* 0xff800000179c7808 */ /* 0x000fe40004000000 */
[----:B------:R-:W-:-:S02]  /*14520*/  ISETP.GE.AND P1, PT, R55, 0x2, PT ;  /* 0x000000023700780c */ /* 0x000fc40003f26270 */
[CC--:B------:R-:W-:Y:S02]  /*14530*/  ISETP.GE.AND P0, PT, R53.reuse, R136.reuse, PT ;  /* 0x000000883500720c */ /* 0x0c0fe40003f06270 */
[----:B------:R-:W-:Y:S02]  /*14540*/  FSEL R36, R30, -INF , !P2 ;  /* 0xff8000001e247808 */ /* 0x000fe40005000000 */
[----:B------:R-:W-:Y:S01]  /*14550*/  ISETP.GE.AND P2, PT, R2, R136, PT ;  /* 0x000000880200720c */ /* 0x000fe20003f46270 */
[----:B------:R-:W-:Y:S01]  /*14560*/  VIADD R2, R53, 0x71 ;  /* 0x0000007135027836 */ /* 0x000fe20000000000 */
[----:B------:R-:W-:Y:S02]  /*14570*/  FSEL R84, R84, -INF , !P0 ;  /* 0xff80000054547808 */ /* 0x000fe40004000000 */
[----:B------:R-:W-:Y:S02]  /*14580*/  ISETP.GE.AND P0, PT, R0, R137, PT ;  /* 0x000000890000720c */ /* 0x000fe40003f06270 */
[----:B------:R-:W-:-:S02]  /*14590*/  FSEL R170, R27, -INF , !P6 ;  /* 0xff8000001baa7808 */ /* 0x000fc40007000000 */
[----:B------:R-:W-:Y:S02]  /*145a0*/  FSEL R162, R20, -INF , !P2 ;  /* 0xff80000014a27808 */ /* 0x000fe40005000000 */
[----:B------:R-:W-:Y:S02]  /*145b0*/  FSEL R144, R128, -INF , !P3 ;  /* 0xff80000080907808 */ /* 0x000fe40005800000 */
[----:B------:R-:W-:Y:S02]  /*145c0*/  FSEL R150, R130, -INF , !P4 ;  /* 0xff80000082967808 */ /* 0x000fe40006000000 */
[----:B------:R-:W-:Y:S02]  /*145d0*/  FSEL R64, R127, -INF , !P0 ;  /* 0xff8000007f407808 */ /* 0x000fe40004000000 */
[C---:B------:R-:W-:Y:S02]  /*145e0*/  ISETP.GE.AND P6, PT, R2.reuse, R136, PT ;  /* 0x000000880200720c */ /* 0x040fe40003fc6270 */
[----:B------:R-:W-:-:S02]  /*145f0*/  ISETP.GE.AND P2, PT, R2, R137, PT ;  /* 0x000000890200720c */ /* 0x000fc40003f46270 */
[----:B------:R-:W-:Y:S02]  /*14600*/  ISETP.GE.AND P3, PT, R53, R137, PT ;  /* 0x000000893500720c */ /* 0x000fe40003f66270 */
[----:B------:R-:W-:Y:S02]  /*14610*/  ISETP.GE.AND P4, PT, R0, R136, PT ;  /* 0x000000880000720c */ /* 0x000fe40003f86270 */
[----:B------:R-:W-:Y:S02]  /*14620*/  ISETP.NE.U32.AND P0, PT, R242, RZ, PT ;  /* 0x000000fff200720c */ /* 0x000fe40003f05070 */
[----:B------:R-:W-:Y:S02]  /*14630*/  FSEL R86, R86, -INF , !P3 ;  /* 0xff80000056567808 */ /* 0x000fe40005800000 */
[----:B------:R-:W-:Y:S02]  /*14640*/  FSEL R142, R129, -INF , !P6 ;  /* 0xff800000818e7808 */ /* 0x000fe40007000000 */
[----:B------:R-:W-:-:S02]  /*14650*/  FSEL R148, R131, -INF , !P2 ;  /* 0xff80000083947808 */ /* 0x000fc40005000000 */
        /* <DEDUP_REMOVED lines=62> */
[----:B------:R-:W-:-:S05]  /*14a40*/  IMAD R0, R16, R0, R7 ;  /* 0x0000000010007224 */ /* 0x000fca00078e0207 */
[----:B------:R-:W-:Y:S01]  /*14a50*/  IADD3 R2, R5, R0, RZ ;  /* 0x0000000005027210 */ /* 0x000fe20007ffe0ff */
[----:B------:R-:W-:Y:S05]  /*14a60*/  BRA `(.L_x_2772) ;  /* 0x00000000000c7947 */ /* 0x000fea0003800000 */
.L_x_2771:
[----:B------:R-:W2:Y:S02]  /*14a70*/  LD.E R4, desc[UR6][R10.64+0x38] ;  /* 0x000038060a047980 */ /* 0x000ea4000c101900 */
[----:B--2---:R-:W-:-:S04]  /*14a80*/  LEA R4, -R4, RZ, 0x7 ;  /* 0x000000ff04047211 */ /* 0x004fc800078e39ff */
[----:B------:R-:W-:Y:S02]  /*14a90*/  SHF.R.S32.HI R2, RZ, 0x1f, R4 ;  /* 0x0000001fff027819 */ /* 0x000fe40000011404 */
.L_x_2772:
[----:B------:R-:W-:Y:S05]  /*14aa0*/  BSYNC B0 ;  /* 0x0000000000007941 */ /* 0x000fea0003800000 */
.L_x_2770:
[----:B------:R-:W-:Y:S01]  /*14ab0*/  IMAD.SHL.U32 R5, R132, 0x20, RZ ;  /* 0x0000002084057824 */ /* 0x000fe200078e00ff */
[----:B------:R-:W-:Y:S02]  /*14ac0*/  LEA R230, P3, R4, R230, 0x1 ;  /* 0x000000e604e67211 */ /* 0x000fe400078608ff */
[----:B------:R-:W-:Y:S02]  /*14ad0*/  SHF.L.U64.HI R0, R132, 0x5, R133 ;  /* 0x0000000584007819 */ /* 0x000fe40000010285 */
        /* <DEDUP_REMOVED lines=35> */
.L_x_2769:
[----:B------:R-:W-:Y:S05]  /*14d10*/  BSYNC B1 ;  /* 0x0000000000017941 */ /* 0x000fea0003800000 */
.L_x_2768:
        /* <DEDUP_REMOVED lines=118> */
[-CC-:B------:R-:W-:Y:S01]  /*15480*/  FFMA.FTZ R44, R147, R66.reuse, -R141.reuse ;  /* 0x00000042932c7223 */ /* 0x180fe2000001088d */
[-C--:B------:R-:W-:Y:S01]  /*15490*/  FFMA.FTZ R41, R252, R66.reuse, -R141 ;  /* 0x00000042fc297223 */ /* 0x080fe2000001088d */
[-C--:B------:R-:W-:Y:S01]  /*154a0*/  FFMA.FTZ R40, R250, R66.reuse, -R67 ;  /* 0x00000042fa287223 */ /* 0x080fe20000010843 */
[-C--:B------:R-:W-:Y:S01]  /*154b0*/  FFMA.FTZ R143, R154, R66.reuse, -R141 ;  /* 0x000000429a8f7223 */ /* 0x080fe2000001088d */
[-CC-:B------:R-:W-:Y:S01]  /*154c0*/  FFMA.FTZ R9, R248, R66.reuse, -R67.reuse ;  /* 0x00000042f8097223 */ /* 0x180fe20000010843 */
[-CC-:B------:R-:W-:Y:S01]  /*154d0*/  FFMA.FTZ R8, R8, R66.reuse, -R67.reuse ;  /* 0x0000004208087223 */ /* 0x180fe20000010843 */
[-C--:B------:R-:W-:Y:S01]  /*154e0*/  FFMA.FTZ R3, R246, R66.reuse, -R67 ;  /* 0x00000042f6037223 */ /* 0x080fe20000010843 */
[----:B------:R-:W5:Y:S01]  /*154f0*/  MUFU.EX2 R58, R58 ;  /* 0x0000003a003a7308 */ /* 0x000f620000000800 */
[----:B--2---:R-:W-:Y:S01]  /*15500*/  F2FP.BF16.F32.PACK_AB R113, R62, R65 ;  /* 0x000000413e71723e */ /* 0x004fe200000010ff */
[-CC-:B------:R-:W-:Y:S01]  /*15510*/  FFMA.FTZ R152, R152, R66.reuse, -R141.reuse ;  /* 0x0000004298987223 */ /* 0x180fe2000001088d */
[-CC-:B------:R-:W-:Y:S01]  /*15520*/  FFMA.FTZ R145, R244, R66.reuse, -R141.reuse ;  /* 0x00000042f4917223 */ /* 0x180fe2000001088d */
[-C--:B------:R-:W-:Y:S01]  /*15530*/  FFMA.FTZ R154, R202, R66.reuse, -R141 ;  /* 0x00000042ca9a7223 */ /* 0x080fe2000001088d */
[-C--:B------:R-:W-:Y:S01]  /*15540*/  FFMA.FTZ R158, R158, R66.reuse, -R67 ;  /* 0x000000429e9e7223 */ /* 0x080fe20000010843 */
[-C--:B------:R-:W-:Y:S01]  /*15550*/  FFMA.FTZ R153, R178, R66.reuse, -R141 ;  /* 0x00000042b2997223 */ /* 0x080fe2000001088d */
[-CC-:B------:R-:W-:Y:S01]  /*15560*/  FFMA.FTZ R147, R200, R66.reuse, -R67.reuse ;  /* 0x00000042c8937223 */ /* 0x180fe20000010843 */
[----:B------:R-:W-:Y:S01]  /*15570*/  MUFU.EX2 R60, R60 ;  /* 0x0000003c003c7308 */ /* 0x000fe20000000800 */
[-CC-:B------:R-:W-:Y:S01]  /*15580*/  FFMA.FTZ R172, R172, R66.reuse, -R67.reuse ;  /* 0x00000042acac7223 */ /* 0x180fe20000010843 */
[-C--:B------:R-:W-:Y:S01]  /*15590*/  FFMA.FTZ R149, R198, R66.reuse, -R67 ;  /* 0x00000042c6957223 */ /* 0x080fe20000010843 */
[-CC-:B------:R-:W-:Y:S01]  /*155a0*/  FFMA.FTZ R151, R196, R66.reuse, -R141.reuse ;  /* 0x00000042c4977223 */ /* 0x180fe2000001088d */
[-CC-:B------:R-:W-:Y:S01]  /*155b0*/  FFMA.FTZ R176, R176, R66.reuse, -R141.reuse ;  /* 0x00000042b0b07223 */ /* 0x180fe2000001088d */
[-C--:B------:R-:W-:Y:S01]  /*155c0*/  FFMA.FTZ R178, R194, R66.reuse, -R141 ;  /* 0x00000042c2b27223 */ /* 0x080fe2000001088d */
[-CC-:B------:R-:W-:Y:S01]  /*155d0*/  FFMA.FTZ R180, R180, R66.reuse, -R67.reuse ;  /* 0x00000042b4b47223 */ /* 0x180fe20000010843 */
[-CC-:B------:R-:W-:Y:S01]  /*155e0*/  FFMA.FTZ R155, R190, R66.reuse, -R67.reuse ;  /* 0x00000042be9b7223 */ /* 0x180fe20000010843 */
[----:B------:R-:W2:Y:S01]  /*155f0*/  MUFU.EX2 R63, R63 ;  /* 0x0000003f003f7308 */ /* 0x000ea20000000800 */
[----:B-----5:R-:W-:Y:S01]  /*15600*/  F2FP.BF16.F32.PACK_AB R115, R58, R61 ;  /* 0x0000003d3a73723e */ /* 0x020fe200000010ff */
        /* <DEDUP_REMOVED lines=8> */
[----:B------:R-:W-:Y:S01]  /*15690*/  LDSM.16.MT88.4 R36, [R223+0x12000] ;  /* 0x01200000df24783b */ /* 0x000fe20000004200 */
[-CC-:B------:R-:W-:Y:S01]  /*156a0*/  FFMA.FTZ R163, R174, R66.reuse, -R67.reuse ;  /* 0x00000042aea37223 */ /* 0x180fe20000010843 */
[-CC-:B------:R-:W-:Y:S01]  /*156b0*/  FFMA.FTZ R170, R170, R66.reuse, -R67.reuse ;  /* 0x00000042aaaa7223 */ /* 0x180fe20000010843 */
[-C--:B------:R-:W-:Y:S01]  /*156c0*/  FFMA.FTZ R165, R168, R66.reuse, -R67 ;  /* 0x00000042a8a57223 */ /* 0x080fe20000010843 */
[-CC-:B------:R-:W-:Y:S01]  /*156d0*/  FFMA.FTZ R166, R166, R66.reuse, -R141.reuse ;  /* 0x00000042a6a67223 */ /* 0x180fe2000001088d */
[--C-:B------:R-:W-:Y:S01]  /*156e0*/  FFMA.FTZ R167, R164, R66, -R141.reuse ;  /* 0x00000042a4a77223 */ /* 0x100fe2000001088d */
[----:B------:R-:W5:Y:S01]  /*156f0*/  MUFU.EX2 R56, R56 ;  /* 0x0000003800387308 */ /* 0x000f620000000800 */
[----:B--2---:R-:W-:Y:S01]  /*15700*/  F2FP.BF16.F32.PACK_AB R112, R63, R60 ;  /* 0x0000003c3f70723e */ /* 0x004fe200000010ff */
[-CC-:B------:R-:W-:Y:S01]  /*15710*/  FFMA.FTZ R162, R162, R66.reuse, -R141.reuse ;  /* 0x00000042a2a27223 */ /* 0x180fe2000001088d */
[-C--:B------:R-:W-:Y:S01]  /*15720*/  FFMA.FTZ R169, R160, R66.reuse, -R141 ;  /* 0x00000042a0a97223 */ /* 0x080fe2000001088d */
[-C--:B------:R-:W-:Y:S01]  /*15730*/  FFMA.FTZ R156, R156, R66.reuse, -R67 ;  /* 0x000000429c9c7223 */ /* 0x080fe20000010843 */
[----:B------:R-:W-:Y:S01]  /*15740*/  FADD.FTZ R62, R65, R62 ;  /* 0x0000003e413e7221 */ /* 0x000fe20000010000 */
[----:B------:R-:W-:Y:S01]  /*15750*/  FADD.FTZ R60, R60, R63 ;  /* 0x0000003f3c3c7221 */ /* 0x000fe20000010000 */
[-CC-:B------:R-:W-:Y:S01]  /*15760*/  FFMA.FTZ R142, R142, R66.reuse, -R141.reuse ;  /* 0x000000428e8e7223 */ /* 0x180fe2000001088d */
[----:B------:R-:W-:Y:S01]  /*15770*/  MUFU.EX2 R53, R53 ;  /* 0x0000003500357308 */ /* 0x000fe20000000800 */
[----:B------:R-:W-:Y:S01]  /*15780*/  FADD.FTZ R61, R61, R62 ;  /* 0x0000003e3d3d7221 */ /* 0x000fe20000010000 */
[-CC-:B------:R-:W-:Y:S01]  /*15790*/  FFMA.FTZ R140, R140, R66.reuse, -R141.reuse ;  /* 0x000000428c8c7223 */ /* 0x180fe2000001088d */
[----:B------:R-:W-:-:S02]  /*157a0*/  FFMA.FTZ R249, R139, R66, -R141 ;  /* 0x000000428bf97223 */ /* 0x000fc4000001088d */
[----:B------:R-:W-:-:S03]  /*157b0*/  FADD.FTZ R58, R58, R61 ;  /* 0x0000003d3a3a7221 */ /* 0x000fc60000010000 */
[----:B------:R-:W2:Y:S01]  /*157c0*/  MUFU.EX2 R54, R54 ;  /* 0x0000003600367308 */ /* 0x000ea20000000800 */
[----:B-----5:R-:W-:Y:S01]  /*157d0*/  F2FP.BF16.F32.PACK_AB R114, R56, R59 ;  /* 0x0000003b3872723e */ /* 0x020fe200000010ff */
        /* <DEDUP_REMOVED lines=10> */
[----:B------:R-:W2:Y:S01]  /*15880*/  MUFU.EX2 R52, R52 ;  /* 0x0000003400347308 */ /* 0x000ea20000000800 */
[C---:B-1----:R-:W-:Y:S06]  /*15890*/  HMMA.16816.F32.BF16 R76, R112.reuse, R80, RZ ;  /* 0x00000050704c723c */ /* 0x042fec00000418ff */
[C---:B------:R-:W-:Y:S01]  /*158a0*/  HMMA.16816.F32.BF16 R124, R112.reuse, R126, RZ ;  /* 0x0000007e707c723c */ /* 0x040fe200000418ff */
[----:B------:R-:W-:Y:S05]  /*158b0*/  MUFU.EX2 R50, R50 ;  /* 0x0000003200327308 */ /* 0x000fea0000000800 */
[C---:B------:R-:W-:Y:S03]  /*158c0*/  HMMA.16816.F32.BF16 R80, R112.reuse, R82, RZ ;  /* 0x000000527050723c */ /* 0x040fe600000418ff */
[----:B------:R-:W1:Y:S01]  /*158d0*/  MUFU.EX2 R49, R49 ;  /* 0x0000003100317308 */ /* 0x000e620000000800 */
[C---:B--2---:R-:W-:Y:S01]  /*158e0*/  F2FP.BF16.F32.PACK_AB R16, R52.reuse, R57 ;  /* 0x000000393410723e */ /* 0x044fe200000010ff */
[----:B------:R-:W-:Y:S01]  /*158f0*/  FADD.FTZ R57, R57, R56 ;  /* 0x0000003839397221 */ /* 0x000fe20000010000 */
[----:B---3--:R-:W-:Y:S03]  /*15900*/  HMMA.16816.F32.BF16 R92, R112, R96, RZ ;  /* 0x00000060705c723c */ /* 0x008fe600000418ff */
[----:B------:R-:W-:-:S02]  /*15910*/  FADD.FTZ R57, R52, R57 ;  /* 0x0000003934397221 */ /* 0x000fc40000010000 */
[----:B------:R-:W2:Y:S01]  /*15920*/  MUFU.EX2 R48, R48 ;  /* 0x0000003000307308 */ /* 0x000ea20000000800 */
[C---:B------:R-:W-:Y:S06]  /*15930*/  HMMA.16816.F32.BF16 R100, R112.reuse, R120, RZ ;  /* 0x000000787064723c */ /* 0x040fec00000418ff */
[----:B------:R-:W-:Y:S01]  /*15940*/  HMMA.16816.F32.BF16 R96, R112, R98, RZ ;  /* 0x000000627060723c */ /* 0x000fe200000418ff */
[----:B------:R-:W-:Y:S01]  /*15950*/  MUFU.EX2 R47, R47 ;  /* 0x0000002f002f7308 */ /* 0x000fe20000000800 */
[----:B-1----:R-:W-:Y:S01]  /*15960*/  F2FP.BF16.F32.PACK_AB R18, R49, R50 ;  /* 0x000000323112723e */ /* 0x002fe200000010ff */
[----:B------:R-:W-:-:S03]  /*15970*/  FADD.FTZ R50, R50, R57 ;  /* 0x0000003932327221 */ /* 0x000fc60000010000 */
[C---:B------:R-:W-:Y:S01]  /*15980*/  HMMA.16816.F32.BF16 R120, R112.reuse, R122, RZ ;  /* 0x0000007a7078723c */ /* 0x040fe200000418ff */
[----:B------:R-:W-:Y:S02]  /*15990*/  FADD.FTZ R49, R49, R50 ;  /* 0x0000003231317221 */ /* 0x000fe40000010000 */
        /* <DEDUP_REMOVED lines=163> */
[C---:B---3--:R-:W-:Y:S06]  /*163d0*/  HMMA.16816.F32.BF16 R76, R24.reuse, R16, R76 ;  /* 0x00000010184c723c */ /* 0x048fec000004184c */
        /* <DEDUP_REMOVED lines=80> */
[-C--:B------:R-:W-:Y:S01]  /*168e0*/  FFMA.FTZ R39, R144, R66.reuse, -R141 ;  /* 0x0000004290277223 */ /* 0x080fe2000001088d */
[----:B------:R-:W-:Y:S01]  /*168f0*/  FFMA.FTZ R67, R64, R66, -R67 ;  /* 0x0000004240437223 */ /* 0x000fe20000010843 */
[----:B------:R-:W-:Y:S02]  /*16900*/  MUFU.EX2 R36, R36 ;  /* 0x0000002400247308 */ /* 0x000fe40000000800 */
[C---:B------:R-:W-:Y:S01]  /*16910*/  HMMA.16816.F32.BF16 R124, R28.reuse, R26, R124 ;  /* 0x0000001a1c7c723c */ /* 0x040fe2000004187c */
[----:B------:R-:W-:Y:S05]  /*16920*/  LDSM.16.MT88.4 R24, [R220+0xf800] ;  /* 0x00f80000dc18783b */ /* 0x000fea0000004200 */
[----:B------:R-:W4:Y:S01]  /*16930*/  MUFU.EX2 R37, R37 ;  /* 0x0000002500257308 */ /* 0x000f220000000800 */
[C---:B-1----:R-:W-:Y:S06]  /*16940*/  HMMA.16816.F32.BF16 R104, R28.reuse, R4, R104 ;  /* 0x000000041c68723c */ /* 0x042fec0000041868 */
[C---:B------:R-:W-:Y:S01]  /*16950*/  HMMA.16816.F32.BF16 R116, R28.reuse, R6, R116 ;  /* 0x000000061c74723c */ /* 0x040fe20000041874 */
[----:B------:R-:W-:Y:S05]  /*16960*/  MUFU.EX2 R38, R38 ;  /* 0x0000002600267308 */ /* 0x000fea0000000800 */
[----:B------:R-:W-:Y:S01]  /*16970*/  HMMA.16816.F32.BF16 R84, R28, R20, R84 ;  /* 0x000000141c54723c */ /* 0x000fe20000041854 */
[----:B------:R-:W-:-:S02]  /*16980*/  F2FP.BF16.F32.PACK_AB R6, R249, R140 ;  /* 0x0000008cf906723e */ /* 0x000fc400000010ff */
[----:B------:R-:W1:Y:S01]  /*16990*/  MUFU.EX2 R39, R39 ;  /* 0x0000002700277308 */ /* 0x000e620000000800 */
[C---:B----4-:R-:W-:Y:S01]  /*169a0*/  F2FP.BF16.F32.PACK_AB R5, R37.reuse, R36 ;  /* 0x000000242505723e */ /* 0x050fe200000010ff */
[----:B------:R-:W-:Y:S01]  /*169b0*/  FADD.FTZ R36, R36, R165 ;  /* 0x000000a524247221 */ /* 0x000fe20000010000 */
[C---:B------:R-:W-:Y:S01]  /*169c0*/  HMMA.16816.F32.BF16 R88, R28.reuse, R22, R88 ;  /* 0x000000161c58723c */ /* 0x040fe20000041858 */
[----:B------:R-:W4:Y:S02]  /*169d0*/  LDSM.16.MT88.4 R20, [R219+0xf800] ;  /* 0x00f80000db14783b */ /* 0x000f240000004200 */
[----:B------:R-:W-:Y:S02]  /*169e0*/  FADD.FTZ R37, R37, R36 ;  /* 0x0000002425257221 */ /* 0x000fe40000010000 */
[----:B------:R-:W5:Y:S01]  /*169f0*/  MUFU.EX2 R67, R67 ;  /* 0x0000004300437308 */ /* 0x000f620000000800 */
[C---:B--2---:R-:W-:Y:S06]  /*16a00*/  HMMA.16816.F32.BF16 R100, R28.reuse, R12, R100 ;  /* 0x0000000c1c64723c */ /* 0x044fec0000041864 */
[----:B------:R-:W-:Y:S01]  /*16a10*/  HMMA.16816.F32.BF16 R120, R28, R14, R120 ;  /* 0x0000000e1c78723c */ /* 0x000fe20000041878 */
[----:B------:R-:W2:Y:S01]  /*16a20*/  LDSM.16.MT88.4 R12, [R221+0xf800] ;  /* 0x00f80000dd0c783b */ /* 0x000ea20000004200 */
[----:B-1----:R-:W-:Y:S01]  /*16a30*/  F2FP.BF16.F32.PACK_AB R4, R142, R39 ;  /* 0x000000278e04723e */ /* 0x002fe200000010ff */
[----:B------:R-:W-:-:S03]  /*16a40*/  FADD.FTZ R39, R39, R162 ;  /* 0x000000a227277221 */ /* 0x000fc60000010000 */
[----:B---3--:R-:W-:Y:S01]  /*16a50*/  HMMA.16816.F32.BF16 R108, R28, R32, R108 ;  /* 0x000000201c6c723c */ /* 0x008fe2000004186c */
[----:B------:R-:W-:Y:S01]  /*16a60*/  FADD.FTZ R39, R142, R39 ;  /* 0x000000278e277221 */ /* 0x000fe20000010000 */
[----:B-----5:R-:W-:Y:S01]  /*16a70*/  F2FP.BF16.F32.PACK_AB R7, R67, R38 ;  /* 0x000000264307723e */ /* 0x020fe200000010ff */
[----:B------:R-:W-:-:S03]  /*16a80*/  FADD.FTZ R38, R38, R37 ;  /* 0x0000002526267221 */ /* 0x000fc60000010000 */
[----:B------:R-:W-:Y:S01]  /*16a90*/  HMMA.16816.F32.BF16 R112, R28, R34, R112 ;  /* 0x000000221c70723c */ /* 0x000fe20000041870 */
[----:B------:R-:W-:Y:S01]  /*16aa0*/  FADD.FTZ R140, R140, R39 ;  /* 0x000000278c8c7221 */ /* 0x000fe20000010000 */
[----:B------:R-:W-:-:S03]  /*16ab0*/  FADD.FTZ R248, R67, R38 ;  /* 0x0000002643f87221 */ /* 0x000fc60000010000 */
[----:B------:R-:W-:Y:S01]  /*16ac0*/  FADD.FTZ R249, R249, R140 ;  /* 0x0000008cf9f97221 */ /* 0x000fe20000010000 */
[C---:B------:R-:W-:Y:S06]  /*16ad0*/  HMMA.16816.F32.BF16 R128, R4.reuse, R16, R128 ;  /* 0x000000100480723c */ /* 0x040fec0000041880 */
[C---:B------:R-:W-:Y:S01]  /*16ae0*/  HMMA.16816.F32.BF16 R124, R4.reuse, R18, R124 ;  /* 0x00000012047c723c */ /* 0x040fe2000004187c */
[----:B------:R-:W1:Y:S05]  /*16af0*/  LDSM.16.MT88.4 R16, [R223+0x13800] ;  /* 0x01380000df10783b */ /* 0x000e6a0000004200 */
[C---:B----4-:R-:W-:Y:S06]  /*16b00*/  HMMA.16816.F32.BF16 R84, R4.reuse, R20, R84 ;  /* 0x000000140454723c */ /* 0x050fec0000041854 */
[C---:B------:R-:W-:Y:S01]  /*16b10*/  HMMA.16816.F32.BF16 R88, R4.reuse, R22, R88 ;  /* 0x000000160458723c */ /* 0x040fe20000041858 */
[----:B------:R-:W3:Y:S05]  /*16b20*/  LDSM.16.MT88.4 R20, [R220+0x13800] ;  /* 0x01380000dc14783b */ /* 0x000eea0000004200 */
[C---:B--2---:R-:W-:Y:S06]  /*16b30*/  HMMA.16816.F32.BF16 R68, R4.reuse, R12, R68 ;  /* 0x0000000c0444723c */ /* 0x044fec0000041844 */
[C---:B------:R-:W-:Y:S01]  /*16b40*/  HMMA.16816.F32.BF16 R72, R4.reuse, R14, R72 ;  /* 0x0000000e0448723c */ /* 0x040fe20000041848 */
[----:B------:R-:W2:Y:S05]  /*16b50*/  LDSM.16.MT88.4 R12, [R221+0x13800] ;  /* 0x01380000dd0c783b */ /* 0x000eaa0000004200 */
[C---:B------:R-:W-:Y:S06]  /*16b60*/  HMMA.16816.F32.BF16 R76, R4.reuse, R24, R76 ;  /* 0x00000018044c723c */ /* 0x040fec000004184c */
[C---:B------:R-:W-:Y:S06]  /*16b70*/  HMMA.16816.F32.BF16 R80, R4.reuse, R26, R80 ;  /* 0x0000001a0450723c */ /* 0x040fec0000041850 */
        /* <DEDUP_REMOVED lines=77> */
.L_x_2775:
[----:B------:R-:W2:Y:S02]  /*17050*/  LD.E R5, desc[UR6][R10.64+0x40] ;  /* 0x000040060a057980 */ /* 0x000ea4000c101900 */
[----:B--2---:R-:W-:-:S04]  /*17060*/  LEA R5, -R5, RZ, 0x7 ;  /* 0x000000ff05057211 */ /* 0x004fc800078e39ff */
[----:B------:R-:W-:Y:S02]  /*17070*/  SHF.R.S32.HI R6, RZ, 0x1f, R5 ;  /* 0x0000001fff067819 */ /* 0x000fe40000011405 */
.L_x_2776:
[----:B------:R-:W-:Y:S05]  /*17080*/  BSYNC B0 ;  /* 0x0000000000007941 */ /* 0x000fea0003800000 */
.L_x_2774:
[C---:B------:R-:W-:Y:S01]  /*17090*/  IMAD.SHL.U32 R3, R134.reuse, 0x20, RZ ;  /* 0x0000002086037824 */ /* 0x040fe200078e00ff */
[C---:B------:R-:W-:Y:S01]  /*170a0*/  LEA R232, P2, R5.reuse, R232, 0x1 ;  /* 0x000000e805e87211 */ /* 0x040fe200078408ff */
[----:B------:R-:W-:Y:S01]  /*170b0*/  ULDC.64 UR4, c[0x0][0x208] ;  /* 0x0000820000047ab9 */ /* 0x000fe20000000a00 */
[----:B------:R-:W-:Y:S01]  /*170c0*/  SHF.L.U64.HI R4, R134, 0x5, R135 ;  /* 0x0000000586047819 */ /* 0x000fe20000010287 */
[----:B------:R-:W-:Y:S01]  /*170d0*/  BSSY B1, `(.L_x_2777) ;  /* 0x00001fd000017945 */ /* 0x000fe20003800000 */
        /* <DEDUP_REMOVED lines=8> */
[----:B------:R-:W-:Y:S02]  /*17160*/  LDGSTS.E.BYPASS.LTC128B.128 [R239+0xc000], desc[UR6][R232.64] ;  /* 0x0c000000e8ef7fae */ /* 0x000fe4000b901d46 */
[--C-:B------:R-:W-:Y:S01]  /*17170*/  IMAD.X R15, R17, 0x1, R4.reuse, P2 ;  /* 0x00000001110f7824 */ /* 0x100fe200010e0604 */
[-C--:B------:R-:W-:Y:S01]  /*17180*/  IADD3 R10, P2, R12, R3.reuse, RZ ;  /* 0x000000030c0a7210 */ /* 0x080fe20007f5e0ff */
        /* <DEDUP_REMOVED lines=10> */
[----:B------:R-:W-:-:S02]  /*17230*/  IMAD.X R9, R7, 0x1, R4, P2 ;  /* 0x0000000107097824 */ /* 0x000fc400010e0604 */
[----:B------:R-:W-:Y:S02]  /*17240*/  LDGSTS.E.BYPASS.LTC128B.128 [R239+0x11000], desc[UR6][R14.64+0x80] ;  /* 0x110000800eef7fae */ /* 0x000fe4000b901d46 */
[----:B------:R-:W-:Y:S01]  /*17250*/  IMAD.X R19, R9, 0x1, R4, P1 ;  /* 0x0000000109137824 */ /* 0x000fe200008e0604 */
[----:B------:R-:W-:Y:S01]  /*17260*/  ISETP.GE.AND P1, PT, R55, 0x3, PT ;  /* 0x000000033700780c */ /* 0x000fe20003f26270 */
[----:B------:R-:W-:Y:S04]  /*17270*/  LDGSTS.E.BYPASS.LTC128B.128 [R239+0xd800], desc[UR6][R12.64] ;  /* 0x0d8000000cef7fae */ /* 0x000fe8000b901d46 */
[----:B------:R1:W-:Y:S04]  /*17280*/  LDGSTS.E.BYPASS.LTC128B.128 [R239+0x11800], desc[UR6][R12.64+0x80] ;  /* 0x118000800cef7fae */ /* 0x0003e8000b901d46 */
[----:B------:R-:W-:Y:S04]  /*17290*/  LDGSTS.E.BYPASS.LTC128B.128 [R239+0xe000], desc[UR6][R10.64] ;  /* 0x0e0000000aef7fae */ /* 0x000fe8000b901d46 */
[----:B------:R-:W-:Y:S04]  /*172a0*/  LDGSTS.E.BYPASS.LTC128B.128 [R239+0x12000], desc[UR6][R10.64+0x80] ;  /* 0x120000800aef7fae */ /* 0x000fe8000b901d46 */
[----:B------:R-:W-:Y:S04]  /*172b0*/  LDGSTS.E.BYPASS.LTC128B.128 [R239+0xe800], desc[UR6][R6.64] ;  /* 0x0e80000006ef7fae */ /* 0x000fe8000b901d46 */
[----:B------:R2:W-:Y:S04]  /*172c0*/  LDGSTS.E.BYPASS.LTC128B.128 [R239+0x12800], desc[UR6][R6.64+0x80] ;  /* 0x1280008006ef7fae */ /* 0x0005e8000b901d46 */
[----:B------:R-:W-:Y:S04]  /*172d0*/  LDGSTS.E.BYPASS.LTC128B.128 [R239+0xf000], desc[UR6][R8.64] ;  /* 0x0f00000008ef7fae */ /* 0x000fe8000b901d46 */
[----:B------:R-:W-:Y:S04]  /*172e0*/  LDGSTS.E.BYPASS.LTC128B.128 [R239+0x13000], desc[UR6][R8.64+0x80] ;  /* 0x1300008008ef7fae */ /* 0x000fe8000b901d46 */
[----:B------:R-:W-:Y:S04]  /*172f0*/  LDGSTS.E.BYPASS.LTC128B.128 [R239+0xf800], desc[UR6][R18.64] ;  /* 0x0f80000012ef7fae */ /* 0x000fe8000b901d46 */
[----:B------:R3:W-:Y:S04]  /*17300*/  LDGSTS.E.BYPASS.LTC128B.128 [R239+0x13800], desc[UR6][R18.64+0x80] ;  /* 0x1380008012ef7fae */ /* 0x0007e8000b901d46 */
[----:B------:R-:W-:Y:S04]  /*17310*/  LDSM.16.M88.4 R164, [R229] ;  /* 0x00000000e5a4783b */ /* 0x000fe80000000200 */
[----:B------:R-:W4:Y:S04]  /*17320*/  LDSM.16.M88.4 R44, [R228+0x4000] ;  /* 0x00400000e42c783b */ /* 0x000f280000000200 */
[----:B------:R-:W5:Y:S04]  /*17330*/  LDSM.16.M88.4 R36, [R228+0x4800] ;  /* 0x00480000e424783b */ /* 0x000f680000000200 */
[----:B------:R-:W3:Y:S04]  /*17340*/  LDSM.16.M88.4 R20, [R228+0x5800] ;  /* 0x00580000e414783b */ /* 0x000ee80000000200 */
[----:B------:R-:W3:Y:S04]  /*17350*/  LDSM.16.M88.4 R28, [R228+0x5000] ;  /* 0x00500000e41c783b */ /* 0x000ee80000000200 */
[----:B-1----:R-:W1:Y:S04]  /*17360*/  LDSM.16.M88.4 R12, [R228+0x6000] ;  /* 0x00600000e40c783b */ /* 0x002e680000000200 */
[----:B--2---:R-:W2:Y:S04]  /*17370*/  LDSM.16.M88.4 R4, [R228+0x6800] ;  /* 0x00680000e404783b */ /* 0x004ea80000000200 */
[----:B------:R-:W2:Y:S04]  /*17380*/  LDSM.16.M88.4 R172, [R228+0x7000] ;  /* 0x00700000e4ac783b */ /* 0x000ea80000000200 */
[----:B------:R-:W2:Y:S04]  /*17390*/  LDSM.16.M88.4 R144, [R228+0x7800] ;  /* 0x00780000e490783b */ /* 0x000ea80000000200 */
[----:B------:R-:W-:Y:S04]  /*173a0*/  LDSM.16.M88.4 R64, [R227] ;  /* 0x00000000e340783b */ /* 0x000fe80000000200 */
[----:B------:R-:W2:Y:S04]  /*173b0*/  LDSM.16.M88.4 R140, [R226] ;  /* 0x00000000e28c783b */ /* 0x000ea80000000200 */
[----:B------:R-:W2:Y:S01]  /*173c0*/  LDSM.16.M88.4 R148, [R218] ;  /* 0x00000000da94783b */ /* 0x000ea20000000200 */
[C---:B----4-:R-:W-:Y:S03]  /*173d0*/  HMMA.16816.F32.BF16 R48, R164.reuse, R44, RZ ;  /* 0x0000002ca430723c */ /* 0x050fe600000418ff */
[----:B------:R-:W4:Y:S03]  /*173e0*/  LDSM.16.M88.4 R56, [R216] ;  /* 0x00000000d838783b */ /* 0x000f260000000200 */
[C---:B-----5:R-:W-:Y:S01]  /*173f0*/  HMMA.16816.F32.BF16 R40, R164.reuse, R36, RZ ;  /* 0x00000024a428723c */ /* 0x060fe200000418ff */
[----:B------:R-:W5:Y:S04]  /*17400*/  LDSM.16.M88.4 R60, [R217] ;  /* 0x00000000d93c783b */ /* 0x000f680000000200 */
[----:B------:R-:W-:Y:S01]  /*17410*/  LDSM.16.M88.4 R156, [R214] ;  /* 0x00000000d69c783b */ /* 0x000fe20000000200 */
[C---:B---3--:R-:W-:Y:S03]  /*17420*/  HMMA.16816.F32.BF16 R24, R164.reuse, R20, RZ ;  /* 0x00000014a418723c */ /* 0x048fe600000418ff */
        /* <DEDUP_REMOVED lines=9> */
[C---:B------:R-:W-:Y:S01]  /*174c0*/  HMMA.16816.F32.BF16 R20, R164.reuse, R22, RZ ;  /* 0x00000016a414723c */ /* 0x040fe200000418ff */
[----:B------:R-:W3:Y:S05]  /*174d0*/  S2R R3, SR_TID.X ;  /* 0x0000000000037919 */ /* 0x000eea0000002100 */
[C---:B------:R-:W-:Y:S01]  /*174e0*/  HMMA.16816.F32.BF16 R28, R164.reuse, R30, RZ ;  /* 0x0000001ea41c723c */ /* 0x040fe200000418ff */
[----:B------:R-:W-:Y:S04]  /*174f0*/  LDSM.16.M88.4 R52, [R211+0x5800] ;  /* 0x00580000d334783b */ /* 0x000fe80000000200 */
[----:B------:R-:W0:Y:S01]  /*17500*/  LDGDEPBAR ;  /* 0x00000000000079af */ /* 0x000e220000000000 */
[C---:B-1----:R-:W-:Y:S06]  /*17510*/  HMMA.16816.F32.BF16 R16, R164.reuse, R12, RZ ;  /* 0x0000000ca410723c */ /* 0x042fec00000418ff */
[C---:B--2---:R-:W-:Y:S06]  /*17520*/  HMMA.16816.F32.BF16 R8, R164.reuse, R4, RZ ;  /* 0x00000004a408723c */ /* 0x044fec00000418ff */
[C---:B------:R-:W-:Y:S06]  /*17530*/  HMMA.16816.F32.BF16 R176, R164.reuse, R172, RZ ;  /* 0x000000aca4b0723c */ /* 0x040fec00000418ff */
[----:B------:R-:W-:Y:S01]  /*17540*/  HMMA.16816.F32.BF16 R12, R164, R14, RZ ;  /* 0x0000000ea40c723c */ /* 0x000fe200000418ff */
[----:B---3--:R-:W-:-:S05]  /*17550*/  IMAD.SHL.U32 R3, R3, 0x2, RZ ;  /* 0x0000000203037824 */ /* 0x008fca00078e00ff */
        /* <DEDUP_REMOVED lines=11> */
[C---:B----4-:R-:W-:Y:S06]  /*17610*/  HMMA.16816.F32.BF16 R24, R64.reuse, R56, R24 ;  /* 0x000000384018723c */ /* 0x050fec0000041818 */
[C---:B------:R-:W-:Y:S01]  /*17620*/  HMMA.16816.F32.BF16 R20, R64.reuse, R58, R20 ;  /* 0x0000003a4014723c */ /* 0x040fe20000041814 */
[----:B------:R-:W3:Y:S05]  /*17630*/  LDSM.16.M88.4 R56, [R222+0x4800] ;  /* 0x00480000de38783b */ /* 0x000eea0000000200 */
        /* <DEDUP_REMOVED lines=84> */
[----:B------:R-:W-:Y:S05]  /*17b80*/  LDSM.16.M88.4 R140, [R204] ;  /* 0x00000000cc8c783b */ /* 0x000fea0000000200 */
        /* <DEDUP_REMOVED lines=15> */
[C---:B------:R-:W-:Y:S06]  /*17c80*/  HMMA.16816.F32.BF16 R40, R180.reuse, R184, R40 ;  /* 0x000000b8b428723c */ /* 0x040fec0000041828 */
[C---:B------:R-:W-:Y:S01]  /*17c90*/  HMMA.16816.F32.BF16 R4, R180.reuse, R58, R4 ;  /* 0x0000003ab404723c */ /* 0x040fe20000041804 */
[----:B------:R-:W3:Y:S05]  /*17ca0*/  LDSM.16.M88.4 R56, [R211+0x4800] ;  /* 0x00480000d338783b */ /* 0x000eea0000000200 */
[C---:B------:R-:W-:Y:S06]  /*17cb0*/  HMMA.16816.F32.BF16 R36, R180.reuse, R186, R36 ;  /* 0x000000bab424723c */ /* 0x040fec0000041824 */
[C---:B----4-:R-:W-:Y:S06]  /*17cc0*/  HMMA.16816.F32.BF16 R32, R180.reuse, R152, R32 ;  /* 0x00000098b420723c */ /* 0x050fec0000041820 */
[C---:B------:R-:W-:Y:S06]  /*17cd0*/  HMMA.16816.F32.BF16 R176, R180.reuse, R140, R176 ;  /* 0x0000008cb4b0723c */ /* 0x040fec00000418b0 */
[----:B------:R-:W-:Y:S01]  /*17ce0*/  HMMA.16816.F32.BF16 R172, R180, R142, R172 ;  /* 0x0000008eb4ac723c */ /* 0x000fe200000418ac */
[----:B------:R-:W4:Y:S05]  /*17cf0*/  LDSM.16.M88.4 R140, [R222+0x9800] ;  /* 0x00980000de8c783b */ /* 0x000f2a0000000200 */
[----:B------:R-:W-:Y:S01]  /*17d00*/  HMMA.16816.F32.BF16 R44, R148, R146, R44 ;  /* 0x00000092942c723c */ /* 0x000fe2000004182c */
[----:B------:R-:W5:Y:S05]  /*17d10*/  LDSM.16.M88.4 R144, [R211+0x5000] ;  /* 0x00500000d390783b */ /* 0x000f6a0000000200 */
[----:B------:R-:W-:Y:S01]  /*17d20*/  HMMA.16816.F32.BF16 R28, R180, R154, R28 ;  /* 0x0000009ab41c723c */ /* 0x000fe2000004181c */
[----:B------:R-:W5:Y:S05]  /*17d30*/  LDSM.16.M88.4 R152, [R138] ;  /* 0x000000008a98783b */ /* 0x000f6a0000000200 */
[----:B-1----:R-:W-:Y:S06]  /*17d40*/  HMMA.16816.F32.BF16 R48, R64, R8, R48 ;  /* 0x000000084030723c */ /* 0x002fec0000041830 */
[----:B--2---:R-:W-:Y:S01]  /*17d50*/  HMMA.16816.F32.BF16 R40, R148, R60, R40 ;  /* 0x0000003c9428723c */ /* 0x004fe20000041828 */
[----:B------:R-:W-:-:S05]  /*17d60*/  LOP3.LUT R8, R3, 0x6, RZ, 0xc0, !PT ;  /* 0x0000000603087812 */ /* 0x000fca00078ec0ff */
[C---:B------:R-:W-:Y:S01]  /*17d70*/  HMMA.16816.F32.BF16 R36, R148.reuse, R62, R36 ;  /* 0x0000003e9424723c */ /* 0x040fe20000041824 */
[----:B------:R-:W-:Y:S01]  /*17d80*/  IMAD R3, R241, 0x80, R8 ;  /* 0x00000080f1037824 */ /* 0x000fe200078e0208 */
[----:B------:R-:W-:Y:S03]  /*17d90*/  LDSM.16.M88.4 R60, [R222+0xa000] ;  /* 0x00a00000de3c783b */ /* 0x000fe60000000200 */
[C---:B------:R-:W-:Y:S01]  /*17da0*/  VIADD R8, R3.reuse, 0x1 ;  /* 0x0000000103087836 */ /* 0x040fe20000000000 */
[----:B------:R-:W-:Y:S01]  /*17db0*/  HMMA.16816.F32.BF16 R32, R148, R160, R32 ;  /* 0x000000a09420723c */ /* 0x000fe20000041820 */
[----:B------:R-:W-:-:S03]  /*17dc0*/  VIADD R9, R3, 0x8 ;  /* 0x0000000803097836 */ /* 0x000fc60000000000 */
[CC--:B------:R-:W-:Y:S02]  /*17dd0*/  ISETP.GE.AND P6, PT, R8.reuse, R136.reuse, PT ;  /* 0x000000880800720c */ /* 0x0c0fe40003fc6270 */
[-C--:B------:R-:W-:Y:S01]  /*17de0*/  ISETP.GE.AND P3, PT, R8, R137.reuse, PT ;  /* 0x000000890800720c */ /* 0x080fe20003f66270 */
[----:B------:R-:W-:Y:S01]  /*17df0*/  HMMA.16816.F32.BF16 R44, R64, R10, R44 ;  /* 0x0000000a402c723c */ /* 0x000fe2000004182c */
[----:B------:R-:W-:Y:S01]  /*17e00*/  VIADD R8, R3, 0x9 ;  /* 0x0000000903087836 */ /* 0x000fe20000000000 */
[CC--:B------:R-:W-:Y:S02]  /*17e10*/  ISETP.GE.AND P5, PT, R9.reuse, R136.reuse, PT ;  /* 0x000000880900720c */ /* 0x0c0fe40003fa6270 */
[----:B------:R-:W-:Y:S02]  /*17e20*/  ISETP.GE.AND P2, PT, R9, R137, PT ;  /* 0x000000890900720c */ /* 0x000fe40003f46270 */
[----:B------:R-:W-:Y:S01]  /*17e30*/  HMMA.16816.F32.BF16 R28, R148, R162, R28 ;  /* 0x000000a2941c723c */ /* 0x000fe2000004181c */
[----:B------:R-:W-:-:S02]  /*17e40*/  ISETP.GE.AND P4, PT, R8, R136, PT ;  /* 0x000000880800720c */ /* 0x000fc40003f86270 */
[----:B------:R-:W-:-:S03]  /*17e50*/  FSEL R185, R51, -INF , !P3 ;  /* 0xff80000033b97808 */ /* 0x000fc60005800000 */
[C---:B---3--:R-:W-:Y:S01]  /*17e60*/  HMMA.16816.F32.BF16 R40, R64.reuse, R56, R40 ;  /* 0x000000384028723c */ /* 0x048fe20000041828 */
[----:B------:R-:W-:Y:S01]  /*17e70*/  FSEL R163, R49, -INF , !P6 ;  /* 0xff80000031a37808 */ /* 0x000fe20007000000 */
[C---:B------:R-:W-:Y:S01]  /*17e80*/  VIADD R49, R3.reuse, 0x11 ;  /* 0x0000001103317836 */ /* 0x040fe20000000000 */
[----:B------:R-:W-:Y:S02]  /*17e90*/  ISETP.GE.AND P6, PT, R8, R137, PT ;  /* 0x000000890800720c */ /* 0x000fe40003fc6270 */
[----:B------:R-:W1:Y:S01]  /*17ea0*/  LDSM.16.M88.4 R8, [R222+0xa800] ;  /* 0x00a80000de08783b */ /* 0x000e620000000200 */
[----:B------:R-:W-:Y:S01]  /*17eb0*/  HMMA.16816.F32.BF16 R36, R64, R58, R36 ;  /* 0x0000003a4024723c */ /* 0x000fe20000041824 */
[----:B------:R-:W-:-:S05]  /*17ec0*/  VIADD R56, R3, 0x10 ;  /* 0x0000001003387836 */ /* 0x000fca0000000000 */
[----:B----4-:R-:W-:Y:S01]  /*17ed0*/  HMMA.16816.F32.BF16 R24, R148, R140, R24 ;  /* 0x0000008c9418723c */ /* 0x010fe20000041818 */
[----:B------:R-:W-:Y:S02]  /*17ee0*/  FSEL R187, R46, -INF , !P2 ;  /* 0xff8000002ebb7808 */ /* 0x000fe40005000000 */
[-C--:B------:R-:W-:Y:S02]  /*17ef0*/  ISETP.GE.AND P3, PT, R56, R136.reuse, PT ;  /* 0x000000883800720c */ /* 0x080fe40003f66270 */
[----:B------:R-:W-:Y:S01]  /*17f00*/  ISETP.GE.AND P2, PT, R49, R136, PT ;  /* 0x000000883100720c */ /* 0x000fe20003f46270 */
[----:B-----5:R-:W-:Y:S01]  /*17f10*/  HMMA.16816.F32.BF16 R32, R64, R144, R32 ;  /* 0x000000904020723c */ /* 0x020fe20000041820 */
[----:B------:R-:W-:-:S05]  /*17f20*/  FSEL R189, R47, -INF , !P6 ;  /* 0xff8000002fbd7808 */ /* 0x000fca0007000000 */
[----:B------:R-:W-:Y:S01]  /*17f30*/  HMMA.16816.F32.BF16 R168, R180, R152, R168 ;  /* 0x00000098b4a8723c */ /* 0x000fe200000418a8 */
[----:B------:R-:W-:-:S05]  /*17f40*/  FSEL R59, R40, -INF , !P3 ;  /* 0xff800000283b7808 */ /* 0x000fca0005800000 */
[----:B------:R-:W-:Y:S01]  /*17f50*/  HMMA.16816.F32.BF16 R164, R180, R154, R164 ;  /* 0x0000009ab4a4723c */ /* 0x000fe200000418a4 */
[----:B------:R-:W-:-:S05]  /*17f60*/  FSEL R153, R41, -INF , !P2 ;  /* 0xff80000029997808 */ /* 0x000fca0005000000 */
[C---:B------:R-:W-:Y:S01]  /*17f70*/  HMMA.16816.F32.BF16 R28, R64.reuse, R146, R28 ;  /* 0x00000092401c723c */ /* 0x040fe2000004181c */
[----:B------:R-:W-:Y:S01]  /*17f80*/  FSEL R181, R44, -INF , !P5 ;  /* 0xff8000002cb57808 */ /* 0x000fe20006800000 */
[----:B------:R-:W-:Y:S01]  /*17f90*/  VIADD R44, R3, 0x18 ;  /* 0x00000018032c7836 */ /* 0x000fe20000000000 */
[----:B------:R-:W-:Y:S01]  /*17fa0*/  FSEL R183, R45, -INF , !P4 ;  /* 0xff8000002db77808 */ /* 0x000fe20006000000 */
[C---:B------:R-:W-:Y:S01]  /*17fb0*/  VIADD R45, R3.reuse, 0x19 ;  /* 0x00000019032d7836 */ /* 0x040fe20000000000 */
[-C--:B------:R-:W-:Y:S01]  /*17fc0*/  ISETP.GE.AND P5, PT, R56, R137.reuse, PT ;  /* 0x000000893800720c */ /* 0x080fe20003fa6270 */
[----:B------:R-:W-:Y:S01]  /*17fd0*/  HMMA.16816.F32.BF16 R24, R64, R52, R24 ;  /* 0x000000344018723c */ /* 0x000fe20000041818 */
[-C--:B------:R-:W-:Y:S01]  /*17fe0*/  ISETP.GE.AND P6, PT, R44, R136.reuse, PT ;  /* 0x000000882c00720c */ /* 0x080fe20003fc6270 */
[----:B------:R-:W-:Y:S01]  /*17ff0*/  VIADD R56, R3, 0x21 ;  /* 0x0000002103387836 */ /* 0x000fe20000000000 */
[----:B------:R-:W-:Y:S02]  /*18000*/  FSEL R51, R42, -INF , !P5 ;  /* 0xff8000002a337808 */ /* 0x000fe40006800000 */
[----:B------:R-:W-:Y:S01]  /*18010*/  ISETP.GE.AND P3, PT, R44, R137, PT ;  /* 0x000000892c00720c */ /* 0x000fe20003f66270 */
[----:B------:R-:W-:Y:S01]  /*18020*/  HMMA.16816.F32.BF16 R20, R148, R142, R20 ;  /* 0x0000008e9414723c */ /* 0x000fe20000041814 */
[----:B------:R-:W-:-:S02]  /*18030*/  ISETP.GE.AND P5, PT, R45, R136, PT ;  /* 0x000000882d00720c */ /* 0x000fc40003fa6270 */
[-C--:B------:R-:W-:Y:S02]  /*18040*/  ISETP.GE.AND P2, PT, R45, R137.reuse, PT ;  /* 0x000000892d00720c */ /* 0x080fe40003f46270 */
[----:B------:R-:W2:Y:S01]  /*18050*/  LDSM.16.M88.4 R44, [R211+0x6000] ;  /* 0x00600000d32c783b */ /* 0x000ea20000000200 */
[----:B------:R-:W-:Y:S01]  /*18060*/  ISETP.GE.AND P4, PT, R49, R137, PT ;  /* 0x000000893100720c */ /* 0x000fe20003f86270 */
[C---:B------:R-:W-:Y:S01]  /*18070*/  VIADD R49, R3.reuse, 0x20 ;  /* 0x0000002003317836 */ /* 0x040fe20000000000 */
[----:B------:R-:W-:Y:S01]  /*18080*/  FSEL R58, R36, -INF , !P6 ;  /* 0xff800000243a7808 */ /* 0x000fe20007000000 */
[----:B------:R-:W-:Y:S01]  /*18090*/  VIADD R36, R3, 0x28 ;  /* 0x0000002803247836 */ /* 0x000fe20000000000 */
[----:B------:R-:W-:Y:S01]  /*180a0*/  FSEL R155, R43, -INF , !P4 ;  /* 0xff8000002b9b7808 */ /* 0x000fe20006000000 */
[----:B-1----:R-:W-:Y:S01]  /*180b0*/  HMMA.16816.F32.BF16 R156, R148, R8, R156 ;  /* 0x00000008949c723c */ /* 0x002fe2000004189c */
[----:B------:R-:W-:Y:S01]  /*180c0*/  ISETP.GE.AND P4, PT, R49, R136, PT ;  /* 0x000000883100720c */ /* 0x000fe20003f86270 */
[----:B------:R-:W1:Y:S01]  /*180d0*/  LDSM.16.M88.4 R40, [R222+0xb000] ;  /* 0x00b00000de28783b */ /* 0x000e620000000200 */
[----:B------:R-:W-:-:S02]  /*180e0*/  FSEL R147, R39, -INF , !P2 ;  /* 0xff80000027937808 */ /* 0x000fc40005000000 */
[----:B------:R-:W-:Y:S01]  /*180f0*/  FSEL R144, R32, -INF , !P4 ;  /* 0xff80000020907808 */ /* 0x000fe20006000000 */
[C---:B------:R-:W-:Y:S01]  /*18100*/  HMMA.16816.F32.BF16 R16, R148.reuse, R60, R16 ;  /* 0x0000003c9410723c */ /* 0x040fe20000041810 */
[----:B------:R-:W-:Y:S01]  /*18110*/  FSEL R161, R38, -INF , !P3 ;  /* 0xff80000026a17808 */ /* 0x000fe20005800000 */
[----:B------:R-:W-:Y:S01]  /*18120*/  VIADD R8, R3, 0x29 ;  /* 0x0000002903087836 */ /* 0x000fe20000000000 */
[----:B------:R-:W-:Y:S01]  /*18130*/  FSEL R57, R37, -INF , !P5 ;  /* 0xff80000025397808 */ /* 0x000fe20006800000 */
[----:B------:R-:W-:Y:S01]  /*18140*/  VIADD R9, R3, 0x31 ;  /* 0x0000003103097836 */ /* 0x000fe20000000000 */
[C---:B------:R-:W-:Y:S01]  /*18150*/  ISETP.GE.AND P2, PT, R36.reuse, R136, PT ;  /* 0x000000882400720c */ /* 0x040fe20003f46270 */
[----:B------:R-:W-:Y:S01]  /*18160*/  HMMA.16816.F32.BF16 R12, R148, R62, R12 ;  /* 0x0000003e940c723c */ /* 0x000fe2000004180c */
[-C--:B------:R-:W-:Y:S02]  /*18170*/  ISETP.GE.AND P4, PT, R36, R137.reuse, PT ;  /* 0x000000892400720c */ /* 0x080fe40003f86270 */
[----:B------:R-:W3:Y:S01]  /*18180*/  LDSM.16.M88.4 R36, [R211+0x6800] ;  /* 0x00680000d324783b */ /* 0x000ee20000000200 */
[----:B------:R-:W-:-:S02]  /*18190*/  ISETP.GE.AND P6, PT, R49, R137, PT ;  /* 0x000000893100720c */ /* 0x000fc40003fc6270 */
[-C--:B------:R-:W-:Y:S01]  /*181a0*/  ISETP.GE.AND P3, PT, R56, R136.reuse, PT ;  /* 0x000000883800720c */ /* 0x080fe20003f66270 */
[----:B------:R-:W-:Y:S01]  /*181b0*/  HMMA.16816.F32.BF16 R4, R148, R10, R4 ;  /* 0x0000000a9404723c */ /* 0x000fe20000041804 */
[----:B------:R-:W-:Y:S02]  /*181c0*/  FSEL R139, R34, -INF , !P6 ;  /* 0xff800000228b7808 */ /* 0x000fe40007000000 */
[----:B------:R-:W-:Y:S02]  /*181d0*/  FSEL R32, R33, -INF , !P3 ;  /* 0xff80000021207808 */ /* 0x000fe40005800000 */
[C---:B------:R-:W-:Y:S01]  /*181e0*/  ISETP.GE.AND P6, PT, R8.reuse, R136, PT ;  /* 0x000000880800720c */ /* 0x040fe20003fc6270 */
[----:B------:R-:W-:Y:S01]  /*181f0*/  HMMA.16816.F32.BF16 R20, R64, R54, R20 ;  /* 0x000000364014723c */ /* 0x000fe20000041814 */
[-C--:B------:R-:W-:Y:S01]  /*18200*/  ISETP.GE.AND P3, PT, R8, R137.reuse, PT ;  /* 0x000000890800720c */ /* 0x080fe20003f66270 */
[----:B------:R-:W-:Y:S01]  /*18210*/  VIADD R8, R3, 0x30 ;  /* 0x0000003003087836 */ /* 0x000fe20000000000 */
[----:B------:R-:W-:-:S02]  /*18220*/  ISETP.GE.AND P5, PT, R56, R137, PT ;  /* 0x000000893800720c */ /* 0x000fc40003fa6270 */
[----:B------:R-:W-:Y:S01]  /*18230*/  FSEL R34, R28, -INF , !P2 ;  /* 0xff8000001c227808 */ /* 0x000fe20005000000 */
[----:B------:R-:W-:Y:S01]  /*18240*/  VIADD R28, R3, 0x38 ;  /* 0x00000038031c7836 */ /* 0x000fe20000000000 */
[----:B------:R-:W-:Y:S02]  /*18250*/  FSEL R35, R35, -INF , !P5 ;  /* 0xff80000023237808 */ /* 0x000fe40006800000 */
[-C--:B------:R-:W-:Y:S01]  /*18260*/  ISETP.GE.AND P5, PT, R8, R136.reuse, PT ;  /* 0x000000880800720c */ /* 0x080fe20003fa6270 */
[C---:B--2---:R-:W-:Y:S01]  /*18270*/  HMMA.16816.F32.BF16 R16, R64.reuse, R44, R16 ;  /* 0x0000002c4010723c */ /* 0x044fe20000041810 */
[----:B------:R-:W-:Y:S02]  /*18280*/  FSEL R33, R30, -INF , !P4 ;  /* 0xff8000001e217808 */ /* 0x000fe40006000000 */
[----:B------:R-:W-:Y:S02]  /*18290*/  FSEL R146, R29, -INF , !P6 ;  /* 0xff8000001d927808 */ /* 0x000fe40007000000 */
[-C--:B------:R-:W-:Y:S01]  /*182a0*/  ISETP.GE.AND P2, PT, R8, R137.reuse, PT ;  /* 0x000000890800720c */ /* 0x080fe20003f46270 */
[----:B------:R-:W-:Y:S01]  /*182b0*/  HMMA.16816.F32.BF16 R12, R64, R46, R12 ;  /* 0x0000002e400c723c */ /* 0x000fe2000004180c */
[----:B------:R-:W-:Y:S01]  /*182c0*/  ISETP.GE.AND P4, PT, R9, R136, PT ;  /* 0x000000880900720c */ /* 0x000fe20003f86270 */
[----:B------:R-:W-:Y:S01]  /*182d0*/  VIADD R44, R3, 0x39 ;  /* 0x00000039032c7836 */ /* 0x000fe20000000000 */
[----:B------:R-:W-:-:S02]  /*182e0*/  ISETP.GE.AND P6, PT, R9, R137, PT ;  /* 0x000000890900720c */ /* 0x000fc40003fc6270 */
[----:B------:R-:W-:Y:S01]  /*182f0*/  FSEL R141, R31, -INF , !P3 ;  /* 0xff8000001f8d7808 */ /* 0x000fe20005800000 */
[----:B------:R-:W2:Y:S01]  /*18300*/  LDSM.16.M88.4 R8, [R222+0xb800] ;  /* 0x00b80000de08783b */ /* 0x000ea20000000200 */
[----:B------:R-:W-:Y:S01]  /*18310*/  FSEL R246, R24, -INF , !P5 ;  /* 0xff80000018f67808 */ /* 0x000fe20006800000 */
[----:B-1----:R-:W-:Y:S01]  /*18320*/  HMMA.16816.F32.BF16 R176, R148, R40, R176 ;  /* 0x0000002894b0723c */ /* 0x002fe200000418b0 */
[C---:B------:R-:W-:Y:S01]  /*18330*/  ISETP.GE.AND P3, PT, R28.reuse, R136, PT ;  /* 0x000000881c00720c */ /* 0x040fe20003f66270 */
[----:B------:R-:W-:Y:S01]  /*18340*/  VIADD R24, R3, 0x40 ;  /* 0x0000004003187836 */ /* 0x000fe20000000000 */
[----:B------:R-:W-:Y:S02]  /*18350*/  ISETP.GE.AND P5, PT, R28, R137, PT ;  /* 0x000000891c00720c */ /* 0x000fe40003fa6270 */
[----:B------:R-:W1:Y:S01]  /*18360*/  LDSM.16.M88.4 R28, [R211+0x7000] ;  /* 0x00700000d31c783b */ /* 0x000e620000000200 */
[----:B---3--:R-:W-:Y:S01]  /*18370*/  HMMA.16816.F32.BF16 R156, R64, R36, R156 ;  /* 0x00000024409c723c */ /* 0x008fe2000004189c */
[----:B------:R-:W-:-:S02]  /*18380*/  FSEL R252, R26, -INF , !P2 ;  /* 0xff8000001afc7808 */ /* 0x000fc40005000000 */
[-C--:B------:R-:W-:Y:S02]  /*18390*/  ISETP.GE.AND P2, PT, R44, R136.reuse, PT ;  /* 0x000000882c00720c */ /* 0x080fe40003f46270 */
[----:B------:R-:W-:Y:S01]  /*183a0*/  FSEL R184, R25, -INF , !P4 ;  /* 0xff80000019b87808 */ /* 0x000fe20006000000 */
[----:B------:R-:W-:Y:S01]  /*183b0*/  HMMA.16816.F32.BF16 R36, R64, R38, R4 ;  /* 0x000000264024723c */ /* 0x000fe20000041804 */
[----:B------:R-:W3:Y:S01]  /*183c0*/  LDSM.16.M88.4 R4, [R211+0x7800] ;  /* 0x00780000d304783b */ /* 0x000ee20000000200 */
[----:B------:R-:W-:Y:S01]  /*183d0*/  FSEL R145, R27, -INF , !P6 ;  /* 0xff8000001b917808 */ /* 0x000fe20007000000 */
[C---:B------:R-:W-:Y:S01]  /*183e0*/  VIADD R25, R3.reuse, 0x41 ;  /* 0x0000004103197836 */ /* 0x040fe20000000000 */
[----:B------:R-:W-:Y:S01]  /*183f0*/  FSEL R250, R20, -INF , !P3 ;  /* 0xff80000014fa7808 */ /* 0x000fe20005800000 */
[----:B------:R-:W-:Y:S01]  /*18400*/  VIADD R20, R3, 0x48 ;  /* 0x0000004803147836 */ /* 0x000fe20000000000 */
[----:B------:R-:W-:Y:S01]  /*18410*/  ISETP.GE.AND P4, PT, R44, R137, PT ;  /* 0x000000892c00720c */ /* 0x000fe20003f86270 */
[----:B------:R-:W-:Y:S01]  /*18420*/  HMMA.16816.F32.BF16 R172, R148, R42, R172 ;  /* 0x0000002a94ac723c */ /* 0x000fe200000418ac */
[----:B------:R-:W-:Y:S01]  /*18430*/  ISETP.GE.AND P6, PT, R24, R136, PT ;  /* 0x000000881800720c */ /* 0x000fe20003fc6270 */
[----:B------:R-:W-:-:S04]  /*18440*/  DEPBAR.LE SB0, 0x0 ;  /* 0x000080000000791a */ /* 0x000fc80000000000 */
[----:B------:R-:W-:Y:S01]  /*18450*/  FSEL R196, R21, -INF , !P2 ;  /* 0xff80000015c47808 */ /* 0x000fe20005000000 */
[----:B------:R-:W-:Y:S01]  /*18460*/  VIADD R21, R3, 0x49 ;  /* 0x0000004903157836 */ /* 0x000fe20000000000 */
[----:B------:R-:W-:Y:S01]  /*18470*/  BAR.SYNC.DEFER_BLOCKING 0x0 ;  /* 0x0000000000007b1d */ /* 0x000fe20000010000 */
[-C--:B------:R-:W-:Y:S02]  /*18480*/  ISETP.GE.AND P3, PT, R24, R137.reuse, PT ;  /* 0x000000891800720c */ /* 0x080fe40003f66270 */
[----:B------:R-:W-:Y:S02]  /*18490*/  FSEL R244, R23, -INF , !P4 ;  /* 0xff80000017f47808 */ /* 0x000fe40006000000 */
[----:B------:R-:W-:Y:S01]  /*184a0*/  FSEL R194, R16, -INF , !P6 ;  /* 0xff80000010c27808 */ /* 0x000fe20007000000 */
[----:B------:R-:W-:Y:S01]  /*184b0*/  VIADD R16, R3, 0x50 ;  /* 0x0000005003107836 */ /* 0x000fe20000000000 */
[----:B------:R-:W-:Y:S02]  /*184c0*/  FSEL R143, R22, -INF , !P5 ;  /* 0xff800000168f7808 */ /* 0x000fe40006800000 */
[----:B------:R-:W-:-:S02]  /*184d0*/  ISETP.GE.AND P2, PT, R25, R137, PT ;  /* 0x000000891900720c */ /* 0x000fc40003f46270 */
[CC--:B------:R-:W-:Y:S02]  /*184e0*/  ISETP.GE.AND P4, PT, R20.reuse, R136.reuse, PT ;  /* 0x000000881400720c */ /* 0x0c0fe40003f86270 */
[-C--:B------:R-:W-:Y:S02]  /*184f0*/  ISETP.GE.AND P5, PT, R25, R136.reuse, PT ;  /* 0x000000881900720c */ /* 0x080fe40003fa6270 */
[----:B------:R-:W-:Y:S01]  /*18500*/  ISETP.GE.AND P6, PT, R20, R137, PT ;  /* 0x000000891400720c */ /* 0x000fe20003fc6270 */
[----:B------:R-:W-:Y:S01]  /*18510*/  VIADD R20, R3, 0x51 ;  /* 0x0000005103147836 */ /* 0x000fe20000000000 */
[----:B------:R-:W-:Y:S02]  /*18520*/  FSEL R202, R18, -INF , !P3 ;  /* 0xff80000012ca7808 */ /* 0x000fe40005800000 */
[----:B------:R-:W-:Y:S02]  /*18530*/  ISETP.GE.AND P3, PT, R21, R136, PT ;  /* 0x000000881500720c */ /* 0x000fe40003f66270 */
[----:B------:R-:W-:-:S02]  /*18540*/  FSEL R200, R19, -INF , !P2 ;  /* 0xff80000013c87808 */ /* 0x000fc40005000000 */
[----:B------:R-:W-:Y:S01]  /*18550*/  FSEL R192, R12, -INF , !P4 ;  /* 0xff8000000cc07808 */ /* 0x000fe20006000000 */
[----:B------:R-:W-:Y:S01]  /*18560*/  VIADD R12, R3, 0x59 ;  /* 0x00000059030c7836 */ /* 0x000fe20000000000 */
[----:B------:R-:W-:Y:S02]  /*18570*/  FSEL R186, R17, -INF , !P5 ;  /* 0xff80000011ba7808 */ /* 0x000fe40006800000 */
[C---:B------:R-:W-:Y:S02]  /*18580*/  ISETP.GE.AND P2, PT, R16.reuse, R136, PT ;  /* 0x000000881000720c */ /* 0x040fe40003f46270 */
[-C--:B------:R-:W-:Y:S02]  /*18590*/  ISETP.GE.AND P4, PT, R16, R137.reuse, PT ;  /* 0x000000891000720c */ /* 0x080fe40003f86270 */
[----:B--2---:R-:W-:Y:S01]  /*185a0*/  HMMA.16816.F32.BF16 R16, R148, R8, R168 ;  /* 0x000000089410723c */ /* 0x004fe200000418a8 */
[----:B------:R-:W-:Y:S02]  /*185b0*/  FSEL R198, R14, -INF , !P6 ;  /* 0xff8000000ec67808 */ /* 0x000fe40007000000 */
[----:B------:R-:W-:Y:S01]  /*185c0*/  FSEL R190, R13, -INF , !P3 ;  /* 0xff8000000dbe7808 */ /* 0x000fe20005800000 */
[----:B------:R-:W-:Y:S01]  /*185d0*/  VIADD R13, R3, 0x61 ;  /* 0x00000061030d7836 */ /* 0x000fe20000000000 */
[----:B------:R-:W-:-:S02]  /*185e0*/  ISETP.GE.AND P5, PT, R21, R137, PT ;  /* 0x000000891500720c */ /* 0x000fc40003fa6270 */
[CC--:B------:R-:W-:Y:S01]  /*185f0*/  ISETP.GE.AND P6, PT, R20.reuse, R136.reuse, PT ;  /* 0x000000881400720c */ /* 0x0c0fe20003fc6270 */
[----:B------:R-:W-:Y:S01]  /*18600*/  VIADD R8, R3, 0x58 ;  /* 0x0000005803087836 */ /* 0x000fe20000000000 */
[----:B------:R-:W-:Y:S02]  /*18610*/  ISETP.GE.AND P3, PT, R20, R137, PT ;  /* 0x000000891400720c */ /* 0x000fe40003f66270 */
[C---:B-1----:R-:W-:Y:S01]  /*18620*/  HMMA.16816.F32.BF16 R20, R64.reuse, R28, R176 ;  /* 0x0000001c4014723c */ /* 0x042fe200000418b0 */
[----:B------:R-:W-:Y:S02]  /*18630*/  FSEL R188, R15, -INF , !P5 ;  /* 0xff8000000fbc7808 */ /* 0x000fe40006800000 */
[----:B------:R-:W-:Y:S02]  /*18640*/  ISETP.GE.AND P5, PT, R8, R136, PT ;  /* 0x000000880800720c */ /* 0x000fe40003fa6270 */
[----:B------:R-:W-:Y:S01]  /*18650*/  FSEL R182, R158, -INF , !P4 ;  /* 0xff8000009eb67808 */ /* 0x000fe20006000000 */
[----:B------:R-:W-:Y:S01]  /*18660*/  HMMA.16816.F32.BF16 R28, R64, R30, R172 ;  /* 0x0000001e401c723c */ /* 0x000fe200000418ac */
[----:B------:R-:W-:-:S02]  /*18670*/  FSEL R176, R156, -INF , !P2 ;  /* 0xff8000009cb07808 */ /* 0x000fc40005000000 */
[-C--:B------:R-:W-:Y:S02]  /*18680*/  ISETP.GE.AND P2, PT, R8, R137.reuse, PT ;  /* 0x000000890800720c */ /* 0x080fe40003f46270 */
[----:B------:R-:W-:Y:S01]  /*18690*/  FSEL R178, R157, -INF , !P6 ;  /* 0xff8000009db27808 */ /* 0x000fe20007000000 */
[----:B------:R-:W-:Y:S01]  /*186a0*/  HMMA.16816.F32.BF16 R8, R148, R10, R164 ;  /* 0x0000000a9408723c */ /* 0x000fe200000418a4 */
[C---:B------:R-:W-:Y:S02]  /*186b0*/  ISETP.GE.AND P4, PT, R12.reuse, R136, PT ;  /* 0x000000880c00720c */ /* 0x040fe40003f86270 */
[----:B------:R-:W-:Y:S01]  /*186c0*/  ISETP.GE.AND P6, PT, R12, R137, PT ;  /* 0x000000890c00720c */ /* 0x000fe20003fc6270 */
[----:B------:R-:W-:Y:S01]  /*186d0*/  VIADD R12, R3, 0x60 ;  /* 0x00000060030c7836 */ /* 0x000fe20000000000 */
[----:B------:R-:W-:Y:S01]  /*186e0*/  FSEL R180, R159, -INF , !P3 ;  /* 0xff8000009fb47808 */ /* 0x000fe20005800000 */
[----:B---3--:R-:W-:Y:S01]  /*186f0*/  HMMA.16816.F32.BF16 R16, R64, R4, R16 ;  /* 0x000000044010723c */ /* 0x008fe20000041810 */
[----:B------:R-:W-:-:S02]  /*18700*/  FSEL R172, R36, -INF , !P5 ;  /* 0xff80000024ac7808 */ /* 0x000fc40006800000 */
[CC--:B------:R-:W-:Y:S02]  /*18710*/  ISETP.GE.AND P3, PT, R12.reuse, R136.reuse, PT ;  /* 0x000000880c00720c */ /* 0x0c0fe40003f66270 */
[-C--:B------:R-:W-:Y:S01]  /*18720*/  ISETP.GE.AND P5, PT, R12, R137.reuse, PT ;  /* 0x000000890c00720c */ /* 0x080fe20003fa6270 */
[----:B------:R-:W-:Y:S01]  /*18730*/  VIADD R12, R3, 0x68 ;  /* 0x00000068030c7836 */ /* 0x000fe20000000000 */
[----:B------:R-:W-:Y:S01]  /*18740*/  FSEL R168, R39, -INF , !P6 ;  /* 0xff80000027a87808 */ /* 0x000fe20007000000 */
[C---:B------:R-:W-:Y:S01]  /*18750*/  VIADD R5, R3.reuse, 0x70 ;  /* 0x0000007003057836 */ /* 0x040fe20000000000 */
[----:B------:R-:W-:Y:S01]  /*18760*/  FSEL R158, R20, -INF , !P3 ;  /* 0xff800000149e7808 */ /* 0x000fe20005800000 */
[C---:B------:R-:W-:Y:S01]  /*18770*/  VIADD R4, R3.reuse, 0x71 ;  /* 0x0000007103047836 */ /* 0x040fe20000000000 */
[C---:B------:R-:W-:Y:S02]  /*18780*/  ISETP.GE.AND P6, PT, R12.reuse, R136, PT ;  /* 0x000000880c00720c */ /* 0x040fe40003fc6270 */
[----:B------:R-:W-:Y:S01]  /*18790*/  ISETP.GE.AND P3, PT, R12, R137, PT ;  /* 0x000000890c00720c */ /* 0x000fe20003f66270 */
[----:B------:R-:W-:Y:S01]  /*187a0*/  VIADD R12, R3, 0x69 ;  /* 0x00000069030c7836 */ /* 0x000fe20000000000 */
[----:B------:R-:W-:-:S02]  /*187b0*/  FSEL R170, R37, -INF , !P4 ;  /* 0xff80000025aa7808 */ /* 0x000fc40006000000 */
[----:B------:R-:W-:Y:S01]  /*187c0*/  FSEL R164, R22, -INF , !P5 ;  /* 0xff80000016a47808 */ /* 0x000fe20006800000 */
[----:B------:R-:W-:Y:S01]  /*187d0*/  HMMA.16816.F32.BF16 R8, R64, R6, R8 ;  /* 0x000000064008723c */ /* 0x000fe20000041808 */
[----:B------:R-:W-:Y:S02]  /*187e0*/  ISETP.GE.AND P4, PT, R13, R137, PT ;  /* 0x000000890d00720c */ /* 0x000fe40003f86270 */
[----:B------:R-:W-:Y:S02]  /*187f0*/  ISETP.GE.AND P5, PT, R12, R136, PT ;  /* 0x000000880c00720c */ /* 0x000fe40003fa6270 */
[----:B------:R-:W-:Y:S02]  /*18800*/  FSEL R162, R23, -INF , !P4 ;  /* 0xff80000017a27808 */ /* 0x000fe40006000000 */
[----:B------:R-:W-:Y:S01]  /*18810*/  FSEL R154, R28, -INF , !P6 ;  /* 0xff8000001c9a7808 */ /* 0x000fe20007000000 */
[----:B------:R-:W-:Y:S01]  /*18820*/  VIADD R6, R3, 0x78 ;  /* 0x0000007803067836 */ /* 0x000fe20000000000 */
[----:B------:R-:W-:-:S02]  /*18830*/  FSEL R160, R30, -INF , !P3 ;  /* 0xff8000001ea07808 */ /* 0x000fc40005800000 */
[----:B------:R-:W-:Y:S02]  /*18840*/  FSEL R152, R29, -INF , !P5 ;  /* 0xff8000001d987808 */ /* 0x000fe40006800000 */
[----:B------:R-:W-:Y:S02]  /*18850*/  FSEL R174, R38, -INF , !P2 ;  /* 0xff80000026ae7808 */ /* 0x000fe40005000000 */
[CC--:B------:R-:W-:Y:S02]  /*18860*/  ISETP.GE.AND P4, PT, R5.reuse, R136.reuse, PT ;  /* 0x000000880500720c */ /* 0x0c0fe40003f86270 */
[-C--:B------:R-:W-:Y:S02]  /*18870*/  ISETP.GE.AND P6, PT, R5, R137.reuse, PT ;  /* 0x000000890500720c */ /* 0x080fe40003fc6270 */
[C---:B------:R-:W-:Y:S02]  /*18880*/  ISETP.GE.AND P3, PT, R4.reuse, R136, PT ;  /* 0x000000880400720c */ /* 0x040fe40003f66270 */
[----:B------:R-:W-:-:S02]  /*18890*/  ISETP.GE.AND P5, PT, R4, R137, PT ;  /* 0x000000890400720c */ /* 0x000fc40003fa6270 */
[----:B------:R-:W-:Y:S01]  /*188a0*/  ISETP.GE.AND P2, PT, R13, R136, PT ;  /* 0x000000880d00720c */ /* 0x000fe20003f46270 */
[----:B------:R-:W1:Y:S01]  /*188b0*/  LDC.64 R4, c[0x0][0x198] ;  /* 0x00006600ff047b82 */ /* 0x000e620000000a00 */
[----:B------:R-:W-:Y:S02]  /*188c0*/  FSEL R64, R16, -INF , !P4 ;  /* 0xff80000010407808 */ /* 0x000fe40006000000 */
[----:B------:R-:W-:Y:S02]  /*188d0*/  FSEL R156, R21, -INF , !P2 ;  /* 0xff800000159c7808 */ /* 0x000fe40005000000 */
[-C--:B------:R-:W-:Y:S02]  /*188e0*/  ISETP.GE.AND P2, PT, R12, R137.reuse, PT ;  /* 0x000000890c00720c */ /* 0x080fe40003f46270 */
[----:B------:R-:W-:Y:S02]  /*188f0*/  ISETP.GE.AND P4, PT, R3, R137, PT ;  /* 0x000000890300720c */ /* 0x000fe40003f86270 */
[----:B------:R-:W-:-:S02]  /*18900*/  FSEL R150, R31, -INF , !P2 ;  /* 0xff8000001f967808 */ /* 0x000fc40005000000 */
[CC--:B------:R-:W-:Y:S01]  /*18910*/  ISETP.GE.AND P2, PT, R3.reuse, R136.reuse, PT ;  /* 0x000000880300720c */ /* 0x0c0fe20003f46270 */
        /* <DEDUP_REMOVED lines=11> */
[----:B------:R-:W-:-:S02]  /*189d0*/  FSEL R136, R10, -INF , !P3 ;  /* 0xff8000000a887808 */ /* 0x000fc40005800000 */
[----:B------:R-:W-:Y:S02]  /*189e0*/  FSEL R61, R9, -INF , !P5 ;  /* 0xff800000093d7808 */ /* 0x000fe40006800000 */
[----:B------:R-:W-:Y:S01]  /*189f0*/  FSEL R54, R11, -INF , !P2 ;  /* 0xff8000000b367808 */ /* 0x000fe20005000000 */
[----:B------:R-:W-:Y:S05]  /*18a00*/  @!P1 BRA `(.L_x_2778) ;  /* 0x0000000400a49947 */ /* 0x000fea0003800000 */
[----:B------:R-:W-:Y:S04]  /*18a10*/  BSSY B0, `(.L_x_2779) ;  /* 0x0000042000007945 */ /* 0x000fe80003800000 */
[----:B------:R-:W-:Y:S05]  /*18a20*/  @!P0 BRA `(.L_x_2780) ;  /* 0x0000000000f48947 */ /* 0x000fea0003800000 */
[----:B-1----:R-:W2:Y:S01]  /*18a30*/  LD.E R14, desc[UR4][R4.64+0x170] ;  /* 0x00017004040e7980 */ /* 0x002ea2000c101900 */
        /* <DEDUP_REMOVED lines=38> */
[----:B------:R-:W-:Y:S01]  /*18ca0*/  SEL R7, R3, R12, !P1 ;  /* 0x0000000c03077207 */ /* 0x000fe20004800000 */
[----:B------:R-:W2:Y:S02]  /*18cb0*/  LD.E.64 R10, desc[UR4][R4.64+0x38] ;  /* 0x00003804040a7980 */ /* 0x000ea4000c101b00 */
[--C-:B------:R-:W-:Y:S02]  /*18cc0*/  IMAD.WIDE R16, R8, 0x4, R242.reuse ;  /* 0x0000000408107825 */ /* 0x100fe400078e02f2 */
[----:B------:R-:W3:Y:S02]  /*18cd0*/  LD.E.64 R12, desc[UR4][R4.64+0x20] ;  /* 0x00002004040c7980 */ /* 0x000ee4000c101b00 */
[C---:B------:R-:W-:Y:S02]  /*18ce0*/  IMAD.WIDE R18, R7.reuse, 0x4, R242 ;  /* 0x0000000407127825 */ /* 0x040fe400078e02f2 */
[----:B------:R-:W4:Y:S04]  /*18cf0*/  LD.E R3, desc[UR4][R16.64] ;  /* 0x0000000410037980 */ /* 0x000f28000c101900 */
[----:B------:R-:W4:Y:S01]  /*18d00*/  LD.E R6, desc[UR4][R18.64] ;  /* 0x0000000412067980 */ /* 0x000f22000c101900 */
[----:B------:R-:W-:-:S05]  /*18d10*/  IADD3 R7, R7, -R8, RZ ;  /* 0x8000000807077210 */ /* 0x000fca0007ffe0ff */
[----:B------:R-:W-:-:S05]  /*18d20*/  IMAD R14, R14, R7, -0x80 ;  /* 0xffffff800e0e7424 */ /* 0x000fca00078e0207 */
[----:B------:R-:W-:Y:S01]  /*18d30*/  SHF.R.S32.HI R8, RZ, 0x1f, R14 ;  /* 0x0000001fff087819 */ /* 0x000fe2000001140e */
[-C--:B--2---:R-:W-:Y:S02]  /*18d40*/  IMAD R7, R11, R14.reuse, RZ ;  /* 0x0000000e0b077224 */ /* 0x084fe400078e02ff */
[----:B------:R-:W-:-:S04]  /*18d50*/  IMAD.WIDE.U32 R14, R10, R14, RZ ;  /* 0x0000000e0a0e7225 */ /* 0x000fc800078e00ff */
[----:B------:R-:W-:Y:S02]  /*18d60*/  IMAD R8, R10, R8, R7 ;  /* 0x000000080a087224 */ /* 0x000fe400078e0207 */
[----:B----4-:R-:W-:-:S03]  /*18d70*/  IMAD.IADD R3, R3, 0x1, -R6 ;  /* 0x0000000103037824 */ /* 0x010fc600078e0a06 */
[----:B------:R-:W-:Y:S01]  /*18d80*/  IADD3 R15, R15, R8, RZ ;  /* 0x000000080f0f7210 */ /* 0x000fe20007ffe0ff */
[----:B---3--:R-:W-:Y:S01]  /*18d90*/  IMAD R7, R13, R3, RZ ;  /* 0x000000030d077224 */ /* 0x008fe200078e02ff */
[----:B------:R-:W-:-:S05]  /*18da0*/  SHF.R.S32.HI R6, RZ, 0x1f, R3 ;  /* 0x0000001fff067819 */ /* 0x000fca0000011403 */
[----:B------:R-:W-:Y:S02]  /*18db0*/  IMAD R6, R12, R6, R7 ;  /* 0x000000060c067224 */ /* 0x000fe400078e0207 */
[----:B------:R-:W-:-:S04]  /*18dc0*/  IMAD.WIDE.U32 R12, R3, R12, R14 ;  /* 0x0000000c030c7225 */ /* 0x000fc800078e000e */
[----:B------:R-:W-:Y:S01]  /*18dd0*/  IMAD.IADD R8, R13, 0x1, R6 ;  /* 0x000000010d087824 */ /* 0x000fe200078e0206 */
[----:B------:R-:W-:Y:S01]  /*18de0*/  MOV R7, R12 ;  /* 0x0000000c00077202 */ /* 0x000fe20000000f00 */
[----:B------:R-:W-:Y:S05]  /*18df0*/  BRA `(.L_x_2781) ;  /* 0x00000000000c7947 */ /* 0x000fea0003800000 */
.L_x_2780:
[----:B-1----:R-:W2:Y:S02]  /*18e00*/  LD.E R7, desc[UR4][R4.64+0x38] ;  /* 0x0000380404077980 */ /* 0x002ea4000c101900 */
[----:B--2---:R-:W-:-:S04]  /*18e10*/  LEA R7, -R7, RZ, 0x7 ;  /* 0x000000ff07077211 */ /* 0x004fc800078e39ff */
[----:B------:R-:W-:Y:S02]  /*18e20*/  SHF.R.S32.HI R8, RZ, 0x1f, R7 ;  /* 0x0000001fff087819 */ /* 0x000fe40000011407 */
.L_x_2781:
[----:B------:R-:W-:Y:S05]  /*18e30*/  BSYNC B0 ;  /* 0x0000000000007941 */ /* 0x000fea0003800000 */
.L_x_2779:
[C---:B------:R-:W-:Y:S01]  /*18e40*/  IMAD.SHL.U32 R3, R132.reuse, 0x20, RZ ;  /* 0x0000002084037824 */ /* 0x040fe200078e00ff */
[C---:B------:R-:W-:Y:S02]  /*18e50*/  LEA R230, P1, R7.reuse, R230, 0x1 ;  /* 0x000000e607e67211 */ /* 0x040fe400078208ff */
        /* <DEDUP_REMOVED lines=36> */
.L_x_2778:
[----:B------:R-:W-:Y:S05]  /*190a0*/  BSYNC B1 ;  /* 0x0000000000017941 */ /* 0x000fea0003800000 */
.L_x_2777:
[----:B-1----:R1:W3:Y:S01]  /*190b0*/  LD.E R56, desc[UR4][R4.64+0xdc] ;  /* 0x0000dc0404387980 */ /* 0x0022e2000c101900 */
[----:B--2---:R-:W-:Y:S02]  /*190c0*/  FMNMX.FTZ R8, R2, R48, !PT ;  /* 0x0000003002087209 */ /* 0x004fe40007810000 */
[----:B------:R-:W-:Y:S01]  /*190d0*/  FMNMX.FTZ R6, R0, R50, !PT ;  /* 0x0000003200067209 */ /* 0x000fe20007810000 */
[----:B------:R-:W-:Y:S01]  /*190e0*/  LDSM.16.MT88.4 R16, [R221+0xc000] ;  /* 0x00c00000dd10783b */ /* 0x000fe20000004200 */
[----:B------:R-:W-:Y:S02]  /*190f0*/  FMNMX.FTZ R8, R163, R8, !PT ;  /* 0x00000008a3087209 */ /* 0x000fe40007810000 */
[----:B------:R-:W-:Y:S01]  /*19100*/  FMNMX.FTZ R6, R185, R6, !PT ;  /* 0x00000006b9067209 */ /* 0x000fe20007810000 */
[----:B------:R-:W-:Y:S01]  /*19110*/  LDSM.16.MT88.4 R28, [R219+0x10000] ;  /* 0x01000000db1c783b */ /* 0x000fe20000004200 */
[----:B------:R-:W-:Y:S02]  /*19120*/  FMNMX.FTZ R8, R181, R8, !PT ;  /* 0x00000008b5087209 */ /* 0x000fe40007810000 */
[----:B------:R-:W-:Y:S01]  /*19130*/  FMNMX.FTZ R6, R187, R6, !PT ;  /* 0x00000006bb067209 */ /* 0x000fe20007810000 */
[----:B------:R-:W-:Y:S03]  /*19140*/  LDSM.16.MT88.4 R24, [R221+0xc800] ;  /* 0x00c80000dd18783b */ /* 0x000fe60000004200 */
[----:B------:R-:W-:Y:S01]  /*19150*/  FMNMX.FTZ R6, R189, R6, !PT ;  /* 0x00000006bd067209 */ /* 0x000fe20007810000 */
[----:B------:R-:W-:Y:S03]  /*19160*/  LDSM.16.MT88.4 R36, [R219+0x10800] ;  /* 0x01080000db24783b */ /* 0x000fe60000004200 */
[----:B------:R-:W-:-:S04]  /*19170*/  FMNMX.FTZ R6, R51, R6, !PT ;  /* 0x0000000633067209 */ /* 0x000fc80007810000 */
        /* <DEDUP_REMOVED lines=53> */
[----:B------:R-:W-:-:S03]  /*194d0*/  FMNMX.FTZ R3, R62, R3, !PT ;  /* 0x000000033e037209 */ /* 0x000fc60007810000 */
[----:B------:R-:W1:Y:S01]  /*194e0*/  SHFL.BFLY PT, R4, R5, 0x2, 0x1f ;  /* 0x0c401f0005047f89 */ /* 0x000e6200000e0000 */
[----:B------:R-:W-:-:S04]  /*194f0*/  FMNMX.FTZ R6, R60, R3, !PT ;  /* 0x000000033c067209 */ /* 0x000fc80007810000 */
[----:B------:R-:W-:-:S05]  /*19500*/  FMNMX.FTZ R6, R61, R6, !PT ;  /* 0x000000063d067209 */ /* 0x000fca0007810000 */
[----:B------:R-:W2:Y:S01]  /*19510*/  SHFL.BFLY PT, R3, R6, 0x2, 0x1f ;  /* 0x0c401f0006037f89 */ /* 0x000ea200000e0000 */
[----:B-1----:R-:W-:-:S05]  /*19520*/  FMNMX.FTZ R4, R5, R4, !PT ;  /* 0x0000000405047209 */ /* 0x002fca0007810000 */
[----:B------:R-:W1:Y:S01]  /*19530*/  SHFL.BFLY PT, R45, R4, 0x1, 0x1f ;  /* 0x0c201f00042d7f89 */ /* 0x000e6200000e0000 */
[----:B--2---:R-:W-:-:S05]  /*19540*/  FMNMX.FTZ R3, R6, R3, !PT ;  /* 0x0000000306037209 */ /* 0x004fca0007810000 */
[----:B------:R-:W2:Y:S01]  /*19550*/  SHFL.BFLY PT, R46, R3, 0x1, 0x1f ;  /* 0x0c201f00032e7f89 */ /* 0x000ea200000e0000 */
[----:B-1----:R-:W-:-:S03]  /*19560*/  FMNMX.FTZ R45, R4, R45, !PT ;  /* 0x0000002d042d7209 */ /* 0x002fc60007810000 */
[----:B------:R-:W1:Y:S01]  /*19570*/  LDSM.16.MT88.4 R4, [R223+0xc000] ;  /* 0x00c00000df04783b */ /* 0x000e620000004200 */
[----:B------:R-:W-:-:S04]  /*19580*/  FSETP.NEU.FTZ.AND P0, PT, R45, -INF , PT ;  /* 0xff8000002d00780b */ /* 0x000fc80003f1d000 */
[----:B------:R-:W-:Y:S02]  /*19590*/  FSEL R9, R45, RZ, P0 ;  /* 0x000000ff2d097208 */ /* 0x000fe40000000000 */
[----:B--2---:R-:W-:-:S03]  /*195a0*/  FMNMX.FTZ R46, R3, R46, !PT ;  /* 0x0000002e032e7209 */ /* 0x004fc60007810000 */
[----:B------:R-:W-:Y:S01]  /*195b0*/  FADD.FTZ R9, R0, -R9 ;  /* 0x8000000900097221 */ /* 0x000fe20000010000 */
[----:B------:R-:W-:-:S04]  /*195c0*/  FSETP.NEU.FTZ.AND P1, PT, R46, -INF , PT ;  /* 0xff8000002e00780b */ /* 0x000fc80003f3d000 */
[----:B------:R-:W-:-:S05]  /*195d0*/  FSEL R11, R46, RZ, P1 ;  /* 0x000000ff2e0b7208 */ /* 0x000fca0000800000 */
[----:B------:R-:W-:Y:S01]  /*195e0*/  FADD.FTZ R11, R2, -R11 ;  /* 0x8000000b020b7221 */ /* 0x000fe20000010000 */
[C---:B---3--:R-:W-:Y:S01]  /*195f0*/  FMUL.FTZ R55, R56.reuse, R45 ;  /* 0x0000002d38377220 */ /* 0x048fe20000410000 */
[C---:B------:R-:W-:Y:S02]  /*19600*/  FMUL.FTZ R63, R56.reuse, R46 ;  /* 0x0000002e383f7220 */ /* 0x040fe40000410000 */
[C---:B------:R-:W-:Y:S01]  /*19610*/  FMUL.FTZ R0, R56.reuse, R11 ;  /* 0x0000000b38007220 */ /* 0x040fe20000410000 */
[----:B------:R-:W-:Y:S01]  /*19620*/  FMUL.FTZ R20, R56, R9 ;  /* 0x0000000938147220 */ /* 0x000fe20000410000 */
[----:B------:R-:W-:Y:S01]  /*19630*/  FSEL R55, R55, RZ, P0 ;  /* 0x000000ff37377208 */ /* 0x000fe20000000000 */
[----:B------:R-:W2:Y:S01]  /*19640*/  LDSM.16.MT88.4 R8, [R220+0xc000] ;  /* 0x00c00000dc08783b */ /* 0x000ea20000004200 */
[----:B------:R-:W-:Y:S01]  /*19650*/  FSEL R63, R63, RZ, P1 ;  /* 0x000000ff3f3f7208 */ /* 0x000fe20000800000 */
[----:B------:R-:W3:Y:S02]  /*19660*/  MUFU.EX2 R2, R20 ;  /* 0x0000001400027308 */ /* 0x000ee40000000800 */
        /* <DEDUP_REMOVED lines=15> */
[-C--:B---3--:R-:W-:Y:S01]  /*19760*/  FMUL.FTZ R130, R130, R2.reuse ;  /* 0x0000000282827220 */ /* 0x088fe20000410000 */
[----:B------:R-:W3:Y:S01]  /*19770*/  MUFU.EX2 R41, R41 ;  /* 0x0000002900297308 */ /* 0x000ee20000000800 */
        /* <DEDUP_REMOVED lines=15> */
[----:B------:R-:W4:Y:S01]  /*19870*/  MUFU.EX2 R3, R3 ;  /* 0x0000000300037308 */ /* 0x000f220000000800 */
[----:B---3--:R-:W-:Y:S01]  /*19880*/  F2FP.BF16.F32.PACK_AB R13, R41, R49 ;  /* 0x00000031290d723e */ /* 0x008fe200000010ff */
[-C--:B------:R-:W-:Y:S01]  /*19890*/  FMUL.FTZ R91, R91, R2.reuse ;  /* 0x000000025b5b7220 */ /* 0x080fe20000410000 */
[-C--:B------:R-:W-:Y:S01]  /*198a0*/  FMUL.FTZ R94, R94, R2.reuse ;  /* 0x000000025e5e7220 */ /* 0x080fe20000410000 */
[-C--:B------:R-:W-:Y:S01]  /*198b0*/  FMUL.FTZ R95, R95, R2.reuse ;  /* 0x000000025f5f7220 */ /* 0x080fe20000410000 */
[-C--:B------:R-:W-:Y:S01]  /*198c0*/  FMUL.FTZ R98, R98, R2.reuse ;  /* 0x0000000262627220 */ /* 0x080fe20000410000 */
[----:B------:R-:W-:Y:S01]  /*198d0*/  FMUL.FTZ R99, R99, R2 ;  /* 0x0000000263637220 */ /* 0x000fe20000410000 */
[-CC-:B------:R-:W-:Y:S01]  /*198e0*/  FFMA.FTZ R58, R58, R56.reuse, -R63.reuse ;  /* 0x000000383a3a7223 */ /* 0x180fe2000001083f */
[----:B------:R-:W-:Y:S01]  /*198f0*/  MUFU.EX2 R44, R44 ;  /* 0x0000002c002c7308 */ /* 0x000fe20000000800 */
[----:B------:R-:W-:Y:S01]  /*19900*/  FFMA.FTZ R57, R57, R56, -R63 ;  /* 0x0000003839397223 */ /* 0x000fe2000001083f */
[-C--:B------:R-:W-:Y:S01]  /*19910*/  FMUL.FTZ R102, R102, R2.reuse ;  /* 0x0000000266667220 */ /* 0x080fe20000410000 */
[-C--:B------:R-:W-:Y:S01]  /*19920*/  FMUL.FTZ R103, R103, R2.reuse ;  /* 0x0000000267677220 */ /* 0x080fe20000410000 */
[-C--:B------:R-:W-:Y:S01]  /*19930*/  FMUL.FTZ R122, R122, R2.reuse ;  /* 0x000000027a7a7220 */ /* 0x080fe20000410000 */
[-C--:B------:R-:W-:Y:S01]  /*19940*/  FMUL.FTZ R123, R123, R2.reuse ;  /* 0x000000027b7b7220 */ /* 0x080fe20000410000 */
[-C--:B------:R-:W-:Y:S01]  /*19950*/  FMUL.FTZ R106, R106, R2.reuse ;  /* 0x000000026a6a7220 */ /* 0x080fe20000410000 */
[----:B------:R-:W-:Y:S01]  /*19960*/  FMUL.FTZ R107, R107, R2 ;  /* 0x000000026b6b7220 */ /* 0x000fe20000410000 */
[----:B------:R-:W3:Y:S01]  /*19970*/  MUFU.EX2 R43, R43 ;  /* 0x0000002b002b7308 */ /* 0x000ee20000000800 */
[----:B----4-:R-:W-:Y:S01]  /*19980*/  F2FP.BF16.F32.PACK_AB R15, R3, R40 ;  /* 0x00000028030f723e */ /* 0x010fe200000010ff */
        /* <DEDUP_REMOVED lines=9> */
[-C--:B------:R-:W-:Y:S01]  /*19a20*/  FFMA.FTZ R137, R144, R56.reuse, -R63 ;  /* 0x0000003890897223 */ /* 0x080fe2000001083f */
[-CC-:B------:R-:W-:Y:S01]  /*19a30*/  FFMA.FTZ R66, R35, R56.reuse, -R55.reuse ;  /* 0x0000003823427223 */ /* 0x180fe20000010837 */
[-C--:B------:R-:W-:Y:S01]  /*19a40*/  FFMA.FTZ R67, R33, R56.reuse, -R55 ;  /* 0x0000003821437223 */ /* 0x080fe20000010837 */
[-CC-:B------:R-:W-:Y:S01]  /*19a50*/  FFMA.FTZ R144, R32, R56.reuse, -R63.reuse ;  /* 0x0000003820907223 */ /* 0x180fe2000001083f */
[--C-:B------:R-:W-:Y:S01]  /*19a60*/  FFMA.FTZ R139, R34, R56, -R63.reuse ;  /* 0x00000038228b7223 */ /* 0x100fe2000001083f */
[----:B------:R-:W4:Y:S01]  /*19a70*/  MUFU.EX2 R47, R47 ;  /* 0x0000002f002f7308 */ /* 0x000f220000000800 */
[----:B---3--:R-:W-:Y:S01]  /*19a80*/  F2FP.BF16.F32.PACK_AB R12, R43, R44 ;  /* 0x0000002c2b0c723e */ /* 0x008fe200000010ff */
[-C--:B------:R-:W-:Y:S01]  /*19a90*/  FFMA.FTZ R146, R146, R56.reuse, -R63 ;  /* 0x0000003892927223 */ /* 0x080fe2000001083f */
[-CC-:B------:R-:W-:Y:S01]  /*19aa0*/  FFMA.FTZ R148, R141, R56.reuse, -R55.reuse ;  /* 0x000000388d947223 */ /* 0x180fe20000010837 */
[----:B------:R-:W-:Y:S01]  /*19ab0*/  LDSM.16.MT88.4 R32, [R223+0xd000] ;  /* 0x00d00000df20783b */ /* 0x000fe20000004200 */
[-CC-:B------:R-:W-:Y:S01]  /*19ac0*/  FFMA.FTZ R166, R145, R56.reuse, -R55.reuse ;  /* 0x0000003891a67223 */ /* 0x180fe20000010837 */
[-CC-:B------:R-:W-:Y:S01]  /*19ad0*/  FFMA.FTZ R141, R252, R56.reuse, -R55.reuse ;  /* 0x00000038fc8d7223 */ /* 0x180fe20000010837 */
[-C--:B------:R-:W-:Y:S01]  /*19ae0*/  FFMA.FTZ R143, R143, R56.reuse, -R55 ;  /* 0x000000388f8f7223 */ /* 0x080fe20000010837 */
[----:B------:R-:W3:Y:S01]  /*19af0*/  MUFU.EX2 R0, R0 ;  /* 0x0000000000007308 */ /* 0x000ee20000000800 */
[-CC-:B------:R-:W-:Y:S01]  /*19b00*/  FFMA.FTZ R145, R246, R56.reuse, -R63.reuse ;  /* 0x00000038f6917223 */ /* 0x180fe2000001083f */
[-CC-:B------:R-:W-:Y:S01]  /*19b10*/  FFMA.FTZ R184, R184, R56.reuse, -R63.reuse ;  /* 0x00000038b8b87223 */ /* 0x180fe2000001083f */
[-CC-:B------:R-:W-:Y:S01]  /*19b20*/  FFMA.FTZ R147, R250, R56.reuse, -R63.reuse ;  /* 0x00000038fa937223 */ /* 0x180fe2000001083f */
[-C--:B------:R-:W-:Y:S01]  /*19b30*/  FFMA.FTZ R196, R196, R56.reuse, -R63 ;  /* 0x00000038c4c47223 */ /* 0x080fe2000001083f */
[-CC-:B------:R-:W-:Y:S01]  /*19b40*/  FFMA.FTZ R244, R244, R56.reuse, -R55.reuse ;  /* 0x00000038f4f47223 */ /* 0x180fe20000010837 */
[-CC-:B------:R-:W-:Y:S01]  /*19b50*/  FFMA.FTZ R149, R202, R56.reuse, -R55.reuse ;  /* 0x00000038ca957223 */ /* 0x180fe20000010837 */
[--C-:B------:R-:W-:Y:S01]  /*19b60*/  FFMA.FTZ R200, R200, R56, -R55.reuse ;  /* 0x00000038c8c87223 */ /* 0x100fe20000010837 */
[----:B------:R-:W-:Y:S01]  /*19b70*/  MUFU.EX2 R51, R51 ;  /* 0x0000003300337308 */ /* 0x000fe20000000800 */
[----:B----4-:R-:W-:Y:S01]  /*19b80*/  F2FP.BF16.F32.PACK_AB R14, R47, R42 ;  /* 0x0000002a2f0e723e */ /* 0x010fe200000010ff */
[-C--:B------:R-:W-:Y:S01]  /*19b90*/  FFMA.FTZ R151, R198, R56.reuse, -R55 ;  /* 0x00000038c6977223 */ /* 0x080fe20000010837 */
[-CC-:B------:R-:W-:Y:S01]  /*19ba0*/  FFMA.FTZ R153, R194, R56.reuse, -R63.reuse ;  /* 0x00000038c2997223 */ /* 0x180fe2000001083f */
[-CC-:B------:R-:W-:Y:S01]  /*19bb0*/  FFMA.FTZ R186, R186, R56.reuse, -R63.reuse ;  /* 0x00000038baba7223 */ /* 0x180fe2000001083f */
[-CC-:B------:R-:W-:Y:S01]  /*19bc0*/  FFMA.FTZ R155, R192, R56.reuse, -R63.reuse ;  /* 0x00000038c09b7223 */ /* 0x180fe2000001083f */
[-C--:B------:R-:W-:Y:S01]  /*19bd0*/  FFMA.FTZ R190, R190, R56.reuse, -R63 ;  /* 0x00000038bebe7223 */ /* 0x080fe2000001083f */
[--C-:B------:R-:W-:Y:S01]  /*19be0*/  FFMA.FTZ R188, R188, R56, -R55.reuse ;  /* 0x00000038bcbc7223 */ /* 0x100fe20000010837 */
        /* <DEDUP_REMOVED lines=52> */
[-CC-:B------:R-:W-:Y:S01]  /*19f30*/  FFMA.FTZ R163, R172, R56.reuse, -R63.reuse ;  /* 0x00000038aca37223 */ /* 0x180fe2000001083f */
[-C--:B------:R-:W-:Y:S01]  /*19f40*/  FFMA.FTZ R170, R170, R56.reuse, -R63 ;  /* 0x00000038aaaa7223 */ /* 0x080fe2000001083f */
[-CC-:B------:R-:W-:Y:S01]  /*19f50*/  FFMA.FTZ R168, R168, R56.reuse, -R55.reuse ;  /* 0x00000038a8a87223 */ /* 0x180fe20000010837 */
[-CC-:B------:R-:W-:Y:S01]  /*19f60*/  FFMA.FTZ R164, R164, R56.reuse, -R55.reuse ;  /* 0x00000038a4a47223 */ /* 0x180fe20000010837 */
[C---:B-1----:R-:W-:Y:S01]  /*19f70*/  HMMA.16816.F32.BF16 R84, R12.reuse, R4, R84 ;  /* 0x000000040c54723c */ /* 0x042fe20000041854 */
[-CC-:B------:R-:W-:Y:S01]  /*19f80*/  FFMA.FTZ R165, R162, R56.reuse, -R55.reuse ;  /* 0x00000038a2a57223 */ /* 0x180fe20000010837 */
[----:B------:R-:W-:Y:S01]  /*19f90*/  MUFU.EX2 R58, R58 ;  /* 0x0000003a003a7308 */ /* 0x000fe20000000800 */
[-C--:B------:R-:W-:Y:S01]  /*19fa0*/  FFMA.FTZ R160, R160, R56.reuse, -R55 ;  /* 0x00000038a0a07223 */ /* 0x080fe20000010837 */
[-CC-:B------:R-:W-:Y:S01]  /*19fb0*/  FFMA.FTZ R158, R158, R56.reuse, -R63.reuse ;  /* 0x000000389e9e7223 */ /* 0x180fe2000001083f */
[-CC-:B------:R-:W-:Y:S01]  /*19fc0*/  FFMA.FTZ R167, R156, R56.reuse, -R63.reuse ;  /* 0x000000389ca77223 */ /* 0x180fe2000001083f */
[C---:B------:R-:W-:Y:S01]  /*19fd0*/  HMMA.16816.F32.BF16 R88, R12.reuse, R6, R88 ;  /* 0x000000060c58723c */ /* 0x040fe20000041858 */
[----:B------:R-:W1:Y:S01]  /*19fe0*/  LDSM.16.MT88.4 R4, [R220+0x10000] ;  /* 0x01000000dc04783b */ /* 0x000e620000004200 */
[-CC-:B------:R-:W-:Y:S01]  /*19ff0*/  FFMA.FTZ R154, R154, R56.reuse, -R63.reuse ;  /* 0x000000389a9a7223 */ /* 0x180fe2000001083f */
[-C--:B------:R-:W-:Y:S01]  /*1a000*/  FFMA.FTZ R169, R152, R56.reuse, -R63 ;  /* 0x0000003898a97223 */ /* 0x080fe2000001083f */
[----:B------:R-:W5:Y:S01]  /*1a010*/  MUFU.EX2 R57, R57 ;  /* 0x0000003900397308 */ /* 0x000f620000000800 */
[----:B------:R-:W-:Y:S01]  /*1a020*/  FFMA.FTZ R171, R150, R56, -R55 ;  /* 0x0000003896ab7223 */ /* 0x000fe20000010837 */
[C---:B---3--:R-:W-:Y:S01]  /*1a030*/  HMMA.16816.F32.BF16 R92, R12.reuse, R16, R92 ;  /* 0x000000100c5c723c */ /* 0x048fe2000004185c */
[----:B------:R-:W-:Y:S01]  /*1a040*/  FFMA.FTZ R2, R248, R2, R49 ;  /* 0x00000002f8027223 */ /* 0x000fe20000010031 */
[----:B------:R-:W-:Y:S01]  /*1a050*/  FFMA.FTZ R0, R249, R0, R44 ;  /* 0x00000000f9007223 */ /* 0x000fe2000001002c */
[-CC-:B------:R-:W-:Y:S01]  /*1a060*/  FFMA.FTZ R142, R142, R56.reuse, -R55.reuse ;  /* 0x000000388e8e7223 */ /* 0x180fe20000010837 */
[-C--:B------:R-:W-:Y:S01]  /*1a070*/  FFMA.FTZ R173, R140, R56.reuse, -R55 ;  /* 0x000000388cad7223 */ /* 0x080fe20000010837 */
[----:B------:R-:W-:Y:S01]  /*1a080*/  FADD.FTZ R41, R41, R2 ;  /* 0x0000000229297221 */ /* 0x000fe20000010000 */
[C---:B------:R-:W-:Y:S01]  /*1a090*/  HMMA.16816.F32.BF16 R96, R12.reuse, R18, R96 ;  /* 0x000000120c60723c */ /* 0x040fe20000041860 */
[----:B------:R-:W3:Y:S01]  /*1a0a0*/  LDSM.16.MT88.4 R16, [R223+0xc800] ;  /* 0x00c80000df10783b */ /* 0x000ee20000004200 */
[----:B------:R-:W-:Y:S01]  /*1a0b0*/  MUFU.EX2 R65, R65 ;  /* 0x0000004100417308 */ /* 0x000fe20000000800 */
        /* <DEDUP_REMOVED lines=11> */
[----:B------:R-:W-:Y:S01]  /*1a170*/  FFMA.FTZ R54, R54, R56, -R55 ;  /* 0x0000003836367223 */ /* 0x000fe20000010837 */
[----:B------:R-:W-:-:S03]  /*1a180*/  MOV R2, R46 ;  /* 0x0000002e00027202 */ /* 0x000fc60000000f00 */
        /* <DEDUP_REMOVED lines=19> */
[----:B------:R-:W3:Y:S01]  /*1a2c0*/  MUFU.EX2 R146, R146 ;  /* 0x0000009200927308 */ /* 0x000ee20000000800 */
[----:B------:R-:W-:Y:S02]  /*1a2d0*/  FADD.FTZ R50, R50, R53 ;  /* 0x0000003532327221 */ /* 0x000fe40000010000 */
[----:B------:R-:W-:Y:S01]  /*1a2e0*/  FADD.FTZ R0, R57, R0 ;  /* 0x0000000039007221 */ /* 0x000fe20000010000 */
[C---:B------:R-:W-:Y:S01]  /*1a2f0*/  HMMA.16816.F32.BF16 R124, R4.reuse, R18, R124 ;  /* 0x00000012047c723c */ /* 0x040fe2000004187c */
[----:B------:R-:W4:Y:S03]  /*1a300*/  LDSM.16.MT88.4 R16, [R223+0x10800] ;  /* 0x01080000df10783b */ /* 0x000f260000004200 */
[----:B------:R-:W5:Y:S02]  /*1a310*/  MUFU.EX2 R148, R148 ;  /* 0x0000009400947308 */ /* 0x000f640000000800 */
[C---:B--2---:R-:W-:Y:S06]  /*1a320*/  HMMA.16816.F32.BF16 R76, R4.reuse, R8, R76 ;  /* 0x00000008044c723c */ /* 0x044fec000004184c */
[C---:B------:R-:W-:Y:S01]  /*1a330*/  HMMA.16816.F32.BF16 R80, R4.reuse, R10, R80 ;  /* 0x0000000a0450723c */ /* 0x040fe20000041850 */
[----:B------:R-:W2:Y:S01]  /*1a340*/  LDSM.16.MT88.4 R8, [R220+0x10800] ;  /* 0x01080000dc08783b */ /* 0x000ea20000004200 */
        /* <DEDUP_REMOVED lines=19> */
[C---:B--2---:R-:W-:Y:S05]  /*1a480*/  HMMA.16816.F32.BF16 R104, R4.reuse, R8, R104 ;  /* 0x000000080468723c */ /* 0x044fea0000041868 */
[----:B------:R-:W2:Y:S01]  /*1a490*/  MUFU.EX2 R244, R244 ;  /* 0x000000f400f47308 */ /* 0x000ea20000000800 */
[C---:B------:R-:W-:Y:S01]  /*1a4a0*/  HMMA.16816.F32.BF16 R116, R4.reuse, R10, R116 ;  /* 0x0000000a0474723c */ /* 0x040fe20000041874 */
[----:B-1----:R-:W-:Y:S01]  /*1a4b0*/  F2FP.BF16.F32.PACK_AB R8, R144, R137 ;  /* 0x000000899008723e */ /* 0x002fe200000010ff */
[----:B------:R-:W-:Y:S01]  /*1a4c0*/  FADD.FTZ R137, R137, R0 ;  /* 0x0000000089897221 */ /* 0x000fe20000010000 */
[----:B------:R-:W-:Y:S01]  /*1a4d0*/  F2FP.BF16.F32.PACK_AB R9, R66, R65 ;  /* 0x000000414209723e */ /* 0x000fe200000010ff */
[----:B------:R-:W-:Y:S01]  /*1a4e0*/  FADD.FTZ R65, R65, R50 ;  /* 0x0000003241417221 */ /* 0x000fe20000010000 */
[----:B------:R-:W-:Y:S01]  /*1a4f0*/  MOV R0, R45 ;  /* 0x0000002d00007202 */ /* 0x000fe20000000f00 */
[C---:B------:R-:W-:Y:S01]  /*1a500*/  HMMA.16816.F32.BF16 R108, R4.reuse, R36, R108 ;  /* 0x00000024046c723c */ /* 0x040fe2000004186c */
[----:B---3--:R-:W-:Y:S01]  /*1a510*/  F2FP.BF16.F32.PACK_AB R10, R146, R139 ;  /* 0x0000008b920a723e */ /* 0x008fe200000010ff */
        /* <DEDUP_REMOVED lines=19> */
[----:B------:R-:W3:Y:S05]  /*1a650*/  LDSM.16.MT88.4 R20, [R220+0x11000] ;  /* 0x01100000dc14783b */ /* 0x000eea0000004200 */
        /* <DEDUP_REMOVED lines=27> */
[----:B------:R-:W3:Y:S01]  /*1a810*/  LDSM.16.MT88.4 R8, [R220+0x11800] ;  /* 0x01180000dc08783b */ /* 0x000ee20000004200 */
        /* <DEDUP_REMOVED lines=10> */
[----:B----4-:R-:W-:Y:S01]  /*1a8c0*/  HMMA.16816.F32.BF16 R68, R12, R28, R68 ;  /* 0x0000001c0c44723c */ /* 0x010fe20000041844 */
        /* <DEDUP_REMOVED lines=183> */
.L_x_2773:
[----:B------:R-:W-:-:S13]  /*1b440*/  ISETP.GE.AND P0, PT, R241, 0x1, PT ;  /* 0x00000001f100780c */ /* 0x000fda0003f06270 */
[----:B------:R-:W-:Y:S05]  /*1b450*/  @!P0 BRA `(.L_x_2782) ;  /* 0x00000040009c8947 */ /* 0x000fea0003800000 */
[C---:B------:R-:W-:Y:S01]  /*1b460*/  SHF.L.U64.HI R244, R134.reuse, 0x5, R135 ;  /* 0x0000000586f47819 */ /* 0x040fe20000010287 */
[----:B------:R-:W-:Y:S01]  /*1b470*/  IMAD.SHL.U32 R245, R134, 0x20, RZ ;  /* 0x0000002086f57824 */ /* 0x000fe200078e00ff */
[C---:B------:R-:W-:Y:S01]  /*1b480*/  SHF.L.U64.HI R246, R132.reuse, 0x5, R133 ;  /* 0x0000000584f67819 */ /* 0x040fe20000010285 */
[----:B------:R-:W-:Y:S01]  /*1b490*/  IMAD.SHL.U32 R247, R132, 0x20, RZ ;  /* 0x0000002084f77824 */ /* 0x000fe200078e00ff */
[----:B------:R-:W-:Y:S01]  /*1b4a0*/  MOV R135, R0 ;  /* 0x0000000000877202 */ /* 0x000fe20000000f00 */
[----:B------:R-:W-:-:S07]  /*1b4b0*/  IMAD.MOV.U32 R3, RZ, RZ, R2 ;  /* 0x000000ffff037224 */ /* 0x000fce00078e0002 */
.L_x_2791:
        /* <DEDUP_REMOVED lines=81> */
.L_x_2784:
[----:B-1----:R-:W-:Y:S02]  /*1b9d0*/  R2UR UR4, R136 ;  /* 0x00000000880472ca */ /* 0x002fe400000e0000 */
[----:B------:R-:W-:Y:S11]  /*1b9e0*/  R2UR UR5, R137 ;  /* 0x00000000890572ca */ /* 0x000ff600000e0000 */
[----:B------:R-:W-:Y:S02]  /*1b9f0*/  @!UPT UIADD3 URZ, URZ, URZ, URZ ;  /* 0x0000003f3f3ff290 */ /* 0x000fe4000fffe03f */
[----:B--2---:R-:W2:Y:S02]  /*1ba00*/  LD.E R8, desc[UR4][R132.64+0x40] ;  /* 0x0000400484087980 */ /* 0x004ea4000c101900 */
[----:B--2---:R-:W-:Y:S05]  /*1ba10*/  IMAD.U32 R8, R8, -0x80, RZ ;  /* 0xffffff8008087824 */ /* 0x004fea00078e00ff */
[----:B------:R-:W-:Y:S02]  /*1ba20*/  SHF.R.S32.HI R7, RZ, 0x1f, R8 ;  /* 0x0000001fff077819 */ /* 0x000fe40000011408 */
.L_x_2785:
[----:B------:R-:W-:Y:S05]  /*1ba30*/  BSYNC B0 ;  /* 0x0000000000007941 */ /* 0x000fea0003800000 */
.L_x_2783:
[----:B------:R-:W-:Y:S01]  /*1ba40*/  R2UR UR8, R136 ;  /* 0x00000000880872ca */ /* 0x000fe200000e0000 */
[----:B------:R-:W-:Y:S01]  /*1ba50*/  BSSY B1, `(.L_x_2786) ;  /* 0x000018a000017945 */ /* 0x000fe20003800000 */
[C---:B------:R-:W-:Y:S02]  /*1ba60*/  R2UR UR9, R137.reuse ;  /* 0x00000000890972ca */ /* 0x040fe400000e0000 */
[----:B------:R-:W-:Y:S02]  /*1ba70*/  LEA R232, P0, R8, R232, 0x1 ;  /* 0x000000e808e87211 */ /* 0x000fe400078008ff */
[----:B------:R-:W-:Y:S02]  /*1ba80*/  R2UR UR4, R136 ;  /* 0x00000000880472ca */ /* 0x000fe400000e0000 */
[C---:B------:R-:W-:Y:S02]  /*1ba90*/  R2UR UR5, R137.reuse ;  /* 0x00000000890572ca */ /* 0x040fe400000e0000 */
[----:B------:R-:W-:Y:S02]  /*1baa0*/  LEA.HI.X R233, R8, R233, R7, 0x1, P0 ;  /* 0x000000e908e97211 */ /* 0x000fe400000f0c07 */
[----:B------:R-:W-:Y:S02]  /*1bab0*/  R2UR UR16, R136 ;  /* 0x00000000881072ca */ /* 0x000fe400000e0000 */
[C---:B------:R-:W-:Y:S01]  /*1bac0*/  R2UR UR17, R137.reuse ;  /* 0x00000000891172ca */ /* 0x040fe200000e0000 */
[----:B------:R-:W-:Y:S01]  /*1bad0*/  @!PT LDS RZ, [RZ] ;  /* 0x00000000fffff984 */ /* 0x000fe20000000800 */
[----:B------:R-:W-:Y:S01]  /*1bae0*/  @!PT LDS RZ, [RZ] ;  /* 0x00000000fffff984 */ /* 0x000fe20000000800 */
[----:B------:R-:W-:Y:S01]  /*1baf0*/  @!PT LDS RZ, [RZ] ;  /* 0x00000000fffff984 */ /* 0x000fe20000000800 */
[----:B------:R-:W-:Y:S01]  /*1bb00*/  LDGSTS.E.BYPASS.LTC128B.128 [R239+0xc000], desc[UR8][R232.64] ;  /* 0x0c000000e8ef7fae */ /* 0x000fe2000b901d48 */
[-C--:B------:R-:W-:Y:S02]  /*1bb10*/  IADD3 R6, P0, R232, R245.reuse, RZ ;  /* 0x000000f5e8067210 */ /* 0x080fe40007f1e0ff */
[C---:B------:R-:W-:Y:S02]  /*1bb20*/  R2UR UR14, R136.reuse ;  /* 0x00000000880e72ca */ /* 0x040fe400000e0000 */
[----:B------:R-:W-:Y:S01]  /*1bb30*/  R2UR UR15, R137 ;  /* 0x00000000890f72ca */ /* 0x000fe200000e0000 */
[--C-:B------:R-:W-:Y:S01]  /*1bb40*/  IMAD.X R7, R233, 0x1, R244.reuse, P0 ;  /* 0x00000001e9077824 */ /* 0x100fe200000e06f4 */
[----:B------:R-:W-:Y:S01]  /*1bb50*/  R2UR UR12, R136 ;  /* 0x00000000880c72ca */ /* 0x000fe200000e0000 */
[----:B------:R-:W-:Y:S01]  /*1bb60*/  LDGSTS.E.BYPASS.LTC128B.128 [R239+0x10000], desc[UR4][R232.64+0x80] ;  /* 0x10000080e8ef7fae */ /* 0x000fe2000b901d44 */
[C---:B------:R-:W-:Y:S02]  /*1bb70*/  R2UR UR13, R137.reuse ;  /* 0x00000000890d72ca */ /* 0x040fe400000e0000 */
[-C--:B------:R-:W-:Y:S01]  /*1bb80*/  IADD3 R4, P0, R6, R245.reuse, RZ ;  /* 0x000000f506047210 */ /* 0x080fe20007f1e0ff */
[----:B------:R-:W-:Y:S01]  /*1bb90*/  LDGSTS.E.BYPASS.LTC128B.128 [R239+0xc800], desc[UR16][R6.64] ;  /* 0x0c80000006ef7fae */ /* 0x000fe2000b901d50 */
[----:B------:R-:W-:Y:S02]  /*1bba0*/  R2UR UR10, R136 ;  /* 0x00000000880a72ca */ /* 0x000fe400000e0000 */
[----:B------:R-:W-:Y:S01]  /*1bbb0*/  R2UR UR11, R137 ;  /* 0x00000000890b72ca */ /* 0x000fe200000e0000 */
[--C-:B------:R-:W-:Y:S01]  /*1bbc0*/  IMAD.X R5, R7, 0x1, R244.reuse, P0 ;  /* 0x0000000107057824 */ /* 0x100fe200000e06f4 */
[-C--:B------:R-:W-:Y:S01]  /*1bbd0*/  IADD3 R8, P0, R4, R245.reuse, RZ ;  /* 0x000000f504087210 */ /* 0x080fe20007f1e0ff */
[----:B------:R1:W-:Y:S01]  /*1bbe0*/  LDGSTS.E.BYPASS.LTC128B.128 [R239+0x10800], desc[UR14][R6.64+0x80] ;  /* 0x1080008006ef7fae */ /* 0x0003e2000b901d4e */
[----:B------:R-:W-:Y:S02]  /*1bbf0*/  R2UR UR20, R136 ;  /* 0x00000000881472ca */ /* 0x000fe400000e0000 */
[----:B------:R-:W-:Y:S01]  /*1bc00*/  R2UR UR21, R137 ;  /* 0x00000000891572ca */ /* 0x000fe200000e0000 */
[----:B------:R-:W-:Y:S01]  /*1bc10*/  LDGSTS.E.BYPASS.LTC128B.128 [R239+0xd000], desc[UR12][R4.64] ;  /* 0x0d00000004ef7fae */ /* 0x000fe2000b901d4c */
[--C-:B------:R-:W-:Y:S01]  /*1bc20*/  IMAD.X R9, R5, 0x1, R244.reuse, P0 ;  /* 0x0000000105097824 */ /* 0x100fe200000e06f4 */
[-C--:B------:R-:W-:Y:S02]  /*1bc30*/  IADD3 R12, P0, R8, R245.reuse, RZ ;  /* 0x000000f5080c7210 */ /* 0x080fe40007f1e0ff */
[----:B------:R-:W-:Y:S02]  /*1bc40*/  R2UR UR18, R136 ;  /* 0x00000000881272ca */ /* 0x000fe400000e0000 */
[----:B------:R2:W-:Y:S01]  /*1bc50*/  LDGSTS.E.BYPASS.LTC128B.128 [R239+0x11000], desc[UR10][R4.64+0x80] ;  /* 0x1100008004ef7fae */ /* 0x0005e2000b901d4a */
[----:B------:R-:W-:Y:S01]  /*1bc60*/  R2UR UR19, R137 ;  /* 0x00000000891372ca */ /* 0x000fe200000e0000 */
[--C-:B------:R-:W-:Y:S02]  /*1bc70*/  IMAD.X R13, R9, 0x1, R244.reuse, P0 ;  /* 0x00000001090d7824 */ /* 0x100fe400000e06f4 */
[----:B------:R-:W-:Y:S04]  /*1bc80*/  LDGSTS.E.BYPASS.LTC128B.128 [R239+0xd800], desc[UR8][R8.64] ;  /* 0x0d80000008ef7fae */ /* 0x000fe8000b901d48 */
[----:B------:R3:W-:Y:S04]  /*1bc90*/  LDGSTS.E.BYPASS.LTC128B.128 [R239+0x11800], desc[UR4][R8.64+0x80] ;  /* 0x1180008008ef7fae */ /* 0x0007e8000b901d44 */
[----:B------:R-:W-:Y:S04]  /*1bca0*/  LDGSTS.E.BYPASS.LTC128B.128 [R239+0xe000], desc[UR20][R12.64] ;  /* 0x0e0000000cef7fae */ /* 0x000fe8000b901d54 */
[----:B------:R-:W-:Y:S01]  /*1bcb0*/  LDGSTS.E.BYPASS.LTC128B.128 [R239+0x12000], desc[UR18][R12.64+0x80] ;  /* 0x120000800cef7fae */ /* 0x000fe2000b901d52 */
[-C--:B-1----:R-:W-:Y:S05]  /*1bcc0*/  IADD3 R6, P0, R12, R245.reuse, RZ ;  /* 0x000000f50c067210 */ /* 0x082fea0007f1e0ff */
[--C-:B------:R-:W-:Y:S01]  /*1bcd0*/  IMAD.X R7, R13, 0x1, R244.reuse, P0 ;  /* 0x000000010d077824 */ /* 0x100fe200000e06f4 */
[-C--:B--2---:R-:W-:Y:S04]  /*1bce0*/  IADD3 R4, P0, R6, R245.reuse, RZ ;  /* 0x000000f506047210 */ /* 0x084fe80007f1e0ff */
[----:B------:R-:W-:Y:S01]  /*1bcf0*/  LDGSTS.E.BYPASS.LTC128B.128 [R239+0xe800], desc[UR16][R6.64] ;  /* 0x0e80000006ef7fae */ /* 0x000fe2000b901d50 */
[--C-:B------:R-:W-:Y:S03]  /*1bd00*/  IMAD.X R5, R7, 0x1, R244.reuse, P0 ;  /* 0x0000000107057824 */ /* 0x100fe600000e06f4 */
[----:B------:R-:W-:Y:S01]  /*1bd10*/  LDGSTS.E.BYPASS.LTC128B.128 [R239+0x12800], desc[UR14][R6.64+0x80] ;  /* 0x1280008006ef7fae */ /* 0x000fe2000b901d4e */
[----:B------:R-:W-:Y:S03]  /*1bd20*/  IADD3 R14, P0, R4, R245, RZ ;  /* 0x000000f5040e7210 */ /* 0x000fe60007f1e0ff */
[----:B------:R-:W-:Y:S02]  /*1bd30*/  LDGSTS.E.BYPASS.LTC128B.128 [R239+0xf000], desc[UR12][R4.64] ;  /* 0x0f00000004ef7fae */ /* 0x000fe4000b901d4c */
[----:B------:R-:W-:Y:S01]  /*1bd40*/  IMAD.X R15, R5, 0x1, R244, P0 ;  /* 0x00000001050f7824 */ /* 0x000fe200000e06f4 */
[----:B------:R-:W-:Y:S01]  /*1bd50*/  ISETP.GE.AND P0, PT, R241, 0x2, PT ;  /* 0x00000002f100780c */ /* 0x000fe20003f06270 */
[----:B------:R1:W-:Y:S04]  /*1bd60*/  LDGSTS.E.BYPASS.LTC128B.128 [R239+0x13000], desc[UR10][R4.64+0x80] ;  /* 0x1300008004ef7fae */ /* 0x0003e8000b901d4a */
[----:B------:R-:W-:Y:S04]  /*1bd70*/  LDGSTS.E.BYPASS.LTC128B.128 [R239+0xf800], desc[UR8][R14.64] ;  /* 0x0f8000000eef7fae */ /* 0x000fe8000b901d48 */
[----:B------:R2:W-:Y:S04]  /*1bd80*/  LDGSTS.E.BYPASS.LTC128B.128 [R239+0x13800], desc[UR4][R14.64+0x80] ;  /* 0x138000800eef7fae */ /* 0x0005e8000b901d44 */
[----:B------:R-:W-:Y:S04]  /*1bd90*/  LDSM.16.M88.4 R64, [R229] ;  /* 0x00000000e540783b */ /* 0x000fe80000000200 */
[----:B---3--:R-:W1:Y:S04]  /*1bda0*/  LDSM.16.M88.4 R8, [R228+0x4000] ;  /* 0x00400000e408783b */ /* 0x008e680000000200 */
[----:B------:R-:W2:Y:S04]  /*1bdb0*/  LDSM.16.M88.4 R16, [R228+0x4800] ;  /* 0x00480000e410783b */ /* 0x000ea80000000200 */
[----:B------:R-:W3:Y:S04]  /*1bdc0*/  LDSM.16.M88.4 R24, [R228+0x5000] ;  /* 0x00500000e418783b */ /* 0x000ee80000000200 */
        /* <DEDUP_REMOVED lines=279> */
.L_x_2789:
[----:B------:R-:W-:Y:S02]  /*1cf40*/  R2UR UR4, R136 ;  /* 0x00000000880472ca */ /* 0x000fe400000e0000 */
[----:B------:R-:W-:Y:S11]  /*1cf50*/  R2UR UR5, R137 ;  /* 0x00000000890572ca */ /* 0x000ff600000e0000 */
[----:B------:R-:W-:Y:S02]  /*1cf60*/  @!UPT UIADD3 URZ, URZ, URZ, URZ ;  /* 0x0000003f3f3ff290 */ /* 0x000fe4000fffe03f */
[----:B------:R-:W2:Y:S02]  /*1cf70*/  LD.E R142, desc[UR4][R132.64+0x38] ;  /* 0x00003804848e7980 */ /* 0x000ea4000c101900 */
[----:B--2---:R-:W-:Y:S05]  /*1cf80*/  IMAD.U32 R142, R142, -0x80, RZ ;  /* 0xffffff808e8e7824 */ /* 0x004fea00078e00ff */
[----:B------:R-:W-:Y:S02]  /*1cf90*/  SHF.R.S32.HI R141, RZ, 0x1f, R142 ;  /* 0x0000001fff8d7819 */ /* 0x000fe4000001148e */
.L_x_2790:
[----:B------:R-:W-:Y:S05]  /*1cfa0*/  BSYNC B0 ;  /* 0x0000000000007941 */ /* 0x000fea0003800000 */
.L_x_2788:
[----:B------:R-:W-:Y:S02]  /*1cfb0*/  R2UR UR8, R136 ;  /* 0x00000000880872ca */ /* 0x000fe400000e0000 */
        /* <DEDUP_REMOVED lines=14> */
[----:B------:R-:W-:Y:S01]  /*1d0a0*/  LDGSTS.E.BYPASS.LTC128B.128 [R239+0x8000], desc[UR4][R230.64+0x80] ;  /* 0x08000080e6ef7fae */ /* 0x000fe2000b901d44 */
[----:B------:R-:W-:Y:S01]  /*1d0b0*/  R2UR UR12, R136 ;  /* 0x00000000880c72ca */ /* 0x000fe200000e0000 */
[--C-:B------:R-:W-:Y:S01]  /*1d0c0*/  IMAD.X R143, R231, 0x1, R246.reuse, P0 ;  /* 0x00000001e78f7824 */ /* 0x100fe200000e06f6 */
[C---:B------:R-:W-:Y:S02]  /*1d0d0*/  R2UR UR13, R137.reuse ;  /* 0x00000000890d72ca */ /* 0x040fe400000e0000 */
[-C--:B------:R-:W-:Y:S02]  /*1d0e0*/  IADD3 R140, P0, R142, R247.reuse, RZ ;  /* 0x000000f78e8c7210 */ /* 0x080fe40007f1e0ff */
[----:B------:R-:W-:Y:S01]  /*1d0f0*/  LDGSTS.E.BYPASS.LTC128B.128 [R239+0x4800], desc[UR16][R142.64] ;  /* 0x048000008eef7fae */ /* 0x000fe2000b901d50 */
[----:B------:R-:W-:Y:S02]  /*1d100*/  R2UR UR10, R136 ;  /* 0x00000000880a72ca */ /* 0x000fe400000e0000 */
[----:B------:R-:W-:Y:S01]  /*1d110*/  R2UR UR11, R137 ;  /* 0x00000000890b72ca */ /* 0x000fe200000e0000 */
[--C-:B------:R-:W-:Y:S01]  /*1d120*/  IMAD.X R141, R143, 0x1, R246.reuse, P0 ;  /* 0x000000018f8d7824 */ /* 0x100fe200000e06f6 */
[----:B------:R1:W-:Y:S01]  /*1d130*/  LDGSTS.E.BYPASS.LTC128B.128 [R239+0x8800], desc[UR14][R142.64+0x80] ;  /* 0x088000808eef7fae */ /* 0x0003e2000b901d4e */
[-C--:B------:R-:W-:Y:S02]  /*1d140*/  IADD3 R146, P0, R140, R247.reuse, RZ ;  /* 0x000000f78c927210 */ /* 0x080fe40007f1e0ff */
[----:B------:R-:W-:Y:S01]  /*1d150*/  R2UR UR20, R136 ;  /* 0x00000000881472ca */ /* 0x000fe200000e0000 */
[----:B------:R-:W-:Y:S01]  /*1d160*/  LDGSTS.E.BYPASS.LTC128B.128 [R239+0x5000], desc[UR12][R140.64] ;  /* 0x050000008cef7fae */ /* 0x000fe2000b901d4c */
[----:B------:R-:W-:Y:S01]  /*1d170*/  R2UR UR21, R137 ;  /* 0x00000000891572ca */ /* 0x000fe200000e0000 */
        /* <DEDUP_REMOVED lines=8> */
[----:B------:R4:W-:Y:S04]  /*1d200*/  LDGSTS.E.BYPASS.LTC128B.128 [R239+0x6000], desc[UR20][R144.64] ;  /* 0x0600000090ef7fae */ /* 0x0009e8000b901d54 */
[----:B------:R4:W-:Y:S01]  /*1d210*/  LDGSTS.E.BYPASS.LTC128B.128 [R239+0xa000], desc[UR18][R144.64+0x80] ;  /* 0x0a00008090ef7fae */ /* 0x0009e2000b901d52 */
[-C--:B-1----:R-:W-:Y:S05]  /*1d220*/  IADD3 R142, P0, R144, R247.reuse, RZ ;  /* 0x000000f7908e7210 */ /* 0x082fea0007f1e0ff */
[--C-:B------:R-:W-:Y:S05]  /*1d230*/  IMAD.X R143, R145, 0x1, R246.reuse, P0 ;  /* 0x00000001918f7824 */ /* 0x100fea00000e06f6 */
[----:B------:R4:W-:Y:S01]  /*1d240*/  LDGSTS.E.BYPASS.LTC128B.128 [R239+0x6800], desc[UR16][R142.64] ;  /* 0x068000008eef7fae */ /* 0x0009e2000b901d50 */
[-C--:B--2---:R-:W-:Y:S03]  /*1d250*/  IADD3 R140, P0, R142, R247.reuse, RZ ;  /* 0x000000f78e8c7210 */ /* 0x084fe60007f1e0ff */
[----:B------:R4:W-:Y:S02]  /*1d260*/  LDGSTS.E.BYPASS.LTC128B.128 [R239+0xa800], desc[UR14][R142.64+0x80] ;  /* 0x0a8000808eef7fae */ /* 0x0009e4000b901d4e */
[--C-:B------:R-:W-:Y:S01]  /*1d270*/  IMAD.X R141, R143, 0x1, R246.reuse, P0 ;  /* 0x000000018f8d7824 */ /* 0x100fe200000e06f6 */
[----:B---3--:R-:W-:Y:S04]  /*1d280*/  IADD3 R146, P0, R140, R247, RZ ;  /* 0x000000f78c927210 */ /* 0x008fe80007f1e0ff */
[----:B------:R4:W-:Y:S01]  /*1d290*/  LDGSTS.E.BYPASS.LTC128B.128 [R239+0x7000], desc[UR12][R140.64] ;  /* 0x070000008cef7fae */ /* 0x0009e2000b901d4c */
[----:B------:R-:W-:Y:S03]  /*1d2a0*/  IMAD.X R147, R141, 0x1, R246, P0 ;  /* 0x000000018d937824 */ /* 0x000fe600000e06f6 */
[----:B------:R4:W-:Y:S04]  /*1d2b0*/  LDGSTS.E.BYPASS.LTC128B.128 [R239+0xb000], desc[UR10][R140.64+0x80] ;  /* 0x0b0000808cef7fae */ /* 0x0009e8000b901d4a */
[----:B------:R4:W-:Y:S04]  /*1d2c0*/  LDGSTS.E.BYPASS.LTC128B.128 [R239+0x7800], desc[UR8][R146.64] ;  /* 0x0780000092ef7fae */ /* 0x0009e8000b901d48 */
[----:B------:R4:W-:Y:S04]  /*1d2d0*/  LDGSTS.E.BYPASS.LTC128B.128 [R239+0xb800], desc[UR4][R146.64+0x80] ;  /* 0x0b80008092ef7fae */ /* 0x0009e8000b901d44 */
[----:B------:R-:W0:Y:S02]  /*1d2e0*/  LDGDEPBAR ;  /* 0x00000000000079af */ /* 0x000e240000000000 */
.L_x_2787:
[----:B------:R-:W-:Y:S05]  /*1d2f0*/  BSYNC B1 ;  /* 0x0000000000017941 */ /* 0x000fea0003800000 */
.L_x_2786:
[----:B------:R-:W-:Y:S01]  /*1d300*/  R2UR UR4, R136 ;  /* 0x00000000880472ca */ /* 0x000fe200000e0000 */
[----:B------:R-:W-:Y:S01]  /*1d310*/  LDSM.16.MT88.4 R148, [R220+0xc000] ;  /* 0x00c00000dc94783b */ /* 0x000fe20000004200 */
[----:B------:R-:W-:Y:S02]  /*1d320*/  R2UR UR5, R137 ;  /* 0x00000000890572ca */ /* 0x000fe400000e0000 */
[----:B------:R-:W-:Y:S02]  /*1d330*/  FMNMX.FTZ R0, R6, R135, !PT ;  /* 0x0000008706007209 */ /* 0x000fe40007810000 */
[----:B------:R-:W-:Y:S02]  /*1d340*/  FMNMX.FTZ R2, R4, R3, !PT ;  /* 0x0000000304027209 */ /* 0x000fe40007810000 */
[----:B------:R-:W-:Y:S01]  /*1d350*/  FMNMX.FTZ R139, R7, R0, !PT ;  /* 0x00000000078b7209 */ /* 0x000fe20007810000 */
[----:B------:R-:W-:Y:S01]  /*1d360*/  LDSM.16.MT88.4 R152, [R223+0x10800] ;  /* 0x01080000df98783b */ /* 0x000fe20000004200 */
[----:B----4-:R-:W-:Y:S02]  /*1d370*/  FMNMX.FTZ R141, R5, R2, !PT ;  /* 0x00000002058d7209 */ /* 0x010fe40007810000 */
        /* <DEDUP_REMOVED lines=62> */
[----:B------:R-:W3:Y:S08]  /*1d760*/  SHFL.BFLY PT, R0, R139, 0x2, 0x1f ;  /* 0x0c401f008b007f89 */ /* 0x000ef000000e0000 */
[----:B------:R-:W4:Y:S01]  /*1d770*/  SHFL.BFLY PT, R2, R143, 0x2, 0x1f ;  /* 0x0c401f008f027f89 */ /* 0x000f2200000e0000 */
[----:B---3--:R-:W-:Y:S02]  /*1d780*/  FMNMX.FTZ R137, R139, R0, !PT ;  /* 0x000000008b897209 */ /* 0x008fe40007810000 */
[----:B----4-:R-:W-:Y:S05]  /*1d790*/  FMNMX.FTZ R141, R143, R2, !PT ;  /* 0x000000028f8d7209 */ /* 0x010fea0007810000 */
[----:B------:R-:W3:Y:S08]  /*1d7a0*/  SHFL.BFLY PT, R0, R137, 0x1, 0x1f ;  /* 0x0c201f0089007f89 */ /* 0x000ef000000e0000 */
[----:B------:R-:W4:Y:S01]  /*1d7b0*/  SHFL.BFLY PT, R2, R141, 0x1, 0x1f ;  /* 0x0c201f008d027f89 */ /* 0x000f2200000e0000 */
[----:B---3--:R-:W-:Y:S02]  /*1d7c0*/  FMNMX.FTZ R0, R137, R0, !PT ;  /* 0x0000000089007209 */ /* 0x008fe40007810000 */
[----:B----4-:R-:W-:Y:S03]  /*1d7d0*/  FMNMX.FTZ R2, R141, R2, !PT ;  /* 0x000000028d027209 */ /* 0x010fe60007810000 */
[----:B-1----:R-:W-:Y:S02]  /*1d7e0*/  FADD.FTZ R132, -R0, R135 ;  /* 0x0000008700847221 */ /* 0x002fe40000010100 */
[----:B------:R-:W1:Y:S01]  /*1d7f0*/  LDSM.16.MT88.4 R140, [R223+0xc000] ;  /* 0x00c00000df8c783b */ /* 0x000e620000004200 */
[C---:B------:R-:W-:Y:S01]  /*1d800*/  FSETP.NEU.FTZ.AND P0, PT, R2.reuse, -INF , PT ;  /* 0xff8000000200780b */ /* 0x040fe20003f1d000 */
[C---:B--2---:R-:W-:Y:S01]  /*1d810*/  FMUL.FTZ R134, R133.reuse, R132 ;  /* 0x0000008485867220 */ /* 0x044fe20000410000 */
[----:B------:R-:W-:Y:S01]  /*1d820*/  FADD.FTZ R132, -R2, R3 ;  /* 0x0000000302847221 */ /* 0x000fe20000010100 */
[C---:B------:R-:W-:Y:S01]  /*1d830*/  FMUL.FTZ R164, R133.reuse, R2 ;  /* 0x0000000285a47220 */ /* 0x040fe20000410000 */
[C---:B------:R-:W-:Y:S01]  /*1d840*/  FMUL.FTZ R162, R133.reuse, R0 ;  /* 0x0000000085a27220 */ /* 0x040fe20000410000 */
[----:B------:R2:W3:Y:S01]  /*1d850*/  MUFU.EX2 R3, R134 ;  /* 0x0000008600037308 */ /* 0x0004e20000000800 */
[----:B------:R-:W-:Y:S02]  /*1d860*/  FMUL.FTZ R135, R133, R132 ;  /* 0x0000008485877220 */ /* 0x000fe40000410000 */
[----:B------:R-:W-:Y:S02]  /*1d870*/  FSEL R164, R164, RZ, P0 ;  /* 0x000000ffa4a47208 */ /* 0x000fe40000000000 */
[----:B------:R-:W-:Y:S05]  /*1d880*/  FSETP.NEU.FTZ.AND P0, PT, R0, -INF , PT ;  /* 0xff8000000000780b */ /* 0x000fea0003f1d000 */
[----:B------:R4:W5:Y:S01]  /*1d890*/  MUFU.EX2 R132, R135 ;  /* 0x0000008700847308 */ /* 0x0009620000000800 */
        /* <DEDUP_REMOVED lines=10> */
[C---:B---3--:R-:W-:Y:S01]  /*1d940*/  FMUL.FTZ R6, R3.reuse, R130 ;  /* 0x0000008203067220 */ /* 0x048fe20000410000 */
[C---:B------:R-:W-:Y:S01]  /*1d950*/  FMUL.FTZ R7, R3.reuse, R131 ;  /* 0x0000008303077220 */ /* 0x040fe20000410000 */
[C---:B------:R-:W-:Y:S01]  /*1d960*/  FMUL.FTZ R10, R3.reuse, R126 ;  /* 0x0000007e030a7220 */ /* 0x040fe20000410000 */
[C---:B------:R-:W-:Y:S01]  /*1d970*/  FMUL.FTZ R70, R3.reuse, R70 ;  /* 0x0000004603467220 */ /* 0x040fe20000410000 */
[C---:B------:R-:W-:Y:S01]  /*1d980*/  FMUL.FTZ R71, R3.reuse, R71 ;  /* 0x0000004703477220 */ /* 0x040fe20000410000 */
[----:B------:R-:W-:Y:S01]  /*1d990*/  FMUL.FTZ R74, R3, R74 ;  /* 0x0000004a034a7220 */ /* 0x000fe20000410000 */
[----:B----4-:R-:W-:Y:S03]  /*1d9a0*/  FFMA.FTZ R135, R11, R133, -R162 ;  /* 0x000000850b877223 */ /* 0x010fe600000108a2 */
[----:B------:R-:W2:Y:S01]  /*1d9b0*/  MUFU.EX2 R156, R156 ;  /* 0x0000009c009c7308 */ /* 0x000ea20000000800 */
[C---:B-----5:R-:W-:Y:S01]  /*1d9c0*/  FMUL.FTZ R4, R132.reuse, R128 ;  /* 0x0000008084047220 */ /* 0x060fe20000410000 */
        /* <DEDUP_REMOVED lines=70> */
[C---:B-1----:R-:W-:Y:S01]  /*1de30*/  HMMA.16816.F32.BF16 R4, R128.reuse, R140, R4 ;  /* 0x0000008c8004723c */ /* 0x042fe20000041804 */
[----:B------:R-:W-:Y:S04]  /*1de40*/  MUFU.EX2 R161, R161 ;  /* 0x000000a100a17308 */ /* 0x000fe80000000800 */
[----:B------:R-:W-:Y:S01]  /*1de50*/  FMUL.FTZ R103, R3, R103 ;  /* 0x0000006703677220 */ /* 0x000fe20000410000 */
[C---:B------:R-:W-:Y:S01]  /*1de60*/  HMMA.16816.F32.BF16 R8, R128.reuse, R142, R8 ;  /* 0x0000008e8008723c */ /* 0x040fe20000041808 */
[----:B------:R-:W1:Y:S04]  /*1de70*/  LDSM.16.MT88.4 R140, [R223+0x10000] ;  /* 0x01000000df8c783b */ /* 0x000e680000004200 */
[----:B------:R-:W2:Y:S01]  /*1de80*/  MUFU.EX2 R166, R166 ;  /* 0x000000a600a67308 */ /* 0x000ea20000000800 */
[----:B------:R-:W-:Y:S01]  /*1de90*/  ISETP.GT.AND P0, PT, R241, 0x1, PT ;  /* 0x00000001f100780c */ /* 0x000fe20003f04270 */
[C---:B------:R-:W-:Y:S01]  /*1dea0*/  FMUL.FTZ R100, R132.reuse, R100 ;  /* 0x0000006484647220 */ /* 0x040fe20000410000 */
[C---:B------:R-:W-:Y:S03]  /*1deb0*/  HMMA.16816.F32.BF16 R68, R128.reuse, R144, R68 ;  /* 0x000000908044723c */ /* 0x040fe60000041844 */
[C---:B------:R-:W-:Y:S03]  /*1dec0*/  FMUL.FTZ R101, R132.reuse, R101 ;  /* 0x0000006584657220 */ /* 0x040fe60000410000 */
[C---:B------:R-:W-:Y:S01]  /*1ded0*/  HMMA.16816.F32.BF16 R72, R128.reuse, R146, R72 ;  /* 0x000000928048723c */ /* 0x040fe20000041848 */
[----:B------:R-:W4:Y:S01]  /*1dee0*/  LDSM.16.MT88.4 R144, [R221+0x10000] ;  /* 0x01000000dd90783b */ /* 0x000f220000004200 */
        /* <DEDUP_REMOVED lines=8> */
[C---:B---3--:R-:W-:Y:S02]  /*1df70*/  HMMA.16816.F32.BF16 R84, R128.reuse, R124, R84 ;  /* 0x0000007c8054723c */ /* 0x048fe40000041854 */
[----:B------:R-:W3:Y:S01]  /*1df80*/  MUFU.EX2 R163, R163 ;  /* 0x000000a300a37308 */ /* 0x000ee20000000800 */
[----:B------:R-:W-:Y:S02]  /*1df90*/  LDSM.16.MT88.4 R148, [R220+0xc800] ;  /* 0x00c80000dc94783b */ /* 0x000fe40000004200 */
[C---:B------:R-:W-:Y:S01]  /*1dfa0*/  FMUL.FTZ R107, R3.reuse, R107 ;  /* 0x0000006b036b7220 */ /* 0x040fe20000410000 */
[C---:B------:R-:W-:Y:S06]  /*1dfb0*/  HMMA.16816.F32.BF16 R88, R128.reuse, R126, R88 ;  /* 0x0000007e8058723c */ /* 0x040fec0000041858 */
[----:B------:R-:W-:Y:S01]  /*1dfc0*/  MUFU.EX2 R174, R174 ;  /* 0x000000ae00ae7308 */ /* 0x000fe20000000800 */
[----:B------:R-:W5:Y:S01]  /*1dfd0*/  LDSM.16.MT88.4 R124, [R220+0x10000] ;  /* 0x01000000dc7c783b */ /* 0x000f620000004200 */
[C---:B-1----:R-:W-:Y:S03]  /*1dfe0*/  HMMA.16816.F32.BF16 R92, R128.reuse, R140, R92 ;  /* 0x0000008c805c723c */ /* 0x042fe6000004185c */
[C---:B------:R-:W-:Y:S03]  /*1dff0*/  FMUL.FTZ R104, R132.reuse, R104 ;  /* 0x0000006884687220 */ /* 0x040fe60000410000 */
[C---:B------:R-:W-:Y:S01]  /*1e000*/  HMMA.16816.F32.BF16 R96, R128.reuse, R142, R96 ;  /* 0x0000008e8060723c */ /* 0x040fe20000041860 */
[----:B------:R-:W1:Y:S01]  /*1e010*/  LDSM.16.MT88.4 R140, [R219+0x10000] ;  /* 0x01000000db8c783b */ /* 0x000e620000004200 */
[----:B------:R-:W-:Y:S03]  /*1e020*/  MUFU.EX2 R176, R176 ;  /* 0x000000b000b07308 */ /* 0x000fe60000000800 */
[----:B------:R-:W-:Y:S01]  /*1e030*/  FMUL.FTZ R105, R132, R105 ;  /* 0x0000006984697220 */ /* 0x000fe20000410000 */
[C---:B----4-:R-:W-:Y:S06]  /*1e040*/  HMMA.16816.F32.BF16 R100, R128.reuse, R144, R100 ;  /* 0x000000908064723c */ /* 0x050fec0000041864 */
[----:B------:R-:W-:Y:S01]  /*1e050*/  MUFU.EX2 R171, R171 ;  /* 0x000000ab00ab7308 */ /* 0x000fe20000000800 */
[----:B------:R-:W-:Y:S01]  /*1e060*/  FMUL.FTZ R110, R3, R110 ;  /* 0x0000006e036e7220 */ /* 0x000fe20000410000 */
[C---:B------:R-:W-:Y:S01]  /*1e070*/  HMMA.16816.F32.BF16 R12, R128.reuse, R146, R12 ;  /* 0x00000092800c723c */ /* 0x040fe2000004180c */
[----:B------:R-:W4:Y:S02]  /*1e080*/  LDSM.16.MT88.4 R144, [R221+0xc800] ;  /* 0x00c80000dd90783b */ /* 0x000f240000004200 */
        /* <DEDUP_REMOVED lines=9> */
[----:B--2---:R-:W-:Y:S01]  /*1e120*/  F2FP.BF16.F32.PACK_AB R116, R166, R161 ;  /* 0x000000a1a674723e */ /* 0x004fe200000010ff */
[----:B------:R-:W-:Y:S01]  /*1e130*/  FMUL.FTZ R111, R3, R111 ;  /* 0x0000006f036f7220 */ /* 0x000fe20000410000 */
[----:B---3--:R-:W-:Y:S01]  /*1e140*/  F2FP.BF16.F32.PACK_AB R117, R163, R168 ;  /* 0x000000a8a375723e */ /* 0x008fe200000010ff */
[----:B------:R-:W-:Y:S01]  /*1e150*/  MUFU.EX2 R165, R165 ;  /* 0x000000a500a57308 */ /* 0x000fe20000000800 */
[C---:B------:R-:W-:Y:S01]  /*1e160*/  FMUL.FTZ R108, R132.reuse, R108 ;  /* 0x0000006c846c7220 */ /* 0x040fe20000410000 */
[C---:B------:R-:W-:Y:S01]  /*1e170*/  FMUL.FTZ R109, R132.reuse, R109 ;  /* 0x0000006d846d7220 */ /* 0x040fe20000410000 */
[C---:B-----5:R-:W-:Y:S03]  /*1e180*/  HMMA.16816.F32.BF16 R104, R128.reuse, R124, R104 ;  /* 0x0000007c8068723c */ /* 0x060fe60000041868 */
[C---:B------:R-:W-:Y:S01]  /*1e190*/  FMUL.FTZ R114, R3.reuse, R114 ;  /* 0x0000007203727220 */ /* 0x040fe20000410000 */
[----:B------:R-:W-:Y:S03]  /*1e1a0*/  FMUL.FTZ R115, R3, R115 ;  /* 0x0000007303737220 */ /* 0x000fe60000410000 */
[----:B------:R-:W2:Y:S01]  /*1e1b0*/  MUFU.EX2 R170, R170 ;  /* 0x000000aa00aa7308 */ /* 0x000ea20000000800 */
[C---:B------:R-:W-:Y:S01]  /*1e1c0*/  HMMA.16816.F32.BF16 R16, R128.reuse, R126, R16 ;  /* 0x0000007e8010723c */ /* 0x040fe20000041810 */
[----:B------:R-:W3:Y:S02]  /*1e1d0*/  LDSM.16.MT88.4 R124, [R219+0xc800] ;  /* 0x00c80000db7c783b */ /* 0x000ee40000004200 */
[C---:B------:R-:W-:Y:S03]  /*1e1e0*/  FMUL.FTZ R112, R132.reuse, R112 ;  /* 0x0000007084707220 */ /* 0x040fe60000410000 */
[C---:B-1----:R-:W-:Y:S03]  /*1e1f0*/  HMMA.16816.F32.BF16 R108, R128.reuse, R140, R108 ;  /* 0x0000008c806c723c */ /* 0x042fe6000004186c */
[----:B------:R-:W-:Y:S02]  /*1e200*/  MUFU.EX2 R167, R167 ;  /* 0x000000a700a77308 */ /* 0x000fe40000000800 */
[----:B------:R-:W-:Y:S01]  /*1e210*/  FMUL.FTZ R113, R132, R113 ;  /* 0x0000007184717220 */ /* 0x000fe20000410000 */
[-CC-:B------:R-:W-:Y:S01]  /*1e220*/  FFMA.FTZ R52, R52, R133.reuse, -R164.reuse ;  /* 0x0000008534347223 */ /* 0x180fe200000108a4 */
[-C--:B------:R-:W-:Y:S01]  /*1e230*/  FFMA.FTZ R53, R53, R133.reuse, -R164 ;  /* 0x0000008535357223 */ /* 0x080fe200000108a4 */
[--C-:B------:R-:W-:Y:S05]  /*1e240*/  FFMA.FTZ R54, R54, R133, -R162.reuse ;  /* 0x0000008536367223 */ /* 0x100fea00000108a2 */
[----:B------:R-:W1:Y:S01]  /*1e250*/  MUFU.EX2 R172, R172 ;  /* 0x000000ac00ac7308 */ /* 0x000e620000000800 */
[----:B--2---:R-:W-:Y:S01]  /*1e260*/  F2FP.BF16.F32.PACK_AB R118, R170, R165 ;  /* 0x000000a5aa76723e */ /* 0x004fe200000010ff */
        /* <DEDUP_REMOVED lines=12> */
[----:B-1----:R-:W-:Y:S01]  /*1e330*/  F2FP.BF16.F32.PACK_AB R119, R172, R167 ;  /* 0x000000a7ac77723e */ /* 0x002fe200000010ff */
[----:B------:R-:W-:Y:S01]  /*1e340*/  FADD.FTZ R157, R157, R160 ;  /* 0x000000a09d9d7221 */ /* 0x000fe20000010000 */
[----:B------:R-:W-:Y:S03]  /*1e350*/  FADD.FTZ R156, R156, R159 ;  /* 0x0000009f9c9c7221 */ /* 0x000fe60000010000 */
[----:B------:R-:W-:Y:S01]  /*1e360*/  FADD.FTZ R158, R158, R157 ;  /* 0x0000009d9e9e7221 */ /* 0x000fe20000010000 */
[----:B------:R-:W-:Y:S01]  /*1e370*/  FADD.FTZ R139, R139, R156 ;  /* 0x0000009c8b8b7221 */ /* 0x000fe20000010000 */
[C---:B------:R-:W-:Y:S02]  /*1e380*/  HMMA.16816.F32.BF16 R4, R116.reuse, R120, R4 ;  /* 0x000000787404723c */ /* 0x040fe40000041804 */
[----:B------:R-:W-:Y:S03]  /*1e390*/  MUFU.EX2 R180, R180 ;  /* 0x000000b400b47308 */ /* 0x000fe60000000800 */
[----:B------:R-:W-:Y:S01]  /*1e3a0*/  FADD.FTZ R135, R135, R158 ;  /* 0x0000009e87877221 */ /* 0x000fe20000010000 */
[C---:B------:R-:W-:Y:S01]  /*1e3b0*/  HMMA.16816.F32.BF16 R8, R116.reuse, R122, R8 ;  /* 0x0000007a7408723c */ /* 0x040fe20000041808 */
[----:B------:R-:W1:Y:S05]  /*1e3c0*/  LDSM.16.MT88.4 R120, [R221+0x10800] ;  /* 0x01080000dd78783b */ /* 0x000e6a0000004200 */
[----:B------:R-:W-:Y:S01]  /*1e3d0*/  MUFU.EX2 R177, R177 ;  /* 0x000000b100b17308 */ /* 0x000fe20000000800 */
[----:B------:R-:W-:Y:S01]  /*1e3e0*/  FADD.FTZ R134, R134, R139 ;  /* 0x0000008b86867221 */ /* 0x000fe20000010000 */
[C---:B----4-:R-:W-:Y:S08]  /*1e3f0*/  HMMA.16816.F32.BF16 R68, R116.reuse, R144, R68 ;  /* 0x000000907444723c */ /* 0x050ff00000041844 */
        /* <DEDUP_REMOVED lines=9> */
[C---:B---3--:R-:W-:Y:S03]  /*1e490*/  HMMA.16816.F32.BF16 R84, R116.reuse, R124, R84 ;  /* 0x0000007c7454723c */ /* 0x048fe60000041854 */
        /* <DEDUP_REMOVED lines=35> */
[----:B------:R-:W-:Y:S01]  /*1e6d0*/  MUFU.EX2 R153, R153 ;  /* 0x0000009900997308 */ /* 0x000fe20000000800 */
[----:B------:R-:W-:Y:S01]  /*1e6e0*/  MOV R135, R0 ;  /* 0x0000000000877202 */ /* 0x000fe20000000f00 */
[----:B------:R-:W-:Y:S01]  /*1e6f0*/  FADD.FTZ R161, R161, R134 ;  /* 0x00000086a1a17221 */ /* 0x000fe20000010000 */
[----:B------:R-:W-:Y:S03]  /*1e700*/  FADD.FTZ R168, R163, R168 ;  /* 0x000000a8a3a87221 */ /* 0x000fe60000010000 */
        /* <DEDUP_REMOVED lines=60> */
[----:B------:R-:W-:Y:S02]  /*1ead0*/  MUFU.EX2 R54, R54 ;  /* 0x0000003600367308 */ /* 0x000fe40000000800 */
[----:B------:R-:W-:Y:S01]  /*1eae0*/  FADD.FTZ R143, R143, R140 ;  /* 0x0000008c8f8f7221 */ /* 0x000fe20000010000 */
[C---:B------:R-:W-:Y:S01]  /*1eaf0*/  HMMA.16816.F32.BF16 R72, R24.reuse, R34, R72 ;  /* 0x000000221848723c */ /* 0x040fe20000041848 */
[----:B------:R-:W4:Y:S06]  /*1eb00*/  LDSM.16.MT88.4 R32, [R220+0x11800] ;  /* 0x01180000dc20783b */ /* 0x000f2c0000004200 */
[----:B------:R-:W4:Y:S01]  /*1eb10*/  MUFU.EX2 R55, R55 ;  /* 0x0000003700377308 */ /* 0x000f220000000800 */
[----:B------:R-:W-:Y:S01]  /*1eb20*/  FADD.FTZ R152, R152, R143 ;  /* 0x0000008f98987221 */ /* 0x000fe20000010000 */
[C---:B---3--:R-:W-:Y:S08]  /*1eb30*/  HMMA.16816.F32.BF16 R76, R24.reuse, R116, R76 ;  /* 0x00000074184c723c */ /* 0x048ff0000004184c */
        /* <DEDUP_REMOVED lines=121> */
[----:B------:R-:W-:Y:S03]  /*1f2d0*/  F2FP.BF16.F32.PACK_AB R24, R41, R40 ;  /* 0x000000282918723e */ /* 0x000fe600000010ff */
[----:B------:R-:W-:Y:S01]  /*1f2e0*/  HMMA.16816.F32.BF16 R112, R20, R30, R112 ;  /* 0x0000001e1470723c */ /* 0x000fe20000041870 */
[----:B------:R-:W5:Y:S04]  /*1f2f0*/  LDSM.16.MT88.4 R20, [R219+0xf800] ;  /* 0x00f80000db14783b */ /* 0x000f680000004200 */
[----:B-1----:R-:W-:Y:S01]  /*1f300*/  F2FP.BF16.F32.PACK_AB R25, R43, R42 ;  /* 0x0000002a2b19723e */ /* 0x002fe200000010ff */
[----:B------:R-:W-:Y:S01]  /*1f310*/  FADD.FTZ R29, R167, R168 ;  /* 0x000000a8a71d7221 */ /* 0x000fe20000010000 */
[----:B---3--:R-:W-:Y:S04]  /*1f320*/  F2FP.BF16.F32.PACK_AB R26, R45, R44 ;  /* 0x0000002c2d1a723e */ /* 0x008fe800000010ff */
[----:B--2---:R-:W-:Y:S01]  /*1f330*/  F2FP.BF16.F32.PACK_AB R27, R3, R46 ;  /* 0x0000002e031b723e */ /* 0x004fe200000010ff */
[----:B------:R-:W-:Y:S04]  /*1f340*/  FADD.FTZ R29, R172, R29 ;  /* 0x0000001dac1d7221 */ /* 0x000fe80000010000 */
[----:B------:R-:W-:Y:S02]  /*1f350*/  FADD.FTZ R146, R146, R29 ;  /* 0x0000001d92927221 */ /* 0x000fe40000010000 */
        /* <DEDUP_REMOVED lines=27> */
[----:B------:R-:W-:Y:S01]  /*1f510*/  IADD3 R4, R241, -0x1, RZ ;  /* 0xfffffffff1047810 */ /* 0x000fe20007ffe0ff */
[----:B------:R-:W-:Y:S01]  /*1f520*/  FADD.FTZ R184, R184, R179 ;  /* 0x000000b3b8b87221 */ /* 0x000fe20000010000 */
[----:B------:R-:W-:Y:S01]  /*1f530*/  FADD.FTZ R5, R181, R182 ;  /* 0x000000b6b5057221 */ /* 0x000fe20000010000 */
[C---:B------:R-:W-:Y:S03]  /*1f540*/  HMMA.16816.F32.BF16 R116, R24.reuse, R118, R16 ;  /* 0x000000761874723c */ /* 0x040fe60000041810 */
[----:B------:R-:W-:Y:S01]  /*1f550*/  FADD.FTZ R183, R183, R184 ;  /* 0x000000b8b7b77221 */ /* 0x000fe20000010000 */
[----:B------:R-:W-:Y:S01]  /*1f560*/  FADD.FTZ R5, R186, R5 ;  /* 0x00000005ba057221 */ /* 0x000fe20000010000 */
[----:B------:R-:W-:Y:S01]  /*1f570*/  MOV R241, R4 ;  /* 0x0000000400f17202 */ /* 0x000fe20000000f00 */
        /* <DEDUP_REMOVED lines=19> */
[----:B------:R-:W-:Y:S01]  /*1f6b0*/  MOV R3, R2 ;  /* 0x0000000200037202 */ /* 0x000fe20000000f00 */
[----:B------:R-:W-:Y:S06]  /*1f6c0*/  @P0 BRA `(.L_x_2791) ;  /* 0xffffffbc007c0947 */ /* 0x000fec000383ffff */
.L_x_2782:
        /* <DEDUP_REMOVED lines=14> */
.L_x_2808:
        /* <DEDUP_REMOVED lines=100> */
[----:B------:R-:W-:Y:S01]  /*1fdf0*/  ISETP.NE.AND P0, PT, R240, -0x1, PT ;  /* 0xfffffffff000780c */ /* 0x000fe20003f05270 */
[C---:B------:R-:W-:Y:S01]  /*1fe00*/  FMUL.FTZ R117, R3.reuse, R117 ;  /* 0x0000007503757220 */ /* 0x040fe20000410000 */
[----:B------:R-:W-:Y:S01]  /*1fe10*/  SEL R16, R16, 0xffffffc0, !P2 ;  /* 0xffffffc010107807 */ /* 0x000fe20005000000 */
[----:B------:R-:W-:Y:S01]  /*1fe20*/  FMUL.FTZ R108, R3, R108 ;  /* 0x0000006c036c7220 */ /* 0x000fe20000410000 */
[----:B------:R-:W-:Y:S01]  /*1fe30*/  F2FP.BF16.F32.PACK_AB R130, R131, R130 ;  /* 0x000000828382723e */ /* 0x000fe200000010ff */
[----:B------:R-:W-:Y:S01]  /*1fe40*/  FMUL.FTZ R109, R3, R109 ;  /* 0x0000006d036d7220 */ /* 0x000fe20000410000 */
[----:B------:R-:W-:Y:S01]  /*1fe50*/  F2FP.BF16.F32.PACK_AB R124, R125, R124 ;  /* 0x0000007c7d7c723e */ /* 0x000fe200000010ff */
[----:B------:R-:W-:Y:S01]  /*1fe60*/  IMAD.IADD R23, R17, 0x1, R16 ;  /* 0x0000000111177824 */ /* 0x000fe200078e0210 */
        /* <DEDUP_REMOVED lines=43> */
[----:B------:R-:W-:Y:S02]  /*20120*/  @!P0 R2UR UR8, R12 ;  /* 0x000000000c0882ca */ /* 0x000fe400000e0000 */
[----:B------:R-:W-:Y:S01]  /*20130*/  @!P0 R2UR UR9, R13 ;  /* 0x000000000d0982ca */ /* 0x000fe200000e0000 */
[----:B------:R-:W-:Y:S01]  /*20140*/  STS [R29+0x400], R90 ;  /* 0x0004005a1d007388 */ /* 0x000fe20000000800 */
[----:B------:R-:W-:-:S02]  /*20150*/  F2FP.BF16.F32.PACK_AB R104, R105, R104 ;  /* 0x000000686968723e */ /* 0x000fc400000010ff */
[----:B------:R-:W-:Y:S01]  /*20160*/  F2FP.BF16.F32.PACK_AB R106, R107, R106 ;  /* 0x0000006a6b6a723e */ /* 0x000fe200000010ff */
        /* <DEDUP_REMOVED lines=9> */
[----:B------:R-:W-:Y:S04]  /*20200*/  STS [R19+0x2400], R98 ;  /* 0x0024006213007388 */ /* 0x000fe80000000800 */
        /* <DEDUP_REMOVED lines=12> */
[----:B-1----:R-:W4:Y:S04]  /*202d0*/  LD.E.U8 R15, desc[UR4][R8.64+0x1c8] ;  /* 0x0001c804080f7980 */ /* 0x002f28000c101100 */
[----:B--2---:R-:W2:Y:S04]  /*202e0*/  @!P0 LD.E.64 R20, desc[UR8][R8.64+0x80] ;  /* 0x0000800808148980 */ /* 0x004ea8000c101b00 */
[----:B------:R-:W2:Y:S01]  /*202f0*/  LD.E.64 R44, desc[UR10][R8.64+0x88] ;  /* 0x0000880a082c7980 */ /* 0x000ea2000c101b00 */
[----:B------:R-:W1:Y:S01]  /*20300*/  @P4 MUFU.LG2 R18, R6 ;  /* 0x0000000600124308 */ /* 0x000e620000000c00 */
[----:B------:R-:W-:Y:S01]  /*20310*/  @!P0 SHF.R.S32.HI R16, RZ, 0x1f, R236 ;  /* 0x0000001fff108819 */ /* 0x000fe200000114ec */
[----:B------:R-:W-:Y:S01]  /*20320*/  BSSY B0, `(.L_x_2793) ;  /* 0x0000026000007945 */ /* 0x000fe20003800000 */
[----:B------:R2:W5:Y:S05]  /*20330*/  LD.E.64 R50, desc[UR4][R8.64+0x90] ;  /* 0x0000900408327980 */ /* 0x00056a000c101b00 */
[----:B------:R-:W1:Y:S01]  /*20340*/  @P3 MUFU.LG2 R19, R14 ;  /* 0x0000000e00133308 */ /* 0x000e620000000c00 */
[----:B---3--:R-:W-:Y:S01]  /*20350*/  MOV R3, 0x7f800000 ;  /* 0x7f80000000037802 */ /* 0x008fe20000000f00 */
[----:B-1----:R-:W-:-:S04]  /*20360*/  @P4 FMUL.FTZ R18, R18, 0.69314718246459960938 ;  /* 0x3f31721812124820 */ /* 0x002fc80000410000 */
[----:B-----5:R-:W-:Y:S01]  /*20370*/  @P4 FFMA.FTZ R3, R7, R2, R18 ;  /* 0x0000000207034223 */ /* 0x020fe20000010012 */
[----:B------:R-:W-:Y:S01]  /*20380*/  @P3 FMUL.FTZ R19, R19, 0.69314718246459960938 ;  /* 0x3f31721813133820 */ /* 0x000fe20000410000 */
[----:B----4-:R-:W-:Y:S01]  /*20390*/  ISETP.NE.AND P1, PT, R15, RZ, PT ;  /* 0x000000ff0f00720c */ /* 0x010fe20003f25270 */
[----:B--2---:R-:W-:-:S04]  /*203a0*/  @!P0 IMAD R17, R21, R236, RZ ;  /* 0x000000ec15118224 */ /* 0x004fc800078e02ff */
[----:B------:R-:W-:Y:S02]  /*203b0*/  @!P0 IMAD R17, R20, R16, R17 ;  /* 0x0000001014118224 */ /* 0x000fe400078e0211 */
[-C--:B------:R-:W-:Y:S02]  /*203c0*/  @P0 IMAD R16, R45, R240.reuse, RZ ;  /* 0x000000f02d100224 */ /* 0x080fe400078e02ff */
[----:B------:R-:W-:-:S04]  /*203d0*/  @P0 IMAD.WIDE.U32 R22, R44, R240, RZ ;  /* 0x000000f02c160225 */ /* 0x000fc800078e00ff */
[----:B------:R-:W-:Y:S01]  /*203e0*/  @!P0 IMAD.WIDE.U32 R20, R20, R236, RZ ;  /* 0x000000ec14148225 */ /* 0x000fe200078e00ff */
[----:B------:R-:W-:Y:S02]  /*203f0*/  @P0 IADD3 R6, R23, R16, RZ ;  /* 0x0000001017060210 */ /* 0x000fe40007ffe0ff */
[----:B------:R-:W-:Y:S01]  /*20400*/  @P0 MOV R16, R22 ;  /* 0x0000001600100202 */ /* 0x000fe20000000f00 */
[----:B------:R-:W-:Y:S02]  /*20410*/  IMAD.MOV.U32 R15, RZ, RZ, 0x7f800000 ;  /* 0x7f800000ff0f7424 */ /* 0x000fe400078e00ff */
[----:B------:R-:W-:Y:S01]  /*20420*/  @P3 FFMA.FTZ R15, R7, R0, R19 ;  /* 0x00000000070f3223 */ /* 0x000fe20000010013 */
        /* <DEDUP_REMOVED lines=13> */
.L_x_2794:
        /* <DEDUP_REMOVED lines=8> */
.L_x_2795:
[----:B------:R-:W-:Y:S05]  /*20580*/  BSYNC B0 ;  /* 0x0000000000007941 */ /* 0x000fea0003800000 */
.L_x_2793:
[----:B------:R-:W1:Y:S01]  /*20590*/  S2R R7, SR_TID.X ;  /* 0x0000000000077919 */ /* 0x000e620000002100 */
[----:B------:R-:W-:Y:S02]  /*205a0*/  R2UR UR4, R12 ;  /* 0x000000000c0472ca */ /* 0x000fe400000e0000 */
[----:B------:R-:W-:Y:S02]  /*205b0*/  R2UR UR5, R13 ;  /* 0x000000000d0572ca */ /* 0x000fe400000e0000 */
[----:B------:R-:W-:Y:S02]  /*205c0*/  LOP3.LUT R4, R4, 0xffffffe0, RZ, 0xc0, !PT ;  /* 0xffffffe004047812 */ /* 0x000fe400078ec0ff */
[----:B------:R-:W-:-:S03]  /*205d0*/  LEA.HI R10, R10, R5, RZ, 0x3 ;  /* 0x000000050a0a7211 */ /* 0x000fc600078f18ff */
[----:B------:R-:W-:Y:S01]  /*205e0*/  IMAD.IADD R4, R5, 0x1, -R4 ;  /* 0x0000000105047824 */ /* 0x000fe200078e0a04 */
[----:B------:R-:W-:-:S04]  /*205f0*/  LOP3.LUT R10, R10, 0xfffffff8, RZ, 0xc0, !PT ;  /* 0xfffffff80a0a7812 */ /* 0x000fc800078ec0ff */
[----:B------:R-:W-:Y:S01]  /*20600*/  LOP3.LUT P0, RZ, R4, 0x3, RZ, 0xc0, !PT ;  /* 0x0000000304ff7812 */ /* 0x000fe2000780c0ff */
[----:B------:R-:W5:Y:S01]  /*20610*/  LD.E.64 R46, desc[UR4][R8.64+0x70] ;  /* 0x00007004082e7980 */ /* 0x000f62000c101b00 */
[----:B------:R-:W-:-:S03]  /*20620*/  IMAD.IADD R5, R5, 0x1, -R10 ;  /* 0x0000000105057824 */ /* 0x000fc600078e0a0a */
[----:B------:R2:W5:Y:S01]  /*20630*/  LD.E.64 R48, desc[UR4][R8.64+0xa0] ;  /* 0x0000a00408307980 */ /* 0x000562000c101b00 */
[----:B------:R-:W-:Y:S01]  /*20640*/  SHF.R.S32.HI R14, RZ, 0x1f, R11 ;  /* 0x0000001fff0e7819 */ /* 0x000fe2000001140b */
[----:B------:R-:W-:Y:S01]  /*20650*/  IMAD.SHL.U32 R18, R5, 0x8, RZ ;  /* 0x0000000805127824 */ /* 0x000fe200078e00ff */
[----:B------:R-:W-:Y:S05]  /*20660*/  WARPSYNC.ALL ;  /* 0x0000000000007948 */ /* 0x000fea0003800000 */
[----:B------:R-:W-:Y:S01]  /*20670*/  BAR.SYNC.DEFER_BLOCKING 0x0 ;  /* 0x0000000000007b1d */ /* 0x000fe20000010000 */
[----:B------:R-:W-:Y:S01]  /*20680*/  LEA.HI R14, R14, R11, RZ, 0x2 ;  /* 0x0000000b0e0e7211 */ /* 0x000fe200078f10ff */
[----:B------:R-:W-:Y:S01]  /*20690*/  IMAD R17, R51, R235, RZ ;  /* 0x000000eb33117224 */ /* 0x000fe200078e02ff */
[----:B------:R-:W-:-:S02]  /*206a0*/  SHF.R.S32.HI R19, RZ, 0x1f, R18 ;  /* 0x0000001fff137819 */ /* 0x000fc40000011412 */
[----:B-1----:R-:W-:Y:S01]  /*206b0*/  SHF.R.S32.HI R4, RZ, 0x1f, R7 ;  /* 0x0000001fff047819 */ /* 0x002fe20000011407 */
[----:B------:R-:W-:Y:S01]  /*206c0*/  BSSY B0, `(.L_x_2796) ;  /* 0x0000037000007945 */ /* 0x000fe20003800000 */
[----:B------:R-:W-:-:S05]  /*206d0*/  SHF.R.S32.HI R2, RZ, 0x1f, R235 ;  /* 0x0000001fff027819 */ /* 0x000fca00000114eb */
[----:B------:R-:W-:Y:S02]  /*206e0*/  IMAD R2, R50, R2, R17 ;  /* 0x0000000232027224 */ /* 0x000fe400078e0211 */
[----:B--2---:R-:W-:Y:S01]  /*206f0*/  IMAD.SHL.U32 R9, R237, 0x40, RZ ;  /* 0x00000040ed097824 */ /* 0x004fe200078e00ff */
[CC--:B------:R-:W-:Y:S02]  /*20700*/  LEA.HI R8, R4.reuse, R7.reuse, RZ, 0x5 ;  /* 0x0000000704087211 */ /* 0x0c0fe400078f28ff */
[----:B------:R-:W-:Y:S01]  /*20710*/  LEA.HI R4, R4, R7, RZ, 0x3 ;  /* 0x0000000704047211 */ /* 0x000fe200078f18ff */
[-C--:B------:R-:W-:Y:S01]  /*20720*/  IMAD R5, R45, R9.reuse, RZ ;  /* 0x000000092d057224 */ /* 0x080fe200078e02ff */
[----:B------:R-:W-:Y:S01]  /*20730*/  SHF.R.S32.HI R10, RZ, 0x1f, R9 ;  /* 0x0000001fff0a7819 */ /* 0x000fe20000011409 */
[----:B------:R-:W-:Y:S01]  /*20740*/  IMAD.WIDE.U32 R18, R44, R9, R18 ;  /* 0x000000092c127225 */ /* 0x000fe200078e0012 */
[----:B------:R-:W-:Y:S01]  /*20750*/  LOP3.LUT R8, R8, 0xffffffe0, RZ, 0xc0, !PT ;  /* 0xffffffe008087812 */ /* 0x000fe200078ec0ff */
[----:B------:R1:W2:Y:S02]  /*20760*/  LDS.128 R32, [R239] ;  /* 0x00000000ef207984 */ /* 0x0002a40000000c00 */
[----:B------:R-:W-:Y:S01]  /*20770*/  IMAD R5, R44, R10, R5 ;  /* 0x0000000a2c057224 */ /* 0x000fe200078e0205 */
[----:B------:R-:W-:Y:S01]  /*20780*/  LOP3.LUT R10, R14, 0xffffffc, RZ, 0xc0, !PT ;  /* 0x0ffffffc0e0a7812 */ /* 0x000fe200078ec0ff */
[----:B------:R-:W-:Y:S01]  /*20790*/  IMAD.IADD R8, R7, 0x1, -R8 ;  /* 0x0000000107087824 */ /* 0x000fe200078e0a08 */
[----:B------:R-:W-:Y:S01]  /*207a0*/  SHF.R.S32.HI R14, RZ, 0x3, R4 ;  /* 0x00000003ff0e7819 */ /* 0x000fe20000011404 */
[----:B------:R-:W-:Y:S01]  /*207b0*/  IMAD.IADD R9, R238, 0x1, -R9 ;  /* 0x00000001ee097824 */ /* 0x000fe200078e0a09 */
[----:B------:R-:W-:Y:S01]  /*207c0*/  IADD3 R16, P1, R16, R18, RZ ;  /* 0x0000001210107210 */ /* 0x000fe20007f3e0ff */
[----:B------:R-:W-:Y:S01]  /*207d0*/  IMAD.IADD R10, R11, 0x1, -R10 ;  /* 0x000000010b0a7824 */ /* 0x000fe200078e0a0a */
[----:B------:R-:W-:Y:S01]  /*207e0*/  SHF.R.S32.HI R7, RZ, 0x1f, R8 ;  /* 0x0000001fff077819 */ /* 0x000fe20000011408 */
[----:B------:R-:W-:Y:S01]  /*207f0*/  VIADD R4, R14, 0x10 ;  /* 0x000000100e047836 */ /* 0x000fe20000000000 */
[----:B------:R-:W-:Y:S01]  /*20800*/  IADD3.X R17, R6, R19, R5, P1, !PT ;  /* 0x0000001306117210 */ /* 0x000fe20000ffe405 */
[----:B------:R-:W-:Y:S01]  /*20810*/  VIADD R6, R14, 0x30 ;  /* 0x000000300e067836 */ /* 0x000fe20000000000 */
[----:B------:R-:W-:Y:S01]  /*20820*/  LEA.HI R7, R7, R8, RZ, 0x2 ;  /* 0x0000000807077211 */ /* 0x000fe200078f10ff */
[----:B------:R1:W3:Y:S01]  /*20830*/  LDS.128 R28, [R239+0x800] ;  /* 0x00080000ef1c7984 */ /* 0x0002e20000000c00 */
[----:B------:R-:W-:Y:S01]  /*20840*/  ISETP.GE.AND P3, PT, R4, R9, PT ;  /* 0x000000090400720c */ /* 0x000fe20003f66270 */
[----:B------:R-:W-:Y:S01]  /*20850*/  VIADD R4, R14, 0x20 ;  /* 0x000000200e047836 */ /* 0x000fe20000000000 */
[----:B------:R-:W-:Y:S01]  /*20860*/  SHF.R.S32.HI R7, RZ, 0x2, R7 ;  /* 0x00000002ff077819 */ /* 0x000fe20000011407 */
[----:B------:R-:W-:Y:S01]  /*20870*/  IMAD.WIDE.U32 R50, R50, R235, R16 ;  /* 0x000000eb32327225 */ /* 0x000fe200078e0010 */
[-C--:B------:R-:W-:Y:S01]  /*20880*/  ISETP.GE.AND P4, PT, R14, R9.reuse, PT ;  /* 0x000000090e00720c */ /* 0x080fe20003f86270 */
[----:B------:R1:W4:Y:S01]  /*20890*/  LDS.128 R24, [R239+0x1000] ;  /* 0x00100000ef187984 */ /* 0x0003220000000c00 */
[-C--:B------:R-:W-:Y:S01]  /*208a0*/  ISETP.GE.AND P2, PT, R4, R9.reuse, PT ;  /* 0x000000090400720c */ /* 0x080fe20003f46270 */
[----:B------:R-:W-:Y:S01]  /*208b0*/  IMAD R40, R10, 0x10, R7 ;  /* 0x000000100a287824 */ /* 0x000fe200078e0207 */
[----:B------:R-:W-:Y:S01]  /*208c0*/  ISETP.GE.AND P1, PT, R6, R9, PT ;  /* 0x000000090600720c */ /* 0x000fe20003f26270 */
[----:B------:R1:W1:Y:S04]  /*208d0*/  LDS.128 R20, [R239+0x1800] ;  /* 0x00180000ef147984 */ /* 0x0002680000000c00 */
[----:B------:R1:W1:Y:S04]  /*208e0*/  LDS.128 R16, [R239+0x2000] ;  /* 0x00200000ef107984 */ /* 0x0002680000000c00 */
[----:B------:R1:W1:Y:S04]  /*208f0*/  LDS.128 R8, [R239+0x2800] ;  /* 0x00280000ef087984 */ /* 0x0002680000000c00 */
[----:B------:R1:W1:Y:S04]  /*20900*/  LDS.128 R4, [R239+0x3000] ;  /* 0x00300000ef047984 */ /* 0x0002680000000c00 */
[----:B------:R1:W1:Y:S01]  /*20910*/  LDS.128 R36, [R239+0x3800] ;  /* 0x00380000ef247984 */ /* 0x0002620000000c00 */
[----:B--2---:R-:W-:Y:S05]  /*20920*/  @P0 BRA `(.L_x_2797) ;  /* 0x0000000000400947 */ /* 0x004fea0003800000 */
        /* <DEDUP_REMOVED lines=16> */
.L_x_2797:
[----:B------:R-:W-:Y:S05]  /*20a30*/  BSYNC B0 ;  /* 0x0000000000007941 */ /* 0x000fea0003800000 */
.L_x_2796:
[----:B------:R-:W-:Y:S01]  /*20a40*/  BSSY B0, `(.L_x_2798) ;  /* 0x0000011000007945 */ /* 0x000fe20003800000 */
[----:B--2---:R-:W-:Y:S02]  /*20a50*/  SHF.R.S32.HI R3, RZ, 0x1f, R14 ;  /* 0x0000001fff037819 */ /* 0x004fe4000001140e */
[----:B------:R-:W-:Y:S01]  /*20a60*/  IADD3 R41, R51, R2, RZ ;  /* 0x0000000233297210 */ /* 0x000fe20007ffe0ff */
[----:B------:R-:W-:Y:S06]  /*20a70*/  @P4 BRA `(.L_x_2799) ;  /* 0x0000000000344947 */ /* 0x000fec0003800000 */
[----:B------:R-:W-:Y:S01]  /*20a80*/  IMAD R0, R45, R14, RZ ;  /* 0x0000000e2d007224 */ /* 0x000fe200078e02ff */
[----:B------:R-:W-:Y:S01]  /*20a90*/  R2UR UR8, R12 ;  /* 0x000000000c0872ca */ /* 0x000fe200000e0000 */
[----:B------:R-:W-:Y:S01]  /*20aa0*/  IMAD.MOV.U32 R40, RZ, RZ, R50 ;  /* 0x000000ffff287224 */ /* 0x000fe200078e0032 */
[C---:B------:R-:W-:Y:S01]  /*20ab0*/  R2UR UR9, R13.reuse ;  /* 0x000000000d0972ca */ /* 0x040fe200000e0000 */
[----:B------:R-:W-:Y:S01]  /*20ac0*/  IMAD R0, R44, R3, R0 ;  /* 0x000000032c007224 */ /* 0x000fe200078e0200 */
[----:B------:R-:W-:Y:S01]  /*20ad0*/  R2UR UR4, R12 ;  /* 0x000000000c0472ca */ /* 0x000fe200000e0000 */
[----:B------:R-:W-:Y:S01]  /*20ae0*/  IMAD.WIDE.U32 R42, R14, R44, R40 ;  /* 0x0000002c0e2a7225 */ /* 0x000fe200078e0028 */
[----:B------:R-:W-:-:S03]  /*20af0*/  R2UR UR5, R13 ;  /* 0x000000000d0572ca */ /* 0x000fc600000e0000 */
[----:B------:R-:W-:Y:S01]  /*20b00*/  IMAD.IADD R15, R43, 0x1, R0 ;  /* 0x000000012b0f7824 */ /* 0x000fe200078e0200 */
[----:B-----5:R-:W-:-:S04]  /*20b10*/  LEA R48, P0, R42, R46, 0x1 ;  /* 0x0000002e2a307211 */ /* 0x020fc800078008ff */
[----:B------:R-:W-:-:S05]  /*20b20*/  LEA.HI.X R49, R42, R47, R15, 0x1, P0 ;  /* 0x0000002f2a317211 */ /* 0x000fca00000f0c0f */
[----:B------:R2:W-:Y:S04]  /*20b30*/  ST.E.128 desc[UR8][R48.64], R32 ;  /* 0x0000002030007985 */ /* 0x0005e8000c101d08 */
[----:B-1----:R2:W-:Y:S02]  /*20b40*/  ST.E.128 desc[UR4][R48.64+0x80], R16 ;  /* 0x0000801030007985 */ /* 0x0025e4000c101d04 */
.L_x_2799:
[----:B------:R-:W-:Y:S05]  /*20b50*/  BSYNC B0 ;  /* 0x0000000000007941 */ /* 0x000fea0003800000 */
.L_x_2798:
[----:B------:R-:W-:Y:S04]  /*20b60*/  BSSY B0, `(.L_x_2800) ;  /* 0x0000012000007945 */ /* 0x000fe80003800000 */
[----:B------:R-:W-:Y:S05]  /*20b70*/  @P3 BRA `(.L_x_2801) ;  /* 0x0000000000403947 */ /* 0x000fea0003800000 */
[----:B-12---:R-:W-:Y:S01]  /*20b80*/  IADD3 R17, P0, R14, 0x10, RZ ;  /* 0x000000100e117810 */ /* 0x006fe20007f1e0ff */
[----:B------:R-:W-:Y:S01]  /*20b90*/  IMAD.MOV.U32 R18, RZ, RZ, R50 ;  /* 0x000000ffff127224 */ /* 0x000fe200078e0032 */
[C---:B------:R-:W-:Y:S01]  /*20ba0*/  R2UR UR8, R12.reuse ;  /* 0x000000000c0872ca */ /* 0x040fe200000e0000 */
[----:B------:R-:W-:Y:S01]  /*20bb0*/  IMAD.MOV.U32 R19, RZ, RZ, R41 ;  /* 0x000000ffff137224 */ /* 0x000fe200078e0029 */
[C---:B------:R-:W-:Y:S01]  /*20bc0*/  R2UR UR9, R13.reuse ;  /* 0x000000000d0972ca */ /* 0x040fe200000e0000 */
[----:B------:R-:W-:Y:S01]  /*20bd0*/  IMAD.X R15, RZ, RZ, R3, P0 ;  /* 0x000000ffff0f7224 */ /* 0x000fe200000e0603 */
[----:B------:R-:W-:Y:S01]  /*20be0*/  R2UR UR4, R12 ;  /* 0x000000000c0472ca */ /* 0x000fe200000e0000 */
[----:B------:R-:W-:Y:S01]  /*20bf0*/  IMAD.WIDE.U32 R18, R44, R17, R18 ;  /* 0x000000112c127225 */ /* 0x000fe200078e0012 */
[----:B------:R-:W-:-:S03]  /*20c00*/  R2UR UR5, R13 ;  /* 0x000000000d0572ca */ /* 0x000fc600000e0000 */
[----:B------:R-:W-:Y:S01]  /*20c10*/  IMAD R15, R15, R44, RZ ;  /* 0x0000002c0f0f7224 */ /* 0x000fe200078e02ff */
[----:B-----5:R-:W-:-:S03]  /*20c20*/  LEA R16, P0, R18, R46, 0x1 ;  /* 0x0000002e12107211 */ /* 0x020fc600078008ff */
[----:B------:R-:W-:-:S04]  /*20c30*/  IMAD R15, R45, R17, R15 ;  /* 0x000000112d0f7224 */ /* 0x000fc800078e020f */
[----:B------:R-:W-:-:S05]  /*20c40*/  IMAD.IADD R15, R19, 0x1, R15 ;  /* 0x00000001130f7824 */ /* 0x000fca00078e020f */
[----:B------:R-:W-:-:S05]  /*20c50*/  LEA.HI.X R17, R18, R47, R15, 0x1, P0 ;  /* 0x0000002f12117211 */ /* 0x000fca00000f0c0f */
[----:B---3--:R1:W-:Y:S04]  /*20c60*/  ST.E.128 desc[UR8][R16.64], R28 ;  /* 0x0000001c10007985 */ /* 0x0083e8000c101d08 */
[----:B------:R1:W-:Y:S02]  /*20c70*/  ST.E.128 desc[UR4][R16.64+0x80], R8 ;  /* 0x0000800810007985 */ /* 0x0003e4000c101d04 */
.L_x_2801:
[----:B------:R-:W-:Y:S05]  /*20c80*/  BSYNC B0 ;  /* 0x0000000000007941 */ /* 0x000fea0003800000 */
.L_x_2800:
[----:B------:R-:W-:Y:S04]  /*20c90*/  BSSY B0, `(.L_x_2802) ;  /* 0x0000012000007945 */ /* 0x000fe80003800000 */
[----:B------:R-:W-:Y:S05]  /*20ca0*/  @P2 BRA `(.L_x_2803) ;  /* 0x0000000000402947 */ /* 0x000fea0003800000 */
[----:B-1----:R-:W-:Y:S01]  /*20cb0*/  IADD3 R11, P0, R14, 0x20, RZ ;  /* 0x000000200e0b7810 */ /* 0x002fe20007f1e0ff */
[----:B--2---:R-:W-:Y:S01]  /*20cc0*/  IMAD.MOV.U32 R16, RZ, RZ, R50 ;  /* 0x000000ffff107224 */ /* 0x004fe200078e0032 */
        /* <DEDUP_REMOVED lines=12> */
[----:B----4-:R1:W-:Y:S04]  /*20d90*/  ST.E.128 desc[UR8][R8.64], R24 ;  /* 0x0000001808007985 */ /* 0x0103e8000c101d08 */
[----:B------:R1:W-:Y:S02]  /*20da0*/  ST.E.128 desc[UR4][R8.64+0x80], R4 ;  /* 0x0000800408007985 */ /* 0x0003e4000c101d04 */
.L_x_2803:
[----:B------:R-:W-:Y:S05]  /*20db0*/  BSYNC B0 ;  /* 0x0000000000007941 */ /* 0x000fea0003800000 */
.L_x_2802:
[----:B------:R-:W-:-:S04]  /*20dc0*/  MOV R235, 0x0 ;  /* 0x0000000000eb7802 */ /* 0x000fc80000000f00 */
[----:B-12345:R-:W-:Y:S05]  /*20dd0*/  @P1 RET.REL.NODEC R234 `(_ZN5flash24flash_fwd_splitkv_kernelI23Flash_fwd_kernel_traitsILi128ELi64ELi128ELi4ELb0ELb0EN7cutlass10bfloat16_tE19Flash_kernel_traitsILi128ELi64ELi128ELi4ES3_EELb1ELb0ELb0ELb0ELb1ELb0ELb0ELb1EEEvNS_16Flash_fwd_paramsE) ;  /* 0xfffffdf0ea881950 */ /* 0x03efea0003c3ffff */
[----:B------:R-:W-:Y:S01]  /*20de0*/  IADD3 R5, P0, R14, 0x30, RZ ;  /* 0x000000300e057810 */ /* 0x000fe20007f1e0ff */
[----:B------:R-:W-:Y:S01]  /*20df0*/  IMAD.MOV.U32 R6, RZ, RZ, R50 ;  /* 0x000000ffff067224 */ /* 0x000fe200078e0032 */
[----:B------:R-:W-:Y:S02]  /*20e00*/  MOV R7, R41 ;  /* 0x0000002900077202 */ /* 0x000fe40000000f00 */
[----:B------:R-:W-:Y:S01]  /*20e10*/  R2UR UR8, R12 ;  /* 0x000000000c0872ca */ /* 0x000fe200000e0000 */
[----:B------:R-:W-:Y:S01]  /*20e20*/  IMAD.X R3, RZ, RZ, R3, P0 ;  /* 0x000000ffff037224 */ /* 0x000fe200000e0603 */
[C---:B------:R-:W-:Y:S01]  /*20e30*/  R2UR UR9, R13.reuse ;  /* 0x000000000d0972ca */ /* 0x040fe200000e0000 */
[----:B------:R-:W-:Y:S01]  /*20e40*/  IMAD.WIDE.U32 R6, R44, R5, R6 ;  /* 0x000000052c067225 */ /* 0x000fe200078e0006 */
[----:B------:R-:W-:Y:S02]  /*20e50*/  R2UR UR4, R12 ;  /* 0x000000000c0472ca */ /* 0x000fe400000e0000 */
[----:B------:R-:W-:Y:S01]  /*20e60*/  R2UR UR5, R13 ;  /* 0x000000000d0572ca */ /* 0x000fe200000e0000 */
[----:B------:R-:W-:Y:S01]  /*20e70*/  IMAD R3, R3, R44, RZ ;  /* 0x0000002c03037224 */ /* 0x000fe200078e02ff */
[----:B------:R-:W-:-:S02]  /*20e80*/  LEA R2, P0, R6, R46, 0x1 ;  /* 0x0000002e06027211 */ /* 0x000fc400078008ff */
[----:B------:R-:W-:Y:S01]  /*20e90*/  MOV R235, 0x0 ;  /* 0x0000000000eb7802 */ /* 0x000fe20000000f00 */
[----:B------:R-:W-:-:S04]  /*20ea0*/  IMAD R3, R45, R5, R3 ;  /* 0x000000052d037224 */ /* 0x000fc800078e0203 */
[----:B------:R-:W-:-:S05]  /*20eb0*/  IMAD.IADD R3, R7, 0x1, R3 ;  /* 0x0000000107037824 */ /* 0x000fca00078e0203 */
[----:B------:R-:W-:-:S05]  /*20ec0*/  LEA.HI.X R3, R6, R47, R3, 0x1, P0 ;  /* 0x0000002f06037211 */ /* 0x000fca00000f0c03 */
[----:B------:R-:W-:Y:S04]  /*20ed0*/  ST.E.128 desc[UR8][R2.64], R20 ;  /* 0x0000001402007985 */ /* 0x000fe8000c101d08 */
[----:B------:R1:W-:Y:S02]  /*20ee0*/  ST.E.128 desc[UR4][R2.64+0x80], R36 ;  /* 0x0000802402007985 */ /* 0x0003e4000c101d04 */
[----:B-1----:R-:W-:Y:S05]  /*20ef0*/  RET.REL.NODEC R234 `(_ZN5flash24flash_fwd_splitkv_kernelI23Flash_fwd_kernel_traitsILi128ELi64ELi128ELi4ELb0ELb0EN7cutlass10bfloat16_tE19Flash_kernel_traitsILi128ELi64ELi128ELi4ES3_EELb1ELb0ELb0ELb0ELb1ELb0ELb0ELb1EEEvNS_16Flash_fwd_paramsE) ;  /* 0xfffffdf0ea407950 */ /* 0x002fea0003c3ffff */
.L_x_2792:
[----:B------:R-:W-:Y:S01]  /*20f00*/  MOV R4, 0x2 ;  /* 0x0000000200047802 */ /* 0x000fe20000000f00 */
[----:B------:R-:W-:Y:S01]  /*20f10*/  IMAD.MOV.U32 R3, RZ, RZ, 0x1f ;  /* 0x0000001fff037424 */ /* 0x000fe200078e00ff */
[----:B------:R-:W-:-:S07]  /*20f20*/  MOV R5, 0xffffffff ;  /* 0xffffffff00057802 */ /* 0x000fce0000000f00 */
[----:B-1---5:R-:W-:Y:S05]  /*20f30*/  WARPSYNC.COLLECTIVE R5, `(.L_x_2804) ;  /* 0x0000000005087348 */ /* 0x022fea0003c00000 */
[----:B------:R2:W3:Y:S02]  /*20f40*/  SHFL.BFLY P0, R14, R249, R4, R3 ;  /* 0x0c000004f90e7389 */ /* 0x0004e40000000003 */
[----:B-123-5:R-:W-:Y:S01]  /*20f50*/  ENDCOLLECTIVE ;  /* 0x000000000000791b */ /* 0x02efe20003800000 */
.L_x_2804:
[----:B------:R-:W-:Y:S02]  /*20f60*/  IMAD.MOV.U32 R6, RZ, RZ, R14 ;  /* 0x000000ffff067224 */ /* 0x000fe400078e000e */
[----:B------:R-:W-:Y:S02]  /*20f70*/  IMAD.MOV.U32 R4, RZ, RZ, 0x1 ;  /* 0x00000001ff047424 */ /* 0x000fe400078e00ff */
[----:B------:R-:W-:-:S05]  /*20f80*/  FADD.FTZ R11, R6, R249 ;  /* 0x000000f9060b7221 */ /* 0x000fca0000010000 */
[----:B------:R-:W-:-:S07]  /*20f90*/  MOV R249, R11 ;  /* 0x0000000b00f97202 */ /* 0x000fce0000000f00 */
[----:B------:R-:W-:Y:S05]  /*20fa0*/  WARPSYNC.COLLECTIVE R5, `(.L_x_2805) ;  /* 0x0000000005087348 */ /* 0x000fea0003c00000 */
[----:B------:R1:W2:Y:S02]  /*20fb0*/  SHFL.BFLY P0, R14, R249, R4, R3 ;  /* 0x0c000004f90e7389 */ /* 0x0002a40000000003 */
[----:B-12---:R-:W-:Y:S01]  /*20fc0*/  ENDCOLLECTIVE ;  /* 0x000000000000791b */ /* 0x006fe20003800000 */
.L_x_2805:
[----:B------:R-:W-:Y:S01]  /*20fd0*/  MOV R249, R248 ;  /* 0x000000f800f97202 */ /* 0x000fe20000000f00 */
[----:B------:R-:W-:Y:S01]  /*20fe0*/  IMAD.MOV.U32 R4, RZ, RZ, 0x2 ;  /* 0x00000002ff047424 */ /* 0x000fe200078e00ff */
[----:B------:R-:W-:-:S07]  /*20ff0*/  MOV R6, R14 ;  /* 0x0000000e00067202 */ /* 0x000fce0000000f00 */
[----:B------:R-:W-:Y:S05]  /*21000*/  WARPSYNC.COLLECTIVE R5, `(.L_x_2806) ;  /* 0x0000000005087348 */ /* 0x000fea0003c00000 */
[----:B------:R1:W2:Y:S02]  /*21010*/  SHFL.BFLY P0, R14, R249, R4, R3 ;  /* 0x0c000004f90e7389 */ /* 0x0002a40000000003 */
[----:B-12---:R-:W-:Y:S01]  /*21020*/  ENDCOLLECTIVE ;  /* 0x000000000000791b */ /* 0x006fe20003800000 */
.L_x_2806:
[----:B------:R-:W-:Y:S01]  /*21030*/  FADD.FTZ R6, R11, R6 ;  /* 0x000000060b067221 */ /* 0x000fe20000010000 */
[----:B------:R-:W-:Y:S01]  /*21040*/  FADD.FTZ R10, R14, R248 ;  /* 0x000000f80e0a7221 */ /* 0x000fe20000010000 */
[----:B------:R-:W-:-:S04]  /*21050*/  MOV R4, 0x1 ;  /* 0x0000000100047802 */ /* 0x000fc80000000f00 */
[----:B------:R-:W-:-:S07]  /*21060*/  MOV R249, R10 ;  /* 0x0000000a00f97202 */ /* 0x000fce0000000f00 */
[----:B------:R-:W-:Y:S05]  /*21070*/  WARPSYNC.COLLECTIVE R5, `(.L_x_2807) ;  /* 0x0000000005087348 */ /* 0x000fea0003c00000 */
[----:B------:R1:W2:Y:S02]  /*21080*/  SHFL.BFLY P0, R14, R249, R4, R3 ;  /* 0x0c000004f90e7389 */ /* 0x0002a40000000003 */
[----:B-12---:R-:W-:Y:S01]  /*21090*/  ENDCOLLECTIVE ;  /* 0x000000000000791b */ /* 0x006fe20003800000 */
.L_x_2807:
[----:B------:R-:W-:Y:S05]  /*210a0*/  BRA `(.L_x_2808) ;  /* 0xffffffe400c07947 */ /* 0x000fea000383ffff */
.L_x_2809:
        /* <DEDUP_REMOVED lines=13> */
.L_x_8436:


//--------------------- .text._ZN5flash24flash_fwd_splitkv_kernelI23Flash_fwd_kernel_traitsILi128ELi64ELi128ELi4ELb0ELb0EN7cutlass10bfloat16_tE19Flash_kernel_traitsILi128ELi64ELi128ELi4ES3_EELb1ELb0ELb0ELb0ELb1ELb1ELb0ELb1EEEvNS_16Flash_fwd_paramsE --------------------------
	.section	.text._ZN5flash24flash_fwd_splitkv_kernelI23Flash_fwd_kernel_traitsILi128ELi64ELi128ELi4ELb0ELb0EN7cutlass10bfloat16_tE19Flash_kernel_traitsILi128ELi64ELi128ELi4ES3_EELb1ELb0ELb0ELb0ELb1ELb1ELb0ELb1EEEvNS_16Flash_fwd_paramsE,"ax",@progbits
	.align	128
        .global         _ZN5flash24flash_fwd_splitkv_kernelI23Flash_fwd_kernel_traitsILi128ELi64ELi128ELi4ELb0ELb0EN7cutlass10bfloat16_tE19Flash_kernel_traitsILi128ELi64ELi128ELi4ES3_EELb1ELb0ELb0ELb0ELb1ELb1ELb0ELb1EEEvNS_16Flash_fwd_paramsE
        .type           _ZN5flash24flash_fwd_splitkv_kernelI23Flash_fwd_kernel_traitsILi128ELi64ELi128ELi4ELb0ELb0EN7cutlass10bfloat16_tE19Flash_kernel_traitsILi128ELi64ELi128ELi4ES3_EELb1ELb0ELb0ELb0ELb1ELb1ELb0ELb1EEEvNS_16Flash_fwd_paramsE,@function
        .size           _ZN5flash24flash_fwd_splitkv_kernelI23Flash_fwd_kernel_traitsILi128ELi64ELi128ELi4ELb0ELb0EN7cutlass10bfloat16_tE19Flash_kernel_traitsILi128ELi64ELi128ELi4ES3_EELb1ELb0ELb0ELb0ELb1ELb1ELb0ELb1EEEvNS_16Flash_fwd_paramsE,(.L_x_8437 - _ZN5flash24flash_fwd_splitkv_kernelI23Flash_fwd_kernel_traitsILi128ELi64ELi128ELi4ELb0ELb0EN7cutlass10bfloat16_tE19Flash_kernel_traitsILi128ELi64ELi128ELi4ES3_EELb1ELb0ELb0ELb0ELb1ELb1ELb0ELb1EEEvNS_16Flash_fwd_paramsE)
        .other          _ZN5flash24flash_fwd_splitkv_kernelI23Flash_fwd_kernel_traitsILi128ELi64ELi128ELi4ELb0ELb0EN7cutlass10bfloat16_tE19Flash_kernel_traitsILi128ELi64ELi128ELi4ES3_EELb1ELb0ELb0ELb0ELb1ELb1ELb0ELb1EEEvNS_16Flash_fwd_paramsE,@"STO_CUDA_ENTRY STV_DEFAULT"
_ZN5flash24flash_fwd_splitkv_kernelI23Flash_fwd_kernel_traitsILi128ELi64ELi128ELi4ELb0ELb0EN7cutlass10bfloat16_tE19Flash_kernel_traitsILi128ELi64ELi128ELi4ES3_EELb1ELb0ELb0ELb0ELb1ELb1ELb0ELb1EEEvNS_16Flash_fwd_paramsE:
.text._ZN5flash24flash_fwd_splitkv_kernelI23Flash_fwd_kernel_traitsILi128ELi64ELi128ELi4ELb0ELb0EN7cutlass10bfloat16_tE19Flash_kernel_traitsILi128ELi64ELi128ELi4ES3_EELb1ELb0ELb0ELb0ELb1ELb1ELb0ELb1EEEvNS_16Flash_fwd_paramsE:
        /* <DEDUP_REMOVED lines=8> */
[----:B-1-34-:R-:W-:Y:S05]  /*0080*/  CALL.REL.NOINC `($_ZN5flash24flash_fwd_splitkv_kernelI23Flash_fwd_kernel_traitsILi128ELi64ELi128ELi4ELb0ELb0EN7cutlass10bfloat16_tE19Flash_kernel_traitsILi128ELi64ELi128ELi4ES3_EELb1ELb0ELb0ELb0ELb1ELb1ELb0ELb1EEEvNS_16Flash_fwd_paramsE$_ZN5flash30compute_attn_1rowblock_splitkvI23Flash_fwd_kernel_traitsILi128ELi64ELi128ELi4ELb0ELb0EN7cutlass10bfloat16_tE19Flash_kernel_traitsILi128ELi64ELi128ELi4ES3_EELb1ELb0ELb0ELb0ELb1ELb1ELb0ELb1ENS_16Flash_fwd_paramsEEEvRKT8_iiiii) ;  /* 0x0000000000087944 */ /* 0x01afea0003c00000 */
[----:B------:R-:W-:Y:S05]  /*0090*/  BSYNC B3 ;  /* 0x0000000000037941 */ /* 0x000fea0003800000 */
.L_x_2810:
[----:B------:R-:W-:Y:S05]  /*00a0*/  EXIT ;  /* 0x000000000000794d */ /* 0x000fea0003800000 */
        .type           $_ZN5flash24flash_fwd_splitkv_kernelI23Flash_fwd_kernel_traitsILi128ELi64ELi128ELi4ELb0ELb0EN7cutlass10bfloat16_tE19Flash_kernel_traitsILi128ELi64ELi128ELi4ES3_EELb1ELb0ELb0ELb0ELb1ELb1ELb0ELb1EEEvNS_16Flash_fwd_paramsE$_ZN5flash30compute_attn_1rowblock_splitkvI23Flash_fwd_kernel_traitsILi128ELi64ELi128ELi4ELb0ELb0EN7cutlass10bfloat16_tE19Flash_kernel_traitsILi128ELi64ELi128ELi4ES3_EELb1ELb0ELb0ELb0ELb1ELb1ELb0ELb1ENS_16Flash_fwd_paramsEEEvRKT8_iiiii,@function
        .size           $_ZN5flash24flash_fwd_splitkv_kernelI23Flash_fwd_kernel_traitsILi128ELi64ELi128ELi4ELb0ELb0EN7cutlass10bfloat16_tE19Flash_kernel_traitsILi128ELi64ELi128ELi4ES3_EELb1ELb0ELb0ELb0ELb1ELb1ELb0ELb1EEEvNS_16Flash_fwd_paramsE$_ZN5flash30compute_attn_1rowblock_splitkvI23Flash_fwd_kernel_traitsILi128ELi64ELi128ELi4ELb0ELb0EN7cutlass10bfloat16_tE19Flash_kernel_traitsILi128ELi64ELi128ELi4ES3_EELb1ELb0ELb0ELb0ELb1ELb1ELb0ELb1ENS_16Flash_fwd_paramsEEEvRKT8_iiiii,(.L_x_8437 - $_ZN5flash24flash_fwd_splitkv_kernelI23Flash_fwd_kernel_traitsILi128ELi64ELi128ELi4ELb0ELb0EN7cutlass10bfloat16_tE19Flash_kernel_traitsILi128ELi64ELi128ELi4ES3_EELb1ELb0ELb0ELb0ELb1ELb1ELb0ELb1EEEvNS_16Flash_fwd_paramsE$_ZN5flash30compute_attn_1rowblock_splitkvI23Flash_fwd_kernel_traitsILi128ELi64ELi128ELi4ELb0ELb0EN7cutlass10bfloat16_tE19Flash_kernel_traitsILi128ELi64ELi128ELi4ES3_EELb1ELb0ELb0ELb0ELb1ELb1ELb0ELb1ENS_16Flash_fwd_paramsEEEvRKT8_iiiii)
$_ZN5flash24flash_fwd_splitkv_kernelI23Flash_fwd_kernel_traitsILi128ELi64ELi128ELi4ELb0ELb0EN7cutlass10bfloat16_tE19Flash_kernel_traitsILi128ELi64ELi128ELi4ES3_EELb1ELb0ELb0ELb0ELb1ELb1ELb0ELb1EEEvNS_16Flash_fwd_paramsE$_ZN5flash30compute_attn_1rowblock_splitkvI23Flash_fwd_kernel_traitsILi128ELi64ELi128ELi4ELb0ELb0EN7cutlass10bfloat16_tE19Flash_kernel_traitsILi128ELi64ELi128ELi4ES3_EELb1ELb0ELb0ELb0ELb1ELb1ELb0ELb1ENS_16Flash_fwd_paramsEEEvRKT8_iiiii:
        /* <DEDUP_REMOVED lines=27> */
.L_x_2812:
[----:B------:R-:W-:Y:S05]  /*0260*/  BSYNC B0 ;  /* 0x0000000000007941 */ /* 0x000fea0003800000 */
.L_x_2811:
        /* <DEDUP_REMOVED lines=8> */
.L_x_2814:
[----:B------:R2:W5:Y:S02]  /*02f0*/  LD.E R65, desc[UR6][R10.64+0xb8] ;  /* 0x0000b8060a417980 */ /* 0x000564000c101900 */
.L_x_2815:
[----:B------:R-:W-:Y:S05]  /*0300*/  BSYNC B0 ;  /* 0x0000000000007941 */ /* 0x000fea0003800000 */
.L_x_2813:
        /* <DEDUP_REMOVED lines=10> */
.L_x_2817:
[----:B------:R-:W3:Y:S01]  /*03b0*/  LD.E.64 R2, desc[UR6][R10.64+0x108] ;  /* 0x000108060a027980 */ /* 0x000ee2000c101b00 */
[----:B------:R-:W-:Y:S01]  /*03c0*/  BSSY B0, `(.L_x_2819) ;  /* 0x0000006000007945 */ /* 0x000fe20003800000 */
[----:B------:R-:W-:Y:S01]  /*03d0*/  IMAD.MOV.U32 R51, RZ, RZ, RZ ;  /* 0x000000ffff337224 */ /* 0x000fe200078e00ff */
[----:B---3--:R-:W-:-:S04]  /*03e0*/  ISETP.NE.U32.AND P0, PT, R2, RZ, PT ;  /* 0x000000ff0200720c */ /* 0x008fc80003f05070 */
[----:B------:R-:W-:-:S13]  /*03f0*/  ISETP.NE.AND.EX P0, PT, R3, RZ, PT, P0 ;  /* 0x000000ff0300720c */ /* 0x000fda0003f05300 */
[----:B------:R-:W-:Y:S05]  /*0400*/  @!P0 BRA `(.L_x_2820) ;  /* 0x0000000000048947 */ /* 0x000fea0003800000 */
[----:B------:R1:W5:Y:S02]  /*0410*/  LD.E R51, desc[UR6][R10.64+0xbc] ;  /* 0x0000bc060a337980 */ /* 0x000364000c101900 */
.L_x_2820:
[----:B------:R-:W-:Y:S05]  /*0420*/  BSYNC B0 ;  /* 0x0000000000007941 */ /* 0x000fea0003800000 */
.L_x_2819:
[----:B-----5:R-:W-:Y:S02]  /*0430*/  IADD3 R51, R65, R51, RZ ;  /* 0x0000003341337210 */ /* 0x020fe40007ffe0ff */
.L_x_2818:
[----:B------:R-:W-:Y:S05]  /*0440*/  BSYNC B1 ;  /* 0x0000000000017941 */ /* 0x000fea0003800000 */
.L_x_2816:
[----:B------:R-:W-:Y:S01]  /*0450*/  IMAD.SHL.U32 R55, R243, 0x40, RZ ;  /* 0x00000040f3377824 */ /* 0x000fe200078e00ff */
[----:B------:R-:W-:Y:S01]  /*0460*/  MOV R2, R240 ;  /* 0x000000f000027202 */ /* 0x000fe20000000f00 */
[----:B------:R-:W-:-:S03]  /*0470*/  IMAD.MOV.U32 R3, RZ, RZ, 0x0 ;  /* 0x00000000ff037424 */ /* 0x000fc600078e00ff */
[----:B------:R-:W-:-:S13]  /*0480*/  ISETP.GT.AND P0, PT, R244, R55, PT ;  /* 0x00000037f400720c */ /* 0x000fda0003f04270 */
[----:B-12---:R-:W-:Y:S05]  /*0490*/  @!P0 RET.REL.NODEC R2 `(_ZN5flash24flash_fwd_splitkv_kernelI23Flash_fwd_kernel_traitsILi128ELi64ELi128ELi4ELb0ELb0EN7cutlass10bfloat16_tE19Flash_kernel_traitsILi128ELi64ELi128ELi4ES3_EELb1ELb0ELb0ELb0ELb1ELb1ELb0ELb1EEEvNS_16Flash_fwd_paramsE) ;  /* 0xfffffff802d88950 */ /* 0x006fea0003c3ffff */
        /* <DEDUP_REMOVED lines=25> */
[----:B------:R-:W4:Y:S04]  /*0630*/  LD.E.64 R6, desc[UR6][R10.64+0x90] ;  /* 0x000090060a067980 */ /* 0x000f28000c101b00 */
[----:B------:R-:W5:Y:S01]  /*0640*/  LD.E.64 R10, desc[UR6][R10.64+0x70] ;  /* 0x000070060a0a7980 */ /* 0x000f62000c101b00 */
[----:B------:R-:W-:-:S04]  /*0650*/  SHF.R.S32.HI R5, RZ, 0x1f, R52 ;  /* 0x0000001fff057819 */ /* 0x000fc80000011434 */
[----:B------:R-:W-:-:S04]  /*0660*/  LEA.HI R5, R5, R52, RZ, 0x3 ;  /* 0x0000003405057211 */ /* 0x000fc800078f18ff */
[----:B------:R-:W-:Y:S02]  /*0670*/  LOP3.LUT R8, R5, 0x1ffffff8, RZ, 0xc0, !PT ;  /* 0x1ffffff805087812 */ /* 0x000fe400078ec0ff */
[----:B------:R-:W-:-:S03]  /*0680*/  LOP3.LUT P3, RZ, R52, 0x7, RZ, 0xc0, !PT ;  /* 0x0000000734ff7812 */ /* 0x000fc6000786c0ff */
[----:B------:R-:W-:Y:S01]  /*0690*/  IMAD.IADD R52, R52, 0x1, -R8 ;  /* 0x0000000134347824 */ /* 0x000fe200078e0a08 */
[----:B------:R-:W-:-:S03]  /*06a0*/  @!P0 SHF.R.S32.HI R4, RZ, 0x1f, R242 ;  /* 0x0000001fff048819 */ /* 0x000fc600000114f2 */
[----:B------:R-:W-:-:S05]  /*06b0*/  IMAD.SHL.U32 R52, R52, 0x8, RZ ;  /* 0x0000000834347824 */ /* 0x000fca00078e00ff */
[----:B------:R-:W-:Y:S02]  /*06c0*/  SHF.R.S32.HI R53, RZ, 0x1f, R52 ;  /* 0x0000001fff357819 */ /* 0x000fe40000011434 */
[----:B------:R-:W-:Y:S02]  /*06d0*/  SHF.R.S32.HI R5, RZ, 0x3, R5 ;  /* 0x00000003ff057819 */ /* 0x000fe40000011405 */
[----:B------:R-:W-:Y:S01]  /*06e0*/  IADD3 R244, -R55, R244, RZ ;  /* 0x000000f437f47210 */ /* 0x000fe20007ffe1ff */
[----:B------:R-:W-:Y:S03]  /*06f0*/  BSSY B0, `(.L_x_2822) ;  /* 0x000002f000007945 */ /* 0x000fe60003800000 */
[----:B------:R-:W-:Y:S01]  /*0700*/  ISETP.GE.OR P6, PT, R5, R244, P3 ;  /* 0x000000f40500720c */ /* 0x000fe20001fc6670 */
[-C--:B--2---:R-:W-:Y:S02]  /*0710*/  @P0 IMAD R8, R17, R245.reuse, RZ ;  /* 0x000000f511080224 */ /* 0x084fe400078e02ff */
[----:B------:R-:W-:-:S04]  /*0720*/  @P0 IMAD.WIDE.U32 R18, R16, R245, RZ ;  /* 0x000000f510120225 */ /* 0x000fc800078e00ff */
[----:B------:R-:W-:Y:S02]  /*0730*/  @P0 IMAD.IADD R8, R19, 0x1, R8 ;  /* 0x0000000113080824 */ /* 0x000fe400078e0208 */
[-C--:B---3--:R-:W-:Y:S02]  /*0740*/  @!P0 IMAD R3, R15, R242.reuse, RZ ;  /* 0x000000f20f038224 */ /* 0x088fe400078e02ff */
[----:B------:R-:W-:Y:S02]  /*0750*/  @P0 IMAD.MOV.U32 R15, RZ, RZ, R18 ;  /* 0x000000ffff0f0224 */ /* 0x000fe400078e0012 */
[----:B------:R-:W-:-:S04]  /*0760*/  @!P0 IMAD.WIDE.U32 R18, R14, R242, RZ ;  /* 0x000000f20e128225 */ /* 0x000fc800078e00ff */
[----:B------:R-:W-:Y:S01]  /*0770*/  @!P0 IMAD R3, R14, R4, R3 ;  /* 0x000000040e038224 */ /* 0x000fe200078e0203 */
[----:B------:R-:W-:Y:S01]  /*0780*/  SHF.R.S32.HI R4, RZ, 0x1f, R55 ;  /* 0x0000001fff047819 */ /* 0x000fe20000011437 */
[----:B------:R-:W-:Y:S02]  /*0790*/  IMAD R9, R17, R55, RZ ;  /* 0x0000003711097224 */ /* 0x000fe400078e02ff */
[----:B------:R-:W-:-:S04]  /*07a0*/  IMAD.WIDE.U32 R52, R55, R16, R52 ;  /* 0x0000001037347225 */ /* 0x000fc800078e0034 */
[----:B------:R-:W-:Y:S02]  /*07b0*/  @!P0 IMAD.MOV.U32 R15, RZ, RZ, R18 ;  /* 0x000000ffff0f8224 */ /* 0x000fe400078e0012 */
[----:B------:R-:W-:Y:S02]  /*07c0*/  IMAD R2, R242, R2, R241 ;  /* 0x00000002f2027224 */ /* 0x000fe400078e02f1 */
[----:B------:R-:W-:Y:S01]  /*07d0*/  IMAD R4, R16, R4, R9 ;  /* 0x0000000410047224 */ /* 0x000fe200078e0209 */
[----:B------:R-:W-:Y:S01]  /*07e0*/  IADD3 R14, P1, R15, R52, RZ ;  /* 0x000000340f0e7210 */ /* 0x000fe20007f3e0ff */
[----:B------:R-:W-:Y:S02]  /*07f0*/  @!P0 IMAD.IADD R8, R19, 0x1, R3 ;  /* 0x0000000113088824 */ /* 0x000fe400078e0203 */
[----:B----4-:R-:W-:-:S03]  /*0800*/  IMAD R0, R0, R2, R55 ;  /* 0x0000000200007224 */ /* 0x010fc600078e0237 */
[----:B------:R-:W-:Y:S02]  /*0810*/  IADD3.X R15, R8, R53, R4, P1, !PT ;  /* 0x00000035080f7210 */ /* 0x000fe40000ffe404 */
[----:B------:R-:W-:Y:S02]  /*0820*/  SHF.R.S32.HI R4, RZ, 0x1f, R5 ;  /* 0x0000001fff047819 */ /* 0x000fe40000011405 */
[----:B------:R-:W-:-:S04]  /*0830*/  IADD3 R3, P1, R0, R5, RZ ;  /* 0x0000000500037210 */ /* 0x000fc80007f3e0ff */
[----:B------:R-:W-:Y:S02]  /*0840*/  LEA.HI.X.SX32 R0, R0, R4, 0x1, P1 ;  /* 0x0000000400007211 */ /* 0x000fe400008f0eff */
[----:B------:R-:W-:-:S04]  /*0850*/  LEA R12, P1, R3, R12, 0x2 ;  /* 0x0000000c030c7211 */ /* 0x000fc800078210ff */
[----:B------:R-:W-:Y:S02]  /*0860*/  LEA.HI.X R13, R3, R13, R0, 0x2, P1 ;  /* 0x0000000d030d7211 */ /* 0x000fe400008f1400 */
[C---:B------:R-:W-:Y:S01]  /*0870*/  ISETP.GE.AND P1, PT, R5.reuse, R244, PT ;  /* 0x000000f40500720c */ /* 0x040fe20003f26270 */
[----:B------:R-:W-:Y:S01]  /*0880*/  VIADD R9, R5, 0x10 ;  /* 0x0000001005097836 */ /* 0x000fe20000000000 */
[----:B------:R-:W-:Y:S01]  /*0890*/  SHF.R.S32.HI R8, RZ, 0x1f, R241 ;  /* 0x0000001fff087819 */ /* 0x000fe200000114f1 */
[----:B------:R-:W-:-:S03]  /*08a0*/  IMAD R2, R7, R241, RZ ;  /* 0x000000f107027224 */ /* 0x000fc600078e02ff */
[CC--:B------:R-:W-:Y:S02]  /*08b0*/  ISETP.GE.AND P0, PT, R9.reuse, R244.reuse, PT ;  /* 0x000000f40900720c */ /* 0x0c0fe40003f06270 */
[----:B------:R-:W-:Y:S01]  /*08c0*/  ISETP.GE.OR P5, PT, R9, R244, P3 ;  /* 0x000000f40900720c */ /* 0x000fe20001fa6670 */
[----:B------:R-:W-:Y:S02]  /*08d0*/  VIADD R9, R5, 0x20 ;  /* 0x0000002005097836 */ /* 0x000fe40000000000 */
[----:B------:R-:W-:Y:S02]  /*08e0*/  IMAD R2, R6, R8, R2 ;  /* 0x0000000806027224 */ /* 0x000fe400078e0202 */
[----:B------:R-:W-:Y:S01]  /*08f0*/  IMAD.WIDE.U32 R14, R241, R6, R14 ;  /* 0x00000006f10e7225 */ /* 0x000fe200078e000e */
        /* <DEDUP_REMOVED lines=14> */
.L_x_2823:
[----:B------:R-:W-:Y:S05]  /*09e0*/  BSYNC B0 ;  /* 0x0000000000007941 */ /* 0x000fea0003800000 */
.L_x_2822:
[----:B------:R-:W-:Y:S01]  /*09f0*/  BSSY B0, `(.L_x_2824) ;  /* 0x0000013000007945 */ /* 0x000fe20003800000 */
[CC--:B------:R-:W-:Y:S01]  /*0a00*/  ISETP.GE.AND P1, PT, R0.reuse, R244.reuse, PT ;  /* 0x000000f40000720c */ /* 0x0c0fe20003f26270 */
[----:B------:R-:W-:Y:S01]  /*0a10*/  @!P6 IMAD.MOV.U32 R3, RZ, RZ, 0x7f800000 ;  /* 0x7f800000ff03e424 */ /* 0x000fe200078e00ff */
[----:B------:R-:W-:Y:S01]  /*0a20*/  ISETP.GE.OR P3, PT, R0, R244, P3 ;  /* 0x000000f40000720c */ /* 0x000fe20001f66670 */
[----:B------:R-:W-:Y:S01]  /*0a30*/  @!P4 IMAD.MOV.U32 R0, RZ, RZ, 0x7f800000 ;  /* 0x7f800000ff00c424 */ /* 0x000fe200078e00ff */
[----:B------:R-:W-:Y:S01]  /*0a40*/  @!P5 MOV R2, 0x7f800000 ;  /* 0x7f8000000002d802 */ /* 0x000fe20000000f00 */
[----:B------:R-:W-:Y:S05]  /*0a50*/  @P0 BRA `(.L_x_2825) ;  /* 0x0000000000300947 */ /* 0x000fea0003800000 */
[----:B------:R-:W-:Y:S01]  /*0a60*/  IADD3 R7, P0, R5, 0x10, RZ ;  /* 0x0000001005077810 */ /* 0x000fe20007f1e0ff */
[----:B-1----:R-:W-:Y:S01]  /*0a70*/  IMAD.MOV.U32 R18, RZ, RZ, R14 ;  /* 0x000000ffff127224 */ /* 0x002fe200078e000e */
        /* <DEDUP_REMOVED lines=10> */
.L_x_2825:
[----:B------:R-:W-:Y:S05]  /*0b20*/  BSYNC B0 ;  /* 0x0000000000007941 */ /* 0x000fea0003800000 */
.L_x_2824:
[----:B------:R-:W-:Y:S04]  /*0b30*/  BSSY B0, `(.L_x_2826) ;  /* 0x000000e000007945 */ /* 0x000fe80003800000 */
[----:B------:R-:W-:Y:S05]  /*0b40*/  @P2 BRA `(.L_x_2827) ;  /* 0x0000000000302947 */ /* 0x000fea0003800000 */
[----:B------:R-:W-:Y:S01]  /*0b50*/  IADD3 R7, P0, R5, 0x20, RZ ;  /* 0x0000002005077810 */ /* 0x000fe20007f1e0ff */
[----:B-1----:R-:W-:Y:S01]  /*0b60*/  IMAD.MOV.U32 R18, RZ, RZ, R14 ;  /* 0x000000ffff127224 */ /* 0x002fe200078e000e */
[----:B------:R-:W-:-:S03]  /*0b70*/  MOV R19, R9 ;  /* 0x0000000900137202 */ /* 0x000fc60000000f00 */
[----:B------:R-:W-:Y:S02]  /*0b80*/  IMAD.X R6, RZ, RZ, R4, P0 ;  /* 0x000000ffff067224 */ /* 0x000fe400000e0604 */
[----:B------:R-:W-:-:S04]  /*0b90*/  IMAD.WIDE.U32 R18, R16, R7, R18 ;  /* 0x0000000710127225 */ /* 0x000fc800078e0012 */
[----:B------:R-:W-:Y:S01]  /*0ba0*/  IMAD R6, R6, R16, RZ ;  /* 0x0000001006067224 */ /* 0x000fe200078e02ff */
[----:B--2--5:R-:W-:-:S03]  /*0bb0*/  LEA R20, P0, R18, R10, 0x1 ;  /* 0x0000000a12147211 */ /* 0x024fc600078008ff */
[----:B------:R-:W-:-:S05]  /*0bc0*/  IMAD R6, R17, R7, R6 ;  /* 0x0000000711067224 */ /* 0x000fca00078e0206 */
[----:B------:R-:W-:-:S04]  /*0bd0*/  IADD3 R6, R19, R6, RZ ;  /* 0x0000000613067210 */ /* 0x000fc80007ffe0ff */
[----:B------:R-:W-:-:S05]  /*0be0*/  LEA.HI.X R21, R18, R11, R6, 0x1, P0 ;  /* 0x0000000b12157211 */ /* 0x000fca00000f0c06 */
[----:B------:R3:W-:Y:S04]  /*0bf0*/  ST.E.128 desc[UR6][R20.64], RZ ;  /* 0x000000ff14007985 */ /* 0x0007e8000c101d06 */
[----:B------:R3:W-:Y:S02]  /*0c00*/  ST.E.128 desc[UR6][R20.64+0x80], RZ ;  /* 0x000080ff14007985 */ /* 0x0007e4000c101d06 */
.L_x_2827:
[----:B------:R-:W-:Y:S05]  /*0c10*/  BSYNC B0 ;  /* 0x0000000000007941 */ /* 0x000fea0003800000 */
.L_x_2826:
[----:B------:R-:W-:Y:S04]  /*0c20*/  BSSY B0, `(.L_x_2828) ;  /* 0x000000e000007945 */ /* 0x000fe80003800000 */
        /* <DEDUP_REMOVED lines=13> */
.L_x_2829:
[----:B------:R-:W-:Y:S05]  /*0d00*/  BSYNC B0 ;  /* 0x0000000000007941 */ /* 0x000fea0003800000 */
.L_x_2828:
[----:B------:R1:W-:Y:S04]  /*0d10*/  @!P6 ST.E desc[UR6][R12.64], R3 ;  /* 0x000000030c00e985 */ /* 0x0003e8000c101906 */
[----:B------:R2:W-:Y:S04]  /*0d20*/  @!P5 ST.E desc[UR6][R12.64+0x40], R2 ;  /* 0x000040020c00d985 */ /* 0x0005e8000c101906 */
[----:B------:R3:W-:Y:S01]  /*0d30*/  @!P4 ST.E desc[UR6][R12.64+0x80], R0 ;  /* 0x000080000c00c985 */ /* 0x0007e2000c101906 */
[----:B-1----:R-:W-:Y:S02]  /*0d40*/  MOV R3, 0x0 ;  /* 0x0000000000037802 */ /* 0x002fe40000000f00 */
[----:B--2---:R-:W-:-:S04]  /*0d50*/  MOV R2, R240 ;  /* 0x000000f000027202 */ /* 0x004fc80000000f00 */
[----:B---345:R-:W-:Y:S05]  /*0d60*/  @P3 RET.REL.NODEC R2 `(_ZN5flash24flash_fwd_splitkv_kernelI23Flash_fwd_kernel_traitsILi128ELi64ELi128ELi4ELb0ELb0EN7cutlass10bfloat16_tE19Flash_kernel_traitsILi128ELi64ELi128ELi4ES3_EELb1ELb0ELb0ELb0ELb1ELb1ELb0ELb1EEEvNS_16Flash_fwd_paramsE) ;  /* 0xfffffff002a43950 */ /* 0x038fea0003c3ffff */
[----:B------:R-:W-:Y:S02]  /*0d70*/  MOV R0, 0x7f800000 ;  /* 0x7f80000000007802 */ /* 0x000fe40000000f00 */
[----:B------:R-:W-:-:S03]  /*0d80*/  MOV R241, 0x0 ;  /* 0x0000000000f17802 */ /* 0x000fc60000000f00 */
[----:B------:R1:W-:Y:S02]  /*0d90*/  ST.E desc[UR6][R12.64+0xc0], R0 ;  /* 0x0000c0000c007985 */ /* 0x0003e4000c101906 */
[----:B-1----:R-:W-:Y:S05]  /*0da0*/  RET.REL.NODEC R240 `(_ZN5flash24flash_fwd_splitkv_kernelI23Flash_fwd_kernel_traitsILi128ELi64ELi128ELi4ELb0ELb0EN7cutlass10bfloat16_tE19Flash_kernel_traitsILi128ELi64ELi128ELi4ES3_EELb1ELb0ELb0ELb0ELb1ELb1ELb0ELb1EEEvNS_16Flash_fwd_paramsE) ;  /* 0xfffffff0f0947950 */ /* 0x002fea0003c3ffff */
.L_x_2821:
        /* <DEDUP_REMOVED lines=32> */
[----:B-----5:R-:W4:Y:S04]  /*0fb0*/  LD.E.64 R12, desc[UR6][R10.64+0x28] ;  /* 0x000028060a0c7980 */ /* 0x020f28000c101b00 */
        /* <DEDUP_REMOVED lines=26> */
[----:B------:R-:W-:-:S06]  /*1160*/  IMAD.WIDE R2, R8, 0x4, R246 ;  /* 0x0000000408027825 */ /* 0x000fcc00078e02f6 */
[----:B------:R1:W2:Y:S01]  /*1170*/  LD.E R3, desc[UR6][R2.64] ;  /* 0x0000000602037980 */ /* 0x0002a2000c101900 */
[----:B---3--:R-:W-:-:S04]  /*1180*/  IABS R7, R4 ;  /* 0x0000000400077213 */ /* 0x008fc80000000000 */
[----:B-1----:R-:W1:Y:S08]  /*1190*/  I2F.RP R2, R7 ;  /* 0x0000000700027306 */ /* 0x002e700000209400 */
[----:B-1----:R-:W1:Y:S02]  /*11a0*/  MUFU.RCP R2, R2 ;  /* 0x0000000200027308 */ /* 0x002e640000001000 */
[----:B-1----:R-:W-:-:S06]  /*11b0*/  VIADD R2, R2, 0xffffffe ;  /* 0x0ffffffe02027836 */ /* 0x002fcc0000000000 */
[----:B------:R-:W1:Y:S01]  /*11c0*/  F2I.FTZ.U32.TRUNC.NTZ R21, R2 ;  /* 0x0000000200157305 */ /* 0x000e62000021f000 */
        /* <DEDUP_REMOVED lines=34> */
[----:B------:R-:W-:-:S04]  /*13f0*/  IMAD.WIDE.U32 R20, R12, R3, RZ ;  /* 0x000000030c147225 */ /* 0x000fc800078e00ff */
[----:B------:R-:W-:Y:S02]  /*1400*/  IMAD R3, R14, R8, R7 ;  /* 0x000000080e037224 */ /* 0x000fe400078e0207 */
[----:B------:R-:W-:Y:S02]  /*1410*/  IMAD R4, R12, R2, R4 ;  /* 0x000000020c047224 */ /* 0x000fe400078e0204 */
[----:B------:R-:W-:Y:S01]  /*1420*/  IMAD.WIDE.U32 R14, R9, R14, R16 ;  /* 0x0000000e090e7225 */ /* 0x000fe200078e0010 */
[----:B------:R-:W-:-:S03]  /*1430*/  MOV R12, R20 ;  /* 0x00000014000c7202 */ /* 0x000fc60000000f00 */
[----:B------:R-:W-:Y:S01]  /*1440*/  IMAD.IADD R7, R21, 0x1, R4 ;  /* 0x0000000115077824 */ /* 0x000fe200078e0204 */
[----:B------:R-:W-:Y:S02]  /*1450*/  IADD3 R3, R15, R3, RZ ;  /* 0x000000030f037210 */ /* 0x000fe40007ffe0ff */
[----:B------:R-:W-:Y:S01]  /*1460*/  MOV R4, R14 ;  /* 0x0000000e00047202 */ /* 0x000fe20000000f00 */
[----:B------:R-:W-:Y:S05]  /*1470*/  BRA `(.L_x_2832) ;  /* 0x0000000400407947 */ /* 0x000fea0003800000 */
.L_x_2831:
        /* <DEDUP_REMOVED lines=15> */
[----:B------:R-:W2:Y:S01]  /*1570*/  F2I.FTZ.U32.TRUNC.NTZ R9, R0 ;  /* 0x0000000000097305 */ /* 0x000ea2000021f000 */
[----:B------:R-:W-:Y:S02]  /*1580*/  IABS R2, R5 ;  /* 0x0000000500027213 */ /* 0x000fe40000000000 */
[----:B--2---:R-:W-:-:S05]  /*1590*/  IADD3 R0, RZ, -R9, RZ ;  /* 0x80000009ff007210 */ /* 0x004fca0007ffe0ff */
[----:B------:R-:W-:-:S04]  /*15a0*/  IMAD R4, R0, R3, RZ ;  /* 0x0000000300047224 */ /* 0x000fc800078e02ff */
        /* <DEDUP_REMOVED lines=9> */
[-C--:B------:R-:W-:Y:S01]  /*1640*/  @!P0 IADD3 R2, R2, -R3.reuse, RZ ;  /* 0x8000000302028210 */ /* 0x080fe20007ffe0ff */
[----:B------:R-:W-:Y:S01]  /*1650*/  @P3 IMAD.IADD R7, R14, 0x1, R15 ;  /* 0x000000010e073824 */ /* 0x000fe200078e020f */
[----:B------:R-:W-:Y:S02]  /*1660*/  @!P3 IADD3 R27, R27, R0, RZ ;  /* 0x000000001b1bb210 */ /* 0x000fe40007ffe0ff */
[----:B------:R-:W-:Y:S01]  /*1670*/  ISETP.GE.U32.AND P2, PT, R2, R3, PT ;  /* 0x000000030200720c */ /* 0x000fe20003f46070 */
[----:B----4-:R-:W-:Y:S01]  /*1680*/  @!P3 IMAD R0, R25, R13, RZ ;  /* 0x0000000d1900b224 */ /* 0x010fe200078e02ff */
[----:B------:R-:W-:Y:S01]  /*1690*/  LOP3.LUT R3, R241, R5, RZ, 0x3c, !PT ;  /* 0x00000005f1037212 */ /* 0x000fe200078e3cff */
[-C--:B------:R-:W-:Y:S02]  /*16a0*/  @P3 IMAD R9, R43, R7.reuse, RZ ;  /* 0x000000072b093224 */ /* 0x080fe400078e02ff */
[----:B------:R-:W-:Y:S01]  /*16b0*/  @P3 IMAD.WIDE.U32 R28, R42, R7, RZ ;  /* 0x000000072a1c3225 */ /* 0x000fe200078e00ff */
[----:B------:R-:W-:-:S03]  /*16c0*/  ISETP.GE.AND P1, PT, R3, RZ, PT ;  /* 0x000000ff0300720c */ /* 0x000fc60003f26270 */
[----:B------:R-:W-:Y:S01]  /*16d0*/  @!P3 IMAD R0, R24, R6, R0 ;  /* 0x000000061800b224 */ /* 0x000fe200078e0200 */
[----:B------:R-:W-:Y:S01]  /*16e0*/  @!P0 IADD3 R4, R4, 0x1, RZ ;  /* 0x0000000104048810 */ /* 0x000fe20007ffe0ff */
[----:B------:R-:W-:Y:S01]  /*16f0*/  @!P3 IMAD.WIDE.U32 R24, R24, R13, R26 ;  /* 0x0000000d1818b225 */ /* 0x000fe200078e001a */
[----:B------:R-:W-:Y:S02]  /*1700*/  ISETP.NE.AND P0, PT, R5, RZ, PT ;  /* 0x000000ff0500720c */ /* 0x000fe40003f05270 */
[----:B------:R-:W-:Y:S01]  /*1710*/  @!P3 SHF.R.S32.HI R2, RZ, 0x1f, R14 ;  /* 0x0000001fff02b819 */ /* 0x000fe2000001140e */
[----:B------:R-:W-:Y:S01]  /*1720*/  @P3 IMAD.IADD R9, R29, 0x1, R9 ;  /* 0x000000011d093824 */ /* 0x000fe200078e0209 */
[----:B------:R-:W-:Y:S01]  /*1730*/  @P3 MOV R12, R28 ;  /* 0x0000001c000c3202 */ /* 0x000fe20000000f00 */
[----:B------:R-:W-:Y:S01]  /*1740*/  @!P3 IMAD.IADD R9, R25, 0x1, R0 ;  /* 0x000000011909b824 */ /* 0x000fe200078e0200 */
[----:B------:R-:W-:Y:S01]  /*1750*/  LEA R0, R50, 0xffffff80, 0x7 ;  /* 0xffffff8032007811 */ /* 0x000fe200078e38ff */
[----:B------:R-:W-:Y:S01]  /*1760*/  @!P3 IMAD R7, R49, R14, RZ ;  /* 0x0000000e3107b224 */ /* 0x000fe200078e02ff */
[----:B------:R-:W-:-:S02]  /*1770*/  @!P3 MOV R12, R24 ;  /* 0x00000018000cb202 */ /* 0x000fc40000000f00 */
[----:B------:R-:W-:Y:S01]  /*1780*/  @P2 IADD3 R4, R4, 0x1, RZ ;  /* 0x0000000104042810 */ /* 0x000fe20007ffe0ff */
[----:B------:R-:W-:Y:S01]  /*1790*/  @!P3 IMAD R2, R2, R48, R7 ;  /* 0x000000300202b224 */ /* 0x000fe200078e0207 */
[----:B------:R-:W-:Y:S01]  /*17a0*/  SHF.R.S32.HI R6, RZ, 0x1f, R0 ;  /* 0x0000001fff067819 */ /* 0x000fe20000011400 */
[----:B------:R-:W-:Y:S01]  /*17b0*/  @!P3 IMAD.WIDE.U32 R26, R48, R14, RZ ;  /* 0x0000000e301ab225 */ /* 0x000fe200078e00ff */
[----:B------:R-:W-:-:S03]  /*17c0*/  MOV R24, R12 ;  /* 0x0000000c00187202 */ /* 0x000fc60000000f00 */
[----:B------:R-:W-:Y:S01]  /*17d0*/  IMAD.MOV.U32 R25, RZ, RZ, R9 ;  /* 0x000000ffff197224 */ /* 0x000fe200078e0009 */
[----:B------:R-:W-:Y:S01]  /*17e0*/  MOV R9, R4 ;  /* 0x0000000400097202 */ /* 0x000fe20000000f00 */
[----:B------:R-:W-:Y:S01]  /*17f0*/  IMAD R8, R43, R0, RZ ;  /* 0x000000002b087224 */ /* 0x000fe200078e02ff */
[----:B------:R-:W-:Y:S01]  /*1800*/  @!P3 IADD3 R27, R27, R2, RZ ;  /* 0x000000021b1bb210 */ /* 0x000fe20007ffe0ff */
[----:B------:R-:W-:Y:S01]  /*1810*/  IMAD.WIDE.U32 R24, R42, R0, R24 ;  /* 0x000000002a187225 */ /* 0x000fe200078e0018 */
[----:B------:R-:W-:Y:S02]  /*1820*/  @!P1 IADD3 R9, -R9, RZ, RZ ;  /* 0x000000ff09099210 */ /* 0x000fe40007ffe1ff */
[----:B------:R-:W-:Y:S01]  /*1830*/  @!P3 SHF.R.S32.HI R2, RZ, 0x1f, R13 ;  /* 0x0000001fff02b819 */ /* 0x000fe2000001140d */
[----:B------:R-:W-:Y:S01]  /*1840*/  IMAD R8, R6, R42, R8 ;  /* 0x0000002a06087224 */ /* 0x000fe200078e0208 */
[----:B------:R-:W-:Y:S01]  /*1850*/  @!P0 LOP3.LUT R9, RZ, R5, RZ, 0x33, !PT ;  /* 0x00000005ff098212 */ /* 0x000fe200078e33ff */
[----:B------:R-:W-:-:S02]  /*1860*/  @!P3 IMAD R3, R21, R13, RZ ;  /* 0x0000000d1503b224 */ /* 0x000fc400078e02ff */
[----:B------:R-:W-:Y:S01]  /*1870*/  IMAD.IADD R25, R25, 0x1, R8 ;  /* 0x0000000119197824 */ /* 0x000fe200078e0208 */
[----:B------:R-:W-:Y:S01]  /*1880*/  SHF.R.S32.HI R8, RZ, 0x1f, R9 ;  /* 0x0000001fff087819 */ /* 0x000fe20000011409 */
[----:B------:R-:W-:Y:S02]  /*1890*/  @P3 IMAD.IADD R14, R14, 0x1, R15 ;  /* 0x000000010e0e3824 */ /* 0x000fe400078e020f */
[----:B------:R-:W-:Y:S02]  /*18a0*/  @!P3 IMAD R2, R20, R2, R3 ;  /* 0x000000021402b224 */ /* 0x000fe400078e0203 */
[----:B------:R-:W-:Y:S02]  /*18b0*/  IMAD R3, R17, R9, RZ ;  /* 0x0000000911037224 */ /* 0x000fe400078e02ff */
[-C--:B------:R-:W-:Y:S02]  /*18c0*/  @P3 IMAD R7, R49, R14.reuse, RZ ;  /* 0x0000000e31073224 */ /* 0x080fe400078e02ff */
[----:B------:R-:W-:-:S04]  /*18d0*/  @P3 IMAD.WIDE.U32 R14, R48, R14, RZ ;  /* 0x0000000e300e3225 */ /* 0x000fc800078e00ff */
[----:B------:R-:W-:-:S04]  /*18e0*/  @!P3 IMAD.WIDE.U32 R20, R20, R13, R26 ;  /* 0x0000000d1414b225 */ /* 0x000fc800078e001a */
[----:B------:R-:W-:-:S04]  /*18f0*/  IMAD.WIDE.U32 R24, R16, R9, R24 ;  /* 0x0000000910187225 */ /* 0x000fc800078e0018 */
[----:B------:R-:W-:Y:S01]  /*1900*/  IMAD R3, R16, R8, R3 ;  /* 0x0000000810037224 */ /* 0x000fe200078e0203 */
[----:B------:R-:W-:Y:S01]  /*1910*/  @P3 IADD3 R7, R15, R7, RZ ;  /* 0x000000070f073210 */ /* 0x000fe20007ffe0ff */
[----:B------:R-:W-:Y:S01]  /*1920*/  @P3 IMAD.MOV.U32 R12, RZ, RZ, R14 ;  /* 0x000000ffff0c3224 */ /* 0x000fe200078e000e */
[----:B------:R-:W-:Y:S01]  /*1930*/  @!P3 IADD3 R7, R21, R2, RZ ;  /* 0x000000021507b210 */ /* 0x000fe20007ffe0ff */
[----:B------:R-:W-:Y:S01]  /*1940*/  IMAD.MOV.U32 R4, RZ, RZ, R24 ;  /* 0x000000ffff047224 */ /* 0x000fe200078e0018 */
[----:B------:R-:W-:Y:S02]  /*1950*/  @!P3 MOV R12, R20 ;  /* 0x00000014000cb202 */ /* 0x000fe40000000f00 */
[----:B------:R-:W-:Y:S02]  /*1960*/  IADD3 R3, R25, R3, RZ ;  /* 0x0000000319037210 */ /* 0x000fe40007ffe0ff */
[----:B-1----:R-:W-:Y:S02]  /*1970*/  MOV R5, R0 ;  /* 0x0000000000057202 */ /* 0x002fe40000000f00 */
.L_x_2832:
[----:B------:R-:W-:Y:S05]  /*1980*/  BSYNC B0 ;  /* 0x0000000000007941 */ /* 0x000fea0003800000 */
.L_x_2830:
        /* <DEDUP_REMOVED lines=12> */
[----:B-1----:R-:W-:-:S05]  /*1a50*/  IMAD.SHL.U32 R18, R56, 0x8, RZ ;  /* 0x0000000838127824 */ /* 0x002fca00078e00ff */
[----:B------:R-:W-:Y:S02]  /*1a60*/  IADD3 R12, P1, R18, R12, RZ ;  /* 0x0000000c120c7210 */ /* 0x000fe40007f3e0ff */
[----:B------:R-:W-:Y:S01]  /*1a70*/  SHF.R.S32.HI R19, RZ, 0x1f, R18 ;  /* 0x0000001fff137819 */ /* 0x000fe20000011412 */
[----:B-----5:R-:W-:-:S03]  /*1a80*/  IMAD R6, R6, R48, RZ ;  /* 0x0000003006067224 */ /* 0x020fc600078e02ff */
[----:B------:R-:W-:Y:S02]  /*1a90*/  IADD3.X R13, R19, R7, RZ, P1, !PT ;  /* 0x00000007130d7210 */ /* 0x000fe40000ffe4ff */
[----:B------:R-:W-:Y:S01]  /*1aa0*/  SHF.R.S32.HI R166, RZ, 0x3, R166 ;  /* 0x00000003ffa67819 */ /* 0x000fe200000114a6 */
[----:B------:R-:W-:Y:S01]  /*1ab0*/  IMAD R6, R5, R49, R6 ;  /* 0x0000003105067224 */ /* 0x000fe200078e0206 */
[----:B------:R-:W-:Y:S01]  /*1ac0*/  LEA.HI R63, R53, R52, RZ, 0x4 ;  /* 0x00000034353f7211 */ /* 0x000fe200078f20ff */
[----:B------:R-:W-:-:S04]  /*1ad0*/  IMAD.WIDE.U32 R12, R5, R48, R12 ;  /* 0x00000030050c7225 */ /* 0x000fc800078e000c */
[----:B------:R-:W-:Y:S02]  /*1ae0*/  IMAD.SHL.U32 R164, R166, 0x40, RZ ;  /* 0x00000040a6a47824 */ /* 0x000fe400078e00ff */
[----:B------:R-:W-:Y:S01]  /*1af0*/  IMAD.IADD R21, R13, 0x1, R6 ;  /* 0x000000010d157824 */ /* 0x000fe200078e0206 */
[----:B------:R-:W-:Y:S02]  /*1b00*/  LOP3.LUT R13, R63, 0xfffffff0, RZ, 0xc0, !PT ;  /* 0xfffffff03f0d7812 */ /* 0x000fe400078ec0ff */
[----:B------:R-:W-:Y:S02]  /*1b10*/  LOP3.LUT R164, R164, 0x1c0, RZ, 0xc0, !PT ;  /* 0x000001c0a4a47812 */ /* 0x000fe400078ec0ff */
[----:B------:R-:W-:Y:S01]  /*1b20*/  SHF.R.S32.HI R64, RZ, 0x1f, R242 ;  /* 0x0000001fff407819 */ /* 0x000fe200000114f2 */
[----:B------:R-:W-:Y:S01]  /*1b30*/  IMAD.IADD R13, R52, 0x1, -R13 ;  /* 0x00000001340d7824 */ /* 0x000fe200078e0a0d */
[----:B------:R-:W-:Y:S02]  /*1b40*/  LOP3.LUT R5, R164, 0x38, R18, 0xf8, !PT ;  /* 0x00000038a4057812 */ /* 0x000fe400078ef812 */
[----:B------:R-:W-:Y:S01]  /*1b50*/  SHF.R.U32.HI R164, RZ, 0x3, R164 ;  /* 0x00000003ffa47819 */ /* 0x000fe200000116a4 */
[----:B------:R-:W-:Y:S01]  /*1b60*/  IMAD.MOV.U32 R20, RZ, RZ, R12 ;  /* 0x000000ffff147224 */ /* 0x000fe200078e000c */
[----:B------:R-:W-:-:S02]  /*1b70*/  SHF.R.S32.HI R62, RZ, 0x1f, R13 ;  /* 0x0000001fff3e7819 */ /* 0x000fc4000001140d */
[----:B------:R-:W-:Y:S02]  /*1b80*/  LOP3.LUT R164, R5, R164, RZ, 0x3c, !PT ;  /* 0x000000a405a47212 */ /* 0x000fe400078e3cff */
[----:B------:R-:W-:Y:S01]  /*1b90*/  LEA.HI R62, R62, R13, RZ, 0x3 ;  /* 0x0000000d3e3e7211 */ /* 0x000fe200078f18ff */
[----:B------:R-:W-:-:S03]  /*1ba0*/  IMAD R6, R23, R9, RZ ;  /* 0x0000000917067224 */ /* 0x000fc600078e02ff */
[----:B------:R-:W-:Y:S01]  /*1bb0*/  LOP3.LUT R61, R62, 0xfffffff8, RZ, 0xc0, !PT ;  /* 0xfffffff83e3d7812 */ /* 0x000fe200078ec0ff */
[-C--:B------:R-:W-:Y:S02]  /*1bc0*/  IMAD R6, R8, R22.reuse, R6 ;  /* 0x0000001608067224 */ /* 0x080fe400078e0206 */
[----:B------:R-:W-:Y:S01]  /*1bd0*/  IMAD.WIDE.U32 R22, R9, R22, R20 ;  /* 0x0000001609167225 */ /* 0x000fe200078e0014 */
[----:B------:R-:W-:Y:S02]  /*1be0*/  IADD3 R61, R13, -R61, RZ ;  /* 0x8000003d0d3d7210 */ /* 0x000fe40007ffe0ff */
[----:B------:R-:W-:Y:S01]  /*1bf0*/  SHF.R.S32.HI R167, RZ, 0x1f, R166 ;  /* 0x0000001fffa77819 */ /* 0x000fe200000114a6 */
[-C--:B------:R-:W-:Y:S02]  /*1c00*/  IMAD R235, R43, R166.reuse, RZ ;  /* 0x000000a62beb7224 */ /* 0x080fe400078e02ff */
[----:B------:R-:W-:Y:S02]  /*1c10*/  IMAD.IADD R23, R23, 0x1, R6 ;  /* 0x0000000117177824 */ /* 0x000fe400078e0206 */
[----:B------:R-:W-:-:S02]  /*1c20*/  IMAD R238, R49, R166, RZ ;  /* 0x000000a631ee7224 */ /* 0x000fc400078e02ff */
[C---:B------:R-:W-:Y:S02]  /*1c30*/  IMAD R235, R167.reuse, R42, R235 ;  /* 0x0000002aa7eb7224 */ /* 0x040fe400078e02eb */
[-C--:B------:R-:W-:Y:S02]  /*1c40*/  IMAD R238, R167, R48.reuse, R238 ;  /* 0x00000030a7ee7224 */ /* 0x080fe400078e02ee */
[----:B------:R-:W-:Y:S01]  /*1c50*/  IMAD.WIDE.U32 R22, R166, R48, R22 ;  /* 0x00000030a6167225 */ /* 0x000fe200078e0016 */
[----:B------:R-:W-:-:S03]  /*1c60*/  SHF.R.S32.HI R6, RZ, 0x1f, R241 ;  /* 0x0000001fff067819 */ /* 0x000fc600000114f1 */
[----:B------:R-:W-:Y:S02]  /*1c70*/  IMAD.IADD R238, R23, 0x1, R238 ;  /* 0x0000000117ee7824 */ /* 0x000fe400078e02ee */
[----:B------:R-:W-:Y:S01]  /*1c80*/  IMAD.WIDE R168, R243, 0x40, R166 ;  /* 0x00000040f3a87825 */ /* 0x000fe200078e02a6 */
[CC--:B------:R-:W-:Y:S02]  /*1c90*/  LEA.HI R20, R53.reuse, R52.reuse, RZ, 0x6 ;  /* 0x0000003435147211 */ /* 0x0c0fe400078f30ff */
[----:B------:R-:W-:Y:S01]  /*1ca0*/  LEA.HI R53, R53, R52, RZ, 0x5 ;  /* 0x0000003435357211 */ /* 0x000fe200078f28ff */
[----:B------:R-:W-:Y:S01]  /*1cb0*/  IMAD.MOV.U32 R37, RZ, RZ, 0x20 ;  /* 0x00000020ff257424 */ /* 0x000fe200078e00ff */
[----:B------:R-:W-:Y:S01]  /*1cc0*/  MOV R38, 0x10 ;  /* 0x0000001000267802 */ /* 0x000fe20000000f00 */
[----:B------:R-:W-:Y:S01]  /*1cd0*/  IMAD.SHL.U32 R20, R20, 0x8, RZ ;  /* 0x0000000814147824 */ /* 0x000fe200078e00ff */
[----:B------:R-:W-:Y:S01]  /*1ce0*/  LOP3.LUT R54, R53, 0xffffffe0, RZ, 0xc0, !PT ;  /* 0xffffffe035367812 */ /* 0x000fe200078ec0ff */
[C---:B------:R-:W-:Y:S01]  /*1cf0*/  IMAD.SHL.U32 R59, R42.reuse, 0x10, RZ ;  /* 0x000000102a3b7824 */ /* 0x040fe200078e00ff */
[----:B------:R-:W-:-:S02]  /*1d00*/  SHF.L.U64.HI R60, R42, 0x4, R43 ;  /* 0x000000042a3c7819 */ /* 0x000fc4000001022b */
[----:B------:R-:W-:Y:S01]  /*1d10*/  LOP3.LUT R164, R164, 0xfffffe00, R20, 0xf8, !PT ;  /* 0xfffffe00a4a47812 */ /* 0x000fe200078ef814 */
[----:B------:R-:W-:Y:S01]  /*1d20*/  IMAD.IADD R54, R52, 0x1, -R54 ;  /* 0x0000000134367824 */ /* 0x000fe200078e0a36 */
[C---:B------:R-:W-:Y:S02]  /*1d30*/  SHF.L.U64.HI R58, R48.reuse, 0x4, R49 ;  /* 0x00000004303a7819 */ /* 0x040fe40000010231 */
[----:B------:R-:W-:Y:S02]  /*1d40*/  SHF.L.U32 R57, R48, 0x4, RZ ;  /* 0x0000000430397819 */ /* 0x000fe400000006ff */
[----:B------:R-:W-:Y:S02]  /*1d50*/  SHF.R.S32.HI R53, RZ, 0x5, R53 ;  /* 0x00000005ff357819 */ /* 0x000fe40000011435 */
[----:B------:R-:W-:Y:S01]  /*1d60*/  SHF.L.U32 R66, R56, 0x2, RZ ;  /* 0x0000000238427819 */ /* 0x000fe200000006ff */
[----:B--2---:R-:W-:-:S04]  /*1d70*/  @P0 IMAD.WIDE.U32 R30, R26, R245, RZ ;  /* 0x000000f51a1e0225 */ /* 0x004fc800078e00ff */
[----:B---3--:R-:W-:-:S04]  /*1d80*/  @!P0 IMAD R7, R29, R242, RZ ;  /* 0x000000f21d078224 */ /* 0x008fc800078e02ff */
[C---:B------:R-:W-:Y:S02]  /*1d90*/  @!P0 IMAD R7, R28.reuse, R64, R7 ;  /* 0x000000401c078224 */ /* 0x040fe400078e0207 */
[----:B------:R-:W-:Y:S01]  /*1da0*/  @!P0 IMAD.WIDE.U32 R28, R28, R242, RZ ;  /* 0x000000f21c1c8225 */ /* 0x000fe200078e00ff */
[----:B------:R-:W-:-:S03]  /*1db0*/  @P0 MOV R12, R30 ;  /* 0x0000001e000c0202 */ /* 0x000fc60000000f00 */
[----:B------:R-:W-:Y:S02]  /*1dc0*/  @P0 IMAD R5, R27, R245, RZ ;  /* 0x000000f51b050224 */ /* 0x000fe400078e02ff */
[----:B------:R-:W-:Y:S01]  /*1dd0*/  @!P0 IMAD.MOV.U32 R12, RZ, RZ, R28 ;  /* 0x000000ffff0c8224 */ /* 0x000fe200078e001c */
[-C--:B------:R-:W-:Y:S01]  /*1de0*/  @P0 MOV R171, R27.reuse ;  /* 0x0000001b00ab0202 */ /* 0x080fe20000000f00 */
[----:B------:R-:W-:Y:S01]  /*1df0*/  @P0 IMAD.IADD R5, R31, 0x1, R5 ;  /* 0x000000011f050824 */ /* 0x000fe200078e0205 */
[----:B------:R-:W-:Y:S01]  /*1e00*/  @!P0 MOV R171, R27 ;  /* 0x0000001b00ab8202 */ /* 0x000fe20000000f00 */
[--C-:B------:R-:W-:Y:S01]  /*1e10*/  @P0 IMAD.MOV.U32 R170, RZ, RZ, R26.reuse ;  /* 0x000000ffffaa0224 */ /* 0x100fe200078e001a */
[C---:B------:R-:W-:Y:S01]  /*1e20*/  IADD3 R12, P1, R18.reuse, R12, RZ ;  /* 0x0000000c120c7210 */ /* 0x040fe20007f3e0ff */
[----:B------:R-:W-:Y:S02]  /*1e30*/  @!P0 IMAD.IADD R5, R29, 0x1, R7 ;  /* 0x000000011d058824 */ /* 0x000fe400078e0207 */
[----:B------:R-:W-:Y:S01]  /*1e40*/  @!P0 IMAD.MOV.U32 R170, RZ, RZ, R26 ;  /* 0x000000ffffaa8224 */ /* 0x000fe200078e001a */
[----:B------:R-:W-:Y:S01]  /*1e50*/  IADD3 R4, P0, R18, R4, RZ ;  /* 0x0000000412047210 */ /* 0x000fe20007f1e0ff */
[----:B------:R-:W-:-:S04]  /*1e60*/  IMAD.X R13, R19, 0x1, R5, P1 ;  /* 0x00000001130d7824 */ /* 0x000fc800008e0605 */
[----:B------:R-:W-:Y:S01]  /*1e70*/  IMAD.X R5, R19, 0x1, R3, P0 ;  /* 0x0000000113057824 */ /* 0x000fe200000e0603 */
[----:B------:R-:W-:Y:S01]  /*1e80*/  SHF.R.S32.HI R3, RZ, 0x1f, R65 ;  /* 0x0000001fff037819 */ /* 0x000fe20000011441 */
[----:B------:R-:W-:-:S03]  /*1e90*/  IMAD.WIDE.U32 R4, R166, R42, R4 ;  /* 0x0000002aa6047225 */ /* 0x000fc600078e0004 */
[----:B------:R-:W-:Y:S01]  /*1ea0*/  LEA.HI R3, R3, R65, RZ, 0x7 ;  /* 0x0000004103037211 */ /* 0x000fe200078f38ff */
[----:B------:R-:W-:-:S03]  /*1eb0*/  IMAD.IADD R235, R5, 0x1, R235 ;  /* 0x0000000105eb7824 */ /* 0x000fc600078e02eb */
        /* <DEDUP_REMOVED lines=11> */
[----:B------:R-:W-:Y:S01]  /*1f70*/  IMAD.IADD R7, R25, 0x1, R6 ;  /* 0x0000000119077824 */ /* 0x000fe200078e0206 */
[----:B------:R-:W-:Y:S01]  /*1f80*/  MOV R6, R24 ;  /* 0x0000001800067202 */ /* 0x000fe20000000f00 */
[----:B------:R-:W-:-:S04]  /*1f90*/  IMAD R165, R169, R170, RZ ;  /* 0x000000aaa9a57224 */ /* 0x000fc800078e02ff */
[C---:B------:R-:W-:Y:S02]  /*1fa0*/  IMAD R165, R168.reuse, R171, R165 ;  /* 0x000000aba8a57224 */ /* 0x040fe400078e02a5 */
[----:B------:R-:W-:Y:S01]  /*1fb0*/  IMAD.WIDE.U32 R168, R168, R170, R6 ;  /* 0x000000aaa8a87225 */ /* 0x000fe200078e0006 */
[----:B------:R-:W-:Y:S02]  /*1fc0*/  SEL R38, R38, 0xfffffff0, !P1 ;  /* 0xfffffff026267807 */ /* 0x000fe40004800000 */
[----:B------:R-:W-:Y:S01]  /*1fd0*/  SEL R37, R37, 0xffffffe0, !P2 ;  /* 0xffffffe025257807 */ /* 0x000fe20005000000 */
[----:B------:R-:W-:Y:S02]  /*1fe0*/  @!P4 IMAD.MOV.U32 R2, RZ, RZ, RZ ;  /* 0x000000ffff02c224 */ /* 0x000fe400078e00ff */
[----:B------:R-:W-:Y:S01]  /*1ff0*/  IMAD.IADD R165, R169, 0x1, R165 ;  /* 0x00000001a9a57824 */ /* 0x000fe200078e02a5 */
[----:B------:R-:W-:Y:S06]  /*2000*/  @!P0 BRA `(.L_x_2833) ;  /* 0x000000b800648947 */ /* 0x000fec0003800000 */
        /* <DEDUP_REMOVED lines=11> */
[----:B------:R-:W-:Y:S01]  /*20c0*/  IMAD.IADD R2, R2, 0x1, R0 ;  /* 0x0000000102027824 */ /* 0x000fe200078e0200 */
[----:B------:R-:W-:Y:S01]  /*20d0*/  IADD3 R85, P5, P4, R59, R59, R59 ;  /* 0x0000003b3b557210 */ /* 0x000fe20007cbe03b */
[----:B------:R-:W-:Y:S01]  /*20e0*/  IMAD.SHL.U32 R94, R42, 0x20, RZ ;  /* 0x000000202a5e7824 */ /* 0x000fe200078e00ff */
[C-C-:B------:R-:W-:Y:S01]  /*20f0*/  SHF.L.U64.HI R77, R48.reuse, 0x5, R49.reuse ;  /* 0x00000005304d7819 */ /* 0x140fe20000010231 */
[----:B------:R-:W-:Y:S01]  /*2100*/  IMAD.SHL.U32 R76, R48, 0x20, RZ ;  /* 0x00000020304c7824 */ /* 0x000fe200078e00ff */
[----:B------:R-:W-:Y:S01]  /*2110*/  IADD3.X R84, R60, R60, R60, P5, P4 ;  /* 0x0000003c3c547210 */ /* 0x000fe20002fe843c */
[C---:B------:R-:W-:Y:S01]  /*2120*/  IMAD R75, R49.reuse, 0x60, RZ ;  /* 0x00000060314b7824 */ /* 0x040fe200078e02ff */
[C---:B------:R-:W-:Y:S01]  /*2130*/  SHF.L.U64.HI R74, R48.reuse, 0x6, R49 ;  /* 0x00000006304a7819 */ /* 0x040fe20000010231 */
[----:B------:R-:W-:Y:S01]  /*2140*/  IMAD R70, R49, 0xe0, RZ ;  /* 0x000000e031467824 */ /* 0x000fe200078e02ff */
[C---:B------:R-:W-:Y:S01]  /*2150*/  SHF.L.U32 R73, R48.reuse, 0x6, RZ ;  /* 0x0000000630497819 */ /* 0x040fe200000006ff */
[----:B------:R-:W-:Y:S01]  /*2160*/  IMAD.WIDE.U32 R180, R48, 0x60, RZ ;  /* 0x0000006030b47825 */ /* 0x000fe200078e00ff */
[----:B------:R-:W-:-:S02]  /*2170*/  SHF.L.U64.HI R95, R42, 0x5, R43 ;  /* 0x000000052a5f7819 */ /* 0x000fc4000001022b */
[----:B------:R-:W-:Y:S01]  /*2180*/  SHF.L.U64.HI R77, R76, 0x1, R77 ;  /* 0x000000014c4d7819 */ /* 0x000fe2000001024d */
[----:B------:R-:W-:Y:S01]  /*2190*/  IMAD.WIDE.U32 R174, R48, 0xe0, RZ ;  /* 0x000000e030ae7825 */ /* 0x000fe200078e00ff */
[----:B------:R-:W-:Y:S02]  /*21a0*/  SHF.L.U64.HI R74, R73, 0x1, R74 ;  /* 0x00000001494a7819 */ /* 0x000fe4000001024a */
        /* <DEDUP_REMOVED lines=9> */
[----:B------:R-:W-:Y:S02]  /*2240*/  IADD3 R75, R181, R75, RZ ;  /* 0x0000004bb54b7210 */ /* 0x000fe40007ffe0ff */
[----:B------:R-:W-:Y:S01]  /*2250*/  IADD3 R70, R175, R70, RZ ;  /* 0x00000046af467210 */ /* 0x000fe20007ffe0ff */
[C---:B------:R-:W-:Y:S02]  /*2260*/  VIADD R69, R166.reuse, 0x10 ;  /* 0x00000010a6457836 */ /* 0x040fe40000000000 */
[C---:B------:R-:W-:Y:S02]  /*2270*/  VIADD R67, R166.reuse, 0x30 ;  /* 0x00000030a6437836 */ /* 0x040fe40000000000 */
[C---:B------:R-:W-:Y:S02]  /*2280*/  VIADD R162, R166.reuse, 0x40 ;  /* 0x00000040a6a27836 */ /* 0x040fe40000000000 */
[----:B------:R-:W-:-:S02]  /*2290*/  VIADD R160, R166, 0x60 ;  /* 0x00000060a6a07836 */ /* 0x000fc40000000000 */
[----:B------:R-:W-:Y:S02]  /*22a0*/  VIADD R159, R166, 0x70 ;  /* 0x00000070a69f7836 */ /* 0x000fe40000000000 */
[----:B------:R-:W-:Y:S02]  /*22b0*/  IMAD.SHL.U32 R90, R42, 0x40, RZ ;  /* 0x000000402a5a7824 */ /* 0x000fe400078e00ff */
[----:B------:R-:W-:Y:S02]  /*22c0*/  IMAD.MOV.U32 R128, RZ, RZ, R235 ;  /* 0x000000ffff807224 */ /* 0x000fe400078e00eb */
[----:B------:R-:W-:Y:S02]  /*22d0*/  IMAD.MOV.U32 R131, RZ, RZ, R239 ;  /* 0x000000ffff837224 */ /* 0x000fe400078e00ef */
[----:B------:R-:W-:Y:S02]  /*22e0*/  IMAD.SHL.U32 R76, R76, 0x2, RZ ;  /* 0x000000024c4c7824 */ /* 0x000fe400078e00ff */
[----:B------:R-:W-:-:S02]  /*22f0*/  IMAD.SHL.U32 R73, R73, 0x2, RZ ;  /* 0x0000000249497824 */ /* 0x000fc400078e00ff */
[----:B------:R-:W-:Y:S02]  /*2300*/  IMAD.IADD R72, R179, 0x1, R72 ;  /* 0x00000001b3487824 */ /* 0x000fe400078e0248 */
        /* <DEDUP_REMOVED lines=16> */
[----:B-----5:R-:W-:Y:S01]  /*2410*/  IMAD R16, R27, R242, RZ ;  /* 0x000000f21b107224 */ /* 0x020fe200078e02ff */
[----:B------:R-:W-:Y:S01]  /*2420*/  IADD3 R31, R31, R3, RZ ;  /* 0x000000031f1f7210 */ /* 0x000fe20007ffe0ff */
[----:B------:R-:W-:Y:S01]  /*2430*/  IMAD.WIDE.U32 R28, R242, R26, R18 ;  /* 0x0000001af21c7225 */ /* 0x000fe200078e0012 */
[----:B------:R-:W-:Y:S02]  /*2440*/  SHF.R.S32.HI R3, RZ, 0x1f, R0 ;  /* 0x0000001fff037819 */ /* 0x000fe40000011400 */
[----:B------:R-:W-:Y:S01]  /*2450*/  SHF.L.U64.HI R111, R182, 0x5, R183 ;  /* 0x00000005b66f7819 */ /* 0x000fe200000102b7 */
[----:B------:R-:W-:Y:S01]  /*2460*/  IMAD.WIDE.U32 R32, R198, 0x30, R196 ;  /* 0x00000030c6207825 */ /* 0x000fe200078e00c4 */
[----:B------:R-:W-:-:S02]  /*2470*/  SHF.L.U32 R112, R182, 0x5, RZ ;  /* 0x00000005b6707819 */ /* 0x000fc400000006ff */
[----:B------:R-:W-:Y:S01]  /*2480*/  LEA.HI R148, R13, R13, RZ, 0x1 ;  /* 0x0000000d0d947211 */ /* 0x000fe200078f08ff */
        /* <DEDUP_REMOVED lines=12> */
[----:B------:R-:W-:-:S02]  /*2550*/  SHF.L.U64.HI R111, R112, 0x1, R111 ;  /* 0x00000001706f7819 */ /* 0x000fc4000001026f */
[----:B------:R-:W-:Y:S01]  /*2560*/  SHF.L.U32 R112, R112, 0x1, RZ ;  /* 0x0000000170707819 */ /* 0x000fe200000006ff */
[----:B------:R-:W-:Y:S01]  /*2570*/  IMAD R12, R199, R0, RZ ;  /* 0x00000000c70c7224 */ /* 0x000fe200078e02ff */
[----:B------:R-:W-:Y:S01]  /*2580*/  IADD3 R192, P0, -R100, R16, RZ ;  /* 0x0000001064c07210 */ /* 0x000fe20007f1e1ff */
[C---:B------:R-:W-:Y:S01]  /*2590*/  IMAD.WIDE.U32 R28, R198.reuse, R0, R28 ;  /* 0x00000000c61c7225 */ /* 0x040fe200078e001c */
[----:B------:R-:W-:Y:S02]  /*25a0*/  SHF.R.S32.HI R144, RZ, 0x1f, R158 ;  /* 0x0000001fff907819 */ /* 0x000fe4000001149e */
[----:B------:R-:W-:Y:S01]  /*25b0*/  IADD3.X R193, ~R99, R103, R17, P0, !PT ;  /* 0x0000006763c17210 */ /* 0x000fe200007fe511 */
[----:B------:R-:W-:Y:S01]  /*25c0*/  IMAD R3, R198, R3, R12 ;  /* 0x00000003c6037224 */ /* 0x000fe200078e020c */
[----:B------:R-:W-:Y:S01]  /*25d0*/  SHF.R.S32.HI R12, RZ, 0x1f, R65 ;  /* 0x0000001fff0c7819 */ /* 0x000fe20000011441 */
[----:B------:R-:W-:Y:S01]  /*25e0*/  IMAD R16, R25, R9, RZ ;  /* 0x0000000919107224 */ /* 0x000fe200078e02ff */
[----:B------:R-:W-:Y:S01]  /*25f0*/  IADD3 R0, P0, -R65, R166, RZ ;  /* 0x000000a641007210 */ /* 0x000fe20007f1e1ff */
[----:B------:R-:W-:-:S02]  /*2600*/  IMAD.IADD R29, R29, 0x1, R3 ;  /* 0x000000011d1d7824 */ /* 0x000fc400078e0203 */
        /* <DEDUP_REMOVED lines=15> */
[----:B------:R-:W-:Y:S01]  /*2700*/  IMAD R122, R12, R198, RZ ;  /* 0x000000c60c7a7224 */ /* 0x000fe200078e02ff */
[----:B------:R-:W-:Y:S01]  /*2710*/  LEA R120, P0, R8, R20, 0x1 ;  /* 0x0000001408787211 */ /* 0x000fe200078008ff */
[----:B------:R-:W-:Y:S02]  /*2720*/  IMAD.MOV.U32 R12, RZ, RZ, R22 ;  /* 0x000000ffff0c7224 */ /* 0x000fe400078e0016 */
[----:B------:R-:W-:Y:S02]  /*2730*/  IMAD.IADD R3, R9, 0x1, R3 ;  /* 0x0000000109037824 */ /* 0x000fe400078e0203 */
[----:B------:R-:W-:Y:S02]  /*2740*/  IMAD R9, R166, R148, R66 ;  /* 0x00000094a6097224 */ /* 0x000fe400078e0242 */
[-C--:B------:R-:W-:Y:S01]  /*2750*/  IMAD R122, R199, R0.reuse, R122 ;  /* 0x00000000c77a7224 */ /* 0x080fe200078e027a */
[----:B------:R-:W-:Y:S01]  /*2760*/  LEA.HI.X R119, R8, R21, R3, 0x1, P0 ;  /* 0x0000001508777211 */ /* 0x000fe200000f0c03 */
[----:B------:R-:W-:Y:S01]  /*2770*/  IMAD.WIDE.U32 R12, R198, R0, R12 ;  /* 0x00000000c60c7225 */ /* 0x000fe200078e000c */
[----:B------:R-:W-:-:S03]  /*2780*/  IADD3 R3, R66, R9, RZ ;  /* 0x0000000942037210 */ /* 0x000fc60007ffe0ff */
[----:B------:R-:W-:Y:S01]  /*2790*/  IMAD R0, R148, R2, RZ ;  /* 0x0000000294007224 */ /* 0x000fe200078e02ff */
[----:B------:R-:W-:Y:S01]  /*27a0*/  LEA R123, P0, R12, R14, 0x1 ;  /* 0x0000000e0c7b7211 */ /* 0x000fe200078008ff */
[----:B------:R-:W-:Y:S01]  /*27b0*/  IMAD.IADD R122, R13, 0x1, R122 ;  /* 0x000000010d7a7824 */ /* 0x000fe200078e027a */
[----:B------:R-:W-:Y:S01]  /*27c0*/  IADD3 R14, R18, 0x40, RZ ;  /* 0x00000040120e7810 */ /* 0x000fe20007ffe0ff */
[----:B------:R-:W-:Y:S01]  /*27d0*/  IMAD.WIDE.U32 R16, R198, 0x30, R190 ;  /* 0x00000030c6107825 */ /* 0x000fe200078e00be */
[----:B------:R-:W-:Y:S02]  /*27e0*/  SHF.R.S32.HI R126, RZ, 0x1f, R0 ;  /* 0x0000001fff7e7819 */ /* 0x000fe40000011400 */
[----:B------:R-:W-:Y:S01]  /*27f0*/  IADD3 R2, P3, R0, R9, RZ ;  /* 0x0000000900027210 */ /* 0x000fe20007f7e0ff */
[----:B------:R-:W-:Y:S01]  /*2800*/  IMAD.SHL.U32 R163, R148, 0x10, RZ ;  /* 0x0000001094a37824 */ /* 0x000fe200078e00ff */
[----:B------:R-:W-:Y:S01]  /*2810*/  IADD3 R0, P2, R0, R3, RZ ;  /* 0x0000000300007210 */ /* 0x000fe20007f5e0ff */
[----:B------:R-:W-:Y:S01]  /*2820*/  IMAD.SHL.U32 R110, R182, 0x10, RZ ;  /* 0x00000010b66e7824 */ /* 0x000fe200078e00ff */
[----:B------:R-:W-:Y:S01]  /*2830*/  LEA.HI.X R122, R12, R15, R122, 0x1, P0 ;  /* 0x0000000f0c7a7211 */ /* 0x000fe200000f0c7a */
[----:B------:R-:W-:Y:S01]  /*2840*/  IMAD.SHL.U32 R12, R2, 0x2, RZ ;  /* 0x00000002020c7824 */ /* 0x000fe200078e00ff */
[----:B------:R-:W-:Y:S01]  /*2850*/  LEA.HI.X.SX32 R9, R9, R126, 0x1, P3 ;  /* 0x0000007e09097211 */ /* 0x000fe200018f0eff */
[----:B------:R-:W-:Y:S01]  /*2860*/  IMAD.SHL.U32 R115, R182, 0x40, RZ ;  /* 0x00000040b6737824 */ /* 0x000fe200078e00ff */
[----:B------:R-:W-:Y:S01]  /*2870*/  IADD3 R104, P1, -R100, R16, RZ ;  /* 0x0000001064687210 */ /* 0x000fe20007f3e1ff */
[C---:B------:R-:W-:Y:S01]  /*2880*/  IMAD R156, R148.reuse, 0x30, RZ ;  /* 0x00000030949c7824 */ /* 0x040fe200078e02ff */
[----:B------:R-:W-:Y:S01]  /*2890*/  LEA.HI.X.SX32 R126, R3, R126, 0x1, P2 ;  /* 0x0000007e037e7211 */ /* 0x000fe200010f0eff */
[----:B------:R-:W-:Y:S01]  /*28a0*/  IMAD.SHL.U32 R154, R148, 0x40, RZ ;  /* 0x00000040949a7824 */ /* 0x000fe200078e00ff */
[----:B------:R-:W-:Y:S01]  /*28b0*/  SHF.L.U32 R127, R0, 0x1, RZ ;  /* 0x00000001007f7819 */ /* 0x000fe200000006ff */
[C---:B------:R-:W-:Y:S01]  /*28c0*/  IMAD R152, R148.reuse, 0x50, RZ ;  /* 0x0000005094987824 */ /* 0x040fe200078e02ff */
[----:B------:R-:W-:Y:S01]  /*28d0*/  IADD3.X R103, ~R99, R103, R17, P1, !PT ;  /* 0x0000006763677210 */ /* 0x000fe20000ffe511 */
[----:B------:R-:W-:Y:S01]  /*28e0*/  IMAD R150, R148, 0x60, RZ ;  /* 0x0000006094967824 */ /* 0x000fe200078e02ff */
[----:B------:R-:W-:Y:S01]  /*28f0*/  SHF.L.U64.HI R126, R0, 0x1, R126 ;  /* 0x00000001007e7819 */ /* 0x000fe2000001027e */
[C---:B------:R-:W-:Y:S01]  /*2900*/  IMAD R113, R183.reuse, 0x60, RZ ;  /* 0x00000060b7717824 */ /* 0x040fe200078e02ff */
[-C--:B------:R-:W-:Y:S01]  /*2910*/  IADD3 R125, P3, R6, R127.reuse, RZ ;  /* 0x0000007f067d7210 */ /* 0x080fe20007f7e0ff */
[C---:B------:R-:W-:Y:S01]  /*2920*/  IMAD R116, R183.reuse, 0xa0, RZ ;  /* 0x000000a0b7747824 */ /* 0x040fe200078e02ff */
[----:B------:R-:W-:Y:S01]  /*2930*/  SHF.L.U64.HI R9, R2, 0x1, R9 ;  /* 0x0000000102097819 */ /* 0x000fe20000010209 */
[----:B------:R-:W-:Y:S01]  /*2940*/  IMAD R117, R183, 0xc0, RZ ;  /* 0x000000c0b7757824 */ /* 0x000fe200078e02ff */
[-C--:B------:R-:W-:Y:S01]  /*2950*/  IADD3 R40, P1, R6, R12.reuse, RZ ;  /* 0x0000000c06287210 */ /* 0x080fe20007f3e0ff */
[--C-:B------:R-:W-:Y:S01]  /*2960*/  IMAD.X R124, R7, 0x1, R126.reuse, P3 ;  /* 0x00000001077c7824 */ /* 0x100fe200018e067e */
[C---:B------:R-:W-:Y:S01]  /*2970*/  IADD3 R127, P2, R4.reuse, R127, RZ ;  /* 0x0000007f047f7210 */ /* 0x040fe20007f5e0ff */
[----:B------:R-:W-:Y:S01]  /*2980*/  IMAD R118, R183, 0xe0, RZ ;  /* 0x000000e0b7767824 */ /* 0x000fe200078e02ff */
[----:B------:R-:W-:Y:S01]  /*2990*/  IADD3 R157, R163, 0x40, RZ ;  /* 0x00000040a39d7810 */ /* 0x000fe20007ffe0ff */
[----:B------:R-:W-:Y:S01]  /*29a0*/  IMAD.X R39, R7, 0x1, R9, P1 ;  /* 0x0000000107277824 */ /* 0x000fe200008e0609 */
[----:B------:R-:W-:Y:S01]  /*29b0*/  IADD3 R12, P0, R4, R12, RZ ;  /* 0x0000000c040c7210 */ /* 0x000fe20007f1e0ff */
[----:B------:R-:W-:Y:S01]  /*29c0*/  IMAD.X R126, R5, 0x1, R126, P2 ;  /* 0x00000001057e7824 */ /* 0x000fe200010e067e */
[----:B------:R-:W-:Y:S01]  /*29d0*/  IADD3 R155, R163, R157, RZ ;  /* 0x0000009da39b7210 */ /* 0x000fe20007ffe0ff */
[----:B------:R-:W-:Y:S01]  /*29e0*/  IMAD.WIDE.U32 R188, R182, 0x60, RZ ;  /* 0x00000060b6bc7825 */ /* 0x000fe200078e00ff */
[----:B------:R-:W-:-:S02]  /*29f0*/  IADD3.X R9, R5, R9, RZ, P0, !PT ;  /* 0x0000000905097210 */ /* 0x000fc400007fe4ff */
[----:B------:R-:W-:Y:S01]  /*2a00*/  IADD3 R87, P2, R85, 0x40, RZ ;  /* 0x0000004055577810 */ /* 0x000fe20007f5e0ff */
[----:B------:R-:W-:Y:S01]  /*2a10*/  IMAD.IADD R153, R163, 0x1, R155 ;  /* 0x00000001a3997824 */ /* 0x000fe200078e029b */
[----:B------:R-:W-:Y:S01]  /*2a20*/  IADD3 R85, P1, P0, R85, 0x40, R59 ;  /* 0x0000004055557810 */ /* 0x000fe2000783e03b */
[----:B------:R-:W-:Y:S01]  /*2a30*/  IMAD.WIDE.U32 R186, R182, 0xa0, RZ ;  /* 0x000000a0b6ba7825 */ /* 0x000fe200078e00ff */
[----:B------:R-:W-:Y:S02]  /*2a40*/  IADD3.X R86, RZ, R84, RZ, P2, !PT ;  /* 0x00000054ff567210 */ /* 0x000fe400017fe4ff */
[----:B------:R-:W-:Y:S01]  /*2a50*/  IADD3.X R84, R84, RZ, R60, P1, P0 ;  /* 0x000000ff54547210 */ /* 0x000fe20000fe043c */
[----:B------:R-:W-:Y:S01]  /*2a60*/  IMAD.WIDE.U32 R184, R182, 0xc0, RZ ;  /* 0x000000c0b6b87825 */ /* 0x000fe200078e00ff */
[----:B------:R-:W-:Y:S02]  /*2a70*/  IADD3 R83, P0, R59, R85, RZ ;  /* 0x000000553b537210 */ /* 0x000fe40007f1e0ff */
[----:B------:R-:W-:Y:S01]  /*2a80*/  IADD3 R151, R163, R153, RZ ;  /* 0x00000099a3977210 */ /* 0x000fe20007ffe0ff */
[----:B------:R-:W-:Y:S01]  /*2a90*/  IMAD R148, R148, 0x70, RZ ;  /* 0x0000007094947824 */ /* 0x000fe200078e02ff */
[----:B------:R-:W-:Y:S01]  /*2aa0*/  IADD3.X R82, R60, R84, RZ, P0, !PT ;  /* 0x000000543c527210 */ /* 0x000fe200007fe4ff */
[----:B------:R-:W-:Y:S01]  /*2ab0*/  IMAD.WIDE.U32 R182, R182, 0xe0, RZ ;  /* 0x000000e0b6b67825 */ /* 0x000fe200078e00ff */
[----:B------:R-:W-:-:S02]  /*2ac0*/  IADD3 R81, P0, R59, R83, RZ ;  /* 0x000000533b517210 */ /* 0x000fc40007f1e0ff */
[----:B------:R-:W-:Y:S01]  /*2ad0*/  IADD3 R149, R163, R151, RZ ;  /* 0x00000097a3957210 */ /* 0x000fe20007ffe0ff */
[----:B------:R-:W-:Y:S01]  /*2ae0*/  IMAD.MOV.U32 R13, RZ, RZ, R50 ;  /* 0x000000ffff0d7224 */ /* 0x000fe200078e0032 */
[C---:B------:R-:W-:Y:S01]  /*2af0*/  IADD3 R93, P3, R59.reuse, 0x40, RZ ;  /* 0x000000403b5d7810 */ /* 0x040fe20007f7e0ff */
[----:B------:R-:W-:Y:S01]  /*2b00*/  IMAD.X R80, R60, 0x1, R82, P0 ;  /* 0x000000013c507824 */ /* 0x000fe200000e0652 */
[----:B------:R-:W-:Y:S01]  /*2b10*/  IADD3 R79, P0, R59, R81, RZ ;  /* 0x000000513b4f7210 */ /* 0x000fe20007f1e0ff */
[----:B------:R-:W-:Y:S01]  /*2b20*/  IMAD.IADD R147, R163, 0x1, R149 ;  /* 0x00000001a3937824 */ /* 0x000fe200078e0295 */
[-C--:B------:R-:W-:Y:S01]  /*2b30*/  IADD3 R106, P1, R104, R98.reuse, RZ ;  /* 0x00000062686a7210 */ /* 0x080fe20007f3e0ff */
[----:B------:R-:W-:Y:S01]  /*2b40*/  IMAD.X R92, RZ, RZ, R60, P3 ;  /* 0x000000ffff5c7224 */ /* 0x000fe200018e063c */
[----:B------:R-:W-:Y:S01]  /*2b50*/  IADD3 R89, P3, R94, 0x40, RZ ;  /* 0x000000405e597810 */ /* 0x000fe20007f7e0ff */
[----:B------:R-:W-:Y:S01]  /*2b60*/  IMAD.X R78, R60, 0x1, R80, P0 ;  /* 0x000000013c4e7824 */ /* 0x000fe200000e0650 */
[----:B------:R-:W-:Y:S01]  /*2b70*/  IADD3 R108, P0, R106, R98, RZ ;  /* 0x000000626a6c7210 */ /* 0x000fe20007f1e0ff */
[----:B------:R-:W-:Y:S01]  /*2b80*/  IMAD.X R105, R103, 0x1, R97, P1 ;  /* 0x0000000167697824 */ /* 0x000fe200008e0661 */
[----:B------:R-:W-:Y:S01]  /*2b90*/  IADD3 R146, R163, R147, RZ ;  /* 0x00000093a3927210 */ /* 0x000fe20007ffe0ff */
[----:B------:R-:W-:Y:S01]  /*2ba0*/  IMAD.SHL.U32 R102, R198, 0x40, RZ ;  /* 0x00000040c6667824 */ /* 0x000fe200078e00ff */
[C---:B------:R-:W-:Y:S01]  /*2bb0*/  SHF.L.U64.HI R109, R110.reuse, 0x1, R109 ;  /* 0x000000016e6d7819 */ /* 0x040fe2000001026d */
[----:B------:R-:W-:Y:S01]  /*2bc0*/  IMAD.X R88, RZ, RZ, R95, P3 ;  /* 0x000000ffff587224 */ /* 0x000fe200018e065f */
[----:B------:R-:W-:Y:S01]  /*2bd0*/  SHF.L.U64.HI R114, R115, 0x1, R114 ;  /* 0x0000000173727819 */ /* 0x000fe20000010272 */
[----:B------:R-:W-:Y:S01]  /*2be0*/  IMAD.SHL.U32 R110, R110, 0x2, RZ ;  /* 0x000000026e6e7824 */ /* 0x000fe200078e00ff */
[----:B------:R-:W-:Y:S01]  /*2bf0*/  IADD3 R116, R187, R116, RZ ;  /* 0x00000074bb747210 */ /* 0x000fe20007ffe0ff */
        /* <DEDUP_REMOVED lines=16> */
[----:B------:R-:W-:Y:S02]  /*2d00*/  SHF.R.S32.HI R132, RZ, 0x1f, R146 ;  /* 0x0000001fff847819 */ /* 0x000fe40000011492 */
[----:B------:R-:W-:-:S07]  /*2d10*/  IADD3.X R107, R105, R97, RZ, P0, !PT ;  /* 0x00000061696b7210 */ /* 0x000fce00007fe4ff */
.L_x_2905:
[----:B------:R-:W-:Y:S01]  /*2d20*/  IMAD.SHL.U32 R16, R13, 0x80, RZ ;  /* 0x000000800d107824 */ /* 0x000fe200078e00ff */
[----:B------:R-:W-:Y:S01]  /*2d30*/  BSSY B2, `(.L_x_2834) ;  /* 0x0000a5a000027945 */ /* 0x000fe20003800000 */
[----:B------:R-:W-:Y:S02]  /*2d40*/  IMAD.MOV.U32 R121, RZ, RZ, R119 ;  /* 0x000000ffff797224 */ /* 0x000fe400078e0077 */
[----:B------:R-:W-:Y:S04]  /*2d50*/  VIADD R15, R16, 0xffffff80 ;  /* 0xffffff80100f7836 */ /* 0x000fe80000000000 */
[--C-:B------:R-:W-:Y:S02]  /*2d60*/  IMAD.IADD R201, R51, 0x1, -R15.reuse ;  /* 0x0000000133c97824 */ /* 0x100fe400078e0a0f */
[----:B------:R-:W-:Y:S03]  /*2d70*/  IMAD.IADD R200, R65, 0x1, -R15 ;  /* 0x0000000141c87824 */ /* 0x000fe600078e0a0f */
[CC--:B------:R-:W-:Y:S02]  /*2d80*/  ISETP.GE.AND P0, PT, R166.reuse, R201.reuse, PT ;  /* 0x000000c9a600720c */ /* 0x0c0fe40003f06270 */
[C---:B------:R-:W-:Y:S02]  /*2d90*/  ISETP.GE.AND P1, PT, R69.reuse, R201, PT ;  /* 0x000000c94500720c */ /* 0x040fe40003f26270 */
[-C--:B------:R-:W-:Y:S02]  /*2da0*/  ISETP.GE.AND P0, PT, R166, R200.reuse, !P0 ;  /* 0x000000c8a600720c */ /* 0x080fe40004706270 */
[----:B------:R-:W-:Y:S11]  /*2db0*/  ISETP.GE.AND P1, PT, R69, R200, !P1 ;  /* 0x000000c84500720c */ /* 0x000ff60004f26270 */
[----:B--234-:R-:W2:Y:S01]  /*2dc0*/  @P0 LD.E.128 R4, desc[UR6][R120.64] ;  /* 0x0000000678040980 */ /* 0x01cea2000c101d00 */
[----:B------:R-:W-:Y:S01]  /*2dd0*/  @P0 IMAD.MOV.U32 R2, RZ, RZ, R131 ;  /* 0x000000ffff020224 */ /* 0x000fe200078e0083 */
[----:B------:R-:W-:Y:S01]  /*2de0*/  @P1 IADD3 R20, P2, R120, R110, RZ ;  /* 0x0000006e78141210 */ /* 0x000fe20007f5e0ff */
[----:B------:R-:W-:Y:S04]  /*2df0*/  @P0 IMAD.MOV.U32 R3, RZ, RZ, R130 ;  /* 0x000000ffff030224 */ /* 0x000fe800078e0082 */
[----:B------:R-:W-:Y:S01]  /*2e00*/  @P1 IMAD.X R21, R119, 0x1, R109, P2 ;  /* 0x0000000177151824 */ /* 0x000fe200010e066d */
[----:B--2---:R1:W-:Y:S04]  /*2e10*/  @P0 ST.E.128 desc[UR6][R2.64], R4 ;  /* 0x0000000402000985 */ /* 0x0043e8000c101d06 */
[----:B-1----:R-:W2:Y:S04]  /*2e20*/  @P0 LD.E.128 R4, desc[UR6][R120.64+0x80] ;  /* 0x0000800678040980 */ /* 0x002ea8000c101d00 */
[----:B--2---:R1:W-:Y:S04]  /*2e30*/  @P0 ST.E.128 desc[UR6][R2.64+0x80], R4 ;  /* 0x0000800402000985 */ /* 0x0043e8000c101d06 */
[----:B-1----:R-:W2:Y:S01]  /*2e40*/  @P1 LD.E.128 R4, desc[UR6][R20.64] ;  /* 0x0000000614041980 */ /* 0x002ea2000c101d00 */
[C---:B------:R-:W-:Y:S04]  /*2e50*/  @P1 LEA R2, P2, R57.reuse, R131, 0x1 ;  /* 0x0000008339021211 */ /* 0x040fe800078408ff */
[----:B------:R-:W-:Y:S02]  /*2e60*/  @P1 LEA.HI.X R3, R57, R130, R58, 0x1, P2 ;  /* 0x0000008239031211 */ /* 0x000fe400010f0c3a */
[CC--:B------:R-:W-:Y:S04]  /*2e70*/  ISETP.GE.AND P2, PT, R68.reuse, R201.reuse, PT ;  /* 0x000000c94400720c */ /* 0x0c0fe80003f46270 */
[----:B------:R-:W-:Y:S01]  /*2e80*/  ISETP.GE.AND P2, PT, R68, R200, !P2 ;  /* 0x000000c84400720c */ /* 0x000fe20005746270 */
[----:B--2---:R1:W-:Y:S04]  /*2e90*/  @P1 ST.E.128 desc[UR6][R2.64], R4 ;  /* 0x0000000402001985 */ /* 0x0043e8000c101d06 */
[----:B-1----:R1:W2:Y:S08]  /*2ea0*/  @P1 LD.E.128 R4, desc[UR6][R20.64+0x80] ;  /* 0x0000800614041980 */ /* 0x0022b0000c101d00 */
[----:B-1----:R-:W-:Y:S05]  /*2eb0*/  @P2 IADD3 R20, P3, R120, R112, RZ ;  /* 0x0000007078142210 */ /* 0x002fea0007f7e0ff */
[----:B------:R-:W-:Y:S01]  /*2ec0*/  @P2 IMAD.X R21, R119, 0x1, R111, P3 ;  /* 0x0000000177152824 */ /* 0x000fe200018e066f */
[----:B--2---:R1:W-:Y:S04]  /*2ed0*/  @P1 ST.E.128 desc[UR6][R2.64+0x80], R4 ;  /* 0x0000800402001985 */ /* 0x0043e8000c101d06 */
[----:B-1----:R-:W2:Y:S01]  /*2ee0*/  @P2 LD.E.128 R4, desc[UR6][R20.64] ;  /* 0x0000000614042980 */ /* 0x002ea2000c101d00 */
[----:B------:R-:W-:Y:S05]  /*2ef0*/  @P2 IADD3 R2, P1, R131, R76, RZ ;  /* 0x0000004c83022210 */ /* 0x000fea0007f3e0ff */
[----:B------:R-:W-:Y:S01]  /*2f00*/  @P2 IMAD.X R3, R130, 0x1, R77, P1 ;  /* 0x0000000182032824 */ /* 0x000fe200008e064d */
        /* <DEDUP_REMOVED lines=10> */
[C---:B------:R-:W-:Y:S04]  /*2fb0*/  ISETP.GE.AND P2, PT, R162.reuse, R201, PT ;  /* 0x000000c9a200720c */ /* 0x040fe80003f46270 */
[-C--:B------:R-:W-:Y:S01]  /*2fc0*/  ISETP.GE.AND P2, PT, R162, R200.reuse, !P2 ;  /* 0x000000c8a200720c */ /* 0x080fe20005746270 */
        /* <DEDUP_REMOVED lines=29> */
[----:B------:R-:W-:Y:S11]  /*31a0*/  ISETP.GE.AND P1, PT, R159, R200, !P1 ;  /* 0x000000c89f00720c */ /* 0x000ff60004f26270 */
[----:B------:R-:W-:Y:S02]  /*31b0*/  @!UPT UIADD3 URZ, URZ, URZ, URZ ;  /* 0x0000003f3f3ff290 */ /* 0x000fe4000fffe03f */
[----:B------:R-:W-:Y:S05]  /*31c0*/  @P1 IADD3 R24, P3, R120, R182, RZ ;  /* 0x000000b678181210 */ /* 0x000fea0007f7e0ff */
[----:B------:R-:W-:Y:S01]  /*31d0*/  @P1 IMAD.X R25, R119, 0x1, R118, P3 ;  /* 0x0000000177191824 */ /* 0x000fe200018e0676 */
[----:B--2---:R1:W-:Y:S04]  /*31e0*/  @P2 ST.E.128 desc[UR6][R2.64], R4 ;  /* 0x0000000402002985 */ /* 0x0043e8000c101d06 */
[----:B-1----:R-:W2:Y:S04]  /*31f0*/  @P2 LD.E.128 R4, desc[UR6][R20.64+0x80] ;  /* 0x0000800614042980 */ /* 0x002ea8000c101d00 */
[----:B--2---:R1:W-:Y:S04]  /*3200*/  @P2 ST.E.128 desc[UR6][R2.64+0x80], R4 ;  /* 0x0000800402002985 */ /* 0x0043e8000c101d06 */
[----:B------:R-:W2:Y:S01]  /*3210*/  @P1 LD.E.128 R20, desc[UR6][R24.64] ;  /* 0x0000000618141980 */ /* 0x000ea2000c101d00 */
[----:B-1----:R-:W-:Y:S05]  /*3220*/  @P1 IADD3 R2, P2, R131, R174, RZ ;  /* 0x000000ae83021210 */ /* 0x002fea0007f5e0ff */
[----:B------:R-:W-:Y:S05]  /*3230*/  @P1 IMAD.X R3, R130, 0x1, R70, P2 ;  /* 0x0000000182031824 */ /* 0x000fea00010e0646 */
[----:B--2---:R1:W-:Y:S04]  /*3240*/  @P1 ST.E.128 desc[UR6][R2.64], R20 ;  /* 0x0000001402001985 */ /* 0x0043e8000c101d06 */
[----:B------:R-:W2:Y:S04]  /*3250*/  @P1 LD.E.128 R4, desc[UR6][R24.64+0x80] ;  /* 0x0000800618041980 */ /* 0x000ea8000c101d00 */
[----:B--2---:R1:W-:Y:S04]  /*3260*/  @P1 ST.E.128 desc[UR6][R2.64+0x80], R4 ;  /* 0x0000800402001985 */ /* 0x0043e8000c101d06 */
[----:B------:R-:W2:Y:S04]  /*3270*/  LD.E R17, desc[UR6][R10.64+0xd0] ;  /* 0x0000d0060a117980 */ /* 0x000ea8000c101900 */
[----:B------:R-:W3:Y:S01]  /*3280*/  LD.E R119, desc[UR6][R10.64+0x130] ;  /* 0x000130060a777980 */ /* 0x000ee2000c101900 */
[----:B--2---:R-:W-:Y:S01]  /*3290*/  ISETP.NE.AND P2, PT, R17, RZ, PT ;  /* 0x000000ff1100720c */ /* 0x004fe20003f45270 */
[----:B---3--:R-:W-:Y:S05]  /*32a0*/  IMAD.U32 R119, R119, -0x80, RZ ;  /* 0xffffff8077777824 */ /* 0x008fea00078e00ff */
[C---:B------:R-:W-:Y:S04]  /*32b0*/  LEA R120, P1, R119.reuse, R120, 0x1 ;  /* 0x0000007877787211 */ /* 0x040fe800078208ff */
[----:B------:R-:W-:Y:S03]  /*32c0*/  LEA.HI.X.SX32 R119, R119, R121, 0x1, P1 ;  /* 0x0000007977777211 */ /* 0x000fe600008f0eff */
[----:B-1----:R-:W-:Y:S06]  /*32d0*/  @!P2 BRA `(.L_x_2835) ;  /* 0x00000098005ca947 */ /* 0x002fec0003800000 */
        /* <DEDUP_REMOVED lines=14> */
[----:B------:R-:W-:Y:S01]  /*33c0*/  ISETP.GE.AND P0, PT, R18, R17, PT ;  /* 0x000000111200720c */ /* 0x000fe20003f06270 */
[----:B------:R-:W-:Y:S01]  /*33d0*/  IMAD.MOV.U32 R35, RZ, RZ, R122 ;  /* 0x000000ffff237224 */ /* 0x000fe200078e007a */
[----:B------:R-:W-:Y:S01]  /*33e0*/  MOV R34, R123 ;  /* 0x0000007b00227202 */ /* 0x000fe20000000f00 */
[----:B------:R-:W-:Y:S01]  /*33f0*/  IMAD.MOV.U32 R45, RZ, RZ, R128 ;  /* 0x000000ffff2d7224 */ /* 0x000fe200078e0080 */
[----:B------:R-:W-:Y:S03]  /*3400*/  MOV R44, R129 ;  /* 0x00000081002c7202 */ /* 0x000fe60000000f00 */
[----:B------:R-:W2:Y:S06]  /*3410*/  LD.E.128 R20, desc[UR6][R34.64] ;  /* 0x0000000622147980 */ /* 0x000eac000c101d00 */
[----:B------:R-:W-:Y:S01]  /*3420*/  @!P0 MOV R8, R12 ;  /* 0x0000000c00088202 */ /* 0x000fe20000000f00 */
[----:B------:R-:W-:Y:S04]  /*3430*/  @!P0 IMAD.MOV.U32 R41, RZ, RZ, R39 ;  /* 0x000000ffff298224 */ /* 0x000fe800078e0027 */
        /* <DEDUP_REMOVED lines=8> */
[C---:B----4-:R-:W-:Y:S02]  /*34c0*/  @!P0 SHF.L.U32 R8, R26.reuse, 0x10, RZ ;  /* 0x000000101a088819 */ /* 0x050fe400000006ff */
[----:B------:R-:W-:Y:S02]  /*34d0*/  @!P0 LOP3.LUT R2, R21, 0xffff0000, RZ, 0xc0, !PT ;  /* 0xffff000015028812 */ /* 0x000fe400078ec0ff */
[----:B------:R-:W-:Y:S01]  /*34e0*/  @!P0 LOP3.LUT R24, R26, 0xffff0000, RZ, 0xc0, !PT ;  /* 0xffff00001a188812 */ /* 0x000fe200078ec0ff */
[C---:B------:R-:W-:Y:S01]  /*34f0*/  @!P0 FMUL.FTZ R29, R0.reuse, R8 ;  /* 0x00000008001d8220 */ /* 0x040fe20000410000 */
[C---:B------:R-:W-:Y:S01]  /*3500*/  @!P0 SHF.L.U32 R25, R27.reuse, 0x10, RZ ;  /* 0x000000101b198819 */ /* 0x040fe200000006ff */
[-C--:B------:R-:W-:Y:S01]  /*3510*/  @!P0 FMUL.FTZ R0, R0, R7.reuse ;  /* 0x0000000700008220 */ /* 0x080fe20000410000 */
[----:B------:R-:W-:Y:S01]  /*3520*/  @!P0 LOP3.LUT R26, R27, 0xffff0000, RZ, 0xc0, !PT ;  /* 0xffff00001b1a8812 */ /* 0x000fe200078ec0ff */
[----:B------:R-:W-:Y:S01]  /*3530*/  @!P0 FFMA.FTZ R29, R3, R7, -R29 ;  /* 0x00000007031d8223 */ /* 0x000fe2000001081d */
[----:B------:R-:W-:Y:S01]  /*3540*/  @!P0 LOP3.LUT R7, R23, 0xffff0000, RZ, 0xc0, !PT ;  /* 0xffff000017078812 */ /* 0x000fe200078ec0ff */
[----:B------:R-:W-:Y:S01]  /*3550*/  @!P0 FFMA.FTZ R0, R8, R3, R0 ;  /* 0x0000000308008223 */ /* 0x000fe20000010000 */
[----:B------:R-:W-:Y:S01]  /*3560*/  @!P0 LOP3.LUT R3, R22, 0xffff0000, RZ, 0xc0, !PT ;  /* 0xffff000016038812 */ /* 0x000fe200078ec0ff */
[----:B------:R-:W-:Y:S02]  /*3570*/  @!P0 IMAD.U32 R8, R21, 0x10000, RZ ;  /* 0x0001000015088824 */ /* 0x000fe400078e00ff */
[C---:B------:R-:W-:Y:S01]  /*3580*/  @!P0 FMUL.FTZ R30, R2.reuse, R24 ;  /* 0x00000018021e8220 */ /* 0x040fe20000410000 */
[-C--:B------:R-:W-:Y:S01]  /*3590*/  @!P0 FMUL.FTZ R2, R2, R6.reuse ;  /* 0x0000000602028220 */ /* 0x080fe20000410000 */
[----:B------:R-:W-:Y:S01]  /*35a0*/  @!P0 F2FP.BF16.F32.PACK_AB R0, R0, R29 ;  /* 0x0000001d0000823e */ /* 0x000fe200000010ff */
[C---:B------:R-:W-:Y:S01]  /*35b0*/  @!P0 FMUL.FTZ R31, R3.reuse, R25 ;  /* 0x00000019031f8220 */ /* 0x040fe20000410000 */
[----:B------:R-:W-:Y:S01]  /*35c0*/  @!P0 FFMA.FTZ R30, R8, R6, -R30 ;  /* 0x00000006081e8223 */ /* 0x000fe2000001081e */
[----:B------:R-:W-:Y:S01]  /*35d0*/  @!P0 SHF.L.U32 R6, R22, 0x10, RZ ;  /* 0x0000001016068819 */ /* 0x000fe200000006ff */
[----:B------:R-:W-:Y:S01]  /*35e0*/  @!P0 FMUL.FTZ R3, R3, R4 ;  /* 0x0000000403038220 */ /* 0x000fe20000410000 */
[----:B------:R-:W-:Y:S01]  /*35f0*/  @!P0 MOV R20, R0 ;  /* 0x0000000000148202 */ /* 0x000fe20000000f00 */
[----:B------:R-:W-:Y:S02]  /*3600*/  @!P0 IMAD.U32 R27, R23, 0x10000, RZ ;  /* 0x00010000171b8824 */ /* 0x000fe400078e00ff */
[C---:B------:R-:W-:Y:S01]  /*3610*/  @!P0 FMUL.FTZ R32, R7.reuse, R26 ;  /* 0x0000001a07208220 */ /* 0x040fe20000410000 */
[----:B------:R-:W-:Y:S01]  /*3620*/  @!P0 FFMA.FTZ R31, R6, R4, -R31 ;  /* 0x00000004061f8223 */ /* 0x000fe2000001081f */
[-C--:B------:R-:W-:Y:S01]  /*3630*/  @!P0 FMUL.FTZ R4, R7, R5.reuse ;  /* 0x0000000507048220 */ /* 0x080fe20000410000 */
[----:B------:R-:W-:Y:S01]  /*3640*/  @!P0 FFMA.FTZ R2, R24, R8, R2 ;  /* 0x0000000818028223 */ /* 0x000fe20000010002 */
[----:B------:R-:W-:Y:S01]  /*3650*/  @!P0 FFMA.FTZ R3, R25, R6, R3 ;  /* 0x0000000619038223 */ /* 0x000fe20000010003 */
[----:B------:R-:W-:Y:S01]  /*3660*/  @!P0 FFMA.FTZ R32, R27, R5, -R32 ;  /* 0x000000051b208223 */ /* 0x000fe20000010820 */
[----:B------:R-:W-:Y:S02]  /*3670*/  @!P0 FFMA.FTZ R4, R26, R27, R4 ;  /* 0x0000001b1a048223 */ /* 0x000fe40000010004 */
[----:B------:R-:W-:Y:S02]  /*3680*/  @!P0 F2FP.BF16.F32.PACK_AB R2, R2, R30 ;  /* 0x0000001e0202823e */ /* 0x000fe400000010ff */
[----:B------:R-:W-:Y:S02]  /*3690*/  @!P0 F2FP.BF16.F32.PACK_AB R3, R3, R31 ;  /* 0x0000001f0303823e */ /* 0x000fe400000010ff */
[----:B------:R-:W-:Y:S01]  /*36a0*/  @!P0 F2FP.BF16.F32.PACK_AB R4, R4, R32 ;  /* 0x000000200404823e */ /* 0x000fe200000010ff */
[----:B------:R-:W-:Y:S01]  /*36b0*/  @!P0 IMAD.MOV.U32 R21, RZ, RZ, R2 ;  /* 0x000000ffff158224 */ /* 0x000fe200078e0002 */
[----:B------:R-:W-:Y:S03]  /*36c0*/  @!P0 MOV R22, R3 ;  /* 0x0000000300168202 */ /* 0x000fe60000000f00 */
[----:B------:R-:W-:Y:S01]  /*36d0*/  @!P0 IMAD.MOV.U32 R23, RZ, RZ, R4 ;  /* 0x000000ffff178224 */ /* 0x000fe200078e0004 */
[----:B------:R-:W-:Y:S04]  /*36e0*/  ISETP.GE.AND P0, PT, R14, R17, PT ;  /* 0x000000110e00720c */ /* 0x000fe80003f06270 */
[----:B------:R1:W-:Y:S09]  /*36f0*/  ST.E.128 desc[UR6][R44.64], R20 ;  /* 0x000000142c007985 */ /* 0x0003f2000c101d06 */
[----:B------:R-:W-:Y:S02]  /*3700*/  @!P0 MOV R41, R39 ;  /* 0x0000002700298202 */ /* 0x000fe40000000f00 */
[----:B------:R-:W-:Y:S03]  /*3710*/  @!P0 MOV R8, R12 ;  /* 0x0000000c00088202 */ /* 0x000fe60000000f00 */
[----:B------:R-:W2:Y:S06]  /*3720*/  @!P0 LD.E.64 R26, desc[UR6][R40.64+0x40] ;  /* 0x00004006281a8980 */ /* 0x000eac000c101b00 */
[----:B------:R2:W3:Y:S06]  /*3730*/  @!P0 LD.E.64 R2, desc[UR6][R8.64+0x40] ;  /* 0x0000400608028980 */ /* 0x0004ec000c101b00 */
[----:B-1----:R-:W4:Y:S01]  /*3740*/  LD.E.128 R20, desc[UR6][R34.64+0x80] ;  /* 0x0000800622147980 */ /* 0x002f22000c101d00 */
[C---:B--2---:R-:W-:Y:S01]  /*3750*/  @!P0 SHF.L.U32 R8, R26.reuse, 0x10, RZ ;  /* 0x000000101a088819 */ /* 0x044fe200000006ff */
[C---:B------:R-:W-:Y:S01]  /*3760*/  @!P0 IMAD.U32 R25, R27.reuse, 0x10000, RZ ;  /* 0x000100001b198824 */ /* 0x040fe200078e00ff */
[----:B------:R-:W-:Y:S02]  /*3770*/  @!P0 LOP3.LUT R24, R26, 0xffff0000, RZ, 0xc0, !PT ;  /* 0xffff00001a188812 */ /* 0x000fe400078ec0ff */
        /* <DEDUP_REMOVED lines=8> */
[C---:B------:R-:W-:Y:S01]  /*3800*/  @!P0 FMUL.FTZ R29, R0.reuse, R8 ;  /* 0x00000008001d8220 */ /* 0x040fe20000410000 */
[----:B------:R-:W-:Y:S01]  /*3810*/  @!P0 SHF.L.U32 R27, R23, 0x10, RZ ;  /* 0x00000010171b8819 */ /* 0x000fe200000006ff */
[-C--:B------:R-:W-:Y:S02]  /*3820*/  @!P0 FMUL.FTZ R0, R0, R7.reuse ;  /* 0x0000000700008220 */ /* 0x080fe40000410000 */
[----:B------:R-:W-:Y:S01]  /*3830*/  @!P0 FFMA.FTZ R29, R3, R7, -R29 ;  /* 0x00000007031d8223 */ /* 0x000fe2000001081d */
[----:B------:R-:W-:Y:S01]  /*3840*/  @!P0 LOP3.LUT R7, R23, 0xffff0000, RZ, 0xc0, !PT ;  /* 0xffff000017078812 */ /* 0x000fe200078ec0ff */
[----:B------:R-:W-:Y:S01]  /*3850*/  @!P0 FFMA.FTZ R0, R8, R3, R0 ;  /* 0x0000000308008223 */ /* 0x000fe20000010000 */
[----:B------:R-:W-:Y:S01]  /*3860*/  @!P0 SHF.L.U32 R8, R21, 0x10, RZ ;  /* 0x0000001015088819 */ /* 0x000fe200000006ff */
[----:B------:R-:W-:Y:S01]  /*3870*/  @!P0 FMUL.FTZ R30, R2, R24 ;  /* 0x00000018021e8220 */ /* 0x000fe20000410000 */
[----:B------:R-:W-:Y:S01]  /*3880*/  @!P0 LOP3.LUT R3, R22, 0xffff0000, RZ, 0xc0, !PT ;  /* 0xffff000016038812 */ /* 0x000fe200078ec0ff */
[-C--:B------:R-:W-:Y:S01]  /*3890*/  @!P0 FMUL.FTZ R2, R2, R6.reuse ;  /* 0x0000000602028220 */ /* 0x080fe20000410000 */
[----:B------:R-:W-:Y:S01]  /*38a0*/  @!P0 F2FP.BF16.F32.PACK_AB R0, R0, R29 ;  /* 0x0000001d0000823e */ /* 0x000fe200000010ff */
[----:B------:R-:W-:Y:S01]  /*38b0*/  @!P0 FFMA.FTZ R30, R8, R6, -R30 ;  /* 0x00000006081e8223 */ /* 0x000fe2000001081e */
[----:B------:R-:W-:Y:S02]  /*38c0*/  @!P0 IMAD.U32 R6, R22, 0x10000, RZ ;  /* 0x0001000016068824 */ /* 0x000fe400078e00ff */
[C---:B------:R-:W-:Y:S01]  /*38d0*/  @!P0 FMUL.FTZ R31, R3.reuse, R25 ;  /* 0x00000019031f8220 */ /* 0x040fe20000410000 */
[----:B------:R-:W-:Y:S01]  /*38e0*/  @!P0 MOV R20, R0 ;  /* 0x0000000000148202 */ /* 0x000fe20000000f00 */
[----:B------:R-:W-:Y:S01]  /*38f0*/  @!P0 FMUL.FTZ R3, R3, R4 ;  /* 0x0000000403038220 */ /* 0x000fe20000410000 */
        /* <DEDUP_REMOVED lines=11> */
[----:B------:R-:W-:Y:S02]  /*39b0*/  @!P0 MOV R22, R3 ;  /* 0x0000000300168202 */ /* 0x000fe40000000f00 */
[----:B------:R-:W-:Y:S05]  /*39c0*/  @!P0 MOV R23, R4 ;  /* 0x0000000400178202 */ /* 0x000fea0000000f00 */
[----:B------:R1:W-:Y:S02]  /*39d0*/  ST.E.128 desc[UR6][R44.64+0x80], R20 ;  /* 0x000080142c007985 */ /* 0x0003e4000c101d06 */
.L_x_2838:
[----:B------:R-:W-:Y:S05]  /*39e0*/  BSYNC B0 ;  /* 0x0000000000007941 */ /* 0x000fea0003800000 */
.L_x_2837:
        /* <DEDUP_REMOVED lines=12> */
[C---:B-1----:R-:W-:Y:S01]  /*3ab0*/  LEA R20, P0, R98.reuse, R123, 0x1 ;  /* 0x0000007b62147211 */ /* 0x042fe200078008ff */
[C---:B------:R-:W-:Y:S01]  /*3ac0*/  IMAD.SHL.U32 R30, R163.reuse, 0x2, RZ ;  /* 0x00000002a31e7824 */ /* 0x040fe200078e00ff */
[----:B------:R-:W-:Y:S02]  /*3ad0*/  SHF.L.U64.HI R0, R163, 0x1, R145 ;  /* 0x00000001a3007819 */ /* 0x000fe40000010291 */
[----:B------:R-:W-:Y:S02]  /*3ae0*/  LEA.HI.X R21, R98, R122, R97, 0x1, P0 ;  /* 0x0000007a62157211 */ /* 0x000fe400000f0c61 */
[C---:B------:R-:W-:Y:S04]  /*3af0*/  LEA R44, P0, R59.reuse, R129, 0x1 ;  /* 0x000000813b2c7211 */ /* 0x040fe800078008ff */
[----:B------:R-:W-:Y:S01]  /*3b00*/  LEA.HI.X R45, R59, R128, R60, 0x1, P0 ;  /* 0x000000803b2d7211 */ /* 0x000fe200000f0c3c */
[----:B------:R-:W2:Y:S01]  /*3b10*/  LD.E.128 R20, desc[UR6][R20.64] ;  /* 0x0000000614147980 */ /* 0x000ea2000c101d00 */
[----:B------:R-:W-:Y:S05]  /*3b20*/  IADD3 R24, P0, R30, R12, RZ ;  /* 0x0000000c1e187210 */ /* 0x000fea0007f1e0ff */
[----:B------:R-:W-:Y:S01]  /*3b30*/  IMAD.X R25, R0, 0x1, R9, P0 ;  /* 0x0000000100197824 */ /* 0x000fe200000e0609 */
[----:B------:R-:W-:Y:S04]  /*3b40*/  IADD3 R30, P0, R30, R40, RZ ;  /* 0x000000281e1e7210 */ /* 0x000fe80007f1e0ff */
[----:B------:R-:W-:Y:S02]  /*3b50*/  IADD3.X R31, R0, R39, RZ, P0, !PT ;  /* 0x00000027001f7210 */ /* 0x000fe400007fe4ff */
[----:B------:R-:W-:Y:S11]  /*3b60*/  ISETP.GE.AND P0, PT, R18, R17, PT ;  /* 0x000000111200720c */ /* 0x000ff60003f06270 */
[----:B------:R-:W-:Y:S02]  /*3b70*/  @!UPT UIADD3 URZ, URZ, URZ, URZ ;  /* 0x0000003f3f3ff290 */ /* 0x000fe4000fffe03f */
[----:B------:R-:W3:Y:S06]  /*3b80*/  @!P0 LD.E.64 R28, desc[UR6][R30.64] ;  /* 0x000000061e1c8980 */ /* 0x000eec000c101b00 */
[----:B------:R-:W4:Y:S01]  /*3b90*/  @!P0 LD.E.64 R2, desc[UR6][R24.64] ;  /* 0x0000000618028980 */ /* 0x000f22000c101b00 */
[----:B--2---:R-:W-:Y:S02]  /*3ba0*/  @!P0 LOP3.LUT R0, R20, 0xffff0000, RZ, 0xc0, !PT ;  /* 0xffff000014008812 */ /* 0x004fe400078ec0ff */
[C---:B---3--:R-:W-:Y:S01]  /*3bb0*/  @!P0 SHF.L.U32 R8, R28.reuse, 0x10, RZ ;  /* 0x000000101c088819 */ /* 0x048fe200000006ff */
[C---:B------:R-:W-:Y:S01]  /*3bc0*/  @!P0 IMAD.U32 R27, R29.reuse, 0x10000, RZ ;  /* 0x000100001d1b8824 */ /* 0x040fe200078e00ff */
[----:B------:R-:W-:Y:S02]  /*3bd0*/  @!P0 LOP3.LUT R26, R28, 0xffff0000, RZ, 0xc0, !PT ;  /* 0xffff00001c1a8812 */ /* 0x000fe400078ec0ff */
[----:B------:R-:W-:Y:S01]  /*3be0*/  @!P0 LOP3.LUT R28, R29, 0xffff0000, RZ, 0xc0, !PT ;  /* 0xffff00001d1c8812 */ /* 0x000fe200078ec0ff */
[----:B------:R-:W-:Y:S01]  /*3bf0*/  @!P0 FMUL.FTZ R32, R0, R8 ;  /* 0x0000000800208220 */ /* 0x000fe20000410000 */
[C---:B----4-:R-:W-:Y:S01]  /*3c00*/  @!P0 LOP3.LUT R5, R3.reuse, 0xffff0000, RZ, 0xc0, !PT ;  /* 0xffff000003058812 */ /* 0x050fe200078ec0ff */
[C---:B------:R-:W-:Y:S01]  /*3c10*/  @!P0 IMAD.U32 R7, R2.reuse, 0x10000, RZ ;  /* 0x0001000002078824 */ /* 0x040fe200078e00ff */
[----:B------:R-:W-:Y:S01]  /*3c20*/  @!P0 LOP3.LUT R6, R2, 0xffff0000, RZ, 0xc0, !PT ;  /* 0xffff000002068812 */ /* 0x000fe200078ec0ff */
[----:B------:R-:W-:Y:S01]  /*3c30*/  @!P0 IMAD.U32 R4, R3, 0x10000, RZ ;  /* 0x0001000003048824 */ /* 0x000fe200078e00ff */
[----:B------:R-:W-:Y:S01]  /*3c40*/  @!P0 LOP3.LUT R2, R21, 0xffff0000, RZ, 0xc0, !PT ;  /* 0xffff000015028812 */ /* 0x000fe200078ec0ff */
[----:B------:R-:W-:Y:S01]  /*3c50*/  @!P0 IMAD.U32 R3, R20, 0x10000, RZ ;  /* 0x0001000014038824 */ /* 0x000fe200078e00ff */
        /* <DEDUP_REMOVED lines=22> */
[----:B------:R-:W-:Y:S01]  /*3dc0*/  @!P0 IMAD.MOV.U32 R20, RZ, RZ, R0 ;  /* 0x000000ffff148224 */ /* 0x000fe200078e0000 */
[----:B------:R-:W-:Y:S02]  /*3dd0*/  @!P0 F2FP.BF16.F32.PACK_AB R3, R3, R34 ;  /* 0x000000220303823e */ /* 0x000fe400000010ff */
[----:B------:R-:W-:Y:S02]  /*3de0*/  @!P0 MOV R21, R2 ;  /* 0x0000000200158202 */ /* 0x000fe40000000f00 */
[----:B------:R-:W-:Y:S01]  /*3df0*/  @!P0 F2FP.BF16.F32.PACK_AB R4, R4, R35 ;  /* 0x000000230404823e */ /* 0x000fe200000010ff */
[----:B------:R-:W-:Y:S03]  /*3e00*/  @!P0 IMAD.MOV.U32 R22, RZ, RZ, R3 ;  /* 0x000000ffff168224 */ /* 0x000fe600078e0003 */
[----:B------:R-:W-:Y:S02]  /*3e10*/  @!P0 MOV R23, R4 ;  /* 0x0000000400178202 */ /* 0x000fe40000000f00 */
[C---:B------:R-:W-:Y:S03]  /*3e20*/  LEA R4, P0, R196.reuse, R123, 0x1 ;  /* 0x0000007bc4047211 */ /* 0x040fe600078008ff */
[----:B------:R1:W-:Y:S01]  /*3e30*/  ST.E.128 desc[UR6][R44.64], R20 ;  /* 0x000000142c007985 */ /* 0x0003e2000c101d06 */
[----:B------:R-:W-:Y:S02]  /*3e40*/  LEA.HI.X R5, R196, R122, R197, 0x1, P0 ;  /* 0x0000007ac4057211 */ /* 0x000fe400000f0cc5 */
[C---:B------:R-:W-:Y:S04]  /*3e50*/  LEA R32, P0, R93.reuse, R129, 0x1 ;  /* 0x000000815d207211 */ /* 0x040fe800078008ff */
[----:B------:R-:W-:Y:S02]  /*3e60*/  LEA.HI.X R33, R93, R128, R92, 0x1, P0 ;  /* 0x000000805d217211 */ /* 0x000fe400000f0c5c */
[----:B------:R-:W-:Y:S11]  /*3e70*/  ISETP.GE.AND P0, PT, R14, R17, PT ;  /* 0x000000110e00720c */ /* 0x000ff60003f06270 */
[----:B------:R-:W-:Y:S02]  /*3e80*/  @!UPT UIADD3 URZ, URZ, URZ, URZ ;  /* 0x0000003f3f3ff290 */ /* 0x000fe4000fffe03f */
[----:B------:R-:W2:Y:S06]  /*3e90*/  @!P0 LD.E.64 R26, desc[UR6][R30.64+0x40] ;  /* 0x000040061e1a8980 */ /* 0x000eac000c101b00 */
[----:B------:R2:W3:Y:S06]  /*3ea0*/  @!P0 LD.E.64 R2, desc[UR6][R24.64+0x40] ;  /* 0x0000400618028980 */ /* 0x0004ec000c101b00 */
[----:B-1----:R3:W4:Y:S01]  /*3eb0*/  LD.E.128 R20, desc[UR6][R4.64] ;  /* 0x0000000604147980 */ /* 0x002722000c101d00 */
[C---:B--2---:R-:W-:Y:S01]  /*3ec0*/  @!P0 LOP3.LUT R24, R26.reuse, 0xffff0000, RZ, 0xc0, !PT ;  /* 0xffff00001a188812 */ /* 0x044fe200078ec0ff */
[----:B------:R-:W-:Y:S01]  /*3ed0*/  @!P0 IMAD.U32 R8, R26, 0x10000, RZ ;  /* 0x000100001a088824 */ /* 0x000fe200078e00ff */
[C---:B------:R-:W-:Y:S02]  /*3ee0*/  @!P0 SHF.L.U32 R25, R27.reuse, 0x10, RZ ;  /* 0x000000101b198819 */ /* 0x040fe400000006ff */
[----:B------:R-:W-:Y:S02]  /*3ef0*/  @!P0 LOP3.LUT R26, R27, 0xffff0000, RZ, 0xc0, !PT ;  /* 0xffff00001b1a8812 */ /* 0x000fe400078ec0ff */
[C---:B---3--:R-:W-:Y:S01]  /*3f00*/  @!P0 SHF.L.U32 R4, R3.reuse, 0x10, RZ ;  /* 0x0000001003048819 */ /* 0x048fe200000006ff */
[C---:B------:R-:W-:Y:S01]  /*3f10*/  @!P0 IMAD.U32 R7, R2.reuse, 0x10000, RZ ;  /* 0x0001000002078824 */ /* 0x040fe200078e00ff */
[----:B------:R-:W-:Y:S02]  /*3f20*/  @!P0 LOP3.LUT R5, R3, 0xffff0000, RZ, 0xc0, !PT ;  /* 0xffff000003058812 */ /* 0x000fe400078ec0ff */
[----:B------:R-:W-:Y:S02]  /*3f30*/  @!P0 LOP3.LUT R6, R2, 0xffff0000, RZ, 0xc0, !PT ;  /* 0xffff000002068812 */ /* 0x000fe400078ec0ff */
[C---:B----4-:R-:W-:Y:S01]  /*3f40*/  @!P0 LOP3.LUT R0, R20.reuse, 0xffff0000, RZ, 0xc0, !PT ;  /* 0xffff000014008812 */ /* 0x050fe200078ec0ff */
[----:B------:R-:W-:Y:S01]  /*3f50*/  @!P0 IMAD.U32 R3, R20, 0x10000, RZ ;  /* 0x0001000014038824 */ /* 0x000fe200078e00ff */
[----:B------:R-:W-:Y:S02]  /*3f60*/  @!P0 LOP3.LUT R2, R21, 0xffff0000, RZ, 0xc0, !PT ;  /* 0xffff000015028812 */ /* 0x000fe400078ec0ff */
[----:B------:R-:W-:Y:S01]  /*3f70*/  @!P0 SHF.L.U32 R27, R23, 0x10, RZ ;  /* 0x00000010171b8819 */ /* 0x000fe200000006ff */
[C---:B------:R-:W-:Y:S01]  /*3f80*/  @!P0 FMUL.FTZ R28, R0.reuse, R8 ;  /* 0x00000008001c8220 */ /* 0x040fe20000410000 */
[-C--:B------:R-:W-:Y:S01]  /*3f90*/  @!P0 FMUL.FTZ R0, R0, R7.reuse ;  /* 0x0000000700008220 */ /* 0x080fe20000410000 */
[C---:B------:R-:W-:Y:S01]  /*3fa0*/  @!P0 FMUL.FTZ R29, R2.reuse, R24 ;  /* 0x00000018021d8220 */ /* 0x040fe20000410000 */
[----:B------:R-:W-:Y:S01]  /*3fb0*/  @!P0 FMUL.FTZ R2, R2, R6 ;  /* 0x0000000602028220 */ /* 0x000fe20000410000 */
[----:B------:R-:W-:Y:S01]  /*3fc0*/  @!P0 FFMA.FTZ R28, R3, R7, -R28 ;  /* 0x00000007031c8223 */ /* 0x000fe2000001081c */
[----:B------:R-:W-:Y:S01]  /*3fd0*/  @!P0 LOP3.LUT R7, R23, 0xffff0000, RZ, 0xc0, !PT ;  /* 0xffff000017078812 */ /* 0x000fe200078ec0ff */
[----:B------:R-:W-:Y:S01]  /*3fe0*/  @!P0 FFMA.FTZ R0, R8, R3, R0 ;  /* 0x0000000308008223 */ /* 0x000fe20000010000 */
[----:B------:R-:W-:Y:S02]  /*3ff0*/  @!P0 SHF.L.U32 R8, R21, 0x10, RZ ;  /* 0x0000001015088819 */ /* 0x000fe400000006ff */
[----:B------:R-:W-:Y:S01]  /*4000*/  @!P0 LOP3.LUT R3, R22, 0xffff0000, RZ, 0xc0, !PT ;  /* 0xffff000016038812 */ /* 0x000fe200078ec0ff */
[----:B------:R-:W-:Y:S01]  /*4010*/  @!P0 FMUL.FTZ R31, R7, R26 ;  /* 0x0000001a071f8220 */ /* 0x000fe20000410000 */
[----:B------:R-:W-:Y:S01]  /*4020*/  @!P0 F2FP.BF16.F32.PACK_AB R0, R0, R28 ;  /* 0x0000001c0000823e */ /* 0x000fe200000010ff */
[----:B------:R-:W-:Y:S01]  /*4030*/  @!P0 FFMA.FTZ R29, R8, R6, -R29 ;  /* 0x00000006081d8223 */ /* 0x000fe2000001081d */
[----:B------:R-:W-:Y:S02]  /*4040*/  @!P0 IMAD.U32 R6, R22, 0x10000, RZ ;  /* 0x0001000016068824 */ /* 0x000fe400078e00ff */
[C---:B------:R-:W-:Y:S01]  /*4050*/  @!P0 FMUL.FTZ R30, R3.reuse, R25 ;  /* 0x00000019031e8220 */ /* 0x040fe20000410000 */
[----:B------:R-:W-:Y:S01]  /*4060*/  @!P0 FMUL.FTZ R3, R3, R4 ;  /* 0x0000000403038220 */ /* 0x000fe20000410000 */
[----:B------:R-:W-:Y:S01]  /*4070*/  @!P0 FFMA.FTZ R2, R24, R8, R2 ;  /* 0x0000000818028223 */ /* 0x000fe20000010002 */
[-C--:B------:R-:W-:Y:S01]  /*4080*/  @!P0 FFMA.FTZ R31, R27, R5.reuse, -R31 ;  /* 0x000000051b1f8223 */ /* 0x080fe2000001081f */
[----:B------:R-:W-:Y:S01]  /*4090*/  @!P0 FFMA.FTZ R30, R6, R4, -R30 ;  /* 0x00000004061e8223 */ /* 0x000fe2000001081e */
[----:B------:R-:W-:Y:S01]  /*40a0*/  @!P0 FMUL.FTZ R4, R7, R5 ;  /* 0x0000000507048220 */ /* 0x000fe20000410000 */
[----:B------:R-:W-:Y:S01]  /*40b0*/  @!P0 FFMA.FTZ R3, R25, R6, R3 ;  /* 0x0000000619038223 */ /* 0x000fe20000010003 */
[----:B------:R-:W-:Y:S01]  /*40c0*/  @!P0 F2FP.BF16.F32.PACK_AB R2, R2, R29 ;  /* 0x0000001d0202823e */ /* 0x000fe200000010ff */
[----:B------:R-:W-:Y:S02]  /*40d0*/  @!P0 IMAD.MOV.U32 R20, RZ, RZ, R0 ;  /* 0x000000ffff148224 */ /* 0x000fe400078e0000 */
[----:B------:R-:W-:Y:S01]  /*40e0*/  @!P0 FFMA.FTZ R4, R26, R27, R4 ;  /* 0x0000001b1a048223 */ /* 0x000fe20000010004 */
[----:B------:R-:W-:Y:S02]  /*40f0*/  @!P0 F2FP.BF16.F32.PACK_AB R3, R3, R30 ;  /* 0x0000001e0303823e */ /* 0x000fe400000010ff */
[----:B------:R-:W-:Y:S02]  /*4100*/  @!P0 MOV R21, R2 ;  /* 0x0000000200158202 */ /* 0x000fe40000000f00 */
[----:B------:R-:W-:Y:S01]  /*4110*/  @!P0 F2FP.BF16.F32.PACK_AB R4, R4, R31 ;  /* 0x0000001f0404823e */ /* 0x000fe200000010ff */
[----:B------:R-:W-:Y:S03]  /*4120*/  @!P0 IMAD.MOV.U32 R22, RZ, RZ, R3 ;  /* 0x000000ffff168224 */ /* 0x000fe600078e0003 */
[----:B------:R-:W-:Y:S05]  /*4130*/  @!P0 MOV R23, R4 ;  /* 0x0000000400178202 */ /* 0x000fea0000000f00 */
[----:B------:R2:W-:Y:S02]  /*4140*/  ST.E.128 desc[UR6][R32.64], R20 ;  /* 0x0000001420007985 */ /* 0x0005e4000c101d06 */
.L_x_2840:
[----:B------:R-:W-:Y:S05]  /*4150*/  BSYNC B0 ;  /* 0x0000000000007941 */ /* 0x000fea0003800000 */
.L_x_2839:
[----:B------:R-:W-:Y:S04]  /*4160*/  BSSY B0, `(.L_x_2841) ;  /* 0x000006a000007945 */ /* 0x000fe80003800000 */
[----:B------:R-:W-:Y:S05]  /*4170*/  @!P1 BRA `(.L_x_2842) ;  /* 0x0000000400a09947 */ /* 0x000fea0003800000 */
[----:B-12---:R-:W-:Y:S01]  /*4180*/  LEA R20, P1, R100, R123, 0x1 ;  /* 0x0000007b64147211 */ /* 0x006fe200078208ff */
[C---:B------:R-:W-:Y:S01]  /*4190*/  IMAD.SHL.U32 R30, R158.reuse, 0x2, RZ ;  /* 0x000000029e1e7824 */ /* 0x040fe200078e00ff */
[----:B------:R-:W-:Y:S02]  /*41a0*/  SHF.L.U64.HI R0, R158, 0x1, R144 ;  /* 0x000000019e007819 */ /* 0x000fe40000010290 */
[----:B------:R-:W-:Y:S02]  /*41b0*/  LEA.HI.X R21, R100, R122, R99, 0x1, P1 ;  /* 0x0000007a64157211 */ /* 0x000fe400008f0c63 */
[----:B------:R-:W-:Y:S02]  /*41c0*/  IADD3 R24, P1, R30, R12, RZ ;  /* 0x0000000c1e187210 */ /* 0x000fe40007f3e0ff */
[----:B------:R-:W-:Y:S02]  /*41d0*/  ISETP.GE.AND P0, PT, R18, R17, PT ;  /* 0x000000111200720c */ /* 0x000fe40003f06270 */
[----:B------:R-:W2:Y:S01]  /*41e0*/  LD.E.128 R20, desc[UR6][R20.64] ;  /* 0x0000000614147980 */ /* 0x000ea2000c101d00 */
[----:B------:R-:W-:Y:S01]  /*41f0*/  IMAD.X R25, R0, 0x1, R9, P1 ;  /* 0x0000000100197824 */ /* 0x000fe200008e0609 */
[----:B------:R-:W-:Y:S04]  /*4200*/  IADD3 R30, P1, R30, R40, RZ ;  /* 0x000000281e1e7210 */ /* 0x000fe80007f3e0ff */
[----:B------:R-:W-:Y:S02]  /*4210*/  IADD3.X R31, R0, R39, RZ, P1, !PT ;  /* 0x00000027001f7210 */ /* 0x000fe40000ffe4ff */
[----:B------:R-:W-:Y:S03]  /*4220*/  ISETP.GE.AND P1, PT, R14, R17, PT ;  /* 0x000000110e00720c */ /* 0x000fe60003f26270 */
        /* <DEDUP_REMOVED lines=42> */
[C---:B------:R-:W-:Y:S04]  /*44d0*/  LEA R2, P0, R94.reuse, R129, 0x1 ;  /* 0x000000815e027211 */ /* 0x040fe800078008ff */
[----:B------:R-:W-:Y:S02]  /*44e0*/  LEA.HI.X R3, R94, R128, R95, 0x1, P0 ;  /* 0x000000805e037211 */ /* 0x000fe400000f0c5f */
[C---:B------:R-:W-:Y:S03]  /*44f0*/  LEA R4, P0, R194.reuse, R123, 0x1 ;  /* 0x0000007bc2047211 */ /* 0x040fe600078008ff */
[----:B------:R1:W-:Y:S01]  /*4500*/  ST.E.128 desc[UR6][R2.64], R20 ;  /* 0x0000001402007985 */ /* 0x0003e2000c101d06 */
[----:B------:R-:W-:Y:S07]  /*4510*/  LEA.HI.X R5, R194, R122, R195, 0x1, P0 ;  /* 0x0000007ac2057211 */ /* 0x000fee00000f0cc3 */
[----:B------:R-:W2:Y:S06]  /*4520*/  @!P1 LD.E.64 R26, desc[UR6][R30.64+0x40] ;  /* 0x000040061e1a9980 */ /* 0x000eac000c101b00 */
[----:B-1----:R-:W3:Y:S08]  /*4530*/  LD.E.128 R20, desc[UR6][R4.64] ;  /* 0x0000000604147980 */ /* 0x002ef0000c101d00 */
[----:B------:R2:W4:Y:S02]  /*4540*/  @!P1 LD.E.64 R2, desc[UR6][R24.64+0x40] ;  /* 0x0000400618029980 */ /* 0x000524000c101b00 */
[C---:B--2---:R-:W-:Y:S01]  /*4550*/  @!P1 LOP3.LUT R24, R26.reuse, 0xffff0000, RZ, 0xc0, !PT ;  /* 0xffff00001a189812 */ /* 0x044fe200078ec0ff */
[----:B------:R-:W-:Y:S01]  /*4560*/  @!P1 IMAD.U32 R8, R26, 0x10000, RZ ;  /* 0x000100001a089824 */ /* 0x000fe200078e00ff */
[C---:B------:R-:W-:Y:S02]  /*4570*/  @!P1 SHF.L.U32 R25, R27.reuse, 0x10, RZ ;  /* 0x000000101b199819 */ /* 0x040fe400000006ff */
[----:B------:R-:W-:Y:S02]  /*4580*/  @!P1 LOP3.LUT R26, R27, 0xffff0000, RZ, 0xc0, !PT ;  /* 0xffff00001b1a9812 */ /* 0x000fe400078ec0ff */
[----:B---3--:R-:W-:Y:S02]  /*4590*/  @!P1 LOP3.LUT R0, R20, 0xffff0000, RZ, 0xc0, !PT ;  /* 0xffff000014009812 */ /* 0x008fe400078ec0ff */
[----:B------:R-:W-:Y:S03]  /*45a0*/  @!P1 SHF.L.U32 R27, R23, 0x10, RZ ;  /* 0x00000010171b9819 */ /* 0x000fe600000006ff */
[----:B------:R-:W-:Y:S01]  /*45b0*/  @!P1 FMUL.FTZ R28, R0, R8 ;  /* 0x00000008001c9220 */ /* 0x000fe20000410000 */
[C---:B----4-:R-:W-:Y:S01]  /*45c0*/  @!P1 SHF.L.U32 R4, R3.reuse, 0x10, RZ ;  /* 0x0000001003049819 */ /* 0x050fe200000006ff */
[----:B------:R-:W-:Y:S01]  /*45d0*/  @!P1 IMAD.U32 R7, R2, 0x10000, RZ ;  /* 0x0001000002079824 */ /* 0x000fe200078e00ff */
[----:B------:R-:W-:Y:S01]  /*45e0*/  @!P1 LOP3.LUT R5, R3, 0xffff0000, RZ, 0xc0, !PT ;  /* 0xffff000003059812 */ /* 0x000fe200078ec0ff */
[----:B------:R-:W-:Y:S01]  /*45f0*/  @!P1 IMAD.U32 R3, R20, 0x10000, RZ ;  /* 0x0001000014039824 */ /* 0x000fe200078e00ff */
        /* <DEDUP_REMOVED lines=24> */
[----:B------:R-:W-:Y:S01]  /*4780*/  @!P1 F2FP.BF16.F32.PACK_AB R3, R3, R30 ;  /* 0x0000001e0303923e */ /* 0x000fe200000010ff */
[----:B------:R-:W-:Y:S01]  /*4790*/  @!P1 IMAD.MOV.U32 R20, RZ, RZ, R0 ;  /* 0x000000ffff149224 */ /* 0x000fe200078e0000 */
[----:B------:R-:W-:Y:S02]  /*47a0*/  LEA.HI.X R7, R89, R128, R88, 0x1, P0 ;  /* 0x0000008059077211 */ /* 0x000fe400000f0c58 */
[----:B------:R-:W-:Y:S01]  /*47b0*/  @!P1 F2FP.BF16.F32.PACK_AB R4, R4, R31 ;  /* 0x0000001f0404923e */ /* 0x000fe200000010ff */
[----:B------:R-:W-:Y:S01]  /*47c0*/  @!P1 IMAD.MOV.U32 R22, RZ, RZ, R3 ;  /* 0x000000ffff169224 */ /* 0x000fe200078e0003 */
[----:B------:R-:W-:Y:S02]  /*47d0*/  @!P1 MOV R21, R2 ;  /* 0x0000000200159202 */ /* 0x000fe40000000f00 */
[----:B------:R-:W-:Y:S05]  /*47e0*/  @!P1 MOV R23, R4 ;  /* 0x0000000400179202 */ /* 0x000fea0000000f00 */
[----:B------:R3:W-:Y:S02]  /*47f0*/  ST.E.128 desc[UR6][R6.64], R20 ;  /* 0x0000001406007985 */ /* 0x0007e4000c101d06 */
.L_x_2842:
[----:B------:R-:W-:Y:S05]  /*4800*/  BSYNC B0 ;  /* 0x0000000000007941 */ /* 0x000fea0003800000 */
.L_x_2841:
[----:B------:R-:W-:Y:S04]  /*4810*/  BSSY B0, `(.L_x_2843) ;  /* 0x0000070000007945 */ /* 0x000fe80003800000 */
[----:B------:R-:W-:Y:S05]  /*4820*/  @!P6 BRA `(.L_x_2844) ;  /* 0x0000000400b8e947 */ /* 0x000fea0003800000 */
[----:B-123--:R-:W-:Y:S01]  /*4830*/  MOV R21, R122 ;  /* 0x0000007a00157202 */ /* 0x00efe20000000f00 */
[----:B------:R-:W-:Y:S01]  /*4840*/  IMAD.MOV.U32 R20, RZ, RZ, R123 ;  /* 0x000000ffff147224 */ /* 0x000fe200078e007b */
[----:B------:R-:W-:Y:S01]  /*4850*/  SHF.L.U32 R30, R156, 0x1, RZ ;  /* 0x000000019c1e7819 */ /* 0x000fe200000006ff */
[----:B------:R-:W-:Y:S01]  /*4860*/  IMAD R0, R199, 0x60, RZ ;  /* 0x00000060c7007824 */ /* 0x000fe200078e02ff */
[-C--:B------:R-:W-:Y:S01]  /*4870*/  ISETP.GE.AND P0, PT, R18, R17.reuse, PT ;  /* 0x000000111200720c */ /* 0x080fe20003f06270 */
[----:B------:R-:W-:Y:S01]  /*4880*/  IMAD.WIDE.U32 R20, R198, 0x60, R20 ;  /* 0x00000060c6147825 */ /* 0x000fe200078e0014 */
[----:B------:R-:W-:Y:S02]  /*4890*/  IADD3 R24, P6, R30, R12, RZ ;  /* 0x0000000c1e187210 */ /* 0x000fe40007fde0ff */
[----:B------:R-:W-:Y:S02]  /*48a0*/  SHF.L.U64.HI R2, R156, 0x1, R142 ;  /* 0x000000019c027819 */ /* 0x000fe4000001028e */
[----:B------:R-:W-:Y:S02]  /*48b0*/  IADD3 R30, P1, R30, R40, RZ ;  /* 0x000000281e1e7210 */ /* 0x000fe40007f3e0ff */
[----:B------:R-:W-:Y:S01]  /*48c0*/  IADD3 R21, R21, R0, RZ ;  /* 0x0000000015157210 */ /* 0x000fe20007ffe0ff */
[C---:B------:R-:W-:Y:S02]  /*48d0*/  IMAD.X R25, R2.reuse, 0x1, R9, P6 ;  /* 0x0000000102197824 */ /* 0x040fe400030e0609 */
[----:B------:R-:W-:Y:S01]  /*48e0*/  IMAD.X R31, R2, 0x1, R39, P1 ;  /* 0x00000001021f7824 */ /* 0x000fe200008e0627 */
[----:B------:R-:W-:Y:S02]  /*48f0*/  ISETP.GE.AND P1, PT, R14, R17, PT ;  /* 0x000000110e00720c */ /* 0x000fe40003f26270 */
        /* <DEDUP_REMOVED lines=9> */
[C---:B----4-:R-:W-:Y:S01]  /*4990*/  @!P0 SHF.L.U32 R7, R2.reuse, 0x10, RZ ;  /* 0x0000001002078819 */ /* 0x050fe200000006ff */
[C---:B------:R-:W-:Y:S01]  /*49a0*/  @!P0 IMAD.U32 R4, R3.reuse, 0x10000, RZ ;  /* 0x0001000003048824 */ /* 0x040fe200078e00ff */
[----:B------:R-:W-:Y:S01]  /*49b0*/  @!P0 LOP3.LUT R5, R3, 0xffff0000, RZ, 0xc0, !PT ;  /* 0xffff000003058812 */ /* 0x000fe200078ec0ff */
[----:B------:R-:W-:Y:S01]  /*49c0*/  @!P0 IMAD.U32 R29, R23, 0x10000, RZ ;  /* 0x00010000171d8824 */ /* 0x000fe200078e00ff */
[----:B------:R-:W-:Y:S01]  /*49d0*/  @!P0 LOP3.LUT R6, R2, 0xffff0000, RZ, 0xc0, !PT ;  /* 0xffff000002068812 */ /* 0x000fe200078ec0ff */
[----:B------:R-:W-:Y:S01]  /*49e0*/  @!P0 FMUL.FTZ R0, R0, R7 ;  /* 0x0000000700008220 */ /* 0x000fe20000410000 */
[----:B------:R-:W-:Y:S02]  /*49f0*/  @!P0 SHF.L.U32 R3, R20, 0x10, RZ ;  /* 0x0000001014038819 */ /* 0x000fe400000006ff */
[----:B------:R-:W-:Y:S03]  /*4a00*/  @!P0 LOP3.LUT R2, R21, 0xffff0000, RZ, 0xc0, !PT ;  /* 0xffff000015028812 */ /* 0x000fe600078ec0ff */
[----:B------:R-:W-:Y:S01]  /*4a10*/  @!P0 FFMA.FTZ R0, R8, R3, R0 ;  /* 0x0000000308008223 */ /* 0x000fe20000010000 */
[----:B------:R-:W-:Y:S01]  /*4a20*/  @!P0 FFMA.FTZ R32, R3, R7, -R32 ;  /* 0x0000000703208223 */ /* 0x000fe20000010820 */
[----:B------:R-:W-:Y:S01]  /*4a30*/  @!P0 LOP3.LUT R3, R22, 0xffff0000, RZ, 0xc0, !PT ;  /* 0xffff000016038812 */ /* 0x000fe200078ec0ff */
[----:B------:R-:W-:Y:S01]  /*4a40*/  @!P0 FMUL.FTZ R33, R2, R26 ;  /* 0x0000001a02218220 */ /* 0x000fe20000410000 */
[----:B------:R-:W-:Y:S01]  /*4a50*/  @!P0 LOP3.LUT R7, R23, 0xffff0000, RZ, 0xc0, !PT ;  /* 0xffff000017078812 */ /* 0x000fe200078ec0ff */
[----:B------:R-:W-:Y:S01]  /*4a60*/  @!P0 IMAD.U32 R8, R21, 0x10000, RZ ;  /* 0x0001000015088824 */ /* 0x000fe200078e00ff */
[----:B------:R-:W-:Y:S01]  /*4a70*/  @!P0 F2FP.BF16.F32.PACK_AB R0, R0, R32 ;  /* 0x000000200000823e */ /* 0x000fe200000010ff */
[-C--:B------:R-:W-:Y:S01]  /*4a80*/  @!P0 FMUL.FTZ R2, R2, R6.reuse ;  /* 0x0000000602028220 */ /* 0x080fe20000410000 */
        /* <DEDUP_REMOVED lines=16> */
[----:B------:R-:W-:Y:S01]  /*4b90*/  @!P0 MOV R21, R2 ;  /* 0x0000000200158202 */ /* 0x000fe20000000f00 */
[----:B------:R-:W-:Y:S01]  /*4ba0*/  IMAD R5, R43, 0x60, RZ ;  /* 0x000000602b057824 */ /* 0x000fe200078e02ff */
[----:B------:R-:W-:Y:S01]  /*4bb0*/  @!P0 F2FP.BF16.F32.PACK_AB R4, R4, R35 ;  /* 0x000000230404823e */ /* 0x000fe200000010ff */
[----:B------:R-:W-:Y:S01]  /*4bc0*/  IMAD.WIDE.U32 R6, R42, 0x60, R6 ;  /* 0x000000602a067825 */ /* 0x000fe200078e0006 */
[C---:B------:R-:W-:Y:S02]  /*4bd0*/  LEA R28, P6, R192.reuse, R123, 0x1 ;  /* 0x0000007bc01c7211 */ /* 0x040fe400078c08ff */
[----:B------:R-:W-:Y:S01]  /*4be0*/  @!P0 MOV R23, R4 ;  /* 0x0000000400178202 */ /* 0x000fe20000000f00 */
[----:B------:R-:W-:Y:S01]  /*4bf0*/  @!P0 IMAD.MOV.U32 R22, RZ, RZ, R3 ;  /* 0x000000ffff168224 */ /* 0x000fe200078e0003 */
[----:B------:R-:W-:Y:S02]  /*4c00*/  LEA.HI.X R29, R192, R122, R193, 0x1, P6 ;  /* 0x0000007ac01d7211 */ /* 0x000fe400030f0cc1 */
[----:B------:R-:W-:Y:S05]  /*4c10*/  IADD3 R7, R7, R5, RZ ;  /* 0x0000000507077210 */ /* 0x000fea0007ffe0ff */
[----:B------:R1:W-:Y:S08]  /*4c20*/  ST.E.128 desc[UR6][R6.64], R20 ;  /* 0x0000001406007985 */ /* 0x0003f0000c101d06 */
[----:B------:R-:W2:Y:S06]  /*4c30*/  @!P1 LD.E.64 R26, desc[UR6][R30.64+0x40] ;  /* 0x000040061e1a9980 */ /* 0x000eac000c101b00 */
[----:B------:R2:W3:Y:S06]  /*4c40*/  @!P1 LD.E.64 R2, desc[UR6][R24.64+0x40] ;  /* 0x0000400618029980 */ /* 0x0004ec000c101b00 */
[----:B-1----:R-:W4:Y:S01]  /*4c50*/  LD.E.128 R20, desc[UR6][R28.64] ;  /* 0x000000061c147980 */ /* 0x002f22000c101d00 */
        /* <DEDUP_REMOVED lines=43> */
.L_x_2844:
[----:B------:R-:W-:Y:S05]  /*4f10*/  BSYNC B0 ;  /* 0x0000000000007941 */ /* 0x000fea0003800000 */
.L_x_2843:
[----:B------:R-:W-:Y:S04]  /*4f20*/  BSSY B0, `(.L_x_2845) ;  /* 0x000006a000007945 */ /* 0x000fe80003800000 */
[----:B------:R-:W-:Y:S05]  /*4f30*/  @!P5 BRA `(.L_x_2846) ;  /* 0x0000000400a0d947 */ /* 0x000fea0003800000 */
[----:B-1234-:R-:W-:Y:S01]  /*4f40*/  LEA R20, P1, R102, R123, 0x1 ;  /* 0x0000007b66147211 */ /* 0x01efe200078208ff */
[----:B------:R-:W-:Y:S01]  /*4f50*/  IMAD.SHL.U32 R30, R154, 0x2, RZ ;  /* 0x000000029a1e7824 */ /* 0x000fe200078e00ff */
[----:B------:R-:W-:Y:S02]  /*4f60*/  ISETP.GE.AND P0, PT, R18, R17, PT ;  /* 0x000000111200720c */ /* 0x000fe40003f06270 */
[----:B------:R-:W-:Y:S02]  /*4f70*/  LEA.HI.X R21, R102, R122, R101, 0x1, P1 ;  /* 0x0000007a66157211 */ /* 0x000fe400008f0c65 */
[----:B------:R-:W-:Y:S02]  /*4f80*/  IADD3 R24, P5, R30, R12, RZ ;  /* 0x0000000c1e187210 */ /* 0x000fe40007fbe0ff */
[----:B------:R-:W-:Y:S02]  /*4f90*/  SHF.L.U64.HI R0, R154, 0x1, R140 ;  /* 0x000000019a007819 */ /* 0x000fe4000001028c */
[----:B------:R-:W-:Y:S01]  /*4fa0*/  IADD3 R30, P1, R30, R40, RZ ;  /* 0x000000281e1e7210 */ /* 0x000fe20007f3e0ff */
[----:B------:R-:W2:Y:S02]  /*4fb0*/  LD.E.128 R20, desc[UR6][R20.64] ;  /* 0x0000000614147980 */ /* 0x000ea4000c101d00 */
[C---:B------:R-:W-:Y:S01]  /*4fc0*/  IMAD.X R25, R0.reuse, 0x1, R9, P5 ;  /* 0x0000000100197824 */ /* 0x040fe200028e0609 */
        /* <DEDUP_REMOVED lines=32> */
[----:B------:R-:W-:Y:S01]  /*51d0*/  LEA R26, P6, R90, R129, 0x1 ;  /* 0x000000815a1a7211 */ /* 0x000fe200078c08ff */
[----:B------:R-:W-:Y:S01]  /*51e0*/  @!P0 FFMA.FTZ R34, R6, R4, -R34 ;  /* 0x0000000406228223 */ /* 0x000fe20000010822 */
[----:B------:R-:W-:Y:S01]  /*51f0*/  @!P0 FMUL.FTZ R4, R7, R5 ;  /* 0x0000000507048220 */ /* 0x000fe20000410000 */
[----:B------:R-:W-:Y:S01]  /*5200*/  @!P0 FFMA.FTZ R3, R27, R6, R3 ;  /* 0x000000061b038223 */ /* 0x000fe20000010003 */
[----:B------:R-:W-:Y:S01]  /*5210*/  @!P0 F2FP.BF16.F32.PACK_AB R2, R2, R33 ;  /* 0x000000210202823e */ /* 0x000fe200000010ff */
[----:B------:R-:W-:Y:S01]  /*5220*/  @!P0 FFMA.FTZ R35, R29, R5, -R35 ;  /* 0x000000051d238223 */ /* 0x000fe20000010823 */
[----:B------:R-:W-:Y:S01]  /*5230*/  LEA.HI.X R27, R90, R128, R91, 0x1, P6 ;  /* 0x000000805a1b7211 */ /* 0x000fe200030f0c5b */
[----:B------:R-:W-:Y:S01]  /*5240*/  @!P0 FFMA.FTZ R4, R28, R29, R4 ;  /* 0x0000001d1c048223 */ /* 0x000fe20000010004 */
[----:B------:R-:W-:Y:S01]  /*5250*/  @!P0 F2FP.BF16.F32.PACK_AB R3, R3, R34 ;  /* 0x000000220303823e */ /* 0x000fe200000010ff */
[----:B------:R-:W-:Y:S01]  /*5260*/  @!P0 IMAD.MOV.U32 R20, RZ, RZ, R0 ;  /* 0x000000ffff148224 */ /* 0x000fe200078e0000 */
[----:B------:R-:W-:Y:S02]  /*5270*/  @!P0 MOV R21, R2 ;  /* 0x0000000200158202 */ /* 0x000fe40000000f00 */
[----:B------:R-:W-:Y:S01]  /*5280*/  @!P0 F2FP.BF16.F32.PACK_AB R4, R4, R35 ;  /* 0x000000230404823e */ /* 0x000fe200000010ff */
[----:B------:R-:W-:Y:S01]  /*5290*/  @!P0 IMAD.MOV.U32 R22, RZ, RZ, R3 ;  /* 0x000000ffff168224 */ /* 0x000fe200078e0003 */
[C---:B------:R-:W-:Y:S02]  /*52a0*/  LEA R6, P5, R190.reuse, R123, 0x1 ;  /* 0x0000007bbe067211 */ /* 0x040fe400078a08ff */
[----:B------:R-:W-:Y:S02]  /*52b0*/  @!P0 MOV R23, R4 ;  /* 0x0000000400178202 */ /* 0x000fe40000000f00 */
[----:B------:R-:W-:Y:S03]  /*52c0*/  LEA.HI.X R7, R190, R122, R191, 0x1, P5 ;  /* 0x0000007abe077211 */ /* 0x000fe600028f0cbf */
[----:B------:R1:W-:Y:S08]  /*52d0*/  ST.E.128 desc[UR6][R26.64], R20 ;  /* 0x000000141a007985 */ /* 0x0003f0000c101d06 */
[----:B------:R-:W2:Y:S06]  /*52e0*/  @!P1 LD.E.64 R2, desc[UR6][R24.64+0x40] ;  /* 0x0000400618029980 */ /* 0x000eac000c101b00 */
[----:B-1----:R1:W3:Y:S08]  /*52f0*/  LD.E.128 R20, desc[UR6][R6.64] ;  /* 0x0000000606147980 */ /* 0x0022f0000c101d00 */
[----:B------:R-:W4:Y:S01]  /*5300*/  @!P1 LD.E.64 R26, desc[UR6][R30.64+0x40] ;  /* 0x000040061e1a9980 */ /* 0x000f22000c101b00 */
[C---:B--2---:R-:W-:Y:S01]  /*5310*/  @!P1 SHF.L.U32 R4, R3.reuse, 0x10, RZ ;  /* 0x0000001003049819 */ /* 0x044fe200000006ff */
[C---:B-1----:R-:W-:Y:S01]  /*5320*/  @!P1 IMAD.U32 R7, R2.reuse, 0x10000, RZ ;  /* 0x0001000002079824 */ /* 0x042fe200078e00ff */
[----:B------:R-:W-:Y:S02]  /*5330*/  @!P1 LOP3.LUT R5, R3, 0xffff0000, RZ, 0xc0, !PT ;  /* 0xffff000003059812 */ /* 0x000fe400078ec0ff */
[----:B------:R-:W-:Y:S02]  /*5340*/  @!P1 LOP3.LUT R6, R2, 0xffff0000, RZ, 0xc0, !PT ;  /* 0xffff000002069812 */ /* 0x000fe400078ec0ff */
[C---:B---3--:R-:W-:Y:S01]  /*5350*/  @!P1 LOP3.LUT R0, R20.reuse, 0xffff0000, RZ, 0xc0, !PT ;  /* 0xffff000014009812 */ /* 0x048fe200078ec0ff */
[----:B------:R-:W-:Y:S01]  /*5360*/  @!P1 IMAD.U32 R3, R20, 0x10000, RZ ;  /* 0x0001000014039824 */ /* 0x000fe200078e00ff */
[----:B------:R-:W-:Y:S02]  /*5370*/  @!P1 LOP3.LUT R2, R21, 0xffff0000, RZ, 0xc0, !PT ;  /* 0xffff000015029812 */ /* 0x000fe400078ec0ff */
[C---:B----4-:R-:W-:Y:S01]  /*5380*/  @!P1 LOP3.LUT R24, R26.reuse, 0xffff0000, RZ, 0xc0, !PT ;  /* 0xffff00001a189812 */ /* 0x050fe200078ec0ff */
[----:B------:R-:W-:Y:S01]  /*5390*/  @!P1 IMAD.U32 R8, R26, 0x10000, RZ ;  /* 0x000100001a089824 */ /* 0x000fe200078e00ff */
[C---:B------:R-:W-:Y:S02]  /*53a0*/  @!P1 SHF.L.U32 R25, R27.reuse, 0x10, RZ ;  /* 0x000000101b199819 */ /* 0x040fe400000006ff */
[----:B------:R-:W-:Y:S01]  /*53b0*/  @!P1 LOP3.LUT R26, R27, 0xffff0000, RZ, 0xc0, !PT ;  /* 0xffff00001b1a9812 */ /* 0x000fe200078ec0ff */
[C---:B------:R-:W-:Y:S01]  /*53c0*/  @!P1 FMUL.FTZ R28, R0.reuse, R8 ;  /* 0x00000008001c9220 */ /* 0x040fe20000410000 */
[----:B------:R-:W-:Y:S01]  /*53d0*/  @!P1 SHF.L.U32 R27, R23, 0x10, RZ ;  /* 0x00000010171b9819 */ /* 0x000fe200000006ff */
[-C--:B------:R-:W-:Y:S01]  /*53e0*/  @!P1 FMUL.FTZ R0, R0, R7.reuse ;  /* 0x0000000700009220 */ /* 0x080fe20000410000 */
[----:B------:R-:W-:Y:S01]  /*53f0*/  @!P1 FMUL.FTZ R29, R2, R24 ;  /* 0x00000018021d9220 */ /* 0x000fe20000410000 */
        /* <DEDUP_REMOVED lines=17> */
[----:B------:R-:W-:Y:S01]  /*5510*/  LEA R6, P0, R85, R129, 0x1 ;  /* 0x0000008155067211 */ /* 0x000fe200078008ff */
[----:B------:R-:W-:Y:S01]  /*5520*/  @!P1 IMAD.MOV.U32 R20, RZ, RZ, R0 ;  /* 0x000000ffff149224 */ /* 0x000fe200078e0000 */
[----:B------:R-:W-:Y:S01]  /*5530*/  @!P1 F2FP.BF16.F32.PACK_AB R2, R2, R29 ;  /* 0x0000001d0202923e */ /* 0x000fe200000010ff */
[----:B------:R-:W-:Y:S01]  /*5540*/  @!P1 FFMA.FTZ R4, R26, R27, R4 ;  /* 0x0000001b1a049223 */ /* 0x000fe20000010004 */
[----:B------:R-:W-:Y:S02]  /*5550*/  @!P1 F2FP.BF16.F32.PACK_AB R3, R3, R30 ;  /* 0x0000001e0303923e */ /* 0x000fe400000010ff */
[----:B------:R-:W-:Y:S02]  /*5560*/  LEA.HI.X R7, R85, R128, R84, 0x1, P0 ;  /* 0x0000008055077211 */ /* 0x000fe400000f0c54 */
[----:B------:R-:W-:Y:S01]  /*5570*/  @!P1 F2FP.BF16.F32.PACK_AB R4, R4, R31 ;  /* 0x0000001f0404923e */ /* 0x000fe200000010ff */
[----:B------:R-:W-:Y:S01]  /*5580*/  @!P1 IMAD.MOV.U32 R22, RZ, RZ, R3 ;  /* 0x000000ffff169224 */ /* 0x000fe200078e0003 */
[----:B------:R-:W-:Y:S02]  /*5590*/  @!P1 MOV R21, R2 ;  /* 0x0000000200159202 */ /* 0x000fe40000000f00 */
[----:B------:R-:W-:Y:S05]  /*55a0*/  @!P1 MOV R23, R4 ;  /* 0x0000000400179202 */ /* 0x000fea0000000f00 */
[----:B------:R1:W-:Y:S02]  /*55b0*/  ST.E.128 desc[UR6][R6.64], R20 ;  /* 0x0000001406007985 */ /* 0x0003e4000c101d06 */
.L_x_2846:
[----:B------:R-:W-:Y:S05]  /*55c0*/  BSYNC B0 ;  /* 0x0000000000007941 */ /* 0x000fea0003800000 */
.L_x_2845:
[----:B------:R-:W-:Y:S04]  /*55d0*/  BSSY B0, `(.L_x_2847) ;  /* 0x0000070000007945 */ /* 0x000fe80003800000 */
[----:B------:R-:W-:Y:S05]  /*55e0*/  @!P4 BRA `(.L_x_2848) ;  /* 0x0000000400b8c947 */ /* 0x000fea0003800000 */
[----:B-1234-:R-:W-:Y:S01]  /*55f0*/  MOV R21, R122 ;  /* 0x0000007a00157202 */ /* 0x01efe20000000f00 */
        /* <DEDUP_REMOVED lines=109> */
.L_x_2848:
[----:B------:R-:W-:Y:S05]  /*5cd0*/  BSYNC B0 ;  /* 0x0000000000007941 */ /* 0x000fea0003800000 */
.L_x_2847:
        /* <DEDUP_REMOVED lines=112> */
.L_x_2850:
[----:B------:R-:W-:Y:S05]  /*63e0*/  BSYNC B0 ;  /* 0x0000000000007941 */ /* 0x000fea0003800000 */
.L_x_2849:
[----:B------:R-:W-:Y:S04]  /*63f0*/  BSSY B0, `(.L_x_2851) ;  /* 0x0000070000007945 */ /* 0x000fe80003800000 */
[----:B------:R-:W-:Y:S05]  /*6400*/  @!P2 BRA `(.L_x_2852) ;  /* 0x0000000400b8a947 */ /* 0x000fea0003800000 */
[----:B-1234-:R-:W-:Y:S01]  /*6410*/  MOV R21, R122 ;  /* 0x0000007a00157202 */ /* 0x01efe20000000f00 */
[----:B------:R-:W-:Y:S01]  /*6420*/  IMAD.MOV.U32 R20, RZ, RZ, R123 ;  /* 0x000000ffff147224 */ /* 0x000fe200078e007b */
[----:B------:R-:W-:Y:S01]  /*6430*/  SHF.L.U32 R30, R148, 0x1, RZ ;  /* 0x00000001941e7819 */ /* 0x000fe200000006ff */
[----:B------:R-:W-:Y:S01]  /*6440*/  IMAD R0, R199, 0xe0, RZ ;  /* 0x000000e0c7007824 */ /* 0x000fe200078e02ff */
[----:B------:R-:W-:Y:S01]  /*6450*/  ISETP.GE.AND P0, PT, R18, R17, PT ;  /* 0x000000111200720c */ /* 0x000fe20003f06270 */
[----:B------:R-:W-:Y:S01]  /*6460*/  IMAD.WIDE.U32 R20, R198, 0xe0, R20 ;  /* 0x000000e0c6147825 */ /* 0x000fe200078e0014 */
[----:B------:R-:W-:Y:S02]  /*6470*/  IADD3 R24, P2, R30, R12, RZ ;  /* 0x0000000c1e187210 */ /* 0x000fe40007f5e0ff */
[----:B------:R-:W-:Y:S01]  /*6480*/  SHF.L.U64.HI R2, R148, 0x1, R134 ;  /* 0x0000000194027819 */ /* 0x000fe20000010286 */
[----:B------:R-:W-:Y:S01]  /*6490*/  IMAD.MOV.U32 R45, RZ, RZ, R128 ;  /* 0x000000ffff2d7224 */ /* 0x000fe200078e0080 */
[----:B------:R-:W-:Y:S02]  /*64a0*/  IADD3 R30, P1, R30, R40, RZ ;  /* 0x000000281e1e7210 */ /* 0x000fe40007f3e0ff */
[----:B------:R-:W-:Y:S01]  /*64b0*/  IADD3 R21, R21, R0, RZ ;  /* 0x0000000015157210 */ /* 0x000fe20007ffe0ff */
[C---:B------:R-:W-:Y:S01]  /*64c0*/  IMAD.X R25, R2.reuse, 0x1, R9, P2 ;  /* 0x0000000102197824 */ /* 0x040fe200010e0609 */
[----:B------:R-:W-:Y:S01]  /*64d0*/  MOV R44, R129 ;  /* 0x00000081002c7202 */ /* 0x000fe20000000f00 */
[----:B------:R-:W-:Y:S01]  /*64e0*/  IMAD.X R31, R2, 0x1, R39, P1 ;  /* 0x00000001021f7824 */ /* 0x000fe200008e0627 */
[----:B------:R-:W-:Y:S02]  /*64f0*/  ISETP.GE.AND P1, PT, R14, R17, PT ;  /* 0x000000110e00720c */ /* 0x000fe40003f26270 */
[----:B------:R-:W2:Y:S01]  /*6500*/  LD.E.128 R20, desc[UR6][R20.64] ;  /* 0x0000000614147980 */ /* 0x000ea2000c101d00 */
[----:B------:R-:W-:Y:S07]  /*6510*/  IMAD.WIDE.U32 R44, R42, 0xe0, R44 ;  /* 0x000000e02a2c7825 */ /* 0x000fee00078e002c */
[----:B------:R-:W3:Y:S06]  /*6520*/  @!P0 LD.E.64 R26, desc[UR6][R30.64] ;  /* 0x000000061e1a8980 */ /* 0x000eec000c101b00 */
[----:B------:R-:W4:Y:S01]  /*6530*/  @!P0 LD.E.64 R2, desc[UR6][R24.64] ;  /* 0x0000000618028980 */ /* 0x000f22000c101b00 */
[----:B--2---:R-:W-:Y:S01]  /*6540*/  @!P0 LOP3.LUT R0, R20, 0xffff0000, RZ, 0xc0, !PT ;  /* 0xffff000014008812 */ /* 0x004fe200078ec0ff */
[----:B------:R-:W-:Y:S01]  /*6550*/  @!P0 IMAD.U32 R28, R23, 0x10000, RZ ;  /* 0x00010000171c8824 */ /* 0x000fe200078e00ff */
[C---:B---3--:R-:W-:Y:S02]  /*6560*/  @!P0 SHF.L.U32 R8, R26.reuse, 0x10, RZ ;  /* 0x000000101a088819 */ /* 0x048fe400000006ff */
[----:B------:R-:W-:Y:S01]  /*6570*/  @!P0 LOP3.LUT R17, R26, 0xffff0000, RZ, 0xc0, !PT ;  /* 0xffff00001a118812 */ /* 0x000fe200078ec0ff */
[C---:B------:R-:W-:Y:S01]  /*6580*/  @!P0 IMAD.U32 R26, R27.reuse, 0x10000, RZ ;  /* 0x000100001b1a8824 */ /* 0x040fe200078e00ff */
[----:B------:R-:W-:Y:S01]  /*6590*/  @!P0 LOP3.LUT R27, R27, 0xffff0000, RZ, 0xc0, !PT ;  /* 0xffff00001b1b8812 */ /* 0x000fe200078ec0ff */
[----:B------:R-:W-:Y:S01]  /*65a0*/  @!P0 FMUL.FTZ R29, R0, R8 ;  /* 0x00000008001d8220 */ /* 0x000fe20000410000 */
[C---:B----4-:R-:W-:Y:S01]  /*65b0*/  @!P0 SHF.L.U32 R7, R2.reuse, 0x10, RZ ;  /* 0x0000001002078819 */ /* 0x050fe200000006ff */
[C---:B------:R-:W-:Y:S01]  /*65c0*/  @!P0 IMAD.U32 R4, R3.reuse, 0x10000, RZ ;  /* 0x0001000003048824 */ /* 0x040fe200078e00ff */
[----:B------:R-:W-:Y:S02]  /*65d0*/  @!P0 LOP3.LUT R5, R3, 0xffff0000, RZ, 0xc0, !PT ;  /* 0xffff000003058812 */ /* 0x000fe400078ec0ff */
[----:B------:R-:W-:Y:S01]  /*65e0*/  @!P0 LOP3.LUT R6, R2, 0xffff0000, RZ, 0xc0, !PT ;  /* 0xffff000002068812 */ /* 0x000fe200078ec0ff */
[----:B------:R-:W-:Y:S01]  /*65f0*/  @!P0 FMUL.FTZ R0, R0, R7 ;  /* 0x0000000700008220 */ /* 0x000fe20000410000 */
[----:B------:R-:W-:Y:S02]  /*6600*/  @!P0 SHF.L.U32 R3, R20, 0x10, RZ ;  /* 0x0000001014038819 */ /* 0x000fe400000006ff */
[----:B------:R-:W-:Y:S03]  /*6610*/  @!P0 LOP3.LUT R2, R21, 0xffff0000, RZ, 0xc0, !PT ;  /* 0xffff000015028812 */ /* 0x000fe600078ec0ff */
[----:B------:R-:W-:Y:S01]  /*6620*/  @!P0 FFMA.FTZ R0, R8, R3, R0 ;  /* 0x0000000308008223 */ /* 0x000fe20000010000 */
[----:B------:R-:W-:Y:S01]  /*6630*/  @!P0 FFMA.FTZ R29, R3, R7, -R29 ;  /* 0x00000007031d8223 */ /* 0x000fe2000001081d */
[----:B------:R-:W-:Y:S01]  /*6640*/  @!P0 LOP3.LUT R3, R22, 0xffff0000, RZ, 0xc0, !PT ;  /* 0xffff000016038812 */ /* 0x000fe200078ec0ff */
[----:B------:R-:W-:Y:S01]  /*6650*/  @!P0 IMAD.U32 R8, R21, 0x10000, RZ ;  /* 0x0001000015088824 */ /* 0x000fe200078e00ff */
[----:B------:R-:W-:Y:S01]  /*6660*/  @!P0 LOP3.LUT R7, R23, 0xffff0000, RZ, 0xc0, !PT ;  /* 0xffff000017078812 */ /* 0x000fe200078ec0ff */
[----:B------:R-:W-:Y:S01]  /*6670*/  @!P0 FMUL.FTZ R32, R2, R17 ;  /* 0x0000001102208220 */ /* 0x000fe20000410000 */
[----:B------:R-:W-:Y:S01]  /*6680*/  @!P0 F2FP.BF16.F32.PACK_AB R0, R0, R29 ;  /* 0x0000001d0000823e */ /* 0x000fe200000010ff */
[----:B------:R-:W-:Y:S01]  /*6690*/  @!P0 FMUL.FTZ R2, R2, R6 ;  /* 0x0000000602028220 */ /* 0x000fe20000410000 */
[C---:B------:R-:W-:Y:S01]  /*66a0*/  @!P0 FMUL.FTZ R33, R3.reuse, R26 ;  /* 0x0000001a03218220 */ /* 0x040fe20000410000 */
[----:B------:R-:W-:Y:S01]  /*66b0*/  @!P0 FFMA.FTZ R32, R8, R6, -R32 ;  /* 0x0000000608208223 */ /* 0x000fe20000010820 */
[----:B------:R-:W-:Y:S01]  /*66c0*/  @!P0 SHF.L.U32 R6, R22, 0x10, RZ ;  /* 0x0000001016068819 */ /* 0x000fe200000006ff */
[----:B------:R-:W-:Y:S01]  /*66d0*/  @!P0 FMUL.FTZ R3, R3, R4 ;  /* 0x0000000403038220 */ /* 0x000fe20000410000 */
[----:B------:R-:W-:Y:S01]  /*66e0*/  @!P0 FMUL.FTZ R34, R7, R27 ;  /* 0x0000001b07228220 */ /* 0x000fe20000410000 */
[----:B------:R-:W-:Y:S01]  /*66f0*/  @!P0 FFMA.FTZ R2, R17, R8, R2 ;  /* 0x0000000811028223 */ /* 0x000fe20000010002 */
[----:B------:R-:W-:Y:S02]  /*6700*/  @!P0 IMAD.MOV.U32 R20, RZ, RZ, R0 ;  /* 0x000000ffff148224 */ /* 0x000fe400078e0000 */
[----:B------:R-:W-:Y:S01]  /*6710*/  @!P0 FFMA.FTZ R33, R6, R4, -R33 ;  /* 0x0000000406218223 */ /* 0x000fe20000010821 */
[-C--:B------:R-:W-:Y:S01]  /*6720*/  @!P0 FMUL.FTZ R4, R7, R5.reuse ;  /* 0x0000000507048220 */ /* 0x080fe20000410000 */
[----:B------:R-:W-:Y:S01]  /*6730*/  @!P0 FFMA.FTZ R3, R26, R6, R3 ;  /* 0x000000061a038223 */ /* 0x000fe20000010003 */
[----:B------:R-:W-:Y:S01]  /*6740*/  @!P0 F2FP.BF16.F32.PACK_AB R2, R2, R32 ;  /* 0x000000200202823e */ /* 0x000fe200000010ff */
[----:B------:R-:W-:Y:S01]  /*6750*/  @!P0 FFMA.FTZ R34, R28, R5, -R34 ;  /* 0x000000051c228223 */ /* 0x000fe20000010822 */
[----:B------:R-:W-:Y:S01]  /*6760*/  LEA R6, P2, R108, R123, 0x1 ;  /* 0x0000007b6c067211 */ /* 0x000fe200078408ff */
[----:B------:R-:W-:Y:S01]  /*6770*/  @!P0 FFMA.FTZ R4, R27, R28, R4 ;  /* 0x0000001c1b048223 */ /* 0x000fe20000010004 */
[----:B------:R-:W-:Y:S01]  /*6780*/  @!P0 F2FP.BF16.F32.PACK_AB R3, R3, R33 ;  /* 0x000000210303823e */ /* 0x000fe200000010ff */
[----:B------:R-:W-:Y:S01]  /*6790*/  IMAD R5, R43, 0xe0, RZ ;  /* 0x000000e02b057824 */ /* 0x000fe200078e02ff */
[----:B------:R-:W-:Y:S02]  /*67a0*/  @!P0 MOV R21, R2 ;  /* 0x0000000200158202 */ /* 0x000fe40000000f00 */
[----:B------:R-:W-:Y:S01]  /*67b0*/  @!P0 F2FP.BF16.F32.PACK_AB R4, R4, R34 ;  /* 0x000000220404823e */ /* 0x000fe200000010ff */
[----:B------:R-:W-:Y:S01]  /*67c0*/  @!P0 IMAD.MOV.U32 R22, RZ, RZ, R3 ;  /* 0x000000ffff168224 */ /* 0x000fe200078e0003 */
[----:B------:R-:W-:Y:S02]  /*67d0*/  LEA.HI.X R7, R108, R122, R107, 0x1, P2 ;  /* 0x0000007a6c077211 */ /* 0x000fe400010f0c6b */
[----:B------:R-:W-:Y:S02]  /*67e0*/  @!P0 MOV R23, R4 ;  /* 0x0000000400178202 */ /* 0x000fe40000000f00 */
[----:B------:R-:W-:Y:S05]  /*67f0*/  IADD3 R45, R45, R5, RZ ;  /* 0x000000052d2d7210 */ /* 0x000fea0007ffe0ff */
        /* <DEDUP_REMOVED lines=11> */
[----:B------:R-:W-:Y:S02]  /*68b0*/  @!P1 SHF.L.U32 R26, R23, 0x10, RZ ;  /* 0x00000010171a9819 */ /* 0x000fe400000006ff */
[C---:B----4-:R-:W-:Y:S01]  /*68c0*/  @!P1 LOP3.LUT R17, R24.reuse, 0xffff0000, RZ, 0xc0, !PT ;  /* 0xffff000018119812 */ /* 0x050fe200078ec0ff */
[----:B------:R-:W-:Y:S01]  /*68d0*/  @!P1 IMAD.U32 R8, R24, 0x10000, RZ ;  /* 0x0001000018089824 */ /* 0x000fe200078e00ff */
[C---:B------:R-:W-:Y:S02]  /*68e0*/  @!P1 SHF.L.U32 R24, R25.reuse, 0x10, RZ ;  /* 0x0000001019189819 */ /* 0x040fe400000006ff */
        /* <DEDUP_REMOVED lines=32> */
.L_x_2852:
[----:B------:R-:W-:Y:S05]  /*6af0*/  BSYNC B0 ;  /* 0x0000000000007941 */ /* 0x000fea0003800000 */
.L_x_2851:
        /* <DEDUP_REMOVED lines=9> */
.L_x_2836:
[----:B------:R-:W-:Y:S04]  /*6b90*/  BSSY B1, `(.L_x_2854) ;  /* 0x00000b6000017945 */ /* 0x000fe80003800000 */
[----:B------:R-:W-:Y:S05]  /*6ba0*/  @!P0 BRA `(.L_x_2855) ;  /* 0x0000000800d08947 */ /* 0x000fea0003800000 */
        /* <DEDUP_REMOVED lines=10> */
[----:B------:R-:W-:Y:S01]  /*6c50*/  MOV R0, RZ ;  /* 0x000000ff00007202 */ /* 0x000fe20000000f00 */
[----:B-----5:R-:W-:Y:S01]  /*6c60*/  IMAD.U32 R28, R20, 0x10000, RZ ;  /* 0x00010000141c7824 */ /* 0x020fe200078e00ff */
[----:B------:R-:W-:Y:S01]  /*6c70*/  SHF.R.S32.HI R8, RZ, 0x1, R8 ;  /* 0x00000001ff087819 */ /* 0x000fe20000011408 */
[----:B------:R-:W-:Y:S01]  /*6c80*/  IMAD.U32 R32, R22, 0x10000, RZ ;  /* 0x0001000016207824 */ /* 0x000fe200078e00ff */
[----:B------:R-:W-:Y:S02]  /*6c90*/  MOV R25, R124 ;  /* 0x0000007c00197202 */ /* 0x000fe40000000f00 */
[----:B------:R-:W-:Y:S01]  /*6ca0*/  ISETP.GE.AND P1, PT, R18, R8, PT ;  /* 0x000000081200720c */ /* 0x000fe20003f26270 */
[--C-:B------:R-:W-:Y:S01]  /*6cb0*/  IMAD.MOV.U32 R3, RZ, RZ, R8.reuse ;  /* 0x000000ffff037224 */ /* 0x100fe200078e0008 */
[C---:B------:R-:W-:Y:S02]  /*6cc0*/  SHF.L.U32 R30, R21.reuse, 0x10, RZ ;  /* 0x00000010151e7819 */ /* 0x040fe400000006ff */
[----:B------:R-:W-:Y:S02]  /*6cd0*/  LOP3.LUT R31, R21, 0xffff0000, RZ, 0xc0, !PT ;  /* 0xffff0000151f7812 */ /* 0x000fe400078ec0ff */
[----:B------:R-:W-:Y:S02]  /*6ce0*/  LOP3.LUT R29, R20, 0xffff0000, RZ, 0xc0, !PT ;  /* 0xffff0000141d7812 */ /* 0x000fe400078ec0ff */
[----:B------:R-:W-:Y:S02]  /*6cf0*/  LOP3.LUT R33, R22, 0xffff0000, RZ, 0xc0, !PT ;  /* 0xffff000016217812 */ /* 0x000fe400078ec0ff */
[C---:B------:R-:W-:Y:S02]  /*6d00*/  SHF.L.U32 R34, R23.reuse, 0x10, RZ ;  /* 0x0000001017227819 */ /* 0x040fe400000006ff */
[----:B------:R-:W-:Y:S01]  /*6d10*/  LOP3.LUT R35, R23, 0xffff0000, RZ, 0xc0, !PT ;  /* 0xffff000017237812 */ /* 0x000fe200078ec0ff */
[--C-:B------:R-:W-:Y:S02]  /*6d20*/  @P1 IMAD.MOV R3, RZ, RZ, -R8.reuse ;  /* 0x000000ffff031224 */ /* 0x100fe400078e0a08 */
[----:B------:R-:W-:Y:S03]  /*6d30*/  @P1 IMAD.MOV R0, RZ, RZ, -R8 ;  /* 0x000000ffff001224 */ /* 0x000fe600078e0a08 */
[C---:B------:R-:W-:Y:S04]  /*6d40*/  LEA R2, P0, R3.reuse, R208, 0x1 ;  /* 0x000000d003027211 */ /* 0x040fe800078008ff */
[----:B------:R-:W-:Y:S02]  /*6d50*/  LEA.HI.X.SX32 R3, R3, R209, 0x1, P0 ;  /* 0x000000d103037211 */ /* 0x000fe400000f0eff */
[C---:B------:R-:W-:Y:S03]  /*6d60*/  LEA R204, P0, R0.reuse, R24, 0x1 ;  /* 0x0000001800cc7211 */ /* 0x040fe600078008ff */
[----:B------:R2:W3:Y:S01]  /*6d70*/  LD.E.128 R4, desc[UR6][R2.64] ;  /* 0x0000000602047980 */ /* 0x0004e2000c101d00 */
[----:B------:R-:W-:Y:S01]  /*6d80*/  LEA.HI.X.SX32 R205, R0, R25, 0x1, P0 ;  /* 0x0000001900cd7211 */ /* 0x000fe200000f0eff */
[----:B------:R-:W-:Y:S01]  /*6d90*/  IMAD.MOV.U32 R0, RZ, RZ, RZ ;  /* 0x000000ffff007224 */ /* 0x000fe200078e00ff */
[----:B------:R-:W-:Y:S05]  /*6da0*/  @P1 IADD3 R0, -R8, RZ, RZ ;  /* 0x000000ff08001210 */ /* 0x000fea0007ffe1ff */
[----:B------:R-:W4:Y:S01]  /*6db0*/  LD.E.128 R204, desc[UR6][R204.64] ;  /* 0x00000006cccc7980 */ /* 0x000f22000c101d00 */
[----:B--2---:R-:W-:Y:S01]  /*6dc0*/  MOV R3, R126 ;  /* 0x0000007e00037202 */ /* 0x004fe20000000f00 */
[----:B------:R-:W-:Y:S05]  /*6dd0*/  IMAD.MOV.U32 R2, RZ, RZ, R127 ;  /* 0x000000ffff027224 */ /* 0x000fea00078e007f */
[C---:B------:R-:W-:Y:S04]  /*6de0*/  LEA R2, P0, R0.reuse, R2, 0x1 ;  /* 0x0000000200027211 */ /* 0x040fe800078008ff */
[----:B------:R-:W-:Y:S05]  /*6df0*/  LEA.HI.X.SX32 R3, R0, R3, 0x1, P0 ;  /* 0x0000000300037211 */ /* 0x000fea00000f0eff */
[----:B------:R2:W4:Y:S01]  /*6e00*/  LD.E.128 R44, desc[UR6][R2.64] ;  /* 0x00000006022c7980 */ /* 0x000522000c101d00 */
[C---:B---3--:R-:W-:Y:S01]  /*6e10*/  SHF.L.U32 R8, R7.reuse, 0x10, RZ ;  /* 0x0000001007087819 */ /* 0x048fe200000006ff */
[C---:B------:R-:W-:Y:S01]  /*6e20*/  IMAD.U32 R0, R4.reuse, 0x10000, RZ ;  /* 0x0001000004007824 */ /* 0x040fe200078e00ff */
[----:B------:R-:W-:Y:S02]  /*6e30*/  LOP3.LUT R21, R7, 0xffff0000, RZ, 0xc0, !PT ;  /* 0xffff000007157812 */ /* 0x000fe400078ec0ff */
[----:B--2---:R-:W-:Y:S02]  /*6e40*/  LOP3.LUT R2, R4, 0xffff0000, RZ, 0xc0, !PT ;  /* 0xffff000004027812 */ /* 0x004fe400078ec0ff */
[----:B------:R-:W-:Y:S02]  /*6e50*/  SHF.L.U32 R3, R5, 0x10, RZ ;  /* 0x0000001005037819 */ /* 0x000fe400000006ff */
[C---:B----4-:R-:W-:Y:S01]  /*6e60*/  SHF.L.U32 R7, R207.reuse, 0x10, RZ ;  /* 0x00000010cf077819 */ /* 0x050fe200000006ff */
        /* <DEDUP_REMOVED lines=26> */
[C---:B------:R-:W-:Y:S01]  /*7010*/  LOP3.LUT R21, R44.reuse, 0xffff0000, RZ, 0xc0, !PT ;  /* 0xffff00002c157812 */ /* 0x040fe200078ec0ff */
        /* <DEDUP_REMOVED lines=19> */
.L_x_2857:
[----:B------:R-:W-:Y:S05]  /*7150*/  BSYNC B0 ;  /* 0x0000000000007941 */ /* 0x000fea0003800000 */
.L_x_2856:
[----:B-----5:R2:W-:Y:S01]  /*7160*/  ST.E.128 desc[UR6][R202.64], R20 ;  /* 0x00000014ca007985 */ /* 0x0205e2000c101d06 */
[----:B------:R-:W-:Y:S01]  /*7170*/  ISETP.GE.AND P0, PT, R14, R17, PT ;  /* 0x000000110e00720c */ /* 0x000fe20003f06270 */
[----:B------:R-:W-:Y:S02]  /*7180*/  BSSY B0, `(.L_x_2858) ;  /* 0x0000055000007945 */ /* 0x000fe40003800000 */
[----:B--2---:R2:W5:Y:S10]  /*7190*/  LD.E.128 R20, desc[UR6][R208.64+0x80] ;  /* 0x00008006d0147980 */ /* 0x004574000c101d00 */
        /* <DEDUP_REMOVED lines=23> */
[----:B------:R-:W3:Y:S08]  /*7310*/  LD.E.128 R24, desc[UR6][R24.64+0x80] ;  /* 0x0000800618187980 */ /* 0x000ef0000c101d00 */
[----:B------:R4:W2:Y:S02]  /*7320*/  LD.E.128 R4, desc[UR6][R2.64+0x80] ;  /* 0x0000800602047980 */ /* 0x0008a4000c101d00 */
[----:B----4-:R-:W-:Y:S01]  /*7330*/  IMAD.MOV.U32 R3, RZ, RZ, RZ ;  /* 0x000000ffff037224 */ /* 0x010fe200078e00ff */
[----:B------:R-:W-:Y:S04]  /*7340*/  @P1 IADD3 R3, -R0, RZ, RZ ;  /* 0x000000ff00031210 */ /* 0x000fe80007ffe1ff */
[C---:B------:R-:W-:Y:S04]  /*7350*/  LEA R2, P0, R3.reuse, R28, 0x1 ;  /* 0x0000001c03027211 */ /* 0x040fe800078008ff */
[----:B------:R-:W-:Y:S01]  /*7360*/  LEA.HI.X.SX32 R3, R3, R29, 0x1, P0 ;  /* 0x0000001d03037211 */ /* 0x000fe200000f0eff */
[----:B------:R-:W-:Y:S04]  /*7370*/  IMAD.U32 R29, R20, 0x10000, RZ ;  /* 0x00010000141d7824 */ /* 0x000fe800078e00ff */
[----:B------:R4:W2:Y:S01]  /*7380*/  LD.E.128 R44, desc[UR6][R2.64+0x80] ;  /* 0x00008006022c7980 */ /* 0x0008a2000c101d00 */
[C---:B---3--:R-:W-:Y:S01]  /*7390*/  LOP3.LUT R21, R26.reuse, 0xffff0000, RZ, 0xc0, !PT ;  /* 0xffff00001a157812 */ /* 0x048fe200078ec0ff */
[----:B------:R-:W-:Y:S01]  /*73a0*/  IMAD.U32 R22, R26, 0x10000, RZ ;  /* 0x000100001a167824 */ /* 0x000fe200078e00ff */
[C---:B------:R-:W-:Y:S01]  /*73b0*/  SHF.L.U32 R20, R27.reuse, 0x10, RZ ;  /* 0x000000101b147819 */ /* 0x040fe200000006ff */
[C---:B------:R-:W-:Y:S01]  /*73c0*/  IMAD.U32 R0, R24.reuse, 0x10000, RZ ;  /* 0x0001000018007824 */ /* 0x040fe200078e00ff */
[----:B------:R-:W-:Y:S01]  /*73d0*/  LOP3.LUT R8, R27, 0xffff0000, RZ, 0xc0, !PT ;  /* 0xffff00001b087812 */ /* 0x000fe200078ec0ff */
[----:B------:R-:W-:Y:S01]  /*73e0*/  @!P1 FADD.FTZ R21, -R21, -RZ ;  /* 0x800000ff15159221 */ /* 0x000fe20000010100 */
[----:B----4-:R-:W-:Y:S01]  /*73f0*/  LOP3.LUT R2, R24, 0xffff0000, RZ, 0xc0, !PT ;  /* 0xffff000018027812 */ /* 0x010fe200078ec0ff */
[----:B------:R-:W-:Y:S01]  /*7400*/  @!P1 FADD.FTZ R20, -R20, -RZ ;  /* 0x800000ff14149221 */ /* 0x000fe20000010100 */
[C---:B--2---:R-:W-:Y:S01]  /*7410*/  LOP3.LUT R27, R4.reuse, 0xffff0000, RZ, 0xc0, !PT ;  /* 0xffff0000041b7812 */ /* 0x044fe200078ec0ff */
        /* <DEDUP_REMOVED lines=43> */
.L_x_2859:
[----:B------:R-:W-:Y:S05]  /*76d0*/  BSYNC B0 ;  /* 0x0000000000007941 */ /* 0x000fea0003800000 */
.L_x_2858:
[----:B-----5:R3:W-:Y:S02]  /*76e0*/  ST.E.128 desc[UR6][R202.64+0x80], R20 ;  /* 0x00008014ca007985 */ /* 0x0207e4000c101d06 */
.L_x_2855:
[----:B------:R-:W-:Y:S05]  /*76f0*/  BSYNC B1 ;  /* 0x0000000000017941 */ /* 0x000fea0003800000 */
.L_x_2854:
        /* <DEDUP_REMOVED lines=9> */
[C---:B-12---:R-:W-:Y:S02]  /*7790*/  LEA R208, P1, R59.reuse, R129, 0x1 ;  /* 0x000000813bd07211 */ /* 0x046fe400078208ff */
[C---:B---3--:R-:W-:Y:S01]  /*77a0*/  LEA R202, P0, R196.reuse, R123, 0x1 ;  /* 0x0000007bc4ca7211 */ /* 0x048fe200078008ff */
        /* <DEDUP_REMOVED lines=86> */
.L_x_2863:
[----:B------:R-:W-:Y:S05]  /*7d10*/  BSYNC B0 ;  /* 0x0000000000007941 */ /* 0x000fea0003800000 */
.L_x_2862:
[----:B-----5:R2:W-:Y:S01]  /*7d20*/  ST.E.128 desc[UR6][R208.64], R20 ;  /* 0x00000014d0007985 */ /* 0x0205e2000c101d06 */
[----:B------:R-:W-:Y:S01]  /*7d30*/  ISETP.GE.AND P1, PT, R14, R17, PT ;  /* 0x000000110e00720c */ /* 0x000fe20003f26270 */
[----:B------:R-:W-:Y:S02]  /*7d40*/  BSSY B0, `(.L_x_2864) ;  /* 0x0000057000007945 */ /* 0x000fe40003800000 */
[----:B--2---:R2:W5:Y:S01]  /*7d50*/  LD.E.128 R20, desc[UR6][R202.64] ;  /* 0x00000006ca147980 */ /* 0x004562000c101d00 */
[C---:B------:R-:W-:Y:S04]  /*7d60*/  LEA R208, P0, R93.reuse, R129, 0x1 ;  /* 0x000000815dd07211 */ /* 0x040fe800078008ff */
        /* <DEDUP_REMOVED lines=22> */
[----:B-1----:R1:W3:Y:S03]  /*7ed0*/  LD.E.128 R4, desc[UR6][R2.64] ;  /* 0x0000000602047980 */ /* 0x0022e6000c101d00 */
[----:B------:R-:W-:Y:S06]  /*7ee0*/  LEA.HI.X R205, R8, R124, R24, 0x1, P0 ;  /* 0x0000007c08cd7211 */ /* 0x000fec00000f0c18 */
[----:B------:R-:W4:Y:S01]  /*7ef0*/  LD.E.128 R204, desc[UR6][R204.64] ;  /* 0x00000006cccc7980 */ /* 0x000f22000c101d00 */
[----:B-1----:R-:W-:Y:S01]  /*7f00*/  IMAD.MOV.U32 R2, RZ, RZ, RZ ;  /* 0x000000ffff027224 */ /* 0x002fe200078e00ff */
[----:B------:R-:W-:Y:S04]  /*7f10*/  @P1 IADD3 R2, -R0, RZ, RZ ;  /* 0x000000ff00021210 */ /* 0x000fe80007ffe1ff */
[----:B------:R-:W-:Y:S04]  /*7f20*/  IADD3 R3, P0, R157, R2, RZ ;  /* 0x000000029d037210 */ /* 0x000fe80007f1e0ff */
[----:B------:R-:W-:Y:S02]  /*7f30*/  LEA.HI.X.SX32 R0, R2, R143, 0x1, P0 ;  /* 0x0000008f02007211 */ /* 0x000fe400000f0eff */
[C---:B------:R-:W-:Y:S04]  /*7f40*/  LEA R2, P0, R3.reuse, R127, 0x1 ;  /* 0x0000007f03027211 */ /* 0x040fe800078008ff */
[----:B------:R-:W-:Y:S05]  /*7f50*/  LEA.HI.X R3, R3, R126, R0, 0x1, P0 ;  /* 0x0000007e03037211 */ /* 0x000fea00000f0c00 */
[----:B------:R1:W2:Y:S01]  /*7f60*/  LD.E.128 R44, desc[UR6][R2.64] ;  /* 0x00000006022c7980 */ /* 0x0002a2000c101d00 */
[C---:B---3--:R-:W-:Y:S01]  /*7f70*/  LOP3.LUT R21, R7.reuse, 0xffff0000, RZ, 0xc0, !PT ;  /* 0xffff000007157812 */ /* 0x048fe200078ec0ff */
[----:B------:R-:W-:Y:S01]  /*7f80*/  IMAD.U32 R8, R7, 0x10000, RZ ;  /* 0x0001000007087824 */ /* 0x000fe200078e00ff */
[C---:B-1----:R-:W-:Y:S01]  /*7f90*/  LOP3.LUT R2, R4.reuse, 0xffff0000, RZ, 0xc0, !PT ;  /* 0xffff000004027812 */ /* 0x042fe200078ec0ff */
[----:B------:R-:W-:Y:S01]  /*7fa0*/  IMAD.U32 R0, R4, 0x10000, RZ ;  /* 0x0001000004007824 */ /* 0x000fe200078e00ff */
[C---:B------:R-:W-:Y:S02]  /*7fb0*/  SHF.L.U32 R3, R5.reuse, 0x10, RZ ;  /* 0x0000001005037819 */ /* 0x040fe400000006ff */
[----:B------:R-:W-:Y:S01]  /*7fc0*/  LOP3.LUT R4, R5, 0xffff0000, RZ, 0xc0, !PT ;  /* 0xffff000005047812 */ /* 0x000fe200078ec0ff */
[C---:B------:R-:W-:Y:S01]  /*7fd0*/  IMAD.U32 R5, R6.reuse, 0x10000, RZ ;  /* 0x0001000006057824 */ /* 0x040fe200078e00ff */
[----:B------:R-:W-:Y:S01]  /*7fe0*/  LOP3.LUT R6, R6, 0xffff0000, RZ, 0xc0, !PT ;  /* 0xffff000006067812 */ /* 0x000fe200078ec0ff */
[----:B----4-:R-:W-:Y:S01]  /*7ff0*/  IMAD.U32 R23, R206, 0x10000, RZ ;  /* 0x00010000ce177824 */ /* 0x010fe200078e00ff */
        /* <DEDUP_REMOVED lines=23> */
[C---:B--2---:R-:W-:Y:S01]  /*8170*/  LOP3.LUT R21, R44.reuse, 0xffff0000, RZ, 0xc0, !PT ;  /* 0xffff00002c157812 */ /* 0x044fe200078ec0ff */
        /* <DEDUP_REMOVED lines=19> */
.L_x_2865:
[----:B------:R-:W-:Y:S05]  /*82b0*/  BSYNC B0 ;  /* 0x0000000000007941 */ /* 0x000fea0003800000 */
.L_x_2864:
[----:B-----5:R4:W-:Y:S02]  /*82c0*/  ST.E.128 desc[UR6][R208.64], R20 ;  /* 0x00000014d0007985 */ /* 0x0209e4000c101d06 */
.L_x_2861:
[----:B------:R-:W-:Y:S05]  /*82d0*/  BSYNC B1 ;  /* 0x0000000000017941 */ /* 0x000fea0003800000 */
.L_x_2860:
[C---:B------:R-:W-:Y:S01]  /*82e0*/  ISETP.GE.AND P0, PT, R68.reuse, R201, PT ;  /* 0x000000c94400720c */ /* 0x040fe20003f06270 */
[----:B------:R-:W-:Y:S03]  /*82f0*/  BSSY B1, `(.L_x_2866) ;  /* 0x00000bc000017945 */ /* 0x000fe60003800000 */
[----:B------:R-:W-:Y:S11]  /*8300*/  ISETP.GE.AND P0, PT, R68, R200, !P0 ;  /* 0x000000c84400720c */ /* 0x000ff60004706270 */
[----:B------:R-:W-:Y:S02]  /*8310*/  @!UPT UIADD3 URZ, URZ, URZ, URZ ;  /* 0x0000003f3f3ff290 */ /* 0x000fe4000fffe03f */
[----:B------:R-:W-:Y:S05]  /*8320*/  @!P0 BRA `(.L_x_2867) ;  /* 0x0000000800e08947 */ /* 0x000fea0003800000 */
[----:B-1----:R-:W-:Y:S01]  /*8330*/  LEA R4, P3, R100, R123, 0x1 ;  /* 0x0000007b64047211 */ /* 0x002fe200078608ff */
[----:B------:R-:W-:Y:S01]  /*8340*/  BSSY B0, `(.L_x_2868) ;  /* 0x000005b000007945 */ /* 0x000fe20003800000 */
[----:B------:R-:W-:Y:S02]  /*8350*/  ISETP.GE.AND P2, PT, R18, R17, PT ;  /* 0x000000111200720c */ /* 0x000fe40003f46270 */
[----:B------:R-:W-:Y:S02]  /*8360*/  LEA.HI.X R5, R100, R122, R99, 0x1, P3 ;  /* 0x0000007a64057211 */ /* 0x000fe400018f0c63 */
[----:B--2-4-:R-:W-:Y:S02]  /*8370*/  LEA R208, P1, R94, R129, 0x1 ;  /* 0x000000815ed07211 */ /* 0x014fe400078208ff */
[----:B---3--:R-:W-:Y:S01]  /*8380*/  LEA R202, P0, R194, R123, 0x1 ;  /* 0x0000007bc2ca7211 */ /* 0x008fe200078008ff */
        /* <DEDUP_REMOVED lines=86> */
.L_x_2869:
[----:B------:R-:W-:Y:S05]  /*88f0*/  BSYNC B0 ;  /* 0x0000000000007941 */ /* 0x000fea0003800000 */
.L_x_2868:
        /* <DEDUP_REMOVED lines=89> */
.L_x_2871:
[----:B------:R-:W-:Y:S05]  /*8e90*/  BSYNC B0 ;  /* 0x0000000000007941 */ /* 0x000fea0003800000 */
.L_x_2870:
[----:B-----5:R3:W-:Y:S02]  /*8ea0*/  ST.E.128 desc[UR6][R208.64], R20 ;  /* 0x00000014d0007985 */ /* 0x0207e4000c101d06 */
.L_x_2867:
[----:B------:R-:W-:Y:S05]  /*8eb0*/  BSYNC B1 ;  /* 0x0000000000017941 */ /* 0x000fea0003800000 */
.L_x_2866:
[C---:B------:R-:W-:Y:S01]  /*8ec0*/  ISETP.GE.AND P0, PT, R67.reuse, R201, PT ;  /* 0x000000c94300720c */ /* 0x040fe20003f06270 */
[----:B------:R-:W-:Y:S03]  /*8ed0*/  BSSY B1, `(.L_x_2872) ;  /* 0x00000c2000017945 */ /* 0x000fe60003800000 */
[----:B------:R-:W-:Y:S11]  /*8ee0*/  ISETP.GE.AND P0, PT, R67, R200, !P0 ;  /* 0x000000c84300720c */ /* 0x000ff60004706270 */
[----:B------:R-:W-:Y:S02]  /*8ef0*/  @!UPT UIADD3 URZ, URZ, URZ, URZ ;  /* 0x0000003f3f3ff290 */ /* 0x000fe4000fffe03f */
[----:B------:R-:W-:Y:S05]  /*8f00*/  @!P0 BRA `(.L_x_2873) ;  /* 0x0000000800f88947 */ /* 0x000fea0003800000 */
[----:B------:R-:W-:Y:S01]  /*8f10*/  IMAD R2, R199, 0x60, RZ ;  /* 0x00000060c7027824 */ /* 0x000fe200078e02ff */
[----:B-1----:R-:W-:Y:S01]  /*8f20*/  MOV R4, R123 ;  /* 0x0000007b00047202 */ /* 0x002fe20000000f00 */
[----:B--234-:R-:W-:Y:S01]  /*8f30*/  IMAD.MOV.U32 R209, RZ, RZ, R128 ;  /* 0x000000ffffd17224 */ /* 0x01cfe200078e0080 */
[----:B------:R-:W-:Y:S01]  /*8f40*/  MOV R5, R122 ;  /* 0x0000007a00057202 */ /* 0x000fe20000000f00 */
[----:B------:R-:W-:Y:S01]  /*8f50*/  IMAD R0, R43, 0x60, RZ ;  /* 0x000000602b007824 */ /* 0x000fe200078e02ff */
[----:B------:R-:W-:Y:S01]  /*8f60*/  ISETP.GE.AND P1, PT, R18, R17, PT ;  /* 0x000000111200720c */ /* 0x000fe20003f26270 */
[----:B------:R-:W-:Y:S01]  /*8f70*/  BSSY B0, `(.L_x_2874) ;  /* 0x000005c000007945 */ /* 0x000fe20003800000 */
[----:B------:R-:W-:Y:S01]  /*8f80*/  MOV R208, R129 ;  /* 0x0000008100d07202 */ /* 0x000fe20000000f00 */
[----:B------:R-:W-:Y:S01]  /*8f90*/  IMAD.WIDE.U32 R4, R198, 0x60, R4 ;  /* 0x00000060c6047825 */ /* 0x000fe200078e0004 */
[----:B------:R-:W-:Y:S03]  /*8fa0*/  LEA R202, P0, R192, R123, 0x1 ;  /* 0x0000007bc0ca7211 */ /* 0x000fe600078008ff */
[----:B------:R-:W-:Y:S01]  /*8fb0*/  IMAD.WIDE.U32 R208, R42, 0x60, R208 ;  /* 0x000000602ad07825 */ /* 0x000fe200078e00d0 */
[----:B------:R-:W-:Y:S02]  /*8fc0*/  IADD3 R5, R5, R2, RZ ;  /* 0x0000000205057210 */ /* 0x000fe40007ffe0ff */
[----:B------:R-:W-:Y:S01]  /*8fd0*/  LEA.HI.X R203, R192, R122, R193, 0x1, P0 ;  /* 0x0000007ac0cb7211 */ /* 0x000fe200000f0cc1 */
[----:B------:R-:W-:Y:S02]  /*8fe0*/  IMAD.IADD R209, R209, 0x1, R0 ;  /* 0x00000001d1d17824 */ /* 0x000fe400078e0200 */
        /* <DEDUP_REMOVED lines=84> */
.L_x_2875:
[----:B------:R-:W-:Y:S05]  /*9530*/  BSYNC B0 ;  /* 0x0000000000007941 */ /* 0x000fea0003800000 */
.L_x_2874:
        /* <DEDUP_REMOVED lines=89> */
.L_x_2877:
[----:B------:R-:W-:Y:S05]  /*9ad0*/  BSYNC B0 ;  /* 0x0000000000007941 */ /* 0x000fea0003800000 */
.L_x_2876:
[----:B-----5:R3:W-:Y:S02]  /*9ae0*/  ST.E.128 desc[UR6][R208.64], R20 ;  /* 0x00000014d0007985 */ /* 0x0207e4000c101d06 */
.L_x_2873:
[----:B------:R-:W-:Y:S05]  /*9af0*/  BSYNC B1 ;  /* 0x0000000000017941 */ /* 0x000fea0003800000 */
.L_x_2872:
        /* <DEDUP_REMOVED lines=9> */
[----:B--234-:R-:W-:Y:S02]  /*9b90*/  LEA R208, P1, R90, R129, 0x1 ;  /* 0x000000815ad07211 */ /* 0x01cfe400078208ff */
[----:B------:R-:W-:Y:S01]  /*9ba0*/  LEA R202, P0, R190, R123, 0x1 ;  /* 0x0000007bbeca7211 */ /* 0x000fe200078008ff */
        /* <DEDUP_REMOVED lines=86> */
.L_x_2881:
[----:B------:R-:W-:Y:S05]  /*a110*/  BSYNC B0 ;  /* 0x0000000000007941 */ /* 0x000fea0003800000 */
.L_x_2880:
        /* <DEDUP_REMOVED lines=89> */
.L_x_2883:
[----:B------:R-:W-:Y:S05]  /*a6b0*/  BSYNC B0 ;  /* 0x0000000000007941 */ /* 0x000fea0003800000 */
.L_x_2882:
[----:B-----5:R3:W-:Y:S02]  /*a6c0*/  ST.E.128 desc[UR6][R208.64], R20 ;  /* 0x00000014d0007985 */ /* 0x0207e4000c101d06 */
.L_x_2879:
[----:B------:R-:W-:Y:S05]  /*a6d0*/  BSYNC B1 ;  /* 0x0000000000017941 */ /* 0x000fea0003800000 */
.L_x_2878:
        /* <DEDUP_REMOVED lines=103> */
.L_x_2887:
[----:B------:R-:W-:Y:S05]  /*ad50*/  BSYNC B0 ;  /* 0x0000000000007941 */ /* 0x000fea0003800000 */
.L_x_2886:
        /* <DEDUP_REMOVED lines=89> */
.L_x_2889:
[----:B------:R-:W-:Y:S05]  /*b2f0*/  BSYNC B0 ;  /* 0x0000000000007941 */ /* 0x000fea0003800000 */
.L_x_2888:
[----:B-----5:R3:W-:Y:S02]  /*b300*/  ST.E.128 desc[UR6][R208.64], R20 ;  /* 0x00000014d0007985 */ /* 0x0207e4000c101d06 */
.L_x_2885:
[----:B------:R-:W-:Y:S05]  /*b310*/  BSYNC B1 ;  /* 0x0000000000017941 */ /* 0x000fea0003800000 */
.L_x_2884:
        /* <DEDUP_REMOVED lines=103> */
.L_x_2893:
[----:B------:R-:W-:Y:S05]  /*b990*/  BSYNC B0 ;  /* 0x0000000000007941 */ /* 0x000fea0003800000 */
.L_x_2892:
        /* <DEDUP_REMOVED lines=89> */
.L_x_2895:
[----:B------:R-:W-:Y:S05]  /*bf30*/  BSYNC B0 ;  /* 0x0000000000007941 */ /* 0x000fea0003800000 */
.L_x_2894:
[----:B-----5:R3:W-:Y:S02]  /*bf40*/  ST.E.128 desc[UR6][R208.64], R20 ;  /* 0x00000014d0007985 */ /* 0x0207e4000c101d06 */
.L_x_2891:
[----:B------:R-:W-:Y:S05]  /*bf50*/  BSYNC B1 ;  /* 0x0000000000017941 */ /* 0x000fea0003800000 */
.L_x_2890:
[C---:B------:R-:W-:Y:S01]  /*bf60*/  ISETP.GE.AND P0, PT, R159.reuse, R201, PT ;  /* 0x000000c99f00720c */ /* 0x040fe20003f06270 */
[----:B------:R-:W-:Y:S03]  /*bf70*/  BSSY B1, `(.L_x_2896) ;  /* 0x00000c2000017945 */ /* 0x000fe60003800000 */
[----:B------:R-:W-:Y:S11]  /*bf80*/  ISETP.GE.AND P0, PT, R159, R200, !P0 ;  /* 0x000000c89f00720c */ /* 0x000ff60004706270 */
[----:B------:R-:W-:Y:S02]  /*bf90*/  @!UPT UIADD3 URZ, URZ, URZ, URZ ;  /* 0x0000003f3f3ff290 */ /* 0x000fe4000fffe03f */
[----:B------:R-:W-:Y:S05]  /*bfa0*/  @!P0 BRA `(.L_x_2897) ;  /* 0x0000000800f88947 */ /* 0x000fea0003800000 */
[----:B------:R-:W-:Y:S01]  /*bfb0*/  IMAD R2, R199, 0xe0, RZ ;  /* 0x000000e0c7027824 */ /* 0x000fe200078e02ff */
[----:B-1----:R-:W-:Y:S01]  /*bfc0*/  MOV R4, R123 ;  /* 0x0000007b00047202 */ /* 0x002fe20000000f00 */
[----:B------:R-:W-:Y:S01]  /*bfd0*/  IMAD.MOV.U32 R207, RZ, RZ, R128 ;  /* 0x000000ffffcf7224 */ /* 0x000fe200078e0080 */
        /* <DEDUP_REMOVED lines=11> */
[----:B---34-:R1:W5:Y:S01]  /*c090*/  LD.E.128 R20, desc[UR6][R4.64] ;  /* 0x0000000604147980 */ /* 0x018362000c101d00 */
        /* <DEDUP_REMOVED lines=21> */
[----:B-1----:R1:W3:Y:S03]  /*c1f0*/  LD.E.128 R4, desc[UR6][R2.64] ;  /* 0x0000000602047980 */ /* 0x0022e6000c101d00 */
[----:B------:R-:W-:Y:S06]  /*c200*/  LEA.HI.X R201, R24, R124, R8, 0x1, P0 ;  /* 0x0000007c18c97211 */ /* 0x000fec00000f0c08 */
[----:B--2---:R-:W2:Y:S01]  /*c210*/  LD.E.128 R200, desc[UR6][R200.64] ;  /* 0x00000006c8c87980 */ /* 0x004ea2000c101d00 */
[----:B-1----:R-:W-:Y:S01]  /*c220*/  IMAD.MOV.U32 R2, RZ, RZ, RZ ;  /* 0x000000ffff027224 */ /* 0x002fe200078e00ff */
[----:B------:R-:W-:Y:S04]  /*c230*/  @P1 IADD3 R2, -R0, RZ, RZ ;  /* 0x000000ff00021210 */ /* 0x000fe80007ffe1ff */
[----:B------:R-:W-:Y:S04]  /*c240*/  IADD3 R3, P0, R148, R2, RZ ;  /* 0x0000000294037210 */ /* 0x000fe80007f1e0ff */
[----:B------:R-:W-:Y:S02]  /*c250*/  LEA.HI.X.SX32 R0, R2, R134, 0x1, P0 ;  /* 0x0000008602007211 */ /* 0x000fe400000f0eff */
[C---:B------:R-:W-:Y:S04]  /*c260*/  LEA R2, P0, R3.reuse, R127, 0x1 ;  /* 0x0000007f03027211 */ /* 0x040fe800078008ff */
[----:B------:R-:W-:Y:S05]  /*c270*/  LEA.HI.X R3, R3, R126, R0, 0x1, P0 ;  /* 0x0000007e03037211 */ /* 0x000fea00000f0c00 */
[----:B------:R1:W4:Y:S01]  /*c280*/  LD.E.128 R44, desc[UR6][R2.64] ;  /* 0x00000006022c7980 */ /* 0x000322000c101d00 */
        /* <DEDUP_REMOVED lines=8> */
[----:B--2---:R-:W-:Y:S01]  /*c310*/  IMAD.U32 R23, R202, 0x10000, RZ ;  /* 0x00010000ca177824 */ /* 0x004fe200078e00ff */
        /* <DEDUP_REMOVED lines=43> */
.L_x_2899:
[----:B------:R-:W-:Y:S05]  /*c5d0*/  BSYNC B0 ;  /* 0x0000000000007941 */ /* 0x000fea0003800000 */
.L_x_2898:
[----:B-----5:R3:W-:Y:S01]  /*c5e0*/  ST.E.128 desc[UR6][R206.64], R20 ;  /* 0x00000014ce007985 */ /* 0x0207e2000c101d06 */
[----:B------:R-:W-:Y:S01]  /*c5f0*/  ISETP.GE.AND P1, PT, R14, R17, PT ;  /* 0x000000110e00720c */ /* 0x000fe20003f26270 */
[----:B------:R-:W-:Y:S02]  /*c600*/  BSSY B0, `(.L_x_2900) ;  /* 0x0000057000007945 */ /* 0x000fe40003800000 */
[----:B------:R4:W5:Y:S01]  /*c610*/  LD.E.128 R32, desc[UR6][R204.64] ;  /* 0x00000006cc207980 */ /* 0x000962000c101d00 */
[C---:B---3--:R-:W-:Y:S04]  /*c620*/  LEA R206, P0, R79.reuse, R129, 0x1 ;  /* 0x000000814fce7211 */ /* 0x048fe800078008ff */
[----:B------:R-:W-:Y:S05]  /*c630*/  LEA.HI.X R207, R79, R128, R78, 0x1, P0 ;  /* 0x000000804fcf7211 */ /* 0x000fea00000f0c4e */
[----:B----4-:R-:W-:Y:S05]  /*c640*/  @P1 BRA `(.L_x_2901) ;  /* 0x0000000400481947 */ /* 0x010fea0003800000 */
        /* <DEDUP_REMOVED lines=82> */
.L_x_2901:
[----:B------:R-:W-:Y:S05]  /*cb70*/  BSYNC B0 ;  /* 0x0000000000007941 */ /* 0x000fea0003800000 */
.L_x_2900:
[----:B-----5:R3:W-:Y:S02]  /*cb80*/  ST.E.128 desc[UR6][R206.64], R32 ;  /* 0x00000020ce007985 */ /* 0x0207e4000c101d06 */
.L_x_2897:
[----:B------:R-:W-:Y:S05]  /*cb90*/  BSYNC B1 ;  /* 0x0000000000017941 */ /* 0x000fea0003800000 */
.L_x_2896:
[----:B-1----:R-:W-:Y:S01]  /*cba0*/  MOV R5, R126 ;  /* 0x0000007e00057202 */ /* 0x002fe20000000f00 */
[----:B------:R-:W5:Y:S01]  /*cbb0*/  LD.E R0, desc[UR6][R10.64+0xd0] ;  /* 0x0000d0060a007980 */ /* 0x000f62000c101900 */
[----:B------:R-:W-:Y:S01]  /*cbc0*/  MOV R3, R124 ;  /* 0x0000007c00037202 */ /* 0x000fe20000000f00 */
        /* <DEDUP_REMOVED lines=8> */
.L_x_2835:
[----:B------:R-:W-:Y:S01]  /*cc50*/  @P0 IMAD.MOV.U32 R20, RZ, RZ, R123 ;  /* 0x000000ffff140224 */ /* 0x000fe200078e007b */
[----:B------:R-:W-:Y:S01]  /*cc60*/  @P0 MOV R2, R129 ;  /* 0x0000008100020202 */ /* 0x000fe20000000f00 */
[----:B------:R-:W-:Y:S01]  /*cc70*/  @P0 IMAD.MOV.U32 R21, RZ, RZ, R122 ;  /* 0x000000ffff150224 */ /* 0x000fe200078e007a */
[C---:B------:R-:W-:Y:S01]  /*cc80*/  ISETP.GE.AND P1, PT, R69.reuse, R201, PT ;  /* 0x000000c94500720c */ /* 0x040fe20003f26270 */
[----:B------:R-:W-:Y:S03]  /*cc90*/  @P0 IMAD.MOV.U32 R3, RZ, RZ, R128 ;  /* 0x000000ffff030224 */ /* 0x000fe600078e0080 */
[----:B------:R-:W2:Y:S01]  /*cca0*/  @P0 LD.E.128 R4, desc[UR6][R20.64] ;  /* 0x0000000614040980 */ /* 0x000ea2000c101d00 */
[----:B------:R-:W-:Y:S03]  /*ccb0*/  ISETP.GE.AND P1, PT, R69, R200, !P1 ;  /* 0x000000c84500720c */ /* 0x000fe60004f26270 */
[----:B--2---:R1:W-:Y:S04]  /*ccc0*/  @P0 ST.E.128 desc[UR6][R2.64], R4 ;  /* 0x0000000402000985 */ /* 0x0043e8000c101d06 */
[----:B-1----:R1:W2:Y:S06]  /*ccd0*/  @P0 LD.E.128 R4, desc[UR6][R20.64+0x80] ;  /* 0x0000800614040980 */ /* 0x0022ac000c101d00 */
[C---:B-1----:R-:W-:Y:S04]  /*cce0*/  @P1 LEA R20, P2, R98.reuse, R123, 0x1 ;  /* 0x0000007b62141211 */ /* 0x042fe800078408ff */
[----:B------:R-:W-:Y:S01]  /*ccf0*/  @P1 LEA.HI.X R21, R98, R122, R97, 0x1, P2 ;  /* 0x0000007a62151211 */ /* 0x000fe200010f0c61 */
[----:B--2---:R1:W-:Y:S04]  /*cd00*/  @P0 ST.E.128 desc[UR6][R2.64+0x80], R4 ;  /* 0x0000800402000985 */ /* 0x0043e8000c101d06 */
[----:B-1----:R-:W2:Y:S01]  /*cd10*/  @P1 LD.E.128 R4, desc[UR6][R20.64] ;  /* 0x0000000614041980 */ /* 0x002ea2000c101d00 */
[C---:B------:R-:W-:Y:S04]  /*cd20*/  @P1 LEA R2, P0, R59.reuse, R129, 0x1 ;  /* 0x000000813b021211 */ /* 0x040fe800078008ff */
[----:B------:R-:W-:Y:S02]  /*cd30*/  @P1 LEA.HI.X R3, R59, R128, R60, 0x1, P0 ;  /* 0x000000803b031211 */ /* 0x000fe400000f0c3c */
[C---:B------:R-:W-:Y:S04]  /*cd40*/  ISETP.GE.AND P0, PT, R68.reuse, R201, PT ;  /* 0x000000c94400720c */ /* 0x040fe80003f06270 */
[----:B------:R-:W-:Y:S01]  /*cd50*/  ISETP.GE.AND P0, PT, R68, R200, !P0 ;  /* 0x000000c84400720c */ /* 0x000fe20004706270 */
[----:B--2---:R1:W-:Y:S04]  /*cd60*/  @P1 ST.E.128 desc[UR6][R2.64], R4 ;  /* 0x0000000402001985 */ /* 0x0043e8000c101d06 */
[----:B-1----:R1:W2:Y:S08]  /*cd70*/  @P1 LD.E.128 R4, desc[UR6][R20.64+0x80] ;  /* 0x0000800614041980 */ /* 0x0022b0000c101d00 */
[C---:B-1----:R-:W-:Y:S04]  /*cd80*/  @P0 LEA R20, P2, R100.reuse, R123, 0x1 ;  /* 0x0000007b64140211 */ /* 0x042fe800078408ff */
[----:B------:R-:W-:Y:S01]  /*cd90*/  @P0 LEA.HI.X R21, R100, R122, R99, 0x1, P2 ;  /* 0x0000007a64150211 */ /* 0x000fe200010f0c63 */
[----:B--2---:R1:W-:Y:S04]  /*cda0*/  @P1 ST.E.128 desc[UR6][R2.64+0x80], R4 ;  /* 0x0000800402001985 */ /* 0x0043e8000c101d06 */
[----:B-1----:R-:W2:Y:S01]  /*cdb0*/  @P0 LD.E.128 R4, desc[UR6][R20.64] ;  /* 0x0000000614040980 */ /* 0x002ea2000c101d00 */
[C---:B------:R-:W-:Y:S04]  /*cdc0*/  @P0 LEA R2, P1, R94.reuse, R129, 0x1 ;  /* 0x000000815e020211 */ /* 0x040fe800078208ff */
[----:B------:R-:W-:Y:S02]  /*cdd0*/  @P0 LEA.HI.X R3, R94, R128, R95, 0x1, P1 ;  /* 0x000000805e030211 */ /* 0x000fe400008f0c5f */
[CC--:B------:R-:W-:Y:S04]  /*cde0*/  ISETP.GE.AND P1, PT, R67.reuse, R201.reuse, PT ;  /* 0x000000c94300720c */ /* 0x0c0fe80003f26270 */
[----:B------:R-:W-:Y:S11]  /*cdf0*/  ISETP.GE.AND P1, PT, R67, R200, !P1 ;  /* 0x000000c84300720c */ /* 0x000ff60004f26270 */
[----:B------:R-:W-:Y:S02]  /*ce00*/  @!UPT UIADD3 URZ, URZ, URZ, URZ ;  /* 0x0000003f3f3ff290 */ /* 0x000fe4000fffe03f */
[----:B------:R-:W-:Y:S01]  /*ce10*/  @P1 IMAD R0, R199, 0x60, RZ ;  /* 0x00000060c7001824 */ /* 0x000fe200078e02ff */
[----:B--2---:R1:W-:Y:S04]  /*ce20*/  @P0 ST.E.128 desc[UR6][R2.64], R4 ;  /* 0x0000000402000985 */ /* 0x0043e8000c101d06 */
[----:B-1----:R1:W2:Y:S02]  /*ce30*/  @P0 LD.E.128 R4, desc[UR6][R20.64+0x80] ;  /* 0x0000800614040980 */ /* 0x0022a4000c101d00 */
[----:B-1----:R-:W-:Y:S01]  /*ce40*/  @P1 MOV R21, R122 ;  /* 0x0000007a00151202 */ /* 0x002fe20000000f00 */
[----:B------:R-:W-:Y:S04]  /*ce50*/  @P1 IMAD.MOV.U32 R20, RZ, RZ, R123 ;  /* 0x000000ffff141224 */ /* 0x000fe800078e007b */
[----:B------:R-:W-:Y:S04]  /*ce60*/  @P1 IMAD.WIDE.U32 R20, R198, 0x60, R20 ;  /* 0x00000060c6141825 */ /* 0x000fe800078e0014 */
[----:B------:R-:W-:Y:S02]  /*ce70*/  @P1 IMAD.IADD R21, R21, 0x1, R0 ;  /* 0x0000000115151824 */ /* 0x000fe400078e0200 */
[----:B------:R-:W-:Y:S01]  /*ce80*/  @P1 IMAD R0, R43, 0x60, RZ ;  /* 0x000000602b001824 */ /* 0x000fe200078e02ff */
[----:B--2---:R1:W-:Y:S01]  /*ce90*/  @P0 ST.E.128 desc[UR6][R2.64+0x80], R4 ;  /* 0x0000800402000985 */ /* 0x0043e2000c101d06 */
[C---:B------:R-:W-:Y:S04]  /*cea0*/  ISETP.GE.AND P0, PT, R162.reuse, R201, PT ;  /* 0x000000c9a200720c */ /* 0x040fe80003f06270 */
[----:B------:R-:W-:Y:S01]  /*ceb0*/  ISETP.GE.AND P0, PT, R162, R200, !P0 ;  /* 0x000000c8a200720c */ /* 0x000fe20004706270 */
[----:B-1----:R-:W2:Y:S01]  /*cec0*/  @P1 LD.E.128 R4, desc[UR6][R20.64] ;  /* 0x0000000614041980 */ /* 0x002ea2000c101d00 */
[----:B------:R-:W-:Y:S01]  /*ced0*/  @P1 MOV R3, R128 ;  /* 0x0000008000031202 */ /* 0x000fe20000000f00 */
[----:B------:R-:W-:Y:S04]  /*cee0*/  @P1 IMAD.MOV.U32 R2, RZ, RZ, R129 ;  /* 0x000000ffff021224 */ /* 0x000fe800078e0081 */
[----:B------:R-:W-:Y:S04]  /*cef0*/  @P1 IMAD.WIDE.U32 R2, R42, 0x60, R2 ;  /* 0x000000602a021825 */ /* 0x000fe800078e0002 */
[----:B------:R-:W-:Y:S05]  /*cf00*/  @P1 IMAD.IADD R3, R3, 0x1, R0 ;  /* 0x0000000103031824 */ /* 0x000fea00078e0200 */
[----:B--2---:R1:W-:Y:S04]  /*cf10*/  @P1 ST.E.128 desc[UR6][R2.64], R4 ;  /* 0x0000000402001985 */ /* 0x0043e8000c101d06 */
[----:B-1----:R1:W2:Y:S02]  /*cf20*/  @P1 LD.E.128 R4, desc[UR6][R20.64+0x80] ;  /* 0x0000800614041980 */ /* 0x0022a4000c101d00 */
        /* <DEDUP_REMOVED lines=12> */
[----:B-1----:R-:W-:Y:S01]  /*cff0*/  @P1 IMAD.MOV.U32 R20, RZ, RZ, R123 ;  /* 0x000000ffff141224 */ /* 0x002fe200078e007b */
[----:B------:R-:W-:Y:S03]  /*d000*/  @P1 MOV R21, R122 ;  /* 0x0000007a00151202 */ /* 0x000fe60000000f00 */
[----:B------:R-:W-:Y:S04]  /*d010*/  @P1 IMAD.WIDE.U32 R20, R198, 0xa0, R20 ;  /* 0x000000a0c6141825 */ /* 0x000fe800078e0014 */
[----:B------:R-:W-:Y:S02]  /*d020*/  @P1 IMAD.IADD R21, R21, 0x1, R0 ;  /* 0x0000000115151824 */ /* 0x000fe400078e0200 */
[----:B------:R-:W-:Y:S01]  /*d030*/  @P1 IMAD R0, R43, 0xa0, RZ ;  /* 0x000000a02b001824 */ /* 0x000fe200078e02ff */
[----:B--2---:R1:W-:Y:S01]  /*d040*/  @P0 ST.E.128 desc[UR6][R2.64+0x80], R4 ;  /* 0x0000800402000985 */ /* 0x0043e2000c101d06 */
[CC--:B------:R-:W-:Y:S04]  /*d050*/  ISETP.GE.AND P0, PT, R160.reuse, R201.reuse, PT ;  /* 0x000000c9a000720c */ /* 0x0c0fe80003f06270 */
[----:B------:R-:W-:Y:S01]  /*d060*/  ISETP.GE.AND P0, PT, R160, R200, !P0 ;  /* 0x000000c8a000720c */ /* 0x000fe20004706270 */
[----:B-1----:R-:W2:Y:S01]  /*d070*/  @P1 LD.E.128 R4, desc[UR6][R20.64] ;  /* 0x0000000614041980 */ /* 0x002ea2000c101d00 */
[----:B------:R-:W-:Y:S01]  /*d080*/  @P1 IMAD.MOV.U32 R2, RZ, RZ, R129 ;  /* 0x000000ffff021224 */ /* 0x000fe200078e0081 */
[----:B------:R-:W-:Y:S03]  /*d090*/  @P1 MOV R3, R128 ;  /* 0x0000008000031202 */ /* 0x000fe60000000f00 */
[----:B------:R-:W-:Y:S04]  /*d0a0*/  @P1 IMAD.WIDE.U32 R2, R42, 0xa0, R2 ;  /* 0x000000a02a021825 */ /* 0x000fe800078e0002 */
[----:B------:R-:W-:Y:S03]  /*d0b0*/  @P1 IMAD.IADD R3, R3, 0x1, R0 ;  /* 0x0000000103031824 */ /* 0x000fe600078e0200 */
[----:B------:R-:W-:Y:S02]  /*d0c0*/  @P0 IMAD R0, R199, 0xc0, RZ ;  /* 0x000000c0c7000824 */ /* 0x000fe400078e02ff */
        /* <DEDUP_REMOVED lines=14> */
[----:B------:R-:W-:Y:S02]  /*d1b0*/  @P0 IMAD.IADD R3, R3, 0x1, R0 ;  /* 0x0000000103030824 */ /* 0x000fe400078e0200 */
[----:B------:R-:W-:Y:S03]  /*d1c0*/  @P1 IMAD R0, R199, 0xe0, RZ ;  /* 0x000000e0c7001824 */ /* 0x000fe600078e02ff */
[----:B--2---:R1:W-:Y:S04]  /*d1d0*/  @P0 ST.E.128 desc[UR6][R2.64], R4 ;  /* 0x0000000402000985 */ /* 0x0043e8000c101d06 */
[----:B-1----:R1:W2:Y:S02]  /*d1e0*/  @P0 LD.E.128 R4, desc[UR6][R20.64+0x80] ;  /* 0x0000800614040980 */ /* 0x0022a4000c101d00 */
[----:B-1----:R-:W-:Y:S01]  /*d1f0*/  @P1 MOV R21, R122 ;  /* 0x0000007a00151202 */ /* 0x002fe20000000f00 */
[----:B------:R-:W-:Y:S04]  /*d200*/  @P1 IMAD.MOV.U32 R20, RZ, RZ, R123 ;  /* 0x000000ffff141224 */ /* 0x000fe800078e007b */
[----:B------:R-:W-:Y:S04]  /*d210*/  @P1 IMAD.WIDE.U32 R20, R198, 0xe0, R20 ;  /* 0x000000e0c6141825 */ /* 0x000fe800078e0014 */
[----:B------:R-:W-:Y:S02]  /*d220*/  @P1 IMAD.IADD R21, R21, 0x1, R0 ;  /* 0x0000000115151824 */ /* 0x000fe400078e0200 */
[----:B------:R-:W-:Y:S01]  /*d230*/  @P1 IMAD R0, R43, 0xe0, RZ ;  /* 0x000000e02b001824 */ /* 0x000fe200078e02ff */
[----:B--2---:R1:W-:Y:S04]  /*d240*/  @P0 ST.E.128 desc[UR6][R2.64+0x80], R4 ;  /* 0x0000800402000985 */ /* 0x0043e8000c101d06 */
[----:B-1----:R-:W2:Y:S01]  /*d250*/  @P1 LD.E.128 R4, desc[UR6][R20.64] ;  /* 0x0000000614041980 */ /* 0x002ea2000c101d00 */
[----:B------:R-:W-:Y:S01]  /*d260*/  @P1 MOV R2, R129 ;  /* 0x0000008100021202 */ /* 0x000fe20000000f00 */
[----:B------:R-:W-:Y:S04]  /*d270*/  @P1 IMAD.MOV.U32 R3, RZ, RZ, R128 ;  /* 0x000000ffff031224 */ /* 0x000fe800078e0080 */
[----:B------:R-:W-:Y:S05]  /*d280*/  @P1 IMAD.WIDE.U32 R2, R42, 0xe0, R2 ;  /* 0x000000e02a021825 */ /* 0x000fea00078e0002 */
[----:B------:R-:W-:Y:S05]  /*d290*/  @P1 IADD3 R3, R3, R0, RZ ;  /* 0x0000000003031210 */ /* 0x000fea0007ffe0ff */
[----:B--2---:R1:W-:Y:S04]  /*d2a0*/  @P1 ST.E.128 desc[UR6][R2.64], R4 ;  /* 0x0000000402001985 */ /* 0x0043e8000c101d06 */
[----:B-1----:R-:W2:Y:S04]  /*d2b0*/  @P1 LD.E.128 R4, desc[UR6][R20.64+0x80] ;  /* 0x0000800614041980 */ /* 0x002ea8000c101d00 */
[----:B--2---:R1:W-:Y:S02]  /*d2c0*/  @P1 ST.E.128 desc[UR6][R2.64+0x80], R4 ;  /* 0x0000800402001985 */ /* 0x0043e4000c101d06 */
.L_x_2853:
[----:B------:R-:W-:Y:S05]  /*d2d0*/  BSYNC B2 ;  /* 0x0000000000027941 */ /* 0x000fea0003800000 */
.L_x_2834:
[----:B------:R-:W-:Y:S01]  /*d2e0*/  ISETP.NE.U32.AND P1, PT, R246, RZ, PT ;  /* 0x000000fff600720c */ /* 0x000fe20003f25070 */
[----:B------:R-:W5:Y:S01]  /*d2f0*/  LD.E R0, desc[UR6][R10.64+0x128] ;  /* 0x000128060a007980 */ /* 0x000f62000c101900 */
[----:B-1----:R-:W-:Y:S01]  /*d300*/  IMAD.MOV.U32 R2, RZ, RZ, R123 ;  /* 0x000000ffff027224 */ /* 0x002fe200078e007b */
[----:B------:R-:W-:Y:S01]  /*d310*/  BSSY B0, `(.L_x_2902) ;  /* 0x0000064000007945 */ /* 0x000fe20003800000 */
[----:B------:R-:W-:Y:S01]  /*d320*/  ISETP.NE.AND.EX P1, PT, R247, RZ, PT, P1 ;  /* 0x000000fff700720c */ /* 0x000fe20003f25310 */
[----:B------:R-:W-:Y:S02]  /*d330*/  IMAD.MOV.U32 R3, RZ, RZ, R122 ;  /* 0x000000ffff037224 */ /* 0x000fe400078e007a */
[----:B-----5:R-:W-:Y:S05]  /*d340*/  IMAD.U32 R0, R0, -0x80, RZ ;  /* 0xffffff8000007824 */ /* 0x020fea00078e00ff */
[C---:B------:R-:W-:Y:S04]  /*d350*/  LEA R123, P0, R0.reuse, R2, 0x1 ;  /* 0x00000002007b7211 */ /* 0x040fe800078008ff */
[----:B------:R-:W-:Y:S01]  /*d360*/  LEA.HI.X.SX32 R122, R0, R3, 0x1, P0 ;  /* 0x00000003007a7211 */ /* 0x000fe200000f0eff */
[----:B------:R-:W-:Y:S08]  /*d370*/  @!P1 BRA `(.L_x_2903) ;  /* 0x0000000400449947 */ /* 0x000ff00003800000 */
[----:B------:R-:W-:Y:S04]  /*d380*/  IADD3 R0, R13, -0x1, RZ ;  /* 0xffffffff0d007810 */ /* 0x000fe80007ffe0ff */
[----:B------:R-:W-:Y:S11]  /*d390*/  ISETP.GT.AND P0, PT, R0, R96, PT ;  /* 0x000000600000720c */ /* 0x000ff60003f04270 */
[----:B------:R-:W-:Y:S02]  /*d3a0*/  @!UPT UIADD3 URZ, URZ, URZ, URZ ;  /* 0x0000003f3f3ff290 */ /* 0x000fe4000fffe03f */
[----:B------:R-:W-:Y:S05]  /*d3b0*/  @!P0 BRA `(.L_x_2904) ;  /* 0x0000000400648947 */ /* 0x000fea0003800000 */
[----:B------:R-:W5:Y:S01]  /*d3c0*/  LD.E R3, desc[UR6][R10.64+0x170] ;  /* 0x000170060a037980 */ /* 0x000f62000c101900 */
[----:B------:R-:W-:Y:S02]  /*d3d0*/  IADD3 R0, R16, -0x100, RZ ;  /* 0xffffff0010007810 */ /* 0x000fe40007ffe0ff */
[----:B------:R-:W-:Y:S01]  /*d3e0*/  IABS R8, R15 ;  /* 0x0000000f00087213 */ /* 0x000fe20000000000 */
[----:B------:R-:W5:Y:S01]  /*d3f0*/  LD.E.64 R24, desc[UR6][R10.64+0x40] ;  /* 0x000040060a187980 */ /* 0x000f62000c101b00 */
[----:B---34-:R-:W-:Y:S05]  /*d400*/  IABS R6, R0 ;  /* 0x0000000000067213 */ /* 0x018fea0000000000 */
[----:B--2---:R-:W2:Y:S06]  /*d410*/  LD.E.64 R22, desc[UR6][R10.64+0x20] ;  /* 0x000020060a167980 */ /* 0x004eac000c101b00 */
[----:B------:R-:W3:Y:S01]  /*d420*/  LD.E.64 R20, desc[UR6][R10.64+0x28] ;  /* 0x000028060a147980 */ /* 0x000ee2000c101b00 */
[-C--:B-----5:R-:W-:Y:S02]  /*d430*/  IABS R2, R3.reuse ;  /* 0x0000000300027213 */ /* 0x0a0fe40000000000 */
        /* <DEDUP_REMOVED lines=40> */
[----:B------:R-:W4:Y:S04]  /*d6c0*/  LD.E R5, desc[UR6][R16.64] ;  /* 0x0000000610057980 */ /* 0x000f28000c101900 */
[----:B------:R-:W-:Y:S01]  /*d6d0*/  IMAD R0, R2, R3, R0 ;  /* 0x0000000302007224 */ /* 0x000fe200078e0200 */
[----:B------:R-:W4:Y:S03]  /*d6e0*/  LD.E R6, desc[UR6][R6.64] ;  /* 0x0000000606067980 */ /* 0x000f26000c101900 */
[-C--:B------:R-:W-:Y:S01]  /*d6f0*/  IMAD R4, R25, R0.reuse, RZ ;  /* 0x0000000019047224 */ /* 0x080fe200078e02ff */
[----:B------:R-:W-:Y:S01]  /*d700*/  SHF.R.S32.HI R2, RZ, 0x1f, R0 ;  /* 0x0000001fff027819 */ /* 0x000fe20000011400 */
[C---:B------:R-:W-:Y:S04]  /*d710*/  IMAD.WIDE.U32 R26, R24.reuse, R0, RZ ;  /* 0x00000000181a7225 */ /* 0x040fe800078e00ff */
[----:B------:R-:W-:Y:S01]  /*d720*/  IMAD R4, R24, R2, R4 ;  /* 0x0000000218047224 */ /* 0x000fe200078e0204 */
[----:B------:R-:W5:Y:S01]  /*d730*/  LD.E.64 R16, desc[UR6][R10.64+0x38] ;  /* 0x000038060a107980 */ /* 0x000f62000c101b00 */
[----:B----4-:R-:W-:Y:S04]  /*d740*/  IMAD.IADD R6, R5, 0x1, -R6 ;  /* 0x0000000105067824 */ /* 0x010fe800078e0a06 */
[-C--:B--2---:R-:W-:Y:S01]  /*d750*/  IMAD R3, R23, R6.reuse, RZ ;  /* 0x0000000617037224 */ /* 0x084fe200078e02ff */
[----:B------:R-:W-:Y:S01]  /*d760*/  SHF.R.S32.HI R5, RZ, 0x1f, R6 ;  /* 0x0000001fff057819 */ /* 0x000fe20000011406 */
[C---:B------:R-:W-:Y:S01]  /*d770*/  IMAD.WIDE.U32 R24, R22.reuse, R6, RZ ;  /* 0x0000000616187225 */ /* 0x040fe200078e00ff */
[----:B------:R-:W-:Y:S03]  /*d780*/  IADD3 R23, R27, R4, RZ ;  /* 0x000000041b177210 */ /* 0x000fe60007ffe0ff */
[----:B------:R-:W-:Y:S01]  /*d790*/  IMAD R3, R22, R5, R3 ;  /* 0x0000000516037224 */ /* 0x000fe200078e0203 */
[----:B------:R-:W-:Y:S03]  /*d7a0*/  MOV R22, R26 ;  /* 0x0000001a00167202 */ /* 0x000fe60000000f00 */
[----:B------:R-:W-:Y:S02]  /*d7b0*/  IMAD.IADD R25, R25, 0x1, R3 ;  /* 0x0000000119197824 */ /* 0x000fe400078e0203 */
[----:B---3--:R-:W-:Y:S04]  /*d7c0*/  IMAD.WIDE.U32 R22, R6, R20, R22 ;  /* 0x0000001406167225 */ /* 0x008fe800078e0016 */
[----:B------:R-:W-:Y:S01]  /*d7d0*/  IMAD R6, R21, R6, RZ ;  /* 0x0000000615067224 */ /* 0x000fe200078e02ff */
[----:B------:R-:W-:Y:S01]  /*d7e0*/  LEA R131, P1, R22, R131, 0x1 ;  /* 0x0000008316837211 */ /* 0x000fe200078208ff */
[----:B-----5:R-:W-:Y:S02]  /*d7f0*/  IMAD R3, R17, R0, RZ ;  /* 0x0000000011037224 */ /* 0x020fe400078e02ff */
        /* <DEDUP_REMOVED lines=9> */
.L_x_2903:
[----:B---34-:R-:W-:Y:S01]  /*d890*/  MOV R7, R130 ;  /* 0x0000008200077202 */ /* 0x018fe20000000f00 */
[----:B------:R-:W3:Y:S01]  /*d8a0*/  LD.E R2, desc[UR6][R10.64+0x40] ;  /* 0x000040060a027980 */ /* 0x000ee2000c101900 */
[----:B------:R-:W-:Y:S01]  /*d8b0*/  MOV R5, R128 ;  /* 0x0000008000057202 */ /* 0x000fe20000000f00 */
[----:B------:R-:W-:Y:S02]  /*d8c0*/  IMAD.MOV.U32 R6, RZ, RZ, R131 ;  /* 0x000000ffff067224 */ /* 0x000fe400078e0083 */
[----:B------:R-:W4:Y:S01]  /*d8d0*/  LD.E R0, desc[UR6][R10.64+0x38] ;  /* 0x000038060a007980 */ /* 0x000f22000c101900 */
[----:B------:R-:W-:Y:S02]  /*d8e0*/  IMAD.MOV.U32 R4, RZ, RZ, R129 ;  /* 0x000000ffff047224 */ /* 0x000fe400078e0081 */
[----:B----4-:R-:W-:Y:S02]  /*d8f0*/  IMAD.U32 R0, R0, -0x80, RZ ;  /* 0xffffff8000007824 */ /* 0x010fe400078e00ff */
[----:B---3--:R-:W-:Y:S03]  /*d900*/  IMAD.U32 R2, R2, -0x80, RZ ;  /* 0xffffff8002027824 */ /* 0x008fe600078e00ff */
[----:B------:R-:W-:Y:S02]  /*d910*/  LEA R129, P0, R0, R4, 0x1 ;  /* 0x0000000400817211 */ /* 0x000fe400078008ff */
[----:B------:R-:W-:Y:S02]  /*d920*/  LEA R131, P1, R2, R6, 0x1 ;  /* 0x0000000602837211 */ /* 0x000fe400078208ff */
[----:B------:R-:W-:Y:S02]  /*d930*/  LEA.HI.X.SX32 R128, R0, R5, 0x1, P0 ;  /* 0x0000000500807211 */ /* 0x000fe400000f0eff */
[----:B------:R-:W-:Y:S09]  /*d940*/  LEA.HI.X.SX32 R130, R2, R7, 0x1, P1 ;  /* 0x0000000702827211 */ /* 0x000ff200008f0eff */
.L_x_2904:
[----:B------:R-:W-:Y:S05]  /*d950*/  BSYNC B0 ;  /* 0x0000000000007941 */ /* 0x000fea0003800000 */
.L_x_2902:
[----:B------:R-:W-:Y:S04]  /*d960*/  IADD3 R13, R13, -0x1, RZ ;  /* 0xffffffff0d0d7810 */ /* 0x000fe80007ffe0ff */
[----:B------:R-:W-:Y:S11]  /*d970*/  ISETP.GT.AND P0, PT, R13, R96, PT ;  /* 0x000000600d00720c */ /* 0x000ff60003f04270 */
[----:B------:R-:W-:Y:S02]  /*d980*/  @!UPT UIADD3 URZ, URZ, URZ, URZ ;  /* 0x0000003f3f3ff290 */ /* 0x000fe4000fffe03f */
[----:B------:R-:W-:Y:S05]  /*d990*/  @P0 BRA `(.L_x_2905) ;  /* 0xffffff5000e00947 */ /* 0x000fea000383ffff */
.L_x_2833:
[----:B------:R-:W-:Y:S05]  /*d9a0*/  WARPSYNC.ALL ;  /* 0x0000000000007948 */ /* 0x000fea0003800000 */
[----:B------:R-:W-:Y:S06]  /*d9b0*/  BAR.SYNC.DEFER_BLOCKING 0x0 ;  /* 0x0000000000007b1d */ /* 0x000fec0000010000 */
[----:B------:R-:W5:Y:S02]  /*d9c0*/  LD.E R0, desc[UR6][R10.64+0xd0] ;  /* 0x0000d0060a007980 */ /* 0x000f64000c101900 */
[----:B------:R-:W1:Y:S01]  /*d9d0*/  S2UR UR4, SR_CgaCtaId ;  /* 0x00000000000479c3 */ /* 0x000e620000008800 */
[----:B------:R-:W-:Y:S01]  /*d9e0*/  UMOV UR5, 0x400 ;  /* 0x0000040000057882 */ /* 0x000fe20000000000 */
[----:B------:R-:W-:Y:S01]  /*d9f0*/  BSSY B2, `(.L_x_2906) ;  /* 0x0000501000027945 */ /* 0x000fe20003800000 */
[C---:B------:R-:W-:Y:S01]  /*da00*/  SHF.L.U64.HI R2, R170.reuse, 0x4, R171 ;  /* 0x00000004aa027819 */ /* 0x040fe200000102ab */
[----:B------:R-:W-:Y:S01]  /*da10*/  IMAD.SHL.U32 R4, R170, 0x10, RZ ;  /* 0x00000010aa047824 */ /* 0x000fe200078e00ff */
[----:B-1----:R-:W-:-:S06]  /*da20*/  ULEA UR4, UR4, UR5, 0x18 ;  /* 0x0000000504047291 */ /* 0x002fcc000f8ec03f */
[----:B------:R-:W-:Y:S02]  /*da30*/  LEA R248, R164, UR4, 0x1 ;  /* 0x00000004a4f87c11 */ /* 0x000fe4000f8e08ff */
[----:B-----5:R-:W-:-:S13]  /*da40*/  ISETP.NE.AND P0, PT, R0, RZ, PT ;  /* 0x000000ff0000720c */ /* 0x020fda0003f05270 */
[----:B------:R-:W-:Y:S05]  /*da50*/  @!P0 BRA `(.L_x_2907) ;  /* 0x0000004c00588947 */ /* 0x000fea0003800000 */
[----:B---34-:R-:W3:Y:S04]  /*da60*/  LD.E.64 R6, desc[UR6][R10.64+0xf0] ;  /* 0x0000f0060a067980 */ /* 0x018ee8000c101b00 */
[----:B------:R-:W4:Y:S04]  /*da70*/  LD.E.U8 R3, desc[UR6][R10.64+0x1b3] ;  /* 0x0001b3060a037980 */ /* 0x000f28000c101100 */
[----:B------:R-:W5:Y:S04]  /*da80*/  LD.E.64 R30, desc[UR6][R10.64+0x148] ;  /* 0x000148060a1e7980 */ /* 0x000f68000c101b00 */
[----:B------:R-:W5:Y:S01]  /*da90*/  LD.E.64 R28, desc[UR6][R10.64+0x150] ;  /* 0x000150060a1c7980 */ /* 0x000f62000c101b00 */
[----:B---3--:R-:W-:-:S04]  /*daa0*/  ISETP.NE.U32.AND P1, PT, R6, RZ, PT ;  /* 0x000000ff0600720c */ /* 0x008fc80003f25070 */
[----:B------:R-:W-:-:S13]  /*dab0*/  ISETP.NE.AND.EX P1, PT, R7, RZ, PT, P1 ;  /* 0x000000ff0700720c */ /* 0x000fda0003f25310 */
[----:B------:R-:W-:Y:S01]  /*dac0*/  @P1 LEA R8, P0, R242, R6, 0x2 ;  /* 0x00000006f2081211 */ /* 0x000fe200078010ff */
[----:B------:R-:W-:-:S03]  /*dad0*/  IMAD.MOV.U32 R6, RZ, RZ, RZ ;  /* 0x000000ffff067224 */ /* 0x000fc600078e00ff */
[----:B------:R-:W-:-:S05]  /*dae0*/  @P1 LEA.HI.X R9, R242, R7, R64, 0x2, P0 ;  /* 0x00000007f2091211 */ /* 0x000fca00000f1440 */
[----:B------:R1:W3:Y:S01]  /*daf0*/  @P1 LD.E R6, desc[UR6][R8.64] ;  /* 0x0000000608061980 */ /* 0x0002e2000c101900 */
[----:B------:R-:W-:Y:S02]  /*db00*/  IADD3 R4, P1, R4, R168, RZ ;  /* 0x000000a804047210 */ /* 0x000fe40007f3e0ff */
[----:B------:R-:W-:Y:S02]  /*db10*/  LEA.HI R12, R0, R0, RZ, 0x1 ;  /* 0x00000000000c7211 */ /* 0x000fe400078f08ff */
[----:B------:R-:W-:Y:S02]  /*db20*/  LEA R5, P0, R170, R168, 0x5 ;  /* 0x000000a8aa057211 */ /* 0x000fe400078028ff */
[----:B----4-:R-:W-:Y:S01]  /*db30*/  ISETP.NE.AND P4, PT, R3, RZ, PT ;  /* 0x000000ff0300720c */ /* 0x010fe20003f85270 */
[----:B------:R-:W-:Y:S01]  /*db40*/  IMAD.MOV.U32 R164, RZ, RZ, R168 ;  /* 0x000000ffffa47224 */ /* 0x000fe200078e00a8 */
[----:B------:R-:W-:Y:S01]  /*db50*/  LEA R44, P2, R168, R172, 0x1 ;  /* 0x000000aca82c7211 */ /* 0x000fe200078408ff */
[----:B------:R-:W-:-:S03]  /*db60*/  IMAD R7, R171, 0x30, RZ ;  /* 0x00000030ab077824 */ /* 0x000fc600078e02ff */
[--C-:B------:R-:W-:Y:S01]  /*db70*/  LEA.HI.X R45, R168, R173, R165.reuse, 0x1, P2 ;  /* 0x000000ada82d7211 */ /* 0x100fe200010f0ca5 */
[----:B-1----:R-:W-:Y:S01]  /*db80*/  IMAD.X R8, R2, 0x1, R165, P1 ;  /* 0x0000000102087824 */ /* 0x002fe200008e06a5 */
[----:B------:R-:W-:Y:S02]  /*db90*/  SHF.R.S32.HI R2, RZ, 0x1, R12 ;  /* 0x00000001ff027819 */ /* 0x000fe4000001140c */
[----:B------:R-:W-:Y:S02]  /*dba0*/  LEA.HI.X R9, R170, R165, R171, 0x5, P0 ;  /* 0x000000a5aa097211 */ /* 0x000fe400000f2cab */
[C---:B--2---:R-:W-:Y:S01]  /*dbb0*/  LEA R32, P0, R5.reuse, R172, 0x1 ;  /* 0x000000ac05207211 */ /* 0x044fe200078008ff */
[----:B------:R-:W-:Y:S01]  /*dbc0*/  IMAD R21, R166, R2, R66 ;  /* 0x00000002a6157224 */ /* 0x000fe200078e0242 */
[----:B------:R-:W-:Y:S02]  /*dbd0*/  LEA R40, P1, R4, R172, 0x1 ;  /* 0x000000ac04287211 */ /* 0x000fe400078208ff */
        /* <DEDUP_REMOVED lines=11> */
[----:B---3--:R-:W-:-:S05]  /*dc90*/  IADD3 R6, R6, R65, R55 ;  /* 0x0000004106067210 */ /* 0x008fca0007ffe037 */
        /* <DEDUP_REMOVED lines=22> */
[C---:B------:R-:W-:Y:S01]  /*de00*/  IMAD.U32 R26, R14.reuse, 0x10000, RZ ;  /* 0x000100000e1a7824 */ /* 0x040fe200078e00ff */
[----:B------:R-:W-:Y:S02]  /*de10*/  LOP3.LUT R24, R15, 0xffff0000, RZ, 0xc0, !PT ;  /* 0xffff00000f187812 */ /* 0x000fe400078ec0ff */
[----:B------:R-:W-:Y:S02]  /*de20*/  LOP3.LUT R36, R14, 0xffff0000, RZ, 0xc0, !PT ;  /* 0xffff00000e247812 */ /* 0x000fe400078ec0ff */
[----:B------:R-:W-:-:S02]  /*de30*/  LOP3.LUT R3, R13, 0xffff0000, RZ, 0xc0, !PT ;  /* 0xffff00000d037812 */ /* 0x000fc400078ec0ff */
[----:B------:R-:W-:Y:S01]  /*de40*/  SHF.L.U32 R9, R13, 0x10, RZ ;  /* 0x000000100d097819 */ /* 0x000fe200000006ff */
[C---:B------:R-:W-:Y:S01]  /*de50*/  IMAD.U32 R13, R12.reuse, 0x10000, RZ ;  /* 0x000100000c0d7824 */ /* 0x040fe200078e00ff */
[----:B------:R-:W-:Y:S02]  /*de60*/  LOP3.LUT R27, R12, 0xffff0000, RZ, 0xc0, !PT ;  /* 0xffff00000c1b7812 */ /* 0x000fe400078ec0ff */
[C---:B--2---:R-:W-:Y:S02]  /*de70*/  LOP3.LUT R15, R5.reuse, 0xffff0000, RZ, 0xc0, !PT ;  /* 0xffff0000050f7812 */ /* 0x044fe400078ec0ff */
[----:B------:R-:W-:Y:S02]  /*de80*/  SHF.L.U32 R5, R5, 0x10, RZ ;  /* 0x0000001005057819 */ /* 0x000fe400000006ff */
[C---:B---3--:R-:W-:Y:S01]  /*de90*/  LOP3.LUT R22, R7.reuse, 0xffff0000, RZ, 0xc0, !PT ;  /* 0xffff000007167812 */ /* 0x048fe200078ec0ff */
[-C--:B------:R-:W-:Y:S01]  /*dea0*/  FMUL.FTZ R14, R24, R15.reuse ;  /* 0x0000000f180e7220 */ /* 0x080fe20000410000 */
[----:B------:R-:W-:Y:S01]  /*deb0*/  LOP3.LUT R16, R4, 0xffff0000, RZ, 0xc0, !PT ;  /* 0xffff000004107812 */ /* 0x000fe200078ec0ff */
[----:B------:R-:W-:Y:S01]  /*dec0*/  IMAD.U32 R7, R7, 0x10000, RZ ;  /* 0x0001000007077824 */ /* 0x000fe200078e00ff */
[----:B------:R-:W-:Y:S01]  /*ded0*/  LOP3.LUT R23, R6, 0xffff0000, RZ, 0xc0, !PT ;  /* 0xffff000006177812 */ /* 0x000fe200078ec0ff */
[----:B------:R-:W-:Y:S01]  /*dee0*/  FMUL.FTZ R24, R24, R22 ;  /* 0x0000001618187220 */ /* 0x000fe20000410000 */
        /* <DEDUP_REMOVED lines=25> */
.L_x_2912:
[----:B------:R-:W-:Y:S05]  /*e080*/  BSYNC B0 ;  /* 0x0000000000007941 */ /* 0x000fea0003800000 */
.L_x_2911:
[----:B------:R2:W-:Y:S04]  /*e090*/  STS.128 [R248], R12 ;  /* 0x0000000cf8007388 */ /* 0x0005e80000000c00 */
[----:B--2---:R2:W5:Y:S01]  /*e0a0*/  LD.E.128 R12, desc[UR6][R44.64+0x80] ;  /* 0x000080062c0c7980 */ /* 0x004562000c101d00 */
[----:B------:R-:W-:Y:S01]  /*e0b0*/  IADD3 R3, R18, 0x40, RZ ;  /* 0x0000004012037810 */ /* 0x000fe20007ffe0ff */
[----:B------:R-:W-:Y:S03]  /*e0c0*/  BSSY B0, `(.L_x_2913) ;  /* 0x000002e000007945 */ /* 0x000fe60003800000 */
[----:B------:R-:W-:-:S13]  /*e0d0*/  ISETP.GE.AND P0, PT, R3, R0, PT ;  /* 0x000000000300720c */ /* 0x000fda0003f06270 */
[----:B------:R-:W-:Y:S05]  /*e0e0*/  @P0 BRA `(.L_x_2914) ;  /* 0x0000000000ac0947 */ /* 0x000fea0003800000 */
[----:B------:R-:W3:Y:S04]  /*e0f0*/  LD.E.64 R4, desc[UR6][R64.64+0x40] ;  /* 0x0000400640047980 */ /* 0x000ee8000c101b00 */
[----:B------:R-:W4:Y:S01]  /*e100*/  LD.E.64 R6, desc[UR6][R46.64+0x40] ;  /* 0x000040062e067980 */ /* 0x000f22000c101b00 */
        /* <DEDUP_REMOVED lines=10> */
[C---:B----4-:R-:W-:Y:S01]  /*e1b0*/  LOP3.LUT R22, R7.reuse, 0xffff0000, RZ, 0xc0, !PT ;  /* 0xffff000007167812 */ /* 0x050fe200078ec0ff */
        /* <DEDUP_REMOVED lines=30> */
.L_x_2914:
[----:B------:R-:W-:Y:S05]  /*e3a0*/  BSYNC B0 ;  /* 0x0000000000007941 */ /* 0x000fea0003800000 */
.L_x_2913:
[----:B-----5:R3:W-:Y:S02]  /*e3b0*/  STS.128 [R248+0x2000], R12 ;  /* 0x0020000cf8007388 */ /* 0x0207e40000000c00 */
.L_x_2910:
[----:B------:R-:W-:Y:S05]  /*e3c0*/  BSYNC B1 ;  /* 0x0000000000017941 */ /* 0x000fea0003800000 */
.L_x_2909:
[----:B------:R-:W-:Y:S01]  /*e3d0*/  VIADD R3, R166, 0x10 ;  /* 0x00000010a6037836 */ /* 0x000fe20000000000 */
[----:B------:R-:W-:Y:S04]  /*e3e0*/  BSSY B1, `(.L_x_2915) ;  /* 0x000006d000017945 */ /* 0x000fe80003800000 */
[----:B------:R-:W-:-:S04]  /*e3f0*/  ISETP.GE.AND P0, PT, R3, R8, PT ;  /* 0x000000080300720c */ /* 0x000fc80003f06270 */
[----:B------:R-:W-:-:S13]  /*e400*/  ISETP.LT.OR P0, PT, R52, -0x87, P0 ;  /* 0xffffff793400780c */ /* 0x000fda0000701670 */
[----:B------:R-:W-:Y:S05]  /*e410*/  @P0 BRA `(.L_x_2916) ;  /* 0x0000000400a40947 */ /* 0x000fea0003800000 */
[----:B---3--:R3:W5:Y:S01]  /*e420*/  LD.E.128 R12, desc[UR6][R40.64] ;  /* 0x00000006280c7980 */ /* 0x008762000c101d00 */
[----:B------:R-:W-:-:S04]  /*e430*/  IADD3 R4, P0, R17, R20, RZ ;  /* 0x0000001411047210 */ /* 0x000fc80007f1e0ff */
[----:B------:R-:W-:Y:S01]  /*e440*/  LEA.HI.X.SX32 R17, R17, R21, 0x1, P0 ;  /* 0x0000001511117211 */ /* 0x000fe200000f0eff */
[----:B------:R-:W-:Y:S01]  /*e450*/  IMAD.SHL.U32 R46, R4, 0x2, RZ ;  /* 0x00000002042e7824 */ /* 0x000fe200078e00ff */
[----:B------:R-:W-:Y:S02]  /*e460*/  ISETP.GE.AND P0, PT, R18, R0, PT ;  /* 0x000000001200720c */ /* 0x000fe40003f06270 */
[----:B------:R-:W-:Y:S02]  /*e470*/  SHF.L.U64.HI R4, R4, 0x1, R17 ;  /* 0x0000000104047819 */ /* 0x000fe40000010211 */
[-C--:B-12--5:R-:W-:Y:S02]  /*e480*/  IADD3 R44, P2, R30, R46.reuse, RZ ;  /* 0x0000002e1e2c7210 */ /* 0x0a6fe40007f5e0ff */
[----:B------:R-:W-:Y:S01]  /*e490*/  IADD3 R46, P1, R28, R46, RZ ;  /* 0x0000002e1c2e7210 */ /* 0x000fe20007f3e0ff */
[----:B------:R-:W-:Y:S02]  /*e4a0*/  BSSY B0, `(.L_x_2917) ;  /* 0x000002e000007945 */ /* 0x000fe40003800000 */
[----:B------:R-:W-:-:S02]  /*e4b0*/  IMAD.X R45, R31, 0x1, R4, P2 ;  /* 0x000000011f2d7824 */ /* 0x000fc400010e0604 */
[----:B------:R-:W-:Y:S02]  /*e4c0*/  IMAD.X R47, R29, 0x1, R4, P1 ;  /* 0x000000011d2f7824 */ /* 0x000fe400008e0604 */
[----:B------:R-:W-:Y:S06]  /*e4d0*/  @P0 BRA `(.L_x_2918) ;  /* 0x0000000000a80947 */ /* 0x000fec0003800000 */
[----:B------:R-:W2:Y:S04]  /*e4e0*/  LD.E.64 R4, desc[UR6][R46.64] ;  /* 0x000000062e047980 */ /* 0x000ea8000c101b00 */
[----:B------:R-:W4:Y:S01]  /*e4f0*/  LD.E.64 R6, desc[UR6][R44.64] ;  /* 0x000000062c067980 */ /* 0x000f22000c101b00 */
[C---:B------:R-:W-:Y:S01]  /*e500*/  IMAD.U32 R25, R15.reuse, 0x10000, RZ ;  /* 0x000100000f197824 */ /* 0x040fe200078e00ff */
        /* <DEDUP_REMOVED lines=39> */
.L_x_2918:
[----:B------:R-:W-:Y:S05]  /*e780*/  BSYNC B0 ;  /* 0x0000000000007941 */ /* 0x000fea0003800000 */
.L_x_2917:
[----:B------:R1:W-:Y:S04]  /*e790*/  STS.128 [R248+0x800], R12 ;  /* 0x0008000cf8007388 */ /* 0x0003e80000000c00 */
[----:B-1----:R1:W5:Y:S01]  /*e7a0*/  LD.E.128 R12, desc[UR6][R40.64+0x80] ;  /* 0x00008006280c7980 */ /* 0x002362000c101d00 */
[----:B------:R-:W-:Y:S01]  /*e7b0*/  IADD3 R4, R18, 0x40, RZ ;  /* 0x0000004012047810 */ /* 0x000fe20007ffe0ff */
[----:B------:R-:W-:Y:S03]  /*e7c0*/  BSSY B0, `(.L_x_2919) ;  /* 0x000002d000007945 */ /* 0x000fe60003800000 */
[----:B------:R-:W-:-:S13]  /*e7d0*/  ISETP.GE.AND P0, PT, R4, R0, PT ;  /* 0x000000000400720c */ /* 0x000fda0003f06270 */
        /* <DEDUP_REMOVED lines=43> */
.L_x_2920:
[----:B------:R-:W-:Y:S05]  /*ea90*/  BSYNC B0 ;  /* 0x0000000000007941 */ /* 0x000fea0003800000 */
.L_x_2919:
[----:B-----5:R4:W-:Y:S02]  /*eaa0*/  STS.128 [R248+0x2800], R12 ;  /* 0x0028000cf8007388 */ /* 0x0209e40000000c00 */
.L_x_2916:
[----:B------:R-:W-:Y:S05]  /*eab0*/  BSYNC B1 ;  /* 0x0000000000017941 */ /* 0x000fea0003800000 */
.L_x_2915:
[----:B------:R-:W-:Y:S01]  /*eac0*/  VIADD R17, R166, 0x20 ;  /* 0x00000020a6117836 */ /* 0x000fe20000000000 */
[----:B------:R-:W-:Y:S04]  /*ead0*/  BSSY B1, `(.L_x_2921) ;  /* 0x000006e000017945 */ /* 0x000fe80003800000 */
[----:B------:R-:W-:-:S04]  /*eae0*/  ISETP.GE.AND P0, PT, R17, R8, PT ;  /* 0x000000081100720c */ /* 0x000fc80003f06270 */
[----:B------:R-:W-:-:S13]  /*eaf0*/  ISETP.LT.OR P0, PT, R52, -0x107, P0 ;  /* 0xfffffef93400780c */ /* 0x000fda0000701670 */
[----:B------:R-:W-:Y:S05]  /*eb00*/  @P0 BRA `(.L_x_2922) ;  /* 0x0000000400a80947 */ /* 0x000fea0003800000 */
[----:B---34-:R3:W5:Y:S01]  /*eb10*/  LD.E.128 R12, desc[UR6][R32.64] ;  /* 0x00000006200c7980 */ /* 0x018762000c101d00 */
[----:B------:R-:W-:-:S05]  /*eb20*/  IMAD.SHL.U32 R4, R2, 0x20, RZ ;  /* 0x0000002002047824 */ /* 0x000fca00078e00ff */
[----:B------:R-:W-:-:S04]  /*eb30*/  IADD3 R5, P0, R4, R20, RZ ;  /* 0x0000001404057210 */ /* 0x000fc80007f1e0ff */
[----:B------:R-:W-:Y:S01]  /*eb40*/  LEA.HI.X.SX32 R4, R4, R21, 0x1, P0 ;  /* 0x0000001504047211 */ /* 0x000fe200000f0eff */
[C---:B-12---:R-:W-:Y:S01]  /*eb50*/  IMAD.SHL.U32 R44, R5.reuse, 0x2, RZ ;  /* 0x00000002052c7824 */ /* 0x046fe200078e00ff */
        /* <DEDUP_REMOVED lines=8> */
[----:B------:R-:W2:Y:S04]  /*ebe0*/  LD.E.64 R4, desc[UR6][R44.64] ;  /* 0x000000062c047980 */ /* 0x000ea8000c101b00 */
[----:B------:R-:W3:Y:S01]  /*ebf0*/  LD.E.64 R6, desc[UR6][R40.64] ;  /* 0x0000000628067980 */ /* 0x000ee2000c101b00 */
        /* <DEDUP_REMOVED lines=12> */
[----:B---3--:R-:W-:Y:S01]  /*ecc0*/  LOP3.LUT R23, R7, 0xffff0000, RZ, 0xc0, !PT ;  /* 0xffff000007177812 */ /* 0x008fe200078ec0ff */
        /* <DEDUP_REMOVED lines=27> */
.L_x_2924:
[----:B------:R-:W-:Y:S05]  /*ee80*/  BSYNC B0 ;  /* 0x0000000000007941 */ /* 0x000fea0003800000 */
.L_x_2923:
[----:B------:R1:W-:Y:S04]  /*ee90*/  STS.128 [R248+0x1000], R12 ;  /* 0x0010000cf8007388 */ /* 0x0003e80000000c00 */
[----:B-1----:R1:W5:Y:S01]  /*eea0*/  LD.E.128 R12, desc[UR6][R32.64+0x80] ;  /* 0x00008006200c7980 */ /* 0x002362000c101d00 */
[----:B------:R-:W-:Y:S01]  /*eeb0*/  IADD3 R4, R18, 0x40, RZ ;  /* 0x0000004012047810 */ /* 0x000fe20007ffe0ff */
[----:B------:R-:W-:Y:S03]  /*eec0*/  BSSY B0, `(.L_x_2925) ;  /* 0x000002d000007945 */ /* 0x000fe60003800000 */
[----:B------:R-:W-:-:S13]  /*eed0*/  ISETP.GE.AND P0, PT, R4, R0, PT ;  /* 0x000000000400720c */ /* 0x000fda0003f06270 */
[----:B------:R-:W-:Y:S05]  /*eee0*/  @P0 BRA `(.L_x_2926) ;  /* 0x0000000000a80947 */ /* 0x000fea0003800000 */
[----:B------:R-:W2:Y:S04]  /*eef0*/  LD.E.64 R4, desc[UR6][R44.64+0x40] ;  /* 0x000040062c047980 */ /* 0x000ea8000c101b00 */
[----:B------:R-:W3:Y:S01]  /*ef00*/  LD.E.64 R6, desc[UR6][R40.64+0x40] ;  /* 0x0000400628067980 */ /* 0x000ee2000c101b00 */
[C---:B-----5:R-:W-:Y:S01]  /*ef10*/  IMAD.U32 R26, R15.reuse, 0x10000, RZ ;  /* 0x000100000f1a7824 */ /* 0x060fe200078e00ff */
[----:B------:R-:W-:Y:S02]  /*ef20*/  LOP3.LUT R25, R15, 0xffff0000, RZ, 0xc0, !PT ;  /* 0xffff00000f197812 */ /* 0x000fe400078ec0ff */
[----:B------:R-:W-:Y:S02]  /*ef30*/  LOP3.LUT R9, R13, 0xffff0000, RZ, 0xc0, !PT ;  /* 0xffff00000d097812 */ /* 0x000fe400078ec0ff */
[----:B------:R-:W-:-:S02]  /*ef40*/  SHF.L.U32 R27, R14, 0x10, RZ ;  /* 0x000000100e1b7819 */ /* 0x000fc400000006ff */
[----:B-1----:R-:W-:Y:S02]  /*ef50*/  LOP3.LUT R33, R14, 0xffff0000, RZ, 0xc0, !PT ;  /* 0xffff00000e217812 */ /* 0x002fe400078ec0ff */
        /* <DEDUP_REMOVED lines=35> */
.L_x_2926:
[----:B------:R-:W-:Y:S05]  /*f190*/  BSYNC B0 ;  /* 0x0000000000007941 */ /* 0x000fea0003800000 */
.L_x_2925:
[----:B-----5:R2:W-:Y:S02]  /*f1a0*/  STS.128 [R248+0x3000], R12 ;  /* 0x0030000cf8007388 */ /* 0x0205e40000000c00 */
.L_x_2922:
[----:B------:R-:W-:Y:S05]  /*f1b0*/  BSYNC B1 ;  /* 0x0000000000017941 */ /* 0x000fea0003800000 */
.L_x_2921:
[----:B-1----:R-:W-:-:S05]  /*f1c0*/  VIADD R32, R166, 0x30 ;  /* 0x00000030a6207836 */ /* 0x002fca0000000000 */
[----:B------:R-:W-:-:S04]  /*f1d0*/  ISETP.GE.AND P0, PT, R32, R8, PT ;  /* 0x000000082000720c */ /* 0x000fc80003f06270 */
[----:B------:R-:W-:-:S13]  /*f1e0*/  ISETP.LT.OR P0, PT, R52, -0x187, P0 ;  /* 0xfffffe793400780c */ /* 0x000fda0000701670 */
[----:B------:R-:W-:Y:S05]  /*f1f0*/  @P0 BRA `(.L_x_2927) ;  /* 0x0000003800000947 */ /* 0x000fea0003800000 */
[----:B--234-:R1:W5:Y:S01]  /*f200*/  LD.E.128 R12, desc[UR6][R34.64] ;  /* 0x00000006220c7980 */ /* 0x01c362000c101d00 */
[----:B------:R-:W-:-:S05]  /*f210*/  IMAD R4, R2, 0x30, RZ ;  /* 0x0000003002047824 */ /* 0x000fca00078e02ff */
        /* <DEDUP_REMOVED lines=10> */
[----:B-1----:R-:W-:Y:S06]  /*f2c0*/  @P0 BRA `(.L_x_2929) ;  /* 0x0000000000a80947 */ /* 0x002fec0003800000 */
[----:B------:R-:W2:Y:S04]  /*f2d0*/  LD.E.64 R4, desc[UR6][R28.64] ;  /* 0x000000061c047980 */ /* 0x000ea8000c101b00 */
[----:B------:R-:W3:Y:S01]  /*f2e0*/  LD.E.64 R6, desc[UR6][R26.64] ;  /* 0x000000061a067980 */ /* 0x000ee2000c101b00 */
[C---:B------:R-:W-:Y:S01]  /*f2f0*/  IMAD.U32 R22, R15.reuse, 0x10000, RZ ;  /* 0x000100000f167824 */ /* 0x040fe200078e00ff */
[----:B------:R-:W-:Y:S02]  /*f300*/  LOP3.LUT R21, R15, 0xffff0000, RZ, 0xc0, !PT ;  /* 0xffff00000f157812 */ /* 0x000fe400078ec0ff */
[C---:B------:R-:W-:Y:S02]  /*f310*/  SHF.L.U32 R8, R13.reuse, 0x10, RZ ;  /* 0x000000100d087819 */ /* 0x040fe400000006ff */
[----:B------:R-:W-:-:S02]  /*f320*/  LOP3.LUT R2, R13, 0xffff0000, RZ, 0xc0, !PT ;  /* 0xffff00000d027812 */ /* 0x000fc400078ec0ff */
[C---:B------:R-:W-:Y:S02]  /*f330*/  SHF.L.U32 R9, R12.reuse, 0x10, RZ ;  /* 0x000000100c097819 */ /* 0x040fe400000006ff */
[----:B------:R-:W-:Y:S02]  /*f340*/  LOP3.LUT R24, R12, 0xffff0000, RZ, 0xc0, !PT ;  /* 0xffff00000c187812 */ /* 0x000fe400078ec0ff */
[C---:B------:R-:W-:Y:S02]  /*f350*/  SHF.L.U32 R23, R14.reuse, 0x10, RZ ;  /* 0x000000100e177819 */ /* 0x040fe400000006ff */
[----:B------:R-:W-:Y:S02]  /*f360*/  LOP3.LUT R25, R14, 0xffff0000, RZ, 0xc0, !PT ;  /* 0xffff00000e197812 */ /* 0x000fe400078ec0ff */
[C---:B--2---:R-:W-:Y:S01]  /*f370*/  LOP3.LUT R15, R4.reuse, 0xffff0000, RZ, 0xc0, !PT ;  /* 0xffff0000040f7812 */ /* 0x044fe200078ec0ff */
[----:B------:R-:W-:Y:S01]  /*f380*/  IMAD.U32 R4, R4, 0x10000, RZ ;  /* 0x0001000004047824 */ /* 0x000fe200078e00ff */
[C---:B------:R-:W-:Y:S01]  /*f390*/  LOP3.LUT R13, R5.reuse, 0xffff0000, RZ, 0xc0, !PT ;  /* 0xffff0000050d7812 */ /* 0x040fe200078ec0ff */
[----:B------:R-:W-:Y:S01]  /*f3a0*/  IMAD.U32 R5, R5, 0x10000, RZ ;  /* 0x0001000005057824 */ /* 0x000fe200078e00ff */
[----:B---3--:R-:W-:Y:S01]  /*f3b0*/  LOP3.LUT R20, R6, 0xffff0000, RZ, 0xc0, !PT ;  /* 0xffff000006147812 */ /* 0x008fe200078ec0ff */
[----:B------:R-:W-:Y:S01]  /*f3c0*/  FMUL.FTZ R12, R2, R15 ;  /* 0x0000000f020c7220 */ /* 0x000fe20000410000 */
[----:B------:R-:W-:Y:S01]  /*f3d0*/  LOP3.LUT R16, R7, 0xffff0000, RZ, 0xc0, !PT ;  /* 0xffff000007107812 */ /* 0x000fe200078ec0ff */
[----:B------:R-:W-:Y:S01]  /*f3e0*/  FMUL.FTZ R14, R21, R13 ;  /* 0x0000000d150e7220 */ /* 0x000fe20000410000 */
[----:B------:R-:W-:Y:S01]  /*f3f0*/  SHF.L.U32 R6, R6, 0x10, RZ ;  /* 0x0000001006067819 */ /* 0x000fe200000006ff */
[----:B------:R-:W-:Y:S01]  /*f400*/  FMUL.FTZ R2, R2, R20 ;  /* 0x0000001402027220 */ /* 0x000fe20000410000 */
[----:B------:R-:W-:Y:S01]  /*f410*/  SHF.L.U32 R7, R7, 0x10, RZ ;  /* 0x0000001007077819 */ /* 0x000fe200000006ff */
[----:B------:R-:W-:Y:S01]  /*f420*/  FMUL.FTZ R21, R21, R16 ;  /* 0x0000001015157220 */ /* 0x000fe20000410000 */
[C---:B------:R-:W-:Y:S01]  /*f430*/  FFMA.FTZ R12, R8.reuse, R20, -R12 ;  /* 0x00000014080c7223 */ /* 0x040fe2000001080c */
[----:B------:R-:W-:Y:S01]  /*f440*/  FFMA.FTZ R2, R8, R15, R2 ;  /* 0x0000000f08027223 */ /* 0x000fe20000010002 */
[----:B------:R-:W-:Y:S01]  /*f450*/  FMUL.FTZ R8, R24, R4 ;  /* 0x0000000418087220 */ /* 0x000fe20000410000 */
[----:B------:R-:W-:Y:S01]  /*f460*/  FFMA.FTZ R21, R22, R13, R21 ;  /* 0x0000000d16157223 */ /* 0x000fe20000010015 */
[----:B------:R-:W-:Y:S01]  /*f470*/  FMUL.FTZ R24, R24, R6 ;  /* 0x0000000618187220 */ /* 0x000fe20000410000 */
[C---:B------:R-:W-:Y:S01]  /*f480*/  FMUL.FTZ R13, R25.reuse, R5 ;  /* 0x00000005190d7220 */ /* 0x040fe20000410000 */
        /* <DEDUP_REMOVED lines=14> */
.L_x_2929:
[----:B------:R-:W-:Y:S05]  /*f570*/  BSYNC B0 ;  /* 0x0000000000007941 */ /* 0x000fea0003800000 */
.L_x_2928:
        /* <DEDUP_REMOVED lines=8> */
[----:B-----5:R-:W-:Y:S01]  /*f600*/  SHF.L.U32 R2, R13, 0x10, RZ ;  /* 0x000000100d027819 */ /* 0x020fe200000006ff */
[----:B------:R-:W-:Y:S01]  /*f610*/  IMAD.U32 R19, R15, 0x10000, RZ ;  /* 0x000100000f137824 */ /* 0x000fe200078e00ff */
[----:B------:R-:W-:Y:S02]  /*f620*/  LOP3.LUT R0, R13, 0xffff0000, RZ, 0xc0, !PT ;  /* 0xffff00000d007812 */ /* 0x000fe400078ec0ff */
[C---:B------:R-:W-:Y:S02]  /*f630*/  SHF.L.U32 R8, R12.reuse, 0x10, RZ ;  /* 0x000000100c087819 */ /* 0x040fe400000006ff */
[----:B------:R-:W-:-:S02]  /*f640*/  LOP3.LUT R21, R12, 0xffff0000, RZ, 0xc0, !PT ;  /* 0xffff00000c157812 */ /* 0x000fc400078ec0ff */
        /* <DEDUP_REMOVED lines=17> */
[----:B------:R-:W-:Y:S01]  /*f760*/  FMUL.FTZ R2, R21, R4 ;  /* 0x0000000415027220 */ /* 0x000fe20000410000 */
[----:B------:R-:W-:Y:S01]  /*f770*/  FFMA.FTZ R18, R19, R12, R18 ;  /* 0x0000000c13127223 */ /* 0x000fe20000010012 */
[C---:B------:R-:W-:Y:S01]  /*f780*/  FMUL.FTZ R12, R22.reuse, R5 ;  /* 0x00000005160c7220 */ /* 0x040fe20000410000 */
[-C--:B------:R-:W-:Y:S01]  /*f790*/  FMUL.FTZ R21, R21, R6.reuse ;  /* 0x0000000615157220 */ /* 0x080fe20000410000 */
[----:B------:R-:W-:Y:S01]  /*f7a0*/  FMUL.FTZ R22, R22, R7 ;  /* 0x0000000716167220 */ /* 0x000fe20000410000 */
        /* <DEDUP_REMOVED lines=13> */
.L_x_2931:
[----:B------:R-:W-:Y:S05]  /*f880*/  BSYNC B0 ;  /* 0x0000000000007941 */ /* 0x000fea0003800000 */
.L_x_2930:
[----:B-----5:R2:W-:Y:S01]  /*f890*/  STS.128 [R248+0x3800], R12 ;  /* 0x0038000cf8007388 */ /* 0x0205e20000000c00 */
[----:B------:R-:W-:Y:S05]  /*f8a0*/  BRA `(.L_x_2927) ;  /* 0x0000003000547947 */ /* 0x000fea0003800000 */
.L_x_2908:
        /* <DEDUP_REMOVED lines=14> */
[C---:B-----5:R-:W-:Y:S01]  /*f990*/  LEA R14, P0, R12.reuse, R28, 0x1 ;  /* 0x0000001c0c0e7211 */ /* 0x060fe200078008ff */
[----:B------:R-:W2:Y:S03]  /*f9a0*/  LD.E.128 R4, desc[UR6][R4.64] ;  /* 0x0000000604047980 */ /* 0x000ea6000c101d00 */
[----:B------:R-:W-:Y:S01]  /*f9b0*/  LEA.HI.X R15, R12, R29, R3, 0x1, P0 ;  /* 0x0000001d0c0f7211 */ /* 0x000fe200000f0c03 */
[----:B------:R-:W-:Y:S01]  /*f9c0*/  IMAD.MOV.U32 R3, RZ, RZ, RZ ;  /* 0x000000ffff037224 */ /* 0x000fe200078e00ff */
[----:B------:R-:W-:-:S04]  /*f9d0*/  @P1 IADD3 R3, -R2, RZ, RZ ;  /* 0x000000ff02031210 */ /* 0x000fc80007ffe1ff */
[C---:B------:R-:W-:Y:S01]  /*f9e0*/  IADD3 R20, P0, R3.reuse, R9, RZ ;  /* 0x0000000903147210 */ /* 0x040fe20007f1e0ff */
[----:B------:R-:W3:Y:S03]  /*f9f0*/  LD.E.128 R12, desc[UR6][R14.64] ;  /* 0x000000060e0c7980 */ /* 0x000ee6000c101d00 */
[----:B------:R-:W-:Y:S02]  /*fa00*/  LEA.HI.X.SX32 R3, R3, R16, 0x1, P0 ;  /* 0x0000001003037211 */ /* 0x000fe400000f0eff */
[----:B------:R-:W-:-:S04]  /*fa10*/  LEA R22, P0, R20, R30, 0x1 ;  /* 0x0000001e14167211 */ /* 0x000fc800078008ff */
[----:B------:R-:W-:-:S06]  /*fa20*/  LEA.HI.X R23, R20, R31, R3, 0x1, P0 ;  /* 0x0000001f14177211 */ /* 0x000fcc00000f0c03 */
[----:B------:R-:W4:Y:S01]  /*fa30*/  LD.E.128 R20, desc[UR6][R22.64] ;  /* 0x0000000616147980 */ /* 0x000f22000c101d00 */
[C---:B------:R-:W-:Y:S01]  /*fa40*/  LOP3.LUT R3, R25.reuse, 0xffff0000, RZ, 0xc0, !PT ;  /* 0xffff000019037812 */ /* 0x040fe200078ec0ff */
        /* <DEDUP_REMOVED lines=13> */
[----:B------:R-:W-:Y:S01]  /*fb20*/  LOP3.LUT R68, R7, 0xffff0000, RZ, 0xc0, !PT ;  /* 0xffff000007447812 */ /* 0x000fe200078ec0ff */
[----:B---3--:R-:W-:Y:S01]  /*fb30*/  IMAD.U32 R67, R12, 0x10000, RZ ;  /* 0x000100000c437824 */ /* 0x008fe200078e00ff */
        /* <DEDUP_REMOVED lines=48> */
.L_x_2935:
[----:B------:R-:W-:Y:S05]  /*fe40*/  BSYNC B0 ;  /* 0x0000000000007941 */ /* 0x000fea0003800000 */
.L_x_2934:
[----:B-----5:R2:W-:Y:S04]  /*fe50*/  STS.128 [R248], R24 ;  /* 0x00000018f8007388 */ /* 0x0205e80000000c00 */
[----:B--2---:R2:W5:Y:S01]  /*fe60*/  LD.E.128 R24, desc[UR6][R44.64+0x80] ;  /* 0x000080062c187980 */ /* 0x004562000c101d00 */
        /* <DEDUP_REMOVED lines=25> */
[----:B-12---:R-:W-:Y:S01]  /*10000*/  SHF.L.U32 R44, R25, 0x10, RZ ;  /* 0x00000010192c7819 */ /* 0x006fe200000006ff */
        /* <DEDUP_REMOVED lines=61> */
.L_x_2937:
[----:B------:R-:W-:Y:S05]  /*103e0*/  BSYNC B0 ;  /* 0x0000000000007941 */ /* 0x000fea0003800000 */
.L_x_2936:
[----:B-----5:R3:W-:Y:S02]  /*103f0*/  STS.128 [R248+0x2000], R24 ;  /* 0x00200018f8007388 */ /* 0x0207e40000000c00 */
.L_x_2933:
[----:B------:R-:W-:Y:S05]  /*10400*/  BSYNC B1 ;  /* 0x0000000000017941 */ /* 0x000fea0003800000 */
.L_x_2932:
        /* <DEDUP_REMOVED lines=27> */
[----:B------:R-:W3:Y:S03]  /*105c0*/  LD.E.128 R4, desc[UR6][R4.64] ;  /* 0x0000000604047980 */ /* 0x000ee6000c101d00 */
[----:B------:R-:W-:-:S06]  /*105d0*/  LEA.HI.X R23, R21, R31, R20, 0x1, P1 ;  /* 0x0000001f15177211 */ /* 0x000fcc00008f0c14 */
[----:B------:R-:W3:Y:S01]  /*105e0*/  LD.E.128 R20, desc[UR6][R22.64] ;  /* 0x0000000616147980 */ /* 0x000ee2000c101d00 */
[C---:B------:R-:W-:Y:S01]  /*105f0*/  IMAD.U32 R39, R24.reuse, 0x10000, RZ ;  /* 0x0001000018277824 */ /* 0x040fe200078e00ff */
[----:B------:R-:W-:Y:S01]  /*10600*/  LOP3.LUT R36, R24, 0xffff0000, RZ, 0xc0, !PT ;  /* 0xffff000018247812 */ /* 0x000fe200078ec0ff */
[C---:B-12---:R-:W-:Y:S01]  /*10610*/  IMAD.U32 R45, R25.reuse, 0x10000, RZ ;  /* 0x00010000192d7824 */ /* 0x046fe200078e00ff */
[----:B------:R-:W-:Y:S01]  /*10620*/  LOP3.LUT R24, R25, 0xffff0000, RZ, 0xc0, !PT ;  /* 0xffff000019187812 */ /* 0x000fe200078ec0ff */
[C---:B------:R-:W-:Y:S01]  /*10630*/  IMAD.U32 R47, R27.reuse, 0x10000, RZ ;  /* 0x000100001b2f7824 */ /* 0x040fe200078e00ff */
[----:B------:R-:W-:Y:S02]  /*10640*/  LOP3.LUT R25, R27, 0xffff0000, RZ, 0xc0, !PT ;  /* 0xffff00001b197812 */ /* 0x000fe400078ec0ff */
[C---:B------:R-:W-:Y:S02]  /*10650*/  SHF.L.U32 R44, R26.reuse, 0x10, RZ ;  /* 0x000000101a2c7819 */ /* 0x040fe400000006ff */
[----:B------:R-:W-:Y:S01]  /*10660*/  LOP3.LUT R26, R26, 0xffff0000, RZ, 0xc0, !PT ;  /* 0xffff00001a1a7812 */ /* 0x000fe200078ec0ff */
[C---:B----4-:R-:W-:Y:S01]  /*10670*/  IMAD.U32 R46, R12.reuse, 0x10000, RZ ;  /* 0x000100000c2e7824 */ /* 0x050fe200078e00ff */
[----:B------:R-:W-:Y:S01]  /*10680*/  LOP3.LUT R27, R12, 0xffff0000, RZ, 0xc0, !PT ;  /* 0xffff00000c1b7812 */ /* 0x000fe200078ec0ff */
[----:B------:R-:W-:Y:S01]  /*10690*/  IMAD.U32 R64, R14, 0x10000, RZ ;  /* 0x000100000e407824 */ /* 0x000fe200078e00ff */
[C---:B------:R-:W-:Y:S01]  /*106a0*/  SHF.L.U32 R12, R13.reuse, 0x10, RZ ;  /* 0x000000100d0c7819 */ /* 0x040fe200000006ff */
[----:B---3--:R-:W-:Y:S01]  /*106b0*/  IMAD.U32 R67, R4, 0x10000, RZ ;  /* 0x0001000004437824 */ /* 0x008fe200078e00ff */
        /* <DEDUP_REMOVED lines=51> */
.L_x_2941:
[----:B------:R-:W-:Y:S05]  /*109f0*/  BSYNC B0 ;  /* 0x0000000000007941 */ /* 0x000fea0003800000 */
.L_x_2940:
[----:B-----5:R4:W-:Y:S04]  /*10a00*/  STS.128 [R248+0x800], R24 ;  /* 0x00080018f8007388 */ /* 0x0209e80000000c00 */
[----:B----4-:R4:W5:Y:S01]  /*10a10*/  LD.E.128 R24, desc[UR6][R40.64+0x80] ;  /* 0x0000800628187980 */ /* 0x010962000c101d00 */
        /* <DEDUP_REMOVED lines=21> */
[----:B------:R-:W2:Y:S01]  /*10b70*/  LD.E.128 R12, desc[UR6][R14.64] ;  /* 0x000000060e0c7980 */ /* 0x000ea2000c101d00 */
[----:B------:R-:W-:Y:S02]  /*10b80*/  LEA.HI.X.SX32 R17, R21, R17, 0x1, P1 ;  /* 0x0000001115117211 */ /* 0x000fe400008f0eff */
[----:B------:R-:W-:-:S04]  /*10b90*/  LEA R22, P1, R20, R30, 0x1 ;  /* 0x0000001e14167211 */ /* 0x000fc800078208ff */
[----:B------:R-:W-:-:S06]  /*10ba0*/  LEA.HI.X R23, R20, R31, R17, 0x1, P1 ;  /* 0x0000001f14177211 */ /* 0x000fcc00008f0c11 */
[----:B------:R-:W2:Y:S01]  /*10bb0*/  LD.E.128 R20, desc[UR6][R22.64] ;  /* 0x0000000616147980 */ /* 0x000ea2000c101d00 */
[C---:B-----5:R-:W-:Y:S01]  /*10bc0*/  LOP3.LUT R17, R25.reuse, 0xffff0000, RZ, 0xc0, !PT ;  /* 0xffff000019117812 */ /* 0x060fe200078ec0ff */
[----:B------:R-:W-:Y:S01]  /*10bd0*/  IMAD.U32 R36, R24, 0x10000, RZ ;  /* 0x0001000018247824 */ /* 0x000fe200078e00ff */
[----:B---34-:R-:W-:Y:S01]  /*10be0*/  SHF.L.U32 R40, R25, 0x10, RZ ;  /* 0x0000001019287819 */ /* 0x018fe200000006ff */
[----:B------:R-:W-:Y:S01]  /*10bf0*/  IMAD.U32 R39, R26, 0x10000, RZ ;  /* 0x000100001a277824 */ /* 0x000fe200078e00ff */
[C---:B------:R-:W-:Y:S02]  /*10c00*/  LOP3.LUT R25, R27.reuse, 0xffff0000, RZ, 0xc0, !PT ;  /* 0xffff00001b197812 */ /* 0x040fe400078ec0ff */
[----:B-12---:R-:W-:Y:S02]  /*10c10*/  SHF.L.U32 R44, R27, 0x10, RZ ;  /* 0x000000101b2c7819 */ /* 0x006fe400000006ff */
[----:B------:R-:W-:Y:S02]  /*10c20*/  LOP3.LUT R24, R24, 0xffff0000, RZ, 0xc0, !PT ;  /* 0xffff000018187812 */ /* 0x000fe400078ec0ff */
[----:B------:R-:W-:Y:S01]  /*10c30*/  LOP3.LUT R26, R26, 0xffff0000, RZ, 0xc0, !PT ;  /* 0xffff00001a1a7812 */ /* 0x000fe200078ec0ff */
[C---:B------:R-:W-:Y:S01]  /*10c40*/  IMAD.U32 R41, R4.reuse, 0x10000, RZ ;  /* 0x0001000004297824 */ /* 0x040fe200078e00ff */
[----:B------:R-:W-:Y:S01]  /*10c50*/  LOP3.LUT R27, R4, 0xffff0000, RZ, 0xc0, !PT ;  /* 0xffff0000041b7812 */ /* 0x000fe200078ec0ff */
[----:B------:R-:W-:Y:S01]  /*10c60*/  IMAD.U32 R45, R6, 0x10000, RZ ;  /* 0x00010000062d7824 */ /* 0x000fe200078e00ff */
[----:B------:R-:W-:-:S02]  /*10c70*/  SHF.L.U32 R4, R5, 0x10, RZ ;  /* 0x0000001005047819 */ /* 0x000fc400000006ff */
[----:B------:R-:W-:Y:S02]  /*10c80*/  LOP3.LUT R46, R5, 0xffff0000, RZ, 0xc0, !PT ;  /* 0xffff0000052e7812 */ /* 0x000fe400078ec0ff */
[C---:B------:R-:W-:Y:S02]  /*10c90*/  SHF.L.U32 R5, R7.reuse, 0x10, RZ ;  /* 0x0000001007057819 */ /* 0x040fe400000006ff */
[----:B------:R-:W-:Y:S01]  /*10ca0*/  LOP3.LUT R64, R7, 0xffff0000, RZ, 0xc0, !PT ;  /* 0xffff000007407812 */ /* 0x000fe200078ec0ff */
        /* <DEDUP_REMOVED lines=49> */
.L_x_2943:
[----:B------:R-:W-:Y:S05]  /*10fc0*/  BSYNC B0 ;  /* 0x0000000000007941 */ /* 0x000fea0003800000 */
.L_x_2942:
[----:B-----5:R1:W-:Y:S02]  /*10fd0*/  STS.128 [R248+0x2800], R24 ;  /* 0x00280018f8007388 */ /* 0x0203e40000000c00 */
.L_x_2939:
[----:B------:R-:W-:Y:S05]  /*10fe0*/  BSYNC B1 ;  /* 0x0000000000017941 */ /* 0x000fea0003800000 */
.L_x_2938:
[----:B------:R-:W-:Y:S01]  /*10ff0*/  VIADD R17, R166, 0x20 ;  /* 0x00000020a6117836 */ /* 0x000fe20000000000 */
[----:B------:R-:W-:Y:S04]  /*11000*/  BSSY B1, `(.L_x_2944) ;  /* 0x00000bc000017945 */ /* 0x000fe80003800000 */
[----:B------:R-:W-:-:S04]  /*11010*/  ISETP.GE.AND P0, PT, R17, R8, PT ;  /* 0x000000081100720c */ /* 0x000fc80003f06270 */
[----:B------:R-:W-:-:S13]  /*11020*/  ISETP.LT.OR P0, PT, R52, -0x107, P0 ;  /* 0xfffffef93400780c */ /* 0x000fda0000701670 */
        /* <DEDUP_REMOVED lines=16> */
[----:B-----5:R-:W-:Y:S01]  /*11130*/  LEA R12, P1, R6, R28, 0x1 ;  /* 0x0000001c060c7211 */ /* 0x020fe200078208ff */
[----:B------:R-:W-:-:S03]  /*11140*/  @P0 IMAD.MOV R22, RZ, RZ, -R2 ;  /* 0x000000ffff160224 */ /* 0x000fc600078e0a02 */
[----:B------:R-:W-:Y:S01]  /*11150*/  LEA.HI.X R13, R6, R29, R5, 0x1, P1 ;  /* 0x0000001d060d7211 */ /* 0x000fe200008f0c05 */
[----:B------:R-:W-:Y:S01]  /*11160*/  IMAD.WIDE R4, R4, 0x2, R32 ;  /* 0x0000000204047825 */ /* 0x000fe200078e0220 */
[----:B------:R-:W-:-:S04]  /*11170*/  IADD3 R21, P1, R22, R21, RZ ;  /* 0x0000001516157210 */ /* 0x000fc80007f3e0ff */
[----:B------:R-:W3:Y:S01]  /*11180*/  LD.E.128 R12, desc[UR6][R12.64] ;  /* 0x000000060c0c7980 */ /* 0x000ee2000c101d00 */
[----:B------:R-:W-:Y:S02]  /*11190*/  LEA.HI.X.SX32 R20, R22, R20, 0x1, P1 ;  /* 0x0000001416147211 */ /* 0x000fe400008f0eff */
[C---:B------:R-:W-:Y:S01]  /*111a0*/  LEA R22, P1, R21.reuse, R30, 0x1 ;  /* 0x0000001e15167211 */ /* 0x040fe200078208ff */
[----:B------:R-:W3:Y:S03]  /*111b0*/  LD.E.128 R4, desc[UR6][R4.64] ;  /* 0x0000000604047980 */ /* 0x000ee6000c101d00 */
[----:B------:R-:W-:-:S06]  /*111c0*/  LEA.HI.X R23, R21, R31, R20, 0x1, P1 ;  /* 0x0000001f15177211 */ /* 0x000fcc00008f0c14 */
[----:B------:R-:W3:Y:S01]  /*111d0*/  LD.E.128 R20, desc[UR6][R22.64] ;  /* 0x0000000616147980 */ /* 0x000ee2000c101d00 */
[C---:B------:R-:W-:Y:S01]  /*111e0*/  IMAD.U32 R39, R24.reuse, 0x10000, RZ ;  /* 0x0001000018277824 */ /* 0x040fe200078e00ff */
[----:B------:R-:W-:Y:S01]  /*111f0*/  LOP3.LUT R36, R24, 0xffff0000, RZ, 0xc0, !PT ;  /* 0xffff000018247812 */ /* 0x000fe200078ec0ff */
[----:B----4-:R-:W-:Y:S01]  /*11200*/  IMAD.U32 R40, R26, 0x10000, RZ ;  /* 0x000100001a287824 */ /* 0x010fe200078e00ff */
[C---:B------:R-:W-:Y:S02]  /*11210*/  LOP3.LUT R24, R25.reuse, 0xffff0000, RZ, 0xc0, !PT ;  /* 0xffff000019187812 */ /* 0x040fe400078ec0ff */
[----:B------:R-:W-:Y:S02]  /*11220*/  SHF.L.U32 R41, R25, 0x10, RZ ;  /* 0x0000001019297819 */ /* 0x000fe400000006ff */
[C---:B------:R-:W-:Y:S02]  /*11230*/  LOP3.LUT R25, R27.reuse, 0xffff0000, RZ, 0xc0, !PT ;  /* 0xffff00001b197812 */ /* 0x040fe400078ec0ff */
[----:B--2---:R-:W-:-:S02]  /*11240*/  SHF.L.U32 R45, R27, 0x10, RZ ;  /* 0x000000101b2d7819 */ /* 0x004fc400000006ff */
[----:B------:R-:W-:Y:S01]  /*11250*/  LOP3.LUT R26, R26, 0xffff0000, RZ, 0xc0, !PT ;  /* 0xffff00001a1a7812 */ /* 0x000fe200078ec0ff */
[C---:B---3--:R-:W-:Y:S01]  /*11260*/  IMAD.U32 R44, R12.reuse, 0x10000, RZ ;  /* 0x000100000c2c7824 */ /* 0x048fe200078e00ff */
[----:B------:R-:W-:Y:S01]  /*11270*/  LOP3.LUT R27, R12, 0xffff0000, RZ, 0xc0, !PT ;  /* 0xffff00000c1b7812 */ /* 0x000fe200078ec0ff */
[----:B------:R-:W-:Y:S01]  /*11280*/  IMAD.U32 R46, R14, 0x10000, RZ ;  /* 0x000100000e2e7824 */ /* 0x000fe200078e00ff */
[C---:B------:R-:W-:Y:S01]  /*11290*/  SHF.L.U32 R12, R13.reuse, 0x10, RZ ;  /* 0x000000100d0c7819 */ /* 0x040fe200000006ff */
[----:B------:R-:W-:Y:S01]  /*112a0*/  IMAD.U32 R65, R4, 0x10000, RZ ;  /* 0x0001000004417824 */ /* 0x000fe200078e00ff */
        /* <DEDUP_REMOVED lines=51> */
.L_x_2947:
[----:B------:R-:W-:Y:S05]  /*115e0*/  BSYNC B0 ;  /* 0x0000000000007941 */ /* 0x000fea0003800000 */
.L_x_2946:
        /* <DEDUP_REMOVED lines=8> */
[----:B---3--:R-:W-:Y:S02]  /*11670*/  LEA R24, R2, 0x40, 0x5 ;  /* 0x0000004002187811 */ /* 0x008fe400078e28ff */
        /* <DEDUP_REMOVED lines=18> */
[----:B------:R-:W2:Y:S01]  /*117a0*/  LD.E.128 R24, desc[UR6][R26.64] ;  /* 0x000000061a187980 */ /* 0x000ea2000c101d00 */
[C---:B-1---5:R-:W-:Y:S01]  /*117b0*/  IMAD.U32 R33, R12.reuse, 0x10000, RZ ;  /* 0x000100000c217824 */ /* 0x062fe200078e00ff */
[----:B------:R-:W-:Y:S01]  /*117c0*/  LOP3.LUT R32, R12, 0xffff0000, RZ, 0xc0, !PT ;  /* 0xffff00000c207812 */ /* 0x000fe200078ec0ff */
[C---:B------:R-:W-:Y:S01]  /*117d0*/  IMAD.U32 R39, R13.reuse, 0x10000, RZ ;  /* 0x000100000d277824 */ /* 0x040fe200078e00ff */
[----:B------:R-:W-:Y:S01]  /*117e0*/  LOP3.LUT R12, R13, 0xffff0000, RZ, 0xc0, !PT ;  /* 0xffff00000d0c7812 */ /* 0x000fe200078ec0ff */
[C---:B----4-:R-:W-:Y:S01]  /*117f0*/  IMAD.U32 R41, R15.reuse, 0x10000, RZ ;  /* 0x000100000f297824 */ /* 0x050fe200078e00ff */
[----:B------:R-:W-:Y:S02]  /*11800*/  LOP3.LUT R13, R15, 0xffff0000, RZ, 0xc0, !PT ;  /* 0xffff00000f0d7812 */ /* 0x000fe400078ec0ff */
[C---:B------:R-:W-:Y:S02]  /*11810*/  SHF.L.U32 R36, R14.reuse, 0x10, RZ ;  /* 0x000000100e247819 */ /* 0x040fe400000006ff */
[----:B------:R-:W-:Y:S01]  /*11820*/  LOP3.LUT R14, R14, 0xffff0000, RZ, 0xc0, !PT ;  /* 0xffff00000e0e7812 */ /* 0x000fe200078ec0ff */
[C---:B---3--:R-:W-:Y:S01]  /*11830*/  IMAD.U32 R40, R4.reuse, 0x10000, RZ ;  /* 0x0001000004287824 */ /* 0x048fe200078e00ff */
[----:B------:R-:W-:Y:S01]  /*11840*/  LOP3.LUT R15, R4, 0xffff0000, RZ, 0xc0, !PT ;  /* 0xffff0000040f7812 */ /* 0x000fe200078ec0ff */
[----:B--2---:R-:W-:Y:S01]  /*11850*/  IMAD.U32 R44, R6, 0x10000, RZ ;  /* 0x00010000062c7824 */ /* 0x004fe200078e00ff */
        /* <DEDUP_REMOVED lines=52> */
.L_x_2949:
[----:B------:R-:W-:Y:S05]  /*11ba0*/  BSYNC B0 ;  /* 0x0000000000007941 */ /* 0x000fea0003800000 */
.L_x_2948:
[----:B-----5:R1:W-:Y:S02]  /*11bb0*/  STS.128 [R248+0x3000], R12 ;  /* 0x0030000cf8007388 */ /* 0x0203e40000000c00 */
.L_x_2945:
[----:B------:R-:W-:Y:S05]  /*11bc0*/  BSYNC B1 ;  /* 0x0000000000017941 */ /* 0x000fea0003800000 */
.L_x_2944:
[----:B-1-3--:R-:W-:-:S05]  /*11bd0*/  VIADD R32, R166, 0x30 ;  /* 0x00000030a6207836 */ /* 0x00afca0000000000 */
[----:B------:R-:W-:-:S04]  /*11be0*/  ISETP.GE.AND P0, PT, R32, R8, PT ;  /* 0x000000082000720c */ /* 0x000fc80003f06270 */
[----:B------:R-:W-:-:S13]  /*11bf0*/  ISETP.LT.OR P0, PT, R52, -0x187, P0 ;  /* 0xfffffe793400780c */ /* 0x000fda0000701670 */
        /* <DEDUP_REMOVED lines=26> */
[----:B------:R-:W2:Y:S01]  /*11da0*/  LD.E.128 R20, desc[UR6][R22.64] ;  /* 0x0000000616147980 */ /* 0x000ea2000c101d00 */
[C---:B------:R-:W-:Y:S01]  /*11db0*/  LOP3.LUT R8, R25.reuse, 0xffff0000, RZ, 0xc0, !PT ;  /* 0xffff000019087812 */ /* 0x040fe200078ec0ff */
[----:B------:R-:W-:Y:S01]  /*11dc0*/  IMAD.U32 R33, R24, 0x10000, RZ ;  /* 0x0001000018217824 */ /* 0x000fe200078e00ff */
[----:B------:R-:W-:Y:S01]  /*11dd0*/  SHF.L.U32 R39, R25, 0x10, RZ ;  /* 0x0000001019277819 */ /* 0x000fe200000006ff */
[----:B------:R-:W-:Y:S01]  /*11de0*/  IMAD.U32 R36, R26, 0x10000, RZ ;  /* 0x000100001a247824 */ /* 0x000fe200078e00ff */
[C---:B------:R-:W-:Y:S02]  /*11df0*/  LOP3.LUT R25, R27.reuse, 0xffff0000, RZ, 0xc0, !PT ;  /* 0xffff00001b197812 */ /* 0x040fe400078ec0ff */
[----:B----4-:R-:W-:Y:S02]  /*11e00*/  SHF.L.U32 R41, R27, 0x10, RZ ;  /* 0x000000101b297819 */ /* 0x010fe400000006ff */
[----:B------:R-:W-:Y:S02]  /*11e10*/  LOP3.LUT R24, R24, 0xffff0000, RZ, 0xc0, !PT ;  /* 0xffff000018187812 */ /* 0x000fe400078ec0ff */
[----:B------:R-:W-:Y:S01]  /*11e20*/  LOP3.LUT R26, R26, 0xffff0000, RZ, 0xc0, !PT ;  /* 0xffff00001a1a7812 */ /* 0x000fe200078ec0ff */
[C---:B---3--:R-:W-:Y:S01]  /*11e30*/  IMAD.U32 R40, R12.reuse, 0x10000, RZ ;  /* 0x000100000c287824 */ /* 0x048fe200078e00ff */
[----:B------:R-:W-:Y:S01]  /*11e40*/  LOP3.LUT R27, R12, 0xffff0000, RZ, 0xc0, !PT ;  /* 0xffff00000c1b7812 */ /* 0x000fe200078ec0ff */
[----:B--2---:R-:W-:Y:S01]  /*11e50*/  IMAD.U32 R44, R14, 0x10000, RZ ;  /* 0x000100000e2c7824 */ /* 0x004fe200078e00ff */
        /* <DEDUP_REMOVED lines=53> */
.L_x_2951:
[----:B------:R-:W-:Y:S05]  /*121b0*/  BSYNC B0 ;  /* 0x0000000000007941 */ /* 0x000fea0003800000 */
.L_x_2950:
        /* <DEDUP_REMOVED lines=49> */
[----:B-1----:R-:W-:Y:S01]  /*124d0*/  LOP3.LUT R34, R21, 0xffff0000, RZ, 0xc0, !PT ;  /* 0xffff000015227812 */ /* 0x002fe200078ec0ff */
        /* <DEDUP_REMOVED lines=43> */
.L_x_2953:
[----:B------:R-:W-:Y:S05]  /*12790*/  BSYNC B0 ;  /* 0x0000000000007941 */ /* 0x000fea0003800000 */
.L_x_2952:
[----:B-----5:R1:W-:Y:S01]  /*127a0*/  STS.128 [R248+0x3800], R4 ;  /* 0x00380004f8007388 */ /* 0x0203e20000000c00 */
[----:B------:R-:W-:Y:S05]  /*127b0*/  BRA `(.L_x_2927) ;  /* 0x0000000000907947 */ /* 0x000fea0003800000 */
.L_x_2907:
[----:B------:R-:W-:Y:S02]  /*127c0*/  IMAD.IADD R0, R244, 0x1, -R55 ;  /* 0x00000001f4007824 */ /* 0x000fe400078e0a37 */
[C---:B------:R-:W-:Y:S02]  /*127d0*/  VIADD R3, R166.reuse, 0x10 ;  /* 0x00000010a6037836 */ /* 0x040fe40000000000 */
[C---:B--23--:R-:W-:Y:S01]  /*127e0*/  VIADD R32, R166.reuse, 0x30 ;  /* 0x00000030a6207836 */ /* 0x04cfe20000000000 */
[CC--:B------:R-:W-:Y:S01]  /*127f0*/  ISETP.GE.AND P6, PT, R166.reuse, R0.reuse, PT ;  /* 0x00000000a600720c */ /* 0x0c0fe20003fc6270 */
[----:B------:R-:W-:Y:S01]  /*12800*/  VIADD R17, R166, 0x20 ;  /* 0x00000020a6117836 */ /* 0x000fe20000000000 */
[-C--:B------:R-:W-:Y:S02]  /*12810*/  ISETP.GE.AND P5, PT, R3, R0.reuse, PT ;  /* 0x000000000300720c */ /* 0x080fe40003fa6270 */
[-C--:B------:R-:W-:Y:S02]  /*12820*/  ISETP.GE.AND P3, PT, R32, R0.reuse, PT ;  /* 0x000000002000720c */ /* 0x080fe40003f66270 */
[----:B------:R-:W-:-:S07]  /*12830*/  ISETP.GE.AND P4, PT, R17, R0, PT ;  /* 0x000000001100720c */ /* 0x000fce0003f86270 */
[----:B----4-:R-:W-:Y:S02]  /*12840*/  @!P6 LEA R6, P2, R168, R172, 0x1 ;  /* 0x000000aca806e211 */ /* 0x010fe400078408ff */
[-C--:B------:R-:W-:Y:S02]  /*12850*/  @!P5 IADD3 R4, P1, R4, R168.reuse, RZ ;  /* 0x000000a80404d210 */ /* 0x080fe40007f3e0ff */
[----:B------:R-:W-:Y:S01]  /*12860*/  @!P3 IMAD.MOV.U32 R8, RZ, RZ, R168 ;  /* 0x000000ffff08b224 */ /* 0x000fe200078e00a8 */
[--C-:B------:R-:W-:Y:S01]  /*12870*/  @!P6 LEA.HI.X R7, R168, R173, R165.reuse, 0x1, P2 ;  /* 0x000000ada807e211 */ /* 0x100fe200010f0ca5 */
[--C-:B------:R-:W-:Y:S01]  /*12880*/  @!P3 IMAD.MOV.U32 R9, RZ, RZ, R165.reuse ;  /* 0x000000ffff09b224 */ /* 0x100fe200078e00a5 */
[----:B------:R-:W-:Y:S01]  /*12890*/  @!P4 LEA R0, P0, R170, R168, 0x5 ;  /* 0x000000a8aa00c211 */ /* 0x000fe200078028ff */
        /* <DEDUP_REMOVED lines=22> */
.L_x_2927:
[----:B------:R-:W-:Y:S05]  /*12a00*/  BSYNC B2 ;  /* 0x0000000000027941 */ /* 0x000fea0003800000 */
.L_x_2906:
[----:B------:R-:W-:Y:S02]  /*12a10*/  VIADD R249, R50, 0xffffffff ;  /* 0xffffffff32f97836 */ /* 0x000fe40000000000 */
[C---:B-1----:R-:W-:Y:S02]  /*12a20*/  VIADD R4, R166.reuse, 0x70 ;  /* 0x00000070a6047836 */ /* 0x042fe40000000000 */
[----:B------:R-:W-:Y:S02]  /*12a30*/  IMAD.SHL.U32 R2, R249, 0x80, RZ ;  /* 0x00000080f9027824 */ /* 0x000fe400078e00ff */
[C---:B------:R-:W-:Y:S02]  /*12a40*/  VIADD R5, R166.reuse, 0x60 ;  /* 0x00000060a6057836 */ /* 0x040fe40000000000 */
[----:B------:R-:W-:Y:S02]  /*12a50*/  IMAD.IADD R0, R51, 0x1, -R2 ;  /* 0x0000000133007824 */ /* 0x000fe400078e0a02 */
[----:B------:R-:W-:-:S02]  /*12a60*/  VIADD R6, R166, 0x50 ;  /* 0x00000050a6067836 */ /* 0x000fc40000000000 */
[C---:B------:R-:W-:Y:S01]  /*12a70*/  VIADD R7, R166.reuse, 0x40 ;  /* 0x00000040a6077836 */ /* 0x040fe20000000000 */
[-C--:B------:R-:W-:Y:S02]  /*12a80*/  ISETP.GE.AND P6, PT, R166, R0.reuse, PT ;  /* 0x00000000a600720c */ /* 0x080fe40003fc6270 */
[-C--:B------:R-:W-:Y:S02]  /*12a90*/  ISETP.GE.AND P0, PT, R3, R0.reuse, PT ;  /* 0x000000000300720c */ /* 0x080fe40003f06270 */
[-C--:B------:R-:W-:Y:S02]  /*12aa0*/  ISETP.GE.AND P5, PT, R32, R0.reuse, PT ;  /* 0x000000002000720c */ /* 0x080fe40003fa6270 */
[-C--:B------:R-:W-:Y:S02]  /*12ab0*/  ISETP.GE.AND P1, PT, R4, R0.reuse, PT ;  /* 0x000000000400720c */ /* 0x080fe40003f26270 */
[-C--:B------:R-:W-:Y:S02]  /*12ac0*/  ISETP.GE.AND P2, PT, R5, R0.reuse, PT ;  /* 0x000000000500720c */ /* 0x080fe40003f46270 */
[----:B------:R-:W-:-:S03]  /*12ad0*/  ISETP.GE.AND P3, PT, R6, R0, PT ;  /* 0x000000000600720c */ /* 0x000fc60003f66270 */
[--C-:B--234-:R-:W-:Y:S02]  /*12ae0*/  @!P6 IMAD.MOV.U32 R12, RZ, RZ, R236.reuse ;  /* 0x000000ffff0ce224 */ /* 0x11cfe400078e00ec */
[--C-:B------:R-:W-:Y:S01]  /*12af0*/  @!P6 IMAD.MOV.U32 R13, RZ, RZ, R235.reuse ;  /* 0x000000ffff0de224 */ /* 0x100fe200078e00eb */
[C---:B------:R-:W-:Y:S01]  /*12b00*/  @!P0 LEA R14, P4, R59.reuse, R236, 0x1 ;  /* 0x000000ec3b0e8211 */ /* 0x040fe200078808ff */
[----:B------:R-:W-:Y:S02]  /*12b10*/  @!P5 IMAD.MOV.U32 R8, RZ, RZ, R236 ;  /* 0x000000ffff08d224 */ /* 0x000fe400078e00ec */
[----:B------:R-:W-:Y:S01]  /*12b20*/  @!P5 IMAD.MOV.U32 R9, RZ, RZ, R235 ;  /* 0x000000ffff09d224 */ /* 0x000fe200078e00eb */
[----:B------:R-:W-:Y:S01]  /*12b30*/  @!PT LDS RZ, [RZ] ;  /* 0x00000000fffff984 */ /* 0x000fe20000000800 */
[----:B------:R-:W-:Y:S01]  /*12b40*/  @!PT LDS RZ, [RZ] ;  /* 0x00000000fffff984 */ /* 0x000fe20000000800 */
[----:B------:R-:W-:Y:S01]  /*12b50*/  @!PT LDS RZ, [RZ] ;  /* 0x00000000fffff984 */ /* 0x000fe20000000800 */
[----:B------:R-:W-:Y:S01]  /*12b60*/  @!P6 LDGSTS.E.BYPASS.LTC128B.128 [R248+0x4000], desc[UR6][R12.64] ;  /* 0x040000000cf8efae */ /* 0x000fe2000b901d46 */
[----:B------:R-:W-:Y:S01]  /*12b70*/  @!P0 LEA.HI.X R15, R59, R235, R60, 0x1, P4 ;  /* 0x000000eb3b0f8211 */ /* 0x000fe200020f0c3c */
[----:B------:R-:W-:Y:S01]  /*12b80*/  @!P5 IMAD R24, R43, 0x60, RZ ;  /* 0x000000602b18d824 */ /* 0x000fe200078e02ff */
[-C--:B------:R-:W-:Y:S01]  /*12b90*/  ISETP.GE.AND P4, PT, R7, R0.reuse, PT ;  /* 0x000000000700720c */ /* 0x080fe20003f86270 */
[----:B------:R-:W-:Y:S01]  /*12ba0*/  @!P6 LDGSTS.E.BYPASS.LTC128B.128 [R248+0x8000], desc[UR6][R12.64+0x80] ;  /* 0x080000800cf8efae */ /* 0x000fe2000b901d46 */
[----:B------:R-:W-:Y:S01]  /*12bb0*/  ISETP.GE.AND P6, PT, R17, R0, PT ;  /* 0x000000001100720c */ /* 0x000fe20003fc6270 */
[----:B------:R-:W-:-:S02]  /*12bc0*/  @!P5 IMAD.WIDE.U32 R8, R42, 0x60, R8 ;  /* 0x000000602a08d825 */ /* 0x000fc400078e0008 */
[----:B------:R-:W-:Y:S02]  /*12bd0*/  @!P0 LDGSTS.E.BYPASS.LTC128B.128 [R248+0x4800], desc[UR6][R14.64] ;  /* 0x048000000ef88fae */ /* 0x000fe4000b901d46 */
[----:B------:R-:W-:Y:S02]  /*12be0*/  @!P1 IMAD.MOV.U32 R18, RZ, RZ, R236 ;  /* 0x000000ffff129224 */ /* 0x000fe400078e00ec */
[----:B------:R-:W-:Y:S01]  /*12bf0*/  @!P1 IMAD.MOV.U32 R19, RZ, RZ, R235 ;  /* 0x000000ffff139224 */ /* 0x000fe200078e00eb */
[----:B------:R1:W-:Y:S01]  /*12c00*/  @!P0 LDGSTS.E.BYPASS.LTC128B.128 [R248+0x8800], desc[UR6][R14.64+0x80] ;  /* 0x088000800ef88fae */ /* 0x0003e2000b901d46 */
[----:B------:R-:W-:Y:S02]  /*12c10*/  @!P5 IMAD.IADD R25, R24, 0x1, R9 ;  /* 0x000000011819d824 */ /* 0x000fe400078e0209 */
[----:B------:R-:W-:Y:S02]  /*12c20*/  @!P5 IMAD.MOV.U32 R24, RZ, RZ, R8 ;  /* 0x000000ffff18d224 */ /* 0x000fe400078e0008 */
[----:B------:R-:W-:-:S02]  /*12c30*/  @!P1 IMAD R8, R43, 0xe0, RZ ;  /* 0x000000e02b089824 */ /* 0x000fc400078e02ff */
[----:B------:R-:W-:Y:S02]  /*12c40*/  @!P2 IMAD.MOV.U32 R20, RZ, RZ, R236 ;  /* 0x000000ffff14a224 */ /* 0x000fe400078e00ec */
[----:B------:R-:W-:Y:S02]  /*12c50*/  @!P2 IMAD.MOV.U32 R21, RZ, RZ, R235 ;  /* 0x000000ffff15a224 */ /* 0x000fe400078e00eb */
[----:B------:R-:W-:-:S04]  /*12c60*/  @!P1 IMAD.WIDE.U32 R18, R42, 0xe0, R18 ;  /* 0x000000e02a129825 */ /* 0x000fc800078e0012 */
[----:B------:R-:W-:Y:S02]  /*12c70*/  @!P3 IMAD.MOV.U32 R22, RZ, RZ, R236 ;  /* 0x000000ffff16b224 */ /* 0x000fe400078e00ec */
[----:B------:R-:W-:Y:S02]  /*12c80*/  @!P3 IMAD.MOV.U32 R23, RZ, RZ, R235 ;  /* 0x000000ffff17b224 */ /* 0x000fe400078e00eb */
[----:B------:R-:W-:Y:S02]  /*12c90*/  @!P2 IMAD R9, R43, 0xc0, RZ ;  /* 0x000000c02b09a824 */ /* 0x000fe400078e02ff */
[----:B------:R-:W-:-:S04]  /*12ca0*/  @!P2 IMAD.WIDE.U32 R20, R42, 0xc0, R20 ;  /* 0x000000c02a14a825 */ /* 0x000fc800078e0014 */
[----:B------:R-:W-:Y:S01]  /*12cb0*/  @!P1 IMAD.IADD R19, R8, 0x1, R19 ;  /* 0x0000000108139824 */ /* 0x000fe200078e0213 */
[CC--:B-1----:R-:W-:Y:S01]  /*12cc0*/  @!P6 LEA R14, P0, R42.reuse, R236.reuse, 0x6 ;  /* 0x000000ec2a0ee211 */ /* 0x0c2fe200078030ff */
[----:B------:R-:W-:Y:S02]  /*12cd0*/  @!P3 IMAD R12, R43, 0xa0, RZ ;  /* 0x000000a02b0cb824 */ /* 0x000fe400078e02ff */
[C---:B------:R-:W-:Y:S01]  /*12ce0*/  @!P3 IMAD.WIDE.U32 R22, R42.reuse, 0xa0, R22 ;  /* 0x000000a02a16b825 */ /* 0x040fe200078e0016 */
[CC--:B------:R-:W-:Y:S02]  /*12cf0*/  @!P6 LEA.HI.X R15, R42.reuse, R235.reuse, R43, 0x6, P0 ;  /* 0x000000eb2a0fe211 */ /* 0x0c0fe400000f342b */
[----:B------:R-:W-:Y:S01]  /*12d00*/  @!P4 LEA R8, P0, R42, R236, 0x7 ;  /* 0x000000ec2a08c211 */ /* 0x000fe200078038ff */
[----:B------:R-:W-:Y:S02]  /*12d10*/  @!P2 IMAD.IADD R21, R9, 0x1, R21 ;  /* 0x000000010915a824 */ /* 0x000fe400078e0215 */
[----:B------:R-:W-:Y:S01]  /*12d20*/  @!P3 IMAD.IADD R13, R12, 0x1, R23 ;  /* 0x000000010c0db824 */ /* 0x000fe200078e0217 */
[----:B------:R-:W-:Y:S01]  /*12d30*/  @!P4 LEA.HI.X R9, R42, R235, R43, 0x7, P0 ;  /* 0x000000eb2a09c211 */ /* 0x000fe200000f3c2b */
[----:B------:R-:W-:Y:S01]  /*12d40*/  @!P6 LDGSTS.E.BYPASS.LTC128B.128 [R248+0x5000], desc[UR6][R14.64] ;  /* 0x050000000ef8efae */ /* 0x000fe2000b901d46 */
[----:B------:R-:W-:Y:S01]  /*12d50*/  @!P3 IMAD.MOV.U32 R12, RZ, RZ, R22 ;  /* 0x000000ffff0cb224 */ /* 0x000fe200078e0016 */
[----:B------:R-:W-:-:S02]  /*12d60*/  ISETP.GE.AND P0, PT, R3, R0, PT ;  /* 0x000000000300720c */ /* 0x000fc40003f06270 */
[----:B------:R-:W-:Y:S01]  /*12d70*/  @!P6 LDGSTS.E.BYPASS.LTC128B.128 [R248+0x9000], desc[UR6][R14.64+0x80] ;  /* 0x090000800ef8efae */ /* 0x000fe2000b901d46 */
[----:B------:R-:W-:-:S03]  /*12d80*/  ISETP.GE.AND P6, PT, R166, R0, PT ;  /* 0x00000000a600720c */ /* 0x000fc60003fc6270 */
[----:B------:R-:W-:Y:S04]  /*12d90*/  @!P5 LDGSTS.E.BYPASS.LTC128B.128 [R248+0x5800], desc[UR6][R24.64] ;  /* 0x0580000018f8dfae */ /* 0x000fe8000b901d46 */
[----:B------:R-:W-:Y:S01]  /*12da0*/  @!P5 LDGSTS.E.BYPASS.LTC128B.128 [R248+0x9800], desc[UR6][R24.64+0x80] ;  /* 0x0980008018f8dfae */ /* 0x000fe2000b901d46 */
[----:B------:R-:W-:-:S03]  /*12db0*/  ISETP.GE.AND P5, PT, R32, R0, PT ;  /* 0x000000002000720c */ /* 0x000fc60003fa6270 */
[----:B------:R-:W-:Y:S04]  /*12dc0*/  @!P4 LDGSTS.E.BYPASS.LTC128B.128 [R248+0x6000], desc[UR6][R8.64] ;  /* 0x0600000008f8cfae */ /* 0x000fe8000b901d46 */
[----:B------:R1:W-:Y:S04]  /*12dd0*/  @!P4 LDGSTS.E.BYPASS.LTC128B.128 [R248+0xa000], desc[UR6][R8.64+0x80] ;  /* 0x0a00008008f8cfae */ /* 0x0003e8000b901d46 */
[----:B------:R-:W-:Y:S04]  /*12de0*/  @!P3 LDGSTS.E.BYPASS.LTC128B.128 [R248+0x6800], desc[UR6][R12.64] ;  /* 0x068000000cf8bfae */ /* 0x000fe8000b901d46 */
[----:B------:R2:W-:Y:S01]  /*12df0*/  @!P3 LDGSTS.E.BYPASS.LTC128B.128 [R248+0xa800], desc[UR6][R12.64+0x80] ;  /* 0x0a8000800cf8bfae */ /* 0x0005e2000b901d46 */
[----:B------:R-:W-:-:S03]  /*12e00*/  ISETP.GE.AND P3, PT, R6, R0, PT ;  /* 0x000000000600720c */ /* 0x000fc60003f66270 */
[----:B------:R-:W-:Y:S04]  /*12e10*/  @!P2 LDGSTS.E.BYPASS.LTC128B.128 [R248+0x7000], desc[UR6][R20.64] ;  /* 0x0700000014f8afae */ /* 0x000fe8000b901d46 */
[----:B------:R-:W-:Y:S01]  /*12e20*/  @!P2 LDGSTS.E.BYPASS.LTC128B.128 [R248+0xb000], desc[UR6][R20.64+0x80] ;  /* 0x0b00008014f8afae */ /* 0x000fe2000b901d46 */
[-C--:B------:R-:W-:Y:S01]  /*12e30*/  ISETP.GE.AND P2, PT, R5, R0.reuse, PT ;  /* 0x000000000500720c */ /* 0x080fe20003f46270 */
[----:B------:R-:W-:Y:S02]  /*12e40*/  @!P6 IMAD.MOV.U32 R5, RZ, RZ, R238 ;  /* 0x000000ffff05e224 */ /* 0x000fe400078e00ee */
[----:B------:R-:W-:Y:S04]  /*12e50*/  @!P1 LDGSTS.E.BYPASS.LTC128B.128 [R248+0x7800], desc[UR6][R18.64] ;  /* 0x0780000012f89fae */ /* 0x000fe8000b901d46 */
[----:B------:R-:W-:Y:S01]  /*12e60*/  @!P1 LDGSTS.E.BYPASS.LTC128B.128 [R248+0xb800], desc[UR6][R18.64+0x80] ;  /* 0x0b80008012f89fae */ /* 0x000fe2000b901d46 */
[----:B------:R-:W-:Y:S01]  /*12e70*/  ISETP.GE.AND P1, PT, R4, R0, PT ;  /* 0x000000000400720c */ /* 0x000fe20003f26270 */
[----:B------:R-:W-:Y:S01]  /*12e80*/  @!P6 IMAD.MOV.U32 R4, RZ, RZ, R239 ;  /* 0x000000ffff04e224 */ /* 0x000fe200078e00ef */
[C---:B-1----:R-:W-:Y:S01]  /*12e90*/  @!P0 LEA R8, P4, R57.reuse, R239, 0x1 ;  /* 0x000000ef39088211 */ /* 0x042fe200078808ff */
[----:B------:R-:W0:Y:S03]  /*12ea0*/  LDGDEPBAR ;  /* 0x00000000000079af */ /* 0x000e260000000000 */
[----:B------:R-:W-:Y:S01]  /*12eb0*/  @!P0 LEA.HI.X R9, R57, R238, R58, 0x1, P4 ;  /* 0x000000ee39098211 */ /* 0x000fe200020f0c3a */
[----:B------:R-:W3:Y:S01]  /*12ec0*/  LD.E R3, desc[UR6][R10.64+0x188] ;  /* 0x000188060a037980 */ /* 0x000ee2000c101900 */
[----:B------:R-:W-:Y:S01]  /*12ed0*/  ISETP.GE.AND P4, PT, R7, R0, PT ;  /* 0x000000000700720c */ /* 0x000fe20003f86270 */
[----:B------:R-:W-:-:S02]  /*12ee0*/  @!P5 IMAD R6, R49, 0x60, RZ ;  /* 0x000000603106d824 */ /* 0x000fc400078e02ff */
[--C-:B------:R-:W-:Y:S02]  /*12ef0*/  @!P3 IMAD.MOV.U32 R14, RZ, RZ, R239.reuse ;  /* 0x000000ffff0eb224 */ /* 0x100fe400078e00ef */
[--C-:B------:R-:W-:Y:S02]  /*12f00*/  @!P3 IMAD.MOV.U32 R15, RZ, RZ, R238.reuse ;  /* 0x000000ffff0fb224 */ /* 0x100fe400078e00ee */
[----:B--2---:R-:W-:Y:S02]  /*12f10*/  @!P2 IMAD.MOV.U32 R12, RZ, RZ, R239 ;  /* 0x000000ffff0ca224 */ /* 0x004fe400078e00ef */
[----:B------:R-:W-:Y:S02]  /*12f20*/  @!P2 IMAD.MOV.U32 R13, RZ, RZ, R238 ;  /* 0x000000ffff0da224 */ /* 0x000fe400078e00ee */
[----:B------:R-:W-:-:S04]  /*12f30*/  @!P3 IMAD.WIDE.U32 R14, R48, 0xa0, R14 ;  /* 0x000000a0300eb825 */ /* 0x000fc800078e000e */
[----:B------:R-:W-:Y:S01]  /*12f40*/  @!P2 IMAD.WIDE.U32 R12, R48, 0xc0, R12 ;  /* 0x000000c0300ca825 */ /* 0x000fe200078e000c */
[----:B------:R-:W-:-:S04]  /*12f50*/  DEPBAR.LE SB0, 0x0 ;  /* 0x000080000000791a */ /* 0x000fc80000000000 */
[----:B------:R-:W-:Y:S06]  /*12f60*/  BAR.SYNC.DEFER_BLOCKING 0x0 ;  /* 0x0000000000007b1d */ /* 0x000fec0000010000 */
[----:B------:R-:W-:Y:S04]  /*12f70*/  @P6 STS.128 [R248+0xc000], RZ ;  /* 0x00c000fff8006388 */ /* 0x000fe80000000c00 */
[----:B------:R-:W-:Y:S04]  /*12f80*/  @P6 STS.128 [R248+0x10000], RZ ;  /* 0x010000fff8006388 */ /* 0x000fe80000000c00 */
[----:B------:R-:W-:Y:S01]  /*12f90*/  @!PT LDS RZ, [RZ] ;  /* 0x00000000fffff984 */ /* 0x000fe20000000800 */
[----:B------:R-:W-:Y:S01]  /*12fa0*/  @!PT LDS RZ, [RZ] ;  /* 0x00000000fffff984 */ /* 0x000fe20000000800 */
[----:B------:R-:W-:Y:S01]  /*12fb0*/  @!PT LDS RZ, [RZ] ;  /* 0x00000000fffff984 */ /* 0x000fe20000000800 */
[----:B------:R-:W-:Y:S04]  /*12fc0*/  @!P6 LDGSTS.E.BYPASS.LTC128B.128 [R248+0xc000], desc[UR6][R4.64] ;  /* 0x0c00000004f8efae */ /* 0x000fe8000b901d46 */
[----:B------:R1:W-:Y:S01]  /*12fd0*/  @!P6 LDGSTS.E.BYPASS.LTC128B.128 [R248+0x10000], desc[UR6][R4.64+0x80] ;  /* 0x1000008004f8efae */ /* 0x0003e2000b901d46 */
[----:B------:R-:W-:Y:S01]  /*12fe0*/  ISETP.GE.AND P6, PT, R17, R0, PT ;  /* 0x000000001100720c */ /* 0x000fe20003fc6270 */
[----:B------:R-:W-:-:S02]  /*12ff0*/  @!P1 IMAD R0, R49, 0xe0, RZ ;  /* 0x000000e031009824 */ /* 0x000fc400078e02ff */
        /* <DEDUP_REMOVED lines=8> */
[----:B------:R-:W-:Y:S01]  /*13080*/  @P6 STS.128 [R248+0x11000], RZ ;  /* 0x011000fff8006388 */ /* 0x000fe20000000c00 */
[----:B-1----:R-:W-:-:S02]  /*13090*/  @!P3 IMAD R5, R49, 0xa0, RZ ;  /* 0x000000a03105b824 */ /* 0x002fc400078e02ff */
[----:B------:R-:W-:Y:S02]  /*130a0*/  @!P2 IMAD R4, R49, 0xc0, RZ ;  /* 0x000000c03104a824 */ /* 0x000fe400078e02ff */
[----:B------:R-:W-:Y:S02]  /*130b0*/  @!P3 IMAD.IADD R15, R5, 0x1, R15 ;  /* 0x00000001050fb824 */ /* 0x000fe400078e020f */
[----:B------:R-:W-:Y:S02]  /*130c0*/  @!P2 IMAD.IADD R5, R4, 0x1, R13 ;  /* 0x000000010405a824 */ /* 0x000fe400078e020d */
[----:B------:R-:W-:Y:S02]  /*130d0*/  @!P2 IMAD.MOV.U32 R4, RZ, RZ, R12 ;  /* 0x000000ffff04a224 */ /* 0x000fe400078e000c */
[----:B--2---:R-:W-:Y:S02]  /*130e0*/  @!P5 IMAD.MOV.U32 R8, RZ, RZ, R239 ;  /* 0x000000ffff08d224 */ /* 0x004fe400078e00ef */
[----:B------:R-:W-:-:S02]  /*130f0*/  @!P5 IMAD.MOV.U32 R9, RZ, RZ, R238 ;  /* 0x000000ffff09d224 */ /* 0x000fc400078e00ee */
[----:B------:R-:W-:-:S04]  /*13100*/  @!P5 IMAD.WIDE.U32 R16, R48, 0x60, R8 ;  /* 0x000000603010d825 */ /* 0x000fc800078e0008 */
[----:B------:R-:W-:Y:S01]  /*13110*/  @!P5 IMAD.IADD R17, R6, 0x1, R17 ;  /* 0x000000010611d824 */ /* 0x000fe200078e0211 */
[CC--:B------:R-:W-:Y:S01]  /*13120*/  @!P6 LEA R6, P0, R48.reuse, R239.reuse, 0x6 ;  /* 0x000000ef3006e211 */ /* 0x0c0fe200078030ff */
[----:B------:R-:W-:Y:S02]  /*13130*/  @!P1 IMAD.MOV.U32 R8, RZ, RZ, R239 ;  /* 0x000000ffff089224 */ /* 0x000fe400078e00ef */
[----:B------:R-:W-:Y:S01]  /*13140*/  @!P1 IMAD.MOV.U32 R9, RZ, RZ, R238 ;  /* 0x000000ffff099224 */ /* 0x000fe200078e00ee */
[CC--:B------:R-:W-:Y:S02]  /*13150*/  @!P6 LEA.HI.X R7, R48.reuse, R238.reuse, R49, 0x6, P0 ;  /* 0x000000ee3007e211 */ /* 0x0c0fe400000f3431 */
[C---:B------:R-:W-:Y:S01]  /*13160*/  @!P4 LEA R12, P0, R48.reuse, R239, 0x7 ;  /* 0x000000ef300cc211 */ /* 0x040fe200078038ff */
[C---:B------:R-:W-:Y:S02]  /*13170*/  @!P1 IMAD.WIDE.U32 R8, R48.reuse, 0xe0, R8 ;  /* 0x000000e030089825 */ /* 0x040fe400078e0008 */
[----:B------:R-:W-:Y:S01]  /*13180*/  @!PT LDS RZ, [RZ] ;  /* 0x00000000fffff984 */ /* 0x000fe20000000800 */
[----:B------:R-:W-:Y:S01]  /*13190*/  @!PT LDS RZ, [RZ] ;  /* 0x00000000fffff984 */ /* 0x000fe20000000800 */
[----:B------:R-:W-:Y:S01]  /*131a0*/  @!PT LDS RZ, [RZ] ;  /* 0x00000000fffff984 */ /* 0x000fe20000000800 */
[----:B------:R-:W-:Y:S01]  /*131b0*/  @!P6 LDGSTS.E.BYPASS.LTC128B.128 [R248+0xd000], desc[UR6][R6.64] ;  /* 0x0d00000006f8efae */ /* 0x000fe2000b901d46 */
[----:B------:R-:W-:Y:S01]  /*131c0*/  @!P4 LEA.HI.X R13, R48, R238, R49, 0x7, P0 ;  /* 0x000000ee300dc211 */ /* 0x000fe200000f3c31 */
[----:B------:R-:W-:Y:S01]  /*131d0*/  @!P1 IMAD.IADD R9, R0, 0x1, R9 ;  /* 0x0000000100099824 */ /* 0x000fe200078e0209 */
[----:B------:R-:W-:Y:S01]  /*131e0*/  SHF.R.S32.HI R0, RZ, 0x4, R63 ;  /* 0x00000004ff007819 */ /* 0x000fe2000001143f */
[----:B------:R-:W-:Y:S03]  /*131f0*/  @!P6 LDGSTS.E.BYPASS.LTC128B.128 [R248+0x11000], desc[UR6][R6.64+0x80] ;  /* 0x1100008006f8efae */ /* 0x000fe6000b901d46 */
[----:B------:R-:W-:Y:S01]  /*13200*/  LEA.HI R63, R63, R0, RZ, 0x1 ;  /* 0x000000003f3f7211 */ /* 0x000fe200078f08ff */
[----:B------:R-:W-:Y:S03]  /*13210*/  @P5 STS.128 [R248+0xd800], RZ ;  /* 0x00d800fff8005388 */ /* 0x000fe60000000c00 */
[----:B------:R-:W-:Y:S01]  /*13220*/  LOP3.LUT R63, R63, 0xfffffffe, RZ, 0xc0, !PT ;  /* 0xfffffffe3f3f7812 */ /* 0x000fe200078ec0ff */
        /* <DEDUP_REMOVED lines=33> */
[----:B------:R2:W-:Y:S01]  /*13440*/  @!P1 LDGSTS.E.BYPASS.LTC128B.128 [R248+0x13800], desc[UR6][R8.64+0x80] ;  /* 0x1380008008f89fae */ /* 0x0005e2000b901d46 */
[----:B------:R-:W-:-:S02]  /*13450*/  IMAD.IADD R63, R0, 0x1, -R63 ;  /* 0x00000001003f7824 */ /* 0x000fc400078e0a3f */
[----:B------:R-:W-:Y:S02]  /*13460*/  IMAD.SHL.U32 R0, R56, 0x40, RZ ;  /* 0x0000004038007824 */ /* 0x000fe400078e00ff */
[----:B------:R-:W-:Y:S02]  /*13470*/  IMAD.SHL.U32 R61, R61, 0x40, RZ ;  /* 0x000000403d3d7824 */ /* 0x000fe400078e00ff */
[----:B------:R-:W-:Y:S01]  /*13480*/  IMAD.SHL.U32 R166, R166, 0x8, RZ ;  /* 0x00000008a6a67824 */ /* 0x000fe200078e00ff */
[----:B------:R-:W-:Y:S01]  /*13490*/  LOP3.LUT R0, R0, 0x1c0, RZ, 0xc0, !PT ;  /* 0x000001c000007812 */ /* 0x000fe200078ec0ff */
[----:B------:R-:W-:Y:S01]  /*134a0*/  IMAD.SHL.U32 R36, R62, 0x40, RZ ;  /* 0x000000403e247824 */ /* 0x000fe200078e00ff */
[----:B------:R-:W-:Y:S01]  /*134b0*/  LOP3.LUT R61, R61, 0x1c0, RZ, 0xc0, !PT ;  /* 0x000001c03d3d7812 */ /* 0x000fe200078ec0ff */
[----:B-1----:R-:W-:Y:S01]  /*134c0*/  IMAD.SHL.U32 R4, R63, 0x8, RZ ;  /* 0x000000083f047824 */ /* 0x002fe200078e00ff */
[----:B------:R-:W-:Y:S01]  /*134d0*/  R2P PR, R56, 0x6 ;  /* 0x0000000638007804 */ /* 0x000fe20000000000 */
[----:B------:R-:W-:Y:S01]  /*134e0*/  IMAD.SHL.U32 R52, R52, 0x2, RZ ;  /* 0x0000000234347824 */ /* 0x000fe200078e00ff */
[----:B------:R-:W0:Y:S04]  /*134f0*/  LDGDEPBAR ;  /* 0x00000000000079af */ /* 0x000e280000000000 */
[----:B------:R-:W4:Y:S01]  /*13500*/  LD.E R8, desc[UR6][R10.64+0x18c] ;  /* 0x00018c060a087980 */ /* 0x000f22000c101900 */
[----:B------:R-:W-:Y:S01]  /*13510*/  LOP3.LUT R166, R0, 0x8, R166, 0xf8, !PT ;  /* 0x0000000800a67812 */ /* 0x000fe200078ef8a6 */
[----:B------:R-:W-:Y:S01]  /*13520*/  BSSY B1, `(.L_x_2954) ;  /* 0x000028a000017945 */ /* 0x000fe20003800000 */
[----:B------:R-:W-:-:S02]  /*13530*/  LOP3.LUT R36, R36, 0xfffffe00, RZ, 0xc0, !PT ;  /* 0xfffffe0024247812 */ /* 0x000fc400078ec0ff */
[----:B------:R-:W-:Y:S02]  /*13540*/  LOP3.LUT R4, R61, 0x8, R4, 0xf8, !PT ;  /* 0x000000083d047812 */ /* 0x000fe400078ef804 */
[----:B--2---:R-:W-:Y:S01]  /*13550*/  SHF.R.U32.HI R9, RZ, 0x3, R61 ;  /* 0x00000003ff097819 */ /* 0x004fe2000001163d */
[----:B------:R-:W-:Y:S01]  /*13560*/  IMAD R234, R53, 0x400, R36 ;  /* 0x0000040035ea7824 */ /* 0x000fe200078e0224 */
[----:B------:R-:W-:Y:S02]  /*13570*/  SHF.R.U32.HI R0, RZ, 0x3, R0 ;  /* 0x00000003ff007819 */ /* 0x000fe40000011600 */
[----:B------:R-:W-:Y:S02]  /*13580*/  LOP3.LUT R9, R4, R9, RZ, 0x3c, !PT ;  /* 0x0000000904097212 */ /* 0x000fe400078e3cff */
[----:B------:R-:W-:-:S03]  /*13590*/  LOP3.LUT R0, R166, R0, RZ, 0x3c, !PT ;  /* 0x00000000a6007212 */ /* 0x000fc600078e3cff */
[----:B------:R-:W-:Y:S02]  /*135a0*/  IMAD.IADD R234, R9, 0x1, R234 ;  /* 0x0000000109ea7824 */ /* 0x000fe400078e02ea */
[----:B------:R-:W-:-:S03]  /*135b0*/  IMAD R233, R63, 0x200, R0 ;  /* 0x000002003fe97824 */ /* 0x000fc600078e0200 */
[----:B------:R-:W-:Y:S02]  /*135c0*/  LEA R234, R234, UR4, 0x1 ;  /* 0x00000004eaea7c11 */ /* 0x000fe4000f8e08ff */
[----:B------:R-:W-:-:S03]  /*135d0*/  LEA R233, R233, UR4, 0x1 ;  /* 0x00000004e9e97c11 */ /* 0x000fc6000f8e08ff */
[----:B------:R-:W-:Y:S01]  /*135e0*/  LDSM.16.M88.4 R84, [R234] ;  /* 0x00000000ea54783b */ /* 0x000fe20000000200 */
[--C-:B------:R-:W-:Y:S02]  /*135f0*/  IMAD R232, R38, 0x2, R234.reuse ;  /* 0x0000000226e87824 */ /* 0x100fe400078e02ea */
[C---:B------:R-:W-:Y:S01]  /*13600*/  VIADD R0, R233.reuse, 0x4000 ;  /* 0x00004000e9007836 */ /* 0x040fe20000000000 */
[----:B------:R-:W1:Y:S01]  /*13610*/  LDSM.16.M88.4 R20, [R233+0x5000] ;  /* 0x00500000e914783b */ /* 0x000e620000000200 */
[----:B------:R-:W-:Y:S02]  /*13620*/  VIADD R231, R233, 0x4020 ;  /* 0x00004020e9e77836 */ /* 0x000fe40000000000 */
[----:B------:R-:W-:Y:S01]  /*13630*/  @P1 VIADD R231, R0, 0xffffffe0 ;  /* 0xffffffe000e71836 */ /* 0x000fe20000000000 */
[----:B------:R-:W2:Y:S01]  /*13640*/  LDSM.16.M88.4 R44, [R233+0x4000] ;  /* 0x00400000e92c783b */ /* 0x000ea20000000200 */
[----:B------:R-:W-:Y:S02]  /*13650*/  IMAD.MOV.U32 R0, RZ, RZ, 0x40 ;  /* 0x00000040ff007424 */ /* 0x000fe400078e00ff */
[C---:B------:R-:W-:Y:S01]  /*13660*/  IMAD R230, R37.reuse, 0x2, R234 ;  /* 0x0000000225e67824 */ /* 0x040fe200078e02ea */
[----:B-----5:R-:W2:Y:S01]  /*13670*/  LDSM.16.M88.4 R28, [R233+0x4800] ;  /* 0x00480000e91c783b */ /* 0x020ea20000000200 */
[----:B------:R-:W-:Y:S01]  /*13680*/  IMAD R229, R37, 0x2, R232 ;  /* 0x0000000225e57824 */ /* 0x000fe200078e02e8 */
[----:B------:R-:W-:Y:S01]  /*13690*/  SEL R0, R0, 0xffffffc0, !P2 ;  /* 0xffffffc000007807 */ /* 0x000fe20005000000 */
[C---:B------:R-:W-:Y:S01]  /*136a0*/  VIADD R223, R231.reuse, 0x800 ;  /* 0x00000800e7df7836 */ /* 0x040fe20000000000 */
[----:B------:R-:W3:Y:S01]  /*136b0*/  LDSM.16.M88.4 R108, [R233+0x6000] ;  /* 0x00600000e96c783b */ /* 0x000ee20000000200 */
[----:B------:R-:W-:Y:S01]  /*136c0*/  VIADD R222, R231, 0x1000 ;  /* 0x00001000e7de7836 */ /* 0x000fe20000000000 */
[----:B------:R-:W-:Y:S01]  /*136d0*/  IADD3 R227, R233, R0, RZ ;  /* 0x00000000e9e37210 */ /* 0x000fe20007ffe0ff */
[----:B------:R-:W-:Y:S01]  /*136e0*/  IMAD.IADD R216, R0, 0x1, R231 ;  /* 0x0000000100d87824 */ /* 0x000fe200078e02e7 */
[----:B------:R-:W-:Y:S01]  /*136f0*/  LDSM.16.M88.4 R124, [R232] ;  /* 0x00000000e87c783b */ /* 0x000fe20000000200 */
[----:B------:R-:W-:-:S02]  /*13700*/  VIADD R221, R231, 0x1800 ;  /* 0x00001800e7dd7836 */ /* 0x000fc40000000000 */
[C---:B------:R-:W-:Y:S01]  /*13710*/  VIADD R220, R231.reuse, 0x2000 ;  /* 0x00002000e7dc7836 */ /* 0x040fe20000000000 */
[----:B------:R-:W3:Y:S01]  /*13720*/  LDSM.16.M88.4 R60, [R231+0x1000] ;  /* 0x00100000e73c783b */ /* 0x000ee20000000200 */
[C---:B------:R-:W-:Y:S02]  /*13730*/  VIADD R219, R231.reuse, 0x2800 ;  /* 0x00002800e7db7836 */ /* 0x040fe40000000000 */
[C---:B------:R-:W-:Y:S01]  /*13740*/  VIADD R218, R231.reuse, 0x3000 ;  /* 0x00003000e7da7836 */ /* 0x040fe20000000000 */
[----:B------:R-:W3:Y:S01]  /*13750*/  LDSM.16.M88.4 R12, [R233+0x5800] ;  /* 0x00580000e90c783b */ /* 0x000ee20000000200 */
[C---:B------:R-:W-:Y:S02]  /*13760*/  VIADD R217, R231.reuse, 0x3800 ;  /* 0x00003800e7d97836 */ /* 0x040fe40000000000 */
[C---:B------:R-:W-:Y:S01]  /*13770*/  VIADD R215, R231.reuse, 0x4000 ;  /* 0x00004000e7d77836 */ /* 0x040fe20000000000 */
[----:B------:R-:W3:Y:S01]  /*13780*/  LDSM.16.M88.4 R100, [R233+0x6800] ;  /* 0x00680000e964783b */ /* 0x000ee20000000200 */
        /* <DEDUP_REMOVED lines=8> */
[----:B-1----:R-:W-:Y:S01]  /*13810*/  HMMA.16816.F32.BF16 R24, R84, R20, RZ ;  /* 0x000000145418723c */ /* 0x002fe200000418ff */
[----:B------:R-:W1:Y:S01]  /*13820*/  LDSM.16.M88.4 R68, [R231] ;  /* 0x00000000e744783b */ /* 0x000e620000000200 */
[----:B------:R-:W-:-:S03]  /*13830*/  VIADD R208, R231, 0x7800 ;  /* 0x00007800e7d07836 */ /* 0x000fc60000000000 */
[----:B------:R-:W1:Y:S01]  /*13840*/  LDSM.16.M88.4 R64, [R231+0x800] ;  /* 0x00080000e740783b */ /* 0x000e620000000200 */
[C---:B------:R-:W-:Y:S03]  /*13850*/  HMMA.16816.F32.BF16 R20, R84.reuse, R22, RZ ;  /* 0x000000165414723c */ /* 0x040fe600000418ff */
[----:B------:R-:W1:Y:S03]  /*13860*/  LDSM.16.M88.4 R148, [R231+0x2000] ;  /* 0x00200000e794783b */ /* 0x000e660000000200 */
[C---:B--2---:R-:W-:Y:S01]  /*13870*/  HMMA.16816.F32.BF16 R56, R84.reuse, R44, RZ ;  /* 0x0000002c5438723c */ /* 0x044fe200000418ff */
[----:B------:R-:W2:Y:S04]  /*13880*/  LDSM.16.M88.4 R4, [R231+0x1800] ;  /* 0x00180000e704783b */ /* 0x000ea80000000200 */
[----:B------:R-:W-:Y:S01]  /*13890*/  LDSM.16.M88.4 R80, [R230] ;  /* 0x00000000e650783b */ /* 0x000fe20000000200 */
[C---:B------:R-:W-:Y:S03]  /*138a0*/  HMMA.16816.F32.BF16 R32, R84.reuse, R28, RZ ;  /* 0x0000001c5420723c */ /* 0x040fe600000418ff */
[----:B------:R-:W-:Y:S03]  /*138b0*/  LDSM.16.M88.4 R76, [R227+0x4000] ;  /* 0x00400000e34c783b */ /* 0x000fe60000000200 */
[C---:B---3--:R-:W-:Y:S01]  /*138c0*/  HMMA.16816.F32.BF16 R132, R84.reuse, R108, RZ ;  /* 0x0000006c5484723c */ /* 0x048fe200000418ff */
[----:B------:R-:W-:Y:S04]  /*138d0*/  LDSM.16.M88.4 R120, [R231+0x2800] ;  /* 0x00280000e778783b */ /* 0x000fe80000000200 */
[----:B------:R-:W-:Y:S01]  /*138e0*/  LDSM.16.M88.4 R116, [R231+0x3000] ;  /* 0x00300000e774783b */ /* 0x000fe20000000200 */
[C---:B------:R-:W-:Y:S03]  /*138f0*/  HMMA.16816.F32.BF16 R44, R84.reuse, R46, RZ ;  /* 0x0000002e542c723c */ /* 0x040fe600000418ff */
[----:B------:R-:W-:Y:S03]  /*13900*/  LDSM.16.M88.4 R112, [R231+0x3800] ;  /* 0x00380000e770783b */ /* 0x000fe60000000200 */
[C---:B------:R-:W-:Y:S01]  /*13910*/  HMMA.16816.F32.BF16 R28, R84.reuse, R30, RZ ;  /* 0x0000001e541c723c */ /* 0x040fe200000418ff */
[----:B------:R-:W-:Y:S04]  /*13920*/  LDSM.16.M88.4 R128, [R216] ;  /* 0x00000000d880783b */ /* 0x000fe80000000200 */
[----:B------:R-:W-:Y:S01]  /*13930*/  LDSM.16.M88.4 R144, [R227+0x6800] ;  /* 0x00680000e390783b */ /* 0x000fe20000000200 */
[----:B------:R-:W-:Y:S03]  /*13940*/  HMMA.16816.F32.BF16 R108, R84, R110, RZ ;  /* 0x0000006e546c723c */ /* 0x000fe600000418ff */
[----:B------:R-:W-:Y:S03]  /*13950*/  LDSM.16.M88.4 R140, [R227+0x7000] ;  /* 0x00700000e38c783b */ /* 0x000fe60000000200 */
[C---:B------:R-:W-:Y:S01]  /*13960*/  HMMA.16816.F32.BF16 R24, R124.reuse, R60, R24 ;  /* 0x0000003c7c18723c */ /* 0x040fe20000041818 */
[----:B------:R-:W-:Y:S05]  /*13970*/  LDSM.16.M88.4 R136, [R227+0x7800] ;  /* 0x00780000e388783b */ /* 0x000fea0000000200 */
[----:B------:R-:W-:Y:S01]  /*13980*/  HMMA.16816.F32.BF16 R20, R124, R62, R20 ;  /* 0x0000003e7c14723c */ /* 0x000fe20000041814 */
[----:B------:R-:W3:Y:S05]  /*13990*/  LDSM.16.M88.4 R60, [R227+0x6000] ;  /* 0x00600000e33c783b */ /* 0x000eea0000000200 */
        /* <DEDUP_REMOVED lines=14> */
[----:B------:R-:W1:Y:S05]  /*13a80*/  LDSM.16.M88.4 R64, [R227+0x5800] ;  /* 0x00580000e340783b */ /* 0x000e6a0000000200 */
[C---:B------:R-:W-:Y:S06]  /*13a90*/  HMMA.16816.F32.BF16 R132, R124.reuse, R148, R132 ;  /* 0x000000947c84723c */ /* 0x040fec0000041884 */
[C---:B------:R-:W-:Y:S06]  /*13aa0*/  HMMA.16816.F32.BF16 R108, R124.reuse, R150, R108 ;  /* 0x000000967c6c723c */ /* 0x040fec000004186c */
[C---:B--2---:R-:W-:Y:S06]  /*13ab0*/  HMMA.16816.F32.BF16 R16, R124.reuse, R4, R16 ;  /* 0x000000047c10723c */ /* 0x044fec0000041810 */
[----:B------:R-:W-:Y:S01]  /*13ac0*/  HMMA.16816.F32.BF16 R12, R124, R6, R12 ;  /* 0x000000067c0c723c */ /* 0x000fe2000004180c */
[----:B------:R-:W2:Y:S05]  /*13ad0*/  LDSM.16.M88.4 R4, [R229] ;  /* 0x00000000e504783b */ /* 0x000eaa0000000200 */
[C---:B---3--:R-:W-:Y:S06]  /*13ae0*/  HMMA.16816.F32.BF16 R132, R80.reuse, R60, R132 ;  /* 0x0000003c5084723c */ /* 0x048fec0000041884 */
[C---:B------:R-:W-:Y:S01]  /*13af0*/  HMMA.16816.F32.BF16 R108, R80.reuse, R62, R108 ;  /* 0x0000003e506c723c */ /* 0x040fe2000004186c */
[----:B------:R-:W3:Y:S05]  /*13b00*/  LDSM.16.M88.4 R60, [R216+0x1000] ;  /* 0x00100000d83c783b */ /* 0x000eea0000000200 */
[C---:B------:R-:W-:Y:S06]  /*13b10*/  HMMA.16816.F32.BF16 R44, R80.reuse, R78, R44 ;  /* 0x0000004e502c723c */ /* 0x040fec000004182c */
        /* <DEDUP_REMOVED lines=13> */
[C---:B-1----:R-:W-:Y:S06]  /*13bf0*/  HMMA.16816.F32.BF16 R24, R80.reuse, R68, R24 ;  /* 0x000000445018723c */ /* 0x042fec0000041818 */
[C---:B------:R-:W-:Y:S01]  /*13c00*/  HMMA.16816.F32.BF16 R20, R80.reuse, R70, R20 ;  /* 0x000000465014723c */ /* 0x040fe20000041814 */
[----:B------:R-:W1:Y:S05]  /*13c10*/  LDSM.16.M88.4 R68, [R216+0x800] ;  /* 0x00080000d844783b */ /* 0x000e6a0000000200 */
[----:B------:R-:W-:Y:S01]  /*13c20*/  HMMA.16816.F32.BF16 R76, R80, R64, R16 ;  /* 0x00000040504c723c */ /* 0x000fe20000041810 */
[----:B------:R-:W4:Y:S05]  /*13c30*/  LDSM.16.M88.4 R16, [R234+0x2000] ;  /* 0x00200000ea10783b */ /* 0x000f2a0000000200 */
[C---:B--2---:R-:W-:Y:S06]  /*13c40*/  HMMA.16816.F32.BF16 R44, R4.reuse, R130, R44 ;  /* 0x00000082042c723c */ /* 0x044fec000004182c */
[----:B------:R-:W-:Y:S01]  /*13c50*/  HMMA.16816.F32.BF16 R56, R4, R128, R56 ;  /* 0x000000800438723c */ /* 0x000fe20000041838 */
[----:B------:R-:W-:Y:S05]  /*13c60*/  LDSM.16.M88.4 R128, [R216+0x4000] ;  /* 0x00400000d880783b */ /* 0x000fea0000000200 */
[C---:B------:R-:W-:Y:S01]  /*13c70*/  HMMA.16816.F32.BF16 R12, R80.reuse, R66, R12 ;  /* 0x00000042500c723c */ /* 0x040fe2000004180c */
[----:B------:R-:W-:Y:S05]  /*13c80*/  LDSM.16.M88.4 R64, [R232+0x2000] ;  /* 0x00200000e840783b */ /* 0x000fea0000000200 */
[C---:B------:R-:W-:Y:S06]  /*13c90*/  HMMA.16816.F32.BF16 R104, R80.reuse, R144, R104 ;  /* 0x000000905068723c */ /* 0x040fec0000041868 */
[C---:B------:R-:W-:Y:S06]  /*13ca0*/  HMMA.16816.F32.BF16 R100, R80.reuse, R146, R100 ;  /* 0x000000925064723c */ /* 0x040fec0000041864 */
[C---:B------:R-:W-:Y:S06]  /*13cb0*/  HMMA.16816.F32.BF16 R96, R80.reuse, R140, R96 ;  /* 0x0000008c5060723c */ /* 0x040fec0000041860 */
[C---:B------:R-:W-:Y:S01]  /*13cc0*/  HMMA.16816.F32.BF16 R92, R80.reuse, R142, R92 ;  /* 0x0000008e505c723c */ /* 0x040fe2000004185c */
[----:B------:R-:W-:Y:S05]  /*13cd0*/  LDSM.16.M88.4 R140, [R233+0x9000] ;  /* 0x00900000e98c783b */ /* 0x000fea0000000200 */
[C---:B------:R-:W-:Y:S06]  /*13ce0*/  HMMA.16816.F32.BF16 R88, R80.reuse, R136, R88 ;  /* 0x000000885058723c */ /* 0x040fec0000041858 */
[----:B------:R-:W-:Y:S01]  /*13cf0*/  HMMA.16816.F32.BF16 R84, R80, R138, R84 ;  /* 0x0000008a5054723c */ /* 0x000fe20000041854 */
[----:B------:R-:W2:Y:S05]  /*13d00*/  LDSM.16.M88.4 R80, [R231+0x4000] ;  /* 0x00400000e750783b */ /* 0x000eaa0000000200 */
[C---:B---3--:R-:W-:Y:S06]  /*13d10*/  HMMA.16816.F32.BF16 R24, R4.reuse, R60, R24 ;  /* 0x0000003c0418723c */ /* 0x048fec0000041818 */
[C---:B------:R-:W-:Y:S01]  /*13d20*/  HMMA.16816.F32.BF16 R20, R4.reuse, R62, R20 ;  /* 0x0000003e0414723c */ /* 0x040fe20000041814 */
[----:B------:R-:W3:Y:S05]  /*13d30*/  LDSM.16.M88.4 R60, [R216+0x2000] ;  /* 0x00200000d83c783b */ /* 0x000eea0000000200 */
[C---:B-1----:R-:W-:Y:S06]  /*13d40*/  HMMA.16816.F32.BF16 R32, R4.reuse, R68, R32 ;  /* 0x000000440420723c */ /* 0x042fec0000041820 */
[----:B------:R-:W-:Y:S01]  /*13d50*/  HMMA.16816.F32.BF16 R120, R4, R70, R28 ;  /* 0x000000460478723c */ /* 0x000fe2000004181c */
[----:B------:R-:W-:Y:S04]  /*13d60*/  LDSM.16.M88.4 R28, [R230+0x2000] ;  /* 0x00200000e61c783b */ /* 0x000fe80000000200 */
[----:B------:R-:W-:Y:S01]  /*13d70*/  LDSM.16.M88.4 R68, [R227+0x8000] ;  /* 0x00800000e344783b */ /* 0x000fe20000000200 */
[C---:B----4-:R-:W-:Y:S06]  /*13d80*/  HMMA.16816.F32.BF16 R44, R16.reuse, R74, R44 ;  /* 0x0000004a102c723c */ /* 0x050fec000004182c */
[C---:B------:R-:W-:Y:S01]  /*13d90*/  HMMA.16816.F32.BF16 R56, R16.reuse, R72, R56 ;  /* 0x000000481038723c */ /* 0x040fe20000041838 */
[----:B------:R-:W1:Y:S05]  /*13da0*/  LDSM.16.M88.4 R72, [R231+0x4800] ;  /* 0x00480000e748783b */ /* 0x000e6a0000000200 */
[C---:B------:R-:W-:Y:S06]  /*13db0*/  HMMA.16816.F32.BF16 R32, R16.reuse, R116, R32 ;  /* 0x000000741020723c */ /* 0x040fec0000041820 */
[----:B------:R-:W-:Y:S01]  /*13dc0*/  HMMA.16816.F32.BF16 R120, R16, R118, R120 ;  /* 0x000000761078723c */ /* 0x000fe20000041878 */
[----:B------:R-:W-:Y:S05]  /*13dd0*/  LDSM.16.M88.4 R116, [R216+0x5000] ;  /* 0x00500000d874783b */ /* 0x000fea0000000200 */
[----:B--2---:R-:W-:Y:S06]  /*13de0*/  HMMA.16816.F32.BF16 R44, R64, R82, R44 ;  /* 0x00000052402c723c */ /* 0x004fec000004182c */
[C---:B---3--:R-:W-:Y:S06]  /*13df0*/  HMMA.16816.F32.BF16 R132, R4.reuse, R60, R132 ;  /* 0x0000003c0484723c */ /* 0x048fec0000041884 */
[----:B------:R-:W-:Y:S01]  /*13e00*/  HMMA.16816.F32.BF16 R108, R4, R62, R108 ;  /* 0x0000003e046c723c */ /* 0x000fe2000004186c */
[----:B------:R-:W2:Y:S05]  /*13e10*/  LDSM.16.M88.4 R60, [R231+0x5000] ;  /* 0x00500000e73c783b */ /* 0x000eaa0000000200 */
[----:B------:R-:W-:Y:S01]  /*13e20*/  HMMA.16816.F32.BF16 R56, R64, R80, R56 ;  /* 0x000000504038723c */ /* 0x000fe20000041838 */
[----:B------:R-:W3:Y:S05]  /*13e30*/  LDSM.16.M88.4 R80, [R227+0x8800] ;  /* 0x00880000e350783b */ /* 0x000eea0000000200 */
[----:B------:R-:W-:Y:S01]  /*13e40*/  HMMA.16816.F32.BF16 R136, R4, R112, R76 ;  /* 0x000000700488723c */ /* 0x000fe2000004184c */
        /* <DEDUP_REMOVED lines=25> */
[-C--:B------:R-:W-:Y:S01]  /*13fe0*/  FMUL.FTZ R0, R56, R8.reuse ;  /* 0x0000000838007220 */ /* 0x080fe20000410000 */
[-C--:B------:R-:W-:Y:S01]  /*13ff0*/  FMUL.FTZ R56, R57, R8.reuse ;  /* 0x0000000839387220 */ /* 0x080fe20000410000 */
[-C--:B------:R-:W-:Y:S01]  /*14000*/  FMUL.FTZ R39, R59, R8.reuse ;  /* 0x000000083b277220 */ /* 0x080fe20000410000 */
[----:B------:R-:W-:Y:S02]  /*14010*/  MUFU.TANH R57, R44 ;  /* 0x0000002c00397308 */ /* 0x000fe40000002400 */
[----:B------:R-:W-:Y:S06]  /*14020*/  HMMA.16816.F32.BF16 R32, R76, R68, R32 ;  /* 0x000000444c20723c */ /* 0x000fec0000041820 */
[----:B------:R-:W-:Y:S01]  /*14030*/  HMMA.16816.F32.BF16 R136, R16, R112, R136 ;  /* 0x000000701088723c */ /* 0x000fe20000041888 */
[----:B------:R-:W-:Y:S05]  /*14040*/  MUFU.TANH R59, R45 ;  /* 0x0000002d003b7308 */ /* 0x000fea0000002400 */
[----:B------:R-:W-:Y:S01]  /*14050*/  HMMA.16816.F32.BF16 R20, R28, R74, R20 ;  /* 0x0000004a1c14723c */ /* 0x000fe20000041814 */
[----:B------:R-:W-:Y:S02]  /*14060*/  LDSM.16.M88.4 R72, [R216+0x3000] ;  /* 0x00300000d848783b */ /* 0x000fe40000000200 */
[----:B------:R-:W-:Y:S03]  /*14070*/  MUFU.TANH R113, R46 ;  /* 0x0000002e00717308 */ /* 0x000fe60000002400 */
[C---:B------:R-:W-:Y:S05]  /*14080*/  HMMA.16816.F32.BF16 R24, R76.reuse, R116, R24 ;  /* 0x000000744c18723c */ /* 0x040fea0000041818 */
[----:B------:R1:W-:Y:S01]  /*14090*/  MUFU.TANH R112, R47 ;  /* 0x0000002f00707308 */ /* 0x0003e20000002400 */
[----:B------:R-:W-:Y:S01]  /*140a0*/  HMMA.16816.F32.BF16 R120, R76, R70, R120 ;  /* 0x000000464c78723c */ /* 0x000fe20000041878 */
[-C--:B------:R-:W-:Y:S01]  /*140b0*/  FMUL.FTZ R32, R32, R8.reuse ;  /* 0x0000000820207220 */ /* 0x080fe20000410000 */
[-C--:B------:R-:W-:Y:S01]  /*140c0*/  FMUL.FTZ R33, R33, R8.reuse ;  /* 0x0000000821217220 */ /* 0x080fe20000410000 */
[-C--:B------:R-:W-:Y:S01]  /*140d0*/  FMUL.FTZ R34, R34, R8.reuse ;  /* 0x0000000822227220 */ /* 0x080fe20000410000 */
[-C--:B------:R-:W-:Y:S01]  /*140e0*/  FMUL.FTZ R35, R35, R8.reuse ;  /* 0x0000000823237220 */ /* 0x080fe20000410000 */
[----:B------:R-:W4:Y:S01]  /*140f0*/  LDSM.16.M88.4 R68, [R231+0x6000] ;  /* 0x00600000e744783b */ /* 0x000f220000000200 */
[----:B--2---:R-:W-:Y:S01]  /*14100*/  HMMA.16816.F32.BF16 R12, R64, R82, R12 ;  /* 0x00000052400c723c */ /* 0x004fe2000004180c */
[----:B------:R-:W-:Y:S05]  /*14110*/  MUFU.TANH R114, R33 ;  /* 0x0000002100727308 */ /* 0x000fea0000002400 */
[----:B------:R-:W-:Y:S03]  /*14120*/  HMMA.16816.F32.BF16 R104, R4, R124, R104 ;  /* 0x0000007c0468723c */ /* 0x000fe60000041868 */
[----:B------:R-:W-:Y:S01]  /*14130*/  MUFU.TANH R124, R32 ;  /* 0x00000020007c7308 */ /* 0x000fe20000002400 */
[----:B-1----:R-:W1:Y:S02]  /*14140*/  LDSM.16.M88.4 R44, [R227+0x9800] ;  /* 0x00980000e32c783b */ /* 0x002e640000000200 */
[----:B------:R-:W-:Y:S01]  /*14150*/  HMMA.16816.F32.BF16 R136, R64, R80, R136 ;  /* 0x000000504088723c */ /* 0x000fe20000041888 */
[-C--:B------:R-:W-:Y:S01]  /*14160*/  FMUL.FTZ R24, R24, R8.reuse ;  /* 0x0000000818187220 */ /* 0x080fe20000410000 */
[-C--:B------:R-:W-:Y:S01]  /*14170*/  FMUL.FTZ R25, R25, R8.reuse ;  /* 0x0000000819197220 */ /* 0x080fe20000410000 */
[-C--:B------:R-:W-:Y:S01]  /*14180*/  FMUL.FTZ R26, R26, R8.reuse ;  /* 0x000000081a1a7220 */ /* 0x080fe20000410000 */
[-C--:B------:R-:W-:Y:S01]  /*14190*/  FMUL.FTZ R27, R27, R8.reuse ;  /* 0x000000081b1b7220 */ /* 0x080fe20000410000 */
[----:B------:R-:W-:Y:S01]  /*141a0*/  MUFU.TANH R80, R34 ;  /* 0x0000002200507308 */ /* 0x000fe20000002400 */
[----:B---3--:R-:W-:Y:S01]  /*141b0*/  HMMA.16816.F32.BF16 R132, R16, R60, R132 ;  /* 0x0000003c1084723c */ /* 0x008fe20000041884 */
[-C--:B------:R-:W-:Y:S01]  /*141c0*/  FMUL.FTZ R115, R120, R8.reuse ;  /* 0x0000000878737220 */ /* 0x080fe20000410000 */
[-C--:B------:R-:W-:Y:S01]  /*141d0*/  FMUL.FTZ R116, R121, R8.reuse ;  /* 0x0000000879747220 */ /* 0x080fe20000410000 */
[-C--:B------:R-:W-:Y:S01]  /*141e0*/  FMUL.FTZ R83, R122, R8.reuse ;  /* 0x000000087a537220 */ /* 0x080fe20000410000 */
[----:B------:R-:W-:-:S02]  /*141f0*/  FMUL.FTZ R82, R123, R8 ;  /* 0x000000087b527220 */ /* 0x000fc40000410000 */
[----:B------:R-:W-:Y:S01]  /*14200*/  HMMA.16816.F32.BF16 R108, R16, R62, R108 ;  /* 0x0000003e106c723c */ /* 0x000fe2000004186c */
[----:B------:R2:W-:Y:S01]  /*14210*/  MUFU.TANH R81, R35 ;  /* 0x0000002300517308 */ /* 0x0005e20000002400 */
[----:B------:R-:W3:Y:S04]  /*14220*/  LDSM.16.M88.4 R60, [R227+0xa000] ;  /* 0x00a00000e33c783b */ /* 0x000ee80000000200 */
[----:B------:R-:W-:Y:S03]  /*14230*/  HMMA.16816.F32.BF16 R20, R76, R118, R20 ;  /* 0x000000764c14723c */ /* 0x000fe60000041814 */
[----:B------:R-:W-:Y:S03]  /*14240*/  MUFU.TANH R117, R24 ;  /* 0x0000001800757308 */ /* 0x000fe60000002400 */
[----:B------:R-:W-:Y:S05]  /*14250*/  HMMA.16816.F32.BF16 R100, R4, R126, R100 ;  /* 0x0000007e0464723c */ /* 0x000fea0000041864 */
[----:B------:R-:W-:Y:S01]  /*14260*/  MUFU.TANH R118, R25 ;  /* 0x0000001900767308 */ /* 0x000fe20000002400 */
[----:B--2---:R-:W2:Y:S01]  /*14270*/  LDSM.16.M88.4 R32, [R216+0x5800] ;  /* 0x00580000d820783b */ /* 0x004ea20000000200 */
[----:B----4-:R-:W-:Y:S06]  /*14280*/  HMMA.16816.F32.BF16 R132, R64, R68, R132 ;  /* 0x000000444084723c */ /* 0x010fec0000041884 */
[----:B------:R-:W-:Y:S01]  /*14290*/  MUFU.TANH R119, R26 ;  /* 0x0000001a00777308 */ /* 0x000fe20000002400 */
[----:B-1----:R-:W-:Y:S04]  /*142a0*/  HMMA.16816.F32.BF16 R12, R28, R46, R12 ;  /* 0x0000002e1c0c723c */ /* 0x002fe8000004180c */
[-C--:B------:R-:W-:Y:S01]  /*142b0*/  FMUL.FTZ R20, R20, R8.reuse ;  /* 0x0000000814147220 */ /* 0x080fe20000410000 */
[-C--:B------:R-:W-:Y:S01]  /*142c0*/  FMUL.FTZ R21, R21, R8.reuse ;  /* 0x0000000815157220 */ /* 0x080fe20000410000 */
[----:B------:R-:W-:Y:S01]  /*142d0*/  HMMA.16816.F32.BF16 R108, R64, R70, R108 ;  /* 0x00000046406c723c */ /* 0x000fe2000004186c */
[----:B------:R1:W-:Y:S01]  /*142e0*/  MUFU.TANH R120, R27 ;  /* 0x0000001b00787308 */ /* 0x0003e20000002400 */
[-C--:B------:R-:W-:Y:S01]  /*142f0*/  FMUL.FTZ R22, R22, R8.reuse ;  /* 0x0000000816167220 */ /* 0x080fe20000410000 */
[----:B------:R-:W-:-:S03]  /*14300*/  FMUL.FTZ R23, R23, R8 ;  /* 0x0000000817177220 */ /* 0x000fc60000410000 */
[C---:B------:R-:W-:Y:S01]  /*14310*/  HMMA.16816.F32.BF16 R136, R28.reuse, R44, R136 ;  /* 0x0000002c1c88723c */ /* 0x040fe20000041888 */
[----:B------:R-:W4:Y:S02]  /*14320*/  LDSM.16.M88.4 R44, [R216+0x6000] ;  /* 0x00600000d82c783b */ /* 0x000f240000000200 */
[----:B------:R-:W-:Y:S03]  /*14330*/  MUFU.TANH R121, R20 ;  /* 0x0000001400797308 */ /* 0x000fe60000002400 */
[----:B---3--:R-:W-:Y:S05]  /*14340*/  HMMA.16816.F32.BF16 R132, R28, R60, R132 ;  /* 0x0000003c1c84723c */ /* 0x008fea0000041884 */
[----:B------:R-:W-:Y:S01]  /*14350*/  MUFU.TANH R68, R21 ;  /* 0x0000001500447308 */ /* 0x000fe20000002400 */
[----:B-1----:R-:W1:Y:S01]  /*14360*/  LDSM.16.M88.4 R24, [R233+0xa800] ;  /* 0x00a80000e918783b */ /* 0x002e620000000200 */
[----:B------:R-:W-:Y:S06]  /*14370*/  HMMA.16816.F32.BF16 R96, R4, R72, R96 ;  /* 0x000000480460723c */ /* 0x000fec0000041860 */
[----:B------:R-:W-:Y:S01]  /*14380*/  MUFU.TANH R69, R22 ;  /* 0x0000001600457308 */ /* 0x000fe20000002400 */
[----:B--2---:R-:W-:Y:S06]  /*14390*/  HMMA.16816.F32.BF16 R12, R76, R34, R12 ;  /* 0x000000224c0c723c */ /* 0x004fec000004180c */
[----:B------:R-:W-:Y:S01]  /*143a0*/  HMMA.16816.F32.BF16 R108, R28, R62, R108 ;  /* 0x0000003e1c6c723c */ /* 0x000fe2000004186c */
[----:B------:R2:W-:Y:S01]  /*143b0*/  MUFU.TANH R175, R23 ;  /* 0x0000001700af7308 */ /* 0x0005e20000002400 */
[----:B------:R-:W3:Y:S04]  /*143c0*/  LDSM.16.M88.4 R60, [R233+0xb000] ;  /* 0x00b00000e93c783b */ /* 0x000ee80000000200 */
[----:B------:R-:W-:Y:S01]  /*143d0*/  HMMA.16816.F32.BF16 R136, R76, R32, R136 ;  /* 0x000000204c88723c */ /* 0x000fe20000041888 */
[----:B------:R-:W3:Y:S02]  /*143e0*/  LDSM.16.M88.4 R32, [R216+0x3800] ;  /* 0x00380000d820783b */ /* 0x000ee40000000200 */
[----:B------:R-:W3:Y:S03]  /*143f0*/  MUFU.TANH R56, R56 ;  /* 0x0000003800387308 */ /* 0x000ee60000002400 */
[----:B------:R-:W-:Y:S05]  /*14400*/  HMMA.16816.F32.BF16 R92, R4, R74, R92 ;  /* 0x0000004a045c723c */ /* 0x000fea000004185c */
[----:B------:R-:W3:Y:S01]  /*14410*/  MUFU.TANH R39, R39 ;  /* 0x0000002700277308 */ /* 0x000ee20000002400 */
[----:B--2---:R-:W2:Y:S01]  /*14420*/  LDSM.16.M88.4 R20, [R231+0x6800] ;  /* 0x00680000e714783b */ /* 0x004ea20000000200 */
[-C--:B------:R-:W-:Y:S01]  /*14430*/  FMUL.FTZ R12, R12, R8.reuse ;  /* 0x000000080c0c7220 */ /* 0x080fe20000410000 */
[-C--:B------:R-:W-:Y:S01]  /*14440*/  FMUL.FTZ R13, R13, R8.reuse ;  /* 0x000000080d0d7220 */ /* 0x080fe20000410000 */
[-C--:B------:R-:W-:Y:S01]  /*14450*/  FMUL.FTZ R14, R14, R8.reuse ;  /* 0x000000080e0e7220 */ /* 0x080fe20000410000 */
[-C--:B------:R-:W-:Y:S01]  /*14460*/  FMUL.FTZ R15, R15, R8.reuse ;  /* 0x000000080f0f7220 */ /* 0x080fe20000410000 */
[----:B----4-:R-:W-:Y:S02]  /*14470*/  HMMA.16816.F32.BF16 R132, R76, R44, R132 ;  /* 0x0000002c4c84723c */ /* 0x010fe40000041884 */
[----:B------:R4:W-:Y:S04]  /*14480*/  MUFU.TANH R148, R12 ;  /* 0x0000000c00947308 */ /* 0x0009e80000002400 */
[C---:B-1----:R-:W-:Y:S01]  /*14490*/  HMMA.16816.F32.BF16 R104, R16.reuse, R24, R104 ;  /* 0x000000181068723c */ /* 0x042fe20000041868 */
[-C--:B------:R-:W-:Y:S01]  /*144a0*/  FMUL.FTZ R136, R136, R8.reuse ;  /* 0x0000000888887220 */ /* 0x080fe20000410000 */
[-C--:B------:R-:W-:Y:S01]  /*144b0*/  FMUL.FTZ R70, R138, R8.reuse ;  /* 0x000000088a467220 */ /* 0x080fe20000410000 */
[-C--:B------:R-:W-:Y:S01]  /*144c0*/  FMUL.FTZ R137, R137, R8.reuse ;  /* 0x0000000889897220 */ /* 0x080fe20000410000 */
[----:B------:R-:W-:Y:S01]  /*144d0*/  MUFU.TANH R149, R13 ;  /* 0x0000000d00957308 */ /* 0x000fe20000002400 */
[----:B------:R-:W-:Y:S01]  /*144e0*/  FMUL.FTZ R139, R139, R8 ;  /* 0x000000088b8b7220 */ /* 0x000fe20000410000 */
[C---:B------:R-:W-:Y:S01]  /*144f0*/  HMMA.16816.F32.BF16 R100, R16.reuse, R26, R100 ;  /* 0x0000001a1064723c */ /* 0x040fe20000041864 */
[----:B------:R-:W1:Y:S05]  /*14500*/  LDSM.16.M88.4 R24, [R227+0xa800] ;  /* 0x00a80000e318783b */ /* 0x000e6a0000000200 */
[----:B------:R-:W-:Y:S01]  /*14510*/  MUFU.TANH R172, R14 ;  /* 0x0000000e00ac7308 */ /* 0x000fe20000002400 */
[----:B----4-:R-:W-:Y:S01]  /*14520*/  SHF.R.S32.HI R12, RZ, 0x1f, R54 ;  /* 0x0000001fff0c7819 */ /* 0x010fe20000011436 */
[----:B---3--:R-:W-:Y:S03]  /*14530*/  HMMA.16816.F32.BF16 R96, R16, R60, R96 ;  /* 0x0000003c1060723c */ /* 0x008fe60000041860 */
[----:B------:R-:W-:Y:S01]  /*14540*/  LEA.HI R54, R12, R54, RZ, 0x2 ;  /* 0x000000360c367211 */ /* 0x000fe200078f10ff */
[-C--:B------:R-:W-:Y:S01]  /*14550*/  FMUL.FTZ R132, R132, R8.reuse ;  /* 0x0000000884847220 */ /* 0x080fe20000410000 */
[-C--:B------:R-:W-:Y:S01]  /*14560*/  FMUL.FTZ R134, R134, R8.reuse ;  /* 0x0000000886867220 */ /* 0x080fe20000410000 */
[----:B------:R3:W-:Y:S01]  /*14570*/  MUFU.TANH R151, R15 ;  /* 0x0000000f00977308 */ /* 0x0007e20000002400 */
[----:B------:R-:W-:Y:S01]  /*14580*/  SHF.R.S32.HI R54, RZ, 0x2, R54 ;  /* 0x00000002ff367819 */ /* 0x000fe20000011436 */
[----:B------:R-:W-:Y:S01]  /*14590*/  HMMA.16816.F32.BF16 R88, R4, R32, R88 ;  /* 0x000000200458723c */ /* 0x000fe20000041858 */
[-C--:B------:R-:W-:Y:S01]  /*145a0*/  FMUL.FTZ R133, R133, R8.reuse ;  /* 0x0000000885857220 */ /* 0x080fe20000410000 */
[----:B------:R-:W-:-:S02]  /*145b0*/  FMUL.FTZ R135, R135, R8 ;  /* 0x0000000887877220 */ /* 0x000fc40000410000 */
[----:B------:R-:W-:Y:S02]  /*145c0*/  IMAD R54, R53, 0x10, R54 ;  /* 0x0000001035367824 */ /* 0x000fe400078e0236 */
[----:B------:R-:W-:Y:S01]  /*145d0*/  HMMA.16816.F32.BF16 R84, R4, R34, R84 ;  /* 0x000000220454723c */ /* 0x000fe20000041854 */
[----:B------:R-:W-:Y:S01]  /*145e0*/  MUFU.TANH R116, R116 ;  /* 0x0000007400747308 */ /* 0x000fe20000002400 */
[----:B------:R-:W-:Y:S01]  /*145f0*/  LDSM.16.M88.4 R32, [R216+0x7000] ;  /* 0x00700000d820783b */ /* 0x000fe20000000200 */
[----:B------:R-:W-:-:S03]  /*14600*/  IADD3 R55, R54, 0x1, R55 ;  /* 0x0000000136377810 */ /* 0x000fc60007ffe037 */
[C---:B--2---:R-:W-:Y:S01]  /*14610*/  HMMA.16816.F32.BF16 R104, R64.reuse, R20, R104 ;  /* 0x000000144068723c */ /* 0x044fe20000041868 */
[----:B------:R-:W-:Y:S01]  /*14620*/  IADD3 R40, R51, R55, -R244 ;  /* 0x0000003733287210 */ /* 0x000fe20007ffe8f4 */
[----:B---3--:R-:W-:Y:S01]  /*14630*/  LDSM.16.M88.4 R12, [R216+0x6800] ;  /* 0x00680000d80c783b */ /* 0x008fe20000000200 */
[----:B------:R-:W-:Y:S01]  /*14640*/  LOP3.LUT R55, R52, 0x6, RZ, 0xc0, !PT ;  /* 0x0000000634377812 */ /* 0x000fe200078ec0ff */
[----:B------:R-:W2:Y:S02]  /*14650*/  MUFU.TANH R83, R83 ;  /* 0x0000005300537308 */ /* 0x000ea40000002400 */
[----:B------:R-:W-:Y:S01]  /*14660*/  HMMA.16816.F32.BF16 R100, R64, R22, R100 ;  /* 0x000000164064723c */ /* 0x000fe20000041864 */
[----:B------:R-:W3:Y:S01]  /*14670*/  LDSM.16.M88.4 R20, [R231+0x7000] ;  /* 0x00700000e714783b */ /* 0x000ee20000000200 */
[----:B------:R-:W-:Y:S01]  /*14680*/  IMAD.IADD R40, R3, 0x1, R40 ;  /* 0x0000000103287824 */ /* 0x000fe200078e0228 */
[----:B------:R-:W-:Y:S01]  /*14690*/  LOP3.LUT R3, R9, R36, RZ, 0xfc, !PT ;  /* 0x0000002409037212 */ /* 0x000fe200078efcff */
[----:B------:R-:W-:-:S02]  /*146a0*/  IMAD.IADD R55, R2, 0x1, R55 ;  /* 0x0000000102377824 */ /* 0x000fc400078e0237 */
[----:B------:R-:W-:Y:S01]  /*146b0*/  HMMA.16816.F32.BF16 R92, R16, R62, R92 ;  /* 0x0000003e105c723c */ /* 0x000fe2000004185c */
[C---:B------:R-:W-:Y:S01]  /*146c0*/  VIMNMX R41, R40.reuse, R51, PT ;  /* 0x0000003328297248 */ /* 0x040fe20003fe0100 */
[C---:B------:R-:W-:Y:S01]  /*146d0*/  VIADD R4, R55.reuse, 0x8 ;  /* 0x0000000837047836 */ /* 0x040fe20000000000 */
[----:B------:R-:W-:Y:S01]  /*146e0*/  VIADDMNMX R40, R40, 0x8, R51, PT ;  /* 0x0000000828287846 */ /* 0x000fe20003800133 */
[C---:B------:R-:W-:Y:S01]  /*146f0*/  VIADD R5, R55.reuse, 0x9 ;  /* 0x0000000937057836 */ /* 0x040fe20000000000 */
[----:B------:R-:W4:Y:S01]  /*14700*/  MUFU.TANH R82, R82 ;  /* 0x0000005200527308 */ /* 0x000f220000002400 */
[----:B------:R-:W-:Y:S01]  /*14710*/  VIADD R9, R55, 0x1 ;  /* 0x0000000137097836 */ /* 0x000fe20000000000 */
[CC--:B------:R-:W-:Y:S01]  /*14720*/  ISETP.GE.AND P1, PT, R4.reuse, R41.reuse, PT ;  /* 0x000000290400720c */ /* 0x0c0fe20003f26270 */
[----:B------:R-:W-:Y:S01]  /*14730*/  HMMA.16816.F32.BF16 R108, R76, R46, R108 ;  /* 0x0000002e4c6c723c */ /* 0x000fe2000004186c */
[----:B------:R-:W-:Y:S02]  /*14740*/  ISETP.GE.AND P3, PT, R4, R40, PT ;  /* 0x000000280400720c */ /* 0x000fe40003f66270 */
[----:B------:R-:W-:-:S02]  /*14750*/  ISETP.GE.AND P6, PT, R5, R41, PT ;  /* 0x000000290500720c */ /* 0x000fc40003fc6270 */
[-C--:B------:R-:W-:Y:S01]  /*14760*/  ISETP.GE.AND P4, PT, R5, R40.reuse, PT ;  /* 0x000000280500720c */ /* 0x080fe20003f86270 */
[C---:B-1----:R-:W-:Y:S01]  /*14770*/  HMMA.16816.F32.BF16 R104, R28.reuse, R24, R104 ;  /* 0x000000181c68723c */ /* 0x042fe20000041868 */
[----:B------:R-:W-:Y:S01]  /*14780*/  LDSM.16.M88.4 R4, [R227+0xb000] ;  /* 0x00b00000e304783b */ /* 0x000fe20000000200 */
[CC--:B------:R-:W-:Y:S01]  /*14790*/  ISETP.GE.AND P2, PT, R9.reuse, R41.reuse, PT ;  /* 0x000000290900720c */ /* 0x0c0fe20003f46270 */
[----:B------:R-:W1:Y:S01]  /*147a0*/  MUFU.TANH R115, R115 ;  /* 0x0000007300737308 */ /* 0x000e620000002400 */
[-C--:B------:R-:W-:Y:S01]  /*147b0*/  ISETP.GE.AND P0, PT, R9, R40.reuse, PT ;  /* 0x000000280900720c */ /* 0x080fe20003f06270 */
[----:B------:R-:W-:Y:S01]  /*147c0*/  VIADD R9, R55, 0x10 ;  /* 0x0000001037097836 */ /* 0x000fe20000000000 */
[----:B------:R-:W-:Y:S01]  /*147d0*/  HMMA.16816.F32.BF16 R100, R28, R26, R100 ;  /* 0x0000001a1c64723c */ /* 0x000fe20000041864 */
[----:B------:R-:W4:Y:S01]  /*147e0*/  LDSM.16.M88.4 R24, [R233+0xb800] ;  /* 0x00b80000e918783b */ /* 0x000f220000000200 */
[----:B------:R-:W-:Y:S02]  /*147f0*/  FSEL R56, R56, -INF , !P2 ;  /* 0xff80000038387808 */ /* 0x000fe40005000000 */
[C---:B------:R-:W-:Y:S01]  /*14800*/  ISETP.GE.AND P5, PT, R9.reuse, R41, PT ;  /* 0x000000290900720c */ /* 0x040fe20003fa6270 */
[----:B------:R-:W1:Y:S01]  /*14810*/  MUFU.TANH R146, R136 ;  /* 0x0000008800927308 */ /* 0x000e620000002400 */
[----:B------:R-:W-:Y:S01]  /*14820*/  ISETP.GE.AND P2, PT, R9, R40, PT ;  /* 0x000000280900720c */ /* 0x000fe20003f46270 */
[----:B------:R-:W-:Y:S01]  /*14830*/  VIADD R9, R55, 0x11 ;  /* 0x0000001137097836 */ /* 0x000fe20000000000 */
[----:B------:R-:W-:-:S02]  /*14840*/  FSEL R60, R39, -INF , !P0 ;  /* 0xff800000273c7808 */ /* 0x000fc40004000000 */
[----:B------:R-:W-:Y:S02]  /*14850*/  FSEL R57, R57, -INF , !P1 ;  /* 0xff80000039397808 */ /* 0x000fe40004800000 */
[CC--:B------:R-:W-:Y:S01]  /*14860*/  ISETP.GE.AND P0, PT, R9.reuse, R41.reuse, PT ;  /* 0x000000290900720c */ /* 0x0c0fe20003f06270 */
[----:B------:R-:W-:Y:S01]  /*14870*/  MUFU.TANH R147, R137 ;  /* 0x0000008900937308 */ /* 0x000fe20000002400 */
[----:B------:R-:W-:Y:S01]  /*14880*/  ISETP.GE.AND P1, PT, R9, R40, PT ;  /* 0x000000280900720c */ /* 0x000fe20003f26270 */
[----:B---3--:R-:W-:Y:S01]  /*14890*/  HMMA.16816.F32.BF16 R96, R64, R20, R96 ;  /* 0x000000144060723c */ /* 0x008fe20000041860 */
[----:B------:R-:W-:Y:S01]  /*148a0*/  VIADD R9, R55, 0x18 ;  /* 0x0000001837097836 */ /* 0x000fe20000000000 */
[----:B------:R-:W-:Y:S01]  /*148b0*/  FSEL R113, R113, -INF , !P3 ;  /* 0xff80000071717808 */ /* 0x000fe20005800000 */
[-C--:B------:R-:W-:Y:S01]  /*148c0*/  FMUL.FTZ R109, R109, R8.reuse ;  /* 0x000000086d6d7220 */ /* 0x080fe20000410000 */
[----:B------:R-:W-:Y:S01]  /*148d0*/  FSEL R59, R59, -INF , !P6 ;  /* 0xff8000003b3b7808 */ /* 0x000fe20007000000 */
[----:B------:R-:W-:Y:S01]  /*148e0*/  FMUL.FTZ R110, R110, R8 ;  /* 0x000000086e6e7220 */ /* 0x000fe20000410000 */
[C---:B------:R-:W-:Y:S01]  /*148f0*/  HMMA.16816.F32.BF16 R104, R76.reuse, R12, R104 ;  /* 0x0000000c4c68723c */ /* 0x040fe20000041868 */
[CC--:B------:R-:W-:Y:S01]  /*14900*/  ISETP.GE.AND P3, PT, R9.reuse, R41.reuse, PT ;  /* 0x000000290900720c */ /* 0x0c0fe20003f66270 */
[----:B------:R-:W3:Y:S01]  /*14910*/  MUFU.TANH R70, R70 ;  /* 0x0000004600467308 */ /* 0x000ee20000002400 */
[----:B------:R-:W-:Y:S01]  /*14920*/  ISETP.GE.AND P6, PT, R9, R40, PT ;  /* 0x000000280900720c */ /* 0x000fe20003fc6270 */
[----:B------:R-:W-:Y:S01]  /*14930*/  VIADD R9, R55, 0x19 ;  /* 0x0000001937097836 */ /* 0x000fe20000000000 */
[----:B------:R-:W-:Y:S01]  /*14940*/  FSEL R112, R112, -INF , !P4 ;  /* 0xff80000070707808 */ /* 0x000fe20006000000 */
[----:B------:R-:W-:Y:S01]  /*14950*/  HMMA.16816.F32.BF16 R100, R76, R14, R100 ;  /* 0x0000000e4c64723c */ /* 0x000fe20000041864 */
[----:B------:R-:W3:Y:S01]  /*14960*/  LDSM.16.M88.4 R12, [R231+0x7800] ;  /* 0x00780000e70c783b */ /* 0x000ee20000000200 */
[----:B------:R-:W-:Y:S01]  /*14970*/  FSEL R53, R124, -INF , !P5 ;  /* 0xff8000007c357808 */ /* 0x000fe20006800000 */
[----:B------:R-:W-:Y:S01]  /*14980*/  FMUL.FTZ R111, R111, R8 ;  /* 0x000000086f6f7220 */ /* 0x000fe20000410000 */
[CC--:B------:R-:W-:Y:S01]  /*14990*/  ISETP.GE.AND P4, PT, R9.reuse, R41.reuse, PT ;  /* 0x000000290900720c */ /* 0x0c0fe20003f86270 */
[----:B------:R-:W3:Y:S01]  /*149a0*/  MUFU.TANH R174, R139 ;  /* 0x0000008b00ae7308 */ /* 0x000ee20000002400 */
[-C--:B------:R-:W-:Y:S01]  /*149b0*/  ISETP.GE.AND P5, PT, R9, R40.reuse, PT ;  /* 0x000000280900720c */ /* 0x080fe20003fa6270 */
[----:B------:R-:W-:Y:S01]  /*149c0*/  VIADD R9, R55, 0x20 ;  /* 0x0000002037097836 */ /* 0x000fe20000000000 */
[----:B--2---:R-:W-:Y:S01]  /*149d0*/  FSEL R83, R83, -INF , !P6 ;  /* 0xff80000053537808 */ /* 0x004fe20007000000 */
[----:B------:R-:W-:Y:S01]  /*149e0*/  HMMA.16816.F32.BF16 R92, R64, R22, R92 ;  /* 0x00000016405c723c */ /* 0x000fe2000004185c */
[----:B------:R-:W-:Y:S01]  /*149f0*/  FSEL R80, R80, -INF , !P2 ;  /* 0xff80000050507808 */ /* 0x000fe20005000000 */
[----:B------:R-:W2:Y:S01]  /*14a00*/  LDSM.16.M88.4 R20, [R227+0xb800] ;  /* 0x00b80000e314783b */ /* 0x000ea20000000200 */
[----:B------:R-:W-:Y:S01]  /*14a10*/  FSEL R114, R114, -INF , !P0 ;  /* 0xff80000072727808 */ /* 0x000fe20004000000 */
[----:B------:R-:W-:Y:S01]  /*14a20*/  MUFU.TANH R165, R109 ;  /* 0x0000006d00a57308 */ /* 0x000fe20000002400 */
[CC--:B------:R-:W-:Y:S01]  /*14a30*/  ISETP.GE.AND P2, PT, R9.reuse, R41.reuse, PT ;  /* 0x000000290900720c */ /* 0x0c0fe20003f46270 */
[----:B----4-:R-:W-:Y:S01]  /*14a40*/  HMMA.16816.F32.BF16 R88, R16, R24, R88 ;  /* 0x000000181058723c */ /* 0x010fe20000041858 */
[----:B------:R-:W-:Y:S01]  /*14a50*/  ISETP.GE.AND P0, PT, R9, R40, PT ;  /* 0x000000280900720c */ /* 0x000fe20003f06270 */
[----:B------:R-:W-:Y:S01]  /*14a60*/  VIADD R9, R55, 0x21 ;  /* 0x0000002137097836 */ /* 0x000fe20000000000 */
[----:B------:R-:W-:Y:S01]  /*14a70*/  FSEL R82, R82, -INF , !P5 ;  /* 0xff80000052527808 */ /* 0x000fe20006800000 */
[-C--:B------:R-:W-:Y:S01]  /*14a80*/  FMUL.FTZ R104, R104, R8.reuse ;  /* 0x0000000868687220 */ /* 0x080fe20000410000 */
[----:B------:R-:W-:Y:S01]  /*14a90*/  FSEL R52, R117, -INF , !P2 ;  /* 0xff80000075347808 */ /* 0x000fe20005000000 */
[----:B------:R-:W-:Y:S01]  /*14aa0*/  HMMA.16816.F32.BF16 R96, R28, R4, R96 ;  /* 0x000000041c60723c */ /* 0x000fe20000041860 */
[----:B------:R-:W-:Y:S01]  /*14ab0*/  FSEL R24, R116, -INF , !P4 ;  /* 0xff80000074187808 */ /* 0x000fe20006000000 */
[----:B------:R-:W4:Y:S01]  /*14ac0*/  MUFU.TANH R161, R110 ;  /* 0x0000006e00a17308 */ /* 0x000f220000002400 */
[----:B------:R-:W-:Y:S01]  /*14ad0*/  FSEL R81, R81, -INF , !P1 ;  /* 0xff80000051517808 */ /* 0x000fe20004800000 */
[-C--:B------:R-:W-:Y:S01]  /*14ae0*/  FMUL.FTZ R108, R108, R8.reuse ;  /* 0x000000086c6c7220 */ /* 0x080fe20000410000 */
[-C--:B------:R-:W-:Y:S01]  /*14af0*/  ISETP.GE.AND P1, PT, R9, R41.reuse, PT ;  /* 0x000000290900720c */ /* 0x080fe20003f26270 */
[----:B------:R-:W-:Y:S01]  /*14b00*/  HMMA.16816.F32.BF16 R84, R16, R26, R84 ;  /* 0x0000001a1054723c */ /* 0x000fe20000041854 */
[----:B------:R-:W-:Y:S01]  /*14b10*/  VIADD R4, R55, 0x28 ;  /* 0x0000002837047836 */ /* 0x000fe20000000000 */
[----:B------:R-:W-:Y:S01]  /*14b20*/  FSEL R46, R119, -INF , !P0 ;  /* 0xff800000772e7808 */ /* 0x000fe20004000000 */
[----:B------:R-:W-:Y:S01]  /*14b30*/  FMUL.FTZ R39, R107, R8 ;  /* 0x000000086b277220 */ /* 0x000fe20000410000 */
[----:B------:R-:W-:Y:S01]  /*14b40*/  FSEL R45, R118, -INF , !P1 ;  /* 0xff800000762d7808 */ /* 0x000fe20004800000 */
[----:B------:R-:W4:Y:S01]  /*14b50*/  MUFU.TANH R162, R132 ;  /* 0x0000008400a27308 */ /* 0x000f220000002400 */
[CC--:B------:R-:W-:Y:S01]  /*14b60*/  ISETP.GE.AND P6, PT, R4.reuse, R41.reuse, PT ;  /* 0x000000290400720c */ /* 0x0c0fe20003fc6270 */
[----:B------:R-:W-:Y:S01]  /*14b70*/  HMMA.16816.F32.BF16 R92, R28, R6, R92 ;  /* 0x000000061c5c723c */ /* 0x000fe2000004185c */
[----:B------:R-:W-:Y:S01]  /*14b80*/  ISETP.GE.AND P4, PT, R4, R40, PT ;  /* 0x000000280400720c */ /* 0x000fe20003f86270 */
[----:B------:R-:W-:Y:S01]  /*14b90*/  VIADD R4, R55, 0x29 ;  /* 0x0000002937047836 */ /* 0x000fe20000000000 */
[----:B-1----:R-:W-:Y:S01]  /*14ba0*/  FSEL R115, R115, -INF , !P3 ;  /* 0xff80000073737808 */ /* 0x002fe20005800000 */
[----:B------:R-:W-:Y:S01]  /*14bb0*/  FMUL.FTZ R105, R105, R8 ;  /* 0x0000000869697220 */ /* 0x000fe20000410000 */
[-C--:B------:R-:W-:Y:S01]  /*14bc0*/  ISETP.GE.AND P3, PT, R9, R40.reuse, PT ;  /* 0x000000280900720c */ /* 0x080fe20003f66270 */
[C---:B------:R-:W-:Y:S01]  /*14bd0*/  VIADD R9, R55.reuse, 0x39 ;  /* 0x0000003937097836 */ /* 0x040fe20000000000 */
[CC--:B------:R-:W-:Y:S01]  /*14be0*/  ISETP.GE.AND P5, PT, R4.reuse, R41.reuse, PT ;  /* 0x000000290400720c */ /* 0x0c0fe20003fa6270 */
[C---:B---3--:R-:W-:Y:S01]  /*14bf0*/  HMMA.16816.F32.BF16 R88, R64.reuse, R12, R88 ;  /* 0x0000000c4058723c */ /* 0x048fe20000041858 */
[----:B------:R-:W-:Y:S01]  /*14c00*/  ISETP.GE.AND P2, PT, R4, R40, PT ;  /* 0x000000280400720c */ /* 0x000fe20003f46270 */
[----:B------:R-:W-:Y:S01]  /*14c10*/  VIADD R4, R55, 0x30 ;  /* 0x0000003037047836 */ /* 0x000fe20000000000 */
[----:B------:R-:W-:Y:S01]  /*14c20*/  FSEL R47, R120, -INF , !P3 ;  /* 0xff800000782f7808 */ /* 0x000fe20005800000 */
[----:B------:R-:W1:Y:S01]  /*14c30*/  MUFU.TANH R157, R134 ;  /* 0x00000086009d7308 */ /* 0x000e620000002400 */
[----:B------:R-:W-:Y:S01]  /*14c40*/  FSEL R51, R121, -INF , !P6 ;  /* 0xff80000079337808 */ /* 0x000fe20007000000 */
[----:B------:R-:W-:Y:S01]  /*14c50*/  FMUL.FTZ R106, R106, R8 ;  /* 0x000000086a6a7220 */ /* 0x000fe20000410000 */
[CC--:B------:R-:W-:Y:S01]  /*14c60*/  ISETP.GE.AND P0, PT, R4.reuse, R41.reuse, PT ;  /* 0x000000290400720c */ /* 0x0c0fe20003f06270 */
[C---:B------:R-:W-:Y:S01]  /*14c70*/  VIADD R12, R55.reuse, 0x40 ;  /* 0x00000040370c7836 */ /* 0x040fe20000000000 */
[-C--:B------:R-:W-:Y:S01]  /*14c80*/  ISETP.GE.AND P1, PT, R4, R40.reuse, PT ;  /* 0x000000280400720c */ /* 0x080fe20003f26270 */
[----:B------:R-:W-:Y:S01]  /*14c90*/  VIADD R4, R55, 0x31 ;  /* 0x0000003137047836 */ /* 0x000fe20000000000 */
[----:B------:R-:W-:Y:S01]  /*14ca0*/  FSEL R54, R69, -INF , !P4 ;  /* 0xff80000045367808 */ /* 0x000fe20006000000 */
[----:B------:R-:W-:Y:S01]  /*14cb0*/  HMMA.16816.F32.BF16 R84, R64, R14, R84 ;  /* 0x0000000e4054723c */ /* 0x000fe20000041854 */
[----:B------:R-:W-:Y:S01]  /*14cc0*/  FSEL R44, R68, -INF , !P5 ;  /* 0xff800000442c7808 */ /* 0x000fe20006800000 */
[----:B------:R-:W3:Y:S01]  /*14cd0*/  MUFU.TANH R163, R133 ;  /* 0x0000008500a37308 */ /* 0x000ee20000002400 */
[CC--:B------:R-:W-:Y:S01]  /*14ce0*/  ISETP.GE.AND P3, PT, R4.reuse, R41.reuse, PT ;  /* 0x000000290400720c */ /* 0x0c0fe20003f66270 */
[C---:B------:R-:W-:Y:S01]  /*14cf0*/  VIADD R13, R55.reuse, 0x41 ;  /* 0x00000041370d7836 */ /* 0x040fe20000000000 */
[----:B------:R-:W-:Y:S01]  /*14d00*/  ISETP.GE.AND P6, PT, R4, R40, PT ;  /* 0x000000280400720c */ /* 0x000fe20003fc6270 */
[----:B------:R-:W-:Y:S01]  /*14d10*/  VIADD R4, R55, 0x38 ;  /* 0x0000003837047836 */ /* 0x000fe20000000000 */
[----:B------:R-:W-:Y:S01]  /*14d20*/  FSEL R175, R175, -INF , !P2 ;  /* 0xff800000afaf7808 */ /* 0x000fe20005000000 */
[----:B------:R-:W-:Y:S01]  /*14d30*/  FMUL.FTZ R100, R100, R8 ;  /* 0x0000000864647220 */ /* 0x000fe20000410000 */
[----:B------:R-:W-:Y:S01]  /*14d40*/  FSEL R146, R146, -INF , !P0 ;  /* 0xff80000092927808 */ /* 0x000fe20004000000 */
[----:B------:R-:W3:Y:S01]  /*14d50*/  MUFU.TANH R166, R111 ;  /* 0x0000006f00a67308 */ /* 0x000ee20000002400 */
[CC--:B------:R-:W-:Y:S01]  /*14d60*/  ISETP.GE.AND P4, PT, R4.reuse, R41.reuse, PT ;  /* 0x000000290400720c */ /* 0x0c0fe20003f86270 */
[----:B--2---:R-:W-:Y:S01]  /*14d70*/  HMMA.16816.F32.BF16 R88, R28, R20, R88 ;  /* 0x000000141c58723c */ /* 0x004fe20000041858 */
[----:B------:R-:W-:Y:S01]  /*14d80*/  ISETP.GE.AND P5, PT, R4, R40, PT ;  /* 0x000000280400720c */ /* 0x000fe20003fa6270 */
[-C--:B------:R-:W-:Y:S01]  /*14d90*/  FMUL.FTZ R103, R103, R8.reuse ;  /* 0x0000000867677220 */ /* 0x080fe20000410000 */
[----:B------:R-:W2:Y:S01]  /*14da0*/  LDSM.16.M88.4 R4, [R216+0x7800] ;  /* 0x00780000d804783b */ /* 0x000ea20000000200 */
[----:B------:R-:W-:Y:S01]  /*14db0*/  ISETP.GE.AND P2, PT, R9, R41, PT ;  /* 0x000000290900720c */ /* 0x000fe20003f46270 */
[----:B------:R-:W-:Y:S01]  /*14dc0*/  FMUL.FTZ R101, R101, R8 ;  /* 0x0000000865657220 */ /* 0x000fe20000410000 */
[----:B------:R-:W-:Y:S01]  /*14dd0*/  ISETP.GE.AND P0, PT, R9, R40, PT ;  /* 0x000000280900720c */ /* 0x000fe20003f06270 */
[----:B------:R-:W3:Y:S01]  /*14de0*/  MUFU.TANH R173, R104 ;  /* 0x0000006800ad7308 */ /* 0x000ee20000002400 */
[----:B------:R-:W-:Y:S01]  /*14df0*/  FSEL R9, R70, -INF , !P1 ;  /* 0xff80000046097808 */ /* 0x000fe20004800000 */
[----:B------:R-:W-:Y:S01]  /*14e00*/  HMMA.16816.F32.BF16 R96, R76, R32, R96 ;  /* 0x000000204c60723c */ /* 0x000fe20000041860 */
[----:B------:R-:W-:Y:S01]  /*14e10*/  FSEL R147, R147, -INF , !P3 ;  /* 0xff80000093937808 */ /* 0x000fe20005800000 */
[----:B------:R-:W-:Y:S01]  /*14e20*/  FMUL.FTZ R36, R102, R8 ;  /* 0x0000000866247220 */ /* 0x000fe20000410000 */
[----:B------:R-:W-:Y:S01]  /*14e30*/  FSEL R174, R174, -INF , !P6 ;  /* 0xff800000aeae7808 */ /* 0x000fe20007000000 */
[----:B------:R-:W-:-:S04]  /*14e40*/  DEPBAR.LE SB0, 0x0 ;  /* 0x000080000000791a */ /* 0x000fc80000000000 */
[----:B------:R-:W-:Y:S01]  /*14e50*/  FSEL R148, R148, -INF , !P4 ;  /* 0xff80000094947808 */ /* 0x000fe20006000000 */
[----:B------:R-:W3:Y:S01]  /*14e60*/  MUFU.TANH R159, R135 ;  /* 0x00000087009f7308 */ /* 0x000ee20000002400 */
[CC--:B------:R-:W-:Y:S01]  /*14e70*/  ISETP.GE.AND P1, PT, R12.reuse, R41.reuse, PT ;  /* 0x000000290c00720c */ /* 0x0c0fe20003f26270 */
[----:B------:R-:W-:Y:S01]  /*14e80*/  HMMA.16816.F32.BF16 R84, R28, R22, R84 ;  /* 0x000000161c54723c */ /* 0x000fe20000041854 */
[-C--:B------:R-:W-:Y:S01]  /*14e90*/  ISETP.GE.AND P3, PT, R12, R40.reuse, PT ;  /* 0x000000280c00720c */ /* 0x080fe20003f66270 */
[----:B------:R-:W-:Y:S01]  /*14ea0*/  VIADD R12, R55, 0x48 ;  /* 0x00000048370c7836 */ /* 0x000fe20000000000 */
[C---:B------:R-:W-:Y:S02]  /*14eb0*/  ISETP.GE.AND P6, PT, R13.reuse, R41, PT ;  /* 0x000000290d00720c */ /* 0x040fe40003fc6270 */
[----:B------:R-:W-:Y:S01]  /*14ec0*/  ISETP.GE.AND P4, PT, R13, R40, PT ;  /* 0x000000280d00720c */ /* 0x000fe20003f86270 */
[----:B------:R-:W3:Y:S01]  /*14ed0*/  MUFU.TANH R164, R108 ;  /* 0x0000006c00a47308 */ /* 0x000ee20000002400 */
[----:B------:R-:W-:Y:S01]  /*14ee0*/  VIADD R13, R55, 0x49 ;  /* 0x00000049370d7836 */ /* 0x000fe20000000000 */
[----:B------:R-:W-:Y:S01]  /*14ef0*/  FSEL R172, R172, -INF , !P5 ;  /* 0xff800000acac7808 */ /* 0x000fe20006800000 */
[----:B------:R-:W-:Y:S01]  /*14f00*/  HMMA.16816.F32.BF16 R92, R76, R34, R92 ;  /* 0x000000224c5c723c */ /* 0x000fe2000004185c */
[----:B------:R-:W-:-:S02]  /*14f10*/  FSEL R149, R149, -INF , !P2 ;  /* 0xff80000095957808 */ /* 0x000fc40005000000 */
[----:B------:R-:W-:Y:S01]  /*14f20*/  FSEL R151, R151, -INF , !P0 ;  /* 0xff80000097977808 */ /* 0x000fe20004000000 */
[-C--:B------:R-:W-:Y:S01]  /*14f30*/  FMUL.FTZ R96, R96, R8.reuse ;  /* 0x0000000860607220 */ /* 0x080fe20000410000 */
[----:B------:R-:W-:Y:S01]  /*14f40*/  MUFU.TANH R170, R105 ;  /* 0x0000006900aa7308 */ /* 0x000fe20000002400 */
[CC--:B------:R-:W-:Y:S01]  /*14f50*/  ISETP.GE.AND P5, PT, R12.reuse, R41.reuse, PT ;  /* 0x000000290c00720c */ /* 0x0c0fe20003fa6270 */
[----:B------:R-:W-:Y:S01]  /*14f60*/  FMUL.FTZ R97, R97, R8 ;  /* 0x0000000861617220 */ /* 0x000fe20000410000 */
[----:B------:R-:W-:Y:S01]  /*14f70*/  ISETP.GE.AND P2, PT, R12, R40, PT ;  /* 0x000000280c00720c */ /* 0x000fe20003f46270 */
[----:B------:R-:W-:Y:S01]  /*14f80*/  VIADD R12, R55, 0x50 ;  /* 0x00000050370c7836 */ /* 0x000fe20000000000 */
[----:B------:R-:W-:Y:S01]  /*14f90*/  ISETP.GE.AND P0, PT, R13, R41, PT ;  /* 0x000000290d00720c */ /* 0x000fe20003f06270 */
[-C--:B------:R-:W-:Y:S01]  /*14fa0*/  FMUL.FTZ R98, R98, R8.reuse ;  /* 0x0000000862627220 */ /* 0x080fe20000410000 */
[----:B----4-:R-:W-:Y:S01]  /*14fb0*/  FSEL R161, R161, -INF , !P2 ;  /* 0xff800000a1a17808 */ /* 0x010fe20005000000 */
[----:B------:R-:W4:Y:S01]  /*14fc0*/  MUFU.TANH R171, R106 ;  /* 0x0000006a00ab7308 */ /* 0x000f220000002400 */
[----:B--2---:R-:W-:Y:S01]  /*14fd0*/  HMMA.16816.F32.BF16 R88, R76, R4, R88 ;  /* 0x000000044c58723c */ /* 0x004fe20000041858 */
[----:B------:R-:W-:Y:S01]  /*14fe0*/  FSEL R165, R165, -INF , !P0 ;  /* 0xff800000a5a57808 */ /* 0x000fe20004000000 */
[----:B------:R-:W-:Y:S01]  /*14ff0*/  FMUL.FTZ R99, R99, R8 ;  /* 0x0000000863637220 */ /* 0x000fe20000410000 */
[----:B------:R-:W-:-:S02]  /*15000*/  FSEL R162, R162, -INF , !P1 ;  /* 0xff800000a2a27808 */ /* 0x000fc40004800000 */
[----:B-1----:R-:W-:Y:S02]  /*15010*/  FSEL R157, R157, -INF , !P3 ;  /* 0xff8000009d9d7808 */ /* 0x002fe40005800000 */
[----:B------:R-:W1:Y:S01]  /*15020*/  MUFU.TANH R39, R39 ;  /* 0x0000002700277308 */ /* 0x000e620000002400 */
[----:B------:R-:W-:Y:S01]  /*15030*/  VIADD R4, R55, 0x58 ;  /* 0x0000005837047836 */ /* 0x000fe20000000000 */
[----:B------:R-:W-:Y:S01]  /*15040*/  ISETP.GE.AND P1, PT, R13, R40, PT ;  /* 0x000000280d00720c */ /* 0x000fe20003f26270 */
[----:B------:R-:W-:Y:S01]  /*15050*/  VIADD R5, R55, 0x60 ;  /* 0x0000006037057836 */ /* 0x000fe20000000000 */
[-C--:B------:R-:W-:Y:S01]  /*15060*/  ISETP.GE.AND P3, PT, R12, R41.reuse, PT ;  /* 0x000000290c00720c */ /* 0x080fe20003f66270 */
[-C--:B------:R-:W-:Y:S01]  /*15070*/  FMUL.FTZ R93, R93, R8.reuse ;  /* 0x000000085d5d7220 */ /* 0x080fe20000410000 */
[-C--:B------:R-:W-:Y:S01]  /*15080*/  ISETP.GE.AND P2, PT, R4, R41.reuse, PT ;  /* 0x000000290400720c */ /* 0x080fe20003f46270 */
[----:B------:R-:W-:Y:S01]  /*15090*/  FMUL.FTZ R94, R94, R8 ;  /* 0x000000085e5e7220 */ /* 0x000fe20000410000 */
[----:B------:R-:W2:Y:S01]  /*150a0*/  MUFU.TANH R169, R100 ;  /* 0x0000006400a97308 */ /* 0x000ea20000002400 */
[-C--:B------:R-:W-:Y:S01]  /*150b0*/  ISETP.GE.AND P0, PT, R4, R40.reuse, PT ;  /* 0x000000280400720c */ /* 0x080fe20003f06270 */
[----:B------:R-:W-:Y:S01]  /*150c0*/  VIADD R4, R55, 0x59 ;  /* 0x0000005937047836 */ /* 0x000fe20000000000 */
[----:B---3--:R-:W-:Y:S01]  /*150d0*/  FSEL R163, R163, -INF , !P6 ;  /* 0xff800000a3a37808 */ /* 0x008fe20007000000 */
[C---:B------:R-:W-:Y:S01]  /*150e0*/  VIADD R13, R55.reuse, 0x68 ;  /* 0x00000068370d7836 */ /* 0x040fe20000000000 */
[----:B------:R-:W-:Y:S01]  /*150f0*/  ISETP.GE.AND P6, PT, R12, R40, PT ;  /* 0x000000280c00720c */ /* 0x000fe20003fc6270 */
[-C--:B------:R-:W-:Y:S01]  /*15100*/  FMUL.FTZ R92, R92, R8.reuse ;  /* 0x000000085c5c7220 */ /* 0x080fe20000410000 */
[----:B------:R-:W-:Y:S01]  /*15110*/  IADD3 R12, R55, 0x51, RZ ;  /* 0x00000051370c7810 */ /* 0x000fe20007ffe0ff */
[----:B------:R-:W3:Y:S01]  /*15120*/  MUFU.TANH R167, R103 ;  /* 0x0000006700a77308 */ /* 0x000ee20000002400 */
[----:B------:R-:W-:Y:S01]  /*15130*/  FSEL R166, R166, -INF , !P1 ;  /* 0xff800000a6a67808 */ /* 0x000fe20004800000 */
[-C--:B------:R-:W-:Y:S01]  /*15140*/  FMUL.FTZ R95, R95, R8.reuse ;  /* 0x000000085f5f7220 */ /* 0x080fe20000410000 */
[----:B------:R-:W-:Y:S01]  /*15150*/  FSEL R173, R173, -INF , !P3 ;  /* 0xff800000adad7808 */ /* 0x000fe20005800000 */
[-C--:B------:R-:W-:Y:S01]  /*15160*/  FMUL.FTZ R88, R88, R8.reuse ;  /* 0x0000000858587220 */ /* 0x080fe20000410000 */
[----:B------:R-:W-:Y:S01]  /*15170*/  FSEL R159, R159, -INF , !P4 ;  /* 0xff8000009f9f7808 */ /* 0x000fe20006000000 */
[-C--:B------:R-:W-:Y:S01]  /*15180*/  FMUL.FTZ R89, R89, R8.reuse ;  /* 0x0000000859597220 */ /* 0x080fe20000410000 */
[----:B------:R-:W-:Y:S01]  /*15190*/  FSEL R164, R164, -INF , !P5 ;  /* 0xff800000a4a47808 */ /* 0x000fe20006800000 */
[----:B------:R-:W3:Y:S01]  /*151a0*/  MUFU.TANH R155, R96 ;  /* 0x00000060009b7308 */ /* 0x000ee20000002400 */
[-C--:B------:R-:W-:Y:S01]  /*151b0*/  ISETP.GE.AND P1, PT, R4, R41.reuse, PT ;  /* 0x000000290400720c */ /* 0x080fe20003f26270 */
[----:B------:R-:W-:Y:S01]  /*151c0*/  FMUL.FTZ R90, R90, R8 ;  /* 0x000000085a5a7220 */ /* 0x000fe20000410000 */
[----:B------:R-:W-:Y:S01]  /*151d0*/  ISETP.GE.AND P3, PT, R4, R40, PT ;  /* 0x000000280400720c */ /* 0x000fe20003f66270 */
[----:B------:R-:W-:Y:S01]  /*151e0*/  VIADD R4, R55, 0x61 ;  /* 0x0000006137047836 */ /* 0x000fe20000000000 */
[C---:B------:R-:W-:Y:S01]  /*151f0*/  ISETP.GE.AND P4, PT, R12.reuse, R41, PT ;  /* 0x000000290c00720c */ /* 0x040fe20003f86270 */
[----:B------:R-:W-:Y:S01]  /*15200*/  FMUL.FTZ R91, R91, R8 ;  /* 0x000000085b5b7220 */ /* 0x000fe20000410000 */
[----:B------:R-:W-:Y:S01]  /*15210*/  ISETP.GE.AND P5, PT, R12, R40, PT ;  /* 0x000000280c00720c */ /* 0x000fe20003fa6270 */
[----:B------:R-:W-:Y:S01]  /*15220*/  MUFU.TANH R154, R97 ;  /* 0x00000061009a7308 */ /* 0x000fe20000002400 */
[----:B----4-:R-:W-:Y:S01]  /*15230*/  FSEL R171, R171, -INF , !P6 ;  /* 0xff800000abab7808 */ /* 0x010fe20007000000 */
[----:B------:R-:W-:Y:S01]  /*15240*/  VIADD R12, R55, 0x69 ;  /* 0x00000069370c7836 */ /* 0x000fe20000000000 */
[----:B------:R-:W-:-:S02]  /*15250*/  FSEL R170, R170, -INF , !P4 ;  /* 0xff800000aaaa7808 */ /* 0x000fc40006000000 */
[----:B-1----:R-:W-:Y:S02]  /*15260*/  FSEL R39, R39, -INF , !P5 ;  /* 0xff80000027277808 */ /* 0x002fe40006800000 */
[----:B--2---:R-:W-:Y:S01]  /*15270*/  FSEL R169, R169, -INF , !P2 ;  /* 0xff800000a9a97808 */ /* 0x004fe20005000000 */
[----:B------:R-:W1:Y:S01]  /*15280*/  MUFU.TANH R160, R98 ;  /* 0x0000006200a07308 */ /* 0x000e620000002400 */
[CC--:B------:R-:W-:Y:S02]  /*15290*/  ISETP.GE.AND P6, PT, R5.reuse, R41.reuse, PT ;  /* 0x000000290500720c */ /* 0x0c0fe40003fc6270 */
[-C--:B------:R-:W-:Y:S02]  /*152a0*/  ISETP.GE.AND P4, PT, R5, R40.reuse, PT ;  /* 0x000000280500720c */ /* 0x080fe40003f86270 */
[C---:B------:R-:W-:Y:S02]  /*152b0*/  ISETP.GE.AND P5, PT, R4.reuse, R41, PT ;  /* 0x000000290400720c */ /* 0x040fe40003fa6270 */
[----:B------:R-:W-:Y:S01]  /*152c0*/  ISETP.GE.AND P2, PT, R4, R40, PT ;  /* 0x000000280400720c */ /* 0x000fe20003f46270 */
[----:B------:R-:W2:Y:S01]  /*152d0*/  MUFU.TANH R168, R101 ;  /* 0x0000006500a87308 */ /* 0x000ea20000002400 */
[----:B------:R-:W-:Y:S01]  /*152e0*/  HMMA.16816.F32.BF16 R4, R76, R6, R84 ;  /* 0x000000064c04723c */ /* 0x000fe20000041854 */
[----:B---3--:R-:W-:-:S02]  /*152f0*/  FSEL R167, R167, -INF , !P3 ;  /* 0xff800000a7a77808 */ /* 0x008fc40005800000 */
[----:B------:R-:W-:Y:S02]  /*15300*/  FSEL R155, R155, -INF , !P6 ;  /* 0xff8000009b9b7808 */ /* 0x000fe40007000000 */
[CC--:B------:R-:W-:Y:S02]  /*15310*/  ISETP.GE.AND P3, PT, R12.reuse, R41.reuse, PT ;  /* 0x000000290c00720c */ /* 0x0c0fe40003f66270 */
[----:B------:R-:W3:Y:S01]  /*15320*/  MUFU.TANH R152, R93 ;  /* 0x0000005d00987308 */ /* 0x000ee20000002400 */
[----:B------:R-:W-:Y:S01]  /*15330*/  ISETP.GE.AND P6, PT, R12, R40, PT ;  /* 0x000000280c00720c */ /* 0x000fe20003fc6270 */
[----:B------:R-:W-:Y:S01]  /*15340*/  VIADD R12, R55, 0x70 ;  /* 0x00000070370c7836 */ /* 0x000fe20000000000 */
[----:B-1----:R-:W-:Y:S02]  /*15350*/  FSEL R160, R160, -INF , !P4 ;  /* 0xff800000a0a07808 */ /* 0x002fe40006000000 */
[----:B------:R-:W-:Y:S02]  /*15360*/  FSEL R154, R154, -INF , !P5 ;  /* 0xff8000009a9a7808 */ /* 0x000fe40006800000 */
[----:B------:R-:W-:Y:S01]  /*15370*/  ISETP.GE.AND P4, PT, R12, R41, PT ;  /* 0x000000290c00720c */ /* 0x000fe20003f86270 */
[----:B------:R-:W1:Y:S01]  /*15380*/  MUFU.TANH R156, R94 ;  /* 0x0000005e009c7308 */ /* 0x000e620000002400 */
[----:B--2---:R-:W-:-:S02]  /*15390*/  FSEL R168, R168, -INF , !P1 ;  /* 0xff800000a8a87808 */ /* 0x004fc40004800000 */
[-C--:B------:R-:W-:Y:S01]  /*153a0*/  ISETP.GE.AND P5, PT, R12, R40.reuse, PT ;  /* 0x000000280c00720c */ /* 0x080fe20003fa6270 */
[----:B------:R-:W-:Y:S01]  /*153b0*/  VIADD R12, R55, 0x78 ;  /* 0x00000078370c7836 */ /* 0x000fe20000000000 */
[----:B------:R-:W-:-:S03]  /*153c0*/  ISETP.GE.AND P1, PT, R13, R40, PT ;  /* 0x000000280d00720c */ /* 0x000fc60003f26270 */
[----:B------:R-:W2:Y:S01]  /*153d0*/  MUFU.TANH R36, R36 ;  /* 0x0000002400247308 */ /* 0x000ea20000002400 */
[-C--:B------:R-:W-:Y:S01]  /*153e0*/  FMUL.FTZ R4, R4, R8.reuse ;  /* 0x0000000804047220 */ /* 0x080fe20000410000 */
[----:B---3--:R-:W-:Y:S01]  /*153f0*/  FSEL R152, R152, -INF , !P3 ;  /* 0xff80000098987808 */ /* 0x008fe20005800000 */
[----:B------:R-:W-:Y:S01]  /*15400*/  FMUL.FTZ R5, R5, R8 ;  /* 0x0000000805057220 */ /* 0x000fe20000410000 */
[----:B------:R-:W-:Y:S01]  /*15410*/  ISETP.GE.AND P3, PT, R12, R40, PT ;  /* 0x000000280c00720c */ /* 0x000fe20003f66270 */
[-C--:B------:R-:W-:Y:S01]  /*15420*/  FMUL.FTZ R6, R6, R8.reuse ;  /* 0x0000000806067220 */ /* 0x080fe20000410000 */
[-C--:B------:R-:W-:Y:S02]  /*15430*/  FMUL.FTZ R7, R7, R8.reuse ;  /* 0x0000000807077220 */ /* 0x080fe40000410000 */
[----:B------:R-:W3:Y:S01]  /*15440*/  MUFU.TANH R140, R4 ;  /* 0x00000004008c7308 */ /* 0x000ee20000002400 */
[----:B-1----:R-:W-:Y:S02]  /*15450*/  FSEL R156, R156, -INF , !P1 ;  /* 0xff8000009c9c7808 */ /* 0x002fe40004800000 */
[----:B------:R-:W-:Y:S01]  /*15460*/  ISETP.GE.AND P1, PT, R12, R41, PT ;  /* 0x000000290c00720c */ /* 0x000fe20003f26270 */
[----:B------:R-:W-:-:S04]  /*15470*/  FMUL.FTZ R12, R58, R8 ;  /* 0x000000083a0c7220 */ /* 0x000fc80000410000 */
[----:B------:R-:W1:Y:S01]  /*15480*/  MUFU.TANH R158, R99 ;  /* 0x00000063009e7308 */ /* 0x000e620000002400 */
[----:B--2---:R-:W-:Y:S02]  /*15490*/  FSEL R36, R36, -INF , !P0 ;  /* 0xff80000024247808 */ /* 0x004fe40004000000 */
[----:B------:R-:W-:Y:S01]  /*154a0*/  ISETP.GE.AND P0, PT, R13, R41, PT ;  /* 0x000000290d00720c */ /* 0x000fe20003f06270 */
[----:B------:R-:W-:-:S04]  /*154b0*/  VIADD R13, R55, 0x71 ;  /* 0x00000071370d7836 */ /* 0x000fc80000000000 */
[----:B------:R-:W2:Y:S01]  /*154c0*/  MUFU.TANH R153, R92 ;  /* 0x0000005c00997308 */ /* 0x000ea20000002400 */
[----:B---3--:R-:W-:Y:S01]  /*154d0*/  FSEL R140, R140, -INF , !P1 ;  /* 0xff8000008c8c7808 */ /* 0x008fe20004800000 */
[----:B------:R-:W-:Y:S01]  /*154e0*/  VIADD R4, R55, 0x79 ;  /* 0x0000007937047836 */ /* 0x000fe20000000000 */
[----:B------:R-:W-:-:S05]  /*154f0*/  ISETP.GE.AND P1, PT, R50, 0x2, PT ;  /* 0x000000023200780c */ /* 0x000fca0003f26270 */
        /* <DEDUP_REMOVED lines=21> */
[----:B------:R-:W-:-:S04]  /*15650*/  ISETP.NE.U32.AND P0, PT, R246, RZ, PT ;  /* 0x000000fff600720c */ /* 0x000fc80003f05070 */
[----:B------:R-:W-:Y:S01]  /*15660*/  ISETP.NE.AND.EX P0, PT, R247, RZ, PT, P0 ;  /* 0x000000fff700720c */ /* 0x000fe20003f05300 */
[----:B------:R3:W1:Y:S01]  /*15670*/  MUFU.TANH R138, R5 ;  /* 0x00000005008a7308 */ /* 0x0006620000002400 */
[----:B--2---:R-:W-:-:S07]  /*15680*/  FSEL R4, R0, -INF , !P6 ;  /* 0xff80000000047808 */ /* 0x004fce0007000000 */
[----:B------:R-:W2:Y:S08]  /*15690*/  MUFU.TANH R143, R6 ;  /* 0x00000006008f7308 */ /* 0x000eb00000002400 */
[----:B------:R-:W4:Y:S01]  /*156a0*/  MUFU.TANH R135, R7 ;  /* 0x0000000700877308 */ /* 0x000f220000002400 */
[----:B---3--:R-:W-:Y:S02]  /*156b0*/  FSEL R5, R12, -INF , !P4 ;  /* 0xff8000000c057808 */ /* 0x008fe40006000000 */
[----:B-1----:R-:W-:-:S02]  /*156c0*/  FSEL R138, R138, -INF , !P5 ;  /* 0xff8000008a8a7808 */ /* 0x002fc40006800000 */
[----:B--2---:R-:W-:Y:S02]  /*156d0*/  FSEL R143, R143, -INF , !P3 ;  /* 0xff8000008f8f7808 */ /* 0x004fe40005800000 */
[----:B----4-:R-:W-:Y:S01]  /*156e0*/  FSEL R135, R135, -INF , !P2 ;  /* 0xff80000087877808 */ /* 0x010fe20005000000 */
[----:B------:R-:W-:Y:S06]  /*156f0*/  @!P1 BRA `(.L_x_2955) ;  /* 0x0000000400b09947 */ /* 0x000fec0003800000 */
        /* <DEDUP_REMOVED lines=58> */
[----:B----4-:R-:W-:Y:S02]  /*15aa0*/  IMAD R2, R17, R0, RZ ;  /* 0x0000000011027224 */ /* 0x010fe400078e02ff */
[----:B------:R-:W-:-:S04]  /*15ab0*/  IMAD.WIDE.U32 R14, R0, R16, R14 ;  /* 0x00000010000e7225 */ /* 0x000fc800078e000e */
[----:B------:R-:W-:Y:S02]  /*15ac0*/  IMAD R2, R16, R7, R2 ;  /* 0x0000000710027224 */ /* 0x000fe400078e0202 */
[----:B------:R-:W-:-:S03]  /*15ad0*/  IMAD.MOV.U32 R7, RZ, RZ, R14 ;  /* 0x000000ffff077224 */ /* 0x000fc600078e000e */
[----:B------:R-:W-:Y:S01]  /*15ae0*/  IADD3 R6, R15, R2, RZ ;  /* 0x000000020f067210 */ /* 0x000fe20007ffe0ff */
[----:B------:R-:W-:Y:S05]  /*15af0*/  BRA `(.L_x_2958) ;  /* 0x00000000000c7947 */ /* 0x000fea0003800000 */
.L_x_2957:
[----:B------:R-:W2:Y:S02]  /*15b00*/  LD.E R7, desc[UR6][R10.64+0x38] ;  /* 0x000038060a077980 */ /* 0x000ea4000c101900 */
[----:B--2---:R-:W-:-:S04]  /*15b10*/  LEA R7, -R7, RZ, 0x7 ;  /* 0x000000ff07077211 */ /* 0x004fc800078e39ff */
[----:B------:R-:W-:Y:S02]  /*15b20*/  SHF.R.S32.HI R6, RZ, 0x1f, R7 ;  /* 0x0000001fff067819 */ /* 0x000fe40000011407 */
.L_x_2958:
[----:B------:R-:W-:Y:S05]  /*15b30*/  BSYNC B0 ;  /* 0x0000000000007941 */ /* 0x000fea0003800000 */
.L_x_2956:
[C---:B------:R-:W-:Y:S01]  /*15b40*/  IMAD.SHL.U32 R0, R42.reuse, 0x20, RZ ;  /* 0x000000202a007824 */ /* 0x040fe200078e00ff */
[C---:B------:R-:W-:Y:S02]  /*15b50*/  LEA R236, P3, R7.reuse, R236, 0x1 ;  /* 0x000000ec07ec7211 */ /* 0x040fe400078608ff */
[----:B------:R-:W-:Y:S02]  /*15b60*/  SHF.L.U64.HI R2, R42, 0x5, R43 ;  /* 0x000000052a027819 */ /* 0x000fe4000001022b */
[-C--:B------:R-:W-:Y:S02]  /*15b70*/  IADD3 R12, P2, R236, R0.reuse, RZ ;  /* 0x00000000ec0c7210 */ /* 0x080fe40007f5e0ff */
[----:B------:R-:W-:Y:S01]  /*15b80*/  LEA.HI.X R235, R7, R235, R6, 0x1, P3 ;  /* 0x000000eb07eb7211 */ /* 0x000fe200018f0c06 */
[----:B------:R-:W-:Y:S01]  /*15b90*/  IMAD.MOV.U32 R6, RZ, RZ, R236 ;  /* 0x000000ffff067224 */ /* 0x000fe200078e00ec */
[----:B------:R-:W-:-:S03]  /*15ba0*/  IADD3 R18, P3, R12, R0, RZ ;  /* 0x000000000c127210 */ /* 0x000fc60007f7e0ff */
[--C-:B------:R-:W-:Y:S01]  /*15bb0*/  IMAD.X R13, R235, 0x1, R2.reuse, P2 ;  /* 0x00000001eb0d7824 */ /* 0x100fe200010e0602 */
[-C--:B------:R-:W-:Y:S01]  /*15bc0*/  IADD3 R16, P2, R18, R0.reuse, RZ ;  /* 0x0000000012107210 */ /* 0x080fe20007f5e0ff */
[----:B------:R-:W-:Y:S02]  /*15bd0*/  IMAD.MOV.U32 R7, RZ, RZ, R235 ;  /* 0x000000ffff077224 */ /* 0x000fe400078e00eb */
[--C-:B------:R-:W-:Y:S01]  /*15be0*/  IMAD.X R19, R13, 0x1, R2.reuse, P3 ;  /* 0x000000010d137824 */ /* 0x100fe200018e0602 */
[----:B------:R-:W-:Y:S02]  /*15bf0*/  IADD3 R14, P3, R16, R0, RZ ;  /* 0x00000000100e7210 */ /* 0x000fe40007f7e0ff */
[----:B------:R-:W-:Y:S01]  /*15c00*/  @!PT LDS RZ, [RZ] ;  /* 0x00000000fffff984 */ /* 0x000fe20000000800 */
[----:B------:R-:W-:Y:S01]  /*15c10*/  @!PT LDS RZ, [RZ] ;  /* 0x00000000fffff984 */ /* 0x000fe20000000800 */
[----:B------:R-:W-:Y:S01]  /*15c20*/  @!PT LDS RZ, [RZ] ;  /* 0x00000000fffff984 */ /* 0x000fe20000000800 */
[----:B------:R-:W-:Y:S01]  /*15c30*/  LDGSTS.E.BYPASS.LTC128B.128 [R248+0x4000], desc[UR6][R6.64] ;  /* 0x0400000006f87fae */ /* 0x000fe2000b901d46 */
[----:B------:R-:W-:-:S03]  /*15c40*/  IMAD.X R17, R19, 0x1, R2, P2 ;  /* 0x0000000113117824 */ /* 0x000fc600010e0602 */
[----:B------:R1:W-:Y:S01]  /*15c50*/  LDGSTS.E.BYPASS.LTC128B.128 [R248+0x8000], desc[UR6][R6.64+0x80] ;  /* 0x0800008006f87fae */ /* 0x0003e2000b901d46 */
[----:B------:R-:W-:-:S03]  /*15c60*/  IMAD.X R15, R17, 0x1, R2, P3 ;  /* 0x00000001110f7824 */ /* 0x000fc600018e0602 */
[----:B------:R-:W-:Y:S04]  /*15c70*/  LDGSTS.E.BYPASS.LTC128B.128 [R248+0x4800], desc[UR6][R12.64] ;  /* 0x048000000cf87fae */ /* 0x000fe8000b901d46 */
[----:B------:R2:W-:Y:S04]  /*15c80*/  LDGSTS.E.BYPASS.LTC128B.128 [R248+0x8800], desc[UR6][R12.64+0x80] ;  /* 0x088000800cf87fae */ /* 0x0005e8000b901d46 */
[----:B------:R3:W-:Y:S04]  /*15c90*/  LDGSTS.E.BYPASS.LTC128B.128 [R248+0x5000], desc[UR6][R18.64] ;  /* 0x0500000012f87fae */ /* 0x0007e8000b901d46 */
[----:B------:R3:W-:Y:S04]  /*15ca0*/  LDGSTS.E.BYPASS.LTC128B.128 [R248+0x9000], desc[UR6][R18.64+0x80] ;  /* 0x0900008012f87fae */ /* 0x0007e8000b901d46 */
[----:B------:R3:W-:Y:S04]  /*15cb0*/  LDGSTS.E.BYPASS.LTC128B.128 [R248+0x5800], desc[UR6][R16.64] ;  /* 0x0580000010f87fae */ /* 0x0007e8000b901d46 */
[----:B------:R3:W-:Y:S01]  /*15cc0*/  LDGSTS.E.BYPASS.LTC128B.128 [R248+0x9800], desc[UR6][R16.64+0x80] ;  /* 0x0980008010f87fae */ /* 0x0007e2000b901d46 */
[----:B-1----:R-:W-:-:S03]  /*15cd0*/  IADD3 R6, P2, R14, R0, RZ ;  /* 0x000000000e067210 */ /* 0x002fc60007f5e0ff */
[----:B------:R3:W-:Y:S02]  /*15ce0*/  LDGSTS.E.BYPASS.LTC128B.128 [R248+0x6000], desc[UR6][R14.64] ;  /* 0x060000000ef87fae */ /* 0x0007e4000b901d46 */
[----:B------:R-:W-:Y:S02]  /*15cf0*/  IMAD.X R7, R15, 0x1, R2, P2 ;  /* 0x000000010f077824 */ /* 0x000fe400010e0602 */
[----:B------:R3:W-:Y:S01]  /*15d00*/  LDGSTS.E.BYPASS.LTC128B.128 [R248+0xa000], desc[UR6][R14.64+0x80] ;  /* 0x0a0000800ef87fae */ /* 0x0007e2000b901d46 */
[----:B--2---:R-:W-:-:S03]  /*15d10*/  IADD3 R12, P3, R6, R0, RZ ;  /* 0x00000000060c7210 */ /* 0x004fc60007f7e0ff */
[----:B------:R3:W-:Y:S01]  /*15d20*/  LDGSTS.E.BYPASS.LTC128B.128 [R248+0x6800], desc[UR6][R6.64] ;  /* 0x0680000006f87fae */ /* 0x0007e2000b901d46 */
[----:B------:R-:W-:Y:S01]  /*15d30*/  IADD3 R20, P2, R12, R0, RZ ;  /* 0x000000000c147210 */ /* 0x000fe20007f5e0ff */
[--C-:B------:R-:W-:Y:S02]  /*15d40*/  IMAD.X R13, R7, 0x1, R2.reuse, P3 ;  /* 0x00000001070d7824 */ /* 0x100fe400018e0602 */
[----:B------:R3:W-:Y:S02]  /*15d50*/  LDGSTS.E.BYPASS.LTC128B.128 [R248+0xa800], desc[UR6][R6.64+0x80] ;  /* 0x0a80008006f87fae */ /* 0x0007e4000b901d46 */
[----:B------:R-:W-:Y:S02]  /*15d60*/  IMAD.X R21, R13, 0x1, R2, P2 ;  /* 0x000000010d157824 */ /* 0x000fe400010e0602 */
[----:B------:R3:W-:Y:S04]  /*15d70*/  LDGSTS.E.BYPASS.LTC128B.128 [R248+0x7000], desc[UR6][R12.64] ;  /* 0x070000000cf87fae */ /* 0x0007e8000b901d46 */
[----:B------:R3:W-:Y:S04]  /*15d80*/  LDGSTS.E.BYPASS.LTC128B.128 [R248+0xb000], desc[UR6][R12.64+0x80] ;  /* 0x0b0000800cf87fae */ /* 0x0007e8000b901d46 */
[----:B------:R3:W-:Y:S04]  /*15d90*/  LDGSTS.E.BYPASS.LTC128B.128 [R248+0x7800], desc[UR6][R20.64] ;  /* 0x0780000014f87fae */ /* 0x0007e8000b901d46 */
[----:B------:R3:W-:Y:S04]  /*15da0*/  LDGSTS.E.BYPASS.LTC128B.128 [R248+0xb800], desc[UR6][R20.64+0x80] ;  /* 0x0b80008014f87fae */ /* 0x0007e8000b901d46 */
[----:B------:R-:W0:Y:S02]  /*15db0*/  LDGDEPBAR ;  /* 0x00000000000079af */ /* 0x000e240000000000 */
.L_x_2955:
[----:B------:R-:W-:Y:S05]  /*15dc0*/  BSYNC B1 ;  /* 0x0000000000017941 */ /* 0x000fea0003800000 */
.L_x_2954:
        /* <DEDUP_REMOVED lines=64> */
[----:B---3--:R-:W1:Y:S03]  /*161d0*/  SHFL.BFLY PT, R7, R0, 0x2, 0x1f ;  /* 0x0c401f0000077f89 */ /* 0x008e6600000e0000 */
        /* <DEDUP_REMOVED lines=21> */
[----:B------:R-:W-:Y:S01]  /*16330*/  FSETP.NEU.FTZ.AND P2, PT, R0, -INF , PT ;  /* 0xff8000000000780b */ /* 0x000fe20003f5d000 */
        /* <DEDUP_REMOVED lines=27> */
[----:B------:R-:W-:Y:S01]  /*164f0*/  LDSM.16.MT88.4 R24, [R224+0xc800] ;  /* 0x00c80000e018783b */ /* 0x000fe20000004200 */
        /* <DEDUP_REMOVED lines=36> */
[----:B------:R-:W-:Y:S01]  /*16740*/  LDSM.16.MT88.4 R36, [R228+0x12000] ;  /* 0x01200000e424783b */ /* 0x000fe20000004200 */
[-CC-:B------:R-:W-:Y:S01]  /*16750*/  FFMA.FTZ R160, R160, R137.reuse, -R136.reuse ;  /* 0x00000089a0a07223 */ /* 0x180fe20000010888 */
[-CC-:B------:R-:W-:Y:S01]  /*16760*/  FFMA.FTZ R158, R158, R137.reuse, -R136.reuse ;  /* 0x000000899e9e7223 */ /* 0x180fe20000010888 */
[-CC-:B------:R-:W-:Y:S01]  /*16770*/  FFMA.FTZ R156, R156, R137.reuse, -R136.reuse ;  /* 0x000000899c9c7223 */ /* 0x180fe20000010888 */
        /* <DEDUP_REMOVED lines=9> */
[-C--:B------:R-:W-:Y:S01]  /*16810*/  FFMA.FTZ R141, R141, R137.reuse, -R139 ;  /* 0x000000898d8d7223 */ /* 0x080fe2000001088b */
[----:B------:R-:W2:Y:S01]  /*16820*/  MUFU.EX2 R60, R60 ;  /* 0x0000003c003c7308 */ /* 0x000ea20000000800 */
[----:B----4-:R-:W-:Y:S01]  /*16830*/  FADD.FTZ R67, R65, R67 ;  /* 0x0000004341437221 */ /* 0x010fe20000010000 */
[----:B------:R-:W-:Y:S01]  /*16840*/  FADD.FTZ R133, R66, R133 ;  /* 0x0000008542857221 */ /* 0x000fe20000010000 */
[-CC-:B------:R-:W-:Y:S01]  /*16850*/  FFMA.FTZ R140, R140, R137.reuse, -R139.reuse ;  /* 0x000000898c8c7223 */ /* 0x180fe2000001088b */
[-C--:B------:R-:W-:Y:S01]  /*16860*/  FFMA.FTZ R138, R138, R137.reuse, -R139 ;  /* 0x000000898a8a7223 */ /* 0x080fe2000001088b */
[----:B------:R-:W-:Y:S01]  /*16870*/  FFMA.FTZ R135, R135, R137, -R136 ;  /* 0x0000008987877223 */ /* 0x000fe20000010888 */
[----:B------:R-:W-:-:S02]  /*16880*/  FADD.FTZ R133, R64, R133 ;  /* 0x0000008540857221 */ /* 0x000fc40000010000 */
        /* <DEDUP_REMOVED lines=86> */
[----:B------:R-:W-:Y:S01]  /*16df0*/  F2FP.BF16.F32.PACK_AB R30, R45, R51 ;  /* 0x000000332d1e723e */ /* 0x000fe200000010ff */
        /* <DEDUP_REMOVED lines=218> */
[----:B------:R-:W-:Y:S01]  /*17ba0*/  STL [R1+0x8], R198 ;  /* 0x000008c601007387 */ /* 0x000fe20000100800 */
[----:B------:R-:W-:Y:S03]  /*17bb0*/  HMMA.16816.F32.BF16 R68, R28, R34, R68 ;  /* 0x000000221c44723c */ /* 0x000fe60000041844 */
[----:B------:R-:W-:Y:S03]  /*17bc0*/  STL [R1+0x4], R199 ;  /* 0x000004c701007387 */ /* 0x000fe60000100800 */
        /* <DEDUP_REMOVED lines=81> */
[----:B----4-:R-:W-:Y:S02]  /*180e0*/  IMAD R3, R11, R4, RZ ;  /* 0x000000040b037224 */ /* 0x010fe400078e02ff */
[----:B------:R-:W-:-:S04]  /*180f0*/  IMAD.WIDE.U32 R6, R4, R10, R6 ;  /* 0x0000000a04067225 */ /* 0x000fc800078e0006 */
[----:B------:R-:W-:-:S04]  /*18100*/  IMAD R3, R10, R5, R3 ;  /* 0x000000050a037224 */ /* 0x000fc800078e0203 */
[----:B------:R-:W-:Y:S01]  /*18110*/  IMAD.IADD R5, R7, 0x1, R3 ;  /* 0x0000000107057824 */ /* 0x000fe200078e0203 */
[----:B------:R-:W-:Y:S05]  /*18120*/  BRA `(.L_x_2962) ;  /* 0x00000000000c7947 */ /* 0x000fea0003800000 */
.L_x_2961:
[----:B------:R-:W2:Y:S02]  /*18130*/  LD.E R6, desc[UR6][R10.64+0x40] ;  /* 0x000040060a067980 */ /* 0x000ea4000c101900 */
[----:B--2---:R-:W-:-:S04]  /*18140*/  LEA R6, -R6, RZ, 0x7 ;  /* 0x000000ff06067211 */ /* 0x004fc800078e39ff */
[----:B------:R-:W-:Y:S02]  /*18150*/  SHF.R.S32.HI R5, RZ, 0x1f, R6 ;  /* 0x0000001fff057819 */ /* 0x000fe40000011406 */
.L_x_2962:
[----:B------:R-:W-:Y:S05]  /*18160*/  BSYNC B0 ;  /* 0x0000000000007941 */ /* 0x000fea0003800000 */
.L_x_2960:
[----:B------:R-:W-:Y:S01]  /*18170*/  LEA R239, P1, R6, R239, 0x1 ;  /* 0x000000ef06ef7211 */ /* 0x000fe200078208ff */
[C---:B------:R-:W-:Y:S01]  /*18180*/  IMAD.SHL.U32 R3, R48.reuse, 0x20, RZ ;  /* 0x0000002030037824 */ /* 0x040fe200078e00ff */
[----:B------:R-:W-:Y:S01]  /*18190*/  SHF.L.U64.HI R4, R48, 0x5, R49 ;  /* 0x0000000530047819 */ /* 0x000fe20000010231 */
[----:B------:R-:W1:Y:S01]  /*181a0*/  LDC.64 R196, c[0x0][0x198] ;  /* 0x00006600ffc47b82 */ /* 0x000e620000000a00 */
[----:B------:R-:W-:Y:S01]  /*181b0*/  LEA.HI.X R238, R6, R238, R5, 0x1, P1 ;  /* 0x000000ee06ee7211 */ /* 0x000fe200008f0c05 */
[----:B------:R-:W-:Y:S01]  /*181c0*/  IMAD.MOV.U32 R10, RZ, RZ, R239 ;  /* 0x000000ffff0a7224 */ /* 0x000fe200078e00ef */
[-C--:B------:R-:W-:Y:S01]  /*181d0*/  IADD3 R8, P1, R239, R3.reuse, RZ ;  /* 0x00000003ef087210 */ /* 0x080fe20007f3e0ff */
[----:B------:R-:W-:Y:S02]  /*181e0*/  ULDC.64 UR4, c[0x0][0x208] ;  /* 0x0000820000047ab9 */ /* 0x000fe40000000a00 */
[----:B------:R-:W-:Y:S02]  /*181f0*/  IMAD.MOV.U32 R11, RZ, RZ, R238 ;  /* 0x000000ffff0b7224 */ /* 0x000fe400078e00ee */
[----:B------:R-:W-:Y:S01]  /*18200*/  IMAD.X R9, R238, 0x1, R4, P1 ;  /* 0x00000001ee097824 */ /* 0x000fe200008e0604 */
[----:B------:R-:W-:-:S02]  /*18210*/  IADD3 R6, P1, R8, R3, RZ ;  /* 0x0000000308067210 */ /* 0x000fc40007f3e0ff */
[----:B------:R-:W-:Y:S01]  /*18220*/  @!PT LDS RZ, [RZ] ;  /* 0x00000000fffff984 */ /* 0x000fe20000000800 */
[----:B------:R-:W-:Y:S01]  /*18230*/  @!PT LDS RZ, [RZ] ;  /* 0x00000000fffff984 */ /* 0x000fe20000000800 */
[----:B------:R-:W-:Y:S01]  /*18240*/  @!PT LDS RZ, [RZ] ;  /* 0x00000000fffff984 */ /* 0x000fe20000000800 */
[----:B------:R-:W-:Y:S03]  /*18250*/  LDGSTS.E.BYPASS.LTC128B.128 [R248+0xc000], desc[UR6][R10.64] ;  /* 0x0c0000000af87fae */ /* 0x000fe6000b901d46 */
[--C-:B------:R-:W-:Y:S01]  /*18260*/  IMAD.X R7, R9, 0x1, R4.reuse, P1 ;  /* 0x0000000109077824 */ /* 0x100fe200008e0604 */
[-C--:B------:R-:W-:Y:S01]  /*18270*/  IADD3 R12, P1, R6, R3.reuse, RZ ;  /* 0x00000003060c7210 */ /* 0x080fe20007f3e0ff */
[----:B------:R2:W-:Y:S04]  /*18280*/  LDGSTS.E.BYPASS.LTC128B.128 [R248+0x10000], desc[UR6][R10.64+0x80] ;  /* 0x100000800af87fae */ /* 0x0005e8000b901d46 */
[----:B------:R-:W-:Y:S01]  /*18290*/  IMAD.X R13, R7, 0x1, R4, P1 ;  /* 0x00000001070d7824 */ /* 0x000fe200008e0604 */
[----:B------:R-:W-:Y:S04]  /*182a0*/  LDGSTS.E.BYPASS.LTC128B.128 [R248+0xc800], desc[UR6][R8.64] ;  /* 0x0c80000008f87fae */ /* 0x000fe8000b901d46 */
[----:B------:R3:W-:Y:S04]  /*182b0*/  LDGSTS.E.BYPASS.LTC128B.128 [R248+0x10800], desc[UR6][R8.64+0x80] ;  /* 0x1080008008f87fae */ /* 0x0007e8000b901d46 */
[----:B------:R-:W-:Y:S04]  /*182c0*/  LDGSTS.E.BYPASS.LTC128B.128 [R248+0xd000], desc[UR6][R6.64] ;  /* 0x0d00000006f87fae */ /* 0x000fe8000b901d46 */
[----:B------:R4:W-:Y:S04]  /*182d0*/  LDGSTS.E.BYPASS.LTC128B.128 [R248+0x11000], desc[UR6][R6.64+0x80] ;  /* 0x1100008006f87fae */ /* 0x0009e8000b901d46 */
[----:B------:R-:W-:Y:S04]  /*182e0*/  LDGSTS.E.BYPASS.LTC128B.128 [R248+0xd800], desc[UR6][R12.64] ;  /* 0x0d8000000cf87fae */ /* 0x000fe8000b901d46 */
[----:B------:R5:W-:Y:S01]  /*182f0*/  LDGSTS.E.BYPASS.LTC128B.128 [R248+0x11800], desc[UR6][R12.64+0x80] ;  /* 0x118000800cf87fae */ /* 0x000be2000b901d46 */
[----:B--2---:R-:W-:-:S05]  /*18300*/  IADD3 R10, P1, R12, R3, RZ ;  /* 0x000000030c0a7210 */ /* 0x004fca0007f3e0ff */
[----:B------:R-:W-:Y:S01]  /*18310*/  IMAD.X R11, R13, 0x1, R4, P1 ;  /* 0x000000010d0b7824 */ /* 0x000fe200008e0604 */
[----:B---3--:R-:W-:-:S04]  /*18320*/  IADD3 R8, P1, R10, R3, RZ ;  /* 0x000000030a087210 */ /* 0x008fc80007f3e0ff */
[----:B------:R-:W-:Y:S01]  /*18330*/  LDGSTS.E.BYPASS.LTC128B.128 [R248+0xe000], desc[UR6][R10.64] ;  /* 0x0e0000000af87fae */ /* 0x000fe2000b901d46 */
[----:B------:R-:W-:-:S03]  /*18340*/  IMAD.X R9, R11, 0x1, R4, P1 ;  /* 0x000000010b097824 */ /* 0x000fc600008e0604 */
[----:B------:R-:W-:Y:S01]  /*18350*/  LDGSTS.E.BYPASS.LTC128B.128 [R248+0x12000], desc[UR6][R10.64+0x80] ;  /* 0x120000800af87fae */ /* 0x000fe2000b901d46 */
[----:B----4-:R-:W-:-:S03]  /*18360*/  IADD3 R6, P2, R8, R3, RZ ;  /* 0x0000000308067210 */ /* 0x010fc60007f5e0ff */
[----:B------:R-:W-:Y:S01]  /*18370*/  LDGSTS.E.BYPASS.LTC128B.128 [R248+0xe800], desc[UR6][R8.64] ;  /* 0x0e80000008f87fae */ /* 0x000fe2000b901d46 */
[----:B------:R-:W-:Y:S01]  /*18380*/  IADD3 R16, P1, R6, R3, RZ ;  /* 0x0000000306107210 */ /* 0x000fe20007f3e0ff */
[--C-:B------:R-:W-:Y:S02]  /*18390*/  IMAD.X R7, R9, 0x1, R4.reuse, P2 ;  /* 0x0000000109077824 */ /* 0x100fe400010e0604 */
[----:B------:R-:W-:Y:S02]  /*183a0*/  LDGSTS.E.BYPASS.LTC128B.128 [R248+0x12800], desc[UR6][R8.64+0x80] ;  /* 0x1280008008f87fae */ /* 0x000fe4000b901d46 */
[----:B------:R-:W-:Y:S02]  /*183b0*/  IMAD.X R17, R7, 0x1, R4, P1 ;  /* 0x0000000107117824 */ /* 0x000fe400008e0604 */
[----:B------:R-:W-:Y:S04]  /*183c0*/  LDGSTS.E.BYPASS.LTC128B.128 [R248+0xf000], desc[UR6][R6.64] ;  /* 0x0f00000006f87fae */ /* 0x000fe8000b901d46 */
[----:B------:R2:W-:Y:S04]  /*183d0*/  LDGSTS.E.BYPASS.LTC128B.128 [R248+0x13000], desc[UR6][R6.64+0x80] ;  /* 0x1300008006f87fae */ /* 0x0005e8000b901d46 */
[----:B------:R-:W-:Y:S04]  /*183e0*/  LDGSTS.E.BYPASS.LTC128B.128 [R248+0xf800], desc[UR6][R16.64] ;  /* 0x0f80000010f87fae */ /* 0x000fe8000b901d46 */
[----:B------:R3:W-:Y:S04]  /*183f0*/  LDGSTS.E.BYPASS.LTC128B.128 [R248+0x13800], desc[UR6][R16.64+0x80] ;  /* 0x1380008010f87fae */ /* 0x0007e8000b901d46 */
[----:B-1----:R-:W4:Y:S01]  /*18400*/  LD.E R3, desc[UR4][R196.64+0x18c] ;  /* 0x00018c04c4037980 */ /* 0x002f22000c101900 */
[----:B------:R-:W-:Y:S01]  /*18410*/  ISETP.GE.AND P1, PT, R50, 0x3, PT ;  /* 0x000000033200780c */ /* 0x000fe20003f26270 */
[----:B------:R-:W-:Y:S02]  /*18420*/  BSSY B1, `(.L_x_2963) ;  /* 0x000025d000017945 */ /* 0x000fe40003800000 */
[----:B------:R-:W-:Y:S04]  /*18430*/  LDSM.16.M88.4 R60, [R234] ;  /* 0x00000000ea3c783b */ /* 0x000fe80000000200 */
[----:B-----5:R-:W3:Y:S04]  /*18440*/  LDSM.16.M88.4 R12, [R233+0x4000] ;  /* 0x00400000e90c783b */ /* 0x020ee80000000200 */
[----:B------:R-:W1:Y:S04]  /*18450*/  LDSM.16.M88.4 R44, [R233+0x4800] ;  /* 0x00480000e92c783b */ /* 0x000e680000000200 */
[----:B------:R-:W5:Y:S04]  /*18460*/  LDSM.16.M88.4 R164, [R233+0x5000] ;  /* 0x00500000e9a4783b */ /* 0x000f680000000200 */
[----:B------:R-:W5:Y:S04]  /*18470*/  LDSM.16.M88.4 R156, [R233+0x5800] ;  /* 0x00580000e99c783b */ /* 0x000f680000000200 */
[----:B------:R-:W5:Y:S04]  /*18480*/  LDSM.16.M88.4 R148, [R233+0x6000] ;  /* 0x00600000e994783b */ /* 0x000f680000000200 */
[----:B------:R-:W5:Y:S04]  /*18490*/  LDSM.16.M88.4 R140, [R233+0x6800] ;  /* 0x00680000e98c783b */ /* 0x000f680000000200 */
[----:B------:R-:W5:Y:S04]  /*184a0*/  LDSM.16.M88.4 R132, [R233+0x7000] ;  /* 0x00700000e984783b */ /* 0x000f680000000200 */
[----:B--2---:R-:W2:Y:S04]  /*184b0*/  LDSM.16.M88.4 R4, [R233+0x7800] ;  /* 0x00780000e904783b */ /* 0x004ea80000000200 */
[----:B------:R-:W-:Y:S04]  /*184c0*/  LDSM.16.M88.4 R52, [R232] ;  /* 0x00000000e834783b */ /* 0x000fe80000000200 */
[----:B------:R-:W2:Y:S04]  /*184d0*/  LDSM.16.M88.4 R20, [R231] ;  /* 0x00000000e714783b */ /* 0x000ea80000000200 */
[----:B------:R-:W2:Y:S01]  /*184e0*/  LDSM.16.M88.4 R184, [R222] ;  /* 0x00000000deb8783b */ /* 0x000ea20000000200 */
[C---:B---3--:R-:W-:Y:S03]  /*184f0*/  HMMA.16816.F32.BF16 R16, R60.reuse, R12, RZ ;  /* 0x0000000c3c10723c */ /* 0x048fe600000418ff */
[----:B------:R-:W3:Y:S03]  /*18500*/  LDSM.16.M88.4 R172, [R220] ;  /* 0x00000000dcac783b */ /* 0x000ee60000000200 */
[C---:B------:R-:W-:Y:S01]  /*18510*/  HMMA.16816.F32.BF16 R12, R60.reuse, R14, RZ ;  /* 0x0000000e3c0c723c */ /* 0x040fe200000418ff */
[----:B------:R-:W3:Y:S04]  /*18520*/  LDSM.16.M88.4 R8, [R223] ;  /* 0x00000000df08783b */ /* 0x000ee80000000200 */
[----:B------:R-:W3:Y:S01]  /*18530*/  LDSM.16.M88.4 R36, [R219] ;  /* 0x00000000db24783b */ /* 0x000ee20000000200 */
[C---:B-1----:R-:W-:Y:S03]  /*18540*/  HMMA.16816.F32.BF16 R28, R60.reuse, R44, RZ ;  /* 0x0000002c3c1c723c */ /* 0x042fe600000418ff */
[----:B------:R-:W-:Y:S03]  /*18550*/  LDSM.16.M88.4 R32, [R227+0x4000] ;  /* 0x00400000e320783b */ /* 0x000fe60000000200 */
[C---:B-----5:R-:W-:Y:S01]  /*18560*/  HMMA.16816.F32.BF16 R168, R60.reuse, R164, RZ ;  /* 0x000000a43ca8723c */ /* 0x060fe200000418ff */
        /* <DEDUP_REMOVED lines=19> */
[----:B------:R-:W1:Y:S05]  /*186a0*/  LDSM.16.M88.4 R4, [R230] ;  /* 0x00000000e604783b */ /* 0x000e6a0000000200 */
[C---:B------:R-:W-:Y:S06]  /*186b0*/  HMMA.16816.F32.BF16 R16, R52.reuse, R20, R16 ;  /* 0x000000143410723c */ /* 0x040fec0000041810 */
[C---:B------:R-:W-:Y:S01]  /*186c0*/  HMMA.16816.F32.BF16 R12, R52.reuse, R22, R12 ;  /* 0x00000016340c723c */ /* 0x040fe2000004180c */
[----:B------:R-:W2:Y:S05]  /*186d0*/  LDSM.16.M88.4 R20, [R227+0x5000] ;  /* 0x00500000e314783b */ /* 0x000eaa0000000200 */
[C---:B------:R-:W-:Y:S06]  /*186e0*/  HMMA.16816.F32.BF16 R168, R52.reuse, R184, R168 ;  /* 0x000000b834a8723c */ /* 0x040fec00000418a8 */
[C---:B------:R-:W-:Y:S01]  /*186f0*/  HMMA.16816.F32.BF16 R164, R52.reuse, R186, R164 ;  /* 0x000000ba34a4723c */ /* 0x040fe200000418a4 */
[----:B------:R-:W-:Y:S05]  /*18700*/  LDSM.16.M88.4 R184, [R229] ;  /* 0x00000000e5b8783b */ /* 0x000fea0000000200 */
[C---:B---3--:R-:W-:Y:S06]  /*18710*/  HMMA.16816.F32.BF16 R152, R52.reuse, R172, R152 ;  /* 0x000000ac3498723c */ /* 0x048fec0000041898 */
[C---:B------:R-:W-:Y:S01]  /*18720*/  HMMA.16816.F32.BF16 R148, R52.reuse, R174, R148 ;  /* 0x000000ae3494723c */ /* 0x040fe20000041894 */
[----:B------:R-:W3:Y:S05]  /*18730*/  LDSM.16.M88.4 R172, [R216] ;  /* 0x00000000d8ac783b */ /* 0x000eea0000000200 */
[C---:B------:R-:W-:Y:S06]  /*18740*/  HMMA.16816.F32.BF16 R28, R52.reuse, R8, R28 ;  /* 0x00000008341c723c */ /* 0x040fec000004181c */
[C---:B------:R-:W-:Y:S01]  /*18750*/  HMMA.16816.F32.BF16 R44, R52.reuse, R10, R44 ;  /* 0x0000000a342c723c */ /* 0x040fe2000004182c */
[----:B------:R-:W-:Y:S05]  /*18760*/  LDSM.16.M88.4 R8, [R227+0x5800] ;  /* 0x00580000e308783b */ /* 0x000fea0000000200 */
[C---:B------:R-:W-:Y:S06]  /*18770*/  HMMA.16816.F32.BF16 R144, R52.reuse, R36, R144 ;  /* 0x000000243490723c */ /* 0x040fec0000041890 */
[----:B------:R-:W-:Y:S01]  /*18780*/  HMMA.16816.F32.BF16 R140, R52, R38, R140 ;  /* 0x00000026348c723c */ /* 0x000fe2000004188c */
[----:B------:R-:W5:Y:S05]  /*18790*/  LDSM.16.M88.4 R36, [R227+0x6000] ;  /* 0x00600000e324783b */ /* 0x000f6a0000000200 */
        /* <DEDUP_REMOVED lines=11> */
[----:B------:R-:W1:Y:S05]  /*18850*/  LDSM.16.M88.4 R24, [R227+0x6800] ;  /* 0x00680000e318783b */ /* 0x000e6a0000000200 */
        /* <DEDUP_REMOVED lines=8> */
[C---:B-----5:R-:W-:Y:S06]  /*188e0*/  HMMA.16816.F32.BF16 R152, R4.reuse, R36, R152 ;  /* 0x000000240498723c */ /* 0x060fec0000041898 */
[----:B------:R-:W-:Y:S01]  /*188f0*/  HMMA.16816.F32.BF16 R148, R4, R38, R148 ;  /* 0x000000260494723c */ /* 0x000fe20000041894 */
[----:B------:R-:W3:Y:S05]  /*18900*/  LDSM.16.M88.4 R36, [R232+0x2000] ;  /* 0x00200000e824783b */ /* 0x000eea0000000200 */
[----:B------:R-:W-:Y:S01]  /*18910*/  HMMA.16816.F32.BF16 R16, R184, R172, R16 ;  /* 0x000000acb810723c */ /* 0x000fe20000041810 */
[----:B------:R-:W-:Y:S05]  /*18920*/  LDSM.16.M88.4 R172, [R216+0x2000] ;  /* 0x00200000d8ac783b */ /* 0x000fea0000000200 */
[C---:B------:R-:W-:Y:S06]  /*18930*/  HMMA.16816.F32.BF16 R160, R4.reuse, R8, R160 ;  /* 0x0000000804a0723c */ /* 0x040fec00000418a0 */
[----:B------:R-:W-:Y:S01]  /*18940*/  HMMA.16816.F32.BF16 R156, R4, R10, R156 ;  /* 0x0000000a049c723c */ /* 0x000fe2000004189c */
[----:B------:R-:W5:Y:S05]  /*18950*/  LDSM.16.M88.4 R8, [R227+0x7800] ;  /* 0x00780000e308783b */ /* 0x000f6a0000000200 */
[----:B-1----:R-:W-:Y:S06]  /*18960*/  HMMA.16816.F32.BF16 R12, R56, R34, R12 ;  /* 0x00000022380c723c */ /* 0x002fec000004180c */
[----:B------:R-:W-:Y:S06]  /*18970*/  HMMA.16816.F32.BF16 R28, R184, R192, R28 ;  /* 0x000000c0b81c723c */ /* 0x000fec000004181c */
[C---:B------:R-:W-:Y:S06]  /*18980*/  HMMA.16816.F32.BF16 R144, R4.reuse, R24, R144 ;  /* 0x000000180490723c */ /* 0x040fec0000041890 */
        /* <DEDUP_REMOVED lines=10> */
[C---:B-----5:R-:W-:Y:S06]  /*18a30*/  HMMA.16816.F32.BF16 R64, R4.reuse, R8, R64 ;  /* 0x000000080440723c */ /* 0x060fec0000041840 */
[----:B------:R-:W-:Y:S01]  /*18a40*/  HMMA.16816.F32.BF16 R60, R4, R10, R60 ;  /* 0x0000000a043c723c */ /* 0x000fe2000004183c */
[----:B------:R-:W-:Y:S04]  /*18a50*/  LDSM.16.M88.4 R8, [R229+0x2000] ;  /* 0x00200000e508783b */ /* 0x000fe80000000200 */
[----:B------:R-:W3:Y:S01]  /*18a60*/  LDSM.16.M88.4 R4, [R216+0x4000] ;  /* 0x00400000d804783b */ /* 0x000ee20000000200 */
[----:B------:R-:W-:Y:S03]  /*18a70*/  HMMA.16816.F32.BF16 R16, R36, R52, R16 ;  /* 0x000000342410723c */ /* 0x000fe60000041810 */
[----:B------:R-:W-:Y:S03]  /*18a80*/  LDSM.16.M88.4 R52, [R233+0x9000] ;  /* 0x00900000e934783b */ /* 0x000fe60000000200 */
[----:B------:R-:W-:Y:S01]  /*18a90*/  HMMA.16816.F32.BF16 R192, R184, R180, R168 ;  /* 0x000000b4b8c0723c */ /* 0x000fe200000418a8 */
[----:B------:R-:W5:Y:S05]  /*18aa0*/  LDSM.16.M88.4 R168, [R227+0x8800] ;  /* 0x00880000e3a8783b */ /* 0x000f6a0000000200 */
[----:B-1----:R-:W-:Y:S06]  /*18ab0*/  HMMA.16816.F32.BF16 R12, R24, R22, R12 ;  /* 0x00000016180c723c */ /* 0x002fec000004180c */
[----:B------:R-:W-:Y:S06]  /*18ac0*/  HMMA.16816.F32.BF16 R44, R56, R190, R44 ;  /* 0x000000be382c723c */ /* 0x000fec000004182c */
[----:B--2---:R-:W-:Y:S06]  /*18ad0*/  HMMA.16816.F32.BF16 R28, R36, R32, R28 ;  /* 0x00000020241c723c */ /* 0x004fec000004181c */
[----:B------:R-:W-:Y:S06]  /*18ae0*/  HMMA.16816.F32.BF16 R164, R184, R182, R164 ;  /* 0x000000b6b8a4723c */ /* 0x000fec00000418a4 */
[----:B------:R-:W-:Y:S01]  /*18af0*/  HMMA.16816.F32.BF16 R16, R24, R20, R16 ;  /* 0x000000141810723c */ /* 0x000fe20000041810 */
[----:B------:R-:W-:Y:S05]  /*18b00*/  LDSM.16.M88.4 R20, [R213] ;  /* 0x00000000d514783b */ /* 0x000fea0000000200 */
[C---:B------:R-:W-:Y:S06]  /*18b10*/  HMMA.16816.F32.BF16 R152, R184.reuse, R172, R152 ;  /* 0x000000acb898723c */ /* 0x040fec0000041898 */
[----:B------:R-:W-:Y:S01]  /*18b20*/  HMMA.16816.F32.BF16 R172, R184, R174, R148 ;  /* 0x000000aeb8ac723c */ /* 0x000fe20000041894 */
[----:B------:R-:W1:Y:S05]  /*18b30*/  LDSM.16.M88.4 R148, [R216+0x4800] ;  /* 0x00480000d894783b */ /* 0x000e6a0000000200 */
[----:B---3--:R-:W-:Y:S06]  /*18b40*/  HMMA.16816.F32.BF16 R12, R8, R6, R12 ;  /* 0x00000006080c723c */ /* 0x008fec000004180c */
[----:B------:R-:W-:Y:S01]  /*18b50*/  HMMA.16816.F32.BF16 R44, R36, R34, R44 ;  /* 0x00000022242c723c */ /* 0x000fe2000004182c */
[----:B------:R-:W-:Y:S05]  /*18b60*/  LDSM.16.M88.4 R32, [R216+0x5000] ;  /* 0x00500000d820783b */ /* 0x000fea0000000200 */
[----:B-----5:R-:W-:Y:S06]  /*18b70*/  HMMA.16816.F32.BF16 R28, R24, R168, R28 ;  /* 0x000000a8181c723c */ /* 0x020fec000004181c */
[C---:B------:R-:W-:Y:S06]  /*18b80*/  HMMA.16816.F32.BF16 R192, R56.reuse, R52, R192 ;  /* 0x0000003438c0723c */ /* 0x040fec00000418c0 */
[----:B------:R-:W-:Y:S01]  /*18b90*/  HMMA.16816.F32.BF16 R164, R56, R54, R164 ;  /* 0x0000003638a4723c */ /* 0x000fe200000418a4 */
[-C--:B----4-:R-:W-:Y:S01]  /*18ba0*/  FMUL.FTZ R12, R12, R3.reuse ;  /* 0x000000030c0c7220 */ /* 0x090fe20000410000 */
[-C--:B------:R-:W-:Y:S01]  /*18bb0*/  FMUL.FTZ R13, R13, R3.reuse ;  /* 0x000000030d0d7220 */ /* 0x080fe20000410000 */
[-C--:B------:R-:W-:Y:S01]  /*18bc0*/  FMUL.FTZ R14, R14, R3.reuse ;  /* 0x000000030e0e7220 */ /* 0x080fe20000410000 */
[----:B------:R-:W-:Y:S02]  /*18bd0*/  LDSM.16.M88.4 R52, [R227+0x9800] ;  /* 0x00980000e334783b */ /* 0x000fe40000000200 */
[----:B------:R-:W-:Y:S02]  /*18be0*/  HMMA.16816.F32.BF16 R16, R8, R4, R16 ;  /* 0x000000040810723c */ /* 0x000fe40000041810 */
[----:B------:R-:W-:Y:S04]  /*18bf0*/  LDSM.16.M88.4 R4, [R227+0x9000] ;  /* 0x00900000e304783b */ /* 0x000fe80000000200 */
[C---:B------:R-:W-:Y:S06]  /*18c00*/  HMMA.16816.F32.BF16 R160, R184.reuse, R176, R160 ;  /* 0x000000b0b8a0723c */ /* 0x040fec00000418a0 */
[----:B------:R-:W-:Y:S01]  /*18c10*/  HMMA.16816.F32.BF16 R156, R184, R178, R156 ;  /* 0x000000b2b89c723c */ /* 0x000fe2000004189c */
[----:B------:R-:W2:Y:S05]  /*18c20*/  LDSM.16.M88.4 R176, [R233+0x9800] ;  /* 0x00980000e9b0783b */ /* 0x000eaa0000000200 */
[----:B------:R-:W-:Y:S01]  /*18c30*/  HMMA.16816.F32.BF16 R44, R24, R170, R44 ;  /* 0x000000aa182c723c */ /* 0x000fe2000004182c */
[----:B------:R-:W-:Y:S05]  /*18c40*/  MUFU.TANH R170, R14 ;  /* 0x0000000e00aa7308 */ /* 0x000fea0000002400 */
[----:B-1----:R-:W-:Y:S01]  /*18c50*/  HMMA.16816.F32.BF16 R28, R8, R148, R28 ;  /* 0x00000094081c723c */ /* 0x002fe2000004181c */
[-C--:B------:R-:W-:Y:S01]  /*18c60*/  FMUL.FTZ R171, R15, R3.reuse ;  /* 0x000000030fab7220 */ /* 0x080fe20000410000 */
[-C--:B------:R-:W-:Y:S01]  /*18c70*/  FMUL.FTZ R16, R16, R3.reuse ;  /* 0x0000000310107220 */ /* 0x080fe20000410000 */
[----:B------:R-:W-:Y:S01]  /*18c80*/  MUFU.TANH R149, R12 ;  /* 0x0000000c00957308 */ /* 0x000fe20000002400 */
[-C--:B------:R-:W-:Y:S01]  /*18c90*/  FMUL.FTZ R17, R17, R3.reuse ;  /* 0x0000000311117220 */ /* 0x080fe20000410000 */
[-C--:B------:R-:W-:Y:S01]  /*18ca0*/  FMUL.FTZ R18, R18, R3.reuse ;  /* 0x0000000312127220 */ /* 0x080fe20000410000 */
[----:B------:R-:W-:Y:S01]  /*18cb0*/  HMMA.16816.F32.BF16 R192, R36, R20, R192 ;  /* 0x0000001424c0723c */ /* 0x000fe200000418c0 */
[----:B------:R-:W-:-:S04]  /*18cc0*/  FMUL.FTZ R169, R19, R3 ;  /* 0x0000000313a97220 */ /* 0x000fc80000410000 */
[----:B------:R1:W-:Y:S01]  /*18cd0*/  MUFU.TANH R148, R13 ;  /* 0x0000000d00947308 */ /* 0x0003e20000002400 */
[----:B------:R-:W-:Y:S01]  /*18ce0*/  HMMA.16816.F32.BF16 R164, R36, R22, R164 ;  /* 0x0000001624a4723c */ /* 0x000fe200000418a4 */
[----:B------:R-:W3:Y:S05]  /*18cf0*/  LDSM.16.M88.4 R20, [R216+0x2800] ;  /* 0x00280000d814783b */ /* 0x000eea0000000200 */
[----:B------:R-:W-:Y:S01]  /*18d00*/  HMMA.16816.F32.BF16 R44, R8, R150, R44 ;  /* 0x00000096082c723c */ /* 0x000fe2000004182c */
[----:B------:R-:W-:Y:S05]  /*18d10*/  MUFU.TANH R51, R16 ;  /* 0x0000001000337308 */ /* 0x000fea0000002400 */
[-C--:B------:R-:W-:Y:S01]  /*18d20*/  FMUL.FTZ R28, R28, R3.reuse ;  /* 0x000000031c1c7220 */ /* 0x080fe20000410000 */
[-C--:B------:R-:W-:Y:S01]  /*18d30*/  FMUL.FTZ R29, R29, R3.reuse ;  /* 0x000000031d1d7220 */ /* 0x080fe20000410000 */
[-C--:B------:R-:W-:Y:S01]  /*18d40*/  FMUL.FTZ R30, R30, R3.reuse ;  /* 0x000000031e1e7220 */ /* 0x080fe20000410000 */
[----:B------:R-:W4:Y:S01]  /*18d50*/  MUFU.TANH R168, R17 ;  /* 0x0000001100a87308 */ /* 0x000f220000002400 */
[----:B-1----:R-:W1:Y:S01]  /*18d60*/  LDSM.16.M88.4 R12, [R233+0xa000] ;  /* 0x00a00000e90c783b */ /* 0x002e620000000200 */
[----:B--2---:R-:W-:Y:S01]  /*18d70*/  HMMA.16816.F32.BF16 R160, R56, R176, R160 ;  /* 0x000000b038a0723c */ /* 0x004fe200000418a0 */
[----:B------:R-:W-:-:S05]  /*18d80*/  FMUL.FTZ R31, R31, R3 ;  /* 0x000000031f1f7220 */ /* 0x000fca0000410000 */
[----:B------:R2:W-:Y:S01]  /*18d90*/  MUFU.TANH R180, R18 ;  /* 0x0000001200b47308 */ /* 0x0005e20000002400 */
[C---:B------:R-:W-:Y:S06]  /*18da0*/  HMMA.16816.F32.BF16 R192, R24.reuse, R4, R192 ;  /* 0x0000000418c0723c */ /* 0x040fec00000418c0 */
[----:B------:R-:W-:Y:S01]  /*18db0*/  HMMA.16816.F32.BF16 R164, R24, R6, R164 ;  /* 0x0000000618a4723c */ /* 0x000fe200000418a4 */
[----:B------:R-:W-:Y:S01]  /*18dc0*/  LDSM.16.M88.4 R4, [R211] ;  /* 0x00000000d304783b */ /* 0x000fe20000000200 */
[----:B------:R-:W-:Y:S01]  /*18dd0*/  MUFU.TANH R150, R28 ;  /* 0x0000001c00967308 */ /* 0x000fe20000002400 */
[-C--:B------:R-:W-:Y:S01]  /*18de0*/  FMUL.FTZ R44, R44, R3.reuse ;  /* 0x000000032c2c7220 */ /* 0x080fe20000410000 */
[-C--:B------:R-:W-:Y:S01]  /*18df0*/  FMUL.FTZ R45, R45, R3.reuse ;  /* 0x000000032d2d7220 */ /* 0x080fe20000410000 */
[-C--:B------:R-:W-:Y:S01]  /*18e00*/  FMUL.FTZ R46, R46, R3.reuse ;  /* 0x000000032e2e7220 */ /* 0x080fe20000410000 */
[----:B------:R-:W-:Y:S01]  /*18e10*/  HMMA.16816.F32.BF16 R156, R56, R178, R156 ;  /* 0x000000b2389c723c */ /* 0x000fe2000004189c */
[-C--:B------:R-:W-:Y:S01]  /*18e20*/  FMUL.FTZ R47, R47, R3.reuse ;  /* 0x000000032f2f7220 */ /* 0x080fe20000410000 */
[----:B--2---:R-:W2:Y:S02]  /*18e30*/  LDSM.16.M88.4 R16, [R212] ;  /* 0x00000000d410783b */ /* 0x004ea40000000200 */
[----:B------:R-:W-:Y:S02]  /*18e40*/  MUFU.TANH R151, R29 ;  /* 0x0000001d00977308 */ /* 0x000fe40000002400 */
[----:B---3--:R-:W-:Y:S06]  /*18e50*/  HMMA.16816.F32.BF16 R144, R184, R20, R144 ;  /* 0x00000014b890723c */ /* 0x008fec0000041890 */
[C---:B------:R-:W-:Y:S01]  /*18e60*/  HMMA.16816.F32.BF16 R192, R8.reuse, R32, R192 ;  /* 0x0000002008c0723c */ /* 0x040fe200000418c0 */
[----:B------:R-:W-:Y:S05]  /*18e70*/  MUFU.TANH R177, R30 ;  /* 0x0000001e00b17308 */ /* 0x000fea0000002400 */
[----:B------:R-:W-:Y:S01]  /*18e80*/  HMMA.16816.F32.BF16 R164, R8, R34, R164 ;  /* 0x0000002208a4723c */ /* 0x000fe200000418a4 */
[----:B------:R-:W-:Y:S02]  /*18e90*/  LDSM.16.M88.4 R32, [R233+0xa800] ;  /* 0x00a80000e920783b */ /* 0x000fe40000000200 */
[----:B------:R3:W-:Y:S03]  /*18ea0*/  MUFU.TANH R176, R31 ;  /* 0x0000001f00b07308 */ /* 0x0007e60000002400 */
[C---:B-1----:R-:W-:Y:S05]  /*18eb0*/  HMMA.16816.F32.BF16 R152, R56.reuse, R12, R152 ;  /* 0x0000000c3898723c */ /* 0x042fea0000041898 */
[----:B------:R-:W1:Y:S01]  /*18ec0*/  MUFU.TANH R169, R169 ;  /* 0x000000a900a97308 */ /* 0x000e620000002400 */
[----:B------:R-:W-:Y:S01]  /*18ed0*/  HMMA.16816.F32.BF16 R172, R56, R14, R172 ;  /* 0x0000000e38ac723c */ /* 0x000fe200000418ac */
[----:B------:R-:W5:Y:S05]  /*18ee0*/  LDSM.16.M88.4 R12, [R227+0xa000] ;  /* 0x00a00000e30c783b */ /* 0x000f6a0000000200 */
[----:B------:R-:W-:Y:S01]  /*18ef0*/  HMMA.16816.F32.BF16 R140, R184, R22, R140 ;  /* 0x00000016b88c723c */ /* 0x000fe2000004188c */
[----:B------:R-:W-:Y:S01]  /*18f00*/  LDSM.16.M88.4 R20, [R216+0x6000] ;  /* 0x00600000d814783b */ /* 0x000fe20000000200 */
[----:B------:R-:W1:Y:S01]  /*18f10*/  MUFU.TANH R171, R171 ;  /* 0x000000ab00ab7308 */ /* 0x000e620000002400 */
[----:B------:R-:W-:-:S02]  /*18f20*/  FMUL.FTZ R179, R194, R3 ;  /* 0x00000003c2b37220 */ /* 0x000fc40000410000 */
[----:B---3--:R-:W3:Y:S01]  /*18f30*/  LDSM.16.M88.4 R28, [R216+0x5800] ;  /* 0x00580000d81c783b */ /* 0x008ee20000000200 */
[C---:B--2---:R-:W-:Y:S04]  /*18f40*/  HMMA.16816.F32.BF16 R160, R36.reuse, R16, R160 ;  /* 0x0000001024a0723c */ /* 0x044fe800000418a0 */
[----:B------:R-:W2:Y:S02]  /*18f50*/  MUFU.TANH R44, R44 ;  /* 0x0000002c002c7308 */ /* 0x000ea40000002400 */
[C---:B------:R-:W-:Y:S01]  /*18f60*/  HMMA.16816.F32.BF16 R156, R36.reuse, R18, R156 ;  /* 0x00000012249c723c */ /* 0x040fe2000004189c */
[----:B------:R-:W-:Y:S05]  /*18f70*/  LDSM.16.M88.4 R16, [R216+0x3000] ;  /* 0x00300000d810783b */ /* 0x000fea0000000200 */
[----:B------:R-:W-:Y:S01]  /*18f80*/  MUFU.TANH R45, R45 ;  /* 0x0000002d002d7308 */ /* 0x000fe20000002400 */
[C---:B------:R-:W-:Y:S06]  /*18f90*/  HMMA.16816.F32.BF16 R152, R36.reuse, R4, R152 ;  /* 0x000000042498723c */ /* 0x040fec0000041898 */
[----:B------:R-:W-:Y:S01]  /*18fa0*/  HMMA.16816.F32.BF16 R172, R36, R6, R172 ;  /* 0x0000000624ac723c */ /* 0x000fe200000418ac */
[----:B------:R-:W4:Y:S01]  /*18fb0*/  LDSM.16.M88.4 R4, [R210] ;  /* 0x00000000d204783b */ /* 0x000f220000000200 */
[----:B------:R-:W2:Y:S04]  /*18fc0*/  MUFU.TANH R46, R46 ;  /* 0x0000002e002e7308 */ /* 0x000ea80000002400 */
[C---:B------:R-:W-:Y:S04]  /*18fd0*/  HMMA.16816.F32.BF16 R160, R24.reuse, R52, R160 ;  /* 0x0000003418a0723c */ /* 0x040fe800000418a0 */
[----:B------:R-:W2:Y:S02]  /*18fe0*/  MUFU.TANH R47, R47 ;  /* 0x0000002f002f7308 */ /* 0x000ea40000002400 */
[----:B------:R-:W-:Y:S01]  /*18ff0*/  HMMA.16816.F32.BF16 R156, R24, R54, R156 ;  /* 0x00000036189c723c */ /* 0x000fe2000004189c */
[-C--:B------:R-:W-:Y:S01]  /*19000*/  FMUL.FTZ R52, R192, R3.reuse ;  /* 0x00000003c0347220 */ /* 0x080fe20000410000 */
[----:B------:R-:W-:-:S04]  /*19010*/  FMUL.FTZ R53, R193, R3 ;  /* 0x00000003c1357220 */ /* 0x000fc80000410000 */
[----:B-----5:R-:W-:Y:S01]  /*19020*/  HMMA.16816.F32.BF16 R152, R24, R12, R152 ;  /* 0x0000000c1898723c */ /* 0x020fe20000041898 */
[----:B------:R-:W5:Y:S01]  /*19030*/  MUFU.TANH R52, R52 ;  /* 0x0000003400347308 */ /* 0x000f620000002400 */
[-C--:B------:R-:W-:Y:S01]  /*19040*/  FMUL.FTZ R55, R164, R3.reuse ;  /* 0x00000003a4377220 */ /* 0x080fe20000410000 */
[-C--:B------:R-:W-:Y:S01]  /*19050*/  FMUL.FTZ R164, R165, R3.reuse ;  /* 0x00000003a5a47220 */ /* 0x080fe20000410000 */
[-C--:B------:R-:W-:Y:S01]  /*19060*/  FMUL.FTZ R165, R166, R3.reuse ;  /* 0x00000003a6a57220 */ /* 0x080fe20000410000 */
[-C--:B------:R-:W-:Y:S01]  /*19070*/  FMUL.FTZ R166, R167, R3.reuse ;  /* 0x00000003a7a67220 */ /* 0x080fe20000410000 */
[----:B------:R-:W-:Y:S01]  /*19080*/  HMMA.16816.F32.BF16 R144, R56, R32, R144 ;  /* 0x000000203890723c */ /* 0x000fe20000041890 */
[-C--:B------:R-:W-:Y:S02]  /*19090*/  FMUL.FTZ R54, R195, R3.reuse ;  /* 0x00000003c3367220 */ /* 0x080fe40000410000 */
[----:B------:R-:W-:Y:S03]  /*190a0*/  MUFU.TANH R53, R53 ;  /* 0x0000003500357308 */ /* 0x000fe60000002400 */
[C---:B---3--:R-:W-:Y:S05]  /*190b0*/  HMMA.16816.F32.BF16 R160, R8.reuse, R28, R160 ;  /* 0x0000001c08a0723c */ /* 0x048fea00000418a0 */
[----:B------:R-:W3:Y:S01]  /*190c0*/  MUFU.TANH R179, R179 ;  /* 0x000000b300b37308 */ /* 0x000ee20000002400 */
[----:B------:R-:W-:Y:S01]  /*190d0*/  HMMA.16816.F32.BF16 R156, R8, R30, R156 ;  /* 0x0000001e089c723c */ /* 0x000fe2000004189c */
[----:B------:R-:W1:Y:S05]  /*190e0*/  LDSM.16.M88.4 R28, [R227+0xa800] ;  /* 0x00a80000e31c783b */ /* 0x000e6a0000000200 */
[----:B------:R-:W-:Y:S01]  /*190f0*/  HMMA.16816.F32.BF16 R140, R56, R34, R140 ;  /* 0x00000022388c723c */ /* 0x000fe2000004188c */
[----:B------:R-:W2:Y:S01]  /*19100*/  LDSM.16.M88.4 R32, [R233+0xb000] ;  /* 0x00b00000e920783b */ /* 0x000ea20000000200 */
[----:B------:R-:W-:Y:S04]  /*19110*/  MUFU.TANH R164, R164 ;  /* 0x000000a400a47308 */ /* 0x000fe80000002400 */
[----:B------:R-:W-:Y:S01]  /*19120*/  HMMA.16816.F32.BF16 R172, R24, R14, R172 ;  /* 0x0000000e18ac723c */ /* 0x000fe200000418ac */
[----:B------:R-:W5:Y:S03]  /*19130*/  LDSM.16.M88.4 R12, [R216+0x3800] ;  /* 0x00380000d80c783b */ /* 0x000f660000000200 */
[----:B------:R-:W3:Y:S02]  /*19140*/  MUFU.TANH R165, R165 ;  /* 0x000000a500a57308 */ /* 0x000ee40000002400 */
[----:B------:R-:W-:Y:S01]  /*19150*/  HMMA.16816.F32.BF16 R152, R8, R20, R152 ;  /* 0x000000140898723c */ /* 0x000fe20000041898 */
[----:B------:R-:W3:Y:S01]  /*19160*/  S2R R20, SR_TID.X ;  /* 0x0000000000147919 */ /* 0x000ee20000002100 */
[-C--:B------:R-:W-:Y:S01]  /*19170*/  FMUL.FTZ R161, R161, R3.reuse ;  /* 0x00000003a1a17220 */ /* 0x080fe20000410000 */
[-C--:B------:R-:W-:Y:S01]  /*19180*/  FMUL.FTZ R162, R162, R3.reuse ;  /* 0x00000003a2a27220 */ /* 0x080fe20000410000 */
[-C--:B------:R-:W-:Y:S01]  /*19190*/  FMUL.FTZ R160, R160, R3.reuse ;  /* 0x00000003a0a07220 */ /* 0x080fe20000410000 */
[-C--:B------:R-:W-:Y:S01]  /*191a0*/  FMUL.FTZ R163, R163, R3.reuse ;  /* 0x00000003a3a37220 */ /* 0x080fe20000410000 */
[----:B----4-:R-:W-:Y:S01]  /*191b0*/  HMMA.16816.F32.BF16 R144, R36, R4, R144 ;  /* 0x000000042490723c */ /* 0x010fe20000041890 */
[-C--:B------:R-:W-:Y:S01]  /*191c0*/  FMUL.FTZ R156, R156, R3.reuse ;  /* 0x000000039c9c7220 */ /* 0x080fe20000410000 */
[----:B------:R-:W-:Y:S01]  /*191d0*/  MUFU.TANH R166, R166 ;  /* 0x000000a600a67308 */ /* 0x000fe20000002400 */
[-C--:B------:R-:W-:Y:S01]  /*191e0*/  FMUL.FTZ R157, R157, R3.reuse ;  /* 0x000000039d9d7220 */ /* 0x080fe20000410000 */
[-C--:B------:R-:W-:Y:S01]  /*191f0*/  FMUL.FTZ R159, R159, R3.reuse ;  /* 0x000000039f9f7220 */ /* 0x080fe20000410000 */
[-C--:B------:R-:W-:Y:S01]  /*19200*/  FMUL.FTZ R158, R158, R3.reuse ;  /* 0x000000039e9e7220 */ /* 0x080fe20000410000 */
[----:B------:R-:W-:Y:S04]  /*19210*/  HMMA.16816.F32.BF16 R136, R184, R16, R136 ;  /* 0x00000010b888723c */ /* 0x000fe80000041888 */
[----:B------:R-:W4:Y:S02]  /*19220*/  MUFU.TANH R55, R55 ;  /* 0x0000003700377308 */ /* 0x000f240000002400 */
[----:B------:R-:W-:Y:S01]  /*19230*/  HMMA.16816.F32.BF16 R140, R36, R6, R140 ;  /* 0x00000006248c723c */ /* 0x000fe2000004188c */
[----:B------:R-:W4:Y:S05]  /*19240*/  LDSM.16.M88.4 R4, [R216+0x6800] ;  /* 0x00680000d804783b */ /* 0x000f2a0000000200 */
[----:B------:R-:W-:Y:S01]  /*19250*/  HMMA.16816.F32.BF16 R132, R184, R18, R132 ;  /* 0x00000012b884723c */ /* 0x000fe20000041884 */
[----:B------:R-:W4:Y:S01]  /*19260*/  LDSM.16.M88.4 R16, [R209] ;  /* 0x00000000d110783b */ /* 0x000f220000000200 */
[----:B------:R-:W-:Y:S01]  /*19270*/  MUFU.TANH R54, R54 ;  /* 0x0000003600367308 */ /* 0x000fe20000002400 */
[-C--:B------:R-:W-:Y:S01]  /*19280*/  FMUL.FTZ R155, R155, R3.reuse ;  /* 0x000000039b9b7220 */ /* 0x080fe20000410000 */
[-C--:B------:R-:W-:Y:S01]  /*19290*/  FMUL.FTZ R152, R152, R3.reuse ;  /* 0x0000000398987220 */ /* 0x080fe20000410000 */
[-C--:B------:R-:W-:Y:S01]  /*192a0*/  FMUL.FTZ R153, R153, R3.reuse ;  /* 0x0000000399997220 */ /* 0x080fe20000410000 */
[----:B-1----:R-:W-:Y:S01]  /*192b0*/  HMMA.16816.F32.BF16 R144, R24, R28, R144 ;  /* 0x0000001c1890723c */ /* 0x002fe20000041890 */
[----:B------:R-:W-:Y:S01]  /*192c0*/  FMUL.FTZ R154, R154, R3 ;  /* 0x000000039a9a7220 */ /* 0x000fe20000410000 */
[----:B---3--:R-:W-:-:S02]  /*192d0*/  IMAD.SHL.U32 R20, R20, 0x2, RZ ;  /* 0x0000000214147824 */ /* 0x008fc400078e00ff */
[----:B------:R-:W-:Y:S02]  /*192e0*/  MUFU.TANH R167, R163 ;  /* 0x000000a300a77308 */ /* 0x000fe40000002400 */
[----:B--2---:R-:W-:Y:S01]  /*192f0*/  HMMA.16816.F32.BF16 R136, R56, R32, R136 ;  /* 0x000000203888723c */ /* 0x004fe20000041888 */
[----:B------:R-:W-:-:S05]  /*19300*/  LOP3.LUT R20, R20, 0x6, RZ, 0xc0, !PT ;  /* 0x0000000614147812 */ /* 0x000fca00078ec0ff */
[C---:B-----5:R-:W-:Y:S01]  /*19310*/  HMMA.16816.F32.BF16 R64, R184.reuse, R12, R64 ;  /* 0x0000000cb840723c */ /* 0x060fe20000041840 */
[----:B------:R-:W-:Y:S05]  /*19320*/  MUFU.TANH R156, R156 ;  /* 0x0000009c009c7308 */ /* 0x000fea0000002400 */
[----:B------:R-:W-:Y:S01]  /*19330*/  HMMA.16816.F32.BF16 R60, R184, R14, R60 ;  /* 0x0000000eb83c723c */ /* 0x000fe2000004183c */
[----:B------:R-:W1:Y:S02]  /*19340*/  LDSM.16.M88.4 R12, [R227+0xb000] ;  /* 0x00b00000e30c783b */ /* 0x000e640000000200 */
[----:B------:R-:W2:Y:S03]  /*19350*/  MUFU.TANH R161, R161 ;  /* 0x000000a100a17308 */ /* 0x000ea60000002400 */
[----:B------:R-:W-:Y:S01]  /*19360*/  HMMA.16816.F32.BF16 R172, R8, R22, R172 ;  /* 0x0000001608ac723c */ /* 0x000fe200000418ac */
[----:B------:R-:W-:-:S02]  /*19370*/  IMAD R185, R249, 0x80, R20 ;  /* 0x00000080f9b97824 */ /* 0x000fc400078e0214 */
[----:B------:R-:W3:Y:S02]  /*19380*/  LDSM.16.M88.4 R20, [R233+0xb800] ;  /* 0x00b80000e914783b */ /* 0x000ee40000000200 */
[----:B------:R-:W5:Y:S01]  /*19390*/  MUFU.TANH R162, R162 ;  /* 0x000000a200a27308 */ /* 0x000f620000002400 */
[----:B------:R-:W-:Y:S01]  /*193a0*/  HMMA.16816.F32.BF16 R140, R24, R30, R140 ;  /* 0x0000001e188c723c */ /* 0x000fe2000004188c */
[----:B------:R-:W2:Y:S05]  /*193b0*/  LDSM.16.M88.4 R28, [R216+0x7000] ;  /* 0x00700000d81c783b */ /* 0x000eaa0000000200 */
[----:B----4-:R-:W-:Y:S01]  /*193c0*/  HMMA.16816.F32.BF16 R144, R8, R4, R144 ;  /* 0x000000040890723c */ /* 0x010fe20000041890 */
[----:B------:R-:W-:Y:S05]  /*193d0*/  MUFU.TANH R160, R160 ;  /* 0x000000a000a07308 */ /* 0x000fea0000002400 */
[----:B------:R-:W-:Y:S01]  /*193e0*/  HMMA.16816.F32.BF16 R136, R36, R16, R136 ;  /* 0x000000102488723c */ /* 0x000fe20000041888 */
[----:B------:R-:W-:-:S02]  /*193f0*/  VIADD R4, R185, 0x1 ;  /* 0x00000001b9047836 */ /* 0x000fc40000000000 */
[C---:B------:R-:W-:Y:S01]  /*19400*/  VIADD R5, R185.reuse, 0x8 ;  /* 0x00000008b9057836 */ /* 0x040fe20000000000 */
[----:B------:R-:W4:Y:S02]  /*19410*/  MUFU.TANH R157, R157 ;  /* 0x0000009d009d7308 */ /* 0x000f240000002400 */
[CC--:B------:R-:W-:Y:S01]  /*19420*/  ISETP.GE.AND P2, PT, R4.reuse, R41.reuse, PT ;  /* 0x000000290400720c */ /* 0x0c0fe20003f46270 */
[----:B------:R-:W-:Y:S01]  /*19430*/  HMMA.16816.F32.BF16 R132, R56, R34, R132 ;  /* 0x000000223884723c */ /* 0x000fe20000041884 */
[-C--:B------:R-:W-:Y:S01]  /*19440*/  ISETP.GE.AND P3, PT, R4, R40.reuse, PT ;  /* 0x000000280400720c */ /* 0x080fe20003f66270 */
[C---:B------:R-:W-:Y:S01]  /*19450*/  VIADD R4, R185.reuse, 0x9 ;  /* 0x00000009b9047836 */ /* 0x040fe20000000000 */
[----:B------:R-:W-:Y:S01]  /*19460*/  FSEL R184, R168, -INF , !P2 ;  /* 0xff800000a8b87808 */ /* 0x000fe20005000000 */
[----:B------:R-:W-:Y:S01]  /*19470*/  VIADD R16, R185, 0x11 ;  /* 0x00000011b9107836 */ /* 0x000fe20000000000 */
[-C--:B------:R-:W-:Y:S01]  /*19480*/  ISETP.GE.AND P5, PT, R5, R41.reuse, PT ;  /* 0x000000290500720c */ /* 0x080fe20003fa6270 */
[----:B------:R-:W-:Y:S01]  /*19490*/  HMMA.16816.F32.BF16 R140, R8, R6, R140 ;  /* 0x00000006088c723c */ /* 0x000fe2000004188c */
[C---:B------:R-:W-:Y:S01]  /*194a0*/  ISETP.GE.AND P4, PT, R4.reuse, R41, PT ;  /* 0x000000290400720c */ /* 0x040fe20003f86270 */
[----:B------:R-:W4:Y:S01]  /*194b0*/  MUFU.TANH R159, R159 ;  /* 0x0000009f009f7308 */ /* 0x000f220000002400 */
[-C--:B------:R-:W-:Y:S01]  /*194c0*/  ISETP.GE.AND P2, PT, R4, R40.reuse, PT ;  /* 0x000000280400720c */ /* 0x080fe20003f46270 */
[----:B------:R-:W-:Y:S01]  /*194d0*/  VIADD R4, R185, 0x10 ;  /* 0x00000010b9047836 */ /* 0x000fe20000000000 */
[----:B------:R-:W-:Y:S01]  /*194e0*/  FSEL R187, R169, -INF , !P3 ;  /* 0xff800000a9bb7808 */ /* 0x000fe20005800000 */
[-C--:B------:R-:W-:Y:S01]  /*194f0*/  FMUL.FTZ R172, R172, R3.reuse ;  /* 0x00000003acac7220 */ /* 0x080fe20000410000 */
[----:B------:R-:W-:Y:S01]  /*19500*/  FSEL R186, R149, -INF , !P5 ;  /* 0xff80000095ba7808 */ /* 0x000fe20006800000 */
[----:B------:R-:W-:Y:S01]  /*19510*/  FMUL.FTZ R50, R173, R3 ;  /* 0x00000003ad327220 */ /* 0x000fe20000410000 */
[-C--:B------:R-:W-:Y:S01]  /*19520*/  ISETP.GE.AND P6, PT, R5, R40.reuse, PT ;  /* 0x000000280500720c */ /* 0x080fe20003fc6270 */
[----:B------:R-:W-:Y:S01]  /*19530*/  MUFU.TANH R158, R158 ;  /* 0x0000009e009e7308 */ /* 0x000fe20000002400 */
[C---:B------:R-:W-:Y:S01]  /*19540*/  ISETP.GE.AND P3, PT, R4.reuse, R41, PT ;  /* 0x000000290400720c */ /* 0x040fe20003f66270 */
[----:B-1----:R-:W-:Y:S01]  /*19550*/  HMMA.16816.F32.BF16 R136, R24, R12, R136 ;  /* 0x0000000c1888723c */ /* 0x002fe20000041888 */
[-C--:B------:R-:W-:Y:S01]  /*19560*/  ISETP.GE.AND P5, PT, R4, R40.reuse, PT ;  /* 0x000000280400720c */ /* 0x080fe20003fa6270 */
[-C--:B------:R-:W-:Y:S01]  /*19570*/  FMUL.FTZ R168, R175, R3.reuse ;  /* 0x00000003afa87220 */ /* 0x080fe20000410000 */
[----:B------:R-:W1:Y:S01]  /*19580*/  LDSM.16.M88.4 R4, [R208] ;  /* 0x00000000d004783b */ /* 0x000e620000000200 */
[----:B------:R-:W-:Y:S01]  /*19590*/  FSEL R191, R170, -INF , !P6 ;  /* 0xff800000aabf7808 */ /* 0x000fe20007000000 */
[----:B------:R-:W-:Y:S01]  /*195a0*/  FMUL.FTZ R144, R144, R3 ;  /* 0x0000000390907220 */ /* 0x000fe20000410000 */
[----:B------:R-:W-:Y:S01]  /*195b0*/  FSEL R189, R148, -INF , !P4 ;  /* 0xff80000094bd7808 */ /* 0x000fe20006000000 */
[C---:B---3--:R-:W-:Y:S01]  /*195c0*/  HMMA.16816.F32.BF16 R64, R56.reuse, R20, R64 ;  /* 0x000000143840723c */ /* 0x048fe20000041840 */
[C---:B------:R-:W-:Y:S01]  /*195d0*/  ISETP.GE.AND P6, PT, R16.reuse, R41, PT ;  /* 0x000000291000720c */ /* 0x040fe20003fc6270 */
[C---:B------:R-:W-:Y:S01]  /*195e0*/  VIADD R12, R185.reuse, 0x19 ;  /* 0x00000019b90c7836 */ /* 0x040fe20000000000 */
[-C--:B------:R-:W-:Y:S01]  /*195f0*/  ISETP.GE.AND P4, PT, R16, R40.reuse, PT ;  /* 0x000000281000720c */ /* 0x080fe20003f86270 */
[----:B------:R-:W-:Y:S01]  /*19600*/  VIADD R16, R185, 0x18 ;  /* 0x00000018b9107836 */ /* 0x000fe20000000000 */
[----:B------:R-:W-:Y:S01]  /*19610*/  FSEL R181, R177, -INF , !P5 ;  /* 0xff800000b1b57808 */ /* 0x000fe20006800000 */
[----:B------:R-:W-:Y:S01]  /*19620*/  HMMA.16816.F32.BF16 R60, R56, R22, R60 ;  /* 0x00000016383c723c */ /* 0x000fe2000004183c */
[----:B------:R-:W-:Y:S01]  /*19630*/  FSEL R193, R171, -INF , !P2 ;  /* 0xff800000abc17808 */ /* 0x000fe20005000000 */
[-C--:B------:R-:W-:Y:S01]  /*19640*/  FMUL.FTZ R140, R140, R3.reuse ;  /* 0x000000038c8c7220 */ /* 0x080fe20000410000 */
[----:B------:R-:W-:Y:S01]  /*19650*/  FSEL R178, R150, -INF , !P3 ;  /* 0xff80000096b27808 */ /* 0x000fe20005800000 */
[----:B------:R-:W-:Y:S01]  /*19660*/  FMUL.FTZ R143, R143, R3 ;  /* 0x000000038f8f7220 */ /* 0x000fe20000410000 */
[----:B------:R-:W-:Y:S01]  /*19670*/  FSEL R177, R151, -INF , !P6 ;  /* 0xff80000097b17808 */ /* 0x000fe20007000000 */
[----:B------:R-:W-:Y:S01]  /*19680*/  HMMA.16816.F32.BF16 R132, R36, R18, R132 ;  /* 0x000000122484723c */ /* 0x000fe20000041884 */
[C---:B------:R-:W-:Y:S01]  /*19690*/  ISETP.GE.AND P2, PT, R16.reuse, R41, PT ;  /* 0x000000291000720c */ /* 0x040fe20003f46270 */
[----:B------:R-:W-:Y:S01]  /*196a0*/  VIADD R23, R185, 0x31 ;  /* 0x00000031b9177836 */ /* 0x000fe20000000000 */
[-C--:B------:R-:W-:Y:S01]  /*196b0*/  ISETP.GE.AND P3, PT, R16, R40.reuse, PT ;  /* 0x000000281000720c */ /* 0x080fe20003f66270 */
[----:B------:R-:W-:Y:S01]  /*196c0*/  FMUL.FTZ R141, R141, R3 ;  /* 0x000000038d8d7220 */ /* 0x000fe20000410000 */
[CC--:B------:R-:W-:Y:S01]  /*196d0*/  ISETP.GE.AND P5, PT, R12.reuse, R41.reuse, PT ;  /* 0x000000290c00720c */ /* 0x0c0fe20003fa6270 */
[----:B------:R-:W3:Y:S01]  /*196e0*/  LDSM.16.M88.4 R16, [R227+0xb800] ;  /* 0x00b80000e310783b */ /* 0x000ee20000000200 */
[-C--:B------:R-:W-:Y:S01]  /*196f0*/  ISETP.GE.AND P6, PT, R12, R40.reuse, PT ;  /* 0x000000280c00720c */ /* 0x080fe20003fc6270 */
[C---:B------:R-:W-:Y:S01]  /*19700*/  VIADD R12, R185.reuse, 0x20 ;  /* 0x00000020b90c7836 */ /* 0x040fe20000000000 */
[----:B------:R-:W-:Y:S01]  /*19710*/  FSEL R176, R176, -INF , !P4 ;  /* 0xff800000b0b07808 */ /* 0x000fe20006000000 */
[----:B--2---:R-:W-:Y:S01]  /*19720*/  HMMA.16816.F32.BF16 R136, R8, R28, R136 ;  /* 0x0000001c0888723c */ /* 0x004fe20000041888 */
[----:B------:R-:W-:Y:S01]  /*19730*/  FSEL R21, R44, -INF , !P2 ;  /* 0xff8000002c157808 */ /* 0x000fe20005000000 */
[----:B------:R-:W-:Y:S01]  /*19740*/  MUFU.TANH R190, R155 ;  /* 0x0000009b00be7308 */ /* 0x000fe20000002400 */
[----:B------:R-:W-:Y:S01]  /*19750*/  ISETP.GE.AND P4, PT, R12, R41, PT ;  /* 0x000000290c00720c */ /* 0x000fe20003f86270 */
[-C--:B------:R-:W-:Y:S01]  /*19760*/  FMUL.FTZ R174, R174, R3.reuse ;  /* 0x00000003aeae7220 */ /* 0x080fe20000410000 */
[-C--:B------:R-:W-:Y:S01]  /*19770*/  ISETP.GE.AND P2, PT, R12, R40.reuse, PT ;  /* 0x000000280c00720c */ /* 0x080fe20003f46270 */
[----:B------:R-:W-:Y:S01]  /*19780*/  VIADD R12, R185, 0x21 ;  /* 0x00000021b90c7836 */ /* 0x000fe20000000000 */
[----:B------:R-:W-:Y:S01]  /*19790*/  FSEL R29, R46, -INF , !P3 ;  /* 0xff8000002e1d7808 */ /* 0x000fe20005800000 */
[----:B------:R-:W-:Y:S01]  /*197a0*/  FMUL.FTZ R145, R145, R3 ;  /* 0x0000000391917220 */ /* 0x000fe20000410000 */
[----:B------:R-:W-:Y:S01]  /*197b0*/  FSEL R20, R45, -INF , !P5 ;  /* 0xff8000002d147808 */ /* 0x000fe20006800000 */
[----:B------:R2:W-:Y:S01]  /*197c0*/  MUFU.TANH R44, R140 ;  /* 0x0000008c002c7308 */ /* 0x0005e20000002400 */
[C---:B------:R-:W-:Y:S01]  /*197d0*/  ISETP.GE.AND P3, PT, R12.reuse, R41, PT ;  /* 0x000000290c00720c */ /* 0x040fe20003f66270 */
[C---:B------:R-:W-:Y:S01]  /*197e0*/  VIADD R45, R185.reuse, 0x30 ;  /* 0x00000030b92d7836 */ /* 0x040fe20000000000 */
[-C--:B------:R-:W-:Y:S01]  /*197f0*/  ISETP.GE.AND P5, PT, R12, R40.reuse, PT ;  /* 0x000000280c00720c */ /* 0x080fe20003fa6270 */
[----:B------:R-:W-:Y:S01]  /*19800*/  VIADD R12, R185, 0x28 ;  /* 0x00000028b90c7836 */ /* 0x000fe20000000000 */
[C---:B-1----:R-:W-:Y:S01]  /*19810*/  HMMA.16816.F32.BF16 R64, R36.reuse, R4, R64 ;  /* 0x000000042440723c */ /* 0x042fe20000041840 */
[----:B------:R-:W-:Y:S01]  /*19820*/  FSEL R28, R47, -INF , !P6 ;  /* 0xff8000002f1c7808 */ /* 0x000fe20007000000 */
[----:B------:R-:W-:Y:S01]  /*19830*/  FMUL.FTZ R147, R147, R3 ;  /* 0x0000000393937220 */ /* 0x000fe20000410000 */
[----:B------:R-:W-:Y:S01]  /*19840*/  FSEL R33, R52, -INF , !P4 ;  /* 0xff80000034217808 */ /* 0x000fe20006000000 */
[----:B------:R-:W1:Y:S01]  /*19850*/  MUFU.TANH R192, R172 ;  /* 0x000000ac00c07308 */ /* 0x000e620000002400 */
[C---:B------:R-:W-:Y:S01]  /*19860*/  ISETP.GE.AND P6, PT, R12.reuse, R41, PT ;  /* 0x000000290c00720c */ /* 0x040fe20003fc6270 */
[----:B------:R-:W-:Y:S01]  /*19870*/  HMMA.16816.F32.BF16 R60, R36, R6, R60 ;  /* 0x00000006243c723c */ /* 0x000fe2000004183c */
[-C--:B------:R-:W-:Y:S01]  /*19880*/  ISETP.GE.AND P4, PT, R12, R40.reuse, PT ;  /* 0x000000280c00720c */ /* 0x080fe20003f86270 */
[----:B------:R-:W-:Y:S01]  /*19890*/  VIADD R12, R185, 0x29 ;  /* 0x00000029b90c7836 */ /* 0x000fe20000000000 */
[----:B------:R-:W-:Y:S01]  /*198a0*/  FSEL R35, R179, -INF , !P2 ;  /* 0xff800000b3237808 */ /* 0x000fe20005000000 */
[----:B------:R-:W-:Y:S01]  /*198b0*/  FMUL.FTZ R5, R142, R3 ;  /* 0x000000038e057220 */ /* 0x000fe20000410000 */
[----:B------:R-:W-:Y:S01]  /*198c0*/  FSEL R32, R53, -INF , !P3 ;  /* 0xff80000035207808 */ /* 0x000fe20005800000 */
[C---:B------:R-:W-:Y:S01]  /*198d0*/  HMMA.16816.F32.BF16 R132, R24.reuse, R14, R132 ;  /* 0x0000000e1884723c */ /* 0x040fe20000041884 */
[C---:B------:R-:W-:Y:S01]  /*198e0*/  ISETP.GE.AND P2, PT, R12.reuse, R41, PT ;  /* 0x000000290c00720c */ /* 0x040fe20003f46270 */
[----:B------:R5:W-:Y:S01]  /*198f0*/  MUFU.TANH R22, R143 ;  /* 0x0000008f00167308 */ /* 0x000be20000002400 */
[-C--:B------:R-:W-:Y:S01]  /*19900*/  ISETP.GE.AND P3, PT, R12, R40.reuse, PT ;  /* 0x000000280c00720c */ /* 0x080fe20003f66270 */
[----:B------:R-:W-:Y:S01]  /*19910*/  VIADD R7, R185, 0x40 ;  /* 0x00000040b9077836 */ /* 0x000fe20000000000 */
[----:B------:R-:W4:Y:S01]  /*19920*/  LDSM.16.M88.4 R12, [R216+0x7800] ;  /* 0x00780000d80c783b */ /* 0x000f220000000200 */
[----:B--2---:R-:W-:Y:S01]  /*19930*/  FSEL R140, R165, -INF , !P4 ;  /* 0xff800000a58c7808 */ /* 0x004fe20006000000 */
[----:B------:R-:W-:Y:S01]  /*19940*/  FMUL.FTZ R146, R146, R3 ;  /* 0x0000000392927220 */ /* 0x000fe20000410000 */
[----:B------:R-:W-:Y:S01]  /*19950*/  FSEL R142, R164, -INF , !P2 ;  /* 0xff800000a48e7808 */ /* 0x000fe20005000000 */
[----:B------:R-:W-:Y:S01]  /*19960*/  VIADD R6, R185, 0x41 ;  /* 0x00000041b9067836 */ /* 0x000fe20000000000 */
[C---:B------:R-:W-:Y:S01]  /*19970*/  ISETP.GE.AND P4, PT, R23.reuse, R41, PT ;  /* 0x000000291700720c */ /* 0x040fe20003f86270 */
[----:B------:R2:W1:Y:S01]  /*19980*/  MUFU.TANH R182, R152 ;  /* 0x0000009800b67308 */ /* 0x0004620000002400 */
[C---:B---3--:R-:W-:Y:S01]  /*19990*/  HMMA.16816.F32.BF16 R64, R24.reuse, R16, R64 ;  /* 0x000000101840723c */ /* 0x048fe20000041840 */
[-C--:B------:R-:W-:Y:S01]  /*199a0*/  ISETP.GE.AND P2, PT, R23, R40.reuse, PT ;  /* 0x000000281700720c */ /* 0x080fe20003f46270 */
[----:B------:R-:W-:Y:S01]  /*199b0*/  VIADD R23, R185, 0x38 ;  /* 0x00000038b9177836 */ /* 0x000fe20000000000 */
[----:B------:R-:W-:Y:S01]  /*199c0*/  FSEL R34, R55, -INF , !P6 ;  /* 0xff80000037227808 */ /* 0x000fe20007000000 */
[----:B------:R-:W-:Y:S01]  /*199d0*/  FMUL.FTZ R136, R136, R3 ;  /* 0x0000000388887220 */ /* 0x000fe20000410000 */
[----:B------:R-:W-:Y:S01]  /*199e0*/  ISETP.GE.AND P6, PT, R45, R40, PT ;  /* 0x000000282d00720c */ /* 0x000fe20003fc6270 */
[----:B------:R-:W-:Y:S01]  /*199f0*/  HMMA.16816.F32.BF16 R60, R24, R18, R60 ;  /* 0x00000012183c723c */ /* 0x000fe2000004183c */
[----:B------:R3:W-:Y:S01]  /*19a00*/  MUFU.TANH R183, R153 ;  /* 0x0000009900b77308 */ /* 0x0007e20000002400 */
[----:B-----5:R-:W-:Y:S01]  /*19a10*/  FSEL R143, R166, -INF , !P3 ;  /* 0xff800000a68f7808 */ /* 0x020fe20005800000 */
[----:B------:R-:W-:Y:S01]  /*19a20*/  VIADD R17, R185, 0x39 ;  /* 0x00000039b9117836 */ /* 0x000fe20000000000 */
[----:B------:R-:W-:Y:S01]  /*19a30*/  ISETP.GE.AND P3, PT, R23, R41, PT ;  /* 0x000000291700720c */ /* 0x000fe20003f66270 */
[-C--:B------:R-:W-:Y:S01]  /*19a40*/  FMUL.FTZ R16, R137, R3.reuse ;  /* 0x0000000389107220 */ /* 0x080fe20000410000 */
[----:B------:R-:W-:Y:S01]  /*19a50*/  HMMA.16816.F32.BF16 R132, R8, R30, R132 ;  /* 0x0000001e0884723c */ /* 0x000fe20000041884 */
[----:B------:R-:W-:Y:S01]  /*19a60*/  FSEL R163, R161, -INF , !P4 ;  /* 0xff800000a1a37808 */ /* 0x000fe20006000000 */
[-C--:B------:R-:W-:Y:S01]  /*19a70*/  FMUL.FTZ R138, R138, R3.reuse ;  /* 0x000000038a8a7220 */ /* 0x080fe20000410000 */
[----:B------:R-:W5:Y:S01]  /*19a80*/  MUFU.TANH R188, R154 ;  /* 0x0000009a00bc7308 */ /* 0x000f620000002400 */
[----:B------:R-:W-:Y:S01]  /*19a90*/  FSEL R164, R156, -INF , !P3 ;  /* 0xff8000009ca47808 */ /* 0x000fe20005800000 */
[----:B------:R-:W-:Y:S01]  /*19aa0*/  FMUL.FTZ R139, R139, R3 ;  /* 0x000000038b8b7220 */ /* 0x000fe20000410000 */
[----:B--2---:R-:W-:Y:S01]  /*19ab0*/  FSEL R152, R162, -INF , !P6 ;  /* 0xff800000a2987808 */ /* 0x004fe20007000000 */
[----:B------:R-:W-:-:S04]  /*19ac0*/  DEPBAR.LE SB0, 0x0 ;  /* 0x000080000000791a */ /* 0x000fc80000000000 */
[----:B------:R2:W-:Y:S01]  /*19ad0*/  MUFU.TANH R4, R141 ;  /* 0x0000008d00047308 */ /* 0x0005e20000002400 */
[----:B---3--:R-:W-:Y:S02]  /*19ae0*/  FSEL R153, R167, -INF , !P2 ;  /* 0xff800000a7997808 */ /* 0x008fe40005000000 */
[CC--:B------:R-:W-:Y:S02]  /*19af0*/  ISETP.GE.AND P2, PT, R7.reuse, R41.reuse, PT ;  /* 0x000000290700720c */ /* 0x0c0fe40003f46270 */
[-C--:B------:R-:W-:Y:S01]  /*19b00*/  ISETP.GE.AND P3, PT, R7, R40.reuse, PT ;  /* 0x000000280700720c */ /* 0x080fe20003f66270 */
[----:B------:R-:W-:Y:S01]  /*19b10*/  VIADD R7, R185, 0x48 ;  /* 0x00000048b9077836 */ /* 0x000fe20000000000 */
[C---:B------:R-:W-:Y:S01]  /*19b20*/  ISETP.GE.AND P6, PT, R17.reuse, R41, PT ;  /* 0x000000291100720c */ /* 0x040fe20003fc6270 */
[----:B------:R-:W-:Y:S01]  /*19b30*/  MUFU.TANH R50, R50 ;  /* 0x0000003200327308 */ /* 0x000fe20000002400 */
[-C--:B------:R-:W-:Y:S01]  /*19b40*/  ISETP.GE.AND P4, PT, R17, R40.reuse, PT ;  /* 0x000000281100720c */ /* 0x080fe20003f86270 */
[C---:B----4-:R-:W-:Y:S01]  /*19b50*/  HMMA.16816.F32.BF16 R64, R8.reuse, R12, R64 ;  /* 0x0000000c0840723c */ /* 0x050fe20000041840 */
[----:B------:R-:W-:Y:S01]  /*19b60*/  FSEL R166, R157, -INF , !P6 ;  /* 0xff8000009da67808 */ /* 0x000fe20007000000 */
[----:B------:R-:W-:Y:S01]  /*19b70*/  VIADD R17, R185, 0x51 ;  /* 0x00000051b9117836 */ /* 0x000fe20000000000 */
[----:B------:R-:W-:Y:S01]  /*19b80*/  FSEL R167, R159, -INF , !P4 ;  /* 0xff8000009fa77808 */ /* 0x000fe20006000000 */
[----:B------:R-:W-:Y:S01]  /*19b90*/  FMUL.FTZ R132, R132, R3 ;  /* 0x0000000384847220 */ /* 0x000fe20000410000 */
[-C--:B------:R-:W-:Y:S01]  /*19ba0*/  ISETP.GE.AND P6, PT, R6, R40.reuse, PT ;  /* 0x000000280600720c */ /* 0x080fe20003fc6270 */
[----:B------:R-:W-:Y:S01]  /*19bb0*/  HMMA.16816.F32.BF16 R8, R8, R14, R60 ;  /* 0x0000000e0808723c */ /* 0x000fe2000004183c */
[----:B--2---:R-:W-:Y:S01]  /*19bc0*/  FSEL R141, R54, -INF , !P5 ;  /* 0xff800000368d7808 */ /* 0x004fe20006800000 */
[----:B------:R2:W3:Y:S01]  /*19bd0*/  MUFU.TANH R194, R174 ;  /* 0x000000ae00c27308 */ /* 0x0004e20000002400 */
[-C--:B------:R-:W-:Y:S01]  /*19be0*/  ISETP.GE.AND P5, PT, R45, R41.reuse, PT ;  /* 0x000000292d00720c */ /* 0x080fe20003fa6270 */
[----:B------:R-:W-:Y:S01]  /*19bf0*/  VIADD R13, R185, 0x50 ;  /* 0x00000050b90d7836 */ /* 0x000fe20000000000 */
[----:B------:R-:W-:Y:S01]  /*19c00*/  ISETP.GE.AND P4, PT, R7, R41, PT ;  /* 0x000000290700720c */ /* 0x000fe20003f86270 */
[----:B------:R-:W-:Y:S01]  /*19c10*/  VIADD R12, R185, 0x49 ;  /* 0x00000049b90c7836 */ /* 0x000fe20000000000 */
[----:B------:R-:W-:Y:S01]  /*19c20*/  FSEL R155, R160, -INF , !P5 ;  /* 0xff800000a09b7808 */ /* 0x000fe20006800000 */
[-C--:B------:R-:W-:Y:S01]  /*19c30*/  FMUL.FTZ R133, R133, R3.reuse ;  /* 0x0000000385857220 */ /* 0x080fe20000410000 */
[-C--:B------:R-:W-:Y:S01]  /*19c40*/  ISETP.GE.AND P5, PT, R23, R40.reuse, PT ;  /* 0x000000281700720c */ /* 0x080fe20003fa6270 */
[----:B------:R-:W4:Y:S01]  /*19c50*/  MUFU.TANH R168, R168 ;  /* 0x000000a800a87308 */ /* 0x000f220000002400 */
[----:B-1----:R-:W-:Y:S01]  /*19c60*/  FSEL R170, R192, -INF , !P4 ;  /* 0xff800000c0aa7808 */ /* 0x002fe20006000000 */
[----:B------:R-:W-:Y:S01]  /*19c70*/  FMUL.FTZ R134, R134, R3 ;  /* 0x0000000386867220 */ /* 0x000fe20000410000 */
[----:B------:R-:W-:Y:S01]  /*19c80*/  FSEL R154, R158, -INF , !P5 ;  /* 0xff8000009e9a7808 */ /* 0x000fe20006800000 */
[C---:B------:R-:W-:Y:S01]  /*19c90*/  VIADD R15, R185.reuse, 0x59 ;  /* 0x00000059b90f7836 */ /* 0x040fe20000000000 */
[----:B------:R-:W-:Y:S01]  /*19ca0*/  ISETP.GE.AND P5, PT, R6, R41, PT ;  /* 0x000000290600720c */ /* 0x000fe20003fa6270 */
[----:B------:R-:W-:Y:S01]  /*19cb0*/  VIADD R14, R185, 0x60 ;  /* 0x00000060b90e7836 */ /* 0x000fe20000000000 */
[----:B------:R-:W-:Y:S01]  /*19cc0*/  FSEL R173, R182, -INF , !P2 ;  /* 0xff800000b6ad7808 */ /* 0x000fe20005000000 */
[----:B------:R-:W1:Y:S01]  /*19cd0*/  MUFU.TANH R144, R144 ;  /* 0x0000009000907308 */ /* 0x000e620000002400 */
[----:B--2---:R-:W-:Y:S01]  /*19ce0*/  FSEL R174, R190, -INF , !P6 ;  /* 0xff800000beae7808 */ /* 0x004fe20007000000 */
[-C--:B------:R-:W-:Y:S01]  /*19cf0*/  FMUL.FTZ R64, R64, R3.reuse ;  /* 0x0000000340407220 */ /* 0x080fe20000410000 */
[----:B-----5:R-:W-:Y:S01]  /*19d00*/  FSEL R172, R188, -INF , !P3 ;  /* 0xff800000bcac7808 */ /* 0x020fe20005800000 */
[-C--:B------:R-:W-:Y:S01]  /*19d10*/  FMUL.FTZ R66, R66, R3.reuse ;  /* 0x0000000342427220 */ /* 0x080fe20000410000 */
[----:B------:R-:W-:Y:S01]  /*19d20*/  FSEL R171, R183, -INF , !P5 ;  /* 0xff800000b7ab7808 */ /* 0x000fe20006800000 */
[----:B------:R-:W-:Y:S01]  /*19d30*/  FMUL.FTZ R67, R67, R3 ;  /* 0x0000000343437220 */ /* 0x000fe20000410000 */
[C---:B------:R-:W-:Y:S01]  /*19d40*/  ISETP.GE.AND P6, PT, R13.reuse, R41, PT ;  /* 0x000000290d00720c */ /* 0x040fe20003fc6270 */
[----:B------:R-:W2:Y:S01]  /*19d50*/  MUFU.TANH R145, R145 ;  /* 0x0000009100917308 */ /* 0x000ea20000002400 */
[-C--:B------:R-:W-:Y:S01]  /*19d60*/  ISETP.GE.AND P4, PT, R13, R40.reuse, PT ;  /* 0x000000280d00720c */ /* 0x080fe20003f86270 */
[----:B------:R-:W-:Y:S01]  /*19d70*/  VIADD R13, R185, 0x58 ;  /* 0x00000058b90d7836 */ /* 0x000fe20000000000 */
[-C--:B------:R-:W-:Y:S01]  /*19d80*/  ISETP.GE.AND P2, PT, R7, R40.reuse, PT ;  /* 0x000000280700720c */ /* 0x080fe20003f46270 */
[----:B------:R-:W-:Y:S01]  /*19d90*/  FMUL.FTZ R8, R8, R3 ;  /* 0x0000000308087220 */ /* 0x000fe20000410000 */
[C---:B------:R-:W-:Y:S01]  /*19da0*/  ISETP.GE.AND P3, PT, R12.reuse, R41, PT ;  /* 0x000000290c00720c */ /* 0x040fe20003f66270 */
[-C--:B------:R-:W-:Y:S01]  /*19db0*/  FMUL.FTZ R9, R9, R3.reuse ;  /* 0x0000000309097220 */ /* 0x080fe20000410000 */
[----:B------:R-:W-:Y:S01]  /*19dc0*/  ISETP.GE.AND P5, PT, R12, R40, PT ;  /* 0x000000280c00720c */ /* 0x000fe20003fa6270 */
[----:B------:R-:W5:Y:S01]  /*19dd0*/  MUFU.TANH R147, R147 ;  /* 0x0000009300937308 */ /* 0x000f620000002400 */
[-C--:B------:R-:W-:Y:S01]  /*19de0*/  FMUL.FTZ R12, R135, R3.reuse ;  /* 0x00000003870c7220 */ /* 0x080fe20000410000 */
[----:B---3--:R-:W-:Y:S01]  /*19df0*/  FSEL R175, R194, -INF , !P2 ;  /* 0xff800000c2af7808 */ /* 0x008fe20005000000 */
[-C--:B------:R-:W-:Y:S01]  /*19e00*/  FMUL.FTZ R10, R10, R3.reuse ;  /* 0x000000030a0a7220 */ /* 0x080fe20000410000 */
[----:B------:R-:W-:Y:S01]  /*19e10*/  FSEL R169, R50, -INF , !P3 ;  /* 0xff80000032a97808 */ /* 0x000fe20005800000 */
[----:B------:R-:W-:Y:S01]  /*19e20*/  FMUL.FTZ R11, R11, R3 ;  /* 0x000000030b0b7220 */ /* 0x000fe20000410000 */
[----:B----4-:R-:W-:-:S02]  /*19e30*/  FSEL R168, R168, -INF , !P5 ;  /* 0xff800000a8a87808 */ /* 0x010fc40006800000 */
[----:B------:R-:W3:Y:S01]  /*19e40*/  MUFU.TANH R5, R5 ;  /* 0x0000000500057308 */ /* 0x000ee20000002400 */
[----:B-1----:R-:W-:Y:S02]  /*19e50*/  FSEL R160, R144, -INF , !P6 ;  /* 0xff80000090a07808 */ /* 0x002fe40007000000 */
[CC--:B------:R-:W-:Y:S02]  /*19e60*/  ISETP.GE.AND P2, PT, R17.reuse, R41.reuse, PT ;  /* 0x000000291100720c */ /* 0x0c0fe40003f46270 */
[-C--:B------:R-:W-:Y:S02]  /*19e70*/  ISETP.GE.AND P3, PT, R17, R40.reuse, PT ;  /* 0x000000281100720c */ /* 0x080fe40003f66270 */
[C---:B------:R-:W-:Y:S01]  /*19e80*/  ISETP.GE.AND P5, PT, R13.reuse, R41, PT ;  /* 0x000000290d00720c */ /* 0x040fe20003fa6270 */
[----:B------:R-:W1:Y:S01]  /*19e90*/  MUFU.TANH R146, R146 ;  /* 0x0000009200927308 */ /* 0x000e620000002400 */
[----:B------:R-:W-:Y:S01]  /*19ea0*/  ISETP.GE.AND P6, PT, R13, R40, PT ;  /* 0x000000280d00720c */ /* 0x000fe20003fc6270 */
[----:B------:R-:W-:Y:S01]  /*19eb0*/  FMUL.FTZ R13, R65, R3 ;  /* 0x00000003410d7220 */ /* 0x000fe20000410000 */
[----:B--2---:R-:W-:Y:S01]  /*19ec0*/  FSEL R159, R145, -INF , !P2 ;  /* 0xff800000919f7808 */ /* 0x004fe20005000000 */
[----:B------:R-:W-:Y:S01]  /*19ed0*/  VIADD R3, R185, 0x78 ;  /* 0x00000078b9037836 */ /* 0x000fe20000000000 */
[----:B-----5:R-:W-:-:S02]  /*19ee0*/  FSEL R162, R147, -INF , !P3 ;  /* 0xff80000093a27808 */ /* 0x020fc40005800000 */
[----:B------:R-:W-:Y:S01]  /*19ef0*/  FSEL R158, R44, -INF , !P5 ;  /* 0xff8000002c9e7808 */ /* 0x000fe20006800000 */
[----:B------:R-:W2:Y:S01]  /*19f00*/  MUFU.TANH R148, R136 ;  /* 0x0000008800947308 */ /* 0x000ea20000002400 */
[----:B---3--:R-:W-:Y:S01]  /*19f10*/  FSEL R161, R5, -INF , !P6 ;  /* 0xff80000005a17808 */ /* 0x008fe20007000000 */
[----:B------:R-:W-:Y:S01]  /*19f20*/  VIADD R5, R185, 0x68 ;  /* 0x00000068b9057836 */ /* 0x000fe20000000000 */
[-C--:B------:R-:W-:Y:S02]  /*19f30*/  ISETP.GE.AND P2, PT, R15, R40.reuse, PT ;  /* 0x000000280f00720c */ /* 0x080fe40003f46270 */
[CC--:B------:R-:W-:Y:S02]  /*19f40*/  ISETP.GE.AND P3, PT, R14.reuse, R41.reuse, PT ;  /* 0x000000290e00720c */ /* 0x0c0fe40003f66270 */
[----:B------:R-:W-:Y:S01]  /*19f50*/  ISETP.GE.AND P5, PT, R14, R40, PT ;  /* 0x000000280e00720c */ /* 0x000fe20003fa6270 */
[----:B------:R-:W3:Y:S01]  /*19f60*/  MUFU.TANH R16, R16 ;  /* 0x0000001000107308 */ /* 0x000ee20000002400 */
[----:B-1----:R-:W-:Y:S01]  /*19f70*/  FSEL R165, R146, -INF , !P4 ;  /* 0xff80000092a57808 */ /* 0x002fe20006000000 */
[----:B------:R-:W-:Y:S01]  /*19f80*/  VIADD R14, R185, 0x61 ;  /* 0x00000061b90e7836 */ /* 0x000fe20000000000 */
[----:B------:R-:W-:-:S02]  /*19f90*/  ISETP.GE.AND P4, PT, R15, R41, PT ;  /* 0x000000290f00720c */ /* 0x000fc40003f86270 */
[----:B------:R-:W-:Y:S02]  /*19fa0*/  FSEL R156, R22, -INF , !P2 ;  /* 0xff800000169c7808 */ /* 0x000fe40005000000 */
[----:B------:R-:W-:Y:S01]  /*19fb0*/  FSEL R157, R4, -INF , !P4 ;  /* 0xff800000049d7808 */ /* 0x000fe20006000000 */
[----:B------:R-:W1:Y:S01]  /*19fc0*/  MUFU.TANH R151, R138 ;  /* 0x0000008a00977308 */ /* 0x000e620000002400 */
[----:B--2---:R-:W-:Y:S01]  /*19fd0*/  FSEL R148, R148, -INF , !P3 ;  /* 0xff80000094947808 */ /* 0x004fe20005800000 */
[----:B------:R-:W-:Y:S01]  /*19fe0*/  VIADD R4, R185, 0x69 ;  /* 0x00000069b9047836 */ /* 0x000fe20000000000 */
[CC--:B------:R-:W-:Y:S02]  /*19ff0*/  ISETP.GE.AND P2, PT, R5.reuse, R41.reuse, PT ;  /* 0x000000290500720c */ /* 0x0c0fe40003f46270 */
[-C--:B------:R-:W-:Y:S01]  /*1a000*/  ISETP.GE.AND P3, PT, R5, R40.reuse, PT ;  /* 0x000000280500720c */ /* 0x080fe20003f66270 */
[----:B------:R-:W-:Y:S01]  /*1a010*/  VIADD R5, R185, 0x70 ;  /* 0x00000070b9057836 */ /* 0x000fe20000000000 */
[C---:B------:R-:W-:Y:S01]  /*1a020*/  ISETP.GE.AND P6, PT, R14.reuse, R41, PT ;  /* 0x000000290e00720c */ /* 0x040fe20003fc6270 */
[----:B------:R-:W2:Y:S01]  /*1a030*/  MUFU.TANH R150, R139 ;  /* 0x0000008b00967308 */ /* 0x000ea20000002400 */
[----:B------:R-:W-:-:S02]  /*1a040*/  ISETP.GE.AND P4, PT, R14, R40, PT ;  /* 0x000000280e00720c */ /* 0x000fc40003f86270 */
[----:B---3--:R-:W-:Y:S02]  /*1a050*/  FSEL R147, R16, -INF , !P6 ;  /* 0xff80000010937808 */ /* 0x008fe40007000000 */
[----:B------:R-:W-:-:S03]  /*1a060*/  ISETP.GE.AND P6, PT, R4, R40, PT ;  /* 0x000000280400720c */ /* 0x000fc60003fc6270 */
[----:B------:R-:W3:Y:S01]  /*1a070*/  MUFU.TANH R6, R132 ;  /* 0x0000008400067308 */ /* 0x000ee20000002400 */
[----:B-1----:R-:W-:Y:S02]  /*1a080*/  FSEL R151, R151, -INF , !P5 ;  /* 0xff80000097977808 */ /* 0x002fe40006800000 */
[----:B------:R-:W-:Y:S01]  /*1a090*/  ISETP.GE.AND P5, PT, R4, R41, PT ;  /* 0x000000290400720c */ /* 0x000fe20003fa6270 */
[----:B------:R-:W-:-:S04]  /*1a0a0*/  VIADD R4, R185, 0x71 ;  /* 0x00000071b9047836 */ /* 0x000fc80000000000 */
        /* <DEDUP_REMOVED lines=12> */
[----:B------:R-:W-:-:S03]  /*1a170*/  VIADD R185, R185, 0x79 ;  /* 0x00000079b9b97836 */ /* 0x000fc60000000000 */
[----:B------:R-:W-:Y:S01]  /*1a180*/  FSEL R180, R180, -INF , !P4 ;  /* 0xff800000b4b47808 */ /* 0x000fe20006000000 */
[----:B------:R-:W2:Y:S01]  /*1a190*/  MUFU.TANH R138, R66 ;  /* 0x00000042008a7308 */ /* 0x000ea20000002400 */
[----:B---3--:R-:W-:Y:S02]  /*1a1a0*/  FSEL R145, R7, -INF , !P5 ;  /* 0xff80000007917808 */ /* 0x008fe40006800000 */
[----:B------:R-:W-:-:S05]  /*1a1b0*/  ISETP.GE.AND P5, PT, R4, R40, PT ;  /* 0x000000280400720c */ /* 0x000fca0003fa6270 */
[----:B------:R-:W3:Y:S01]  /*1a1c0*/  MUFU.TANH R13, R13 ;  /* 0x0000000d000d7308 */ /* 0x000ee20000002400 */
[----:B-1----:R-:W-:Y:S01]  /*1a1d0*/  FSEL R149, R149, -INF , !P3 ;  /* 0xff80000095957808 */ /* 0x002fe20005800000 */
[----:B------:R-:W-:Y:S01]  /*1a1e0*/  BAR.SYNC.DEFER_BLOCKING 0x0 ;  /* 0x0000000000007b1d */ /* 0x000fe20000010000 */
[----:B------:R-:W-:Y:S02]  /*1a1f0*/  ISETP.GE.AND P3, PT, R4, R41, PT ;  /* 0x000000290400720c */ /* 0x000fe40003f66270 */
[----:B------:R-:W-:-:S03]  /*1a200*/  FSEL R4, R51, -INF , !P6 ;  /* 0xff80000033047808 */ /* 0x000fc60007000000 */
[----:B------:R3:W1:Y:S01]  /*1a210*/  MUFU.TANH R137, R67 ;  /* 0x0000004300897308 */ /* 0x0006620000002400 */
[----:B--2---:R-:W-:Y:S02]  /*1a220*/  FSEL R138, R138, -INF , !P2 ;  /* 0xff8000008a8a7808 */ /* 0x004fe40005000000 */
[----:B------:R-:W-:-:S05]  /*1a230*/  ISETP.GE.AND P2, PT, R3, R41, PT ;  /* 0x000000290300720c */ /* 0x000fca0003f46270 */
[----:B------:R-:W2:Y:S08]  /*1a240*/  MUFU.TANH R66, R8 ;  /* 0x0000000800427308 */ /* 0x000eb00000002400 */
[----:B------:R-:W4:Y:S01]  /*1a250*/  MUFU.TANH R64, R9 ;  /* 0x0000000900407308 */ /* 0x000f220000002400 */
[----:B---3--:R-:W-:Y:S02]  /*1a260*/  FSEL R67, R13, -INF , !P3 ;  /* 0xff8000000d437808 */ /* 0x008fe40005800000 */
[----:B-1----:R-:W-:-:S02]  /*1a270*/  FSEL R137, R137, -INF , !P5 ;  /* 0xff80000089897808 */ /* 0x002fc40006800000 */
[-C--:B------:R-:W-:Y:S02]  /*1a280*/  ISETP.GE.AND P3, PT, R3, R40.reuse, PT ;  /* 0x000000280300720c */ /* 0x080fe40003f66270 */
[C---:B------:R-:W-:Y:S01]  /*1a290*/  ISETP.GE.AND P5, PT, R185.reuse, R41, PT ;  /* 0x00000029b900720c */ /* 0x040fe20003fa6270 */
[----:B------:R-:W1:Y:S01]  /*1a2a0*/  MUFU.TANH R136, R10 ;  /* 0x0000000a00887308 */ /* 0x000e620000002400 */
[----:B--2---:R-:W-:Y:S02]  /*1a2b0*/  FSEL R66, R66, -INF , !P2 ;  /* 0xff80000042427808 */ /* 0x004fe40005000000 */
[----:B------:R-:W-:-:S05]  /*1a2c0*/  ISETP.GE.AND P2, PT, R185, R40, PT ;  /* 0x00000028b900720c */ /* 0x000fca0003f46270 */
[----:B------:R-:W2:Y:S01]  /*1a2d0*/  MUFU.TANH R58, R11 ;  /* 0x0000000b003a7308 */ /* 0x000ea20000002400 */
[----:B----4-:R-:W-:Y:S02]  /*1a2e0*/  FSEL R64, R64, -INF , !P5 ;  /* 0xff80000040407808 */ /* 0x010fe40006800000 */
        /* <DEDUP_REMOVED lines=62> */
[----:B----4-:R-:W-:-:S04]  /*1a6d0*/  IMAD R5, R11, R3, RZ ;  /* 0x000000030b057224 */ /* 0x010fc800078e02ff */
[----:B------:R-:W-:Y:S02]  /*1a6e0*/  IMAD R5, R10, R7, R5 ;  /* 0x000000070a057224 */ /* 0x000fe400078e0205 */
[----:B------:R-:W-:-:S04]  /*1a6f0*/  IMAD.WIDE.U32 R10, R3, R10, R12 ;  /* 0x0000000a030a7225 */ /* 0x000fc800078e000c */
[----:B------:R-:W-:Y:S01]  /*1a700*/  IMAD.IADD R6, R11, 0x1, R5 ;  /* 0x000000010b067824 */ /* 0x000fe200078e0205 */
[----:B------:R-:W-:Y:S01]  /*1a710*/  MOV R7, R10 ;  /* 0x0000000a00077202 */ /* 0x000fe20000000f00 */
[----:B------:R-:W-:Y:S05]  /*1a720*/  BRA `(.L_x_2967) ;  /* 0x00000000000c7947 */ /* 0x000fea0003800000 */
.L_x_2966:
[----:B------:R-:W2:Y:S02]  /*1a730*/  LD.E R7, desc[UR4][R196.64+0x38] ;  /* 0x00003804c4077980 */ /* 0x000ea4000c101900 */
[----:B--2---:R-:W-:-:S04]  /*1a740*/  LEA R7, -R7, RZ, 0x7 ;  /* 0x000000ff07077211 */ /* 0x004fc800078e39ff */
[----:B------:R-:W-:Y:S02]  /*1a750*/  SHF.R.S32.HI R6, RZ, 0x1f, R7 ;  /* 0x0000001fff067819 */ /* 0x000fe40000011407 */
.L_x_2967:
[----:B------:R-:W-:Y:S05]  /*1a760*/  BSYNC B0 ;  /* 0x0000000000007941 */ /* 0x000fea0003800000 */
.L_x_2965:
[C---:B------:R-:W-:Y:S01]  /*1a770*/  IMAD.SHL.U32 R3, R42.reuse, 0x20, RZ ;  /* 0x000000202a037824 */ /* 0x040fe200078e00ff */
[C---:B------:R-:W-:Y:S02]  /*1a780*/  LEA R236, P1, R7.reuse, R236, 0x1 ;  /* 0x000000ec07ec7211 */ /* 0x040fe400078208ff */
[----:B------:R-:W-:Y:S02]  /*1a790*/  SHF.L.U64.HI R5, R42, 0x5, R43 ;  /* 0x000000052a057819 */ /* 0x000fe4000001022b */
[----:B------:R-:W-:Y:S02]  /*1a7a0*/  IADD3 R8, P0, R236, R3, RZ ;  /* 0x00000003ec087210 */ /* 0x000fe40007f1e0ff */
[----:B------:R-:W-:Y:S01]  /*1a7b0*/  LEA.HI.X R235, R7, R235, R6, 0x1, P1 ;  /* 0x000000eb07eb7211 */ /* 0x000fe200008f0c06 */
[----:B------:R-:W-:Y:S01]  /*1a7c0*/  IMAD.MOV.U32 R6, RZ, RZ, R236 ;  /* 0x000000ffff067224 */ /* 0x000fe200078e00ec */
[----:B------:R-:W-:-:S03]  /*1a7d0*/  IADD3 R14, P1, R8, R3, RZ ;  /* 0x00000003080e7210 */ /* 0x000fc60007f3e0ff */
[----:B------:R-:W-:Y:S01]  /*1a7e0*/  IMAD.X R9, R235, 0x1, R5, P0 ;  /* 0x00000001eb097824 */ /* 0x000fe200000e0605 */
        /* <DEDUP_REMOVED lines=32> */
.L_x_2964:
[----:B------:R-:W-:Y:S05]  /*1a9f0*/  BSYNC B1 ;  /* 0x0000000000017941 */ /* 0x000fea0003800000 */
.L_x_2963:
[----:B------:R-:W2:Y:S01]  /*1aa00*/  LD.E R60, desc[UR4][R196.64+0xdc] ;  /* 0x0000dc04c43c7980 */ /* 0x000ea2000c101900 */
[----:B---3--:R-:W-:Y:S02]  /*1aa10*/  FMNMX.FTZ R6, R2, R4, !PT ;  /* 0x0000000402067209 */ /* 0x008fe40007810000 */
        /* <DEDUP_REMOVED lines=73> */
[C---:B------:R-:W-:Y:S02]  /*1aeb0*/  FSETP.NEU.FTZ.AND P1, PT, R50.reuse, -INF , PT ;  /* 0xff8000003200780b */ /* 0x040fe40003f3d000 */
[----:B---3--:R-:W-:Y:S02]  /*1aec0*/  FMNMX.FTZ R47, R5, R47, !PT ;  /* 0x0000002f052f7209 */ /* 0x008fe40007810000 */
[----:B------:R-:W-:Y:S02]  /*1aed0*/  FSEL R9, R50, RZ, P1 ;  /* 0x000000ff32097208 */ /* 0x000fe40000800000 */
[----:B------:R-:W-:-:S03]  /*1aee0*/  FSETP.NEU.FTZ.AND P0, PT, R47, -INF , PT ;  /* 0xff8000002f00780b */ /* 0x000fc60003f1d000 */
[----:B------:R-:W-:Y:S01]  /*1aef0*/  FADD.FTZ R9, R2, -R9 ;  /* 0x8000000902097221 */ /* 0x000fe20000010000 */
[----:B------:R-:W-:-:S05]  /*1af00*/  FSEL R8, R47, RZ, P0 ;  /* 0x000000ff2f087208 */ /* 0x000fca0000000000 */
[----:B------:R-:W-:Y:S01]  /*1af10*/  FADD.FTZ R8, R0, -R8 ;  /* 0x8000000800087221 */ /* 0x000fe20000010000 */
[C---:B--2---:R-:W-:Y:S01]  /*1af20*/  FMUL.FTZ R65, R60.reuse, R50 ;  /* 0x000000323c417220 */ /* 0x044fe20000410000 */
[C---:B------:R-:W-:Y:S01]  /*1af30*/  FMUL.FTZ R59, R60.reuse, R47 ;  /* 0x0000002f3c3b7220 */ /* 0x040fe20000410000 */
[C---:B------:R-:W-:Y:S01]  /*1af40*/  FMUL.FTZ R2, R60.reuse, R9 ;  /* 0x000000093c027220 */ /* 0x040fe20000410000 */
[----:B------:R-:W-:Y:S02]  /*1af50*/  FMUL.FTZ R8, R60, R8 ;  /* 0x000000083c087220 */ /* 0x000fe40000410000 */
[----:B------:R-:W-:Y:S02]  /*1af60*/  FSEL R65, R65, RZ, P1 ;  /* 0x000000ff41417208 */ /* 0x000fe40000800000 */
[----:B------:R-:W-:Y:S01]  /*1af70*/  FSEL R59, R59, RZ, P0 ;  /* 0x000000ff3b3b7208 */ /* 0x000fe20000000000 */
[----:B------:R-:W1:Y:S02]  /*1af80*/  MUFU.EX2 R52, R8 ;  /* 0x0000000800347308 */ /* 0x000e640000000800 */
[-CC-:B------:R-:W-:Y:S01]  /*1af90*/  FFMA.FTZ R46, R4, R60.reuse, -R65.reuse ;  /* 0x0000003c042e7223 */ /* 0x180fe20000010841 */
[-C--:B------:R-:W-:Y:S01]  /*1afa0*/  FFMA.FTZ R45, R184, R60.reuse, -R65 ;  /* 0x0000003cb82d7223 */ /* 0x080fe20000010841 */
[----:B------:R-:W2:Y:S01]  /*1afb0*/  LDSM.16.MT88.4 R4, [R228+0xc000] ;  /* 0x00c00000e404783b */ /* 0x000ea20000004200 */
[-CC-:B------:R-:W-:Y:S01]  /*1afc0*/  FFMA.FTZ R51, R180, R60.reuse, -R59.reuse ;  /* 0x0000003cb4337223 */ /* 0x180fe2000001083b */
[-CC-:B------:R-:W-:Y:S01]  /*1afd0*/  FFMA.FTZ R41, R187, R60.reuse, -R59.reuse ;  /* 0x0000003cbb297223 */ /* 0x180fe2000001083b */
[-CC-:B------:R-:W-:Y:S01]  /*1afe0*/  FFMA.FTZ R40, R191, R60.reuse, -R59.reuse ;  /* 0x0000003cbf287223 */ /* 0x180fe2000001083b */
[-C--:B------:R-:W-:Y:S01]  /*1aff0*/  FFMA.FTZ R3, R193, R60.reuse, -R59 ;  /* 0x0000003cc1037223 */ /* 0x080fe2000001083b */
[-CC-:B------:R-:W-:Y:S01]  /*1b000*/  FFMA.FTZ R44, R186, R60.reuse, -R65.reuse ;  /* 0x0000003cba2c7223 */ /* 0x180fe20000010841 */
[-C--:B------:R-:W-:Y:S01]  /*1b010*/  FFMA.FTZ R0, R189, R60.reuse, -R65 ;  /* 0x0000003cbd007223 */ /* 0x080fe20000010841 */
[----:B------:R-:W-:Y:S01]  /*1b020*/  MUFU.EX2 R51, R51 ;  /* 0x0000003300337308 */ /* 0x000fe20000000800 */
[-CC-:B------:R-:W-:Y:S01]  /*1b030*/  FFMA.FTZ R56, R29, R60.reuse, -R59.reuse ;  /* 0x0000003c1d387223 */ /* 0x180fe2000001083b */
[-CC-:B------:R-:W-:Y:S01]  /*1b040*/  FFMA.FTZ R55, R28, R60.reuse, -R59.reuse ;  /* 0x0000003c1c377223 */ /* 0x180fe2000001083b */
[-CC-:B------:R-:W-:Y:S01]  /*1b050*/  FFMA.FTZ R54, R181, R60.reuse, -R59.reuse ;  /* 0x0000003cb5367223 */ /* 0x180fe2000001083b */
[----:B------:R-:W-:Y:S01]  /*1b060*/  LDSM.16.MT88.4 R28, [R224+0x10000] ;  /* 0x01000000e01c783b */ /* 0x000fe20000004200 */
[----:B------:R-:W-:Y:S01]  /*1b070*/  FFMA.FTZ R53, R176, R60, -R59 ;  /* 0x0000003cb0357223 */ /* 0x000fe2000001083b */
[-C--:B-1----:R-:W-:Y:S01]  /*1b080*/  FMUL.FTZ R130, R130, R52.reuse ;  /* 0x0000003482827220 */ /* 0x082fe20000410000 */
[-C--:B------:R-:W-:Y:S01]  /*1b090*/  FMUL.FTZ R131, R131, R52.reuse ;  /* 0x0000003483837220 */ /* 0x080fe20000410000 */
[----:B------:R-:W1:Y:S01]  /*1b0a0*/  MUFU.EX2 R41, R41 ;  /* 0x0000002900297308 */ /* 0x000e620000000800 */
[----:B------:R-:W3:Y:S01]  /*1b0b0*/  LDSM.16.MT88.4 R8, [R225+0xc000] ;  /* 0x00c00000e108783b */ /* 0x000ee20000004200 */
        /* <DEDUP_REMOVED lines=15> */
[----:B-1----:R-:W-:Y:S01]  /*1b1b0*/  F2FP.BF16.F32.PACK_AB R13, R41, R51 ;  /* 0x00000033290d723e */ /* 0x002fe200000010ff */
[-C--:B------:R-:W-:Y:S01]  /*1b1c0*/  FMUL.FTZ R103, R103, R52.reuse ;  /* 0x0000003467677220 */ /* 0x080fe20000410000 */
[-C--:B------:R-:W-:Y:S01]  /*1b1d0*/  FMUL.FTZ R98, R98, R52.reuse ;  /* 0x0000003462627220 */ /* 0x080fe20000410000 */
[-C--:B------:R-:W-:Y:S01]  /*1b1e0*/  FMUL.FTZ R99, R99, R52.reuse ;  /* 0x0000003463637220 */ /* 0x080fe20000410000 */
[-C--:B------:R-:W-:Y:S01]  /*1b1f0*/  FMUL.FTZ R94, R94, R52.reuse ;  /* 0x000000345e5e7220 */ /* 0x080fe20000410000 */
[----:B------:R-:W-:Y:S01]  /*1b200*/  FMUL.FTZ R95, R95, R52 ;  /* 0x000000345f5f7220 */ /* 0x000fe20000410000 */
[-CC-:B------:R-:W-:Y:S01]  /*1b210*/  FFMA.FTZ R63, R178, R60.reuse, -R65.reuse ;  /* 0x0000003cb23f7223 */ /* 0x180fe20000010841 */
[----:B------:R-:W-:Y:S01]  /*1b220*/  MUFU.EX2 R46, R46 ;  /* 0x0000002e002e7308 */ /* 0x000fe20000000800 */
[-CC-:B------:R-:W-:Y:S01]  /*1b230*/  FFMA.FTZ R57, R177, R60.reuse, -R65.reuse ;  /* 0x0000003cb1397223 */ /* 0x180fe20000010841 */
[-CC-:B------:R-:W-:Y:S01]  /*1b240*/  FFMA.FTZ R62, R21, R60.reuse, -R65.reuse ;  /* 0x0000003c153e7223 */ /* 0x180fe20000010841 */
[----:B------:R-:W-:Y:S01]  /*1b250*/  FFMA.FTZ R61, R20, R60, -R65 ;  /* 0x0000003c143d7223 */ /* 0x000fe20000010841 */
[-C--:B------:R-:W-:Y:S01]  /*1b260*/  FMUL.FTZ R90, R90, R52.reuse ;  /* 0x000000345a5a7220 */ /* 0x080fe20000410000 */
[-C--:B------:R-:W-:Y:S01]  /*1b270*/  FMUL.FTZ R91, R91, R52.reuse ;  /* 0x000000345b5b7220 */ /* 0x080fe20000410000 */
[-C--:B------:R-:W-:Y:S01]  /*1b280*/  FMUL.FTZ R86, R86, R52.reuse ;  /* 0x0000003456567220 */ /* 0x080fe20000410000 */
[----:B------:R-:W-:Y:S01]  /*1b290*/  FMUL.FTZ R87, R87, R52 ;  /* 0x0000003457577220 */ /* 0x000fe20000410000 */
[----:B------:R-:W1:Y:S01]  /*1b2a0*/  MUFU.EX2 R45, R45 ;  /* 0x0000002d002d7308 */ /* 0x000e620000000800 */
[----:B----4-:R-:W-:Y:S01]  /*1b2b0*/  F2FP.BF16.F32.PACK_AB R15, R3, R40 ;  /* 0x00000028030f723e */ /* 0x010fe200000010ff */
[-C--:B------:R-:W-:Y:S01]  /*1b2c0*/  FMUL.FTZ R82, R82, R52.reuse ;  /* 0x0000003452527220 */ /* 0x080fe20000410000 */
[-C--:B------:R-:W-:Y:S01]  /*1b2d0*/  FMUL.FTZ R83, R83, R52.reuse ;  /* 0x0000003453537220 */ /* 0x080fe20000410000 */
[-C--:B------:R-:W-:Y:S01]  /*1b2e0*/  FMUL.FTZ R78, R78, R52.reuse ;  /* 0x000000344e4e7220 */ /* 0x080fe20000410000 */
[-C--:B------:R-:W-:Y:S01]  /*1b2f0*/  FMUL.FTZ R79, R79, R52.reuse ;  /* 0x000000344f4f7220 */ /* 0x080fe20000410000 */
[-C--:B------:R-:W-:Y:S01]  /*1b300*/  FMUL.FTZ R74, R74, R52.reuse ;  /* 0x000000344a4a7220 */ /* 0x080fe20000410000 */
[-C--:B------:R-:W-:Y:S01]  /*1b310*/  FMUL.FTZ R75, R75, R52.reuse ;  /* 0x000000344b4b7220 */ /* 0x080fe20000410000 */
[----:B------:R-:W-:Y:S01]  /*1b320*/  MUFU.EX2 R44, R44 ;  /* 0x0000002c002c7308 */ /* 0x000fe20000000800 */
[----:B------:R-:W-:Y:S01]  /*1b330*/  LDSM.16.MT88.4 R20, [R224+0xc800] ;  /* 0x00c80000e014783b */ /* 0x000fe20000004200 */
[-C--:B------:R-:W-:Y:S01]  /*1b340*/  FMUL.FTZ R70, R70, R52.reuse ;  /* 0x0000003446467220 */ /* 0x080fe20000410000 */
[----:B------:R-:W-:Y:S01]  /*1b350*/  FMUL.FTZ R71, R71, R52 ;  /* 0x0000003447477220 */ /* 0x000fe20000410000 */
[-CC-:B------:R-:W-:Y:S01]  /*1b360*/  FFMA.FTZ R134, R141, R60.reuse, -R59.reuse ;  /* 0x0000003c8d867223 */ /* 0x180fe2000001083b */
[-CC-:B------:R-:W-:Y:S01]  /*1b370*/  FFMA.FTZ R135, R140, R60.reuse, -R59.reuse ;  /* 0x0000003c8c877223 */ /* 0x180fe2000001083b */
[-C--:B------:R-:W-:Y:S01]  /*1b380*/  FFMA.FTZ R133, R35, R60.reuse, -R59 ;  /* 0x0000003c23857223 */ /* 0x080fe2000001083b */
[--C-:B------:R-:W-:Y:S01]  /*1b390*/  FFMA.FTZ R139, R33, R60, -R65.reuse ;  /* 0x0000003c218b7223 */ /* 0x100fe20000010841 */
[----:B------:R-:W4:Y:S01]  /*1b3a0*/  MUFU.EX2 R0, R0 ;  /* 0x0000000000007308 */ /* 0x000f220000000800 */
[----:B-1----:R-:W-:Y:S01]  /*1b3b0*/  F2FP.BF16.F32.PACK_AB R12, R45, R46 ;  /* 0x0000002e2d0c723e */ /* 0x002fe200000010ff */
[-CC-:B------:R-:W-:Y:S01]  /*1b3c0*/  FFMA.FTZ R140, R32, R60.reuse, -R65.reuse ;  /* 0x0000003c208c7223 */ /* 0x180fe20000010841 */
[-CC-:B------:R-:W-:Y:S01]  /*1b3d0*/  FFMA.FTZ R141, R34, R60.reuse, -R65.reuse ;  /* 0x0000003c228d7223 */ /* 0x180fe20000010841 */
[-C--:B------:R-:W-:Y:S01]  /*1b3e0*/  FFMA.FTZ R142, R142, R60.reuse, -R65 ;  /* 0x0000003c8e8e7223 */ /* 0x080fe20000010841 */
[-CC-:B------:R-:W-:Y:S01]  /*1b3f0*/  FFMA.FTZ R143, R143, R60.reuse, -R59.reuse ;  /* 0x0000003c8f8f7223 */ /* 0x180fe2000001083b */
[----:B------:R-:W-:Y:S01]  /*1b400*/  LDSM.16.MT88.4 R32, [R228+0xd000] ;  /* 0x00d00000e420783b */ /* 0x000fe20000004200 */
[-CC-:B------:R-:W-:Y:S01]  /*1b410*/  FFMA.FTZ R152, R152, R60.reuse, -R59.reuse ;  /* 0x0000003c98987223 */ /* 0x180fe2000001083b */
[----:B------:R-:W1:Y:S01]  /*1b420*/  MUFU.EX2 R2, R2 ;  /* 0x0000000200027308 */ /* 0x000e620000000800 */
        /* <DEDUP_REMOVED lines=8> */
[----:B----4-:R-:W-:Y:S01]  /*1b4b0*/  F2FP.BF16.F32.PACK_AB R14, R0, R44 ;  /* 0x0000002c000e723e */ /* 0x010fe200000010ff */
[-CC-:B------:R-:W-:Y:S01]  /*1b4c0*/  FFMA.FTZ R172, R172, R60.reuse, -R59.reuse ;  /* 0x0000003cacac7223 */ /* 0x180fe2000001083b */
[-CC-:B------:R-:W-:Y:S01]  /*1b4d0*/  FFMA.FTZ R174, R174, R60.reuse, -R59.reuse ;  /* 0x0000003caeae7223 */ /* 0x180fe2000001083b */
[-C--:B------:R-:W-:Y:S01]  /*1b4e0*/  FFMA.FTZ R175, R175, R60.reuse, -R59 ;  /* 0x0000003cafaf7223 */ /* 0x080fe2000001083b */
[-CC-:B------:R-:W-:Y:S01]  /*1b4f0*/  FFMA.FTZ R173, R173, R60.reuse, -R65.reuse ;  /* 0x0000003cadad7223 */ /* 0x180fe20000010841 */
[-CC-:B------:R-:W-:Y:S01]  /*1b500*/  FFMA.FTZ R171, R171, R60.reuse, -R65.reuse ;  /* 0x0000003cabab7223 */ /* 0x180fe20000010841 */
[--C-:B------:R-:W-:Y:S01]  /*1b510*/  FFMA.FTZ R170, R170, R60, -R65.reuse ;  /* 0x0000003caaaa7223 */ /* 0x100fe20000010841 */
[----:B------:R-:W4:Y:S01]  /*1b520*/  MUFU.EX2 R53, R53 ;  /* 0x0000003500357308 */ /* 0x000f220000000800 */
        /* <DEDUP_REMOVED lines=32> */
[C---:B---3--:R-:W-:Y:S01]  /*1b730*/  HMMA.16816.F32.BF16 R112, R12.reuse, R8, R112 ;  /* 0x000000080c70723c */ /* 0x048fe20000041870 */
        /* <DEDUP_REMOVED lines=16> */
[----:B------:R-:W4:Y:S01]  /*1b840*/  MUFU.EX2 R57, R57 ;  /* 0x0000003900397308 */ /* 0x000f220000000800 */
        /* <DEDUP_REMOVED lines=17> */
[C---:B--2---:R-:W-:Y:S01]  /*1b960*/  HMMA.16816.F32.BF16 R96, R12.reuse, R16, R96 ;  /* 0x000000100c60723c */ /* 0x044fe20000041860 */
[-C--:B------:R-:W-:Y:S01]  /*1b970*/  FFMA.FTZ R145, R145, R60.reuse, -R65 ;  /* 0x0000003c91917223 */ /* 0x080fe20000010841 */
[----:B------:R-:W-:Y:S01]  /*1b980*/  FFMA.FTZ R144, R144, R60, -R59 ;  /* 0x0000003c90907223 */ /* 0x000fe2000001083b */
[----:B------:R-:W-:Y:S01]  /*1b990*/  FFMA.FTZ R51, R199, R52, R51 ;  /* 0x00000034c7337223 */ /* 0x000fe20000010033 */
[----:B------:R-:W-:Y:S01]  /*1b9a0*/  FFMA.FTZ R2, R198, R2, R46 ;  /* 0x00000002c6027223 */ /* 0x000fe2000001002e */
[-C--:B------:R-:W-:Y:S01]  /*1b9b0*/  FFMA.FTZ R138, R138, R60.reuse, -R59 ;  /* 0x0000003c8a8a7223 */ /* 0x080fe2000001083b */
[C---:B------:R-:W-:Y:S01]  /*1b9c0*/  HMMA.16816.F32.BF16 R92, R12.reuse, R18, R92 ;  /* 0x000000120c5c723c */ /* 0x040fe2000004185c */
[----:B------:R-:W2:Y:S01]  /*1b9d0*/  LDSM.16.MT88.4 R16, [R228+0xc800] ;  /* 0x00c80000e410783b */ /* 0x000ea20000004200 */
[----:B------:R-:W2:Y:S01]  /*1b9e0*/  MUFU.EX2 R133, R133 ;  /* 0x0000008500857308 */ /* 0x000ea20000000800 */
        /* <DEDUP_REMOVED lines=8> */
[----:B------:R-:W-:Y:S01]  /*1ba70*/  FADD.FTZ R51, R3, R51 ;  /* 0x0000003303337221 */ /* 0x000fe20000010000 */
[----:B------:R-:W-:Y:S01]  /*1ba80*/  HMMA.16816.F32.BF16 R84, R12, R10, R84 ;  /* 0x0000000a0c54723c */ /* 0x000fe20000041854 */
[----:B------:R-:W3:Y:S01]  /*1ba90*/  LDSM.16.MT88.4 R8, [R225+0xc800] ;  /* 0x00c80000e108783b */ /* 0x000ee20000004200 */
[----:B------:R-:W-:Y:S01]  /*1baa0*/  FADD.FTZ R2, R0, R2 ;  /* 0x0000000200027221 */ /* 0x000fe20000010000 */
[----:B-----5:R-:W-:Y:S01]  /*1bab0*/  FADD.FTZ R51, R54, R51 ;  /* 0x0000003336337221 */ /* 0x020fe20000010000 */
[----:B------:R-:W-:Y:S01]  /*1bac0*/  FFMA.FTZ R132, R132, R60, -R65 ;  /* 0x0000003c84847223 */ /* 0x000fe20000010841 */
[----:B------:R-:W-:Y:S01]  /*1bad0*/  MOV R0, R47 ;  /* 0x0000002f00007202 */ /* 0x000fe20000000f00 */
[----:B------:R-:W-:Y:S01]  /*1bae0*/  MUFU.EX2 R135, R135 ;  /* 0x0000008700877308 */ /* 0x000fe20000000800 */
[----:B----4-:R-:W-:-:S07]  /*1baf0*/  FADD.FTZ R51, R53, R51 ;  /* 0x0000003335337221 */ /* 0x010fce0000010000 */
[----:B------:R-:W4:Y:S01]  /*1bb00*/  MUFU.EX2 R139, R139 ;  /* 0x0000008b008b7308 */ /* 0x000f220000000800 */
[C---:B-1----:R-:W-:Y:S07]  /*1bb10*/  HMMA.16816.F32.BF16 R80, R12.reuse, R4, R80 ;  /* 0x000000040c50723c */ /* 0x042fee0000041850 */
[----:B------:R-:W1:Y:S01]  /*1bb20*/  MUFU.EX2 R140, R140 ;  /* 0x0000008c008c7308 */ /* 0x000e620000000800 */
[----:B------:R-:W-:Y:S01]  /*1bb30*/  HMMA.16816.F32.BF16 R76, R12, R6, R76 ;  /* 0x000000060c4c723c */ /* 0x000fe2000004184c */
[----:B------:R-:W-:Y:S01]  /*1bb40*/  F2FP.BF16.F32.PACK_AB R4, R57, R63 ;  /* 0x0000003f3904723e */ /* 0x000fe200000010ff */
[----:B------:R-:W-:Y:S01]  /*1bb50*/  FADD.FTZ R63, R63, R2 ;  /* 0x000000023f3f7221 */ /* 0x000fe20000010000 */
[----:B------:R-:W-:-:S03]  /*1bb60*/  F2FP.BF16.F32.PACK_AB R5, R53, R54 ;  /* 0x000000363505723e */ /* 0x000fc600000010ff */
        /* <DEDUP_REMOVED lines=14> */
[----:B------:R-:W5:Y:S01]  /*1bc50*/  LDSM.16.MT88.4 R16, [R228+0x10800] ;  /* 0x01080000e410783b */ /* 0x000f620000004200 */
[----:B----4-:R-:W-:Y:S02]  /*1bc60*/  FADD.FTZ R61, R139, R61 ;  /* 0x0000003d8b3d7221 */ /* 0x010fe40000010000 */
[----:B------:R-:W4:Y:S02]  /*1bc70*/  MUFU.EX2 R143, R143 ;  /* 0x0000008f008f7308 */ /* 0x000f240000000800 */
[C---:B---3--:R-:W-:Y:S06]  /*1bc80*/  HMMA.16816.F32.BF16 R112, R4.reuse, R8, R112 ;  /* 0x000000080470723c */ /* 0x048fec0000041870 */
[C---:B------:R-:W-:Y:S01]  /*1bc90*/  HMMA.16816.F32.BF16 R108, R4.reuse, R10, R108 ;  /* 0x0000000a046c723c */ /* 0x040fe2000004186c */
[----:B------:R-:W3:Y:S01]  /*1bca0*/  LDSM.16.MT88.4 R8, [R225+0x10800] ;  /* 0x01080000e108783b */ /* 0x000ee20000004200 */
[----:B------:R-:W4:Y:S04]  /*1bcb0*/  MUFU.EX2 R152, R152 ;  /* 0x0000009800987308 */ /* 0x000f280000000800 */
[C---:B------:R-:W-:Y:S04]  /*1bcc0*/  HMMA.16816.F32.BF16 R120, R4.reuse, R24, R120 ;  /* 0x000000180478723c */ /* 0x040fe80000041878 */
[----:B------:R-:W-:Y:S02]  /*1bcd0*/  MUFU.EX2 R153, R153 ;  /* 0x0000009900997308 */ /* 0x000fe40000000800 */
[C---:B------:R-:W-:Y:S01]  /*1bce0*/  HMMA.16816.F32.BF16 R116, R4.reuse, R26, R116 ;  /* 0x0000001a0474723c */ /* 0x040fe20000041874 */
[----:B------:R-:W4:Y:S05]  /*1bcf0*/  LDSM.16.MT88.4 R24, [R226+0xd000] ;  /* 0x00d00000e218783b */ /* 0x000f2a0000004200 */
[C---:B------:R-:W-:Y:S01]  /*1bd00*/  HMMA.16816.F32.BF16 R104, R4.reuse, R20, R104 ;  /* 0x000000140468723c */ /* 0x040fe20000041868 */
[----:B------:R-:W-:Y:S05]  /*1bd10*/  MUFU.EX2 R154, R154 ;  /* 0x0000009a009a7308 */ /* 0x000fea0000000800 */
[C---:B------:R-:W-:Y:S01]  /*1bd20*/  HMMA.16816.F32.BF16 R100, R4.reuse, R22, R100 ;  /* 0x000000160464723c */ /* 0x040fe20000041864 */
[----:B------:R-:W4:Y:S02]  /*1bd30*/  LDSM.16.MT88.4 R20, [R225+0xd000] ;  /* 0x00d00000e114783b */ /* 0x000f240000004200 */
[----:B------:R-:W4:Y:S03]  /*1bd40*/  MUFU.EX2 R155, R155 ;  /* 0x0000009b009b7308 */ /* 0x000f260000000800 */
        /* <DEDUP_REMOVED lines=9> */
[C---:B---3--:R-:W-:Y:S05]  /*1bde0*/  HMMA.16816.F32.BF16 R80, R4.reuse, R8, R80 ;  /* 0x000000080450723c */ /* 0x048fea0000041850 */
[----:B------:R-:W3:Y:S01]  /*1bdf0*/  MUFU.EX2 R167, R167 ;  /* 0x000000a700a77308 */ /* 0x000ee20000000800 */
[----:B------:R-:W-:Y:S01]  /*1be00*/  HMMA.16816.F32.BF16 R76, R4, R10, R76 ;  /* 0x0000000a044c723c */ /* 0x000fe2000004184c */
[C---:B-1----:R-:W-:Y:S01]  /*1be10*/  F2FP.BF16.F32.PACK_AB R8, R140.reuse, R139 ;  /* 0x0000008b8c08723e */ /* 0x042fe200000010ff */
[----:B------:R-:W-:Y:S01]  /*1be20*/  FADD.FTZ R140, R140, R61 ;  /* 0x0000003d8c8c7221 */ /* 0x000fe20000010000 */
[C---:B------:R-:W-:Y:S01]  /*1be30*/  F2FP.BF16.F32.PACK_AB R9, R134.reuse, R133 ;  /* 0x000000858609723e */ /* 0x040fe200000010ff */
[----:B------:R-:W-:-:S02]  /*1be40*/  FADD.FTZ R134, R134, R56 ;  /* 0x0000003886867221 */ /* 0x000fc40000010000 */
[C---:B------:R-:W-:Y:S01]  /*1be50*/  HMMA.16816.F32.BF16 R72, R4.reuse, R36, R72 ;  /* 0x000000240448723c */ /* 0x040fe20000041848 */
[C---:B--2---:R-:W-:Y:S01]  /*1be60*/  F2FP.BF16.F32.PACK_AB R10, R142.reuse, R141 ;  /* 0x0000008d8e0a723e */ /* 0x044fe200000010ff */
[----:B------:R-:W1:Y:S01]  /*1be70*/  MUFU.EX2 R172, R172 ;  /* 0x000000ac00ac7308 */ /* 0x000e620000000800 */
[----:B----4-:R-:W-:Y:S01]  /*1be80*/  F2FP.BF16.F32.PACK_AB R11, R143, R135 ;  /* 0x000000878f0b723e */ /* 0x010fe200000010ff */
        /* <DEDUP_REMOVED lines=14> */
[C---:B------:R-:W-:Y:S04]  /*1bf70*/  HMMA.16816.F32.BF16 R112, R8.reuse, R20, R112 ;  /* 0x000000140870723c */ /* 0x040fe80000041870 */
[----:B------:R-:W4:Y:S02]  /*1bf80*/  MUFU.EX2 R173, R173 ;  /* 0x000000ad00ad7308 */ /* 0x000f240000000800 */
        /* <DEDUP_REMOVED lines=25> */
[C---:B------:R-:W-:Y:S05]  /*1c120*/  HMMA.16816.F32.BF16 R72, R8.reuse, R12, R72 ;  /* 0x0000000c0848723c */ /* 0x040fea0000041848 */
[----:B------:R-:W-:Y:S01]  /*1c130*/  MUFU.EX2 R159, R159 ;  /* 0x0000009f009f7308 */ /* 0x000fe20000000800 */
[----:B------:R-:W-:Y:S01]  /*1c140*/  HMMA.16816.F32.BF16 R4, R8, R14, R4 ;  /* 0x0000000e0804723c */ /* 0x000fe20000041804 */
[----:B------:R-:W-:Y:S01]  /*1c150*/  F2FP.BF16.F32.PACK_AB R12, R163, R155 ;  /* 0x0000009ba30c723e */ /* 0x000fe200000010ff */
[----:B------:R-:W3:Y:S01]  /*1c160*/  LDSM.16.MT88.4 R8, [R225+0x11800] ;  /* 0x01180000e108783b */ /* 0x000ee20000004200 */
[C---:B------:R-:W-:Y:S01]  /*1c170*/  F2FP.BF16.F32.PACK_AB R13, R153.reuse, R152 ;  /* 0x00000098990d723e */ /* 0x040fe200000010ff */
[----:B------:R-:W-:Y:S01]  /*1c180*/  FADD.FTZ R153, R153, R143 ;  /* 0x0000008f99997221 */ /* 0x000fe20000010000 */
[----:B------:R-:W-:-:S02]  /*1c190*/  FADD.FTZ R163, R163, R142 ;  /* 0x0000008ea3a37221 */ /* 0x000fc40000010000 */
[----:B------:R-:W-:Y:S01]  /*1c1a0*/  F2FP.BF16.F32.PACK_AB R14, R166, R164 ;  /* 0x000000a4a60e723e */ /* 0x000fe200000010ff */
[----:B------:R-:W-:Y:S01]  /*1c1b0*/  MUFU.EX2 R158, R158 ;  /* 0x0000009e009e7308 */ /* 0x000fe20000000800 */
[----:B------:R-:W-:Y:S01]  /*1c1c0*/  F2FP.BF16.F32.PACK_AB R15, R167, R154 ;  /* 0x0000009aa70f723e */ /* 0x000fe200000010ff */
[----:B------:R-:W-:Y:S01]  /*1c1d0*/  FADD.FTZ R153, R154, R153 ;  /* 0x000000999a997221 */ /* 0x000fe20000010000 */
[----:B------:R-:W-:-:S03]  /*1c1e0*/  FADD.FTZ R163, R164, R163 ;  /* 0x000000a3a4a37221 */ /* 0x000fc60000010000 */
[----:B------:R-:W-:Y:S01]  /*1c1f0*/  FADD.FTZ R167, R167, R153 ;  /* 0x00000099a7a77221 */ /* 0x000fe20000010000 */
[----:B------:R-:W-:Y:S01]  /*1c200*/  FADD.FTZ R166, R166, R163 ;  /* 0x000000a3a6a67221 */ /* 0x000fe20000010000 */
[----:B-1----:R-:W-:Y:S01]  /*1c210*/  HMMA.16816.F32.BF16 R120, R12, R28, R120 ;  /* 0x0000001c0c78723c */ /* 0x002fe20000041878 */
[----:B------:R-:W-:Y:S01]  /*1c220*/  MUFU.EX2 R157, R157 ;  /* 0x0000009d009d7308 */ /* 0x000fe20000000800 */
[----:B------:R-:W-:Y:S01]  /*1c230*/  FADD.FTZ R167, R172, R167 ;  /* 0x000000a7aca77221 */ /* 0x000fe20000010000 */
[----:B----4-:R-:W-:-:S03]  /*1c240*/  FADD.FTZ R166, R173, R166 ;  /* 0x000000a6ada67221 */ /* 0x010fc60000010000 */
[C---:B------:R-:W-:Y:S01]  /*1c250*/  HMMA.16816.F32.BF16 R116, R12.reuse, R30, R116 ;  /* 0x0000001e0c74723c */ /* 0x040fe20000041874 */
[----:B------:R-:W1:Y:S02]  /*1c260*/  LDSM.16.MT88.4 R28, [R226+0x11800] ;  /* 0x01180000e21c783b */ /* 0x000e640000004200 */
        /* <DEDUP_REMOVED lines=48> */
[----:B--2---:R-:W-:Y:S01]  /*1c570*/  HMMA.16816.F32.BF16 R128, R8, R24, R128 ;  /* 0x000000180880723c */ /* 0x004fe20000041880 */
[----:B------:R-:W2:Y:S01]  /*1c580*/  MUFU.EX2 R132, R132 ;  /* 0x0000008400847308 */ /* 0x000ea20000000800 */
[----:B----4-:R-:W-:-:S04]  /*1c590*/  F2FP.BF16.F32.PACK_AB R69, R137, R138 ;  /* 0x0000008a8945723e */ /* 0x010fc800000010ff */
[C---:B------:R-:W-:Y:S01]  /*1c5a0*/  HMMA.16816.F32.BF16 R124, R8.reuse, R26, R124 ;  /* 0x0000001a087c723c */ /* 0x040fe2000004187c */
[----:B------:R-:W4:Y:S05]  /*1c5b0*/  LDSM.16.MT88.4 R24, [R226+0x12000] ;  /* 0x01200000e218783b */ /* 0x000f2a0000004200 */
[C---:B-1----:R-:W-:Y:S06]  /*1c5c0*/  HMMA.16816.F32.BF16 R112, R8.reuse, R28, R112 ;  /* 0x0000001c0870723c */ /* 0x042fec0000041870 */
[C---:B------:R-:W-:Y:S01]  /*1c5d0*/  HMMA.16816.F32.BF16 R108, R8.reuse, R30, R108 ;  /* 0x0000001e086c723c */ /* 0x040fe2000004186c */
[----:B------:R-:W1:Y:S05]  /*1c5e0*/  LDSM.16.MT88.4 R28, [R228+0xe800] ;  /* 0x00e80000e41c783b */ /* 0x000e6a0000004200 */
[C---:B------:R-:W-:Y:S06]  /*1c5f0*/  HMMA.16816.F32.BF16 R104, R8.reuse, R20, R104 ;  /* 0x000000140868723c */ /* 0x040fec0000041868 */
[C---:B------:R-:W-:Y:S01]  /*1c600*/  HMMA.16816.F32.BF16 R100, R8.reuse, R22, R100 ;  /* 0x000000160864723c */ /* 0x040fe20000041864 */
[----:B------:R-:W2:Y:S05]  /*1c610*/  LDSM.16.MT88.4 R20, [R226+0xe800] ;  /* 0x00e80000e214783b */ /* 0x000eaa0000004200 */
        /* <DEDUP_REMOVED lines=18> */
[----:B------:R-:W4:Y:S01]  /*1c740*/  LDSM.16.MT88.4 R8, [R225+0x12800] ;  /* 0x01280000e108783b */ /* 0x000f220000004200 */
[----:B------:R-:W-:Y:S01]  /*1c750*/  FADD.FTZ R156, R156, R162 ;  /* 0x000000a29c9c7221 */ /* 0x000fe20000010000 */
[----:B------:R-:W-:Y:S02]  /*1c760*/  FADD.FTZ R157, R157, R159 ;  /* 0x0000009f9d9d7221 */ /* 0x000fe40000010000 */
[----:B------:R-:W5:Y:S01]  /*1c770*/  LDSM.16.MT88.4 R12, [R224+0xe800] ;  /* 0x00e80000e00c783b */ /* 0x000f620000004200 */
[----:B-1----:R-:W-:Y:S01]  /*1c780*/  HMMA.16816.F32.BF16 R128, R24, R28, R128 ;  /* 0x0000001c1880723c */ /* 0x002fe20000041880 */
        /* <DEDUP_REMOVED lines=19> */
[----:B------:R-:W-:Y:S01]  /*1c8c0*/  F2FP.BF16.F32.PACK_AB R11, R144, R149 ;  /* 0x00000095900b723e */ /* 0x000fe200000010ff */
[----:B------:R-:W-:Y:S02]  /*1c8d0*/  FADD.FTZ R147, R146, R147 ;  /* 0x0000009392937221 */ /* 0x000fe40000010000 */
[----:B------:R-:W-:Y:S01]  /*1c8e0*/  HMMA.16816.F32.BF16 R100, R24, R14, R100 ;  /* 0x0000000e1864723c */ /* 0x000fe20000041864 */
[----:B------:R-:W4:Y:S01]  /*1c8f0*/  LDSM.16.MT88.4 R12, [R225+0xf000] ;  /* 0x00f00000e10c783b */ /* 0x000f220000004200 */
        /* <DEDUP_REMOVED lines=11> */
[----:B------:R-:W5:Y:S05]  /*1c9b0*/  LDSM.16.MT88.4 R32, [R224+0xf000] ;  /* 0x00f00000e020783b */ /* 0x000f6a0000004200 */
[C---:B-1----:R-:W-:Y:S06]  /*1c9c0*/  HMMA.16816.F32.BF16 R72, R24.reuse, R28, R72 ;  /* 0x0000001c1848723c */ /* 0x042fec0000041848 */
[----:B------:R-:W-:Y:S01]  /*1c9d0*/  HMMA.16816.F32.BF16 R4, R24, R30, R4 ;  /* 0x0000001e1804723c */ /* 0x000fe20000041804 */
[----:B------:R-:W-:Y:S04]  /*1c9e0*/  LDSM.16.MT88.4 R28, [R225+0x13000] ;  /* 0x01300000e11c783b */ /* 0x000fe80000004200 */
[----:B------:R-:W-:Y:S01]  /*1c9f0*/  LDSM.16.MT88.4 R24, [R228+0xf800] ;  /* 0x00f80000e418783b */ /* 0x000fe20000004200 */
[C---:B--2---:R-:W-:Y:S06]  /*1ca00*/  HMMA.16816.F32.BF16 R128, R8.reuse, R20, R128 ;  /* 0x000000140880723c */ /* 0x044fec0000041880 */
        /* <DEDUP_REMOVED lines=37> */
[----:B------:R3:W-:Y:S04]  /*1cc60*/  STL [R1+0x4], R2 ;  /* 0x0000040201007387 */ /* 0x0007e80000100800 */
[----:B------:R-:W-:Y:S01]  /*1cc70*/  STL [R1+0x8], R3 ;  /* 0x0000080301007387 */ /* 0x000fe20000100800 */
[C---:B------:R-:W-:Y:S03]  /*1cc80*/  HMMA.16816.F32.BF16 R116, R68.reuse, R14, R116 ;  /* 0x0000000e4474723c */ /* 0x040fe60000041874 */
[----:B------:R-:W5:Y:S03]  /*1cc90*/  LDSM.16.MT88.4 R12, [R226+0x13800] ;  /* 0x01380000e20c783b */ /* 0x000f660000004200 */
[C---:B------:R-:W-:Y:S06]  /*1cca0*/  HMMA.16816.F32.BF16 R128, R68.reuse, R24, R128 ;  /* 0x000000184480723c */ /* 0x040fec0000041880 */
[C---:B------:R-:W-:Y:S06]  /*1ccb0*/  HMMA.16816.F32.BF16 R124, R68.reuse, R26, R124 ;  /* 0x0000001a447c723c */ /* 0x040fec000004187c */
[----:B----4-:R-:W-:Y:S01]  /*1ccc0*/  HMMA.16816.F32.BF16 R112, R68, R20, R112 ;  /* 0x000000144470723c */ /* 0x010fe20000041870 */
[----:B---3--:R-:W-:-:S05]  /*1ccd0*/  MOV R2, R50 ;  /* 0x0000003200027202 */ /* 0x008fca0000000f00 */
[C---:B------:R-:W-:Y:S06]  /*1cce0*/  HMMA.16816.F32.BF16 R108, R68.reuse, R22, R108 ;  /* 0x00000016446c723c */ /* 0x040fec000004186c */
[C---:B--2---:R-:W-:Y:S06]  /*1ccf0*/  HMMA.16816.F32.BF16 R104, R68.reuse, R8, R104 ;  /* 0x000000084468723c */ /* 0x044fec0000041868 */
[C---:B------:R-:W-:Y:S01]  /*1cd00*/  HMMA.16816.F32.BF16 R100, R68.reuse, R10, R100 ;  /* 0x0000000a4464723c */ /* 0x040fe20000041864 */
[----:B------:R-:W2:Y:S05]  /*1cd10*/  LDSM.16.MT88.4 R8, [R225+0x13800] ;  /* 0x01380000e108783b */ /* 0x000eaa0000004200 */
[C---:B-1----:R-:W-:Y:S06]  /*1cd20*/  HMMA.16816.F32.BF16 R96, R68.reuse, R16, R96 ;  /* 0x000000104460723c */ /* 0x042fec0000041860 */
[C---:B------:R-:W-:Y:S01]  /*1cd30*/  HMMA.16816.F32.BF16 R92, R68.reuse, R18, R92 ;  /* 0x00000012445c723c */ /* 0x040fe2000004185c */
[----:B------:R-:W1:Y:S05]  /*1cd40*/  LDSM.16.MT88.4 R16, [R224+0x13800] ;  /* 0x01380000e010783b */ /* 0x000e6a0000004200 */
[C---:B-----5:R-:W-:Y:S06]  /*1cd50*/  HMMA.16816.F32.BF16 R88, R68.reuse, R12, R88 ;  /* 0x0000000c4458723c */ /* 0x060fec0000041858 */
[C---:B------:R-:W-:Y:S06]  /*1cd60*/  HMMA.16816.F32.BF16 R84, R68.reuse, R14, R84 ;  /* 0x0000000e4454723c */ /* 0x040fec0000041854 */
[C---:B--2---:R-:W-:Y:S06]  /*1cd70*/  HMMA.16816.F32.BF16 R80, R68.reuse, R8, R80 ;  /* 0x000000084450723c */ /* 0x044fec0000041850 */
[C---:B------:R-:W-:Y:S06]  /*1cd80*/  HMMA.16816.F32.BF16 R76, R68.reuse, R10, R76 ;  /* 0x0000000a444c723c */ /* 0x040fec000004184c */
[C---:B-1----:R-:W-:Y:S06]  /*1cd90*/  HMMA.16816.F32.BF16 R72, R68.reuse, R16, R72 ;  /* 0x000000104448723c */ /* 0x042fec0000041848 */
[----:B------:R-:W-:-:S15]  /*1cda0*/  HMMA.16816.F32.BF16 R68, R68, R18, R4 ;  /* 0x000000124444723c */ /* 0x000fde0000041804 */
[----:B------:R-:W-:-:S09]  /*1cdb0*/  NOP ;  /* 0x0000000000007918 */ /* 0x000fd20000000000 */
.L_x_2959:
[----:B------:R-:W-:-:S13]  /*1cdc0*/  ISETP.GE.AND P0, PT, R249, 0x1, PT ;  /* 0x00000001f900780c */ /* 0x000fda0003f06270 */
[----:B------:R-:W-:Y:S05]  /*1cdd0*/  @!P0 BRA `(.L_x_2968) ;  /* 0x0000004800c08947 */ /* 0x000fea0003800000 */
[----:B------:R-:W-:Y:S01]  /*1cde0*/  IMAD.SHL.U32 R3, R42, 0x20, RZ ;  /* 0x000000202a037824 */ /* 0x000fe200078e00ff */
[C---:B------:R-:W-:Y:S01]  /*1cdf0*/  SHF.L.U64.HI R250, R48.reuse, 0x5, R49 ;  /* 0x0000000530fa7819 */ /* 0x040fe20000010231 */
[----:B------:R-:W-:Y:S01]  /*1ce00*/  IMAD.SHL.U32 R251, R48, 0x20, RZ ;  /* 0x0000002030fb7824 */ /* 0x000fe200078e00ff */
[----:B------:R-:W-:Y:S01]  /*1ce10*/  SHF.L.U64.HI R252, R42, 0x5, R43 ;  /* 0x000000052afc7819 */ /* 0x000fe2000001022b */
[----:B------:R-:W-:Y:S01]  /*1ce20*/  IMAD.MOV.U32 R132, RZ, RZ, R2 ;  /* 0x000000ffff847224 */ /* 0x000fe200078e0002 */
[----:B------:R1:W-:Y:S01]  /*1ce30*/  STL [R1], R3 ;  /* 0x0000000301007387 */ /* 0x0003e20000100800 */
[----:B------:R-:W-:-:S03]  /*1ce40*/  MOV R133, R0 ;  /* 0x0000000000857202 */ /* 0x000fc60000000f00 */
.L_x_2977:
[----:B------:R-:W2:Y:S01]  /*1ce50*/  LDC.64 R138, c[0x0][0x208] ;  /* 0x00008200ff8a7b82 */ /* 0x000ea20000000a00 */
[----:B------:R-:W-:Y:S04]  /*1ce60*/  DEPBAR.LE SB0, 0x0 ;  /* 0x000080000000791a */ /* 0x000fe80000000000 */
[----:B------:R-:W-:Y:S05]  /*1ce70*/  WARPSYNC.ALL ;  /* 0x0000000000007948 */ /* 0x000fea0003800000 */
[----:B------:R-:W3:Y:S08]  /*1ce80*/  LDC.64 R136, c[0x0][0x198] ;  /* 0x00006600ff887b82 */ /* 0x000ef00000000a00 */
        /* <DEDUP_REMOVED lines=16> */
[----:B---3--:R-:W2:Y:S01]  /*1cf90*/  LD.E R8, desc[UR4][R136.64+0x170] ;  /* 0x0001700488087980 */ /* 0x008ea2000c101900 */
[----:B------:R-:W-:Y:S03]  /*1cfa0*/  R2UR UR9, R139 ;  /* 0x000000008b0972ca */ /* 0x000fe600000e0000 */
[----:B------:R-:W3:Y:S10]  /*1cfb0*/  LD.E.64 R10, desc[UR4][R136.64+0x40] ;  /* 0x00004004880a7980 */ /* 0x000ef4000c101b00 */
[----:B------:R-:W4:Y:S01]  /*1cfc0*/  LD.E.64 R12, desc[UR8][R136.64+0x28] ;  /* 0x00002808880c7980 */ /* 0x000f22000c101b00 */
[-C--:B--2---:R-:W-:Y:S02]  /*1cfd0*/  IABS R5, R8.reuse ;  /* 0x0000000800057213 */ /* 0x084fe40000000000 */
[-C--:B-1----:R-:W-:Y:S02]  /*1cfe0*/  IABS R3, R8.reuse ;  /* 0x0000000800037213 */ /* 0x082fe40000000000 */
        /* <DEDUP_REMOVED lines=54> */
.L_x_2970:
[----:B--2---:R-:W-:Y:S02]  /*1d350*/  R2UR UR4, R138 ;  /* 0x000000008a0472ca */ /* 0x004fe400000e0000 */
[----:B------:R-:W-:Y:S11]  /*1d360*/  R2UR UR5, R139 ;  /* 0x000000008b0572ca */ /* 0x000ff600000e0000 */
[----:B------:R-:W-:Y:S02]  /*1d370*/  @!UPT UIADD3 URZ, URZ, URZ, URZ ;  /* 0x0000003f3f3ff290 */ /* 0x000fe4000fffe03f */
[----:B---3--:R-:W2:Y:S02]  /*1d380*/  LD.E R8, desc[UR4][R136.64+0x40] ;  /* 0x0000400488087980 */ /* 0x008ea4000c101900 */
[----:B--2---:R-:W-:Y:S05]  /*1d390*/  IMAD.U32 R8, R8, -0x80, RZ ;  /* 0xffffff8008087824 */ /* 0x004fea00078e00ff */
[----:B------:R-:W-:Y:S02]  /*1d3a0*/  SHF.R.S32.HI R2, RZ, 0x1f, R8 ;  /* 0x0000001fff027819 */ /* 0x000fe40000011408 */
.L_x_2971:
[----:B------:R-:W-:Y:S05]  /*1d3b0*/  BSYNC B0 ;  /* 0x0000000000007941 */ /* 0x000fea0003800000 */
.L_x_2969:
[----:B------:R-:W-:Y:S01]  /*1d3c0*/  R2UR UR8, R138 ;  /* 0x000000008a0872ca */ /* 0x000fe200000e0000 */
[----:B------:R-:W-:Y:S01]  /*1d3d0*/  BSSY B1, `(.L_x_2972) ;  /* 0x000020c000017945 */ /* 0x000fe20003800000 */
[C---:B------:R-:W-:Y:S02]  /*1d3e0*/  R2UR UR9, R139.reuse ;  /* 0x000000008b0972ca */ /* 0x040fe400000e0000 */
[----:B------:R-:W-:Y:S02]  /*1d3f0*/  LEA R239, P0, R8, R239, 0x1 ;  /* 0x000000ef08ef7211 */ /* 0x000fe400078008ff */
[----:B------:R-:W-:Y:S02]  /*1d400*/  R2UR UR4, R138 ;  /* 0x000000008a0472ca */ /* 0x000fe400000e0000 */
[C---:B------:R-:W-:Y:S02]  /*1d410*/  R2UR UR5, R139.reuse ;  /* 0x000000008b0572ca */ /* 0x040fe400000e0000 */
[----:B------:R-:W-:Y:S02]  /*1d420*/  LEA.HI.X R238, R8, R238, R2, 0x1, P0 ;  /* 0x000000ee08ee7211 */ /* 0x000fe400000f0c02 */
[----:B------:R-:W-:Y:S02]  /*1d430*/  MOV R2, R239 ;  /* 0x000000ef00027202 */ /* 0x000fe40000000f00 */
[----:B-1----:R-:W-:Y:S02]  /*1d440*/  MOV R3, R238 ;  /* 0x000000ee00037202 */ /* 0x002fe40000000f00 */
[C---:B------:R-:W-:Y:S02]  /*1d450*/  R2UR UR16, R138.reuse ;  /* 0x000000008a1072ca */ /* 0x040fe400000e0000 */
[----:B------:R-:W-:Y:S01]  /*1d460*/  R2UR UR17, R139 ;  /* 0x000000008b1172ca */ /* 0x000fe200000e0000 */
[----:B------:R-:W-:Y:S01]  /*1d470*/  @!PT LDS RZ, [RZ] ;  /* 0x00000000fffff984 */ /* 0x000fe20000000800 */
[----:B------:R-:W-:Y:S01]  /*1d480*/  @!PT LDS RZ, [RZ] ;  /* 0x00000000fffff984 */ /* 0x000fe20000000800 */
[----:B------:R-:W-:Y:S01]  /*1d490*/  @!PT LDS RZ, [RZ] ;  /* 0x00000000fffff984 */ /* 0x000fe20000000800 */
[----:B------:R-:W-:Y:S01]  /*1d4a0*/  LDGSTS.E.BYPASS.LTC128B.128 [R248+0xc000], desc[UR8][R2.64] ;  /* 0x0c00000002f87fae */ /* 0x000fe2000b901d48 */
[-C--:B------:R-:W-:Y:S02]  /*1d4b0*/  IADD3 R6, P0, R239, R251.reuse, RZ ;  /* 0x000000fbef067210 */ /* 0x080fe40007f1e0ff */
[----:B------:R-:W-:Y:S03]  /*1d4c0*/  R2UR UR14, R138 ;  /* 0x000000008a0e72ca */ /* 0x000fe600000e0000 */
[----:B------:R1:W-:Y:S01]  /*1d4d0*/  LDGSTS.E.BYPASS.LTC128B.128 [R248+0x10000], desc[UR4][R2.64+0x80] ;  /* 0x1000008002f87fae */ /* 0x0003e2000b901d44 */
[C---:B------:R-:W-:Y:S02]  /*1d4e0*/  R2UR UR15, R139.reuse ;  /* 0x000000008b0f72ca */ /* 0x040fe400000e0000 */
[-C--:B------:R-:W-:Y:S02]  /*1d4f0*/  IADD3.X R7, R238, R250.reuse, RZ, P0, !PT ;  /* 0x000000faee077210 */ /* 0x080fe400007fe4ff */
[----:B------:R-:W-:Y:S02]  /*1d500*/  R2UR UR12, R138 ;  /* 0x000000008a0c72ca */ /* 0x000fe400000e0000 */
[C---:B------:R-:W-:Y:S01]  /*1d510*/  R2UR UR13, R139.reuse ;  /* 0x000000008b0d72ca */ /* 0x040fe200000e0000 */
[----:B------:R-:W-:Y:S01]  /*1d520*/  LDGSTS.E.BYPASS.LTC128B.128 [R248+0xc800], desc[UR16][R6.64] ;  /* 0x0c80000006f87fae */ /* 0x000fe2000b901d50 */
[-C--:B------:R-:W-:Y:S02]  /*1d530*/  IADD3 R4, P0, R6, R251.reuse, RZ ;  /* 0x000000fb06047210 */ /* 0x080fe40007f1e0ff */
[C---:B------:R-:W-:Y:S02]  /*1d540*/  R2UR UR10, R138.reuse ;  /* 0x000000008a0a72ca */ /* 0x040fe400000e0000 */
[----:B------:R-:W-:Y:S01]  /*1d550*/  R2UR UR11, R139 ;  /* 0x000000008b0b72ca */ /* 0x000fe200000e0000 */
[----:B------:R2:W-:Y:S01]  /*1d560*/  LDGSTS.E.BYPASS.LTC128B.128 [R248+0x10800], desc[UR14][R6.64+0x80] ;  /* 0x1080008006f87fae */ /* 0x0005e2000b901d4e */
[-C--:B------:R-:W-:Y:S02]  /*1d570*/  IADD3.X R5, R7, R250.reuse, RZ, P0, !PT ;  /* 0x000000fa07057210 */ /* 0x080fe400007fe4ff */
[C---:B------:R-:W-:Y:S02]  /*1d580*/  R2UR UR20, R138.reuse ;  /* 0x000000008a1472ca */ /* 0x040fe400000e0000 */
[C---:B------:R-:W-:Y:S01]  /*1d590*/  R2UR UR21, R139.reuse ;  /* 0x000000008b1572ca */ /* 0x040fe200000e0000 */
[----:B------:R-:W-:Y:S01]  /*1d5a0*/  LDGSTS.E.BYPASS.LTC128B.128 [R248+0xd000], desc[UR12][R4.64] ;  /* 0x0d00000004f87fae */ /* 0x000fe2000b901d4c */
[----:B------:R-:W-:Y:S02]  /*1d5b0*/  R2UR UR18, R138 ;  /* 0x000000008a1272ca */ /* 0x000fe400000e0000 */
[----:B------:R-:W-:Y:S03]  /*1d5c0*/  R2UR UR19, R139 ;  /* 0x000000008b1372ca */ /* 0x000fe600000e0000 */
[----:B------:R3:W-:Y:S01]  /*1d5d0*/  LDGSTS.E.BYPASS.LTC128B.128 [R248+0x11000], desc[UR10][R4.64+0x80] ;  /* 0x1100008004f87fae */ /* 0x0007e2000b901d4a */
[-C--:B-1----:R-:W-:Y:S04]  /*1d5e0*/  IADD3 R2, P0, R4, R251.reuse, RZ ;  /* 0x000000fb04027210 */ /* 0x082fe80007f1e0ff */
[-C--:B------:R-:W-:Y:S05]  /*1d5f0*/  IADD3.X R3, R5, R250.reuse, RZ, P0, !PT ;  /* 0x000000fa05037210 */ /* 0x080fea00007fe4ff */
[----:B------:R-:W-:Y:S06]  /*1d600*/  LDGSTS.E.BYPASS.LTC128B.128 [R248+0xd800], desc[UR8][R2.64] ;  /* 0x0d80000002f87fae */ /* 0x000fec000b901d48 */
[----:B------:R1:W-:Y:S01]  /*1d610*/  LDGSTS.E.BYPASS.LTC128B.128 [R248+0x11800], desc[UR4][R2.64+0x80] ;  /* 0x1180008002f87fae */ /* 0x0003e2000b901d44 */
[-C--:B--2---:R-:W-:Y:S04]  /*1d620*/  IADD3 R6, P0, R2, R251.reuse, RZ ;  /* 0x000000fb02067210 */ /* 0x084fe80007f1e0ff */
[-C--:B------:R-:W-:Y:S05]  /*1d630*/  IADD3.X R7, R3, R250.reuse, RZ, P0, !PT ;  /* 0x000000fa03077210 */ /* 0x080fea00007fe4ff */
[----:B------:R-:W-:Y:S01]  /*1d640*/  LDGSTS.E.BYPASS.LTC128B.128 [R248+0xe000], desc[UR20][R6.64] ;  /* 0x0e00000006f87fae */ /* 0x000fe2000b901d54 */
[-C--:B---3--:R-:W-:Y:S05]  /*1d650*/  IADD3 R4, P0, R6, R251.reuse, RZ ;  /* 0x000000fb06047210 */ /* 0x088fea0007f1e0ff */
[----:B------:R-:W-:Y:S01]  /*1d660*/  LDGSTS.E.BYPASS.LTC128B.128 [R248+0x12000], desc[UR18][R6.64+0x80] ;  /* 0x1200008006f87fae */ /* 0x000fe2000b901d52 */
[-C--:B------:R-:W-:Y:S05]  /*1d670*/  IADD3.X R5, R7, R250.reuse, RZ, P0, !PT ;  /* 0x000000fa07057210 */ /* 0x080fea00007fe4ff */
[----:B------:R-:W-:Y:S06]  /*1d680*/  LDGSTS.E.BYPASS.LTC128B.128 [R248+0xe800], desc[UR16][R4.64] ;  /* 0x0e80000004f87fae */ /* 0x000fec000b901d50 */
[----:B------:R-:W-:Y:S01]  /*1d690*/  LDGSTS.E.BYPASS.LTC128B.128 [R248+0x12800], desc[UR14][R4.64+0x80] ;  /* 0x1280008004f87fae */ /* 0x000fe2000b901d4e */
[-C--:B-1----:R-:W-:Y:S04]  /*1d6a0*/  IADD3 R2, P0, R4, R251.reuse, RZ ;  /* 0x000000fb04027210 */ /* 0x082fe80007f1e0ff */
[-C--:B------:R-:W-:Y:S02]  /*1d6b0*/  IADD3.X R3, R5, R250.reuse, RZ, P0, !PT ;  /* 0x000000fa05037210 */ /* 0x080fe400007fe4ff */
[----:B------:R-:W-:Y:S03]  /*1d6c0*/  IADD3 R8, P0, R2, R251, RZ ;  /* 0x000000fb02087210 */ /* 0x000fe60007f1e0ff */
[----:B------:R-:W-:Y:S01]  /*1d6d0*/  LDGSTS.E.BYPASS.LTC128B.128 [R248+0xf000], desc[UR12][R2.64] ;  /* 0x0f00000002f87fae */ /* 0x000fe2000b901d4c */
[----:B------:R-:W-:Y:S02]  /*1d6e0*/  IADD3.X R9, R3, R250, RZ, P0, !PT ;  /* 0x000000fa03097210 */ /* 0x000fe400007fe4ff */
[----:B------:R-:W-:Y:S03]  /*1d6f0*/  ISETP.GE.AND P0, PT, R249, 0x2, PT ;  /* 0x00000002f900780c */ /* 0x000fe60003f06270 */
[----:B------:R-:W-:Y:S06]  /*1d700*/  LDGSTS.E.BYPASS.LTC128B.128 [R248+0x13000], desc[UR10][R2.64+0x80] ;  /* 0x1300008002f87fae */ /* 0x000fec000b901d4a */
[----:B------:R-:W-:Y:S06]  /*1d710*/  LDGSTS.E.BYPASS.LTC128B.128 [R248+0xf800], desc[UR8][R8.64] ;  /* 0x0f80000008f87fae */ /* 0x000fec000b901d48 */
[----:B------:R1:W-:Y:S06]  /*1d720*/  LDGSTS.E.BYPASS.LTC128B.128 [R248+0x13800], desc[UR4][R8.64+0x80] ;  /* 0x1380008008f87fae */ /* 0x0003ec000b901d44 */
[----:B------:R-:W-:Y:S06]  /*1d730*/  LDSM.16.M88.4 R64, [R234] ;  /* 0x00000000ea40783b */ /* 0x000fec0000000200 */
[----:B------:R-:W-:Y:S06]  /*1d740*/  LDSM.16.M88.4 R16, [R233+0x4800] ;  /* 0x00480000e910783b */ /* 0x000fec0000000200 */
[----:B------:R-:W-:Y:S06]  /*1d750*/  LDSM.16.M88.4 R24, [R233+0x5000] ;  /* 0x00500000e918783b */ /* 0x000fec0000000200 */
[----:B------:R-:W-:Y:S06]  /*1d760*/  LDSM.16.M88.4 R32, [R233+0x5800] ;  /* 0x00580000e920783b */ /* 0x000fec0000000200 */
[----:B-1----:R-:W1:Y:S06]  /*1d770*/  LDSM.16.M88.4 R8, [R233+0x4000] ;  /* 0x00400000e908783b */ /* 0x002e6c0000000200 */
[----:B------:R-:W0:Y:S06]  /*1d780*/  LDGDEPBAR ;  /* 0x00000000000079af */ /* 0x000e2c0000000000 */
[----:B------:R-:W2:Y:S06]  /*1d790*/  LDSM.16.M88.4 R40, [R233+0x6000] ;  /* 0x00600000e928783b */ /* 0x000eac0000000200 */
[----:B------:R-:W3:Y:S06]  /*1d7a0*/  LDSM.16.M88.4 R48, [R233+0x6800] ;  /* 0x00680000e930783b */ /* 0x000eec0000000200 */
[----:B------:R-:W4:Y:S06]  /*1d7b0*/  LDSM.16.M88.4 R56, [R233+0x7000] ;  /* 0x00700000e938783b */ /* 0x000f2c0000000200 */
[----:B------:R-:W5:Y:S06]  /*1d7c0*/  LDSM.16.M88.4 R140, [R233+0x7800] ;  /* 0x00780000e98c783b */ /* 0x000f6c0000000200 */
[----:B------:R-:W-:Y:S01]  /*1d7d0*/  LDSM.16.M88.4 R144, [R232] ;  /* 0x00000000e890783b */ /* 0x000fe20000000200 */
[C---:B-1----:R-:W-:Y:S05]  /*1d7e0*/  HMMA.16816.F32.BF16 R4, R64.reuse, R8, RZ ;  /* 0x000000084004723c */ /* 0x042fea00000418ff */
[----:B------:R-:W1:Y:S01]  /*1d7f0*/  LDSM.16.M88.4 R148, [R231] ;  /* 0x00000000e794783b */ /* 0x000e620000000200 */
[C---:B------:R-:W-:Y:S05]  /*1d800*/  HMMA.16816.F32.BF16 R8, R64.reuse, R10, RZ ;  /* 0x0000000a4008723c */ /* 0x040fea00000418ff */
        /* <DEDUP_REMOVED lines=12> */
[----:B------:R-:W-:Y:S01]  /*1d8d0*/  LDSM.16.M88.4 R176, [R230] ;  /* 0x00000000e6b0783b */ /* 0x000fe20000000200 */
[C---:B--2---:R-:W-:Y:S05]  /*1d8e0*/  HMMA.16816.F32.BF16 R36, R64.reuse, R40, RZ ;  /* 0x000000284024723c */ /* 0x044fea00000418ff */
[----:B------:R-:W-:Y:S01]  /*1d8f0*/  LDSM.16.M88.4 R180, [R227+0x4000] ;  /* 0x00400000e3b4783b */ /* 0x000fe20000000200 */
[C---:B------:R-:W-:Y:S05]  /*1d900*/  HMMA.16816.F32.BF16 R40, R64.reuse, R42, RZ ;  /* 0x0000002a4028723c */ /* 0x040fea00000418ff */
[----:B------:R-:W2:Y:S06]  /*1d910*/  LD.E R3, desc[UR4][R136.64+0x18c] ;  /* 0x00018c0488037980 */ /* 0x000eac000c101900 */
[----:B------:R-:W-:Y:S01]  /*1d920*/  LDSM.16.M88.4 R184, [R233+0xb000] ;  /* 0x00b00000e9b8783b */ /* 0x000fe20000000200 */
[C---:B---3--:R-:W-:Y:S05]  /*1d930*/  HMMA.16816.F32.BF16 R44, R64.reuse, R48, RZ ;  /* 0x00000030402c723c */ /* 0x048fea00000418ff */
[----:B------:R-:W-:Y:S01]  /*1d940*/  LDSM.16.M88.4 R188, [R233+0xb800] ;  /* 0x00b80000e9bc783b */ /* 0x000fe20000000200 */
[C---:B------:R-:W-:Y:S05]  /*1d950*/  HMMA.16816.F32.BF16 R48, R64.reuse, R50, RZ ;  /* 0x000000324030723c */ /* 0x040fea00000418ff */
[----:B------:R-:W-:Y:S01]  /*1d960*/  LDSM.16.M88.4 R192, [R227+0xa800] ;  /* 0x00a80000e3c0783b */ /* 0x000fe20000000200 */
[C---:B----4-:R-:W-:Y:S05]  /*1d970*/  HMMA.16816.F32.BF16 R52, R64.reuse, R56, RZ ;  /* 0x000000384034723c */ /* 0x050fea00000418ff */
[----:B------:R-:W-:Y:S01]  /*1d980*/  LDSM.16.M88.4 R196, [R227+0xb000] ;  /* 0x00b00000e3c4783b */ /* 0x000fe20000000200 */
[C---:B------:R-:W-:Y:S05]  /*1d990*/  HMMA.16816.F32.BF16 R56, R64.reuse, R58, RZ ;  /* 0x0000003a4038723c */ /* 0x040fea00000418ff */
[----:B------:R-:W-:Y:S01]  /*1d9a0*/  LDSM.16.M88.4 R200, [R229+0x2000] ;  /* 0x00200000e5c8783b */ /* 0x000fe20000000200 */
[C---:B-----5:R-:W-:Y:S05]  /*1d9b0*/  HMMA.16816.F32.BF16 R60, R64.reuse, R140, RZ ;  /* 0x0000008c403c723c */ /* 0x060fea00000418ff */
[----:B------:R-:W-:Y:S01]  /*1d9c0*/  LDSM.16.M88.4 R204, [R216+0x4000] ;  /* 0x00400000d8cc783b */ /* 0x000fe20000000200 */
[----:B------:R-:W-:Y:S05]  /*1d9d0*/  HMMA.16816.F32.BF16 R64, R64, R142, RZ ;  /* 0x0000008e4040723c */ /* 0x000fea00000418ff */
[----:B------:R-:W3:Y:S01]  /*1d9e0*/  LDSM.16.M88.4 R140, [R217] ;  /* 0x00000000d98c783b */ /* 0x000ee20000000200 */
[C---:B-1----:R-:W-:Y:S06]  /*1d9f0*/  HMMA.16816.F32.BF16 R4, R144.reuse, R148, R4 ;  /* 0x000000949004723c */ /* 0x042fec0000041804 */
[C---:B------:R-:W-:Y:S01]  /*1da00*/  HMMA.16816.F32.BF16 R8, R144.reuse, R150, R8 ;  /* 0x000000969008723c */ /* 0x040fe20000041808 */
[----:B------:R-:W1:Y:S05]  /*1da10*/  LDSM.16.M88.4 R148, [R227+0x4800] ;  /* 0x00480000e394783b */ /* 0x000e6a0000000200 */
[C---:B------:R-:W-:Y:S06]  /*1da20*/  HMMA.16816.F32.BF16 R12, R144.reuse, R152, R12 ;  /* 0x00000098900c723c */ /* 0x040fec000004180c */
        /* <DEDUP_REMOVED lines=19> */
[----:B------:R-:W3:Y:S05]  /*1db60*/  LDSM.16.M88.4 R140, [R227+0x6000] ;  /* 0x00600000e38c783b */ /* 0x000eea0000000200 */
[C---:B------:R-:W-:Y:S01]  /*1db70*/  HMMA.16816.F32.BF16 R4, R176.reuse, R180, R4 ;  /* 0x000000b4b004723c */ /* 0x040fe20000041804 */
[----:B------:R-:W3:Y:S05]  /*1db80*/  LDSM.16.M88.4 R144, [R227+0x6800] ;  /* 0x00680000e390783b */ /* 0x000eea0000000200 */
        /* <DEDUP_REMOVED lines=19> */
[----:B------:R-:W1:Y:S05]  /*1dcc0*/  LDSM.16.M88.4 R148, [R216+0x2800] ;  /* 0x00280000d894783b */ /* 0x000e6a0000000200 */
[C---:B----4-:R-:W-:Y:S06]  /*1dcd0*/  HMMA.16816.F32.BF16 R60, R176.reuse, R152, R60 ;  /* 0x00000098b03c723c */ /* 0x050fec000004183c */
[----:B------:R-:W-:Y:S01]  /*1dce0*/  HMMA.16816.F32.BF16 R64, R176, R154, R64 ;  /* 0x0000009ab040723c */ /* 0x000fe20000041840 */
[----:B------:R-:W4:Y:S05]  /*1dcf0*/  LDSM.16.M88.4 R152, [R216+0x3000] ;  /* 0x00300000d898783b */ /* 0x000f2a0000000200 */
[C---:B------:R-:W-:Y:S01]  /*1dd00*/  HMMA.16816.F32.BF16 R4, R160.reuse, R164, R4 ;  /* 0x000000a4a004723c */ /* 0x040fe20000041804 */
[----:B------:R-:W-:Y:S05]  /*1dd10*/  LDSM.16.M88.4 R176, [R233+0x8000] ;  /* 0x00800000e9b0783b */ /* 0x000fea0000000200 */
[C---:B------:R-:W-:Y:S01]  /*1dd20*/  HMMA.16816.F32.BF16 R8, R160.reuse, R166, R8 ;  /* 0x000000a6a008723c */ /* 0x040fe20000041808 */
[----:B------:R-:W4:Y:S05]  /*1dd30*/  LDSM.16.M88.4 R164, [R216+0x3800] ;  /* 0x00380000d8a4783b */ /* 0x000f2a0000000200 */
[C---:B-----5:R-:W-:Y:S06]  /*1dd40*/  HMMA.16816.F32.BF16 R12, R160.reuse, R156, R12 ;  /* 0x0000009ca00c723c */ /* 0x060fec000004180c */
        /* <DEDUP_REMOVED lines=13> */
[----:B------:R-:W-:Y:S05]  /*1de20*/  LDSM.16.M88.4 R148, [R232+0x2000] ;  /* 0x00200000e894783b */ /* 0x000fea0000000200 */
[C---:B----4-:R-:W-:Y:S06]  /*1de30*/  HMMA.16816.F32.BF16 R52, R160.reuse, R152, R52 ;  /* 0x00000098a034723c */ /* 0x050fec0000041834 */
[C---:B------:R-:W-:Y:S01]  /*1de40*/  HMMA.16816.F32.BF16 R56, R160.reuse, R154, R56 ;  /* 0x0000009aa038723c */ /* 0x040fe20000041838 */
[----:B------:R-:W1:Y:S05]  /*1de50*/  LDSM.16.M88.4 R152, [R215] ;  /* 0x00000000d798783b */ /* 0x000e6a0000000200 */
[C---:B------:R-:W-:Y:S06]  /*1de60*/  HMMA.16816.F32.BF16 R60, R160.reuse, R164, R60 ;  /* 0x000000a4a03c723c */ /* 0x040fec000004183c */
[----:B------:R-:W-:Y:S01]  /*1de70*/  HMMA.16816.F32.BF16 R64, R160, R166, R64 ;  /* 0x000000a6a040723c */ /* 0x000fe20000041840 */
[----:B------:R-:W4:Y:S05]  /*1de80*/  LDSM.16.M88.4 R160, [R214] ;  /* 0x00000000d6a0783b */ /* 0x000f2a0000000200 */
[C---:B------:R-:W-:Y:S01]  /*1de90*/  HMMA.16816.F32.BF16 R4, R172.reuse, R176, R4 ;  /* 0x000000b0ac04723c */ /* 0x040fe20000041804 */
[----:B------:R-:W2:Y:S05]  /*1dea0*/  LDSM.16.M88.4 R164, [R213] ;  /* 0x00000000d5a4783b */ /* 0x000eaa0000000200 */
[C---:B------:R-:W-:Y:S01]  /*1deb0*/  HMMA.16816.F32.BF16 R8, R172.reuse, R178, R8 ;  /* 0x000000b2ac08723c */ /* 0x040fe20000041808 */
[----:B------:R-:W-:Y:S05]  /*1dec0*/  LDSM.16.M88.4 R176, [R230+0x2000] ;  /* 0x00200000e6b0783b */ /* 0x000fea0000000200 */
[C---:B------:R-:W-:Y:S06]  /*1ded0*/  HMMA.16816.F32.BF16 R12, R172.reuse, R180, R12 ;  /* 0x000000b4ac0c723c */ /* 0x040fec000004180c */
[C---:B------:R-:W-:Y:S01]  /*1dee0*/  HMMA.16816.F32.BF16 R16, R172.reuse, R182, R16 ;  /* 0x000000b6ac10723c */ /* 0x040fe20000041810 */
[----:B------:R-:W-:Y:S05]  /*1def0*/  LDSM.16.M88.4 R180, [R227+0x8000] ;  /* 0x00800000e3b4783b */ /* 0x000fea0000000200 */
[C---:B---3--:R-:W-:Y:S06]  /*1df00*/  HMMA.16816.F32.BF16 R20, R172.reuse, R140, R20 ;  /* 0x0000008cac14723c */ /* 0x048fec0000041814 */
[C---:B------:R-:W-:Y:S01]  /*1df10*/  HMMA.16816.F32.BF16 R24, R172.reuse, R142, R24 ;  /* 0x0000008eac18723c */ /* 0x040fe20000041818 */
[----:B------:R-:W3:Y:S05]  /*1df20*/  LDSM.16.M88.4 R140, [R212] ;  /* 0x00000000d48c783b */ /* 0x000eea0000000200 */
[C---:B------:R-:W-:Y:S06]  /*1df30*/  HMMA.16816.F32.BF16 R28, R172.reuse, R156, R28 ;  /* 0x0000009cac1c723c */ /* 0x040fec000004181c */
[C---:B------:R-:W-:Y:S01]  /*1df40*/  HMMA.16816.F32.BF16 R32, R172.reuse, R158, R32 ;  /* 0x0000009eac20723c */ /* 0x040fe20000041820 */
[----:B------:R-:W-:Y:S05]  /*1df50*/  LDSM.16.M88.4 R156, [R210] ;  /* 0x00000000d29c783b */ /* 0x000fea0000000200 */
[C---:B-----5:R-:W-:Y:S06]  /*1df60*/  HMMA.16816.F32.BF16 R36, R172.reuse, R144, R36 ;  /* 0x00000090ac24723c */ /* 0x060fec0000041824 */
[C---:B------:R-:W-:Y:S01]  /*1df70*/  HMMA.16816.F32.BF16 R40, R172.reuse, R146, R40 ;  /* 0x00000092ac28723c */ /* 0x040fe20000041828 */
[----:B------:R-:W5:Y:S05]  /*1df80*/  LDSM.16.M88.4 R144, [R211] ;  /* 0x00000000d390783b */ /* 0x000f6a0000000200 */
[C---:B------:R-:W-:Y:S06]  /*1df90*/  HMMA.16816.F32.BF16 R44, R172.reuse, R168, R44 ;  /* 0x000000a8ac2c723c */ /* 0x040fec000004182c */
[C---:B------:R-:W-:Y:S01]  /*1dfa0*/  HMMA.16816.F32.BF16 R48, R172.reuse, R170, R48 ;  /* 0x000000aaac30723c */ /* 0x040fe20000041830 */
[----:B------:R-:W5:Y:S05]  /*1dfb0*/  LDSM.16.M88.4 R168, [R209] ;  /* 0x00000000d1a8783b */ /* 0x000f6a0000000200 */
[C---:B------:R-:W-:Y:S06]  /*1dfc0*/  HMMA.16816.F32.BF16 R52, R172.reuse, R184, R52 ;  /* 0x000000b8ac34723c */ /* 0x040fec0000041834 */
[C---:B------:R-:W-:Y:S01]  /*1dfd0*/  HMMA.16816.F32.BF16 R56, R172.reuse, R186, R56 ;  /* 0x000000baac38723c */ /* 0x040fe20000041838 */
[----:B------:R-:W-:Y:S05]  /*1dfe0*/  LDSM.16.M88.4 R184, [R227+0x9800] ;  /* 0x00980000e3b8783b */ /* 0x000fea0000000200 */
[C---:B------:R-:W-:Y:S06]  /*1dff0*/  HMMA.16816.F32.BF16 R60, R172.reuse, R188, R60 ;  /* 0x000000bcac3c723c */ /* 0x040fec000004183c */
[----:B------:R-:W-:Y:S01]  /*1e000*/  HMMA.16816.F32.BF16 R64, R172, R190, R64 ;  /* 0x000000beac40723c */ /* 0x000fe20000041840 */
[----:B------:R-:W5:Y:S05]  /*1e010*/  LDSM.16.M88.4 R172, [R208] ;  /* 0x00000000d0ac783b */ /* 0x000f6a0000000200 */
[C---:B-1----:R-:W-:Y:S01]  /*1e020*/  HMMA.16816.F32.BF16 R4, R148.reuse, R152, R4 ;  /* 0x000000989404723c */ /* 0x042fe20000041804 */
[----:B------:R-:W-:Y:S05]  /*1e030*/  LDSM.16.M88.4 R188, [R227+0xa000] ;  /* 0x00a00000e3bc783b */ /* 0x000fea0000000200 */
[C---:B------:R-:W-:Y:S01]  /*1e040*/  HMMA.16816.F32.BF16 R8, R148.reuse, R154, R8 ;  /* 0x0000009a9408723c */ /* 0x040fe20000041808 */
[----:B------:R-:W1:Y:S05]  /*1e050*/  LDSM.16.M88.4 R152, [R227+0x8800] ;  /* 0x00880000e398783b */ /* 0x000e6a0000000200 */
[C---:B----4-:R-:W-:Y:S06]  /*1e060*/  HMMA.16816.F32.BF16 R12, R148.reuse, R160, R12 ;  /* 0x000000a0940c723c */ /* 0x050fec000004180c */
[C---:B------:R-:W-:Y:S01]  /*1e070*/  HMMA.16816.F32.BF16 R16, R148.reuse, R162, R16 ;  /* 0x000000a29410723c */ /* 0x040fe20000041810 */
[----:B------:R-:W4:Y:S05]  /*1e080*/  LDSM.16.M88.4 R160, [R227+0x9000] ;  /* 0x00900000e3a0783b */ /* 0x000f2a0000000200 */
[C---:B--2---:R-:W-:Y:S06]  /*1e090*/  HMMA.16816.F32.BF16 R20, R148.reuse, R164, R20 ;  /* 0x000000a49414723c */ /* 0x044fec0000041814 */
[C---:B------:R-:W-:Y:S01]  /*1e0a0*/  HMMA.16816.F32.BF16 R24, R148.reuse, R166, R24 ;  /* 0x000000a69418723c */ /* 0x040fe20000041818 */
[----:B------:R-:W2:Y:S05]  /*1e0b0*/  LDSM.16.M88.4 R164, [R227+0xb800] ;  /* 0x00b80000e3a4783b */ /* 0x000eaa0000000200 */
[C---:B---3--:R-:W-:Y:S06]  /*1e0c0*/  HMMA.16816.F32.BF16 R28, R148.reuse, R140, R28 ;  /* 0x0000008c941c723c */ /* 0x048fec000004181c */
[C---:B------:R-:W-:Y:S01]  /*1e0d0*/  HMMA.16816.F32.BF16 R32, R148.reuse, R142, R32 ;  /* 0x0000008e9420723c */ /* 0x040fe20000041820 */
[----:B------:R-:W3:Y:S05]  /*1e0e0*/  LDSM.16.M88.4 R140, [R216+0x4800] ;  /* 0x00480000d88c783b */ /* 0x000eea0000000200 */
[C---:B-----5:R-:W-:Y:S06]  /*1e0f0*/  HMMA.16816.F32.BF16 R36, R148.reuse, R144, R36 ;  /* 0x000000909424723c */ /* 0x060fec0000041824 */
        /* <DEDUP_REMOVED lines=23> */
[C---:B------:R-:W-:Y:S06]  /*1e270*/  HMMA.16816.F32.BF16 R4, R200.reuse, R204, R4 ;  /* 0x000000ccc804723c */ /* 0x040fec0000041804 */
[C---:B------:R-:W-:Y:S06]  /*1e280*/  HMMA.16816.F32.BF16 R8, R200.reuse, R206, R8 ;  /* 0x000000cec808723c */ /* 0x040fec0000041808 */
[C---:B---3--:R-:W-:Y:S06]  /*1e290*/  HMMA.16816.F32.BF16 R12, R200.reuse, R140, R12 ;  /* 0x0000008cc80c723c */ /* 0x048fec000004180c */
        /* <DEDUP_REMOVED lines=171> */
[----:B-1----:R-:W1:Y:S01]  /*1ed50*/  I2F.RP R12, R5 ;  /* 0x00000005000c7306 */ /* 0x002e620000209400 */
[-C--:B------:R-:W-:Y:S02]  /*1ed60*/  LOP3.LUT R10, R10, R9.reuse, RZ, 0x3c, !PT ;  /* 0x000000090a0a7212 */ /* 0x080fe400078e3cff */
[----:B------:R-:W-:Y:S01]  /*1ed70*/  IMAD.MOV R2, RZ, RZ, -R2 ;  /* 0x000000ffff027224 */ /* 0x000fe200078e0a02 */
[----:B------:R-:W-:Y:S04]  /*1ed80*/  LOP3.LUT R7, R7, R9, RZ, 0x3c, !PT ;  /* 0x0000000907077212 */ /* 0x000fe800078e3cff */
[----:B------:R-:W-:Y:S02]  /*1ed90*/  ISETP.GE.AND P0, PT, R7, RZ, PT ;  /* 0x000000ff0700720c */ /* 0x000fe40003f06270 */
[----:B-1----:R-:W1:Y:S02]  /*1eda0*/  MUFU.RCP R12, R12 ;  /* 0x0000000c000c7308 */ /* 0x002e640000001000 */
[----:B-1----:R-:W-:Y:S08]  /*1edb0*/  VIADD R12, R12, 0xffffffe ;  /* 0x0ffffffe0c0c7836 */ /* 0x002ff00000000000 */
[----:B------:R-:W1:Y:S02]  /*1edc0*/  F2I.FTZ.U32.TRUNC.NTZ R13, R12 ;  /* 0x0000000c000d7305 */ /* 0x000e64000021f000 */
[--C-:B-1----:R-:W-:Y:S02]  /*1edd0*/  IMAD.MOV R8, RZ, RZ, -R13.reuse ;  /* 0x000000ffff087224 */ /* 0x102fe400078e0a0d */
        /* <DEDUP_REMOVED lines=33> */
[----:B------:R-:W5:Y:S01]  /*1eff0*/  LD.E.64 R12, desc[UR8][R136.64+0x20] ;  /* 0x00002008880c7980 */ /* 0x000f62000c101b00 */
[----:B-1----:R-:W-:Y:S01]  /*1f000*/  SHF.R.S32.HI R5, RZ, 0x1f, R9 ;  /* 0x0000001fff057819 */ /* 0x002fe20000011409 */
[-C--:B--2---:R-:W-:Y:S02]  /*1f010*/  IMAD R4, R11, R9.reuse, RZ ;  /* 0x000000090b047224 */ /* 0x084fe400078e02ff */
[C---:B------:R-:W-:Y:S04]  /*1f020*/  IMAD.WIDE.U32 R6, R10.reuse, R9, RZ ;  /* 0x000000090a067225 */ /* 0x040fe800078e00ff */
[----:B------:R-:W-:Y:S04]  /*1f030*/  IMAD R4, R10, R5, R4 ;  /* 0x000000050a047224 */ /* 0x000fe800078e0204 */
[----:B------:R-:W-:Y:S02]  /*1f040*/  IMAD.IADD R7, R7, 0x1, R4 ;  /* 0x0000000107077824 */ /* 0x000fe400078e0204 */
[----:B---3--:R-:W-:Y:S05]  /*1f050*/  IMAD.IADD R0, R0, 0x1, -R2 ;  /* 0x0000000100007824 */ /* 0x008fea00078e0a02 */
[----:B------:R-:W-:Y:S01]  /*1f060*/  SHF.R.S32.HI R4, RZ, 0x1f, R0 ;  /* 0x0000001fff047819 */ /* 0x000fe20000011400 */
[----:B-----5:R-:W-:Y:S02]  /*1f070*/  IMAD R2, R13, R0, RZ ;  /* 0x000000000d027224 */ /* 0x020fe400078e02ff */
[----:B------:R-:W-:Y:S04]  /*1f080*/  IMAD.WIDE.U32 R6, R0, R12, R6 ;  /* 0x0000000c00067225 */ /* 0x000fe800078e0006 */
[----:B------:R-:W-:Y:S04]  /*1f090*/  IMAD R2, R12, R4, R2 ;  /* 0x000000040c027224 */ /* 0x000fe800078e0202 */
[----:B------:R-:W-:Y:S01]  /*1f0a0*/  IMAD.IADD R2, R7, 0x1, R2 ;  /* 0x0000000107027824 */ /* 0x000fe200078e0202 */
[----:B------:R-:W-:Y:S05]  /*1f0b0*/  BRA `(.L_x_2976) ;  /* 0x0000000000187947 */ /* 0x000fea0003800000 */
.L_x_2975:
[----:B------:R-:W-:Y:S02]  /*1f0c0*/  R2UR UR4, R138 ;  /* 0x000000008a0472ca */ /* 0x000fe400000e0000 */
[----:B------:R-:W-:Y:S11]  /*1f0d0*/  R2UR UR5, R139 ;  /* 0x000000008b0572ca */ /* 0x000ff600000e0000 */
[----:B------:R-:W-:Y:S02]  /*1f0e0*/  @!UPT UIADD3 URZ, URZ, URZ, URZ ;  /* 0x0000003f3f3ff290 */ /* 0x000fe4000fffe03f */
[----:B------:R-:W2:Y:S02]  /*1f0f0*/  LD.E R6, desc[UR4][R136.64+0x38] ;  /* 0x0000380488067980 */ /* 0x000ea4000c101900 */
[----:B--2---:R-:W-:Y:S05]  /*1f100*/  IMAD.U32 R6, R6, -0x80, RZ ;  /* 0xffffff8006067824 */ /* 0x004fea00078e00ff */
[----:B------:R-:W-:Y:S02]  /*1f110*/  SHF.R.S32.HI R2, RZ, 0x1f, R6 ;  /* 0x0000001fff027819 */ /* 0x000fe40000011406 */
.L_x_2976:
[----:B------:R-:W-:Y:S05]  /*1f120*/  BSYNC B0 ;  /* 0x0000000000007941 */ /* 0x000fea0003800000 */
.L_x_2974:
[----:B------:R-:W2:Y:S01]  /*1f130*/  LDL R0, [R1] ;  /* 0x0000000001007983 */ /* 0x000ea20000100800 */
[----:B------:R-:W-:Y:S02]  /*1f140*/  LEA R236, P0, R6, R236, 0x1 ;  /* 0x000000ec06ec7211 */ /* 0x000fe400078008ff */
[----:B------:R-:W-:Y:S02]  /*1f150*/  R2UR UR8, R138 ;  /* 0x000000008a0872ca */ /* 0x000fe400000e0000 */
[C---:B------:R-:W-:Y:S02]  /*1f160*/  R2UR UR9, R139.reuse ;  /* 0x000000008b0972ca */ /* 0x040fe400000e0000 */
[----:B------:R-:W-:Y:S02]  /*1f170*/  LEA.HI.X R235, R6, R235, R2, 0x1, P0 ;  /* 0x000000eb06eb7211 */ /* 0x000fe400000f0c02 */
[C---:B------:R-:W-:Y:S02]  /*1f180*/  R2UR UR4, R138.reuse ;  /* 0x000000008a0472ca */ /* 0x040fe400000e0000 */
[C---:B------:R-:W-:Y:S01]  /*1f190*/  R2UR UR5, R139.reuse ;  /* 0x000000008b0572ca */ /* 0x040fe200000e0000 */
[----:B------:R-:W-:Y:S01]  /*1f1a0*/  IMAD.MOV.U32 R237, RZ, RZ, R235 ;  /* 0x000000ffffed7224 */ /* 0x000fe200078e00eb */
[C---:B------:R-:W-:Y:S02]  /*1f1b0*/  R2UR UR16, R138.reuse ;  /* 0x000000008a1072ca */ /* 0x040fe400000e0000 */
[C---:B------:R-:W-:Y:S02]  /*1f1c0*/  R2UR UR17, R139.reuse ;  /* 0x000000008b1172ca */ /* 0x040fe400000e0000 */
[C---:B------:R-:W-:Y:S01]  /*1f1d0*/  R2UR UR14, R138.reuse ;  /* 0x000000008a0e72ca */ /* 0x040fe200000e0000 */
[----:B------:R-:W-:Y:S01]  /*1f1e0*/  @!PT LDS RZ, [RZ] ;  /* 0x00000000fffff984 */ /* 0x000fe20000000800 */
[----:B------:R-:W-:Y:S01]  /*1f1f0*/  @!PT LDS RZ, [RZ] ;  /* 0x00000000fffff984 */ /* 0x000fe20000000800 */
[----:B------:R-:W-:Y:S01]  /*1f200*/  @!PT LDS RZ, [RZ] ;  /* 0x00000000fffff984 */ /* 0x000fe20000000800 */
[----:B------:R-:W-:Y:S01]  /*1f210*/  LDGSTS.E.BYPASS.LTC128B.128 [R248+0x4000], desc[UR8][R236.64] ;  /* 0x04000000ecf87fae */ /* 0x000fe2000b901d48 */
[C---:B------:R-:W-:Y:S02]  /*1f220*/  R2UR UR15, R139.reuse ;  /* 0x000000008b0f72ca */ /* 0x040fe400000e0000 */
[C---:B------:R-:W-:Y:S02]  /*1f230*/  R2UR UR12, R138.reuse ;  /* 0x000000008a0c72ca */ /* 0x040fe400000e0000 */
[C---:B------:R-:W-:Y:S01]  /*1f240*/  R2UR UR13, R139.reuse ;  /* 0x000000008b0d72ca */ /* 0x040fe200000e0000 */
[----:B------:R-:W-:Y:S01]  /*1f250*/  LDGSTS.E.BYPASS.LTC128B.128 [R248+0x8000], desc[UR4][R236.64+0x80] ;  /* 0x08000080ecf87fae */ /* 0x000fe2000b901d44 */
[C---:B------:R-:W-:Y:S02]  /*1f260*/  R2UR UR10, R138.reuse ;  /* 0x000000008a0a72ca */ /* 0x040fe400000e0000 */
[C---:B------:R-:W-:Y:S02]  /*1f270*/  R2UR UR11, R139.reuse ;  /* 0x000000008b0b72ca */ /* 0x040fe400000e0000 */
[C---:B------:R-:W-:Y:S02]  /*1f280*/  R2UR UR20, R138.reuse ;  /* 0x000000008a1472ca */ /* 0x040fe400000e0000 */
[C---:B------:R-:W-:Y:S02]  /*1f290*/  R2UR UR21, R139.reuse ;  /* 0x000000008b1572ca */ /* 0x040fe400000e0000 */
[----:B------:R-:W-:Y:S02]  /*1f2a0*/  R2UR UR18, R138 ;  /* 0x000000008a1272ca */ /* 0x000fe400000e0000 */
[----:B------:R-:W-:Y:S02]  /*1f2b0*/  R2UR UR19, R139 ;  /* 0x000000008b1372ca */ /* 0x000fe400000e0000 */
[-C--:B--2---:R-:W-:Y:S05]  /*1f2c0*/  IADD3 R8, P0, R236, R0.reuse, RZ ;  /* 0x00000000ec087210 */ /* 0x084fea0007f1e0ff */
[--C-:B------:R-:W-:Y:S01]  /*1f2d0*/  IMAD.X R9, R235, 0x1, R252.reuse, P0 ;  /* 0x00000001eb097824 */ /* 0x100fe200000e06fc */
[-C--:B------:R-:W-:Y:S04]  /*1f2e0*/  IADD3 R6, P0, R8, R0.reuse, RZ ;  /* 0x0000000008067210 */ /* 0x080fe80007f1e0ff */
[----:B------:R-:W-:Y:S01]  /*1f2f0*/  LDGSTS.E.BYPASS.LTC128B.128 [R248+0x4800], desc[UR16][R8.64] ;  /* 0x0480000008f87fae */ /* 0x000fe2000b901d50 */
[--C-:B------:R-:W-:Y:S01]  /*1f300*/  IMAD.X R7, R9, 0x1, R252.reuse, P0 ;  /* 0x0000000109077824 */ /* 0x100fe200000e06fc */
[-C--:B------:R-:W-:Y:S02]  /*1f310*/  IADD3 R4, P0, R6, R0.reuse, RZ ;  /* 0x0000000006047210 */ /* 0x080fe40007f1e0ff */
[----:B------:R2:W-:Y:S03]  /*1f320*/  LDGSTS.E.BYPASS.LTC128B.128 [R248+0x8800], desc[UR14][R8.64+0x80] ;  /* 0x0880008008f87fae */ /* 0x0005e6000b901d4e */
[--C-:B------:R-:W-:Y:S01]  /*1f330*/  IMAD.X R5, R7, 0x1, R252.reuse, P0 ;  /* 0x0000000107057824 */ /* 0x100fe200000e06fc */
[----:B------:R-:W-:Y:S04]  /*1f340*/  LDGSTS.E.BYPASS.LTC128B.128 [R248+0x5000], desc[UR12][R6.64] ;  /* 0x0500000006f87fae */ /* 0x000fe8000b901d4c */
[----:B------:R3:W-:Y:S04]  /*1f350*/  LDGSTS.E.BYPASS.LTC128B.128 [R248+0x9000], desc[UR10][R6.64+0x80] ;  /* 0x0900008006f87fae */ /* 0x0007e8000b901d4a */
[----:B------:R-:W-:Y:S04]  /*1f360*/  LDGSTS.E.BYPASS.LTC128B.128 [R248+0x5800], desc[UR8][R4.64] ;  /* 0x0580000004f87fae */ /* 0x000fe8000b901d48 */
[----:B------:R5:W-:Y:S01]  /*1f370*/  LDGSTS.E.BYPASS.LTC128B.128 [R248+0x9800], desc[UR4][R4.64+0x80] ;  /* 0x0980008004f87fae */ /* 0x000be2000b901d44 */
[-C--:B--2---:R-:W-:Y:S05]  /*1f380*/  IADD3 R8, P0, R4, R0.reuse, RZ ;  /* 0x0000000004087210 */ /* 0x084fea0007f1e0ff */
[--C-:B------:R-:W-:Y:S01]  /*1f390*/  IMAD.X R9, R5, 0x1, R252.reuse, P0 ;  /* 0x0000000105097824 */ /* 0x100fe200000e06fc */
[-C--:B---3--:R-:W-:Y:S04]  /*1f3a0*/  IADD3 R6, P0, R8, R0.reuse, RZ ;  /* 0x0000000008067210 */ /* 0x088fe80007f1e0ff */
[----:B------:R2:W-:Y:S01]  /*1f3b0*/  LDGSTS.E.BYPASS.LTC128B.128 [R248+0x6000], desc[UR20][R8.64] ;  /* 0x0600000008f87fae */ /* 0x0005e2000b901d54 */
[--C-:B------:R-:W-:Y:S03]  /*1f3c0*/  IMAD.X R7, R9, 0x1, R252.reuse, P0 ;  /* 0x0000000109077824 */ /* 0x100fe600000e06fc */
[----:B------:R2:W-:Y:S01]  /*1f3d0*/  LDGSTS.E.BYPASS.LTC128B.128 [R248+0xa000], desc[UR18][R8.64+0x80] ;  /* 0x0a00008008f87fae */ /* 0x0005e2000b901d52 */
[-C--:B-----5:R-:W-:Y:S03]  /*1f3e0*/  IADD3 R4, P0, R6, R0.reuse, RZ ;  /* 0x0000000006047210 */ /* 0x0a0fe60007f1e0ff */
[----:B------:R2:W-:Y:S02]  /*1f3f0*/  LDGSTS.E.BYPASS.LTC128B.128 [R248+0x6800], desc[UR16][R6.64] ;  /* 0x0680000006f87fae */ /* 0x0005e4000b901d50 */
[--C-:B------:R-:W-:Y:S02]  /*1f400*/  IMAD.X R5, R7, 0x1, R252.reuse, P0 ;  /* 0x0000000107057824 */ /* 0x100fe400000e06fc */
[----:B------:R2:W-:Y:S01]  /*1f410*/  LDGSTS.E.BYPASS.LTC128B.128 [R248+0xa800], desc[UR14][R6.64+0x80] ;  /* 0x0a80008006f87fae */ /* 0x0005e2000b901d4e */
[----:B------:R-:W-:Y:S03]  /*1f420*/  IADD3 R10, P0, R4, R0, RZ ;  /* 0x00000000040a7210 */ /* 0x000fe60007f1e0ff */
[----:B------:R2:W-:Y:S02]  /*1f430*/  LDGSTS.E.BYPASS.LTC128B.128 [R248+0x7000], desc[UR12][R4.64] ;  /* 0x0700000004f87fae */ /* 0x0005e4000b901d4c */
[----:B------:R-:W-:Y:S02]  /*1f440*/  IMAD.X R11, R5, 0x1, R252, P0 ;  /* 0x00000001050b7824 */ /* 0x000fe400000e06fc */
[----:B------:R2:W-:Y:S04]  /*1f450*/  LDGSTS.E.BYPASS.LTC128B.128 [R248+0xb000], desc[UR10][R4.64+0x80] ;  /* 0x0b00008004f87fae */ /* 0x0005e8000b901d4a */
[----:B------:R2:W-:Y:S04]  /*1f460*/  LDGSTS.E.BYPASS.LTC128B.128 [R248+0x7800], desc[UR8][R10.64] ;  /* 0x078000000af87fae */ /* 0x0005e8000b901d48 */
[----:B------:R2:W-:Y:S04]  /*1f470*/  LDGSTS.E.BYPASS.LTC128B.128 [R248+0xb800], desc[UR4][R10.64+0x80] ;  /* 0x0b8000800af87fae */ /* 0x0005e8000b901d44 */
[----:B------:R-:W0:Y:S02]  /*1f480*/  LDGDEPBAR ;  /* 0x00000000000079af */ /* 0x000e240000000000 */
.L_x_2973:
[----:B------:R-:W-:Y:S05]  /*1f490*/  BSYNC B1 ;  /* 0x0000000000017941 */ /* 0x000fea0003800000 */
.L_x_2972:
[----:B------:R-:W-:Y:S01]  /*1f4a0*/  R2UR UR4, R138 ;  /* 0x000000008a0472ca */ /* 0x000fe200000e0000 */
[----:B-1--4-:R-:W-:Y:S01]  /*1f4b0*/  LDSM.16.MT88.4 R12, [R228+0xc000] ;  /* 0x00c00000e40c783b */ /* 0x012fe20000004200 */
[----:B------:R-:W-:Y:S02]  /*1f4c0*/  R2UR UR5, R139 ;  /* 0x000000008b0572ca */ /* 0x000fe400000e0000 */
[----:B--2---:R-:W-:Y:S02]  /*1f4d0*/  MOV R7, R134 ;  /* 0x0000008600077202 */ /* 0x004fe40000000f00 */
[----:B------:R-:W-:Y:S02]  /*1f4e0*/  FMNMX.FTZ R0, R144, R133, !PT ;  /* 0x0000008590007209 */ /* 0x000fe40007810000 */
[----:B------:R-:W-:Y:S01]  /*1f4f0*/  FMNMX.FTZ R4, R145, R132, !PT ;  /* 0x0000008491047209 */ /* 0x000fe20007810000 */
[----:B------:R-:W-:Y:S01]  /*1f500*/  LDSM.16.MT88.4 R20, [R226+0xc000] ;  /* 0x00c00000e214783b */ /* 0x000fe20000004200 */
[----:B------:R-:W-:Y:S02]  /*1f510*/  FMNMX.FTZ R0, R204, R0, !PT ;  /* 0x00000000cc007209 */ /* 0x000fe40007810000 */
[----:B------:R-:W-:Y:S02]  /*1f520*/  MOV R8, R146 ;  /* 0x0000009200087202 */ /* 0x000fe40000000f00 */
[----:B------:R-:W-:Y:S02]  /*1f530*/  FMNMX.FTZ R4, R205, R4, !PT ;  /* 0x00000004cd047209 */ /* 0x000fe40007810000 */
[----:B------:R-:W-:Y:S01]  /*1f540*/  FMNMX.FTZ R0, R207, R0, !PT ;  /* 0x00000000cf007209 */ /* 0x000fe20007810000 */
[----:B------:R-:W2:Y:S01]  /*1f550*/  LD.E R134, desc[UR4][R136.64+0xdc] ;  /* 0x0000dc0488867980 */ /* 0x000ea2000c101900 */
        /* <DEDUP_REMOVED lines=22> */
[----:B------:R-:W3:Y:S01]  /*1f6c0*/  LDL.LU R201, [R1+0x4] ;  /* 0x0000040001c97983 */ /* 0x000ee20000300800 */
[----:B------:R-:W-:Y:S02]  /*1f6d0*/  FMNMX.FTZ R4, R165, R4, !PT ;  /* 0x00000004a5047209 */ /* 0x000fe40007810000 */
[----:B------:R-:W-:Y:S01]  /*1f6e0*/  FMNMX.FTZ R0, R177, R0, !PT ;  /* 0x00000000b1007209 */ /* 0x000fe20007810000 */
[----:B------:R-:W-:Y:S01]  /*1f6f0*/  LDSM.16.MT88.4 R64, [R225+0x10000] ;  /* 0x01000000e140783b */ /* 0x000fe20000004200 */
[----:B------:R-:W-:Y:S02]  /*1f700*/  FMNMX.FTZ R4, R174, R4, !PT ;  /* 0x00000004ae047209 */ /* 0x000fe40007810000 */
[----:B------:R-:W-:Y:S02]  /*1f710*/  FMNMX.FTZ R0, R181, R0, !PT ;  /* 0x00000000b5007209 */ /* 0x000fe40007810000 */
[----:B------:R-:W-:Y:S02]  /*1f720*/  FMNMX.FTZ R4, R175, R4, !PT ;  /* 0x00000004af047209 */ /* 0x000fe40007810000 */
[----:B------:R-:W-:Y:S01]  /*1f730*/  FMNMX.FTZ R0, R185, R0, !PT ;  /* 0x00000000b9007209 */ /* 0x000fe20007810000 */
[----:B------:R-:W4:Y:S01]  /*1f740*/  LDL.LU R200, [R1+0x8] ;  /* 0x0000080001c87983 */ /* 0x000f220000300800 */
        /* <DEDUP_REMOVED lines=36> */
[----:B------:R-:W5:Y:S01]  /*1f990*/  SHFL.BFLY PT, R6, R4, 0x2, 0x1f ;  /* 0x0c401f0004067f89 */ /* 0x000f6200000e0000 */
[----:B-1----:R-:W-:Y:S02]  /*1f9a0*/  FMNMX.FTZ R2, R0, R2, !PT ;  /* 0x0000000200027209 */ /* 0x002fe40007810000 */
[----:B-----5:R-:W-:Y:S05]  /*1f9b0*/  FMNMX.FTZ R6, R4, R6, !PT ;  /* 0x0000000604067209 */ /* 0x020fea0007810000 */
[----:B------:R-:W1:Y:S08]  /*1f9c0*/  SHFL.BFLY PT, R0, R2, 0x1, 0x1f ;  /* 0x0c201f0002007f89 */ /* 0x000e7000000e0000 */
[----:B------:R-:W5:Y:S01]  /*1f9d0*/  SHFL.BFLY PT, R5, R6, 0x1, 0x1f ;  /* 0x0c201f0006057f89 */ /* 0x000f6200000e0000 */
[----:B-1----:R-:W-:Y:S02]  /*1f9e0*/  FMNMX.FTZ R0, R2, R0, !PT ;  /* 0x0000000002007209 */ /* 0x002fe40007810000 */
[----:B-----5:R-:W-:Y:S03]  /*1f9f0*/  FMNMX.FTZ R2, R6, R5, !PT ;  /* 0x0000000506027209 */ /* 0x020fe60007810000 */
        /* <DEDUP_REMOVED lines=14> */
[-C--:B------:R-:W-:Y:S02]  /*1fae0*/  FFMA.FTZ R137, R7, R134.reuse, -R150 ;  /* 0x0000008607897223 */ /* 0x080fe40000010896 */
[----:B------:R-:W2:Y:S01]  /*1faf0*/  MUFU.EX2 R133, R5 ;  /* 0x0000000500857308 */ /* 0x000ea20000000800 */
[-CC-:B------:R-:W-:Y:S01]  /*1fb00*/  FFMA.FTZ R144, R144, R134.reuse, -R146.reuse ;  /* 0x0000008690907223 */ /* 0x180fe20000010892 */
[-CC-:B------:R-:W-:Y:S01]  /*1fb10*/  FFMA.FTZ R141, R204, R134.reuse, -R146.reuse ;  /* 0x00000086cc8d7223 */ /* 0x180fe20000010892 */
[-CC-:B------:R-:W-:Y:S01]  /*1fb20*/  FFMA.FTZ R139, R207, R134.reuse, -R146.reuse ;  /* 0x00000086cf8b7223 */ /* 0x180fe20000010892 */
[-C--:B------:R-:W-:Y:S01]  /*1fb30*/  FFMA.FTZ R136, R206, R134.reuse, -R146 ;  /* 0x00000086ce887223 */ /* 0x080fe20000010892 */
[-C--:B------:R-:W-:Y:S01]  /*1fb40*/  FFMA.FTZ R160, R160, R134.reuse, -R150 ;  /* 0x00000086a0a07223 */ /* 0x080fe20000010896 */
[-C--:B------:R-:W-:Y:S01]  /*1fb50*/  FFMA.FTZ R163, R163, R134.reuse, -R146 ;  /* 0x00000086a3a37223 */ /* 0x080fe20000010892 */
        /* <DEDUP_REMOVED lines=41> */
[----:B------:R-:W5:Y:S01]  /*1fdf0*/  MUFU.EX2 R137, R137 ;  /* 0x0000008900897308 */ /* 0x000f620000000800 */
        /* <DEDUP_REMOVED lines=8> */
[-C--:B------:R-:W-:Y:S01]  /*1fe80*/  FFMA.FTZ R165, R165, R134.reuse, -R150 ;  /* 0x00000086a5a57223 */ /* 0x080fe20000010896 */
[-CC-:B------:R-:W-:Y:S01]  /*1fe90*/  FFMA.FTZ R170, R170, R134.reuse, -R146.reuse ;  /* 0x00000086aaaa7223 */ /* 0x180fe20000010892 */
[-C--:B------:R-:W-:Y:S01]  /*1fea0*/  FFMA.FTZ R169, R169, R134.reuse, -R146 ;  /* 0x00000086a9a97223 */ /* 0x080fe20000010892 */
[-CC-:B------:R-:W-:Y:S01]  /*1feb0*/  FFMA.FTZ R174, R174, R134.reuse, -R150.reuse ;  /* 0x00000086aeae7223 */ /* 0x180fe20000010896 */
[-C--:B------:R-:W-:Y:S01]  /*1fec0*/  FFMA.FTZ R175, R175, R134.reuse, -R150 ;  /* 0x00000086afaf7223 */ /* 0x080fe20000010896 */
[--C-:B------:R-:W-:Y:S01]  /*1fed0*/  FFMA.FTZ R177, R177, R134, -R146.reuse ;  /* 0x00000086b1b17223 */ /* 0x100fe20000010892 */
[----:B------:R-:W-:Y:S03]  /*1fee0*/  LDSM.16.MT88.4 R72, [R224+0xc800] ;  /* 0x00c80000e048783b */ /* 0x000fe60000004200 */
[----:B------:R-:W3:Y:S01]  /*1fef0*/  MUFU.EX2 R136, R136 ;  /* 0x0000008800887308 */ /* 0x000ee20000000800 */
[----:B-----5:R-:W-:Y:S01]  /*1ff00*/  F2FP.BF16.F32.PACK_AB R130, R137, R138 ;  /* 0x0000008a8982723e */ /* 0x020fe200000010ff */
[-C--:B------:R-:W-:Y:S01]  /*1ff10*/  FFMA.FTZ R181, R181, R134.reuse, -R146 ;  /* 0x00000086b5b57223 */ /* 0x080fe20000010892 */
[-CC-:B------:R-:W-:Y:S01]  /*1ff20*/  FFMA.FTZ R180, R180, R134.reuse, -R150.reuse ;  /* 0x00000086b4b47223 */ /* 0x180fe20000010896 */
[-C--:B------:R-:W-:Y:S01]  /*1ff30*/  FFMA.FTZ R182, R182, R134.reuse, -R150 ;  /* 0x00000086b6b67223 */ /* 0x080fe20000010896 */
[-CC-:B------:R-:W-:Y:S01]  /*1ff40*/  FFMA.FTZ R185, R185, R134.reuse, -R146.reuse ;  /* 0x00000086b9b97223 */ /* 0x180fe20000010892 */
[-C--:B------:R-:W-:Y:S01]  /*1ff50*/  FFMA.FTZ R186, R186, R134.reuse, -R146 ;  /* 0x00000086baba7223 */ /* 0x080fe20000010892 */
        /* <DEDUP_REMOVED lines=8> */
[----:B------:R-:W-:Y:S03]  /*1ffe0*/  LDSM.16.MT88.4 R116, [R226+0xf800] ;  /* 0x00f80000e274783b */ /* 0x000fe60000004200 */
[----:B------:R-:W-:Y:S01]  /*1fff0*/  MUFU.EX2 R163, R163 ;  /* 0x000000a300a37308 */ /* 0x000fe20000000800 */
[----:B---3--:R-:W-:Y:S01]  /*20000*/  F2FP.BF16.F32.PACK_AB R131, R136, R139 ;  /* 0x0000008b8883723e */ /* 0x008fe200000010ff */
[-CC-:B------:R-:W-:Y:S01]  /*20010*/  FFMA.FTZ R176, R176, R134.reuse, -R146.reuse ;  /* 0x00000086b0b07223 */ /* 0x180fe20000010892 */
[-C--:B------:R-:W-:Y:S01]  /*20020*/  FFMA.FTZ R178, R178, R134.reuse, -R146 ;  /* 0x00000086b2b27223 */ /* 0x080fe20000010892 */
[-CC-:B------:R-:W-:Y:S01]  /*20030*/  FFMA.FTZ R173, R173, R134.reuse, -R150.reuse ;  /* 0x00000086adad7223 */ /* 0x180fe20000010896 */
[-C--:B------:R-:W-:Y:S01]  /*20040*/  FFMA.FTZ R172, R172, R134.reuse, -R150 ;  /* 0x00000086acac7223 */ /* 0x080fe20000010896 */
[-CC-:B------:R-:W-:Y:S01]  /*20050*/  FFMA.FTZ R171, R171, R134.reuse, -R146.reuse ;  /* 0x00000086abab7223 */ /* 0x180fe20000010892 */
[----:B------:R-:W-:Y:S01]  /*20060*/  LDSM.16.MT88.4 R108, [R225+0xf800] ;  /* 0x00f80000e16c783b */ /* 0x000fe20000004200 */
[C---:B------:R-:W-:Y:S02]  /*20070*/  HMMA.16816.F32.BF16 R4, R128.reuse, R12, R4 ;  /* 0x0000000c8004723c */ /* 0x040fe40000041804 */
[----:B------:R-:W-:Y:S03]  /*20080*/  MUFU.EX2 R164, R164 ;  /* 0x000000a400a47308 */ /* 0x000fe60000000800 */
[----:B------:R-:W-:Y:S01]  /*20090*/  FFMA.FTZ R168, R168, R134, -R146 ;  /* 0x00000086a8a87223 */ /* 0x000fe20000010892 */
        /* <DEDUP_REMOVED lines=8> */
[-C--:B------:R-:W-:Y:S01]  /*20120*/  FFMA.FTZ R120, R191, R134.reuse, -R150 ;  /* 0x00000086bf787223 */ /* 0x080fe20000010896 */
[-C--:B------:R-:W-:Y:S01]  /*20130*/  FFMA.FTZ R121, R190, R134.reuse, -R146 ;  /* 0x00000086be797223 */ /* 0x080fe20000010892 */
[-CC-:B------:R-:W-:Y:S01]  /*20140*/  FFMA.FTZ R167, R167, R134.reuse, -R150.reuse ;  /* 0x00000086a7a77223 */ /* 0x180fe20000010896 */
[C---:B------:R-:W-:Y:S03]  /*20150*/  HMMA.16816.F32.BF16 R12, R128.reuse, R20, R12 ;  /* 0x00000014800c723c */ /* 0x040fe6000004180c */
[-C--:B------:R-:W-:Y:S03]  /*20160*/  FFMA.FTZ R166, R166, R134.reuse, -R150 ;  /* 0x00000086a6a67223 */ /* 0x080fe60000010896 */
        /* <DEDUP_REMOVED lines=8> */
[-C--:B------:R-:W-:Y:S01]  /*201f0*/  FFMA.FTZ R161, R161, R134.reuse, -R146 ;  /* 0x00000086a1a17223 */ /* 0x080fe20000010892 */
[-CC-:B------:R-:W-:Y:S01]  /*20200*/  FFMA.FTZ R159, R159, R134.reuse, -R150.reuse ;  /* 0x000000869f9f7223 */ /* 0x180fe20000010896 */
[-C--:B------:R-:W-:Y:S01]  /*20210*/  FFMA.FTZ R158, R158, R134.reuse, -R150 ;  /* 0x000000869e9e7223 */ /* 0x080fe20000010896 */
[-CC-:B------:R-:W-:Y:S01]  /*20220*/  FFMA.FTZ R157, R157, R134.reuse, -R146.reuse ;  /* 0x000000869d9d7223 */ /* 0x180fe20000010892 */
[C---:B------:R-:W-:Y:S04]  /*20230*/  HMMA.16816.F32.BF16 R20, R128.reuse, R28, R20 ;  /* 0x0000001c8014723c */ /* 0x040fe80000041814 */
[----:B------:R-:W-:Y:S01]  /*20240*/  MUFU.EX2 R169, R169 ;  /* 0x000000a900a97308 */ /* 0x000fe20000000800 */
[-C--:B------:R-:W-:Y:S01]  /*20250*/  FFMA.FTZ R156, R156, R134.reuse, -R146 ;  /* 0x000000869c9c7223 */ /* 0x080fe20000010892 */
[-CC-:B------:R-:W-:Y:S01]  /*20260*/  FFMA.FTZ R155, R155, R134.reuse, -R150.reuse ;  /* 0x000000869b9b7223 */ /* 0x180fe20000010896 */
[----:B------:R-:W-:Y:S01]  /*20270*/  FFMA.FTZ R154, R154, R134, -R150 ;  /* 0x000000869a9a7223 */ /* 0x000fe20000010896 */
        /* <DEDUP_REMOVED lines=8> */
[-C--:B------:R-:W-:Y:S01]  /*20300*/  FFMA.FTZ R152, R152, R134.reuse, -R146 ;  /* 0x0000008698987223 */ /* 0x080fe20000010892 */
[-CC-:B------:R-:W-:Y:S01]  /*20310*/  FFMA.FTZ R105, R199, R134.reuse, -R150.reuse ;  /* 0x00000086c7697223 */ /* 0x180fe20000010896 */
[C---:B------:R-:W-:Y:S03]  /*20320*/  HMMA.16816.F32.BF16 R28, R128.reuse, R36, R28 ;  /* 0x00000024801c723c */ /* 0x040fe6000004181c */
[-C--:B------:R-:W-:Y:S01]  /*20330*/  FFMA.FTZ R104, R198, R134.reuse, -R150 ;  /* 0x00000086c6687223 */ /* 0x080fe20000010896 */
        /* <DEDUP_REMOVED lines=9> */
[-C--:B------:R-:W-:Y:S01]  /*203d0*/  FFMA.FTZ R106, R196, R134.reuse, -R146 ;  /* 0x00000086c46a7223 */ /* 0x080fe20000010892 */
[-CC-:B------:R-:W-:Y:S01]  /*203e0*/  FFMA.FTZ R112, R195, R134.reuse, -R150.reuse ;  /* 0x00000086c3707223 */ /* 0x180fe20000010896 */
[-C--:B------:R-:W-:Y:S01]  /*203f0*/  FFMA.FTZ R113, R194, R134.reuse, -R150 ;  /* 0x00000086c2717223 */ /* 0x080fe20000010896 */
[-CC-:B------:R-:W-:Y:S01]  /*20400*/  FFMA.FTZ R114, R193, R134.reuse, -R146.reuse ;  /* 0x00000086c1727223 */ /* 0x180fe20000010892 */
[C---:B------:R-:W-:Y:S04]  /*20410*/  HMMA.16816.F32.BF16 R36, R128.reuse, R48, R36 ;  /* 0x000000308024723c */ /* 0x040fe80000041824 */
[----:B------:R-:W-:Y:S01]  /*20420*/  MUFU.EX2 R180, R180 ;  /* 0x000000b400b47308 */ /* 0x000fe20000000800 */
[----:B------:R-:W-:Y:S01]  /*20430*/  FFMA.FTZ R115, R192, R134, -R146 ;  /* 0x00000086c0737223 */ /* 0x000fe20000010892 */
[C---:B------:R-:W-:Y:S01]  /*20440*/  FFMA.FTZ R144, R132.reuse, R201, R144 ;  /* 0x000000c984907223 */ /* 0x040fe20000010090 */
[C---:B----4-:R-:W-:Y:S01]  /*20450*/  FFMA.FTZ R145, R133.reuse, R200, R145 ;  /* 0x000000c885917223 */ /* 0x050fe20000010091 */
        /* <DEDUP_REMOVED lines=14> */
[-CC-:B------:R-:W-:Y:S02]  /*20540*/  FFMA.FTZ R143, R143, R134.reuse, -R150.reuse ;  /* 0x000000868f8f7223 */ /* 0x180fe40000010896 */
[----:B------:R-:W-:Y:S01]  /*20550*/  MUFU.EX2 R186, R186 ;  /* 0x000000ba00ba7308 */ /* 0x000fe20000000800 */
[----:B------:R-:W-:Y:S01]  /*20560*/  FFMA.FTZ R150, R140, R134, -R150 ;  /* 0x000000868c967223 */ /* 0x000fe20000010896 */
        /* <DEDUP_REMOVED lines=11> */
[--C-:B------:R-:W-:Y:S01]  /*20620*/  FFMA.FTZ R140, R135, R134, -R146.reuse ;  /* 0x00000086878c7223 */ /* 0x100fe20000010892 */
[C---:B-1----:R-:W-:Y:S06]  /*20630*/  HMMA.16816.F32.BF16 R60, R128.reuse, R88, R60 ;  /* 0x00000058803c723c */ /* 0x042fec000004183c */
[----:B------:R-:W-:Y:S01]  /*20640*/  MUFU.EX2 R107, R107 ;  /* 0x0000006b006b7308 */ /* 0x000fe20000000800 */
[C---:B------:R-:W-:Y:S01]  /*20650*/  FMUL.FTZ R66, R132.reuse, R70 ;  /* 0x0000004684427220 */ /* 0x040fe20000410000 */
[----:B------:R-:W-:Y:S03]  /*20660*/  FMUL.FTZ R67, R132, R71 ;  /* 0x0000004784437220 */ /* 0x000fe60000410000 */
[----:B------:R-:W-:Y:S01]  /*20670*/  FFMA.FTZ R146, R3, R134, -R146 ;  /* 0x0000008603927223 */ /* 0x000fe20000010892 */
[----:B------:R-:W-:Y:S01]  /*20680*/  FADD.FTZ R144, R141, R144 ;  /* 0x000000908d907221 */ /* 0x000fe20000010000 */
[----:B------:R-:W-:Y:S03]  /*20690*/  FADD.FTZ R145, R142, R145 ;  /* 0x000000918e917221 */ /* 0x000fe60000010000 */
        /* <DEDUP_REMOVED lines=8> */
[----:B------:R-:W-:Y:S07]  /*20720*/  FADD.FTZ R137, R137, R145 ;  /* 0x0000009189897221 */ /* 0x000fee0000010000 */
[----:B------:R-:W2:Y:S01]  /*20730*/  MUFU.EX2 R113, R113 ;  /* 0x0000007100717308 */ /* 0x000ea20000000800 */
[C---:B-1----:R-:W-:Y:S01]  /*20740*/  F2FP.BF16.F32.PACK_AB R69, R106.reuse, R107 ;  /* 0x0000006b6a45723e */ /* 0x042fe200000010ff */
[----:B------:R-:W-:Y:S01]  /*20750*/  FADD.FTZ R107, R107, R139 ;  /* 0x0000008b6b6b7221 */ /* 0x000fe20000010000 */
[----:B------:R-:W-:Y:S03]  /*20760*/  FADD.FTZ R137, R105, R137 ;  /* 0x0000008969897221 */ /* 0x000fe60000010000 */
[----:B------:R-:W-:Y:S01]  /*20770*/  FADD.FTZ R107, R106, R107 ;  /* 0x0000006b6a6b7221 */ /* 0x000fe20000010000 */
        /* <DEDUP_REMOVED lines=59> */
[----:B------:R-:W-:Y:S01]  /*20b30*/  FADD.FTZ R170, R170, R115 ;  /* 0x00000073aaaa7221 */ /* 0x000fe20000010000 */
[----:B------:R-:W-:Y:S01]  /*20b40*/  FADD.FTZ R165, R174, R165 ;  /* 0x000000a5aea57221 */ /* 0x000fe20000010000 */
[----:B------:R-:W-:Y:S02]  /*20b50*/  IADD3 R3, R249, -0x1, RZ ;  /* 0xfffffffff9037810 */ /* 0x000fe40007ffe0ff */
[----:B------:R-:W-:Y:S01]  /*20b60*/  FADD.FTZ R170, R169, R170 ;  /* 0x000000aaa9aa7221 */ /* 0x000fe20000010000 */
[C---:B----4-:R-:W-:Y:S04]  /*20b70*/  HMMA.16816.F32.BF16 R4, R68.reuse, R76, R4 ;  /* 0x0000004c4404723c */ /* 0x050fe80000041804 */
[----:B------:R-:W-:Y:S01]  /*20b80*/  MUFU.EX2 R159, R159 ;  /* 0x0000009f009f7308 */ /* 0x000fe20000000800 */
[----:B------:R-:W-:Y:S01]  /*20b90*/  FADD.FTZ R165, R175, R165 ;  /* 0x000000a5afa57221 */ /* 0x000fe20000010000 */
[----:B------:R-:W-:Y:S01]  /*20ba0*/  FADD.FTZ R170, R177, R170 ;  /* 0x000000aab1aa7221 */ /* 0x000fe20000010000 */
[----:B------:R-:W-:Y:S01]  /*20bb0*/  MOV R249, R3 ;  /* 0x0000000300f97202 */ /* 0x000fe20000000f00 */
[C---:B------:R-:W-:Y:S01]  /*20bc0*/  HMMA.16816.F32.BF16 R8, R68.reuse, R78, R8 ;  /* 0x0000004e4408723c */ /* 0x040fe20000041808 */
[----:B------:R-:W4:Y:S05]  /*20bd0*/  LDSM.16.MT88.4 R76, [R226+0x11000] ;  /* 0x01100000e24c783b */ /* 0x000f2a0000004200 */
[----:B------:R-:W-:Y:S01]  /*20be0*/  MUFU.EX2 R158, R158 ;  /* 0x0000009e009e7308 */ /* 0x000fe20000000800 */
[C---:B------:R-:W-:Y:S06]  /*20bf0*/  HMMA.16816.F32.BF16 R12, R68.reuse, R88, R12 ;  /* 0x00000058440c723c */ /* 0x040fec000004180c */
[C---:B------:R-:W-:Y:S01]  /*20c00*/  HMMA.16816.F32.BF16 R16, R68.reuse, R90, R16 ;  /* 0x0000005a4410723c */ /* 0x040fe20000041810 */
[----:B------:R-:W-:Y:S02]  /*20c10*/  LDSM.16.MT88.4 R88, [R224+0x11000] ;  /* 0x01100000e058783b */ /* 0x000fe40000004200 */
[----:B------:R-:W-:Y:S03]  /*20c20*/  MUFU.EX2 R157, R157 ;  /* 0x0000009d009d7308 */ /* 0x000fe60000000800 */
[C---:B-1----:R-:W-:Y:S07]  /*20c30*/  HMMA.16816.F32.BF16 R20, R68.reuse, R80, R20 ;  /* 0x000000504414723c */ /* 0x042fee0000041814 */
        /* <DEDUP_REMOVED lines=23> */
[----:B------:R-:W-:Y:S03]  /*20db0*/  MUFU.EX2 R146, R146 ;  /* 0x0000009200927308 */ /* 0x000fe60000000800 */
[----:B------:R-:W-:Y:S01]  /*20dc0*/  FADD.FTZ R180, R180, R165 ;  /* 0x000000a5b4b47221 */ /* 0x000fe20000010000 */
[C---:B------:R-:W-:Y:S06]  /*20dd0*/  HMMA.16816.F32.BF16 R60, R68.reuse, R88, R60 ;  /* 0x00000058443c723c */ /* 0x040fec000004183c */
[----:B------:R-:W5:Y:S01]  /*20de0*/  MUFU.EX2 R143, R143 ;  /* 0x0000008f008f7308 */ /* 0x000f620000000800 */
[----:B------:R-:W-:Y:S01]  /*20df0*/  FADD.FTZ R180, R182, R180 ;  /* 0x000000b4b6b47221 */ /* 0x000fe20000010000 */
[----:B------:R-:W-:Y:S01]  /*20e00*/  HMMA.16816.F32.BF16 R64, R68, R90, R64 ;  /* 0x0000005a4440723c */ /* 0x000fe20000041840 */
[----:B------:R-:W1:Y:S02]  /*20e10*/  LDSM.16.MT88.4 R68, [R228+0x11800] ;  /* 0x01180000e444783b */ /* 0x000e640000004200 */
[----:B--2---:R-:W-:Y:S03]  /*20e20*/  FADD.FTZ R180, R189, R180 ;  /* 0x000000b4bdb47221 */ /* 0x004fe60000010000 */
[C---:B---3--:R-:W-:Y:S02]  /*20e30*/  HMMA.16816.F32.BF16 R4, R72.reuse, R84, R4 ;  /* 0x000000544804723c */ /* 0x048fe40000041804 */
[----:B------:R-:W2:Y:S01]  /*20e40*/  MUFU.EX2 R140, R140 ;  /* 0x0000008c008c7308 */ /* 0x000ea20000000800 */
[----:B------:R-:W-:Y:S02]  /*20e50*/  LDSM.16.MT88.4 R88, [R225+0x11800] ;  /* 0x01180000e158783b */ /* 0x000fe40000004200 */
[----:B------:R-:W-:Y:S01]  /*20e60*/  FADD.FTZ R181, R181, R170 ;  /* 0x000000aab5b57221 */ /* 0x000fe20000010000 */
[C---:B------:R-:W-:Y:S06]  /*20e70*/  HMMA.16816.F32.BF16 R8, R72.reuse, R86, R8 ;  /* 0x000000564808723c */ /* 0x040fec0000041808 */
[----:B------:R-:W-:Y:S01]  /*20e80*/  MUFU.EX2 R151, R151 ;  /* 0x0000009700977308 */ /* 0x000fe20000000800 */
[----:B------:R-:W3:Y:S01]  /*20e90*/  LDSM.16.MT88.4 R84, [R226+0x11800] ;  /* 0x01180000e254783b */ /* 0x000ee20000004200 */
[C---:B------:R-:W-:Y:S03]  /*20ea0*/  HMMA.16816.F32.BF16 R12, R72.reuse, R92, R12 ;  /* 0x0000005c480c723c */ /* 0x040fe6000004180c */
[----:B-----5:R-:W-:Y:S03]  /*20eb0*/  F2FP.BF16.F32.PACK_AB R134, R150, R143 ;  /* 0x0000008f9686723e */ /* 0x020fe600000010ff */
[C---:B------:R-:W-:Y:S01]  /*20ec0*/  HMMA.16816.F32.BF16 R16, R72.reuse, R94, R16 ;  /* 0x0000005e4810723c */ /* 0x040fe20000041810 */
[----:B------:R-:W5:Y:S01]  /*20ed0*/  LDSM.16.MT88.4 R92, [R224+0x11800] ;  /* 0x01180000e05c783b */ /* 0x000f620000004200 */
[----:B------:R-:W1:Y:S03]  /*20ee0*/  MUFU.EX2 R149, R149 ;  /* 0x0000009500957308 */ /* 0x000e660000000800 */
[----:B--2---:R-:W-:Y:S01]  /*20ef0*/  F2FP.BF16.F32.PACK_AB R135, R146, R140 ;  /* 0x0000008c9287723e */ /* 0x004fe200000010ff */
[C---:B----4-:R-:W-:Y:S06]  /*20f00*/  HMMA.16816.F32.BF16 R20, R72.reuse, R76, R20 ;  /* 0x0000004c4814723c */ /* 0x050fec0000041814 */
[----:B------:R-:W-:Y:S01]  /*20f10*/  MUFU.EX2 R148, R148 ;  /* 0x0000009400947308 */ /* 0x000fe20000000800 */
[----:B------:R-:W-:Y:S01]  /*20f20*/  FADD.FTZ R181, R185, R181 ;  /* 0x000000b5b9b57221 */ /* 0x000fe20000010000 */
[C---:B------:R-:W-:Y:S01]  /*20f30*/  HMMA.16816.F32.BF16 R24, R72.reuse, R78, R24 ;  /* 0x0000004e4818723c */ /* 0x040fe20000041818 */
[----:B------:R-:W2:Y:S02]  /*20f40*/  LDSM.16.MT88.4 R76, [R228+0xe000] ;  /* 0x00e00000e44c783b */ /* 0x000ea40000004200 */
[----:B------:R-:W-:Y:S03]  /*20f50*/  FADD.FTZ R181, R186, R181 ;  /* 0x000000b5bab57221 */ /* 0x000fe60000010000 */
[C---:B-1----:R-:W-:Y:S02]  /*20f60*/  HMMA.16816.F32.BF16 R28, R72.reuse, R80, R28 ;  /* 0x00000050481c723c */ /* 0x042fe4000004181c */
[----:B------:R-:W1:Y:S03]  /*20f70*/  MUFU.EX2 R147, R147 ;  /* 0x0000009300937308 */ /* 0x000e660000000800 */
[----:B------:R-:W-:Y:S01]  /*20f80*/  F2FP.BF16.F32.PACK_AB R132, R149, R151 ;  /* 0x000000979584723e */ /* 0x000fe200000010ff */
[C---:B------:R-:W-:Y:S01]  /*20f90*/  HMMA.16816.F32.BF16 R32, R72.reuse, R82, R32 ;  /* 0x000000524820723c */ /* 0x040fe20000041820 */
[----:B------:R-:W4:Y:S05]  /*20fa0*/  LDSM.16.MT88.4 R80, [R226+0xe000] ;  /* 0x00e00000e250783b */ /* 0x000f2a0000004200 */
[C---:B------:R-:W-:Y:S06]  /*20fb0*/  HMMA.16816.F32.BF16 R36, R72.reuse, R68, R36 ;  /* 0x000000444824723c */ /* 0x040fec0000041824 */
        /* <DEDUP_REMOVED lines=11> */
[----:B-1----:R-:W-:Y:S01]  /*21070*/  F2FP.BF16.F32.PACK_AB R133, R147, R148 ;  /* 0x000000949385723e */ /* 0x002fe200000010ff */
[C---:B-----5:R-:W-:Y:S05]  /*21080*/  HMMA.16816.F32.BF16 R60, R72.reuse, R92, R60 ;  /* 0x0000005c483c723c */ /* 0x060fea000004183c */
[----:B------:R-:W-:Y:S01]  /*21090*/  FADD.FTZ R188, R188, R180 ;  /* 0x000000b4bcbc7221 */ /* 0x000fe20000010000 */
[----:B------:R-:W-:Y:S01]  /*210a0*/  HMMA.16816.F32.BF16 R64, R72, R94, R64 ;  /* 0x0000005e4840723c */ /* 0x000fe20000041840 */
[----:B------:R-:W1:Y:S04]  /*210b0*/  LDSM.16.MT88.4 R72, [R224+0xe000] ;  /* 0x00e00000e048783b */ /* 0x000e680000004200 */
[----:B------:R-:W-:Y:S01]  /*210c0*/  FADD.FTZ R188, R183, R188 ;  /* 0x000000bcb7bc7221 */ /* 0x000fe20000010000 */
[C---:B--2---:R-:W-:Y:S03]  /*210d0*/  HMMA.16816.F32.BF16 R4, R68.reuse, R76, R4 ;  /* 0x0000004c4404723c */ /* 0x044fe60000041804 */
[----:B------:R-:W-:Y:S02]  /*210e0*/  LDSM.16.MT88.4 R92, [R225+0x12000] ;  /* 0x01200000e15c783b */ /* 0x000fe40000004200 */
[----:B------:R-:W-:Y:S01]  /*210f0*/  FADD.FTZ R188, R179, R188 ;  /* 0x000000bcb3bc7221 */ /* 0x000fe20000010000 */
[C---:B------:R-:W-:Y:S05]  /*21100*/  HMMA.16816.F32.BF16 R8, R68.reuse, R78, R8 ;  /* 0x0000004e4408723c */ /* 0x040fea0000041808 */
[----:B------:R-:W2:Y:S01]  /*21110*/  LDSM.16.MT88.4 R76, [R228+0x12000] ;  /* 0x01200000e44c783b */ /* 0x000ea20000004200 */
[C---:B----4-:R-:W-:Y:S05]  /*21120*/  HMMA.16816.F32.BF16 R12, R68.reuse, R80, R12 ;  /* 0x00000050440c723c */ /* 0x050fea000004180c */
[----:B------:R-:W-:Y:S01]  /*21130*/  FADD.FTZ R187, R187, R181 ;  /* 0x000000b5bbbb7221 */ /* 0x000fe20000010000 */
[C---:B------:R-:W-:Y:S01]  /*21140*/  HMMA.16816.F32.BF16 R16, R68.reuse, R82, R16 ;  /* 0x000000524410723c */ /* 0x040fe20000041810 */
[----:B------:R-:W4:Y:S04]  /*21150*/  LDSM.16.MT88.4 R80, [R228+0xe800] ;  /* 0x00e80000e450783b */ /* 0x000f280000004200 */
[----:B------:R-:W-:Y:S01]  /*21160*/  FADD.FTZ R187, R184, R187 ;  /* 0x000000bbb8bb7221 */ /* 0x000fe20000010000 */
[C---:B---3--:R-:W-:Y:S05]  /*21170*/  HMMA.16816.F32.BF16 R20, R68.reuse, R84, R20 ;  /* 0x000000544414723c */ /* 0x048fea0000041814 */
[----:B------:R-:W-:Y:S01]  /*21180*/  FADD.FTZ R187, R176, R187 ;  /* 0x000000bbb0bb7221 */ /* 0x000fe20000010000 */
[C---:B------:R-:W-:Y:S01]  /*21190*/  HMMA.16816.F32.BF16 R24, R68.reuse, R86, R24 ;  /* 0x000000564418723c */ /* 0x040fe20000041818 */
[----:B------:R-:W3:Y:S04]  /*211a0*/  LDSM.16.MT88.4 R84, [R226+0xe800] ;  /* 0x00e80000e254783b */ /* 0x000ee80000004200 */
[----:B------:R-:W-:Y:S01]  /*211b0*/  FADD.FTZ R178, R178, R187 ;  /* 0x000000bbb2b27221 */ /* 0x000fe20000010000 */
[C---:B-1----:R-:W-:Y:S05]  /*211c0*/  HMMA.16816.F32.BF16 R28, R68.reuse, R72, R28 ;  /* 0x00000048441c723c */ /* 0x042fea000004181c */
[----:B------:R-:W-:Y:S01]  /*211d0*/  FADD.FTZ R178, R171, R178 ;  /* 0x000000b2abb27221 */ /* 0x000fe20000010000 */
[C---:B------:R-:W-:Y:S05]  /*211e0*/  HMMA.16816.F32.BF16 R32, R68.reuse, R74, R32 ;  /* 0x0000004a4420723c */ /* 0x040fea0000041820 */
[----:B------:R-:W-:Y:S01]  /*211f0*/  F2FP.BF16.F32.PACK_AB R72, R172, R173 ;  /* 0x000000adac48723e */ /* 0x000fe200000010ff */
[C---:B------:R-:W-:Y:S01]  /*21200*/  FADD.FTZ R178, R168.reuse, R178 ;  /* 0x000000b2a8b27221 */ /* 0x040fe20000010000 */
[----:B------:R-:W-:Y:S01]  /*21210*/  F2FP.BF16.F32.PACK_AB R73, R168, R171 ;  /* 0x000000aba849723e */ /* 0x000fe200000010ff */
[----:B------:R-:W-:Y:S01]  /*21220*/  FADD.FTZ R173, R173, R188 ;  /* 0x000000bcadad7221 */ /* 0x000fe20000010000 */
[C---:B--2---:R-:W-:Y:S03]  /*21230*/  HMMA.16816.F32.BF16 R36, R68.reuse, R76, R36 ;  /* 0x0000004c4424723c */ /* 0x044fe60000041824 */
        /* <DEDUP_REMOVED lines=19> */
[----:B------:R-:W2:Y:S04]  /*21370*/  LDSM.16.MT88.4 R68, [R228+0x12800] ;  /* 0x01280000e444783b */ /* 0x000ea80000004200 */
[C---:B------:R-:W-:Y:S01]  /*21380*/  FADD.FTZ R166, R158.reuse, R166 ;  /* 0x000000a69ea67221 */ /* 0x040fe20000010000 */
        /* <DEDUP_REMOVED lines=45> */
[C---:B--2---:R-:W-:Y:S05]  /*21660*/  HMMA.16816.F32.BF16 R28, R68.reuse, R80, R28 ;  /* 0x00000050441c723c */ /* 0x044fea000004181c */
[----:B------:R-:W-:Y:S01]  /*21670*/  FADD.FTZ R148, R147, R148 ;  /* 0x0000009493947221 */ /* 0x000fe20000010000 */
[C---:B------:R-:W-:Y:S01]  /*21680*/  HMMA.16816.F32.BF16 R32, R68.reuse, R82, R32 ;  /* 0x000000524420723c */ /* 0x040fe20000041820 */
[----:B------:R-:W2:Y:S04]  /*21690*/  LDSM.16.MT88.4 R80, [R224+0x13000] ;  /* 0x01300000e050783b */ /* 0x000ea80000004200 */
[----:B------:R-:W-:Y:S01]  /*216a0*/  FADD.FTZ R148, R140, R148 ;  /* 0x000000948c947221 */ /* 0x000fe20000010000 */
        /* <DEDUP_REMOVED lines=13> */
[----:B------:R-:W-:Y:S01]  /*21780*/  FADD.FTZ R5, R146, R148 ;  /* 0x0000009492057221 */ /* 0x000fe20000010000 */
[C---:B------:R-:W-:Y:S04]  /*21790*/  HMMA.16816.F32.BF16 R120, R132.reuse, R116, R12 ;  /* 0x000000748478723c */ /* 0x040fe8000004180c */
[----:B------:R4:W-:Y:S01]  /*217a0*/  STL [R1+0x4], R5 ;  /* 0x0000040501007387 */ /* 0x0009e20000100800 */
[----:B------:R-:W-:Y:S01]  /*217b0*/  FADD.FTZ R4, R150, R155 ;  /* 0x0000009b96047221 */ /* 0x000fe20000010000 */
[C---:B------:R-:W-:Y:S04]  /*217c0*/  HMMA.16816.F32.BF16 R116, R132.reuse, R118, R16 ;  /* 0x000000768474723c */ /* 0x040fe80000041810 */
[----:B------:R4:W-:Y:S02]  /*217d0*/  STL [R1+0x8], R4 ;  /* 0x0000080401007387 */ /* 0x0009e40000100800 */
        /* <DEDUP_REMOVED lines=8> */
[C---:B-1----:R-:W-:Y:S06]  /*21860*/  HMMA.16816.F32.BF16 R80, R132.reuse, R76, R52 ;  /* 0x0000004c8450723c */ /* 0x042fec0000041834 */
[C---:B------:R-:W-:Y:S06]  /*21870*/  HMMA.16816.F32.BF16 R76, R132.reuse, R78, R56 ;  /* 0x0000004e844c723c */ /* 0x040fec0000041838 */
[C---:B--2---:R-:W-:Y:S06]  /*21880*/  HMMA.16816.F32.BF16 R72, R132.reuse, R68, R60 ;  /* 0x000000448448723c */ /* 0x044fec000004183c */
[----:B------:R-:W-:Y:S07]  /*21890*/  HMMA.16816.F32.BF16 R68, R132, R70, R64 ;  /* 0x000000468444723c */ /* 0x000fee0000041840 */
[----:B------:R-:W-:Y:S04]  /*218a0*/  MOV R133, R0 ;  /* 0x0000000000857202 */ /* 0x000fe80000000f00 */
[----:B------:R-:W-:Y:S01]  /*218b0*/  MOV R132, R2 ;  /* 0x0000000200847202 */ /* 0x000fe20000000f00 */
[----:B------:R-:W-:Y:S01]  /*218c0*/  @!UPT UIADD3 URZ, URZ, URZ, URZ ;  /* 0x0000003f3f3ff290 */ /* 0x000fe2000fffe03f */
[----:B----4-:R-:W-:Y:S11]  /*218d0*/  @P0 BRA `(.L_x_2977) ;  /* 0xffffffb4005c0947 */ /* 0x010ff6000383ffff */
.L_x_2968:
[----:B------:R1:W5:Y:S04]  /*218e0*/  LDL R15, [R1+0x8] ;  /* 0x00000800010f7983 */ /* 0x0003680000100800 */
[----:B------:R1:W5:Y:S01]  /*218f0*/  LDL R14, [R1+0x4] ;  /* 0x00000400010e7983 */ /* 0x0003620000100800 */
        /* <DEDUP_REMOVED lines=14> */
.L_x_2994:
[----:B----4-:R-:W-:Y:S01]  /*219e0*/  FADD.FTZ R3, R7, R3 ;  /* 0x0000000307037221 */ /* 0x010fe20000010000 */
[----:B------:R-:W-:Y:S01]  /*219f0*/  MOV R5, 0x3f800000 ;  /* 0x3f80000000057802 */ /* 0x000fe20000000f00 */
[----:B---3--:R-:W2:Y:S01]  /*21a00*/  S2R R7, SR_TID.X ;  /* 0x0000000000077919 */ /* 0x008ea20000002100 */
[----:B------:R-:W3:Y:S01]  /*21a10*/  S2UR UR4, SR_CgaCtaId ;  /* 0x00000000000479c3 */ /* 0x000ee20000008800 */
        /* <DEDUP_REMOVED lines=8> */
[----:B---3--:R-:W-:Y:S01]  /*21aa0*/  ULEA UR4, UR4, UR5, 0x18 ;  /* 0x0000000504047291 */ /* 0x008fe2000f8ec03f */
[----:B------:R-:W-:-:S02]  /*21ab0*/  R2UR UR5, R9 ;  /* 0x00000000090572ca */ /* 0x000fc400000e0000 */
[----:B--2---:R-:W-:Y:S01]  /*21ac0*/  SHF.R.S32.HI R11, RZ, 0x1f, R7 ;  /* 0x0000001fff0b7819 */ /* 0x004fe20000011407 */
[C---:B----4-:R-:W-:Y:S01]  /*21ad0*/  FMUL.FTZ R128, R4.reuse, R128 ;  /* 0x0000008004807220 */ /* 0x050fe20000410000 */
[C---:B------:R-:W-:Y:S01]  /*21ae0*/  FMUL.FTZ R129, R4.reuse, R129 ;  /* 0x0000008104817220 */ /* 0x040fe20000410000 */
[C---:B------:R-:W-:Y:S01]  /*21af0*/  FMUL.FTZ R124, R4.reuse, R124 ;  /* 0x0000007c047c7220 */ /* 0x040fe20000410000 */
[----:B------:R-:W-:Y:S01]  /*21b00*/  LEA.HI R14, R11, R7, RZ, 0x2 ;  /* 0x000000070b0e7211 */ /* 0x000fe200078f10ff */
[C---:B------:R-:W-:Y:S01]  /*21b10*/  FMUL.FTZ R125, R4.reuse, R125 ;  /* 0x0000007d047d7220 */ /* 0x040fe20000410000 */
[C---:B------:R-:W-:Y:S01]  /*21b20*/  FMUL.FTZ R120, R4.reuse, R120 ;  /* 0x0000007804787220 */ /* 0x040fe20000410000 */
        /* <DEDUP_REMOVED lines=33> */
[--C-:B------:R-:W-:Y:S01]  /*21d40*/  SHF.R.S32.HI R15, RZ, 0x2, R14.reuse ;  /* 0x00000002ff0f7819 */ /* 0x100fe2000001140e */
[C---:B------:R-:W-:Y:S01]  /*21d50*/  FMUL.FTZ R116, R4.reuse, R116 ;  /* 0x0000007404747220 */ /* 0x040fe20000410000 */
        /* <DEDUP_REMOVED lines=45> */
[C---:B------:R-:W-:Y:S01]  /*22030*/  FMUL.FTZ R77, R4.reuse, R77 ;  /* 0x0000004d044d7220 */ /* 0x040fe20000410000 */
[----:B------:R-:W-:Y:S01]  /*22040*/  F2FP.BF16.F32.PACK_AB R130, R131, R130 ;  /* 0x000000828382723e */ /* 0x000fe200000010ff */
[----:B------:R-:W-:Y:S01]  /*22050*/  FMUL.FTZ R72, R4, R72 ;  /* 0x0000004804487220 */ /* 0x000fe20000410000 */
[----:B------:R-:W-:Y:S01]  /*22060*/  F2FP.BF16.F32.PACK_AB R124, R125, R124 ;  /* 0x0000007c7d7c723e */ /* 0x000fe200000010ff */
[----:B------:R-:W-:Y:S01]  /*22070*/  IMAD.IADD R20, R14, 0x1, R18 ;  /* 0x000000010e147824 */ /* 0x000fe200078e0212 */
[----:B------:R-:W-:Y:S01]  /*22080*/  F2FP.BF16.F32.PACK_AB R126, R127, R126 ;  /* 0x0000007e7f7e723e */ /* 0x000fe200000010ff */
[----:B------:R-:W-:Y:S01]  /*22090*/  STS [R14+0x400], R130 ;  /* 0x000400820e007388 */ /* 0x000fe20000000800 */
[----:B------:R-:W-:Y:S01]  /*220a0*/  ISETP.NE.AND P0, PT, R245, -0x1, PT ;  /* 0xfffffffff500780c */ /* 0x000fe20003f05270 */
[C---:B------:R-:W-:Y:S01]  /*220b0*/  FMUL.FTZ R73, R4.reuse, R73 ;  /* 0x0000004904497220 */ /* 0x040fe20000410000 */
        /* <DEDUP_REMOVED lines=48> */
[----:B------:R-:W-:Y:S01]  /*223c0*/  STS [R14+0x2400], R98 ;  /* 0x002400620e007388 */ /* 0x000fe20000000800 */
[----:B------:R-:W-:Y:S02]  /*223d0*/  F2FP.BF16.F32.PACK_AB R74, R75, R74 ;  /* 0x0000004a4b4a723e */ /* 0x000fe400000010ff */
[----:B------:R-:W-:Y:S01]  /*223e0*/  @!P0 R2UR UR8, R8 ;  /* 0x00000000080882ca */ /* 0x000fe200000e0000 */
[----:B------:R-:W-:Y:S01]  /*223f0*/  STS [R17+0x2000], R92 ;  /* 0x0020005c11007388 */ /* 0x000fe20000000800 */
[----:B------:R-:W-:Y:S02]  /*22400*/  @!P0 R2UR UR9, R9 ;  /* 0x00000000090982ca */ /* 0x000fe400000e0000 */
[----:B------:R-:W-:Y:S01]  /*22410*/  F2FP.BF16.F32.PACK_AB R4, R4, R68 ;  /* 0x000000440404723e */ /* 0x000fe200000010ff */
[----:B------:R-:W-:Y:S01]  /*22420*/  STS [R17+0x2400], R94 ;  /* 0x0024005e11007388 */ /* 0x000fe20000000800 */
[----:B------:R-:W-:-:S03]  /*22430*/  F2FP.BF16.F32.PACK_AB R70, R71, R70 ;  /* 0x000000464746723e */ /* 0x000fc600000010ff */
[----:B------:R-:W-:Y:S04]  /*22440*/  STS [R19+0x2000], R88 ;  /* 0x0020005813007388 */ /* 0x000fe80000000800 */
[----:B------:R-:W-:Y:S04]  /*22450*/  STS [R19+0x2400], R90 ;  /* 0x0024005a13007388 */ /* 0x000fe80000000800 */
        /* <DEDUP_REMOVED lines=10> */
[----:B-1----:R-:W4:Y:S04]  /*22500*/  @!P0 LD.E.64 R14, desc[UR8][R12.64+0x80] ;  /* 0x000080080c0e8980 */ /* 0x002f28000c101b00 */
[----:B------:R-:W4:Y:S04]  /*22510*/  LD.E.64 R40, desc[UR10][R12.64+0x88] ;  /* 0x0000880a0c287980 */ /* 0x000f28000c101b00 */
[----:B--2---:R-:W2:Y:S01]  /*22520*/  LD.E.U8 R4, desc[UR4][R12.64+0x1c8] ;  /* 0x0001c8040c047980 */ /* 0x004ea2000c101100 */
[----:B------:R-:W1:Y:S01]  /*22530*/  @P4 MUFU.LG2 R20, R10 ;  /* 0x0000000a00144308 */ /* 0x000e620000000c00 */
[----:B------:R-:W-:Y:S02]  /*22540*/  BSSY B0, `(.L_x_2979) ;  /* 0x0000027000007945 */ /* 0x000fe40003800000 */
[----:B---3--:R3:W5:Y:S05]  /*22550*/  LD.E.64 R18, desc[UR4][R12.64+0x90] ;  /* 0x000090040c127980 */ /* 0x00876a000c101b00 */
[----:B------:R3:W3:Y:S01]  /*22560*/  @P3 MUFU.LG2 R17, R3 ;  /* 0x0000000300113308 */ /* 0x0006e20000000c00 */
[----:B-1----:R-:W-:Y:S01]  /*22570*/  @P4 FMUL.FTZ R20, R20, 0.69314718246459960938 ;  /* 0x3f31721814144820 */ /* 0x002fe20000410000 */
[----:B---3--:R-:W-:Y:S01]  /*22580*/  @!P0 SHF.R.S32.HI R3, RZ, 0x1f, R242 ;  /* 0x0000001fff038819 */ /* 0x008fe200000114f2 */
[----:B------:R-:W-:Y:S01]  /*22590*/  @P3 FMUL.FTZ R17, R17, 0.69314718246459960938 ;  /* 0x3f31721811113820 */ /* 0x000fe20000410000 */
[----:B----4-:R-:W-:-:S02]  /*225a0*/  @!P0 IMAD R15, R15, R242, RZ ;  /* 0x000000f20f0f8224 */ /* 0x010fc400078e02ff */
[----:B------:R-:W-:-:S04]  /*225b0*/  @!P0 IMAD.WIDE.U32 R24, R14, R242, RZ ;  /* 0x000000f20e188225 */ /* 0x000fc800078e00ff */
[-C--:B------:R-:W-:Y:S02]  /*225c0*/  @P0 IMAD R10, R41, R245.reuse, RZ ;  /* 0x000000f5290a0224 */ /* 0x080fe400078e02ff */
[----:B------:R-:W-:Y:S01]  /*225d0*/  @P0 IMAD.WIDE.U32 R22, R40, R245, RZ ;  /* 0x000000f528160225 */ /* 0x000fe200078e00ff */
[----:B--2---:R-:W-:-:S03]  /*225e0*/  ISETP.NE.AND P1, PT, R4, RZ, PT ;  /* 0x000000ff0400720c */ /* 0x004fc60003f25270 */
[----:B------:R-:W-:Y:S01]  /*225f0*/  @!P0 IMAD R15, R14, R3, R15 ;  /* 0x000000030e0f8224 */ /* 0x000fe200078e020f */
[----:B------:R-:W-:Y:S01]  /*22600*/  MOV R3, 0x7f800000 ;  /* 0x7f80000000037802 */ /* 0x000fe20000000f00 */
[----:B------:R-:W-:Y:S01]  /*22610*/  IMAD.MOV.U32 R4, RZ, RZ, 0x7f800000 ;  /* 0x7f800000ff047424 */ /* 0x000fe200078e00ff */
[----:B------:R-:W-:Y:S01]  /*22620*/  @P0 IADD3 R10, R23, R10, RZ ;  /* 0x0000000a170a0210 */ /* 0x000fe20007ffe0ff */
[C---:B------:R-:W-:Y:S01]  /*22630*/  @P4 FFMA.FTZ R3, R6.reuse, R2, R20 ;  /* 0x0000000206034223 */ /* 0x040fe20000010014 */
[----:B------:R-:W-:Y:S01]  /*22640*/  @P0 MOV R14, R22 ;  /* 0x00000016000e0202 */ /* 0x000fe20000000f00 */
        /* <DEDUP_REMOVED lines=14> */
.L_x_2980:
        /* <DEDUP_REMOVED lines=8> */
.L_x_2981:
[----:B------:R-:W-:Y:S05]  /*227b0*/  BSYNC B0 ;  /* 0x0000000000007941 */ /* 0x000fea0003800000 */
.L_x_2979:
[----:B------:R-:W1:Y:S01]  /*227c0*/  S2R R6, SR_TID.X ;  /* 0x0000000000067919 */ /* 0x000e620000002100 */
[----:B------:R-:W-:Y:S02]  /*227d0*/  LOP3.LUT R5, R5, 0xffffffe0, RZ, 0xc0, !PT ;  /* 0xffffffe005057812 */ /* 0x000fe400078ec0ff */
[----:B------:R-:W-:Y:S02]  /*227e0*/  LEA.HI R20, R11, R7, RZ, 0x3 ;  /* 0x000000070b147211 */ /* 0x000fe400078f18ff */
[----:B------:R-:W-:Y:S01]  /*227f0*/  R2UR UR4, R8 ;  /* 0x00000000080472ca */ /* 0x000fe200000e0000 */
[----:B------:R-:W-:Y:S01]  /*22800*/  IMAD.IADD R5, R7, 0x1, -R5 ;  /* 0x0000000107057824 */ /* 0x000fe200078e0a05 */
[----:B------:R-:W-:Y:S02]  /*22810*/  R2UR UR5, R9 ;  /* 0x00000000090572ca */ /* 0x000fe400000e0000 */
[----:B------:R-:W-:Y:S02]  /*22820*/  LOP3.LUT R20, R20, 0xfffffff8, RZ, 0xc0, !PT ;  /* 0xfffffff814147812 */ /* 0x000fe400078ec0ff */
[----:B------:R-:W-:-:S03]  /*22830*/  LOP3.LUT P0, RZ, R5, 0x3, RZ, 0xc0, !PT ;  /* 0x0000000305ff7812 */ /* 0x000fc6000780c0ff */
[----:B------:R-:W-:Y:S01]  /*22840*/  IMAD.IADD R20, R7, 0x1, -R20 ;  /* 0x0000000107147824 */ /* 0x000fe200078e0a14 */
[----:B------:R-:W-:-:S03]  /*22850*/  SHF.R.S32.HI R15, RZ, 0x1f, R16 ;  /* 0x0000001fff0f7819 */ /* 0x000fc60000011410 */
[----:B------:R-:W-:Y:S02]  /*22860*/  IMAD.SHL.U32 R20, R20, 0x8, RZ ;  /* 0x0000000814147824 */ /* 0x000fe400078e00ff */
[----:B------:R-:W5:Y:S01]  /*22870*/  LD.E.64 R42, desc[UR4][R12.64+0x70] ;  /* 0x000070040c2a7980 */ /* 0x000f62000c101b00 */
[----:B------:R-:W-:-:S03]  /*22880*/  IMAD.SHL.U32 R11, R243, 0x40, RZ ;  /* 0x00000040f30b7824 */ /* 0x000fc600078e00ff */
[----:B------:R2:W5:Y:S01]  /*22890*/  LD.E.64 R44, desc[UR4][R12.64+0xa0] ;  /* 0x0000a0040c2c7980 */ /* 0x000562000c101b00 */
[----:B------:R-:W-:Y:S05]  /*228a0*/  WARPSYNC.ALL ;  /* 0x0000000000007948 */ /* 0x000fea0003800000 */
[----:B------:R-:W-:Y:S01]  /*228b0*/  BAR.SYNC.DEFER_BLOCKING 0x0 ;  /* 0x0000000000007b1d */ /* 0x000fe20000010000 */
[----:B-----5:R-:W-:Y:S01]  /*228c0*/  IMAD R2, R19, R241, RZ ;  /* 0x000000f113027224 */ /* 0x020fe200078e02ff */
[----:B-1----:R-:W-:Y:S02]  /*228d0*/  SHF.R.S32.HI R5, RZ, 0x1f, R6 ;  /* 0x0000001fff057819 */ /* 0x002fe40000011406 */
[----:B------:R-:W-:-:S02]  /*228e0*/  LEA.HI R15, R15, R16, RZ, 0x2 ;  /* 0x000000100f0f7211 */ /* 0x000fc400078f10ff */
[-C--:B------:R-:W-:Y:S01]  /*228f0*/  LEA.HI R7, R5, R6.reuse, RZ, 0x5 ;  /* 0x0000000605077211 */ /* 0x080fe200078f28ff */
[----:B------:R-:W-:Y:S01]  /*22900*/  BSSY B0, `(.L_x_2982) ;  /* 0x0000036000007945 */ /* 0x000fe20003800000 */
[--C-:B------:R-:W-:Y:S02]  /*22910*/  SHF.R.S32.HI R21, RZ, 0x1f, R20.reuse ;  /* 0x0000001fff157819 */ /* 0x100fe40000011414 */
[----:B------:R-:W-:Y:S02]  /*22920*/  LOP3.LUT R7, R7, 0xffffffe0, RZ, 0xc0, !PT ;  /* 0xffffffe007077812 */ /* 0x000fe400078ec0ff */
[----:B------:R-:W-:Y:S01]  /*22930*/  LOP3.LUT R15, R15, 0xffffffc, RZ, 0xc0, !PT ;  /* 0x0ffffffc0f0f7812 */ /* 0x000fe200078ec0ff */
[----:B------:R-:W-:Y:S01]  /*22940*/  IMAD.WIDE.U32 R20, R40, R11, R20 ;  /* 0x0000000b28147225 */ /* 0x000fe200078e0014 */
[----:B------:R-:W-:-:S03]  /*22950*/  LEA.HI R5, R5, R6, RZ, 0x3 ;  /* 0x0000000605057211 */ /* 0x000fc600078f18ff */
[----:B------:R-:W-:Y:S01]  /*22960*/  IMAD.IADD R7, R6, 0x1, -R7 ;  /* 0x0000000106077824 */ /* 0x000fe200078e0a07 */
[----:B------:R-:W-:Y:S01]  /*22970*/  SHF.R.S32.HI R5, RZ, 0x3, R5 ;  /* 0x00000003ff057819 */ /* 0x000fe20000011405 */
[----:B------:R-:W-:Y:S01]  /*22980*/  IMAD.IADD R15, R16, 0x1, -R15 ;  /* 0x00000001100f7824 */ /* 0x000fe200078e0a0f */
[----:B--2---:R-:W-:Y:S02]  /*22990*/  SHF.R.S32.HI R12, RZ, 0x1f, R241 ;  /* 0x0000001fff0c7819 */ /* 0x004fe400000114f1 */
[----:B------:R-:W-:Y:S02]  /*229a0*/  SHF.R.S32.HI R13, RZ, 0x1f, R11 ;  /* 0x0000001fff0d7819 */ /* 0x000fe4000001140b */
[----:B------:R-:W-:Y:S01]  /*229b0*/  SHF.R.S32.HI R6, RZ, 0x1f, R7 ;  /* 0x0000001fff067819 */ /* 0x000fe20000011407 */
[----:B------:R-:W-:Y:S01]  /*229c0*/  IMAD R2, R18, R12, R2 ;  /* 0x0000000c12027224 */ /* 0x000fe200078e0202 */
[----:B------:R-:W-:Y:S01]  /*229d0*/  IADD3 R16, P1, R14, R20, RZ ;  /* 0x000000140e107210 */ /* 0x000fe20007f3e0ff */
[----:B------:R-:W-:Y:S01]  /*229e0*/  IMAD R12, R41, R11, RZ ;  /* 0x0000000b290c7224 */ /* 0x000fe200078e02ff */
[----:B------:R-:W-:Y:S01]  /*229f0*/  LEA.HI R6, R6, R7, RZ, 0x2 ;  /* 0x0000000706067211 */ /* 0x000fe200078f10ff */
[C---:B------:R-:W-:Y:S01]  /*22a00*/  VIADD R7, R5.reuse, 0x20 ;  /* 0x0000002005077836 */ /* 0x040fe20000000000 */
[----:B------:R1:W2:Y:S01]  /*22a10*/  LDS.128 R36, [R248] ;  /* 0x00000000f8247984 */ /* 0x0002a20000000c00 */
[----:B------:R-:W-:Y:S01]  /*22a20*/  IMAD R12, R40, R13, R12 ;  /* 0x0000000d280c7224 */ /* 0x000fe200078e020c */
[----:B------:R-:W-:Y:S01]  /*22a30*/  SHF.R.S32.HI R6, RZ, 0x2, R6 ;  /* 0x00000002ff067819 */ /* 0x000fe20000011406 */
[----:B------:R-:W-:Y:S01]  /*22a40*/  IMAD.IADD R13, R244, 0x1, -R11 ;  /* 0x00000001f40d7824 */ /* 0x000fe200078e0a0b */
[----:B------:R1:W3:Y:S01]  /*22a50*/  LDS.128 R32, [R248+0x800] ;  /* 0x00080000f8207984 */ /* 0x0002e20000000c00 */
[C---:B------:R-:W-:Y:S01]  /*22a60*/  VIADD R11, R5.reuse, 0x10 ;  /* 0x00000010050b7836 */ /* 0x040fe20000000000 */
[----:B------:R-:W-:Y:S01]  /*22a70*/  IADD3.X R17, R10, R21, R12, P1, !PT ;  /* 0x000000150a117210 */ /* 0x000fe20000ffe40c */
[----:B------:R-:W-:Y:S01]  /*22a80*/  VIADD R10, R5, 0x30 ;  /* 0x00000030050a7836 */ /* 0x000fe20000000000 */
[-C--:B------:R-:W-:Y:S01]  /*22a90*/  ISETP.GE.AND P2, PT, R7, R13.reuse, PT ;  /* 0x0000000d0700720c */ /* 0x080fe20003f46270 */
[----:B------:R-:W-:Y:S01]  /*22aa0*/  IMAD R6, R15, 0x10, R6 ;  /* 0x000000100f067824 */ /* 0x000fe200078e0206 */
[-C--:B------:R-:W-:Y:S01]  /*22ab0*/  ISETP.GE.AND P3, PT, R11, R13.reuse, PT ;  /* 0x0000000d0b00720c */ /* 0x080fe20003f66270 */
[----:B------:R1:W4:Y:S01]  /*22ac0*/  LDS.128 R28, [R248+0x1000] ;  /* 0x00100000f81c7984 */ /* 0x0003220000000c00 */
[----:B------:R-:W-:Y:S01]  /*22ad0*/  ISETP.GE.AND P1, PT, R10, R13, PT ;  /* 0x0000000d0a00720c */ /* 0x000fe20003f26270 */
[----:B------:R-:W-:Y:S01]  /*22ae0*/  IMAD.WIDE.U32 R10, R18, R241, R16 ;  /* 0x000000f1120a7225 */ /* 0x000fe200078e0010 */
[----:B------:R-:W-:Y:S01]  /*22af0*/  ISETP.GE.AND P4, PT, R5, R13, PT ;  /* 0x0000000d0500720c */ /* 0x000fe20003f86270 */
[----:B------:R1:W1:Y:S04]  /*22b00*/  LDS.128 R24, [R248+0x1800] ;  /* 0x00180000f8187984 */ /* 0x0002680000000c00 */
[----:B------:R1:W1:Y:S04]  /*22b10*/  LDS.128 R20, [R248+0x2000] ;  /* 0x00200000f8147984 */ /* 0x0002680000000c00 */
[----:B------:R1:W1:Y:S04]  /*22b20*/  LDS.128 R16, [R248+0x2800] ;  /* 0x00280000f8107984 */ /* 0x0002680000000c00 */
[----:B------:R1:W1:Y:S04]  /*22b30*/  LDS.128 R12, [R248+0x3000] ;  /* 0x00300000f80c7984 */ /* 0x0002680000000c00 */
[----:B------:R-:W1:Y:S01]  /*22b40*/  LDS.128 R248, [R248+0x3800] ;  /* 0x00380000f8f87984 */ /* 0x000e620000000c00 */
[----:B------:R-:W-:Y:S05]  /*22b50*/  @P0 BRA `(.L_x_2983) ;  /* 0x0000000000400947 */ /* 0x000fea0003800000 */
[C---:B------:R-:W-:Y:S02]  /*22b60*/  IMAD R244, R243.reuse, -0x40, R244 ;  /* 0xffffffc0f3f47824 */ /* 0x040fe400078e02f4 */
[C---:B------:R-:W-:Y:S02]  /*22b70*/  VIADD R7, R6.reuse, 0x8 ;  /* 0x0000000806077836 */ /* 0x040fe40000000000 */
[----:B------:R-:W-:Y:S01]  /*22b80*/  IMAD R0, R243, 0x40, R0 ;  /* 0x00000040f3007824 */ /* 0x000fe200078e0200 */
[CC--:B------:R-:W-:Y:S02]  /*22b90*/  ISETP.GE.AND P6, PT, R6.reuse, R244.reuse, PT ;  /* 0x000000f40600720c */ /* 0x0c0fe40003fc6270 */
[----:B------:R-:W-:Y:S02]  /*22ba0*/  ISETP.GE.AND P5, PT, R7, R244, PT ;  /* 0x000000f40700720c */ /* 0x000fe40003fa6270 */
[----:B------:R-:W-:Y:S02]  /*22bb0*/  SHF.R.S32.HI R7, RZ, 0x1f, R0 ;  /* 0x0000001fff077819 */ /* 0x000fe40000011400 */
[----:B------:R-:W-:-:S04]  /*22bc0*/  IADD3 R0, P0, R6, R0, RZ ;  /* 0x0000000006007210 */ /* 0x000fc80007f1e0ff */
[----:B------:R-:W-:Y:S02]  /*22bd0*/  LEA.HI.X.SX32 R7, R6, R7, 0x1, P0 ;  /* 0x0000000706077211 */ /* 0x000fe400000f0eff */
[----:B------:R-:W-:Y:S02]  /*22be0*/  LEA R6, P0, R0, R44, 0x2 ;  /* 0x0000002c00067211 */ /* 0x000fe400078010ff */
[C---:B------:R-:W-:Y:S02]  /*22bf0*/  @!P6 R2UR UR8, R8.reuse ;  /* 0x000000000808e2ca */ /* 0x040fe400000e0000 */
[C---:B------:R-:W-:Y:S02]  /*22c00*/  @!P6 R2UR UR9, R9.reuse ;  /* 0x000000000909e2ca */ /* 0x040fe400000e0000 */
[----:B------:R-:W-:Y:S02]  /*22c10*/  @!P5 R2UR UR4, R8 ;  /* 0x000000000804d2ca */ /* 0x000fe400000e0000 */
[----:B------:R-:W-:-:S02]  /*22c20*/  @!P5 R2UR UR5, R9 ;  /* 0x000000000905d2ca */ /* 0x000fc400000e0000 */
[----:B------:R-:W-:-:S07]  /*22c30*/  LEA.HI.X R7, R0, R45, R7, 0x2, P0 ;  /* 0x0000002d00077211 */ /* 0x000fce00000f1407 */
[----:B------:R1:W-:Y:S04]  /*22c40*/  @!P6 ST.E desc[UR8][R6.64], R3 ;  /* 0x000000030600e985 */ /* 0x0003e8000c101908 */
[----:B------:R1:W-:Y:S02]  /*22c50*/  @!P5 ST.E desc[UR4][R6.64+0x20], R4 ;  /* 0x000020040600d985 */ /* 0x0003e4000c101904 */
.L_x_2983:
[----:B------:R-:W-:Y:S05]  /*22c60*/  BSYNC B0 ;  /* 0x0000000000007941 */ /* 0x000fea0003800000 */
.L_x_2982:
[----:B------:R-:W-:Y:S01]  /*22c70*/  BSSY B0, `(.L_x_2984) ;  /* 0x0000011000007945 */ /* 0x000fe20003800000 */
[----:B------:R-:W-:Y:S02]  /*22c80*/  SHF.R.S32.HI R0, RZ, 0x1f, R5 ;  /* 0x0000001fff007819 */ /* 0x000fe40000011405 */
[----:B-1----:R-:W-:Y:S01]  /*22c90*/  IADD3 R7, R11, R2, RZ ;  /* 0x000000020b077210 */ /* 0x002fe20007ffe0ff */
[----:B------:R-:W-:Y:S06]  /*22ca0*/  @P4 BRA `(.L_x_2985) ;  /* 0x0000000000344947 */ /* 0x000fec0003800000 */
[----:B------:R-:W-:Y:S01]  /*22cb0*/  IMAD R2, R41, R5, RZ ;  /* 0x0000000529027224 */ /* 0x000fe200078e02ff */
[----:B------:R-:W-:Y:S01]  /*22cc0*/  R2UR UR8, R8 ;  /* 0x00000000080872ca */ /* 0x000fe200000e0000 */
[----:B------:R-:W-:Y:S01]  /*22cd0*/  IMAD.MOV.U32 R6, RZ, RZ, R10 ;  /* 0x000000ffff067224 */ /* 0x000fe200078e000a */
[----:B------:R-:W-:Y:S01]  /*22ce0*/  R2UR UR9, R9 ;  /* 0x00000000090972ca */ /* 0x000fe200000e0000 */
[----:B------:R-:W-:Y:S01]  /*22cf0*/  IMAD R2, R40, R0, R2 ;  /* 0x0000000028027224 */ /* 0x000fe200078e0202 */
[----:B------:R-:W-:Y:S01]  /*22d00*/  R2UR UR4, R8 ;  /* 0x00000000080472ca */ /* 0x000fe200000e0000 */
[----:B------:R-:W-:Y:S01]  /*22d10*/  IMAD.WIDE.U32 R44, R5, R40, R6 ;  /* 0x00000028052c7225 */ /* 0x000fe200078e0006 */
[----:B------:R-:W-:-:S03]  /*22d20*/  R2UR UR5, R9 ;  /* 0x00000000090572ca */ /* 0x000fc600000e0000 */
[----:B------:R-:W-:Y:S01]  /*22d30*/  IMAD.IADD R2, R45, 0x1, R2 ;  /* 0x000000012d027824 */ /* 0x000fe200078e0202 */
[----:B------:R-:W-:-:S04]  /*22d40*/  LEA R46, P0, R44, R42, 0x1 ;  /* 0x0000002a2c2e7211 */ /* 0x000fc800078008ff */
[----:B------:R-:W-:-:S05]  /*22d50*/  LEA.HI.X R47, R44, R43, R2, 0x1, P0 ;  /* 0x0000002b2c2f7211 */ /* 0x000fca00000f0c02 */
[----:B--2---:R1:W-:Y:S04]  /*22d60*/  ST.E.128 desc[UR8][R46.64], R36 ;  /* 0x000000242e007985 */ /* 0x0043e8000c101d08 */
[----:B------:R1:W-:Y:S02]  /*22d70*/  ST.E.128 desc[UR4][R46.64+0x80], R20 ;  /* 0x000080142e007985 */ /* 0x0003e4000c101d04 */
.L_x_2985:
[----:B------:R-:W-:Y:S05]  /*22d80*/  BSYNC B0 ;  /* 0x0000000000007941 */ /* 0x000fea0003800000 */
.L_x_2984:
[----:B------:R-:W-:Y:S04]  /*22d90*/  BSSY B0, `(.L_x_2986) ;  /* 0x0000012000007945 */ /* 0x000fe80003800000 */
[----:B------:R-:W-:Y:S05]  /*22da0*/  @P3 BRA `(.L_x_2987) ;  /* 0x0000000000403947 */ /* 0x000fea0003800000 */
[----:B------:R-:W-:Y:S01]  /*22db0*/  IADD3 R3, P0, R5, 0x10, RZ ;  /* 0x0000001005037810 */ /* 0x000fe20007f1e0ff */
[----:B-1----:R-:W-:Y:S01]  /*22dc0*/  IMAD.MOV.U32 R20, RZ, RZ, R10 ;  /* 0x000000ffff147224 */ /* 0x002fe200078e000a */
        /* <DEDUP_REMOVED lines=8> */
[----:B------:R-:W-:-:S03]  /*22e50*/  LEA R22, P0, R20, R42, 0x1 ;  /* 0x0000002a14167211 */ /* 0x000fc600078008ff */
[----:B------:R-:W-:-:S04]  /*22e60*/  IMAD R2, R41, R3, R2 ;  /* 0x0000000329027224 */ /* 0x000fc800078e0202 */
[----:B------:R-:W-:-:S05]  /*22e70*/  IMAD.IADD R2, R21, 0x1, R2 ;  /* 0x0000000115027824 */ /* 0x000fca00078e0202 */
[----:B------:R-:W-:-:S05]  /*22e80*/  LEA.HI.X R23, R20, R43, R2, 0x1, P0 ;  /* 0x0000002b14177211 */ /* 0x000fca00000f0c02 */
[----:B---3--:R1:W-:Y:S04]  /*22e90*/  ST.E.128 desc[UR8][R22.64], R32 ;  /* 0x0000002016007985 */ /* 0x0083e8000c101d08 */
[----:B------:R1:W-:Y:S02]  /*22ea0*/  ST.E.128 desc[UR4][R22.64+0x80], R16 ;  /* 0x0000801016007985 */ /* 0x0003e4000c101d04 */
.L_x_2987:
[----:B------:R-:W-:Y:S05]  /*22eb0*/  BSYNC B0 ;  /* 0x0000000000007941 */ /* 0x000fea0003800000 */
.L_x_2986:
        /* <DEDUP_REMOVED lines=16> */
[----:B----4-:R1:W-:Y:S04]  /*22fc0*/  ST.E.128 desc[UR8][R18.64], R28 ;  /* 0x0000001c12007985 */ /* 0x0103e8000c101d08 */
[----:B------:R1:W-:Y:S02]  /*22fd0*/  ST.E.128 desc[UR4][R18.64+0x80], R12 ;  /* 0x0000800c12007985 */ /* 0x0003e4000c101d04 */
.L_x_2989:
[----:B------:R-:W-:Y:S05]  /*22fe0*/  BSYNC B0 ;  /* 0x0000000000007941 */ /* 0x000fea0003800000 */
.L_x_2988:
[----:B------:R-:W-:Y:S02]  /*22ff0*/  MOV R2, R240 ;  /* 0x000000f000027202 */ /* 0x000fe40000000f00 */
[----:B------:R-:W-:-:S04]  /*23000*/  MOV R3, 0x0 ;  /* 0x0000000000037802 */ /* 0x000fc80000000f00 */
[----:B-1234-:R-:W-:Y:S05]  /*23010*/  @P1 RET.REL.NODEC R2 `(_ZN5flash24flash_fwd_splitkv_kernelI23Flash_fwd_kernel_traitsILi128ELi64ELi128ELi4ELb0ELb0EN7cutlass10bfloat16_tE19Flash_kernel_traitsILi128ELi64ELi128ELi4ES3_EELb1ELb0ELb0ELb0ELb1ELb1ELb0ELb1EEEvNS_16Flash_fwd_paramsE) ;  /* 0xfffffdcc02f81950 */ /* 0x01efea0003c3ffff */
        /* <DEDUP_REMOVED lines=17> */
[----:B-1----:R-:W-:Y:S05]  /*23130*/  RET.REL.NODEC R240 `(_ZN5flash24flash_fwd_splitkv_kernelI23Flash_fwd_kernel_traitsILi128ELi64ELi128ELi4ELb0ELb0EN7cutlass10bfloat16_tE19Flash_kernel_traitsILi128ELi64ELi128ELi4ES3_EELb1ELb0ELb0ELb0ELb1ELb1ELb0ELb1EEEvNS_16Flash_fwd_paramsE) ;  /* 0xfffffdccf0b07950 */ /* 0x002fea0003c3ffff */
.L_x_2978:
[----:B------:R-:W-:Y:S01]  /*23140*/  MOV R3, 0x1f ;  /* 0x0000001f00037802 */ /* 0x000fe20000000f00 */
[----:B------:R-:W-:Y:S01]  /*23150*/  IMAD.MOV.U32 R4, RZ, RZ, 0x2 ;  /* 0x00000002ff047424 */ /* 0x000fe200078e00ff */
[----:B-----5:R-:W-:Y:S01]  /*23160*/  MOV R7, R15 ;  /* 0x0000000f00077202 */ /* 0x020fe20000000f00 */
[----:B------:R-:W-:-:S07]  /*23170*/  IMAD.MOV.U32 R5, RZ, RZ, -0x1 ;  /* 0xffffffffff057424 */ /* 0x000fce00078e00ff */
[----:B-1----:R-:W-:Y:S05]  /*23180*/  WARPSYNC.COLLECTIVE R5, `(.L_x_2990) ;  /* 0x0000000005087348 */ /* 0x002fea0003c00000 */
[----:B------:R2:W3:Y:S02]  /*23190*/  SHFL.BFLY P0, R3, R7, R4, R3 ;  /* 0x0c00000407037389 */ /* 0x0004e40000000003 */
[----:B-123--:R-:W-:Y:S01]  /*231a0*/  ENDCOLLECTIVE ;  /* 0x000000000000791b */ /* 0x00efe20003800000 */
.L_x_2990:
        /* <DEDUP_REMOVED lines=8> */
.L_x_2991:
        /* <DEDUP_REMOVED lines=8> */
.L_x_2992:
[----:B------:R-:W-:Y:S01]  /*232b0*/  IMAD.MOV.U32 R7, RZ, RZ, R3 ;  /* 0x000000ffff077224 */ /* 0x000fe200078e0003 */
[----:B------:R-:W-:Y:S02]  /*232c0*/  MOV R3, 0x1f ;  /* 0x0000001f00037802 */ /* 0x000fe40000000f00 */
[----:B------:R-:W-:Y:S01]  /*232d0*/  MOV R4, 0x1 ;  /* 0x0000000100047802 */ /* 0x000fe20000000f00 */
[----:B------:R-:W-:-:S07]  /*232e0*/  FADD.FTZ R7, R7, R14 ;  /* 0x0000000e07077221 */ /* 0x000fce0000010000 */
[----:B------:R-:W-:Y:S05]  /*232f0*/  WARPSYNC.COLLECTIVE R5, `(.L_x_2993) ;  /* 0x0000000005087348 */ /* 0x000fea0003c00000 */
[----:B------:R1:W2:Y:S02]  /*23300*/  SHFL.BFLY P0, R3, R7, R4, R3 ;  /* 0x0c00000407037389 */ /* 0x0002a40000000003 */
[----:B-12---:R-:W-:Y:S01]  /*23310*/  ENDCOLLECTIVE ;  /* 0x000000000000791b */ /* 0x006fe20003800000 */
.L_x_2993:
[----:B------:R-:W-:Y:S05]  /*23320*/  BRA `(.L_x_2994) ;  /* 0xffffffe400ac7947 */ /* 0x000fea000383ffff */
.L_x_2995:
        /* <DEDUP_REMOVED lines=13> */
.L_x_8437:


//--------------------- .text._ZN5flash24flash_fwd_splitkv_kernelI23Flash_fwd_kernel_traitsILi128ELi64ELi128ELi4ELb0ELb0EN7cutlass10bfloat16_tE19Flash_kernel_traitsILi128ELi64ELi128ELi4ES3_EELb1ELb0ELb1ELb0ELb0ELb0ELb0ELb1EEEvNS_16Flash_fwd_paramsE --------------------------
	.section	.text._ZN5flash24flash_fwd_splitkv_kernelI23Flash_fwd_kernel_traitsILi128ELi64ELi128ELi4ELb0ELb0EN7cutlass10bfloat16_tE19Flash_kernel_traitsILi128ELi64ELi128ELi4ES3_EELb1ELb0ELb1ELb0ELb0ELb0ELb0ELb1EEEvNS_16Flash_fwd_paramsE,"ax",@progbits
	.align	128
        .global         _ZN5flash24flash_fwd_splitkv_kernelI23Flash_fwd_kernel_traitsILi128ELi64ELi128ELi4ELb0ELb0EN7cutlass10bfloat16_tE19Flash_kernel_traitsILi128ELi64ELi128ELi4ES3_EELb1ELb0ELb1ELb0ELb0ELb0ELb0ELb1EEEvNS_16Flash_fwd_paramsE
        .type           _ZN5flash24flash_fwd_splitkv_kernelI23Flash_fwd_kernel_traitsILi128ELi64ELi128ELi4ELb0ELb0EN7cutlass10bfloat16_tE19Flash_kernel_traitsILi128ELi64ELi128ELi4ES3_EELb1ELb0ELb1ELb0ELb0ELb0ELb0ELb1EEEvNS_16Flash_fwd_paramsE,@function
        .size           _ZN5flash24flash_fwd_splitkv_kernelI23Flash_fwd_kernel_traitsILi128ELi64ELi128ELi4ELb0ELb0EN7cutlass10bfloat16_tE19Flash_kernel_traitsILi128ELi64ELi128ELi4ES3_EELb1ELb0ELb1ELb0ELb0ELb0ELb0ELb1EEEvNS_16Flash_fwd_paramsE,(.L_x_8438 - _ZN5flash24flash_fwd_splitkv_kernelI23Flash_fwd_kernel_traitsILi128ELi64ELi128ELi4ELb0ELb0EN7cutlass10bfloat16_tE19Flash_kernel_traitsILi128ELi64ELi128ELi4ES3_EELb1ELb0ELb1ELb0ELb0ELb0ELb0ELb1EEEvNS_16Flash_fwd_paramsE)
        .other          _ZN5flash24flash_fwd_splitkv_kernelI23Flash_fwd_kernel_traitsILi128ELi64ELi128ELi4ELb0ELb0EN7cutlass10bfloat16_tE19Flash_kernel_traitsILi128ELi64ELi128ELi4ES3_EELb1ELb0ELb1ELb0ELb0ELb0ELb0ELb1EEEvNS_16Flash_fwd_paramsE,@"STO_CUDA_ENTRY STV_DEFAULT"
_ZN5flash24flash_fwd_splitkv_kernelI23Flash_fwd_kernel_traitsILi128ELi64ELi128ELi4ELb0ELb0EN7cutlass10bfloat16_tE19Flash_kernel_traitsILi128ELi64ELi128ELi4ES3_EELb1ELb0ELb1ELb0ELb0ELb0ELb0ELb1EEEvNS_16Flash_fwd_paramsE:
.text._ZN5flash24flash_fwd_splitkv_kernelI23Flash_fwd_kernel_traitsILi128ELi64ELi128ELi4ELb0ELb0EN7cutlass10bfloat16_tE19Flash_kernel_traitsILi128ELi64ELi128ELi4ES3_EELb1ELb0ELb1ELb0ELb0ELb0ELb0ELb1EEEvNS_16Flash_fwd_paramsE:
[----:B------:R-:W-:Y:S01]  /*0000*/  LDC R1, c[0x0][0x28] ;  /* 0x00000a00ff017b82 */ /* 0x000fe20000000800 */
[----:B------:R-:W1:Y:S07]  /*0010*/  S2R R236, SR_CTAID.X ;  /* 0x0000000000ec7919 */ /* 0x000e6e0000002500 */
[----:B------:R-:W2:Y:S01]  /*0020*/  LDC.64 R10, c[0x0][0x198] ;  /* 0x00006600ff0a7b82 */ /* 0x000ea20000000a00 */
[----:B------:R-:W-:Y:S01]  /*0030*/  BSSY B4, `(.L_x_2996) ;  /* 0x0000005000047945 */ /* 0x000fe20003800000 */
[----:B------:R-:W-:Y:S01]  /*0040*/  MOV R233, 0x80 ;  /* 0x0000008000e97802 */ /* 0x000fe20000000f00 */
[----:B------:R-:W3:Y:S01]  /*0050*/  S2R R235, SR_CTAID.Y ;  /* 0x0000000000eb7919 */ /* 0x000ee20000002600 */
[----:B------:R-:W4:Y:S05]  /*0060*/  S2R R234, SR_CTAID.Z ;  /* 0x0000000000ea7919 */ /* 0x000f2a0000002700 */
[----:B-1234-:R-:W-:Y:S05]  /*0070*/  CALL.REL.NOINC `($_ZN5flash24flash_fwd_splitkv_kernelI23Flash_fwd_kernel_traitsILi128ELi64ELi128ELi4ELb0ELb0EN7cutlass10bfloat16_tE19Flash_kernel_traitsILi128ELi64ELi128ELi4ES3_EELb1ELb0ELb1ELb0ELb0ELb0ELb0ELb1EEEvNS_16Flash_fwd_paramsE$_ZN5flash30compute_attn_1rowblock_splitkvI23Flash_fwd_kernel_traitsILi128ELi64ELi128ELi4ELb0ELb0EN7cutlass10bfloat16_tE19Flash_kernel_traitsILi128ELi64ELi128ELi4ES3_EELb1ELb0ELb1ELb0ELb0ELb0ELb0ELb1ENS_16Flash_fwd_paramsEEEvRKT8_iiiii) ;  /* 0x0000000000087944 */ /* 0x01efea0003c00000 */
[----:B------:R-:W-:Y:S05]  /*0080*/  BSYNC B4 ;  /* 0x0000000000047941 */ /* 0x000fea0003800000 */
.L_x_2996:
[----:B------:R-:W-:Y:S05]  /*0090*/  EXIT ;  /* 0x000000000000794d */ /* 0x000fea0003800000 */
        .type           $_ZN5flash24flash_fwd_splitkv_kernelI23Flash_fwd_kernel_traitsILi128ELi64ELi128ELi4ELb0ELb0EN7cutlass10bfloat16_tE19Flash_kernel_traitsILi128ELi64ELi128ELi4ES3_EELb1ELb0ELb1ELb0ELb0ELb0ELb0ELb1EEEvNS_16Flash_fwd_paramsE$_ZN5flash30compute_attn_1rowblock_splitkvI23Flash_fwd_kernel_traitsILi128ELi64ELi128ELi4ELb0ELb0EN7cutlass10bfloat16_tE19Flash_kernel_traitsILi128ELi64ELi128ELi4ES3_EELb1ELb0ELb1ELb0ELb0ELb0ELb0ELb1ENS_16Flash_fwd_paramsEEEvRKT8_iiiii,@function
        .size           $_ZN5flash24flash_fwd_splitkv_kernelI23Flash_fwd_kernel_traitsILi128ELi64ELi128ELi4ELb0ELb0EN7cutlass10bfloat16_tE19Flash_kernel_traitsILi128ELi64ELi128ELi4ES3_EELb1ELb0ELb1ELb0ELb0ELb0ELb0ELb1EEEvNS_16Flash_fwd_paramsE$_ZN5flash30compute_attn_1rowblock_splitkvI23Flash_fwd_kernel_traitsILi128ELi64ELi128ELi4ELb0ELb0EN7cutlass10bfloat16_tE19Flash_kernel_traitsILi128ELi64ELi128ELi4ES3_EELb1ELb0ELb1ELb0ELb0ELb0ELb0ELb1ENS_16Flash_fwd_paramsEEEvRKT8_iiiii,(.L_x_8438 - $_ZN5flash24flash_fwd_splitkv_kernelI23Flash_fwd_kernel_traitsILi128ELi64ELi128ELi4ELb0ELb0EN7cutlass10bfloat16_tE19Flash_kernel_traitsILi128ELi64ELi128ELi4ES3_EELb1ELb0ELb1ELb0ELb0ELb0ELb0ELb1EEEvNS_16Flash_fwd_paramsE$_ZN5flash30compute_attn_1rowblock_splitkvI23Flash_fwd_kernel_traitsILi128ELi64ELi128ELi4ELb0ELb0EN7cutlass10bfloat16_tE19Flash_kernel_traitsILi128ELi64ELi128ELi4ES3_EELb1ELb0ELb1ELb0ELb0ELb0ELb0ELb1ENS_16Flash_fwd_paramsEEEvRKT8_iiiii)
$_ZN5flash24flash_fwd_splitkv_kernelI23Flash_fwd_kernel_traitsILi128ELi64ELi128ELi4ELb0ELb0EN7cutlass10bfloat16_tE19Flash_kernel_traitsILi128ELi64ELi128ELi4ES3_EELb1ELb0ELb1ELb0ELb0ELb0ELb0ELb1EEEvNS_16Flash_fwd_paramsE$_ZN5flash30compute_attn_1rowblock_splitkvI23Flash_fwd_kernel_traitsILi128ELi64ELi128ELi4ELb0ELb0EN7cutlass10bfloat16_tE19Flash_kernel_traitsILi128ELi64ELi128ELi4ES3_EELb1ELb0ELb1ELb0ELb0ELb0ELb0ELb1ENS_16Flash_fwd_paramsEEEvRKT8_iiiii:
        /* <DEDUP_REMOVED lines=27> */
.L_x_2998:
[----:B------:R-:W-:Y:S05]  /*0250*/  BSYNC B0 ;  /* 0x0000000000007941 */ /* 0x000fea0003800000 */
.L_x_2997:
        /* <DEDUP_REMOVED lines=8> */
.L_x_3000:
[----:B------:R2:W5:Y:S02]  /*02e0*/  LD.E R62, desc[UR6][R10.64+0xb8] ;  /* 0x0000b8060a3e7980 */ /* 0x000564000c101900 */
.L_x_3001:
[----:B------:R-:W-:Y:S05]  /*02f0*/  BSYNC B0 ;  /* 0x0000000000007941 */ /* 0x000fea0003800000 */
.L_x_2999:
        /* <DEDUP_REMOVED lines=10> */
.L_x_3003:
[----:B------:R-:W3:Y:S01]  /*03a0*/  LD.E.64 R2, desc[UR6][R10.64+0x108] ;  /* 0x000108060a027980 */ /* 0x000ee2000c101b00 */
[----:B------:R-:W-:Y:S01]  /*03b0*/  BSSY B0, `(.L_x_3005) ;  /* 0x0000006000007945 */ /* 0x000fe20003800000 */
[----:B------:R-:W-:Y:S01]  /*03c0*/  IMAD.MOV.U32 R51, RZ, RZ, RZ ;  /* 0x000000ffff337224 */ /* 0x000fe200078e00ff */
[----:B---3--:R-:W-:-:S04]  /*03d0*/  ISETP.NE.U32.AND P0, PT, R2, RZ, PT ;  /* 0x000000ff0200720c */ /* 0x008fc80003f05070 */
[----:B------:R-:W-:-:S13]  /*03e0*/  ISETP.NE.AND.EX P0, PT, R3, RZ, PT, P0 ;  /* 0x000000ff0300720c */ /* 0x000fda0003f05300 */
[----:B------:R-:W-:Y:S05]  /*03f0*/  @!P0 BRA `(.L_x_3006) ;  /* 0x0000000000048947 */ /* 0x000fea0003800000 */
[----:B------:R1:W5:Y:S02]  /*0400*/  LD.E R51, desc[UR6][R10.64+0xbc] ;  /* 0x0000bc060a337980 */ /* 0x000364000c101900 */
.L_x_3006:
[----:B------:R-:W-:Y:S05]  /*0410*/  BSYNC B0 ;  /* 0x0000000000007941 */ /* 0x000fea0003800000 */
.L_x_3005:
[----:B-----5:R-:W-:Y:S02]  /*0420*/  IADD3 R51, R62, R51, RZ ;  /* 0x000000333e337210 */ /* 0x020fe40007ffe0ff */
.L_x_3004:
[----:B------:R-:W-:Y:S05]  /*0430*/  BSYNC B1 ;  /* 0x0000000000017941 */ /* 0x000fea0003800000 */
.L_x_3002:
[----:B------:R-:W-:Y:S01]  /*0440*/  IMAD.SHL.U32 R55, R236, 0x40, RZ ;  /* 0x00000040ec377824 */ /* 0x000fe200078e00ff */
[----:B------:R-:W-:Y:S01]  /*0450*/  MOV R2, R233 ;  /* 0x000000e900027202 */ /* 0x000fe20000000f00 */
[----:B------:R-:W-:-:S03]  /*0460*/  IMAD.MOV.U32 R3, RZ, RZ, 0x0 ;  /* 0x00000000ff037424 */ /* 0x000fc600078e00ff */
[----:B------:R-:W-:-:S13]  /*0470*/  ISETP.GT.AND P0, PT, R237, R55, PT ;  /* 0x00000037ed00720c */ /* 0x000fda0003f04270 */
[----:B-12---:R-:W-:Y:S05]  /*0480*/  @!P0 RET.REL.NODEC R2 `(_ZN5flash24flash_fwd_splitkv_kernelI23Flash_fwd_kernel_traitsILi128ELi64ELi128ELi4ELb0ELb0EN7cutlass10bfloat16_tE19Flash_kernel_traitsILi128ELi64ELi128ELi4ES3_EELb1ELb0ELb1ELb0ELb0ELb0ELb0ELb1EEEvNS_16Flash_fwd_paramsE) ;  /* 0xfffffff802dc8950 */ /* 0x006fea0003c3ffff */
        /* <DEDUP_REMOVED lines=79> */
.L_x_3009:
[----:B------:R-:W-:Y:S05]  /*0980*/  BSYNC B0 ;  /* 0x0000000000007941 */ /* 0x000fea0003800000 */
.L_x_3008:
        /* <DEDUP_REMOVED lines=17> */
.L_x_3011:
[----:B------:R-:W-:Y:S05]  /*0aa0*/  BSYNC B0 ;  /* 0x0000000000007941 */ /* 0x000fea0003800000 */
.L_x_3010:
        /* <DEDUP_REMOVED lines=20> */
.L_x_3013:
[----:B------:R-:W-:Y:S05]  /*0bf0*/  BSYNC B0 ;  /* 0x0000000000007941 */ /* 0x000fea0003800000 */
.L_x_3012:
        /* <DEDUP_REMOVED lines=25> */
.L_x_3015:
[----:B------:R-:W-:Y:S05]  /*0d90*/  BSYNC B0 ;  /* 0x0000000000007941 */ /* 0x000fea0003800000 */
.L_x_3014:
[----:B------:R4:W-:Y:S01]  /*0da0*/  @!P4 ST.E desc[UR6][R8.64+0x40], R3 ;  /* 0x000040030800c985 */ /* 0x0009e2000c101906 */
[----:B------:R-:W-:-:S03]  /*0db0*/  MOV R2, R233 ;  /* 0x000000e900027202 */ /* 0x000fc60000000f00 */
[----:B------:R-:W-:Y:S04]  /*0dc0*/  @!P5 ST.E desc[UR6][R8.64], R5 ;  /* 0x000000050800d985 */ /* 0x000fe8000c101906 */
[----:B------:R1:W-:Y:S01]  /*0dd0*/  @!P3 ST.E desc[UR6][R8.64+0x80], R0 ;  /* 0x000080000800b985 */ /* 0x0003e2000c101906 */
[----:B----4-:R-:W-:-:S04]  /*0de0*/  MOV R3, 0x0 ;  /* 0x0000000000037802 */ /* 0x010fc80000000f00 */
[----:B-123--:R-:W-:Y:S05]  /*0df0*/  @P6 RET.REL.NODEC R2 `(_ZN5flash24flash_fwd_splitkv_kernelI23Flash_fwd_kernel_traitsILi128ELi64ELi128ELi4ELb0ELb0EN7cutlass10bfloat16_tE19Flash_kernel_traitsILi128ELi64ELi128ELi4ES3_EELb1ELb0ELb1ELb0ELb0ELb0ELb0ELb1EEEvNS_16Flash_fwd_paramsE) ;  /* 0xfffffff002806950 */ /* 0x00efea0003c3ffff */
[----:B------:R-:W-:Y:S02]  /*0e00*/  MOV R0, 0x7f800000 ;  /* 0x7f80000000007802 */ /* 0x000fe40000000f00 */
[----:B------:R-:W-:Y:S02]  /*0e10*/  MOV R2, R233 ;  /* 0x000000e900027202 */ /* 0x000fe40000000f00 */
[----:B------:R-:W-:Y:S01]  /*0e20*/  MOV R3, 0x0 ;  /* 0x0000000000037802 */ /* 0x000fe20000000f00 */
[----:B------:R1:W-:Y:S03]  /*0e30*/  ST.E desc[UR6][R8.64+0xc0], R0 ;  /* 0x0000c00008007985 */ /* 0x0003e6000c101906 */
[----:B-1----:R-:W-:Y:S05]  /*0e40*/  RET.REL.NODEC R2 `(_ZN5flash24flash_fwd_splitkv_kernelI23Flash_fwd_kernel_traitsILi128ELi64ELi128ELi4ELb0ELb0EN7cutlass10bfloat16_tE19Flash_kernel_traitsILi128ELi64ELi128ELi4ES3_EELb1ELb0ELb1ELb0ELb0ELb0ELb0ELb1EEEvNS_16Flash_fwd_paramsE) ;  /* 0xfffffff0026c7950 */ /* 0x002fea0003c3ffff */
.L_x_3007:
        /* <DEDUP_REMOVED lines=109> */
.L_x_3017:
        /* <DEDUP_REMOVED lines=81> */
.L_x_3018:
[----:B------:R-:W-:Y:S05]  /*1a30*/  BSYNC B0 ;  /* 0x0000000000007941 */ /* 0x000fea0003800000 */
.L_x_3016:
[----:B------:R-:W-:Y:S01]  /*1a40*/  ISETP.NE.AND P0, PT, R238, -0x1, PT ;  /* 0xffffffffee00780c */ /* 0x000fe20003f05270 */
[----:B------:R-:W2:Y:S04]  /*1a50*/  LD.E.64 R22, desc[UR6][R10.64+0x30] ;  /* 0x000030060a167980 */ /* 0x000ea8000c101b00 */
[----:B------:R-:W3:Y:S04]  /*1a60*/  LD.E.64 R20, desc[UR6][R10.64+0x48] ;  /* 0x000048060a147980 */ /* 0x000ee8000c101b00 */
[----:B------:R-:W4:Y:S04]  /*1a70*/  LD.E.64 R6, desc[UR6][R10.64+0x10] ;  /* 0x000010060a067980 */ /* 0x000f28000c101b00 */
[----:B------:R-:W3:Y:S04]  /*1a80*/  @!P0 LD.E.64 R24, desc[UR6][R10.64+0x18] ;  /* 0x000018060a188980 */ /* 0x000ee8000c101b00 */
[----:B------:R-:W4:Y:S04]  /*1a90*/  LD.E R64, desc[UR6][R10.64+0xc0] ;  /* 0x0000c0060a407980 */ /* 0x000f28000c101900 */
[----:B------:R-:W4:Y:S04]  /*1aa0*/  LD.E.64 R174, desc[UR6][R10.64+0x8] ;  /* 0x000008060aae7980 */ /* 0x000f28000c101b00 */
[----:B------:R1:W5:Y:S04]  /*1ab0*/  @P4 LD.E R16, desc[UR6][R16.64] ;  /* 0x0000000610104980 */ /* 0x000368000c101900 */
[----:B------:R1:W5:Y:S01]  /*1ac0*/  LD.E.64 R182, desc[UR6][R10.64] ;  /* 0x000000060ab67980 */ /* 0x000362000c101b00 */
[----:B------:R-:W-:-:S04]  /*1ad0*/  SHF.R.S32.HI R53, RZ, 0x1f, R52 ;  /* 0x0000001fff357819 */ /* 0x000fc80000011434 */
[----:B------:R-:W-:-:S04]  /*1ae0*/  LEA.HI R172, R53, R52, RZ, 0x3 ;  /* 0x0000003435ac7211 */ /* 0x000fc800078f18ff */
[----:B------:R-:W-:Y:S02]  /*1af0*/  LOP3.LUT R56, R172, 0xfffffff8, RZ, 0xc0, !PT ;  /* 0xfffffff8ac387812 */ /* 0x000fe400078ec0ff */
[----:B------:R-:W-:-:S03]  /*1b00*/  SHF.R.S32.HI R172, RZ, 0x3, R172 ;  /* 0x00000003ffac7819 */ /* 0x000fc600000114ac */
[----:B------:R-:W-:-:S04]  /*1b10*/  IMAD.IADD R56, R52, 0x1, -R56 ;  /* 0x0000000134387824 */ /* 0x000fc800078e0a38 */
[----:B------:R-:W-:Y:S02]  /*1b20*/  IMAD.SHL.U32 R18, R56, 0x8, RZ ;  /* 0x0000000838127824 */ /* 0x000fe400078e00ff */
[----:B------:R-:W-:-:S03]  /*1b30*/  IMAD.SHL.U32 R164, R172, 0x40, RZ ;  /* 0x00000040aca47824 */ /* 0x000fc600078e00ff */
[----:B------:R-:W-:Y:S02]  /*1b40*/  IADD3 R28, P1, R18, R9, RZ ;  /* 0x00000009121c7210 */ /* 0x000fe40007f3e0ff */
[----:B------:R-:W-:Y:S01]  /*1b50*/  SHF.R.S32.HI R19, RZ, 0x1f, R18 ;  /* 0x0000001fff137819 */ /* 0x000fe20000011412 */
[----:B------:R-:W-:Y:S01]  /*1b60*/  IMAD R5, R5, R42, RZ ;  /* 0x0000002a05057224 */ /* 0x000fe200078e02ff */
[----:B------:R-:W-:Y:S02]  /*1b70*/  LOP3.LUT R164, R164, 0x1c0, RZ, 0xc0, !PT ;  /* 0x000001c0a4a47812 */ /* 0x000fe400078ec0ff */
[----:B------:R-:W-:Y:S01]  /*1b80*/  LEA.HI R60, R53, R52, RZ, 0x4 ;  /* 0x00000034353c7211 */ /* 0x000fe200078f20ff */
[----:B------:R-:W-:Y:S01]  /*1b90*/  IMAD.X R29, R19, 0x1, R8, P1 ;  /* 0x00000001131d7824 */ /* 0x000fe200008e0608 */
[----:B------:R-:W-:Y:S01]  /*1ba0*/  LOP3.LUT R8, R164, 0x38, R18, 0xf8, !PT ;  /* 0x00000038a4087812 */ /* 0x000fe200078ef812 */
[C---:B------:R-:W-:Y:S01]  /*1bb0*/  IMAD R5, R4.reuse, R43, R5 ;  /* 0x0000002b04057224 */ /* 0x040fe200078e0205 */
[----:B------:R-:W-:Y:S01]  /*1bc0*/  SHF.R.U32.HI R164, RZ, 0x3, R164 ;  /* 0x00000003ffa47819 */ /* 0x000fe200000116a4 */
[----:B------:R-:W-:Y:S01]  /*1bd0*/  IMAD.WIDE.U32 R28, R4, R42, R28 ;  /* 0x0000002a041c7225 */ /* 0x000fe200078e001c */
[----:B------:R-:W-:-:S02]  /*1be0*/  LOP3.LUT R9, R60, 0xfffffff0, RZ, 0xc0, !PT ;  /* 0xfffffff03c097812 */ /* 0x000fc400078ec0ff */
[----:B------:R-:W-:Y:S01]  /*1bf0*/  LEA.HI R4, R53, R52, RZ, 0x6 ;  /* 0x0000003435047211 */ /* 0x000fe200078f30ff */
[----:B------:R-:W-:Y:S01]  /*1c00*/  IMAD R14, R27, R13, RZ ;  /* 0x0000000d1b0e7224 */ /* 0x000fe200078e02ff */
[----:B------:R-:W-:Y:S01]  /*1c10*/  LOP3.LUT R164, R8, R164, RZ, 0x3c, !PT ;  /* 0x000000a408a47212 */ /* 0x000fe200078e3cff */
[----:B------:R-:W-:Y:S01]  /*1c20*/  IMAD.IADD R29, R29, 0x1, R5 ;  /* 0x000000011d1d7824 */ /* 0x000fe200078e0205 */
[----:B------:R-:W-:Y:S01]  /*1c30*/  SHF.R.S32.HI R57, RZ, 0x1f, R235 ;  /* 0x0000001fff397819 */ /* 0x000fe200000114eb */
[----:B------:R-:W-:Y:S01]  /*1c40*/  IMAD.IADD R9, R52, 0x1, -R9 ;  /* 0x0000000134097824 */ /* 0x000fe200078e0a09 */
[----:B------:R-:W-:Y:S01]  /*1c50*/  SHF.L.U32 R4, R4, 0x3, RZ ;  /* 0x0000000304047819 */ /* 0x000fe200000006ff */
[-C--:B------:R-:W-:Y:S02]  /*1c60*/  IMAD R14, R12, R26.reuse, R14 ;  /* 0x0000001a0c0e7224 */ /* 0x080fe400078e020e */
[----:B------:R-:W-:Y:S01]  /*1c70*/  IMAD.WIDE.U32 R26, R13, R26, R28 ;  /* 0x0000001a0d1a7225 */ /* 0x000fe200078e001c */
[----:B------:R-:W-:-:S02]  /*1c80*/  SHF.R.S32.HI R59, RZ, 0x1f, R9 ;  /* 0x0000001fff3b7819 */ /* 0x000fc40000011409 */
[----:B------:R-:W-:Y:S01]  /*1c90*/  LOP3.LUT R164, R164, 0xfffffe00, R4, 0xf8, !PT ;  /* 0xfffffe00a4a47812 */ /* 0x000fe200078ef804 */
[----:B------:R-:W-:Y:S01]  /*1ca0*/  IMAD.IADD R15, R27, 0x1, R14 ;  /* 0x000000011b0f7824 */ /* 0x000fe200078e020e */
[----:B------:R-:W-:Y:S01]  /*1cb0*/  LEA.HI R59, R59, R9, RZ, 0x3 ;  /* 0x000000093b3b7211 */ /* 0x000fe200078f18ff */
[----:B------:R-:W-:Y:S01]  /*1cc0*/  IMAD.MOV.U32 R14, RZ, RZ, R26 ;  /* 0x000000ffff0e7224 */ /* 0x000fe200078e001a */
[----:B------:R-:W-:Y:S01]  /*1cd0*/  SHF.R.S32.HI R173, RZ, 0x1f, R172 ;  /* 0x0000001fffad7819 */ /* 0x000fe200000114ac */
[----:B------:R-:W-:Y:S01]  /*1ce0*/  IMAD R152, R43, R172, RZ ;  /* 0x000000ac2b987224 */ /* 0x000fe200078e02ff */
[----:B------:R-:W-:Y:S01]  /*1cf0*/  LOP3.LUT R58, R59, 0xfffffff8, RZ, 0xc0, !PT ;  /* 0xfffffff83b3a7812 */ /* 0x000fe200078ec0ff */
[----:B------:R-:W-:Y:S01]  /*1d00*/  IMAD.WIDE.U32 R14, R172, R42, R14 ;  /* 0x0000002aac0e7225 */ /* 0x000fe200078e000e */
[----:B------:R-:W-:-:S03]  /*1d10*/  SHF.R.S32.HI R85, RZ, 0x1f, R62 ;  /* 0x0000001fff557819 */ /* 0x000fc6000001143e */
[----:B------:R-:W-:Y:S01]  /*1d20*/  IMAD R152, R173, R42, R152 ;  /* 0x0000002aad987224 */ /* 0x000fe200078e0298 */
[----:B------:R-:W-:Y:S01]  /*1d30*/  SHF.R.S32.HI R169, RZ, 0x1f, R234 ;  /* 0x0000001fffa97819 */ /* 0x000fe200000114ea */
[----:B------:R-:W-:Y:S01]  /*1d40*/  IMAD.IADD R58, R9, 0x1, -R58 ;  /* 0x00000001093a7824 */ /* 0x000fe200078e0a3a */
[----:B------:R-:W-:Y:S01]  /*1d50*/  LEA.HI R85, R85, R62, RZ, 0x7 ;  /* 0x0000003e55557211 */ /* 0x000fe200078f38ff */
[----:B------:R-:W-:Y:S02]  /*1d60*/  VIADD R9, R18, 0x40 ;  /* 0x0000004012097836 */ /* 0x000fe40000000000 */
[----:B------:R-:W-:Y:S01]  /*1d70*/  IMAD.IADD R152, R15, 0x1, R152 ;  /* 0x000000010f987824 */ /* 0x000fe200078e0298 */
[----:B------:R-:W-:-:S04]  /*1d80*/  SHF.R.S32.HI R85, RZ, 0x7, R85 ;  /* 0x00000007ff557819 */ /* 0x000fc80000011455 */
[----:B------:R-:W-:Y:S01]  /*1d90*/  VIMNMX R85, RZ, R85, !PT ;  /* 0x00000055ff557248 */ /* 0x000fe20007fe0100 */
[----:B------:R-:W-:-:S04]  /*1da0*/  IMAD.WIDE R176, R236, 0x40, R172 ;  /* 0x00000040ecb07825 */ /* 0x000fc800078e02ac */
[----:B------:R-:W-:Y:S01]  /*1db0*/  IMAD R170, R49, R172, RZ ;  /* 0x000000ac31aa7224 */ /* 0x000fe200078e02ff */
[----:B------:R-:W-:-:S03]  /*1dc0*/  LEA.HI R53, R53, R52, RZ, 0x5 ;  /* 0x0000003435357211 */ /* 0x000fc600078f28ff */
[----:B------:R-:W-:Y:S01]  /*1dd0*/  IMAD R170, R173, R48, R170 ;  /* 0x00000030adaa7224 */ /* 0x000fe200078e02aa */
[----:B------:R-:W-:Y:S01]  /*1de0*/  LOP3.LUT R54, R53, 0xffffffe0, RZ, 0xc0, !PT ;  /* 0xffffffe035367812 */ /* 0x000fe200078ec0ff */
[----:B------:R-:W-:Y:S02]  /*1df0*/  IMAD.MOV.U32 R38, RZ, RZ, 0x10 ;  /* 0x00000010ff267424 */ /* 0x000fe400078e00ff */
[----:B------:R-:W-:Y:S01]  /*1e00*/  IMAD.MOV.U32 R37, RZ, RZ, 0x20 ;  /* 0x00000020ff257424 */ /* 0x000fe200078e00ff */
[C---:B------:R-:W-:Y:S01]  /*1e10*/  SHF.L.U64.HI R230, R48.reuse, 0x4, R49 ;  /* 0x0000000430e67819 */ /* 0x040fe20000010231 */
[----:B------:R-:W-:Y:S01]  /*1e20*/  IMAD.SHL.U32 R229, R48, 0x10, RZ ;  /* 0x0000001030e57824 */ /* 0x000fe200078e00ff */
[----:B------:R-:W-:Y:S01]  /*1e30*/  SHF.L.U64.HI R228, R42, 0x4, R43 ;  /* 0x000000042ae47819 */ /* 0x000fe2000001022b */
[----:B------:R-:W-:Y:S01]  /*1e40*/  IMAD.IADD R54, R52, 0x1, -R54 ;  /* 0x0000000134367824 */ /* 0x000fe200078e0a36 */
[----:B------:R-:W-:Y:S01]  /*1e50*/  SHF.L.U32 R227, R42, 0x4, RZ ;  /* 0x000000042ae37819 */ /* 0x000fe200000006ff */
[----:B------:R-:W-:Y:S01]  /*1e60*/  IMAD.SHL.U32 R63, R56, 0x4, RZ ;  /* 0x00000004383f7824 */ /* 0x000fe200078e00ff */
[----:B------:R-:W-:Y:S01]  /*1e70*/  SHF.R.S32.HI R53, RZ, 0x5, R53 ;  /* 0x00000005ff357819 */ /* 0x000fe20000011435 */
[----:B--2---:R-:W-:-:S04]  /*1e80*/  @P0 IMAD.WIDE.U32 R28, R22, R238, RZ ;  /* 0x000000ee161c0225 */ /* 0x004fc800078e00ff */
[----:B------:R-:W-:Y:S02]  /*1e90*/  @P0 IMAD.MOV.U32 R4, RZ, RZ, R28 ;  /* 0x000000ffff040224 */ /* 0x000fe400078e001c */
[----:B---3--:R-:W-:-:S04]  /*1ea0*/  @!P0 IMAD R8, R25, R235, RZ ;  /* 0x000000eb19088224 */ /* 0x008fc800078e02ff */
[C---:B------:R-:W-:Y:S02]  /*1eb0*/  @!P0 IMAD R8, R24.reuse, R57, R8 ;  /* 0x0000003918088224 */ /* 0x040fe400078e0208 */
[----:B------:R-:W-:-:S04]  /*1ec0*/  @!P0 IMAD.WIDE.U32 R24, R24, R235, RZ ;  /* 0x000000eb18188225 */ /* 0x000fc800078e00ff */
[----:B------:R-:W-:Y:S02]  /*1ed0*/  @P0 IMAD R5, R23, R238, RZ ;  /* 0x000000ee17050224 */ /* 0x000fe400078e02ff */
[----:B------:R-:W-:-:S03]  /*1ee0*/  @!P0 IMAD.MOV.U32 R4, RZ, RZ, R24 ;  /* 0x000000ffff048224 */ /* 0x000fc600078e0018 */
[----:B------:R-:W-:Y:S01]  /*1ef0*/  @P0 IADD3 R5, R29, R5, RZ ;  /* 0x000000051d050210 */ /* 0x000fe20007ffe0ff */
[----:B------:R-:W-:Y:S01]  /*1f00*/  @!P0 IMAD.IADD R5, R25, 0x1, R8 ;  /* 0x0000000119058824 */ /* 0x000fe200078e0208 */
[----:B------:R-:W-:Y:S01]  /*1f10*/  IADD3 R24, P1, R18, R4, RZ ;  /* 0x0000000412187210 */ /* 0x000fe20007f3e0ff */
[----:B------:R-:W-:Y:S01]  /*1f20*/  @P0 IMAD.MOV.U32 R181, RZ, RZ, R23 ;  /* 0x000000ffffb50224 */ /* 0x000fe200078e0017 */
[----:B------:R-:W-:Y:S01]  /*1f30*/  @P0 MOV R180, R22 ;  /* 0x0000001600b40202 */ /* 0x000fe20000000f00 */
[----:B------:R-:W-:Y:S01]  /*1f40*/  IMAD R4, R21, R234, RZ ;  /* 0x000000ea15047224 */ /* 0x000fe200078e02ff */
[----:B------:R-:W-:Y:S01]  /*1f50*/  @!P0 MOV R181, R23 ;  /* 0x0000001700b58202 */ /* 0x000fe20000000f00 */
[----:B------:R-:W-:Y:S02]  /*1f60*/  IMAD.X R25, R19, 0x1, R5, P1 ;  /* 0x0000000113197824 */ /* 0x000fe400008e0605 */
[----:B------:R-:W-:Y:S01]  /*1f70*/  @!P0 IMAD.MOV.U32 R180, RZ, RZ, R22 ;  /* 0x000000ffffb48224 */ /* 0x000fe200078e0016 */
[----:B----4-:R-:W-:Y:S01]  /*1f80*/  LEA R153, P0, R14, R6, 0x1 ;  /* 0x000000060e997211 */ /* 0x010fe200078008ff */
[----:B------:R-:W-:Y:S01]  /*1f90*/  IMAD R4, R20, R169, R4 ;  /* 0x000000a914047224 */ /* 0x000fe200078e0204 */
[----:B------:R-:W-:Y:S01]  /*1fa0*/  ISETP.GE.AND P1, PT, R9, R64, PT ;  /* 0x000000400900720c */ /* 0x000fe20003f26270 */
[----:B------:R-:W-:Y:S01]  /*1fb0*/  IMAD.WIDE.U32 R20, R234, R20, R24 ;  /* 0x00000014ea147225 */ /* 0x000fe200078e0018 */
[----:B------:R-:W-:-:S02]  /*1fc0*/  ISETP.GE.AND P2, PT, R18, R64, PT ;  /* 0x000000401200720c */ /* 0x000fc40003f46270 */
[----:B------:R-:W-:Y:S02]  /*1fd0*/  LEA.HI.X R152, R14, R7, R152, 0x1, P0 ;  /* 0x000000070e987211 */ /* 0x000fe400000f0c98 */
[----:B------:R-:W-:Y:S01]  /*1fe0*/  IADD3 R166, P0, R18, R3, RZ ;  /* 0x0000000312a67210 */ /* 0x000fe20007f1e0ff */
[----:B------:R-:W-:Y:S01]  /*1ff0*/  IMAD.IADD R21, R21, 0x1, R4 ;  /* 0x0000000115157824 */ /* 0x000fe200078e0204 */
[----:B------:R-:W-:Y:S02]  /*2000*/  SEL R61, RZ, 0xffffffff, P1 ;  /* 0xffffffffff3d7807 */ /* 0x000fe40000800000 */
[----:B------:R-:W-:Y:S02]  /*2010*/  SEL R4, RZ, 0x1, P2 ;  /* 0x00000001ff047807 */ /* 0x000fe40001000000 */
[----:B------:R-:W-:Y:S02]  /*2020*/  R2P PR, R58, 0x6 ;  /* 0x000000063a007804 */ /* 0x000fe40000000000 */
[----:B------:R-:W-:Y:S01]  /*2030*/  ISETP.GT.AND P3, PT, R50, R85, PT ;  /* 0x000000553200720c */ /* 0x000fe20003f64270 */
[----:B------:R-:W-:-:S02]  /*2040*/  IMAD.X R167, R19, 0x1, R0, P0 ;  /* 0x0000000113a77824 */ /* 0x000fc400000e0600 */
[----:B------:R-:W-:Y:S02]  /*2050*/  IMAD R178, R177, R180, RZ ;  /* 0x000000b4b1b27224 */ /* 0x000fe400078e02ff */
[----:B------:R-:W-:Y:S01]  /*2060*/  IMAD.WIDE.U32 R166, R172, R48, R166 ;  /* 0x00000030aca67225 */ /* 0x000fe200078e00a6 */
[----:B------:R-:W-:-:S03]  /*2070*/  SHF.L.U32 R61, R61, 0x1, RZ ;  /* 0x000000013d3d7819 */ /* 0x000fc600000006ff */
[----:B------:R-:W-:Y:S01]  /*2080*/  IMAD R178, R176, R181, R178 ;  /* 0x000000b5b0b27224 */ /* 0x000fe200078e02b2 */
[----:B------:R-:W-:Y:S01]  /*2090*/  LEA R232, P0, R166, R174, 0x1 ;  /* 0x000000aea6e87211 */ /* 0x000fe200078008ff */
[----:B------:R-:W-:Y:S01]  /*20a0*/  IMAD.WIDE.U32 R176, R176, R180, R20 ;  /* 0x000000b4b0b07225 */ /* 0x000fe200078e0014 */
[----:B------:R-:W-:Y:S02]  /*20b0*/  IADD3 R171, R167, R170, RZ ;  /* 0x000000aaa7ab7210 */ /* 0x000fe40007ffe0ff */
[----:B------:R-:W-:Y:S01]  /*20c0*/  LOP3.LUT R61, R61, 0x2, R4, 0xe2, !PT ;  /* 0x000000023d3d7812 */ /* 0x000fe200078ee204 */
[----:B------:R-:W-:Y:S01]  /*20d0*/  @!P4 IMAD.MOV.U32 R16, RZ, RZ, RZ ;  /* 0x000000ffff10c224 */ /* 0x000fe200078e00ff */
[----:B------:R-:W-:Y:S01]  /*20e0*/  SEL R38, R38, 0xfffffff0, !P1 ;  /* 0xfffffff026267807 */ /* 0x000fe20004800000 */
[----:B------:R-:W-:Y:S01]  /*20f0*/  IMAD.IADD R179, R177, 0x1, R178 ;  /* 0x00000001b1b37824 */ /* 0x000fe200078e02b2 */
        /* <DEDUP_REMOVED lines=19> */
[C---:B------:R-:W-:Y:S01]  /*2230*/  IMAD.SHL.U32 R74, R42.reuse, 0x20, RZ ;  /* 0x000000202a4a7824 */ /* 0x040fe200078e00ff */
        /* <DEDUP_REMOVED lines=183> */
.L_x_3153:
        /* <DEDUP_REMOVED lines=27> */
.L_x_3021:
[----:B------:R-:W-:Y:S05]  /*2f60*/  BSYNC B0 ;  /* 0x0000000000007941 */ /* 0x000fea0003800000 */
.L_x_3020:
        /* <DEDUP_REMOVED lines=12> */
.L_x_3023:
[----:B------:R-:W-:Y:S05]  /*3030*/  BSYNC B0 ;  /* 0x0000000000007941 */ /* 0x000fea0003800000 */
.L_x_3022:
        /* <DEDUP_REMOVED lines=15> */
.L_x_3025:
[----:B------:R-:W-:Y:S05]  /*3130*/  BSYNC B0 ;  /* 0x0000000000007941 */ /* 0x000fea0003800000 */
.L_x_3024:
        /* <DEDUP_REMOVED lines=13> */
.L_x_3027:
[----:B------:R-:W-:Y:S05]  /*3210*/  BSYNC B0 ;  /* 0x0000000000007941 */ /* 0x000fea0003800000 */
.L_x_3026:
        /* <DEDUP_REMOVED lines=17> */
.L_x_3029:
[----:B------:R-:W-:Y:S05]  /*3330*/  BSYNC B0 ;  /* 0x0000000000007941 */ /* 0x000fea0003800000 */
.L_x_3028:
        /* <DEDUP_REMOVED lines=12> */
.L_x_3031:
[----:B------:R-:W-:Y:S05]  /*3400*/  BSYNC B0 ;  /* 0x0000000000007941 */ /* 0x000fea0003800000 */
.L_x_3030:
        /* <DEDUP_REMOVED lines=12> */
.L_x_3033:
[----:B------:R-:W-:Y:S05]  /*34d0*/  BSYNC B0 ;  /* 0x0000000000007941 */ /* 0x000fea0003800000 */
.L_x_3032:
        /* <DEDUP_REMOVED lines=12> */
.L_x_3035:
[----:B------:R-:W-:Y:S05]  /*35a0*/  BSYNC B0 ;  /* 0x0000000000007941 */ /* 0x000fea0003800000 */
.L_x_3034:
        /* <DEDUP_REMOVED lines=73> */
.L_x_3042:
[----:B------:R-:W-:Y:S05]  /*3a40*/  BSYNC B0 ;  /* 0x0000000000007941 */ /* 0x000fea0003800000 */
.L_x_3041:
        /* <DEDUP_REMOVED lines=53> */
.L_x_3040:
[----:B------:R-:W-:Y:S05]  /*3da0*/  BSYNC B1 ;  /* 0x0000000000017941 */ /* 0x000fea0003800000 */
.L_x_3039:
        /* <DEDUP_REMOVED lines=64> */
.L_x_3046:
[----:B------:R-:W-:Y:S05]  /*41b0*/  BSYNC B0 ;  /* 0x0000000000007941 */ /* 0x000fea0003800000 */
.L_x_3045:
        /* <DEDUP_REMOVED lines=50> */
.L_x_3044:
[----:B------:R-:W-:Y:S05]  /*44e0*/  BSYNC B1 ;  /* 0x0000000000017941 */ /* 0x000fea0003800000 */
.L_x_3043:
        /* <DEDUP_REMOVED lines=64> */
.L_x_3050:
[----:B------:R-:W-:Y:S05]  /*48f0*/  BSYNC B0 ;  /* 0x0000000000007941 */ /* 0x000fea0003800000 */
.L_x_3049:
        /* <DEDUP_REMOVED lines=50> */
.L_x_3048:
[----:B------:R-:W-:Y:S05]  /*4c20*/  BSYNC B1 ;  /* 0x0000000000017941 */ /* 0x000fea0003800000 */
.L_x_3047:
        /* <DEDUP_REMOVED lines=70> */
.L_x_3054:
[----:B------:R-:W-:Y:S05]  /*5090*/  BSYNC B0 ;  /* 0x0000000000007941 */ /* 0x000fea0003800000 */
.L_x_3053:
        /* <DEDUP_REMOVED lines=50> */
.L_x_3052:
[----:B------:R-:W-:Y:S05]  /*53c0*/  BSYNC B1 ;  /* 0x0000000000017941 */ /* 0x000fea0003800000 */
.L_x_3051:
        /* <DEDUP_REMOVED lines=64> */
.L_x_3058:
[----:B------:R-:W-:Y:S05]  /*57d0*/  BSYNC B0 ;  /* 0x0000000000007941 */ /* 0x000fea0003800000 */
.L_x_3057:
        /* <DEDUP_REMOVED lines=50> */
.L_x_3056:
[----:B------:R-:W-:Y:S05]  /*5b00*/  BSYNC B1 ;  /* 0x0000000000017941 */ /* 0x000fea0003800000 */
.L_x_3055:
        /* <DEDUP_REMOVED lines=70> */
.L_x_3062:
[----:B------:R-:W-:Y:S05]  /*5f70*/  BSYNC B0 ;  /* 0x0000000000007941 */ /* 0x000fea0003800000 */
.L_x_3061:
        /* <DEDUP_REMOVED lines=50> */
.L_x_3060:
[----:B------:R-:W-:Y:S05]  /*62a0*/  BSYNC B1 ;  /* 0x0000000000017941 */ /* 0x000fea0003800000 */
.L_x_3059:
        /* <DEDUP_REMOVED lines=70> */
.L_x_3066:
[----:B------:R-:W-:Y:S05]  /*6710*/  BSYNC B0 ;  /* 0x0000000000007941 */ /* 0x000fea0003800000 */
.L_x_3065:
        /* <DEDUP_REMOVED lines=50> */
.L_x_3064:
[----:B------:R-:W-:Y:S05]  /*6a40*/  BSYNC B1 ;  /* 0x0000000000017941 */ /* 0x000fea0003800000 */
.L_x_3063:
        /* <DEDUP_REMOVED lines=70> */
.L_x_3070:
[----:B------:R-:W-:Y:S05]  /*6eb0*/  BSYNC B0 ;  /* 0x0000000000007941 */ /* 0x000fea0003800000 */
.L_x_3069:
        /* <DEDUP_REMOVED lines=50> */
.L_x_3068:
[----:B------:R-:W-:Y:S05]  /*71e0*/  BSYNC B1 ;  /* 0x0000000000017941 */ /* 0x000fea0003800000 */
.L_x_3067:
        /* <DEDUP_REMOVED lines=10> */
.L_x_3038:
        /* <DEDUP_REMOVED lines=96> */
.L_x_3077:
[----:B------:R-:W-:Y:S05]  /*7890*/  BSYNC B0 ;  /* 0x0000000000007941 */ /* 0x000fea0003800000 */
.L_x_3076:
[----:B-----5:R2:W-:Y:S02]  /*78a0*/  ST.E.128 desc[UR6][R216.64], R20 ;  /* 0x00000014d8007985 */ /* 0x0205e4000c101d06 */
.L_x_3075:
[----:B------:R-:W-:Y:S05]  /*78b0*/  BSYNC B1 ;  /* 0x0000000000017941 */ /* 0x000fea0003800000 */
.L_x_3074:
        /* <DEDUP_REMOVED lines=93> */
.L_x_3079:
[----:B------:R-:W-:Y:S05]  /*7e90*/  BSYNC B0 ;  /* 0x0000000000007941 */ /* 0x000fea0003800000 */
.L_x_3078:
[----:B-----5:R3:W-:Y:S02]  /*7ea0*/  ST.E.128 desc[UR6][R216.64+0x80], R20 ;  /* 0x00008014d8007985 */ /* 0x0207e4000c101d06 */
.L_x_3073:
[----:B------:R-:W-:Y:S05]  /*7eb0*/  BSYNC B2 ;  /* 0x0000000000027941 */ /* 0x000fea0003800000 */
.L_x_3072:
        /* <DEDUP_REMOVED lines=99> */
.L_x_3085:
[----:B------:R-:W-:Y:S05]  /*84f0*/  BSYNC B0 ;  /* 0x0000000000007941 */ /* 0x000fea0003800000 */
.L_x_3084:
[----:B-----5:R4:W-:Y:S02]  /*8500*/  ST.E.128 desc[UR6][R220.64], R20 ;  /* 0x00000014dc007985 */ /* 0x0209e4000c101d06 */
.L_x_3083:
[----:B------:R-:W-:Y:S05]  /*8510*/  BSYNC B1 ;  /* 0x0000000000017941 */ /* 0x000fea0003800000 */
.L_x_3082:
[----:B------:R-:W-:Y:S11]  /*8520*/  ISETP.GE.AND P0, PT, R9, R165, PT ;  /* 0x000000a50900720c */ /* 0x000ff60003f06270 */
[----:B------:R-:W-:Y:S02]  /*8530*/  @!UPT UIADD3 URZ, URZ, URZ, URZ ;  /* 0x0000003f3f3ff290 */ /* 0x000fe4000fffe03f */
[----:B------:R-:W-:Y:S05]  /*8540*/  @P0 BRA `(.L_x_3081) ;  /* 0x0000000400700947 */ /* 0x000fea0003800000 */
[----:B-1----:R-:W-:Y:S01]  /*8550*/  LEA R4, P0, R89, R119, 0x1 ;  /* 0x0000007759047211 */ /* 0x002fe200078008ff */
[----:B------:R-:W-:Y:S01]  /*8560*/  BSSY B0, `(.L_x_3086) ;  /* 0x0000059000007945 */ /* 0x000fe20003800000 */
[----:B------:R-:W-:Y:S02]  /*8570*/  ISETP.GE.AND P1, PT, R9, R17, PT ;  /* 0x000000110900720c */ /* 0x000fe40003f26270 */
[----:B------:R-:W-:Y:S02]  /*8580*/  LEA.HI.X R5, R89, R118, R88, 0x1, P0 ;  /* 0x0000007659057211 */ /* 0x000fe400000f0c58 */
[C---:B----4-:R-:W-:Y:S03]  /*8590*/  LEA R220, P0, R82.reuse, R125, 0x1 ;  /* 0x0000007d52dc7211 */ /* 0x050fe600078008ff */
        /* <DEDUP_REMOVED lines=85> */
.L_x_3087:
[----:B------:R-:W-:Y:S05]  /*8af0*/  BSYNC B0 ;  /* 0x0000000000007941 */ /* 0x000fea0003800000 */
.L_x_3086:
[----:B-----5:R2:W-:Y:S02]  /*8b00*/  ST.E.128 desc[UR6][R220.64], R20 ;  /* 0x00000014dc007985 */ /* 0x0205e4000c101d06 */
.L_x_3081:
[----:B------:R-:W-:Y:S05]  /*8b10*/  BSYNC B2 ;  /* 0x0000000000027941 */ /* 0x000fea0003800000 */
.L_x_3080:
        /* <DEDUP_REMOVED lines=13> */
[C---:B--2-4-:R-:W-:Y:S03]  /*8bf0*/  LEA R220, P0, R83.reuse, R125, 0x1 ;  /* 0x0000007d53dc7211 */ /* 0x054fe600078008ff */
        /* <DEDUP_REMOVED lines=85> */
.L_x_3093:
[----:B------:R-:W-:Y:S05]  /*9150*/  BSYNC B0 ;  /* 0x0000000000007941 */ /* 0x000fea0003800000 */
.L_x_3092:
[----:B-----5:R2:W-:Y:S02]  /*9160*/  ST.E.128 desc[UR6][R220.64], R20 ;  /* 0x00000014dc007985 */ /* 0x0205e4000c101d06 */
.L_x_3091:
[----:B------:R-:W-:Y:S05]  /*9170*/  BSYNC B1 ;  /* 0x0000000000017941 */ /* 0x000fea0003800000 */
.L_x_3090:
[----:B------:R-:W-:Y:S11]  /*9180*/  ISETP.GE.AND P0, PT, R9, R165, PT ;  /* 0x000000a50900720c */ /* 0x000ff60003f06270 */
[----:B------:R-:W-:Y:S02]  /*9190*/  @!UPT UIADD3 URZ, URZ, URZ, URZ ;  /* 0x0000003f3f3ff290 */ /* 0x000fe4000fffe03f */
[----:B------:R-:W-:Y:S05]  /*91a0*/  @P0 BRA `(.L_x_3089) ;  /* 0x0000000400700947 */ /* 0x000fea0003800000 */
[----:B-1----:R-:W-:Y:S01]  /*91b0*/  LEA R4, P0, R91, R119, 0x1 ;  /* 0x000000775b047211 */ /* 0x002fe200078008ff */
        /* <DEDUP_REMOVED lines=89> */
.L_x_3095:
[----:B------:R-:W-:Y:S05]  /*9750*/  BSYNC B0 ;  /* 0x0000000000007941 */ /* 0x000fea0003800000 */
.L_x_3094:
[----:B-----5:R2:W-:Y:S02]  /*9760*/  ST.E.128 desc[UR6][R220.64], R20 ;  /* 0x00000014dc007985 */ /* 0x0205e4000c101d06 */
.L_x_3089:
[----:B------:R-:W-:Y:S05]  /*9770*/  BSYNC B2 ;  /* 0x0000000000027941 */ /* 0x000fea0003800000 */
.L_x_3088:
        /* <DEDUP_REMOVED lines=14> */
[----:B--2-4-:R-:W-:Y:S01]  /*9860*/  MOV R220, R125 ;  /* 0x0000007d00dc7202 */ /* 0x014fe20000000f00 */
[----:B------:R-:W-:Y:S01]  /*9870*/  IMAD.WIDE.U32 R4, R212, 0x60, R4 ;  /* 0x00000060d4047825 */ /* 0x000fe200078e0004 */
[----:B------:R-:W-:Y:S04]  /*9880*/  MOV R221, R124 ;  /* 0x0000007c00dd7202 */ /* 0x000fe80000000f00 */
[----:B------:R-:W-:Y:S01]  /*9890*/  IADD3 R5, R5, R0, RZ ;  /* 0x0000000005057210 */ /* 0x000fe20007ffe0ff */
[----:B------:R-:W-:Y:S02]  /*98a0*/  IMAD R0, R49, 0x60, RZ ;  /* 0x0000006031007824 */ /* 0x000fe400078e02ff */
[----:B------:R-:W-:Y:S02]  /*98b0*/  IMAD.WIDE.U32 R220, R48, 0x60, R220 ;  /* 0x0000006030dc7825 */ /* 0x000fe400078e00dc */
[----:B---3--:R1:W5:Y:S03]  /*98c0*/  LD.E.128 R20, desc[UR6][R4.64] ;  /* 0x0000000604147980 */ /* 0x008366000c101d00 */
        /* <DEDUP_REMOVED lines=84> */
.L_x_3101:
[----:B------:R-:W-:Y:S05]  /*9e10*/  BSYNC B0 ;  /* 0x0000000000007941 */ /* 0x000fea0003800000 */
.L_x_3100:
[----:B-----5:R2:W-:Y:S02]  /*9e20*/  ST.E.128 desc[UR6][R220.64], R20 ;  /* 0x00000014dc007985 */ /* 0x0205e4000c101d06 */
.L_x_3099:
[----:B------:R-:W-:Y:S05]  /*9e30*/  BSYNC B1 ;  /* 0x0000000000017941 */ /* 0x000fea0003800000 */
.L_x_3098:
        /* <DEDUP_REMOVED lines=93> */
.L_x_3103:
[----:B------:R-:W-:Y:S05]  /*a410*/  BSYNC B0 ;  /* 0x0000000000007941 */ /* 0x000fea0003800000 */
.L_x_3102:
[----:B-----5:R2:W-:Y:S02]  /*a420*/  ST.E.128 desc[UR6][R220.64], R20 ;  /* 0x00000014dc007985 */ /* 0x0205e4000c101d06 */
.L_x_3097:
[----:B------:R-:W-:Y:S05]  /*a430*/  BSYNC B2 ;  /* 0x0000000000027941 */ /* 0x000fea0003800000 */
.L_x_3096:
        /* <DEDUP_REMOVED lines=99> */
.L_x_3109:
[----:B------:R-:W-:Y:S05]  /*aa70*/  BSYNC B0 ;  /* 0x0000000000007941 */ /* 0x000fea0003800000 */
.L_x_3108:
[----:B-----5:R2:W-:Y:S02]  /*aa80*/  ST.E.128 desc[UR6][R220.64], R20 ;  /* 0x00000014dc007985 */ /* 0x0205e4000c101d06 */
.L_x_3107:
[----:B------:R-:W-:Y:S05]  /*aa90*/  BSYNC B1 ;  /* 0x0000000000017941 */ /* 0x000fea0003800000 */
.L_x_3106:
        /* <DEDUP_REMOVED lines=93> */
.L_x_3111:
[----:B------:R-:W-:Y:S05]  /*b070*/  BSYNC B0 ;  /* 0x0000000000007941 */ /* 0x000fea0003800000 */
.L_x_3110:
[----:B-----5:R2:W-:Y:S02]  /*b080*/  ST.E.128 desc[UR6][R220.64], R20 ;  /* 0x00000014dc007985 */ /* 0x0205e4000c101d06 */
.L_x_3105:
[----:B------:R-:W-:Y:S05]  /*b090*/  BSYNC B2 ;  /* 0x0000000000027941 */ /* 0x000fea0003800000 */
.L_x_3104:
        /* <DEDUP_REMOVED lines=105> */
.L_x_3117:
[----:B------:R-:W-:Y:S05]  /*b730*/  BSYNC B0 ;  /* 0x0000000000007941 */ /* 0x000fea0003800000 */
.L_x_3116:
[----:B-----5:R2:W-:Y:S02]  /*b740*/  ST.E.128 desc[UR6][R220.64], R20 ;  /* 0x00000014dc007985 */ /* 0x0205e4000c101d06 */
.L_x_3115:
[----:B------:R-:W-:Y:S05]  /*b750*/  BSYNC B1 ;  /* 0x0000000000017941 */ /* 0x000fea0003800000 */
.L_x_3114:
        /* <DEDUP_REMOVED lines=93> */
.L_x_3119:
[----:B------:R-:W-:Y:S05]  /*bd30*/  BSYNC B0 ;  /* 0x0000000000007941 */ /* 0x000fea0003800000 */
.L_x_3118:
[----:B-----5:R2:W-:Y:S02]  /*bd40*/  ST.E.128 desc[UR6][R220.64], R20 ;  /* 0x00000014dc007985 */ /* 0x0205e4000c101d06 */
.L_x_3113:
[----:B------:R-:W-:Y:S05]  /*bd50*/  BSYNC B2 ;  /* 0x0000000000027941 */ /* 0x000fea0003800000 */
.L_x_3112:
        /* <DEDUP_REMOVED lines=105> */
.L_x_3125:
[----:B------:R-:W-:Y:S05]  /*c3f0*/  BSYNC B0 ;  /* 0x0000000000007941 */ /* 0x000fea0003800000 */
.L_x_3124:
[----:B-----5:R2:W-:Y:S02]  /*c400*/  ST.E.128 desc[UR6][R220.64], R20 ;  /* 0x00000014dc007985 */ /* 0x0205e4000c101d06 */
.L_x_3123:
[----:B------:R-:W-:Y:S05]  /*c410*/  BSYNC B1 ;  /* 0x0000000000017941 */ /* 0x000fea0003800000 */
.L_x_3122:
        /* <DEDUP_REMOVED lines=93> */
.L_x_3127:
[----:B------:R-:W-:Y:S05]  /*c9f0*/  BSYNC B0 ;  /* 0x0000000000007941 */ /* 0x000fea0003800000 */
.L_x_3126:
[----:B-----5:R2:W-:Y:S02]  /*ca00*/  ST.E.128 desc[UR6][R220.64], R20 ;  /* 0x00000014dc007985 */ /* 0x0205e4000c101d06 */
.L_x_3121:
[----:B------:R-:W-:Y:S05]  /*ca10*/  BSYNC B2 ;  /* 0x0000000000027941 */ /* 0x000fea0003800000 */
.L_x_3120:
        /* <DEDUP_REMOVED lines=105> */
.L_x_3133:
[----:B------:R-:W-:Y:S05]  /*d0b0*/  BSYNC B0 ;  /* 0x0000000000007941 */ /* 0x000fea0003800000 */
.L_x_3132:
[----:B-----5:R2:W-:Y:S02]  /*d0c0*/  ST.E.128 desc[UR6][R214.64], R20 ;  /* 0x00000014d6007985 */ /* 0x0205e4000c101d06 */
.L_x_3131:
[----:B------:R-:W-:Y:S05]  /*d0d0*/  BSYNC B1 ;  /* 0x0000000000017941 */ /* 0x000fea0003800000 */
.L_x_3130:
        /* <DEDUP_REMOVED lines=30> */
[C---:B---3--:R-:W-:Y:S01]  /*d2c0*/  LEA R216, P0, R17.reuse, R121, 0x1 ;  /* 0x0000007911d87211 */ /* 0x048fe200078008ff */
[----:B-1----:R1:W4:Y:S03]  /*d2d0*/  LD.E.128 R4, desc[UR6][R2.64] ;  /* 0x0000000602047980 */ /* 0x002326000c101d00 */
[----:B------:R-:W-:Y:S06]  /*d2e0*/  LEA.HI.X R217, R17, R120, R8, 0x1, P0 ;  /* 0x0000007811d97211 */ /* 0x000fec00000f0c08 */
[----:B------:R-:W2:Y:S01]  /*d2f0*/  LD.E.128 R216, desc[UR6][R216.64] ;  /* 0x00000006d8d87980 */ /* 0x000ea2000c101d00 */
[----:B-1----:R-:W-:Y:S01]  /*d300*/  IMAD.MOV.U32 R2, RZ, RZ, RZ ;  /* 0x000000ffff027224 */ /* 0x002fe200078e00ff */
[----:B------:R-:W-:Y:S04]  /*d310*/  @P1 IADD3 R2, -R0, RZ, RZ ;  /* 0x000000ff00021210 */ /* 0x000fe80007ffe1ff */
[----:B------:R-:W-:Y:S04]  /*d320*/  IADD3 R3, P0, R142, R2, RZ ;  /* 0x000000028e037210 */ /* 0x000fe80007f1e0ff */
[----:B------:R-:W-:Y:S02]  /*d330*/  LEA.HI.X.SX32 R0, R2, R128, 0x1, P0 ;  /* 0x0000008002007211 */ /* 0x000fe400000f0eff */
[C---:B------:R-:W-:Y:S04]  /*d340*/  LEA R2, P0, R3.reuse, R123, 0x1 ;  /* 0x0000007b03027211 */ /* 0x040fe800078008ff */
[----:B------:R-:W-:Y:S05]  /*d350*/  LEA.HI.X R3, R3, R122, R0, 0x1, P0 ;  /* 0x0000007a03037211 */ /* 0x000fea00000f0c00 */
[----:B------:R1:W3:Y:S01]  /*d360*/  LD.E.128 R44, desc[UR6][R2.64] ;  /* 0x00000006022c7980 */ /* 0x0002e2000c101d00 */
[C---:B----4-:R-:W-:Y:S01]  /*d370*/  LOP3.LUT R20, R7.reuse, 0xffff0000, RZ, 0xc0, !PT ;  /* 0xffff000007147812 */ /* 0x050fe200078ec0ff */
        /* <DEDUP_REMOVED lines=31> */
[C---:B---3--:R-:W-:Y:S01]  /*d570*/  LOP3.LUT R20, R44.reuse, 0xffff0000, RZ, 0xc0, !PT ;  /* 0xffff00002c147812 */ /* 0x048fe200078ec0ff */
        /* <DEDUP_REMOVED lines=19> */
.L_x_3135:
[----:B------:R-:W-:Y:S05]  /*d6b0*/  BSYNC B0 ;  /* 0x0000000000007941 */ /* 0x000fea0003800000 */
.L_x_3134:
[----:B-----5:R2:W-:Y:S02]  /*d6c0*/  ST.E.128 desc[UR6][R214.64], R32 ;  /* 0x00000020d6007985 */ /* 0x0205e4000c101d06 */
.L_x_3129:
[----:B------:R-:W-:Y:S05]  /*d6d0*/  BSYNC B2 ;  /* 0x0000000000027941 */ /* 0x000fea0003800000 */
.L_x_3128:
        /* <DEDUP_REMOVED lines=11> */
.L_x_3037:
        /* <DEDUP_REMOVED lines=26> */
.L_x_3137:
[----:B------:R-:W-:Y:S05]  /*d930*/  BSYNC B0 ;  /* 0x0000000000007941 */ /* 0x000fea0003800000 */
.L_x_3136:
        /* <DEDUP_REMOVED lines=20> */
.L_x_3139:
[----:B------:R-:W-:Y:S05]  /*da80*/  BSYNC B0 ;  /* 0x0000000000007941 */ /* 0x000fea0003800000 */
.L_x_3138:
        /* <DEDUP_REMOVED lines=28> */
.L_x_3141:
[----:B------:R-:W-:Y:S05]  /*dc50*/  BSYNC B0 ;  /* 0x0000000000007941 */ /* 0x000fea0003800000 */
.L_x_3140:
        /* <DEDUP_REMOVED lines=22> */
.L_x_3143:
[----:B------:R-:W-:Y:S05]  /*ddc0*/  BSYNC B0 ;  /* 0x0000000000007941 */ /* 0x000fea0003800000 */
.L_x_3142:
        /* <DEDUP_REMOVED lines=16> */
.L_x_3145:
[----:B------:R-:W-:Y:S05]  /*ded0*/  BSYNC B0 ;  /* 0x0000000000007941 */ /* 0x000fea0003800000 */
.L_x_3144:
        /* <DEDUP_REMOVED lines=22> */
.L_x_3147:
[----:B------:R-:W-:Y:S05]  /*e040*/  BSYNC B0 ;  /* 0x0000000000007941 */ /* 0x000fea0003800000 */
.L_x_3146:
        /* <DEDUP_REMOVED lines=22> */
.L_x_3149:
[----:B------:R-:W-:Y:S05]  /*e1b0*/  BSYNC B0 ;  /* 0x0000000000007941 */ /* 0x000fea0003800000 */
.L_x_3148:
        /* <DEDUP_REMOVED lines=21> */
.L_x_3071:
[----:B------:R-:W-:Y:S05]  /*e310*/  BSYNC B3 ;  /* 0x0000000000037941 */ /* 0x000fea0003800000 */
.L_x_3036:
        /* <DEDUP_REMOVED lines=91> */
.L_x_3151:
        /* <DEDUP_REMOVED lines=12> */
.L_x_3152:
[----:B------:R-:W-:Y:S05]  /*e990*/  BSYNC B0 ;  /* 0x0000000000007941 */ /* 0x000fea0003800000 */
.L_x_3150:
[----:B------:R-:W-:Y:S04]  /*e9a0*/  IADD3 R14, R14, -0x1, RZ ;  /* 0xffffffff0e0e7810 */ /* 0x000fe80007ffe0ff */
[----:B------:R-:W-:Y:S11]  /*e9b0*/  ISETP.GT.AND P0, PT, R14, R85, PT ;  /* 0x000000550e00720c */ /* 0x000ff60003f04270 */
[----:B------:R-:W-:Y:S02]  /*e9c0*/  @!UPT UIADD3 URZ, URZ, URZ, URZ ;  /* 0x0000003f3f3ff290 */ /* 0x000fe4000fffe03f */
[----:B------:R-:W-:Y:S05]  /*e9d0*/  @P0 BRA `(.L_x_3153) ;  /* 0xffffff4000f40947 */ /* 0x000fea000383ffff */
.L_x_3019:
        /* <DEDUP_REMOVED lines=31> */
[----:B---3--:R-:W-:Y:S02]  /*ebd0*/  ISETP.NE.AND P4, PT, R2, RZ, PT ;  /* 0x000000ff0200720c */ /* 0x008fe40003f85270 */
        /* <DEDUP_REMOVED lines=82> */
.L_x_3162:
[----:B------:R-:W-:Y:S05]  /*f100*/  BSYNC B0 ;  /* 0x0000000000007941 */ /* 0x000fea0003800000 */
.L_x_3161:
[----:B-----5:R3:W-:Y:S02]  /*f110*/  STS.128 [R239], R12 ;  /* 0x0000000cef007388 */ /* 0x0207e40000000c00 */
.L_x_3160:
[----:B------:R-:W-:Y:S05]  /*f120*/  BSYNC B1 ;  /* 0x0000000000017941 */ /* 0x000fea0003800000 */
.L_x_3159:
        /* <DEDUP_REMOVED lines=49> */
.L_x_3164:
[----:B------:R-:W-:Y:S05]  /*f440*/  BSYNC B0 ;  /* 0x0000000000007941 */ /* 0x000fea0003800000 */
.L_x_3163:
[----:B-----5:R1:W-:Y:S02]  /*f450*/  STS.128 [R239+0x2000], R12 ;  /* 0x0020000cef007388 */ /* 0x0203e40000000c00 */
.L_x_3158:
[----:B------:R-:W-:Y:S05]  /*f460*/  BSYNC B2 ;  /* 0x0000000000027941 */ /* 0x000fea0003800000 */
.L_x_3157:
        /* <DEDUP_REMOVED lines=63> */
.L_x_3170:
[----:B------:R-:W-:Y:S05]  /*f860*/  BSYNC B0 ;  /* 0x0000000000007941 */ /* 0x000fea0003800000 */
.L_x_3169:
[----:B-----5:R3:W-:Y:S02]  /*f870*/  STS.128 [R239+0x800], R12 ;  /* 0x0008000cef007388 */ /* 0x0207e40000000c00 */
.L_x_3168:
[----:B------:R-:W-:Y:S05]  /*f880*/  BSYNC B1 ;  /* 0x0000000000017941 */ /* 0x000fea0003800000 */
.L_x_3167:
        /* <DEDUP_REMOVED lines=49> */
.L_x_3172:
[----:B------:R-:W-:Y:S05]  /*fba0*/  BSYNC B0 ;  /* 0x0000000000007941 */ /* 0x000fea0003800000 */
.L_x_3171:
[----:B-----5:R3:W-:Y:S02]  /*fbb0*/  STS.128 [R239+0x2800], R12 ;  /* 0x0028000cef007388 */ /* 0x0207e40000000c00 */
.L_x_3166:
[----:B------:R-:W-:Y:S05]  /*fbc0*/  BSYNC B2 ;  /* 0x0000000000027941 */ /* 0x000fea0003800000 */
.L_x_3165:
        /* <DEDUP_REMOVED lines=64> */
.L_x_3178:
[----:B------:R-:W-:Y:S05]  /*ffd0*/  BSYNC B0 ;  /* 0x0000000000007941 */ /* 0x000fea0003800000 */
.L_x_3177:
[----:B-----5:R3:W-:Y:S02]  /*ffe0*/  STS.128 [R239+0x1000], R12 ;  /* 0x0010000cef007388 */ /* 0x0207e40000000c00 */
.L_x_3176:
[----:B------:R-:W-:Y:S05]  /*fff0*/  BSYNC B1 ;  /* 0x0000000000017941 */ /* 0x000fea0003800000 */
.L_x_3175:
        /* <DEDUP_REMOVED lines=49> */
.L_x_3180:
[----:B------:R-:W-:Y:S05]  /*10310*/  BSYNC B0 ;  /* 0x0000000000007941 */ /* 0x000fea0003800000 */
.L_x_3179:
[----:B-----5:R1:W-:Y:S02]  /*10320*/  STS.128 [R239+0x3000], R12 ;  /* 0x0030000cef007388 */ /* 0x0203e40000000c00 */
.L_x_3174:
[----:B------:R-:W-:Y:S05]  /*10330*/  BSYNC B2 ;  /* 0x0000000000027941 */ /* 0x000fea0003800000 */
.L_x_3173:
        /* <DEDUP_REMOVED lines=64> */
.L_x_3185:
[----:B------:R-:W-:Y:S05]  /*10740*/  BSYNC B0 ;  /* 0x0000000000007941 */ /* 0x000fea0003800000 */
.L_x_3184:
[----:B-----5:R3:W-:Y:S02]  /*10750*/  STS.128 [R239+0x1800], R12 ;  /* 0x0018000cef007388 */ /* 0x0207e40000000c00 */
.L_x_3183:
[----:B------:R-:W-:Y:S05]  /*10760*/  BSYNC B1 ;  /* 0x0000000000017941 */ /* 0x000fea0003800000 */
.L_x_3182:
        /* <DEDUP_REMOVED lines=47> */
.L_x_3187:
[----:B------:R-:W-:Y:S05]  /*10a60*/  BSYNC B0 ;  /* 0x0000000000007941 */ /* 0x000fea0003800000 */
.L_x_3186:
[----:B-----5:R1:W-:Y:S01]  /*10a70*/  STS.128 [R239+0x3800], R32 ;  /* 0x00380020ef007388 */ /* 0x0203e20000000c00 */
[----:B------:R-:W-:Y:S05]  /*10a80*/  BRA `(.L_x_3181) ;  /* 0x0000003400a47947 */ /* 0x000fea0003800000 */
.L_x_3156:
        /* <DEDUP_REMOVED lines=93> */
.L_x_3193:
[----:B------:R-:W-:Y:S05]  /*11060*/  BSYNC B0 ;  /* 0x0000000000007941 */ /* 0x000fea0003800000 */
.L_x_3192:
[----:B-----5:R3:W-:Y:S02]  /*11070*/  STS.128 [R239], R24 ;  /* 0x00000018ef007388 */ /* 0x0207e40000000c00 */
.L_x_3191:
[----:B------:R-:W-:Y:S05]  /*11080*/  BSYNC B1 ;  /* 0x0000000000017941 */ /* 0x000fea0003800000 */
.L_x_3190:
        /* <DEDUP_REMOVED lines=90> */
.L_x_3195:
[----:B------:R-:W-:Y:S05]  /*11630*/  BSYNC B0 ;  /* 0x0000000000007941 */ /* 0x000fea0003800000 */
.L_x_3194:
[----:B-----5:R1:W-:Y:S02]  /*11640*/  STS.128 [R239+0x2000], R24 ;  /* 0x00200018ef007388 */ /* 0x0203e40000000c00 */
.L_x_3189:
[----:B------:R-:W-:Y:S05]  /*11650*/  BSYNC B2 ;  /* 0x0000000000027941 */ /* 0x000fea0003800000 */
.L_x_3188:
        /* <DEDUP_REMOVED lines=98> */
.L_x_3201:
[----:B------:R-:W-:Y:S05]  /*11c80*/  BSYNC B0 ;  /* 0x0000000000007941 */ /* 0x000fea0003800000 */
.L_x_3200:
[----:B-----5:R3:W-:Y:S02]  /*11c90*/  STS.128 [R239+0x800], R24 ;  /* 0x00080018ef007388 */ /* 0x0207e40000000c00 */
.L_x_3199:
[----:B------:R-:W-:Y:S05]  /*11ca0*/  BSYNC B1 ;  /* 0x0000000000017941 */ /* 0x000fea0003800000 */
.L_x_3198:
        /* <DEDUP_REMOVED lines=93> */
.L_x_3203:
[----:B------:R-:W-:Y:S05]  /*12280*/  BSYNC B0 ;  /* 0x0000000000007941 */ /* 0x000fea0003800000 */
.L_x_3202:
[----:B-----5:R3:W-:Y:S02]  /*12290*/  STS.128 [R239+0x2800], R24 ;  /* 0x00280018ef007388 */ /* 0x0207e40000000c00 */
.L_x_3197:
[----:B------:R-:W-:Y:S05]  /*122a0*/  BSYNC B2 ;  /* 0x0000000000027941 */ /* 0x000fea0003800000 */
.L_x_3196:
        /* <DEDUP_REMOVED lines=99> */
.L_x_3209:
[----:B------:R-:W-:Y:S05]  /*128e0*/  BSYNC B0 ;  /* 0x0000000000007941 */ /* 0x000fea0003800000 */
.L_x_3208:
[----:B-----5:R3:W-:Y:S02]  /*128f0*/  STS.128 [R239+0x1000], R24 ;  /* 0x00100018ef007388 */ /* 0x0207e40000000c00 */
.L_x_3207:
[----:B------:R-:W-:Y:S05]  /*12900*/  BSYNC B1 ;  /* 0x0000000000017941 */ /* 0x000fea0003800000 */
.L_x_3206:
        /* <DEDUP_REMOVED lines=92> */
.L_x_3211:
[----:B------:R-:W-:Y:S05]  /*12ed0*/  BSYNC B0 ;  /* 0x0000000000007941 */ /* 0x000fea0003800000 */
.L_x_3210:
[----:B-----5:R1:W-:Y:S02]  /*12ee0*/  STS.128 [R239+0x3000], R12 ;  /* 0x0030000cef007388 */ /* 0x0203e40000000c00 */
.L_x_3205:
[----:B------:R-:W-:Y:S05]  /*12ef0*/  BSYNC B2 ;  /* 0x0000000000027941 */ /* 0x000fea0003800000 */
.L_x_3204:
        /* <DEDUP_REMOVED lines=97> */
.L_x_3215:
[----:B------:R-:W-:Y:S05]  /*13510*/  BSYNC B0 ;  /* 0x0000000000007941 */ /* 0x000fea0003800000 */
.L_x_3214:
[----:B-----5:R1:W-:Y:S02]  /*13520*/  STS.128 [R239+0x1800], R4 ;  /* 0x00180004ef007388 */ /* 0x0203e40000000c00 */
.L_x_3213:
[----:B------:R-:W-:Y:S05]  /*13530*/  BSYNC B1 ;  /* 0x0000000000017941 */ /* 0x000fea0003800000 */
.L_x_3212:
        /* <DEDUP_REMOVED lines=96> */
.L_x_3217:
[----:B------:R-:W-:Y:S05]  /*13b40*/  BSYNC B0 ;  /* 0x0000000000007941 */ /* 0x000fea0003800000 */
.L_x_3216:
[----:B-----5:R1:W-:Y:S01]  /*13b50*/  STS.128 [R239+0x3800], R4 ;  /* 0x00380004ef007388 */ /* 0x0203e20000000c00 */
[----:B------:R-:W-:Y:S05]  /*13b60*/  BRA `(.L_x_3181) ;  /* 0x00000004006c7947 */ /* 0x000fea0003800000 */
.L_x_3155:
        /* <DEDUP_REMOVED lines=27> */
.L_x_3219:
[----:B------:R-:W-:Y:S05]  /*13d20*/  BSYNC B0 ;  /* 0x0000000000007941 */ /* 0x000fea0003800000 */
.L_x_3218:
        /* <DEDUP_REMOVED lines=20> */
.L_x_3221:
[----:B------:R-:W-:Y:S05]  /*13e70*/  BSYNC B0 ;  /* 0x0000000000007941 */ /* 0x000fea0003800000 */
.L_x_3220:
[----:B------:R-:W-:Y:S04]  /*13e80*/  BSSY B0, `(.L_x_3222) ;  /* 0x0000014000007945 */ /* 0x000fe80003800000 */
[----:B------:R-:W-:Y:S05]  /*13e90*/  @P4 BRA `(.L_x_3223) ;  /* 0x0000000000484947 */ /* 0x000fea0003800000 */
[----:B------:R-:W-:Y:S02]  /*13ea0*/  ISETP.GE.AND P2, PT, R18, R64, PT ;  /* 0x000000401200720c */ /* 0x000fe40003f46270 */
[----:B----4-:R-:W-:-:S04]  /*13eb0*/  LEA R2, P1, R180, R176, 0x5 ;  /* 0x000000b0b4027211 */ /* 0x010fc800078228ff */
        /* <DEDUP_REMOVED lines=16> */
.L_x_3223:
[----:B------:R-:W-:Y:S05]  /*13fc0*/  BSYNC B0 ;  /* 0x0000000000007941 */ /* 0x000fea0003800000 */
.L_x_3222:
[----:B------:R-:W-:Y:S05]  /*13fd0*/  @P3 BRA `(.L_x_3181) ;  /* 0x0000000000503947 */ /* 0x000fea0003800000 */
[----:B------:R-:W-:Y:S01]  /*13fe0*/  ISETP.GE.AND P1, PT, R18, R64, PT ;  /* 0x000000401200720c */ /* 0x000fe20003f26270 */
[----:B------:R-:W-:Y:S02]  /*13ff0*/  IMAD.MOV.U32 R177, RZ, RZ, R179 ;  /* 0x000000ffffb17224 */ /* 0x000fe400078e00b3 */
[----:B------:R-:W-:Y:S02]  /*14000*/  IMAD R0, R181, 0x30, RZ ;  /* 0x00000030b5007824 */ /* 0x000fe400078e02ff */
[----:B------:R-:W-:-:S05]  /*14010*/  IMAD.WIDE.U32 R180, R180, 0x30, R176 ;  /* 0x00000030b4b47825 */ /* 0x000fca00078e00b0 */
[----:B------:R-:W-:-:S03]  /*14020*/  IADD3 R0, R0, R181, RZ ;  /* 0x000000b500007210 */ /* 0x000fc60007ffe0ff */
[C---:B----4-:R-:W-:Y:S01]  /*14030*/  @!P1 LEA R2, P2, R180.reuse, R182, 0x1 ;  /* 0x000000b6b4029211 */ /* 0x050fe200078408ff */
        /* <DEDUP_REMOVED lines=14> */
.L_x_3181:
[----:B------:R-:W-:Y:S05]  /*14120*/  BSYNC B3 ;  /* 0x0000000000037941 */ /* 0x000fea0003800000 */
.L_x_3154:
[----:B------:R-:W-:Y:S01]  /*14130*/  VIADD R242, R50, 0xffffffff ;  /* 0xffffffff32f27836 */ /* 0x000fe20000000000 */
[----:B------:R-:W-:Y:S01]  /*14140*/  BSSY B0, `(.L_x_3224) ;  /* 0x000001f000007945 */ /* 0x000fe20003800000 */
[----:B-123--:R-:W-:Y:S01]  /*14150*/  VIADD R6, R172, 0x40 ;  /* 0x00000040ac067836 */ /* 0x00efe20000000000 */
[----:B------:R-:W-:Y:S01]  /*14160*/  LOP3.LUT R243, R61, 0xff, RZ, 0xc0, !PT ;  /* 0x000000ff3df37812 */ /* 0x000fe200078ec0ff */
[----:B----4-:R-:W-:Y:S02]  /*14170*/  IMAD.SHL.U32 R2, R242, 0x80, RZ ;  /* 0x00000080f2027824 */ /* 0x010fe400078e00ff */
        /* <DEDUP_REMOVED lines=27> */
.L_x_3225:
[----:B------:R-:W-:Y:S05]  /*14330*/  BSYNC B0 ;  /* 0x0000000000007941 */ /* 0x000fea0003800000 */
.L_x_3224:
        /* <DEDUP_REMOVED lines=21> */
.L_x_3227:
[----:B------:R-:W-:Y:S05]  /*14490*/  BSYNC B0 ;  /* 0x0000000000007941 */ /* 0x000fea0003800000 */
.L_x_3226:
        /* <DEDUP_REMOVED lines=25> */
.L_x_3229:
[----:B------:R-:W-:Y:S05]  /*14630*/  BSYNC B0 ;  /* 0x0000000000007941 */ /* 0x000fea0003800000 */
.L_x_3228:
        /* <DEDUP_REMOVED lines=28> */
.L_x_3231:
[----:B------:R-:W-:Y:S05]  /*14800*/  BSYNC B0 ;  /* 0x0000000000007941 */ /* 0x000fea0003800000 */
.L_x_3230:
        /* <DEDUP_REMOVED lines=23> */
.L_x_3233:
[----:B------:R-:W-:Y:S05]  /*14980*/  BSYNC B0 ;  /* 0x0000000000007941 */ /* 0x000fea0003800000 */
.L_x_3232:
        /* <DEDUP_REMOVED lines=27> */
.L_x_3235:
[----:B------:R-:W-:Y:S05]  /*14b40*/  BSYNC B0 ;  /* 0x0000000000007941 */ /* 0x000fea0003800000 */
.L_x_3234:
        /* <DEDUP_REMOVED lines=28> */
.L_x_3237:
[----:B------:R-:W-:Y:S05]  /*14d10*/  BSYNC B0 ;  /* 0x0000000000007941 */ /* 0x000fea0003800000 */
.L_x_3236:
        /* <DEDUP_REMOVED lines=27> */
.L_x_3239:
[----:B------:R-:W-:Y:S05]  /*14ed0*/  BSYNC B0 ;  /* 0x0000000000007941 */ /* 0x000fea0003800000 */
.L_x_3238:
[----:B-1-3--:R-:W3:Y:S04]  /*14ee0*/  LD.E.64 R14, desc[UR6][R10.64+0x1c0] ;  /* 0x0001c0060a0e7980 */ /* 0x00aee8000c101b00 */
[----:B--2-4-:R-:W2:Y:S01]  /*14ef0*/  LD.E.64 R8, desc[UR6][R10.64+0x1b8] ;  /* 0x0001b8060a087980 */ /* 0x014ea2000c101b00 */
[----:B------:R-:W-:Y:S01]  /*14f00*/  IMAD.MOV.U32 R168, RZ, RZ, R234 ;  /* 0x000000ffffa87224 */ /* 0x000fe200078e00ea */
[-C--:B------:R-:W-:Y:S02]  /*14f10*/  ISETP.GE.AND P4, PT, R3, R0.reuse, PT ;  /* 0x000000000300720c */ /* 0x080fe40003f86270 */
[----:B------:R-:W0:Y:S01]  /*14f20*/  LDGDEPBAR ;  /* 0x00000000000079af */ /* 0x000e220000000000 */
[-C--:B------:R-:W-:Y:S02]  /*14f30*/  ISETP.GE.AND P3, PT, R16, R0.reuse, PT ;  /* 0x000000001000720c */ /* 0x080fe40003f66270 */
[-C--:B------:R-:W-:Y:S01]  /*14f40*/  ISETP.GE.AND P0, PT, R29, R0.reuse, PT ;  /* 0x000000001d00720c */ /* 0x080fe20003f06270 */
[----:B------:R1:W5:Y:S01]  /*14f50*/  LD.E R3, desc[UR6][R10.64+0x188] ;  /* 0x000188060a037980 */ /* 0x000362000c101900 */
[----:B------:R-:W-:Y:S01]  /*14f60*/  BSSY B0, `(.L_x_3240) ;  /* 0x0000025000007945 */ /* 0x000fe20003800000 */
[----:B------:R-:W-:-:S02]  /*14f70*/  ISETP.GE.AND P6, PT, R36, R0, PT ;  /* 0x000000002400720c */ /* 0x000fc40003fc6270 */
[----:B------:R-:W-:Y:S01]  /*14f80*/  ISETP.GE.AND P5, PT, R6, R0, PT ;  /* 0x000000000600720c */ /* 0x000fe20003fa6270 */
[----:B---3--:R-:W-:Y:S02]  /*14f90*/  IMAD R7, R15, R235, RZ ;  /* 0x000000eb0f077224 */ /* 0x008fe400078e02ff */
[----:B------:R-:W-:-:S04]  /*14fa0*/  IMAD.WIDE.U32 R12, R235, R14, R168 ;  /* 0x0000000eeb0c7225 */ /* 0x000fc800078e00a8 */
[----:B------:R-:W-:Y:S01]  /*14fb0*/  IMAD R7, R14, R57, R7 ;  /* 0x000000390e077224 */ /* 0x000fe200078e0207 */
[----:B--2---:R-:W-:-:S03]  /*14fc0*/  LEA R14, P1, R12, R8, 0x2 ;  /* 0x000000080c0e7211 */ /* 0x004fc600078210ff */
[----:B------:R-:W-:Y:S01]  /*14fd0*/  IMAD.IADD R8, R13, 0x1, R7 ;  /* 0x000000010d087824 */ /* 0x000fe200078e0207 */
[----:B------:R-:W-:-:S04]  /*14fe0*/  SHF.R.S32.HI R7, RZ, 0x4, R60 ;  /* 0x00000004ff077819 */ /* 0x000fc8000001143c */
[----:B------:R-:W-:Y:S02]  /*14ff0*/  LEA.HI.X R15, R12, R9, R8, 0x2, P1 ;  /* 0x000000090c0f7211 */ /* 0x000fe400008f1408 */
[----:B------:R1:W5:Y:S01]  /*15000*/  LD.E R9, desc[UR6][R10.64+0xd8] ;  /* 0x0000d8060a097980 */ /* 0x000362000c101900 */
[----:B------:R-:W-:Y:S02]  /*15010*/  ISETP.GE.AND P1, PT, R172, R0, PT ;  /* 0x00000000ac00720c */ /* 0x000fe40003f26270 */
[----:B------:R-:W-:Y:S01]  /*15020*/  LEA.HI R12, R60, R7, RZ, 0x1 ;  /* 0x000000073c0c7211 */ /* 0x000fe200078f08ff */
[----:B------:R1:W5:Y:S01]  /*15030*/  LD.E R8, desc[UR6][R14.64] ;  /* 0x000000060e087980 */ /* 0x000362000c101900 */
[----:B------:R-:W-:-:S04]  /*15040*/  DEPBAR.LE SB0, 0x0 ;  /* 0x000080000000791a */ /* 0x000fc80000000000 */
[----:B------:R-:W-:Y:S01]  /*15050*/  BAR.SYNC.DEFER_BLOCKING 0x0 ;  /* 0x0000000000007b1d */ /* 0x000fe20000010000 */
[----:B------:R-:W-:-:S05]  /*15060*/  LOP3.LUT R12, R12, 0xfffffffe, RZ, 0xc0, !PT ;  /* 0xfffffffe0c0c7812 */ /* 0x000fca00078ec0ff */
[----:B------:R1:W-:Y:S04]  /*15070*/  @P1 STS.128 [R239+0xc000], RZ ;  /* 0x00c000ffef001388 */ /* 0x0003e80000000c00 */
[----:B------:R1:W-:Y:S01]  /*15080*/  @P1 STS.128 [R239+0x10000], RZ ;  /* 0x010000ffef001388 */ /* 0x0003e20000000c00 */
[----:B------:R-:W-:Y:S05]  /*15090*/  @P1 BRA `(.L_x_3241) ;  /* 0x0000000000441947 */ /* 0x000fea0003800000 */
[C---:B------:R-:W-:Y:S02]  /*150a0*/  LOP3.LUT R6, R243.reuse, 0x1, RZ, 0xc0, !PT ;  /* 0x00000001f3067812 */ /* 0x040fe400078ec0ff */
[----:B------:R-:W-:Y:S02]  /*150b0*/  LOP3.LUT P1, RZ, R243, 0x2, RZ, 0xc0, !PT ;  /* 0x00000002f3ff7812 */ /* 0x000fe4000782c0ff */
[----:B------:R-:W-:-:S11]  /*150c0*/  ISETP.NE.U32.AND P2, PT, R6, 0x1, PT ;  /* 0x000000010600780c */ /* 0x000fd60003f45070 */
[----:B-1----:R-:W-:Y:S02]  /*150d0*/  @P1 IMAD.MOV.U32 R14, RZ, RZ, R153 ;  /* 0x000000ffff0e1224 */ /* 0x002fe400078e0099 */
        /* <DEDUP_REMOVED lines=13> */
.L_x_3241:
[----:B------:R-:W-:Y:S05]  /*151b0*/  BSYNC B0 ;  /* 0x0000000000007941 */ /* 0x000fea0003800000 */
.L_x_3240:
[----:B------:R3:W-:Y:S01]  /*151c0*/  @P3 STS.128 [R239+0xc800], RZ ;  /* 0x00c800ffef003388 */ /* 0x0007e20000000c00 */
[----:B------:R-:W-:Y:S03]  /*151d0*/  BSSY B0, `(.L_x_3242) ;  /* 0x0000014000007945 */ /* 0x000fe60003800000 */
[----:B------:R3:W-:Y:S01]  /*151e0*/  @P3 STS.128 [R239+0x10800], RZ ;  /* 0x010800ffef003388 */ /* 0x0007e20000000c00 */
[----:B------:R-:W-:Y:S05]  /*151f0*/  @P3 BRA `(.L_x_3243) ;  /* 0x0000000000443947 */ /* 0x000fea0003800000 */
[C---:B------:R-:W-:Y:S02]  /*15200*/  LOP3.LUT R6, R243.reuse, 0x1, RZ, 0xc0, !PT ;  /* 0x00000001f3067812 */ /* 0x040fe400078ec0ff */
[----:B------:R-:W-:Y:S02]  /*15210*/  LOP3.LUT P2, RZ, R243, 0x2, RZ, 0xc0, !PT ;  /* 0x00000002f3ff7812 */ /* 0x000fe4000784c0ff */
[----:B------:R-:W-:-:S13]  /*15220*/  ISETP.NE.U32.AND P3, PT, R6, 0x1, PT ;  /* 0x000000010600780c */ /* 0x000fda0003f65070 */
[----:B--2---:R-:W-:-:S04]  /*15230*/  @!P3 LEA R16, P1, R227, R153, 0x1 ;  /* 0x00000099e310b211 */ /* 0x004fc800078208ff */
        /* <DEDUP_REMOVED lines=13> */
.L_x_3243:
[----:B------:R-:W-:Y:S05]  /*15310*/  BSYNC B0 ;  /* 0x0000000000007941 */ /* 0x000fea0003800000 */
.L_x_3242:
        /* <DEDUP_REMOVED lines=13> */
[----:B------:R-:W-:Y:S02]  /*153f0*/  LOP3.LUT R39, R39, 0xfffffe00, RZ, 0xc0, !PT ;  /* 0xfffffe0027277812 */ /* 0x000fe400078ec0ff */
[----:B------:R-:W-:Y:S02]  /*15400*/  SHF.R.U32.HI R5, RZ, 0x3, R5 ;  /* 0x00000003ff057819 */ /* 0x000fe40000011605 */
[----:B------:R-:W-:Y:S01]  /*15410*/  LOP3.LUT R6, R58, 0x8, R6, 0xf8, !PT ;  /* 0x000000083a067812 */ /* 0x000fe200078ef806 */
[----:B------:R-:W-:Y:S01]  /*15420*/  IMAD R226, R53, 0x400, R39 ;  /* 0x0000040035e27824 */ /* 0x000fe200078e0227 */
[----:B------:R-:W-:Y:S02]  /*15430*/  SHF.R.U32.HI R36, RZ, 0x3, R58 ;  /* 0x00000003ff247819 */ /* 0x000fe4000001163a */
[----:B------:R-:W-:-:S02]  /*15440*/  LOP3.LUT R5, R172, R5, RZ, 0x3c, !PT ;  /* 0x00000005ac057212 */ /* 0x000fc400078e3cff */
[----:B------:R-:W-:Y:S01]  /*15450*/  LOP3.LUT R36, R6, R36, RZ, 0x3c, !PT ;  /* 0x0000002406247212 */ /* 0x000fe200078e3cff */
[----:B-1----:R-:W-:Y:S06]  /*15460*/  @P0 BRA `(.L_x_3245) ;  /* 0x00000000004c0947 */ /* 0x002fec0003800000 */
[C---:B------:R-:W-:Y:S02]  /*15470*/  LOP3.LUT R6, R243.reuse, 0x1, RZ, 0xc0, !PT ;  /* 0x00000001f3067812 */ /* 0x040fe400078ec0ff */
[----:B------:R-:W-:Y:S02]  /*15480*/  LOP3.LUT P1, RZ, R243, 0x2, RZ, 0xc0, !PT ;  /* 0x00000002f3ff7812 */ /* 0x000fe4000782c0ff */
[----:B------:R-:W-:Y:S01]  /*15490*/  ISETP.NE.U32.AND P2, PT, R6, 0x1, PT ;  /* 0x000000010600780c */ /* 0x000fe20003f45070 */
[C---:B------:R-:W-:Y:S01]  /*154a0*/  IMAD.SHL.U32 R6, R42.reuse, 0x20, RZ ;  /* 0x000000202a067824 */ /* 0x040fe200078e00ff */
[----:B------:R-:W-:-:S11]  /*154b0*/  SHF.L.U64.HI R7, R42, 0x5, R43 ;  /* 0x000000052a077819 */ /* 0x000fd6000001022b */
        /* <DEDUP_REMOVED lines=14> */
.L_x_3245:
[----:B------:R-:W-:Y:S05]  /*155a0*/  BSYNC B0 ;  /* 0x0000000000007941 */ /* 0x000fea0003800000 */
.L_x_3244:
        /* <DEDUP_REMOVED lines=12> */
[----:B------:R-:W-:Y:S01]  /*15670*/  @P1 MOV R4, R153 ;  /* 0x0000009900041202 */ /* 0x000fe20000000f00 */
[----:B------:R-:W-:Y:S01]  /*15680*/  @P1 IMAD R0, R43, 0x60, RZ ;  /* 0x000000602b001824 */ /* 0x000fe200078e02ff */
[-C--:B------:R-:W-:Y:S01]  /*15690*/  @P1 MOV R5, R152.reuse ;  /* 0x0000009800051202 */ /* 0x080fe20000000f00 */
[----:B------:R-:W-:Y:S01]  /*156a0*/  @!P2 IMAD.MOV.U32 R12, RZ, RZ, R153 ;  /* 0x000000ffff0ca224 */ /* 0x000fe200078e0099 */
[----:B------:R-:W-:Y:S01]  /*156b0*/  @!P2 MOV R13, R152 ;  /* 0x00000098000da202 */ /* 0x000fe20000000f00 */
[----:B------:R-:W-:-:S04]  /*156c0*/  @P1 IMAD.WIDE.U32 R6, R42, 0x60, R4 ;  /* 0x000000602a061825 */ /* 0x000fc800078e0004 */
[----:B------:R-:W-:Y:S02]  /*156d0*/  @!P2 IMAD R4, R43, 0x60, RZ ;  /* 0x000000602b04a824 */ /* 0x000fe400078e02ff */
[----:B------:R-:W-:-:S04]  /*156e0*/  @!P2 IMAD.WIDE.U32 R12, R42, 0x60, R12 ;  /* 0x000000602a0ca825 */ /* 0x000fc800078e000c */
[----:B------:R-:W-:Y:S01]  /*156f0*/  @P1 IMAD.IADD R7, R0, 0x1, R7 ;  /* 0x0000000100071824 */ /* 0x000fe200078e0207 */
[----:B------:R-:W-:Y:S01]  /*15700*/  @!P2 IADD3 R5, R4, R13, RZ ;  /* 0x0000000d0405a210 */ /* 0x000fe20007ffe0ff */
        /* <DEDUP_REMOVED lines=11> */
.L_x_3247:
[----:B------:R-:W-:Y:S05]  /*157c0*/  BSYNC B0 ;  /* 0x0000000000007941 */ /* 0x000fea0003800000 */
.L_x_3246:
        /* <DEDUP_REMOVED lines=8> */
[----:B-1----:R-:W-:-:S09]  /*15850*/  SHF.L.U64.HI R4, R42, 0x6, R43 ;  /* 0x000000062a047819 */ /* 0x002fd2000001022b */
[CC--:B------:R-:W-:Y:S02]  /*15860*/  @P2 LEA R6, P1, R0.reuse, R153.reuse, 0x1 ;  /* 0x0000009900062211 */ /* 0x0c0fe400078208ff */
        /* <DEDUP_REMOVED lines=13> */
.L_x_3249:
[----:B------:R-:W-:Y:S05]  /*15940*/  BSYNC B0 ;  /* 0x0000000000007941 */ /* 0x000fea0003800000 */
.L_x_3248:
        /* <DEDUP_REMOVED lines=28> */
.L_x_3251:
[----:B------:R-:W-:Y:S05]  /*15b10*/  BSYNC B0 ;  /* 0x0000000000007941 */ /* 0x000fea0003800000 */
.L_x_3250:
        /* <DEDUP_REMOVED lines=28> */
.L_x_3253:
[----:B------:R-:W-:Y:S05]  /*15ce0*/  BSYNC B0 ;  /* 0x0000000000007941 */ /* 0x000fea0003800000 */
.L_x_3252:
        /* <DEDUP_REMOVED lines=27> */
.L_x_3255:
[----:B------:R-:W-:Y:S05]  /*15ea0*/  BSYNC B0 ;  /* 0x0000000000007941 */ /* 0x000fea0003800000 */
.L_x_3254:
[----:B------:R-:W-:Y:S01]  /*15eb0*/  LDSM.16.M88.4 R80, [R226] ;  /* 0x00000000e250783b */ /* 0x000fe20000000200 */
[----:B------:R-:W-:Y:S01]  /*15ec0*/  R2P PR, R56, 0x6 ;  /* 0x0000000638007804 */ /* 0x000fe20000000000 */
[C---:B------:R-:W-:Y:S01]  /*15ed0*/  VIADD R0, R225.reuse, 0x4000 ;  /* 0x00004000e1007836 */ /* 0x040fe20000000000 */
[----:B------:R-:W-:Y:S01]  /*15ee0*/  BSSY B1, `(.L_x_3256) ;  /* 0x00002b9000017945 */ /* 0x000fe20003800000 */
[----:B------:R-:W2:Y:S01]  /*15ef0*/  LDSM.16.M88.4 R28, [R225+0x4800] ;  /* 0x00480000e11c783b */ /* 0x000ea20000000200 */
        /* <DEDUP_REMOVED lines=8> */
[----:B-1----:R-:W1:Y:S01]  /*15f80*/  LDSM.16.M88.4 R4, [R225+0x5800] ;  /* 0x00580000e104783b */ /* 0x002e620000000200 */
[----:B------:R-:W-:Y:S01]  /*15f90*/  IMAD.MOV.U32 R0, RZ, RZ, 0x40 ;  /* 0x00000040ff007424 */ /* 0x000fe200078e00ff */
[----:B------:R-:W-:Y:S01]  /*15fa0*/  LOP3.LUT R52, R52, 0x6, RZ, 0xc0, !PT ;  /* 0x0000000634347812 */ /* 0x000fe200078ec0ff */
[C---:B------:R-:W-:Y:S01]  /*15fb0*/  VIADD R215, R223.reuse, 0x800 ;  /* 0x00000800dfd77836 */ /* 0x040fe20000000000 */
[----:B------:R-:W1:Y:S01]  /*15fc0*/  LDSM.16.M88.4 R104, [R225+0x6000] ;  /* 0x00600000e168783b */ /* 0x000e620000000200 */
[C---:B------:R-:W-:Y:S01]  /*15fd0*/  VIADD R214, R223.reuse, 0x1000 ;  /* 0x00001000dfd67836 */ /* 0x040fe20000000000 */
[----:B------:R-:W-:Y:S01]  /*15fe0*/  SEL R0, R0, 0xffffffc0, !P2 ;  /* 0xffffffc000007807 */ /* 0x000fe20005000000 */
[C---:B------:R-:W-:Y:S01]  /*15ff0*/  VIADD R213, R223.reuse, 0x1800 ;  /* 0x00001800dfd57836 */ /* 0x040fe20000000000 */
[----:B------:R-:W1:Y:S01]  /*16000*/  LDSM.16.M88.4 R96, [R225+0x6800] ;  /* 0x00680000e160783b */ /* 0x000e620000000200 */
[----:B------:R-:W-:-:S02]  /*16010*/  VIADD R212, R223, 0x2000 ;  /* 0x00002000dfd47836 */ /* 0x000fc40000000000 */
[----:B------:R-:W-:Y:S01]  /*16020*/  IMAD.IADD R219, R225, 0x1, R0 ;  /* 0x00000001e1db7824 */ /* 0x000fe200078e0200 */
[----:B------:R-:W1:Y:S01]  /*16030*/  LDSM.16.M88.4 R88, [R225+0x7000] ;  /* 0x00700000e158783b */ /* 0x000e620000000200 */
[----:B------:R-:W-:Y:S01]  /*16040*/  IMAD.IADD R208, R0, 0x1, R223 ;  /* 0x0000000100d07824 */ /* 0x000fe200078e02df */
[----:B------:R-:W-:Y:S01]  /*16050*/  SHF.R.S32.HI R0, RZ, 0x1f, R54 ;  /* 0x0000001fff007819 */ /* 0x000fe20000011436 */
[C---:B------:R-:W-:Y:S01]  /*16060*/  VIADD R211, R223.reuse, 0x2800 ;  /* 0x00002800dfd37836 */ /* 0x040fe20000000000 */
[----:B------:R-:W1:Y:S01]  /*16070*/  LDSM.16.M88.4 R64, [R225+0x7800] ;  /* 0x00780000e140783b */ /* 0x000e620000000200 */
[C---:B------:R-:W-:Y:S01]  /*16080*/  VIADD R210, R223.reuse, 0x3000 ;  /* 0x00003000dfd27836 */ /* 0x040fe20000000000 */
[----:B------:R-:W-:Y:S01]  /*16090*/  LEA.HI R0, R0, R54, RZ, 0x2 ;  /* 0x0000003600007211 */ /* 0x000fe200078f10ff */
[C---:B------:R-:W-:Y:S01]  /*160a0*/  VIADD R209, R223.reuse, 0x3800 ;  /* 0x00003800dfd17836 */ /* 0x040fe20000000000 */
[----:B------:R-:W-:Y:S01]  /*160b0*/  LDSM.16.M88.4 R56, [R224] ;  /* 0x00000000e038783b */ /* 0x000fe20000000200 */
[----:B------:R-:W-:-:S02]  /*160c0*/  VIADD R207, R223, 0x4000 ;  /* 0x00004000dfcf7836 */ /* 0x000fc40000000000 */
[C---:B------:R-:W-:Y:S01]  /*160d0*/  VIADD R206, R223.reuse, 0x4800 ;  /* 0x00004800dfce7836 */ /* 0x040fe20000000000 */
[----:B------:R-:W1:Y:S01]  /*160e0*/  LDSM.16.M88.4 R60, [R223+0x800] ;  /* 0x00080000df3c783b */ /* 0x000e620000000200 */
[C---:B------:R-:W-:Y:S02]  /*160f0*/  VIADD R205, R223.reuse, 0x5000 ;  /* 0x00005000dfcd7836 */ /* 0x040fe40000000000 */
[C---:B------:R-:W-:Y:S01]  /*16100*/  VIADD R204, R223.reuse, 0x5800 ;  /* 0x00005800dfcc7836 */ /* 0x040fe20000000000 */
[C---:B--2---:R-:W-:Y:S01]  /*16110*/  HMMA.16816.F32.BF16 R32, R80.reuse, R28, RZ ;  /* 0x0000001c5020723c */ /* 0x044fe200000418ff */
[----:B------:R-:W2:Y:S01]  /*16120*/  LDSM.16.M88.4 R68, [R223] ;  /* 0x00000000df44783b */ /* 0x000ea20000000200 */
[C---:B------:R-:W-:Y:S02]  /*16130*/  VIADD R203, R223.reuse, 0x6000 ;  /* 0x00006000dfcb7836 */ /* 0x040fe40000000000 */
[C---:B------:R-:W-:Y:S01]  /*16140*/  VIADD R202, R223.reuse, 0x6800 ;  /* 0x00006800dfca7836 */ /* 0x040fe20000000000 */
[----:B----4-:R-:W4:Y:S01]  /*16150*/  LDSM.16.M88.4 R12, [R223+0x1000] ;  /* 0x00100000df0c783b */ /* 0x010f220000000200 */
[----:B------:R-:W-:Y:S01]  /*16160*/  HMMA.16816.F32.BF16 R28, R80, R30, RZ ;  /* 0x0000001e501c723c */ /* 0x000fe200000418ff */
[----:B------:R-:W-:-:S02]  /*16170*/  VIADD R201, R223, 0x7000 ;  /* 0x00007000dfc97836 */ /* 0x000fc40000000000 */
[----:B------:R-:W4:Y:S01]  /*16180*/  LDSM.16.M88.4 R112, [R223+0x1800] ;  /* 0x00180000df70783b */ /* 0x000f220000000200 */
[----:B------:R-:W-:Y:S02]  /*16190*/  VIADD R200, R223, 0x7800 ;  /* 0x00007800dfc87836 */ /* 0x000fe40000000000 */
[C---:B---3--:R-:W-:Y:S01]  /*161a0*/  HMMA.16816.F32.BF16 R44, R80.reuse, R40, RZ ;  /* 0x00000028502c723c */ /* 0x048fe200000418ff */
[----:B------:R-:W-:Y:S04]  /*161b0*/  LDSM.16.M88.4 R76, [R223+0x2800] ;  /* 0x00280000df4c783b */ /* 0x000fe80000000200 */
[----:B------:R-:W-:Y:S01]  /*161c0*/  LDSM.16.M88.4 R72, [R223+0x3800] ;  /* 0x00380000df48783b */ /* 0x000fe20000000200 */
[C---:B------:R-:W-:Y:S03]  /*161d0*/  HMMA.16816.F32.BF16 R24, R80.reuse, R20, RZ ;  /* 0x000000145018723c */ /* 0x040fe600000418ff */
[----:B------:R-:W-:Y:S03]  /*161e0*/  LDSM.16.M88.4 R124, [R219+0x5000] ;  /* 0x00500000db7c783b */ /* 0x000fe60000000200 */
[C---:B-1----:R-:W-:Y:S01]  /*161f0*/  HMMA.16816.F32.BF16 R16, R80.reuse, R4, RZ ;  /* 0x000000045010723c */ /* 0x042fe200000418ff */
[----:B------:R-:W-:Y:S04]  /*16200*/  LDSM.16.M88.4 R120, [R219+0x5800] ;  /* 0x00580000db78783b */ /* 0x000fe80000000200 */
        /* <DEDUP_REMOVED lines=15> */
[----:B------:R-:W1:Y:S05]  /*16300*/  LDSM.16.M88.4 R64, [R223+0x2000] ;  /* 0x00200000df40783b */ /* 0x000e6a0000000200 */
[C---:B------:R-:W-:Y:S06]  /*16310*/  HMMA.16816.F32.BF16 R32, R56.reuse, R60, R32 ;  /* 0x0000003c3820723c */ /* 0x040fec0000041820 */
[C---:B------:R-:W-:Y:S01]  /*16320*/  HMMA.16816.F32.BF16 R28, R56.reuse, R62, R28 ;  /* 0x0000003e381c723c */ /* 0x040fe2000004181c */
[----:B------:R-:W3:Y:S05]  /*16330*/  LDSM.16.M88.4 R60, [R223+0x3000] ;  /* 0x00300000df3c783b */ /* 0x000eea0000000200 */
[C---:B--2---:R-:W-:Y:S06]  /*16340*/  HMMA.16816.F32.BF16 R44, R56.reuse, R68, R44 ;  /* 0x00000044382c723c */ /* 0x044fec000004182c */
[C---:B------:R-:W-:Y:S01]  /*16350*/  HMMA.16816.F32.BF16 R40, R56.reuse, R70, R40 ;  /* 0x000000463828723c */ /* 0x040fe20000041828 */
[----:B------:R-:W-:Y:S05]  /*16360*/  LDSM.16.M88.4 R68, [R219+0x4000] ;  /* 0x00400000db44783b */ /* 0x000fea0000000200 */
[C---:B----4-:R-:W-:Y:S06]  /*16370*/  HMMA.16816.F32.BF16 R24, R56.reuse, R12, R24 ;  /* 0x0000000c3818723c */ /* 0x050fec0000041818 */
[C---:B------:R-:W-:Y:S01]  /*16380*/  HMMA.16816.F32.BF16 R20, R56.reuse, R14, R20 ;  /* 0x0000000e3814723c */ /* 0x040fe20000041814 */
[----:B------:R-:W2:Y:S05]  /*16390*/  LDSM.16.M88.4 R12, [R222] ;  /* 0x00000000de0c783b */ /* 0x000eaa0000000200 */
        /* <DEDUP_REMOVED lines=14> */
[----:B------:R-:W-:Y:S04]  /*16480*/  LDSM.16.M88.4 R56, [R221] ;  /* 0x00000000dd38783b */ /* 0x000fe80000000200 */
[----:B------:R-:W4:Y:S01]  /*16490*/  LDSM.16.M88.4 R72, [R208] ;  /* 0x00000000d048783b */ /* 0x000f220000000200 */
        /* <DEDUP_REMOVED lines=23> */
[----:B------:R-:W3:Y:S04]  /*16610*/  LDSM.16.M88.4 R12, [R208+0x2800] ;  /* 0x00280000d00c783b */ /* 0x000ee80000000200 */
[----:B------:R-:W3:Y:S01]  /*16620*/  LDSM.16.M88.4 R76, [R208+0x3000] ;  /* 0x00300000d04c783b */ /* 0x000ee20000000200 */
[C---:B----4-:R-:W-:Y:S06]  /*16630*/  HMMA.16816.F32.BF16 R44, R56.reuse, R72, R44 ;  /* 0x00000048382c723c */ /* 0x050fec000004182c */
[C---:B------:R-:W-:Y:S01]  /*16640*/  HMMA.16816.F32.BF16 R40, R56.reuse, R74, R40 ;  /* 0x0000004a3828723c */ /* 0x040fe20000041828 */
[----:B------:R-:W4:Y:S05]  /*16650*/  LDSM.16.M88.4 R72, [R208+0x3800] ;  /* 0x00380000d048783b */ /* 0x000f2a0000000200 */
[C---:B--2---:R-:W-:Y:S06]  /*16660*/  HMMA.16816.F32.BF16 R32, R56.reuse, R68, R32 ;  /* 0x000000443820723c */ /* 0x044fec0000041820 */
[C---:B------:R-:W-:Y:S01]  /*16670*/  HMMA.16816.F32.BF16 R28, R56.reuse, R70, R28 ;  /* 0x00000046381c723c */ /* 0x040fe2000004181c */
[----:B------:R-:W-:Y:S05]  /*16680*/  LDSM.16.M88.4 R68, [R226+0x2000] ;  /* 0x00200000e244783b */ /* 0x000fea0000000200 */
[C---:B-1----:R-:W-:Y:S06]  /*16690*/  HMMA.16816.F32.BF16 R24, R56.reuse, R64, R24 ;  /* 0x000000403818723c */ /* 0x042fec0000041818 */
[C---:B------:R-:W-:Y:S01]  /*166a0*/  HMMA.16816.F32.BF16 R20, R56.reuse, R66, R20 ;  /* 0x000000423814723c */ /* 0x040fe20000041814 */
[----:B------:R-:W1:Y:S05]  /*166b0*/  LDSM.16.M88.4 R64, [R225+0x8000] ;  /* 0x00800000e140783b */ /* 0x000e6a0000000200 */
[C---:B---3--:R-:W-:Y:S06]  /*166c0*/  HMMA.16816.F32.BF16 R100, R56.reuse, R12, R100 ;  /* 0x0000000c3864723c */ /* 0x048fec0000041864 */
[C---:B------:R-:W-:Y:S01]  /*166d0*/  HMMA.16816.F32.BF16 R96, R56.reuse, R14, R96 ;  /* 0x0000000e3860723c */ /* 0x040fe20000041860 */
[----:B------:R-:W2:Y:S05]  /*166e0*/  LDSM.16.M88.4 R12, [R225+0x9000] ;  /* 0x00900000e10c783b */ /* 0x000eaa0000000200 */
[C---:B------:R-:W-:Y:S06]  /*166f0*/  HMMA.16816.F32.BF16 R16, R56.reuse, R112, R16 ;  /* 0x000000703810723c */ /* 0x040fec0000041810 */
[C---:B------:R-:W-:Y:S01]  /*16700*/  HMMA.16816.F32.BF16 R4, R56.reuse, R114, R4 ;  /* 0x000000723804723c */ /* 0x040fe20000041804 */
[----:B------:R-:W-:Y:S05]  /*16710*/  LDSM.16.M88.4 R112, [R225+0xa000] ;  /* 0x00a00000e170783b */ /* 0x000fea0000000200 */
[C---:B------:R-:W-:Y:S06]  /*16720*/  HMMA.16816.F32.BF16 R108, R56.reuse, R60, R108 ;  /* 0x0000003c386c723c */ /* 0x040fec000004186c */
[C---:B------:R-:W-:Y:S01]  /*16730*/  HMMA.16816.F32.BF16 R104, R56.reuse, R62, R104 ;  /* 0x0000003e3868723c */ /* 0x040fe20000041868 */
[----:B------:R-:W3:Y:S05]  /*16740*/  LDSM.16.M88.4 R60, [R225+0x8800] ;  /* 0x00880000e13c783b */ /* 0x000eea0000000200 */
[C---:B------:R-:W-:Y:S06]  /*16750*/  HMMA.16816.F32.BF16 R92, R56.reuse, R76, R92 ;  /* 0x0000004c385c723c */ /* 0x040fec000004185c */
[C---:B------:R-:W-:Y:S01]  /*16760*/  HMMA.16816.F32.BF16 R88, R56.reuse, R78, R88 ;  /* 0x0000004e3858723c */ /* 0x040fe20000041858 */
[----:B------:R-:W-:Y:S05]  /*16770*/  LDSM.16.M88.4 R76, [R225+0xb000] ;  /* 0x00b00000e14c783b */ /* 0x000fea0000000200 */
[C---:B----4-:R-:W-:Y:S06]  /*16780*/  HMMA.16816.F32.BF16 R84, R56.reuse, R72, R84 ;  /* 0x000000483854723c */ /* 0x050fec0000041854 */
[----:B------:R-:W-:Y:S01]  /*16790*/  HMMA.16816.F32.BF16 R80, R56, R74, R80 ;  /* 0x0000004a3850723c */ /* 0x000fe20000041850 */
[----:B------:R-:W4:Y:S04]  /*167a0*/  LDSM.16.M88.4 R56, [R225+0xa800] ;  /* 0x00a80000e138783b */ /* 0x000f280000000200 */
[----:B------:R-:W4:Y:S01]  /*167b0*/  LDSM.16.M88.4 R72, [R225+0xb800] ;  /* 0x00b80000e148783b */ /* 0x000f220000000200 */
        /* <DEDUP_REMOVED lines=24> */
[----:B------:R-:W4:Y:S01]  /*16940*/  LDSM.16.M88.4 R68, [R223+0x7800] ;  /* 0x00780000df44783b */ /* 0x000f220000000200 */
        /* <DEDUP_REMOVED lines=25> */
[C---:B-1----:R-:W-:Y:S06]  /*16ae0*/  HMMA.16816.F32.BF16 R44, R128.reuse, R12, R44 ;  /* 0x0000000c802c723c */ /* 0x042fec000004182c */
[C---:B------:R-:W-:Y:S01]  /*16af0*/  HMMA.16816.F32.BF16 R40, R128.reuse, R14, R40 ;  /* 0x0000000e8028723c */ /* 0x040fe20000041828 */
[----:B------:R-:W1:Y:S05]  /*16b00*/  LDSM.16.M88.4 R12, [R221+0x2000] ;  /* 0x00200000dd0c783b */ /* 0x000e6a0000000200 */
[C---:B------:R-:W-:Y:S06]  /*16b10*/  HMMA.16816.F32.BF16 R16, R128.reuse, R132, R16 ;  /* 0x000000848010723c */ /* 0x040fec0000041810 */
[C---:B------:R-:W-:Y:S06]  /*16b20*/  HMMA.16816.F32.BF16 R4, R128.reuse, R134, R4 ;  /* 0x000000868004723c */ /* 0x040fec0000041804 */
        /* <DEDUP_REMOVED lines=8> */
[----:B------:R-:W4:Y:S05]  /*16bb0*/  LDSM.16.M88.4 R120, [R208+0x7000] ;  /* 0x00700000d078783b */ /* 0x000f2a0000000200 */
[C---:B---3--:R-:W-:Y:S06]  /*16bc0*/  HMMA.16816.F32.BF16 R84, R128.reuse, R112, R84 ;  /* 0x000000708054723c */ /* 0x048fec0000041854 */
[----:B------:R-:W-:Y:S01]  /*16bd0*/  HMMA.16816.F32.BF16 R80, R128, R114, R80 ;  /* 0x000000728050723c */ /* 0x000fe20000041850 */
[----:B------:R-:W3:Y:S01]  /*16be0*/  LDSM.16.M88.4 R112, [R208+0x7800] ;  /* 0x00780000d070783b */ /* 0x000ee20000000200 */
[----:B------:R-:W-:-:S04]  /*16bf0*/  DEPBAR.LE SB0, 0x0 ;  /* 0x000080000000791a */ /* 0x000fc80000000000 */
[C---:B-1----:R-:W-:Y:S06]  /*16c00*/  HMMA.16816.F32.BF16 R16, R12.reuse, R64, R16 ;  /* 0x000000400c10723c */ /* 0x042fec0000041810 */
[----:B------:R-:W-:Y:S06]  /*16c10*/  HMMA.16816.F32.BF16 R64, R12, R66, R4 ;  /* 0x000000420c40723c */ /* 0x000fec0000041804 */
[----:B------:R-:W-:Y:S01]  /*16c20*/  HMMA.16816.F32.BF16 R108, R128, R124, R108 ;  /* 0x0000007c806c723c */ /* 0x000fe2000004186c */
[----:B------:R-:W-:-:S02]  /*16c30*/  SHF.R.S32.HI R4, RZ, 0x2, R0 ;  /* 0x00000002ff047819 */ /* 0x000fc40000011400 */
[----:B-----5:R-:W1:Y:S03]  /*16c40*/  MUFU.RCP R0, R9 ;  /* 0x0000000900007308 */ /* 0x020e660000001000 */
[----:B------:R-:W-:Y:S01]  /*16c50*/  IMAD R4, R53, 0x10, R4 ;  /* 0x0000001035047824 */ /* 0x000fe200078e0204 */
[C---:B------:R-:W-:Y:S04]  /*16c60*/  HMMA.16816.F32.BF16 R104, R128.reuse, R126, R104 ;  /* 0x0000007e8068723c */ /* 0x040fe80000041868 */
[----:B------:R-:W-:Y:S02]  /*16c70*/  IADD3 R4, R4, 0x1, R55 ;  /* 0x0000000104047810 */ /* 0x000fe40007ffe037 */
[----:B------:R-:W-:Y:S02]  /*16c80*/  HMMA.16816.F32.BF16 R92, R128, R116, R92 ;  /* 0x00000074805c723c */ /* 0x000fe4000004185c */
[----:B------:R-:W-:-:S02]  /*16c90*/  IADD3 R5, R51, R4, -R237 ;  /* 0x0000000433057210 */ /* 0x000fc40007ffe8ed */
[----:B------:R-:W-:Y:S02]  /*16ca0*/  LOP3.LUT R4, R36, R39, RZ, 0xfc, !PT ;  /* 0x0000002724047212 */ /* 0x000fe400078efcff */
[----:B------:R-:W-:Y:S01]  /*16cb0*/  HMMA.16816.F32.BF16 R88, R128, R118, R88 ;  /* 0x000000768058723c */ /* 0x000fe20000041858 */
[----:B------:R-:W-:Y:S02]  /*16cc0*/  IMAD.IADD R5, R3, 0x1, R5 ;  /* 0x0000000103057824 */ /* 0x000fe400078e0205 */
[----:B-1----:R-:W-:Y:S01]  /*16cd0*/  FMUL.FTZ R0, R8, R0 ;  /* 0x0000000008007220 */ /* 0x002fe20000410000 */
[----:B------:R-:W-:Y:S02]  /*16ce0*/  IMAD.IADD R3, R2, 0x1, R52 ;  /* 0x0000000102037824 */ /* 0x000fe400078e0234 */
[----:B------:R-:W-:Y:S01]  /*16cf0*/  HMMA.16816.F32.BF16 R44, R12, R76, R44 ;  /* 0x0000004c0c2c723c */ /* 0x000fe2000004182c */
[----:B------:R-:W-:Y:S01]  /*16d00*/  VIMNMX R48, R5, R51, PT ;  /* 0x0000003305307248 */ /* 0x000fe20003fe0100 */
[----:B------:R-:W-:Y:S01]  /*16d10*/  VIADD R8, R3, 0x8 ;  /* 0x0000000803087836 */ /* 0x000fe20000000000 */
[----:B------:R-:W-:Y:S01]  /*16d20*/  VIADDMNMX R51, R5, 0x8, R51, PT ;  /* 0x0000000805337846 */ /* 0x000fe20003800133 */
[----:B------:R-:W-:-:S02]  /*16d30*/  VIADD R5, R3, 0x1 ;  /* 0x0000000103057836 */ /* 0x000fc40000000000 */
[C---:B------:R-:W-:Y:S01]  /*16d40*/  HMMA.16816.F32.BF16 R40, R12.reuse, R78, R40 ;  /* 0x0000004e0c28723c */ /* 0x040fe20000041828 */
[C---:B------:R-:W-:Y:S01]  /*16d50*/  VIADD R6, R3.reuse, 0x9 ;  /* 0x0000000903067836 */ /* 0x040fe20000000000 */
[-C--:B------:R-:W-:Y:S01]  /*16d60*/  ISETP.GE.AND P1, PT, R8, R48.reuse, PT ;  /* 0x000000300800720c */ /* 0x080fe20003f26270 */
[----:B------:R-:W-:Y:S01]  /*16d70*/  VIADD R9, R3, 0x20 ;  /* 0x0000002003097836 */ /* 0x000fe20000000000 */
[----:B------:R-:W-:Y:S01]  /*16d80*/  ISETP.GE.AND P2, PT, R5, R48, PT ;  /* 0x000000300500720c */ /* 0x000fe20003f46270 */
[----:B------:R-:W-:Y:S01]  /*16d90*/  VIADD R39, R3, 0x51 ;  /* 0x0000005103277836 */ /* 0x000fe20000000000 */
[C---:B------:R-:W-:Y:S01]  /*16da0*/  HMMA.16816.F32.BF16 R32, R12.reuse, R72, R32 ;  /* 0x000000480c20723c */ /* 0x040fe20000041820 */
[----:B------:R-:W-:Y:S01]  /*16db0*/  ISETP.GE.AND P0, PT, R5, R51, PT ;  /* 0x000000330500720c */ /* 0x000fe20003f06270 */
[----:B------:R-:W-:Y:S01]  /*16dc0*/  VIADD R36, R3, 0x58 ;  /* 0x0000005803247836 */ /* 0x000fe20000000000 */
[----:B------:R-:W-:Y:S02]  /*16dd0*/  I2FP.F32.S32 R7, R5 ;  /* 0x0000000500077245 */ /* 0x000fe40000201400 */
[----:B------:R-:W-:Y:S01]  /*16de0*/  I2FP.F32.S32 R5, R8 ;  /* 0x0000000800057245 */ /* 0x000fe20000201400 */
[----:B------:R-:W-:Y:S01]  /*16df0*/  HMMA.16816.F32.BF16 R28, R12, R74, R28 ;  /* 0x0000004a0c1c723c */ /* 0x000fe2000004181c */
[----:B------:R-:W-:-:S02]  /*16e00*/  ISETP.GE.AND P6, PT, R6, R48, PT ;  /* 0x000000300600720c */ /* 0x000fc40003fc6270 */
[----:B------:R-:W-:Y:S02]  /*16e10*/  ISETP.GE.AND P4, PT, R6, R51, PT ;  /* 0x000000330600720c */ /* 0x000fe40003f86270 */
[----:B------:R-:W-:Y:S01]  /*16e20*/  I2FP.F32.S32 R6, R6 ;  /* 0x0000000600067245 */ /* 0x000fe20000201400 */
[C---:B------:R-:W-:Y:S01]  /*16e30*/  HMMA.16816.F32.BF16 R24, R12.reuse, R68, R24 ;  /* 0x000000440c18723c */ /* 0x040fe20000041818 */
[CC--:B------:R-:W-:Y:S01]  /*16e40*/  FFMA.FTZ R47, R0.reuse, R7.reuse, R47 ;  /* 0x00000007002f7223 */ /* 0x0c0fe2000001002f */
[----:B------:R-:W-:Y:S01]  /*16e50*/  FFMA.FTZ R45, R0, R7, R45 ;  /* 0x00000007002d7223 */ /* 0x000fe2000001002d */
[----:B------:R-:W-:Y:S01]  /*16e60*/  ISETP.GE.AND P3, PT, R8, R51, PT ;  /* 0x000000330800720c */ /* 0x000fe20003f66270 */
[C---:B------:R-:W-:Y:S02]  /*16e70*/  VIADD R8, R3.reuse, 0x21 ;  /* 0x0000002103087836 */ /* 0x040fe40000000000 */
[C---:B------:R-:W-:Y:S01]  /*16e80*/  HMMA.16816.F32.BF16 R20, R12.reuse, R70, R20 ;  /* 0x000000460c14723c */ /* 0x040fe20000041814 */
[CC--:B------:R-:W-:Y:S01]  /*16e90*/  FFMA.FTZ R40, R0.reuse, R5.reuse, R40 ;  /* 0x0000000500287223 */ /* 0x0c0fe20000010028 */
[C---:B------:R-:W-:Y:S01]  /*16ea0*/  FFMA.FTZ R42, R0.reuse, R5, R42 ;  /* 0x00000005002a7223 */ /* 0x040fe2000001002a */
[-C--:B------:R-:W-:Y:S01]  /*16eb0*/  FFMA.FTZ R41, R0, R6.reuse, R41 ;  /* 0x0000000600297223 */ /* 0x080fe20000010029 */
[----:B------:R-:W-:Y:S01]  /*16ec0*/  VIADD R5, R3, 0x10 ;  /* 0x0000001003057836 */ /* 0x000fe20000000000 */
[----:B------:R-:W-:Y:S01]  /*16ed0*/  FSEL R55, R47, -INF , !P0 ;  /* 0xff8000002f377808 */ /* 0x000fe20004000000 */
[----:B--2---:R-:W-:Y:S01]  /*16ee0*/  HMMA.16816.F32.BF16 R108, R12, R60, R108 ;  /* 0x0000003c0c6c723c */ /* 0x004fe2000004186c */
[----:B------:R-:W-:Y:S01]  /*16ef0*/  FSEL R52, R40, -INF , !P1 ;  /* 0xff80000028347808 */ /* 0x000fe20004800000 */
[----:B------:R-:W-:Y:S01]  /*16f00*/  FFMA.FTZ R43, R0, R6, R43 ;  /* 0x00000006002b7223 */ /* 0x000fe2000001002b */
[----:B------:R-:W-:-:S02]  /*16f10*/  FSEL R53, R45, -INF , !P2 ;  /* 0xff8000002d357808 */ /* 0x000fc40005000000 */
[----:B------:R-:W-:Y:S01]  /*16f20*/  FSEL R54, R42, -INF , !P3 ;  /* 0xff8000002a367808 */ /* 0x000fe20005800000 */
[C---:B------:R-:W-:Y:S01]  /*16f30*/  HMMA.16816.F32.BF16 R104, R12.reuse, R62, R104 ;  /* 0x0000003e0c68723c */ /* 0x040fe20000041868 */
[----:B------:R-:W-:Y:S02]  /*16f40*/  FSEL R49, R41, -INF , !P6 ;  /* 0xff80000029317808 */ /* 0x000fe40007000000 */
[C---:B------:R-:W-:Y:S01]  /*16f50*/  ISETP.GE.AND P5, PT, R5.reuse, R48, PT ;  /* 0x000000300500720c */ /* 0x040fe20003fa6270 */
[----:B------:R-:W-:Y:S01]  /*16f60*/  BAR.SYNC.DEFER_BLOCKING 0x0 ;  /* 0x0000000000007b1d */ /* 0x000fe20000010000 */
[----:B------:R-:W-:Y:S01]  /*16f70*/  ISETP.GE.AND P2, PT, R5, R51, PT ;  /* 0x000000330500720c */ /* 0x000fe20003f46270 */
[----:B----4-:R-:W-:Y:S01]  /*16f80*/  HMMA.16816.F32.BF16 R100, R12, R56, R100 ;  /* 0x000000380c64723c */ /* 0x010fe20000041864 */
[----:B------:R-:W-:-:S05]  /*16f90*/  I2FP.F32.S32 R5, R5 ;  /* 0x0000000500057245 */ /* 0x000fca0000201400 */
[----:B------:R-:W-:Y:S01]  /*16fa0*/  HMMA.16816.F32.BF16 R96, R12, R58, R96 ;  /* 0x0000003a0c60723c */ /* 0x000fe20000041860 */
[----:B------:R-:W-:-:S05]  /*16fb0*/  FFMA.FTZ R34, R0, R5, R34 ;  /* 0x0000000500227223 */ /* 0x000fca0000010022 */
[C---:B------:R-:W-:Y:S06]  /*16fc0*/  HMMA.16816.F32.BF16 R92, R12.reuse, R120, R92 ;  /* 0x000000780c5c723c */ /* 0x040fec000004185c */
[C---:B------:R-:W-:Y:S06]  /*16fd0*/  HMMA.16816.F32.BF16 R88, R12.reuse, R122, R88 ;  /* 0x0000007a0c58723c */ /* 0x040fec0000041858 */
[C---:B---3--:R-:W-:Y:S06]  /*16fe0*/  HMMA.16816.F32.BF16 R84, R12.reuse, R112, R84 ;  /* 0x000000700c54723c */ /* 0x048fec0000041854 */
[----:B------:R-:W-:Y:S07]  /*16ff0*/  HMMA.16816.F32.BF16 R80, R12, R114, R80 ;  /* 0x000000720c50723c */ /* 0x000fee0000041850 */
[----:B------:R-:W-:-:S02]  /*17000*/  VIADD R15, R3, 0x11 ;  /* 0x00000011030f7836 */ /* 0x000fc40000000000 */
[----:B------:R-:W-:Y:S01]  /*17010*/  FFMA.FTZ R13, R0, R5, R32 ;  /* 0x00000005000d7223 */ /* 0x000fe20000010020 */
[C---:B------:R-:W-:Y:S02]  /*17020*/  VIADD R14, R3.reuse, 0x18 ;  /* 0x00000018030e7836 */ /* 0x040fe40000000000 */
[----:B------:R-:W-:Y:S01]  /*17030*/  VIADD R5, R3, 0x19 ;  /* 0x0000001903057836 */ /* 0x000fe20000000000 */
[CC--:B------:R-:W-:Y:S02]  /*17040*/  ISETP.GE.AND P0, PT, R15.reuse, R48.reuse, PT ;  /* 0x000000300f00720c */ /* 0x0c0fe40003f06270 */
[----:B------:R-:W-:Y:S02]  /*17050*/  ISETP.GE.AND P1, PT, R15, R51, PT ;  /* 0x000000330f00720c */ /* 0x000fe40003f26270 */
[----:B------:R-:W-:Y:S02]  /*17060*/  I2FP.F32.S32 R15, R15 ;  /* 0x0000000f000f7245 */ /* 0x000fe40000201400 */
[----:B------:R-:W-:-:S02]  /*17070*/  ISETP.GE.AND P3, PT, R14, R48, PT ;  /* 0x000000300e00720c */ /* 0x000fc40003f66270 */
[----:B------:R-:W-:Y:S01]  /*17080*/  ISETP.GE.AND P6, PT, R14, R51, PT ;  /* 0x000000330e00720c */ /* 0x000fe20003fc6270 */
[CC--:B------:R-:W-:Y:S01]  /*17090*/  FFMA.FTZ R12, R0.reuse, R15.reuse, R33 ;  /* 0x0000000f000c7223 */ /* 0x0c0fe20000010021 */
[----:B------:R-:W-:Y:S01]  /*170a0*/  I2FP.F32.S32 R14, R14 ;  /* 0x0000000e000e7245 */ /* 0x000fe20000201400 */
[----:B------:R-:W-:Y:S01]  /*170b0*/  FFMA.FTZ R15, R0, R15, R35 ;  /* 0x0000000f000f7223 */ /* 0x000fe20000010023 */
[----:B------:R-:W-:Y:S02]  /*170c0*/  FSEL R13, R13, -INF , !P5 ;  /* 0xff8000000d0d7808 */ /* 0x000fe40006800000 */
[----:B------:R-:W-:Y:S01]  /*170d0*/  FSEL R12, R12, -INF , !P0 ;  /* 0xff8000000c0c7808 */ /* 0x000fe20004000000 */
[CC--:B------:R-:W-:Y:S01]  /*170e0*/  FFMA.FTZ R7, R0.reuse, R14.reuse, R28 ;  /* 0x0000000e00077223 */ /* 0x0c0fe2000001001c */
[----:B------:R-:W-:Y:S01]  /*170f0*/  FFMA.FTZ R14, R0, R14, R30 ;  /* 0x0000000e000e7223 */ /* 0x000fe2000001001e */
        /* <DEDUP_REMOVED lines=16> */
[C---:B------:R-:W-:Y:S01]  /*17200*/  FFMA.FTZ R26, R0.reuse, R9, R26 ;  /* 0x00000009001a7223 */ /* 0x040fe2000001001a */
[CC--:B------:R-:W-:Y:S01]  /*17210*/  FFMA.FTZ R25, R0.reuse, R8.reuse, R25 ;  /* 0x0000000800197223 */ /* 0x0c0fe20000010019 */
[----:B------:R-:W-:Y:S01]  /*17220*/  FFMA.FTZ R27, R0, R8, R27 ;  /* 0x00000008001b7223 */ /* 0x000fe2000001001b */
[C---:B------:R-:W-:Y:S01]  /*17230*/  VIADD R9, R3.reuse, 0x30 ;  /* 0x0000003003097836 */ /* 0x040fe20000000000 */
[----:B------:R-:W-:Y:S01]  /*17240*/  FSEL R14, R14, -INF , !P6 ;  /* 0xff8000000e0e7808 */ /* 0x000fe20007000000 */
[C---:B------:R-:W-:Y:S01]  /*17250*/  VIADD R24, R3.reuse, 0x28 ;  /* 0x0000002803187836 */ /* 0x040fe20000000000 */
[----:B------:R-:W-:Y:S01]  /*17260*/  FSEL R43, R26, -INF , !P0 ;  /* 0xff8000001a2b7808 */ /* 0x000fe20004000000 */
[----:B------:R-:W-:Y:S01]  /*17270*/  VIADD R8, R3, 0x29 ;  /* 0x0000002903087836 */ /* 0x000fe20000000000 */
[----:B------:R-:W-:-:S02]  /*17280*/  FSEL R45, R25, -INF , !P1 ;  /* 0xff800000192d7808 */ /* 0x000fc40004800000 */
[----:B------:R-:W-:Y:S02]  /*17290*/  FSEL R6, R6, -INF , !P4 ;  /* 0xff80000006067808 */ /* 0x000fe40006000000 */
[----:B------:R-:W-:Y:S02]  /*172a0*/  FSEL R5, R5, -INF , !P5 ;  /* 0xff80000005057808 */ /* 0x000fe40006800000 */
[----:B------:R-:W-:Y:S02]  /*172b0*/  FSEL R47, R47, -INF , !P2 ;  /* 0xff8000002f2f7808 */ /* 0x000fe40005000000 */
[CC--:B------:R-:W-:Y:S02]  /*172c0*/  ISETP.GE.AND P0, PT, R9.reuse, R48.reuse, PT ;  /* 0x000000300900720c */ /* 0x0c0fe40003f06270 */
[----:B------:R-:W-:Y:S02]  /*172d0*/  ISETP.GE.AND P1, PT, R9, R51, PT ;  /* 0x000000330900720c */ /* 0x000fe40003f26270 */
        /* <DEDUP_REMOVED lines=13> */
[----:B------:R-:W-:Y:S01]  /*173b0*/  VIADD R8, R3, 0x31 ;  /* 0x0000003103087836 */ /* 0x000fe20000000000 */
[----:B------:R-:W-:Y:S01]  /*173c0*/  FSEL R173, R27, -INF , !P3 ;  /* 0xff8000001bad7808 */ /* 0x000fe20005800000 */
[C---:B------:R-:W-:Y:S01]  /*173d0*/  VIADD R18, R3.reuse, 0x38 ;  /* 0x0000003803127836 */ /* 0x040fe20000000000 */
[----:B------:R-:W-:Y:S01]  /*173e0*/  FSEL R171, R20, -INF , !P6 ;  /* 0xff80000014ab7808 */ /* 0x000fe20007000000 */
[----:B------:R-:W-:Y:S01]  /*173f0*/  VIADD R16, R3, 0x39 ;  /* 0x0000003903107836 */ /* 0x000fe20000000000 */
[----:B------:R-:W-:-:S02]  /*17400*/  FSEL R42, R22, -INF , !P4 ;  /* 0xff800000162a7808 */ /* 0x000fc40006000000 */
[----:B------:R-:W-:Y:S02]  /*17410*/  FSEL R41, R21, -INF , !P5 ;  /* 0xff80000015297808 */ /* 0x000fe40006800000 */
[CC--:B------:R-:W-:Y:S02]  /*17420*/  ISETP.GE.AND P3, PT, R8.reuse, R48.reuse, PT ;  /* 0x000000300800720c */ /* 0x0c0fe40003f66270 */
[-C--:B------:R-:W-:Y:S02]  /*17430*/  ISETP.GE.AND P6, PT, R8, R51.reuse, PT ;  /* 0x000000330800720c */ /* 0x080fe40003fc6270 */
[C---:B------:R-:W-:Y:S02]  /*17440*/  ISETP.GE.AND P4, PT, R18.reuse, R48, PT ;  /* 0x000000301200720c */ /* 0x040fe40003f86270 */
[----:B------:R-:W-:Y:S02]  /*17450*/  ISETP.GE.AND P5, PT, R18, R51, PT ;  /* 0x000000331200720c */ /* 0x000fe40003fa6270 */
[----:B------:R-:W-:-:S02]  /*17460*/  FSEL R40, R23, -INF , !P2 ;  /* 0xff80000017287808 */ /* 0x000fc40005000000 */
[----:B------:R-:W-:Y:S02]  /*17470*/  FSEL R143, R143, -INF , !P0 ;  /* 0xff8000008f8f7808 */ /* 0x000fe40004000000 */
[----:B------:R-:W-:Y:S02]  /*17480*/  I2FP.F32.S32 R8, R8 ;  /* 0x0000000800087245 */ /* 0x000fe40000201400 */
[----:B------:R-:W-:Y:S02]  /*17490*/  I2FP.F32.S32 R18, R18 ;  /* 0x0000001200127245 */ /* 0x000fe40000201400 */
[----:B------:R-:W-:Y:S01]  /*174a0*/  ISETP.GE.AND P2, PT, R16, R48, PT ;  /* 0x000000301000720c */ /* 0x000fe20003f46270 */
[----:B------:R-:W-:Y:S01]  /*174b0*/  FFMA.FTZ R17, R0, R8, R17 ;  /* 0x0000000800117223 */ /* 0x000fe20000010011 */
[----:B------:R-:W-:Y:S01]  /*174c0*/  ISETP.GE.AND P0, PT, R16, R51, PT ;  /* 0x000000331000720c */ /* 0x000fe20003f06270 */
[C---:B------:R-:W-:Y:S01]  /*174d0*/  FFMA.FTZ R64, R0.reuse, R18, R64 ;  /* 0x0000001200407223 */ /* 0x040fe20000010040 */
[----:B------:R-:W-:Y:S01]  /*174e0*/  I2FP.F32.S32 R16, R16 ;  /* 0x0000001000107245 */ /* 0x000fe20000201400 */
[C---:B------:R-:W-:Y:S01]  /*174f0*/  FFMA.FTZ R66, R0.reuse, R18, R66 ;  /* 0x0000001200427223 */ /* 0x040fe20000010042 */
[C---:B------:R-:W-:Y:S01]  /*17500*/  FFMA.FTZ R8, R0.reuse, R8, R19 ;  /* 0x0000000800087223 */ /* 0x040fe20000010013 */
[----:B------:R-:W-:Y:S01]  /*17510*/  VIADD R18, R3, 0x40 ;  /* 0x0000004003127836 */ /* 0x000fe20000000000 */
[----:B------:R-:W-:Y:S01]  /*17520*/  FSEL R9, R9, -INF , !P1 ;  /* 0xff80000009097808 */ /* 0x000fe20004800000 */
[CC--:B------:R-:W-:Y:S01]  /*17530*/  FFMA.FTZ R65, R0.reuse, R16.reuse, R65 ;  /* 0x0000001000417223 */ /* 0x0c0fe20000010041 */
[----:B------:R-:W-:Y:S01]  /*17540*/  FFMA.FTZ R67, R0, R16, R67 ;  /* 0x0000001000437223 */ /* 0x000fe20000010043 */
[----:B------:R-:W-:Y:S01]  /*17550*/  VIADD R19, R3, 0x41 ;  /* 0x0000004103137836 */ /* 0x000fe20000000000 */
[----:B------:R-:W-:Y:S01]  /*17560*/  FSEL R144, R17, -INF , !P3 ;  /* 0xff80000011907808 */ /* 0x000fe20005800000 */
[----:B------:R-:W-:Y:S01]  /*17570*/  VIADD R16, R3, 0x48 ;  /* 0x0000004803107836 */ /* 0x000fe20000000000 */
[----:B------:R-:W-:-:S02]  /*17580*/  ISETP.GE.AND P1, PT, R18, R48, PT ;  /* 0x000000301200720c */ /* 0x000fc40003f26270 */
[----:B------:R-:W-:Y:S02]  /*17590*/  ISETP.GE.AND P3, PT, R18, R51, PT ;  /* 0x000000331200720c */ /* 0x000fe40003f66270 */
[----:B------:R-:W-:Y:S02]  /*175a0*/  FSEL R142, R66, -INF , !P5 ;  /* 0xff800000428e7808 */ /* 0x000fe40006800000 */
[----:B------:R-:W-:Y:S02]  /*175b0*/  FSEL R146, R65, -INF , !P2 ;  /* 0xff80000041927808 */ /* 0x000fe40005000000 */
[----:B------:R-:W-:Y:S02]  /*175c0*/  I2FP.F32.S32 R18, R18 ;  /* 0x0000001200127245 */ /* 0x000fe40000201400 */
[----:B------:R-:W-:Y:S02]  /*175d0*/  I2FP.F32.S32 R17, R19 ;  /* 0x0000001300117245 */ /* 0x000fe40000201400 */
[----:B------:R-:W-:Y:S01]  /*175e0*/  ISETP.GE.AND P5, PT, R16, R48, PT ;  /* 0x000000301000720c */ /* 0x000fe20003fa6270 */
[----:B------:R-:W-:Y:S01]  /*175f0*/  FFMA.FTZ R108, R0, R18, R108 ;  /* 0x00000012006c7223 */ /* 0x000fe2000001006c */
[----:B------:R-:W-:Y:S01]  /*17600*/  ISETP.GE.AND P2, PT, R16, R51, PT ;  /* 0x000000331000720c */ /* 0x000fe20003f46270 */
[CC--:B------:R-:W-:Y:S01]  /*17610*/  FFMA.FTZ R109, R0.reuse, R17.reuse, R109 ;  /* 0x00000011006d7223 */ /* 0x0c0fe2000001006d */
[----:B------:R-:W-:Y:S01]  /*17620*/  I2FP.F32.S32 R16, R16 ;  /* 0x0000001000107245 */ /* 0x000fe20000201400 */
[----:B------:R-:W-:Y:S01]  /*17630*/  FFMA.FTZ R111, R0, R17, R111 ;  /* 0x00000011006f7223 */ /* 0x000fe2000001006f */
[----:B------:R-:W-:Y:S01]  /*17640*/  FSEL R8, R8, -INF , !P6 ;  /* 0xff80000008087808 */ /* 0x000fe20007000000 */
[----:B------:R-:W-:Y:S01]  /*17650*/  FFMA.FTZ R110, R0, R18, R110 ;  /* 0x00000012006e7223 */ /* 0x000fe2000001006e */
[----:B------:R-:W-:Y:S01]  /*17660*/  FSEL R145, R64, -INF , !P4 ;  /* 0xff80000040917808 */ /* 0x000fe20006000000 */
[CC--:B------:R-:W-:Y:S01]  /*17670*/  FFMA.FTZ R104, R0.reuse, R16.reuse, R104 ;  /* 0x0000001000687223 */ /* 0x0c0fe20000010068 */
[----:B------:R-:W-:Y:S01]  /*17680*/  FFMA.FTZ R106, R0, R16, R106 ;  /* 0x00000010006a7223 */ /* 0x000fe2000001006a */
[----:B------:R-:W-:Y:S01]  /*17690*/  VIADD R17, R3, 0x49 ;  /* 0x0000004903117836 */ /* 0x000fe20000000000 */
[----:B------:R-:W-:Y:S01]  /*176a0*/  ISETP.GE.AND P6, PT, R19, R48, PT ;  /* 0x000000301300720c */ /* 0x000fe20003fc6270 */
[----:B------:R-:W-:Y:S01]  /*176b0*/  VIADD R16, R3, 0x50 ;  /* 0x0000005003107836 */ /* 0x000fe20000000000 */
        /* <DEDUP_REMOVED lines=9> */
[----:B------:R-:W-:Y:S02]  /*17750*/  FSEL R163, R104, -INF , !P5 ;  /* 0xff80000068a37808 */ /* 0x000fe40006800000 */
[----:B------:R-:W-:Y:S02]  /*17760*/  I2FP.F32.S32 R17, R17 ;  /* 0x0000001100117245 */ /* 0x000fe40000201400 */
[CC--:B------:R-:W-:Y:S02]  /*17770*/  ISETP.GE.AND P3, PT, R16.reuse, R48.reuse, PT ;  /* 0x000000301000720c */ /* 0x0c0fe40003f66270 */
[----:B------:R-:W-:Y:S01]  /*17780*/  ISETP.GE.AND P6, PT, R16, R51, PT ;  /* 0x000000331000720c */ /* 0x000fe20003fc6270 */
[CC--:B------:R-:W-:Y:S01]  /*17790*/  FFMA.FTZ R105, R0.reuse, R17.reuse, R105 ;  /* 0x0000001100697223 */ /* 0x0c0fe20000010069 */
[C---:B------:R-:W-:Y:S01]  /*177a0*/  ISETP.GE.AND P4, PT, R39.reuse, R48, PT ;  /* 0x000000302700720c */ /* 0x040fe20003f86270 */
[----:B------:R-:W-:Y:S01]  /*177b0*/  FFMA.FTZ R107, R0, R17, R107 ;  /* 0x00000011006b7223 */ /* 0x000fe2000001006b */
[----:B------:R-:W-:Y:S01]  /*177c0*/  ISETP.GE.AND P5, PT, R39, R51, PT ;  /* 0x000000332700720c */ /* 0x000fe20003fa6270 */
[----:B------:R-:W-:Y:S01]  /*177d0*/  VIADD R17, R3, 0x59 ;  /* 0x0000005903117836 */ /* 0x000fe20000000000 */
[----:B------:R-:W-:-:S02]  /*177e0*/  I2FP.F32.S32 R16, R16 ;  /* 0x0000001000107245 */ /* 0x000fc40000201400 */
[----:B------:R-:W-:Y:S02]  /*177f0*/  I2FP.F32.S32 R39, R39 ;  /* 0x0000002700277245 */ /* 0x000fe40000201400 */
[----:B------:R-:W-:Y:S01]  /*17800*/  FSEL R160, R106, -INF , !P2 ;  /* 0xff8000006aa07808 */ /* 0x000fe20005000000 */
[CC--:B------:R-:W-:Y:S01]  /*17810*/  FFMA.FTZ R100, R0.reuse, R16.reuse, R100 ;  /* 0x0000001000647223 */ /* 0x0c0fe20000010064 */
[C---:B------:R-:W-:Y:S01]  /*17820*/  FFMA.FTZ R102, R0.reuse, R16, R102 ;  /* 0x0000001000667223 */ /* 0x040fe20000010066 */
[CC--:B------:R-:W-:Y:S01]  /*17830*/  FFMA.FTZ R101, R0.reuse, R39.reuse, R101 ;  /* 0x0000002700657223 */ /* 0x0c0fe20000010065 */
[----:B------:R-:W-:Y:S01]  /*17840*/  VIADD R16, R3, 0x60 ;  /* 0x0000006003107836 */ /* 0x000fe20000000000 */
[----:B------:R-:W-:Y:S01]  /*17850*/  FSEL R164, R105, -INF , !P0 ;  /* 0xff80000069a47808 */ /* 0x000fe20004000000 */
[----:B------:R-:W-:Y:S01]  /*17860*/  FFMA.FTZ R39, R0, R39, R103 ;  /* 0x0000002700277223 */ /* 0x000fe20000010067 */
[C---:B------:R-:W-:Y:S02]  /*17870*/  ISETP.GE.AND P2, PT, R36.reuse, R48, PT ;  /* 0x000000302400720c */ /* 0x040fe40003f46270 */
[----:B------:R-:W-:-:S02]  /*17880*/  ISETP.GE.AND P0, PT, R36, R51, PT ;  /* 0x000000332400720c */ /* 0x000fc40003f06270 */
[----:B------:R-:W-:Y:S02]  /*17890*/  FSEL R165, R107, -INF , !P1 ;  /* 0xff8000006ba57808 */ /* 0x000fe40004800000 */
[----:B------:R-:W-:Y:S02]  /*178a0*/  FSEL R172, R100, -INF , !P3 ;  /* 0xff80000064ac7808 */ /* 0x000fe40005800000 */
[----:B------:R-:W-:Y:S02]  /*178b0*/  FSEL R170, R102, -INF , !P6 ;  /* 0xff80000066aa7808 */ /* 0x000fe40007000000 */
[----:B------:R-:W-:Y:S02]  /*178c0*/  FSEL R169, R101, -INF , !P4 ;  /* 0xff80000065a97808 */ /* 0x000fe40006000000 */
[----:B------:R-:W-:Y:S02]  /*178d0*/  I2FP.F32.S32 R36, R36 ;  /* 0x0000002400247245 */ /* 0x000fe40000201400 */
[----:B------:R-:W-:-:S02]  /*178e0*/  ISETP.GE.AND P1, PT, R17, R48, PT ;  /* 0x000000301100720c */ /* 0x000fc40003f26270 */
[-C--:B------:R-:W-:Y:S01]  /*178f0*/  ISETP.GE.AND P3, PT, R17, R51.reuse, PT ;  /* 0x000000331100720c */ /* 0x080fe20003f66270 */
[----:B------:R-:W-:Y:S01]  /*17900*/  FFMA.FTZ R96, R0, R36, R96 ;  /* 0x0000002400607223 */ /* 0x000fe20000010060 */
[----:B------:R-:W-:Y:S01]  /*17910*/  ISETP.GE.AND P6, PT, R16, R48, PT ;  /* 0x000000301000720c */ /* 0x000fe20003fc6270 */
[----:B------:R-:W-:Y:S01]  /*17920*/  FFMA.FTZ R36, R0, R36, R98 ;  /* 0x0000002400247223 */ /* 0x000fe20000010062 */
[----:B------:R-:W-:Y:S02]  /*17930*/  ISETP.GE.AND P4, PT, R16, R51, PT ;  /* 0x000000331000720c */ /* 0x000fe40003f86270 */
[----:B------:R-:W-:Y:S02]  /*17940*/  I2FP.F32.S32 R17, R17 ;  /* 0x0000001100117245 */ /* 0x000fe40000201400 */
[----:B------:R-:W-:Y:S02]  /*17950*/  I2FP.F32.S32 R16, R16 ;  /* 0x0000001000107245 */ /* 0x000fe40000201400 */
[----:B------:R-:W-:Y:S01]  /*17960*/  FSEL R36, R36, -INF , !P0 ;  /* 0xff80000024247808 */ /* 0x000fe20004000000 */
[CC--:B------:R-:W-:Y:S01]  /*17970*/  FFMA.FTZ R97, R0.reuse, R17.reuse, R97 ;  /* 0x0000001100617223 */ /* 0x0c0fe20000010061 */
[C---:B------:R-:W-:Y:S01]  /*17980*/  FFMA.FTZ R99, R0.reuse, R17, R99 ;  /* 0x0000001100637223 */ /* 0x040fe20000010063 */
[CC--:B------:R-:W-:Y:S01]  /*17990*/  FFMA.FTZ R92, R0.reuse, R16.reuse, R92 ;  /* 0x00000010005c7223 */ /* 0x0c0fe2000001005c */
[----:B------:R-:W-:Y:S01]  /*179a0*/  FFMA.FTZ R94, R0, R16, R94 ;  /* 0x00000010005e7223 */ /* 0x000fe2000001005e */
[----:B------:R-:W-:Y:S01]  /*179b0*/  VIADD R17, R3, 0x68 ;  /* 0x0000006803117836 */ /* 0x000fe20000000000 */
        /* <DEDUP_REMOVED lines=8> */
[----:B------:R-:W-:-:S02]  /*17a40*/  I2FP.F32.S32 R17, R17 ;  /* 0x0000001100117245 */ /* 0x000fc40000201400 */
[----:B------:R-:W-:Y:S02]  /*17a50*/  I2FP.F32.S32 R16, R16 ;  /* 0x0000001000107245 */ /* 0x000fe40000201400 */
[----:B------:R-:W-:Y:S01]  /*17a60*/  FSEL R39, R39, -INF , !P5 ;  /* 0xff80000027277808 */ /* 0x000fe20006800000 */
[----:B------:R-:W-:Y:S01]  /*17a70*/  FFMA.FTZ R90, R0, R17, R90 ;  /* 0x00000011005a7223 */ /* 0x000fe2000001005a */
[----:B------:R-:W-:Y:S01]  /*17a80*/  FSEL R168, R96, -INF , !P2 ;  /* 0xff80000060a87808 */ /* 0x000fe20005000000 */
[----:B------:R-:W-:Y:S01]  /*17a90*/  FFMA.FTZ R89, R0, R16, R89 ;  /* 0x0000001000597223 */ /* 0x000fe20000010059 */
[----:B------:R-:W-:Y:S01]  /*17aa0*/  ISETP.GE.AND P5, PT, R18, R48, PT ;  /* 0x000000301200720c */ /* 0x000fe20003fa6270 */
[----:B------:R-:W-:Y:S01]  /*17ab0*/  FFMA.FTZ R91, R0, R16, R91 ;  /* 0x00000010005b7223 */ /* 0x000fe2000001005b */
[----:B------:R-:W-:Y:S01]  /*17ac0*/  ISETP.GE.AND P2, PT, R18, R51, PT ;  /* 0x000000331200720c */ /* 0x000fe20003f46270 */
[C---:B------:R-:W-:Y:S01]  /*17ad0*/  VIADD R16, R3.reuse, 0x78 ;  /* 0x0000007803107836 */ /* 0x040fe20000000000 */
[----:B------:R-:W-:Y:S01]  /*17ae0*/  I2FP.F32.S32 R18, R18 ;  /* 0x0000001200127245 */ /* 0x000fe20000201400 */
[----:B------:R-:W-:Y:S01]  /*17af0*/  FFMA.FTZ R88, R0, R17, R88 ;  /* 0x0000001100587223 */ /* 0x000fe20000010058 */
[----:B------:R-:W-:Y:S01]  /*17b00*/  FSEL R155, R90, -INF , !P1 ;  /* 0xff8000005a9b7808 */ /* 0x000fe20004800000 */
[----:B------:R-:W-:Y:S01]  /*17b10*/  VIADD R17, R3, 0x71 ;  /* 0x0000007103117836 */ /* 0x000fe20000000000 */
[----:B------:R-:W-:Y:S01]  /*17b20*/  FSEL R149, R89, -INF , !P3 ;  /* 0xff80000059957808 */ /* 0x000fe20005800000 */
[CC--:B------:R-:W-:Y:S01]  /*17b30*/  FFMA.FTZ R93, R0.reuse, R18.reuse, R93 ;  /* 0x00000012005d7223 */ /* 0x0c0fe2000001005d */
[----:B------:R-:W-:Y:S01]  /*17b40*/  FFMA.FTZ R95, R0, R18, R95 ;  /* 0x00000012005f7223 */ /* 0x000fe2000001005f */
[----:B------:R-:W-:Y:S01]  /*17b50*/  VIADD R18, R3, 0x70 ;  /* 0x0000007003127836 */ /* 0x000fe20000000000 */
[----:B------:R-:W-:-:S02]  /*17b60*/  ISETP.GE.AND P1, PT, R16, R48, PT ;  /* 0x000000301000720c */ /* 0x000fc40003f26270 */
[-C--:B------:R-:W-:Y:S02]  /*17b70*/  ISETP.GE.AND P3, PT, R16, R51.reuse, PT ;  /* 0x000000331000720c */ /* 0x080fe40003f66270 */
[----:B------:R-:W-:Y:S02]  /*17b80*/  I2FP.F32.S32 R16, R16 ;  /* 0x0000001000107245 */ /* 0x000fe40000201400 */
[----:B------:R-:W-:Y:S02]  /*17b90*/  FSEL R159, R94, -INF , !P4 ;  /* 0xff8000005e9f7808 */ /* 0x000fe40006000000 */
[----:B------:R-:W-:Y:S01]  /*17ba0*/  FSEL R151, R93, -INF , !P5 ;  /* 0xff8000005d977808 */ /* 0x000fe20006800000 */
[----:B------:R-:W-:Y:S01]  /*17bb0*/  FFMA.FTZ R80, R0, R16, R80 ;  /* 0x0000001000507223 */ /* 0x000fe20000010050 */
[----:B------:R-:W-:Y:S01]  /*17bc0*/  ISETP.GE.AND P4, PT, R18, R48, PT ;  /* 0x000000301200720c */ /* 0x000fe20003f86270 */
[----:B------:R-:W-:Y:S01]  /*17bd0*/  FFMA.FTZ R82, R0, R16, R82 ;  /* 0x0000001000527223 */ /* 0x000fe20000010052 */
[----:B------:R-:W-:Y:S01]  /*17be0*/  ISETP.GE.AND P5, PT, R18, R51, PT ;  /* 0x000000331200720c */ /* 0x000fe20003fa6270 */
[----:B------:R-:W-:Y:S01]  /*17bf0*/  VIADD R16, R3, 0x79 ;  /* 0x0000007903107836 */ /* 0x000fe20000000000 */
[----:B------:R-:W-:-:S02]  /*17c00*/  I2FP.F32.S32 R18, R18 ;  /* 0x0000001200127245 */ /* 0x000fc40000201400 */
[----:B------:R-:W-:Y:S02]  /*17c10*/  FSEL R157, R95, -INF , !P2 ;  /* 0xff8000005f9d7808 */ /* 0x000fe40005000000 */
[----:B------:R-:W-:Y:S01]  /*17c20*/  FSEL R150, R88, -INF , !P0 ;  /* 0xff80000058967808 */ /* 0x000fe20004000000 */
[C---:B------:R-:W-:Y:S01]  /*17c30*/  FFMA.FTZ R84, R0.reuse, R18, R84 ;  /* 0x0000001200547223 */ /* 0x040fe20000010054 */
[C---:B------:R-:W-:Y:S01]  /*17c40*/  ISETP.GE.AND P2, PT, R17.reuse, R48, PT ;  /* 0x000000301100720c */ /* 0x040fe20003f46270 */
[----:B------:R-:W-:Y:S01]  /*17c50*/  FFMA.FTZ R86, R0, R18, R86 ;  /* 0x0000001200567223 */ /* 0x000fe20000010056 */
[----:B------:R-:W-:Y:S02]  /*17c60*/  ISETP.GE.AND P0, PT, R17, R51, PT ;  /* 0x000000331100720c */ /* 0x000fe40003f06270 */
[----:B------:R-:W-:Y:S02]  /*17c70*/  I2FP.F32.S32 R17, R17 ;  /* 0x0000001100117245 */ /* 0x000fe40000201400 */
[----:B------:R-:W-:-:S02]  /*17c80*/  FSEL R136, R80, -INF , !P1 ;  /* 0xff80000050887808 */ /* 0x000fc40004800000 */
[----:B------:R-:W-:Y:S01]  /*17c90*/  ISETP.GE.AND P1, PT, R50, 0x2, PT ;  /* 0x000000023200780c */ /* 0x000fe20003f26270 */
[CC--:B------:R-:W-:Y:S01]  /*17ca0*/  FFMA.FTZ R85, R0.reuse, R17.reuse, R85 ;  /* 0x0000001100557223 */ /* 0x0c0fe20000010055 */
[----:B------:R-:W-:Y:S01]  /*17cb0*/  FSEL R147, R91, -INF , !P6 ;  /* 0xff8000005b937808 */ /* 0x000fe20007000000 */
[----:B------:R-:W-:Y:S01]  /*17cc0*/  FFMA.FTZ R87, R0, R17, R87 ;  /* 0x0000001100577223 */ /* 0x000fe20000010057 */
[----:B------:R-:W-:Y:S02]  /*17cd0*/  FSEL R138, R84, -INF , !P4 ;  /* 0xff800000548a7808 */ /* 0x000fe40006000000 */
[C---:B------:R-:W-:Y:S02]  /*17ce0*/  ISETP.GE.AND P6, PT, R3.reuse, R48, PT ;  /* 0x000000300300720c */ /* 0x040fe40003fc6270 */
[----:B------:R-:W-:Y:S02]  /*17cf0*/  ISETP.GE.AND P4, PT, R3, R51, PT ;  /* 0x000000330300720c */ /* 0x000fe40003f86270 */
[----:B------:R-:W-:-:S02]  /*17d00*/  I2FP.F32.S32 R3, R3 ;  /* 0x0000000300037245 */ /* 0x000fc40000201400 */
[----:B------:R-:W-:Y:S02]  /*17d10*/  I2FP.F32.S32 R67, R16 ;  /* 0x0000001000437245 */ /* 0x000fe40000201400 */
[----:B------:R-:W-:Y:S02]  /*17d20*/  FSEL R141, R86, -INF , !P5 ;  /* 0xff800000568d7808 */ /* 0x000fe40006800000 */
[----:B------:R-:W-:Y:S01]  /*17d30*/  FSEL R137, R85, -INF , !P2 ;  /* 0xff80000055897808 */ /* 0x000fe20005000000 */
[-C--:B------:R-:W-:Y:S01]  /*17d40*/  FFMA.FTZ R81, R0, R67.reuse, R81 ;  /* 0x0000004300517223 */ /* 0x080fe20000010051 */
[----:B------:R-:W-:Y:S01]  /*17d50*/  ISETP.GE.AND P5, PT, R16, R48, PT ;  /* 0x000000301000720c */ /* 0x000fe20003fa6270 */
[----:B------:R-:W-:Y:S01]  /*17d60*/  FFMA.FTZ R67, R0, R67, R83 ;  /* 0x0000004300437223 */ /* 0x000fe20000010053 */
[----:B------:R-:W-:Y:S01]  /*17d70*/  ISETP.GE.AND P2, PT, R16, R51, PT ;  /* 0x000000331000720c */ /* 0x000fe20003f46270 */
[CC--:B------:R-:W-:Y:S01]  /*17d80*/  FFMA.FTZ R16, R0.reuse, R3.reuse, R44 ;  /* 0x0000000300107223 */ /* 0x0c0fe2000001002c */
[----:B------:R-:W-:Y:S01]  /*17d90*/  FFMA.FTZ R3, R0, R3, R46 ;  /* 0x0000000300037223 */ /* 0x000fe2000001002e */
[----:B------:R-:W-:-:S02]  /*17da0*/  FSEL R140, R87, -INF , !P0 ;  /* 0xff800000578c7808 */ /* 0x000fc40004000000 */
[----:B------:R-:W-:Y:S02]  /*17db0*/  ISETP.NE.U32.AND P0, PT, R240, RZ, PT ;  /* 0x000000fff000720c */ /* 0x000fe40003f05070 */
[----:B------:R-:W-:Y:S02]  /*17dc0*/  FSEL R139, R82, -INF , !P3 ;  /* 0xff800000528b7808 */ /* 0x000fe40005800000 */
[----:B------:R-:W-:Y:S02]  /*17dd0*/  ISETP.NE.AND.EX P0, PT, R241, RZ, PT, P0 ;  /* 0x000000fff100720c */ /* 0x000fe40003f05300 */
[----:B------:R-:W-:Y:S02]  /*17de0*/  FSEL R16, R16, -INF , !P6 ;  /* 0xff80000010107808 */ /* 0x000fe40007000000 */
[----:B------:R-:W-:Y:S02]  /*17df0*/  FSEL R3, R3, -INF , !P4 ;  /* 0xff80000003037808 */ /* 0x000fe40006000000 */
[----:B------:R-:W-:-:S02]  /*17e00*/  FSEL R134, R81, -INF , !P5 ;  /* 0xff80000051867808 */ /* 0x000fc40006800000 */
[----:B------:R-:W-:Y:S01]  /*17e10*/  FSEL R67, R67, -INF , !P2 ;  /* 0xff80000043437808 */ /* 0x000fe20005000000 */
        /* <DEDUP_REMOVED lines=64> */
.L_x_3259:
[----:B------:R-:W2:Y:S02]  /*18220*/  LD.E R18, desc[UR6][R10.64+0x38] ;  /* 0x000038060a127980 */ /* 0x000ea4000c101900 */
[----:B--2---:R-:W-:-:S04]  /*18230*/  LEA R18, -R18, RZ, 0x7 ;  /* 0x000000ff12127211 */ /* 0x004fc800078e39ff */
[----:B------:R-:W-:Y:S02]  /*18240*/  SHF.R.S32.HI R17, RZ, 0x1f, R18 ;  /* 0x0000001fff117819 */ /* 0x000fe40000011412 */
.L_x_3260:
[----:B------:R-:W-:Y:S05]  /*18250*/  BSYNC B0 ;  /* 0x0000000000007941 */ /* 0x000fea0003800000 */
.L_x_3258:
        /* <DEDUP_REMOVED lines=38> */
[--C-:B------:R-:W-:Y:S01]  /*184c0*/  IMAD.X R17, R17, 0x1, R230.reuse, P4 ;  /* 0x0000000111117824 */ /* 0x100fe200020e06e6 */
        /* <DEDUP_REMOVED lines=90> */
.L_x_3257:
[----:B------:R-:W-:Y:S05]  /*18a70*/  BSYNC B1 ;  /* 0x0000000000017941 */ /* 0x000fea0003800000 */
.L_x_3256:
        /* <DEDUP_REMOVED lines=78> */
[----:B------:R-:W4:Y:S04]  /*18f60*/  LDSM.16.MT88.4 R104, [R218+0x10000] ;  /* 0x01000000da68783b */ /* 0x000f280000004200 */
[----:B------:R-:W5:Y:S04]  /*18f70*/  LDSM.16.MT88.4 R88, [R216+0xc000] ;  /* 0x00c00000d858783b */ /* 0x000f680000004200 */
[----:B------:R-:W-:Y:S04]  /*18f80*/  LDSM.16.MT88.4 R108, [R217+0x10000] ;  /* 0x01000000d96c783b */ /* 0x000fe80000004200 */
[----:B------:R-:W-:Y:S01]  /*18f90*/  LDSM.16.MT88.4 R32, [R216+0x10000] ;  /* 0x01000000d820783b */ /* 0x000fe20000004200 */
[----:B-1----:R-:W-:-:S03]  /*18fa0*/  FMNMX.FTZ R2, R19, R2, !PT ;  /* 0x0000000213027209 */ /* 0x002fc60007810000 */
[----:B------:R-:W-:Y:S01]  /*18fb0*/  LDSM.16.MT88.4 R24, [R216+0xc800] ;  /* 0x00c80000d818783b */ /* 0x000fe20000004200 */
[----:B------:R-:W-:Y:S01]  /*18fc0*/  FSETP.NEU.FTZ.AND P2, PT, R2, -INF , PT ;  /* 0xff8000000200780b */ /* 0x000fe20003f5d000 */
[----:B--2---:R-:W-:-:S05]  /*18fd0*/  FMUL.FTZ R132, R133, R2 ;  /* 0x0000000285847220 */ /* 0x004fca0000410000 */
[----:B------:R-:W-:-:S05]  /*18fe0*/  FSEL R132, R132, RZ, P2 ;  /* 0x000000ff84847208 */ /* 0x000fca0001000000 */
[--C-:B------:R-:W-:Y:S01]  /*18ff0*/  FFMA.FTZ R66, R3, R133, -R132.reuse ;  /* 0x0000008503427223 */ /* 0x100fe20000010884 */
[----:B---3--:R-:W-:Y:S01]  /*19000*/  FMNMX.FTZ R3, R18, R17, !PT ;  /* 0x0000001112037209 */ /* 0x008fe20007810000 */
[-CC-:B------:R-:W-:Y:S01]  /*19010*/  FFMA.FTZ R65, R55, R133.reuse, -R132.reuse ;  /* 0x0000008537417223 */ /* 0x180fe20000010884 */
[-CC-:B------:R-:W-:Y:S01]  /*19020*/  FFMA.FTZ R62, R54, R133.reuse, -R132.reuse ;  /* 0x00000085363e7223 */ /* 0x180fe20000010884 */
[--C-:B------:R-:W-:Y:S01]  /*19030*/  FFMA.FTZ R60, R30, R133, -R132.reuse ;  /* 0x000000851e3c7223 */ /* 0x100fe20000010884 */
[----:B------:R-:W-:Y:S01]  /*19040*/  FSETP.NEU.FTZ.AND P2, PT, R3, -INF , PT ;  /* 0xff8000000300780b */ /* 0x000fe20003f5d000 */
[----:B------:R-:W-:Y:S01]  /*19050*/  FMUL.FTZ R135, R133, R3 ;  /* 0x0000000385877220 */ /* 0x000fe20000410000 */
[----:B------:R-:W-:Y:S01]  /*19060*/  MUFU.EX2 R66, R66 ;  /* 0x0000004200427308 */ /* 0x000fe20000000800 */
[-CC-:B------:R-:W-:Y:S01]  /*19070*/  FFMA.FTZ R57, R15, R133.reuse, -R132.reuse ;  /* 0x000000850f397223 */ /* 0x180fe20000010884 */
[-CC-:B------:R-:W-:Y:S01]  /*19080*/  FFMA.FTZ R56, R28, R133.reuse, -R132.reuse ;  /* 0x000000851c387223 */ /* 0x180fe20000010884 */
[-CC-:B------:R-:W-:Y:S01]  /*19090*/  FFMA.FTZ R46, R43, R133.reuse, -R132.reuse ;  /* 0x000000852b2e7223 */ /* 0x180fe20000010884 */
[----:B------:R-:W-:Y:S01]  /*190a0*/  FSEL R135, R135, RZ, P2 ;  /* 0x000000ff87877208 */ /* 0x000fe20001000000 */
[----:B------:R-:W-:Y:S01]  /*190b0*/  LDSM.16.MT88.4 R28, [R220+0xc800] ;  /* 0x00c80000dc1c783b */ /* 0x000fe20000004200 */
[-CC-:B------:R-:W-:Y:S01]  /*190c0*/  FFMA.FTZ R43, R173, R133.reuse, -R132.reuse ;  /* 0x00000085ad2b7223 */ /* 0x180fe20000010884 */
[-CC-:B------:R-:W-:Y:S01]  /*190d0*/  FFMA.FTZ R42, R42, R133.reuse, -R132.reuse ;  /* 0x000000852a2a7223 */ /* 0x180fe20000010884 */
[----:B------:R-:W1:Y:S01]  /*190e0*/  MUFU.EX2 R65, R65 ;  /* 0x0000004100417308 */ /* 0x000e620000000800 */
        /* <DEDUP_REMOVED lines=8> */
[----:B------:R-:W2:Y:S01]  /*19170*/  LDSM.16.MT88.4 R12, [R218+0xc800] ;  /* 0x00c80000da0c783b */ /* 0x000ea20000004200 */
[-CC-:B------:R-:W-:Y:S01]  /*19180*/  FFMA.FTZ R54, R7, R133.reuse, -R135.reuse ;  /* 0x0000008507367223 */ /* 0x180fe20000010887 */
[-CC-:B------:R-:W-:Y:S01]  /*19190*/  FFMA.FTZ R52, R6, R133.reuse, -R135.reuse ;  /* 0x0000008506347223 */ /* 0x180fe20000010887 */
[-CC-:B------:R-:W-:Y:S01]  /*191a0*/  FFMA.FTZ R49, R5, R133.reuse, -R132.reuse ;  /* 0x0000008505317223 */ /* 0x180fe20000010884 */
[-CC-:B------:R-:W-:Y:S01]  /*191b0*/  FFMA.FTZ R47, R47, R133.reuse, -R135.reuse ;  /* 0x000000852f2f7223 */ /* 0x180fe20000010887 */
[----:B------:R-:W3:Y:S01]  /*191c0*/  LDSM.16.MT88.4 R4, [R220+0x10800] ;  /* 0x01080000dc04783b */ /* 0x000ee20000004200 */
        /* <DEDUP_REMOVED lines=32> */
[--C-:B------:R-:W-:Y:S01]  /*193d0*/  FFMA.FTZ R167, R167, R133, -R135.reuse ;  /* 0x00000085a7a77223 */ /* 0x100fe20000010887 */
[----:B------:R-:W4:Y:S01]  /*193e0*/  MUFU.EX2 R59, R59 ;  /* 0x0000003b003b7308 */ /* 0x000f220000000800 */
[----:B-1----:R-:W-:Y:S01]  /*193f0*/  F2FP.BF16.F32.PACK_AB R112, R64, R63 ;  /* 0x0000003f4070723e */ /* 0x002fe200000010ff */
[-CC-:B------:R-:W-:Y:S01]  /*19400*/  FFMA.FTZ R166, R166, R133.reuse, -R132.reuse ;  /* 0x00000085a6a67223 */ /* 0x180fe20000010884 */
[----:B------:R-:W-:Y:S01]  /*19410*/  LDSM.16.MT88.4 R36, [R220+0x12000] ;  /* 0x01200000dc24783b */ /* 0x000fe20000004200 */
[-CC-:B------:R-:W-:Y:S01]  /*19420*/  FFMA.FTZ R159, R159, R133.reuse, -R132.reuse ;  /* 0x000000859f9f7223 */ /* 0x180fe20000010884 */
[-CC-:B------:R-:W-:Y:S01]  /*19430*/  FFMA.FTZ R157, R157, R133.reuse, -R132.reuse ;  /* 0x000000859d9d7223 */ /* 0x180fe20000010884 */
[-CC-:B------:R-:W-:Y:S01]  /*19440*/  FFMA.FTZ R155, R155, R133.reuse, -R132.reuse ;  /* 0x000000859b9b7223 */ /* 0x180fe20000010884 */
[-CC-:B------:R-:W-:Y:S01]  /*19450*/  FFMA.FTZ R154, R154, R133.reuse, -R135.reuse ;  /* 0x000000859a9a7223 */ /* 0x180fe20000010887 */
[----:B------:R-:W1:Y:S01]  /*19460*/  MUFU.EX2 R56, R56 ;  /* 0x0000003800387308 */ /* 0x000e620000000800 */
[-CC-:B------:R-:W-:Y:S01]  /*19470*/  FFMA.FTZ R151, R151, R133.reuse, -R135.reuse ;  /* 0x0000008597977223 */ /* 0x180fe20000010887 */
[-CC-:B------:R-:W-:Y:S01]  /*19480*/  FFMA.FTZ R150, R150, R133.reuse, -R135.reuse ;  /* 0x0000008596967223 */ /* 0x180fe20000010887 */
[-C--:B------:R-:W-:Y:S01]  /*19490*/  FFMA.FTZ R149, R149, R133.reuse, -R135 ;  /* 0x0000008595957223 */ /* 0x080fe20000010887 */
[-C--:B------:R-:W-:Y:S01]  /*194a0*/  FFMA.FTZ R147, R147, R133.reuse, -R132 ;  /* 0x0000008593937223 */ /* 0x080fe20000010884 */
[----:B------:R-:W-:Y:S01]  /*194b0*/  FADD.FTZ R65, R66, R65 ;  /* 0x0000004142417221 */ /* 0x000fe20000010000 */
[----:B------:R-:W-:Y:S01]  /*194c0*/  FADD.FTZ R63, R63, R64 ;  /* 0x000000403f3f7221 */ /* 0x000fe20000010000 */
[----:B------:R-:W-:Y:S01]  /*194d0*/  FFMA.FTZ R137, R137, R133, -R135 ;  /* 0x0000008589897223 */ /* 0x000fe20000010887 */
[----:B------:R-:W5:Y:S01]  /*194e0*/  MUFU.EX2 R57, R57 ;  /* 0x0000003900397308 */ /* 0x000f620000000800 */
[----:B----4-:R-:W-:Y:S01]  /*194f0*/  F2FP.BF16.F32.PACK_AB R114, R59, R61 ;  /* 0x0000003d3b72723e */ /* 0x010fe200000010ff */
[----:B------:R-:W-:Y:S01]  /*19500*/  FADD.FTZ R65, R62, R65 ;  /* 0x000000413e417221 */ /* 0x000fe20000010000 */
[----:B------:R-:W-:Y:S01]  /*19510*/  FADD.FTZ R63, R61, R63 ;  /* 0x0000003f3d3f7221 */ /* 0x000fe20000010000 */
[-CC-:B------:R-:W-:Y:S01]  /*19520*/  FFMA.FTZ R136, R136, R133.reuse, -R135.reuse ;  /* 0x0000008588887223 */ /* 0x180fe20000010887 */
[-C--:B------:R-:W-:Y:S01]  /*19530*/  FFMA.FTZ R245, R134, R133.reuse, -R135 ;  /* 0x0000008586f57223 */ /* 0x080fe20000010887 */
[----:B------:R-:W-:Y:S01]  /*19540*/  FFMA.FTZ R244, R67, R133, -R132 ;  /* 0x0000008543f47223 */ /* 0x000fe20000010884 */
[----:B------:R-:W-:Y:S01]  /*19550*/  FADD.FTZ R65, R60, R65 ;  /* 0x000000413c417221 */ /* 0x000fe20000010000 */
[----:B------:R-:W-:Y:S01]  /*19560*/  HMMA.16816.F32.BF16 R68, R112, R72, RZ ;  /* 0x000000487044723c */ /* 0x000fe200000418ff */
[----:B------:R-:W4:Y:S01]  /*19570*/  MUFU.EX2 R53, R53 ;  /* 0x0000003500357308 */ /* 0x000f220000000800 */
[----:B------:R-:W-:Y:S01]  /*19580*/  FADD.FTZ R59, R59, R63 ;  /* 0x0000003f3b3b7221 */ /* 0x000fe20000010000 */
[----:B-1----:R-:W-:-:S03]  /*19590*/  FADD.FTZ R65, R56, R65 ;  /* 0x0000004138417221 */ /* 0x002fc60000010000 */
[C---:B------:R-:W-:Y:S03]  /*195a0*/  HMMA.16816.F32.BF16 R72, R112.reuse, R74, RZ ;  /* 0x0000004a7048723c */ /* 0x040fe600000418ff */
[----:B------:R-:W1:Y:S01]  /*195b0*/  MUFU.EX2 R58, R58 ;  /* 0x0000003a003a7308 */ /* 0x000e620000000800 */
[C---:B-----5:R-:W-:Y:S01]  /*195c0*/  F2FP.BF16.F32.PACK_AB R17, R57.reuse, R56 ;  /* 0x000000383911723e */ /* 0x060fe200000010ff */
[----:B------:R-:W-:Y:S01]  /*195d0*/  FADD.FTZ R57, R57, R65 ;  /* 0x0000004139397221 */ /* 0x000fe20000010000 */
[C---:B------:R-:W-:Y:S05]  /*195e0*/  HMMA.16816.F32.BF16 R128, R112.reuse, R124, RZ ;  /* 0x0000007c7080723c */ /* 0x040fea00000418ff */
[----:B------:R-:W5:Y:S01]  /*195f0*/  MUFU.EX2 R55, R55 ;  /* 0x0000003700377308 */ /* 0x000f620000000800 */
[----:B------:R-:W-:Y:S01]  /*19600*/  HMMA.16816.F32.BF16 R76, R112, R80, RZ ;  /* 0x00000050704c723c */ /* 0x000fe200000418ff */
[----:B----4-:R-:W-:-:S05]  /*19610*/  FADD.FTZ R57, R53, R57 ;  /* 0x0000003935397221 */ /* 0x010fca0000010000 */
[----:B------:R-:W-:Y:S01]  /*19620*/  HMMA.16816.F32.BF16 R124, R112, R126, RZ ;  /* 0x0000007e707c723c */ /* 0x000fe200000418ff */
[----:B------:R-:W-:Y:S01]  /*19630*/  MUFU.EX2 R54, R54 ;  /* 0x0000003600367308 */ /* 0x000fe20000000800 */
[----:B-1----:R-:W-:-:S04]  /*19640*/  FADD.FTZ R59, R58, R59 ;  /* 0x0000003b3a3b7221 */ /* 0x002fc80000010000 */
[C---:B------:R-:W-:Y:S03]  /*19650*/  HMMA.16816.F32.BF16 R80, R112.reuse, R82, RZ ;  /* 0x000000527050723c */ /* 0x040fe600000418ff */
[----:B------:R-:W1:Y:S01]  /*19660*/  MUFU.EX2 R52, R52 ;  /* 0x0000003400347308 */ /* 0x000e620000000800 */
[C---:B-----5:R-:W-:Y:S01]  /*19670*/  F2FP.BF16.F32.PACK_AB R16, R55.reuse, R58 ;  /* 0x0000003a3710723e */ /* 0x060fe200000010ff */
        /* <DEDUP_REMOVED lines=15> */
[----:B--2---:R-:W-:Y:S01]  /*19770*/  HMMA.16816.F32.BF16 R68, R16, R12, R68 ;  /* 0x0000000c1044723c */ /* 0x004fe20000041844 */
[----:B-----5:R-:W-:-:S05]  /*19780*/  FADD.FTZ R57, R46, R57 ;  /* 0x000000392e397221 */ /* 0x020fca0000010000 */
[----:B------:R-:W-:Y:S01]  /*19790*/  HMMA.16816.F32.BF16 R72, R16, R14, R72 ;  /* 0x0000000e1048723c */ /* 0x000fe20000041848 */
[----:B------:R-:W2:Y:S01]  /*197a0*/  LDSM.16.MT88.4 R12, [R218+0x10800] ;  /* 0x01080000da0c783b */ /* 0x000ea20000004200 */
[----:B------:R-:W4:Y:S01]  /*197b0*/  MUFU.EX2 R47, R47 ;  /* 0x0000002f002f7308 */ /* 0x000f220000000800 */
[----:B-1----:R-:W-:-:S03]  /*197c0*/  FADD.FTZ R57, R43, R57 ;  /* 0x000000392b397221 */ /* 0x002fc60000010000 */
[C---:B------:R-:W-:Y:S04]  /*197d0*/  HMMA.16816.F32.BF16 R128, R16.reuse, R28, R128 ;  /* 0x0000001c1080723c */ /* 0x040fe80000041880 */
[----:B------:R-:W1:Y:S02]  /*197e0*/  MUFU.EX2 R45, R45 ;  /* 0x0000002d002d7308 */ /* 0x000e640000000800 */
[C---:B------:R-:W-:Y:S01]  /*197f0*/  HMMA.16816.F32.BF16 R124, R16.reuse, R30, R124 ;  /* 0x0000001e107c723c */ /* 0x040fe2000004187c */
[----:B------:R-:W-:Y:S05]  /*19800*/  LDSM.16.MT88.4 R28, [R216+0x10800] ;  /* 0x01080000d81c783b */ /* 0x000fea0000004200 */
[----:B------:R-:W-:Y:S01]  /*19810*/  HMMA.16816.F32.BF16 R76, R16, R20, R76 ;  /* 0x00000014104c723c */ /* 0x000fe2000004184c */
[----:B------:R-:W-:Y:S01]  /*19820*/  MUFU.EX2 R44, R44 ;  /* 0x0000002c002c7308 */ /* 0x000fe20000000800 */
[----:B----4-:R-:W-:-:S04]  /*19830*/  FADD.FTZ R54, R47, R54 ;  /* 0x000000362f367221 */ /* 0x010fc80000010000 */
[----:B------:R-:W-:Y:S01]  /*19840*/  HMMA.16816.F32.BF16 R80, R16, R22, R80 ;  /* 0x000000161050723c */ /* 0x000fe20000041850 */
[----:B------:R-:W4:Y:S02]  /*19850*/  LDSM.16.MT88.4 R20, [R217+0x10800] ;  /* 0x01080000d914783b */ /* 0x000f240000004200 */
[----:B------:R-:W5:Y:S01]  /*19860*/  MUFU.EX2 R41, R41 ;  /* 0x0000002900297308 */ /* 0x000f620000000800 */
[C---:B-1----:R-:W-:Y:S02]  /*19870*/  FADD.FTZ R54, R45.reuse, R54 ;  /* 0x000000362d367221 */ /* 0x042fe40000010000 */
[C---:B------:R-:W-:Y:S05]  /*19880*/  HMMA.16816.F32.BF16 R120, R112.reuse, R108, RZ ;  /* 0x0000006c7078723c */ /* 0x040fea00000418ff */
[----:B------:R-:W1:Y:S01]  /*19890*/  MUFU.EX2 R40, R40 ;  /* 0x0000002800287308 */ /* 0x000e620000000800 */
        /* <DEDUP_REMOVED lines=13> */
[----:B------:R-:W2:Y:S02]  /*19970*/  MUFU.EX2 R144, R144 ;  /* 0x0000009000907308 */ /* 0x000ea40000000800 */
[C---:B------:R-:W-:Y:S01]  /*19980*/  HMMA.16816.F32.BF16 R104, R16.reuse, R14, R104 ;  /* 0x0000000e1068723c */ /* 0x040fe20000041868 */
[----:B------:R-:W2:Y:S05]  /*19990*/  LDSM.16.MT88.4 R12, [R217+0xd000] ;  /* 0x00d00000d90c783b */ /* 0x000eaa0000004200 */
[C---:B------:R-:W-:Y:S01]  /*199a0*/  HMMA.16816.F32.BF16 R84, R16.reuse, R24, R84 ;  /* 0x000000181054723c */ /* 0x040fe20000041854 */
[----:B------:R-:W-:Y:S05]  /*199b0*/  MUFU.EX2 R145, R145 ;  /* 0x0000009100917308 */ /* 0x000fea0000000800 */
[C---:B------:R-:W-:Y:S01]  /*199c0*/  HMMA.16816.F32.BF16 R88, R16.reuse, R26, R88 ;  /* 0x0000001a1058723c */ /* 0x040fe20000041858 */
[----:B------:R-:W2:Y:S02]  /*199d0*/  LDSM.16.MT88.4 R24, [R220+0xd000] ;  /* 0x00d00000dc18783b */ /* 0x000ea40000004200 */
[----:B------:R-:W2:Y:S03]  /*199e0*/  MUFU.EX2 R146, R146 ;  /* 0x0000009200927308 */ /* 0x000ea60000000800 */
        /* <DEDUP_REMOVED lines=8> */
[----:B------:R-:W-:Y:S01]  /*19a70*/  F2FP.BF16.F32.PACK_AB R28, R45, R47 ;  /* 0x0000002f2d1c723e */ /* 0x000fe200000010ff */
[----:B------:R-:W-:Y:S01]  /*19a80*/  MUFU.EX2 R158, R158 ;  /* 0x0000009e009e7308 */ /* 0x000fe20000000800 */
[----:B------:R-:W-:-:S03]  /*19a90*/  F2FP.BF16.F32.PACK_AB R29, R43, R46 ;  /* 0x0000002e2b1d723e */ /* 0x000fc600000010ff */
[C---:B-----5:R-:W-:Y:S01]  /*19aa0*/  F2FP.BF16.F32.PACK_AB R30, R41.reuse, R44 ;  /* 0x0000002c291e723e */ /* 0x060fe200000010ff */
[----:B------:R-:W-:Y:S01]  /*19ab0*/  FADD.FTZ R44, R44, R54 ;  /* 0x000000362c2c7221 */ /* 0x000fe20000010000 */
[----:B-1----:R-:W-:Y:S01]  /*19ac0*/  F2FP.BF16.F32.PACK_AB R31, R40, R42 ;  /* 0x0000002a281f723e */ /* 0x002fe200000010ff */
[----:B------:R-:W-:Y:S01]  /*19ad0*/  FADD.FTZ R42, R42, R57 ;  /* 0x000000392a2a7221 */ /* 0x000fe20000010000 */
[----:B------:R-:W-:Y:S01]  /*19ae0*/  MUFU.EX2 R160, R160 ;  /* 0x000000a000a07308 */ /* 0x000fe20000000800 */
[----:B------:R-:W-:Y:S02]  /*19af0*/  FADD.FTZ R44, R41, R44 ;  /* 0x0000002c292c7221 */ /* 0x000fe40000010000 */
[----:B------:R-:W-:Y:S02]  /*19b00*/  FADD.FTZ R42, R40, R42 ;  /* 0x0000002a282a7221 */ /* 0x000fe40000010000 */
[C---:B---3--:R-:W-:Y:S03]  /*19b10*/  HMMA.16816.F32.BF16 R68, R28.reuse, R4, R68 ;  /* 0x000000041c44723c */ /* 0x048fe60000041844 */
[----:B------:R-:W-:Y:S03]  /*19b20*/  MUFU.EX2 R161, R161 ;  /* 0x000000a100a17308 */ /* 0x000fe60000000800 */
[C---:B------:R-:W-:Y:S01]  /*19b30*/  HMMA.16816.F32.BF16 R72, R28.reuse, R6, R72 ;  /* 0x000000061c48723c */ /* 0x040fe20000041848 */
[----:B------:R-:W1:Y:S04]  /*19b40*/  LDSM.16.MT88.4 R4, [R218+0x11000] ;  /* 0x01100000da04783b */ /* 0x000e680000004200 */
[----:B------:R-:W3:Y:S01]  /*19b50*/  MUFU.EX2 R162, R162 ;  /* 0x000000a200a27308 */ /* 0x000ee20000000800 */
[C---:B--2---:R-:W-:Y:S06]  /*19b60*/  HMMA.16816.F32.BF16 R76, R28.reuse, R12, R76 ;  /* 0x0000000c1c4c723c */ /* 0x044fec000004184c */
[C---:B------:R-:W-:Y:S01]  /*19b70*/  HMMA.16816.F32.BF16 R80, R28.reuse, R14, R80 ;  /* 0x0000000e1c50723c */ /* 0x040fe20000041850 */
[----:B------:R-:W2:Y:S01]  /*19b80*/  LDSM.16.MT88.4 R12, [R217+0x11000] ;  /* 0x01100000d90c783b */ /* 0x000ea20000004200 */
[----:B------:R-:W-:Y:S04]  /*19b90*/  MUFU.EX2 R163, R163 ;  /* 0x000000a300a37308 */ /* 0x000fe80000000800 */
[C---:B------:R-:W-:Y:S04]  /*19ba0*/  HMMA.16816.F32.BF16 R128, R28.reuse, R24, R128 ;  /* 0x000000181c80723c */ /* 0x040fe80000041880 */
[----:B------:R-:W5:Y:S02]  /*19bb0*/  MUFU.EX2 R164, R164 ;  /* 0x000000a400a47308 */ /* 0x000f640000000800 */
[C---:B------:R-:W-:Y:S01]  /*19bc0*/  HMMA.16816.F32.BF16 R124, R28.reuse, R26, R124 ;  /* 0x0000001a1c7c723c */ /* 0x040fe2000004187c */
[----:B------:R-:W3:Y:S05]  /*19bd0*/  LDSM.16.MT88.4 R24, [R220+0xd800] ;  /* 0x00d80000dc18783b */ /* 0x000eea0000004200 */
[C---:B----4-:R-:W-:Y:S01]  /*19be0*/  HMMA.16816.F32.BF16 R92, R28.reuse, R16, R92 ;  /* 0x000000101c5c723c */ /* 0x050fe2000004185c */
        /* <DEDUP_REMOVED lines=23> */
[----:B------:R-:W4:Y:S01]  /*19d60*/  MUFU.EX2 R169, R169 ;  /* 0x000000a900a97308 */ /* 0x000f220000000800 */
[----:B------:R-:W-:Y:S01]  /*19d70*/  FADD.FTZ R142, R142, R9 ;  /* 0x000000098e8e7221 */ /* 0x000fe20000010000 */
[----:B------:R-:W-:Y:S02]  /*19d80*/  FADD.FTZ R145, R145, R143 ;  /* 0x0000008f91917221 */ /* 0x000fe40000010000 */
[C---:B------:R-:W-:Y:S01]  /*19d90*/  HMMA.16816.F32.BF16 R116, R28.reuse, R32, R116 ;  /* 0x000000201c74723c */ /* 0x040fe20000041874 */
[----:B------:R-:W-:Y:S01]  /*19da0*/  FADD.FTZ R142, R148, R142 ;  /* 0x0000008e948e7221 */ /* 0x000fe20000010000 */
[----:B------:R-:W-:Y:S02]  /*19db0*/  FADD.FTZ R145, R146, R145 ;  /* 0x0000009192917221 */ /* 0x000fe40000010000 */
[----:B------:R-:W-:Y:S02]  /*19dc0*/  MUFU.EX2 R168, R168 ;  /* 0x000000a800a87308 */ /* 0x000fe40000000800 */
[----:B------:R-:W-:Y:S01]  /*19dd0*/  HMMA.16816.F32.BF16 R112, R28, R34, R112 ;  /* 0x000000221c70723c */ /* 0x000fe20000041870 */
[----:B------:R-:W4:Y:S04]  /*19de0*/  LDSM.16.MT88.4 R32, [R220+0x11800] ;  /* 0x01180000dc20783b */ /* 0x000f280000004200 */
[----:B------:R-:W-:Y:S01]  /*19df0*/  LDSM.16.MT88.4 R28, [R216+0x11800] ;  /* 0x01180000d81c783b */ /* 0x000fe20000004200 */
[C---:B---3--:R-:W-:Y:S01]  /*19e00*/  HMMA.16816.F32.BF16 R128, R12.reuse, R24, R128 ;  /* 0x000000180c80723c */ /* 0x048fe20000041880 */
[----:B------:R-:W3:Y:S05]  /*19e10*/  MUFU.EX2 R167, R167 ;  /* 0x000000a700a77308 */ /* 0x000eea0000000800 */
[C---:B------:R-:W-:Y:S01]  /*19e20*/  HMMA.16816.F32.BF16 R124, R12.reuse, R26, R124 ;  /* 0x0000001a0c7c723c */ /* 0x040fe2000004187c */
[----:B------:R-:W3:Y:S02]  /*19e30*/  LDSM.16.MT88.4 R24, [R218+0x11800] ;  /* 0x01180000da18783b */ /* 0x000ee40000004200 */
[----:B------:R-:W3:Y:S03]  /*19e40*/  MUFU.EX2 R166, R166 ;  /* 0x000000a600a67308 */ /* 0x000ee60000000800 */
[C---:B-----5:R-:W-:Y:S05]  /*19e50*/  HMMA.16816.F32.BF16 R68, R12.reuse, R16, R68 ;  /* 0x000000100c44723c */ /* 0x060fea0000041844 */
[----:B------:R-:W-:Y:S01]  /*19e60*/  MUFU.EX2 R159, R159 ;  /* 0x0000009f009f7308 */ /* 0x000fe20000000800 */
[C---:B------:R-:W-:Y:S01]  /*19e70*/  HMMA.16816.F32.BF16 R72, R12.reuse, R18, R72 ;  /* 0x000000120c48723c */ /* 0x040fe20000041848 */
[----:B------:R-:W5:Y:S05]  /*19e80*/  LDSM.16.MT88.4 R16, [R217+0x11800] ;  /* 0x01180000d910783b */ /* 0x000f6a0000004200 */
        /* <DEDUP_REMOVED lines=9> */
[C---:B----4-:R-:W-:Y:S01]  /*19f20*/  HMMA.16816.F32.BF16 R92, R12.reuse, R32, R92 ;  /* 0x000000200c5c723c */ /* 0x050fe2000004185c */
[----:B------:R-:W2:Y:S05]  /*19f30*/  MUFU.EX2 R151, R151 ;  /* 0x0000009700977308 */ /* 0x000eaa0000000800 */
[C---:B------:R-:W-:Y:S01]  /*19f40*/  HMMA.16816.F32.BF16 R96, R12.reuse, R34, R96 ;  /* 0x000000220c60723c */ /* 0x040fe20000041860 */
[----:B------:R-:W4:Y:S02]  /*19f50*/  LDSM.16.MT88.4 R32, [R218+0x12000] ;  /* 0x01200000da20783b */ /* 0x000f240000004200 */
[----:B------:R-:W-:Y:S03]  /*19f60*/  MUFU.EX2 R150, R150 ;  /* 0x0000009600967308 */ /* 0x000fe60000000800 */
[C---:B---3--:R-:W-:Y:S05]  /*19f70*/  HMMA.16816.F32.BF16 R100, R12.reuse, R24, R100 ;  /* 0x000000180c64723c */ /* 0x048fea0000041864 */
[----:B------:R-:W3:Y:S01]  /*19f80*/  MUFU.EX2 R149, R149 ;  /* 0x0000009500957308 */ /* 0x000ee20000000800 */
[----:B------:R-:W-:Y:S01]  /*19f90*/  HMMA.16816.F32.BF16 R104, R12, R26, R104 ;  /* 0x0000001a0c68723c */ /* 0x000fe20000041868 */
[----:B------:R-:W-:Y:S01]  /*19fa0*/  F2FP.BF16.F32.PACK_AB R24, R162, R161 ;  /* 0x000000a1a218723e */ /* 0x000fe200000010ff */
[----:B------:R-:W-:Y:S01]  /*19fb0*/  FADD.FTZ R161, R161, R145 ;  /* 0x00000091a1a17221 */ /* 0x000fe20000010000 */
[----:B------:R-:W-:Y:S01]  /*19fc0*/  F2FP.BF16.F32.PACK_AB R25, R158, R156 ;  /* 0x0000009c9e19723e */ /* 0x000fe200000010ff */
[----:B------:R-:W-:-:S02]  /*19fd0*/  FADD.FTZ R156, R156, R142 ;  /* 0x0000008e9c9c7221 */ /* 0x000fc40000010000 */
[C---:B-----5:R-:W-:Y:S01]  /*19fe0*/  HMMA.16816.F32.BF16 R120, R12.reuse, R16, R120 ;  /* 0x000000100c78723c */ /* 0x060fe20000041878 */
[----:B------:R-:W-:Y:S01]  /*19ff0*/  F2FP.BF16.F32.PACK_AB R26, R164, R163 ;  /* 0x000000a3a41a723e */ /* 0x000fe200000010ff */
[----:B------:R-:W5:Y:S01]  /*1a000*/  MUFU.EX2 R147, R147 ;  /* 0x0000009300937308 */ /* 0x000f620000000800 */
[----:B------:R-:W-:Y:S01]  /*1a010*/  F2FP.BF16.F32.PACK_AB R27, R165, R160 ;  /* 0x000000a0a51b723e */ /* 0x000fe200000010ff */
[----:B------:R-:W-:Y:S01]  /*1a020*/  FADD.FTZ R156, R158, R156 ;  /* 0x0000009c9e9c7221 */ /* 0x000fe20000010000 */
[----:B------:R-:W-:Y:S01]  /*1a030*/  FADD.FTZ R161, R162, R161 ;  /* 0x000000a1a2a17221 */ /* 0x000fe20000010000 */
[C---:B------:R-:W-:Y:S01]  /*1a040*/  HMMA.16816.F32.BF16 R108, R12.reuse, R18, R108 ;  /* 0x000000120c6c723c */ /* 0x040fe2000004186c */
[----:B------:R-:W2:Y:S01]  /*1a050*/  LDSM.16.MT88.4 R16, [R217+0xe000] ;  /* 0x00e00000d910783b */ /* 0x000ea20000004200 */
        /* <DEDUP_REMOVED lines=10> */
[C---:B-1----:R-:W-:Y:S04]  /*1a100*/  HMMA.16816.F32.BF16 R128, R24.reuse, R4, R128 ;  /* 0x000000041880723c */ /* 0x042fe80000041880 */
[----:B------:R-:W-:Y:S02]  /*1a110*/  MUFU.EX2 R245, R245 ;  /* 0x000000f500f57308 */ /* 0x000fe40000000800 */
[C---:B------:R-:W-:Y:S01]  /*1a120*/  HMMA.16816.F32.BF16 R124, R24.reuse, R6, R124 ;  /* 0x00000006187c723c */ /* 0x040fe2000004187c */
[----:B------:R-:W1:Y:S05]  /*1a130*/  LDSM.16.MT88.4 R4, [R217+0x12000] ;  /* 0x01200000d904783b */ /* 0x000e6a0000004200 */
[C---:B----4-:R-:W-:Y:S01]  /*1a140*/  HMMA.16816.F32.BF16 R100, R24.reuse, R32, R100 ;  /* 0x000000201864723c */ /* 0x050fe20000041864 */
[----:B------:R-:W-:Y:S05]  /*1a150*/  MUFU.EX2 R244, R244 ;  /* 0x000000f400f47308 */ /* 0x000fea0000000800 */
        /* <DEDUP_REMOVED lines=14> */
[----:B---3--:R-:W-:Y:S01]  /*1a240*/  HMMA.16816.F32.BF16 R84, R24, R12, R84 ;  /* 0x0000000c1854723c */ /* 0x008fe20000041854 */
[----:B------:R-:W-:Y:S01]  /*1a250*/  FADD.FTZ R173, R166, R173 ;  /* 0x000000ada6ad7221 */ /* 0x000fe20000010000 */
[----:B------:R-:W-:-:S04]  /*1a260*/  FADD.FTZ R168, R167, R168 ;  /* 0x000000a8a7a87221 */ /* 0x000fc80000010000 */
[C---:B------:R-:W-:Y:S01]  /*1a270*/  HMMA.16816.F32.BF16 R88, R24.reuse, R14, R88 ;  /* 0x0000000e1858723c */ /* 0x040fe20000041858 */
[----:B------:R-:W2:Y:S05]  /*1a280*/  LDSM.16.MT88.4 R12, [R217+0xe800] ;  /* 0x00e80000d90c783b */ /* 0x000eaa0000004200 */
[C---:B-1----:R-:W-:Y:S06]  /*1a290*/  HMMA.16816.F32.BF16 R120, R24.reuse, R4, R120 ;  /* 0x000000041878723c */ /* 0x042fec0000041878 */
[C---:B------:R-:W-:Y:S01]  /*1a2a0*/  HMMA.16816.F32.BF16 R108, R24.reuse, R6, R108 ;  /* 0x00000006186c723c */ /* 0x040fe2000004186c */
[----:B------:R-:W1:Y:S05]  /*1a2b0*/  LDSM.16.MT88.4 R4, [R216+0xe800] ;  /* 0x00e80000d804783b */ /* 0x000e6a0000004200 */
[C---:B------:R-:W-:Y:S06]  /*1a2c0*/  HMMA.16816.F32.BF16 R68, R24.reuse, R20, R68 ;  /* 0x000000141844723c */ /* 0x040fec0000041844 */
[C---:B------:R-:W-:Y:S01]  /*1a2d0*/  HMMA.16816.F32.BF16 R72, R24.reuse, R22, R72 ;  /* 0x000000161848723c */ /* 0x040fe20000041848 */
[----:B------:R-:W-:Y:S05]  /*1a2e0*/  LDSM.16.MT88.4 R20, [R220+0xe800] ;  /* 0x00e80000dc14783b */ /* 0x000fea0000004200 */
[C---:B------:R-:W-:Y:S06]  /*1a2f0*/  HMMA.16816.F32.BF16 R116, R24.reuse, R28, R116 ;  /* 0x0000001c1874723c */ /* 0x040fec0000041874 */
[----:B------:R-:W-:Y:S01]  /*1a300*/  HMMA.16816.F32.BF16 R112, R24, R30, R112 ;  /* 0x0000001e1870723c */ /* 0x000fe20000041870 */
[----:B------:R-:W-:Y:S05]  /*1a310*/  LDSM.16.MT88.4 R28, [R220+0x12800] ;  /* 0x01280000dc1c783b */ /* 0x000fea0000004200 */
[C---:B--2---:R-:W-:Y:S06]  /*1a320*/  HMMA.16816.F32.BF16 R76, R32.reuse, R12, R76 ;  /* 0x0000000c204c723c */ /* 0x044fec000004184c */
[C---:B------:R-:W-:Y:S01]  /*1a330*/  HMMA.16816.F32.BF16 R80, R32.reuse, R14, R80 ;  /* 0x0000000e2050723c */ /* 0x040fe20000041850 */
[----:B------:R-:W2:Y:S05]  /*1a340*/  LDSM.16.MT88.4 R12, [R217+0x12800] ;  /* 0x01280000d90c783b */ /* 0x000eaa0000004200 */
[C---:B-1----:R-:W-:Y:S06]  /*1a350*/  HMMA.16816.F32.BF16 R84, R32.reuse, R4, R84 ;  /* 0x000000042054723c */ /* 0x042fec0000041854 */
[----:B------:R-:W-:Y:S01]  /*1a360*/  HMMA.16816.F32.BF16 R88, R32, R6, R88 ;  /* 0x000000062058723c */ /* 0x000fe20000041858 */
[----:B------:R-:W-:Y:S05]  /*1a370*/  LDSM.16.MT88.4 R4, [R217+0xf000] ;  /* 0x00f00000d904783b */ /* 0x000fea0000004200 */
[C---:B------:R-:W-:Y:S06]  /*1a380*/  HMMA.16816.F32.BF16 R92, R24.reuse, R36, R92 ;  /* 0x00000024185c723c */ /* 0x040fec000004185c */
[----:B------:R-:W-:Y:S01]  /*1a390*/  HMMA.16816.F32.BF16 R96, R24, R38, R96 ;  /* 0x000000261860723c */ /* 0x000fe20000041860 */
[----:B------:R-:W1:Y:S04]  /*1a3a0*/  LDSM.16.MT88.4 R36, [R216+0x12800] ;  /* 0x01280000d824783b */ /* 0x000e680000004200 */
[----:B------:R-:W-:Y:S01]  /*1a3b0*/  LDSM.16.MT88.4 R24, [R220+0xf000] ;  /* 0x00f00000dc18783b */ /* 0x000fe20000004200 */
[C---:B------:R-:W-:Y:S06]  /*1a3c0*/  HMMA.16816.F32.BF16 R68, R32.reuse, R16, R68 ;  /* 0x000000102044723c */ /* 0x040fec0000041844 */
[C---:B------:R-:W-:Y:S01]  /*1a3d0*/  HMMA.16816.F32.BF16 R72, R32.reuse, R18, R72 ;  /* 0x000000122048723c */ /* 0x040fe20000041848 */
[----:B------:R-:W3:Y:S05]  /*1a3e0*/  LDSM.16.MT88.4 R16, [R218+0xf000] ;  /* 0x00f00000da10783b */ /* 0x000eea0000004200 */
[C---:B--2---:R-:W-:Y:S06]  /*1a3f0*/  HMMA.16816.F32.BF16 R120, R32.reuse, R12, R120 ;  /* 0x0000000c2078723c */ /* 0x044fec0000041878 */
[C---:B------:R-:W-:Y:S01]  /*1a400*/  HMMA.16816.F32.BF16 R108, R32.reuse, R14, R108 ;  /* 0x0000000e206c723c */ /* 0x040fe2000004186c */
[----:B------:R-:W2:Y:S05]  /*1a410*/  LDSM.16.MT88.4 R12, [R220+0x13000] ;  /* 0x01300000dc0c783b */ /* 0x000eaa0000004200 */
[C---:B------:R-:W-:Y:S06]  /*1a420*/  HMMA.16816.F32.BF16 R128, R32.reuse, R20, R128 ;  /* 0x000000142080723c */ /* 0x040fec0000041880 */
[C---:B------:R-:W-:Y:S01]  /*1a430*/  HMMA.16816.F32.BF16 R124, R32.reuse, R22, R124 ;  /* 0x00000016207c723c */ /* 0x040fe2000004187c */
[----:B------:R-:W4:Y:S05]  /*1a440*/  LDSM.16.MT88.4 R20, [R218+0x12800] ;  /* 0x01280000da14783b */ /* 0x000f2a0000004200 */
[C---:B------:R-:W-:Y:S06]  /*1a450*/  HMMA.16816.F32.BF16 R92, R32.reuse, R28, R92 ;  /* 0x0000001c205c723c */ /* 0x040fec000004185c */
        /* <DEDUP_REMOVED lines=8> */
[----:B-----5:R-:W-:Y:S01]  /*1a4e0*/  F2FP.BF16.F32.PACK_AB R31, R147, R155 ;  /* 0x0000009b931f723e */ /* 0x020fe200000010ff */
[----:B------:R-:W-:Y:S02]  /*1a4f0*/  FADD.FTZ R154, R151, R154 ;  /* 0x0000009a979a7221 */ /* 0x000fe40000010000 */
[----:B------:R-:W-:Y:S01]  /*1a500*/  HMMA.16816.F32.BF16 R112, R32, R38, R112 ;  /* 0x000000262070723c */ /* 0x000fe20000041870 */
[-CC-:B------:R-:W-:Y:S01]  /*1a510*/  FFMA.FTZ R36, R141, R133.reuse, -R132.reuse ;  /* 0x000000858d247223 */ /* 0x180fe20000010884 */
[----:B------:R-:W-:Y:S01]  /*1a520*/  FFMA.FTZ R37, R140, R133, -R132 ;  /* 0x000000858c257223 */ /* 0x000fe20000010884 */
[----:B------:R-:W-:Y:S01]  /*1a530*/  FADD.FTZ R155, R155, R159 ;  /* 0x0000009f9b9b7221 */ /* 0x000fe20000010000 */
[----:B------:R-:W-:-:S02]  /*1a540*/  FADD.FTZ R150, R150, R154 ;  /* 0x0000009a96967221 */ /* 0x000fc40000010000 */
[C---:B------:R-:W-:Y:S01]  /*1a550*/  HMMA.16816.F32.BF16 R76, R28.reuse, R4, R76 ;  /* 0x000000041c4c723c */ /* 0x040fe2000004184c */
[-C--:B------:R-:W-:Y:S01]  /*1a560*/  FFMA.FTZ R38, R139, R133.reuse, -R132 ;  /* 0x000000858b267223 */ /* 0x080fe20000010884 */
[----:B------:R-:W-:Y:S01]  /*1a570*/  FFMA.FTZ R39, R138, R133, -R135 ;  /* 0x000000858a277223 */ /* 0x000fe20000010887 */
[----:B------:R-:W1:Y:S01]  /*1a580*/  MUFU.EX2 R36, R36 ;  /* 0x0000002400247308 */ /* 0x000e620000000800 */
[----:B------:R-:W-:Y:S01]  /*1a590*/  FADD.FTZ R155, R147, R155 ;  /* 0x0000009b939b7221 */ /* 0x000fe20000010000 */
[----:B------:R-:W-:Y:S01]  /*1a5a0*/  FADD.FTZ R150, R149, R150 ;  /* 0x0000009695967221 */ /* 0x000fe20000010000 */
[C---:B------:R-:W-:Y:S01]  /*1a5b0*/  HMMA.16816.F32.BF16 R80, R28.reuse, R6, R80 ;  /* 0x000000061c50723c */ /* 0x040fe20000041850 */
[----:B------:R-:W5:Y:S04]  /*1a5c0*/  LDSM.16.MT88.4 R4, [R217+0x13000] ;  /* 0x01300000d904783b */ /* 0x000f680000004200 */
[----:B------:R-:W4:Y:S01]  /*1a5d0*/  MUFU.EX2 R37, R37 ;  /* 0x0000002500257308 */ /* 0x000f220000000800 */
[C---:B---3--:R-:W-:Y:S06]  /*1a5e0*/  HMMA.16816.F32.BF16 R68, R28.reuse, R16, R68 ;  /* 0x000000101c44723c */ /* 0x048fec0000041844 */
[----:B------:R-:W-:Y:S01]  /*1a5f0*/  HMMA.16816.F32.BF16 R72, R28, R18, R72 ;  /* 0x000000121c48723c */ /* 0x000fe20000041848 */
[----:B------:R-:W3:Y:S01]  /*1a600*/  LDSM.16.MT88.4 R16, [R218+0x13000] ;  /* 0x01300000da10783b */ /* 0x000ee20000004200 */
[----:B------:R-:W4:Y:S01]  /*1a610*/  MUFU.EX2 R38, R38 ;  /* 0x0000002600267308 */ /* 0x000f220000000800 */
[----:B-1----:R-:W-:-:S03]  /*1a620*/  FADD.FTZ R155, R36, R155 ;  /* 0x0000009b249b7221 */ /* 0x002fc60000010000 */
[C---:B--2---:R-:W-:Y:S04]  /*1a630*/  HMMA.16816.F32.BF16 R92, R28.reuse, R12, R92 ;  /* 0x0000000c1c5c723c */ /* 0x044fe8000004185c */
[----:B------:R-:W1:Y:S01]  /*1a640*/  MUFU.EX2 R39, R39 ;  /* 0x0000002700277308 */ /* 0x000e620000000800 */
[----:B----4-:R-:W-:Y:S01]  /*1a650*/  FADD.FTZ R155, R37, R155 ;  /* 0x0000009b259b7221 */ /* 0x010fe20000010000 */
[----:B------:R-:W-:Y:S01]  /*1a660*/  HMMA.16816.F32.BF16 R96, R28, R14, R96 ;  /* 0x0000000e1c60723c */ /* 0x000fe20000041860 */
[----:B------:R-:W2:Y:S05]  /*1a670*/  LDSM.16.MT88.4 R12, [R220+0xf800] ;  /* 0x00f80000dc0c783b */ /* 0x000eaa0000004200 */
[----:B------:R-:W-:Y:S01]  /*1a680*/  HMMA.16816.F32.BF16 R100, R32, R20, R100 ;  /* 0x000000142064723c */ /* 0x000fe20000041864 */
[----:B------:R-:W-:-:S05]  /*1a690*/  FADD.FTZ R155, R38, R155 ;  /* 0x0000009b269b7221 */ /* 0x000fca0000010000 */
[----:B------:R-:W-:Y:S01]  /*1a6a0*/  HMMA.16816.F32.BF16 R104, R32, R22, R104 ;  /* 0x000000162068723c */ /* 0x000fe20000041868 */
[----:B------:R-:W4:Y:S01]  /*1a6b0*/  LDSM.16.MT88.4 R20, [R216+0xf000] ;  /* 0x00f00000d814783b */ /* 0x000f220000004200 */
[----:B-1----:R-:W-:-:S03]  /*1a6c0*/  FADD.FTZ R150, R39, R150 ;  /* 0x0000009627967221 */ /* 0x002fc60000010000 */
[----:B------:R-:W-:Y:S01]  /*1a6d0*/  LDSM.16.MT88.4 R32, [R216+0x13000] ;  /* 0x01300000d820783b */ /* 0x000fe20000004200 */
[----:B------:R-:W-:Y:S01]  /*1a6e0*/  HMMA.16816.F32.BF16 R128, R28, R24, R128 ;  /* 0x000000181c80723c */ /* 0x000fe20000041880 */
[----:B------:R-:W-:-:S04]  /*1a6f0*/  FADD.FTZ R150, R137, R150 ;  /* 0x0000009689967221 */ /* 0x000fc80000010000 */
[----:B------:R-:W-:Y:S01]  /*1a700*/  FADD.FTZ R150, R136, R150 ;  /* 0x0000009688967221 */ /* 0x000fe20000010000 */
[C---:B------:R-:W-:Y:S01]  /*1a710*/  HMMA.16816.F32.BF16 R124, R28.reuse, R26, R124 ;  /* 0x0000001a1c7c723c */ /* 0x040fe2000004187c */
[----:B------:R-:W1:Y:S05]  /*1a720*/  LDSM.16.MT88.4 R24, [R218+0xf800] ;  /* 0x00f80000da18783b */ /* 0x000e6a0000004200 */
[C---:B-----5:R-:W-:Y:S06]  /*1a730*/  HMMA.16816.F32.BF16 R120, R28.reuse, R4, R120 ;  /* 0x000000041c78723c */ /* 0x060fec0000041878 */
[----:B------:R-:W-:Y:S01]  /*1a740*/  HMMA.16816.F32.BF16 R108, R28, R6, R108 ;  /* 0x000000061c6c723c */ /* 0x000fe2000004186c */
[----:B------:R-:W-:-:S02]  /*1a750*/  F2FP.BF16.F32.PACK_AB R4, R137, R39 ;  /* 0x000000278904723e */ /* 0x000fc400000010ff */
[----:B------:R-:W-:-:S03]  /*1a760*/  F2FP.BF16.F32.PACK_AB R5, R37, R36 ;  /* 0x000000242505723e */ /* 0x000fc600000010ff */
[C---:B---3--:R-:W-:Y:S01]  /*1a770*/  HMMA.16816.F32.BF16 R100, R28.reuse, R16, R100 ;  /* 0x000000101c64723c */ /* 0x048fe20000041864 */
[C---:B------:R-:W-:Y:S01]  /*1a780*/  F2FP.BF16.F32.PACK_AB R6, R245.reuse, R136 ;  /* 0x00000088f506723e */ /* 0x040fe200000010ff */
[----:B------:R-:W-:Y:S01]  /*1a790*/  FADD.FTZ R245, R245, R150 ;  /* 0x00000096f5f57221 */ /* 0x000fe20000010000 */
[C---:B------:R-:W-:Y:S01]  /*1a7a0*/  F2FP.BF16.F32.PACK_AB R7, R244.reuse, R38 ;  /* 0x00000026f407723e */ /* 0x040fe200000010ff */
[----:B------:R-:W-:Y:S02]  /*1a7b0*/  FADD.FTZ R244, R244, R155 ;  /* 0x0000009bf4f47221 */ /* 0x000fe40000010000 */
[----:B------:R-:W-:Y:S01]  /*1a7c0*/  HMMA.16816.F32.BF16 R104, R28, R18, R104 ;  /* 0x000000121c68723c */ /* 0x000fe20000041868 */
[----:B------:R-:W3:Y:S05]  /*1a7d0*/  LDSM.16.MT88.4 R16, [R216+0xf800] ;  /* 0x00f80000d810783b */ /* 0x000eea0000004200 */
[C---:B--2---:R-:W-:Y:S06]  /*1a7e0*/  HMMA.16816.F32.BF16 R128, R4.reuse, R12, R128 ;  /* 0x0000000c0480723c */ /* 0x044fec0000041880 */
[----:B------:R-:W-:Y:S01]  /*1a7f0*/  HMMA.16816.F32.BF16 R124, R4, R14, R124 ;  /* 0x0000000e047c723c */ /* 0x000fe2000004187c */
[----:B------:R-:W2:Y:S05]  /*1a800*/  LDSM.16.MT88.4 R12, [R220+0x13800] ;  /* 0x01380000dc0c783b */ /* 0x000eaa0000004200 */
[C---:B----4-:R-:W-:Y:S06]  /*1a810*/  HMMA.16816.F32.BF16 R84, R28.reuse, R20, R84 ;  /* 0x000000141c54723c */ /* 0x050fec0000041854 */
[----:B------:R-:W-:Y:S01]  /*1a820*/  HMMA.16816.F32.BF16 R88, R28, R22, R88 ;  /* 0x000000161c58723c */ /* 0x000fe20000041858 */
[----:B------:R-:W4:Y:S05]  /*1a830*/  LDSM.16.MT88.4 R20, [R217+0xf800] ;  /* 0x00f80000d914783b */ /* 0x000f2a0000004200 */
[C---:B-1----:R-:W-:Y:S06]  /*1a840*/  HMMA.16816.F32.BF16 R68, R4.reuse, R24, R68 ;  /* 0x000000180444723c */ /* 0x042fec0000041844 */
[C---:B------:R-:W-:Y:S01]  /*1a850*/  HMMA.16816.F32.BF16 R72, R4.reuse, R26, R72 ;  /* 0x0000001a0448723c */ /* 0x040fe20000041848 */
[----:B------:R-:W1:Y:S05]  /*1a860*/  LDSM.16.MT88.4 R24, [R218+0x13800] ;  /* 0x01380000da18783b */ /* 0x000e6a0000004200 */
[C---:B---3--:R-:W-:Y:S06]  /*1a870*/  HMMA.16816.F32.BF16 R84, R4.reuse, R16, R84 ;  /* 0x000000100454723c */ /* 0x048fec0000041854 */
[C---:B------:R-:W-:Y:S01]  /*1a880*/  HMMA.16816.F32.BF16 R88, R4.reuse, R18, R88 ;  /* 0x000000120458723c */ /* 0x040fe20000041858 */
[----:B------:R-:W3:Y:S05]  /*1a890*/  LDSM.16.MT88.4 R16, [R217+0x13800] ;  /* 0x01380000d910783b */ /* 0x000eea0000004200 */
[C---:B--2---:R-:W-:Y:S06]  /*1a8a0*/  HMMA.16816.F32.BF16 R92, R4.reuse, R12, R92 ;  /* 0x0000000c045c723c */ /* 0x044fec000004185c */
[----:B------:R-:W-:Y:S01]  /*1a8b0*/  HMMA.16816.F32.BF16 R96, R4, R14, R96 ;  /* 0x0000000e0460723c */ /* 0x000fe20000041860 */
[----:B------:R-:W2:Y:S05]  /*1a8c0*/  LDSM.16.MT88.4 R12, [R216+0x13800] ;  /* 0x01380000d80c783b */ /* 0x000eaa0000004200 */
[C---:B------:R-:W-:Y:S06]  /*1a8d0*/  HMMA.16816.F32.BF16 R116, R28.reuse, R32, R116 ;  /* 0x000000201c74723c */ /* 0x040fec0000041874 */
[----:B------:R-:W-:Y:S06]  /*1a8e0*/  HMMA.16816.F32.BF16 R112, R28, R34, R112 ;  /* 0x000000221c70723c */ /* 0x000fec0000041870 */
[C---:B----4-:R-:W-:Y:S06]  /*1a8f0*/  HMMA.16816.F32.BF16 R76, R4.reuse, R20, R76 ;  /* 0x00000014044c723c */ /* 0x050fec000004184c */
[C---:B------:R-:W-:Y:S06]  /*1a900*/  HMMA.16816.F32.BF16 R80, R4.reuse, R22, R80 ;  /* 0x000000160450723c */ /* 0x040fec0000041850 */
[C---:B-1----:R-:W-:Y:S06]  /*1a910*/  HMMA.16816.F32.BF16 R100, R4.reuse, R24, R100 ;  /* 0x000000180464723c */ /* 0x042fec0000041864 */
[C---:B------:R-:W-:Y:S06]  /*1a920*/  HMMA.16816.F32.BF16 R104, R4.reuse, R26, R104 ;  /* 0x0000001a0468723c */ /* 0x040fec0000041868 */
[C---:B---3--:R-:W-:Y:S06]  /*1a930*/  HMMA.16816.F32.BF16 R120, R4.reuse, R16, R120 ;  /* 0x000000100478723c */ /* 0x048fec0000041878 */
        /* <DEDUP_REMOVED lines=45> */
[----:B------:R-:W-:Y:S02]  /*1ac10*/  MOV R7, R9 ;  /* 0x0000000900077202 */ /* 0x000fe40000000f00 */
[----:B------:R-:W2:Y:S01]  /*1ac20*/  LD.E.64 R8, desc[UR6][R10.64+0x40] ;  /* 0x000040060a087980 */ /* 0x000ea2000c101b00 */
[----:B------:R-:W-:Y:S02]  /*1ac30*/  @P6 VIADD R12, R12, 0x1 ;  /* 0x000000010c0c6836 */ /* 0x000fe40000000000 */
[----:B------:R-:W-:-:S03]  /*1ac40*/  @!P1 IMAD.MOV R7, RZ, RZ, -R7 ;  /* 0x000000ffff079224 */ /* 0x000fc600078e0a07 */
[----:B------:R-:W-:Y:S02]  /*1ac50*/  @!P3 IADD3 R12, -R12, RZ, RZ ;  /* 0x000000ff0c0cb210 */ /* 0x000fe40007ffe1ff */
[C---:B------:R-:W-:Y:S02]  /*1ac60*/  SEL R7, R4.reuse, R7, !P2 ;  /* 0x0000000704077207 */ /* 0x040fe40005000000 */
[----:B------:R-:W-:-:S03]  /*1ac70*/  SEL R4, R4, R12, !P2 ;  /* 0x0000000c04047207 */ /* 0x000fc60005000000 */
[----:B------:R-:W-:-:S04]  /*1ac80*/  IMAD.WIDE R16, R7, 0x4, R240 ;  /* 0x0000000407107825 */ /* 0x000fc800078e02f0 */
[C---:B------:R-:W-:Y:S01]  /*1ac90*/  IMAD.WIDE R14, R4.reuse, 0x4, R240 ;  /* 0x00000004040e7825 */ /* 0x040fe200078e02f0 */
        /* <DEDUP_REMOVED lines=14> */
[----:B------:R-:W-:-:S04]  /*1ad80*/  IMAD.WIDE.U32 R10, R5, R10, R12 ;  /* 0x0000000a050a7225 */ /* 0x000fc800078e000c */
[----:B------:R-:W-:Y:S01]  /*1ad90*/  IMAD.MOV.U32 R5, RZ, RZ, R10 ;  /* 0x000000ffff057224 */ /* 0x000fe200078e000a */
[----:B------:R-:W-:Y:S01]  /*1ada0*/  IADD3 R6, R11, R4, RZ ;  /* 0x000000040b067210 */ /* 0x000fe20007ffe0ff */
[----:B------:R-:W-:Y:S05]  /*1adb0*/  BRA `(.L_x_3264) ;  /* 0x00000000000c7947 */ /* 0x000fea0003800000 */
.L_x_3263:
[----:B------:R-:W2:Y:S02]  /*1adc0*/  LD.E R5, desc[UR6][R10.64+0x40] ;  /* 0x000040060a057980 */ /* 0x000ea4000c101900 */
[----:B--2---:R-:W-:-:S04]  /*1add0*/  LEA R5, -R5, RZ, 0x7 ;  /* 0x000000ff05057211 */ /* 0x004fc800078e39ff */
[----:B------:R-:W-:Y:S02]  /*1ade0*/  SHF.R.S32.HI R6, RZ, 0x1f, R5 ;  /* 0x0000001fff067819 */ /* 0x000fe40000011405 */
.L_x_3264:
[----:B------:R-:W-:Y:S05]  /*1adf0*/  BSYNC B0 ;  /* 0x0000000000007941 */ /* 0x000fea0003800000 */
.L_x_3262:
[C---:B------:R-:W-:Y:S01]  /*1ae00*/  LOP3.LUT P4, RZ, R243.reuse, 0x1, RZ, 0xc0, !PT ;  /* 0x00000001f3ff7812 */ /* 0x040fe2000788c0ff */
[----:B------:R-:W1:Y:S01]  /*1ae10*/  S2R R49, SR_TID.X ;  /* 0x0000000000317919 */ /* 0x000e620000002100 */
[----:B------:R-:W-:Y:S01]  /*1ae20*/  LOP3.LUT P1, RZ, R243, 0x2, RZ, 0xc0, !PT ;  /* 0x00000002f3ff7812 */ /* 0x000fe2000782c0ff */
[----:B------:R-:W-:Y:S01]  /*1ae30*/  ULDC.64 UR4, c[0x0][0x208] ;  /* 0x0000820000047ab9 */ /* 0x000fe20000000a00 */
[C---:B------:R-:W-:Y:S01]  /*1ae40*/  LEA R188, P3, R5.reuse, R153, 0x1 ;  /* 0x0000009905bc7211 */ /* 0x040fe200078608ff */
[----:B------:R-:W-:Y:S01]  /*1ae50*/  BSSY B1, `(.L_x_3265) ;  /* 0x0000319000017945 */ /* 0x000fe20003800000 */
        /* <DEDUP_REMOVED lines=28> */
[C---:B------:R-:W-:Y:S01]  /*1b020*/  @P1 LEA R10, P2, R4.reuse, R153, 0x1 ;  /* 0x00000099040a1211 */ /* 0x040fe200078408ff */
[----:B-1----:R-:W-:Y:S01]  /*1b030*/  IMAD.SHL.U32 R49, R49, 0x2, RZ ;  /* 0x0000000231317824 */ /* 0x002fe200078e00ff */
[C---:B------:R-:W-:Y:S01]  /*1b040*/  IADD3 R5, P3, R4.reuse, R227, RZ ;  /* 0x000000e304057210 */ /* 0x040fe20007f7e0ff */
[----:B------:R-:W-:Y:S01]  /*1b050*/  @!PT LDS RZ, [RZ] ;  /* 0x00000000fffff984 */ /* 0x000fe20000000800 */
[----:B------:R-:W-:Y:S01]  /*1b060*/  @!PT LDS RZ, [RZ] ;  /* 0x00000000fffff984 */ /* 0x000fe20000000800 */
[----:B------:R-:W-:Y:S01]  /*1b070*/  @!PT LDS RZ, [RZ] ;  /* 0x00000000fffff984 */ /* 0x000fe20000000800 */
[----:B------:R-:W-:Y:S01]  /*1b080*/  @P4 LDGSTS.E.BYPASS.LTC128B.128 [R239+0xc800], desc[UR6][R22.64] ;  /* 0x0c80000016ef4fae */ /* 0x000fe2000b901d46 */
[----:B------:R-:W-:-:S02]  /*1b090*/  @P4 LEA.HI.X R19, R4, R152, R6, 0x1, P5 ;  /* 0x0000009804134211 */ /* 0x000fc400028f0c06 */
        /* <DEDUP_REMOVED lines=15> */
[C---:B--2---:R-:W-:Y:S01]  /*1b190*/  @P1 LEA R24, P2, R4.reuse, R153, 0x1 ;  /* 0x0000009904181211 */ /* 0x044fe200078408ff */
[----:B------:R-:W-:Y:S01]  /*1b1a0*/  @!PT LDS RZ, [RZ] ;  /* 0x00000000fffff984 */ /* 0x000fe20000000800 */
[----:B------:R-:W-:Y:S01]  /*1b1b0*/  @!PT LDS RZ, [RZ] ;  /* 0x00000000fffff984 */ /* 0x000fe20000000800 */
[----:B------:R-:W-:Y:S01]  /*1b1c0*/  @!PT LDS RZ, [RZ] ;  /* 0x00000000fffff984 */ /* 0x000fe20000000800 */
[----:B------:R-:W-:Y:S01]  /*1b1d0*/  @P4 LDGSTS.E.BYPASS.LTC128B.128 [R239+0xd000], desc[UR6][R20.64] ;  /* 0x0d00000014ef4fae */ /* 0x000fe2000b901d46 */
        /* <DEDUP_REMOVED lines=29> */
[----:B------:R-:W-:Y:S02]  /*1b3b0*/  LOP3.LUT R49, R49, 0x6, RZ, 0xc0, !PT ;  /* 0x0000000631317812 */ /* 0x000fe400078ec0ff */
[----:B------:R-:W-:Y:S01]  /*1b3c0*/  ISETP.GE.AND P2, PT, R50, 0x3, PT ;  /* 0x000000033200780c */ /* 0x000fe20003f46270 */
        /* <DEDUP_REMOVED lines=56> */
[----:B------:R-:W3:Y:S03]  /*1b750*/  LDSM.16.M88.4 R152, [R213] ;  /* 0x00000000d598783b */ /* 0x000ee60000000200 */
[C---:B----4-:R-:W-:Y:S01]  /*1b760*/  HMMA.16816.F32.BF16 R60, R172.reuse, R56, RZ ;  /* 0x00000038ac3c723c */ /* 0x050fe200000418ff */
[----:B------:R-:W4:Y:S04]  /*1b770*/  LDSM.16.M88.4 R140, [R212] ;  /* 0x00000000d48c783b */ /* 0x000f280000000200 */
[----:B------:R-:W-:Y:S01]  /*1b780*/  LDSM.16.M88.4 R164, [R209] ;  /* 0x00000000d1a4783b */ /* 0x000fe20000000200 */
[C---:B-----5:R-:W-:Y:S03]  /*1b790*/  HMMA.16816.F32.BF16 R52, R172.reuse, R44, RZ ;  /* 0x0000002cac34723c */ /* 0x060fe600000418ff */
[----:B------:R-:W-:Y:S03]  /*1b7a0*/  LDSM.16.M88.4 R160, [R219+0x4000] ;  /* 0x00400000dba0783b */ /* 0x000fe60000000200 */
[C---:B--2---:R-:W-:Y:S01]  /*1b7b0*/  HMMA.16816.F32.BF16 R40, R172.reuse, R36, RZ ;  /* 0x00000024ac28723c */ /* 0x044fe200000418ff */
[----:B------:R-:W-:Y:S04]  /*1b7c0*/  LDSM.16.M88.4 R156, [R219+0x4800] ;  /* 0x00480000db9c783b */ /* 0x000fe80000000200 */
[----:B------:R-:W-:Y:S01]  /*1b7d0*/  LDSM.16.M88.4 R168, [R208] ;  /* 0x00000000d0a8783b */ /* 0x000fe20000000200 */
[C---:B-1----:R-:W-:Y:S03]  /*1b7e0*/  HMMA.16816.F32.BF16 R32, R172.reuse, R28, RZ ;  /* 0x0000001cac20723c */ /* 0x042fe600000418ff */
[----:B------:R-:W-:Y:S03]  /*1b7f0*/  LDSM.16.M88.4 R184, [R224+0x2000] ;  /* 0x00200000e0b8783b */ /* 0x000fe60000000200 */
[C---:B------:R-:W-:Y:S01]  /*1b800*/  HMMA.16816.F32.BF16 R24, R172.reuse, R20, RZ ;  /* 0x00000014ac18723c */ /* 0x040fe200000418ff */
[----:B------:R-:W-:Y:S04]  /*1b810*/  LDSM.16.M88.4 R180, [R200] ;  /* 0x00000000c8b4783b */ /* 0x000fe80000000200 */
        /* <DEDUP_REMOVED lines=16> */
[----:B------:R-:W3:Y:S05]  /*1b920*/  LDSM.16.M88.4 R144, [R222] ;  /* 0x00000000de90783b */ /* 0x000eea0000000200 */
[C---:B------:R-:W-:Y:S06]  /*1b930*/  HMMA.16816.F32.BF16 R52, R148.reuse, R4, R52 ;  /* 0x000000049434723c */ /* 0x040fec0000041834 */
[C---:B------:R-:W-:Y:S01]  /*1b940*/  HMMA.16816.F32.BF16 R44, R148.reuse, R6, R44 ;  /* 0x00000006942c723c */ /* 0x040fe2000004182c */
[----:B------:R-:W5:Y:S05]  /*1b950*/  LDSM.16.M88.4 R4, [R219+0x5000] ;  /* 0x00500000db04783b */ /* 0x000f6a0000000200 */
        /* <DEDUP_REMOVED lines=14> */
[----:B------:R-:W2:Y:S04]  /*1ba40*/  LDSM.16.M88.4 R148, [R219+0x7800] ;  /* 0x00780000db94783b */ /* 0x000ea80000000200 */
[----:B------:R-:W-:Y:S01]  /*1ba50*/  LDSM.16.M88.4 R164, [R208+0x1800] ;  /* 0x00180000d0a4783b */ /* 0x000fe20000000200 */
[C---:B---3--:R-:W-:Y:S06]  /*1ba60*/  HMMA.16816.F32.BF16 R132, R144.reuse, R160, R132 ;  /* 0x000000a09084723c */ /* 0x048fec0000041884 */
[C---:B------:R-:W-:Y:S01]  /*1ba70*/  HMMA.16816.F32.BF16 R64, R144.reuse, R162, R64 ;  /* 0x000000a29040723c */ /* 0x040fe20000041840 */
[----:B------:R-:W-:Y:S05]  /*1ba80*/  LDSM.16.M88.4 R160, [R208+0x2000] ;  /* 0x00200000d0a0783b */ /* 0x000fea0000000200 */
[C---:B-----5:R-:W-:Y:S06]  /*1ba90*/  HMMA.16816.F32.BF16 R52, R144.reuse, R4, R52 ;  /* 0x000000049034723c */ /* 0x060fec0000041834 */
[C---:B------:R-:W-:Y:S01]  /*1baa0*/  HMMA.16816.F32.BF16 R44, R144.reuse, R6, R44 ;  /* 0x00000006902c723c */ /* 0x040fe2000004182c */
[----:B------:R-:W3:Y:S05]  /*1bab0*/  LDSM.16.M88.4 R4, [R221] ;  /* 0x00000000dd04783b */ /* 0x000eea0000000200 */
        /* <DEDUP_REMOVED lines=16> */
[----:B------:R-:W-:Y:S01]  /*1bbc0*/  HMMA.16816.F32.BF16 R56, R144, R158, R56 ;  /* 0x0000009e9038723c */ /* 0x000fe20000041838 */
[----:B------:R-:W-:Y:S04]  /*1bbd0*/  LDSM.16.M88.4 R156, [R226+0x2000] ;  /* 0x00200000e29c783b */ /* 0x000fe80000000200 */
[----:B------:R-:W-:Y:S01]  /*1bbe0*/  LDSM.16.M88.4 R144, [R225+0x8000] ;  /* 0x00800000e190783b */ /* 0x000fe20000000200 */
[C---:B---3--:R-:W-:Y:S06]  /*1bbf0*/  HMMA.16816.F32.BF16 R132, R4.reuse, R168, R132 ;  /* 0x000000a80484723c */ /* 0x048fec0000041884 */
[C---:B------:R-:W-:Y:S01]  /*1bc00*/  HMMA.16816.F32.BF16 R64, R4.reuse, R170, R64 ;  /* 0x000000aa0440723c */ /* 0x040fe20000041840 */
[----:B------:R-:W-:Y:S05]  /*1bc10*/  LDSM.16.M88.4 R168, [R225+0xa000] ;  /* 0x00a00000e1a8783b */ /* 0x000fea0000000200 */
[C---:B----4-:R-:W-:Y:S06]  /*1bc20*/  HMMA.16816.F32.BF16 R60, R4.reuse, R140, R60 ;  /* 0x0000008c043c723c */ /* 0x050fec000004183c */
[C---:B------:R-:W-:Y:S01]  /*1bc30*/  HMMA.16816.F32.BF16 R56, R4.reuse, R142, R56 ;  /* 0x0000008e0438723c */ /* 0x040fe20000041838 */
[----:B------:R-:W3:Y:S05]  /*1bc40*/  LDSM.16.M88.4 R140, [R225+0x8800] ;  /* 0x00880000e18c783b */ /* 0x000eea0000000200 */
[C---:B-1----:R-:W-:Y:S06]  /*1bc50*/  HMMA.16816.F32.BF16 R52, R4.reuse, R136, R52 ;  /* 0x000000880434723c */ /* 0x042fec0000041834 */
        /* <DEDUP_REMOVED lines=10> */
[----:B------:R-:W-:Y:S05]  /*1bd00*/  LDSM.16.M88.4 R152, [R207] ;  /* 0x00000000cf98783b */ /* 0x000fea0000000200 */
[C---:B--2---:R-:W-:Y:S06]  /*1bd10*/  HMMA.16816.F32.BF16 R16, R4.reuse, R8, R16 ;  /* 0x000000080410723c */ /* 0x044fec0000041810 */
[C---:B------:R-:W-:Y:S01]  /*1bd20*/  HMMA.16816.F32.BF16 R12, R4.reuse, R10, R12 ;  /* 0x0000000a040c723c */ /* 0x040fe2000004180c */
[----:B------:R-:W1:Y:S05]  /*1bd30*/  LDSM.16.M88.4 R8, [R225+0x9800] ;  /* 0x00980000e108783b */ /* 0x000e6a0000000200 */
[C---:B-----5:R-:W-:Y:S06]  /*1bd40*/  HMMA.16816.F32.BF16 R176, R4.reuse, R148, R176 ;  /* 0x0000009404b0723c */ /* 0x060fec00000418b0 */
[----:B------:R-:W-:Y:S01]  /*1bd50*/  HMMA.16816.F32.BF16 R172, R4, R150, R172 ;  /* 0x0000009604ac723c */ /* 0x000fe200000418ac */
[----:B------:R-:W2:Y:S04]  /*1bd60*/  LDSM.16.M88.4 R4, [R225+0xa800] ;  /* 0x00a80000e104783b */ /* 0x000ea80000000200 */
[----:B------:R-:W-:Y:S01]  /*1bd70*/  LDSM.16.M88.4 R148, [R206] ;  /* 0x00000000ce94783b */ /* 0x000fe20000000200 */
[C---:B---3--:R-:W-:Y:S06]  /*1bd80*/  HMMA.16816.F32.BF16 R60, R156.reuse, R140, R60 ;  /* 0x0000008c9c3c723c */ /* 0x048fec000004183c */
[C---:B------:R-:W-:Y:S01]  /*1bd90*/  HMMA.16816.F32.BF16 R56, R156.reuse, R142, R56 ;  /* 0x0000008e9c38723c */ /* 0x040fe20000041838 */
[----:B------:R-:W-:Y:S05]  /*1bda0*/  LDSM.16.M88.4 R140, [R204] ;  /* 0x00000000cc8c783b */ /* 0x000fea0000000200 */
[C---:B------:R-:W-:Y:S06]  /*1bdb0*/  HMMA.16816.F32.BF16 R132, R156.reuse, R144, R132 ;  /* 0x000000909c84723c */ /* 0x040fec0000041884 */
[C---:B------:R-:W-:Y:S06]  /*1bdc0*/  HMMA.16816.F32.BF16 R32, R156.reuse, R168, R32 ;  /* 0x000000a89c20723c */ /* 0x040fec0000041820 */
[C---:B-1----:R-:W-:Y:S06]  /*1bdd0*/  HMMA.16816.F32.BF16 R40, R156.reuse, R8, R40 ;  /* 0x000000089c28723c */ /* 0x042fec0000041828 */
[C---:B------:R-:W-:Y:S01]  /*1bde0*/  HMMA.16816.F32.BF16 R36, R156.reuse, R10, R36 ;  /* 0x0000000a9c24723c */ /* 0x040fe20000041824 */
[----:B------:R-:W1:Y:S05]  /*1bdf0*/  LDSM.16.M88.4 R8, [R202] ;  /* 0x00000000ca08783b */ /* 0x000e6a0000000200 */
[C---:B--2---:R-:W-:Y:S06]  /*1be00*/  HMMA.16816.F32.BF16 R24, R156.reuse, R4, R24 ;  /* 0x000000049c18723c */ /* 0x044fec0000041818 */
[C---:B------:R-:W-:Y:S01]  /*1be10*/  HMMA.16816.F32.BF16 R20, R156.reuse, R6, R20 ;  /* 0x000000069c14723c */ /* 0x040fe20000041814 */
[----:B------:R-:W2:Y:S05]  /*1be20*/  LDSM.16.M88.4 R4, [R201] ;  /* 0x00000000c904783b */ /* 0x000eaa0000000200 */
[C---:B------:R-:W-:Y:S01]  /*1be30*/  HMMA.16816.F32.BF16 R28, R156.reuse, R170, R28 ;  /* 0x000000aa9c1c723c */ /* 0x040fe2000004181c */
[----:B------:R-:W-:Y:S05]  /*1be40*/  LDSM.16.M88.4 R168, [R222+0x2000] ;  /* 0x00200000dea8783b */ /* 0x000fea0000000200 */
[C---:B------:R-:W-:Y:S06]  /*1be50*/  HMMA.16816.F32.BF16 R16, R156.reuse, R164, R16 ;  /* 0x000000a49c10723c */ /* 0x040fec0000041810 */
[C---:B------:R-:W-:Y:S01]  /*1be60*/  HMMA.16816.F32.BF16 R12, R156.reuse, R166, R12 ;  /* 0x000000a69c0c723c */ /* 0x040fe2000004180c */
[----:B------:R-:W3:Y:S05]  /*1be70*/  LDSM.16.M88.4 R164, [R219+0x8000] ;  /* 0x00800000dba4783b */ /* 0x000eea0000000200 */
[----:B------:R-:W-:Y:S01]  /*1be80*/  HMMA.16816.F32.BF16 R64, R156, R146, R64 ;  /* 0x000000929c40723c */ /* 0x000fe20000041840 */
[----:B------:R-:W4:Y:S05]  /*1be90*/  LDSM.16.M88.4 R144, [R205] ;  /* 0x00000000cd90783b */ /* 0x000f2a0000000200 */
[----:B------:R-:W-:Y:S06]  /*1bea0*/  HMMA.16816.F32.BF16 R132, R184, R152, R132 ;  /* 0x00000098b884723c */ /* 0x000fec0000041884 */
[C---:B------:R-:W-:Y:S06]  /*1beb0*/  HMMA.16816.F32.BF16 R176, R156.reuse, R160, R176 ;  /* 0x000000a09cb0723c */ /* 0x040fec00000418b0 */
[----:B------:R-:W-:Y:S01]  /*1bec0*/  HMMA.16816.F32.BF16 R172, R156, R162, R172 ;  /* 0x000000a29cac723c */ /* 0x000fe200000418ac */
[----:B------:R-:W5:Y:S05]  /*1bed0*/  LDSM.16.M88.4 R160, [R219+0x8800] ;  /* 0x00880000dba0783b */ /* 0x000f6a0000000200 */
        /* <DEDUP_REMOVED lines=9> */
[----:B------:R-:W-:Y:S01]  /*1bf70*/  HMMA.16816.F32.BF16 R64, R184, R154, R64 ;  /* 0x0000009ab840723c */ /* 0x000fe20000041840 */
[----:B------:R-:W2:Y:S05]  /*1bf80*/  LDSM.16.M88.4 R152, [R219+0x9800] ;  /* 0x00980000db98783b */ /* 0x000eaa0000000200 */
[----:B------:R-:W-:Y:S06]  /*1bf90*/  HMMA.16816.F32.BF16 R52, R156, R136, R52 ;  /* 0x000000889c34723c */ /* 0x000fec0000041834 */
[----:B------:R-:W-:Y:S06]  /*1bfa0*/  HMMA.16816.F32.BF16 R60, R184, R148, R60 ;  /* 0x00000094b83c723c */ /* 0x000fec000004183c */
[----:B---3--:R-:W-:Y:S06]  /*1bfb0*/  HMMA.16816.F32.BF16 R132, R168, R164, R132 ;  /* 0x000000a4a884723c */ /* 0x008fec0000041884 */
[----:B------:R-:W-:Y:S01]  /*1bfc0*/  HMMA.16816.F32.BF16 R44, R156, R138, R44 ;  /* 0x0000008a9c2c723c */ /* 0x000fe2000004182c */
[----:B------:R-:W3:Y:S04]  /*1bfd0*/  LDSM.16.M88.4 R156, [R219+0x9000] ;  /* 0x00900000db9c783b */ /* 0x000ee80000000200 */
[----:B------:R-:W-:Y:S01]  /*1bfe0*/  LDSM.16.M88.4 R136, [R203] ;  /* 0x00000000cb88783b */ /* 0x000fe20000000200 */
[C---:B------:R-:W-:Y:S06]  /*1bff0*/  HMMA.16816.F32.BF16 R176, R184.reuse, R180, R176 ;  /* 0x000000b4b8b0723c */ /* 0x040fec00000418b0 */
[C---:B------:R-:W-:Y:S01]  /*1c000*/  HMMA.16816.F32.BF16 R172, R184.reuse, R182, R172 ;  /* 0x000000b6b8ac723c */ /* 0x040fe200000418ac */
[----:B------:R-:W3:Y:S05]  /*1c010*/  LDSM.16.M88.4 R180, [R208+0x4800] ;  /* 0x00480000d0b4783b */ /* 0x000eea0000000200 */
[----:B------:R-:W-:Y:S01]  /*1c020*/  HMMA.16816.F32.BF16 R56, R184, R150, R56 ;  /* 0x00000096b838723c */ /* 0x000fe20000041838 */
[----:B------:R-:W-:Y:S05]  /*1c030*/  LDSM.16.M88.4 R148, [R219+0xa000] ;  /* 0x00a00000db94783b */ /* 0x000fea0000000200 */
[----:B------:R-:W-:Y:S06]  /*1c040*/  HMMA.16816.F32.BF16 R64, R168, R166, R64 ;  /* 0x000000a6a840723c */ /* 0x000fec0000041840 */
[----:B----4-:R-:W-:Y:S06]  /*1c050*/  HMMA.16816.F32.BF16 R52, R184, R144, R52 ;  /* 0x00000090b834723c */ /* 0x010fec0000041834 */
[----:B-----5:R-:W-:Y:S06]  /*1c060*/  HMMA.16816.F32.BF16 R60, R168, R160, R60 ;  /* 0x000000a0a83c723c */ /* 0x020fec000004183c */
[----:B-1----:R-:W-:Y:S06]  /*1c070*/  HMMA.16816.F32.BF16 R132, R8, R4, R132 ;  /* 0x000000040884723c */ /* 0x002fec0000041884 */
[C---:B--2---:R-:W-:Y:S06]  /*1c080*/  HMMA.16816.F32.BF16 R16, R168.reuse, R140, R16 ;  /* 0x0000008ca810723c */ /* 0x044fec0000041810 */
[C---:B------:R-:W-:Y:S01]  /*1c090*/  HMMA.16816.F32.BF16 R12, R168.reuse, R142, R12 ;  /* 0x0000008ea80c723c */ /* 0x040fe2000004180c */
[----:B------:R-:W1:Y:S05]  /*1c0a0*/  LDSM.16.M88.4 R140, [R208+0x5000] ;  /* 0x00500000d08c783b */ /* 0x000e6a0000000200 */
[C---:B------:R-:W-:Y:S06]  /*1c0b0*/  HMMA.16816.F32.BF16 R40, R168.reuse, R152, R40 ;  /* 0x00000098a828723c */ /* 0x040fec0000041828 */
[----:B------:R-:W-:Y:S01]  /*1c0c0*/  HMMA.16816.F32.BF16 R56, R168, R162, R56 ;  /* 0x000000a2a838723c */ /* 0x000fe20000041838 */
[----:B------:R-:W-:-:S02]  /*1c0d0*/  IMAD R152, R242, 0x80, R49 ;  /* 0x00000080f2987824 */ /* 0x000fc400078e0231 */
[----:B------:R-:W-:Y:S02]  /*1c0e0*/  IMAD.MOV.U32 R153, RZ, RZ, R188 ;  /* 0x000000ffff997224 */ /* 0x000fe400078e00bc */
[C---:B------:R-:W-:Y:S01]  /*1c0f0*/  VIADD R4, R152.reuse, 0x1 ;  /* 0x0000000198047836 */ /* 0x040fe20000000000 */
[----:B------:R-:W-:Y:S01]  /*1c100*/  HMMA.16816.F32.BF16 R44, R184, R146, R44 ;  /* 0x00000092b82c723c */ /* 0x000fe2000004182c */
[----:B------:R-:W-:Y:S01]  /*1c110*/  VIADD R50, R152, 0x10 ;  /* 0x0000001098327836 */ /* 0x000fe20000000000 */
[----:B------:R-:W-:Y:S02]  /*1c120*/  LDSM.16.M88.4 R144, [R219+0xa800] ;  /* 0x00a80000db90783b */ /* 0x000fe40000000200 */
[----:B------:R-:W-:Y:S02]  /*1c130*/  I2FP.F32.S32 R5, R4 ;  /* 0x0000000400057245 */ /* 0x000fe40000201400 */
[C---:B------:R-:W-:Y:S01]  /*1c140*/  ISETP.GE.AND P3, PT, R4.reuse, R48, PT ;  /* 0x000000300400720c */ /* 0x040fe20003f66270 */
[----:B------:R-:W-:Y:S01]  /*1c150*/  HMMA.16816.F32.BF16 R64, R8, R6, R64 ;  /* 0x000000060840723c */ /* 0x000fe20000041840 */
[----:B------:R-:W-:Y:S01]  /*1c160*/  ISETP.GE.AND P6, PT, R4, R51, PT ;  /* 0x000000330400720c */ /* 0x000fe20003fc6270 */
[----:B------:R-:W-:-:S02]  /*1c170*/  VIADD R4, R152, 0x9 ;  /* 0x0000000998047836 */ /* 0x000fc40000000000 */
[CC--:B------:R-:W-:Y:S01]  /*1c180*/  FFMA.FTZ R49, R0.reuse, R5.reuse, R133 ;  /* 0x0000000500317223 */ /* 0x0c0fe20000010085 */
[----:B------:R-:W-:Y:S01]  /*1c190*/  FFMA.FTZ R135, R0, R5, R135 ;  /* 0x0000000500877223 */ /* 0x000fe20000010087 */
[----:B---3--:R-:W-:Y:S01]  /*1c1a0*/  HMMA.16816.F32.BF16 R52, R168, R156, R52 ;  /* 0x0000009ca834723c */ /* 0x008fe20000041834 */
[C---:B------:R-:W-:Y:S02]  /*1c1b0*/  ISETP.GE.AND P4, PT, R4.reuse, R48, PT ;  /* 0x000000300400720c */ /* 0x040fe40003f86270 */
[----:B------:R-:W-:Y:S02]  /*1c1c0*/  ISETP.GE.AND P5, PT, R4, R51, PT ;  /* 0x000000330400720c */ /* 0x000fe40003fa6270 */
[----:B------:R-:W-:Y:S01]  /*1c1d0*/  I2FP.F32.S32 R133, R4 ;  /* 0x0000000400857245 */ /* 0x000fe20000201400 */
[----:B------:R-:W-:Y:S01]  /*1c1e0*/  HMMA.16816.F32.BF16 R60, R8, R180, R60 ;  /* 0x000000b4083c723c */ /* 0x000fe2000004183c */
[----:B------:R-:W2:Y:S01]  /*1c1f0*/  LDSM.16.M88.4 R4, [R208+0x5800] ;  /* 0x00580000d004783b */ /* 0x000ea20000000200 */
[----:B------:R-:W-:-:S02]  /*1c200*/  FSEL R49, R49, -INF , !P3 ;  /* 0xff80000031317808 */ /* 0x000fc40005800000 */
[----:B------:R-:W-:Y:S02]  /*1c210*/  FSEL R195, R135, -INF , !P6 ;  /* 0xff80000087c37808 */ /* 0x000fe40007000000 */
[C---:B------:R-:W-:Y:S01]  /*1c220*/  HMMA.16816.F32.BF16 R32, R184.reuse, R136, R32 ;  /* 0x00000088b820723c */ /* 0x040fe20000041820 */
[C---:B------:R-:W-:Y:S02]  /*1c230*/  ISETP.GE.AND P3, PT, R50.reuse, R48, PT ;  /* 0x000000303200720c */ /* 0x040fe40003f66270 */
[----:B------:R-:W-:Y:S02]  /*1c240*/  ISETP.GE.AND P6, PT, R50, R51, PT ;  /* 0x000000333200720c */ /* 0x000fe40003fc6270 */
[----:B------:R-:W-:Y:S01]  /*1c250*/  I2FP.F32.S32 R50, R50 ;  /* 0x0000003200327245 */ /* 0x000fe20000201400 */
[----:B------:R-:W-:Y:S01]  /*1c260*/  HMMA.16816.F32.BF16 R28, R184, R138, R28 ;  /* 0x0000008ab81c723c */ /* 0x000fe2000004181c */
[----:B------:R-:W3:Y:S01]  /*1c270*/  LDSM.16.M88.4 R136, [R219+0xb800] ;  /* 0x00b80000db88783b */ /* 0x000ee20000000200 */
[----:B------:R-:W-:Y:S01]  /*1c280*/  FFMA.FTZ R194, R0, R133, R65 ;  /* 0x0000008500c27223 */ /* 0x000fe20000010041 */
[----:B------:R-:W-:-:S02]  /*1c290*/  VIADD R65, R152, 0x11 ;  /* 0x0000001198417836 */ /* 0x000fc40000000000 */
[----:B------:R-:W-:Y:S01]  /*1c2a0*/  FFMA.FTZ R67, R0, R133, R67 ;  /* 0x0000008500437223 */ /* 0x000fe20000010043 */
[----:B------:R-:W-:Y:S01]  /*1c2b0*/  HMMA.16816.F32.BF16 R56, R8, R182, R56 ;  /* 0x000000b60838723c */ /* 0x000fe20000041838 */
[----:B------:R-:W-:-:S03]  /*1c2c0*/  FSEL R194, R194, -INF , !P4 ;  /* 0xff800000c2c27808 */ /* 0x000fc60006000000 */
[----:B------:R-:W-:Y:S02]  /*1c2d0*/  FSEL R196, R67, -INF , !P5 ;  /* 0xff80000043c47808 */ /* 0x000fe40006800000 */
[----:B------:R-:W-:Y:S01]  /*1c2e0*/  ISETP.GE.AND P4, PT, R65, R48, PT ;  /* 0x000000304100720c */ /* 0x000fe20003f86270 */
[----:B------:R-:W-:Y:S01]  /*1c2f0*/  HMMA.16816.F32.BF16 R44, R168, R158, R44 ;  /* 0x0000009ea82c723c */ /* 0x000fe2000004182c */
[CC--:B------:R-:W-:Y:S01]  /*1c300*/  FFMA.FTZ R190, R0.reuse, R50.reuse, R60 ;  /* 0x0000003200be7223 */ /* 0x0c0fe2000001003c */
[----:B------:R-:W-:Y:S01]  /*1c310*/  FFMA.FTZ R62, R0, R50, R62 ;  /* 0x00000032003e7223 */ /* 0x000fe2000001003e */
[----:B------:R-:W-:Y:S01]  /*1c320*/  VIADD R60, R152, 0x18 ;  /* 0x00000018983c7836 */ /* 0x000fe20000000000 */
[----:B------:R-:W-:Y:S02]  /*1c330*/  I2FP.F32.S32 R50, R65 ;  /* 0x0000004100327245 */ /* 0x000fe40000201400 */
[----:B-1----:R-:W-:Y:S01]  /*1c340*/  HMMA.16816.F32.BF16 R52, R8, R140, R52 ;  /* 0x0000008c0834723c */ /* 0x002fe20000041834 */
[----:B------:R-:W-:-:S02]  /*1c350*/  FSEL R190, R190, -INF , !P3 ;  /* 0xff800000bebe7808 */ /* 0x000fc40005800000 */
[----:B------:R-:W-:Y:S01]  /*1c360*/  FSEL R193, R62, -INF , !P6 ;  /* 0xff8000003ec17808 */ /* 0x000fe20007000000 */
[----:B------:R-:W-:Y:S01]  /*1c370*/  FFMA.FTZ R191, R0, R50, R61 ;  /* 0x0000003200bf7223 */ /* 0x000fe2000001003d */
[----:B------:R-:W-:Y:S01]  /*1c380*/  ISETP.GE.AND P3, PT, R60, R48, PT ;  /* 0x000000303c00720c */ /* 0x000fe20003f66270 */
[----:B------:R-:W-:Y:S01]  /*1c390*/  VIADD R61, R152, 0x19 ;  /* 0x00000019983d7836 */ /* 0x000fe20000000000 */
[-C--:B------:R-:W-:Y:S01]  /*1c3a0*/  ISETP.GE.AND P6, PT, R60, R51.reuse, PT ;  /* 0x000000333c00720c */ /* 0x080fe20003fc6270 */
[C---:B------:R-:W-:Y:S01]  /*1c3b0*/  FFMA.FTZ R50, R0.reuse, R50, R63 ;  /* 0x0000003200327223 */ /* 0x040fe2000001003f */
[----:B------:R-:W-:Y:S01]  /*1c3c0*/  I2FP.F32.S32 R60, R60 ;  /* 0x0000003c003c7245 */ /* 0x000fe20000201400 */
[----:B------:R-:W-:Y:S01]  /*1c3d0*/  HMMA.16816.F32.BF16 R36, R168, R154, R36 ;  /* 0x0000009aa824723c */ /* 0x000fe20000041824 */
[----:B------:R-:W-:Y:S02]  /*1c3e0*/  ISETP.GE.AND P5, PT, R65, R51, PT ;  /* 0x000000334100720c */ /* 0x000fe40003fa6270 */
[----:B------:R-:W-:Y:S01]  /*1c3f0*/  FSEL R191, R191, -INF , !P4 ;  /* 0xff800000bfbf7808 */ /* 0x000fe20006000000 */
[CC--:B------:R-:W-:Y:S01]  /*1c400*/  FFMA.FTZ R187, R0.reuse, R60.reuse, R56 ;  /* 0x0000003c00bb7223 */ /* 0x0c0fe20000010038 */
[----:B------:R-:W-:Y:S01]  /*1c410*/  FFMA.FTZ R192, R0, R60, R58 ;  /* 0x0000003c00c07223 */ /* 0x000fe2000001003a */
[----:B------:R-:W-:Y:S01]  /*1c420*/  VIADD R56, R152, 0x20 ;  /* 0x0000002098387836 */ /* 0x000fe20000000000 */
[----:B------:R-:W-:Y:S01]  /*1c430*/  I2FP.F32.S32 R58, R61 ;  /* 0x0000003d003a7245 */ /* 0x000fe20000201400 */
[----:B------:R-:W-:Y:S01]  /*1c440*/  HMMA.16816.F32.BF16 R44, R8, R142, R44 ;  /* 0x0000008e082c723c */ /* 0x000fe2000004182c */
[----:B------:R-:W-:-:S02]  /*1c450*/  FSEL R187, R187, -INF , !P3 ;  /* 0xff800000bbbb7808 */ /* 0x000fc40005800000 */
[----:B------:R-:W-:Y:S01]  /*1c460*/  FSEL R192, R192, -INF , !P6 ;  /* 0xff800000c0c07808 */ /* 0x000fe20007000000 */
[----:B------:R-:W-:Y:S01]  /*1c470*/  FFMA.FTZ R57, R0, R58, R57 ;  /* 0x0000003a00397223 */ /* 0x000fe20000010039 */
[----:B------:R-:W-:Y:S01]  /*1c480*/  FSEL R50, R50, -INF , !P5 ;  /* 0xff80000032327808 */ /* 0x000fe20006800000 */
[----:B--2---:R-:W-:Y:S01]  /*1c490*/  HMMA.16816.F32.BF16 R40, R8, R4, R40 ;  /* 0x000000040828723c */ /* 0x004fe20000041828 */
[----:B------:R-:W-:Y:S01]  /*1c4a0*/  ISETP.GE.AND P3, PT, R56, R48, PT ;  /* 0x000000303800720c */ /* 0x000fe20003f66270 */
[----:B------:R-:W-:Y:S01]  /*1c4b0*/  FFMA.FTZ R59, R0, R58, R59 ;  /* 0x0000003a003b7223 */ /* 0x000fe2000001003b */
[-C--:B------:R-:W-:Y:S02]  /*1c4c0*/  ISETP.GE.AND P6, PT, R56, R51.reuse, PT ;  /* 0x000000333800720c */ /* 0x080fe40003fc6270 */
[C---:B------:R-:W-:Y:S01]  /*1c4d0*/  ISETP.GE.AND P4, PT, R61.reuse, R48, PT ;  /* 0x000000303d00720c */ /* 0x040fe20003f86270 */
[C---:B---3--:R-:W-:Y:S01]  /*1c4e0*/  HMMA.16816.F32.BF16 R176, R168.reuse, R136, R176 ;  /* 0x00000088a8b0723c */ /* 0x048fe200000418b0 */
[-C--:B------:R-:W-:Y:S01]  /*1c4f0*/  ISETP.GE.AND P5, PT, R61, R51.reuse, PT ;  /* 0x000000333d00720c */ /* 0x080fe20003fa6270 */
[C---:B------:R-:W-:Y:S01]  /*1c500*/  VIADD R4, R152.reuse, 0x21 ;  /* 0x0000002198047836 */ /* 0x040fe20000000000 */
[----:B------:R-:W-:Y:S01]  /*1c510*/  I2FP.F32.S32 R56, R56 ;  /* 0x0000003800387245 */ /* 0x000fe20000201400 */
[----:B------:R-:W1:Y:S01]  /*1c520*/  LDSM.16.M88.4 R60, [R208+0x6000] ;  /* 0x00600000d03c783b */ /* 0x000e620000000200 */
[----:B------:R-:W-:Y:S01]  /*1c530*/  FSEL R58, R57, -INF , !P4 ;  /* 0xff800000393a7808 */ /* 0x000fe20006000000 */
[----:B------:R-:W-:Y:S01]  /*1c540*/  VIADD R5, R152, 0x28 ;  /* 0x0000002898057836 */ /* 0x000fe20000000000 */
[----:B------:R-:W-:Y:S01]  /*1c550*/  ISETP.GE.AND P4, PT, R4, R48, PT ;  /* 0x000000300400720c */ /* 0x000fe20003f86270 */
[CC--:B------:R-:W-:Y:S01]  /*1c560*/  FFMA.FTZ R137, R0.reuse, R56.reuse, R52 ;  /* 0x0000003800897223 */ /* 0x0c0fe20000010034 */
[----:B------:R-:W-:Y:S01]  /*1c570*/  FFMA.FTZ R54, R0, R56, R54 ;  /* 0x0000003800367223 */ /* 0x000fe20000010036 */
[----:B------:R-:W-:Y:S01]  /*1c580*/  FSEL R52, R59, -INF , !P5 ;  /* 0xff8000003b347808 */ /* 0x000fe20006800000 */
[----:B------:R-:W-:Y:S01]  /*1c590*/  HMMA.16816.F32.BF16 R32, R168, R148, R32 ;  /* 0x00000094a820723c */ /* 0x000fe20000041820 */
[----:B------:R-:W-:-:S02]  /*1c5a0*/  ISETP.GE.AND P5, PT, R4, R51, PT ;  /* 0x000000330400720c */ /* 0x000fc40003fa6270 */
[----:B------:R-:W-:Y:S02]  /*1c5b0*/  I2FP.F32.S32 R4, R4 ;  /* 0x0000000400047245 */ /* 0x000fe40000201400 */
[----:B------:R-:W-:Y:S01]  /*1c5c0*/  FSEL R137, R137, -INF , !P3 ;  /* 0xff80000089897808 */ /* 0x000fe20005800000 */
[----:B------:R-:W-:Y:S01]  /*1c5d0*/  HMMA.16816.F32.BF16 R172, R168, R138, R172 ;  /* 0x0000008aa8ac723c */ /* 0x000fe200000418ac */
[----:B------:R-:W-:Y:S01]  /*1c5e0*/  FSEL R185, R54, -INF , !P6 ;  /* 0xff80000036b97808 */ /* 0x000fe20007000000 */
[C---:B------:R-:W-:Y:S01]  /*1c5f0*/  FFMA.FTZ R53, R0.reuse, R4, R53 ;  /* 0x0000000400357223 */ /* 0x040fe20000010035 */
[C---:B------:R-:W-:Y:S01]  /*1c600*/  ISETP.GE.AND P3, PT, R5.reuse, R48, PT ;  /* 0x000000300500720c */ /* 0x040fe20003f66270 */
[----:B------:R-:W-:Y:S01]  /*1c610*/  FFMA.FTZ R55, R0, R4, R55 ;  /* 0x0000000400377223 */ /* 0x000fe20000010037 */
[----:B------:R-:W-:Y:S01]  /*1c620*/  ISETP.GE.AND P6, PT, R5, R51, PT ;  /* 0x000000330500720c */ /* 0x000fe20003fc6270 */
[----:B------:R-:W-:Y:S01]  /*1c630*/  VIADD R4, R152, 0x29 ;  /* 0x0000002998047836 */ /* 0x000fe20000000000 */
[----:B------:R-:W-:Y:S01]  /*1c640*/  I2FP.F32.S32 R5, R5 ;  /* 0x0000000500057245 */ /* 0x000fe20000201400 */
[----:B------:R-:W-:Y:S01]  /*1c650*/  HMMA.16816.F32.BF16 R36, R8, R6, R36 ;  /* 0x000000060824723c */ /* 0x000fe20000041824 */
[----:B------:R-:W-:-:S02]  /*1c660*/  FSEL R183, R53, -INF , !P4 ;  /* 0xff80000035b77808 */ /* 0x000fc40006000000 */
[----:B------:R-:W-:Y:S01]  /*1c670*/  FSEL R186, R55, -INF , !P5 ;  /* 0xff80000037ba7808 */ /* 0x000fe20006800000 */
[CC--:B------:R-:W-:Y:S01]  /*1c680*/  FFMA.FTZ R184, R0.reuse, R5.reuse, R46 ;  /* 0x0000000500b87223 */ /* 0x0c0fe2000001002e */
[----:B------:R-:W-:Y:S01]  /*1c690*/  FFMA.FTZ R138, R0, R5, R44 ;  /* 0x00000005008a7223 */ /* 0x000fe2000001002c */
[C---:B------:R-:W-:Y:S01]  /*1c6a0*/  ISETP.GE.AND P4, PT, R4.reuse, R48, PT ;  /* 0x000000300400720c */ /* 0x040fe20003f86270 */
[C---:B------:R-:W-:Y:S01]  /*1c6b0*/  HMMA.16816.F32.BF16 R28, R168.reuse, R150, R28 ;  /* 0x00000096a81c723c */ /* 0x040fe2000004181c */
[-C--:B------:R-:W-:Y:S01]  /*1c6c0*/  ISETP.GE.AND P5, PT, R4, R51.reuse, PT ;  /* 0x000000330400720c */ /* 0x080fe20003fa6270 */
[----:B------:R-:W-:Y:S01]  /*1c6d0*/  VIADD R44, R152, 0x30 ;  /* 0x00000030982c7836 */ /* 0x000fe20000000000 */
[----:B------:R-:W-:Y:S02]  /*1c6e0*/  I2FP.F32.S32 R46, R4 ;  /* 0x00000004002e7245 */ /* 0x000fe40000201400 */
[----:B------:R-:W2:Y:S01]  /*1c6f0*/  LDSM.16.M88.4 R4, [R208+0x6800] ;  /* 0x00680000d004783b */ /* 0x000ea20000000200 */
[----:B------:R-:W-:Y:S01]  /*1c700*/  FSEL R138, R138, -INF , !P3 ;  /* 0xff8000008a8a7808 */ /* 0x000fe20005800000 */
[----:B------:R-:W-:Y:S01]  /*1c710*/  HMMA.16816.F32.BF16 R24, R168, R144, R24 ;  /* 0x00000090a818723c */ /* 0x000fe20000041818 */
[----:B------:R-:W-:Y:S01]  /*1c720*/  FSEL R184, R184, -INF , !P6 ;  /* 0xff800000b8b87808 */ /* 0x000fe20007000000 */
[----:B------:R-:W-:Y:S01]  /*1c730*/  FFMA.FTZ R139, R0, R46, R45 ;  /* 0x0000002e008b7223 */ /* 0x000fe2000001002d */
[----:B------:R-:W-:Y:S01]  /*1c740*/  ISETP.GE.AND P3, PT, R44, R48, PT ;  /* 0x000000302c00720c */ /* 0x000fe20003f66270 */
[----:B------:R-:W-:Y:S01]  /*1c750*/  VIADD R45, R152, 0x31 ;  /* 0x00000031982d7836 */ /* 0x000fe20000000000 */
[----:B------:R-:W-:Y:S01]  /*1c760*/  ISETP.GE.AND P6, PT, R44, R51, PT ;  /* 0x000000332c00720c */ /* 0x000fe20003fc6270 */
[----:B-1----:R-:W-:Y:S01]  /*1c770*/  HMMA.16816.F32.BF16 R32, R8, R60, R32 ;  /* 0x0000003c0820723c */ /* 0x002fe20000041820 */
[----:B------:R-:W-:Y:S01]  /*1c780*/  I2FP.F32.S32 R44, R44 ;  /* 0x0000002c002c7245 */ /* 0x000fe20000201400 */
[----:B------:R-:W-:Y:S01]  /*1c790*/  FFMA.FTZ R47, R0, R46, R47 ;  /* 0x0000002e002f7223 */ /* 0x000fe2000001002f */
[----:B------:R-:W-:-:S02]  /*1c7a0*/  FSEL R139, R139, -INF , !P4 ;  /* 0xff8000008b8b7808 */ /* 0x000fc40006000000 */
[----:B------:R-:W-:Y:S01]  /*1c7b0*/  ISETP.GE.AND P4, PT, R45, R48, PT ;  /* 0x000000302d00720c */ /* 0x000fe20003f86270 */
[CC--:B------:R-:W-:Y:S01]  /*1c7c0*/  FFMA.FTZ R162, R0.reuse, R44.reuse, R40 ;  /* 0x0000002c00a27223 */ /* 0x0c0fe20000010028 */
[----:B------:R-:W-:Y:S01]  /*1c7d0*/  FFMA.FTZ R149, R0, R44, R42 ;  /* 0x0000002c00957223 */ /* 0x000fe2000001002a */
[----:B------:R-:W-:Y:S01]  /*1c7e0*/  VIADD R42, R152, 0x38 ;  /* 0x00000038982a7836 */ /* 0x000fe20000000000 */
[----:B------:R-:W-:Y:S01]  /*1c7f0*/  I2FP.F32.S32 R40, R45 ;  /* 0x0000002d00287245 */ /* 0x000fe20000201400 */
[----:B------:R-:W-:Y:S01]  /*1c800*/  HMMA.16816.F32.BF16 R20, R168, R146, R20 ;  /* 0x00000092a814723c */ /* 0x000fe20000041814 */
[----:B------:R-:W-:Y:S02]  /*1c810*/  FSEL R162, R162, -INF , !P3 ;  /* 0xff800000a2a27808 */ /* 0x000fe40005800000 */
[----:B------:R-:W-:Y:S01]  /*1c820*/  FSEL R149, R149, -INF , !P6 ;  /* 0xff80000095957808 */ /* 0x000fe20007000000 */
[----:B------:R-:W-:Y:S01]  /*1c830*/  FFMA.FTZ R41, R0, R40, R41 ;  /* 0x0000002800297223 */ /* 0x000fe20000010029 */
[----:B------:R-:W-:Y:S01]  /*1c840*/  ISETP.GE.AND P3, PT, R42, R48, PT ;  /* 0x000000302a00720c */ /* 0x000fe20003f66270 */
[----:B------:R-:W-:Y:S01]  /*1c850*/  FFMA.FTZ R43, R0, R40, R43 ;  /* 0x00000028002b7223 */ /* 0x000fe2000001002b */
[----:B------:R-:W-:Y:S01]  /*1c860*/  ISETP.GE.AND P6, PT, R42, R51, PT ;  /* 0x000000332a00720c */ /* 0x000fe20003fc6270 */
[----:B------:R-:W-:Y:S01]  /*1c870*/  VIADD R40, R152, 0x39 ;  /* 0x0000003998287836 */ /* 0x000fe20000000000 */
[----:B------:R-:W-:Y:S01]  /*1c880*/  I2FP.F32.S32 R42, R42 ;  /* 0x0000002a002a7245 */ /* 0x000fe20000201400 */
[----:B------:R-:W-:Y:S01]  /*1c890*/  HMMA.16816.F32.BF16 R28, R8, R62, R28 ;  /* 0x0000003e081c723c */ /* 0x000fe2000004181c */
[----:B------:R-:W-:-:S02]  /*1c8a0*/  FSEL R140, R47, -INF , !P5 ;  /* 0xff8000002f8c7808 */ /* 0x000fc40006800000 */
[-C--:B------:R-:W-:Y:S01]  /*1c8b0*/  ISETP.GE.AND P5, PT, R45, R51.reuse, PT ;  /* 0x000000332d00720c */ /* 0x080fe20003fa6270 */
[CC--:B------:R-:W-:Y:S01]  /*1c8c0*/  FFMA.FTZ R164, R0.reuse, R42.reuse, R36 ;  /* 0x0000002a00a47223 */ /* 0x0c0fe20000010024 */
[----:B------:R-:W-:Y:S01]  /*1c8d0*/  FFMA.FTZ R161, R0, R42, R38 ;  /* 0x0000002a00a17223 */ /* 0x000fe20000010026 */
[----:B------:R-:W-:Y:S01]  /*1c8e0*/  VIADD R36, R152, 0x40 ;  /* 0x0000004098247836 */ /* 0x000fe20000000000 */
[----:B------:R-:W-:Y:S02]  /*1c8f0*/  I2FP.F32.S32 R38, R40 ;  /* 0x0000002800267245 */ /* 0x000fe40000201400 */
[----:B------:R-:W-:Y:S02]  /*1c900*/  FSEL R164, R164, -INF , !P3 ;  /* 0xff800000a4a47808 */ /* 0x000fe40005800000 */
[----:B------:R-:W-:Y:S01]  /*1c910*/  FSEL R161, R161, -INF , !P6 ;  /* 0xff800000a1a17808 */ /* 0x000fe20007000000 */
[C---:B--2---:R-:W-:Y:S01]  /*1c920*/  HMMA.16816.F32.BF16 R24, R8.reuse, R4, R24 ;  /* 0x000000040818723c */ /* 0x044fe20000041818 */
[----:B------:R-:W-:Y:S01]  /*1c930*/  ISETP.GE.AND P3, PT, R36, R48, PT ;  /* 0x000000302400720c */ /* 0x000fe20003f66270 */
[-C--:B------:R-:W-:Y:S01]  /*1c940*/  FFMA.FTZ R37, R0, R38.reuse, R37 ;  /* 0x0000002600257223 */ /* 0x080fe20000010025 */
[----:B------:R-:W-:Y:S01]  /*1c950*/  ISETP.GE.AND P6, PT, R36, R51, PT ;  /* 0x000000332400720c */ /* 0x000fe20003fc6270 */
[----:B------:R-:W-:Y:S01]  /*1c960*/  FFMA.FTZ R39, R0, R38, R39 ;  /* 0x0000002600277223 */ /* 0x000fe20000010027 */
[----:B------:R-:W-:Y:S01]  /*1c970*/  FSEL R163, R41, -INF , !P4 ;  /* 0xff80000029a37808 */ /* 0x000fe20006000000 */
[----:B------:R-:W-:Y:S01]  /*1c980*/  HMMA.16816.F32.BF16 R20, R8, R6, R20 ;  /* 0x000000060814723c */ /* 0x000fe20000041814 */
[----:B------:R-:W-:Y:S01]  /*1c990*/  FSEL R159, R43, -INF , !P5 ;  /* 0xff8000002b9f7808 */ /* 0x000fe20006800000 */
[C---:B------:R-:W-:Y:S01]  /*1c9a0*/  VIADD R4, R152.reuse, 0x41 ;  /* 0x0000004198047836 */ /* 0x040fe20000000000 */
[----:B------:R-:W-:Y:S01]  /*1c9b0*/  I2FP.F32.S32 R36, R36 ;  /* 0x0000002400247245 */ /* 0x000fe20000201400 */
[----:B------:R-:W-:Y:S01]  /*1c9c0*/  VIADD R5, R152, 0x48 ;  /* 0x0000004898057836 */ /* 0x000fe20000000000 */
[----:B------:R-:W-:-:S02]  /*1c9d0*/  ISETP.GE.AND P4, PT, R40, R48, PT ;  /* 0x000000302800720c */ /* 0x000fc40003f86270 */
[-C--:B------:R-:W-:Y:S01]  /*1c9e0*/  ISETP.GE.AND P5, PT, R40, R51.reuse, PT ;  /* 0x000000332800720c */ /* 0x080fe20003fa6270 */
[CC--:B------:R-:W-:Y:S01]  /*1c9f0*/  FFMA.FTZ R32, R0.reuse, R36.reuse, R32 ;  /* 0x0000002400207223 */ /* 0x0c0fe20000010020 */
[----:B------:R-:W1:Y:S01]  /*1ca00*/  LDSM.16.M88.4 R40, [R208+0x7000] ;  /* 0x00700000d028783b */ /* 0x000e620000000200 */
[----:B------:R-:W-:Y:S01]  /*1ca10*/  FFMA.FTZ R34, R0, R36, R34 ;  /* 0x0000002400227223 */ /* 0x000fe20000010022 */
[----:B------:R-:W-:Y:S02]  /*1ca20*/  FSEL R170, R37, -INF , !P4 ;  /* 0xff80000025aa7808 */ /* 0x000fe40006000000 */
[----:B------:R-:W-:Y:S02]  /*1ca30*/  FSEL R171, R39, -INF , !P5 ;  /* 0xff80000027ab7808 */ /* 0x000fe40006800000 */
[C---:B------:R-:W-:Y:S02]  /*1ca40*/  ISETP.GE.AND P4, PT, R4.reuse, R48, PT ;  /* 0x000000300400720c */ /* 0x040fe40003f86270 */
[----:B------:R-:W-:-:S02]  /*1ca50*/  ISETP.GE.AND P5, PT, R4, R51, PT ;  /* 0x000000330400720c */ /* 0x000fc40003fa6270 */
[----:B------:R-:W-:Y:S02]  /*1ca60*/  I2FP.F32.S32 R4, R4 ;  /* 0x0000000400047245 */ /* 0x000fe40000201400 */
[----:B------:R-:W-:Y:S02]  /*1ca70*/  FSEL R168, R32, -INF , !P3 ;  /* 0xff80000020a87808 */ /* 0x000fe40005800000 */
[----:B------:R-:W-:Y:S01]  /*1ca80*/  FSEL R181, R34, -INF , !P6 ;  /* 0xff80000022b57808 */ /* 0x000fe20007000000 */
[C---:B------:R-:W-:Y:S01]  /*1ca90*/  FFMA.FTZ R33, R0.reuse, R4, R33 ;  /* 0x0000000400217223 */ /* 0x040fe20000010021 */
[C---:B------:R-:W-:Y:S01]  /*1caa0*/  ISETP.GE.AND P3, PT, R5.reuse, R48, PT ;  /* 0x000000300500720c */ /* 0x040fe20003f66270 */
[----:B------:R-:W-:Y:S01]  /*1cab0*/  FFMA.FTZ R35, R0, R4, R35 ;  /* 0x0000000400237223 */ /* 0x000fe20000010023 */
[----:B------:R-:W-:Y:S01]  /*1cac0*/  ISETP.GE.AND P6, PT, R5, R51, PT ;  /* 0x000000330500720c */ /* 0x000fe20003fc6270 */
[----:B------:R-:W-:Y:S01]  /*1cad0*/  VIADD R4, R152, 0x49 ;  /* 0x0000004998047836 */ /* 0x000fe20000000000 */
[----:B------:R-:W-:-:S02]  /*1cae0*/  I2FP.F32.S32 R5, R5 ;  /* 0x0000000500057245 */ /* 0x000fc40000201400 */
[----:B------:R-:W-:Y:S02]  /*1caf0*/  FSEL R169, R33, -INF , !P4 ;  /* 0xff80000021a97808 */ /* 0x000fe40006000000 */
[----:B------:R-:W-:Y:S01]  /*1cb00*/  FSEL R182, R35, -INF , !P5 ;  /* 0xff80000023b67808 */ /* 0x000fe20006800000 */
[CC--:B------:R-:W-:Y:S01]  /*1cb10*/  FFMA.FTZ R180, R0.reuse, R5.reuse, R30 ;  /* 0x0000000500b47223 */ /* 0x0c0fe2000001001e */
[----:B------:R-:W-:Y:S01]  /*1cb20*/  FFMA.FTZ R166, R0, R5, R28 ;  /* 0x0000000500a67223 */ /* 0x000fe2000001001c */
[----:B------:R-:W-:Y:S01]  /*1cb30*/  ISETP.GE.AND P4, PT, R4, R48, PT ;  /* 0x000000300400720c */ /* 0x000fe20003f86270 */
[----:B------:R-:W-:Y:S01]  /*1cb40*/  VIADD R28, R152, 0x50 ;  /* 0x00000050981c7836 */ /* 0x000fe20000000000 */
[----:B------:R-:W-:Y:S02]  /*1cb50*/  ISETP.GE.AND P5, PT, R4, R51, PT ;  /* 0x000000330400720c */ /* 0x000fe40003fa6270 */
[----:B------:R-:W-:Y:S02]  /*1cb60*/  I2FP.F32.S32 R30, R4 ;  /* 0x00000004001e7245 */ /* 0x000fe40000201400 */
[----:B------:R-:W2:Y:S01]  /*1cb70*/  LDSM.16.M88.4 R4, [R208+0x7800] ;  /* 0x00780000d004783b */ /* 0x000ea20000000200 */
[----:B------:R-:W-:Y:S01]  /*1cb80*/  FSEL R166, R166, -INF , !P3 ;  /* 0xff800000a6a67808 */ /* 0x000fe20005800000 */
[----:B------:R-:W-:-:S04]  /*1cb90*/  DEPBAR.LE SB0, 0x0 ;  /* 0x000080000000791a */ /* 0x000fc80000000000 */
[----:B------:R-:W-:Y:S01]  /*1cba0*/  FSEL R180, R180, -INF , !P6 ;  /* 0xff800000b4b47808 */ /* 0x000fe20007000000 */
[----:B------:R-:W-:Y:S01]  /*1cbb0*/  FFMA.FTZ R167, R0, R30, R29 ;  /* 0x0000001e00a77223 */ /* 0x000fe2000001001d */
[----:B------:R-:W-:Y:S01]  /*1cbc0*/  ISETP.GE.AND P3, PT, R28, R48, PT ;  /* 0x000000301c00720c */ /* 0x000fe20003f66270 */
[----:B------:R-:W-:Y:S01]  /*1cbd0*/  VIADD R29, R152, 0x51 ;  /* 0x00000051981d7836 */ /* 0x000fe20000000000 */
[----:B------:R-:W-:Y:S01]  /*1cbe0*/  BAR.SYNC.DEFER_BLOCKING 0x0 ;  /* 0x0000000000007b1d */ /* 0x000fe20000010000 */
[----:B------:R-:W-:Y:S01]  /*1cbf0*/  ISETP.GE.AND P6, PT, R28, R51, PT ;  /* 0x000000331c00720c */ /* 0x000fe20003fc6270 */
[C---:B-1----:R-:W-:Y:S01]  /*1cc00*/  HMMA.16816.F32.BF16 R16, R8.reuse, R40, R16 ;  /* 0x000000280810723c */ /* 0x042fe20000041810 */
[----:B------:R-:W-:Y:S01]  /*1cc10*/  I2FP.F32.S32 R28, R28 ;  /* 0x0000001c001c7245 */ /* 0x000fe20000201400 */
[C---:B------:R-:W-:Y:S01]  /*1cc20*/  FFMA.FTZ R31, R0.reuse, R30, R31 ;  /* 0x0000001e001f7223 */ /* 0x040fe2000001001f */
[----:B------:R-:W-:Y:S02]  /*1cc30*/  FSEL R167, R167, -INF , !P4 ;  /* 0xff800000a7a77808 */ /* 0x000fe40006000000 */
[----:B------:R-:W-:Y:S01]  /*1cc40*/  ISETP.GE.AND P4, PT, R29, R48, PT ;  /* 0x000000301d00720c */ /* 0x000fe20003f86270 */
        /* <DEDUP_REMOVED lines=8> */
[----:B------:R-:W-:Y:S01]  /*1ccd0*/  ISETP.GE.AND P3, PT, R26, R48, PT ;  /* 0x000000301a00720c */ /* 0x000fe20003f66270 */
[----:B------:R-:W-:Y:S01]  /*1cce0*/  FFMA.FTZ R27, R0, R24, R27 ;  /* 0x00000018001b7223 */ /* 0x000fe2000001001b */
[-C--:B------:R-:W-:Y:S01]  /*1ccf0*/  ISETP.GE.AND P6, PT, R26, R51.reuse, PT ;  /* 0x000000331a00720c */ /* 0x080fe20003fc6270 */
[----:B------:R-:W-:Y:S01]  /*1cd00*/  VIADD R24, R152, 0x59 ;  /* 0x0000005998187836 */ /* 0x000fe20000000000 */
[----:B------:R-:W-:Y:S02]  /*1cd10*/  I2FP.F32.S32 R26, R26 ;  /* 0x0000001a001a7245 */ /* 0x000fe40000201400 */
[----:B------:R-:W-:Y:S02]  /*1cd20*/  FSEL R165, R31, -INF , !P5 ;  /* 0xff8000001fa57808 */ /* 0x000fe40006800000 */
[----:B------:R-:W-:Y:S01]  /*1cd30*/  ISETP.GE.AND P5, PT, R29, R51, PT ;  /* 0x000000331d00720c */ /* 0x000fe20003fa6270 */
[C---:B------:R-:W-:Y:S01]  /*1cd40*/  FFMA.FTZ R154, R0.reuse, R26, R20 ;  /* 0x0000001a009a7223 */ /* 0x040fe20000010014 */
[----:B------:R-:W-:Y:S01]  /*1cd50*/  I2FP.F32.S32 R20, R24 ;  /* 0x0000001800147245 */ /* 0x000fe20000201400 */
[----:B------:R-:W-:Y:S01]  /*1cd60*/  FFMA.FTZ R157, R0, R26, R22 ;  /* 0x0000001a009d7223 */ /* 0x000fe20000010016 */
[----:B------:R-:W-:Y:S01]  /*1cd70*/  VIADD R22, R152, 0x60 ;  /* 0x0000006098167836 */ /* 0x000fe20000000000 */
[----:B------:R-:W-:Y:S01]  /*1cd80*/  FSEL R155, R25, -INF , !P4 ;  /* 0xff800000199b7808 */ /* 0x000fe20006000000 */
[----:B--2---:R-:W-:Y:S01]  /*1cd90*/  HMMA.16816.F32.BF16 R176, R8, R4, R176 ;  /* 0x0000000408b0723c */ /* 0x004fe200000418b0 */
[----:B------:R-:W-:Y:S01]  /*1cda0*/  FSEL R158, R27, -INF , !P5 ;  /* 0xff8000001b9e7808 */ /* 0x000fe20006800000 */
[CC--:B------:R-:W-:Y:S01]  /*1cdb0*/  FFMA.FTZ R21, R0.reuse, R20.reuse, R21 ;  /* 0x0000001400157223 */ /* 0x0c0fe20000010015 */
[----:B------:R-:W-:Y:S01]  /*1cdc0*/  FFMA.FTZ R23, R0, R20, R23 ;  /* 0x0000001400177223 */ /* 0x000fe20000010017 */
[----:B------:R-:W-:-:S02]  /*1cdd0*/  ISETP.GE.AND P4, PT, R24, R48, PT ;  /* 0x000000301800720c */ /* 0x000fc40003f86270 */
[-C--:B------:R-:W-:Y:S01]  /*1cde0*/  ISETP.GE.AND P5, PT, R24, R51.reuse, PT ;  /* 0x000000331800720c */ /* 0x080fe20003fa6270 */
[----:B------:R-:W-:Y:S01]  /*1cdf0*/  VIADD R4, R152, 0x61 ;  /* 0x0000006198047836 */ /* 0x000fe20000000000 */
[----:B------:R-:W-:Y:S01]  /*1ce00*/  FSEL R154, R154, -INF , !P3 ;  /* 0xff8000009a9a7808 */ /* 0x000fe20005800000 */
[----:B------:R-:W-:Y:S01]  /*1ce10*/  VIADD R5, R152, 0x68 ;  /* 0x0000006898057836 */ /* 0x000fe20000000000 */
[----:B------:R-:W-:Y:S01]  /*1ce20*/  FSEL R157, R157, -INF , !P6 ;  /* 0xff8000009d9d7808 */ /* 0x000fe20007000000 */
[----:B------:R-:W-:Y:S01]  /*1ce30*/  HMMA.16816.F32.BF16 R172, R8, R6, R172 ;  /* 0x0000000608ac723c */ /* 0x000fe200000418ac */
[C---:B------:R-:W-:Y:S02]  /*1ce40*/  ISETP.GE.AND P3, PT, R22.reuse, R48, PT ;  /* 0x000000301600720c */ /* 0x040fe40003f66270 */
[----:B------:R-:W-:Y:S02]  /*1ce50*/  ISETP.GE.AND P6, PT, R22, R51, PT ;  /* 0x000000331600720c */ /* 0x000fe40003fc6270 */
[----:B------:R-:W-:-:S02]  /*1ce60*/  I2FP.F32.S32 R22, R22 ;  /* 0x0000001600167245 */ /* 0x000fc40000201400 */
[----:B------:R-:W-:Y:S02]  /*1ce70*/  FSEL R151, R21, -INF , !P4 ;  /* 0xff80000015977808 */ /* 0x000fe40006000000 */
[----:B------:R-:W-:Y:S01]  /*1ce80*/  FSEL R150, R23, -INF , !P5 ;  /* 0xff80000017967808 */ /* 0x000fe20006800000 */
[----:B------:R-:W-:Y:S01]  /*1ce90*/  FFMA.FTZ R16, R0, R22, R16 ;  /* 0x0000001600107223 */ /* 0x000fe20000010010 */
[----:B------:R-:W-:Y:S01]  /*1cea0*/  ISETP.GE.AND P4, PT, R4, R48, PT ;  /* 0x000000300400720c */ /* 0x000fe20003f86270 */
[----:B------:R-:W-:Y:S01]  /*1ceb0*/  FFMA.FTZ R18, R0, R22, R18 ;  /* 0x0000001600127223 */ /* 0x000fe20000010012 */
[----:B------:R-:W-:Y:S02]  /*1cec0*/  ISETP.GE.AND P5, PT, R4, R51, PT ;  /* 0x000000330400720c */ /* 0x000fe40003fa6270 */
[----:B------:R-:W-:Y:S02]  /*1ced0*/  I2FP.F32.S32 R4, R4 ;  /* 0x0000000400047245 */ /* 0x000fe40000201400 */
[----:B------:R-:W-:-:S02]  /*1cee0*/  FSEL R145, R16, -INF , !P3 ;  /* 0xff80000010917808 */ /* 0x000fc40005800000 */
[----:B------:R-:W-:Y:S01]  /*1cef0*/  FSEL R148, R18, -INF , !P6 ;  /* 0xff80000012947808 */ /* 0x000fe20007000000 */
[CC--:B------:R-:W-:Y:S01]  /*1cf00*/  FFMA.FTZ R17, R0.reuse, R4.reuse, R17 ;  /* 0x0000000400117223 */ /* 0x0c0fe20000010011 */
[----:B------:R-:W-:Y:S01]  /*1cf10*/  FFMA.FTZ R19, R0, R4, R19 ;  /* 0x0000000400137223 */ /* 0x000fe20000010013 */
[----:B------:R-:W-:Y:S01]  /*1cf20*/  VIADD R4, R152, 0x69 ;  /* 0x0000006998047836 */ /* 0x000fe20000000000 */
[C---:B------:R-:W-:Y:S02]  /*1cf30*/  ISETP.GE.AND P3, PT, R5.reuse, R48, PT ;  /* 0x000000300500720c */ /* 0x040fe40003f66270 */
[----:B------:R-:W-:Y:S02]  /*1cf40*/  ISETP.GE.AND P6, PT, R5, R51, PT ;  /* 0x000000330500720c */ /* 0x000fe40003fc6270 */
[----:B------:R-:W-:Y:S02]  /*1cf50*/  I2FP.F32.S32 R5, R5 ;  /* 0x0000000500057245 */ /* 0x000fe40000201400 */
[----:B------:R-:W-:-:S02]  /*1cf60*/  FSEL R144, R17, -INF , !P4 ;  /* 0xff80000011907808 */ /* 0x000fc40006000000 */
[----:B------:R-:W-:Y:S01]  /*1cf70*/  FSEL R147, R19, -INF , !P5 ;  /* 0xff80000013937808 */ /* 0x000fe20006800000 */
[-C--:B------:R-:W-:Y:S01]  /*1cf80*/  FFMA.FTZ R12, R0, R5.reuse, R12 ;  /* 0x00000005000c7223 */ /* 0x080fe2000001000c */
[----:B------:R-:W-:Y:S01]  /*1cf90*/  ISETP.GE.AND P4, PT, R4, R48, PT ;  /* 0x000000300400720c */ /* 0x000fe20003f86270 */
[----:B------:R-:W-:Y:S01]  /*1cfa0*/  FFMA.FTZ R14, R0, R5, R14 ;  /* 0x00000005000e7223 */ /* 0x000fe2000001000e */
[----:B------:R-:W-:Y:S01]  /*1cfb0*/  ISETP.GE.AND P5, PT, R4, R51, PT ;  /* 0x000000330400720c */ /* 0x000fe20003fa6270 */
[----:B------:R-:W-:Y:S01]  /*1cfc0*/  VIADD R5, R152, 0x70 ;  /* 0x0000007098057836 */ /* 0x000fe20000000000 */
[----:B------:R-:W-:Y:S02]  /*1cfd0*/  I2FP.F32.S32 R4, R4 ;  /* 0x0000000400047245 */ /* 0x000fe40000201400 */
[----:B------:R-:W-:Y:S02]  /*1cfe0*/  FSEL R143, R12, -INF , !P3 ;  /* 0xff8000000c8f7808 */ /* 0x000fe40005800000 */
[----:B------:R-:W-:Y:S01]  /*1cff0*/  FSEL R146, R14, -INF , !P6 ;  /* 0xff8000000e927808 */ /* 0x000fe20007000000 */
[CC--:B------:R-:W-:Y:S01]  /*1d000*/  FFMA.FTZ R13, R0.reuse, R4.reuse, R13 ;  /* 0x00000004000d7223 */ /* 0x0c0fe2000001000d */
[----:B------:R-:W-:Y:S01]  /*1d010*/  FFMA.FTZ R15, R0, R4, R15 ;  /* 0x00000004000f7223 */ /* 0x000fe2000001000f */
[----:B------:R-:W-:Y:S01]  /*1d020*/  VIADD R4, R152, 0x71 ;  /* 0x0000007198047836 */ /* 0x000fe20000000000 */
[----:B------:R-:W-:-:S02]  /*1d030*/  ISETP.GE.AND P3, PT, R5, R48, PT ;  /* 0x000000300500720c */ /* 0x000fc40003f66270 */
[----:B------:R-:W-:Y:S02]  /*1d040*/  I2FP.F32.S32 R6, R5 ;  /* 0x0000000500067245 */ /* 0x000fe40000201400 */
[-C--:B------:R-:W-:Y:S01]  /*1d050*/  ISETP.GE.AND P6, PT, R5, R51.reuse, PT ;  /* 0x000000330500720c */ /* 0x080fe20003fc6270 */
[----:B------:R-:W-:Y:S01]  /*1d060*/  VIADD R5, R152, 0x78 ;  /* 0x0000007898057836 */ /* 0x000fe20000000000 */
[----:B------:R-:W-:Y:S01]  /*1d070*/  FSEL R142, R13, -INF , !P4 ;  /* 0xff8000000d8e7808 */ /* 0x000fe20006000000 */
[CC--:B------:R-:W-:Y:S01]  /*1d080*/  FFMA.FTZ R67, R0.reuse, R6.reuse, R176 ;  /* 0x0000000600437223 */ /* 0x0c0fe200000100b0 */
[----:B------:R-:W-:Y:S01]  /*1d090*/  FSEL R141, R15, -INF , !P5 ;  /* 0xff8000000f8d7808 */ /* 0x000fe20006800000 */
[----:B------:R-:W-:Y:S01]  /*1d0a0*/  FFMA.FTZ R136, R0, R6, R178 ;  /* 0x0000000600887223 */ /* 0x000fe200000100b2 */
[C---:B------:R-:W-:Y:S02]  /*1d0b0*/  ISETP.GE.AND P4, PT, R4.reuse, R48, PT ;  /* 0x000000300400720c */ /* 0x040fe40003f86270 */
[----:B------:R-:W-:-:S02]  /*1d0c0*/  ISETP.GE.AND P5, PT, R4, R51, PT ;  /* 0x000000330400720c */ /* 0x000fc40003fa6270 */
        /* <DEDUP_REMOVED lines=8> */
[----:B------:R-:W1:Y:S01]  /*1d150*/  LDC.64 R6, c[0x0][0x198] ;  /* 0x00006600ff067b82 */ /* 0x000e620000000a00 */
[----:B------:R-:W-:-:S02]  /*1d160*/  FSEL R136, R136, -INF , !P6 ;  /* 0xff80000088887808 */ /* 0x000fc40007000000 */
[----:B------:R-:W-:Y:S02]  /*1d170*/  FSEL R65, R65, -INF , !P4 ;  /* 0xff80000041417808 */ /* 0x000fe40006000000 */
[----:B------:R-:W-:Y:S02]  /*1d180*/  FSEL R135, R135, -INF , !P5 ;  /* 0xff80000087877808 */ /* 0x000fe40006800000 */
[----:B------:R-:W-:Y:S02]  /*1d190*/  I2FP.F32.S32 R8, R152 ;  /* 0x0000009800087245 */ /* 0x000fe40000201400 */
[C---:B------:R-:W-:Y:S02]  /*1d1a0*/  ISETP.GE.AND P3, PT, R5.reuse, R48, PT ;  /* 0x000000300500720c */ /* 0x040fe40003f66270 */
[-C--:B------:R-:W-:Y:S01]  /*1d1b0*/  ISETP.GE.AND P6, PT, R5, R51.reuse, PT ;  /* 0x000000330500720c */ /* 0x080fe20003fc6270 */
[----:B------:R-:W-:Y:S01]  /*1d1c0*/  FFMA.FTZ R132, R0, R8, R132 ;  /* 0x0000000800847223 */ /* 0x000fe20000010084 */
[----:B------:R-:W-:Y:S01]  /*1d1d0*/  ISETP.GE.AND P4, PT, R152, R48, PT ;  /* 0x000000309800720c */ /* 0x000fe20003f86270 */
[----:B------:R-:W-:Y:S01]  /*1d1e0*/  FFMA.FTZ R134, R0, R8, R134 ;  /* 0x0000000800867223 */ /* 0x000fe20000010086 */
[C---:B------:R-:W-:Y:S01]  /*1d1f0*/  ISETP.GE.AND P5, PT, R152.reuse, R51, PT ;  /* 0x000000339800720c */ /* 0x040fe20003fa6270 */
[----:B------:R-:W-:Y:S01]  /*1d200*/  VIADD R152, R152, 0x79 ;  /* 0x0000007998987836 */ /* 0x000fe20000000000 */
[----:B------:R-:W-:-:S02]  /*1d210*/  I2FP.F32.S32 R5, R4 ;  /* 0x0000000400057245 */ /* 0x000fc40000201400 */
[----:B------:R-:W-:Y:S02]  /*1d220*/  FSEL R61, R61, -INF , !P3 ;  /* 0xff8000003d3d7808 */ /* 0x000fe40005800000 */
[----:B------:R-:W-:Y:S01]  /*1d230*/  I2FP.F32.S32 R9, R152 ;  /* 0x0000009800097245 */ /* 0x000fe20000201400 */
[----:B------:R-:W-:Y:S01]  /*1d240*/  FFMA.FTZ R64, R0, R5, R64 ;  /* 0x0000000500407223 */ /* 0x000fe20000010040 */
[----:B------:R-:W-:Y:S02]  /*1d250*/  I2FP.F32.S32 R10, R4 ;  /* 0x00000004000a7245 */ /* 0x000fe40000201400 */
[----:B------:R-:W-:Y:S01]  /*1d260*/  ISETP.GE.AND P3, PT, R4, R48, PT ;  /* 0x000000300400720c */ /* 0x000fe20003f66270 */
[-C--:B------:R-:W-:Y:S01]  /*1d270*/  FFMA.FTZ R62, R0, R9.reuse, R173 ;  /* 0x00000009003e7223 */ /* 0x080fe200000100ad */
[----:B------:R-:W-:Y:S01]  /*1d280*/  FSEL R5, R132, -INF , !P4 ;  /* 0xff80000084057808 */ /* 0x000fe20006000000 */
[----:B------:R-:W-:Y:S01]  /*1d290*/  FFMA.FTZ R55, R0, R9, R175 ;  /* 0x0000000900377223 */ /* 0x000fe200000100af */
[----:B------:R-:W-:Y:S01]  /*1d2a0*/  ISETP.GE.AND P4, PT, R4, R51, PT ;  /* 0x000000330400720c */ /* 0x000fe20003f86270 */
[----:B------:R-:W-:Y:S01]  /*1d2b0*/  FFMA.FTZ R8, R0, R10, R66 ;  /* 0x0000000a00087223 */ /* 0x000fe20000010042 */
[----:B------:R-:W-:-:S02]  /*1d2c0*/  FSEL R133, R133, -INF , !P6 ;  /* 0xff80000085857808 */ /* 0x000fc40007000000 */
[----:B------:R-:W-:Y:S02]  /*1d2d0*/  FSEL R4, R64, -INF , !P3 ;  /* 0xff80000040047808 */ /* 0x000fe40005800000 */
[C---:B------:R-:W-:Y:S02]  /*1d2e0*/  ISETP.GE.AND P6, PT, R152.reuse, R48, PT ;  /* 0x000000309800720c */ /* 0x040fe40003fc6270 */
[----:B------:R-:W-:Y:S01]  /*1d2f0*/  ISETP.GE.AND P3, PT, R152, R51, PT ;  /* 0x000000339800720c */ /* 0x000fe20003f66270 */
[----:B------:R-:W-:Y:S01]  /*1d300*/  IMAD.MOV.U32 R152, RZ, RZ, R189 ;  /* 0x000000ffff987224 */ /* 0x000fe200078e00bd */
[----:B------:R-:W-:Y:S02]  /*1d310*/  FSEL R9, R134, -INF , !P5 ;  /* 0xff80000086097808 */ /* 0x000fe40006800000 */
[----:B------:R-:W-:Y:S02]  /*1d320*/  FSEL R62, R62, -INF , !P6 ;  /* 0xff8000003e3e7808 */ /* 0x000fe40007000000 */
[----:B------:R-:W-:-:S02]  /*1d330*/  FSEL R8, R8, -INF , !P4 ;  /* 0xff80000008087808 */ /* 0x000fc40006000000 */
[----:B------:R-:W-:Y:S01]  /*1d340*/  FSEL R55, R55, -INF , !P3 ;  /* 0xff80000037377808 */ /* 0x000fe20005800000 */
[----:B------:R-:W-:Y:S05]  /*1d350*/  @!P2 BRA `(.L_x_3266) ;  /* 0x0000000c0020a947 */ /* 0x000fea0003800000 */
[----:B------:R-:W-:Y:S04]  /*1d360*/  BSSY B0, `(.L_x_3267) ;  /* 0x0000044000007945 */ /* 0x000fe80003800000 */
[----:B------:R-:W-:Y:S05]  /*1d370*/  @!P0 BRA `(.L_x_3268) ;  /* 0x0000000000fc8947 */ /* 0x000fea0003800000 */
[----:B-1----:R-:W2:Y:S01]  /*1d380*/  LD.E R18, desc[UR4][R6.64+0x170] ;  /* 0x0001700406127980 */ /* 0x002ea2000c101900 */
        /* <DEDUP_REMOVED lines=35> */
[----:B------:R-:W-:Y:S02]  /*1d5c0*/  MOV R12, R17 ;  /* 0x00000011000c7202 */ /* 0x000fe40000000f00 */
[----:B------:R-:W-:Y:S02]  /*1d5d0*/  IMAD.MOV.U32 R13, RZ, RZ, R15 ;  /* 0x000000ffff0d7224 */ /* 0x000fe400078e000f */
[----:B------:R-:W-:Y:S01]  /*1d5e0*/  @!P3 IADD3 R12, -R12, RZ, RZ ;  /* 0x000000ff0c0cb210 */ /* 0x000fe20007ffe1ff */
[----:B------:R-:W2:Y:S01]  /*1d5f0*/  LD.E.64 R14, desc[UR4][R6.64+0x38] ;  /* 0x00003804060e7980 */ /* 0x000ea2000c101b00 */
[----:B------:R-:W-:-:S02]  /*1d600*/  @!P0 IMAD.MOV R13, RZ, RZ, -R13 ;  /* 0x000000ffff0d8224 */ /* 0x000fc400078e0a0d */
[----:B------:R-:W-:-:S03]  /*1d610*/  SEL R12, R10, R12, !P2 ;  /* 0x0000000c0a0c7207 */ /* 0x000fc60005000000 */
[----:B------:R-:W-:Y:S02]  /*1d620*/  SEL R13, R10, R13, !P2 ;  /* 0x0000000d0a0d7207 */ /* 0x000fe40005000000 */
[----:B------:R-:W-:-:S04]  /*1d630*/  IMAD.WIDE R10, R12, 0x4, R240 ;  /* 0x000000040c0a7825 */ /* 0x000fc800078e02f0 */
[----:B------:R-:W-:Y:S02]  /*1d640*/  IMAD.WIDE R16, R13, 0x4, R240 ;  /* 0x000000040d107825 */ /* 0x000fe400078e02f0 */
        /* <DEDUP_REMOVED lines=18> */
.L_x_3268:
[----:B-1----:R-:W2:Y:S02]  /*1d770*/  LD.E R14, desc[UR4][R6.64+0x38] ;  /* 0x00003804060e7980 */ /* 0x002ea4000c101900 */
[----:B--2---:R-:W-:-:S04]  /*1d780*/  LEA R14, -R14, RZ, 0x7 ;  /* 0x000000ff0e0e7211 */ /* 0x004fc800078e39ff */
[----:B------:R-:W-:Y:S02]  /*1d790*/  SHF.R.S32.HI R13, RZ, 0x1f, R14 ;  /* 0x0000001fff0d7819 */ /* 0x000fe4000001140e */
.L_x_3269:
[----:B------:R-:W-:Y:S05]  /*1d7a0*/  BSYNC B0 ;  /* 0x0000000000007941 */ /* 0x000fea0003800000 */
.L_x_3267:
        /* <DEDUP_REMOVED lines=27> */
[--C-:B------:R-:W-:Y:S01]  /*1d960*/  IMAD.X R11, R11, 0x1, R230.reuse, P3 ;  /* 0x000000010b0b7824 */ /* 0x100fe200018e06e6 */
        /* <DEDUP_REMOVED lines=103> */
.L_x_3266:
[----:B------:R-:W-:Y:S05]  /*1dfe0*/  BSYNC B1 ;  /* 0x0000000000017941 */ /* 0x000fea0003800000 */
.L_x_3265:
[----:B-1----:R1:W3:Y:S01]  /*1dff0*/  LD.E R57, desc[UR4][R6.64+0xdc] ;  /* 0x0000dc0406397980 */ /* 0x0022e2000c101900 */
[----:B------:R-:W-:Y:S02]  /*1e000*/  FMNMX.FTZ R10, R3, R5, !PT ;  /* 0x00000005030a7209 */ /* 0x000fe40007810000 */
[----:B------:R-:W-:Y:S01]  /*1e010*/  FMNMX.FTZ R11, R2, R9, !PT ;  /* 0x00000009020b7209 */ /* 0x000fe20007810000 */
[----:B--2---:R-:W-:Y:S01]  /*1e020*/  LDSM.16.MT88.4 R16, [R218+0xc000] ;  /* 0x00c00000da10783b */ /* 0x004fe20000004200 */
        /* <DEDUP_REMOVED lines=67> */
[----:B-1----:R-:W1:Y:S04]  /*1e460*/  SHFL.BFLY PT, R6, R10, 0x2, 0x1f ;  /* 0x0c401f000a067f89 */ /* 0x002e6800000e0000 */
[----:B------:R-:W2:Y:S01]  /*1e470*/  SHFL.BFLY PT, R7, R11, 0x2, 0x1f ;  /* 0x0c401f000b077f89 */ /* 0x000ea200000e0000 */
[----:B-1----:R-:W-:Y:S02]  /*1e480*/  FMNMX.FTZ R6, R10, R6, !PT ;  /* 0x000000060a067209 */ /* 0x002fe40007810000 */
[----:B--2---:R-:W-:-:S03]  /*1e490*/  FMNMX.FTZ R7, R11, R7, !PT ;  /* 0x000000070b077209 */ /* 0x004fc60007810000 */
[----:B------:R-:W1:Y:S04]  /*1e4a0*/  SHFL.BFLY PT, R47, R6, 0x1, 0x1f ;  /* 0x0c201f00062f7f89 */ /* 0x000e6800000e0000 */
[----:B------:R-:W2:Y:S01]  /*1e4b0*/  SHFL.BFLY PT, R46, R7, 0x1, 0x1f ;  /* 0x0c201f00072e7f89 */ /* 0x000ea200000e0000 */
[----:B-1----:R-:W-:Y:S02]  /*1e4c0*/  FMNMX.FTZ R47, R6, R47, !PT ;  /* 0x0000002f062f7209 */ /* 0x002fe40007810000 */
[----:B--2---:R-:W-:Y:S02]  /*1e4d0*/  FMNMX.FTZ R46, R7, R46, !PT ;  /* 0x0000002e072e7209 */ /* 0x004fe40007810000 */
[----:B------:R-:W-:Y:S02]  /*1e4e0*/  FSETP.NEU.FTZ.AND P1, PT, R47, -INF , PT ;  /* 0xff8000002f00780b */ /* 0x000fe40003f3d000 */
[----:B------:R-:W-:Y:S01]  /*1e4f0*/  FSETP.NEU.FTZ.AND P0, PT, R46, -INF , PT ;  /* 0xff8000002e00780b */ /* 0x000fe20003f1d000 */
[C---:B---3--:R-:W-:Y:S01]  /*1e500*/  FMUL.FTZ R63, R57.reuse, R47 ;  /* 0x0000002f393f7220 */ /* 0x048fe20000410000 */
[----:B------:R-:W-:-:S04]  /*1e510*/  FMUL.FTZ R56, R57, R46 ;  /* 0x0000002e39387220 */ /* 0x000fc80000410000 */
[----:B------:R-:W-:Y:S02]  /*1e520*/  FSEL R63, R63, RZ, P1 ;  /* 0x000000ff3f3f7208 */ /* 0x000fe40000800000 */
[----:B------:R-:W-:-:S03]  /*1e530*/  FSEL R56, R56, RZ, P0 ;  /* 0x000000ff38387208 */ /* 0x000fc60000000000 */
[-CC-:B------:R-:W-:Y:S01]  /*1e540*/  FFMA.FTZ R45, R5, R57.reuse, -R63.reuse ;  /* 0x00000039052d7223 */ /* 0x180fe2000001083f */
[-C--:B------:R-:W-:Y:S01]  /*1e550*/  FFMA.FTZ R43, R4, R57.reuse, -R63 ;  /* 0x00000039042b7223 */ /* 0x080fe2000001083f */
[-CC-:B------:R-:W-:Y:S01]  /*1e560*/  FFMA.FTZ R48, R9, R57.reuse, -R56.reuse ;  /* 0x0000003909307223 */ /* 0x180fe20000010838 */
[----:B------:R-:W1:Y:S01]  /*1e570*/  LDSM.16.MT88.4 R4, [R220+0xc000] ;  /* 0x00c00000dc04783b */ /* 0x000e620000004200 */
[----:B------:R-:W-:Y:S01]  /*1e580*/  FSEL R9, R47, RZ, P1 ;  /* 0x000000ff2f097208 */ /* 0x000fe20000800000 */
[-CC-:B------:R-:W-:Y:S01]  /*1e590*/  FFMA.FTZ R41, R8, R57.reuse, -R56.reuse ;  /* 0x0000003908297223 */ /* 0x180fe20000010838 */
[----:B------:R-:W-:Y:S01]  /*1e5a0*/  FSEL R8, R46, RZ, P0 ;  /* 0x000000ff2e087208 */ /* 0x000fe20000000000 */
[-CC-:B------:R-:W-:Y:S01]  /*1e5b0*/  FFMA.FTZ R42, R195, R57.reuse, -R56.reuse ;  /* 0x00000039c32a7223 */ /* 0x180fe20000010838 */
[-C--:B------:R-:W-:Y:S01]  /*1e5c0*/  FFMA.FTZ R40, R196, R57.reuse, -R56 ;  /* 0x00000039c4287223 */ /* 0x080fe20000010838 */
[----:B------:R-:W-:Y:S01]  /*1e5d0*/  FADD.FTZ R9, R3, -R9 ;  /* 0x8000000903097221 */ /* 0x000fe20000010000 */
[-CC-:B------:R-:W-:Y:S01]  /*1e5e0*/  FFMA.FTZ R44, R49, R57.reuse, -R63.reuse ;  /* 0x00000039312c7223 */ /* 0x180fe2000001083f */
[----:B------:R-:W-:Y:S01]  /*1e5f0*/  FADD.FTZ R8, R2, -R8 ;  /* 0x8000000802087221 */ /* 0x000fe20000010000 */
[--C-:B------:R-:W-:Y:S01]  /*1e600*/  FFMA.FTZ R2, R194, R57, -R63.reuse ;  /* 0x00000039c2027223 */ /* 0x100fe2000001083f */
[C---:B------:R-:W-:Y:S01]  /*1e610*/  FMUL.FTZ R3, R57.reuse, R9 ;  /* 0x0000000939037220 */ /* 0x040fe20000410000 */
[----:B------:R-:W-:Y:S01]  /*1e620*/  MUFU.EX2 R48, R48 ;  /* 0x0000003000307308 */ /* 0x000fe20000000800 */
[----:B------:R-:W-:Y:S01]  /*1e630*/  FMUL.FTZ R8, R57, R8 ;  /* 0x0000000839087220 */ /* 0x000fe20000410000 */
[-CC-:B------:R-:W-:Y:S01]  /*1e640*/  FFMA.FTZ R51, R193, R57.reuse, -R56.reuse ;  /* 0x00000039c1337223 */ /* 0x180fe20000010838 */
[-CC-:B------:R-:W-:Y:S01]  /*1e650*/  FFMA.FTZ R50, R50, R57.reuse, -R56.reuse ;  /* 0x0000003932327223 */ /* 0x180fe20000010838 */
[-CC-:B------:R-:W-:Y:S01]  /*1e660*/  FFMA.FTZ R53, R192, R57.reuse, -R56.reuse ;  /* 0x00000039c0357223 */ /* 0x180fe20000010838 */
[-CC-:B------:R-:W-:Y:S01]  /*1e670*/  FFMA.FTZ R52, R52, R57.reuse, -R56.reuse ;  /* 0x0000003934347223 */ /* 0x180fe20000010838 */
[-CC-:B------:R-:W-:Y:S01]  /*1e680*/  FFMA.FTZ R60, R190, R57.reuse, -R63.reuse ;  /* 0x00000039be3c7223 */ /* 0x180fe2000001083f */
[-CC-:B------:R-:W-:Y:S01]  /*1e690*/  FFMA.FTZ R54, R191, R57.reuse, -R63.reuse ;  /* 0x00000039bf367223 */ /* 0x180fe2000001083f */
[----:B------:R-:W2:Y:S01]  /*1e6a0*/  MUFU.EX2 R42, R42 ;  /* 0x0000002a002a7308 */ /* 0x000ea20000000800 */
        /* <DEDUP_REMOVED lines=15> */
[----:B------:R-:W3:Y:S01]  /*1e7a0*/  MUFU.EX2 R40, R40 ;  /* 0x0000002800287308 */ /* 0x000ee20000000800 */
        /* <DEDUP_REMOVED lines=15> */
[----:B------:R-:W2:Y:S01]  /*1e8a0*/  MUFU.EX2 R44, R44 ;  /* 0x0000002c002c7308 */ /* 0x000ea20000000800 */
[----:B---3--:R-:W-:Y:S01]  /*1e8b0*/  F2FP.BF16.F32.PACK_AB R15, R40, R41 ;  /* 0x00000029280f723e */ /* 0x008fe200000010ff */
        /* <DEDUP_REMOVED lines=14> */
[----:B------:R-:W3:Y:S01]  /*1e9a0*/  MUFU.EX2 R2, R2 ;  /* 0x0000000200027308 */ /* 0x000ee20000000800 */
[----:B--2---:R-:W-:Y:S01]  /*1e9b0*/  F2FP.BF16.F32.PACK_AB R12, R44, R45 ;  /* 0x0000002d2c0c723e */ /* 0x004fe200000010ff */
[-CC-:B------:R-:W-:Y:S01]  /*1e9c0*/  FFMA.FTZ R142, R142, R57.reuse, -R63.reuse ;  /* 0x000000398e8e7223 */ /* 0x180fe2000001083f */
        /* <DEDUP_REMOVED lines=105> */
[C---:B------:R-:W-:Y:S01]  /*1f060*/  HMMA.16816.F32.BF16 R116, R12.reuse, R28, R116 ;  /* 0x0000001c0c74723c */ /* 0x040fe20000041874 */
[----:B------:R-:W-:Y:S01]  /*1f070*/  FADD.FTZ R48, R40, R48 ;  /* 0x0000003028307221 */ /* 0x000fe20000010000 */
[----:B------:R-:W-:Y:S01]  /*1f080*/  FADD.FTZ R3, R2, R3 ;  /* 0x0000000302037221 */ /* 0x000fe20000010000 */
[----:B------:R-:W-:Y:S02]  /*1f090*/  MOV R2, R46 ;  /* 0x0000002e00027202 */ /* 0x000fe40000000f00 */
[----:B---3--:R-:W-:Y:S02]  /*1f0a0*/  FADD.FTZ R48, R51, R48 ;  /* 0x0000003033307221 */ /* 0x008fe40000010000 */
[----:B------:R-:W3:Y:S02]  /*1f0b0*/  MUFU.EX2 R64, R64 ;  /* 0x0000004000407308 */ /* 0x000ee40000000800 */
[----:B-----5:R-:W-:Y:S01]  /*1f0c0*/  FADD.FTZ R48, R50, R48 ;  /* 0x0000003032307221 */ /* 0x020fe20000010000 */
[C---:B-1----:R-:W-:Y:S05]  /*1f0d0*/  HMMA.16816.F32.BF16 R120, R12.reuse, R4, R120 ;  /* 0x000000040c78723c */ /* 0x042fea0000041878 */
[----:B------:R-:W-:Y:S01]  /*1f0e0*/  MUFU.EX2 R66, R66 ;  /* 0x0000004200427308 */ /* 0x000fe20000000800 */
[----:B------:R-:W-:Y:S01]  /*1f0f0*/  HMMA.16816.F32.BF16 R108, R12, R6, R108 ;  /* 0x000000060c6c723c */ /* 0x000fe2000004186c */
[----:B------:R-:W-:Y:S01]  /*1f100*/  F2FP.BF16.F32.PACK_AB R4, R54, R60 ;  /* 0x0000003c3604723e */ /* 0x000fe200000010ff */
[----:B------:R-:W-:Y:S01]  /*1f110*/  FADD.FTZ R60, R60, R3 ;  /* 0x000000033c3c7221 */ /* 0x000fe20000010000 */
[----:B------:R-:W-:-:S02]  /*1f120*/  F2FP.BF16.F32.PACK_AB R5, R50, R51 ;  /* 0x000000333205723e */ /* 0x000fc400000010ff */
        /* <DEDUP_REMOVED lines=48> */
[C---:B-1----:R-:W-:Y:S01]  /*1f430*/  F2FP.BF16.F32.PACK_AB R10, R139.reuse, R138 ;  /* 0x0000008a8b0a723e */ /* 0x042fe200000010ff */
        /* <DEDUP_REMOVED lines=17> */
[----:B------:R-:W5:Y:S02]  /*1f550*/  MUFU.EX2 R172, R172 ;  /* 0x000000ac00ac7308 */ /* 0x000f640000000800 */
        /* <DEDUP_REMOVED lines=24> */
[----:B------:R-:W2:Y:S03]  /*1f6e0*/  MUFU.EX2 R160, R160 ;  /* 0x000000a000a07308 */ /* 0x000ea60000000800 */
[C---:B------:R-:W-:Y:S05]  /*1f6f0*/  HMMA.16816.F32.BF16 R116, R8.reuse, R12, R116 ;  /* 0x0000000c0874723c */ /* 0x040fea0000041874 */
[----:B------:R-:W-:Y:S01]  /*1f700*/  MUFU.EX2 R158, R158 ;  /* 0x0000009e009e7308 */ /* 0x000fe20000000800 */
[----:B------:R-:W-:Y:S01]  /*1f710*/  HMMA.16816.F32.BF16 R4, R8, R14, R4 ;  /* 0x0000000e0804723c */ /* 0x000fe20000041804 */
[----:B------:R-:W-:Y:S01]  /*1f720*/  F2FP.BF16.F32.PACK_AB R12, R163, R162 ;  /* 0x000000a2a30c723e */ /* 0x000fe200000010ff */
[----:B------:R-:W2:Y:S01]  /*1f730*/  LDSM.16.MT88.4 R8, [R217+0x11800] ;  /* 0x01180000d908783b */ /* 0x000ea20000004200 */
[C---:B------:R-:W-:Y:S01]  /*1f740*/  F2FP.BF16.F32.PACK_AB R13, R159.reuse, R149 ;  /* 0x000000959f0d723e */ /* 0x040fe200000010ff */
        /* <DEDUP_REMOVED lines=49> */
[----:B-1----:R-:W-:Y:S02]  /*1fa60*/  FADD.FTZ R167, R156, R167 ;  /* 0x000000a79ca77221 */ /* 0x002fe40000010000 */
        /* <DEDUP_REMOVED lines=146> */
.L_x_3261:
[----:B------:R-:W-:-:S13]  /*20390*/  ISETP.GE.AND P0, PT, R242, 0x1, PT ;  /* 0x00000001f200780c */ /* 0x000fda0003f06270 */
[----:B------:R-:W-:Y:S05]  /*203a0*/  @!P0 BRA `(.L_x_3270) ;  /* 0x0000005400b08947 */ /* 0x000fea0003800000 */
[----:B------:R-:W-:Y:S02]  /*203b0*/  MOV R133, R2 ;  /* 0x0000000200857202 */ /* 0x000fe40000000f00 */
[----:B------:R-:W-:-:S07]  /*203c0*/  MOV R132, R3 ;  /* 0x0000000300847202 */ /* 0x000fce0000000f00 */
.L_x_3279:
        /* <DEDUP_REMOVED lines=11> */
[----:B--2---:R-:W-:Y:S02]  /*20480*/  R2UR UR4, R2 ;  /* 0x00000000020472ca */ /* 0x004fe400000e0000 */
        /* <DEDUP_REMOVED lines=8> */
[----:B-1----:R-:W2:Y:S01]  /*20510*/  LD.E R11, desc[UR4][R134.64+0x170] ;  /* 0x00017004860b7980 */ /* 0x002ea2000c101900 */
[----:B------:R-:W-:Y:S02]  /*20520*/  R2UR UR8, R2 ;  /* 0x00000000020872ca */ /* 0x000fe400000e0000 */
[----:B------:R-:W-:Y:S02]  /*20530*/  R2UR UR9, R3 ;  /* 0x00000000030972ca */ /* 0x000fe400000e0000 */
[-C--:B--2---:R-:W-:Y:S02]  /*20540*/  IABS R8, R11.reuse ;  /* 0x0000000b00087213 */ /* 0x084fe40000000000 */
[-C--:B------:R-:W-:Y:S02]  /*20550*/  IABS R6, R11.reuse ;  /* 0x0000000b00067213 */ /* 0x080fe40000000000 */
[----:B------:R-:W1:Y:S01]  /*20560*/  I2F.RP R14, R8 ;  /* 0x00000008000e7306 */ /* 0x000e620000209400 */
[-C--:B------:R-:W-:Y:S02]  /*20570*/  LOP3.LUT R12, R12, R11.reuse, RZ, 0x3c, !PT ;  /* 0x0000000b0c0c7212 */ /* 0x080fe400078e3cff */
[----:B------:R-:W-:Y:S01]  /*20580*/  IMAD.MOV R6, RZ, RZ, -R6 ;  /* 0x000000ffff067224 */ /* 0x000fe200078e0a06 */
[-C--:B------:R-:W-:Y:S04]  /*20590*/  LOP3.LUT R4, R4, R11.reuse, RZ, 0x3c, !PT ;  /* 0x0000000b04047212 */ /* 0x080fe800078e3cff */
[----:B------:R-:W-:Y:S02]  /*205a0*/  ISETP.GE.AND P0, PT, R4, RZ, PT ;  /* 0x000000ff0400720c */ /* 0x000fe40003f06270 */
[----:B------:R-:W-:Y:S01]  /*205b0*/  LOP3.LUT R4, RZ, R11, RZ, 0x33, !PT ;  /* 0x0000000bff047212 */ /* 0x000fe200078e33ff */
[----:B-1----:R-:W1:Y:S02]  /*205c0*/  MUFU.RCP R14, R14 ;  /* 0x0000000e000e7308 */ /* 0x002e640000001000 */
[----:B-1----:R-:W-:Y:S08]  /*205d0*/  VIADD R14, R14, 0xffffffe ;  /* 0x0ffffffe0e0e7836 */ /* 0x002ff00000000000 */
[----:B------:R-:W1:Y:S02]  /*205e0*/  F2I.FTZ.U32.TRUNC.NTZ R15, R14 ;  /* 0x0000000e000f7305 */ /* 0x000e64000021f000 */
[--C-:B-1----:R-:W-:Y:S02]  /*205f0*/  IMAD.MOV R10, RZ, RZ, -R15.reuse ;  /* 0x000000ffff0a7224 */ /* 0x102fe400078e0a0f */
[----:B------:R-:W-:Y:S02]  /*20600*/  IMAD.MOV.U32 R14, RZ, RZ, RZ ;  /* 0x000000ffff0e7224 */ /* 0x000fe400078e00ff */
        /* <DEDUP_REMOVED lines=16> */
[----:B------:R-:W3:Y:S01]  /*20710*/  LD.E.64 R12, desc[UR4][R134.64+0x40] ;  /* 0x00004004860c7980 */ /* 0x000ee2000c101b00 */
[----:B------:R-:W-:Y:S06]  /*20720*/  ISETP.NE.AND P2, PT, R11, RZ, PT ;  /* 0x000000ff0b00720c */ /* 0x000fec0003f45270 */
        /* <DEDUP_REMOVED lines=12> */
[----:B------:R-:W-:Y:S01]  /*207f0*/  IMAD R11, R11, R9, -0x80 ;  /* 0xffffff800b0b7424 */ /* 0x000fe200078e0209 */
[----:B------:R1:W4:Y:S04]  /*20800*/  LD.E R5, desc[UR12][R6.64] ;  /* 0x0000000c06057980 */ /* 0x000328000c101900 */
[----:B-1----:R-:W-:Y:S01]  /*20810*/  SHF.R.S32.HI R7, RZ, 0x1f, R11 ;  /* 0x0000001fff077819 */ /* 0x002fe2000001140b */
[-C--:B---3--:R-:W-:Y:S02]  /*20820*/  IMAD R6, R13, R11.reuse, RZ ;  /* 0x0000000b0d067224 */ /* 0x088fe400078e02ff */
[C---:B------:R-:W-:Y:S04]  /*20830*/  IMAD.WIDE.U32 R8, R12.reuse, R11, RZ ;  /* 0x0000000b0c087225 */ /* 0x040fe800078e00ff */
[----:B------:R-:W-:Y:S04]  /*20840*/  IMAD R6, R12, R7, R6 ;  /* 0x000000070c067224 */ /* 0x000fe800078e0206 */
[----:B------:R-:W-:Y:S02]  /*20850*/  IMAD.IADD R9, R9, 0x1, R6 ;  /* 0x0000000109097824 */ /* 0x000fe400078e0206 */
[----:B----4-:R-:W-:Y:S04]  /*20860*/  IMAD.IADD R4, R4, 0x1, -R5 ;  /* 0x0000000104047824 */ /* 0x010fe800078e0a05 */
[----:B--2---:R-:W-:Y:S01]  /*20870*/  IMAD R5, R15, R4, RZ ;  /* 0x000000040f057224 */ /* 0x004fe200078e02ff */
[----:B------:R-:W-:Y:S01]  /*20880*/  SHF.R.S32.HI R6, RZ, 0x1f, R4 ;  /* 0x0000001fff067819 */ /* 0x000fe20000011404 */
[----:B------:R-:W-:Y:S04]  /*20890*/  IMAD.WIDE.U32 R8, R4, R14, R8 ;  /* 0x0000000e04087225 */ /* 0x000fe800078e0008 */
[----:B------:R-:W-:Y:S04]  /*208a0*/  IMAD R5, R14, R6, R5 ;  /* 0x000000060e057224 */ /* 0x000fe800078e0205 */
[----:B------:R-:W-:Y:S01]  /*208b0*/  IMAD.IADD R5, R9, 0x1, R5 ;  /* 0x0000000109057824 */ /* 0x000fe200078e0205 */
[----:B------:R-:W-:Y:S05]  /*208c0*/  BRA `(.L_x_3273) ;  /* 0x0000000000187947 */ /* 0x000fea0003800000 */
.L_x_3272:
[----:B--2---:R-:W-:Y:S02]  /*208d0*/  R2UR UR4, R2 ;  /* 0x00000000020472ca */ /* 0x004fe400000e0000 */
[----:B------:R-:W-:Y:S11]  /*208e0*/  R2UR UR5, R3 ;  /* 0x00000000030572ca */ /* 0x000ff600000e0000 */
[----:B------:R-:W-:Y:S02]  /*208f0*/  @!UPT UIADD3 URZ, URZ, URZ, URZ ;  /* 0x0000003f3f3ff290 */ /* 0x000fe4000fffe03f */
[----:B-1----:R-:W2:Y:S02]  /*20900*/  LD.E R8, desc[UR4][R134.64+0x40] ;  /* 0x0000400486087980 */ /* 0x002ea4000c101900 */
[----:B--2---:R-:W-:Y:S05]  /*20910*/  IMAD.U32 R8, R8, -0x80, RZ ;  /* 0xffffff8008087824 */ /* 0x004fea00078e00ff */
[----:B------:R-:W-:Y:S02]  /*20920*/  SHF.R.S32.HI R5, RZ, 0x1f, R8 ;  /* 0x0000001fff057819 */ /* 0x000fe40000011408 */
.L_x_3273:
[----:B------:R-:W-:Y:S05]  /*20930*/  BSYNC B0 ;  /* 0x0000000000007941 */ /* 0x000fea0003800000 */
.L_x_3271:
        /* <DEDUP_REMOVED lines=10> */
[----:B------:R-:W-:Y:S02]  /*209e0*/  @P2 R2UR UR4, R2 ;  /* 0x00000000020422ca */ /* 0x000fe400000e0000 */
[C---:B------:R-:W-:Y:S02]  /*209f0*/  @P2 R2UR UR5, R3.reuse ;  /* 0x00000000030522ca */ /* 0x040fe400000e0000 */
[-C--:B------:R-:W-:Y:S02]  /*20a00*/  @P3 LEA R18, P4, R4, R153.reuse, 0x1 ;  /* 0x0000009904123211 */ /* 0x080fe400078808ff */
[----:B------:R-:W-:Y:S02]  /*20a10*/  @P2 R2UR UR12, R2 ;  /* 0x00000000020c22ca */ /* 0x000fe400000e0000 */
[CCC-:B------:R-:W-:Y:S02]  /*20a20*/  @P3 LEA.HI.X R19, R4.reuse, R152.reuse, R5.reuse, 0x1, P4 ;  /* 0x0000009804133211 */ /* 0x1c0fe400020f0c05 */
[----:B------:R-:W-:Y:S01]  /*20a30*/  @P2 R2UR UR13, R3 ;  /* 0x00000000030d22ca */ /* 0x000fe200000e0000 */
[----:B------:R-:W-:Y:S01]  /*20a40*/  @!PT LDS RZ, [RZ] ;  /* 0x00000000fffff984 */ /* 0x000fe20000000800 */
[----:B------:R-:W-:Y:S01]  /*20a50*/  @!PT LDS RZ, [RZ] ;  /* 0x00000000fffff984 */ /* 0x000fe20000000800 */
[----:B------:R-:W-:Y:S01]  /*20a60*/  @!PT LDS RZ, [RZ] ;  /* 0x00000000fffff984 */ /* 0x000fe20000000800 */
[----:B------:R-:W-:Y:S01]  /*20a70*/  @P3 LDGSTS.E.BYPASS.LTC128B.128 [R239+0xc000], desc[UR8][R246.64] ;  /* 0x0c000000f6ef3fae */ /* 0x000fe2000b901d48 */
[-C--:B------:R-:W-:Y:S02]  /*20a80*/  @P2 LEA R12, P0, R4, R153.reuse, 0x1 ;  /* 0x00000099040c2211 */ /* 0x080fe400078008ff */
        /* <DEDUP_REMOVED lines=9> */
[----:B------:R-:W-:Y:S02]  /*20b20*/  @P3 R2UR UR4, R2 ;  /* 0x00000000020432ca */ /* 0x000fe400000e0000 */
[C---:B------:R-:W-:Y:S01]  /*20b30*/  @P3 R2UR UR5, R3.reuse ;  /* 0x00000000030532ca */ /* 0x040fe200000e0000 */
[----:B------:R-:W-:Y:S01]  /*20b40*/  @!P2 STS.128 [R239+0x10000], RZ ;  /* 0x010000ffef00a388 */ /* 0x000fe20000000c00 */
[-C--:B------:R-:W-:Y:S02]  /*20b50*/  @P3 LEA R16, P4, R6, R153.reuse, 0x1 ;  /* 0x0000009906103211 */ /* 0x080fe400078808ff */
[----:B------:R-:W-:Y:S02]  /*20b60*/  @P2 R2UR UR8, R2 ;  /* 0x00000000020822ca */ /* 0x000fe400000e0000 */
[CCC-:B------:R-:W-:Y:S02]  /*20b70*/  @P3 LEA.HI.X R17, R6.reuse, R152.reuse, R5.reuse, 0x1, P4 ;  /* 0x0000009806113211 */ /* 0x1c0fe400020f0c05 */
        /* <DEDUP_REMOVED lines=21> */
[C---:B------:R-:W-:Y:S01]  /*20cd0*/  @P3 LEA R20, P4, R6.reuse, R153, 0x1 ;  /* 0x0000009906143211 */ /* 0x040fe200078808ff */
[----:B------:R-:W-:Y:S01]  /*20ce0*/  @!PT LDS RZ, [RZ] ;  /* 0x00000000fffff984 */ /* 0x000fe20000000800 */
[----:B------:R-:W-:Y:S01]  /*20cf0*/  @!PT LDS RZ, [RZ] ;  /* 0x00000000fffff984 */ /* 0x000fe20000000800 */
[----:B------:R-:W-:Y:S01]  /*20d00*/  @!PT LDS RZ, [RZ] ;  /* 0x00000000fffff984 */ /* 0x000fe20000000800 */
[----:B------:R-:W-:Y:S01]  /*20d10*/  @P3 LDGSTS.E.BYPASS.LTC128B.128 [R239+0xd000], desc[UR10][R16.64] ;  /* 0x0d00000010ef3fae */ /* 0x000fe2000b901d4a */
[C---:B------:R-:W-:Y:S02]  /*20d20*/  IADD3 R4, P1, R6.reuse, R227, RZ ;  /* 0x000000e306047210 */ /* 0x040fe40007f3e0ff */
[-CC-:B------:R-:W-:Y:S01]  /*20d30*/  @P3 LEA.HI.X R21, R6, R152.reuse, R5.reuse, 0x1, P4 ;  /* 0x0000009806153211 */ /* 0x180fe200020f0c05 */
[----:B------:R-:W-:Y:S01]  /*20d40*/  @!P3 STS.128 [R239+0xd000], RZ ;  /* 0x00d000ffef00b388 */ /* 0x000fe20000000c00 */
[-C--:B------:R-:W-:Y:S02]  /*20d50*/  @P3 LEA R24, P4, R4, R153.reuse, 0x1 ;  /* 0x0000009904183211 */ /* 0x080fe400078808ff */
[----:B------:R-:W-:Y:S01]  /*20d60*/  @P2 R2UR UR14, R2 ;  /* 0x00000000020e22ca */ /* 0x000fe200000e0000 */
[----:B------:R-:W-:Y:S01]  /*20d70*/  @!PT LDS RZ, [RZ] ;  /* 0x00000000fffff984 */ /* 0x000fe20000000800 */
[----:B------:R-:W-:Y:S01]  /*20d80*/  @!PT LDS RZ, [RZ] ;  /* 0x00000000fffff984 */ /* 0x000fe20000000800 */
[----:B------:R-:W-:Y:S01]  /*20d90*/  @!PT LDS RZ, [RZ] ;  /* 0x00000000fffff984 */ /* 0x000fe20000000800 */
[----:B------:R-:W-:Y:S01]  /*20da0*/  @P2 LDGSTS.E.BYPASS.LTC128B.128 [R239+0x11000], desc[UR8][R10.64+0x80] ;  /* 0x110000800aef2fae */ /* 0x000fe2000b901d48 */
[----:B------:R-:W-:Y:S02]  /*20db0*/  @P2 R2UR UR15, R3 ;  /* 0x00000000030f22ca */ /* 0x000fe400000e0000 */
[CC--:B-1----:R-:W-:Y:S01]  /*20dc0*/  @P2 LEA R18, P0, R6.reuse, R153.reuse, 0x1 ;  /* 0x0000009906122211 */ /* 0x0c2fe200078008ff */
[----:B------:R-:W-:Y:S03]  /*20dd0*/  @!P2 STS.128 [R239+0x11000], RZ ;  /* 0x011000ffef00a388 */ /* 0x000fe60000000c00 */
[-C--:B------:R-:W-:Y:S01]  /*20de0*/  @P2 LEA.HI.X R19, R6, R152.reuse, R5, 0x1, P0 ;  /* 0x0000009806132211 */ /* 0x080fe200000f0c05 */
[----:B------:R-:W-:Y:S01]  /*20df0*/  @!PT LDS RZ, [RZ] ;  /* 0x00000000fffff984 */ /* 0x000fe20000000800 */
[----:B------:R-:W-:Y:S01]  /*20e00*/  @!PT LDS RZ, [RZ] ;  /* 0x00000000fffff984 */ /* 0x000fe20000000800 */
[----:B------:R-:W-:Y:S01]  /*20e10*/  @!PT LDS RZ, [RZ] ;  /* 0x00000000fffff984 */ /* 0x000fe20000000800 */
[----:B------:R-:W-:Y:S01]  /*20e20*/  @P3 LDGSTS.E.BYPASS.LTC128B.128 [R239+0xd800], desc[UR4][R14.64] ;  /* 0x0d8000000eef3fae */ /* 0x000fe2000b901d44 */
[--C-:B------:R-:W-:Y:S01]  /*20e30*/  IMAD.X R5, R5, 0x1, R228.reuse, P1 ;  /* 0x0000000105057824 */ /* 0x100fe200008e06e4 */
[C---:B------:R-:W-:Y:S02]  /*20e40*/  @P2 LEA R22, P1, R4.reuse, R153, 0x1 ;  /* 0x0000009904162211 */ /* 0x040fe400078208ff */
[----:B------:R-:W-:Y:S01]  /*20e50*/  @!P3 STS.128 [R239+0xd800], RZ ;  /* 0x00d800ffef00b388 */ /* 0x000fe20000000c00 */
        /* <DEDUP_REMOVED lines=8> */
[----:B------:R-:W-:Y:S01]  /*20ee0*/  @P3 R2UR UR12, R2 ;  /* 0x00000000020c32ca */ /* 0x000fe200000e0000 */
[----:B------:R-:W-:Y:S01]  /*20ef0*/  @!P2 STS.128 [R239+0x11800], RZ ;  /* 0x011800ffef00a388 */ /* 0x000fe20000000c00 */
[C---:B------:R-:W-:Y:S02]  /*20f00*/  @P3 R2UR UR13, R3.reuse ;  /* 0x00000000030d32ca */ /* 0x040fe400000e0000 */
[-C--:B------:R-:W-:Y:S01]  /*20f10*/  @P3 LEA R30, P6, R6, R153.reuse, 0x1 ;  /* 0x00000099061e3211 */ /* 0x080fe200078c08ff */
[----:B------:R-:W-:Y:S01]  /*20f20*/  @!PT LDS RZ, [RZ] ;  /* 0x00000000fffff984 */ /* 0x000fe20000000800 */
[----:B------:R-:W-:Y:S01]  /*20f30*/  @!PT LDS RZ, [RZ] ;  /* 0x00000000fffff984 */ /* 0x000fe20000000800 */
[----:B------:R-:W-:Y:S01]  /*20f40*/  @!PT LDS RZ, [RZ] ;  /* 0x00000000fffff984 */ /* 0x000fe20000000800 */
[----:B------:R-:W-:Y:S01]  /*20f50*/  @P3 LDGSTS.E.BYPASS.LTC128B.128 [R239+0xe000], desc[UR10][R20.64] ;  /* 0x0e00000014ef3fae */ /* 0x000fe2000b901d4a */
[----:B------:R-:W-:Y:S02]  /*20f60*/  @P2 R2UR UR10, R2 ;  /* 0x00000000020a22ca */ /* 0x000fe400000e0000 */
[CCC-:B------:R-:W-:Y:S01]  /*20f70*/  @P3 LEA.HI.X R31, R6.reuse, R152.reuse, R5.reuse, 0x1, P6 ;  /* 0x00000098061f3211 */ /* 0x1c0fe200030f0c05 */
[----:B------:R-:W-:Y:S01]  /*20f80*/  @!P3 STS.128 [R239+0xe000], RZ ;  /* 0x00e000ffef00b388 */ /* 0x000fe20000000c00 */
[----:B------:R-:W-:Y:S02]  /*20f90*/  @P2 R2UR UR11, R3 ;  /* 0x00000000030b22ca */ /* 0x000fe400000e0000 */
[C---:B------:R-:W-:Y:S01]  /*20fa0*/  @P2 LEA R26, P1, R6.reuse, R153, 0x1 ;  /* 0x00000099061a2211 */ /* 0x040fe200078208ff */
[----:B------:R-:W-:Y:S01]  /*20fb0*/  @!PT LDS RZ, [RZ] ;  /* 0x00000000fffff984 */ /* 0x000fe20000000800 */
[----:B------:R-:W-:Y:S01]  /*20fc0*/  @!PT LDS RZ, [RZ] ;  /* 0x00000000fffff984 */ /* 0x000fe20000000800 */
[----:B------:R-:W-:Y:S01]  /*20fd0*/  @!PT LDS RZ, [RZ] ;  /* 0x00000000fffff984 */ /* 0x000fe20000000800 */
[----:B------:R2:W-:Y:S01]  /*20fe0*/  @P2 LDGSTS.E.BYPASS.LTC128B.128 [R239+0x12000], desc[UR8][R18.64+0x80] ;  /* 0x1200008012ef2fae */ /* 0x0005e2000b901d48 */
[C---:B------:R-:W-:Y:S02]  /*20ff0*/  IADD3 R4, P5, R6.reuse, R227, RZ ;  /* 0x000000e306047210 */ /* 0x040fe40007fbe0ff */
[-C--:B------:R-:W-:Y:S01]  /*21000*/  @P2 LEA.HI.X R27, R6, R152.reuse, R5, 0x1, P1 ;  /* 0x00000098061b2211 */ /* 0x080fe200008f0c05 */
[----:B------:R-:W-:Y:S01]  /*21010*/  @!P2 STS.128 [R239+0x12000], RZ ;  /* 0x012000ffef00a388 */ /* 0x000fe20000000c00 */
[----:B------:R-:W-:Y:S01]  /*21020*/  @P3 R2UR UR8, R2 ;  /* 0x00000000020832ca */ /* 0x000fe200000e0000 */
[----:B------:R-:W-:Y:S01]  /*21030*/  IMAD.X R7, R5, 0x1, R228, P5 ;  /* 0x0000000105077824 */ /* 0x000fe200028e06e4 */
[C---:B------:R-:W-:Y:S01]  /*21040*/  @P3 R2UR UR9, R3.reuse ;  /* 0x00000000030932ca */ /* 0x040fe200000e0000 */
[----:B------:R-:W-:Y:S01]  /*21050*/  @!PT LDS RZ, [RZ] ;  /* 0x00000000fffff984 */ /* 0x000fe20000000800 */
[----:B------:R-:W-:Y:S01]  /*21060*/  @!PT LDS RZ, [RZ] ;  /* 0x00000000fffff984 */ /* 0x000fe20000000800 */
[----:B------:R-:W-:Y:S01]  /*21070*/  @!PT LDS RZ, [RZ] ;  /* 0x00000000fffff984 */ /* 0x000fe20000000800 */
[----:B------:R-:W-:Y:S01]  /*21080*/  @P3 LDGSTS.E.BYPASS.LTC128B.128 [R239+0xe800], desc[UR4][R24.64] ;  /* 0x0e80000018ef3fae */ /* 0x000fe2000b901d44 */
[-C--:B------:R-:W-:Y:S02]  /*21090*/  @P3 LEA R28, P4, R4, R153.reuse, 0x1 ;  /* 0x00000099041c3211 */ /* 0x080fe400078808ff */
[----:B------:R-:W-:Y:S01]  /*210a0*/  @P2 R2UR UR4, R2 ;  /* 0x00000000020422ca */ /* 0x000fe200000e0000 */
[----:B------:R-:W-:Y:S01]  /*210b0*/  @!P3 STS.128 [R239+0xe800], RZ ;  /* 0x00e800ffef00b388 */ /* 0x000fe20000000c00 */
[CCC-:B------:R-:W-:Y:S02]  /*210c0*/  @P3 LEA.HI.X R29, R4.reuse, R152.reuse, R7.reuse, 0x1, P4 ;  /* 0x00000098041d3211 */ /* 0x1c0fe400020f0c07 */
[----:B------:R-:W-:Y:S01]  /*210d0*/  @P2 R2UR UR5, R3 ;  /* 0x00000000030522ca */ /* 0x000fe200000e0000 */
[----:B------:R-:W-:Y:S01]  /*210e0*/  @!PT LDS RZ, [RZ] ;  /* 0x00000000fffff984 */ /* 0x000fe20000000800 */
[----:B------:R-:W-:Y:S01]  /*210f0*/  @!PT LDS RZ, [RZ] ;  /* 0x00000000fffff984 */ /* 0x000fe20000000800 */
[----:B------:R-:W-:Y:S01]  /*21100*/  @!PT LDS RZ, [RZ] ;  /* 0x00000000fffff984 */ /* 0x000fe20000000800 */
[----:B------:R-:W-:Y:S01]  /*21110*/  @P2 LDGSTS.E.BYPASS.LTC128B.128 [R239+0x12800], desc[UR14][R22.64+0x80] ;  /* 0x1280008016ef2fae */ /* 0x000fe2000b901d4e */
[C---:B------:R-:W-:Y:S03]  /*21120*/  @P2 LEA R32, P0, R4.reuse, R153, 0x1 ;  /* 0x0000009904202211 */ /* 0x040fe600078008ff */
[----:B------:R-:W-:Y:S01]  /*21130*/  @!P2 STS.128 [R239+0x12800], RZ ;  /* 0x012800ffef00a388 */ /* 0x000fe20000000c00 */
[----:B------:R-:W-:Y:S02]  /*21140*/  @P2 LEA.HI.X R33, R4, R152, R7, 0x1, P0 ;  /* 0x0000009804212211 */ /* 0x000fe400000f0c07 */
[----:B------:R-:W-:Y:S01]  /*21150*/  ISETP.GE.AND P0, PT, R242, 0x2, PT ;  /* 0x00000002f200780c */ /* 0x000fe20003f06270 */
        /* <DEDUP_REMOVED lines=24> */
[----:B------:R-:W0:Y:S04]  /*212e0*/  LDGDEPBAR ;  /* 0x00000000000079af */ /* 0x000e280000000000 */
[----:B----4-:R-:W4:Y:S04]  /*212f0*/  LDSM.16.M88.4 R32, [R225+0x5800] ;  /* 0x00580000e120783b */ /* 0x010f280000000200 */
        /* <DEDUP_REMOVED lines=223> */
[----:B------:R-:W1:Y:S01]  /*220f0*/  I2F.RP R146, R139 ;  /* 0x0000008b00927306 */ /* 0x000e620000209400 */
        /* <DEDUP_REMOVED lines=23> */
[-C--:B------:R-:W-:Y:S01]  /*22270*/  ISETP.GE.U32.AND P3, PT, R136, R139.reuse, PT ;  /* 0x0000008b8800720c */ /* 0x080fe20003f66070 */
[----:B------:R-:W3:Y:S01]  /*22280*/  LD.E.64 R144, desc[UR4][R134.64+0x38] ;  /* 0x0000380486907980 */ /* 0x000ee2000c101b00 */
[----:B------:R-:W-:Y:S02]  /*22290*/  ISETP.GE.U32.AND P4, PT, R138, R139, PT ;  /* 0x0000008b8a00720c */ /* 0x000fe40003f86070 */
[----:B------:R-:W-:Y:S02]  /*222a0*/  LOP3.LUT R136, RZ, R143, RZ, 0x33, !PT ;  /* 0x0000008fff887212 */ /* 0x000fe400078e33ff */
[C---:B------:R-:W-:Y:S07]  /*222b0*/  ISETP.NE.AND P2, PT, R143.reuse, RZ, PT ;  /* 0x000000ff8f00720c */ /* 0x040fee0003f45270 */
        /* <DEDUP_REMOVED lines=26> */
.L_x_3277:
[----:B------:R-:W-:Y:S02]  /*22460*/  R2UR UR4, R2 ;  /* 0x00000000020472ca */ /* 0x000fe400000e0000 */
[----:B------:R-:W-:Y:S11]  /*22470*/  R2UR UR5, R3 ;  /* 0x00000000030572ca */ /* 0x000ff600000e0000 */
[----:B------:R-:W-:Y:S02]  /*22480*/  @!UPT UIADD3 URZ, URZ, URZ, URZ ;  /* 0x0000003f3f3ff290 */ /* 0x000fe4000fffe03f */
[----:B------:R-:W2:Y:S02]  /*22490*/  LD.E R140, desc[UR4][R134.64+0x38] ;  /* 0x00003804868c7980 */ /* 0x000ea4000c101900 */
[----:B--2---:R-:W-:Y:S05]  /*224a0*/  IMAD.U32 R140, R140, -0x80, RZ ;  /* 0xffffff808c8c7824 */ /* 0x004fea00078e00ff */
[----:B------:R-:W-:Y:S02]  /*224b0*/  SHF.R.S32.HI R137, RZ, 0x1f, R140 ;  /* 0x0000001fff897819 */ /* 0x000fe4000001148c */
.L_x_3278:
[----:B------:R-:W-:Y:S05]  /*224c0*/  BSYNC B0 ;  /* 0x0000000000007941 */ /* 0x000fea0003800000 */
.L_x_3276:
[C---:B------:R-:W-:Y:S02]  /*224d0*/  LOP3.LUT P0, RZ, R243.reuse, 0x1, RZ, 0xc0, !PT ;  /* 0x00000001f3ff7812 */ /* 0x040fe4000780c0ff */
[----:B------:R-:W-:Y:S02]  /*224e0*/  LOP3.LUT P1, RZ, R243, 0x2, RZ, 0xc0, !PT ;  /* 0x00000002f3ff7812 */ /* 0x000fe4000782c0ff */
[CC--:B------:R-:W-:Y:S02]  /*224f0*/  LEA R150, P3, R140.reuse, R232.reuse, 0x1 ;  /* 0x000000e88c967211 */ /* 0x0c0fe400078608ff */
[C---:B------:R-:W-:Y:S02]  /*22500*/  IADD3 R136, P2, R140.reuse, R229, RZ ;  /* 0x000000e58c887210 */ /* 0x040fe40007f5e0ff */
[----:B------:R-:W-:Y:S02]  /*22510*/  LEA.HI.X R151, R140, R231, R137, 0x1, P3 ;  /* 0x000000e78c977211 */ /* 0x000fe400018f0c89 */
        /* <DEDUP_REMOVED lines=46> */
[--C-:B------:R-:W-:Y:S01]  /*22800*/  IMAD.X R137, R137, 0x1, R230.reuse, P3 ;  /* 0x0000000189897824 */ /* 0x100fe200018e06e6 */
        /* <DEDUP_REMOVED lines=9> */
[--C-:B------:R-:W-:Y:S01]  /*228a0*/  IMAD.X R137, R137, 0x1, R230.reuse, P3 ;  /* 0x0000000189897824 */ /* 0x100fe200018e06e6 */
[CC--:B------:R-:W-:Y:S01]  /*228b0*/  @P0 LEA R156, P4, R138.reuse, R232.reuse, 0x1 ;  /* 0x000000e88a9c0211 */ /* 0x0c0fe200078808ff */
[----:B------:R1:W-:Y:S01]  /*228c0*/  @!P0 STS.128 [R239+0x5000], RZ ;  /* 0x005000ffef008388 */ /* 0x0003e20000000c00 */
[C---:B------:R-:W-:Y:S02]  /*228d0*/  IADD3 R136, P3, R138.reuse, R229, RZ ;  /* 0x000000e58a887210 */ /* 0x040fe40007f7e0ff */
[-CC-:B------:R-:W-:Y:S01]  /*228e0*/  @P0 LEA.HI.X R157, R138, R231.reuse, R137.reuse, 0x1, P4 ;  /* 0x000000e78a9d0211 */ /* 0x180fe200020f0c89 */
[----:B------:R-:W-:Y:S01]  /*228f0*/  @!PT LDS RZ, [RZ] ;  /* 0x00000000fffff984 */ /* 0x000fe20000000800 */
[----:B------:R-:W-:Y:S01]  /*22900*/  @!PT LDS RZ, [RZ] ;  /* 0x00000000fffff984 */ /* 0x000fe20000000800 */
[----:B------:R-:W-:Y:S01]  /*22910*/  @!PT LDS RZ, [RZ] ;  /* 0x00000000fffff984 */ /* 0x000fe20000000800 */
[----:B------:R1:W-:Y:S01]  /*22920*/  @P1 LDGSTS.E.BYPASS.LTC128B.128 [R239+0x9000], desc[UR8][R142.64+0x80] ;  /* 0x090000808eef1fae */ /* 0x0003e2000b901d48 */
[-C--:B------:R-:W-:Y:S02]  /*22930*/  @P0 LEA R160, P4, R136, R232.reuse, 0x1 ;  /* 0x000000e888a00211 */ /* 0x080fe400078808ff */
[CC--:B--2---:R-:W-:Y:S01]  /*22940*/  @P1 LEA R154, P2, R138.reuse, R232.reuse, 0x1 ;  /* 0x000000e88a9a1211 */ /* 0x0c4fe200078408ff */
[----:B------:R1:W-:Y:S03]  /*22950*/  @!P1 STS.128 [R239+0x9000], RZ ;  /* 0x009000ffef009388 */ /* 0x0003e60000000c00 */
[----:B------:R-:W-:Y:S01]  /*22960*/  @P1 LEA.HI.X R155, R138, R231, R137, 0x1, P2 ;  /* 0x000000e78a9b1211 */ /* 0x000fe200010f0c89 */
[----:B------:R-:W-:Y:S01]  /*22970*/  @!PT LDS RZ, [RZ] ;  /* 0x00000000fffff984 */ /* 0x000fe20000000800 */
[----:B------:R-:W-:Y:S01]  /*22980*/  @!PT LDS RZ, [RZ] ;  /* 0x00000000fffff984 */ /* 0x000fe20000000800 */
[----:B------:R-:W-:Y:S01]  /*22990*/  @!PT LDS RZ, [RZ] ;  /* 0x00000000fffff984 */ /* 0x000fe20000000800 */
[----:B------:R1:W-:Y:S01]  /*229a0*/  @P0 LDGSTS.E.BYPASS.LTC128B.128 [R239+0x5800], desc[UR4][R146.64] ;  /* 0x0580000092ef0fae */ /* 0x0003e2000b901d44 */
[--C-:B------:R-:W-:Y:S01]  /*229b0*/  IMAD.X R137, R137, 0x1, R230.reuse, P3 ;  /* 0x0000000189897824 */ /* 0x100fe200018e06e6 */
        /* <DEDUP_REMOVED lines=37> */
[CC--:B------:R-:W-:Y:S01]  /*22c10*/  @P0 LEA R164, P4, R136.reuse, R232.reuse, 0x1 ;  /* 0x000000e888a40211 */ /* 0x0c0fe200078808ff */
        /* <DEDUP_REMOVED lines=34> */
.L_x_3275:
[----:B------:R-:W-:Y:S05]  /*22e40*/  BSYNC B1 ;  /* 0x0000000000017941 */ /* 0x000fea0003800000 */
.L_x_3274:
[----:B------:R-:W-:Y:S01]  /*22e50*/  R2UR UR4, R2 ;  /* 0x00000000020472ca */ /* 0x000fe200000e0000 */
[----:B-1----:R-:W-:Y:S01]  /*22e60*/  LDSM.16.MT88.4 R140, [R218+0xc000] ;  /* 0x00c00000da8c783b */ /* 0x002fe20000004200 */
[----:B------:R-:W-:Y:S02]  /*22e70*/  R2UR UR5, R3 ;  /* 0x00000000030572ca */ /* 0x000fe400000e0000 */
[----:B------:R-:W-:Y:S01]  /*22e80*/  IADD3 R154, R242, -0x1, RZ ;  /* 0xfffffffff29a7810 */ /* 0x000fe20007ffe0ff */
[----:B------:R-:W1:Y:S04]  /*22e90*/  S2R R2, SR_TID.X ;  /* 0x0000000000027919 */ /* 0x000e680000002100 */
[----:B------:R-:W-:Y:S08]  /*22ea0*/  LDSM.16.MT88.4 R144, [R217+0xc000] ;  /* 0x00c00000d990783b */ /* 0x000ff00000004200 */
[----:B------:R2:W3:Y:S04]  /*22eb0*/  LD.E R134, desc[UR4][R134.64+0xdc] ;  /* 0x0000dc0486867980 */ /* 0x0004e8000c101900 */
[----:B------:R-:W-:Y:S01]  /*22ec0*/  LDSM.16.MT88.4 R148, [R220+0x10800] ;  /* 0x01080000dc94783b */ /* 0x000fe20000004200 */
[----:B-1----:R-:W-:Y:S04]  /*22ed0*/  SHF.L.U32 R2, R2, 0x1, RZ ;  /* 0x0000000102027819 */ /* 0x002fe800000006ff */
[----:B------:R-:W-:Y:S04]  /*22ee0*/  LOP3.LUT R2, R2, 0x6, RZ, 0xc0, !PT ;  /* 0x0000000602027812 */ /* 0x000fe800078ec0ff */
[----:B------:R-:W-:Y:S04]  /*22ef0*/  LEA R2, R154, R2, 0x7 ;  /* 0x000000029a027211 */ /* 0x000fe800078e38ff */
[C---:B------:R-:W-:Y:S02]  /*22f00*/  IADD3 R3, R2.reuse, 0x1, RZ ;  /* 0x0000000102037810 */ /* 0x040fe40007ffe0ff */
[----:B------:R-:W-:Y:S02]  /*22f10*/  I2FP.F32.S32 R136, R2 ;  /* 0x0000000200887245 */ /* 0x000fe40000201400 */
[----:B------:R-:W-:Y:S02]  /*22f20*/  I2FP.F32.S32 R3, R3 ;  /* 0x0000000300037245 */ /* 0x000fe40000201400 */
[----:B------:R-:W-:Y:S01]  /*22f30*/  IADD3 R137, R2, 0x30, RZ ;  /* 0x0000003002897810 */ /* 0x000fe20007ffe0ff */
[CC--:B------:R-:W-:Y:S01]  /*22f40*/  FFMA.FTZ R6, R0.reuse, R136.reuse, R6 ;  /* 0x0000008800067223 */ /* 0x0c0fe20000010006 */
[----:B------:R-:W-:Y:S01]  /*22f50*/  FFMA.FTZ R4, R0, R136, R4 ;  /* 0x0000008800047223 */ /* 0x000fe20000010004 */
[----:B------:R-:W-:Y:S01]  /*22f60*/  IADD3 R136, R2, 0x9, RZ ;  /* 0x0000000902887810 */ /* 0x000fe20007ffe0ff */
[CC--:B------:R-:W-:Y:S01]  /*22f70*/  FFMA.FTZ R7, R0.reuse, R3.reuse, R7 ;  /* 0x0000000300077223 */ /* 0x0c0fe20000010007 */
[----:B------:R-:W-:Y:S01]  /*22f80*/  FFMA.FTZ R5, R0, R3, R5 ;  /* 0x0000000300057223 */ /* 0x000fe20000010005 */
[C---:B------:R-:W-:Y:S02]  /*22f90*/  IADD3 R3, R2.reuse, 0x10, RZ ;  /* 0x0000001002037810 */ /* 0x040fe40007ffe0ff */
[----:B------:R-:W-:Y:S02]  /*22fa0*/  I2FP.F32.S32 R136, R136 ;  /* 0x0000008800887245 */ /* 0x000fe40000201400 */
[----:B------:R-:W-:Y:S02]  /*22fb0*/  I2FP.F32.S32 R3, R3 ;  /* 0x0000000300037245 */ /* 0x000fe40000201400 */
[----:B--2---:R-:W-:Y:S01]  /*22fc0*/  IADD3 R135, R2, 0x8, RZ ;  /* 0x0000000802877810 */ /* 0x004fe20007ffe0ff */
[CC--:B------:R-:W-:Y:S01]  /*22fd0*/  FFMA.FTZ R11, R0.reuse, R136.reuse, R11 ;  /* 0x00000088000b7223 */ /* 0x0c0fe2000001000b */
[----:B------:R-:W-:Y:S01]  /*22fe0*/  FFMA.FTZ R9, R0, R136, R9 ;  /* 0x0000008800097223 */ /* 0x000fe20000010009 */
[----:B------:R-:W-:Y:S01]  /*22ff0*/  IADD3 R136, R2, 0x18, RZ ;  /* 0x0000001802887810 */ /* 0x000fe20007ffe0ff */
[CC--:B------:R-:W-:Y:S01]  /*23000*/  FFMA.FTZ R14, R0.reuse, R3.reuse, R14 ;  /* 0x00000003000e7223 */ /* 0x0c0fe2000001000e */
[----:B------:R-:W-:Y:S01]  /*23010*/  FFMA.FTZ R12, R0, R3, R12 ;  /* 0x00000003000c7223 */ /* 0x000fe2000001000c */
[----:B------:R-:W-:Y:S02]  /*23020*/  IADD3 R3, R2, 0x19, RZ ;  /* 0x0000001902037810 */ /* 0x000fe40007ffe0ff */
[----:B------:R-:W-:Y:S02]  /*23030*/  I2FP.F32.S32 R136, R136 ;  /* 0x0000008800887245 */ /* 0x000fe40000201400 */
[----:B------:R-:W-:Y:S02]  /*23040*/  I2FP.F32.S32 R3, R3 ;  /* 0x0000000300037245 */ /* 0x000fe40000201400 */
[----:B------:R-:W-:Y:S01]  /*23050*/  I2FP.F32.S32 R137, R137 ;  /* 0x0000008900897245 */ /* 0x000fe20000201400 */
[CC--:B------:R-:W-:Y:S01]  /*23060*/  FFMA.FTZ R18, R0.reuse, R136.reuse, R18 ;  /* 0x0000008800127223 */ /* 0x0c0fe20000010012 */
[----:B------:R-:W-:Y:S01]  /*23070*/  FFMA.FTZ R16, R0, R136, R16 ;  /* 0x0000008800107223 */ /* 0x000fe20000010010 */
[----:B------:R-:W-:Y:S01]  /*23080*/  IADD3 R136, R2, 0x21, RZ ;  /* 0x0000002102887810 */ /* 0x000fe20007ffe0ff */
[CC--:B------:R-:W-:Y:S01]  /*23090*/  FFMA.FTZ R19, R0.reuse, R3.reuse, R19 ;  /* 0x0000000300137223 */ /* 0x0c0fe20000010013 */
[----:B------:R-:W-:Y:S01]  /*230a0*/  FFMA.FTZ R17, R0, R3, R17 ;  /* 0x0000000300117223 */ /* 0x000fe20000010011 */
[----:B------:R-:W-:Y:S01]  /*230b0*/  IADD3 R3, R2, 0x28, RZ ;  /* 0x0000002802037810 */ /* 0x000fe20007ffe0ff */
[CC--:B------:R-:W-:Y:S01]  /*230c0*/  FFMA.FTZ R30, R0.reuse, R137.reuse, R30 ;  /* 0x00000089001e7223 */ /* 0x0c0fe2000001001e */
[----:B------:R-:W-:Y:S01]  /*230d0*/  I2FP.F32.S32 R136, R136 ;  /* 0x0000008800887245 */ /* 0x000fe20000201400 */
[C---:B------:R-:W-:Y:S01]  /*230e0*/  FFMA.FTZ R28, R0.reuse, R137, R28 ;  /* 0x00000089001c7223 */ /* 0x040fe2000001001c */
        /* <DEDUP_REMOVED lines=10> */
[----:B------:R-:W-:Y:S01]  /*23190*/  FFMA.FTZ R8, R0, R135, R8 ;  /* 0x0000008700087223 */ /* 0x000fe20000010008 */
[----:B------:R-:W-:Y:S02]  /*231a0*/  I2FP.F32.S32 R3, R3 ;  /* 0x0000000300037245 */ /* 0x000fe40000201400 */
[----:B------:R-:W-:Y:S01]  /*231b0*/  IADD3 R137, R2, 0x40, RZ ;  /* 0x0000004002897810 */ /* 0x000fe20007ffe0ff */
[CC--:B------:R-:W-:Y:S01]  /*231c0*/  FFMA.FTZ R34, R0.reuse, R136.reuse, R34 ;  /* 0x0000008800227223 */ /* 0x0c0fe20000010022 */
[----:B------:R-:W-:Y:S01]  /*231d0*/  FFMA.FTZ R32, R0, R136, R32 ;  /* 0x0000008800207223 */ /* 0x000fe20000010020 */
[----:B------:R-:W-:Y:S01]  /*231e0*/  FMNMX.FTZ R136, R6, R133, !PT ;  /* 0x0000008506887209 */ /* 0x000fe20007810000 */
[CC--:B------:R-:W-:Y:S01]  /*231f0*/  FFMA.FTZ R31, R0.reuse, R3.reuse, R31 ;  /* 0x00000003001f7223 */ /* 0x0c0fe2000001001f */
[----:B------:R-:W-:Y:S01]  /*23200*/  FFMA.FTZ R29, R0, R3, R29 ;  /* 0x00000003001d7223 */ /* 0x000fe2000001001d */
        /* <DEDUP_REMOVED lines=8> */
[----:B------:R-:W-:Y:S02]  /*23290*/  I2FP.F32.S32 R135, R135 ;  /* 0x0000008700877245 */ /* 0x000fe40000201400 */
[----:B------:R-:W-:Y:S02]  /*232a0*/  FMNMX.FTZ R136, R11, R136, !PT ;  /* 0x000000880b887209 */ /* 0x000fe40007810000 */
[----:B------:R-:W-:Y:S01]  /*232b0*/  FMNMX.FTZ R137, R8, R137, !PT ;  /* 0x0000008908897209 */ /* 0x000fe20007810000 */
[-C--:B------:R-:W-:Y:S01]  /*232c0*/  FFMA.FTZ R15, R0, R135.reuse, R15 ;  /* 0x00000087000f7223 */ /* 0x080fe2000001000f */
        /* <DEDUP_REMOVED lines=23> */
[----:B------:R-:W-:Y:S02]  /*23440*/  FMNMX.FTZ R136, R27, R136, !PT ;  /* 0x000000881b887209 */ /* 0x000fe40007810000 */
        /* <DEDUP_REMOVED lines=22> */
[C---:B------:R-:W-:Y:S01]  /*235b0*/  FFMA.FTZ R42, R0.reuse, R135, R42 ;  /* 0x00000087002a7223 */ /* 0x040fe2000001002a */
[----:B------:R-:W-:Y:S01]  /*235c0*/  I2FP.F32.S32 R3, R3 ;  /* 0x0000000300037245 */ /* 0x000fe20000201400 */
[----:B------:R-:W-:Y:S01]  /*235d0*/  FFMA.FTZ R40, R0, R135, R40 ;  /* 0x0000008700287223 */ /* 0x000fe20000010028 */
[----:B------:R-:W-:Y:S02]  /*235e0*/  IADD3 R138, R2, 0x50, RZ ;  /* 0x00000050028a7810 */ /* 0x000fe40007ffe0ff */
[----:B------:R-:W-:Y:S01]  /*235f0*/  FMNMX.FTZ R136, R39, R136, !PT ;  /* 0x0000008827887209 */ /* 0x000fe20007810000 */
[----:B------:R-:W-:Y:S01]  /*23600*/  FFMA.FTZ R43, R0, R3, R43 ;  /* 0x00000003002b7223 */ /* 0x000fe2000001002b */
[----:B------:R-:W-:Y:S01]  /*23610*/  FMNMX.FTZ R137, R36, R137, !PT ;  /* 0x0000008924897209 */ /* 0x000fe20007810000 */
[----:B------:R-:W-:Y:S01]  /*23620*/  FFMA.FTZ R41, R0, R3, R41 ;  /* 0x0000000300297223 */ /* 0x000fe20000010029 */
[----:B------:R-:W-:Y:S02]  /*23630*/  IADD3 R135, R2, 0x51, RZ ;  /* 0x0000005102877810 */ /* 0x000fe40007ffe0ff */
[----:B------:R-:W-:Y:S02]  /*23640*/  I2FP.F32.S32 R138, R138 ;  /* 0x0000008a008a7245 */ /* 0x000fe40000201400 */
[----:B------:R-:W-:Y:S02]  /*23650*/  FMNMX.FTZ R136, R42, R136, !PT ;  /* 0x000000882a887209 */ /* 0x000fe40007810000 */
[----:B------:R-:W-:Y:S01]  /*23660*/  IADD3 R3, R2, 0x58, RZ ;  /* 0x0000005802037810 */ /* 0x000fe20007ffe0ff */
[CC--:B------:R-:W-:Y:S01]  /*23670*/  FFMA.FTZ R46, R0.reuse, R138.reuse, R46 ;  /* 0x0000008a002e7223 */ /* 0x0c0fe2000001002e */
[----:B------:R-:W-:Y:S01]  /*23680*/  FMNMX.FTZ R137, R37, R137, !PT ;  /* 0x0000008925897209 */ /* 0x000fe20007810000 */
[C---:B------:R-:W-:Y:S01]  /*23690*/  FFMA.FTZ R44, R0.reuse, R138, R44 ;  /* 0x0000008a002c7223 */ /* 0x040fe2000001002c */
[----:B------:R-:W-:Y:S02]  /*236a0*/  I2FP.F32.S32 R135, R135 ;  /* 0x0000008700877245 */ /* 0x000fe40000201400 */
[----:B------:R-:W-:Y:S02]  /*236b0*/  FMNMX.FTZ R136, R43, R136, !PT ;  /* 0x000000882b887209 */ /* 0x000fe40007810000 */
[----:B------:R-:W-:Y:S01]  /*236c0*/  I2FP.F32.S32 R3, R3 ;  /* 0x0000000300037245 */ /* 0x000fe20000201400 */
[-C--:B------:R-:W-:Y:S01]  /*236d0*/  FFMA.FTZ R47, R0, R135.reuse, R47 ;  /* 0x00000087002f7223 */ /* 0x080fe2000001002f */
[----:B------:R-:W-:Y:S01]  /*236e0*/  IADD3 R138, R2, 0x59, RZ ;  /* 0x00000059028a7810 */ /* 0x000fe20007ffe0ff */
[----:B------:R-:W-:Y:S01]  /*236f0*/  FFMA.FTZ R45, R0, R135, R45 ;  /* 0x00000087002d7223 */ /* 0x000fe2000001002d */
[----:B------:R-:W-:Y:S01]  /*23700*/  FMNMX.FTZ R137, R40, R137, !PT ;  /* 0x0000008928897209 */ /* 0x000fe20007810000 */
[-C--:B------:R-:W-:Y:S01]  /*23710*/  FFMA.FTZ R50, R0, R3.reuse, R50 ;  /* 0x0000000300327223 */ /* 0x080fe20000010032 */
[----:B------:R-:W-:Y:S01]  /*23720*/  FMNMX.FTZ R136, R46, R136, !PT ;  /* 0x000000882e887209 */ /* 0x000fe20007810000 */
[----:B------:R-:W-:Y:S01]  /*23730*/  FFMA.FTZ R48, R0, R3, R48 ;  /* 0x0000000300307223 */ /* 0x000fe20000010030 */
[----:B------:R-:W-:Y:S02]  /*23740*/  I2FP.F32.S32 R138, R138 ;  /* 0x0000008a008a7245 */ /* 0x000fe40000201400 */
[----:B------:R-:W-:Y:S02]  /*23750*/  FMNMX.FTZ R137, R41, R137, !PT ;  /* 0x0000008929897209 */ /* 0x000fe40007810000 */
[----:B------:R-:W-:Y:S01]  /*23760*/  IADD3 R135, R2, 0x60, RZ ;  /* 0x0000006002877810 */ /* 0x000fe20007ffe0ff */
[-C--:B------:R-:W-:Y:S01]  /*23770*/  FFMA.FTZ R51, R0, R138.reuse, R51 ;  /* 0x0000008a00337223 */ /* 0x080fe20000010033 */
[----:B------:R-:W-:Y:S01]  /*23780*/  IADD3 R3, R2, 0x61, RZ ;  /* 0x0000006102037810 */ /* 0x000fe20007ffe0ff */
[----:B------:R-:W-:Y:S01]  /*23790*/  FFMA.FTZ R49, R0, R138, R49 ;  /* 0x0000008a00317223 */ /* 0x000fe20000010031 */
[----:B------:R-:W-:Y:S02]  /*237a0*/  FMNMX.FTZ R136, R47, R136, !PT ;  /* 0x000000882f887209 */ /* 0x000fe40007810000 */
[----:B------:R-:W-:Y:S02]  /*237b0*/  FMNMX.FTZ R137, R44, R137, !PT ;  /* 0x000000892c897209 */ /* 0x000fe40007810000 */
[----:B------:R-:W-:Y:S02]  /*237c0*/  IADD3 R138, R2, 0x68, RZ ;  /* 0x00000068028a7810 */ /* 0x000fe40007ffe0ff */
[----:B------:R-:W-:Y:S02]  /*237d0*/  I2FP.F32.S32 R135, R135 ;  /* 0x0000008700877245 */ /* 0x000fe40000201400 */
[----:B------:R-:W-:Y:S02]  /*237e0*/  I2FP.F32.S32 R3, R3 ;  /* 0x0000000300037245 */ /* 0x000fe40000201400 */
[----:B------:R-:W-:Y:S01]  /*237f0*/  FMNMX.FTZ R136, R50, R136, !PT ;  /* 0x0000008832887209 */ /* 0x000fe20007810000 */
[C---:B------:R-:W-:Y:S01]  /*23800*/  FFMA.FTZ R54, R0.reuse, R135, R54 ;  /* 0x0000008700367223 */ /* 0x040fe20000010036 */
[----:B------:R-:W-:Y:S01]  /*23810*/  FMNMX.FTZ R137, R45, R137, !PT ;  /* 0x000000892d897209 */ /* 0x000fe20007810000 */
[CC--:B------:R-:W-:Y:S01]  /*23820*/  FFMA.FTZ R55, R0.reuse, R3.reuse, R55 ;  /* 0x0000000300377223 */ /* 0x0c0fe20000010037 */
[----:B------:R-:W-:Y:S01]  /*23830*/  I2FP.F32.S32 R138, R138 ;  /* 0x0000008a008a7245 */ /* 0x000fe20000201400 */
[C---:B------:R-:W-:Y:S01]  /*23840*/  FFMA.FTZ R53, R0.reuse, R3, R53 ;  /* 0x0000000300357223 */ /* 0x040fe20000010035 */
[----:B------:R-:W-:Y:S01]  /*23850*/  FMNMX.FTZ R136, R51, R136, !PT ;  /* 0x0000008833887209 */ /* 0x000fe20007810000 */
[----:B------:R-:W-:Y:S01]  /*23860*/  FFMA.FTZ R52, R0, R135, R52 ;  /* 0x0000008700347223 */ /* 0x000fe20000010034 */
[----:B------:R-:W-:Y:S01]  /*23870*/  IADD3 R3, R2, 0x70, RZ ;  /* 0x0000007002037810 */ /* 0x000fe20007ffe0ff */
[-C--:B------:R-:W-:Y:S01]  /*23880*/  FFMA.FTZ R58, R0, R138.reuse, R58 ;  /* 0x0000008a003a7223 */ /* 0x080fe2000001003a */
        /* <DEDUP_REMOVED lines=17> */
[C---:B------:R-:W-:Y:S02]  /*239a0*/  IADD3 R135, R2.reuse, 0x78, RZ ;  /* 0x0000007802877810 */ /* 0x040fe40007ffe0ff */
[----:B------:R-:W-:Y:S01]  /*239b0*/  IADD3 R3, R2, 0x79, RZ ;  /* 0x0000007902037810 */ /* 0x000fe20007ffe0ff */
[CC--:B------:R-:W-:Y:S01]  /*239c0*/  FFMA.FTZ R63, R0.reuse, R137.reuse, R63 ;  /* 0x00000089003f7223 */ /* 0x0c0fe2000001003f */
[----:B------:R-:W-:Y:S01]  /*239d0*/  FMNMX.FTZ R2, R59, R138, !PT ;  /* 0x0000008a3b027209 */ /* 0x000fe20007810000 */
[----:B------:R-:W-:Y:S01]  /*239e0*/  FFMA.FTZ R61, R0, R137, R61 ;  /* 0x00000089003d7223 */ /* 0x000fe2000001003d */
[----:B------:R-:W-:Y:S02]  /*239f0*/  FMNMX.FTZ R136, R56, R136, !PT ;  /* 0x0000008838887209 */ /* 0x000fe40007810000 */
        /* <DEDUP_REMOVED lines=9> */
[----:B------:R-:W-:Y:S01]  /*23a90*/  FMNMX.FTZ R2, R66, R2, !PT ;  /* 0x0000000242027209 */ /* 0x000fe20007810000 */
[----:B------:R-:W-:Y:S01]  /*23aa0*/  FFMA.FTZ R65, R0, R3, R65 ;  /* 0x0000000300417223 */ /* 0x000fe20000010041 */
[----:B------:R-:W-:Y:S02]  /*23ab0*/  FMNMX.FTZ R136, R61, R136, !PT ;  /* 0x000000883d887209 */ /* 0x000fe40007810000 */
[----:B------:R-:W-:Y:S02]  /*23ac0*/  FMNMX.FTZ R2, R67, R2, !PT ;  /* 0x0000000243027209 */ /* 0x000fe40007810000 */
[----:B------:R-:W-:Y:S03]  /*23ad0*/  FMNMX.FTZ R135, R64, R136, !PT ;  /* 0x0000008840877209 */ /* 0x000fe60007810000 */
[----:B------:R-:W1:Y:S01]  /*23ae0*/  SHFL.BFLY PT, R3, R2, 0x2, 0x1f ;  /* 0x0c401f0002037f89 */ /* 0x000e6200000e0000 */
[----:B------:R-:W-:Y:S07]  /*23af0*/  FMNMX.FTZ R135, R65, R135, !PT ;  /* 0x0000008741877209 */ /* 0x000fee0007810000 */
[----:B------:R-:W2:Y:S01]  /*23b00*/  SHFL.BFLY PT, R136, R135, 0x2, 0x1f ;  /* 0x0c401f0087887f89 */ /* 0x000ea200000e0000 */
[----:B-1----:R-:W-:Y:S07]  /*23b10*/  FMNMX.FTZ R3, R2, R3, !PT ;  /* 0x0000000302037209 */ /* 0x002fee0007810000 */
[----:B------:R-:W1:Y:S01]  /*23b20*/  SHFL.BFLY PT, R2, R3, 0x1, 0x1f ;  /* 0x0c201f0003027f89 */ /* 0x000e6200000e0000 */
[----:B--2---:R-:W-:Y:S07]  /*23b30*/  FMNMX.FTZ R136, R135, R136, !PT ;  /* 0x0000008887887209 */ /* 0x004fee0007810000 */
[----:B------:R-:W2:Y:S01]  /*23b40*/  SHFL.BFLY PT, R135, R136, 0x1, 0x1f ;  /* 0x0c201f0088877f89 */ /* 0x000ea200000e0000 */
[----:B-1----:R-:W-:Y:S04]  /*23b50*/  FMNMX.FTZ R2, R3, R2, !PT ;  /* 0x0000000203027209 */ /* 0x002fe80007810000 */
[----:B------:R-:W-:Y:S01]  /*23b60*/  FSETP.NEU.FTZ.AND P0, PT, R2, -INF , PT ;  /* 0xff8000000200780b */ /* 0x000fe20003f1d000 */
[----:B---3--:R-:W-:Y:S01]  /*23b70*/  FMUL.FTZ R165, R134, R2 ;  /* 0x0000000286a57220 */ /* 0x008fe20000410000 */
[----:B--2---:R-:W-:Y:S01]  /*23b80*/  FMNMX.FTZ R3, R136, R135, !PT ;  /* 0x0000008788037209 */ /* 0x004fe20007810000 */
[----:B------:R-:W-:Y:S01]  /*23b90*/  FADD.FTZ R133, -R2, R133 ;  /* 0x0000008502857221 */ /* 0x000fe20000010100 */
[----:B------:R-:W1:Y:S02]  /*23ba0*/  LDSM.16.MT88.4 R136, [R220+0xc000] ;  /* 0x00c00000dc88783b */ /* 0x000e640000004200 */
[----:B------:R-:W-:Y:S01]  /*23bb0*/  FSEL R165, R165, RZ, P0 ;  /* 0x000000ffa5a57208 */ /* 0x000fe20000000000 */
[C---:B------:R-:W-:Y:S01]  /*23bc0*/  FMUL.FTZ R163, R134.reuse, R3 ;  /* 0x0000000386a37220 */ /* 0x040fe20000410000 */
[C---:B------:R-:W-:Y:S01]  /*23bd0*/  FSETP.NEU.FTZ.AND P0, PT, R3.reuse, -INF , PT ;  /* 0xff8000000300780b */ /* 0x040fe20003f1d000 */
[----:B------:R-:W-:Y:S01]  /*23be0*/  FADD.FTZ R135, -R3, R132 ;  /* 0x0000008403877221 */ /* 0x000fe20000010100 */
[----:B------:R-:W-:Y:S01]  /*23bf0*/  FMUL.FTZ R132, R134, R133 ;  /* 0x0000008586847220 */ /* 0x000fe20000410000 */
[-CC-:B------:R-:W-:Y:S01]  /*23c00*/  FFMA.FTZ R157, R10, R134.reuse, -R165.reuse ;  /* 0x000000860a9d7223 */ /* 0x180fe200000108a5 */
[----:B------:R-:W-:Y:S01]  /*23c10*/  FSEL R163, R163, RZ, P0 ;  /* 0x000000ffa3a37208 */ /* 0x000fe20000000000 */
[----:B------:R-:W-:Y:S01]  /*23c20*/  FMUL.FTZ R133, R134, R135 ;  /* 0x0000008786857220 */ /* 0x000fe20000410000 */
[-CC-:B------:R-:W-:Y:S01]  /*23c30*/  FFMA.FTZ R135, R11, R134.reuse, -R165.reuse ;  /* 0x000000860b877223 */ /* 0x180fe200000108a5 */
[-CC-:B------:R-:W-:Y:S01]  /*23c40*/  FFMA.FTZ R160, R6, R134.reuse, -R165.reuse ;  /* 0x0000008606a07223 */ /* 0x180fe200000108a5 */
[-C--:B------:R-:W-:Y:S01]  /*23c50*/  FFMA.FTZ R158, R7, R134.reuse, -R165 ;  /* 0x00000086079e7223 */ /* 0x080fe200000108a5 */
[-CC-:B------:R-:W-:Y:S01]  /*23c60*/  FFMA.FTZ R156, R8, R134.reuse, -R163.reuse ;  /* 0x00000086089c7223 */ /* 0x180fe200000108a3 */
[-CC-:B------:R-:W-:Y:S01]  /*23c70*/  FFMA.FTZ R155, R9, R134.reuse, -R163.reuse ;  /* 0x00000086099b7223 */ /* 0x180fe200000108a3 */
[-CC-:B------:R-:W-:Y:S01]  /*23c80*/  FFMA.FTZ R161, R4, R134.reuse, -R163.reuse ;  /* 0x0000008604a17223 */ /* 0x180fe200000108a3 */
[-C--:B------:R-:W-:Y:S01]  /*23c90*/  FFMA.FTZ R159, R5, R134.reuse, -R163 ;  /* 0x00000086059f7223 */ /* 0x080fe200000108a3 */
[----:B------:R-:W2:Y:S01]  /*23ca0*/  MUFU.EX2 R132, R132 ;  /* 0x0000008400847308 */ /* 0x000ea20000000800 */
[-CC-:B------:R-:W-:Y:S01]  /*23cb0*/  FFMA.FTZ R174, R38, R134.reuse, -R165.reuse ;  /* 0x0000008626ae7223 */ /* 0x180fe200000108a5 */
[-CC-:B------:R-:W-:Y:S01]  /*23cc0*/  FFMA.FTZ R172, R39, R134.reuse, -R165.reuse ;  /* 0x0000008627ac7223 */ /* 0x180fe200000108a5 */
[-CC-:B------:R-:W-:Y:S01]  /*23cd0*/  FFMA.FTZ R173, R42, R134.reuse, -R165.reuse ;  /* 0x000000862aad7223 */ /* 0x180fe200000108a5 */
[-C--:B------:R-:W-:Y:S01]  /*23ce0*/  FFMA.FTZ R175, R43, R134.reuse, -R165 ;  /* 0x000000862baf7223 */ /* 0x080fe200000108a5 */
[-CC-:B------:R-:W-:Y:S01]  /*23cf0*/  FFMA.FTZ R176, R36, R134.reuse, -R163.reuse ;  /* 0x0000008624b07223 */ /* 0x180fe200000108a3 */
[-CC-:B------:R-:W-:Y:S01]  /*23d00*/  FFMA.FTZ R177, R37, R134.reuse, -R163.reuse ;  /* 0x0000008625b17223 */ /* 0x180fe200000108a3 */
[-CC-:B------:R-:W-:Y:S03]  /*23d10*/  FFMA.FTZ R178, R40, R134.reuse, -R163.reuse ;  /* 0x0000008628b27223 */ /* 0x180fe600000108a3 */
[----:B------:R-:W3:Y:S01]  /*23d20*/  MUFU.EX2 R133, R133 ;  /* 0x0000008500857308 */ /* 0x000ee20000000800 */
[----:B------:R-:W-:Y:S01]  /*23d30*/  LDSM.16.MT88.4 R36, [R218+0xe000] ;  /* 0x00e00000da24783b */ /* 0x000fe20000004200 */
[-C--:B------:R-:W-:Y:S01]  /*23d40*/  FFMA.FTZ R179, R41, R134.reuse, -R163 ;  /* 0x0000008629b37223 */ /* 0x080fe200000108a3 */
[-CC-:B------:R-:W-:Y:S01]  /*23d50*/  FFMA.FTZ R180, R46, R134.reuse, -R165.reuse ;  /* 0x000000862eb47223 */ /* 0x180fe200000108a5 */
[-CC-:B------:R-:W-:Y:S01]  /*23d60*/  FFMA.FTZ R181, R47, R134.reuse, -R165.reuse ;  /* 0x000000862fb57223 */ /* 0x180fe200000108a5 */
[-CC-:B------:R-:W-:Y:S01]  /*23d70*/  FFMA.FTZ R182, R50, R134.reuse, -R165.reuse ;  /* 0x0000008632b67223 */ /* 0x180fe200000108a5 */
[-C--:B------:R-:W-:Y:S01]  /*23d80*/  FFMA.FTZ R183, R51, R134.reuse, -R165 ;  /* 0x0000008633b77223 */ /* 0x080fe200000108a5 */
[--C-:B------:R-:W-:Y:S03]  /*23d90*/  FFMA.FTZ R184, R44, R134, -R163.reuse ;  /* 0x000000862cb87223 */ /* 0x100fe600000108a3 */
        /* <DEDUP_REMOVED lines=27> */
[----:B------:R-:W-:Y:S01]  /*23f50*/  FMUL.FTZ R83, R132, R83 ;  /* 0x0000005384537220 */ /* 0x000fe20000410000 */
[C---:B------:R-:W-:Y:S01]  /*23f60*/  FMUL.FTZ R80, R133.reuse, R80 ;  /* 0x0000005085507220 */ /* 0x040fe20000410000 */
[----:B------:R-:W-:Y:S01]  /*23f70*/  FMUL.FTZ R81, R133, R81 ;  /* 0x0000005185517220 */ /* 0x000fe20000410000 */
[----:B------:R-:W-:Y:S01]  /*23f80*/  LDSM.16.MT88.4 R40, [R218+0x12000] ;  /* 0x01200000da28783b */ /* 0x000fe20000004200 */
[-CC-:B------:R-:W-:Y:S03]  /*23f90*/  FFMA.FTZ R185, R45, R134.reuse, -R163.reuse ;  /* 0x000000862db97223 */ /* 0x180fe600000108a3 */
[----:B------:R-:W-:Y:S01]  /*23fa0*/  MUFU.EX2 R161, R161 ;  /* 0x000000a100a17308 */ /* 0x000fe20000000800 */
[-CC-:B------:R-:W-:Y:S01]  /*23fb0*/  FFMA.FTZ R186, R48, R134.reuse, -R163.reuse ;  /* 0x0000008630ba7223 */ /* 0x180fe200000108a3 */
[----:B------:R-:W-:Y:S01]  /*23fc0*/  FFMA.FTZ R187, R49, R134, -R163 ;  /* 0x0000008631bb7223 */ /* 0x000fe200000108a3 */
[C---:B------:R-:W-:Y:S01]  /*23fd0*/  FMUL.FTZ R86, R132.reuse, R86 ;  /* 0x0000005684567220 */ /* 0x040fe20000410000 */
[C---:B------:R-:W-:Y:S01]  /*23fe0*/  FMUL.FTZ R87, R132.reuse, R87 ;  /* 0x0000005784577220 */ /* 0x040fe20000410000 */
[C---:B------:R-:W-:Y:S01]  /*23ff0*/  FMUL.FTZ R84, R133.reuse, R84 ;  /* 0x0000005485547220 */ /* 0x040fe20000410000 */
[----:B------:R-:W-:Y:S01]  /*24000*/  LDSM.16.MT88.4 R44, [R217+0xe800] ;  /* 0x00e80000d92c783b */ /* 0x000fe20000004200 */
[----:B------:R-:W-:Y:S03]  /*24010*/  FMUL.FTZ R85, R133, R85 ;  /* 0x0000005585557220 */ /* 0x000fe60000410000 */
[----:B------:R-:W2:Y:S01]  /*24020*/  MUFU.EX2 R159, R159 ;  /* 0x0000009f009f7308 */ /* 0x000ea20000000800 */
[----:B----4-:R-:W-:Y:S01]  /*24030*/  F2FP.BF16.F32.PACK_AB R131, R135, R157 ;  /* 0x0000009d8783723e */ /* 0x010fe200000010ff */
[C---:B------:R-:W-:Y:S01]  /*24040*/  FMUL.FTZ R90, R132.reuse, R90 ;  /* 0x0000005a845a7220 */ /* 0x040fe20000410000 */
[C---:B------:R-:W-:Y:S01]  /*24050*/  FMUL.FTZ R91, R132.reuse, R91 ;  /* 0x0000005b845b7220 */ /* 0x040fe20000410000 */
[C---:B------:R-:W-:Y:S01]  /*24060*/  FMUL.FTZ R88, R133.reuse, R88 ;  /* 0x0000005885587220 */ /* 0x040fe20000410000 */
[C---:B------:R-:W-:Y:S01]  /*24070*/  FMUL.FTZ R89, R133.reuse, R89 ;  /* 0x0000005985597220 */ /* 0x040fe20000410000 */
[----:B------:R-:W-:Y:S01]  /*24080*/  LDSM.16.MT88.4 R48, [R217+0xf000] ;  /* 0x00f00000d930783b */ /* 0x000fe20000004200 */
        /* <DEDUP_REMOVED lines=8> */
[----:B------:R-:W-:Y:S03]  /*24110*/  FMUL.FTZ R97, R133, R97 ;  /* 0x0000006185617220 */ /* 0x000fe60000410000 */
[----:B------:R-:W4:Y:S01]  /*24120*/  MUFU.EX2 R155, R155 ;  /* 0x0000009b009b7308 */ /* 0x000f220000000800 */
[----:B--2---:R-:W-:Y:S01]  /*24130*/  F2FP.BF16.F32.PACK_AB R128, R159, R161 ;  /* 0x000000a19f80723e */ /* 0x004fe200000010ff */
[--C-:B------:R-:W-:Y:S01]  /*24140*/  FFMA.FTZ R166, R14, R134, -R165.reuse ;  /* 0x000000860ea67223 */ /* 0x100fe200000108a5 */
[C---:B------:R-:W-:Y:S01]  /*24150*/  FMUL.FTZ R14, R132.reuse, R122 ;  /* 0x0000007a840e7220 */ /* 0x040fe20000410000 */
[----:B------:R-:W-:Y:S01]  /*24160*/  FFMA.FTZ R162, R15, R134, -R165 ;  /* 0x000000860fa27223 */ /* 0x000fe200000108a5 */
[C---:B------:R-:W-:Y:S01]  /*24170*/  FMUL.FTZ R15, R132.reuse, R123 ;  /* 0x0000007b840f7220 */ /* 0x040fe20000410000 */
[C---:B------:R-:W-:Y:S01]  /*24180*/  FMUL.FTZ R102, R132.reuse, R102 ;  /* 0x0000006684667220 */ /* 0x040fe20000410000 */
[----:B------:R-:W-:Y:S01]  /*24190*/  FMUL.FTZ R103, R132, R103 ;  /* 0x0000006784677220 */ /* 0x000fe20000410000 */
[C---:B------:R-:W-:Y:S01]  /*241a0*/  FMUL.FTZ R100, R133.reuse, R100 ;  /* 0x0000006485647220 */ /* 0x040fe20000410000 */
[C---:B------:R-:W-:Y:S01]  /*241b0*/  FMUL.FTZ R101, R133.reuse, R101 ;  /* 0x0000006585657220 */ /* 0x040fe20000410000 */
[--C-:B------:R-:W-:Y:S01]  /*241c0*/  FFMA.FTZ R168, R12, R134, -R163.reuse ;  /* 0x000000860ca87223 */ /* 0x100fe200000108a3 */
[----:B------:R-:W-:Y:S01]  /*241d0*/  FMUL.FTZ R12, R133, R120 ;  /* 0x00000078850c7220 */ /* 0x000fe20000410000 */
[----:B------:R-:W-:Y:S01]  /*241e0*/  FFMA.FTZ R169, R13, R134, -R163 ;  /* 0x000000860da97223 */ /* 0x000fe200000108a3 */
[----:B------:R-:W-:Y:S01]  /*241f0*/  FMUL.FTZ R13, R133, R121 ;  /* 0x00000079850d7220 */ /* 0x000fe20000410000 */
[C---:B------:R-:W-:Y:S01]  /*24200*/  FMUL.FTZ R106, R132.reuse, R106 ;  /* 0x0000006a846a7220 */ /* 0x040fe20000410000 */
[----:B------:R-:W-:Y:S01]  /*24210*/  LDSM.16.MT88.4 R120, [R220+0xc800] ;  /* 0x00c80000dc78783b */ /* 0x000fe20000004200 */
[C---:B------:R-:W-:Y:S01]  /*24220*/  FMUL.FTZ R107, R132.reuse, R107 ;  /* 0x0000006b846b7220 */ /* 0x040fe20000410000 */
[----:B----4-:R-:W-:Y:S01]  /*24230*/  F2FP.BF16.F32.PACK_AB R130, R155, R156 ;  /* 0x0000009c9b82723e */ /* 0x010fe200000010ff */
[C---:B------:R-:W-:Y:S01]  /*24240*/  FMUL.FTZ R104, R133.reuse, R104 ;  /* 0x0000006885687220 */ /* 0x040fe20000410000 */
[C---:B------:R-:W-:Y:S01]  /*24250*/  FMUL.FTZ R105, R133.reuse, R105 ;  /* 0x0000006985697220 */ /* 0x040fe20000410000 */
[C---:B------:R-:W-:Y:S01]  /*24260*/  FMUL.FTZ R110, R132.reuse, R110 ;  /* 0x0000006e846e7220 */ /* 0x040fe20000410000 */
[C---:B------:R-:W-:Y:S01]  /*24270*/  FMUL.FTZ R111, R132.reuse, R111 ;  /* 0x0000006f846f7220 */ /* 0x040fe20000410000 */
[C---:B------:R-:W-:Y:S01]  /*24280*/  FMUL.FTZ R108, R133.reuse, R108 ;  /* 0x0000006c856c7220 */ /* 0x040fe20000410000 */
[C---:B------:R-:W-:Y:S01]  /*24290*/  FMUL.FTZ R109, R133.reuse, R109 ;  /* 0x0000006d856d7220 */ /* 0x040fe20000410000 */
[C---:B-1----:R-:W-:Y:S01]  /*242a0*/  HMMA.16816.F32.BF16 R4, R128.reuse, R136, R4 ;  /* 0x000000888004723c */ /* 0x042fe20000041804 */
[----:B------:R-:W-:Y:S04]  /*242b0*/  MUFU.EX2 R166, R166 ;  /* 0x000000a600a67308 */ /* 0x000fe80000000800 */
[----:B------:R-:W-:Y:S01]  /*242c0*/  FMUL.FTZ R114, R132, R114 ;  /* 0x0000007284727220 */ /* 0x000fe20000410000 */
[C---:B------:R-:W-:Y:S01]  /*242d0*/  HMMA.16816.F32.BF16 R8, R128.reuse, R138, R8 ;  /* 0x0000008a8008723c */ /* 0x040fe20000041808 */
[----:B------:R-:W1:Y:S04]  /*242e0*/  LDSM.16.MT88.4 R136, [R220+0x10000] ;  /* 0x01000000dc88783b */ /* 0x000e680000004200 */
[----:B------:R-:W-:Y:S01]  /*242f0*/  MUFU.EX2 R162, R162 ;  /* 0x000000a200a27308 */ /* 0x000fe20000000800 */
[----:B------:R-:W-:Y:S01]  /*24300*/  ISETP.GT.AND P0, PT, R242, 0x1, PT ;  /* 0x00000001f200780c */ /* 0x000fe20003f04270 */
[----:B------:R-:W-:Y:S01]  /*24310*/  FMUL.FTZ R115, R132, R115 ;  /* 0x0000007384737220 */ /* 0x000fe20000410000 */
[C---:B------:R-:W-:Y:S07]  /*24320*/  HMMA.16816.F32.BF16 R68, R128.reuse, R140, R68 ;  /* 0x0000008c8044723c */ /* 0x040fee0000041844 */
[----:B------:R-:W-:Y:S01]  /*24330*/  MUFU.EX2 R168, R168 ;  /* 0x000000a800a87308 */ /* 0x000fe20000000800 */
[C---:B------:R-:W-:Y:S01]  /*24340*/  HMMA.16816.F32.BF16 R72, R128.reuse, R142, R72 ;  /* 0x0000008e8048723c */ /* 0x040fe20000041848 */
[----:B------:R-:W2:Y:S02]  /*24350*/  LDSM.16.MT88.4 R140, [R218+0x10000] ;  /* 0x01000000da8c783b */ /* 0x000ea40000004200 */
[C---:B------:R-:W-:Y:S03]  /*24360*/  FMUL.FTZ R112, R133.reuse, R112 ;  /* 0x0000007085707220 */ /* 0x040fe60000410000 */
[C---:B------:R-:W-:Y:S03]  /*24370*/  HMMA.16816.F32.BF16 R76, R128.reuse, R144, R76 ;  /* 0x00000090804c723c */ /* 0x040fe6000004184c */
[----:B------:R-:W4:Y:S02]  /*24380*/  MUFU.EX2 R169, R169 ;  /* 0x000000a900a97308 */ /* 0x000f240000000800 */
[----:B------:R-:W-:Y:S01]  /*24390*/  FMUL.FTZ R113, R133, R113 ;  /* 0x0000007185717220 */ /* 0x000fe20000410000 */
[C---:B------:R-:W-:Y:S01]  /*243a0*/  HMMA.16816.F32.BF16 R80, R128.reuse, R146, R80 ;  /* 0x000000928050723c */ /* 0x040fe20000041850 */
[----:B------:R-:W-:Y:S06]  /*243b0*/  LDSM.16.MT88.4 R144, [R217+0xc800] ;  /* 0x00c80000d990783b */ /* 0x000fec0000004200 */
[----:B------:R-:W-:Y:S01]  /*243c0*/  MUFU.EX2 R174, R174 ;  /* 0x000000ae00ae7308 */ /* 0x000fe20000000800 */
[--C-:B------:R-:W-:Y:S01]  /*243d0*/  FFMA.FTZ R164, R18, R134, -R165.reuse ;  /* 0x0000008612a47223 */ /* 0x100fe200000108a5 */
[C---:B---3--:R-:W-:Y:S08]  /*243e0*/  HMMA.16816.F32.BF16 R84, R128.reuse, R124, R84 ;  /* 0x0000007c8054723c */ /* 0x048ff00000041854 */
[----:B------:R-:W-:Y:S01]  /*243f0*/  MUFU.EX2 R164, R164 ;  /* 0x000000a400a47308 */ /* 0x000fe20000000800 */
[C---:B------:R-:W-:Y:S01]  /*24400*/  HMMA.16816.F32.BF16 R88, R128.reuse, R126, R88 ;  /* 0x0000007e8058723c */ /* 0x040fe20000041858 */
[----:B------:R-:W3:Y:S02]  /*24410*/  LDSM.16.MT88.4 R124, [R217+0x10000] ;  /* 0x01000000d97c783b */ /* 0x000ee40000004200 */
[C---:B------:R-:W-:Y:S03]  /*24420*/  FMUL.FTZ R18, R132.reuse, R118 ;  /* 0x0000007684127220 */ /* 0x040fe60000410000 */
[C---:B-1----:R-:W-:Y:S03]  /*24430*/  HMMA.16816.F32.BF16 R92, R128.reuse, R136, R92 ;  /* 0x00000088805c723c */ /* 0x042fe6000004185c */
[----:B------:R-:W-:Y:S02]  /*24440*/  MUFU.EX2 R172, R172 ;  /* 0x000000ac00ac7308 */ /* 0x000fe40000000800 */
[-C--:B------:R-:W-:Y:S01]  /*24450*/  FFMA.FTZ R167, R19, R134.reuse, -R165 ;  /* 0x0000008613a77223 */ /* 0x080fe200000108a5 */
[C---:B------:R-:W-:Y:S01]  /*24460*/  HMMA.16816.F32.BF16 R96, R128.reuse, R138, R96 ;  /* 0x0000008a8060723c */ /* 0x040fe20000041860 */
[----:B------:R-:W1:Y:S06]  /*24470*/  LDSM.16.MT88.4 R136, [R216+0x10000] ;  /* 0x01000000d888783b */ /* 0x000e6c0000004200 */
[----:B------:R-:W-:Y:S01]  /*24480*/  MUFU.EX2 R173, R173 ;  /* 0x000000ad00ad7308 */ /* 0x000fe20000000800 */
[----:B------:R-:W-:Y:S01]  /*24490*/  FMUL.FTZ R19, R132, R119 ;  /* 0x0000007784137220 */ /* 0x000fe20000410000 */
[C---:B--2---:R-:W-:Y:S08]  /*244a0*/  HMMA.16816.F32.BF16 R100, R128.reuse, R140, R100 ;  /* 0x0000008c8064723c */ /* 0x044ff00000041864 */
[----:B------:R-:W2:Y:S01]  /*244b0*/  MUFU.EX2 R167, R167 ;  /* 0x000000a700a77308 */ /* 0x000ea20000000800 */
[C---:B------:R-:W-:Y:S01]  /*244c0*/  HMMA.16816.F32.BF16 R104, R128.reuse, R142, R104 ;  /* 0x0000008e8068723c */ /* 0x040fe20000041868 */
[----:B------:R-:W5:Y:S02]  /*244d0*/  LDSM.16.MT88.4 R140, [R218+0xc800] ;  /* 0x00c80000da8c783b */ /* 0x000f640000004200 */
[-CC-:B------:R-:W-:Y:S01]  /*244e0*/  FFMA.FTZ R170, R16, R134.reuse, -R163.reuse ;  /* 0x0000008610aa7223 */ /* 0x180fe200000108a3 */
[----:B------:R-:W-:Y:S01]  /*244f0*/  FFMA.FTZ R171, R17, R134, -R163 ;  /* 0x0000008611ab7223 */ /* 0x000fe200000108a3 */
[----:B------:R-:W-:Y:S01]  /*24500*/  FMUL.FTZ R16, R133, R116 ;  /* 0x0000007485107220 */ /* 0x000fe20000410000 */
[----:B----4-:R-:W-:Y:S03]  /*24510*/  F2FP.BF16.F32.PACK_AB R116, R169, R168 ;  /* 0x000000a8a974723e */ /* 0x010fe600000010ff */
[----:B------:R-:W-:Y:S02]  /*24520*/  MUFU.EX2 R175, R175 ;  /* 0x000000af00af7308 */ /* 0x000fe40000000800 */
[----:B------:R-:W-:Y:S01]  /*24530*/  FMUL.FTZ R17, R133, R117 ;  /* 0x0000007585117220 */ /* 0x000fe20000410000 */
[----:B------:R-:W-:Y:S01]  /*24540*/  F2FP.BF16.F32.PACK_AB R117, R162, R166 ;  /* 0x000000a6a275723e */ /* 0x000fe200000010ff */
[-CC-:B------:R-:W-:Y:S01]  /*24550*/  FFMA.FTZ R54, R54, R134.reuse, -R165.reuse ;  /* 0x0000008636367223 */ /* 0x180fe200000108a5 */
[-CC-:B------:R-:W-:Y:S01]  /*24560*/  FFMA.FTZ R55, R55, R134.reuse, -R165.reuse ;  /* 0x0000008637377223 */ /* 0x180fe200000108a5 */
[--C-:B------:R-:W-:Y:S01]  /*24570*/  FFMA.FTZ R58, R58, R134, -R165.reuse ;  /* 0x000000863a3a7223 */ /* 0x100fe200000108a5 */
[----:B--2---:R-:W-:Y:S01]  /*24580*/  F2FP.BF16.F32.PACK_AB R119, R167, R164 ;  /* 0x000000a4a777723e */ /* 0x004fe200000010ff */
[C---:B---3--:R-:W-:Y:S02]  /*24590*/  HMMA.16816.F32.BF16 R12, R128.reuse, R124, R12 ;  /* 0x0000007c800c723c */ /* 0x048fe4000004180c */
[----:B------:R-:W-:Y:S01]  /*245a0*/  MUFU.EX2 R170, R170 ;  /* 0x000000aa00aa7308 */ /* 0x000fe20000000800 */
[-C--:B------:R-:W-:Y:S01]  /*245b0*/  FFMA.FTZ R59, R59, R134.reuse, -R165 ;  /* 0x000000863b3b7223 */ /* 0x080fe200000108a5 */
[-CC-:B------:R-:W-:Y:S01]  /*245c0*/  FFMA.FTZ R52, R52, R134.reuse, -R163.reuse ;  /* 0x0000008634347223 */ /* 0x180fe200000108a3 */
[-CC-:B------:R-:W-:Y:S01]  /*245d0*/  FFMA.FTZ R53, R53, R134.reuse, -R163.reuse ;  /* 0x0000008635357223 */ /* 0x180fe200000108a3 */
[C---:B------:R-:W-:Y:S01]  /*245e0*/  HMMA.16816.F32.BF16 R108, R128.reuse, R126, R108 ;  /* 0x0000007e806c723c */ /* 0x040fe2000004186c */
[----:B------:R-:W2:Y:S05]  /*245f0*/  LDSM.16.MT88.4 R124, [R216+0xc800] ;  /* 0x00c80000d87c783b */ /* 0x000eaa0000004200 */
[----:B------:R-:W3:Y:S01]  /*24600*/  MUFU.EX2 R171, R171 ;  /* 0x000000ab00ab7308 */ /* 0x000ee20000000800 */
[-CC-:B------:R-:W-:Y:S01]  /*24610*/  FFMA.FTZ R56, R56, R134.reuse, -R163.reuse ;  /* 0x0000008638387223 */ /* 0x180fe200000108a3 */
[C---:B-1----:R-:W-:Y:S08]  /*24620*/  HMMA.16816.F32.BF16 R16, R128.reuse, R136, R16 ;  /* 0x000000888010723c */ /* 0x042ff00000041810 */
[----:B------:R-:W-:Y:S01]  /*24630*/  MUFU.EX2 R176, R176 ;  /* 0x000000b000b07308 */ /* 0x000fe20000000800 */
[----:B------:R-:W-:Y:S01]  /*24640*/  HMMA.16816.F32.BF16 R112, R128, R138, R112 ;  /* 0x0000008a8070723c */ /* 0x000fe20000041870 */
[----:B------:R-:W-:Y:S02]  /*24650*/  LDSM.16.MT88.4 R128, [R217+0x10800] ;  /* 0x01080000d980783b */ /* 0x000fe40000004200 */
[----:B------:R-:W-:Y:S01]  /*24660*/  FFMA.FTZ R57, R57, R134, -R163 ;  /* 0x0000008639397223 */ /* 0x000fe200000108a3 */
[----:B------:R-:W-:Y:S05]  /*24670*/  FFMA.FTZ R160, R132, R244, R160 ;  /* 0x000000f484a07223 */ /* 0x000fea00000100a0 */
[----:B------:R-:W-:Y:S02]  /*24680*/  MUFU.EX2 R177, R177 ;  /* 0x000000b100b17308 */ /* 0x000fe40000000800 */
[----:B---3--:R-:W-:Y:S01]  /*24690*/  F2FP.BF16.F32.PACK_AB R118, R171, R170 ;  /* 0x000000aaab76723e */ /* 0x008fe200000010ff */
[----:B------:R-:W-:Y:S01]  /*246a0*/  LDSM.16.MT88.4 R136, [R220+0xd000] ;  /* 0x00d00000dc88783b */ /* 0x000fe20000004200 */
[----:B------:R-:W-:Y:S01]  /*246b0*/  MOV R242, R154 ;  /* 0x0000009a00f27202 */ /* 0x000fe20000000f00 */
[----:B------:R-:W-:Y:S01]  /*246c0*/  FFMA.FTZ R161, R133, R245, R161 ;  /* 0x000000f585a17223 */ /* 0x000fe200000100a1 */
[----:B------:R-:W-:Y:S01]  /*246d0*/  FADD.FTZ R160, R158, R160 ;  /* 0x000000a09ea07221 */ /* 0x000fe20000010000 */
[----:B------:R-:W-:Y:S02]  /*246e0*/  MOV R133, R2 ;  /* 0x0000000200857202 */ /* 0x000fe40000000f00 */
[C---:B------:R-:W-:Y:S01]  /*246f0*/  HMMA.16816.F32.BF16 R4, R116.reuse, R120, R4 ;  /* 0x000000787404723c */ /* 0x040fe20000041804 */
[----:B------:R-:W-:Y:S04]  /*24700*/  MUFU.EX2 R178, R178 ;  /* 0x000000b200b27308 */ /* 0x000fe80000000800 */
[----:B------:R-:W-:Y:S01]  /*24710*/  FADD.FTZ R161, R159, R161 ;  /* 0x000000a19fa17221 */ /* 0x000fe20000010000 */
[C---:B------:R-:W-:Y:S01]  /*24720*/  HMMA.16816.F32.BF16 R8, R116.reuse, R122, R8 ;  /* 0x0000007a7408723c */ /* 0x040fe20000041808 */
[----:B------:R-:W1:Y:S04]  /*24730*/  LDSM.16.MT88.4 R120, [R218+0x10800] ;  /* 0x01080000da78783b */ /* 0x000e680000004200 */
[----:B------:R-:W-:Y:S01]  /*24740*/  MUFU.EX2 R179, R179 ;  /* 0x000000b300b37308 */ /* 0x000fe20000000800 */
[----:B------:R-:W-:Y:S01]  /*24750*/  FADD.FTZ R157, R157, R160 ;  /* 0x000000a09d9d7221 */ /* 0x000fe20000010000 */
[C---:B-----5:R-:W-:Y:S08]  /*24760*/  HMMA.16816.F32.BF16 R68, R116.reuse, R140, R68 ;  /* 0x0000008c7444723c */ /* 0x060ff00000041844 */
[----:B------:R-:W-:Y:S01]  /*24770*/  MUFU.EX2 R180, R180 ;  /* 0x000000b400b47308 */ /* 0x000fe20000000800 */
[C---:B------:R-:W-:Y:S01]  /*24780*/  HMMA.16816.F32.BF16 R72, R116.reuse, R142, R72 ;  /* 0x0000008e7448723c */ /* 0x040fe20000041848 */
[----:B------:R-:W-:Y:S02]  /*24790*/  LDSM.16.MT88.4 R140, [R218+0xd000] ;  /* 0x00d00000da8c783b */ /* 0x000fe40000004200 */
[----:B------:R-:W-:Y:S03]  /*247a0*/  FADD.FTZ R161, R156, R161 ;  /* 0x000000a19ca17221 */ /* 0x000fe60000010000 */
[C---:B------:R-:W-:Y:S03]  /*247b0*/  HMMA.16816.F32.BF16 R76, R116.reuse, R144, R76 ;  /* 0x00000090744c723c */ /* 0x040fe6000004184c */
[----:B------:R-:W-:Y:S02]  /*247c0*/  MUFU.EX2 R181, R181 ;  /* 0x000000b500b57308 */ /* 0x000fe40000000800 */
[----:B------:R-:W-:Y:S01]  /*247d0*/  FADD.FTZ R157, R135, R157 ;  /* 0x0000009d879d7221 */ /* 0x000fe20000010000 */
[C---:B------:R-:W-:Y:S07]  /*247e0*/  HMMA.16816.F32.BF16 R80, R116.reuse, R146, R80 ;  /* 0x000000927450723c */ /* 0x040fee0000041850 */
[----:B------:R-:W-:Y:S01]  /*247f0*/  MUFU.EX2 R182, R182 ;  /* 0x000000b600b67308 */ /* 0x000fe20000000800 */
[-CC-:B------:R-:W-:Y:S01]  /*24800*/  FFMA.FTZ R144, R22, R134.reuse, -R165.reuse ;  /* 0x0000008616907223 */ /* 0x180fe200000108a5 */
[C---:B--2---:R-:W-:Y:S03]  /*24810*/  HMMA.16816.F32.BF16 R84, R116.reuse, R124, R84 ;  /* 0x0000007c7454723c */ /* 0x044fe60000041854 */
[-CC-:B------:R-:W-:Y:S03]  /*24820*/  FFMA.FTZ R147, R26, R134.reuse, -R165.reuse ;  /* 0x000000861a937223 */ /* 0x180fe600000108a5 */
[C---:B------:R-:W-:Y:S01]  /*24830*/  HMMA.16816.F32.BF16 R88, R116.reuse, R126, R88 ;  /* 0x0000007e7458723c */ /* 0x040fe20000041858 */
[----:B------:R-:W2:Y:S01]  /*24840*/  LDSM.16.MT88.4 R124, [R216+0x10800] ;  /* 0x01080000d87c783b */ /* 0x000ea20000004200 */
[----:B------:R-:W-:Y:S03]  /*24850*/  MUFU.EX2 R144, R144 ;  /* 0x0000009000907308 */ /* 0x000fe60000000800 */
[-CC-:B------:R-:W-:Y:S01]  /*24860*/  FFMA.FTZ R146, R27, R134.reuse, -R165.reuse ;  /* 0x000000861b927223 */ /* 0x180fe200000108a5 */
[C---:B------:R-:W-:Y:S06]  /*24870*/  HMMA.16816.F32.BF16 R92, R116.reuse, R148, R92 ;  /* 0x00000094745c723c */ /* 0x040fec000004185c */
        /* <DEDUP_REMOVED lines=8> */
[----:B------:R-:W3:Y:S05]  /*24900*/  LDSM.16.MT88.4 R120, [R217+0xd000] ;  /* 0x00d00000d978783b */ /* 0x000eea0000004200 */
[----:B------:R-:W4:Y:S01]  /*24910*/  MUFU.EX2 R146, R146 ;  /* 0x0000009200927308 */ /* 0x000f220000000800 */
[-CC-:B------:R-:W-:Y:S01]  /*24920*/  FFMA.FTZ R151, R25, R134.reuse, -R163.reuse ;  /* 0x0000008619977223 */ /* 0x180fe200000108a3 */
[C---:B------:R-:W-:Y:S01]  /*24930*/  HMMA.16816.F32.BF16 R12, R116.reuse, R128, R12 ;  /* 0x00000080740c723c */ /* 0x040fe2000004180c */
[----:B------:R-:W5:Y:S02]  /*24940*/  LDSM.16.MT88.4 R24, [R216+0xd000] ;  /* 0x00d00000d818783b */ /* 0x000f640000004200 */
[----:B------:R-:W-:Y:S03]  /*24950*/  FFMA.FTZ R149, R21, R134, -R163 ;  /* 0x0000008615957223 */ /* 0x000fe600000108a3 */
        /* <DEDUP_REMOVED lines=10> */
[----:B------:R-:W-:Y:S01]  /*24a00*/  FADD.FTZ R155, R155, R161 ;  /* 0x000000a19b9b7221 */ /* 0x000fe20000010000 */
[----:B------:R-:W-:Y:S01]  /*24a10*/  MOV R132, R3 ;  /* 0x0000000300847202 */ /* 0x000fe20000000f00 */
[----:B------:R-:W4:Y:S01]  /*24a20*/  LDSM.16.MT88.4 R124, [R218+0x11000] ;  /* 0x01100000da7c783b */ /* 0x000f220000004200 */
[----:B------:R-:W-:Y:S01]  /*24a30*/  FADD.FTZ R166, R166, R157 ;  /* 0x0000009da6a67221 */ /* 0x000fe20000010000 */
[----:B------:R-:W-:Y:S02]  /*24a40*/  FADD.FTZ R155, R168, R155 ;  /* 0x0000009ba89b7221 */ /* 0x000fe40000010000 */
[----:B------:R-:W3:Y:S01]  /*24a50*/  MUFU.EX2 R151, R151 ;  /* 0x0000009700977308 */ /* 0x000ee20000000800 */
[----:B--2---:R-:W-:Y:S01]  /*24a60*/  F2FP.BF16.F32.PACK_AB R20, R149, R148 ;  /* 0x000000949514723e */ /* 0x004fe200000010ff */
[----:B------:R-:W-:Y:S01]  /*24a70*/  FADD.FTZ R166, R162, R166 ;  /* 0x000000a6a2a67221 */ /* 0x000fe20000010000 */
[----:B------:R-:W-:Y:S03]  /*24a80*/  FADD.FTZ R169, R169, R155 ;  /* 0x0000009ba9a97221 */ /* 0x000fe60000010000 */
[----:B------:R-:W-:Y:S01]  /*24a90*/  FADD.FTZ R166, R164, R166 ;  /* 0x000000a6a4a67221 */ /* 0x000fe20000010000 */
[----:B------:R-:W-:Y:S03]  /*24aa0*/  FADD.FTZ R169, R170, R169 ;  /* 0x000000a9aaa97221 */ /* 0x000fe60000010000 */
[----:B------:R-:W-:Y:S01]  /*24ab0*/  MUFU.EX2 R183, R183 ;  /* 0x000000b700b77308 */ /* 0x000fe20000000800 */
[----:B------:R-:W-:Y:S01]  /*24ac0*/  FADD.FTZ R167, R167, R166 ;  /* 0x000000a6a7a77221 */ /* 0x000fe20000010000 */
[----:B------:R-:W-:Y:S03]  /*24ad0*/  FADD.FTZ R169, R171, R169 ;  /* 0x000000a9aba97221 */ /* 0x000fe60000010000 */
[----:B------:R-:W-:Y:S01]  /*24ae0*/  FADD.FTZ R167, R144, R167 ;  /* 0x000000a790a77221 */ /* 0x000fe20000010000 */
[----:B------:R-:W-:Y:S04]  /*24af0*/  FADD.FTZ R148, R148, R169 ;  /* 0x000000a994947221 */ /* 0x000fe80000010000 */
[----:B------:R-:W-:Y:S01]  /*24b00*/  MUFU.EX2 R184, R184 ;  /* 0x000000b800b87308 */ /* 0x000fe20000000800 */
[----:B---3--:R-:W-:Y:S01]  /*24b10*/  F2FP.BF16.F32.PACK_AB R22, R151, R150 ;  /* 0x000000969716723e */ /* 0x008fe200000010ff */
[----:B------:R-:W-:Y:S01]  /*24b20*/  FADD.FTZ R167, R145, R167 ;  /* 0x000000a791a77221 */ /* 0x000fe20000010000 */
[----:B------:R-:W-:Y:S03]  /*24b30*/  FADD.FTZ R148, R149, R148 ;  /* 0x0000009495947221 */ /* 0x000fe60000010000 */
[----:B------:R-:W-:Y:S01]  /*24b40*/  FADD.FTZ R147, R147, R167 ;  /* 0x000000a793937221 */ /* 0x000fe20000010000 */
[----:B------:R-:W-:Y:S01]  /*24b50*/  FADD.FTZ R148, R150, R148 ;  /* 0x0000009496947221 */ /* 0x000fe20000010000 */
[C---:B------:R-:W-:Y:S02]  /*24b60*/  HMMA.16816.F32.BF16 R4, R20.reuse, R136, R4 ;  /* 0x000000881404723c */ /* 0x040fe40000041804 */
[----:B------:R-:W-:Y:S03]  /*24b70*/  MUFU.EX2 R185, R185 ;  /* 0x000000b900b97308 */ /* 0x000fe60000000800 */
[----:B------:R-:W-:Y:S01]  /*24b80*/  FADD.FTZ R147, R146, R147 ;  /* 0x0000009392937221 */ /* 0x000fe20000010000 */
[C---:B------:R-:W-:Y:S06]  /*24b90*/  HMMA.16816.F32.BF16 R8, R20.reuse, R138, R8 ;  /* 0x0000008a1408723c */ /* 0x040fec0000041808 */
[----:B------:R-:W-:Y:S01]  /*24ba0*/  MUFU.EX2 R186, R186 ;  /* 0x000000ba00ba7308 */ /* 0x000fe20000000800 */
[-CC-:B------:R-:W-:Y:S01]  /*24bb0*/  FFMA.FTZ R136, R30, R134.reuse, -R165.reuse ;  /* 0x000000861e887223 */ /* 0x180fe200000108a5 */
[C---:B------:R-:W-:Y:S03]  /*24bc0*/  HMMA.16816.F32.BF16 R68, R20.reuse, R140, R68 ;  /* 0x0000008c1444723c */ /* 0x040fe60000041844 */
[-C--:B------:R-:W-:Y:S03]  /*24bd0*/  FFMA.FTZ R139, R31, R134.reuse, -R165 ;  /* 0x000000861f8b7223 */ /* 0x080fe600000108a5 */
[C---:B------:R-:W-:Y:S02]  /*24be0*/  HMMA.16816.F32.BF16 R72, R20.reuse, R142, R72 ;  /* 0x0000008e1448723c */ /* 0x040fe40000041848 */
[----:B------:R-:W-:Y:S03]  /*24bf0*/  MUFU.EX2 R136, R136 ;  /* 0x0000008800887308 */ /* 0x000fe60000000800 */
[-CC-:B------:R-:W-:Y:S01]  /*24c00*/  FFMA.FTZ R140, R28, R134.reuse, -R163.reuse ;  /* 0x000000861c8c7223 */ /* 0x180fe200000108a3 */
[C---:B------:R-:W-:Y:S06]  /*24c10*/  HMMA.16816.F32.BF16 R76, R20.reuse, R120, R76 ;  /* 0x00000078144c723c */ /* 0x040fec000004184c */
[----:B------:R-:W2:Y:S01]  /*24c20*/  MUFU.EX2 R139, R139 ;  /* 0x0000008b008b7308 */ /* 0x000ea20000000800 */
[-C--:B------:R-:W-:Y:S01]  /*24c30*/  FFMA.FTZ R141, R29, R134.reuse, -R163 ;  /* 0x000000861d8d7223 */ /* 0x080fe200000108a3 */
[C---:B------:R-:W-:Y:S01]  /*24c40*/  HMMA.16816.F32.BF16 R80, R20.reuse, R122, R80 ;  /* 0x0000007a1450723c */ /* 0x040fe20000041850 */
[----:B------:R-:W3:Y:S02]  /*24c50*/  LDSM.16.MT88.4 R120, [R217+0x11000] ;  /* 0x01100000d978783b */ /* 0x000ee40000004200 */
[-CC-:B------:R-:W-:Y:S03]  /*24c60*/  FFMA.FTZ R137, R34, R134.reuse, -R165.reuse ;  /* 0x0000008622897223 */ /* 0x180fe600000108a5 */
[C---:B-----5:R-:W-:Y:S02]  /*24c70*/  HMMA.16816.F32.BF16 R84, R20.reuse, R24, R84 ;  /* 0x000000181454723c */ /* 0x060fe40000041854 */
[----:B------:R-:W-:Y:S01]  /*24c80*/  MUFU.EX2 R140, R140 ;  /* 0x0000008c008c7308 */ /* 0x000fe20000000800 */
[----:B------:R-:W5:Y:S02]  /*24c90*/  LDSM.16.MT88.4 R28, [R220+0xd800] ;  /* 0x00d80000dc1c783b */ /* 0x000f640000004200 */
[-C--:B------:R-:W-:Y:S01]  /*24ca0*/  FFMA.FTZ R138, R35, R134.reuse, -R165 ;  /* 0x00000086238a7223 */ /* 0x080fe200000108a5 */
[C---:B------:R-:W-:Y:S06]  /*24cb0*/  HMMA.16816.F32.BF16 R88, R20.reuse, R26, R88 ;  /* 0x0000001a1458723c */ /* 0x040fec0000041858 */
[----:B------:R-:W-:Y:S01]  /*24cc0*/  MUFU.EX2 R137, R137 ;  /* 0x0000008900897308 */ /* 0x000fe20000000800 */
[-CC-:B------:R-:W-:Y:S01]  /*24cd0*/  FFMA.FTZ R142, R32, R134.reuse, -R163.reuse ;  /* 0x00000086208e7223 */ /* 0x180fe200000108a3 */
[C---:B-1----:R-:W-:Y:S03]  /*24ce0*/  HMMA.16816.F32.BF16 R92, R20.reuse, R116, R92 ;  /* 0x00000074145c723c */ /* 0x042fe6000004185c */
[----:B------:R-:W-:Y:S03]  /*24cf0*/  FFMA.FTZ R143, R33, R134, -R163 ;  /* 0x00000086218f7223 */ /* 0x000fe600000108a3 */
[C---:B------:R-:W-:Y:S01]  /*24d00*/  HMMA.16816.F32.BF16 R96, R20.reuse, R118, R96 ;  /* 0x000000761460723c */ /* 0x040fe20000041860 */
[----:B------:R-:W1:Y:S01]  /*24d10*/  LDSM.16.MT88.4 R116, [R218+0xd800] ;  /* 0x00d80000da74783b */ /* 0x000e620000004200 */
[----:B------:R-:W5:Y:S03]  /*24d20*/  MUFU.EX2 R138, R138 ;  /* 0x0000008a008a7308 */ /* 0x000f660000000800 */
[----:B--2---:R-:W-:Y:S01]  /*24d30*/  F2FP.BF16.F32.PACK_AB R25, R139, R136 ;  /* 0x000000888b19723e */ /* 0x004fe200000010ff */
[C---:B----4-:R-:W-:Y:S03]  /*24d40*/  HMMA.16816.F32.BF16 R100, R20.reuse, R124, R100 ;  /* 0x0000007c1464723c */ /* 0x050fe60000041864 */
[----:B------:R-:W2:Y:S03]  /*24d50*/  LDSM.16.MT88.4 R32, [R217+0xd800] ;  /* 0x00d80000d920783b */ /* 0x000ea60000004200 */
[----:B------:R-:W4:Y:S01]  /*24d60*/  MUFU.EX2 R141, R141 ;  /* 0x0000008d008d7308 */ /* 0x000f220000000800 */
[----:B------:R-:W-:Y:S01]  /*24d70*/  FADD.FTZ R151, R151, R148 ;  /* 0x0000009497977221 */ /* 0x000fe20000010000 */
[C---:B------:R-:W-:Y:S03]  /*24d80*/  HMMA.16816.F32.BF16 R104, R20.reuse, R126, R104 ;  /* 0x0000007e1468723c */ /* 0x040fe60000041868 */
[----:B------:R-:W-:Y:S03]  /*24d90*/  LDSM.16.MT88.4 R124, [R216+0x11800] ;  /* 0x01180000d87c783b */ /* 0x000fe60000004200 */
[C---:B---3--:R-:W-:Y:S02]  /*24da0*/  HMMA.16816.F32.BF16 R12, R20.reuse, R120, R12 ;  /* 0x00000078140c723c */ /* 0x048fe4000004180c */
[----:B------:R-:W-:Y:S03]  /*24db0*/  MUFU.EX2 R142, R142 ;  /* 0x0000008e008e7308 */ /* 0x000fe60000000800 */
[----:B-----5:R-:W-:Y:S01]  /*24dc0*/  F2FP.BF16.F32.PACK_AB R27, R138, R137 ;  /* 0x000000898a1b723e */ /* 0x020fe200000010ff */
[C---:B------:R-:W-:Y:S01]  /*24dd0*/  HMMA.16816.F32.BF16 R108, R20.reuse, R122, R108 ;  /* 0x0000007a146c723c */ /* 0x040fe2000004186c */
[----:B------:R-:W3:Y:S05]  /*24de0*/  LDSM.16.MT88.4 R120, [R216+0xd800] ;  /* 0x00d80000d878783b */ /* 0x000eea0000004200 */
[----:B------:R-:W5:Y:S01]  /*24df0*/  MUFU.EX2 R143, R143 ;  /* 0x0000008f008f7308 */ /* 0x000f620000000800 */
[----:B----4-:R-:W-:Y:S01]  /*24e00*/  F2FP.BF16.F32.PACK_AB R24, R141, R140 ;  /* 0x0000008c8d18723e */ /* 0x010fe200000010ff */
[C---:B------:R-:W-:Y:S08]  /*24e10*/  HMMA.16816.F32.BF16 R16, R20.reuse, R128, R16 ;  /* 0x000000801410723c */ /* 0x040ff00000041810 */
[----:B------:R-:W4:Y:S01]  /*24e20*/  MUFU.EX2 R187, R187 ;  /* 0x000000bb00bb7308 */ /* 0x000f220000000800 */
[----:B------:R-:W-:Y:S01]  /*24e30*/  HMMA.16816.F32.BF16 R112, R20, R130, R112 ;  /* 0x000000821470723c */ /* 0x000fe20000041870 */
[----:B------:R-:W4:Y:S02]  /*24e40*/  LDSM.16.MT88.4 R20, [R220+0x11800] ;  /* 0x01180000dc14783b */ /* 0x000f240000004200 */
[----:B------:R-:W-:Y:S01]  /*24e50*/  FADD.FTZ R147, R136, R147 ;  /* 0x0000009388937221 */ /* 0x000fe20000010000 */
[----:B------:R-:W-:Y:S05]  /*24e60*/  FADD.FTZ R151, R140, R151 ;  /* 0x000000978c977221 */ /* 0x000fea0000010000 */
[----:B------:R-:W4:Y:S02]  /*24e70*/  MUFU.EX2 R54, R54 ;  /* 0x0000003600367308 */ /* 0x000f240000000800 */
[----:B-----5:R-:W-:Y:S01]  /*24e80*/  F2FP.BF16.F32.PACK_AB R26, R143, R142 ;  /* 0x0000008e8f1a723e */ /* 0x020fe200000010ff */
[----:B------:R-:W-:Y:S01]  /*24e90*/  FADD.FTZ R139, R139, R147 ;  /* 0x000000938b8b7221 */ /* 0x000fe20000010000 */
[----:B------:R-:W-:Y:S05]  /*24ea0*/  FADD.FTZ R151, R141, R151 ;  /* 0x000000978d977221 */ /* 0x000fea0000010000 */
[C---:B------:R-:W-:Y:S01]  /*24eb0*/  HMMA.16816.F32.BF16 R4, R24.reuse, R28, R4 ;  /* 0x0000001c1804723c */ /* 0x040fe20000041804 */
[----:B------:R-:W-:Y:S04]  /*24ec0*/  MUFU.EX2 R55, R55 ;  /* 0x0000003700377308 */ /* 0x000fe80000000800 */
[----:B------:R-:W-:Y:S01]  /*24ed0*/  FADD.FTZ R139, R137, R139 ;  /* 0x0000008b898b7221 */ /* 0x000fe20000010000 */
[C---:B------:R-:W-:Y:S01]  /*24ee0*/  HMMA.16816.F32.BF16 R8, R24.reuse, R30, R8 ;  /* 0x0000001e1808723c */ /* 0x040fe20000041808 */
[----:B------:R-:W5:Y:S04]  /*24ef0*/  LDSM.16.MT88.4 R28, [R218+0x11800] ;  /* 0x01180000da1c783b */ /* 0x000f680000004200 */
[----:B------:R-:W-:Y:S01]  /*24f00*/  MUFU.EX2 R58, R58 ;  /* 0x0000003a003a7308 */ /* 0x000fe20000000800 */
[----:B------:R-:W-:Y:S01]  /*24f10*/  FADD.FTZ R142, R142, R151 ;  /* 0x000000978e8e7221 */ /* 0x000fe20000010000 */
[C---:B-1----:R-:W-:Y:S08]  /*24f20*/  HMMA.16816.F32.BF16 R68, R24.reuse, R116, R68 ;  /* 0x000000741844723c */ /* 0x042ff00000041844 */
[----:B------:R-:W-:Y:S01]  /*24f30*/  MUFU.EX2 R59, R59 ;  /* 0x0000003b003b7308 */ /* 0x000fe20000000800 */
[C---:B------:R-:W-:Y:S01]  /*24f40*/  HMMA.16816.F32.BF16 R72, R24.reuse, R118, R72 ;  /* 0x000000761848723c */ /* 0x040fe20000041848 */
[----:B------:R-:W1:Y:S02]  /*24f50*/  LDSM.16.MT88.4 R116, [R217+0x11800] ;  /* 0x01180000d974783b */ /* 0x000e640000004200 */
[----:B------:R-:W-:Y:S03]  /*24f60*/  FADD.FTZ R139, R138, R139 ;  /* 0x0000008b8a8b7221 */ /* 0x000fe60000010000 */
[C---:B--2---:R-:W-:Y:S03]  /*24f70*/  HMMA.16816.F32.BF16 R76, R24.reuse, R32, R76 ;  /* 0x00000020184c723c */ /* 0x044fe6000004184c */
[----:B------:R-:W2:Y:S02]  /*24f80*/  MUFU.EX2 R52, R52 ;  /* 0x0000003400347308 */ /* 0x000ea40000000800 */
[----:B------:R-:W-:Y:S01]  /*24f90*/  FADD.FTZ R142, R143, R142 ;  /* 0x0000008e8f8e7221 */ /* 0x000fe20000010000 */
[C---:B------:R-:W-:Y:S01]  /*24fa0*/  HMMA.16816.F32.BF16 R80, R24.reuse, R34, R80 ;  /* 0x000000221850723c */ /* 0x040fe20000041850 */
[----:B------:R-:W2:Y:S06]  /*24fb0*/  LDSM.16.MT88.4 R32, [R220+0xe000] ;  /* 0x00e00000dc20783b */ /* 0x000eac0000004200 */
[----:B------:R-:W2:Y:S01]  /*24fc0*/  MUFU.EX2 R53, R53 ;  /* 0x0000003500357308 */ /* 0x000ea20000000800 */
[----:B------:R-:W-:Y:S01]  /*24fd0*/  FADD.FTZ R142, R176, R142 ;  /* 0x0000008eb08e7221 */ /* 0x000fe20000010000 */
[C---:B---3--:R-:W-:Y:S08]  /*24fe0*/  HMMA.16816.F32.BF16 R84, R24.reuse, R120, R84 ;  /* 0x000000781854723c */ /* 0x048ff00000041854 */
[----:B------:R-:W-:Y:S01]  /*24ff0*/  MUFU.EX2 R56, R56 ;  /* 0x0000003800387308 */ /* 0x000fe20000000800 */
[C---:B------:R-:W-:Y:S01]  /*25000*/  HMMA.16816.F32.BF16 R88, R24.reuse, R122, R88 ;  /* 0x0000007a1858723c */ /* 0x040fe20000041858 */
[----:B------:R-:W-:Y:S05]  /*25010*/  LDSM.16.MT88.4 R120, [R216+0x12000] ;  /* 0x01200000d878783b */ /* 0x000fea0000004200 */
[C---:B----4-:R-:W-:Y:S03]  /*25020*/  HMMA.16816.F32.BF16 R92, R24.reuse, R20, R92 ;  /* 0x00000014185c723c */ /* 0x050fe6000004185c */
[----:B------:R-:W3:Y:S03]  /*25030*/  MUFU.EX2 R57, R57 ;  /* 0x0000003900397308 */ /* 0x000ee60000000800 */
        /* <DEDUP_REMOVED lines=10> */
[----:B------:R-:W-:Y:S04]  /*250e0*/  LDSM.16.MT88.4 R116, [R217+0x12000] ;  /* 0x01200000d974783b */ /* 0x000fe80000004200 */
[----:B------:R-:W-:Y:S01]  /*250f0*/  FADD.FTZ R174, R174, R139 ;  /* 0x0000008baeae7221 */ /* 0x000fe20000010000 */
[C---:B------:R-:W-:Y:S05]  /*25100*/  HMMA.16816.F32.BF16 R16, R24.reuse, R124, R16 ;  /* 0x0000007c1810723c */ /* 0x040fea0000041810 */
        /* <DEDUP_REMOVED lines=12> */
[----:B------:R-:W5:Y:S04]  /*251d0*/  LDSM.16.MT88.4 R36, [R220+0xe800] ;  /* 0x00e80000dc24783b */ /* 0x000f680000004200 */
[----:B------:R-:W-:Y:S01]  /*251e0*/  FADD.FTZ R175, R175, R174 ;  /* 0x000000aeafaf7221 */ /* 0x000fe20000010000 */
[C---:B----4-:R-:W-:Y:S05]  /*251f0*/  HMMA.16816.F32.BF16 R76, R20.reuse, R28, R76 ;  /* 0x0000001c144c723c */ /* 0x050fea000004184c */
[----:B------:R-:W-:Y:S01]  /*25200*/  FADD.FTZ R177, R179, R177 ;  /* 0x000000b1b3b17221 */ /* 0x000fe20000010000 */
[C---:B------:R-:W-:Y:S01]  /*25210*/  HMMA.16816.F32.BF16 R80, R20.reuse, R30, R80 ;  /* 0x0000001e1450723c */ /* 0x040fe20000041850 */
[----:B------:R-:W4:Y:S04]  /*25220*/  LDSM.16.MT88.4 R28, [R218+0xe800] ;  /* 0x00e80000da1c783b */ /* 0x000f280000004200 */
[----:B------:R-:W-:Y:S01]  /*25230*/  FADD.FTZ R175, R180, R175 ;  /* 0x000000afb4af7221 */ /* 0x000fe20000010000 */
[C---:B-1----:R-:W-:Y:S05]  /*25240*/  HMMA.16816.F32.BF16 R84, R20.reuse, R24, R84 ;  /* 0x000000181454723c */ /* 0x042fea0000041854 */
[C---:B------:R-:W-:Y:S01]  /*25250*/  FADD.FTZ R175, R181.reuse, R175 ;  /* 0x000000afb5af7221 */ /* 0x040fe20000010000 */
[C---:B------:R-:W-:Y:S05]  /*25260*/  HMMA.16816.F32.BF16 R88, R20.reuse, R26, R88 ;  /* 0x0000001a1458723c */ /* 0x040fea0000041858 */
[----:B------:R-:W-:Y:S02]  /*25270*/  F2FP.BF16.F32.PACK_AB R25, R181, R180 ;  /* 0x000000b4b519723e */ /* 0x000fe400000010ff */
[----:B------:R-:W-:Y:S01]  /*25280*/  F2FP.BF16.F32.PACK_AB R27, R183, R182 ;  /* 0x000000b6b71b723e */ /* 0x000fe200000010ff */
[----:B------:R-:W-:Y:S01]  /*25290*/  FADD.FTZ R182, R182, R175 ;  /* 0x000000afb6b67221 */ /* 0x000fe20000010000 */
[C---:B--2---:R-:W-:Y:S03]  /*252a0*/  HMMA.16816.F32.BF16 R92, R20.reuse, R32, R92 ;  /* 0x00000020145c723c */ /* 0x044fe6000004185c */
[----:B------:R-:W-:Y:S01]  /*252b0*/  F2FP.BF16.F32.PACK_AB R24, R185, R184 ;  /* 0x000000b8b918723e */ /* 0x000fe200000010ff */
[----:B------:R-:W-:Y:S01]  /*252c0*/  FADD.FTZ R184, R184, R177 ;  /* 0x000000b1b8b87221 */ /* 0x000fe20000010000 */
[----:B------:R-:W-:Y:S01]  /*252d0*/  F2FP.BF16.F32.PACK_AB R26, R187, R186 ;  /* 0x000000babb1a723e */ /* 0x000fe200000010ff */
        /* <DEDUP_REMOVED lines=12> */
[C---:B------:R-:W-:Y:S05]  /*253a0*/  HMMA.16816.F32.BF16 R16, R20.reuse, R120, R16 ;  /* 0x000000781410723c */ /* 0x040fea0000041810 */
[----:B------:R-:W-:Y:S01]  /*253b0*/  FADD.FTZ R187, R52, R187 ;  /* 0x000000bb34bb7221 */ /* 0x000fe20000010000 */
[----:B------:R-:W-:Y:S01]  /*253c0*/  HMMA.16816.F32.BF16 R112, R20, R122, R112 ;  /* 0x0000007a1470723c */ /* 0x000fe20000041870 */
[----:B------:R-:W2:Y:S04]  /*253d0*/  LDSM.16.MT88.4 R20, [R220+0x12800] ;  /* 0x01280000dc14783b */ /* 0x000ea80000004200 */
[----:B------:R-:W-:Y:S01]  /*253e0*/  FADD.FTZ R187, R53, R187 ;  /* 0x000000bb35bb7221 */ /* 0x000fe20000010000 */
        /* <DEDUP_REMOVED lines=23> */
[----:B------:R-:W3:Y:S04]  /*25560*/  LDSM.16.MT88.4 R36, [R220+0x13000] ;  /* 0x01300000dc24783b */ /* 0x000ee80000004200 */
[----:B------:R-:W-:Y:S01]  /*25570*/  FADD.FTZ R55, R55, R182 ;  /* 0x000000b637377221 */ /* 0x000fe20000010000 */
[C---:B------:R-:W-:Y:S05]  /*25580*/  HMMA.16816.F32.BF16 R16, R24.reuse, R40, R16 ;  /* 0x000000281810723c */ /* 0x040fea0000041810 */
[----:B------:R-:W-:Y:S01]  /*25590*/  FADD.FTZ R55, R58, R55 ;  /* 0x000000373a377221 */ /* 0x000fe20000010000 */
[----:B------:R-:W-:Y:S01]  /*255a0*/  HMMA.16816.F32.BF16 R112, R24, R42, R112 ;  /* 0x0000002a1870723c */ /* 0x000fe20000041870 */
[----:B------:R-:W4:Y:S04]  /*255b0*/  LDSM.16.MT88.4 R24, [R218+0x13000] ;  /* 0x01300000da18783b */ /* 0x000f280000004200 */
[-CC-:B------:R-:W-:Y:S01]  /*255c0*/  FFMA.FTZ R40, R62, R134.reuse, -R165.reuse ;  /* 0x000000863e287223 */ /* 0x180fe200000108a5 */
[C---:B-1----:R-:W-:Y:S05]  /*255d0*/  HMMA.16816.F32.BF16 R4, R20.reuse, R32, R4 ;  /* 0x000000201404723c */ /* 0x042fea0000041804 */
[----:B------:R-:W-:Y:S01]  /*255e0*/  MUFU.EX2 R40, R40 ;  /* 0x0000002800287308 */ /* 0x000fe20000000800 */
[C---:B------:R-:W-:Y:S01]  /*255f0*/  HMMA.16816.F32.BF16 R8, R20.reuse, R34, R8 ;  /* 0x000000221408723c */ /* 0x040fe20000041808 */
[----:B------:R-:W1:Y:S04]  /*25600*/  LDSM.16.MT88.4 R32, [R217+0x13000] ;  /* 0x01300000d920783b */ /* 0x000e680000004200 */
[-CC-:B------:R-:W-:Y:S01]  /*25610*/  FFMA.FTZ R41, R63, R134.reuse, -R165.reuse ;  /* 0x000000863f297223 */ /* 0x180fe200000108a5 */
[C---:B------:R-:W-:Y:S05]  /*25620*/  HMMA.16816.F32.BF16 R68, R20.reuse, R44, R68 ;  /* 0x0000002c1444723c */ /* 0x040fea0000041844 */
[----:B------:R-:W5:Y:S01]  /*25630*/  MUFU.EX2 R41, R41 ;  /* 0x0000002900297308 */ /* 0x000f620000000800 */
[C---:B------:R-:W-:Y:S05]  /*25640*/  HMMA.16816.F32.BF16 R72, R20.reuse, R46, R72 ;  /* 0x0000002e1448723c */ /* 0x040fea0000041848 */
[-C--:B------:R-:W-:Y:S01]  /*25650*/  FFMA.FTZ R42, R66, R134.reuse, -R165 ;  /* 0x00000086422a7223 */ /* 0x080fe200000108a5 */
[C---:B------:R-:W-:Y:S05]  /*25660*/  HMMA.16816.F32.BF16 R76, R20.reuse, R48, R76 ;  /* 0x00000030144c723c */ /* 0x040fea000004184c */
[----:B------:R-:W-:Y:S01]  /*25670*/  MUFU.EX2 R42, R42 ;  /* 0x0000002a002a7308 */ /* 0x000fe20000000800 */
[C---:B------:R-:W-:Y:S05]  /*25680*/  HMMA.16816.F32.BF16 R80, R20.reuse, R50, R80 ;  /* 0x000000321450723c */ /* 0x040fea0000041850 */
[-CC-:B------:R-:W-:Y:S01]  /*25690*/  FFMA.FTZ R43, R60, R134.reuse, -R163.reuse ;  /* 0x000000863c2b7223 */ /* 0x180fe200000108a3 */
[C---:B--2---:R-:W-:Y:S05]  /*256a0*/  HMMA.16816.F32.BF16 R84, R20.reuse, R28, R84 ;  /* 0x0000001c1454723c */ /* 0x044fea0000041854 */
[----:B------:R-:W-:Y:S01]  /*256b0*/  MUFU.EX2 R43, R43 ;  /* 0x0000002b002b7308 */ /* 0x000fe20000000800 */
[C---:B------:R-:W-:Y:S01]  /*256c0*/  HMMA.16816.F32.BF16 R88, R20.reuse, R30, R88 ;  /* 0x0000001e1458723c */ /* 0x040fe20000041858 */
[----:B------:R-:W2:Y:S04]  /*256d0*/  LDSM.16.MT88.4 R28, [R216+0x13000] ;  /* 0x01300000d81c783b */ /* 0x000ea80000004200 */
[-CC-:B------:R-:W-:Y:S01]  /*256e0*/  FFMA.FTZ R44, R61, R134.reuse, -R163.reuse ;  /* 0x000000863d2c7223 */ /* 0x180fe200000108a3 */
[C---:B---3--:R-:W-:Y:S05]  /*256f0*/  HMMA.16816.F32.BF16 R92, R20.reuse, R36, R92 ;  /* 0x00000024145c723c */ /* 0x048fea000004185c */
[----:B------:R-:W3:Y:S01]  /*25700*/  MUFU.EX2 R44, R44 ;  /* 0x0000002c002c7308 */ /* 0x000ee20000000800 */
[C---:B------:R-:W-:Y:S01]  /*25710*/  HMMA.16816.F32.BF16 R96, R20.reuse, R38, R96 ;  /* 0x000000261460723c */ /* 0x040fe20000041860 */
[----:B------:R-:W3:Y:S04]  /*25720*/  LDSM.16.MT88.4 R36, [R218+0xf800] ;  /* 0x00f80000da24783b */ /* 0x000ee80000004200 */
[-C--:B------:R-:W-:Y:S01]  /*25730*/  FFMA.FTZ R45, R64, R134.reuse, -R163 ;  /* 0x00000086402d7223 */ /* 0x080fe200000108a3 */
[C---:B----4-:R-:W-:Y:S05]  /*25740*/  HMMA.16816.F32.BF16 R100, R20.reuse, R24, R100 ;  /* 0x000000181464723c */ /* 0x050fea0000041864 */
[----:B------:R-:W-:Y:S01]  /*25750*/  MUFU.EX2 R45, R45 ;  /* 0x0000002d002d7308 */ /* 0x000fe20000000800 */
[C---:B------:R-:W-:Y:S05]  /*25760*/  HMMA.16816.F32.BF16 R104, R20.reuse, R26, R104 ;  /* 0x0000001a1468723c */ /* 0x040fea0000041868 */
[-C--:B------:R-:W-:Y:S01]  /*25770*/  FFMA.FTZ R165, R67, R134.reuse, -R165 ;  /* 0x0000008643a57223 */ /* 0x080fe200000108a5 */
[C---:B-1----:R-:W-:Y:S05]  /*25780*/  HMMA.16816.F32.BF16 R12, R20.reuse, R32, R12 ;  /* 0x00000020140c723c */ /* 0x042fea000004180c */
[----:B------:R-:W-:Y:S01]  /*25790*/  FFMA.FTZ R163, R65, R134, -R163 ;  /* 0x0000008641a37223 */ /* 0x000fe200000108a3 */
[C---:B------:R-:W-:Y:S01]  /*257a0*/  HMMA.16816.F32.BF16 R108, R20.reuse, R34, R108 ;  /* 0x00000022146c723c */ /* 0x040fe2000004186c */
[----:B------:R-:W1:Y:S01]  /*257b0*/  MUFU.EX2 R165, R165 ;  /* 0x000000a500a57308 */ /* 0x000e620000000800 */
[----:B------:R-:W4:Y:S03]  /*257c0*/  LDSM.16.MT88.4 R32, [R217+0xf800] ;  /* 0x00f80000d920783b */ /* 0x000f260000004200 */
[----:B-----5:R-:W-:Y:S01]  /*257d0*/  F2FP.BF16.F32.PACK_AB R25, R41, R40 ;  /* 0x000000282919723e */ /* 0x020fe200000010ff */
[C---:B--2---:R-:W-:Y:S05]  /*257e0*/  HMMA.16816.F32.BF16 R16, R20.reuse, R28, R16 ;  /* 0x0000001c1410723c */ /* 0x044fea0000041810 */
[----:B------:R-:W2:Y:S01]  /*257f0*/  MUFU.EX2 R163, R163 ;  /* 0x000000a300a37308 */ /* 0x000ea20000000800 */
[----:B---3--:R-:W-:Y:S01]  /*25800*/  F2FP.BF16.F32.PACK_AB R24, R44, R43 ;  /* 0x0000002b2c18723e */ /* 0x008fe200000010ff */
[----:B------:R-:W-:Y:S01]  /*25810*/  HMMA.16816.F32.BF16 R112, R20, R30, R112 ;  /* 0x0000001e1470723c */ /* 0x000fe20000041870 */
[----:B------:R-:W3:Y:S03]  /*25820*/  LDSM.16.MT88.4 R20, [R216+0xf800] ;  /* 0x00f80000d814783b */ /* 0x000ee60000004200 */
[----:B------:R-:W-:Y:S01]  /*25830*/  FADD.FTZ R56, R56, R187 ;  /* 0x000000bb38387221 */ /* 0x000fe20000010000 */
[----:B-1----:R-:W-:Y:S01]  /*25840*/  F2FP.BF16.F32.PACK_AB R27, R165, R42 ;  /* 0x0000002aa51b723e */ /* 0x002fe200000010ff */
[----:B------:R-:W-:Y:S03]  /*25850*/  FADD.FTZ R55, R59, R55 ;  /* 0x000000373b377221 */ /* 0x000fe60000010000 */
[----:B------:R-:W-:Y:S02]  /*25860*/  LDSM.16.MT88.4 R28, [R217+0x13800] ;  /* 0x01380000d91c783b */ /* 0x000fe40000004200 */
[----:B------:R-:W-:Y:S01]  /*25870*/  FADD.FTZ R56, R57, R56 ;  /* 0x0000003839387221 */ /* 0x000fe20000010000 */
[----:B------:R-:W-:Y:S01]  /*25880*/  FADD.FTZ R40, R40, R55 ;  /* 0x0000003728287221 */ /* 0x000fe20000010000 */
[----:B--2---:R-:W-:Y:S02]  /*25890*/  F2FP.BF16.F32.PACK_AB R26, R163, R45 ;  /* 0x0000002da31a723e */ /* 0x004fe400000010ff */
        /* <DEDUP_REMOVED lines=12> */
[C---:B------:R-:W-:Y:S06]  /*25960*/  HMMA.16816.F32.BF16 R72, R24.reuse, R38, R72 ;  /* 0x000000261848723c */ /* 0x040fec0000041848 */
[C---:B----4-:R-:W-:Y:S06]  /*25970*/  HMMA.16816.F32.BF16 R76, R24.reuse, R32, R76 ;  /* 0x00000020184c723c */ /* 0x050fec000004184c */
[C---:B------:R-:W-:Y:S06]  /*25980*/  HMMA.16816.F32.BF16 R80, R24.reuse, R34, R80 ;  /* 0x000000221850723c */ /* 0x040fec0000041850 */
[C---:B---3--:R-:W-:Y:S06]  /*25990*/  HMMA.16816.F32.BF16 R84, R24.reuse, R20, R84 ;  /* 0x000000141854723c */ /* 0x048fec0000041854 */
[C---:B------:R-:W-:Y:S01]  /*259a0*/  HMMA.16816.F32.BF16 R88, R24.reuse, R22, R88 ;  /* 0x000000161858723c */ /* 0x040fe20000041858 */
[----:B------:R-:W3:Y:S05]  /*259b0*/  LDSM.16.MT88.4 R20, [R216+0x13800] ;  /* 0x01380000d814783b */ /* 0x000eea0000004200 */
[C---:B-1----:R-:W-:Y:S06]  /*259c0*/  HMMA.16816.F32.BF16 R92, R24.reuse, R4, R92 ;  /* 0x00000004185c723c */ /* 0x042fec000004185c */
[C---:B------:R-:W-:Y:S06]  /*259d0*/  HMMA.16816.F32.BF16 R96, R24.reuse, R6, R96 ;  /* 0x000000061860723c */ /* 0x040fec0000041860 */
[C---:B--2---:R-:W-:Y:S06]  /*259e0*/  HMMA.16816.F32.BF16 R100, R24.reuse, R8, R100 ;  /* 0x000000081864723c */ /* 0x044fec0000041864 */
[C---:B------:R-:W-:Y:S06]  /*259f0*/  HMMA.16816.F32.BF16 R104, R24.reuse, R10, R104 ;  /* 0x0000000a1868723c */ /* 0x040fec0000041868 */
[C---:B------:R-:W-:Y:S06]  /*25a00*/  HMMA.16816.F32.BF16 R120, R24.reuse, R28, R12 ;  /* 0x0000001c1878723c */ /* 0x040fec000004180c */
[C---:B------:R-:W-:Y:S06]  /*25a10*/  HMMA.16816.F32.BF16 R108, R24.reuse, R30, R108 ;  /* 0x0000001e186c723c */ /* 0x040fec000004186c */
[C---:B---3--:R-:W-:Y:S06]  /*25a20*/  HMMA.16816.F32.BF16 R116, R24.reuse, R20, R16 ;  /* 0x000000141874723c */ /* 0x048fec0000041810 */
[----:B------:R-:W-:Y:S01]  /*25a30*/  HMMA.16816.F32.BF16 R112, R24, R22, R112 ;  /* 0x000000161870723c */ /* 0x000fe20000041870 */
[----:B------:R-:W-:Y:S11]  /*25a40*/  @!UPT UIADD3 URZ, URZ, URZ, URZ ;  /* 0x0000003f3f3ff290 */ /* 0x000ff6000fffe03f */
[----:B------:R-:W-:Y:S01]  /*25a50*/  @!UPT UIADD3 URZ, URZ, URZ, URZ ;  /* 0x0000003f3f3ff290 */ /* 0x000fe2000fffe03f */
[----:B------:R-:W-:Y:S11]  /*25a60*/  @P0 BRA `(.L_x_3279) ;  /* 0xffffffa800580947 */ /* 0x000ff6000383ffff */
.L_x_3270:
        /* <DEDUP_REMOVED lines=14> */
.L_x_3296:
        /* <DEDUP_REMOVED lines=188> */
[----:B-----5:R-:W-:Y:S01]  /*26710*/  @P3 FFMA.FTZ R14, R6, R2, R17 ;  /* 0x00000002060e3223 */ /* 0x020fe20000010011 */
        /* <DEDUP_REMOVED lines=24> */
.L_x_3282:
        /* <DEDUP_REMOVED lines=8> */
.L_x_3283:
[----:B------:R-:W-:Y:S05]  /*26920*/  BSYNC B0 ;  /* 0x0000000000007941 */ /* 0x000fea0003800000 */
.L_x_3281:
        /* <DEDUP_REMOVED lines=50> */
.L_x_3285:
[----:B------:R-:W-:Y:S05]  /*26c50*/  BSYNC B0 ;  /* 0x0000000000007941 */ /* 0x000fea0003800000 */
.L_x_3284:
        /* <DEDUP_REMOVED lines=10> */
[----:B------:R-:W-:Y:S01]  /*26d00*/  IMAD R5, R49, R234, RZ ;  /* 0x000000ea31057224 */ /* 0x000fe200078e02ff */
[----:B------:R-:W-:Y:S01]  /*26d10*/  SHF.R.S32.HI R7, RZ, 0x1f, R236 ;  /* 0x0000001fff077819 */ /* 0x000fe200000114ec */
[-C--:B------:R-:W-:Y:S01]  /*26d20*/  IMAD.WIDE.U32 R14, R50, R236.reuse, R10 ;  /* 0x000000ec320e7225 */ /* 0x080fe200078e000a */
        /* <DEDUP_REMOVED lines=39> */
.L_x_3287:
[----:B------:R-:W-:Y:S05]  /*26fa0*/  BSYNC B0 ;  /* 0x0000000000007941 */ /* 0x000fea0003800000 */
.L_x_3286:
        /* <DEDUP_REMOVED lines=20> */
.L_x_3289:
[----:B------:R-:W-:Y:S05]  /*270f0*/  BSYNC B0 ;  /* 0x0000000000007941 */ /* 0x000fea0003800000 */
.L_x_3288:
        /* <DEDUP_REMOVED lines=20> */
.L_x_3291:
[----:B------:R-:W-:Y:S05]  /*27240*/  BSYNC B0 ;  /* 0x0000000000007941 */ /* 0x000fea0003800000 */
.L_x_3290:
[----:B------:R-:W-:Y:S02]  /*27250*/  MOV R4, R233 ;  /* 0x000000e900047202 */ /* 0x000fe40000000f00 */
[----:B------:R-:W-:-:S04]  /*27260*/  MOV R5, 0x0 ;  /* 0x0000000000057802 */ /* 0x000fc80000000f00 */
[----:B-12345:R-:W-:Y:S05]  /*27270*/  @P1 RET.REL.NODEC R4 `(_ZN5flash24flash_fwd_splitkv_kernelI23Flash_fwd_kernel_traitsILi128ELi64ELi128ELi4ELb0ELb0EN7cutlass10bfloat16_tE19Flash_kernel_traitsILi128ELi64ELi128ELi4ES3_EELb1ELb0ELb1ELb0ELb0ELb0ELb0ELb1EEEvNS_16Flash_fwd_paramsE) ;  /* 0xfffffd8c04601950 */ /* 0x03efea0003c3ffff */
[----:B------:R-:W-:Y:S01]  /*27280*/  IADD3 R2, P0, R2, 0x30, RZ ;  /* 0x0000003002027810 */ /* 0x000fe20007f1e0ff */
[----:B------:R-:W-:Y:S01]  /*27290*/  IMAD.MOV.U32 R4, RZ, RZ, R48 ;  /* 0x000000ffff047224 */ /* 0x000fe200078e0030 */
[-C--:B------:R-:W-:Y:S01]  /*272a0*/  ISETP.GE.AND P1, PT, R10, R8.reuse, PT ;  /* 0x000000080a00720c */ /* 0x080fe20003f26270 */
[----:B------:R-:W-:Y:S02]  /*272b0*/  IMAD.MOV.U32 R5, RZ, RZ, R7 ;  /* 0x000000ffff057224 */ /* 0x000fe400078e0007 */
[----:B------:R-:W-:Y:S01]  /*272c0*/  IMAD.X R0, RZ, RZ, R0, P0 ;  /* 0x000000ffff007224 */ /* 0x000fe200000e0600 */
[----:B------:R-:W-:Y:S01]  /*272d0*/  ISETP.GE.AND P0, PT, R3, R8, PT ;  /* 0x000000080300720c */ /* 0x000fe20003f06270 */
[----:B------:R-:W-:-:S04]  /*272e0*/  IMAD.WIDE.U32 R4, R50, R2, R4 ;  /* 0x0000000232047225 */ /* 0x000fc800078e0004 */
[----:B------:R-:W-:-:S04]  /*272f0*/  IMAD R0, R0, R50, RZ ;  /* 0x0000003200007224 */ /* 0x000fc800078e02ff */
[----:B------:R-:W-:Y:S01]  /*27300*/  IMAD R0, R51, R2, R0 ;  /* 0x0000000233007224 */ /* 0x000fe200078e0200 */
[----:B------:R-:W-:Y:S02]  /*27310*/  @!P1 R2UR UR4, R12 ;  /* 0x000000000c0492ca */ /* 0x000fe400000e0000 */
[----:B------:R-:W-:Y:S02]  /*27320*/  @!P1 R2UR UR5, R13 ;  /* 0x000000000d0592ca */ /* 0x000fe400000e0000 */
[C---:B------:R-:W-:Y:S02]  /*27330*/  LEA R2, P2, R4.reuse, R52, 0x1 ;  /* 0x0000003404027211 */ /* 0x040fe400078408ff */
[----:B------:R-:W-:Y:S02]  /*27340*/  IADD3 R0, R5, R0, RZ ;  /* 0x0000000005007210 */ /* 0x000fe40007ffe0ff */
[----:B------:R-:W-:Y:S02]  /*27350*/  MOV R5, 0x0 ;  /* 0x0000000000057802 */ /* 0x000fe40000000f00 */
[----:B------:R-:W-:Y:S01]  /*27360*/  LEA.HI.X R3, R4, R53, R0, 0x1, P2 ;  /* 0x0000003504037211 */ /* 0x000fe200010f0c00 */
[----:B------:R-:W-:-:S04]  /*27370*/  IMAD.MOV.U32 R4, RZ, RZ, R233 ;  /* 0x000000ffff047224 */ /* 0x000fc800078e00e9 */
[----:B------:R1:W-:Y:S02]  /*27380*/  @!P1 ST.E.128 desc[UR4][R2.64], R28 ;  /* 0x0000001c02009985 */ /* 0x0003e4000c101d04 */
[----:B-1----:R-:W-:Y:S05]  /*27390*/  @P0 RET.REL.NODEC R4 `(_ZN5flash24flash_fwd_splitkv_kernelI23Flash_fwd_kernel_traitsILi128ELi64ELi128ELi4ELb0ELb0EN7cutlass10bfloat16_tE19Flash_kernel_traitsILi128ELi64ELi128ELi4ES3_EELb1ELb0ELb1ELb0ELb0ELb0ELb0ELb1EEEvNS_16Flash_fwd_paramsE) ;  /* 0xfffffd8c04180950 */ /* 0x002fea0003c3ffff */
[----:B------:R-:W-:Y:S02]  /*273a0*/  R2UR UR4, R12 ;  /* 0x000000000c0472ca */ /* 0x000fe400000e0000 */
[----:B------:R-:W-:-:S13]  /*273b0*/  R2UR UR5, R13 ;  /* 0x000000000d0572ca */ /* 0x000fda00000e0000 */
[----:B------:R1:W-:Y:S02]  /*273c0*/  ST.E.128 desc[UR4][R2.64+0x80], R44 ;  /* 0x0000802c02007985 */ /* 0x0003e4000c101d04 */
[----:B-1----:R-:W-:Y:S02]  /*273d0*/  IMAD.MOV.U32 R2, RZ, RZ, R233 ;  /* 0x000000ffff027224 */ /* 0x002fe400078e00e9 */
[----:B------:R-:W-:-:S04]  /*273e0*/  IMAD.MOV.U32 R3, RZ, RZ, 0x0 ;  /* 0x00000000ff037424 */ /* 0x000fc800078e00ff */
[----:B------:R-:W-:Y:S05]  /*273f0*/  RET.REL.NODEC R2 `(_ZN5flash24flash_fwd_splitkv_kernelI23Flash_fwd_kernel_traitsILi128ELi64ELi128ELi4ELb0ELb0EN7cutlass10bfloat16_tE19Flash_kernel_traitsILi128ELi64ELi128ELi4ES3_EELb1ELb0ELb1ELb0ELb0ELb0ELb0ELb1EEEvNS_16Flash_fwd_paramsE) ;  /* 0xfffffd8c02007950 */ /* 0x000fea0003c3ffff */
.L_x_3280:
[----:B------:R-:W-:Y:S01]  /*27400*/  MOV R0, 0x1f ;  /* 0x0000001f00007802 */ /* 0x000fe20000000f00 */
[----:B------:R-:W-:Y:S01]  /*27410*/  IMAD.MOV.U32 R4, RZ, RZ, 0x2 ;  /* 0x00000002ff047424 */ /* 0x000fe200078e00ff */
[----:B------:R-:W-:Y:S01]  /*27420*/  MOV R7, R245 ;  /* 0x000000f500077202 */ /* 0x000fe20000000f00 */
[----:B------:R-:W-:-:S07]  /*27430*/  IMAD.MOV.U32 R5, RZ, RZ, -0x1 ;  /* 0xffffffffff057424 */ /* 0x000fce00078e00ff */
[----:B-1---5:R-:W-:Y:S05]  /*27440*/  WARPSYNC.COLLECTIVE R5, `(.L_x_3292) ;  /* 0x0000000005087348 */ /* 0x022fea0003c00000 */
[----:B------:R2:W3:Y:S02]  /*27450*/  SHFL.BFLY P0, R0, R7, R4, R0 ;  /* 0x0c00000407007389 */ /* 0x0004e40000000000 */
[----:B-123-5:R-:W-:Y:S01]  /*27460*/  ENDCOLLECTIVE ;  /* 0x000000000000791b */ /* 0x02efe20003800000 */
.L_x_3292:
[----:B------:R-:W-:Y:S01]  /*27470*/  MOV R4, R0 ;  /* 0x0000000000047202 */ /* 0x000fe20000000f00 */
[----:B------:R-:W-:-:S04]  /*27480*/  IMAD.MOV.U32 R0, RZ, RZ, 0x1f ;  /* 0x0000001fff007424 */ /* 0x000fc800078e00ff */
[----:B------:R-:W-:Y:S01]  /*27490*/  FADD.FTZ R245, R4, R245 ;  /* 0x000000f504f57221 */ /* 0x000fe20000010000 */
[----:B------:R-:W-:-:S03]  /*274a0*/  MOV R4, 0x1 ;  /* 0x0000000100047802 */ /* 0x000fc60000000f00 */
[----:B------:R-:W-:-:S07]  /*274b0*/  IMAD.MOV.U32 R7, RZ, RZ, R245 ;  /* 0x000000ffff077224 */ /* 0x000fce00078e00f5 */
[----:B------:R-:W-:Y:S05]  /*274c0*/  WARPSYNC.COLLECTIVE R5, `(.L_x_3293) ;  /* 0x0000000005087348 */ /* 0x000fea0003c00000 */
[----:B------:R1:W2:Y:S02]  /*274d0*/  SHFL.BFLY P0, R0, R7, R4, R0 ;  /* 0x0c00000407007389 */ /* 0x0002a40000000000 */
[----:B-12---:R-:W-:Y:S01]  /*274e0*/  ENDCOLLECTIVE ;  /* 0x000000000000791b */ /* 0x006fe20003800000 */
.L_x_3293:
        /* <DEDUP_REMOVED lines=8> */
.L_x_3294:
[----:B------:R-:W-:Y:S01]  /*27570*/  FADD.FTZ R244, R0, R244 ;  /* 0x000000f400f47221 */ /* 0x000fe20000010000 */
[----:B------:R-:W-:Y:S02]  /*27580*/  MOV R0, 0x1f ;  /* 0x0000001f00007802 */ /* 0x000fe40000000f00 */
[----:B------:R-:W-:Y:S01]  /*27590*/  MOV R4, 0x1 ;  /* 0x0000000100047802 */ /* 0x000fe20000000f00 */
[----:B------:R-:W-:-:S07]  /*275a0*/  IMAD.MOV.U32 R7, RZ, RZ, R244 ;  /* 0x000000ffff077224 */ /* 0x000fce00078e00f4 */
[----:B------:R-:W-:Y:S05]  /*275b0*/  WARPSYNC.COLLECTIVE R5, `(.L_x_3295) ;  /* 0x0000000005087348 */ /* 0x000fea0003c00000 */
[----:B------:R1:W2:Y:S02]  /*275c0*/  SHFL.BFLY P0, R0, R7, R4, R0 ;  /* 0x0c00000407007389 */ /* 0x0002a40000000000 */
[----:B-12---:R-:W-:Y:S01]  /*275d0*/  ENDCOLLECTIVE ;  /* 0x000000000000791b */ /* 0x006fe20003800000 */
.L_x_3295:
[----:B------:R-:W-:Y:S05]  /*275e0*/  BRA `(.L_x_3296) ;  /* 0xffffffe400587947 */ /* 0x000fea000383ffff */
.L_x_3297:
        /* <DEDUP_REMOVED lines=9> */
.L_x_8438:


//--------------------- .text._ZN5flash24flash_fwd_splitkv_kernelI23Flash_fwd_kernel_traitsILi128ELi64ELi128ELi4ELb0ELb0EN7cutlass10bfloat16_tE19Flash_kernel_traitsILi128ELi64ELi128ELi4ES3_EELb1ELb0ELb1ELb0ELb0ELb1ELb0ELb1EEEvNS_16Flash_fwd_paramsE --------------------------
	.section	.text._ZN5flash24flash_fwd_splitkv_kernelI23Flash_fwd_kernel_traitsILi128ELi64ELi128ELi4ELb0ELb0EN7cutlass10bfloat16_tE19Flash_kernel_traitsILi128ELi64ELi128ELi4ES3_EELb1ELb0ELb1ELb0ELb0ELb1ELb0ELb1EEEvNS_16Flash_fwd_paramsE,"ax",@progbits
	.align	128
        .global         _ZN5flash24flash_fwd_splitkv_kernelI23Flash_fwd_kernel_traitsILi128ELi64ELi128ELi4ELb0ELb0EN7cutlass10bfloat16_tE19Flash_kernel_traitsILi128ELi64ELi128ELi4ES3_EELb1ELb0ELb1ELb0ELb0ELb1ELb0ELb1EEEvNS_16Flash_fwd_paramsE
        .type           _ZN5flash24flash_fwd_splitkv_kernelI23Flash_fwd_kernel_traitsILi128ELi64ELi128ELi4ELb0ELb0EN7cutlass10bfloat16_tE19Flash_kernel_traitsILi128ELi64ELi128ELi4ES3_EELb1ELb0ELb1ELb0ELb0ELb1ELb0ELb1EEEvNS_16Flash_fwd_paramsE,@function
        .size           _ZN5flash24flash_fwd_splitkv_kernelI23Flash_fwd_kernel_traitsILi128ELi64ELi128ELi4ELb0ELb0EN7cutlass10bfloat16_tE19Flash_kernel_traitsILi128ELi64ELi128ELi4ES3_EELb1ELb0ELb1ELb0ELb0ELb1ELb0ELb1EEEvNS_16Flash_fwd_paramsE,(.L_x_8439 - _ZN5flash24flash_fwd_splitkv_kernelI23Flash_fwd_kernel_traitsILi128ELi64ELi128ELi4ELb0ELb0EN7cutlass10bfloat16_tE19Flash_kernel_traitsILi128ELi64ELi128ELi4ES3_EELb1ELb0ELb1ELb0ELb0ELb1ELb0ELb1EEEvNS_16Flash_fwd_paramsE)
        .other          _ZN5flash24flash_fwd_splitkv_kernelI23Flash_fwd_kernel_traitsILi128ELi64ELi128ELi4ELb0ELb0EN7cutlass10bfloat16_tE19Flash_kernel_traitsILi128ELi64ELi128ELi4ES3_EELb1ELb0ELb1ELb0ELb0ELb1ELb0ELb1EEEvNS_16Flash_fwd_paramsE,@"STO_CUDA_ENTRY STV_DEFAULT"
_ZN5flash24flash_fwd_splitkv_kernelI23Flash_fwd_kernel_traitsILi128ELi64ELi128ELi4ELb0ELb0EN7cutlass10bfloat16_tE19Flash_kernel_traitsILi128ELi64ELi128ELi4ES3_EELb1ELb0ELb1ELb0ELb0ELb1ELb0ELb1EEEvNS_16Flash_fwd_paramsE:
.text._ZN5flash24flash_fwd_splitkv_kernelI23Flash_fwd_kernel_traitsILi128ELi64ELi128ELi4ELb0ELb0EN7cutlass10bfloat16_tE19Flash_kernel_traitsILi128ELi64ELi128ELi4ES3_EELb1ELb0ELb1ELb0ELb0ELb1ELb0ELb1EEEvNS_16Flash_fwd_paramsE:
[----:B------:R-:W1:Y:S08]  /*0000*/  LDC R1, c[0x0][0x28] ;  /* 0x00000a00ff017b82 */ /* 0x000e700000000800 */
[----:B------:R-:W2:Y:S01]  /*0010*/  LDC.64 R28, c[0x0][0x198] ;  /* 0x00006600ff1c7b82 */ /* 0x000ea20000000a00 */
[----:B------:R-:W-:Y:S01]  /*0020*/  BSSY B4, `(.L_x_3298) ;  /* 0x0000003000047945 */ /* 0x000fe20003800000 */
[----:B-1----:R-:W-:-:S06]  /*0030*/  IADD3 R1, R1, -0x8, RZ ;  /* 0xfffffff801017810 */ /* 0x002fcc0007ffe0ff */
[----:B--2---:R-:W-:Y:S05]  /*0040*/  CALL.REL.NOINC `($_ZN5flash24flash_fwd_splitkv_kernelI23Flash_fwd_kernel_traitsILi128ELi64ELi128ELi4ELb0ELb0EN7cutlass10bfloat16_tE19Flash_kernel_traitsILi128ELi64ELi128ELi4ES3_EELb1ELb0ELb1ELb0ELb0ELb1ELb0ELb1EEEvNS_16Flash_fwd_paramsE$_ZN5flash30compute_attn_1rowblock_splitkvI23Flash_fwd_kernel_traitsILi128ELi64ELi128ELi4ELb0ELb0EN7cutlass10bfloat16_tE19Flash_kernel_traitsILi128ELi64ELi128ELi4ES3_EELb1ELb0ELb1ELb0ELb0ELb1ELb0ELb1ENS_16Flash_fwd_paramsEEEvRKT8_iiiii) ;  /* 0x0000000000087944 */ /* 0x004fea0003c00000 */
[----:B------:R-:W-:Y:S05]  /*0050*/  BSYNC B4 ;  /* 0x0000000000047941 */ /* 0x000fea0003800000 */
.L_x_3298:
[----:B------:R-:W-:Y:S05]  /*0060*/  EXIT ;  /* 0x000000000000794d */ /* 0x000fea0003800000 */
        .type           $_ZN5flash24flash_fwd_splitkv_kernelI23Flash_fwd_kernel_traitsILi128ELi64ELi128ELi4ELb0ELb0EN7cutlass10bfloat16_tE19Flash_kernel_traitsILi128ELi64ELi128ELi4ES3_EELb1ELb0ELb1ELb0ELb0ELb1ELb0ELb1EEEvNS_16Flash_fwd_paramsE$_ZN5flash30compute_attn_1rowblock_splitkvI23Flash_fwd_kernel_traitsILi128ELi64ELi128ELi4ELb0ELb0EN7cutlass10bfloat16_tE19Flash_kernel_traitsILi128ELi64ELi128ELi4ES3_EELb1ELb0ELb1ELb0ELb0ELb1ELb0ELb1ENS_16Flash_fwd_paramsEEEvRKT8_iiiii,@function
        .size           $_ZN5flash24flash_fwd_splitkv_kernelI23Flash_fwd_kernel_traitsILi128ELi64ELi128ELi4ELb0ELb0EN7cutlass10bfloat16_tE19Flash_kernel_traitsILi128ELi64ELi128ELi4ES3_EELb1ELb0ELb1ELb0ELb0ELb1ELb0ELb1EEEvNS_16Flash_fwd_paramsE$_ZN5flash30compute_attn_1rowblock_splitkvI23Flash_fwd_kernel_traitsILi128ELi64ELi128ELi4ELb0ELb0EN7cutlass10bfloat16_tE19Flash_kernel_traitsILi128ELi64ELi128ELi4ES3_EELb1ELb0ELb1ELb0ELb0ELb1ELb0ELb1ENS_16Flash_fwd_paramsEEEvRKT8_iiiii,(.L_x_8439 - $_ZN5flash24flash_fwd_splitkv_kernelI23Flash_fwd_kernel_traitsILi128ELi64ELi128ELi4ELb0ELb0EN7cutlass10bfloat16_tE19Flash_kernel_traitsILi128ELi64ELi128ELi4ES3_EELb1ELb0ELb1ELb0ELb0ELb1ELb0ELb1EEEvNS_16Flash_fwd_paramsE$_ZN5flash30compute_attn_1rowblock_splitkvI23Flash_fwd_kernel_traitsILi128ELi64ELi128ELi4ELb0ELb0EN7cutlass10bfloat16_tE19Flash_kernel_traitsILi128ELi64ELi128ELi4ES3_EELb1ELb0ELb1ELb0ELb0ELb1ELb0ELb1ENS_16Flash_fwd_paramsEEEvRKT8_iiiii)
$_ZN5flash24flash_fwd_splitkv_kernelI23Flash_fwd_kernel_traitsILi128ELi64ELi128ELi4ELb0ELb0EN7cutlass10bfloat16_tE19Flash_kernel_traitsILi128ELi64ELi128ELi4ES3_EELb1ELb0ELb1ELb0ELb0ELb1ELb0ELb1EEEvNS_16Flash_fwd_paramsE$_ZN5flash30compute_attn_1rowblock_splitkvI23Flash_fwd_kernel_traitsILi128ELi64ELi128ELi4ELb0ELb0EN7cutlass10bfloat16_tE19Flash_kernel_traitsILi128ELi64ELi128ELi4ES3_EELb1ELb0ELb1ELb0ELb0ELb1ELb0ELb1ENS_16Flash_fwd_paramsEEEvRKT8_iiiii:
[----:B------:R-:W-:Y:S02]  /*0070*/  ULDC.64 UR6, c[0x0][0x208] ;  /* 0x0000820000067ab9 */ /* 0x000fe40000000a00 */
[----:B------:R-:W2:Y:S01]  /*0080*/  LD.E.64 R2, desc[UR6][R28.64+0xe0] ;  /* 0x0000e0061c027980 */ /* 0x000ea2000c101b00 */
[----:B------:R-:W1:Y:S01]  /*0090*/  S2R R35, SR_CTAID.Y ;  /* 0x0000000000237919 */ /* 0x000e620000002600 */
[----:B------:R-:W-:Y:S02]  /*00a0*/  IMAD.MOV.U32 R252, RZ, RZ, -0x1 ;  /* 0xfffffffffffc7424 */ /* 0x000fe400078e00ff */
[----:B------:R-:W3:Y:S01]  /*00b0*/  LD.E.64 R4, desc[UR6][R28.64+0xf0] ;  /* 0x0000f0061c047980 */ /* 0x000ee2000c101b00 */
[----:B--2---:R-:W-:-:S04]  /*00c0*/  ISETP.NE.U32.AND P0, PT, R2, RZ, PT ;  /* 0x000000ff0200720c */ /* 0x004fc80003f05070 */
[----:B------:R-:W-:Y:S01]  /*00d0*/  ISETP.NE.AND.EX P0, PT, R3, RZ, PT, P0 ;  /* 0x000000ff0300720c */ /* 0x000fe20003f05300 */
[----:B-1----:R-:W-:-:S12]  /*00e0*/  IMAD.WIDE R2, R35, 0x4, R2 ;  /* 0x0000000423027825 */ /* 0x002fd800078e0202 */
[----:B------:R-:W2:Y:S04]  /*00f0*/  @P0 LD.E R252, desc[UR6][R2.64] ;  /* 0x0000000602fc0980 */ /* 0x000ea8000c101900 */
[----:B------:R-:W2:Y:S01]  /*0100*/  @P0 LD.E R0, desc[UR6][R2.64+0x4] ;  /* 0x0000040602000980 */ /* 0x000ea2000c101900 */
[----:B---3--:R-:W-:-:S04]  /*0110*/  ISETP.NE.U32.AND P4, PT, R4, RZ, PT ;  /* 0x000000ff0400720c */ /* 0x008fc80003f85070 */
[----:B------:R-:W-:Y:S01]  /*0120*/  ISETP.NE.AND.EX P4, PT, R5, RZ, PT, P4 ;  /* 0x000000ff0500720c */ /* 0x000fe20003f85340 */
[----:B------:R-:W-:Y:S01]  /*0130*/  IMAD.MOV.U32 R10, RZ, RZ, RZ ;  /* 0x000000ffff0a7224 */ /* 0x000fe200078e00ff */
[----:B------:R-:W3:Y:S01]  /*0140*/  LD.E.64 R2, desc[UR6][R28.64+0xe8] ;  /* 0x0000e8061c027980 */ /* 0x000ee2000c101b00 */
[----:B------:R-:W-:-:S10]  /*0150*/  IMAD.WIDE R32, R35, 0x4, R4 ;  /* 0x0000000423207825 */ /* 0x000fd400078e0204 */
[----:B------:R1:W5:Y:S01]  /*0160*/  @P4 LD.E R10, desc[UR6][R32.64] ;  /* 0x00000006200a4980 */ /* 0x000362000c101900 */
[----:B--2---:R-:W-:-:S06]  /*0170*/  @P0 IADD3 R25, -R252, R0, RZ ;  /* 0x00000000fc190210 */ /* 0x004fcc0007ffe1ff */
[----:B------:R-:W2:Y:S01]  /*0180*/  @!P0 LD.E R25, desc[UR6][R28.64+0xb4] ;  /* 0x0000b4061c198980 */ /* 0x000ea2000c101900 */
[----:B------:R-:W-:Y:S01]  /*0190*/  BSSY B0, `(.L_x_3299) ;  /* 0x000000b000007945 */ /* 0x000fe20003800000 */
[----:B---3--:R-:W-:-:S04]  /*01a0*/  ISETP.NE.U32.AND P0, PT, R2, RZ, PT ;  /* 0x000000ff0200720c */ /* 0x008fc80003f05070 */
[----:B------:R-:W-:Y:S01]  /*01b0*/  ISETP.NE.AND.EX P0, PT, R3, RZ, PT, P0 ;  /* 0x000000ff0300720c */ /* 0x000fe20003f05300 */
[----:B------:R-:W-:Y:S02]  /*01c0*/  IMAD.MOV.U32 R15, RZ, RZ, -0x1 ;  /* 0xffffffffff0f7424 */ /* 0x000fe400078e00ff */
[----:B------:R-:W-:Y:S01]  /*01d0*/  IMAD.WIDE R2, R35, 0x4, R2 ;  /* 0x0000000423027825 */ /* 0x000fe200078e0202 */
[----:B--2---:R1:W-:Y:S09]  /*01e0*/  STL [R1+0x4], R25 ;  /* 0x0000041901007387 */ /* 0x0043f20000100800 */
[----:B------:R-:W-:Y:S05]  /*01f0*/  @!P0 BRA `(.L_x_3300) ;  /* 0x0000000000108947 */ /* 0x000fea0003800000 */
[----:B------:R-:W2:Y:S02]  /*0200*/  LD.E.U8 R0, desc[UR6][R28.64+0x1b2] ;  /* 0x0001b2061c007980 */ /* 0x000ea4000c101100 */
[----:B--2---:R-:W-:-:S13]  /*0210*/  ISETP.NE.AND P1, PT, R0, RZ, PT ;  /* 0x000000ff0000720c */ /* 0x004fda0003f25270 */
[----:B------:R-:W-:Y:S05]  /*0220*/  @!P1 BRA `(.L_x_3300) ;  /* 0x0000000000049947 */ /* 0x000fea0003800000 */
[----:B------:R2:W5:Y:S02]  /*0230*/  LD.E R15, desc[UR6][R2.64] ;  /* 0x00000006020f7980 */ /* 0x000564000c101900 */
.L_x_3300:
[----:B------:R-:W-:Y:S05]  /*0240*/  BSYNC B0 ;  /* 0x0000000000007941 */ /* 0x000fea0003800000 */
.L_x_3299:
        /* <DEDUP_REMOVED lines=8> */
.L_x_3302:
[----:B------:R3:W5:Y:S02]  /*02d0*/  LD.E R0, desc[UR6][R28.64+0xb8] ;  /* 0x0000b8061c007980 */ /* 0x000764000c101900 */
.L_x_3303:
[----:B------:R-:W-:Y:S05]  /*02e0*/  BSYNC B0 ;  /* 0x0000000000007941 */ /* 0x000fea0003800000 */
.L_x_3301:
        /* <DEDUP_REMOVED lines=10> */
.L_x_3305:
[----:B------:R-:W2:Y:S01]  /*0390*/  LD.E.64 R2, desc[UR6][R28.64+0x108] ;  /* 0x000108061c027980 */ /* 0x000ea2000c101b00 */
[----:B------:R-:W-:Y:S01]  /*03a0*/  BSSY B0, `(.L_x_3307) ;  /* 0x0000006000007945 */ /* 0x000fe20003800000 */
[----:B------:R-:W-:Y:S01]  /*03b0*/  IMAD.MOV.U32 R0, RZ, RZ, RZ ;  /* 0x000000ffff007224 */ /* 0x000fe200078e00ff */
[----:B--2---:R-:W-:-:S04]  /*03c0*/  ISETP.NE.U32.AND P0, PT, R2, RZ, PT ;  /* 0x000000ff0200720c */ /* 0x004fc80003f05070 */
[----:B------:R-:W-:-:S13]  /*03d0*/  ISETP.NE.AND.EX P0, PT, R3, RZ, PT, P0 ;  /* 0x000000ff0300720c */ /* 0x000fda0003f05300 */
[----:B------:R-:W-:Y:S05]  /*03e0*/  @!P0 BRA `(.L_x_3308) ;  /* 0x0000000000048947 */ /* 0x000fea0003800000 */
[----:B------:R2:W5:Y:S02]  /*03f0*/  LD.E R0, desc[UR6][R28.64+0xbc] ;  /* 0x0000bc061c007980 */ /* 0x000564000c101900 */
.L_x_3308:
[----:B------:R-:W-:Y:S05]  /*0400*/  BSYNC B0 ;  /* 0x0000000000007941 */ /* 0x000fea0003800000 */
.L_x_3307:
[----:B-----5:R-:W-:Y:S02]  /*0410*/  IADD3 R187, R154, R0, RZ ;  /* 0x000000009abb7210 */ /* 0x020fe40007ffe0ff */
.L_x_3306:
[----:B------:R-:W-:Y:S05]  /*0420*/  BSYNC B1 ;  /* 0x0000000000017941 */ /* 0x000fea0003800000 */
.L_x_3304:
[----:B------:R-:W4:Y:S01]  /*0430*/  S2R R27, SR_CTAID.X ;  /* 0x00000000001b7919 */ /* 0x000f220000002500 */
[----:B------:R-:W-:Y:S01]  /*0440*/  MOV R23, 0x50 ;  /* 0x0000005000177802 */ /* 0x000fe20000000f00 */
[----:B------:R-:W-:-:S03]  /*0450*/  IMAD.MOV.U32 R3, RZ, RZ, 0x0 ;  /* 0x00000000ff037424 */ /* 0x000fc600078e00ff */
[----:B------:R-:W-:Y:S01]  /*0460*/  MOV R2, R23 ;  /* 0x0000001700027202 */ /* 0x000fe20000000f00 */
[----:B----4-:R-:W-:-:S05]  /*0470*/  IMAD.SHL.U32 R221, R27, 0x40, RZ ;  /* 0x000000401bdd7824 */ /* 0x010fca00078e00ff */
[----:B------:R-:W-:-:S13]  /*0480*/  ISETP.GT.AND P0, PT, R25, R221, PT ;  /* 0x000000dd1900720c */ /* 0x000fda0003f04270 */
[----:B-123--:R-:W-:Y:S05]  /*0490*/  @!P0 RET.REL.NODEC R2 `(_ZN5flash24flash_fwd_splitkv_kernelI23Flash_fwd_kernel_traitsILi128ELi64ELi128ELi4ELb0ELb0EN7cutlass10bfloat16_tE19Flash_kernel_traitsILi128ELi64ELi128ELi4ES3_EELb1ELb0ELb1ELb0ELb0ELb1ELb0ELb1EEEvNS_16Flash_fwd_paramsE) ;  /* 0xfffffff802d88950 */ /* 0x00efea0003c3ffff */
[----:B------:R-:W2:Y:S04]  /*04a0*/  LD.E R0, desc[UR6][R28.64+0xb8] ;  /* 0x0000b8061c007980 */ /* 0x000ea8000c101900 */
[----:B------:R-:W3:Y:S01]  /*04b0*/  LD.E R2, desc[UR6][R28.64+0x188] ;  /* 0x000188061c027980 */ /* 0x000ee2000c101900 */
[----:B------:R-:W-:Y:S01]  /*04c0*/  IADD3 R4, -R25, 0xbf, R221 ;  /* 0x000000bf19047810 */ /* 0x000fe20007ffe1dd */
[----:B------:R-:W-:Y:S01]  /*04d0*/  VIADD R3, R187, 0x7f ;  /* 0x0000007fbb037836 */ /* 0x000fe20000000000 */
[----:B------:R-:W1:Y:S01]  /*04e0*/  S2R R220, SR_TID.X ;  /* 0x0000000000dc7919 */ /* 0x000e620000002100 */
[----:B--2---:R-:W-:Y:S01]  /*04f0*/  VIADD R0, R0, 0x7f ;  /* 0x0000007f00007836 */ /* 0x004fe20000000000 */
[----:B---3--:R-:W-:Y:S02]  /*0500*/  IADD3 R2, R2, R4, R187 ;  /* 0x0000000402027210 */ /* 0x008fe40007ffe0bb */
[----:B------:R-:W-:-:S02]  /*0510*/  SHF.R.S32.HI R4, RZ, 0x1f, R3 ;  /* 0x0000001fff047819 */ /* 0x000fc40000011403 */
[----:B------:R-:W-:Y:S02]  /*0520*/  SHF.R.S32.HI R6, RZ, 0x1f, R0 ;  /* 0x0000001fff067819 */ /* 0x000fe40000011400 */
[----:B------:R-:W-:Y:S02]  /*0530*/  SHF.R.S32.HI R5, RZ, 0x1f, R2 ;  /* 0x0000001fff057819 */ /* 0x000fe40000011402 */
[----:B------:R-:W-:Y:S02]  /*0540*/  LEA.HI R3, R4, R3, RZ, 0x7 ;  /* 0x0000000304037211 */ /* 0x000fe400078f38ff */
[----:B------:R-:W-:Y:S02]  /*0550*/  LEA.HI R4, R6, R0, RZ, 0x7 ;  /* 0x0000000006047211 */ /* 0x000fe400078f38ff */
[----:B------:R-:W-:Y:S02]  /*0560*/  LEA.HI R0, R5, R2, RZ, 0x7 ;  /* 0x0000000205007211 */ /* 0x000fe400078f38ff */
[----:B------:R-:W-:-:S02]  /*0570*/  SHF.R.S32.HI R2, RZ, 0x7, R3 ;  /* 0x00000007ff027819 */ /* 0x000fc40000011403 */
[----:B------:R-:W-:Y:S02]  /*0580*/  SHF.R.S32.HI R3, RZ, 0x7, R4 ;  /* 0x00000007ff037819 */ /* 0x000fe40000011404 */
[----:B------:R-:W-:-:S04]  /*0590*/  SHF.R.S32.HI R0, RZ, 0x7, R0 ;  /* 0x00000007ff007819 */ /* 0x000fc80000011400 */
[----:B------:R-:W-:-:S04]  /*05a0*/  VIMNMX3 R34, R3, R2, R0, PT ;  /* 0x000000020322720f */ /* 0x000fc80003800100 */
[----:B------:R-:W-:Y:S01]  /*05b0*/  ISETP.GT.AND P0, PT, R34, RZ, PT ;  /* 0x000000ff2200720c */ /* 0x000fe20003f04270 */
[----:B------:R2:W-:-:S12]  /*05c0*/  STL [R1], R34 ;  /* 0x0000002201007387 */ /* 0x0005d80000100800 */
[----:B-1----:R-:W-:Y:S05]  /*05d0*/  @P0 BRA `(.L_x_3309) ;  /* 0x0000000800240947 */ /* 0x002fea0003800000 */
[----:B------:R-:W-:Y:S01]  /*05e0*/  ISETP.NE.AND P0, PT, R252, -0x1, PT ;  /* 0xfffffffffc00780c */ /* 0x000fe20003f05270 */
[----:B------:R-:W3:Y:S04]  /*05f0*/  LD.E.64 R2, desc[UR6][R28.64+0x88] ;  /* 0x000088061c027980 */ /* 0x000ee8000c101b00 */
[----:B------:R-:W4:Y:S04]  /*0600*/  LD.E.64 R12, desc[UR6][R28.64+0x90] ;  /* 0x000090061c0c7980 */ /* 0x000f28000c101b00 */
[----:B------:R1:W5:Y:S04]  /*0610*/  LD.E R20, desc[UR6][R28.64+0x60] ;  /* 0x000060061c147980 */ /* 0x000368000c101900 */
[----:B------:R-:W2:Y:S04]  /*0620*/  @!P0 LD.E.64 R6, desc[UR6][R28.64+0x80] ;  /* 0x000080061c068980 */ /* 0x000ea8000c101b00 */
[----:B------:R1:W5:Y:S04]  /*0630*/  LD.E R21, desc[UR6][R28.64+0xb4] ;  /* 0x0000b4061c157980 */ /* 0x000368000c101900 */
[----:B------:R1:W5:Y:S04]  /*0640*/  LD.E.64 R18, desc[UR6][R28.64+0xa0] ;  /* 0x0000a0061c127980 */ /* 0x000368000c101b00 */
[----:B------:R1:W5:Y:S04]  /*0650*/  LD.E R15, desc[UR6][R28.64+0xc0] ;  /* 0x0000c0061c0f7980 */ /* 0x000368000c101900 */
[----:B------:R-:W5:Y:S01]  /*0660*/  LD.E.64 R28, desc[UR6][R28.64+0x70] ;  /* 0x000070061c1c7980 */ /* 0x000f62000c101b00 */
[----:B------:R-:W-:-:S04]  /*0670*/  SHF.R.S32.HI R17, RZ, 0x1f, R220 ;  /* 0x0000001fff117819 */ /* 0x000fc800000114dc */
[----:B------:R-:W-:-:S04]  /*0680*/  LEA.HI R17, R17, R220, RZ, 0x3 ;  /* 0x000000dc11117211 */ /* 0x000fc800078f18ff */
[----:B------:R-:W-:Y:S01]  /*0690*/  LOP3.LUT R11, R17, 0xfffffff8, RZ, 0xc0, !PT ;  /* 0xfffffff8110b7812 */ /* 0x000fe200078ec0ff */
[----:B------:R-:W1:Y:S01]  /*06a0*/  S2R R24, SR_CTAID.Z ;  /* 0x0000000000187919 */ /* 0x000e620000002700 */
[----:B------:R-:W-:-:S03]  /*06b0*/  @!P0 SHF.R.S32.HI R16, RZ, 0x1f, R35 ;  /* 0x0000001fff108819 */ /* 0x000fc60000011423 */
[----:B------:R-:W-:-:S04]  /*06c0*/  IMAD.IADD R11, R220, 0x1, -R11 ;  /* 0x00000001dc0b7824 */ /* 0x000fc800078e0a0b */
[C---:B------:R-:W-:Y:S01]  /*06d0*/  IMAD.SHL.U32 R4, R11.reuse, 0x8, RZ ;  /* 0x000000080b047824 */ /* 0x040fe200078e00ff */
[----:B------:R-:W-:Y:S02]  /*06e0*/  SHF.R.S32.HI R22, RZ, 0x1f, R221 ;  /* 0x0000001fff167819 */ /* 0x000fe400000114dd */
[----:B------:R-:W-:Y:S01]  /*06f0*/  ISETP.NE.AND P6, PT, R11, RZ, PT ;  /* 0x000000ff0b00720c */ /* 0x000fe20003fc5270 */
[----:B------:R-:W-:Y:S01]  /*0700*/  BSSY B0, `(.L_x_3310) ;  /* 0x000002b000007945 */ /* 0x000fe20003800000 */
[-C--:B---3--:R-:W-:Y:S02]  /*0710*/  @P0 IMAD R0, R3, R252.reuse, RZ ;  /* 0x000000fc03000224 */ /* 0x088fe400078e02ff */
[----:B------:R-:W-:-:S05]  /*0720*/  @P0 IMAD.WIDE.U32 R8, R2, R252, RZ ;  /* 0x000000fc02080225 */ /* 0x000fca00078e00ff */
[----:B------:R-:W-:Y:S01]  /*0730*/  @P0 IADD3 R10, R9, R0, RZ ;  /* 0x00000000090a0210 */ /* 0x000fe20007ffe0ff */
[-C--:B--2---:R-:W-:Y:S02]  /*0740*/  @!P0 IMAD R5, R7, R35.reuse, RZ ;  /* 0x0000002307058224 */ /* 0x084fe400078e02ff */
[----:B------:R-:W-:Y:S02]  /*0750*/  @P0 IMAD.MOV.U32 R0, RZ, RZ, R8 ;  /* 0x000000ffff000224 */ /* 0x000fe400078e0008 */
[C---:B------:R-:W-:Y:S01]  /*0760*/  @!P0 IMAD R16, R6.reuse, R16, R5 ;  /* 0x0000001006108224 */ /* 0x040fe200078e0205 */
[----:B------:R-:W-:Y:S01]  /*0770*/  SHF.R.S32.HI R5, RZ, 0x1f, R4 ;  /* 0x0000001fff057819 */ /* 0x000fe20000011404 */
[----:B------:R-:W-:-:S04]  /*0780*/  @!P0 IMAD.WIDE.U32 R8, R6, R35, RZ ;  /* 0x0000002306088225 */ /* 0x000fc800078e00ff */
[----:B------:R-:W-:Y:S02]  /*0790*/  IMAD R14, R3, R221, RZ ;  /* 0x000000dd030e7224 */ /* 0x000fe400078e02ff */
[----:B------:R-:W-:-:S04]  /*07a0*/  IMAD.WIDE.U32 R6, R221, R2, R4 ;  /* 0x00000002dd067225 */ /* 0x000fc800078e0004 */
[----:B------:R-:W-:Y:S01]  /*07b0*/  @!P0 IMAD.MOV.U32 R0, RZ, RZ, R8 ;  /* 0x000000ffff008224 */ /* 0x000fe200078e0008 */
[----:B------:R-:W-:Y:S01]  /*07c0*/  @!P0 IADD3 R10, R9, R16, RZ ;  /* 0x00000010090a8210 */ /* 0x000fe20007ffe0ff */
[----:B------:R-:W-:-:S03]  /*07d0*/  IMAD R14, R2, R22, R14 ;  /* 0x00000016020e7224 */ /* 0x000fc600078e020e */
[----:B------:R-:W-:Y:S02]  /*07e0*/  IADD3 R6, P0, R0, R6, RZ ;  /* 0x0000000600067210 */ /* 0x000fe40007f1e0ff */
[----:B------:R-:W-:Y:S02]  /*07f0*/  SHF.R.S32.HI R0, RZ, 0x3, R17 ;  /* 0x00000003ff007819 */ /* 0x000fe40000011411 */
[----:B------:R-:W-:Y:S01]  /*0800*/  IADD3.X R7, R10, R7, R14, P0, !PT ;  /* 0x000000070a077210 */ /* 0x000fe200007fe40e */
[----:B------:R-:W-:Y:S01]  /*0810*/  IMAD.IADD R14, R25, 0x1, -R221 ;  /* 0x00000001190e7824 */ /* 0x000fe200078e0add */
[----:B-1----:R-:W-:Y:S01]  /*0820*/  SHF.R.S32.HI R10, RZ, 0x1f, R24 ;  /* 0x0000001fff0a7819 */ /* 0x002fe20000011418 */
[----:B------:R-:W-:-:S03]  /*0830*/  VIADD R8, R0, 0x10 ;  /* 0x0000001000087836 */ /* 0x000fc60000000000 */
[----:B------:R-:W-:Y:S01]  /*0840*/  ISETP.GE.AND P2, PT, R0, R14, PT ;  /* 0x0000000e0000720c */ /* 0x000fe20003f46270 */
[----:B----4-:R-:W-:Y:S01]  /*0850*/  IMAD R9, R13, R24, RZ ;  /* 0x000000180d097224 */ /* 0x010fe200078e02ff */
[CC--:B------:R-:W-:Y:S02]  /*0860*/  ISETP.GE.AND P1, PT, R8.reuse, R14.reuse, PT ;  /* 0x0000000e0800720c */ /* 0x0c0fe40003f26270 */
[----:B------:R-:W-:Y:S01]  /*0870*/  ISETP.GE.OR P4, PT, R8, R14, P6 ;  /* 0x0000000e0800720c */ /* 0x000fe20003786670 */
[----:B------:R-:W-:Y:S01]  /*0880*/  IMAD R8, R12, R10, R9 ;  /* 0x0000000a0c087224 */ /* 0x000fe200078e0209 */
[----:B------:R-:W-:Y:S01]  /*0890*/  IADD3 R16, R0, 0x20, RZ ;  /* 0x0000002000107810 */ /* 0x000fe20007ffe0ff */
[----:B------:R-:W-:Y:S01]  /*08a0*/  IMAD.WIDE.U32 R12, R24, R12, R6 ;  /* 0x0000000c180c7225 */ /* 0x000fe200078e0006 */
[----:B------:R-:W-:Y:S02]  /*08b0*/  SHF.R.S32.HI R22, RZ, 0x1f, R0 ;  /* 0x0000001fff167819 */ /* 0x000fe40000011400 */
[----:B------:R-:W-:Y:S01]  /*08c0*/  ISETP.GE.AND P0, PT, R16, R14, PT ;  /* 0x0000000e1000720c */ /* 0x000fe20003f06270 */
[----:B------:R-:W-:Y:S01]  /*08d0*/  VIADD R17, R4, 0x40 ;  /* 0x0000004004117836 */ /* 0x000fe20000000000 */
[----:B------:R-:W-:Y:S01]  /*08e0*/  IADD3 R7, R13, R8, RZ ;  /* 0x000000080d077210 */ /* 0x000fe20007ffe0ff */
[----:B------:R-:W-:Y:S10]  /*08f0*/  @P2 BRA `(.L_x_3311) ;  /* 0x00000000002c2947 */ /* 0x000ff40003800000 */
        /* <DEDUP_REMOVED lines=11> */
.L_x_3311:
[----:B------:R-:W-:Y:S05]  /*09b0*/  BSYNC B0 ;  /* 0x0000000000007941 */ /* 0x000fea0003800000 */
.L_x_3310:
[----:B------:R-:W-:Y:S01]  /*09c0*/  BSSY B0, `(.L_x_3312) ;  /* 0x0000011000007945 */ /* 0x000fe20003800000 */
[----:B------:R-:W-:-:S03]  /*09d0*/  ISETP.GE.OR P3, PT, R16, R14, P6 ;  /* 0x0000000e1000720c */ /* 0x000fc60003766670 */
[----:B------:R-:W-:Y:S10]  /*09e0*/  @P1 BRA `(.L_x_3313) ;  /* 0x0000000000381947 */ /* 0x000ff40003800000 */
[----:B-1----:R-:W-:Y:S01]  /*09f0*/  IADD3 R8, P1, R0, 0x10, RZ ;  /* 0x0000001000087810 */ /* 0x002fe20007f3e0ff */
        /* <DEDUP_REMOVED lines=13> */
.L_x_3313:
[----:B------:R-:W-:Y:S05]  /*0ad0*/  BSYNC B0 ;  /* 0x0000000000007941 */ /* 0x000fea0003800000 */
.L_x_3312:
[----:B-----5:R-:W-:Y:S01]  /*0ae0*/  IMAD R16, R35, R20, R24 ;  /* 0x0000001423107224 */ /* 0x020fe200078e0218 */
[----:B------:R-:W-:Y:S01]  /*0af0*/  BSSY B0, `(.L_x_3314) ;  /* 0x0000013000007945 */ /* 0x000fe20003800000 */
[C---:B------:R-:W-:Y:S02]  /*0b00*/  ISETP.GE.OR P5, PT, R0.reuse, R14, P6 ;  /* 0x0000000e0000720c */ /* 0x040fe400037a6670 */
[----:B------:R-:W-:Y:S01]  /*0b10*/  IMAD R16, R21, R16, R221 ;  /* 0x0000001015107224 */ /* 0x000fe200078e02dd */
[----:B------:R-:W-:Y:S01]  /*0b20*/  IADD3 R20, R0, 0x30, RZ ;  /* 0x0000003000147810 */ /* 0x000fe20007ffe0ff */
[----:B------:R-:W-:Y:S05]  /*0b30*/  @P0 BRA `(.L_x_3315) ;  /* 0x0000000000380947 */ /* 0x000fea0003800000 */
[----:B-12---:R-:W-:Y:S01]  /*0b40*/  IADD3 R8, P0, R0, 0x20, RZ ;  /* 0x0000002000087810 */ /* 0x006fe20007f1e0ff */
        /* <DEDUP_REMOVED lines=13> */
.L_x_3315:
[----:B------:R-:W-:Y:S05]  /*0c20*/  BSYNC B0 ;  /* 0x0000000000007941 */ /* 0x000fea0003800000 */
.L_x_3314:
[----:B------:R-:W-:Y:S01]  /*0c30*/  ISETP.GE.AND P1, PT, R20, R14, PT ;  /* 0x0000000e1400720c */ /* 0x000fe20003f26270 */
[----:B------:R-:W-:Y:S01]  /*0c40*/  BSSY B0, `(.L_x_3316) ;  /* 0x0000017000007945 */ /* 0x000fe20003800000 */
[----:B-123--:R-:W-:Y:S01]  /*0c50*/  IADD3 R9, P0, R16, R0, RZ ;  /* 0x0000000010097210 */ /* 0x00efe20007f1e0ff */
[----:B------:R-:W-:Y:S01]  /*0c60*/  @!P4 IMAD.MOV.U32 R11, RZ, RZ, 0x7f800000 ;  /* 0x7f800000ff0bc424 */ /* 0x000fe200078e00ff */
[----:B------:R-:W-:Y:S01]  /*0c70*/  ISETP.GE.OR P6, PT, R20, R14, P6 ;  /* 0x0000000e1400720c */ /* 0x000fe200037c6670 */
[----:B------:R-:W-:Y:S01]  /*0c80*/  @!P5 IMAD.MOV.U32 R14, RZ, RZ, 0x7f800000 ;  /* 0x7f800000ff0ed424 */ /* 0x000fe200078e00ff */
[----:B------:R-:W-:Y:S01]  /*0c90*/  LEA.HI.X.SX32 R16, R16, R22, 0x1, P0 ;  /* 0x0000001610107211 */ /* 0x000fe200000f0eff */
[----:B------:R-:W-:Y:S01]  /*0ca0*/  @!P3 IMAD.MOV.U32 R10, RZ, RZ, 0x7f800000 ;  /* 0x7f800000ff0ab424 */ /* 0x000fe200078e00ff */
[----:B------:R-:W-:-:S04]  /*0cb0*/  LEA R8, P0, R9, R18, 0x2 ;  /* 0x0000001209087211 */ /* 0x000fc800078010ff */
[----:B------:R-:W-:Y:S01]  /*0cc0*/  LEA.HI.X R9, R9, R19, R16, 0x2, P0 ;  /* 0x0000001309097211 */ /* 0x000fe200000f1410 */
[----:B------:R-:W-:Y:S08]  /*0cd0*/  @P1 BRA `(.L_x_3317) ;  /* 0x0000000000341947 */ /* 0x000ff00003800000 */
[----:B------:R-:W-:Y:S02]  /*0ce0*/  IADD3 R0, P0, R0, 0x30, RZ ;  /* 0x0000003000007810 */ /* 0x000fe40007f1e0ff */
        /* <DEDUP_REMOVED lines=12> */
.L_x_3317:
[----:B------:R-:W-:Y:S05]  /*0db0*/  BSYNC B0 ;  /* 0x0000000000007941 */ /* 0x000fea0003800000 */
.L_x_3316:
[----:B-1----:R-:W-:Y:S01]  /*0dc0*/  MOV R2, R23 ;  /* 0x0000001700027202 */ /* 0x002fe20000000f00 */
[----:B------:R-:W-:Y:S01]  /*0dd0*/  @!P5 ST.E desc[UR6][R8.64], R14 ;  /* 0x0000000e0800d985 */ /* 0x000fe2000c101906 */
[----:B------:R-:W-:-:S03]  /*0de0*/  MOV R3, 0x0 ;  /* 0x0000000000037802 */ /* 0x000fc60000000f00 */
[----:B------:R-:W-:Y:S04]  /*0df0*/  @!P4 ST.E desc[UR6][R8.64+0x40], R11 ;  /* 0x0000400b0800c985 */ /* 0x000fe8000c101906 */
[----:B------:R1:W-:Y:S02]  /*0e00*/  @!P3 ST.E desc[UR6][R8.64+0x80], R10 ;  /* 0x0000800a0800b985 */ /* 0x0003e4000c101906 */
[----:B-1----:R-:W-:Y:S05]  /*0e10*/  @P6 RET.REL.NODEC R2 `(_ZN5flash24flash_fwd_splitkv_kernelI23Flash_fwd_kernel_traitsILi128ELi64ELi128ELi4ELb0ELb0EN7cutlass10bfloat16_tE19Flash_kernel_traitsILi128ELi64ELi128ELi4ES3_EELb1ELb0ELb1ELb0ELb0ELb1ELb0ELb1EEEvNS_16Flash_fwd_paramsE) ;  /* 0xfffffff002786950 */ /* 0x002fea0003c3ffff */
[----:B------:R-:W-:Y:S02]  /*0e20*/  MOV R0, 0x7f800000 ;  /* 0x7f80000000007802 */ /* 0x000fe40000000f00 */
[----:B------:R-:W-:Y:S02]  /*0e30*/  MOV R2, R23 ;  /* 0x0000001700027202 */ /* 0x000fe40000000f00 */
[----:B------:R-:W-:Y:S01]  /*0e40*/  MOV R3, 0x0 ;  /* 0x0000000000037802 */ /* 0x000fe20000000f00 */
[----:B------:R1:W-:Y:S03]  /*0e50*/  ST.E desc[UR6][R8.64+0xc0], R0 ;  /* 0x0000c00008007985 */ /* 0x0003e6000c101906 */
[----:B-1----:R-:W-:Y:S05]  /*0e60*/  RET.REL.NODEC R2 `(_ZN5flash24flash_fwd_splitkv_kernelI23Flash_fwd_kernel_traitsILi128ELi64ELi128ELi4ELb0ELb0EN7cutlass10bfloat16_tE19Flash_kernel_traitsILi128ELi64ELi128ELi4ES3_EELb1ELb0ELb1ELb0ELb0ELb1ELb0ELb1EEEvNS_16Flash_fwd_paramsE) ;  /* 0xfffffff002647950 */ /* 0x002fea0003c3ffff */
.L_x_3309:
[----:B------:R-:W3:Y:S04]  /*0e70*/  LD.E.64 R4, desc[UR6][R28.64+0x160] ;  /* 0x000160061c047980 */ /* 0x000ee8000c101b00 */
[----:B------:R-:W4:Y:S01]  /*0e80*/  LD.E.64 R2, desc[UR6][R28.64+0x158] ;  /* 0x000158061c027980 */ /* 0x000f22000c101b00 */
[----:B---3--:R-:W-:-:S04]  /*0e90*/  ISETP.NE.U32.AND P1, PT, R4, RZ, PT ;  /* 0x000000ff0400720c */ /* 0x008fc80003f25070 */
[----:B------:R-:W-:-:S13]  /*0ea0*/  ISETP.NE.AND.EX P1, PT, R5, RZ, PT, P1 ;  /* 0x000000ff0500720c */ /* 0x000fda0003f25310 */
[----:B------:R-:W3:Y:S01]  /*0eb0*/  @P1 LD.E.64 R6, desc[UR6][R28.64+0x168] ;  /* 0x000168061c061980 */ /* 0x000ee2000c101b00 */
[----:B----4-:R-:W-:Y:S01]  /*0ec0*/  ISETP.NE.U32.AND P0, PT, R2, RZ, PT ;  /* 0x000000ff0200720c */ /* 0x010fe20003f05070 */
[----:B------:R-:W-:-:S03]  /*0ed0*/  IMAD.MOV.U32 R12, RZ, RZ, R35 ;  /* 0x000000ffff0c7224 */ /* 0x000fc600078e0023 */
[----:B------:R-:W-:Y:S02]  /*0ee0*/  ISETP.NE.AND.EX P0, PT, R3, RZ, PT, P0 ;  /* 0x000000ff0300720c */ /* 0x000fe40003f05300 */
[----:B------:R-:W-:-:S11]  /*0ef0*/  @P1 SHF.R.S32.HI R0, RZ, 0x1f, R35 ;  /* 0x0000001fff001819 */ /* 0x000fd60000011423 */
[----:B------:R-:W-:-:S05]  /*0f00*/  @P0 IMAD.WIDE R2, R35, 0x4, R2 ;  /* 0x0000000423020825 */ /* 0x000fca00078e0202 */
[----:B------:R1:W5:Y:S01]  /*0f10*/  @P0 LD.E R12, desc[UR6][R2.64] ;  /* 0x00000006020c0980 */ /* 0x000362000c101900 */
[----:B------:R-:W-:Y:S01]  /*0f20*/  BSSY B0, `(.L_x_3318) ;  /* 0x00000bb000007945 */ /* 0x000fe20003800000 */
[----:B------:R-:W4:Y:S01]  /*0f30*/  S2R R31, SR_CTAID.Z ;  /* 0x00000000001f7919 */ /* 0x000f220000002700 */
[-C--:B---3--:R-:W-:Y:S02]  /*0f40*/  @P1 IMAD R7, R7, R35.reuse, RZ ;  /* 0x0000002307071224 */ /* 0x088fe400078e02ff */
[----:B-1----:R-:W-:-:S04]  /*0f50*/  @P1 IMAD.WIDE.U32 R2, R6, R35, RZ ;  /* 0x0000002306021225 */ /* 0x002fc800078e00ff */
[----:B------:R-:W-:Y:S02]  /*0f60*/  @P1 IMAD R7, R6, R0, R7 ;  /* 0x0000000006071224 */ /* 0x000fe400078e0207 */
[----:B------:R-:W-:Y:S01]  /*0f70*/  IMAD.MOV.U32 R6, RZ, RZ, RZ ;  /* 0x000000ffff067224 */ /* 0x000fe200078e00ff */
[----:B------:R-:W-:Y:S01]  /*0f80*/  @P1 LEA R6, P0, R2, R4, 0x2 ;  /* 0x0000000402061211 */ /* 0x000fe200078010ff */
[----:B------:R-:W-:Y:S01]  /*0f90*/  IMAD.MOV.U32 R0, RZ, RZ, RZ ;  /* 0x000000ffff007224 */ /* 0x000fe200078e00ff */
[----:B------:R-:W-:-:S03]  /*0fa0*/  @P1 IADD3 R7, R3, R7, RZ ;  /* 0x0000000703071210 */ /* 0x000fc60007ffe0ff */
[----:B------:R-:W-:Y:S01]  /*0fb0*/  IMAD.MOV.U32 R240, RZ, RZ, R6 ;  /* 0x000000fffff07224 */ /* 0x000fe200078e0006 */
[----:B------:R-:W-:-:S04]  /*0fc0*/  @P1 LEA.HI.X R0, R2, R5, R7, 0x2, P0 ;  /* 0x0000000502001211 */ /* 0x000fc800000f1407 */
[----:B------:R-:W-:Y:S02]  /*0fd0*/  MOV R241, R0 ;  /* 0x0000000000f17202 */ /* 0x000fe40000000f00 */
[----:B------:R-:W-:-:S04]  /*0fe0*/  ISETP.NE.U32.AND P0, PT, R240, RZ, PT ;  /* 0x000000fff000720c */ /* 0x000fc80003f05070 */
[----:B------:R-:W-:-:S13]  /*0ff0*/  ISETP.NE.AND.EX P0, PT, R241, RZ, PT, P0 ;  /* 0x000000fff100720c */ /* 0x000fda0003f05300 */
[----:B----4-:R-:W-:Y:S05]  /*1000*/  @!P0 BRA `(.L_x_3319) ;  /* 0x0000000400688947 */ /* 0x010fea0003800000 */
[----:B------:R-:W3:Y:S04]  /*1010*/  LD.E R13, desc[UR6][R28.64+0x170] ;  /* 0x000170061c0d7980 */ /* 0x000ee8000c101900 */
[----:B------:R-:W4:Y:S01]  /*1020*/  LD.E R14, desc[UR6][R28.64+0x68] ;  /* 0x000068061c0e7980 */ /* 0x000f22000c101900 */
[----:B------:R-:W-:-:S03]  /*1030*/  LEA R22, R34, 0xffffff80, 0x7 ;  /* 0xffffff8022167811 */ /* 0x000fc600078e38ff */
[----:B------:R-:W2:Y:S04]  /*1040*/  LD.E.64 R72, desc[UR6][R28.64+0x38] ;  /* 0x000038061c487980 */ /* 0x000ea8000c101b00 */
[----:B------:R-:W2:Y:S04]  /*1050*/  LD.E.64 R8, desc[UR6][R28.64+0x28] ;  /* 0x000028061c087980 */ /* 0x000ea8000c101b00 */
[----:B------:R-:W2:Y:S04]  /*1060*/  LD.E.64 R10, desc[UR6][R28.64+0x50] ;  /* 0x000050061c0a7980 */ /* 0x000ea8000c101b00 */
[----:B------:R-:W5:Y:S04]  /*1070*/  LD.E.64 R24, desc[UR6][R28.64+0x58] ;  /* 0x000058061c187980 */ /* 0x000f68000c101b00 */
[----:B------:R-:W5:Y:S01]  /*1080*/  LD.E.64 R156, desc[UR6][R28.64+0x40] ;  /* 0x000040061c9c7980 */ /* 0x000f62000c101b00 */
[----:B---3--:R-:W-:-:S04]  /*1090*/  IABS R4, R13 ;  /* 0x0000000d00047213 */ /* 0x008fc80000000000 */
[----:B------:R-:W1:Y:S08]  /*10a0*/  I2F.RP R2, R4 ;  /* 0x0000000400027306 */ /* 0x000e700000209400 */
[----:B-1----:R-:W1:Y:S02]  /*10b0*/  MUFU.RCP R2, R2 ;  /* 0x0000000200027308 */ /* 0x002e640000001000 */
[----:B-1----:R-:W-:-:S06]  /*10c0*/  VIADD R2, R2, 0xffffffe ;  /* 0x0ffffffe02027836 */ /* 0x002fcc0000000000 */
[----:B------:R-:W1:Y:S01]  /*10d0*/  F2I.FTZ.U32.TRUNC.NTZ R3, R2 ;  /* 0x0000000200037305 */ /* 0x000e62000021f000 */
[----:B------:R-:W-:Y:S01]  /*10e0*/  IABS R6, R13 ;  /* 0x0000000d00067213 */ /* 0x000fe20000000000 */
[----:B-1----:R-:W-:Y:S01]  /*10f0*/  IMAD.MOV R0, RZ, RZ, -R3 ;  /* 0x000000ffff007224 */ /* 0x002fe200078e0a03 */
[----:B------:R-:W-:-:S03]  /*1100*/  MOV R2, RZ ;  /* 0x000000ff00027202 */ /* 0x000fc60000000f00 */
[----:B------:R-:W-:Y:S01]  /*1110*/  IMAD R5, R0, R4, RZ ;  /* 0x0000000400057224 */ /* 0x000fe200078e02ff */
[----:B------:R-:W-:-:S03]  /*1120*/  IABS R0, R22 ;  /* 0x0000001600007213 */ /* 0x000fc60000000000 */
[----:B------:R-:W-:-:S04]  /*1130*/  IMAD.HI.U32 R5, R3, R5, R2 ;  /* 0x0000000503057227 */ /* 0x000fc800078e0002 */
[----:B------:R-:W-:Y:S01]  /*1140*/  IMAD.MOV.U32 R2, RZ, RZ, R0 ;  /* 0x000000ffff027224 */ /* 0x000fe200078e0000 */
[----:B------:R-:W-:Y:S02]  /*1150*/  IADD3 R0, RZ, -R6, RZ ;  /* 0x80000006ff007210 */ /* 0x000fe40007ffe0ff */
[----:B------:R-:W3:Y:S03]  /*1160*/  LD.E.64 R6, desc[UR6][R28.64+0x20] ;  /* 0x000020061c067980 */ /* 0x000ee6000c101b00 */
[----:B------:R-:W-:Y:S02]  /*1170*/  IMAD.MOV.U32 R3, RZ, RZ, R0 ;  /* 0x000000ffff037224 */ /* 0x000fe400078e0000 */
        /* <DEDUP_REMOVED lines=14> */
[----:B-----5:R1:W3:Y:S01]  /*1260*/  LD.E R12, desc[UR6][R2.64] ;  /* 0x00000006020c7980 */ /* 0x0202e2000c101900 */
[----:B----4-:R-:W-:-:S04]  /*1270*/  IABS R4, R14 ;  /* 0x0000000e00047213 */ /* 0x010fc80000000000 */
[----:B-1----:R-:W1:Y:S08]  /*1280*/  I2F.RP R2, R4 ;  /* 0x0000000400027306 */ /* 0x002e700000209400 */
[----:B-1----:R-:W1:Y:S02]  /*1290*/  MUFU.RCP R2, R2 ;  /* 0x0000000200027308 */ /* 0x002e640000001000 */
[----:B-1----:R-:W-:-:S06]  /*12a0*/  VIADD R2, R2, 0xffffffe ;  /* 0x0ffffffe02027836 */ /* 0x002fcc0000000000 */
[----:B------:R-:W1:Y:S01]  /*12b0*/  F2I.FTZ.U32.TRUNC.NTZ R3, R2 ;  /* 0x0000000200037305 */ /* 0x000e62000021f000 */
[----:B------:R-:W-:Y:S02]  /*12c0*/  IABS R16, R31 ;  /* 0x0000001f00107213 */ /* 0x000fe40000000000 */
[----:B------:R-:W-:Y:S02]  /*12d0*/  IABS R15, R14 ;  /* 0x0000000e000f7213 */ /* 0x000fe40000000000 */
[----:B-1----:R-:W-:Y:S01]  /*12e0*/  IADD3 R0, RZ, -R3, RZ ;  /* 0x80000003ff007210 */ /* 0x002fe20007ffe0ff */
[----:B------:R-:W-:-:S04]  /*12f0*/  IMAD.MOV.U32 R2, RZ, RZ, RZ ;  /* 0x000000ffff027224 */ /* 0x000fc800078e00ff */
[----:B------:R-:W-:-:S04]  /*1300*/  IMAD R0, R0, R4, RZ ;  /* 0x0000000400007224 */ /* 0x000fc800078e02ff */
[----:B------:R-:W-:Y:S01]  /*1310*/  IMAD.HI.U32 R2, R3, R0, R2 ;  /* 0x0000000003027227 */ /* 0x000fe200078e0002 */
[----:B------:R-:W-:-:S03]  /*1320*/  MOV R3, R16 ;  /* 0x0000001000037202 */ /* 0x000fc60000000f00 */
[----:B------:R-:W-:Y:S02]  /*1330*/  IMAD.MOV R0, RZ, RZ, -R15 ;  /* 0x000000ffff007224 */ /* 0x000fe400078e0a0f */
[----:B------:R-:W-:-:S04]  /*1340*/  IMAD.HI.U32 R2, R2, R3, RZ ;  /* 0x0000000302027227 */ /* 0x000fc800078e00ff */
[----:B------:R-:W-:-:S05]  /*1350*/  IMAD R0, R2, R0, R3 ;  /* 0x0000000002007224 */ /* 0x000fca00078e0203 */
[----:B------:R-:W-:-:S13]  /*1360*/  ISETP.GT.U32.AND P1, PT, R4, R0, PT ;  /* 0x000000000400720c */ /* 0x000fda0003f24070 */
[----:B------:R-:W-:-:S04]  /*1370*/  @!P1 IADD3 R0, R0, -R4, RZ ;  /* 0x8000000400009210 */ /* 0x000fc80007ffe0ff */
[----:B------:R-:W-:Y:S02]  /*1380*/  ISETP.GE.U32.AND P2, PT, R0, R4, PT ;  /* 0x000000040000720c */ /* 0x000fe40003f46070 */
[----:B------:R-:W-:Y:S01]  /*1390*/  LOP3.LUT R0, R31, R14, RZ, 0x3c, !PT ;  /* 0x0000000e1f007212 */ /* 0x000fe200078e3cff */
[----:B------:R-:W-:Y:S01]  /*13a0*/  IMAD.MOV R5, RZ, RZ, -R5 ;  /* 0x000000ffff057224 */ /* 0x000fe200078e0a05 */
[----:B------:R-:W-:Y:S02]  /*13b0*/  @!P1 IADD3 R2, R2, 0x1, RZ ;  /* 0x0000000102029810 */ /* 0x000fe40007ffe0ff */
[----:B------:R-:W-:Y:S01]  /*13c0*/  ISETP.GE.AND P0, PT, R0, RZ, PT ;  /* 0x000000ff0000720c */ /* 0x000fe20003f06270 */
[----:B------:R-:W-:Y:S01]  /*13d0*/  IMAD R13, R13, R5, R22 ;  /* 0x000000050d0d7224 */ /* 0x000fe200078e0216 */
[----:B------:R-:W-:-:S05]  /*13e0*/  ISETP.NE.AND P1, PT, R14, RZ, PT ;  /* 0x000000ff0e00720c */ /* 0x000fca0003f25270 */
[----:B------:R-:W-:Y:S01]  /*13f0*/  @P2 VIADD R2, R2, 0x1 ;  /* 0x0000000102022836 */ /* 0x000fe20000000000 */
[----:B------:R-:W-:Y:S01]  /*1400*/  SHF.R.S32.HI R20, RZ, 0x1f, R13 ;  /* 0x0000001fff147819 */ /* 0x000fe2000001140d */
[----:B--2---:R-:W-:Y:S02]  /*1410*/  IMAD R4, R73, R13, RZ ;  /* 0x0000000d49047224 */ /* 0x004fe400078e02ff */
[----:B------:R-:W-:Y:S02]  /*1420*/  IMAD.MOV.U32 R0, RZ, RZ, R2 ;  /* 0x000000ffff007224 */ /* 0x000fe400078e0002 */
[----:B------:R-:W-:Y:S02]  /*1430*/  IMAD R4, R72, R20, R4 ;  /* 0x0000001448047224 */ /* 0x000fe400078e0204 */
[----:B------:R-:W-:Y:S01]  /*1440*/  @!P0 IMAD.MOV R0, RZ, RZ, -R0 ;  /* 0x000000ffff008224 */ /* 0x000fe200078e0a00 */
[----:B------:R-:W-:-:S04]  /*1450*/  @!P1 LOP3.LUT R0, RZ, R14, RZ, 0x33, !PT ;  /* 0x0000000eff009212 */ /* 0x000fc800078e33ff */
[----:B------:R-:W-:Y:S02]  /*1460*/  SHF.R.S32.HI R30, RZ, 0x1f, R0 ;  /* 0x0000001fff1e7819 */ /* 0x000fe40000011400 */
[----:B------:R-:W-:Y:S02]  /*1470*/  MOV R17, R0 ;  /* 0x0000000000117202 */ /* 0x000fe40000000f00 */
[----:B---3--:R-:W-:Y:S01]  /*1480*/  SHF.R.S32.HI R15, RZ, 0x1f, R12 ;  /* 0x0000001fff0f7819 */ /* 0x008fe2000001140c */
[----:B------:R-:W-:-:S04]  /*1490*/  IMAD R3, R7, R12, RZ ;  /* 0x0000000c07037224 */ /* 0x000fc800078e02ff */
[C---:B------:R-:W-:Y:S02]  /*14a0*/  IMAD R3, R6.reuse, R15, R3 ;  /* 0x0000000f06037224 */ /* 0x040fe400078e0203 */
[----:B------:R-:W-:-:S05]  /*14b0*/  IMAD.WIDE.U32 R6, R6, R12, RZ ;  /* 0x0000000c06067225 */ /* 0x000fca00078e00ff */
[----:B------:R-:W-:Y:S02]  /*14c0*/  IADD3 R3, R7, R3, RZ ;  /* 0x0000000307037210 */ /* 0x000fe40007ffe0ff */
[----:B------:R-:W-:-:S05]  /*14d0*/  MOV R2, R6 ;  /* 0x0000000600027202 */ /* 0x000fca0000000f00 */
[----:B------:R-:W-:-:S04]  /*14e0*/  IMAD.WIDE.U32 R2, R13, R72, R2 ;  /* 0x000000480d027225 */ /* 0x000fc800078e0002 */
[----:B------:R-:W-:Y:S01]  /*14f0*/  IMAD R9, R9, R12, RZ ;  /* 0x0000000c09097224 */ /* 0x000fe200078e02ff */
[----:B------:R-:W-:Y:S01]  /*1500*/  IADD3 R3, R3, R4, RZ ;  /* 0x0000000403037210 */ /* 0x000fe20007ffe0ff */
[----:B------:R-:W-:Y:S02]  /*1510*/  IMAD R4, R11, R0, RZ ;  /* 0x000000000b047224 */ /* 0x000fe400078e02ff */
[----:B------:R-:W-:-:S04]  /*1520*/  IMAD.WIDE.U32 R6, R8, R12, RZ ;  /* 0x0000000c08067225 */ /* 0x000fc800078e00ff */
[----:B------:R-:W-:Y:S02]  /*1530*/  IMAD R9, R8, R15, R9 ;  /* 0x0000000f08097224 */ /* 0x000fe400078e0209 */
[----:B------:R-:W-:-:S04]  /*1540*/  IMAD.WIDE.U32 R2, R0, R10, R2 ;  /* 0x0000000a00027225 */ /* 0x000fc800078e0002 */
[----:B------:R-:W-:Y:S01]  /*1550*/  IMAD R4, R10, R30, R4 ;  /* 0x0000001e0a047224 */ /* 0x000fe200078e0204 */
[----:B------:R-:W-:Y:S01]  /*1560*/  IADD3 R9, R7, R9, RZ ;  /* 0x0000000907097210 */ /* 0x000fe20007ffe0ff */
[----:B------:R-:W-:Y:S01]  /*1570*/  IMAD.MOV.U32 R8, RZ, RZ, R6 ;  /* 0x000000ffff087224 */ /* 0x000fe200078e0006 */
[----:B------:R-:W-:Y:S01]  /*1580*/  MOV R21, R2 ;  /* 0x0000000200157202 */ /* 0x000fe20000000f00 */
[----:B------:R-:W-:Y:S01]  /*1590*/  IMAD.IADD R23, R3, 0x1, R4 ;  /* 0x0000000103177824 */ /* 0x000fe200078e0204 */
[----:B------:R-:W-:Y:S05]  /*15a0*/  BRA `(.L_x_3320) ;  /* 0x0000000400487947 */ /* 0x000fea0003800000 */
.L_x_3319:
[----:B------:R-:W3:Y:S01]  /*15b0*/  LD.E R11, desc[UR6][R28.64+0x68] ;  /* 0x000068061c0b7980 */ /* 0x000ee2000c101900 */
[----:B------:R-:W-:-:S03]  /*15c0*/  ISETP.NE.AND P3, PT, R15, -0x1, PT ;  /* 0xffffffff0f00780c */ /* 0x000fc60003f65270 */
[----:B------:R-:W4:Y:S04]  /*15d0*/  LD.E.64 R72, desc[UR6][R28.64+0x38] ;  /* 0x000038061c487980 */ /* 0x000f28000c101b00 */
[----:B------:R-:W2:Y:S04]  /*15e0*/  LD.E.64 R156, desc[UR6][R28.64+0x40] ;  /* 0x000040061c9c7980 */ /* 0x000ea8000c101b00 */
[----:B------:R-:W2:Y:S04]  /*15f0*/  LD.E.64 R18, desc[UR6][R28.64+0x50] ;  /* 0x000050061c127980 */ /* 0x000ea8000c101b00 */
[----:B------:R-:W2:Y:S04]  /*1600*/  @!P3 LD.E.64 R6, desc[UR6][R28.64+0x20] ;  /* 0x000020061c06b980 */ /* 0x000ea8000c101b00 */
[----:B------:R-:W2:Y:S04]  /*1610*/  @!P3 LD.E.64 R16, desc[UR6][R28.64+0x28] ;  /* 0x000028061c10b980 */ /* 0x000ea8000c101b00 */
[----:B------:R1:W5:Y:S01]  /*1620*/  LD.E.64 R24, desc[UR6][R28.64+0x58] ;  /* 0x000058061c187980 */ /* 0x000362000c101b00 */
[----:B------:R-:W-:-:S02]  /*1630*/  IABS R5, R31 ;  /* 0x0000001f00057213 */ /* 0x000fc40000000000 */
[----:B-----5:R-:W-:Y:S02]  /*1640*/  @!P3 SHF.R.S32.HI R13, RZ, 0x1f, R12 ;  /* 0x0000001fff0db819 */ /* 0x020fe4000001140c */
[----:B------:R-:W-:-:S04]  /*1650*/  LEA R22, R34, 0xffffff80, 0x7 ;  /* 0xffffff8022167811 */ /* 0x000fc800078e38ff */
[----:B------:R-:W-:Y:S02]  /*1660*/  SHF.R.S32.HI R20, RZ, 0x1f, R22 ;  /* 0x0000001fff147819 */ /* 0x000fe40000011416 */
[----:B---3--:R-:W-:-:S04]  /*1670*/  IABS R8, R11 ;  /* 0x0000000b00087213 */ /* 0x008fc80000000000 */
[----:B------:R-:W3:Y:S08]  /*1680*/  I2F.RP R2, R8 ;  /* 0x0000000800027306 */ /* 0x000ef00000209400 */
[----:B---3--:R-:W3:Y:S02]  /*1690*/  MUFU.RCP R2, R2 ;  /* 0x0000000200027308 */ /* 0x008ee40000001000 */
[----:B---3--:R-:W-:-:S06]  /*16a0*/  IADD3 R2, R2, 0xffffffe, RZ ;  /* 0x0ffffffe02027810 */ /* 0x008fcc0007ffe0ff */
[----:B------:R-:W3:Y:S01]  /*16b0*/  F2I.FTZ.U32.TRUNC.NTZ R3, R2 ;  /* 0x0000000200037305 */ /* 0x000ee2000021f000 */
[----:B------:R-:W-:Y:S01]  /*16c0*/  IABS R4, R11 ;  /* 0x0000000b00047213 */ /* 0x000fe20000000000 */
[----:B---3--:R-:W-:Y:S01]  /*16d0*/  IMAD.MOV R0, RZ, RZ, -R3 ;  /* 0x000000ffff007224 */ /* 0x008fe200078e0a03 */
[----:B------:R-:W-:-:S03]  /*16e0*/  MOV R2, RZ ;  /* 0x000000ff00027202 */ /* 0x000fc60000000f00 */
[----:B------:R-:W-:-:S04]  /*16f0*/  IMAD R0, R0, R8, RZ ;  /* 0x0000000800007224 */ /* 0x000fc800078e02ff */
[----:B------:R-:W-:Y:S01]  /*1700*/  IMAD.HI.U32 R2, R3, R0, R2 ;  /* 0x0000000003027227 */ /* 0x000fe200078e0002 */
[----:B------:R-:W-:-:S03]  /*1710*/  IADD3 R0, RZ, -R4, RZ ;  /* 0x80000004ff007210 */ /* 0x000fc60007ffe0ff */
[----:B------:R-:W-:-:S04]  /*1720*/  IMAD.MOV.U32 R3, RZ, RZ, R5 ;  /* 0x000000ffff037224 */ /* 0x000fc800078e0005 */
[----:B------:R-:W-:Y:S01]  /*1730*/  IMAD.HI.U32 R9, R2, R3, RZ ;  /* 0x0000000302097227 */ /* 0x000fe200078e00ff */
[----:B------:R-:W-:-:S03]  /*1740*/  @!P3 SHF.R.S32.HI R5, RZ, 0x1f, R10 ;  /* 0x0000001fff05b819 */ /* 0x000fc6000001140a */
[----:B------:R-:W-:Y:S02]  /*1750*/  IMAD R0, R9, R0, R3 ;  /* 0x0000000009007224 */ /* 0x000fe400078e0203 */
[----:B----4-:R-:W-:-:S03]  /*1760*/  @!P3 IMAD R2, R73, R10, RZ ;  /* 0x0000000a4902b224 */ /* 0x010fc600078e02ff */
[----:B------:R-:W-:Y:S01]  /*1770*/  ISETP.GT.U32.AND P0, PT, R8, R0, PT ;  /* 0x000000000800720c */ /* 0x000fe20003f04070 */
[----:B------:R-:W-:Y:S02]  /*1780*/  @!P3 IMAD R5, R5, R72, R2 ;  /* 0x000000480505b224 */ /* 0x000fe400078e0202 */
[----:B------:R-:W-:-:S04]  /*1790*/  @!P3 IMAD.WIDE.U32 R2, R72, R10, RZ ;  /* 0x0000000a4802b225 */ /* 0x000fc800078e00ff */
[----:B------:R-:W-:Y:S01]  /*17a0*/  @P3 IMAD.IADD R4, R10, 0x1, R15 ;  /* 0x000000010a043824 */ /* 0x000fe200078e020f */
[----:B------:R-:W-:Y:S01]  /*17b0*/  @!P3 IADD3 R3, R3, R5, RZ ;  /* 0x000000050303b210 */ /* 0x000fe20007ffe0ff */
[----:B--2---:R-:W-:Y:S02]  /*17c0*/  @!P3 IMAD R7, R7, R12, RZ ;  /* 0x0000000c0707b224 */ /* 0x004fe400078e02ff */
[-C--:B------:R-:W-:Y:S02]  /*17d0*/  @P3 IMAD R14, R73, R4.reuse, RZ ;  /* 0x00000004490e3224 */ /* 0x080fe400078e02ff */
[----:B------:R-:W-:Y:S02]  /*17e0*/  @!P0 IMAD.IADD R0, R0, 0x1, -R8 ;  /* 0x0000000100008824 */ /* 0x000fe400078e0a08 */
[----:B------:R-:W-:-:S04]  /*17f0*/  @P3 IMAD.WIDE.U32 R4, R72, R4, RZ ;  /* 0x0000000448043225 */ /* 0x000fc800078e00ff */
[----:B------:R-:W-:Y:S01]  /*1800*/  @!P3 IMAD.WIDE.U32 R2, R6, R12, R2 ;  /* 0x0000000c0602b225 */ /* 0x000fe200078e0002 */
[----:B------:R-:W-:-:S03]  /*1810*/  ISETP.GE.U32.AND P2, PT, R0, R8, PT ;  /* 0x000000080000720c */ /* 0x000fc60003f46070 */
[----:B------:R-:W-:Y:S01]  /*1820*/  @!P3 IMAD R7, R6, R13, R7 ;  /* 0x0000000d0607b224 */ /* 0x000fe200078e0207 */
[----:B------:R-:W-:Y:S02]  /*1830*/  @P3 IADD3 R5, R5, R14, RZ ;  /* 0x0000000e05053210 */ /* 0x000fe40007ffe0ff */
[----:B------:R-:W-:Y:S01]  /*1840*/  @!P3 MOV R4, R2 ;  /* 0x000000020004b202 */ /* 0x000fe20000000f00 */
[----:B------:R-:W-:Y:S01]  /*1850*/  @!P3 IMAD R2, R157, R10, RZ ;  /* 0x0000000a9d02b224 */ /* 0x000fe200078e02ff */
[----:B------:R-:W-:Y:S02]  /*1860*/  @!P3 SHF.R.S32.HI R0, RZ, 0x1f, R10 ;  /* 0x0000001fff00b819 */ /* 0x000fe4000001140a */
[----:B------:R-:W-:Y:S01]  /*1870*/  @!P3 IADD3 R5, R3, R7, RZ ;  /* 0x000000070305b210 */ /* 0x000fe20007ffe0ff */
[----:B------:R-:W-:Y:S01]  /*1880*/  IMAD R3, R73, R22, RZ ;  /* 0x0000001649037224 */ /* 0x000fe200078e02ff */
[----:B------:R-:W-:Y:S01]  /*1890*/  LOP3.LUT R6, R31, R11, RZ, 0x3c, !PT ;  /* 0x0000000b1f067212 */ /* 0x000fe200078e3cff */
[----:B------:R-:W-:-:S02]  /*18a0*/  @!P3 IMAD R8, R0, R156, R2 ;  /* 0x0000009c0008b224 */ /* 0x000fc400078e0202 */
[----:B------:R-:W-:Y:S01]  /*18b0*/  IMAD R0, R20, R72, R3 ;  /* 0x0000004814007224 */ /* 0x000fe200078e0203 */
[----:B------:R-:W-:Y:S01]  /*18c0*/  MOV R3, R5 ;  /* 0x0000000500037202 */ /* 0x000fe20000000f00 */
[----:B------:R-:W-:Y:S01]  /*18d0*/  IMAD.MOV.U32 R2, RZ, RZ, R4 ;  /* 0x000000ffff027224 */ /* 0x000fe200078e0004 */
[----:B------:R-:W-:Y:S02]  /*18e0*/  ISETP.GE.AND P1, PT, R6, RZ, PT ;  /* 0x000000ff0600720c */ /* 0x000fe40003f26270 */
[----:B------:R-:W-:Y:S02]  /*18f0*/  @!P0 IADD3 R9, R9, 0x1, RZ ;  /* 0x0000000109098810 */ /* 0x000fe40007ffe0ff */
[----:B------:R-:W-:Y:S01]  /*1900*/  ISETP.NE.AND P0, PT, R11, RZ, PT ;  /* 0x000000ff0b00720c */ /* 0x000fe20003f05270 */
[----:B------:R-:W-:-:S04]  /*1910*/  IMAD.WIDE.U32 R2, R72, R22, R2 ;  /* 0x0000001648027225 */ /* 0x000fc800078e0002 */
[----:B------:R-:W-:Y:S01]  /*1920*/  @P2 VIADD R9, R9, 0x1 ;  /* 0x0000000109092836 */ /* 0x000fe20000000000 */
[----:B------:R-:W-:Y:S01]  /*1930*/  IADD3 R5, R3, R0, RZ ;  /* 0x0000000003057210 */ /* 0x000fe20007ffe0ff */
[----:B------:R-:W-:-:S04]  /*1940*/  @!P3 IMAD.WIDE.U32 R6, R156, R10, RZ ;  /* 0x0000000a9c06b225 */ /* 0x000fc800078e00ff */
[----:B------:R-:W-:Y:S01]  /*1950*/  IMAD.MOV.U32 R0, RZ, RZ, R9 ;  /* 0x000000ffff007224 */ /* 0x000fe200078e0009 */
[----:B------:R-:W-:Y:S02]  /*1960*/  @!P3 IADD3 R3, R7, R8, RZ ;  /* 0x000000080703b210 */ /* 0x000fe40007ffe0ff */
[----:B------:R-:W-:Y:S01]  /*1970*/  MOV R4, R2 ;  /* 0x0000000200047202 */ /* 0x000fe20000000f00 */
[----:B------:R-:W-:Y:S01]  /*1980*/  @!P1 IMAD.MOV R0, RZ, RZ, -R0 ;  /* 0x000000ffff009224 */ /* 0x000fe200078e0a00 */
[----:B------:R-:W-:Y:S02]  /*1990*/  @P3 IADD3 R8, R10, R15, RZ ;  /* 0x0000000f0a083210 */ /* 0x000fe40007ffe0ff */
[----:B------:R-:W-:Y:S02]  /*19a0*/  @!P3 MOV R2, R6 ;  /* 0x000000060002b202 */ /* 0x000fe40000000f00 */
[----:B------:R-:W-:Y:S01]  /*19b0*/  @!P0 LOP3.LUT R0, RZ, R11, RZ, 0x33, !PT ;  /* 0x0000000bff008212 */ /* 0x000fe200078e33ff */
[----:B------:R-:W-:Y:S01]  /*19c0*/  @!P3 IMAD R7, R17, R12, RZ ;  /* 0x0000000c1107b224 */ /* 0x000fe200078e02ff */
[----:B------:R-:W-:Y:S01]  /*19d0*/  @!P3 SHF.R.S32.HI R6, RZ, 0x1f, R12 ;  /* 0x0000001fff06b819 */ /* 0x000fe2000001140c */
[----:B------:R-:W-:Y:S01]  /*19e0*/  @P3 IMAD R11, R157, R8, RZ ;  /* 0x000000089d0b3224 */ /* 0x000fe200078e02ff */
[----:B------:R-:W-:Y:S01]  /*19f0*/  SHF.R.S32.HI R30, RZ, 0x1f, R0 ;  /* 0x0000001fff1e7819 */ /* 0x000fe20000011400 */
[----:B------:R-:W-:-:S02]  /*1a00*/  IMAD R10, R19, R0, RZ ;  /* 0x00000000130a7224 */ /* 0x000fc400078e02ff */
[----:B------:R-:W-:-:S04]  /*1a10*/  @P3 IMAD.WIDE.U32 R8, R156, R8, RZ ;  /* 0x000000089c083225 */ /* 0x000fc800078e00ff */
[C---:B------:R-:W-:Y:S02]  /*1a20*/  @!P3 IMAD R13, R16.reuse, R6, R7 ;  /* 0x00000006100db224 */ /* 0x040fe400078e0207 */
[----:B------:R-:W-:Y:S01]  /*1a30*/  @!P3 IMAD.WIDE.U32 R6, R16, R12, R2 ;  /* 0x0000000c1006b225 */ /* 0x000fe200078e0002 */
[----:B------:R-:W-:-:S03]  /*1a40*/  @P3 IADD3 R9, R9, R11, RZ ;  /* 0x0000000b09093210 */ /* 0x000fc60007ffe0ff */
[----:B------:R-:W-:-:S04]  /*1a50*/  IMAD.WIDE.U32 R2, R18, R0, R4 ;  /* 0x0000000012027225 */ /* 0x000fc800078e0004 */
[----:B------:R-:W-:Y:S01]  /*1a60*/  IMAD R4, R18, R30, R10 ;  /* 0x0000001e12047224 */ /* 0x000fe200078e020a */
[----:B------:R-:W-:Y:S01]  /*1a70*/  @!P3 MOV R8, R6 ;  /* 0x000000060008b202 */ /* 0x000fe20000000f00 */
[----:B------:R-:W-:Y:S01]  /*1a80*/  @!P3 IMAD.IADD R9, R7, 0x1, R13 ;  /* 0x000000010709b824 */ /* 0x000fe200078e020d */
[----:B------:R-:W-:Y:S01]  /*1a90*/  MOV R21, R2 ;  /* 0x0000000200157202 */ /* 0x000fe20000000f00 */
[----:B------:R-:W-:Y:S01]  /*1aa0*/  IMAD.IADD R23, R3, 0x1, R4 ;  /* 0x0000000103177824 */ /* 0x000fe200078e0204 */
[----:B------:R-:W-:Y:S02]  /*1ab0*/  MOV R13, R22 ;  /* 0x00000016000d7202 */ /* 0x000fe40000000f00 */
[----:B-1----:R-:W-:Y:S02]  /*1ac0*/  MOV R17, R0 ;  /* 0x0000000000117202 */ /* 0x002fe40000000f00 */
.L_x_3320:
[----:B------:R-:W-:Y:S05]  /*1ad0*/  BSYNC B0 ;  /* 0x0000000000007941 */ /* 0x000fea0003800000 */
.L_x_3318:
        /* <DEDUP_REMOVED lines=18> */
[----:B------:R-:W-:-:S04]  /*1c00*/  IMAD R0, R20, R156, RZ ;  /* 0x0000009c14007224 */ /* 0x000fc800078e02ff */
[----:B------:R-:W-:Y:S01]  /*1c10*/  IMAD.X R3, R15, 0x1, R9, P1 ;  /* 0x000000010f037824 */ /* 0x000fe200008e0609 */
[----:B------:R-:W-:Y:S01]  /*1c20*/  LOP3.LUT R9, R8, 0x1c0, RZ, 0xc0, !PT ;  /* 0x000001c008097812 */ /* 0x000fe200078ec0ff */
[----:B------:R-:W-:Y:S01]  /*1c30*/  IMAD R8, R13, R157, R0 ;  /* 0x0000009d0d087224 */ /* 0x000fe200078e0200 */
[C---:B------:R-:W-:Y:S02]  /*1c40*/  LEA.HI R214, R26.reuse, R220, RZ, 0x4 ;  /* 0x000000dc1ad67211 */ /* 0x040fe400078f20ff */
[----:B------:R-:W-:Y:S02]  /*1c50*/  LOP3.LUT R0, R9, 0x38, R14, 0xf8, !PT ;  /* 0x0000003809007812 */ /* 0x000fe400078ef80e */
[----:B------:R-:W-:Y:S01]  /*1c60*/  SHF.R.U32.HI R9, RZ, 0x3, R9 ;  /* 0x00000003ff097819 */ /* 0x000fe20000011609 */
[----:B------:R-:W-:Y:S01]  /*1c70*/  IMAD.WIDE.U32 R2, R13, R156, R2 ;  /* 0x0000009c0d027225 */ /* 0x000fe200078e0002 */
[----:B------:R-:W-:Y:S02]  /*1c80*/  LEA.HI R13, R26, R220, RZ, 0x6 ;  /* 0x000000dc1a0d7211 */ /* 0x000fe400078f30ff */
[----:B------:R-:W-:-:S02]  /*1c90*/  LOP3.LUT R12, R0, R9, RZ, 0x3c, !PT ;  /* 0x00000009000c7212 */ /* 0x000fc400078e3cff */
[----:B------:R-:W-:Y:S01]  /*1ca0*/  LOP3.LUT R0, R214, 0xfffffff0, RZ, 0xc0, !PT ;  /* 0xfffffff0d6007812 */ /* 0x000fe200078ec0ff */
[----:B------:R-:W-:Y:S01]  /*1cb0*/  IMAD.IADD R3, R3, 0x1, R8 ;  /* 0x0000000103037824 */ /* 0x000fe200078e0208 */
[----:B------:R-:W-:Y:S01]  /*1cc0*/  SHF.L.U32 R9, R13, 0x3, RZ ;  /* 0x000000030d097819 */ /* 0x000fe200000006ff */
[----:B------:R-:W-:Y:S02]  /*1cd0*/  IMAD R8, R25, R17, RZ ;  /* 0x0000001119087224 */ /* 0x000fe400078e02ff */
[----:B------:R-:W-:Y:S01]  /*1ce0*/  IMAD.IADD R0, R220, 0x1, -R0 ;  /* 0x00000001dc007824 */ /* 0x000fe200078e0a00 */
[----:B------:R-:W-:Y:S01]  /*1cf0*/  LOP3.LUT R235, R12, 0xfffffe00, R9, 0xf8, !PT ;  /* 0xfffffe000ceb7812 */ /* 0x000fe200078ef809 */
[-C--:B------:R-:W-:Y:S02]  /*1d00*/  IMAD R12, R30, R24.reuse, R8 ;  /* 0x000000181e0c7224 */ /* 0x080fe400078e0208 */
[----:B------:R-:W-:Y:S01]  /*1d10*/  IMAD.WIDE.U32 R2, R17, R24, R2 ;  /* 0x0000001811027225 */ /* 0x000fe200078e0002 */
[----:B------:R-:W-:-:S02]  /*1d20*/  SHF.R.S32.HI R8, RZ, 0x1f, R0 ;  /* 0x0000001fff087819 */ /* 0x000fc40000011400 */
[----:B------:R-:W-:Y:S01]  /*1d30*/  SHF.R.S32.HI R215, RZ, 0x1f, R35 ;  /* 0x0000001fffd77819 */ /* 0x000fe20000011423 */
[----:B------:R-:W-:Y:S01]  /*1d40*/  IMAD.IADD R3, R3, 0x1, R12 ;  /* 0x0000000103037824 */ /* 0x000fe200078e020c */
[----:B------:R-:W-:-:S04]  /*1d50*/  LEA.HI R210, R8, R0, RZ, 0x3 ;  /* 0x0000000008d27211 */ /* 0x000fc800078f18ff */
[----:B------:R-:W-:Y:S02]  /*1d60*/  LOP3.LUT R16, R210, 0xfffffff8, RZ, 0xc0, !PT ;  /* 0xfffffff8d2107812 */ /* 0x000fe400078ec0ff */
[----:B------:R-:W-:-:S03]  /*1d70*/  SHF.R.S32.HI R111, RZ, 0x1f, R110 ;  /* 0x0000001fff6f7819 */ /* 0x000fc6000001146e */
[----:B------:R-:W-:Y:S01]  /*1d80*/  IMAD.IADD R209, R0, 0x1, -R16 ;  /* 0x0000000100d17824 */ /* 0x000fe200078e0a10 */
[----:B------:R-:W-:Y:S01]  /*1d90*/  IADD3 R16, R14, 0x40, RZ ;  /* 0x000000400e107810 */ /* 0x000fe20007ffe0ff */
[----:B------:R-:W-:Y:S01]  /*1da0*/  IMAD R0, R157, R110, RZ ;  /* 0x0000006e9d007224 */ /* 0x000fe200078e02ff */
[----:B------:R-:W-:Y:S01]  /*1db0*/  SHF.R.S32.HI R205, RZ, 0x1f, R31 ;  /* 0x0000001fffcd7819 */ /* 0x000fe2000001141f */
[----:B------:R-:W-:-:S04]  /*1dc0*/  IMAD.WIDE.U32 R2, R110, R156, R2 ;  /* 0x0000009c6e027225 */ /* 0x000fc800078e0002 */
[----:B------:R-:W-:-:S04]  /*1dd0*/  IMAD R0, R111, R156, R0 ;  /* 0x0000009c6f007224 */ /* 0x000fc800078e0200 */
[----:B------:R-:W-:Y:S02]  /*1de0*/  IMAD.IADD R0, R3, 0x1, R0 ;  /* 0x0000000103007824 */ /* 0x000fe400078e0200 */
[----:B------:R-:W-:Y:S02]  /*1df0*/  IMAD.MOV.U32 R47, RZ, RZ, 0x10 ;  /* 0x00000010ff2f7424 */ /* 0x000fe400078e00ff */
[----:B------:R-:W-:Y:S01]  /*1e00*/  IMAD.MOV.U32 R46, RZ, RZ, 0x20 ;  /* 0x00000020ff2e7424 */ /* 0x000fe200078e00ff */
[C---:B------:R-:W-:Y:S01]  /*1e10*/  SHF.L.U64.HI R247, R72.reuse, 0x4, R73 ;  /* 0x0000000448f77819 */ /* 0x040fe20000010249 */
[----:B------:R-:W-:Y:S01]  /*1e20*/  IMAD.SHL.U32 R244, R72, 0x10, RZ ;  /* 0x0000001048f47824 */ /* 0x000fe200078e00ff */
[C---:B------:R-:W-:Y:S01]  /*1e30*/  SHF.L.U64.HI R249, R156.reuse, 0x4, R157 ;  /* 0x000000049cf97819 */ /* 0x040fe2000001029d */
[----:B------:R-:W-:Y:S01]  /*1e40*/  IMAD.SHL.U32 R213, R203, 0x4, RZ ;  /* 0x00000004cbd57824 */ /* 0x000fe200078e00ff */
[----:B------:R-:W-:Y:S01]  /*1e50*/  SHF.L.U32 R248, R156, 0x4, RZ ;  /* 0x000000049cf87819 */ /* 0x000fe200000006ff */
[----:B--2---:R-:W-:-:S04]  /*1e60*/  @P0 IMAD.WIDE.U32 R8, R4, R252, RZ ;  /* 0x000000fc04080225 */ /* 0x004fc800078e00ff */
[-C--:B---3--:R-:W-:Y:S02]  /*1e70*/  @!P0 IMAD R20, R7, R35.reuse, RZ ;  /* 0x0000002307148224 */ /* 0x088fe400078e02ff */
[----:B------:R-:W-:-:S04]  /*1e80*/  @!P0 IMAD.WIDE.U32 R12, R6, R35, RZ ;  /* 0x00000023060c8225 */ /* 0x000fc800078e00ff */
[----:B------:R-:W-:Y:S02]  /*1e90*/  @!P0 IMAD R20, R6, R215, R20 ;  /* 0x000000d706148224 */ /* 0x000fe400078e0214 */
[----:B------:R-:W-:Y:S02]  /*1ea0*/  @P0 IMAD.MOV.U32 R6, RZ, RZ, R8 ;  /* 0x000000ffff060224 */ /* 0x000fe400078e0008 */
[----:B------:R-:W-:Y:S02]  /*1eb0*/  @P0 IMAD R7, R5, R252, RZ ;  /* 0x000000fc05070224 */ /* 0x000fe400078e02ff */
[----:B------:R-:W-:-:S03]  /*1ec0*/  @!P0 IMAD.MOV.U32 R6, RZ, RZ, R12 ;  /* 0x000000ffff068224 */ /* 0x000fc600078e000c */
[----:B------:R-:W-:Y:S01]  /*1ed0*/  @P0 IADD3 R7, R9, R7, RZ ;  /* 0x0000000709070210 */ /* 0x000fe20007ffe0ff */
[----:B------:R-:W-:Y:S01]  /*1ee0*/  @!P0 IMAD.IADD R7, R13, 0x1, R20 ;  /* 0x000000010d078824 */ /* 0x000fe200078e0214 */
[----:B------:R-:W-:Y:S01]  /*1ef0*/  IADD3 R6, P1, R14, R6, RZ ;  /* 0x000000060e067210 */ /* 0x000fe20007f3e0ff */
[----:B------:R-:W-:Y:S01]  /*1f00*/  IMAD R9, R11, R31, RZ ;  /* 0x0000001f0b097224 */ /* 0x000fe200078e02ff */
[----:B------:R-:W-:-:S03]  /*1f10*/  @P0 MOV R159, R5 ;  /* 0x00000005009f0202 */ /* 0x000fc60000000f00 */
[----:B------:R-:W-:Y:S01]  /*1f20*/  IMAD.X R7, R15, 0x1, R7, P1 ;  /* 0x000000010f077824 */ /* 0x000fe200008e0607 */
[----:B----4-:R-:W-:Y:S01]  /*1f30*/  ISETP.GE.AND P1, PT, R16, R188, PT ;  /* 0x000000bc1000720c */ /* 0x010fe20003f26270 */
[--C-:B------:R-:W-:Y:S02]  /*1f40*/  @P0 IMAD.MOV.U32 R158, RZ, RZ, R4.reuse ;  /* 0x000000ffff9e0224 */ /* 0x100fe400078e0004 */
[----:B------:R-:W-:Y:S01]  /*1f50*/  @!P0 IMAD.MOV.U32 R158, RZ, RZ, R4 ;  /* 0x000000ffff9e8224 */ /* 0x000fe200078e0004 */
[----:B------:R-:W-:Y:S01]  /*1f60*/  SEL R8, RZ, 0xffffffff, P1 ;  /* 0xffffffffff087807 */ /* 0x000fe20000800000 */
[----:B------:R-:W-:Y:S01]  /*1f70*/  @!P0 IMAD.MOV.U32 R159, RZ, RZ, R5 ;  /* 0x000000ffff9f8224 */ /* 0x000fe200078e0005 */
[----:B------:R-:W-:Y:S01]  /*1f80*/  LEA R194, P0, R2, R18, 0x1 ;  /* 0x0000001202c27211 */ /* 0x000fe200078008ff */
[----:B------:R-:W-:Y:S02]  /*1f90*/  IMAD R9, R10, R205, R9 ;  /* 0x000000cd0a097224 */ /* 0x000fe400078e0209 */
[----:B------:R-:W-:Y:S01]  /*1fa0*/  IMAD.WIDE.U32 R4, R31, R10, R6 ;  /* 0x0000000a1f047225 */ /* 0x000fe200078e0006 */
[----:B------:R-:W-:-:S03]  /*1fb0*/  ISETP.GE.AND P2, PT, R14, R188, PT ;  /* 0x000000bc0e00720c */ /* 0x000fc60003f46270 */
[----:B------:R-:W-:Y:S01]  /*1fc0*/  IMAD.WIDE R6, R27, 0x40, R110 ;  /* 0x000000401b067825 */ /* 0x000fe200078e026e */
[----:B------:R-:W-:-:S03]  /*1fd0*/  LEA.HI.X R195, R2, R19, R0, 0x1, P0 ;  /* 0x0000001302c37211 */ /* 0x000fc600000f0c00 */
[----:B------:R-:W-:Y:S02]  /*1fe0*/  IMAD.IADD R3, R5, 0x1, R9 ;  /* 0x0000000105037824 */ /* 0x000fe400078e0209 */
[----:B------:R-:W-:Y:S01]  /*1ff0*/  IMAD R5, R7, R158, RZ ;  /* 0x0000009e07057224 */ /* 0x000fe200078e02ff */
[----:B------:R-:W-:Y:S01]  /*2000*/  SEL R7, RZ, 0x1, P2 ;  /* 0x00000001ff077807 */ /* 0x000fe20001000000 */
[----:B------:R-:W-:-:S05]  /*2010*/  IMAD.SHL.U32 R0, R8, 0x2, RZ ;  /* 0x0000000208007824 */ /* 0x000fca00078e00ff */
[----:B------:R-:W-:Y:S02]  /*2020*/  LOP3.LUT R238, R0, 0x2, R7, 0xe2, !PT ;  /* 0x0000000200ee7812 */ /* 0x000fe400078ee207 */
[----:B------:R-:W-:Y:S02]  /*2030*/  SHF.R.S32.HI R0, RZ, 0x1f, R154 ;  /* 0x0000001fff007819 */ /* 0x000fe4000001149a */
[----:B------:R-:W-:Y:S02]  /*2040*/  MOV R2, R4 ;  /* 0x0000000400027202 */ /* 0x000fe40000000f00 */
[----:B------:R-:W-:-:S04]  /*2050*/  LEA.HI R0, R0, R154, RZ, 0x7 ;  /* 0x0000009a00007211 */ /* 0x000fc800078f38ff */
[----:B------:R-:W-:Y:S01]  /*2060*/  SHF.R.S32.HI R4, RZ, 0x7, R0 ;  /* 0x00000007ff047819 */ /* 0x000fe20000011400 */
[----:B------:R-:W-:Y:S01]  /*2070*/  IMAD.WIDE.U32 R178, R6, R158, R2 ;  /* 0x0000009e06b27225 */ /* 0x000fe200078e0002 */
[----:B------:R-:W-:Y:S02]  /*2080*/  IADD3 R2, P0, R14, R21, RZ ;  /* 0x000000150e027210 */ /* 0x000fe40007f1e0ff */
[----:B------:R-:W-:Y:S02]  /*2090*/  VIMNMX R129, RZ, R4, !PT ;  /* 0x00000004ff817248 */ /* 0x000fe40007fe0100 */
[----:B------:R-:W-:Y:S02]  /*20a0*/  R2P PR, R209, 0x6 ;  /* 0x00000006d1007804 */ /* 0x000fe40000000000 */
[----:B------:R-:W-:Y:S01]  /*20b0*/  ISETP.GT.AND P3, PT, R34, R129, PT ;  /* 0x000000812200720c */ /* 0x000fe20003f64270 */
[----:B------:R-:W-:Y:S02]  /*20c0*/  IMAD.X R3, R15, 0x1, R23, P0 ;  /* 0x000000010f037824 */ /* 0x000fe400000e0617 */
[----:B------:R-:W-:-:S02]  /*20d0*/  IMAD R0, R73, R110, RZ ;  /* 0x0000006e49007224 */ /* 0x000fc400078e02ff */
[----:B------:R-:W-:Y:S01]  /*20e0*/  IMAD R8, R6, R159, R5 ;  /* 0x0000009f06087224 */ /* 0x000fe200078e0205 */
[----:B------:R-:W-:Y:S01]  /*20f0*/  LEA.HI R6, R26, R220, RZ, 0x5 ;  /* 0x000000dc1a067211 */ /* 0x000fe200078f28ff */
[----:B------:R-:W-:-:S04]  /*2100*/  IMAD.WIDE.U32 R198, R110, R72, R2 ;  /* 0x000000486ec67225 */ /* 0x000fc800078e0002 */
[----:B------:R-:W-:Y:S01]  /*2110*/  IMAD R0, R111, R72, R0 ;  /* 0x000000486f007224 */ /* 0x000fe200078e0200 */
[----:B------:R-:W-:Y:S02]  /*2120*/  LOP3.LUT R5, R6, 0xffffffe0, RZ, 0xc0, !PT ;  /* 0xffffffe006057812 */ /* 0x000fe400078ec0ff */
[----:B------:R-:W-:Y:S02]  /*2130*/  LEA R243, P0, R198, R190, 0x1 ;  /* 0x000000bec6f37211 */ /* 0x000fe400078008ff */
[----:B------:R-:W-:Y:S01]  /*2140*/  IADD3 R193, R199, R0, RZ ;  /* 0x00000000c7c17210 */ /* 0x000fe20007ffe0ff */
[----:B------:R-:W-:Y:S01]  /*2150*/  @!P4 IMAD.MOV.U32 R32, RZ, RZ, RZ ;  /* 0x000000ffff20c224 */ /* 0x000fe200078e00ff */
[----:B------:R-:W-:Y:S01]  /*2160*/  SHF.R.S32.HI R212, RZ, 0x5, R6 ;  /* 0x00000005ffd47819 */ /* 0x000fe20000011406 */
[----:B------:R-:W-:Y:S01]  /*2170*/  IMAD.IADD R211, R220, 0x1, -R5 ;  /* 0x00000001dcd37824 */ /* 0x000fe200078e0a05 */
        /* <DEDUP_REMOVED lines=16> */
[C---:B------:R-:W-:Y:S01]  /*2280*/  IMAD.SHL.U32 R98, R72.reuse, 0x40, RZ ;  /* 0x0000004048627824 */ /* 0x040fe200078e00ff */
[----:B------:R-:W-:Y:S01]  /*2290*/  SHF.L.U64.HI R117, R72, 0x6, R73 ;  /* 0x0000000648757819 */ /* 0x000fe20000010249 */
[----:B------:R-:W-:Y:S01]  /*22a0*/  IMAD.WIDE.U32 R152, R156, 0x60, RZ ;  /* 0x000000609c987825 */ /* 0x000fe200078e00ff */
[----:B------:R-:W-:-:S02]  /*22b0*/  IADD3 R75, R110, 0x20, RZ ;  /* 0x000000206e4b7810 */ /* 0x000fc40007ffe0ff */
[----:B------:R-:W-:Y:S01]  /*22c0*/  IADD3 R77, R110, 0x50, RZ ;  /* 0x000000506e4d7810 */ /* 0x000fe20007ffe0ff */
[----:B------:R-:W-:Y:S01]  /*22d0*/  IMAD.WIDE.U32 R148, R156, 0xc0, RZ ;  /* 0x000000c09c947825 */ /* 0x000fe200078e00ff */
[C---:B------:R-:W-:Y:S02]  /*22e0*/  SHF.L.U64.HI R123, R72.reuse, 0x5, R73 ;  /* 0x00000005487b7819 */ /* 0x040fe40000010249 */
[----:B------:R-:W-:Y:S01]  /*22f0*/  SHF.L.U32 R102, R72, 0x5, RZ ;  /* 0x0000000548667819 */ /* 0x000fe200000006ff */
[C---:B------:R-:W-:Y:S01]  /*2300*/  IMAD.WIDE.U32 R150, R156.reuse, 0xa0, RZ ;  /* 0x000000a09c967825 */ /* 0x040fe200078e00ff */
[----:B------:R-:W-:Y:S02]  /*2310*/  MOV R52, R243 ;  /* 0x000000f300347202 */ /* 0x000fe40000000f00 */
[----:B------:R-:W-:Y:S01]  /*2320*/  MOV R68, R194 ;  /* 0x000000c200447202 */ /* 0x000fe20000000f00 */
[----:B------:R-:W-:-:S04]  /*2330*/  IMAD.WIDE.U32 R146, R156, 0xe0, RZ ;  /* 0x000000e09c927825 */ /* 0x000fc800078e00ff */
[C---:B------:R-:W-:Y:S02]  /*2340*/  VIADD R71, R110.reuse, 0x10 ;  /* 0x000000106e477836 */ /* 0x040fe40000000000 */
[C---:B------:R-:W-:Y:S02]  /*2350*/  VIADD R74, R110.reuse, 0x30 ;  /* 0x000000306e4a7836 */ /* 0x040fe40000000000 */
[C---:B------:R-:W-:Y:S02]  /*2360*/  VIADD R78, R110.reuse, 0x40 ;  /* 0x000000406e4e7836 */ /* 0x040fe40000000000 */
[C---:B------:R-:W-:Y:S02]  /*2370*/  VIADD R76, R110.reuse, 0x60 ;  /* 0x000000606e4c7836 */ /* 0x040fe40000000000 */
[----:B------:R-:W-:Y:S02]  /*2380*/  VIADD R79, R110, 0x70 ;  /* 0x000000706e4f7836 */ /* 0x000fe40000000000 */
[----:B------:R-:W-:-:S02]  /*2390*/  IMAD.MOV.U32 R53, RZ, RZ, R245 ;  /* 0x000000ffff357224 */ /* 0x000fc400078e00f5 */
[----:B------:R-:W-:Y:S02]  /*23a0*/  IMAD.MOV.U32 R67, RZ, RZ, R195 ;  /* 0x000000ffff437224 */ /* 0x000fe400078e00c3 */
[----:B--2---:R-:W-:-:S04]  /*23b0*/  IMAD R23, R5, R35, RZ ;  /* 0x0000002305177224 */ /* 0x004fc800078e02ff */
[----:B------:R-:W-:Y:S02]  /*23c0*/  IMAD R23, R4, R215, R23 ;  /* 0x000000d704177224 */ /* 0x000fe400078e0217 */
[----:B------:R-:W-:-:S04]  /*23d0*/  IMAD.WIDE.U32 R4, R35, R4, R14 ;  /* 0x0000000423047225 */ /* 0x000fc800078e000e */
[----:B---3--:R-:W-:Y:S02]  /*23e0*/  IMAD R0, R7, R35, RZ ;  /* 0x0000002307007224 */ /* 0x008fe400078e02ff */
[----:B------:R-:W-:Y:S01]  /*23f0*/  IMAD.IADD R7, R5, 0x1, R23 ;  /* 0x0000000105077824 */ /* 0x000fe200078e0217 */
[C---:B----4-:R-:W-:Y:S01]  /*2400*/  SHF.L.U32 R200, R60.reuse, 0x4, RZ ;  /* 0x000000043cc87819 */ /* 0x050fe200000006ff */
[----:B------:R-:W-:Y:S01]  /*2410*/  IMAD.WIDE.U32 R10, R35, R6, R14 ;  /* 0x00000006230a7225 */ /* 0x000fe200078e000e */
[C-C-:B------:R-:W-:Y:S02]  /*2420*/  SHF.L.U64.HI R201, R60.reuse, 0x4, R61.reuse ;  /* 0x000000043cc97819 */ /* 0x140fe4000001023d */
[--C-:B------:R-:W-:Y:S01]  /*2430*/  SHF.L.U64.HI R197, R60, 0x5, R61.reuse ;  /* 0x000000053cc57819 */ /* 0x100fe2000001023d */
[----:B------:R-:W-:Y:S01]  /*2440*/  IMAD R5, R6, R215, R0 ;  /* 0x000000d706057224 */ /* 0x000fe200078e0200 */
[----:B------:R-:W-:Y:S01]  /*2450*/  SHF.R.S32.HI R0, RZ, 0x1f, R22 ;  /* 0x0000001fff007819 */ /* 0x000fe20000011416 */
[-C--:B------:R-:W-:Y:S01]  /*2460*/  IMAD R23, R3, R22.reuse, RZ ;  /* 0x0000001603177224 */ /* 0x080fe200078e02ff */
[C---:B------:R-:W-:Y:S01]  /*2470*/  SHF.L.U64.HI R206, R60.reuse, 0x6, R61 ;  /* 0x000000063cce7819 */ /* 0x040fe2000001023d */
[----:B------:R-:W-:Y:S01]  /*2480*/  IMAD.MOV.U32 R6, RZ, RZ, R4 ;  /* 0x000000ffff067224 */ /* 0x000fe200078e0004 */
[----:B------:R-:W-:Y:S01]  /*2490*/  IADD3 R5, R11, R5, RZ ;  /* 0x000000050b057210 */ /* 0x000fe20007ffe0ff */
[----:B------:R-:W-:Y:S01]  /*24a0*/  IMAD R11, R61, R22, RZ ;  /* 0x000000163d0b7224 */ /* 0x000fe200078e02ff */
[----:B------:R-:W-:Y:S01]  /*24b0*/  SHF.L.U32 R202, R60, 0x6, RZ ;  /* 0x000000063cca7819 */ /* 0x000fe200000006ff */
[----:B------:R-:W-:-:S02]  /*24c0*/  IMAD.MOV.U32 R4, RZ, RZ, R10 ;  /* 0x000000ffff047224 */ /* 0x000fc400078e000a */
[-C--:B------:R-:W-:Y:S02]  /*24d0*/  IMAD R23, R2, R0.reuse, R23 ;  /* 0x0000000002177224 */ /* 0x080fe400078e0217 */
[C---:B------:R-:W-:Y:S02]  /*24e0*/  IMAD R0, R60.reuse, R0, R11 ;  /* 0x000000003c007224 */ /* 0x040fe400078e020b */
[----:B------:R-:W-:-:S04]  /*24f0*/  IMAD.WIDE.U32 R4, R60, R22, R4 ;  /* 0x000000163c047225 */ /* 0x000fc800078e0004 */
[----:B------:R-:W-:Y:S01]  /*2500*/  IMAD.WIDE.U32 R6, R2, R22, R6 ;  /* 0x0000001602067225 */ /* 0x000fe200078e0006 */
[----:B------:R-:W-:-:S03]  /*2510*/  IADD3 R5, R5, R0, RZ ;  /* 0x0000000005057210 */ /* 0x000fc60007ffe0ff */
[----:B------:R-:W-:Y:S02]  /*2520*/  IMAD.IADD R7, R7, 0x1, R23 ;  /* 0x0000000107077824 */ /* 0x000fe400078e0217 */
[-C--:B------:R-:W-:Y:S02]  /*2530*/  IMAD R9, R9, R17.reuse, RZ ;  /* 0x0000001109097224 */ /* 0x080fe400078e02ff */
[-C--:B------:R-:W-:Y:S02]  /*2540*/  IMAD R0, R13, R17.reuse, RZ ;  /* 0x000000110d007224 */ /* 0x080fe400078e02ff */
[C---:B------:R-:W-:Y:S01]  /*2550*/  IMAD R11, R8.reuse, R30, R9 ;  /* 0x0000001e080b7224 */ /* 0x040fe200078e0209 */
[----:B------:R-:W-:Y:S01]  /*2560*/  SHF.R.S32.HI R9, RZ, 0x1f, R154 ;  /* 0x0000001fff097819 */ /* 0x000fe2000001149a */
[----:B------:R-:W-:Y:S01]  /*2570*/  IMAD.WIDE.U32 R6, R8, R17, R6 ;  /* 0x0000001108067225 */ /* 0x000fe200078e0006 */
[----:B------:R-:W-:-:S03]  /*2580*/  IADD3 R8, P0, -R154, R110, RZ ;  /* 0x0000006e9a087210 */ /* 0x000fc60007f1e1ff */
[C---:B------:R-:W-:Y:S01]  /*2590*/  IMAD R10, R12.reuse, R30, R0 ;  /* 0x0000001e0c0a7224 */ /* 0x040fe200078e0200 */
[----:B------:R-:W-:Y:S01]  /*25a0*/  LEA.HI R0, R31, R31, RZ, 0x1 ;  /* 0x0000001f1f007211 */ /* 0x000fe200078f08ff */
[----:B------:R-:W-:-:S03]  /*25b0*/  IMAD.WIDE.U32 R4, R12, R17, R4 ;  /* 0x000000110c047225 */ /* 0x000fc600078e0004 */
[----:B------:R-:W-:Y:S01]  /*25c0*/  SHF.R.S32.HI R0, RZ, 0x1, R0 ;  /* 0x00000001ff007819 */ /* 0x000fe20000011400 */
[----:B------:R-:W-:Y:S01]  /*25d0*/  IMAD.X R9, R111, 0x1, ~R9, P0 ;  /* 0x000000016f097824 */ /* 0x000fe200000e0e09 */
[----:B------:R-:W-:Y:S01]  /*25e0*/  IADD3 R5, R5, R10, RZ ;  /* 0x0000000a05057210 */ /* 0x000fe20007ffe0ff */
[----:B-----5:R-:W-:Y:S01]  /*25f0*/  IMAD.IADD R22, R32, 0x1, R22 ;  /* 0x0000000120167824 */ /* 0x020fe200078e0216 */
[C---:B------:R-:W-:Y:S01]  /*2600*/  SHF.L.U32 R82, R0.reuse, 0x4, RZ ;  /* 0x0000000400527819 */ /* 0x040fe200000006ff */
[----:B------:R-:W-:Y:S01]  /*2610*/  IMAD.IADD R7, R7, 0x1, R11 ;  /* 0x0000000107077824 */ /* 0x000fe200078e020b */
[C---:B------:R-:W-:Y:S01]  /*2620*/  SHF.L.U32 R106, R0.reuse, 0x6, RZ ;  /* 0x00000006006a7819 */ /* 0x040fe200000006ff */
[C---:B------:R-:W-:Y:S01]  /*2630*/  IMAD R11, R9.reuse, R2, RZ ;  /* 0x00000002090b7224 */ /* 0x040fe200078e02ff */
[----:B------:R-:W-:Y:S01]  /*2640*/  SHF.R.S32.HI R186, RZ, 0x1f, R82 ;  /* 0x0000001fffba7819 */ /* 0x000fe20000011452 */
[----:B------:R-:W-:Y:S01]  /*2650*/  IMAD R10, R9, R60, RZ ;  /* 0x0000003c090a7224 */ /* 0x000fe200078e02ff */
[----:B------:R-:W-:Y:S01]  /*2660*/  SHF.R.S32.HI R183, RZ, 0x1f, R106 ;  /* 0x0000001fffb77819 */ /* 0x000fe2000001146a */
[----:B------:R-:W-:-:S02]  /*2670*/  IMAD R12, R0, R22, RZ ;  /* 0x00000016000c7224 */ /* 0x000fc400078e02ff */
[----:B------:R-:W-:Y:S02]  /*2680*/  IMAD R9, R110, R0, R213 ;  /* 0x000000006e097224 */ /* 0x000fe400078e02d5 */
[-C--:B------:R-:W-:Y:S01]  /*2690*/  IMAD R11, R3, R8.reuse, R11 ;  /* 0x00000008030b7224 */ /* 0x080fe200078e020b */
[----:B------:R-:W-:Y:S01]  /*26a0*/  SHF.R.S32.HI R13, RZ, 0x1f, R12 ;  /* 0x0000001fff0d7819 */ /* 0x000fe2000001140c */
[----:B------:R-:W-:Y:S01]  /*26b0*/  IMAD.WIDE.U32 R6, R2, R8, R6 ;  /* 0x0000000802067225 */ /* 0x000fe200078e0006 */
[----:B------:R-:W-:-:S03]  /*26c0*/  IADD3 R22, P3, R12, R9, RZ ;  /* 0x000000090c167210 */ /* 0x000fc60007f7e0ff */
[-C--:B------:R-:W-:Y:S01]  /*26d0*/  IMAD R10, R61, R8.reuse, R10 ;  /* 0x000000083d0a7224 */ /* 0x080fe200078e020a */
[----:B------:R-:W-:Y:S01]  /*26e0*/  IADD3 R7, R7, R11, RZ ;  /* 0x0000000b07077210 */ /* 0x000fe20007ffe0ff */
[----:B------:R-:W-:Y:S01]  /*26f0*/  IMAD.WIDE.U32 R4, R60, R8, R4 ;  /* 0x000000083c047225 */ /* 0x000fe200078e0004 */
[----:B------:R-:W-:Y:S02]  /*2700*/  LEA R70, P1, R6, R24, 0x1 ;  /* 0x0000001806467211 */ /* 0x000fe400078208ff */
[----:B------:R-:W-:Y:S01]  /*2710*/  SHF.L.U64.HI R11, R156, 0x5, R157 ;  /* 0x000000059c0b7819 */ /* 0x000fe2000001029d */
[----:B------:R-:W-:Y:S01]  /*2720*/  IMAD.IADD R8, R213, 0x1, R9 ;  /* 0x00000001d5087824 */ /* 0x000fe200078e0209 */
[----:B------:R-:W-:Y:S01]  /*2730*/  LEA.HI.X.SX32 R9, R9, R13, 0x1, P3 ;  /* 0x0000000d09097211 */ /* 0x000fe200018f0eff */
[----:B------:R-:W-:Y:S01]  /*2740*/  IMAD.SHL.U32 R23, R22, 0x2, RZ ;  /* 0x0000000216177824 */ /* 0x000fe200078e00ff */
[----:B------:R-:W-:Y:S01]  /*2750*/  LEA R55, P0, R4, R26, 0x1 ;  /* 0x0000001a04377211 */ /* 0x000fe200078008ff */
[----:B------:R-:W-:Y:S01]  /*2760*/  IMAD.IADD R10, R5, 0x1, R10 ;  /* 0x00000001050a7824 */ /* 0x000fe200078e020a */
[----:B------:R-:W-:Y:S01]  /*2770*/  LEA.HI.X R69, R6, R25, R7, 0x1, P1 ;  /* 0x0000001906457211 */ /* 0x000fe200008f0c07 */
[----:B------:R-:W-:Y:S01]  /*2780*/  VIADD R135, R82, 0x40 ;  /* 0x0000004052877836 */ /* 0x000fe20000000000 */
[----:B------:R-:W-:Y:S01]  /*2790*/  SHF.L.U64.HI R22, R22, 0x1, R9 ;  /* 0x0000000116167819 */ /* 0x000fe20000010209 */
[----:B------:R-:W-:Y:S01]  /*27a0*/  IMAD.SHL.U32 R196, R60, 0x20, RZ ;  /* 0x000000203cc47824 */ /* 0x000fe200078e00ff */
[----:B------:R-:W-:Y:S01]  /*27b0*/  IADD3 R45, P1, R18, R23, RZ ;  /* 0x00000017122d7210 */ /* 0x000fe20007f3e0ff */
[----:B------:R-:W-:Y:S01]  /*27c0*/  IMAD.SHL.U32 R6, R156, 0x40, RZ ;  /* 0x000000409c067824 */ /* 0x000fe200078e00ff */
[----:B------:R-:W-:Y:S01]  /*27d0*/  LEA.HI.X R54, R4, R27, R10, 0x1, P0 ;  /* 0x0000001b04367211 */ /* 0x000fe200000f0c0a */
[----:B------:R-:W-:Y:S01]  /*27e0*/  IMAD R10, R157, 0x60, RZ ;  /* 0x000000609d0a7824 */ /* 0x000fe200078e02ff */
[----:B------:R-:W-:Y:S01]  /*27f0*/  IADD3 R23, P0, R20, R23, RZ ;  /* 0x0000001714177210 */ /* 0x000fe20007f1e0ff */
[----:B------:R-:W-:Y:S01]  /*2800*/  IMAD.X R44, R19, 0x1, R22, P1 ;  /* 0x00000001132c7824 */ /* 0x000fe200008e0616 */
[----:B------:R-:W-:Y:S01]  /*2810*/  IADD3 R164, R82, R135, RZ ;  /* 0x0000008752a47210 */ /* 0x000fe20007ffe0ff */
[----:B------:R-:W-:Y:S01]  /*2820*/  IMAD R9, R157, 0xa0, RZ ;  /* 0x000000a09d097824 */ /* 0x000fe200078e02ff */
[----:B------:R-:W-:Y:S01]  /*2830*/  IADD3.X R22, R21, R22, RZ, P0, !PT ;  /* 0x0000001615167210 */ /* 0x000fe200007fe4ff */
[----:B------:R-:W-:Y:S01]  /*2840*/  IMAD R7, R157, 0xe0, RZ ;  /* 0x000000e09d077824 */ /* 0x000fe200078e02ff */
[----:B------:R-:W-:Y:S01]  /*2850*/  IADD3 R99, P0, R244, 0x40, RZ ;  /* 0x00000040f4637810 */ /* 0x000fe20007f1e0ff */
[----:B------:R-:W-:Y:S01]  /*2860*/  IMAD.IADD R127, R82, 0x1, R164 ;  /* 0x00000001527f7824 */ /* 0x000fe200078e02a4 */
[----:B------:R-:W-:Y:S01]  /*2870*/  IADD3 R5, P2, R12, R8, RZ ;  /* 0x000000080c057210 */ /* 0x000fe20007f5e0ff */
[----:B------:R-:W-:Y:S01]  /*2880*/  IMAD.SHL.U32 R174, R6, 0x2, RZ ;  /* 0x0000000206ae7824 */ /* 0x000fe200078e00ff */
[----:B------:R-:W-:Y:S01]  /*2890*/  IADD3.X R116, RZ, R247, RZ, P0, !PT ;  /* 0x000000f7ff747210 */ /* 0x000fe200007fe4ff */
[----:B------:R-:W-:Y:S01]  /*28a0*/  IMAD.IADD R126, R82, 0x1, R127 ;  /* 0x00000001527e7824 */ /* 0x000fe200078e027f */
[-C--:B------:R-:W-:Y:S01]  /*28b0*/  IADD3 R80, P1, R99, R244.reuse, RZ ;  /* 0x000000f463507210 */ /* 0x080fe20007f3e0ff */
[----:B------:R-:W-:Y:S01]  /*28c0*/  IMAD.IADD R172, R151, 0x1, R9 ;  /* 0x0000000197ac7824 */ /* 0x000fe200078e0209 */
[----:B------:R-:W-:Y:S01]  /*28d0*/  IADD3 R86, P0, R98, 0x40, RZ ;  /* 0x0000004062567810 */ /* 0x000fe20007f1e0ff */
[----:B------:R-:W-:Y:S01]  /*28e0*/  IMAD.IADD R125, R82, 0x1, R126 ;  /* 0x00000001527d7824 */ /* 0x000fe200078e027e */
[----:B------:R-:W-:Y:S01]  /*28f0*/  SHF.L.U32 R66, R5, 0x1, RZ ;  /* 0x0000000105427819 */ /* 0x000fe200000006ff */
[----:B------:R-:W-:Y:S01]  /*2900*/  IMAD.X R81, R116, 0x1, R247, P1 ;  /* 0x0000000174517824 */ /* 0x000fe200008e06f7 */
[----:B------:R-:W-:Y:S01]  /*2910*/  IADD3.X R87, RZ, R117, RZ, P0, !PT ;  /* 0x00000075ff577210 */ /* 0x000fe200007fe4ff */
[----:B------:R-:W-:Y:S01]  /*2920*/  IMAD.IADD R170, R147, 0x1, R7 ;  /* 0x0000000193aa7824 */ /* 0x000fe200078e0207 */
[----:B------:R-:W-:Y:S01]  /*2930*/  IADD3 R84, P1, R80, R244, RZ ;  /* 0x000000f450547210 */ /* 0x000fe20007f3e0ff */
[C---:B------:R-:W-:Y:S01]  /*2940*/  IMAD R9, R3.reuse, 0x60, RZ ;  /* 0x0000006003097824 */ /* 0x040fe200078e02ff */
[----:B------:R-:W-:Y:S01]  /*2950*/  IADD3 R83, P0, R200, 0x40, RZ ;  /* 0x00000040c8537810 */ /* 0x000fe20007f1e0ff */
[----:B------:R-:W-:Y:S01]  /*2960*/  IMAD R7, R3, 0xc0, RZ ;  /* 0x000000c003077824 */ /* 0x000fe200078e02ff */
[----:B------:R-:W-:Y:S01]  /*2970*/  LEA.HI.X.SX32 R4, R8, R13, 0x1, P2 ;  /* 0x0000000d08047211 */ /* 0x000fe200010f0eff */
[----:B------:R-:W-:Y:S01]  /*2980*/  IMAD R8, R157, 0xc0, RZ ;  /* 0x000000c09d087824 */ /* 0x000fe200078e02ff */
[----:B------:R-:W-:Y:S01]  /*2990*/  IADD3.X R85, R81, R247, RZ, P1, !PT ;  /* 0x000000f751557210 */ /* 0x000fe20000ffe4ff */
[----:B------:R-:W-:Y:S01]  /*29a0*/  IMAD.X R109, RZ, RZ, R201, P0 ;  /* 0x000000ffff6d7224 */ /* 0x000fe200000e06c9 */
[----:B------:R-:W-:Y:S01]  /*29b0*/  IADD3 R65, P3, R18, R66, RZ ;  /* 0x0000004212417210 */ /* 0x000fe20007f7e0ff */
[----:B------:R-:W-:Y:S01]  /*29c0*/  IMAD R13, R73, 0x30, RZ ;  /* 0x00000030490d7824 */ /* 0x000fe200078e02ff */
[----:B------:R-:W-:Y:S01]  /*29d0*/  IADD3 R96, P1, R83, R200, RZ ;  /* 0x000000c853607210 */ /* 0x000fe20007f3e0ff */
[----:B------:R-:W-:Y:S01]  /*29e0*/  IMAD.WIDE.U32 R144, R2, 0x60, RZ ;  /* 0x0000006002907825 */ /* 0x000fe200078e00ff */
[----:B------:R-:W-:-:S02]  /*29f0*/  SHF.L.U64.HI R4, R5, 0x1, R4 ;  /* 0x0000000105047819 */ /* 0x000fc40000010204 */
[----:B------:R-:W-:Y:S01]  /*2a00*/  IADD3 R66, P2, R20, R66, RZ ;  /* 0x0000004214427210 */ /* 0x000fe20007f5e0ff */
[----:B------:R-:W-:Y:S01]  /*2a10*/  IMAD.X R112, R109, 0x1, R201, P1 ;  /* 0x000000016d707824 */ /* 0x000fe200008e06c9 */
[----:B------:R-:W-:Y:S01]  /*2a20*/  IADD3 R97, P0, R196, R83, RZ ;  /* 0x00000053c4617210 */ /* 0x000fe20007f1e0ff */
[--C-:B------:R-:W-:Y:S01]  /*2a30*/  IMAD.X R64, R19, 0x1, R4.reuse, P3 ;  /* 0x0000000113407824 */ /* 0x100fe200018e0604 */
[----:B------:R-:W-:Y:S01]  /*2a40*/  SHF.L.U32 R5, R156, 0x5, RZ ;  /* 0x000000059c057819 */ /* 0x000fe200000006ff */
[----:B------:R-:W-:Y:S01]  /*2a50*/  IMAD.X R63, R21, 0x1, R4, P2 ;  /* 0x00000001153f7824 */ /* 0x000fe200010e0604 */
[----:B------:R-:W-:Y:S01]  /*2a60*/  IADD3.X R113, R197, R109, RZ, P0, !PT ;  /* 0x0000006dc5717210 */ /* 0x000fe200007fe4ff */
[----:B------:R-:W-:Y:S01]  /*2a70*/  IMAD.WIDE.U32 R140, R2, 0xc0, RZ ;  /* 0x000000c0028c7825 */ /* 0x000fe200078e00ff */
[----:B------:R-:W-:Y:S02]  /*2a80*/  SHF.L.U64.HI R12, R156, 0x6, R157 ;  /* 0x000000069c0c7819 */ /* 0x000fe4000001029d */
[----:B------:R-:W-:Y:S01]  /*2a90*/  IADD3 R94, P1, R196, R96, RZ ;  /* 0x00000060c45e7210 */ /* 0x000fe20007f3e0ff */
[C---:B------:R-:W-:Y:S01]  /*2aa0*/  IMAD.SHL.U32 R108, R0.reuse, 0x20, RZ ;  /* 0x00000020006c7824 */ /* 0x040fe200078e00ff */
[----:B------:R-:W-:Y:S01]  /*2ab0*/  IADD3 R95, P0, R97, R196, RZ ;  /* 0x000000c4615f7210 */ /* 0x000fe20007f1e0ff */
[----:B------:R-:W-:Y:S01]  /*2ac0*/  IMAD R107, R0, 0x30, RZ ;  /* 0x00000030006b7824 */ /* 0x000fe200078e02ff */
[----:B------:R-:W-:Y:S01]  /*2ad0*/  LOP3.LUT R4, R238, 0xffff, RZ, 0xc0, !PT ;  /* 0x0000ffffee047812 */ /* 0x000fe200078ec0ff */
[----:B------:R-:W-:Y:S01]  /*2ae0*/  IMAD R105, R0, 0x50, RZ ;  /* 0x0000005000697824 */ /* 0x000fe200078e02ff */
[----:B------:R-:W-:Y:S01]  /*2af0*/  IADD3 R124, R82, R125, RZ ;  /* 0x0000007d527c7210 */ /* 0x000fe20007ffe0ff */
[C---:B------:R-:W-:Y:S01]  /*2b00*/  IMAD R104, R0.reuse, 0x60, RZ ;  /* 0x0000006000687824 */ /* 0x040fe200078e02ff */
[C---:B------:R-:W-:Y:S01]  /*2b10*/  SHF.L.U64.HI R177, R5.reuse, 0x1, R11 ;  /* 0x0000000105b17819 */ /* 0x040fe2000001020b */
[----:B------:R-:W-:Y:S01]  /*2b20*/  IMAD R103, R0, 0x70, RZ ;  /* 0x0000007000677824 */ /* 0x000fe200078e02ff */
[----:B------:R-:W-:Y:S01]  /*2b30*/  SHF.L.U32 R176, R5, 0x1, RZ ;  /* 0x0000000105b07819 */ /* 0x000fe200000006ff */
[----:B------:R-:W-:Y:S01]  /*2b40*/  IMAD.SHL.U32 R5, R2, 0x40, RZ ;  /* 0x0000004002057824 */ /* 0x000fe200078e00ff */
[----:B------:R-:W-:Y:S01]  /*2b50*/  SHF.L.U64.HI R175, R6, 0x1, R12 ;  /* 0x0000000106af7819 */ /* 0x000fe2000001020c */
[----:B------:R-:W-:Y:S01]  /*2b60*/  IMAD.SHL.U32 R6, R2, 0x10, RZ ;  /* 0x0000001002067824 */ /* 0x000fe200078e00ff */
[----:B------:R-:W-:Y:S01]  /*2b70*/  IADD3 R173, R153, R10, RZ ;  /* 0x0000000a99ad7210 */ /* 0x000fe20007ffe0ff */
[----:B------:R-:W-:Y:S01]  /*2b80*/  IMAD.WIDE.U32 R92, R72, 0x30, R80 ;  /* 0x00000030485c7825 */ /* 0x000fe200078e0050 */
[----:B------:R-:W-:-:S02]  /*2b90*/  IADD3 R171, R149, R8, RZ ;  /* 0x0000000895ab7210 */ /* 0x000fc40007ffe0ff */
[----:B------:R-:W-:Y:S01]  /*2ba0*/  IADD3.X R114, R197, R112, RZ, P1, !PT ;  /* 0x00000070c5727210 */ /* 0x000fe20000ffe4ff */
[----:B------:R-:W-:Y:S01]  /*2bb0*/  IMAD R8, R3, 0xa0, RZ ;  /* 0x000000a003087824 */ /* 0x000fe200078e02ff */
[----:B------:R-:W-:Y:S01]  /*2bc0*/  IADD3.X R115, R113, R197, RZ, P0, !PT ;  /* 0x000000c571737210 */ /* 0x000fe200007fe4ff */
[----:B------:R-:W-:Y:S01]  /*2bd0*/  IMAD.WIDE.U32 R90, R72, 0x30, R84 ;  /* 0x00000030485a7825 */ /* 0x000fe200078e0054 */
[C---:B------:R-:W-:Y:S02]  /*2be0*/  LOP3.LUT R59, R4.reuse, 0x1, RZ, 0xc0, !PT ;  /* 0x00000001043b7812 */ /* 0x040fe400078ec0ff */
[----:B------:R-:W-:Y:S01]  /*2bf0*/  LOP3.LUT R62, R4, 0x2, RZ, 0xc0, !PT ;  /* 0x00000002043e7812 */ /* 0x000fe200078ec0ff */
[C---:B------:R-:W-:Y:S01]  /*2c00*/  IMAD.WIDE.U32 R142, R2.reuse, 0xa0, RZ ;  /* 0x000000a0028e7825 */ /* 0x040fe200078e00ff */
[C-C-:B------:R-:W-:Y:S02]  /*2c10*/  SHF.L.U64.HI R12, R2.reuse, 0x4, R3.reuse ;  /* 0x00000004020c7819 */ /* 0x140fe40000010203 */
[C-C-:B------:R-:W-:Y:S01]  /*2c20*/  SHF.L.U64.HI R10, R2.reuse, 0x5, R3.reuse ;  /* 0x00000005020a7819 */ /* 0x140fe20000010203 */
[C---:B------:R-:W-:Y:S01]  /*2c30*/  IMAD.WIDE.U32 R138, R2.reuse, 0xe0, RZ ;  /* 0x000000e0028a7825 */ /* 0x040fe200078e00ff */
[----:B------:R-:W-:-:S02]  /*2c40*/  SHF.L.U64.HI R11, R2, 0x6, R3 ;  /* 0x00000006020b7819 */ /* 0x000fc40000010203 */
[-C--:B------:R-:W-:Y:S01]  /*2c50*/  IADD3 R100, P1, R94, R196.reuse, RZ ;  /* 0x000000c45e647210 */ /* 0x080fe20007f3e0ff */
[----:B------:R-:W-:Y:S01]  /*2c60*/  IMAD R3, R3, 0xe0, RZ ;  /* 0x000000e003037824 */ /* 0x000fe200078e02ff */
[----:B------:R-:W-:Y:S01]  /*2c70*/  IADD3 R101, P0, R95, R196, RZ ;  /* 0x000000c45f657210 */ /* 0x000fe20007f1e0ff */
[----:B------:R-:W-:Y:S01]  /*2c80*/  IMAD.WIDE.U32 R88, R72, 0x30, R86 ;  /* 0x0000003048587825 */ /* 0x000fe200078e0056 */
[----:B------:R-:W-:Y:S02]  /*2c90*/  SHF.L.U32 R4, R2, 0x5, RZ ;  /* 0x0000000502047819 */ /* 0x000fe400000006ff */
[----:B------:R-:W-:Y:S01]  /*2ca0*/  IADD3 R128, R82, R124, RZ ;  /* 0x0000007c52807210 */ /* 0x000fe20007ffe0ff */
[----:B------:R-:W-:Y:S01]  /*2cb0*/  IMAD.MOV.U32 R25, RZ, RZ, R34 ;  /* 0x000000ffff197224 */ /* 0x000fe200078e0022 */
[C---:B------:R-:W-:Y:S01]  /*2cc0*/  SHF.L.U64.HI R169, R6.reuse, 0x1, R12 ;  /* 0x0000000106a97819 */ /* 0x040fe2000001020c */
[----:B------:R-:W-:Y:S01]  /*2cd0*/  IMAD.SHL.U32 R168, R6, 0x2, RZ ;  /* 0x0000000206a87824 */ /* 0x000fe200078e00ff */
[C---:B------:R-:W-:Y:S01]  /*2ce0*/  SHF.L.U64.HI R167, R4.reuse, 0x1, R10 ;  /* 0x0000000104a77819 */ /* 0x040fe2000001020a */
[----:B------:R-:W-:Y:S01]  /*2cf0*/  IMAD.SHL.U32 R163, R5, 0x2, RZ ;  /* 0x0000000205a37824 */ /* 0x000fe200078e00ff */
[----:B------:R-:W-:Y:S01]  /*2d00*/  SHF.L.U32 R166, R4, 0x1, RZ ;  /* 0x0000000104a67819 */ /* 0x000fe200000006ff */
[----:B------:R-:W-:Y:S01]  /*2d10*/  IMAD.IADD R161, R143, 0x1, R8 ;  /* 0x000000018fa17824 */ /* 0x000fe200078e0208 */
[----:B------:R-:W-:Y:S01]  /*2d20*/  SHF.L.U64.HI R165, R5, 0x1, R11 ;  /* 0x0000000105a57819 */ /* 0x000fe2000001020b */
[----:B------:R-:W-:Y:S01]  /*2d30*/  IMAD.IADD R155, R139, 0x1, R3 ;  /* 0x000000018b9b7824 */ /* 0x000fe200078e0203 */
[----:B------:R-:W-:Y:S01]  /*2d40*/  IADD3 R162, R145, R9, RZ ;  /* 0x0000000991a27210 */ /* 0x000fe20007ffe0ff */
[----:B------:R-:W-:Y:S01]  /*2d50*/  IMAD.IADD R121, R13, 0x1, R89 ;  /* 0x000000010d797824 */ /* 0x000fe200078e0259 */
[----:B------:R-:W-:Y:S01]  /*2d60*/  IADD3 R160, R141, R7, RZ ;  /* 0x000000078da07210 */ /* 0x000fe20007ffe0ff */
[--C-:B------:R-:W-:Y:S01]  /*2d70*/  IMAD.X R119, R114, 0x1, R197.reuse, P1 ;  /* 0x0000000172777824 */ /* 0x100fe200008e06c5 */
[----:B------:R-:W-:Y:S01]  /*2d80*/  SHF.R.S32.HI R185, RZ, 0x1f, R108 ;  /* 0x0000001fffb97819 */ /* 0x000fe2000001146c */
[----:B------:R-:W-:Y:S01]  /*2d90*/  IMAD.X R120, R115, 0x1, R197, P0 ;  /* 0x0000000173787824 */ /* 0x000fe200000e06c5 */
[----:B------:R-:W-:-:S02]  /*2da0*/  SHF.R.S32.HI R184, RZ, 0x1f, R107 ;  /* 0x0000001fffb87819 */ /* 0x000fc4000001146b */
[----:B------:R-:W-:Y:S02]  /*2db0*/  SHF.R.S32.HI R182, RZ, 0x1f, R105 ;  /* 0x0000001fffb67819 */ /* 0x000fe40000011469 */
[----:B------:R-:W-:Y:S02]  /*2dc0*/  SHF.R.S32.HI R181, RZ, 0x1f, R104 ;  /* 0x0000001fffb57819 */ /* 0x000fe40000011468 */
[----:B------:R-:W-:Y:S02]  /*2dd0*/  SHF.R.S32.HI R180, RZ, 0x1f, R103 ;  /* 0x0000001fffb47819 */ /* 0x000fe40000011467 */
[----:B------:R-:W-:Y:S02]  /*2de0*/  IADD3 R122, R93, R13, RZ ;  /* 0x0000000d5d7a7210 */ /* 0x000fe40007ffe0ff */
[----:B------:R-:W-:Y:S02]  /*2df0*/  SHF.R.S32.HI R208, RZ, 0x1f, R135 ;  /* 0x0000001fffd07819 */ /* 0x000fe40000011487 */
[----:B------:R-:W-:-:S02]  /*2e00*/  IADD3 R118, R13, R91, RZ ;  /* 0x0000005b0d767210 */ /* 0x000fc40007ffe0ff */
[----:B------:R-:W-:Y:S02]  /*2e10*/  SHF.R.S32.HI R207, RZ, 0x1f, R164 ;  /* 0x0000001fffcf7819 */ /* 0x000fe400000114a4 */
[----:B------:R-:W-:Y:S02]  /*2e20*/  SHF.R.S32.HI R134, RZ, 0x1f, R127 ;  /* 0x0000001fff867819 */ /* 0x000fe4000001147f */
[----:B------:R-:W-:Y:S02]  /*2e30*/  SHF.R.S32.HI R133, RZ, 0x1f, R126 ;  /* 0x0000001fff857819 */ /* 0x000fe4000001147e */
[----:B------:R-:W-:Y:S02]  /*2e40*/  SHF.R.S32.HI R132, RZ, 0x1f, R125 ;  /* 0x0000001fff847819 */ /* 0x000fe4000001147d */
[----:B------:R-:W-:Y:S02]  /*2e50*/  SHF.R.S32.HI R131, RZ, 0x1f, R124 ;  /* 0x0000001fff837819 */ /* 0x000fe4000001147c */
[----:B------:R-:W-:-:S07]  /*2e60*/  SHF.R.S32.HI R130, RZ, 0x1f, R128 ;  /* 0x0000001fff827819 */ /* 0x000fce0000011480 */
.L_x_3455:
        /* <DEDUP_REMOVED lines=27> */
.L_x_3323:
[----:B------:R-:W-:Y:S05]  /*3020*/  BSYNC B0 ;  /* 0x0000000000007941 */ /* 0x000fea0003800000 */
.L_x_3322:
[----:B------:R-:W-:Y:S04]  /*3030*/  BSSY B0, `(.L_x_3324) ;  /* 0x000000c000007945 */ /* 0x000fe80003800000 */
[----:B------:R-:W-:Y:S05]  /*3040*/  @!P3 BRA `(.L_x_3325) ;  /* 0x000000000028b947 */ /* 0x000fea0003800000 */
[----:B------:R-:W-:Y:S02]  /*3050*/  ISETP.NE.AND P4, PT, R59, RZ, PT ;  /* 0x000000ff3b00720c */ /* 0x000fe40003f85270 */
[----:B-1----:R-:W-:Y:S02]  /*3060*/  IADD3 R4, P3, R70, R168, RZ ;  /* 0x000000a846047210 */ /* 0x002fe40007f7e0ff */
[----:B------:R-:W-:Y:S03]  /*3070*/  LEA R2, P5, R248, R68, 0x1 ;  /* 0x00000044f8027211 */ /* 0x000fe600078a08ff */
[----:B------:R-:W-:Y:S01]  /*3080*/  IMAD.X R5, R69, 0x1, R169, P3 ;  /* 0x0000000145057824 */ /* 0x000fe200018e06a9 */
[----:B------:R-:W-:Y:S02]  /*3090*/  ISETP.NE.AND P3, PT, R62, RZ, PT ;  /* 0x000000ff3e00720c */ /* 0x000fe40003f65270 */
[----:B------:R-:W-:Y:S03]  /*30a0*/  LEA.HI.X R3, R248, R67, R249, 0x1, P5 ;  /* 0x00000043f8037211 */ /* 0x000fe600028f0cf9 */
[----:B------:R-:W2:Y:S04]  /*30b0*/  @P4 LD.E.128 R8, desc[UR6][R4.64] ;  /* 0x0000000604084980 */ /* 0x000ea8000c101d00 */
[----:B--2---:R2:W-:Y:S04]  /*30c0*/  @P4 ST.E.128 desc[UR6][R2.64], R8 ;  /* 0x0000000802004985 */ /* 0x0045e8000c101d06 */
[----:B------:R-:W3:Y:S04]  /*30d0*/  @P3 LD.E.128 R4, desc[UR6][R4.64+0x80] ;  /* 0x0000800604043980 */ /* 0x000ee8000c101d00 */
[----:B---3--:R2:W-:Y:S02]  /*30e0*/  @P3 ST.E.128 desc[UR6][R2.64+0x80], R4 ;  /* 0x0000800402003985 */ /* 0x0085e4000c101d06 */
.L_x_3325:
[----:B------:R-:W-:Y:S05]  /*30f0*/  BSYNC B0 ;  /* 0x0000000000007941 */ /* 0x000fea0003800000 */
.L_x_3324:
[-C--:B------:R-:W-:Y:S01]  /*3100*/  ISETP.GE.AND P2, PT, R75, R58.reuse, !P2 ;  /* 0x0000003a4b00720c */ /* 0x080fe20005746270 */
[----:B------:R-:W-:Y:S01]  /*3110*/  BSSY B0, `(.L_x_3326) ;  /* 0x000000e000007945 */ /* 0x000fe20003800000 */
[----:B------:R-:W-:Y:S02]  /*3120*/  ISETP.GE.AND P4, PT, R77, R57, PT ;  /* 0x000000394d00720c */ /* 0x000fe40003f86270 */
[----:B------:R-:W-:Y:S09]  /*3130*/  ISETP.GE.AND P1, PT, R74, R58, !P1 ;  /* 0x0000003a4a00720c */ /* 0x000ff20004f26270 */
[----:B------:R-:W-:Y:S05]  /*3140*/  @!P2 BRA `(.L_x_3327) ;  /* 0x000000000028a947 */ /* 0x000fea0003800000 */
[----:B------:R-:W-:Y:S02]  /*3150*/  ISETP.NE.AND P3, PT, R59, RZ, PT ;  /* 0x000000ff3b00720c */ /* 0x000fe40003f65270 */
[----:B-12---:R-:W-:Y:S02]  /*3160*/  IADD3 R4, P2, R70, R166, RZ ;  /* 0x000000a646047210 */ /* 0x006fe40007f5e0ff */
[----:B------:R-:W-:Y:S03]  /*3170*/  IADD3 R2, P5, R68, R176, RZ ;  /* 0x000000b044027210 */ /* 0x000fe60007fbe0ff */
[----:B------:R-:W-:Y:S01]  /*3180*/  IMAD.X R5, R69, 0x1, R167, P2 ;  /* 0x0000000145057824 */ /* 0x000fe200010e06a7 */
[----:B------:R-:W-:Y:S01]  /*3190*/  ISETP.NE.AND P2, PT, R62, RZ, PT ;  /* 0x000000ff3e00720c */ /* 0x000fe20003f45270 */
[----:B------:R-:W-:Y:S04]  /*31a0*/  IMAD.X R3, R67, 0x1, R177, P5 ;  /* 0x0000000143037824 */ /* 0x000fe800028e06b1 */
[----:B------:R-:W2:Y:S04]  /*31b0*/  @P3 LD.E.128 R8, desc[UR6][R4.64] ;  /* 0x0000000604083980 */ /* 0x000ea8000c101d00 */
[----:B--2---:R3:W-:Y:S04]  /*31c0*/  @P3 ST.E.128 desc[UR6][R2.64], R8 ;  /* 0x0000000802003985 */ /* 0x0047e8000c101d06 */
[----:B------:R-:W2:Y:S04]  /*31d0*/  @P2 LD.E.128 R4, desc[UR6][R4.64+0x80] ;  /* 0x0000800604042980 */ /* 0x000ea8000c101d00 */
[----:B--2---:R3:W-:Y:S02]  /*31e0*/  @P2 ST.E.128 desc[UR6][R2.64+0x80], R4 ;  /* 0x0000800402002985 */ /* 0x0047e4000c101d06 */
.L_x_3327:
[----:B------:R-:W-:Y:S05]  /*31f0*/  BSYNC B0 ;  /* 0x0000000000007941 */ /* 0x000fea0003800000 */
.L_x_3326:
[----:B------:R-:W-:Y:S01]  /*3200*/  ISETP.GE.AND P3, PT, R76, R57, PT ;  /* 0x000000394c00720c */ /* 0x000fe20003f66270 */
[----:B------:R-:W-:Y:S04]  /*3210*/  BSSY B0, `(.L_x_3328) ;  /* 0x000000c000007945 */ /* 0x000fe80003800000 */
[----:B------:R-:W-:Y:S08]  /*3220*/  @!P1 BRA `(.L_x_3329) ;  /* 0x0000000000289947 */ /* 0x000ff00003800000 */
[----:B------:R-:W-:Y:S02]  /*3230*/  ISETP.NE.AND P2, PT, R59, RZ, PT ;  /* 0x000000ff3b00720c */ /* 0x000fe40003f45270 */
[----:B-123--:R-:W-:Y:S02]  /*3240*/  IADD3 R4, P1, R70, R144, RZ ;  /* 0x0000009046047210 */ /* 0x00efe40007f3e0ff */
        /* <DEDUP_REMOVED lines=8> */
.L_x_3329:
[----:B------:R-:W-:Y:S05]  /*32d0*/  BSYNC B0 ;  /* 0x0000000000007941 */ /* 0x000fea0003800000 */
.L_x_3328:
        /* <DEDUP_REMOVED lines=8> */
[----:B-1234-:R-:W-:Y:S02]  /*3360*/  IADD3 R4, P0, R70, R163, RZ ;  /* 0x000000a346047210 */ /* 0x01efe40007f1e0ff */
        /* <DEDUP_REMOVED lines=8> */
.L_x_3331:
[----:B------:R-:W-:Y:S05]  /*33f0*/  BSYNC B0 ;  /* 0x0000000000007941 */ /* 0x000fea0003800000 */
.L_x_3330:
[----:B------:R-:W-:Y:S04]  /*3400*/  BSSY B0, `(.L_x_3332) ;  /* 0x000000c000007945 */ /* 0x000fe80003800000 */
[----:B------:R-:W-:Y:S05]  /*3410*/  @!P4 BRA `(.L_x_3333) ;  /* 0x000000000028c947 */ /* 0x000fea0003800000 */
        /* <DEDUP_REMOVED lines=10> */
.L_x_3333:
[----:B------:R-:W-:Y:S05]  /*34c0*/  BSYNC B0 ;  /* 0x0000000000007941 */ /* 0x000fea0003800000 */
.L_x_3332:
        /* <DEDUP_REMOVED lines=12> */
.L_x_3335:
[----:B------:R-:W-:Y:S05]  /*3590*/  BSYNC B0 ;  /* 0x0000000000007941 */ /* 0x000fea0003800000 */
.L_x_3334:
        /* <DEDUP_REMOVED lines=12> */
.L_x_3337:
[----:B------:R-:W-:Y:S05]  /*3660*/  BSYNC B0 ;  /* 0x0000000000007941 */ /* 0x000fea0003800000 */
.L_x_3336:
        /* <DEDUP_REMOVED lines=21> */
[----:B------:R-:W-:Y:S01]  /*37c0*/  MOV R4, R55 ;  /* 0x0000003700047202 */ /* 0x000fe20000000f00 */
[----:B------:R-:W-:Y:S01]  /*37d0*/  IMAD.MOV.U32 R5, RZ, RZ, R54 ;  /* 0x000000ffff057224 */ /* 0x000fe200078e0036 */
[----:B------:R-:W-:Y:S04]  /*37e0*/  ISETP.GE.AND P0, PT, R14, R13, PT ;  /* 0x0000000d0e00720c */ /* 0x000fe80003f06270 */
[----:B------:R1:W2:Y:S09]  /*37f0*/  LD.E.128 R8, desc[UR6][R4.64] ;  /* 0x0000000604087980 */ /* 0x0002b2000c101d00 */
[----:B------:R-:W-:Y:S01]  /*3800*/  @!P0 MOV R2, R23 ;  /* 0x0000001700028202 */ /* 0x000fe20000000f00 */
[----:B------:R-:W-:Y:S06]  /*3810*/  @!P0 IMAD.MOV.U32 R3, RZ, RZ, R22 ;  /* 0x000000ffff038224 */ /* 0x000fec00078e0016 */
[----:B------:R-:W3:Y:S01]  /*3820*/  @!P0 LD.E.64 R2, desc[UR6][R2.64] ;  /* 0x0000000602028980 */ /* 0x000ee2000c101b00 */
[----:B-1----:R-:W-:Y:S01]  /*3830*/  @!P0 MOV R4, R45 ;  /* 0x0000002d00048202 */ /* 0x002fe20000000f00 */
[----:B------:R-:W-:Y:S05]  /*3840*/  @!P0 IMAD.MOV.U32 R5, RZ, RZ, R44 ;  /* 0x000000ffff058224 */ /* 0x000fea00078e002c */
[----:B------:R3:W4:Y:S01]  /*3850*/  @!P0 LD.E.64 R18, desc[UR6][R4.64] ;  /* 0x0000000604128980 */ /* 0x000722000c101b00 */
[----:B--2---:R-:W-:Y:S02]  /*3860*/  @!P0 LOP3.LUT R0, R8, 0xffff0000, RZ, 0xc0, !PT ;  /* 0xffff000008008812 */ /* 0x004fe400078ec0ff */
[C---:B---3--:R-:W-:Y:S01]  /*3870*/  @!P0 SHF.L.U32 R4, R2.reuse, 0x10, RZ ;  /* 0x0000001002048819 */ /* 0x048fe200000006ff */
[C---:B------:R-:W-:Y:S01]  /*3880*/  @!P0 IMAD.U32 R7, R3.reuse, 0x10000, RZ ;  /* 0x0001000003078824 */ /* 0x040fe200078e00ff */
[----:B------:R-:W-:Y:S02]  /*3890*/  @!P0 LOP3.LUT R5, R2, 0xffff0000, RZ, 0xc0, !PT ;  /* 0xffff000002058812 */ /* 0x000fe400078ec0ff */
[----:B------:R-:W-:Y:S01]  /*38a0*/  @!P0 LOP3.LUT R6, R3, 0xffff0000, RZ, 0xc0, !PT ;  /* 0xffff000003068812 */ /* 0x000fe200078ec0ff */
[----:B------:R-:W-:Y:S01]  /*38b0*/  @!P0 IMAD.U32 R3, R8, 0x10000, RZ ;  /* 0x0001000008038824 */ /* 0x000fe200078e00ff */
[----:B------:R-:W-:Y:S02]  /*38c0*/  @!P0 LOP3.LUT R2, R9, 0xffff0000, RZ, 0xc0, !PT ;  /* 0xffff000009028812 */ /* 0x000fe400078ec0ff */
[C---:B----4-:R-:W-:Y:S02]  /*38d0*/  @!P0 SHF.L.U32 R12, R18.reuse, 0x10, RZ ;  /* 0x00000010120c8819 */ /* 0x050fe400000006ff */
[----:B------:R-:W-:Y:S02]  /*38e0*/  @!P0 LOP3.LUT R17, R18, 0xffff0000, RZ, 0xc0, !PT ;  /* 0xffff000012118812 */ /* 0x000fe400078ec0ff */
[C---:B------:R-:W-:Y:S01]  /*38f0*/  @!P0 SHF.L.U32 R18, R19.reuse, 0x10, RZ ;  /* 0x0000001013128819 */ /* 0x040fe200000006ff */
        /* <DEDUP_REMOVED lines=15> */
[----:B------:R-:W-:Y:S01]  /*39f0*/  @!P0 SHF.L.U32 R20, R11, 0x10, RZ ;  /* 0x000000100b148819 */ /* 0x000fe200000006ff */
[C---:B------:R-:W-:Y:S01]  /*3a00*/  @!P0 FMUL.FTZ R27, R4.reuse, R19 ;  /* 0x00000013041b8220 */ /* 0x040fe20000410000 */
[----:B------:R-:W-:Y:S01]  /*3a10*/  @!P0 FMUL.FTZ R4, R4, R6 ;  /* 0x0000000604048220 */ /* 0x000fe20000410000 */
[----:B------:R-:W-:Y:S01]  /*3a20*/  @!P0 FFMA.FTZ R2, R17, R12, R2 ;  /* 0x0000000c11028223 */ /* 0x000fe20000010002 */
[----:B------:R-:W-:Y:S01]  /*3a30*/  @!P0 FFMA.FTZ R3, R18, R5, R3 ;  /* 0x0000000512038223 */ /* 0x000fe20000010003 */
[----:B------:R-:W-:Y:S01]  /*3a40*/  @!P0 FFMA.FTZ R21, R5, R7, -R21 ;  /* 0x0000000705158223 */ /* 0x000fe20000010815 */
[----:B------:R-:W-:Y:S01]  /*3a50*/  @!P0 FFMA.FTZ R27, R20, R6, -R27 ;  /* 0x00000006141b8223 */ /* 0x000fe2000001081b */
[----:B------:R-:W-:Y:S01]  /*3a60*/  MOV R6, R52 ;  /* 0x0000003400067202 */ /* 0x000fe20000000f00 */
[----:B------:R-:W-:Y:S01]  /*3a70*/  @!P0 FFMA.FTZ R4, R19, R20, R4 ;  /* 0x0000001413048223 */ /* 0x000fe20000010004 */
[----:B------:R-:W-:Y:S01]  /*3a80*/  @!P0 F2FP.BF16.F32.PACK_AB R2, R2, R30 ;  /* 0x0000001e0202823e */ /* 0x000fe200000010ff */
[----:B------:R-:W-:Y:S01]  /*3a90*/  @!P0 IMAD.MOV.U32 R8, RZ, RZ, R0 ;  /* 0x000000ffff088224 */ /* 0x000fe200078e0000 */
[----:B------:R-:W-:Y:S01]  /*3aa0*/  @!P0 F2FP.BF16.F32.PACK_AB R3, R3, R21 ;  /* 0x000000150303823e */ /* 0x000fe200000010ff */
[----:B------:R-:W-:Y:S01]  /*3ab0*/  IMAD.MOV.U32 R7, RZ, RZ, R53 ;  /* 0x000000ffff077224 */ /* 0x000fe200078e0035 */
[----:B------:R-:W-:Y:S02]  /*3ac0*/  @!P0 F2FP.BF16.F32.PACK_AB R4, R4, R27 ;  /* 0x0000001b0404823e */ /* 0x000fe400000010ff */
[----:B------:R-:W-:Y:S02]  /*3ad0*/  @!P0 MOV R9, R2 ;  /* 0x0000000200098202 */ /* 0x000fe40000000f00 */
[----:B------:R-:W-:Y:S02]  /*3ae0*/  @!P0 MOV R10, R3 ;  /* 0x00000003000a8202 */ /* 0x000fe40000000f00 */
[----:B------:R-:W-:Y:S05]  /*3af0*/  @!P0 MOV R11, R4 ;  /* 0x00000004000b8202 */ /* 0x000fea0000000f00 */
[----:B------:R1:W-:Y:S02]  /*3b00*/  ST.E.128 desc[UR6][R6.64], R8 ;  /* 0x0000000806007985 */ /* 0x0003e4000c101d06 */
.L_x_3344:
[----:B------:R-:W-:Y:S05]  /*3b10*/  BSYNC B0 ;  /* 0x0000000000007941 */ /* 0x000fea0003800000 */
.L_x_3343:
[----:B------:R-:W-:Y:S05]  /*3b20*/  @P1 BRA `(.L_x_3342) ;  /* 0x0000000000d41947 */ /* 0x000fea0003800000 */
[----:B------:R-:W-:Y:S01]  /*3b30*/  MOV R4, R55 ;  /* 0x0000003700047202 */ /* 0x000fe20000000f00 */
[----:B------:R-:W-:Y:S01]  /*3b40*/  IMAD.MOV.U32 R5, RZ, RZ, R54 ;  /* 0x000000ffff057224 */ /* 0x000fe200078e0036 */
[----:B------:R-:W-:Y:S04]  /*3b50*/  ISETP.GE.AND P0, PT, R16, R13, PT ;  /* 0x0000000d1000720c */ /* 0x000fe80003f06270 */
[----:B-1----:R1:W2:Y:S09]  /*3b60*/  LD.E.128 R8, desc[UR6][R4.64+0x80] ;  /* 0x0000800604087980 */ /* 0x0022b2000c101d00 */
        /* <DEDUP_REMOVED lines=49> */
.L_x_3342:
[----:B------:R-:W-:Y:S05]  /*3e80*/  BSYNC B1 ;  /* 0x0000000000017941 */ /* 0x000fea0003800000 */
.L_x_3341:
        /* <DEDUP_REMOVED lines=10> */
[C---:B-12---:R-:W-:Y:S02]  /*3f30*/  IADD3 R6, P3, R30.reuse, R23, RZ ;  /* 0x000000171e067210 */ /* 0x046fe40007f7e0ff */
[----:B------:R-:W-:Y:S03]  /*3f40*/  IADD3 R30, P2, R30, R45, RZ ;  /* 0x0000002d1e1e7210 */ /* 0x000fe60007f5e0ff */
[C---:B------:R-:W-:Y:S02]  /*3f50*/  IMAD.X R7, R0.reuse, 0x1, R22, P3 ;  /* 0x0000000100077824 */ /* 0x040fe400018e0616 */
[----:B------:R-:W-:Y:S01]  /*3f60*/  IMAD.X R31, R0, 0x1, R44, P2 ;  /* 0x00000001001f7824 */ /* 0x000fe200010e062c */
[----:B------:R-:W-:Y:S07]  /*3f70*/  @P0 BRA `(.L_x_3348) ;  /* 0x0000000000c40947 */ /* 0x000fee0003800000 */
[----:B------:R-:W-:Y:S02]  /*3f80*/  ISETP.GE.AND P0, PT, R14, R13, PT ;  /* 0x0000000d0e00720c */ /* 0x000fe40003f06270 */
[C---:B------:R-:W-:Y:S04]  /*3f90*/  LEA R8, P2, R200.reuse, R55, 0x1 ;  /* 0x00000037c8087211 */ /* 0x040fe800078408ff */
[----:B------:R-:W-:Y:S06]  /*3fa0*/  LEA.HI.X R9, R200, R54, R201, 0x1, P2 ;  /* 0x00000036c8097211 */ /* 0x000fec00010f0cc9 */
[----:B------:R-:W2:Y:S08]  /*3fb0*/  LD.E.128 R8, desc[UR6][R8.64] ;  /* 0x0000000608087980 */ /* 0x000eb0000c101d00 */
[----:B------:R-:W3:Y:S06]  /*3fc0*/  @!P0 LD.E.64 R20, desc[UR6][R30.64] ;  /* 0x000000061e148980 */ /* 0x000eec000c101b00 */
[----:B------:R-:W4:Y:S01]  /*3fd0*/  @!P0 LD.E.64 R2, desc[UR6][R6.64] ;  /* 0x0000000606028980 */ /* 0x000f22000c101b00 */
[----:B--2---:R-:W-:Y:S02]  /*3fe0*/  @!P0 LOP3.LUT R0, R8, 0xffff0000, RZ, 0xc0, !PT ;  /* 0xffff000008008812 */ /* 0x004fe400078ec0ff */
[C---:B---3--:R-:W-:Y:S02]  /*3ff0*/  @!P0 SHF.L.U32 R18, R20.reuse, 0x10, RZ ;  /* 0x0000001014128819 */ /* 0x048fe400000006ff */
[----:B------:R-:W-:Y:S01]  /*4000*/  @!P0 LOP3.LUT R19, R20, 0xffff0000, RZ, 0xc0, !PT ;  /* 0xffff000014138812 */ /* 0x000fe200078ec0ff */
[C---:B------:R-:W-:Y:S01]  /*4010*/  @!P0 IMAD.U32 R20, R21.reuse, 0x10000, RZ ;  /* 0x0001000015148824 */ /* 0x040fe200078e00ff */
[----:B------:R-:W-:Y:S01]  /*4020*/  @!P0 LOP3.LUT R21, R21, 0xffff0000, RZ, 0xc0, !PT ;  /* 0xffff000015158812 */ /* 0x000fe200078ec0ff */
[----:B------:R-:W-:Y:S01]  /*4030*/  @!P0 FMUL.FTZ R27, R0, R18 ;  /* 0x00000012001b8220 */ /* 0x000fe20000410000 */
[C---:B----4-:R-:W-:Y:S01]  /*4040*/  @!P0 LOP3.LUT R12, R3.reuse, 0xffff0000, RZ, 0xc0, !PT ;  /* 0xffff0000030c8812 */ /* 0x050fe200078ec0ff */
[C---:B------:R-:W-:Y:S01]  /*4050*/  @!P0 IMAD.U32 R4, R2.reuse, 0x10000, RZ ;  /* 0x0001000002048824 */ /* 0x040fe200078e00ff */
[----:B------:R-:W-:Y:S01]  /*4060*/  @!P0 LOP3.LUT R5, R2, 0xffff0000, RZ, 0xc0, !PT ;  /* 0xffff000002058812 */ /* 0x000fe200078ec0ff */
[----:B------:R-:W-:Y:S01]  /*4070*/  @!P0 IMAD.U32 R17, R3, 0x10000, RZ ;  /* 0x0001000003118824 */ /* 0x000fe200078e00ff */
[----:B------:R-:W-:Y:S01]  /*4080*/  @!P0 SHF.L.U32 R3, R8, 0x10, RZ ;  /* 0x0000001008038819 */ /* 0x000fe200000006ff */
[-C--:B------:R-:W-:Y:S01]  /*4090*/  @!P0 FMUL.FTZ R0, R0, R4.reuse ;  /* 0x0000000400008220 */ /* 0x080fe20000410000 */
[----:B------:R-:W-:Y:S03]  /*40a0*/  @!P0 LOP3.LUT R2, R9, 0xffff0000, RZ, 0xc0, !PT ;  /* 0xffff000009028812 */ /* 0x000fe600078ec0ff */
        /* <DEDUP_REMOVED lines=11> */
[C---:B------:R-:W-:Y:S01]  /*4160*/  @!P0 FMUL.FTZ R33, R4.reuse, R21 ;  /* 0x0000001504218220 */ /* 0x040fe20000410000 */
[----:B------:R-:W-:Y:S01]  /*4170*/  @!P0 MOV R8, R0 ;  /* 0x0000000000088202 */ /* 0x000fe20000000f00 */
[----:B------:R-:W-:Y:S01]  /*4180*/  @!P0 FMUL.FTZ R3, R3, R17 ;  /* 0x0000001103038220 */ /* 0x000fe20000410000 */
[----:B------:R-:W-:Y:S02]  /*4190*/  @!P0 IMAD.U32 R27, R11, 0x10000, RZ ;  /* 0x000100000b1b8824 */ /* 0x000fe400078e00ff */
[----:B------:R-:W-:Y:S01]  /*41a0*/  @!P0 FMUL.FTZ R4, R4, R12 ;  /* 0x0000000c04048220 */ /* 0x000fe20000410000 */
[----:B------:R-:W-:Y:S01]  /*41b0*/  @!P0 FFMA.FTZ R2, R19, R18, R2 ;  /* 0x0000001213028223 */ /* 0x000fe20000010002 */
[----:B------:R-:W-:Y:S01]  /*41c0*/  LEA R18, P2, R244, R52, 0x1 ;  /* 0x00000034f4127211 */ /* 0x000fe200078408ff */
[----:B------:R-:W-:Y:S01]  /*41d0*/  @!P0 FFMA.FTZ R3, R20, R5, R3 ;  /* 0x0000000514038223 */ /* 0x000fe20000010003 */
[----:B------:R-:W-:Y:S01]  /*41e0*/  @!P0 FFMA.FTZ R32, R5, R17, -R32 ;  /* 0x0000001105208223 */ /* 0x000fe20000010820 */
[----:B------:R-:W-:Y:S01]  /*41f0*/  @!P0 FFMA.FTZ R33, R27, R12, -R33 ;  /* 0x0000000c1b218223 */ /* 0x000fe20000010821 */
[----:B------:R-:W-:Y:S01]  /*4200*/  @!P0 F2FP.BF16.F32.PACK_AB R2, R2, R34 ;  /* 0x000000220202823e */ /* 0x000fe200000010ff */
[----:B------:R-:W-:Y:S01]  /*4210*/  @!P0 FFMA.FTZ R4, R21, R27, R4 ;  /* 0x0000001b15048223 */ /* 0x000fe20000010004 */
[----:B------:R-:W-:Y:S02]  /*4220*/  LEA.HI.X R19, R244, R53, R247, 0x1, P2 ;  /* 0x00000035f4137211 */ /* 0x000fe400010f0cf7 */
[----:B------:R-:W-:Y:S01]  /*4230*/  @!P0 F2FP.BF16.F32.PACK_AB R3, R3, R32 ;  /* 0x000000200303823e */ /* 0x000fe200000010ff */
[----:B------:R-:W-:Y:S01]  /*4240*/  @!P0 IMAD.MOV.U32 R9, RZ, RZ, R2 ;  /* 0x000000ffff098224 */ /* 0x000fe200078e0002 */
[----:B------:R-:W-:Y:S02]  /*4250*/  @!P0 F2FP.BF16.F32.PACK_AB R4, R4, R33 ;  /* 0x000000210404823e */ /* 0x000fe400000010ff */
[----:B------:R-:W-:Y:S02]  /*4260*/  @!P0 MOV R10, R3 ;  /* 0x00000003000a8202 */ /* 0x000fe40000000f00 */
[----:B------:R-:W-:Y:S05]  /*4270*/  @!P0 MOV R11, R4 ;  /* 0x00000004000b8202 */ /* 0x000fea0000000f00 */
[----:B------:R1:W-:Y:S02]  /*4280*/  ST.E.128 desc[UR6][R18.64], R8 ;  /* 0x0000000812007985 */ /* 0x0003e4000c101d06 */
.L_x_3348:
[----:B------:R-:W-:Y:S05]  /*4290*/  BSYNC B0 ;  /* 0x0000000000007941 */ /* 0x000fea0003800000 */
.L_x_3347:
[----:B------:R-:W-:Y:S05]  /*42a0*/  @P1 BRA `(.L_x_3346) ;  /* 0x0000000000c41947 */ /* 0x000fea0003800000 */
[----:B------:R-:W-:Y:S02]  /*42b0*/  ISETP.GE.AND P0, PT, R16, R13, PT ;  /* 0x0000000d1000720c */ /* 0x000fe40003f06270 */
[C---:B-1----:R-:W-:Y:S04]  /*42c0*/  LEA R8, P1, R83.reuse, R55, 0x1 ;  /* 0x0000003753087211 */ /* 0x042fe800078208ff */
[----:B------:R-:W-:Y:S06]  /*42d0*/  LEA.HI.X R9, R83, R54, R109, 0x1, P1 ;  /* 0x0000003653097211 */ /* 0x000fec00008f0c6d */
[----:B------:R-:W2:Y:S08]  /*42e0*/  LD.E.128 R8, desc[UR6][R8.64] ;  /* 0x0000000608087980 */ /* 0x000eb0000c101d00 */
[----:B------:R-:W3:Y:S06]  /*42f0*/  @!P0 LD.E.64 R18, desc[UR6][R30.64+0x40] ;  /* 0x000040061e128980 */ /* 0x000eec000c101b00 */
[----:B------:R-:W4:Y:S01]  /*4300*/  @!P0 LD.E.64 R6, desc[UR6][R6.64+0x40] ;  /* 0x0000400606068980 */ /* 0x000f22000c101b00 */
[C---:B--2---:R-:W-:Y:S02]  /*4310*/  @!P0 LOP3.LUT R0, R8.reuse, 0xffff0000, RZ, 0xc0, !PT ;  /* 0xffff000008008812 */ /* 0x044fe400078ec0ff */
[----:B------:R-:W-:Y:S02]  /*4320*/  @!P0 SHF.L.U32 R12, R8, 0x10, RZ ;  /* 0x00000010080c8819 */ /* 0x000fe400000006ff */
[----:B------:R-:W-:Y:S02]  /*4330*/  @!P0 LOP3.LUT R2, R9, 0xffff0000, RZ, 0xc0, !PT ;  /* 0xffff000009028812 */ /* 0x000fe400078ec0ff */
[C---:B---3--:R-:W-:Y:S02]  /*4340*/  @!P0 SHF.L.U32 R4, R18.reuse, 0x10, RZ ;  /* 0x0000001012048819 */ /* 0x048fe400000006ff */
[----:B------:R-:W-:Y:S01]  /*4350*/  @!P0 LOP3.LUT R17, R18, 0xffff0000, RZ, 0xc0, !PT ;  /* 0xffff000012118812 */ /* 0x000fe200078ec0ff */
[C---:B------:R-:W-:Y:S01]  /*4360*/  @!P0 IMAD.U32 R18, R19.reuse, 0x10000, RZ ;  /* 0x0001000013128824 */ /* 0x040fe200078e00ff */
[----:B------:R-:W-:Y:S01]  /*4370*/  @!P0 LOP3.LUT R19, R19, 0xffff0000, RZ, 0xc0, !PT ;  /* 0xffff000013138812 */ /* 0x000fe200078ec0ff */
[----:B------:R-:W-:Y:S01]  /*4380*/  @!P0 FMUL.FTZ R20, R0, R4 ;  /* 0x0000000400148220 */ /* 0x000fe20000410000 */
[C---:B----4-:R-:W-:Y:S01]  /*4390*/  @!P0 IMAD.U32 R3, R6.reuse, 0x10000, RZ ;  /* 0x0001000006038824 */ /* 0x050fe200078e00ff */
        /* <DEDUP_REMOVED lines=8> */
[----:B------:R-:W-:Y:S01]  /*4420*/  @!P0 LOP3.LUT R4, R11, 0xffff0000, RZ, 0xc0, !PT ;  /* 0xffff00000b048812 */ /* 0x000fe200078ec0ff */
[----:B------:R-:W-:Y:S02]  /*4430*/  @!P0 IMAD.U32 R12, R9, 0x10000, RZ ;  /* 0x00010000090c8824 */ /* 0x000fe400078e00ff */
[----:B------:R-:W-:Y:S01]  /*4440*/  @!P0 FMUL.FTZ R2, R2, R6 ;  /* 0x0000000602028220 */ /* 0x000fe20000410000 */
[C---:B------:R-:W-:Y:S01]  /*4450*/  @!P0 FMUL.FTZ R21, R3.reuse, R18 ;  /* 0x0000001203158220 */ /* 0x040fe20000410000 */
[----:B------:R-:W-:Y:S01]  /*4460*/  @!P0 F2FP.BF16.F32.PACK_AB R0, R0, R31 ;  /* 0x0000001f0000823e */ /* 0x000fe200000010ff */
        /* <DEDUP_REMOVED lines=8> */
[----:B------:R-:W-:Y:S01]  /*44f0*/  @!P0 FFMA.FTZ R3, R18, R6, R3 ;  /* 0x0000000612038223 */ /* 0x000fe20000010003 */
[----:B------:R-:W-:Y:S01]  /*4500*/  @!P0 FFMA.FTZ R21, R6, R5, -R21 ;  /* 0x0000000506158223 */ /* 0x000fe20000010815 */
        /* <DEDUP_REMOVED lines=11> */
.L_x_3346:
[----:B------:R-:W-:Y:S05]  /*45c0*/  BSYNC B1 ;  /* 0x0000000000017941 */ /* 0x000fea0003800000 */
.L_x_3345:
        /* <DEDUP_REMOVED lines=10> */
[C---:B-123--:R-:W-:Y:S02]  /*4670*/  IADD3 R6, P3, R30.reuse, R23, RZ ;  /* 0x000000171e067210 */ /* 0x04efe40007f7e0ff */
        /* <DEDUP_REMOVED lines=53> */
.L_x_3352:
[----:B------:R-:W-:Y:S05]  /*49d0*/  BSYNC B0 ;  /* 0x0000000000007941 */ /* 0x000fea0003800000 */
.L_x_3351:
        /* <DEDUP_REMOVED lines=50> */
.L_x_3350:
[----:B------:R-:W-:Y:S05]  /*4d00*/  BSYNC B1 ;  /* 0x0000000000017941 */ /* 0x000fea0003800000 */
.L_x_3349:
        /* <DEDUP_REMOVED lines=10> */
[C---:B-1234-:R-:W-:Y:S02]  /*4db0*/  IADD3 R6, P3, R30.reuse, R23, RZ ;  /* 0x000000171e067210 */ /* 0x05efe40007f7e0ff */
[----:B------:R-:W-:Y:S03]  /*4dc0*/  IADD3 R30, P2, R30, R45, RZ ;  /* 0x0000002d1e1e7210 */ /* 0x000fe60007f5e0ff */
[C---:B------:R-:W-:Y:S02]  /*4dd0*/  IMAD.X R7, R0.reuse, 0x1, R22, P3 ;  /* 0x0000000100077824 */ /* 0x040fe400018e0616 */
[----:B------:R-:W-:Y:S01]  /*4de0*/  IMAD.X R31, R0, 0x1, R44, P2 ;  /* 0x00000001001f7824 */ /* 0x000fe200010e062c */
[----:B------:R-:W-:Y:S07]  /*4df0*/  @P0 BRA `(.L_x_3356) ;  /* 0x0000000000e00947 */ /* 0x000fee0003800000 */
[----:B------:R-:W-:Y:S01]  /*4e00*/  MOV R8, R55 ;  /* 0x0000003700087202 */ /* 0x000fe20000000f00 */
[----:B------:R-:W-:Y:S01]  /*4e10*/  IMAD R0, R61, 0x60, RZ ;  /* 0x000000603d007824 */ /* 0x000fe200078e02ff */
[----:B------:R-:W-:Y:S02]  /*4e20*/  MOV R9, R54 ;  /* 0x0000003600097202 */ /* 0x000fe40000000f00 */
[----:B------:R-:W-:Y:S01]  /*4e30*/  ISETP.GE.AND P0, PT, R14, R13, PT ;  /* 0x0000000d0e00720c */ /* 0x000fe20003f06270 */
[----:B------:R-:W-:Y:S04]  /*4e40*/  IMAD.WIDE.U32 R8, R60, 0x60, R8 ;  /* 0x000000603c087825 */ /* 0x000fe800078e0008 */
[----:B------:R-:W-:Y:S08]  /*4e50*/  IMAD.IADD R9, R9, 0x1, R0 ;  /* 0x0000000109097824 */ /* 0x000ff000078e0200 */
[----:B------:R-:W2:Y:S06]  /*4e60*/  @!P0 LD.E.64 R20, desc[UR6][R30.64] ;  /* 0x000000061e148980 */ /* 0x000eac000c101b00 */
[----:B------:R-:W3:Y:S08]  /*4e70*/  LD.E.128 R8, desc[UR6][R8.64] ;  /* 0x0000000608087980 */ /* 0x000ef0000c101d00 */
[----:B------:R-:W4:Y:S01]  /*4e80*/  @!P0 LD.E.64 R2, desc[UR6][R6.64] ;  /* 0x0000000606028980 */ /* 0x000f22000c101b00 */
[C---:B--2---:R-:W-:Y:S02]  /*4e90*/  @!P0 SHF.L.U32 R18, R20.reuse, 0x10, RZ ;  /* 0x0000001014128819 */ /* 0x044fe400000006ff */
[----:B------:R-:W-:Y:S02]  /*4ea0*/  @!P0 LOP3.LUT R19, R20, 0xffff0000, RZ, 0xc0, !PT ;  /* 0xffff000014138812 */ /* 0x000fe400078ec0ff */
[C---:B------:R-:W-:Y:S02]  /*4eb0*/  @!P0 SHF.L.U32 R20, R21.reuse, 0x10, RZ ;  /* 0x0000001015148819 */ /* 0x040fe400000006ff */
[----:B---3--:R-:W-:Y:S02]  /*4ec0*/  @!P0 LOP3.LUT R0, R8, 0xffff0000, RZ, 0xc0, !PT ;  /* 0xffff000008008812 */ /* 0x008fe400078ec0ff */
[----:B------:R-:W-:Y:S03]  /*4ed0*/  @!P0 LOP3.LUT R21, R21, 0xffff0000, RZ, 0xc0, !PT ;  /* 0xffff000015158812 */ /* 0x000fe600078ec0ff */
[----:B------:R-:W-:Y:S01]  /*4ee0*/  @!P0 FMUL.FTZ R27, R0, R18 ;  /* 0x00000012001b8220 */ /* 0x000fe20000410000 */
[----:B----4-:R-:W-:Y:S01]  /*4ef0*/  @!P0 SHF.L.U32 R4, R2, 0x10, RZ ;  /* 0x0000001002048819 */ /* 0x010fe200000006ff */
[C---:B------:R-:W-:Y:S01]  /*4f00*/  @!P0 IMAD.U32 R17, R3.reuse, 0x10000, RZ ;  /* 0x0001000003118824 */ /* 0x040fe200078e00ff */
        /* <DEDUP_REMOVED lines=12> */
[----:B------:R-:W-:Y:S01]  /*4fd0*/  @!P0 FMUL.FTZ R33, R4, R21 ;  /* 0x0000001504218220 */ /* 0x000fe20000410000 */
[----:B------:R-:W-:Y:S01]  /*4fe0*/  @!P0 FFMA.FTZ R34, R18, R5, -R27 ;  /* 0x0000000512228223 */ /* 0x000fe2000001081b */
[----:B------:R-:W-:Y:S01]  /*4ff0*/  @!P0 SHF.L.U32 R5, R10, 0x10, RZ ;  /* 0x000000100a058819 */ /* 0x000fe200000006ff */
[C---:B------:R-:W-:Y:S01]  /*5000*/  @!P0 FMUL.FTZ R32, R3.reuse, R20 ;  /* 0x0000001403208220 */ /* 0x040fe20000410000 */
[----:B------:R-:W-:Y:S01]  /*5010*/  @!P0 FMUL.FTZ R3, R3, R17 ;  /* 0x0000001103038220 */ /* 0x000fe20000410000 */
[----:B------:R-:W-:Y:S02]  /*5020*/  @!P0 IMAD.U32 R27, R11, 0x10000, RZ ;  /* 0x000100000b1b8824 */ /* 0x000fe400078e00ff */
[----:B------:R-:W-:Y:S01]  /*5030*/  @!P0 FMUL.FTZ R4, R4, R12 ;  /* 0x0000000c04048220 */ /* 0x000fe20000410000 */
[----:B------:R-:W-:Y:S01]  /*5040*/  @!P0 FFMA.FTZ R2, R19, R18, R2 ;  /* 0x0000001213028223 */ /* 0x000fe20000010002 */
[----:B------:R-:W-:Y:S01]  /*5050*/  MOV R18, R52 ;  /* 0x0000003400127202 */ /* 0x000fe20000000f00 */
[----:B------:R-:W-:Y:S01]  /*5060*/  @!P0 FFMA.FTZ R3, R20, R5, R3 ;  /* 0x0000000514038223 */ /* 0x000fe20000010003 */
[----:B------:R-:W-:Y:S01]  /*5070*/  MOV R19, R53 ;  /* 0x0000003500137202 */ /* 0x000fe20000000f00 */
[----:B------:R-:W-:Y:S01]  /*5080*/  @!P0 FFMA.FTZ R32, R5, R17, -R32 ;  /* 0x0000001105208223 */ /* 0x000fe20000010820 */
[----:B------:R-:W-:Y:S01]  /*5090*/  @!P0 F2FP.BF16.F32.PACK_AB R2, R2, R34 ;  /* 0x000000220202823e */ /* 0x000fe200000010ff */
[----:B------:R-:W-:Y:S01]  /*50a0*/  @!P0 FFMA.FTZ R4, R21, R27, R4 ;  /* 0x0000001b15048223 */ /* 0x000fe20000010004 */
[----:B------:R-:W-:Y:S01]  /*50b0*/  @!P0 FFMA.FTZ R33, R27, R12, -R33 ;  /* 0x0000000c1b218223 */ /* 0x000fe20000010821 */
[----:B------:R-:W-:Y:S01]  /*50c0*/  @!P0 F2FP.BF16.F32.PACK_AB R12, R0, R35 ;  /* 0x00000023000c823e */ /* 0x000fe200000010ff */
[----:B------:R-:W-:Y:S01]  /*50d0*/  IMAD.WIDE.U32 R18, R72, 0x60, R18 ;  /* 0x0000006048127825 */ /* 0x000fe200078e0012 */
[----:B------:R-:W-:Y:S02]  /*50e0*/  @!P0 F2FP.BF16.F32.PACK_AB R3, R3, R32 ;  /* 0x000000200303823e */ /* 0x000fe400000010ff */
[----:B------:R-:W-:Y:S01]  /*50f0*/  @!P0 F2FP.BF16.F32.PACK_AB R0, R4, R33 ;  /* 0x000000210400823e */ /* 0x000fe200000010ff */
[----:B------:R-:W-:Y:S01]  /*5100*/  IMAD R17, R73, 0x60, RZ ;  /* 0x0000006049117824 */ /* 0x000fe200078e02ff */
[----:B------:R-:W-:Y:S01]  /*5110*/  MOV R4, R18 ;  /* 0x0000001200047202 */ /* 0x000fe20000000f00 */
[----:B------:R-:W-:Y:S01]  /*5120*/  @!P0 IMAD.MOV.U32 R9, RZ, RZ, R2 ;  /* 0x000000ffff098224 */ /* 0x000fe200078e0002 */
[----:B------:R-:W-:Y:S01]  /*5130*/  @!P0 MOV R8, R12 ;  /* 0x0000000c00088202 */ /* 0x000fe20000000f00 */
[----:B------:R-:W-:Y:S01]  /*5140*/  IMAD.IADD R5, R19, 0x1, R17 ;  /* 0x0000000113057824 */ /* 0x000fe200078e0211 */
[----:B------:R-:W-:Y:S02]  /*5150*/  @!P0 MOV R10, R3 ;  /* 0x00000003000a8202 */ /* 0x000fe40000000f00 */
[----:B------:R-:W-:Y:S05]  /*5160*/  @!P0 MOV R11, R0 ;  /* 0x00000000000b8202 */ /* 0x000fea0000000f00 */
[----:B------:R1:W-:Y:S02]  /*5170*/  ST.E.128 desc[UR6][R4.64], R8 ;  /* 0x0000000804007985 */ /* 0x0003e4000c101d06 */
.L_x_3356:
[----:B------:R-:W-:Y:S05]  /*5180*/  BSYNC B0 ;  /* 0x0000000000007941 */ /* 0x000fea0003800000 */
.L_x_3355:
        /* <DEDUP_REMOVED lines=50> */
.L_x_3354:
[----:B------:R-:W-:Y:S05]  /*54b0*/  BSYNC B1 ;  /* 0x0000000000017941 */ /* 0x000fea0003800000 */
.L_x_3353:
        /* <DEDUP_REMOVED lines=64> */
.L_x_3360:
[----:B------:R-:W-:Y:S05]  /*58c0*/  BSYNC B0 ;  /* 0x0000000000007941 */ /* 0x000fea0003800000 */
.L_x_3359:
        /* <DEDUP_REMOVED lines=50> */
.L_x_3358:
[----:B------:R-:W-:Y:S05]  /*5bf0*/  BSYNC B1 ;  /* 0x0000000000017941 */ /* 0x000fea0003800000 */
.L_x_3357:
        /* <DEDUP_REMOVED lines=71> */
.L_x_3364:
[----:B------:R-:W-:Y:S05]  /*6070*/  BSYNC B0 ;  /* 0x0000000000007941 */ /* 0x000fea0003800000 */
.L_x_3363:
        /* <DEDUP_REMOVED lines=50> */
.L_x_3362:
[----:B------:R-:W-:Y:S05]  /*63a0*/  BSYNC B1 ;  /* 0x0000000000017941 */ /* 0x000fea0003800000 */
.L_x_3361:
        /* <DEDUP_REMOVED lines=71> */
.L_x_3368:
[----:B------:R-:W-:Y:S05]  /*6820*/  BSYNC B0 ;  /* 0x0000000000007941 */ /* 0x000fea0003800000 */
.L_x_3367:
        /* <DEDUP_REMOVED lines=50> */
.L_x_3366:
[----:B------:R-:W-:Y:S05]  /*6b50*/  BSYNC B1 ;  /* 0x0000000000017941 */ /* 0x000fea0003800000 */
.L_x_3365:
        /* <DEDUP_REMOVED lines=71> */
.L_x_3372:
[----:B------:R-:W-:Y:S05]  /*6fd0*/  BSYNC B0 ;  /* 0x0000000000007941 */ /* 0x000fea0003800000 */
.L_x_3371:
        /* <DEDUP_REMOVED lines=10> */
[C---:B---3--:R-:W-:Y:S01]  /*7080*/  @!P0 SHF.L.U32 R4, R18.reuse, 0x10, RZ ;  /* 0x0000001012048819 */ /* 0x048fe200000006ff */
[C---:B------:R-:W-:Y:S01]  /*7090*/  @!P0 IMAD.U32 R17, R19.reuse, 0x10000, RZ ;  /* 0x0001000013118824 */ /* 0x040fe200078e00ff */
[----:B------:R-:W-:Y:S02]  /*70a0*/  @!P0 LOP3.LUT R13, R18, 0xffff0000, RZ, 0xc0, !PT ;  /* 0xffff0000120d8812 */ /* 0x000fe400078ec0ff */
[----:B------:R-:W-:Y:S01]  /*70b0*/  @!P0 LOP3.LUT R18, R19, 0xffff0000, RZ, 0xc0, !PT ;  /* 0xffff000013128812 */ /* 0x000fe200078ec0ff */
[----:B------:R-:W-:Y:S01]  /*70c0*/  @!P0 FMUL.FTZ R20, R0, R4 ;  /* 0x0000000400148220 */ /* 0x000fe20000410000 */
[C---:B----4-:R-:W-:Y:S01]  /*70d0*/  @!P0 IMAD.U32 R3, R6.reuse, 0x10000, RZ ;  /* 0x0001000006038824 */ /* 0x050fe200078e00ff */
[----:B------:R-:W-:Y:S01]  /*70e0*/  @!P0 LOP3.LUT R6, R6, 0xffff0000, RZ, 0xc0, !PT ;  /* 0xffff000006068812 */ /* 0x000fe200078ec0ff */
[----:B------:R-:W-:Y:S01]  /*70f0*/  @!P0 FMUL.FTZ R19, R2, R13 ;  /* 0x0000000d02138220 */ /* 0x000fe20000410000 */
        /* <DEDUP_REMOVED lines=9> */
[C---:B------:R-:W-:Y:S01]  /*7190*/  @!P0 FMUL.FTZ R20, R3.reuse, R17 ;  /* 0x0000001103148220 */ /* 0x040fe20000410000 */
[----:B------:R-:W-:Y:S01]  /*71a0*/  @!P0 FMUL.FTZ R3, R3, R5 ;  /* 0x0000000503038220 */ /* 0x000fe20000410000 */
[----:B------:R-:W-:Y:S01]  /*71b0*/  @!P0 F2FP.BF16.F32.PACK_AB R0, R0, R30 ;  /* 0x0000001e0000823e */ /* 0x000fe200000010ff */
[----:B------:R-:W-:Y:S01]  /*71c0*/  @!P0 FFMA.FTZ R27, R12, R6, -R19 ;  /* 0x000000060c1b8223 */ /* 0x000fe20000010813 */
[----:B------:R-:W-:Y:S01]  /*71d0*/  @!P0 SHF.L.U32 R6, R10, 0x10, RZ ;  /* 0x000000100a068819 */ /* 0x000fe200000006ff */
[C---:B------:R-:W-:Y:S01]  /*71e0*/  @!P0 FMUL.FTZ R21, R4.reuse, R18 ;  /* 0x0000001204158220 */ /* 0x040fe20000410000 */
[----:B------:R-:W-:Y:S01]  /*71f0*/  @!P0 MOV R8, R0 ;  /* 0x0000000000088202 */ /* 0x000fe20000000f00 */
        /* <DEDUP_REMOVED lines=16> */
.L_x_3370:
[----:B------:R-:W-:Y:S05]  /*7300*/  BSYNC B1 ;  /* 0x0000000000017941 */ /* 0x000fea0003800000 */
.L_x_3369:
[----:B-1----:R-:W-:Y:S01]  /*7310*/  MOV R5, R22 ;  /* 0x0000001600057202 */ /* 0x002fe20000000f00 */
[----:B------:R-:W2:Y:S01]  /*7320*/  LD.E R0, desc[UR6][R28.64+0xd0] ;  /* 0x0000d0061c007980 */ /* 0x000ea2000c101900 */
[----:B------:R-:W-:Y:S01]  /*7330*/  MOV R3, R44 ;  /* 0x0000002c00037202 */ /* 0x000fe20000000f00 */
        /* <DEDUP_REMOVED lines=8> */
.L_x_3340:
        /* <DEDUP_REMOVED lines=15> */
[----:B------:R-:W-:Y:S01]  /*74b0*/  IMAD.MOV.U32 R6, RZ, RZ, RZ ;  /* 0x000000ffff067224 */ /* 0x000fe200078e00ff */
[----:B------:R-:W-:Y:S01]  /*74c0*/  MOV R4, R65 ;  /* 0x0000004100047202 */ /* 0x000fe20000000f00 */
[----:B------:R-:W-:Y:S01]  /*74d0*/  IMAD.MOV.U32 R5, RZ, RZ, R64 ;  /* 0x000000ffff057224 */ /* 0x000fe200078e0040 */
[----:B------:R-:W-:Y:S01]  /*74e0*/  SHF.R.S32.HI R0, RZ, 0x1, R0 ;  /* 0x00000001ff007819 */ /* 0x000fe20000011400 */
[----:B------:R-:W-:Y:S01]  /*74f0*/  IMAD.MOV.U32 R12, RZ, RZ, RZ ;  /* 0x000000ffff0c7224 */ /* 0x000fe200078e00ff */
[C---:B-----5:R-:W-:Y:S01]  /*7500*/  LOP3.LUT R32, R9.reuse, 0xffff0000, RZ, 0xc0, !PT ;  /* 0xffff000009207812 */ /* 0x060fe200078ec0ff */
[----:B------:R-:W-:Y:S01]  /*7510*/  IMAD.U32 R31, R9, 0x10000, RZ ;  /* 0x00010000091f7824 */ /* 0x000fe200078e00ff */
[----:B------:R-:W-:Y:S01]  /*7520*/  ISETP.GE.AND P1, PT, R14, R0, PT ;  /* 0x000000000e00720c */ /* 0x000fe20003f26270 */
[--C-:B------:R-:W-:Y:S01]  /*7530*/  IMAD.MOV.U32 R7, RZ, RZ, R0.reuse ;  /* 0x000000ffff077224 */ /* 0x100fe200078e0000 */
[C---:B------:R-:W-:Y:S01]  /*7540*/  SHF.L.U32 R33, R10.reuse, 0x10, RZ ;  /* 0x000000100a217819 */ /* 0x040fe200000006ff */
[C---:B------:R-:W-:Y:S01]  /*7550*/  IMAD.U32 R35, R11.reuse, 0x10000, RZ ;  /* 0x000100000b237824 */ /* 0x040fe200078e00ff */
[----:B------:R-:W-:Y:S02]  /*7560*/  LOP3.LUT R34, R10, 0xffff0000, RZ, 0xc0, !PT ;  /* 0xffff00000a227812 */ /* 0x000fe400078ec0ff */
[C---:B------:R-:W-:Y:S02]  /*7570*/  SHF.L.U32 R27, R8.reuse, 0x10, RZ ;  /* 0x00000010081b7819 */ /* 0x040fe400000006ff */
[----:B------:R-:W-:Y:S02]  /*7580*/  LOP3.LUT R30, R8, 0xffff0000, RZ, 0xc0, !PT ;  /* 0xffff0000081e7812 */ /* 0x000fe400078ec0ff */
[----:B------:R-:W-:Y:S03]  /*7590*/  LOP3.LUT R36, R11, 0xffff0000, RZ, 0xc0, !PT ;  /* 0xffff00000b247812 */ /* 0x000fe600078ec0ff */
[----:B------:R-:W-:Y:S01]  /*75a0*/  @P1 IADD3 R7, -R0, RZ, RZ ;  /* 0x000000ff00071210 */ /* 0x000fe20007ffe1ff */
[--C-:B------:R-:W-:Y:S02]  /*75b0*/  @P1 IMAD.MOV R6, RZ, RZ, -R0.reuse ;  /* 0x000000ffff061224 */ /* 0x100fe400078e0a00 */
[----:B------:R-:W-:Y:S03]  /*75c0*/  @P1 IMAD.MOV R12, RZ, RZ, -R0 ;  /* 0x000000ffff0c1224 */ /* 0x000fe600078e0a00 */
[C---:B------:R-:W-:Y:S04]  /*75d0*/  LEA R4, P0, R6.reuse, R4, 0x1 ;  /* 0x0000000406047211 */ /* 0x040fe800078008ff */
[----:B------:R-:W-:Y:S02]  /*75e0*/  LEA.HI.X.SX32 R5, R6, R5, 0x1, P0 ;  /* 0x0000000506057211 */ /* 0x000fe400000f0eff */
[C---:B-1----:R-:W-:Y:S03]  /*75f0*/  LEA R2, P0, R7.reuse, R2, 0x1 ;  /* 0x0000000207027211 */ /* 0x042fe600078008ff */
[----:B------:R-:W2:Y:S01]  /*7600*/  LD.E.128 R48, desc[UR6][R4.64] ;  /* 0x0000000604307980 */ /* 0x000ea2000c101d00 */
[----:B------:R-:W-:Y:S07]  /*7610*/  LEA.HI.X.SX32 R3, R7, R3, 0x1, P0 ;  /* 0x0000000307037211 */ /* 0x000fee00000f0eff */
[----:B------:R1:W3:Y:S02]  /*7620*/  LD.E.128 R4, desc[UR6][R2.64] ;  /* 0x0000000602047980 */ /* 0x0002e4000c101d00 */
[----:B-1----:R-:W-:Y:S01]  /*7630*/  MOV R2, R66 ;  /* 0x0000004200027202 */ /* 0x002fe20000000f00 */
[----:B------:R-:W-:Y:S03]  /*7640*/  IMAD.MOV.U32 R3, RZ, RZ, R63 ;  /* 0x000000ffff037224 */ /* 0x000fe600078e003f */
[C---:B------:R-:W-:Y:S04]  /*7650*/  LEA R2, P0, R12.reuse, R2, 0x1 ;  /* 0x000000020c027211 */ /* 0x040fe800078008ff */
[----:B------:R-:W-:Y:S05]  /*7660*/  LEA.HI.X.SX32 R3, R12, R3, 0x1, P0 ;  /* 0x000000030c037211 */ /* 0x000fea00000f0eff */
[----:B------:R1:W4:Y:S01]  /*7670*/  LD.E.128 R40, desc[UR6][R2.64] ;  /* 0x0000000602287980 */ /* 0x000322000c101d00 */
[C---:B--2---:R-:W-:Y:S01]  /*7680*/  SHF.L.U32 R9, R50.reuse, 0x10, RZ ;  /* 0x0000001032097819 */ /* 0x044fe200000006ff */
[----:B------:R-:W-:Y:S01]  /*7690*/  IMAD.U32 R11, R51, 0x10000, RZ ;  /* 0x00010000330b7824 */ /* 0x000fe200078e00ff */
[----:B------:R-:W-:Y:S01]  /*76a0*/  LOP3.LUT R10, R50, 0xffff0000, RZ, 0xc0, !PT ;  /* 0xffff0000320a7812 */ /* 0x000fe200078ec0ff */
[----:B-1----:R-:W-:Y:S01]  /*76b0*/  IMAD.U32 R3, R49, 0x10000, RZ ;  /* 0x0001000031037824 */ /* 0x002fe200078e00ff */
        /* <DEDUP_REMOVED lines=11> */
[----:B------:R-:W-:Y:S01]  /*7770*/  @!P1 FADD.FTZ R12, -R12, -RZ ;  /* 0x800000ff0c0c9221 */ /* 0x000fe20000010100 */
[C---:B---3--:R-:W-:Y:S01]  /*7780*/  SHF.L.U32 R17, R4.reuse, 0x10, RZ ;  /* 0x0000001004117819 */ /* 0x048fe200000006ff */
[----:B------:R-:W-:Y:S01]  /*7790*/  IMAD.U32 R19, R5, 0x10000, RZ ;  /* 0x0001000005137824 */ /* 0x000fe200078e00ff */
[----:B------:R-:W-:Y:S01]  /*77a0*/  LOP3.LUT R18, R4, 0xffff0000, RZ, 0xc0, !PT ;  /* 0xffff000004127812 */ /* 0x000fe200078ec0ff */
[----:B------:R-:W-:Y:S01]  /*77b0*/  IMAD.U32 R21, R7, 0x10000, RZ ;  /* 0x0001000007157824 */ /* 0x000fe200078e00ff */
[----:B------:R-:W-:Y:S01]  /*77c0*/  LOP3.LUT R4, R5, 0xffff0000, RZ, 0xc0, !PT ;  /* 0xffff000005047812 */ /* 0x000fe200078ec0ff */
[----:B------:R-:W-:Y:S01]  /*77d0*/  FMUL.FTZ R0, R17, R0 ;  /* 0x0000000011007220 */ /* 0x000fe20000410000 */
[----:B------:R-:W-:Y:S01]  /*77e0*/  SHF.L.U32 R5, R6, 0x10, RZ ;  /* 0x0000001006057819 */ /* 0x000fe200000006ff */
[----:B------:R-:W-:Y:S01]  /*77f0*/  FMUL.FTZ R2, R18, R2 ;  /* 0x0000000212027220 */ /* 0x000fe20000410000 */
[----:B------:R-:W-:Y:S01]  /*7800*/  LOP3.LUT R6, R6, 0xffff0000, RZ, 0xc0, !PT ;  /* 0xffff000006067812 */ /* 0x000fe200078ec0ff */
[----:B------:R-:W-:Y:S01]  /*7810*/  FMUL.FTZ R4, R4, R8 ;  /* 0x0000000804047220 */ /* 0x000fe20000410000 */
[----:B------:R-:W-:Y:S01]  /*7820*/  LOP3.LUT R20, R7, 0xffff0000, RZ, 0xc0, !PT ;  /* 0xffff000007147812 */ /* 0x000fe200078ec0ff */
[----:B------:R-:W-:Y:S01]  /*7830*/  FMUL.FTZ R5, R5, R9 ;  /* 0x0000000905057220 */ /* 0x000fe20000410000 */
[----:B------:R-:W-:Y:S01]  /*7840*/  FMUL.FTZ R7, R21, R11 ;  /* 0x0000000b15077220 */ /* 0x000fe20000410000 */
[----:B------:R-:W-:Y:S01]  /*7850*/  FMUL.FTZ R6, R6, R10 ;  /* 0x0000000a06067220 */ /* 0x000fe20000410000 */
[----:B------:R-:W-:Y:S01]  /*7860*/  FMUL.FTZ R3, R19, R3 ;  /* 0x0000000313037220 */ /* 0x000fe20000410000 */
[----:B------:R-:W-:Y:S01]  /*7870*/  FMUL.FTZ R8, R20, R12 ;  /* 0x0000000c14087220 */ /* 0x000fe20000410000 */
[C---:B----4-:R-:W-:Y:S01]  /*7880*/  SHF.L.U32 R9, R40.reuse, 0x10, RZ ;  /* 0x0000001028097819 */ /* 0x050fe200000006ff */
[----:B------:R-:W-:Y:S01]  /*7890*/  IMAD.U32 R11, R41, 0x10000, RZ ;  /* 0x00010000290b7824 */ /* 0x000fe200078e00ff */
[----:B------:R-:W-:Y:S01]  /*78a0*/  LOP3.LUT R10, R40, 0xffff0000, RZ, 0xc0, !PT ;  /* 0xffff0000280a7812 */ /* 0x000fe200078ec0ff */
[----:B------:R-:W-:Y:S01]  /*78b0*/  IMAD.U32 R19, R43, 0x10000, RZ ;  /* 0x000100002b137824 */ /* 0x000fe200078e00ff */
[----:B------:R-:W-:Y:S01]  /*78c0*/  LOP3.LUT R12, R41, 0xffff0000, RZ, 0xc0, !PT ;  /* 0xffff0000290c7812 */ /* 0x000fe200078ec0ff */
[----:B------:R-:W-:Y:S01]  /*78d0*/  FFMA.FTZ R0, R27, R9, R0 ;  /* 0x000000091b007223 */ /* 0x000fe20000010000 */
[----:B------:R-:W-:Y:S01]  /*78e0*/  SHF.L.U32 R17, R42, 0x10, RZ ;  /* 0x000000102a117819 */ /* 0x000fe200000006ff */
[----:B------:R-:W-:Y:S01]  /*78f0*/  FFMA.FTZ R2, R30, R10, R2 ;  /* 0x0000000a1e027223 */ /* 0x000fe20000010002 */
[----:B------:R-:W-:Y:S01]  /*7900*/  LOP3.LUT R18, R42, 0xffff0000, RZ, 0xc0, !PT ;  /* 0xffff00002a127812 */ /* 0x000fe200078ec0ff */
        /* <DEDUP_REMOVED lines=11> */
[----:B------:R-:W-:Y:S02]  /*79c0*/  MOV R8, R0 ;  /* 0x0000000000087202 */ /* 0x000fe40000000f00 */
.L_x_3379:
[----:B------:R-:W-:Y:S05]  /*79d0*/  BSYNC B0 ;  /* 0x0000000000007941 */ /* 0x000fea0003800000 */
.L_x_3378:
[----:B-----5:R2:W-:Y:S02]  /*79e0*/  ST.E.128 desc[UR6][R38.64], R8 ;  /* 0x0000000826007985 */ /* 0x0205e4000c101d06 */
.L_x_3377:
[----:B------:R-:W-:Y:S05]  /*79f0*/  BSYNC B1 ;  /* 0x0000000000017941 */ /* 0x000fea0003800000 */
.L_x_3376:
        /* <DEDUP_REMOVED lines=94> */
.L_x_3381:
[----:B------:R-:W-:Y:S05]  /*7fe0*/  BSYNC B0 ;  /* 0x0000000000007941 */ /* 0x000fea0003800000 */
.L_x_3380:
[----:B-----5:R3:W-:Y:S02]  /*7ff0*/  ST.E.128 desc[UR6][R38.64+0x80], R8 ;  /* 0x0000800826007985 */ /* 0x0207e4000c101d06 */
.L_x_3375:
[----:B------:R-:W-:Y:S05]  /*8000*/  BSYNC B2 ;  /* 0x0000000000027941 */ /* 0x000fea0003800000 */
.L_x_3374:
        /* <DEDUP_REMOVED lines=9> */
[----:B-1----:R-:W-:Y:S01]  /*80a0*/  LEA R2, P0, R200, R55, 0x1 ;  /* 0x00000037c8027211 */ /* 0x002fe200078008ff */
        /* <DEDUP_REMOVED lines=22> */
[C---:B-1----:R-:W-:Y:S02]  /*8210*/  LEA R2, P0, R5.reuse, R2, 0x1 ;  /* 0x0000000205027211 */ /* 0x042fe400078008ff */
[----:B------:R-:W-:Y:S02]  /*8220*/  IADD3 R12, P2, R82, R4, RZ ;  /* 0x00000004520c7210 */ /* 0x000fe40007f5e0ff */
[----:B------:R-:W-:Y:S02]  /*8230*/  LEA.HI.X.SX32 R3, R5, R3, 0x1, P0 ;  /* 0x0000000305037211 */ /* 0x000fe400000f0eff */
[----:B------:R-:W-:Y:S02]  /*8240*/  LEA.HI.X.SX32 R17, R4, R186, 0x1, P2 ;  /* 0x000000ba04117211 */ /* 0x000fe400010f0eff */
[C---:B------:R-:W-:Y:S01]  /*8250*/  LEA R18, P0, R12.reuse, R65, 0x1 ;  /* 0x000000410c127211 */ /* 0x040fe200078008ff */
[----:B------:R1:W2:Y:S03]  /*8260*/  LD.E.128 R4, desc[UR6][R2.64] ;  /* 0x0000000602047980 */ /* 0x0002a6000c101d00 */
[----:B------:R-:W-:Y:S05]  /*8270*/  LEA.HI.X R19, R12, R64, R17, 0x1, P0 ;  /* 0x000000400c137211 */ /* 0x000fea00000f0c11 */
[----:B------:R3:W4:Y:S01]  /*8280*/  LD.E.128 R40, desc[UR6][R18.64] ;  /* 0x0000000612287980 */ /* 0x000722000c101d00 */
        /* <DEDUP_REMOVED lines=9> */
[C---:B------:R-:W-:Y:S01]  /*8320*/  SHF.L.U32 R17, R5.reuse, 0x10, RZ ;  /* 0x0000001005117819 */ /* 0x040fe200000006ff */
[C---:B------:R-:W-:Y:S01]  /*8330*/  IMAD.U32 R12, R6.reuse, 0x10000, RZ ;  /* 0x00010000060c7824 */ /* 0x040fe200078e00ff */
[----:B------:R-:W-:Y:S01]  /*8340*/  LOP3.LUT R10, R5, 0xffff0000, RZ, 0xc0, !PT ;  /* 0xffff0000050a7812 */ /* 0x000fe200078ec0ff */
[----:B------:R-:W-:Y:S01]  /*8350*/  IMAD.U32 R20, R7, 0x10000, RZ ;  /* 0x0001000007147824 */ /* 0x000fe200078e00ff */
[----:B---3--:R-:W-:Y:S02]  /*8360*/  LOP3.LUT R19, R6, 0xffff0000, RZ, 0xc0, !PT ;  /* 0xffff000006137812 */ /* 0x008fe400078ec0ff */
[----:B----4-:R-:W-:Y:S01]  /*8370*/  SHF.L.U32 R0, R40, 0x10, RZ ;  /* 0x0000001028007819 */ /* 0x010fe200000006ff */
[----:B------:R-:W-:Y:S01]  /*8380*/  IMAD.U32 R5, R42, 0x10000, RZ ;  /* 0x000100002a057824 */ /* 0x000fe200078e00ff */
[C---:B------:R-:W-:Y:S01]  /*8390*/  LOP3.LUT R4, R41.reuse, 0xffff0000, RZ, 0xc0, !PT ;  /* 0xffff000029047812 */ /* 0x040fe200078ec0ff */
[----:B-1----:R-:W-:Y:S01]  /*83a0*/  IMAD.U32 R3, R41, 0x10000, RZ ;  /* 0x0001000029037824 */ /* 0x002fe200078e00ff */
[----:B------:R-:W-:Y:S01]  /*83b0*/  LOP3.LUT R2, R40, 0xffff0000, RZ, 0xc0, !PT ;  /* 0xffff000028027812 */ /* 0x000fe200078ec0ff */
        /* <DEDUP_REMOVED lines=9> */
[----:B------:R-:W-:Y:S01]  /*8450*/  FMUL.FTZ R0, R9, R0 ;  /* 0x0000000009007220 */ /* 0x000fe20000410000 */
[----:B------:R-:W-:Y:S01]  /*8460*/  FMUL.FTZ R4, R10, R4 ;  /* 0x000000040a047220 */ /* 0x000fe20000410000 */
[----:B------:R-:W-:Y:S01]  /*8470*/  @!P1 FADD.FTZ R8, -R8, -RZ ;  /* 0x800000ff08089221 */ /* 0x000fe20000010100 */
[----:B------:R-:W-:Y:S01]  /*8480*/  FMUL.FTZ R2, R11, R2 ;  /* 0x000000020b027220 */ /* 0x000fe20000410000 */
[----:B------:R-:W-:Y:S01]  /*8490*/  @!P1 FADD.FTZ R6, -R6, -RZ ;  /* 0x800000ff06069221 */ /* 0x000fe20000010100 */
[----:B------:R-:W-:Y:S01]  /*84a0*/  @!P1 FADD.FTZ R7, -R7, -RZ ;  /* 0x800000ff07079221 */ /* 0x000fe20000010100 */
[----:B------:R-:W-:Y:S01]  /*84b0*/  FMUL.FTZ R5, R12, R5 ;  /* 0x000000050c057220 */ /* 0x000fe20000410000 */
[----:B------:R-:W-:Y:S01]  /*84c0*/  FMUL.FTZ R3, R17, R3 ;  /* 0x0000000311037220 */ /* 0x000fe20000410000 */
[----:B------:R-:W-:Y:S01]  /*84d0*/  FMUL.FTZ R8, R18, R8 ;  /* 0x0000000812087220 */ /* 0x000fe20000410000 */
[----:B------:R-:W-:Y:S01]  /*84e0*/  FMUL.FTZ R6, R19, R6 ;  /* 0x0000000613067220 */ /* 0x000fe20000410000 */
[----:B------:R-:W-:Y:S01]  /*84f0*/  FMUL.FTZ R7, R20, R7 ;  /* 0x0000000714077220 */ /* 0x000fe20000410000 */
[C---:B------:R-:W-:Y:S01]  /*8500*/  LOP3.LUT R10, R36.reuse, 0xffff0000, RZ, 0xc0, !PT ;  /* 0xffff0000240a7812 */ /* 0x040fe200078ec0ff */
[----:B------:R-:W-:Y:S01]  /*8510*/  IMAD.U32 R9, R36, 0x10000, RZ ;  /* 0x0001000024097824 */ /* 0x000fe200078e00ff */
[C---:B------:R-:W-:Y:S01]  /*8520*/  LOP3.LUT R12, R37.reuse, 0xffff0000, RZ, 0xc0, !PT ;  /* 0xffff0000250c7812 */ /* 0x040fe200078ec0ff */
[----:B------:R-:W-:Y:S01]  /*8530*/  IMAD.U32 R11, R37, 0x10000, RZ ;  /* 0x00010000250b7824 */ /* 0x000fe200078e00ff */
[C---:B------:R-:W-:Y:S01]  /*8540*/  SHF.L.U32 R17, R38.reuse, 0x10, RZ ;  /* 0x0000001026117819 */ /* 0x040fe200000006ff */
[----:B------:R-:W-:Y:S01]  /*8550*/  FFMA.FTZ R0, R21, R9, R0 ;  /* 0x0000000915007223 */ /* 0x000fe20000010000 */
[----:B------:R-:W-:Y:S01]  /*8560*/  LOP3.LUT R18, R38, 0xffff0000, RZ, 0xc0, !PT ;  /* 0xffff000026127812 */ /* 0x000fe200078ec0ff */
[----:B------:R-:W-:Y:S01]  /*8570*/  FFMA.FTZ R2, R27, R10, R2 ;  /* 0x0000000a1b027223 */ /* 0x000fe20000010002 */
[C---:B------:R-:W-:Y:S01]  /*8580*/  LOP3.LUT R20, R39.reuse, 0xffff0000, RZ, 0xc0, !PT ;  /* 0xffff000027147812 */ /* 0x040fe200078ec0ff */
[----:B------:R-:W-:Y:S02]  /*8590*/  IMAD.U32 R19, R39, 0x10000, RZ ;  /* 0x0001000027137824 */ /* 0x000fe400078e00ff */
[----:B------:R-:W-:Y:S01]  /*85a0*/  FFMA.FTZ R3, R30, R11, R3 ;  /* 0x0000000b1e037223 */ /* 0x000fe20000010003 */
        /* <DEDUP_REMOVED lines=10> */
.L_x_3387:
[----:B------:R-:W-:Y:S05]  /*8650*/  BSYNC B0 ;  /* 0x0000000000007941 */ /* 0x000fea0003800000 */
.L_x_3386:
[----:B-----5:R4:W-:Y:S02]  /*8660*/  ST.E.128 desc[UR6][R48.64], R8 ;  /* 0x0000000830007985 */ /* 0x0209e4000c101d06 */
.L_x_3385:
[----:B------:R-:W-:Y:S05]  /*8670*/  BSYNC B1 ;  /* 0x0000000000017941 */ /* 0x000fea0003800000 */
.L_x_3384:
[----:B------:R-:W-:Y:S11]  /*8680*/  ISETP.GE.AND P0, PT, R16, R56, PT ;  /* 0x000000381000720c */ /* 0x000ff60003f06270 */
[----:B------:R-:W-:Y:S02]  /*8690*/  @!UPT UIADD3 URZ, URZ, URZ, URZ ;  /* 0x0000003f3f3ff290 */ /* 0x000fe4000fffe03f */
[----:B------:R-:W-:Y:S05]  /*86a0*/  @P0 BRA `(.L_x_3383) ;  /* 0x0000000400740947 */ /* 0x000fea0003800000 */
[C---:B-1----:R-:W-:Y:S01]  /*86b0*/  LEA R2, P0, R83.reuse, R55, 0x1 ;  /* 0x0000003753027211 */ /* 0x042fe200078008ff */
        /* <DEDUP_REMOVED lines=22> */
[----:B-1----:R-:W-:Y:S02]  /*8820*/  LEA R2, P0, R5, R2, 0x1 ;  /* 0x0000000205027211 */ /* 0x002fe400078008ff */
        /* <DEDUP_REMOVED lines=67> */
.L_x_3389:
[----:B------:R-:W-:Y:S05]  /*8c60*/  BSYNC B0 ;  /* 0x0000000000007941 */ /* 0x000fea0003800000 */
.L_x_3388:
[----:B-----5:R2:W-:Y:S02]  /*8c70*/  ST.E.128 desc[UR6][R48.64], R8 ;  /* 0x0000000830007985 */ /* 0x0205e4000c101d06 */
.L_x_3383:
[----:B------:R-:W-:Y:S05]  /*8c80*/  BSYNC B2 ;  /* 0x0000000000027941 */ /* 0x000fea0003800000 */
.L_x_3382:
        /* <DEDUP_REMOVED lines=100> */
.L_x_3395:
[----:B------:R-:W-:Y:S05]  /*92d0*/  BSYNC B0 ;  /* 0x0000000000007941 */ /* 0x000fea0003800000 */
.L_x_3394:
[----:B-----5:R2:W-:Y:S02]  /*92e0*/  ST.E.128 desc[UR6][R48.64], R8 ;  /* 0x0000000830007985 */ /* 0x0205e4000c101d06 */
.L_x_3393:
[----:B------:R-:W-:Y:S05]  /*92f0*/  BSYNC B1 ;  /* 0x0000000000017941 */ /* 0x000fea0003800000 */
.L_x_3392:
        /* <DEDUP_REMOVED lines=94> */
.L_x_3397:
[----:B------:R-:W-:Y:S05]  /*98e0*/  BSYNC B0 ;  /* 0x0000000000007941 */ /* 0x000fea0003800000 */
.L_x_3396:
[----:B-----5:R2:W-:Y:S02]  /*98f0*/  ST.E.128 desc[UR6][R48.64], R8 ;  /* 0x0000000830007985 */ /* 0x0205e4000c101d06 */
.L_x_3391:
[----:B------:R-:W-:Y:S05]  /*9900*/  BSYNC B2 ;  /* 0x0000000000027941 */ /* 0x000fea0003800000 */
.L_x_3390:
        /* <DEDUP_REMOVED lines=10> */
[----:B-1----:R-:W-:Y:S01]  /*99b0*/  MOV R2, R55 ;  /* 0x0000003700027202 */ /* 0x002fe20000000f00 */
[----:B------:R-:W-:Y:S01]  /*99c0*/  IMAD.MOV.U32 R5, RZ, RZ, R53 ;  /* 0x000000ffff057224 */ /* 0x000fe200078e0035 */
[----:B------:R-:W-:Y:S01]  /*99d0*/  MOV R3, R54 ;  /* 0x0000003600037202 */ /* 0x000fe20000000f00 */
[----:B------:R-:W-:Y:S01]  /*99e0*/  BSSY B0, `(.L_x_3402) ;  /* 0x000005e000007945 */ /* 0x000fe20003800000 */
[----:B------:R-:W-:Y:S02]  /*99f0*/  ISETP.GE.AND P0, PT, R14, R13, PT ;  /* 0x0000000d0e00720c */ /* 0x000fe40003f06270 */
[----:B------:R-:W-:Y:S01]  /*9a00*/  MOV R4, R52 ;  /* 0x0000003400047202 */ /* 0x000fe20000000f00 */
[----:B------:R-:W-:Y:S04]  /*9a10*/  IMAD.WIDE.U32 R2, R60, 0x60, R2 ;  /* 0x000000603c027825 */ /* 0x000fe800078e0002 */
[----:B------:R-:W-:Y:S02]  /*9a20*/  IMAD.IADD R3, R3, 0x1, R0 ;  /* 0x0000000103037824 */ /* 0x000fe400078e0200 */
[----:B------:R-:W-:Y:S02]  /*9a30*/  IMAD R0, R73, 0x60, RZ ;  /* 0x0000006049007824 */ /* 0x000fe400078e02ff */
[----:B------:R-:W-:Y:S01]  /*9a40*/  IMAD.WIDE.U32 R4, R72, 0x60, R4 ;  /* 0x0000006048047825 */ /* 0x000fe200078e0004 */
[----:B--234-:R1:W5:Y:S04]  /*9a50*/  LD.E.128 R8, desc[UR6][R2.64] ;  /* 0x0000000602087980 */ /* 0x01c368000c101d00 */
[----:B------:R-:W-:Y:S02]  /*9a60*/  IADD3 R49, R5, R0, RZ ;  /* 0x0000000005317210 */ /* 0x000fe40007ffe0ff */
[----:B------:R-:W-:Y:S01]  /*9a70*/  MOV R48, R4 ;  /* 0x0000000400307202 */ /* 0x000fe20000000f00 */
        /* <DEDUP_REMOVED lines=84> */
.L_x_3403:
[----:B------:R-:W-:Y:S05]  /*9fc0*/  BSYNC B0 ;  /* 0x0000000000007941 */ /* 0x000fea0003800000 */
.L_x_3402:
[----:B-----5:R2:W-:Y:S02]  /*9fd0*/  ST.E.128 desc[UR6][R48.64], R8 ;  /* 0x0000000830007985 */ /* 0x0205e4000c101d06 */
.L_x_3401:
[----:B------:R-:W-:Y:S05]  /*9fe0*/  BSYNC B1 ;  /* 0x0000000000017941 */ /* 0x000fea0003800000 */
.L_x_3400:
[----:B------:R-:W-:Y:S11]  /*9ff0*/  ISETP.GE.AND P0, PT, R16, R56, PT ;  /* 0x000000381000720c */ /* 0x000ff60003f06270 */
[----:B------:R-:W-:Y:S02]  /*a000*/  @!UPT UIADD3 URZ, URZ, URZ, URZ ;  /* 0x0000003f3f3ff290 */ /* 0x000fe4000fffe03f */
        /* <DEDUP_REMOVED lines=92> */
.L_x_3405:
[----:B------:R-:W-:Y:S05]  /*a5d0*/  BSYNC B0 ;  /* 0x0000000000007941 */ /* 0x000fea0003800000 */
.L_x_3404:
[----:B-----5:R2:W-:Y:S02]  /*a5e0*/  ST.E.128 desc[UR6][R48.64], R8 ;  /* 0x0000000830007985 */ /* 0x0205e4000c101d06 */
.L_x_3399:
[----:B------:R-:W-:Y:S05]  /*a5f0*/  BSYNC B2 ;  /* 0x0000000000027941 */ /* 0x000fea0003800000 */
.L_x_3398:
        /* <DEDUP_REMOVED lines=100> */
.L_x_3411:
[----:B------:R-:W-:Y:S05]  /*ac40*/  BSYNC B0 ;  /* 0x0000000000007941 */ /* 0x000fea0003800000 */
.L_x_3410:
[----:B-----5:R2:W-:Y:S02]  /*ac50*/  ST.E.128 desc[UR6][R48.64], R8 ;  /* 0x0000000830007985 */ /* 0x0205e4000c101d06 */
.L_x_3409:
[----:B------:R-:W-:Y:S05]  /*ac60*/  BSYNC B1 ;  /* 0x0000000000017941 */ /* 0x000fea0003800000 */
.L_x_3408:
        /* <DEDUP_REMOVED lines=94> */
.L_x_3413:
[----:B------:R-:W-:Y:S05]  /*b250*/  BSYNC B0 ;  /* 0x0000000000007941 */ /* 0x000fea0003800000 */
.L_x_3412:
[----:B-----5:R2:W-:Y:S02]  /*b260*/  ST.E.128 desc[UR6][R48.64], R8 ;  /* 0x0000000830007985 */ /* 0x0205e4000c101d06 */
.L_x_3407:
[----:B------:R-:W-:Y:S05]  /*b270*/  BSYNC B2 ;  /* 0x0000000000027941 */ /* 0x000fea0003800000 */
.L_x_3406:
        /* <DEDUP_REMOVED lines=107> */
.L_x_3419:
[----:B------:R-:W-:Y:S05]  /*b930*/  BSYNC B0 ;  /* 0x0000000000007941 */ /* 0x000fea0003800000 */
.L_x_3418:
[----:B-----5:R2:W-:Y:S02]  /*b940*/  ST.E.128 desc[UR6][R48.64], R8 ;  /* 0x0000000830007985 */ /* 0x0205e4000c101d06 */
.L_x_3417:
[----:B------:R-:W-:Y:S05]  /*b950*/  BSYNC B1 ;  /* 0x0000000000017941 */ /* 0x000fea0003800000 */
.L_x_3416:
        /* <DEDUP_REMOVED lines=94> */
.L_x_3421:
[----:B------:R-:W-:Y:S05]  /*bf40*/  BSYNC B0 ;  /* 0x0000000000007941 */ /* 0x000fea0003800000 */
.L_x_3420:
[----:B-----5:R2:W-:Y:S02]  /*bf50*/  ST.E.128 desc[UR6][R48.64], R8 ;  /* 0x0000000830007985 */ /* 0x0205e4000c101d06 */
.L_x_3415:
[----:B------:R-:W-:Y:S05]  /*bf60*/  BSYNC B2 ;  /* 0x0000000000027941 */ /* 0x000fea0003800000 */
.L_x_3414:
        /* <DEDUP_REMOVED lines=107> */
.L_x_3427:
[----:B------:R-:W-:Y:S05]  /*c620*/  BSYNC B0 ;  /* 0x0000000000007941 */ /* 0x000fea0003800000 */
.L_x_3426:
[----:B-----5:R2:W-:Y:S02]  /*c630*/  ST.E.128 desc[UR6][R48.64], R8 ;  /* 0x0000000830007985 */ /* 0x0205e4000c101d06 */
.L_x_3425:
[----:B------:R-:W-:Y:S05]  /*c640*/  BSYNC B1 ;  /* 0x0000000000017941 */ /* 0x000fea0003800000 */
.L_x_3424:
        /* <DEDUP_REMOVED lines=94> */
.L_x_3429:
[----:B------:R-:W-:Y:S05]  /*cc30*/  BSYNC B0 ;  /* 0x0000000000007941 */ /* 0x000fea0003800000 */
.L_x_3428:
[----:B-----5:R2:W-:Y:S02]  /*cc40*/  ST.E.128 desc[UR6][R48.64], R8 ;  /* 0x0000000830007985 */ /* 0x0205e4000c101d06 */
.L_x_3423:
[----:B------:R-:W-:Y:S05]  /*cc50*/  BSYNC B2 ;  /* 0x0000000000027941 */ /* 0x000fea0003800000 */
.L_x_3422:
        /* <DEDUP_REMOVED lines=107> */
.L_x_3435:
[----:B------:R-:W-:Y:S05]  /*d310*/  BSYNC B0 ;  /* 0x0000000000007941 */ /* 0x000fea0003800000 */
.L_x_3434:
[----:B-----5:R2:W-:Y:S02]  /*d320*/  ST.E.128 desc[UR6][R48.64], R8 ;  /* 0x0000000830007985 */ /* 0x0205e4000c101d06 */
.L_x_3433:
[----:B------:R-:W-:Y:S05]  /*d330*/  BSYNC B1 ;  /* 0x0000000000017941 */ /* 0x000fea0003800000 */
.L_x_3432:
        /* <DEDUP_REMOVED lines=27> */
[----:B---3--:R-:W-:Y:S02]  /*d4f0*/  IADD3 R9, P2, R128, R4, RZ ;  /* 0x0000000480097210 */ /* 0x008fe40007f5e0ff */
        /* <DEDUP_REMOVED lines=14> */
[----:B---3--:R-:W-:Y:S01]  /*d5e0*/  IMAD.U32 R9, R4, 0x10000, RZ ;  /* 0x0001000004097824 */ /* 0x008fe200078e00ff */
[C---:B------:R-:W-:Y:S01]  /*d5f0*/  SHF.L.U32 R13, R5.reuse, 0x10, RZ ;  /* 0x00000010050d7819 */ /* 0x040fe200000006ff */
[C---:B------:R-:W-:Y:S01]  /*d600*/  IMAD.U32 R12, R6.reuse, 0x10000, RZ ;  /* 0x00010000060c7824 */ /* 0x040fe200078e00ff */
[----:B------:R-:W-:Y:S01]  /*d610*/  LOP3.LUT R10, R5, 0xffff0000, RZ, 0xc0, !PT ;  /* 0xffff0000050a7812 */ /* 0x000fe200078ec0ff */
[----:B------:R-:W-:Y:S01]  /*d620*/  IMAD.U32 R19, R7, 0x10000, RZ ;  /* 0x0001000007137824 */ /* 0x000fe200078e00ff */
[----:B------:R-:W-:Y:S02]  /*d630*/  LOP3.LUT R18, R6, 0xffff0000, RZ, 0xc0, !PT ;  /* 0xffff000006127812 */ /* 0x000fe400078ec0ff */
        /* <DEDUP_REMOVED lines=45> */
.L_x_3437:
[----:B------:R-:W-:Y:S05]  /*d910*/  BSYNC B0 ;  /* 0x0000000000007941 */ /* 0x000fea0003800000 */
.L_x_3436:
[----:B-----5:R2:W-:Y:S02]  /*d920*/  ST.E.128 desc[UR6][R48.64], R32 ;  /* 0x0000002030007985 */ /* 0x0205e4000c101d06 */
.L_x_3431:
[----:B------:R-:W-:Y:S05]  /*d930*/  BSYNC B2 ;  /* 0x0000000000027941 */ /* 0x000fea0003800000 */
.L_x_3430:
[----:B------:R-:W-:Y:S01]  /*d940*/  MOV R5, R63 ;  /* 0x0000003f00057202 */ /* 0x000fe20000000f00 */
[----:B------:R-:W3:Y:S01]  /*d950*/  LD.E R0, desc[UR6][R28.64+0xd0] ;  /* 0x0000d0061c007980 */ /* 0x000ee2000c101900 */
[----:B-1----:R-:W-:Y:S01]  /*d960*/  MOV R3, R64 ;  /* 0x0000004000037202 */ /* 0x002fe20000000f00 */
        /* <DEDUP_REMOVED lines=8> */
.L_x_3339:
        /* <DEDUP_REMOVED lines=13> */
[--C-:B------:R-:W-:Y:S05]  /*dac0*/  @P6 IMAD.MOV.U32 R3, RZ, RZ, R54.reuse ;  /* 0x000000ffff036224 */ /* 0x100fea00078e0036 */
[----:B------:R1:W2:Y:S02]  /*dad0*/  @P6 LD.E.128 R4, desc[UR6][R2.64] ;  /* 0x0000000602046980 */ /* 0x0002a4000c101d00 */
[-C--:B-1----:R-:W-:Y:S01]  /*dae0*/  @P6 MOV R2, R52.reuse ;  /* 0x0000003400026202 */ /* 0x082fe20000000f00 */
[--C-:B------:R-:W-:Y:S05]  /*daf0*/  @P6 IMAD.MOV.U32 R3, RZ, RZ, R53.reuse ;  /* 0x000000ffff036224 */ /* 0x100fea00078e0035 */
        /* <DEDUP_REMOVED lines=9> */
.L_x_3439:
[----:B------:R-:W-:Y:S05]  /*db90*/  BSYNC B0 ;  /* 0x0000000000007941 */ /* 0x000fea0003800000 */
.L_x_3438:
[----:B------:R-:W-:Y:S04]  /*dba0*/  BSSY B0, `(.L_x_3440) ;  /* 0x0000014000007945 */ /* 0x000fe80003800000 */
[----:B------:R-:W-:Y:S05]  /*dbb0*/  @!P0 BRA `(.L_x_3441) ;  /* 0x0000000000488947 */ /* 0x000fea0003800000 */
[----:B------:R-:W-:Y:S11]  /*dbc0*/  ISETP.NE.AND P6, PT, R59, RZ, PT ;  /* 0x000000ff3b00720c */ /* 0x000ff60003fc5270 */
        /* <DEDUP_REMOVED lines=17> */
.L_x_3441:
[----:B------:R-:W-:Y:S05]  /*dce0*/  BSYNC B0 ;  /* 0x0000000000007941 */ /* 0x000fea0003800000 */
.L_x_3440:
        /* <DEDUP_REMOVED lines=28> */
.L_x_3443:
[----:B------:R-:W-:Y:S05]  /*deb0*/  BSYNC B0 ;  /* 0x0000000000007941 */ /* 0x000fea0003800000 */
.L_x_3442:
[----:B------:R-:W-:Y:S04]  /*dec0*/  BSSY B0, `(.L_x_3444) ;  /* 0x0000016000007945 */ /* 0x000fe80003800000 */
[----:B------:R-:W-:Y:S05]  /*ded0*/  @!P4 BRA `(.L_x_3445) ;  /* 0x000000000050c947 */ /* 0x000fea0003800000 */
[----:B------:R-:W-:Y:S02]  /*dee0*/  ISETP.NE.AND P6, PT, R59, RZ, PT ;  /* 0x000000ff3b00720c */ /* 0x000fe40003fc5270 */
[----:B------:R-:W-:Y:S11]  /*def0*/  ISETP.NE.AND P5, PT, R62, RZ, PT ;  /* 0x000000ff3e00720c */ /* 0x000ff60003fa5270 */
[----:B-123--:R-:W-:Y:S02]  /*df00*/  @P6 IMAD.MOV.U32 R2, RZ, RZ, R55 ;  /* 0x000000ffff026224 */ /* 0x00efe400078e0037 */
[----:B------:R-:W-:Y:S01]  /*df10*/  @P6 IMAD.MOV.U32 R3, RZ, RZ, R54 ;  /* 0x000000ffff036224 */ /* 0x000fe200078e0036 */
[----:B------:R-:W-:Y:S01]  /*df20*/  @P5 LEA R4, P4, R97, R55, 0x1 ;  /* 0x0000003761045211 */ /* 0x000fe200078808ff */
[----:B------:R-:W-:Y:S02]  /*df30*/  @P6 IMAD R0, R61, 0x60, RZ ;  /* 0x000000603d006824 */ /* 0x000fe400078e02ff */
[----:B------:R-:W-:Y:S01]  /*df40*/  @P6 IMAD.WIDE.U32 R2, R60, 0x60, R2 ;  /* 0x000000603c026825 */ /* 0x000fe200078e0002 */
[----:B------:R-:W-:Y:S04]  /*df50*/  @P5 LEA.HI.X R5, R97, R54, R113, 0x1, P4 ;  /* 0x0000003661055211 */ /* 0x000fe800020f0c71 */
[----:B------:R-:W-:Y:S01]  /*df60*/  @P6 IADD3 R3, R3, R0, RZ ;  /* 0x0000000003036210 */ /* 0x000fe20007ffe0ff */
[----:B------:R-:W-:Y:S04]  /*df70*/  @P6 IMAD R0, R73, 0x60, RZ ;  /* 0x0000006049006824 */ /* 0x000fe800078e02ff */
[----:B------:R1:W2:Y:S02]  /*df80*/  @P6 LD.E.128 R8, desc[UR6][R2.64] ;  /* 0x0000000602086980 */ /* 0x0002a4000c101d00 */
[-C--:B-1----:R-:W-:Y:S01]  /*df90*/  @P6 MOV R3, R53.reuse ;  /* 0x0000003500036202 */ /* 0x082fe20000000f00 */
[----:B------:R-:W-:Y:S04]  /*dfa0*/  @P6 IMAD.MOV.U32 R2, RZ, RZ, R52 ;  /* 0x000000ffff026224 */ /* 0x000fe800078e0034 */
[----:B------:R-:W-:Y:S04]  /*dfb0*/  @P6 IMAD.WIDE.U32 R2, R72, 0x60, R2 ;  /* 0x0000006048026825 */ /* 0x000fe800078e0002 */
[----:B------:R-:W-:Y:S05]  /*dfc0*/  @P6 IMAD.IADD R3, R3, 0x1, R0 ;  /* 0x0000000103036824 */ /* 0x000fea00078e0200 */
[----:B--2---:R1:W-:Y:S04]  /*dfd0*/  @P6 ST.E.128 desc[UR6][R2.64], R8 ;  /* 0x0000000802006985 */ /* 0x0043e8000c101d06 */
[----:B------:R-:W2:Y:S01]  /*dfe0*/  @P5 LD.E.128 R4, desc[UR6][R4.64] ;  /* 0x0000000604045980 */ /* 0x000ea2000c101d00 */
[C---:B-1----:R-:W-:Y:S04]  /*dff0*/  @P5 LEA R2, P4, R84.reuse, R52, 0x1 ;  /* 0x0000003454025211 */ /* 0x042fe800078808ff */
[----:B------:R-:W-:Y:S05]  /*e000*/  @P5 LEA.HI.X R3, R84, R53, R85, 0x1, P4 ;  /* 0x0000003554035211 */ /* 0x000fea00020f0c55 */
[----:B--2---:R4:W-:Y:S04]  /*e010*/  @P5 ST.E.128 desc[UR6][R2.64], R4 ;  /* 0x0000000402005985 */ /* 0x0049e8000c101d06 */
.L_x_3445:
[----:B------:R-:W-:Y:S05]  /*e020*/  BSYNC B0 ;  /* 0x0000000000007941 */ /* 0x000fea0003800000 */
.L_x_3444:
[----:B------:R-:W-:Y:S04]  /*e030*/  BSSY B0, `(.L_x_3446) ;  /* 0x0000010000007945 */ /* 0x000fe80003800000 */
[----:B------:R-:W-:Y:S05]  /*e040*/  @!P3 BRA `(.L_x_3447) ;  /* 0x000000000038b947 */ /* 0x000fea0003800000 */
[----:B------:R-:W-:Y:S02]  /*e050*/  ISETP.NE.AND P6, PT, R59, RZ, PT ;  /* 0x000000ff3b00720c */ /* 0x000fe40003fc5270 */
[----:B------:R-:W-:Y:S11]  /*e060*/  ISETP.NE.AND P4, PT, R62, RZ, PT ;  /* 0x000000ff3e00720c */ /* 0x000ff60003f85270 */
[----:B-1234-:R-:W-:Y:S02]  /*e070*/  @P6 LEA R2, P3, R202, R55, 0x1 ;  /* 0x00000037ca026211 */ /* 0x01efe400078608ff */
[----:B------:R-:W-:Y:S02]  /*e080*/  @P6 LEA R4, P5, R98, R52, 0x1 ;  /* 0x0000003462046211 */ /* 0x000fe400078a08ff */
[-C--:B------:R-:W-:Y:S02]  /*e090*/  @P6 LEA.HI.X R3, R202, R54.reuse, R206, 0x1, P3 ;  /* 0x00000036ca036211 */ /* 0x080fe400018f0cce */
[----:B------:R-:W-:Y:S03]  /*e0a0*/  @P6 LEA.HI.X R5, R98, R53, R117, 0x1, P5 ;  /* 0x0000003562056211 */ /* 0x000fe600028f0c75 */
[----:B------:R1:W2:Y:S02]  /*e0b0*/  @P6 LD.E.128 R8, desc[UR6][R2.64] ;  /* 0x0000000602086980 */ /* 0x0002a4000c101d00 */
[C---:B-1----:R-:W-:Y:S04]  /*e0c0*/  @P4 LEA R2, P3, R94.reuse, R55, 0x1 ;  /* 0x000000375e024211 */ /* 0x042fe800078608ff */
[----:B------:R-:W-:Y:S01]  /*e0d0*/  @P4 LEA.HI.X R3, R94, R54, R114, 0x1, P3 ;  /* 0x000000365e034211 */ /* 0x000fe200018f0c72 */
[----:B--2---:R1:W-:Y:S04]  /*e0e0*/  @P6 ST.E.128 desc[UR6][R4.64], R8 ;  /* 0x0000000804006985 */ /* 0x0043e8000c101d06 */
[----:B-1----:R1:W2:Y:S02]  /*e0f0*/  @P4 LD.E.128 R4, desc[UR6][R2.64] ;  /* 0x0000000602044980 */ /* 0x0022a4000c101d00 */
[C---:B-1----:R-:W-:Y:S04]  /*e100*/  @P4 LEA R2, P3, R86.reuse, R52, 0x1 ;  /* 0x0000003456024211 */ /* 0x042fe800078608ff */
[----:B------:R-:W-:Y:S05]  /*e110*/  @P4 LEA.HI.X R3, R86, R53, R87, 0x1, P3 ;  /* 0x0000003556034211 */ /* 0x000fea00018f0c57 */
[----:B--2---:R1:W-:Y:S04]  /*e120*/  @P4 ST.E.128 desc[UR6][R2.64], R4 ;  /* 0x0000000402004985 */ /* 0x0043e8000c101d06 */
.L_x_3447:
[----:B------:R-:W-:Y:S05]  /*e130*/  BSYNC B0 ;  /* 0x0000000000007941 */ /* 0x000fea0003800000 */
.L_x_3446:
[----:B------:R-:W-:Y:S04]  /*e140*/  BSSY B0, `(.L_x_3448) ;  /* 0x0000016000007945 */ /* 0x000fe80003800000 */
[----:B------:R-:W-:Y:S05]  /*e150*/  @!P2 BRA `(.L_x_3449) ;  /* 0x000000000050a947 */ /* 0x000fea0003800000 */
[----:B------:R-:W-:Y:S02]  /*e160*/  ISETP.NE.AND P4, PT, R59, RZ, PT ;  /* 0x000000ff3b00720c */ /* 0x000fe40003f85270 */
[----:B------:R-:W-:Y:S11]  /*e170*/  ISETP.NE.AND P3, PT, R62, RZ, PT ;  /* 0x000000ff3e00720c */ /* 0x000ff60003f65270 */
[----:B-1234-:R-:W-:Y:S02]  /*e180*/  @P4 IMAD.MOV.U32 R2, RZ, RZ, R55 ;  /* 0x000000ffff024224 */ /* 0x01efe400078e0037 */
        /* <DEDUP_REMOVED lines=17> */
.L_x_3449:
[----:B------:R-:W-:Y:S05]  /*e2a0*/  BSYNC B0 ;  /* 0x0000000000007941 */ /* 0x000fea0003800000 */
.L_x_3448:
        /* <DEDUP_REMOVED lines=22> */
.L_x_3451:
[----:B------:R-:W-:Y:S05]  /*e410*/  BSYNC B0 ;  /* 0x0000000000007941 */ /* 0x000fea0003800000 */
.L_x_3450:
        /* <DEDUP_REMOVED lines=21> */
.L_x_3373:
[----:B------:R-:W-:Y:S05]  /*e570*/  BSYNC B3 ;  /* 0x0000000000037941 */ /* 0x000fea0003800000 */
.L_x_3338:
        /* <DEDUP_REMOVED lines=15> */
[----:B------:R-:W-:Y:S03]  /*e670*/  IABS R9, R24 ;  /* 0x0000001800097213 */ /* 0x000fe60000000000 */
[----:B------:R-:W3:Y:S01]  /*e680*/  LD.E.64 R12, desc[UR6][R28.64+0x28] ;  /* 0x000028061c0c7980 */ /* 0x000ee2000c101b00 */
[-C--:B--2---:R-:W-:Y:S02]  /*e690*/  IABS R5, R3.reuse ;  /* 0x0000000300057213 */ /* 0x084fe40000000000 */
[----:B------:R-:W-:Y:S02]  /*e6a0*/  IABS R8, R3 ;  /* 0x0000000300087213 */ /* 0x000fe40000000000 */
[----:B------:R-:W1:Y:S03]  /*e6b0*/  I2F.RP R6, R5 ;  /* 0x0000000500067306 */ /* 0x000e660000209400 */
[----:B------:R-:W-:Y:S07]  /*e6c0*/  IMAD.MOV R8, RZ, RZ, -R8 ;  /* 0x000000ffff087224 */ /* 0x000fee00078e0a08 */
[----:B-1----:R-:W1:Y:S02]  /*e6d0*/  MUFU.RCP R6, R6 ;  /* 0x0000000600067308 */ /* 0x002e640000001000 */
[----:B-1----:R-:W-:Y:S08]  /*e6e0*/  VIADD R6, R6, 0xffffffe ;  /* 0x0ffffffe06067836 */ /* 0x002ff00000000000 */
[----:B------:R-:W1:Y:S02]  /*e6f0*/  F2I.FTZ.U32.TRUNC.NTZ R7, R6 ;  /* 0x0000000600077305 */ /* 0x000e64000021f000 */
[--C-:B-1----:R-:W-:Y:S02]  /*e700*/  IMAD.MOV R0, RZ, RZ, -R7.reuse ;  /* 0x000000ffff007224 */ /* 0x102fe400078e0a07 */
[----:B------:R-:W-:Y:S03]  /*e710*/  IMAD.MOV.U32 R6, RZ, RZ, RZ ;  /* 0x000000ffff067224 */ /* 0x000fe600078e00ff */
[----:B------:R-:W-:Y:S01]  /*e720*/  MOV R2, R0 ;  /* 0x0000000000027202 */ /* 0x000fe20000000f00 */
[----:B------:R-:W-:Y:S04]  /*e730*/  VIADD R0, R26, 0xffffff00 ;  /* 0xffffff001a007836 */ /* 0x000fe80000000000 */
[----:B------:R-:W-:Y:S01]  /*e740*/  IMAD R2, R2, R5, RZ ;  /* 0x0000000502027224 */ /* 0x000fe200078e02ff */
[----:B------:R-:W-:Y:S03]  /*e750*/  IABS R4, R0 ;  /* 0x0000000000047213 */ /* 0x000fe60000000000 */
[----:B------:R-:W-:Y:S01]  /*e760*/  IMAD.HI.U32 R7, R7, R2, R6 ;  /* 0x0000000207077227 */ /* 0x000fe200078e0006 */
[----:B------:R-:W-:Y:S05]  /*e770*/  MOV R6, R4 ;  /* 0x0000000400067202 */ /* 0x000fea0000000f00 */
[C---:B------:R-:W-:Y:S04]  /*e780*/  IMAD.HI.U32 R2, R7.reuse, R6, RZ ;  /* 0x0000000607027227 */ /* 0x040fe800078e00ff */
[----:B------:R-:W-:Y:S04]  /*e790*/  IMAD.HI.U32 R4, R7, R9, RZ ;  /* 0x0000000907047227 */ /* 0x000fe800078e00ff */
[-C--:B------:R-:W-:Y:S02]  /*e7a0*/  IMAD R6, R2, R8.reuse, R6 ;  /* 0x0000000802067224 */ /* 0x080fe400078e0206 */
[----:B------:R-:W-:Y:S03]  /*e7b0*/  IMAD R7, R4, R8, R9 ;  /* 0x0000000804077224 */ /* 0x000fe600078e0209 */
        /* <DEDUP_REMOVED lines=9> */
[-C--:B------:R-:W-:Y:S02]  /*e850*/  LOP3.LUT R6, R0, R3.reuse, RZ, 0x3c, !PT ;  /* 0x0000000300067212 */ /* 0x080fe400078e3cff */
[-C--:B------:R-:W-:Y:S02]  /*e860*/  LOP3.LUT R5, R24, R3.reuse, RZ, 0x3c, !PT ;  /* 0x0000000318057212 */ /* 0x080fe400078e3cff */
[----:B------:R-:W-:Y:S02]  /*e870*/  ISETP.GE.AND P1, PT, R6, RZ, PT ;  /* 0x000000ff0600720c */ /* 0x000fe40003f26270 */
[----:B------:R-:W-:Y:S02]  /*e880*/  ISETP.GE.AND P2, PT, R5, RZ, PT ;  /* 0x000000ff0500720c */ /* 0x000fe40003f46270 */
[----:B------:R-:W-:Y:S02]  /*e890*/  LOP3.LUT R6, RZ, R3, RZ, 0x33, !PT ;  /* 0x00000003ff067212 */ /* 0x000fe400078e33ff */
[----:B------:R-:W-:Y:S01]  /*e8a0*/  @P4 IADD3 R2, R2, 0x1, RZ ;  /* 0x0000000102024810 */ /* 0x000fe20007ffe0ff */
[----:B------:R-:W-:Y:S01]  /*e8b0*/  @P5 VIADD R4, R4, 0x1 ;  /* 0x0000000104045836 */ /* 0x000fe20000000000 */
[----:B------:R-:W-:Y:S05]  /*e8c0*/  IADD3 R0, -R24, R0, RZ ;  /* 0x0000000018007210 */ /* 0x000fea0007ffe1ff */
[----:B------:R-:W-:Y:S02]  /*e8d0*/  @!P1 IADD3 R2, -R2, RZ, RZ ;  /* 0x000000ff02029210 */ /* 0x000fe40007ffe1ff */
[----:B------:R-:W-:Y:S02]  /*e8e0*/  @!P2 IMAD.MOV R4, RZ, RZ, -R4 ;  /* 0x000000ffff04a224 */ /* 0x000fe400078e0a04 */
[C---:B------:R-:W-:Y:S03]  /*e8f0*/  SEL R5, R6.reuse, R2, !P0 ;  /* 0x0000000206057207 */ /* 0x040fe60004000000 */
[----:B------:R-:W-:Y:S02]  /*e900*/  SEL R2, R6, R4, !P0 ;  /* 0x0000000406027207 */ /* 0x000fe40004000000 */
[CC--:B------:R-:W-:Y:S01]  /*e910*/  LEA R10, P1, R5.reuse, R240.reuse, 0x2 ;  /* 0x000000f0050a7211 */ /* 0x0c0fe200078210ff */
[----:B------:R-:W2:Y:S01]  /*e920*/  LD.E.64 R6, desc[UR6][R28.64+0x40] ;  /* 0x000040061c067980 */ /* 0x000ea2000c101b00 */
[C---:B------:R-:W-:Y:S02]  /*e930*/  LEA R8, P0, R2.reuse, R240, 0x2 ;  /* 0x000000f002087211 */ /* 0x040fe400078010ff */
[-C--:B------:R-:W-:Y:S02]  /*e940*/  LEA.HI.X.SX32 R11, R5, R241.reuse, 0x2, P1 ;  /* 0x000000f1050b7211 */ /* 0x080fe400008f16ff */
[C---:B------:R-:W-:Y:S01]  /*e950*/  LEA.HI.X.SX32 R9, R2.reuse, R241, 0x2, P0 ;  /* 0x000000f102097211 */ /* 0x040fe200000f16ff */
[----:B------:R-:W-:Y:S02]  /*e960*/  IMAD.IADD R2, R2, 0x1, -R5 ;  /* 0x0000000102027824 */ /* 0x000fe400078e0a05 */
[----:B------:R-:W4:Y:S02]  /*e970*/  LD.E R18, desc[UR6][R10.64] ;  /* 0x000000060a127980 */ /* 0x000f24000c101900 */
[----:B------:R-:W-:Y:S02]  /*e980*/  IMAD R0, R2, R3, R0 ;  /* 0x0000000302007224 */ /* 0x000fe400078e0200 */
[----:B------:R-:W4:Y:S03]  /*e990*/  LD.E R4, desc[UR6][R8.64] ;  /* 0x0000000608047980 */ /* 0x000f26000c101900 */
[----:B------:R-:W-:Y:S01]  /*e9a0*/  SHF.R.S32.HI R17, RZ, 0x1f, R0 ;  /* 0x0000001fff117819 */ /* 0x000fe20000011400 */
[----:B------:R-:W3:Y:S06]  /*e9b0*/  LD.E.64 R10, desc[UR6][R28.64+0x38] ;  /* 0x000038061c0a7980 */ /* 0x000eec000c101b00 */
[----:B------:R-:W3:Y:S01]  /*e9c0*/  LD.E.64 R8, desc[UR6][R28.64+0x20] ;  /* 0x000020061c087980 */ /* 0x000ee2000c101b00 */
[----:B--2---:R-:W-:Y:S04]  /*e9d0*/  IMAD R2, R7, R0, RZ ;  /* 0x0000000007027224 */ /* 0x004fe800078e02ff */
[----:B------:R-:W-:Y:S01]  /*e9e0*/  IMAD R7, R6, R17, R2 ;  /* 0x0000001106077224 */ /* 0x000fe200078e0202 */
[----:B----4-:R-:W-:Y:S01]  /*e9f0*/  IADD3 R18, -R4, R18, RZ ;  /* 0x0000001204127210 */ /* 0x010fe20007ffe1ff */
[----:B------:R-:W-:Y:S03]  /*ea00*/  IMAD.WIDE.U32 R4, R6, R0, RZ ;  /* 0x0000000006047225 */ /* 0x000fe600078e00ff */
[----:B------:R-:W-:Y:S01]  /*ea10*/  SHF.R.S32.HI R19, RZ, 0x1f, R18 ;  /* 0x0000001fff137819 */ /* 0x000fe20000011412 */
[----:B------:R-:W-:Y:S02]  /*ea20*/  IMAD.IADD R5, R5, 0x1, R7 ;  /* 0x0000000105057824 */ /* 0x000fe400078e0207 */
[----:B---3--:R-:W-:Y:S03]  /*ea30*/  IMAD.WIDE.U32 R4, R18, R12, R4 ;  /* 0x0000000c12047225 */ /* 0x008fe600078e0004 */
[----:B------:R-:W-:Y:S01]  /*ea40*/  LEA R68, P1, R4, R68, 0x1 ;  /* 0x0000004404447211 */ /* 0x000fe200078208ff */
[-C--:B------:R-:W-:Y:S04]  /*ea50*/  IMAD R2, R9, R18.reuse, RZ ;  /* 0x0000001209027224 */ /* 0x080fe800078e02ff */
[CC--:B------:R-:W-:Y:S02]  /*ea60*/  IMAD R6, R8.reuse, R19.reuse, R2 ;  /* 0x0000001308067224 */ /* 0x0c0fe400078e0202 */
[-C--:B------:R-:W-:Y:S04]  /*ea70*/  IMAD.WIDE.U32 R2, R8, R18.reuse, RZ ;  /* 0x0000001208027225 */ /* 0x080fe800078e00ff */
[----:B------:R-:W-:Y:S01]  /*ea80*/  IMAD R18, R13, R18, RZ ;  /* 0x000000120d127224 */ /* 0x000fe200078e02ff */
[----:B------:R-:W-:Y:S01]  /*ea90*/  IADD3 R3, R3, R6, RZ ;  /* 0x0000000603037210 */ /* 0x000fe20007ffe0ff */
        /* <DEDUP_REMOVED lines=10> */
.L_x_3453:
        /* <DEDUP_REMOVED lines=12> */
.L_x_3454:
[----:B------:R-:W-:Y:S05]  /*ec00*/  BSYNC B0 ;  /* 0x0000000000007941 */ /* 0x000fea0003800000 */
.L_x_3452:
[----:B------:R-:W-:Y:S04]  /*ec10*/  IADD3 R25, R25, -0x1, RZ ;  /* 0xffffffff19197810 */ /* 0x000fe80007ffe0ff */
[----:B------:R-:W-:Y:S11]  /*ec20*/  ISETP.GT.AND P0, PT, R25, R129, PT ;  /* 0x000000811900720c */ /* 0x000ff60003f04270 */
[----:B------:R-:W-:Y:S02]  /*ec30*/  @!UPT UIADD3 URZ, URZ, URZ, URZ ;  /* 0x0000003f3f3ff290 */ /* 0x000fe4000fffe03f */
[----:B------:R-:W-:Y:S05]  /*ec40*/  @P0 BRA `(.L_x_3455) ;  /* 0xffffff4000880947 */ /* 0x000fea000383ffff */
.L_x_3321:
[----:B------:R-:W-:Y:S05]  /*ec50*/  WARPSYNC.ALL ;  /* 0x0000000000007948 */ /* 0x000fea0003800000 */
[----:B------:R-:W-:Y:S06]  /*ec60*/  BAR.SYNC.DEFER_BLOCKING 0x0 ;  /* 0x0000000000007b1d */ /* 0x000fec0000010000 */
[----:B------:R1:W5:Y:S04]  /*ec70*/  LDL R222, [R1+0x4] ;  /* 0x0000040001de7983 */ /* 0x0003680000100800 */
[----:B------:R-:W2:Y:S01]  /*ec80*/  LD.E R42, desc[UR6][R28.64+0xd0] ;  /* 0x0000d0061c2a7980 */ /* 0x000ea2000c101900 */
[----:B------:R-:W3:Y:S01]  /*ec90*/  S2UR UR4, SR_CgaCtaId ;  /* 0x00000000000479c3 */ /* 0x000ee20000008800 */
[----:B------:R-:W-:Y:S01]  /*eca0*/  UMOV UR5, 0x400 ;  /* 0x0000040000057882 */ /* 0x000fe20000000000 */
[----:B------:R-:W-:Y:S01]  /*ecb0*/  BSSY B3, `(.L_x_3456) ;  /* 0x0000534000037945 */ /* 0x000fe20003800000 */
[----:B------:R-:W4:Y:S01]  /*ecc0*/  S2R R58, SR_CTAID.Y ;  /* 0x00000000003a7919 */ /* 0x000f220000002600 */
[C---:B------:R-:W-:Y:S01]  /*ecd0*/  SHF.L.U64.HI R6, R158.reuse, 0x4, R159 ;  /* 0x000000049e067819 */ /* 0x040fe2000001029f */
[----:B------:R-:W-:Y:S01]  /*ece0*/  IMAD.SHL.U32 R4, R158, 0x10, RZ ;  /* 0x000000109e047824 */ /* 0x000fe200078e00ff */
[----:B---3--:R-:W-:-:S06]  /*ecf0*/  ULEA UR4, UR4, UR5, 0x18 ;  /* 0x0000000504047291 */ /* 0x008fcc000f8ec03f */
[----:B------:R-:W-:Y:S02]  /*ed00*/  LEA R235, R235, UR4, 0x1 ;  /* 0x00000004ebeb7c11 */ /* 0x000fe4000f8e08ff */
[----:B--2---:R-:W-:-:S13]  /*ed10*/  ISETP.NE.AND P0, PT, R42, RZ, PT ;  /* 0x000000ff2a00720c */ /* 0x004fda0003f05270 */
[----:B-1--4-:R-:W-:Y:S05]  /*ed20*/  @!P0 BRA `(.L_x_3457) ;  /* 0x0000004c00408947 */ /* 0x012fea0003800000 */
        /* <DEDUP_REMOVED lines=8> */
[----:B------:R-:W-:-:S04]  /*edb0*/  @P1 LEA R2, P0, R58, R2, 0x2 ;  /* 0x000000023a021211 */ /* 0x000fc800078010ff */
[----:B------:R-:W-:-:S05]  /*edc0*/  @P1 LEA.HI.X R3, R58, R3, R215, 0x2, P0 ;  /* 0x000000033a031211 */ /* 0x000fca00000f14d7 */
[----:B------:R1:W2:Y:S01]  /*edd0*/  @P1 LD.E R5, desc[UR6][R2.64] ;  /* 0x0000000602051980 */ /* 0x0002a2000c101900 */
[----:B------:R-:W-:Y:S02]  /*ede0*/  IADD3 R0, P1, R4, R178, RZ ;  /* 0x000000b204007210 */ /* 0x000fe40007f3e0ff */
[----:B-----5:R-:W-:Y:S02]  /*edf0*/  LEA.HI R32, R42, R42, RZ, 0x1 ;  /* 0x0000002a2a207211 */ /* 0x020fe400078f08ff */
[----:B------:R-:W-:Y:S01]  /*ee00*/  LEA R4, P0, R158, R178, 0x5 ;  /* 0x000000b29e047211 */ /* 0x000fe200078028ff */
[----:B------:R-:W-:Y:S01]  /*ee10*/  IMAD.X R6, R6, 0x1, R189, P1 ;  /* 0x0000000106067824 */ /* 0x000fe200008e06bd */
[----:B------:R-:W-:Y:S01]  /*ee20*/  LEA R40, P1, R0, R136, 0x1 ;  /* 0x0000008800287211 */ /* 0x000fe200078208ff */
[----:B------:R-:W-:Y:S01]  /*ee30*/  IMAD.MOV.U32 R188, RZ, RZ, R178 ;  /* 0x000000ffffbc7224 */ /* 0x000fe200078e00b2 */
[----:B------:R-:W-:Y:S02]  /*ee40*/  SHF.R.S32.HI R32, RZ, 0x1, R32 ;  /* 0x00000001ff207819 */ /* 0x000fe40000011420 */
[----:B------:R-:W-:-:S02]  /*ee50*/  LEA.HI.X R7, R158, R189, R159, 0x5, P0 ;  /* 0x000000bd9e077211 */ /* 0x000fc400000f2c9f */
[----:B------:R-:W-:Y:S01]  /*ee60*/  LEA R52, P0, R4, R136, 0x1 ;  /* 0x0000008804347211 */ /* 0x000fe200078008ff */
[----:B------:R-:W-:Y:S01]  /*ee70*/  IMAD R8, R159, 0x30, RZ ;  /* 0x000000309f087824 */ /* 0x000fe200078e02ff */
[----:B---3--:R-:W-:Y:S02]  /*ee80*/  ISETP.NE.AND P4, PT, R9, RZ, PT ;  /* 0x000000ff0900720c */ /* 0x008fe40003f85270 */
[-C--:B------:R-:W-:Y:S01]  /*ee90*/  LEA.HI.X R41, R0, R137.reuse, R6, 0x1, P1 ;  /* 0x0000008900297211 */ /* 0x080fe200008f0c06 */
[----:B------:R-:W-:Y:S01]  /*eea0*/  IMAD R0, R110, R32, R213 ;  /* 0x000000206e007224 */ /* 0x000fe200078e02d5 */
[----:B------:R-:W-:Y:S01]  /*eeb0*/  LEA.HI.X R53, R4, R137, R7, 0x1, P0 ;  /* 0x0000008904357211 */ /* 0x000fe200000f0c07 */
[----:B------:R-:W-:Y:S02]  /*eec0*/  IMAD.IADD R56, R222, 0x1, -R221 ;  /* 0x00000001de387824 */ /* 0x000fe400078e0add */
[----:B-1----:R-:W-:Y:S01]  /*eed0*/  IMAD.WIDE.U32 R2, R158, 0x30, R188 ;  /* 0x000000309e027825 */ /* 0x002fe200078e00bc */
[----:B------:R-:W-:-:S02]  /*eee0*/  LEA R30, P2, R178, R136, 0x1 ;  /* 0x00000088b21e7211 */ /* 0x000fc400078408ff */
[----:B------:R-:W-:Y:S02]  /*eef0*/  ISETP.GE.AND P0, PT, R110, R56, PT ;  /* 0x000000386e00720c */ /* 0x000fe40003f06270 */
[----:B------:R-:W-:Y:S02]  /*ef00*/  LEA.HI.X R31, R178, R137, R189, 0x1, P2 ;  /* 0x00000089b21f7211 */ /* 0x000fe400010f0cbd */
[----:B------:R-:W-:Y:S01]  /*ef10*/  LEA R54, P1, R2, R136, 0x1 ;  /* 0x0000008802367211 */ /* 0x000fe200078208ff */
[----:B------:R-:W-:Y:S01]  /*ef20*/  IMAD.SHL.U32 R57, R32, 0x10, RZ ;  /* 0x0000001020397824 */ /* 0x000fe200078e00ff */
[----:B------:R-:W-:Y:S02]  /*ef30*/  ISETP.GT.AND P0, PT, R220, -0x8, !P0 ;  /* 0xfffffff8dc00780c */ /* 0x000fe40004704270 */
[----:B--2---:R-:W-:-:S05]  /*ef40*/  IADD3 R5, R5, R154, R221 ;  /* 0x0000009a05057210 */ /* 0x004fca0007ffe0dd */
[----:B------:R-:W-:Y:S02]  /*ef50*/  IMAD R4, R5, R32, RZ ;  /* 0x0000002005047224 */ /* 0x000fe400078e02ff */
[----:B------:R-:W-:Y:S02]  /*ef60*/  IMAD.IADD R5, R3, 0x1, R8 ;  /* 0x0000000103057824 */ /* 0x000fe400078e0208 */
[----:B------:R-:W-:Y:S01]  /*ef70*/  IMAD.IADD R3, R213, 0x1, R0 ;  /* 0x00000001d5037824 */ /* 0x000fe200078e0200 */
[----:B------:R-:W-:Y:S02]  /*ef80*/  SHF.R.S32.HI R6, RZ, 0x1f, R4 ;  /* 0x0000001fff067819 */ /* 0x000fe40000011404 */
[C---:B------:R-:W-:Y:S02]  /*ef90*/  IADD3 R26, P3, R4.reuse, R0, RZ ;  /* 0x00000000041a7210 */ /* 0x040fe40007f7e0ff */
[----:B------:R-:W-:Y:S02]  /*efa0*/  IADD3 R45, P2, R4, R3, RZ ;  /* 0x00000003042d7210 */ /* 0x000fe40007f5e0ff */
[----:B------:R-:W-:-:S02]  /*efb0*/  LEA.HI.X R55, R2, R137, R5, 0x1, P1 ;  /* 0x0000008902377211 */ /* 0x000fc400008f0c05 */
[-C--:B------:R-:W-:Y:S02]  /*efc0*/  LEA.HI.X.SX32 R27, R0, R6.reuse, 0x1, P3 ;  /* 0x00000006001b7211 */ /* 0x080fe400018f0eff */
[----:B------:R-:W-:Y:S01]  /*efd0*/  LEA.HI.X.SX32 R44, R3, R6, 0x1, P2 ;  /* 0x00000006032c7211 */ /* 0x000fe200010f0eff */
[----:B------:R-:W-:Y:S06]  /*efe0*/  @!P4 BRA `(.L_x_3458) ;  /* 0x0000001800d0c947 */ /* 0x000fec0003800000 */
        /* <DEDUP_REMOVED lines=18> */
[----:B-----5:R-:W-:Y:S02]  /*f110*/  LOP3.LUT R10, R5, 0xffff0000, RZ, 0xc0, !PT ;  /* 0xffff0000050a7812 */ /* 0x020fe400078ec0ff */
[----:B------:R-:W-:Y:S02]  /*f120*/  LOP3.LUT R0, R7, 0xffff0000, RZ, 0xc0, !PT ;  /* 0xffff000007007812 */ /* 0x000fe400078ec0ff */
[----:B------:R-:W-:Y:S02]  /*f130*/  SHF.L.U32 R11, R5, 0x10, RZ ;  /* 0x00000010050b7819 */ /* 0x000fe400000006ff */
[----:B------:R-:W-:-:S02]  /*f140*/  SHF.L.U32 R17, R4, 0x10, RZ ;  /* 0x0000001004117819 */ /* 0x000fc400000006ff */
[----:B------:R-:W-:Y:S02]  /*f150*/  LOP3.LUT R5, R4, 0xffff0000, RZ, 0xc0, !PT ;  /* 0xffff000004057812 */ /* 0x000fe400078ec0ff */
[----:B------:R-:W-:Y:S01]  /*f160*/  SHF.L.U32 R4, R7, 0x10, RZ ;  /* 0x0000001007047819 */ /* 0x000fe200000006ff */
[C---:B------:R-:W-:Y:S01]  /*f170*/  IMAD.U32 R7, R6.reuse, 0x10000, RZ ;  /* 0x0001000006077824 */ /* 0x040fe200078e00ff */
[----:B------:R-:W-:Y:S02]  /*f180*/  LOP3.LUT R6, R6, 0xffff0000, RZ, 0xc0, !PT ;  /* 0xffff000006067812 */ /* 0x000fe400078ec0ff */
[----:B---3--:R-:W-:Y:S02]  /*f190*/  LOP3.LUT R23, R12, 0xffff0000, RZ, 0xc0, !PT ;  /* 0xffff00000c177812 */ /* 0x008fe400078ec0ff */
[----:B------:R-:W-:Y:S02]  /*f1a0*/  LOP3.LUT R25, R13, 0xffff0000, RZ, 0xc0, !PT ;  /* 0xffff00000d197812 */ /* 0x000fe400078ec0ff */
[----:B----4-:R-:W-:Y:S01]  /*f1b0*/  LOP3.LUT R22, R18, 0xffff0000, RZ, 0xc0, !PT ;  /* 0xffff000012167812 */ /* 0x010fe200078ec0ff */
[----:B------:R-:W-:Y:S01]  /*f1c0*/  FMUL.FTZ R21, R10, R23 ;  /* 0x000000170a157220 */ /* 0x000fe20000410000 */
[----:B------:R-:W-:-:S02]  /*f1d0*/  LOP3.LUT R24, R19, 0xffff0000, RZ, 0xc0, !PT ;  /* 0xffff000013187812 */ /* 0x000fc400078ec0ff */
[----:B------:R-:W-:Y:S01]  /*f1e0*/  SHF.L.U32 R12, R12, 0x10, RZ ;  /* 0x000000100c0c7819 */ /* 0x000fe200000006ff */
[-C--:B------:R-:W-:Y:S01]  /*f1f0*/  FMUL.FTZ R20, R10, R22.reuse ;  /* 0x000000160a147220 */ /* 0x080fe20000410000 */
[C---:B------:R-:W-:Y:S01]  /*f200*/  FMUL.FTZ R10, R0.reuse, R25 ;  /* 0x00000019000a7220 */ /* 0x040fe20000410000 */
[C---:B------:R-:W-:Y:S01]  /*f210*/  FFMA.FTZ R22, R11.reuse, R22, -R21 ;  /* 0x000000160b167223 */ /* 0x040fe20000010815 */
[-C--:B------:R-:W-:Y:S01]  /*f220*/  FMUL.FTZ R0, R0, R24.reuse ;  /* 0x0000001800007220 */ /* 0x080fe20000410000 */
[----:B------:R-:W-:Y:S01]  /*f230*/  FFMA.FTZ R21, R11, R23, R20 ;  /* 0x000000170b157223 */ /* 0x000fe20000010014 */
[----:B------:R-:W-:Y:S01]  /*f240*/  SHF.L.U32 R13, R13, 0x10, RZ ;  /* 0x000000100d0d7819 */ /* 0x000fe200000006ff */
[----:B------:R-:W-:Y:S01]  /*f250*/  FFMA.FTZ R20, R4, R24, -R10 ;  /* 0x0000001804147223 */ /* 0x000fe2000001080a */
[----:B------:R-:W-:Y:S01]  /*f260*/  SHF.L.U32 R19, R19, 0x10, RZ ;  /* 0x0000001013137819 */ /* 0x000fe200000006ff */
[----:B------:R-:W-:Y:S02]  /*f270*/  IMAD.U32 R10, R18, 0x10000, RZ ;  /* 0x00010000120a7824 */ /* 0x000fe400078e00ff */
[----:B------:R-:W-:Y:S01]  /*f280*/  FFMA.FTZ R11, R4, R25, R0 ;  /* 0x00000019040b7223 */ /* 0x000fe20000010000 */
[C---:B------:R-:W-:Y:S01]  /*f290*/  FMUL.FTZ R4, R5.reuse, R12 ;  /* 0x0000000c05047220 */ /* 0x040fe20000410000 */
[C---:B------:R-:W-:Y:S01]  /*f2a0*/  FMUL.FTZ R0, R6.reuse, R13 ;  /* 0x0000000d06007220 */ /* 0x040fe20000410000 */
        /* <DEDUP_REMOVED lines=10> */
.L_x_3464:
[----:B------:R-:W-:Y:S05]  /*f350*/  BSYNC B0 ;  /* 0x0000000000007941 */ /* 0x000fea0003800000 */
.L_x_3463:
[----:B-----5:R3:W-:Y:S02]  /*f360*/  STS.128 [R235], R4 ;  /* 0x00000004eb007388 */ /* 0x0207e40000000c00 */
.L_x_3462:
[----:B------:R-:W-:Y:S05]  /*f370*/  BSYNC B1 ;  /* 0x0000000000017941 */ /* 0x000fea0003800000 */
.L_x_3461:
[----:B------:R-:W-:-:S13]  /*f380*/  ISETP.GE.AND P0, PT, R16, R43, PT ;  /* 0x0000002b1000720c */ /* 0x000fda0003f06270 */
[----:B------:R4:W-:Y:S01]  /*f390*/  @P0 STS.128 [R235+0x2000], RZ ;  /* 0x002000ffeb000388 */ /* 0x0009e20000000c00 */
[----:B------:R-:W-:Y:S05]  /*f3a0*/  @P0 BRA `(.L_x_3460) ;  /* 0x0000000000b00947 */ /* 0x000fea0003800000 */
[----:B---3--:R3:W5:Y:S01]  /*f3b0*/  LD.E.128 R4, desc[UR6][R30.64+0x80] ;  /* 0x000080061e047980 */ /* 0x008762000c101d00 */
[----:B------:R-:W-:Y:S01]  /*f3c0*/  ISETP.GE.AND P0, PT, R16, R42, PT ;  /* 0x0000002a1000720c */ /* 0x000fe20003f06270 */
[----:B------:R-:W-:-:S12]  /*f3d0*/  BSSY B0, `(.L_x_3465) ;  /* 0x0000028000007945 */ /* 0x000fd80003800000 */
[----:B------:R-:W-:Y:S05]  /*f3e0*/  @P0 BRA `(.L_x_3466) ;  /* 0x0000000000980947 */ /* 0x000fea0003800000 */
[----:B------:R1:W2:Y:S04]  /*f3f0*/  LD.E.64 R12, desc[UR6][R2.64+0x40] ;  /* 0x00004006020c7980 */ /* 0x0002a8000c101b00 */
[----:B------:R4:W3:Y:S01]  /*f400*/  LD.E.64 R10, desc[UR6][R8.64+0x40] ;  /* 0x00004006080a7980 */ /* 0x0008e2000c101b00 */
[----:B-----5:R-:W-:Y:S02]  /*f410*/  LOP3.LUT R0, R7, 0xffff0000, RZ, 0xc0, !PT ;  /* 0xffff000007007812 */ /* 0x020fe400078ec0ff */
[----:B-1----:R-:W-:Y:S02]  /*f420*/  LOP3.LUT R3, R5, 0xffff0000, RZ, 0xc0, !PT ;  /* 0xffff000005037812 */ /* 0x002fe400078ec0ff */
[----:B------:R-:W-:Y:S02]  /*f430*/  SHF.L.U32 R2, R7, 0x10, RZ ;  /* 0x0000001007027819 */ /* 0x000fe400000006ff */
[----:B----4-:R-:W-:Y:S01]  /*f440*/  SHF.L.U32 R8, R5, 0x10, RZ ;  /* 0x0000001005087819 */ /* 0x010fe200000006ff */
[----:B------:R-:W-:Y:S01]  /*f450*/  IMAD.U32 R5, R6, 0x10000, RZ ;  /* 0x0001000006057824 */ /* 0x000fe200078e00ff */
[----:B------:R-:W-:-:S02]  /*f460*/  SHF.L.U32 R9, R4, 0x10, RZ ;  /* 0x0000001004097819 */ /* 0x000fc400000006ff */
[----:B------:R-:W-:Y:S02]  /*f470*/  LOP3.LUT R4, R4, 0xffff0000, RZ, 0xc0, !PT ;  /* 0xffff000004047812 */ /* 0x000fe400078ec0ff */
[----:B------:R-:W-:Y:S02]  /*f480*/  LOP3.LUT R6, R6, 0xffff0000, RZ, 0xc0, !PT ;  /* 0xffff000006067812 */ /* 0x000fe400078ec0ff */
[----:B--2---:R-:W-:Y:S02]  /*f490*/  LOP3.LUT R19, R12, 0xffff0000, RZ, 0xc0, !PT ;  /* 0xffff00000c137812 */ /* 0x004fe400078ec0ff */
[----:B------:R-:W-:Y:S02]  /*f4a0*/  LOP3.LUT R21, R13, 0xffff0000, RZ, 0xc0, !PT ;  /* 0xffff00000d157812 */ /* 0x000fe400078ec0ff */
[C---:B---3--:R-:W-:Y:S01]  /*f4b0*/  LOP3.LUT R18, R10.reuse, 0xffff0000, RZ, 0xc0, !PT ;  /* 0xffff00000a127812 */ /* 0x048fe200078ec0ff */
[----:B------:R-:W-:Y:S01]  /*f4c0*/  FMUL.FTZ R17, R3, R19 ;  /* 0x0000001303117220 */ /* 0x000fe20000410000 */
[----:B------:R-:W-:Y:S01]  /*f4d0*/  LOP3.LUT R20, R11, 0xffff0000, RZ, 0xc0, !PT ;  /* 0xffff00000b147812 */ /* 0x000fe200078ec0ff */
[----:B------:R-:W-:Y:S01]  /*f4e0*/  IMAD.U32 R10, R10, 0x10000, RZ ;  /* 0x000100000a0a7824 */ /* 0x000fe200078e00ff */
[----:B------:R-:W-:Y:S01]  /*f4f0*/  SHF.L.U32 R12, R12, 0x10, RZ ;  /* 0x000000100c0c7819 */ /* 0x000fe200000006ff */
[----:B------:R-:W-:Y:S01]  /*f500*/  FMUL.FTZ R7, R3, R18 ;  /* 0x0000001203077220 */ /* 0x000fe20000410000 */
[C---:B------:R-:W-:Y:S01]  /*f510*/  FMUL.FTZ R3, R0.reuse, R21 ;  /* 0x0000001500037220 */ /* 0x040fe20000410000 */
[----:B------:R-:W-:Y:S01]  /*f520*/  FMUL.FTZ R0, R0, R20 ;  /* 0x0000001400007220 */ /* 0x000fe20000410000 */
[----:B------:R-:W-:Y:S01]  /*f530*/  SHF.L.U32 R13, R13, 0x10, RZ ;  /* 0x000000100d0d7819 */ /* 0x000fe200000006ff */
[C---:B------:R-:W-:Y:S01]  /*f540*/  FFMA.FTZ R17, R8.reuse, R18, -R17 ;  /* 0x0000001208117223 */ /* 0x040fe20000010811 */
[----:B------:R-:W-:Y:S01]  /*f550*/  SHF.L.U32 R11, R11, 0x10, RZ ;  /* 0x000000100b0b7819 */ /* 0x000fe200000006ff */
[----:B------:R-:W-:Y:S01]  /*f560*/  FFMA.FTZ R8, R8, R19, R7 ;  /* 0x0000001308087223 */ /* 0x000fe20000010007 */
[C---:B------:R-:W-:Y:S01]  /*f570*/  FFMA.FTZ R3, R2.reuse, R20, -R3 ;  /* 0x0000001402037223 */ /* 0x040fe20000010803 */
[----:B------:R-:W-:Y:S01]  /*f580*/  FFMA.FTZ R7, R2, R21, R0 ;  /* 0x0000001502077223 */ /* 0x000fe20000010000 */
[----:B------:R-:W-:Y:S01]  /*f590*/  FMUL.FTZ R2, R4, R12 ;  /* 0x0000000c04027220 */ /* 0x000fe20000410000 */
[----:B------:R-:W-:Y:S01]  /*f5a0*/  FMUL.FTZ R0, R6, R13 ;  /* 0x0000000d06007220 */ /* 0x000fe20000410000 */
        /* <DEDUP_REMOVED lines=10> */
.L_x_3466:
[----:B------:R-:W-:Y:S05]  /*f650*/  BSYNC B0 ;  /* 0x0000000000007941 */ /* 0x000fea0003800000 */
.L_x_3465:
[----:B-----5:R1:W-:Y:S02]  /*f660*/  STS.128 [R235+0x2000], R4 ;  /* 0x00200004eb007388 */ /* 0x0203e40000000c00 */
.L_x_3460:
[----:B------:R-:W-:Y:S05]  /*f670*/  BSYNC B2 ;  /* 0x0000000000027941 */ /* 0x000fea0003800000 */
.L_x_3459:
        /* <DEDUP_REMOVED lines=33> */
[----:B--2---:R-:W-:Y:S01]  /*f890*/  LOP3.LUT R22, R18, 0xffff0000, RZ, 0xc0, !PT ;  /* 0xffff000012167812 */ /* 0x004fe200078ec0ff */
        /* <DEDUP_REMOVED lines=25> */
.L_x_3472:
[----:B------:R-:W-:Y:S05]  /*fa30*/  BSYNC B0 ;  /* 0x0000000000007941 */ /* 0x000fea0003800000 */
.L_x_3471:
[----:B-----5:R3:W-:Y:S02]  /*fa40*/  STS.128 [R235+0x800], R4 ;  /* 0x00080004eb007388 */ /* 0x0207e40000000c00 */
.L_x_3470:
[----:B------:R-:W-:Y:S05]  /*fa50*/  BSYNC B1 ;  /* 0x0000000000017941 */ /* 0x000fea0003800000 */
.L_x_3469:
[----:B------:R-:W-:-:S13]  /*fa60*/  ISETP.GE.AND P0, PT, R16, R43, PT ;  /* 0x0000002b1000720c */ /* 0x000fda0003f06270 */
[----:B------:R1:W-:Y:S01]  /*fa70*/  @P0 STS.128 [R235+0x2800], RZ ;  /* 0x002800ffeb000388 */ /* 0x0003e20000000c00 */
[----:B------:R-:W-:Y:S05]  /*fa80*/  @P0 BRA `(.L_x_3468) ;  /* 0x0000000000b00947 */ /* 0x000fea0003800000 */
[----:B-1-3--:R1:W5:Y:S01]  /*fa90*/  LD.E.128 R4, desc[UR6][R40.64+0x80] ;  /* 0x0000800628047980 */ /* 0x00a362000c101d00 */
[----:B------:R-:W-:Y:S01]  /*faa0*/  ISETP.GE.AND P0, PT, R16, R42, PT ;  /* 0x0000002a1000720c */ /* 0x000fe20003f06270 */
[----:B------:R-:W-:-:S12]  /*fab0*/  BSSY B0, `(.L_x_3473) ;  /* 0x0000028000007945 */ /* 0x000fd80003800000 */
[----:B------:R-:W-:Y:S05]  /*fac0*/  @P0 BRA `(.L_x_3474) ;  /* 0x0000000000980947 */ /* 0x000fea0003800000 */
[----:B------:R3:W2:Y:S04]  /*fad0*/  LD.E.64 R12, desc[UR6][R2.64+0x40] ;  /* 0x00004006020c7980 */ /* 0x0006a8000c101b00 */
[----:B------:R4:W2:Y:S01]  /*fae0*/  LD.E.64 R10, desc[UR6][R8.64+0x40] ;  /* 0x00004006080a7980 */ /* 0x0008a2000c101b00 */
[----:B-----5:R-:W-:Y:S02]  /*faf0*/  LOP3.LUT R0, R7, 0xffff0000, RZ, 0xc0, !PT ;  /* 0xffff000007007812 */ /* 0x020fe400078ec0ff */
[----:B---3--:R-:W-:Y:S02]  /*fb00*/  LOP3.LUT R3, R5, 0xffff0000, RZ, 0xc0, !PT ;  /* 0xffff000005037812 */ /* 0x008fe400078ec0ff */
        /* <DEDUP_REMOVED lines=8> */
[C---:B------:R-:W-:Y:S01]  /*fb90*/  LOP3.LUT R18, R10.reuse, 0xffff0000, RZ, 0xc0, !PT ;  /* 0xffff00000a127812 */ /* 0x040fe200078ec0ff */
        /* <DEDUP_REMOVED lines=25> */
.L_x_3474:
[----:B------:R-:W-:Y:S05]  /*fd30*/  BSYNC B0 ;  /* 0x0000000000007941 */ /* 0x000fea0003800000 */
.L_x_3473:
[----:B-----5:R3:W-:Y:S02]  /*fd40*/  STS.128 [R235+0x2800], R4 ;  /* 0x00280004eb007388 */ /* 0x0207e40000000c00 */
.L_x_3468:
[----:B------:R-:W-:Y:S05]  /*fd50*/  BSYNC B2 ;  /* 0x0000000000027941 */ /* 0x000fea0003800000 */
.L_x_3467:
[----:B-1----:R-:W-:Y:S01]  /*fd60*/  VIADD R40, R110, 0x20 ;  /* 0x000000206e287836 */ /* 0x002fe20000000000 */
        /* <DEDUP_REMOVED lines=31> */
[----:B--2---:R-:W-:Y:S02]  /*ff60*/  LOP3.LUT R23, R12, 0xffff0000, RZ, 0xc0, !PT ;  /* 0xffff00000c177812 */ /* 0x004fe400078ec0ff */
        /* <DEDUP_REMOVED lines=27> */
.L_x_3480:
[----:B------:R-:W-:Y:S05]  /*10120*/  BSYNC B0 ;  /* 0x0000000000007941 */ /* 0x000fea0003800000 */
.L_x_3479:
[----:B-----5:R1:W-:Y:S02]  /*10130*/  STS.128 [R235+0x1000], R4 ;  /* 0x00100004eb007388 */ /* 0x0203e40000000c00 */
.L_x_3478:
[----:B------:R-:W-:Y:S05]  /*10140*/  BSYNC B1 ;  /* 0x0000000000017941 */ /* 0x000fea0003800000 */
.L_x_3477:
        /* <DEDUP_REMOVED lines=45> */
.L_x_3482:
[----:B------:R-:W-:Y:S05]  /*10420*/  BSYNC B0 ;  /* 0x0000000000007941 */ /* 0x000fea0003800000 */
.L_x_3481:
[----:B-----5:R3:W-:Y:S02]  /*10430*/  STS.128 [R235+0x3000], R4 ;  /* 0x00300004eb007388 */ /* 0x0207e40000000c00 */
.L_x_3476:
[----:B------:R-:W-:Y:S05]  /*10440*/  BSYNC B2 ;  /* 0x0000000000027941 */ /* 0x000fea0003800000 */
.L_x_3475:
        /* <DEDUP_REMOVED lines=25> */
[----:B------:R-:W-:Y:S01]  /*105e0*/  SHF.L.U32 R8, R5, 0x10, RZ ;  /* 0x0000001005087819 */ /* 0x000fe200000006ff */
[----:B------:R-:W-:Y:S01]  /*105f0*/  IMAD.U32 R5, R6, 0x10000, RZ ;  /* 0x0001000006057824 */ /* 0x000fe200078e00ff */
[----:B------:R-:W-:-:S02]  /*10600*/  SHF.L.U32 R2, R7, 0x10, RZ ;  /* 0x0000001007027819 */ /* 0x000fc400000006ff */
[C---:B------:R-:W-:Y:S02]  /*10610*/  SHF.L.U32 R9, R4.reuse, 0x10, RZ ;  /* 0x0000001004097819 */ /* 0x040fe400000006ff */
[----:B------:R-:W-:Y:S02]  /*10620*/  LOP3.LUT R4, R4, 0xffff0000, RZ, 0xc0, !PT ;  /* 0xffff000004047812 */ /* 0x000fe400078ec0ff */
[----:B------:R-:W-:Y:S02]  /*10630*/  LOP3.LUT R6, R6, 0xffff0000, RZ, 0xc0, !PT ;  /* 0xffff000006067812 */ /* 0x000fe400078ec0ff */
[----:B---3--:R-:W-:Y:S02]  /*10640*/  LOP3.LUT R17, R10, 0xffff0000, RZ, 0xc0, !PT ;  /* 0xffff00000a117812 */ /* 0x008fe400078ec0ff */
[----:B------:R-:W-:Y:S02]  /*10650*/  LOP3.LUT R23, R11, 0xffff0000, RZ, 0xc0, !PT ;  /* 0xffff00000b177812 */ /* 0x000fe400078ec0ff */
[C---:B--2---:R-:W-:Y:S01]  /*10660*/  LOP3.LUT R15, R12.reuse, 0xffff0000, RZ, 0xc0, !PT ;  /* 0xffff00000c0f7812 */ /* 0x044fe200078ec0ff */
[----:B------:R-:W-:Y:S01]  /*10670*/  FMUL.FTZ R14, R3, R17 ;  /* 0x00000011030e7220 */ /* 0x000fe20000410000 */
[----:B------:R-:W-:Y:S01]  /*10680*/  LOP3.LUT R22, R13, 0xffff0000, RZ, 0xc0, !PT ;  /* 0xffff00000d167812 */ /* 0x000fe200078ec0ff */
[----:B------:R-:W-:Y:S01]  /*10690*/  IMAD.U32 R12, R12, 0x10000, RZ ;  /* 0x000100000c0c7824 */ /* 0x000fe200078e00ff */
[----:B------:R-:W-:Y:S01]  /*106a0*/  SHF.L.U32 R10, R10, 0x10, RZ ;  /* 0x000000100a0a7819 */ /* 0x000fe200000006ff */
[----:B------:R-:W-:Y:S01]  /*106b0*/  FMUL.FTZ R7, R3, R15 ;  /* 0x0000000f03077220 */ /* 0x000fe20000410000 */
[C---:B------:R-:W-:Y:S01]  /*106c0*/  FMUL.FTZ R3, R0.reuse, R23 ;  /* 0x0000001700037220 */ /* 0x040fe20000410000 */
[-C--:B------:R-:W-:Y:S01]  /*106d0*/  FMUL.FTZ R0, R0, R22.reuse ;  /* 0x0000001600007220 */ /* 0x080fe20000410000 */
        /* <DEDUP_REMOVED lines=18> */
.L_x_3487:
[----:B------:R-:W-:Y:S05]  /*10800*/  BSYNC B0 ;  /* 0x0000000000007941 */ /* 0x000fea0003800000 */
.L_x_3486:
[----:B-----5:R3:W-:Y:S02]  /*10810*/  STS.128 [R235+0x1800], R4 ;  /* 0x00180004eb007388 */ /* 0x0207e40000000c00 */
.L_x_3485:
[----:B------:R-:W-:Y:S05]  /*10820*/  BSYNC B1 ;  /* 0x0000000000017941 */ /* 0x000fea0003800000 */
.L_x_3484:
        /* <DEDUP_REMOVED lines=9> */
[----:B-----5:R-:W-:Y:S01]  /*108c0*/  LOP3.LUT R3, R5, 0xffff0000, RZ, 0xc0, !PT ;  /* 0xffff000005037812 */ /* 0x020fe200078ec0ff */
[----:B------:R-:W-:Y:S01]  /*108d0*/  IMAD.U32 R9, R6, 0x10000, RZ ;  /* 0x0001000006097824 */ /* 0x000fe200078e00ff */
[----:B------:R-:W-:Y:S02]  /*108e0*/  LOP3.LUT R0, R7, 0xffff0000, RZ, 0xc0, !PT ;  /* 0xffff000007007812 */ /* 0x000fe400078ec0ff */
[----:B------:R-:W-:Y:S02]  /*108f0*/  SHF.L.U32 R8, R5, 0x10, RZ ;  /* 0x0000001005087819 */ /* 0x000fe400000006ff */
        /* <DEDUP_REMOVED lines=12> */
[CC--:B------:R-:W-:Y:S01]  /*109c0*/  FMUL.FTZ R3, R0.reuse, R18.reuse ;  /* 0x0000001200037220 */ /* 0x0c0fe20000410000 */
[----:B------:R-:W-:Y:S01]  /*109d0*/  FMUL.FTZ R0, R0, R17 ;  /* 0x0000001100007220 */ /* 0x000fe20000410000 */
[----:B------:R-:W-:Y:S01]  /*109e0*/  SHF.L.U32 R11, R11, 0x10, RZ ;  /* 0x000000100b0b7819 */ /* 0x000fe200000006ff */
[----:B------:R-:W-:Y:S01]  /*109f0*/  FFMA.FTZ R15, R8, R15, -R7 ;  /* 0x0000000f080f7223 */ /* 0x000fe20000010807 */
[----:B------:R-:W-:Y:S01]  /*10a00*/  SHF.L.U32 R13, R13, 0x10, RZ ;  /* 0x000000100d0d7819 */ /* 0x000fe200000006ff */
[C---:B------:R-:W-:Y:S01]  /*10a10*/  FFMA.FTZ R3, R2.reuse, R17, -R3 ;  /* 0x0000001102037223 */ /* 0x040fe20000010803 */
[----:B------:R-:W-:Y:S01]  /*10a20*/  FFMA.FTZ R7, R2, R18, R0 ;  /* 0x0000001202077223 */ /* 0x000fe20000010000 */
[----:B------:R-:W-:Y:S01]  /*10a30*/  FMUL.FTZ R2, R4, R10 ;  /* 0x0000000a04027220 */ /* 0x000fe20000410000 */
[----:B------:R-:W-:Y:S01]  /*10a40*/  FMUL.FTZ R0, R6, R11 ;  /* 0x0000000b06007220 */ /* 0x000fe20000410000 */
[----:B------:R-:W-:Y:S01]  /*10a50*/  FMUL.FTZ R4, R4, R12 ;  /* 0x0000000c04047220 */ /* 0x000fe20000410000 */
[-C--:B------:R-:W-:Y:S01]  /*10a60*/  FMUL.FTZ R6, R6, R13.reuse ;  /* 0x0000000d06067220 */ /* 0x080fe20000410000 */
        /* <DEDUP_REMOVED lines=9> */
.L_x_3489:
[----:B------:R-:W-:Y:S05]  /*10b00*/  BSYNC B0 ;  /* 0x0000000000007941 */ /* 0x000fea0003800000 */
.L_x_3488:
[----:B-----5:R3:W-:Y:S01]  /*10b10*/  STS.128 [R235+0x3800], R4 ;  /* 0x00380004eb007388 */ /* 0x0207e20000000c00 */
[----:B------:R-:W-:Y:S05]  /*10b20*/  BRA `(.L_x_3483) ;  /* 0x0000003400307947 */ /* 0x000fea0003800000 */
.L_x_3458:
        /* <DEDUP_REMOVED lines=33> */
[----:B------:R-:W-:Y:S02]  /*10d40*/  LOP3.LUT R39, R6, 0xffff0000, RZ, 0xc0, !PT ;  /* 0xffff000006277812 */ /* 0x000fe400078ec0ff */
[C---:B------:R-:W-:Y:S02]  /*10d50*/  LOP3.LUT R38, R7.reuse, 0xffff0000, RZ, 0xc0, !PT ;  /* 0xffff000007267812 */ /* 0x040fe400078ec0ff */
[----:B------:R-:W-:Y:S02]  /*10d60*/  SHF.L.U32 R17, R7, 0x10, RZ ;  /* 0x0000001007117819 */ /* 0x000fe400000006ff */
[----:B------:R-:W-:Y:S01]  /*10d70*/  LOP3.LUT R18, R4, 0xffff0000, RZ, 0xc0, !PT ;  /* 0xffff000004127812 */ /* 0x000fe200078ec0ff */
[C---:B---3--:R-:W-:Y:S01]  /*10d80*/  IMAD.U32 R7, R8.reuse, 0x10000, RZ ;  /* 0x0001000008077824 */ /* 0x048fe200078e00ff */
[----:B------:R-:W-:-:S02]  /*10d90*/  LOP3.LUT R48, R8, 0xffff0000, RZ, 0xc0, !PT ;  /* 0xffff000008307812 */ /* 0x000fc400078ec0ff */
[C---:B------:R-:W-:Y:S02]  /*10da0*/  SHF.L.U32 R49, R9.reuse, 0x10, RZ ;  /* 0x0000001009317819 */ /* 0x040fe400000006ff */
[----:B------:R-:W-:Y:S01]  /*10db0*/  LOP3.LUT R8, R9, 0xffff0000, RZ, 0xc0, !PT ;  /* 0xffff000009087812 */ /* 0x000fe200078ec0ff */
[C---:B------:R-:W-:Y:S01]  /*10dc0*/  IMAD.U32 R9, R10.reuse, 0x10000, RZ ;  /* 0x000100000a097824 */ /* 0x040fe200078e00ff */
[----:B------:R-:W-:Y:S02]  /*10dd0*/  LOP3.LUT R50, R10, 0xffff0000, RZ, 0xc0, !PT ;  /* 0xffff00000a327812 */ /* 0x000fe400078ec0ff */
[----:B------:R-:W-:Y:S01]  /*10de0*/  LOP3.LUT R10, R11, 0xffff0000, RZ, 0xc0, !PT ;  /* 0xffff00000b0a7812 */ /* 0x000fe200078ec0ff */
[C---:B----4-:R-:W-:Y:S01]  /*10df0*/  IMAD.U32 R6, R20.reuse, 0x10000, RZ ;  /* 0x0001000014067824 */ /* 0x050fe200078e00ff */
        /* <DEDUP_REMOVED lines=10> */
[----:B------:R-:W-:Y:S01]  /*10ea0*/  SHF.L.U32 R0, R23, 0x10, RZ ;  /* 0x0000001017007819 */ /* 0x000fe200000006ff */
[----:B------:R-:W-:Y:S01]  /*10eb0*/  @!P1 FADD.FTZ R22, -R22, -RZ ;  /* 0x800000ff16169221 */ /* 0x000fe20000010100 */
[----:B------:R-:W-:Y:S01]  /*10ec0*/  @!P1 FADD.FTZ R5, -R5, -RZ ;  /* 0x800000ff05059221 */ /* 0x000fe20000010100 */
[----:B------:R-:W-:Y:S01]  /*10ed0*/  SHF.L.U32 R51, R11, 0x10, RZ ;  /* 0x000000100b337819 */ /* 0x000fe200000006ff */
[----:B------:R-:W-:Y:S01]  /*10ee0*/  @!P1 FADD.FTZ R4, -R4, -RZ ;  /* 0x800000ff04049221 */ /* 0x000fe20000010100 */
[----:B------:R-:W-:Y:S01]  /*10ef0*/  FMUL.FTZ R7, R7, R6 ;  /* 0x0000000607077220 */ /* 0x000fe20000410000 */
[----:B------:R-:W-:Y:S01]  /*10f00*/  FMUL.FTZ R20, R8, R20 ;  /* 0x0000001408147220 */ /* 0x000fe20000410000 */
[----:B------:R-:W-:Y:S01]  /*10f10*/  @!P1 FADD.FTZ R0, -R0, -RZ ;  /* 0x800000ff00009221 */ /* 0x000fe20000010100 */
[----:B------:R-:W-:Y:S01]  /*10f20*/  FMUL.FTZ R6, R50, R2 ;  /* 0x0000000232067220 */ /* 0x000fe20000410000 */
[----:B------:R-:W-:Y:S01]  /*10f30*/  FMUL.FTZ R3, R9, R3 ;  /* 0x0000000309037220 */ /* 0x000fe20000410000 */
[----:B------:R-:W-:Y:S01]  /*10f40*/  FMUL.FTZ R22, R10, R22 ;  /* 0x000000160a167220 */ /* 0x000fe20000410000 */
[C---:B--2---:R-:W-:Y:S01]  /*10f50*/  IMAD.U32 R8, R24.reuse, 0x10000, RZ ;  /* 0x0001000018087824 */ /* 0x044fe200078e00ff */
        /* <DEDUP_REMOVED lines=22> */
.L_x_3495:
[----:B------:R-:W-:Y:S05]  /*110c0*/  BSYNC B0 ;  /* 0x0000000000007941 */ /* 0x000fea0003800000 */
.L_x_3494:
[----:B-----5:R3:W-:Y:S02]  /*110d0*/  STS.128 [R235], R4 ;  /* 0x00000004eb007388 */ /* 0x0207e40000000c00 */
.L_x_3493:
[----:B------:R-:W-:Y:S05]  /*110e0*/  BSYNC B1 ;  /* 0x0000000000017941 */ /* 0x000fea0003800000 */
.L_x_3492:
        /* <DEDUP_REMOVED lines=16> */
[----:B------:R-:W4:Y:S03]  /*111f0*/  LD.E.128 R8, desc[UR6][R8.64+0x80] ;  /* 0x0000800608087980 */ /* 0x000f26000c101d00 */
        /* <DEDUP_REMOVED lines=9> */
[C---:B--23-5:R-:W-:Y:S01]  /*11290*/  LOP3.LUT R30, R5.reuse, 0xffff0000, RZ, 0xc0, !PT ;  /* 0xffff0000051e7812 */ /* 0x06cfe200078ec0ff */
[----:B------:R-:W-:Y:S01]  /*112a0*/  IMAD.U32 R19, R6, 0x10000, RZ ;  /* 0x0001000006137824 */ /* 0x000fe200078e00ff */
[----:B------:R-:W-:Y:S01]  /*112b0*/  SHF.L.U32 R12, R5, 0x10, RZ ;  /* 0x00000010050c7819 */ /* 0x000fe200000006ff */
[----:B------:R-:W-:Y:S01]  /*112c0*/  IMAD.U32 R13, R4, 0x10000, RZ ;  /* 0x00010000040d7824 */ /* 0x000fe200078e00ff */
[----:B------:R-:W-:Y:S02]  /*112d0*/  LOP3.LUT R33, R6, 0xffff0000, RZ, 0xc0, !PT ;  /* 0xffff000006217812 */ /* 0x000fe400078ec0ff */
[C---:B------:R-:W-:Y:S02]  /*112e0*/  LOP3.LUT R31, R7.reuse, 0xffff0000, RZ, 0xc0, !PT ;  /* 0xffff0000071f7812 */ /* 0x040fe400078ec0ff */
[----:B------:R-:W-:Y:S02]  /*112f0*/  SHF.L.U32 R17, R7, 0x10, RZ ;  /* 0x0000001007117819 */ /* 0x000fe400000006ff */
[----:B------:R-:W-:Y:S01]  /*11300*/  LOP3.LUT R18, R4, 0xffff0000, RZ, 0xc0, !PT ;  /* 0xffff000004127812 */ /* 0x000fe200078ec0ff */
[C---:B----4-:R-:W-:Y:S01]  /*11310*/  IMAD.U32 R7, R8.reuse, 0x10000, RZ ;  /* 0x0001000008077824 */ /* 0x050fe200078e00ff */
[----:B------:R-:W-:-:S02]  /*11320*/  LOP3.LUT R38, R8, 0xffff0000, RZ, 0xc0, !PT ;  /* 0xffff000008267812 */ /* 0x000fc400078ec0ff */
[C---:B------:R-:W-:Y:S02]  /*11330*/  SHF.L.U32 R39, R9.reuse, 0x10, RZ ;  /* 0x0000001009277819 */ /* 0x040fe400000006ff */
[----:B------:R-:W-:Y:S01]  /*11340*/  LOP3.LUT R8, R9, 0xffff0000, RZ, 0xc0, !PT ;  /* 0xffff000009087812 */ /* 0x000fe200078ec0ff */
[C---:B------:R-:W-:Y:S01]  /*11350*/  IMAD.U32 R9, R10.reuse, 0x10000, RZ ;  /* 0x000100000a097824 */ /* 0x040fe200078e00ff */
[----:B------:R-:W-:Y:S02]  /*11360*/  LOP3.LUT R48, R10, 0xffff0000, RZ, 0xc0, !PT ;  /* 0xffff00000a307812 */ /* 0x000fe400078ec0ff */
[----:B------:R-:W-:Y:S01]  /*11370*/  LOP3.LUT R10, R11, 0xffff0000, RZ, 0xc0, !PT ;  /* 0xffff00000b0a7812 */ /* 0x000fe200078ec0ff */
        /* <DEDUP_REMOVED lines=45> */
.L_x_3497:
[----:B------:R-:W-:Y:S05]  /*11650*/  BSYNC B0 ;  /* 0x0000000000007941 */ /* 0x000fea0003800000 */
.L_x_3496:
[----:B-----5:R1:W-:Y:S02]  /*11660*/  STS.128 [R235+0x2000], R4 ;  /* 0x00200004eb007388 */ /* 0x0203e40000000c00 */
.L_x_3491:
[----:B------:R-:W-:Y:S05]  /*11670*/  BSYNC B2 ;  /* 0x0000000000027941 */ /* 0x000fea0003800000 */
.L_x_3490:
        /* <DEDUP_REMOVED lines=15> */
[----:B------:R-:W-:-:S04]  /*11770*/  IADD3 R12, P1, R57, R45, RZ ;  /* 0x0000002d390c7210 */ /* 0x000fc80007f3e0ff */
[----:B------:R-:W-:-:S07]  /*11780*/  LEA.HI.X.SX32 R13, R57, R44, 0x1, P1 ;  /* 0x0000002c390d7211 */ /* 0x000fce00008f0eff */
[----:B------:R-:W-:-:S05]  /*11790*/  @P0 IMAD.MOV R0, RZ, RZ, -R32 ;  /* 0x000000ffff000224 */ /* 0x000fca00078e0a20 */
[----:B------:R-:W-:-:S04]  /*117a0*/  IADD3 R2, P1, R0, R12, RZ ;  /* 0x0000000c00027210 */ /* 0x000fc80007f3e0ff */
[----:B------:R-:W-:Y:S02]  /*117b0*/  LEA.HI.X.SX32 R3, R0, R13, 0x1, P1 ;  /* 0x0000000d00037211 */ /* 0x000fe400008f0eff */
[----:B------:R-:W-:Y:S01]  /*117c0*/  MOV R0, R32 ;  /* 0x0000002000007202 */ /* 0x000fe20000000f00 */
[----:B------:R-:W-:Y:S01]  /*117d0*/  @P0 IMAD.MOV R0, RZ, RZ, -R32 ;  /* 0x000000ffff000224 */ /* 0x000fe200078e0a20 */
[----:B------:R-:W-:-:S03]  /*117e0*/  LEA R20, P1, R2, R34, 0x1 ;  /* 0x0000002202147211 */ /* 0x000fc600078208ff */
[----:B------:R-:W-:Y:S01]  /*117f0*/  IMAD.WIDE R8, R0, 0x2, R40 ;  /* 0x0000000200087825 */ /* 0x000fe200078e0228 */
[----:B------:R-:W-:-:S03]  /*11800*/  LEA.HI.X R21, R2, R35, R3, 0x1, P1 ;  /* 0x0000002302157211 */ /* 0x000fc600008f0c03 */
[----:B------:R-:W-:Y:S01]  /*11810*/  IMAD.MOV.U32 R0, RZ, RZ, RZ ;  /* 0x000000ffff007224 */ /* 0x000fe200078e00ff */
[----:B------:R-:W-:Y:S01]  /*11820*/  @P0 IADD3 R0, -R32, RZ, RZ ;  /* 0x000000ff20000210 */ /* 0x000fe20007ffe1ff */
[----:B------:R-:W3:Y:S03]  /*11830*/  LD.E.128 R8, desc[UR6][R8.64] ;  /* 0x0000000608087980 */ /* 0x000ee6000c101d00 */
[C---:B------:R-:W-:Y:S01]  /*11840*/  IADD3 R2, P1, R0.reuse, R12, RZ ;  /* 0x0000000c00027210 */ /* 0x040fe20007f3e0ff */
[----:B------:R-:W4:Y:S03]  /*11850*/  LD.E.128 R20, desc[UR6][R20.64] ;  /* 0x0000000614147980 */ /* 0x000f26000c101d00 */
[----:B------:R-:W-:Y:S02]  /*11860*/  LEA.HI.X.SX32 R0, R0, R13, 0x1, P1 ;  /* 0x0000000d00007211 */ /* 0x000fe400008f0eff */
[----:B------:R-:W-:-:S04]  /*11870*/  LEA R24, P1, R2, R36, 0x1 ;  /* 0x0000002402187211 */ /* 0x000fc800078208ff */
[----:B------:R-:W-:-:S06]  /*11880*/  LEA.HI.X R25, R2, R37, R0, 0x1, P1 ;  /* 0x0000002502197211 */ /* 0x000fcc00008f0c00 */
[----:B------:R-:W4:Y:S01]  /*11890*/  LD.E.128 R24, desc[UR6][R24.64] ;  /* 0x0000000618187980 */ /* 0x000f22000c101d00 */
[C---:B--2--5:R-:W-:Y:S01]  /*118a0*/  LOP3.LUT R30, R5.reuse, 0xffff0000, RZ, 0xc0, !PT ;  /* 0xffff0000051e7812 */ /* 0x064fe200078ec0ff */
[----:B------:R-:W-:Y:S01]  /*118b0*/  IMAD.U32 R12, R5, 0x10000, RZ ;  /* 0x00010000050c7824 */ /* 0x000fe200078e00ff */
[C---:B------:R-:W-:Y:S02]  /*118c0*/  SHF.L.U32 R18, R6.reuse, 0x10, RZ ;  /* 0x0000001006127819 */ /* 0x040fe400000006ff */
[----:B------:R-:W-:Y:S01]  /*118d0*/  LOP3.LUT R19, R6, 0xffff0000, RZ, 0xc0, !PT ;  /* 0xffff000006137812 */ /* 0x000fe200078ec0ff */
[C---:B------:R-:W-:Y:S01]  /*118e0*/  IMAD.U32 R13, R4.reuse, 0x10000, RZ ;  /* 0x00010000040d7824 */ /* 0x040fe200078e00ff */
[----:B------:R-:W-:Y:S02]  /*118f0*/  LOP3.LUT R17, R4, 0xffff0000, RZ, 0xc0, !PT ;  /* 0xffff000004117812 */ /* 0x000fe400078ec0ff */
[C---:B------:R-:W-:Y:S01]  /*11900*/  LOP3.LUT R31, R7.reuse, 0xffff0000, RZ, 0xc0, !PT ;  /* 0xffff0000071f7812 */ /* 0x040fe200078ec0ff */
[----:B------:R-:W-:Y:S01]  /*11910*/  IMAD.U32 R7, R7, 0x10000, RZ ;  /* 0x0001000007077824 */ /* 0x000fe200078e00ff */
[----:B---3--:R-:W-:Y:S01]  /*11920*/  SHF.L.U32 R33, R9, 0x10, RZ ;  /* 0x0000001009217819 */ /* 0x008fe200000006ff */
[C---:B----4-:R-:W-:Y:S01]  /*11930*/  IMAD.U32 R6, R20.reuse, 0x10000, RZ ;  /* 0x0001000014067824 */ /* 0x050fe200078e00ff */
[----:B------:R-:W-:Y:S01]  /*11940*/  LOP3.LUT R5, R20, 0xffff0000, RZ, 0xc0, !PT ;  /* 0xffff000014057812 */ /* 0x000fe200078ec0ff */
[----:B------:R-:W-:Y:S01]  /*11950*/  IMAD.U32 R3, R22, 0x10000, RZ ;  /* 0x0001000016037824 */ /* 0x000fe200078e00ff */
[----:B------:R-:W-:-:S02]  /*11960*/  LOP3.LUT R20, R21, 0xffff0000, RZ, 0xc0, !PT ;  /* 0xffff000015147812 */ /* 0x000fc400078ec0ff */
[----:B------:R-:W-:Y:S02]  /*11970*/  LOP3.LUT R2, R22, 0xffff0000, RZ, 0xc0, !PT ;  /* 0xffff000016027812 */ /* 0x000fe400078ec0ff */
[----:B------:R-:W-:Y:S01]  /*11980*/  SHF.L.U32 R4, R21, 0x10, RZ ;  /* 0x0000001015047819 */ /* 0x000fe200000006ff */
[C---:B------:R-:W-:Y:S01]  /*11990*/  IMAD.U32 R21, R8.reuse, 0x10000, RZ ;  /* 0x0001000008157824 */ /* 0x040fe200078e00ff */
[C---:B------:R-:W-:Y:S02]  /*119a0*/  SHF.L.U32 R0, R23.reuse, 0x10, RZ ;  /* 0x0000001017007819 */ /* 0x040fe400000006ff */
[----:B------:R-:W-:Y:S02]  /*119b0*/  LOP3.LUT R22, R23, 0xffff0000, RZ, 0xc0, !PT ;  /* 0xffff000017167812 */ /* 0x000fe400078ec0ff */
[----:B------:R-:W-:Y:S02]  /*119c0*/  LOP3.LUT R23, R8, 0xffff0000, RZ, 0xc0, !PT ;  /* 0xffff000008177812 */ /* 0x000fe400078ec0ff */
[----:B------:R-:W-:Y:S01]  /*119d0*/  LOP3.LUT R8, R9, 0xffff0000, RZ, 0xc0, !PT ;  /* 0xffff000009087812 */ /* 0x000fe200078ec0ff */
[C---:B------:R-:W-:Y:S01]  /*119e0*/  IMAD.U32 R9, R10.reuse, 0x10000, RZ ;  /* 0x000100000a097824 */ /* 0x040fe200078e00ff */
[----:B------:R-:W-:Y:S01]  /*119f0*/  LOP3.LUT R38, R10, 0xffff0000, RZ, 0xc0, !PT ;  /* 0xffff00000a267812 */ /* 0x000fe200078ec0ff */
[----:B------:R-:W-:Y:S01]  /*11a00*/  @!P0 FADD.FTZ R20, -R20, -RZ ;  /* 0x800000ff14148221 */ /* 0x000fe20000010100 */
[----:B------:R-:W-:Y:S01]  /*11a10*/  LOP3.LUT R10, R11, 0xffff0000, RZ, 0xc0, !PT ;  /* 0xffff00000b0a7812 */ /* 0x000fe200078ec0ff */
[----:B------:R-:W-:Y:S01]  /*11a20*/  @!P0 FADD.FTZ R3, -R3, -RZ ;  /* 0x800000ff03038221 */ /* 0x000fe20000010100 */
[----:B------:R-:W-:Y:S01]  /*11a30*/  @!P0 FADD.FTZ R6, -R6, -RZ ;  /* 0x800000ff06068221 */ /* 0x000fe20000010100 */
[----:B------:R-:W-:Y:S01]  /*11a40*/  @!P0 FADD.FTZ R5, -R5, -RZ ;  /* 0x800000ff05058221 */ /* 0x000fe20000010100 */
[----:B------:R-:W-:Y:S01]  /*11a50*/  @!P0 FADD.FTZ R22, -R22, -RZ ;  /* 0x800000ff16168221 */ /* 0x000fe20000010100 */
[----:B------:R-:W-:Y:S01]  /*11a60*/  SHF.L.U32 R39, R11, 0x10, RZ ;  /* 0x000000100b277819 */ /* 0x000fe200000006ff */
        /* <DEDUP_REMOVED lines=8> */
[C---:B------:R-:W-:Y:S01]  /*11af0*/  IMAD.U32 R9, R24.reuse, 0x10000, RZ ;  /* 0x0001000018097824 */ /* 0x040fe200078e00ff */
[----:B------:R-:W-:Y:S01]  /*11b00*/  LOP3.LUT R8, R24, 0xffff0000, RZ, 0xc0, !PT ;  /* 0xffff000018087812 */ /* 0x000fe200078ec0ff */
[C---:B------:R-:W-:Y:S01]  /*11b10*/  IMAD.U32 R10, R26.reuse, 0x10000, RZ ;  /* 0x000100001a0a7824 */ /* 0x040fe200078e00ff */
[----:B------:R-:W-:Y:S01]  /*11b20*/  SHF.L.U32 R11, R25, 0x10, RZ ;  /* 0x00000010190b7819 */ /* 0x000fe200000006ff */
[----:B------:R-:W-:Y:S01]  /*11b30*/  FMUL.FTZ R4, R33, R4 ;  /* 0x0000000421047220 */ /* 0x000fe20000410000 */
[----:B------:R-:W-:Y:S01]  /*11b40*/  LOP3.LUT R24, R25, 0xffff0000, RZ, 0xc0, !PT ;  /* 0xffff000019187812 */ /* 0x000fe200078ec0ff */
[----:B------:R-:W-:Y:S01]  /*11b50*/  FMUL.FTZ R0, R39, R0 ;  /* 0x0000000027007220 */ /* 0x000fe20000410000 */
[----:B------:R-:W-:-:S02]  /*11b60*/  LOP3.LUT R21, R26, 0xffff0000, RZ, 0xc0, !PT ;  /* 0xffff00001a157812 */ /* 0x000fc400078ec0ff */
        /* <DEDUP_REMOVED lines=15> */
.L_x_3503:
[----:B------:R-:W-:Y:S05]  /*11c60*/  BSYNC B0 ;  /* 0x0000000000007941 */ /* 0x000fea0003800000 */
.L_x_3502:
[----:B-----5:R3:W-:Y:S02]  /*11c70*/  STS.128 [R235+0x800], R4 ;  /* 0x00080004eb007388 */ /* 0x0207e40000000c00 */
.L_x_3501:
[----:B------:R-:W-:Y:S05]  /*11c80*/  BSYNC B1 ;  /* 0x0000000000017941 */ /* 0x000fea0003800000 */
.L_x_3500:
        /* <DEDUP_REMOVED lines=9> */
[----:B------:R-:W-:-:S03]  /*11d20*/  IMAD.MOV.U32 R0, RZ, RZ, RZ ;  /* 0x000000ffff007224 */ /* 0x000fc600078e00ff */
[----:B------:R-:W-:-:S04]  /*11d30*/  IADD3 R12, P1, R13, R45, RZ ;  /* 0x0000002d0d0c7210 */ /* 0x000fc80007f3e0ff */
[----:B------:R-:W-:-:S03]  /*11d40*/  LEA.HI.X.SX32 R13, R13, R44, 0x1, P1 ;  /* 0x0000002c0d0d7211 */ /* 0x000fc600008f0eff */
[----:B------:R-:W-:-:S04]  /*11d50*/  @P0 IADD3 R0, -R32, RZ, RZ ;  /* 0x000000ff20000210 */ /* 0x000fc80007ffe1ff */
[----:B------:R-:W-:-:S04]  /*11d60*/  IADD3 R2, P1, R0, R12, RZ ;  /* 0x0000000c00027210 */ /* 0x000fc80007f3e0ff */
[----:B------:R-:W-:Y:S01]  /*11d70*/  LEA.HI.X.SX32 R3, R0, R13, 0x1, P1 ;  /* 0x0000000d00037211 */ /* 0x000fe200008f0eff */
[--C-:B------:R-:W-:Y:S01]  /*11d80*/  IMAD.MOV.U32 R0, RZ, RZ, R32.reuse ;  /* 0x000000ffff007224 */ /* 0x100fe200078e0020 */
[----:B------:R-:W-:Y:S01]  /*11d90*/  LEA R20, P1, R2, R34, 0x1 ;  /* 0x0000002202147211 */ /* 0x000fe200078208ff */
[----:B------:R-:W-:-:S03]  /*11da0*/  @P0 IMAD.MOV R0, RZ, RZ, -R32 ;  /* 0x000000ffff000224 */ /* 0x000fc600078e0a20 */
[----:B------:R-:W-:Y:S01]  /*11db0*/  LEA.HI.X R21, R2, R35, R3, 0x1, P1 ;  /* 0x0000002302157211 */ /* 0x000fe200008f0c03 */
[----:B------:R-:W-:Y:S01]  /*11dc0*/  IMAD.WIDE R8, R0, 0x2, R40 ;  /* 0x0000000200087825 */ /* 0x000fe200078e0228 */
[----:B------:R-:W-:-:S03]  /*11dd0*/  MOV R0, RZ ;  /* 0x000000ff00007202 */ /* 0x000fc60000000f00 */
[----:B------:R-:W-:Y:S01]  /*11de0*/  @P0 IMAD.MOV R0, RZ, RZ, -R32 ;  /* 0x000000ffff000224 */ /* 0x000fe200078e0a20 */
[----:B------:R-:W3:Y:S04]  /*11df0*/  LD.E.128 R20, desc[UR6][R20.64] ;  /* 0x0000000614147980 */ /* 0x000ee8000c101d00 */
        /* <DEDUP_REMOVED lines=8> */
[----:B------:R-:W-:Y:S01]  /*11e80*/  SHF.L.U32 R12, R5, 0x10, RZ ;  /* 0x00000010050c7819 */ /* 0x000fe200000006ff */
[----:B------:R-:W-:Y:S01]  /*11e90*/  IMAD.U32 R13, R4, 0x10000, RZ ;  /* 0x00010000040d7824 */ /* 0x000fe200078e00ff */
[----:B------:R-:W-:Y:S02]  /*11ea0*/  LOP3.LUT R19, R6, 0xffff0000, RZ, 0xc0, !PT ;  /* 0xffff000006137812 */ /* 0x000fe400078ec0ff */
[----:B------:R-:W-:Y:S02]  /*11eb0*/  LOP3.LUT R17, R4, 0xffff0000, RZ, 0xc0, !PT ;  /* 0xffff000004117812 */ /* 0x000fe400078ec0ff */
[C---:B------:R-:W-:Y:S02]  /*11ec0*/  LOP3.LUT R31, R7.reuse, 0xffff0000, RZ, 0xc0, !PT ;  /* 0xffff0000071f7812 */ /* 0x040fe400078ec0ff */
[----:B------:R-:W-:Y:S01]  /*11ed0*/  SHF.L.U32 R7, R7, 0x10, RZ ;  /* 0x0000001007077819 */ /* 0x000fe200000006ff */
[C---:B---3--:R-:W-:Y:S01]  /*11ee0*/  IMAD.U32 R6, R20.reuse, 0x10000, RZ ;  /* 0x0001000014067824 */ /* 0x048fe200078e00ff */
[----:B------:R-:W-:Y:S01]  /*11ef0*/  LOP3.LUT R5, R20, 0xffff0000, RZ, 0xc0, !PT ;  /* 0xffff000014057812 */ /* 0x000fe200078ec0ff */
[----:B------:R-:W-:Y:S01]  /*11f00*/  IMAD.U32 R3, R22, 0x10000, RZ ;  /* 0x0001000016037824 */ /* 0x000fe200078e00ff */
[----:B------:R-:W-:Y:S01]  /*11f10*/  LOP3.LUT R20, R21, 0xffff0000, RZ, 0xc0, !PT ;  /* 0xffff000015147812 */ /* 0x000fe200078ec0ff */
[----:B------:R-:W-:Y:S01]  /*11f20*/  @!P0 FADD.FTZ R6, -R6, -RZ ;  /* 0x800000ff06068221 */ /* 0x000fe20000010100 */
[----:B------:R-:W-:Y:S01]  /*11f30*/  LOP3.LUT R2, R22, 0xffff0000, RZ, 0xc0, !PT ;  /* 0xffff000016027812 */ /* 0x000fe200078ec0ff */
[----:B------:R-:W-:Y:S01]  /*11f40*/  @!P0 FADD.FTZ R3, -R3, -RZ ;  /* 0x800000ff03038221 */ /* 0x000fe20000010100 */
[----:B------:R-:W-:Y:S01]  /*11f50*/  SHF.L.U32 R4, R21, 0x10, RZ ;  /* 0x0000001015047819 */ /* 0x000fe200000006ff */
[----:B----4-:R-:W-:Y:S01]  /*11f60*/  IMAD.U32 R21, R8, 0x10000, RZ ;  /* 0x0001000008157824 */ /* 0x010fe200078e00ff */
        /* <DEDUP_REMOVED lines=12> */
[C---:B------:R-:W-:Y:S01]  /*12030*/  LOP3.LUT R10, R11.reuse, 0xffff0000, RZ, 0xc0, !PT ;  /* 0xffff00000b0a7812 */ /* 0x040fe200078ec0ff */
[----:B------:R-:W-:Y:S01]  /*12040*/  FMUL.FTZ R20, R8, R20 ;  /* 0x0000001408147220 */ /* 0x000fe20000410000 */
[----:B------:R-:W-:Y:S01]  /*12050*/  SHF.L.U32 R39, R11, 0x10, RZ ;  /* 0x000000100b277819 */ /* 0x000fe200000006ff */
        /* <DEDUP_REMOVED lines=12> */
[----:B------:R-:W-:Y:S01]  /*12120*/  LOP3.LUT R21, R26, 0xffff0000, RZ, 0xc0, !PT ;  /* 0xffff00001a157812 */ /* 0x000fe200078ec0ff */
[----:B------:R-:W-:Y:S01]  /*12130*/  FMUL.FTZ R2, R38, R2 ;  /* 0x0000000226027220 */ /* 0x000fe20000410000 */
[----:B------:R-:W-:Y:S01]  /*12140*/  SHF.L.U32 R23, R27, 0x10, RZ ;  /* 0x000000101b177819 */ /* 0x000fe200000006ff */
        /* <DEDUP_REMOVED lines=13> */
.L_x_3505:
[----:B------:R-:W-:Y:S05]  /*12220*/  BSYNC B0 ;  /* 0x0000000000007941 */ /* 0x000fea0003800000 */
.L_x_3504:
[----:B-----5:R3:W-:Y:S02]  /*12230*/  STS.128 [R235+0x2800], R4 ;  /* 0x00280004eb007388 */ /* 0x0207e40000000c00 */
.L_x_3499:
[----:B------:R-:W-:Y:S05]  /*12240*/  BSYNC B2 ;  /* 0x0000000000027941 */ /* 0x000fea0003800000 */
.L_x_3498:
[----:B-1----:R-:W-:Y:S01]  /*12250*/  VIADD R40, R110, 0x20 ;  /* 0x000000206e287836 */ /* 0x002fe20000000000 */
        /* <DEDUP_REMOVED lines=27> */
[----:B------:R-:W4:Y:S04]  /*12410*/  LD.E.128 R20, desc[UR6][R20.64] ;  /* 0x0000000614147980 */ /* 0x000f28000c101d00 */
[C---:B------:R-:W-:Y:S01]  /*12420*/  IADD3 R2, P1, R0.reuse, R12, RZ ;  /* 0x0000000c00027210 */ /* 0x040fe20007f3e0ff */
[----:B------:R-:W3:Y:S03]  /*12430*/  LD.E.128 R8, desc[UR6][R8.64] ;  /* 0x0000000608087980 */ /* 0x000ee6000c101d00 */
[----:B------:R-:W-:Y:S02]  /*12440*/  LEA.HI.X.SX32 R0, R0, R13, 0x1, P1 ;  /* 0x0000000d00007211 */ /* 0x000fe400008f0eff */
[----:B------:R-:W-:-:S04]  /*12450*/  LEA R24, P1, R2, R36, 0x1 ;  /* 0x0000002402187211 */ /* 0x000fc800078208ff */
[----:B------:R-:W-:-:S06]  /*12460*/  LEA.HI.X R25, R2, R37, R0, 0x1, P1 ;  /* 0x0000002502197211 */ /* 0x000fcc00008f0c00 */
[----:B------:R-:W3:Y:S01]  /*12470*/  LD.E.128 R24, desc[UR6][R24.64] ;  /* 0x0000000618187980 */ /* 0x000ee2000c101d00 */
        /* <DEDUP_REMOVED lines=8> */
[C---:B----4-:R-:W-:Y:S01]  /*12500*/  IMAD.U32 R6, R20.reuse, 0x10000, RZ ;  /* 0x0001000014067824 */ /* 0x050fe200078e00ff */
[----:B------:R-:W-:Y:S01]  /*12510*/  LOP3.LUT R5, R20, 0xffff0000, RZ, 0xc0, !PT ;  /* 0xffff000014057812 */ /* 0x000fe200078ec0ff */
[----:B------:R-:W-:Y:S01]  /*12520*/  IMAD.U32 R3, R22, 0x10000, RZ ;  /* 0x0001000016037824 */ /* 0x000fe200078e00ff */
[----:B------:R-:W-:Y:S01]  /*12530*/  LOP3.LUT R20, R21, 0xffff0000, RZ, 0xc0, !PT ;  /* 0xffff000015147812 */ /* 0x000fe200078ec0ff */
[----:B------:R-:W-:Y:S01]  /*12540*/  @!P0 FADD.FTZ R6, -R6, -RZ ;  /* 0x800000ff06068221 */ /* 0x000fe20000010100 */
[----:B------:R-:W-:Y:S01]  /*12550*/  LOP3.LUT R2, R22, 0xffff0000, RZ, 0xc0, !PT ;  /* 0xffff000016027812 */ /* 0x000fe200078ec0ff */
[----:B------:R-:W-:Y:S01]  /*12560*/  @!P0 FADD.FTZ R3, -R3, -RZ ;  /* 0x800000ff03038221 */ /* 0x000fe20000010100 */
[----:B------:R-:W-:Y:S01]  /*12570*/  SHF.L.U32 R4, R21, 0x10, RZ ;  /* 0x0000001015047819 */ /* 0x000fe200000006ff */
[----:B---3--:R-:W-:Y:S01]  /*12580*/  IMAD.U32 R21, R8, 0x10000, RZ ;  /* 0x0001000008157824 */ /* 0x008fe200078e00ff */
        /* <DEDUP_REMOVED lines=43> */
.L_x_3511:
[----:B------:R-:W-:Y:S05]  /*12840*/  BSYNC B0 ;  /* 0x0000000000007941 */ /* 0x000fea0003800000 */
.L_x_3510:
[----:B-----5:R1:W-:Y:S02]  /*12850*/  STS.128 [R235+0x1000], R4 ;  /* 0x00100004eb007388 */ /* 0x0203e40000000c00 */
.L_x_3509:
[----:B------:R-:W-:Y:S05]  /*12860*/  BSYNC B1 ;  /* 0x0000000000017941 */ /* 0x000fea0003800000 */
.L_x_3508:
        /* <DEDUP_REMOVED lines=9> */
[----:B------:R-:W-:-:S04]  /*12900*/  LEA R13, R32, 0x40, 0x5 ;  /* 0x00000040200d7811 */ /* 0x000fc800078e28ff */
[----:B------:R-:W-:-:S04]  /*12910*/  IADD3 R12, P1, R13, R45, RZ ;  /* 0x0000002d0d0c7210 */ /* 0x000fc80007f3e0ff */
[----:B------:R-:W-:-:S03]  /*12920*/  LEA.HI.X.SX32 R13, R13, R44, 0x1, P1 ;  /* 0x0000002c0d0d7211 */ /* 0x000fc600008f0eff */
        /* <DEDUP_REMOVED lines=77> */
.L_x_3513:
[----:B------:R-:W-:Y:S05]  /*12e00*/  BSYNC B0 ;  /* 0x0000000000007941 */ /* 0x000fea0003800000 */
.L_x_3512:
[----:B-----5:R3:W-:Y:S02]  /*12e10*/  STS.128 [R235+0x3000], R4 ;  /* 0x00300004eb007388 */ /* 0x0207e40000000c00 */
.L_x_3507:
[----:B------:R-:W-:Y:S05]  /*12e20*/  BSYNC B2 ;  /* 0x0000000000027941 */ /* 0x000fea0003800000 */
.L_x_3506:
        /* <DEDUP_REMOVED lines=13> */
[----:B------:R-:W-:Y:S02]  /*12f00*/  IMAD R18, R32, 0x30, RZ ;  /* 0x0000003020127824 */ /* 0x000fe400078e02ff */
[----:B------:R-:W-:-:S03]  /*12f10*/  IMAD.MOV.U32 R0, RZ, RZ, RZ ;  /* 0x000000ffff007224 */ /* 0x000fc600078e00ff */
        /* <DEDUP_REMOVED lines=12> */
[----:B------:R-:W2:Y:S03]  /*12fe0*/  LD.E.128 R8, desc[UR6][R8.64] ;  /* 0x0000000608087980 */ /* 0x000ea6000c101d00 */
[C---:B------:R-:W-:Y:S01]  /*12ff0*/  IADD3 R2, P1, R0.reuse, R17, RZ ;  /* 0x0000001100027210 */ /* 0x040fe20007f3e0ff */
[----:B------:R-:W3:Y:S03]  /*13000*/  LD.E.128 R12, desc[UR6][R12.64] ;  /* 0x000000060c0c7980 */ /* 0x000ee6000c101d00 */
[----:B------:R-:W-:Y:S02]  /*13010*/  LEA.HI.X.SX32 R0, R0, R18, 0x1, P1 ;  /* 0x0000001200007211 */ /* 0x000fe400008f0eff */
[----:B------:R-:W-:-:S04]  /*13020*/  LEA R20, P1, R2, R36, 0x1 ;  /* 0x0000002402147211 */ /* 0x000fc800078208ff */
[----:B------:R-:W-:-:S06]  /*13030*/  LEA.HI.X R21, R2, R37, R0, 0x1, P1 ;  /* 0x0000002502157211 */ /* 0x000fcc00008f0c00 */
[----:B------:R-:W4:Y:S01]  /*13040*/  LD.E.128 R20, desc[UR6][R20.64] ;  /* 0x0000000614147980 */ /* 0x000f22000c101d00 */
[C---:B-----5:R-:W-:Y:S01]  /*13050*/  LOP3.LUT R26, R5.reuse, 0xffff0000, RZ, 0xc0, !PT ;  /* 0xffff0000051a7812 */ /* 0x060fe200078ec0ff */
[C---:B------:R-:W-:Y:S01]  /*13060*/  IMAD.U32 R24, R6.reuse, 0x10000, RZ ;  /* 0x0001000006187824 */ /* 0x040fe200078e00ff */
[----:B------:R-:W-:Y:S02]  /*13070*/  SHF.L.U32 R17, R5, 0x10, RZ ;  /* 0x0000001005117819 */ /* 0x000fe400000006ff */
[----:B------:R-:W-:Y:S01]  /*13080*/  LOP3.LUT R25, R6, 0xffff0000, RZ, 0xc0, !PT ;  /* 0xffff000006197812 */ /* 0x000fe200078ec0ff */
[C---:B------:R-:W-:Y:S01]  /*13090*/  IMAD.U32 R18, R4.reuse, 0x10000, RZ ;  /* 0x0001000004127824 */ /* 0x040fe200078e00ff */
[----:B------:R-:W-:Y:S02]  /*130a0*/  LOP3.LUT R19, R4, 0xffff0000, RZ, 0xc0, !PT ;  /* 0xffff000004137812 */ /* 0x000fe400078ec0ff */
[C---:B------:R-:W-:Y:S02]  /*130b0*/  LOP3.LUT R27, R7.reuse, 0xffff0000, RZ, 0xc0, !PT ;  /* 0xffff0000071b7812 */ /* 0x040fe400078ec0ff */
[----:B------:R-:W-:-:S02]  /*130c0*/  SHF.L.U32 R7, R7, 0x10, RZ ;  /* 0x0000001007077819 */ /* 0x000fc400000006ff */
[----:B--2---:R-:W-:Y:S01]  /*130d0*/  SHF.L.U32 R30, R9, 0x10, RZ ;  /* 0x00000010091e7819 */ /* 0x004fe200000006ff */
[C---:B---3--:R-:W-:Y:S01]  /*130e0*/  IMAD.U32 R6, R12.reuse, 0x10000, RZ ;  /* 0x000100000c067824 */ /* 0x048fe200078e00ff */
[----:B------:R-:W-:Y:S01]  /*130f0*/  LOP3.LUT R5, R12, 0xffff0000, RZ, 0xc0, !PT ;  /* 0xffff00000c057812 */ /* 0x000fe200078ec0ff */
[C---:B------:R-:W-:Y:S01]  /*13100*/  IMAD.U32 R3, R14.reuse, 0x10000, RZ ;  /* 0x000100000e037824 */ /* 0x040fe200078e00ff */
[C---:B------:R-:W-:Y:S02]  /*13110*/  LOP3.LUT R12, R13.reuse, 0xffff0000, RZ, 0xc0, !PT ;  /* 0xffff00000d0c7812 */ /* 0x040fe400078ec0ff */
[----:B------:R-:W-:Y:S02]  /*13120*/  LOP3.LUT R2, R14, 0xffff0000, RZ, 0xc0, !PT ;  /* 0xffff00000e027812 */ /* 0x000fe400078ec0ff */
[----:B------:R-:W-:Y:S01]  /*13130*/  SHF.L.U32 R4, R13, 0x10, RZ ;  /* 0x000000100d047819 */ /* 0x000fe200000006ff */
[----:B------:R-:W-:Y:S01]  /*13140*/  IMAD.U32 R13, R8, 0x10000, RZ ;  /* 0x00010000080d7824 */ /* 0x000fe200078e00ff */
[----:B------:R-:W-:-:S02]  /*13150*/  SHF.L.U32 R0, R15, 0x10, RZ ;  /* 0x000000100f007819 */ /* 0x000fc400000006ff */
        /* <DEDUP_REMOVED lines=20> */
[C---:B----4-:R-:W-:Y:S01]  /*132a0*/  IMAD.U32 R9, R20.reuse, 0x10000, RZ ;  /* 0x0001000014097824 */ /* 0x050fe200078e00ff */
[----:B------:R-:W-:Y:S01]  /*132b0*/  LOP3.LUT R8, R20, 0xffff0000, RZ, 0xc0, !PT ;  /* 0xffff000014087812 */ /* 0x000fe200078ec0ff */
[----:B------:R-:W-:Y:S01]  /*132c0*/  IMAD.U32 R10, R22, 0x10000, RZ ;  /* 0x00010000160a7824 */ /* 0x000fe200078e00ff */
[C---:B------:R-:W-:Y:S01]  /*132d0*/  SHF.L.U32 R11, R21.reuse, 0x10, RZ ;  /* 0x00000010150b7819 */ /* 0x040fe200000006ff */
[----:B------:R-:W-:Y:S01]  /*132e0*/  FMUL.FTZ R4, R30, R4 ;  /* 0x000000041e047220 */ /* 0x000fe20000410000 */
[----:B------:R-:W-:Y:S01]  /*132f0*/  LOP3.LUT R20, R21, 0xffff0000, RZ, 0xc0, !PT ;  /* 0xffff000015147812 */ /* 0x000fe200078ec0ff */
[----:B------:R-:W-:Y:S01]  /*13300*/  FMUL.FTZ R0, R33, R0 ;  /* 0x0000000021007220 */ /* 0x000fe20000410000 */
[----:B------:R-:W-:-:S02]  /*13310*/  LOP3.LUT R13, R22, 0xffff0000, RZ, 0xc0, !PT ;  /* 0xffff0000160d7812 */ /* 0x000fc400078ec0ff */
        /* <DEDUP_REMOVED lines=15> */
.L_x_3517:
[----:B------:R-:W-:Y:S05]  /*13410*/  BSYNC B0 ;  /* 0x0000000000007941 */ /* 0x000fea0003800000 */
.L_x_3516:
[----:B-----5:R3:W-:Y:S02]  /*13420*/  STS.128 [R235+0x1800], R4 ;  /* 0x00180004eb007388 */ /* 0x0207e40000000c00 */
.L_x_3515:
[----:B------:R-:W-:Y:S05]  /*13430*/  BSYNC B1 ;  /* 0x0000000000017941 */ /* 0x000fea0003800000 */
.L_x_3514:
[----:B------:R-:W-:-:S13]  /*13440*/  ISETP.GE.AND P0, PT, R16, R43, PT ;  /* 0x0000002b1000720c */ /* 0x000fda0003f06270 */
[----:B------:R1:W-:Y:S01]  /*13450*/  @P0 STS.128 [R235+0x3800], RZ ;  /* 0x003800ffeb000388 */ /* 0x0003e20000000c00 */
[----:B------:R-:W-:Y:S05]  /*13460*/  @P0 BRA `(.L_x_3483) ;  /* 0x0000000800e00947 */ /* 0x000fea0003800000 */
[----:B-1-3--:R1:W5:Y:S01]  /*13470*/  LD.E.128 R4, desc[UR6][R54.64+0x80] ;  /* 0x0000800636047980 */ /* 0x00a362000c101d00 */
        /* <DEDUP_REMOVED lines=18> */
[----:B------:R3:W2:Y:S03]  /*135a0*/  LD.E.128 R8, desc[UR6][R2.64] ;  /* 0x0000000602087980 */ /* 0x0006a6000c101d00 */
[----:B------:R-:W-:Y:S02]  /*135b0*/  LEA.HI.X R13, R13, R35, R0, 0x1, P1 ;  /* 0x000000230d0d7211 */ /* 0x000fe400008f0c00 */
[----:B------:R-:W-:Y:S01]  /*135c0*/  MOV R0, RZ ;  /* 0x000000ff00007202 */ /* 0x000fe20000000f00 */
[----:B------:R-:W-:-:S03]  /*135d0*/  @P0 IMAD.MOV R0, RZ, RZ, -R32 ;  /* 0x000000ffff000224 */ /* 0x000fc600078e0a20 */
[----:B------:R-:W4:Y:S02]  /*135e0*/  LD.E.128 R12, desc[UR6][R12.64] ;  /* 0x000000060c0c7980 */ /* 0x000f24000c101d00 */
[----:B---3--:R-:W-:-:S04]  /*135f0*/  IADD3 R2, P1, R0, R16, RZ ;  /* 0x0000001000027210 */ /* 0x008fc80007f3e0ff */
[----:B------:R-:W-:Y:S02]  /*13600*/  LEA.HI.X.SX32 R0, R0, R17, 0x1, P1 ;  /* 0x0000001100007211 */ /* 0x000fe400008f0eff */
[----:B------:R-:W-:-:S04]  /*13610*/  LEA R16, P1, R2, R36, 0x1 ;  /* 0x0000002402107211 */ /* 0x000fc800078208ff */
[----:B------:R-:W-:-:S06]  /*13620*/  LEA.HI.X R17, R2, R37, R0, 0x1, P1 ;  /* 0x0000002502117211 */ /* 0x000fcc00008f0c00 */
[----:B------:R-:W3:Y:S01]  /*13630*/  LD.E.128 R16, desc[UR6][R16.64] ;  /* 0x0000000610107980 */ /* 0x000ee2000c101d00 */
        /* <DEDUP_REMOVED lines=8> */
[C---:B--2---:R-:W-:Y:S01]  /*136c0*/  IMAD.U32 R30, R8.reuse, 0x10000, RZ ;  /* 0x00010000081e7824 */ /* 0x044fe200078e00ff */
[----:B------:R-:W-:Y:S01]  /*136d0*/  LOP3.LUT R8, R8, 0xffff0000, RZ, 0xc0, !PT ;  /* 0xffff000008087812 */ /* 0x000fe200078ec0ff */
[C---:B------:R-:W-:Y:S01]  /*136e0*/  IMAD.U32 R32, R10.reuse, 0x10000, RZ ;  /* 0x000100000a207824 */ /* 0x040fe200078e00ff */
[----:B------:R-:W-:Y:S02]  /*136f0*/  LOP3.LUT R34, R10, 0xffff0000, RZ, 0xc0, !PT ;  /* 0xffff00000a227812 */ /* 0x000fe400078ec0ff */
[----:B------:R-:W-:Y:S02]  /*13700*/  SHF.L.U32 R33, R9, 0x10, RZ ;  /* 0x0000001009217819 */ /* 0x000fe400000006ff */
[----:B------:R-:W-:Y:S02]  /*13710*/  LOP3.LUT R10, R11, 0xffff0000, RZ, 0xc0, !PT ;  /* 0xffff00000b0a7812 */ /* 0x000fe400078ec0ff */
[C---:B----4-:R-:W-:Y:S01]  /*13720*/  LOP3.LUT R6, R12.reuse, 0xffff0000, RZ, 0xc0, !PT ;  /* 0xffff00000c067812 */ /* 0x050fe200078ec0ff */
[----:B------:R-:W-:Y:S01]  /*13730*/  IMAD.U32 R7, R12, 0x10000, RZ ;  /* 0x000100000c077824 */ /* 0x000fe200078e00ff */
[----:B------:R-:W-:Y:S01]  /*13740*/  SHF.L.U32 R5, R13, 0x10, RZ ;  /* 0x000000100d057819 */ /* 0x000fe200000006ff */
[C---:B------:R-:W-:Y:S01]  /*13750*/  IMAD.U32 R4, R14.reuse, 0x10000, RZ ;  /* 0x000100000e047824 */ /* 0x040fe200078e00ff */
        /* <DEDUP_REMOVED lines=11> */
[----:B------:R-:W-:Y:S01]  /*13810*/  SHF.L.U32 R35, R11, 0x10, RZ ;  /* 0x000000100b237819 */ /* 0x000fe200000006ff */
[----:B------:R-:W-:Y:S01]  /*13820*/  FMUL.FTZ R9, R30, R7 ;  /* 0x000000071e097220 */ /* 0x000fe20000410000 */
[----:B------:R-:W-:Y:S01]  /*13830*/  FMUL.FTZ R8, R8, R6 ;  /* 0x0000000608087220 */ /* 0x000fe20000410000 */
        /* <DEDUP_REMOVED lines=8> */
[C---:B---3--:R-:W-:Y:S01]  /*138c0*/  IMAD.U32 R10, R16.reuse, 0x10000, RZ ;  /* 0x00010000100a7824 */ /* 0x048fe200078e00ff */
[----:B------:R-:W-:Y:S01]  /*138d0*/  LOP3.LUT R3, R16, 0xffff0000, RZ, 0xc0, !PT ;  /* 0xffff000010037812 */ /* 0x000fe200078ec0ff */
[C---:B------:R-:W-:Y:S01]  /*138e0*/  IMAD.U32 R11, R18.reuse, 0x10000, RZ ;  /* 0x00010000120b7824 */ /* 0x040fe200078e00ff */
[----:B------:R-:W-:Y:S01]  /*138f0*/  SHF.L.U32 R12, R17, 0x10, RZ ;  /* 0x00000010110c7819 */ /* 0x000fe200000006ff */
[----:B------:R-:W-:Y:S01]  /*13900*/  FFMA.FTZ R10, R21, R10, R9 ;  /* 0x0000000a150a7223 */ /* 0x000fe20000010009 */
        /* <DEDUP_REMOVED lines=10> */
[----:B------:R-:W-:Y:S01]  /*139b0*/  F2FP.BF16.F32.PACK_AB R4, R9, R10 ;  /* 0x0000000a0904723e */ /* 0x000fe200000010ff */
[----:B------:R-:W-:Y:S01]  /*139c0*/  FFMA.FTZ R0, R26, R18, R0 ;  /* 0x000000121a007223 */ /* 0x000fe20000010000 */
[----:B------:R-:W-:-:S02]  /*139d0*/  F2FP.BF16.F32.PACK_AB R5, R5, R3 ;  /* 0x000000030505723e */ /* 0x000fc400000010ff */
[----:B------:R-:W-:Y:S02]  /*139e0*/  F2FP.BF16.F32.PACK_AB R6, R6, R8 ;  /* 0x000000080606723e */ /* 0x000fe400000010ff */
[----:B------:R-:W-:Y:S02]  /*139f0*/  F2FP.BF16.F32.PACK_AB R7, R0, R2 ;  /* 0x000000020007723e */ /* 0x000fe400000010ff */
.L_x_3519:
[----:B------:R-:W-:Y:S05]  /*13a00*/  BSYNC B0 ;  /* 0x0000000000007941 */ /* 0x000fea0003800000 */
.L_x_3518:
[----:B-----5:R3:W-:Y:S01]  /*13a10*/  STS.128 [R235+0x3800], R4 ;  /* 0x00380004eb007388 */ /* 0x0207e20000000c00 */
[----:B------:R-:W-:Y:S05]  /*13a20*/  BRA `(.L_x_3483) ;  /* 0x0000000400707947 */ /* 0x000fea0003800000 */
.L_x_3457:
[----:B-----5:R-:W-:Y:S01]  /*13a30*/  IMAD.IADD R0, R222, 0x1, -R221 ;  /* 0x00000001de007824 */ /* 0x020fe200078e0add */
        /* <DEDUP_REMOVED lines=26> */
.L_x_3521:
[----:B------:R-:W-:Y:S05]  /*13be0*/  BSYNC B0 ;  /* 0x0000000000007941 */ /* 0x000fea0003800000 */
.L_x_3520:
        /* <DEDUP_REMOVED lines=20> */
.L_x_3523:
[----:B------:R-:W-:Y:S05]  /*13d30*/  BSYNC B0 ;  /* 0x0000000000007941 */ /* 0x000fea0003800000 */
.L_x_3522:
[----:B------:R-:W-:Y:S04]  /*13d40*/  BSSY B0, `(.L_x_3524) ;  /* 0x0000014000007945 */ /* 0x000fe80003800000 */
[----:B------:R-:W-:Y:S05]  /*13d50*/  @P4 BRA `(.L_x_3525) ;  /* 0x0000000000484947 */ /* 0x000fea0003800000 */
[----:B------:R-:W-:Y:S02]  /*13d60*/  ISETP.GE.AND P2, PT, R14, R188, PT ;  /* 0x000000bc0e00720c */ /* 0x000fe40003f46270 */
[----:B------:R-:W-:-:S04]  /*13d70*/  LEA R0, P1, R158, R178, 0x5 ;  /* 0x000000b29e007211 */ /* 0x000fc800078228ff */
[----:B------:R-:W-:-:S07]  /*13d80*/  LEA.HI.X R4, R158, R189, R159, 0x5, P1 ;  /* 0x000000bd9e047211 */ /* 0x000fce00008f2c9f */
        /* <DEDUP_REMOVED lines=15> */
.L_x_3525:
[----:B------:R-:W-:Y:S05]  /*13e80*/  BSYNC B0 ;  /* 0x0000000000007941 */ /* 0x000fea0003800000 */
.L_x_3524:
[----:B------:R-:W-:Y:S05]  /*13e90*/  @P3 BRA `(.L_x_3483) ;  /* 0x0000000000543947 */ /* 0x000fea0003800000 */
[----:B------:R-:W-:Y:S01]  /*13ea0*/  ISETP.GE.AND P1, PT, R14, R188, PT ;  /* 0x000000bc0e00720c */ /* 0x000fe20003f26270 */
[----:B-1234-:R-:W-:Y:S01]  /*13eb0*/  IMAD.MOV.U32 R2, RZ, RZ, R178 ;  /* 0x000000ffff027224 */ /* 0x01efe200078e00b2 */
[----:B------:R-:W-:Y:S01]  /*13ec0*/  MOV R3, R189 ;  /* 0x000000bd00037202 */ /* 0x000fe20000000f00 */
[----:B------:R-:W-:Y:S02]  /*13ed0*/  IMAD R0, R159, 0x30, RZ ;  /* 0x000000309f007824 */ /* 0x000fe400078e02ff */
[----:B------:R-:W-:-:S04]  /*13ee0*/  IMAD.WIDE.U32 R4, R158, 0x30, R2 ;  /* 0x000000309e047825 */ /* 0x000fc800078e0002 */
[----:B------:R-:W-:-:S04]  /*13ef0*/  IMAD.IADD R0, R0, 0x1, R5 ;  /* 0x0000000100007824 */ /* 0x000fc800078e0205 */
        /* <DEDUP_REMOVED lines=15> */
.L_x_3483:
[----:B------:R-:W-:Y:S05]  /*13ff0*/  BSYNC B3 ;  /* 0x0000000000037941 */ /* 0x000fea0003800000 */
.L_x_3456:
[----:B------:R-:W5:Y:S01]  /*14000*/  LDL R178, [R1] ;  /* 0x0000000001b27983 */ /* 0x000f620000100800 */
[C---:B------:R-:W-:Y:S01]  /*14010*/  VIADD R10, R110.reuse, 0x40 ;  /* 0x000000406e0a7836 */ /* 0x040fe20000000000 */
[----:B------:R-:W-:Y:S01]  /*14020*/  BSSY B0, `(.L_x_3526) ;  /* 0x000001f000007945 */ /* 0x000fe20003800000 */
[----:B------:R-:W-:Y:S01]  /*14030*/  VIADD R11, R110, 0x50 ;  /* 0x000000506e0b7836 */ /* 0x000fe20000000000 */
[----:B------:R-:W-:Y:S01]  /*14040*/  LOP3.LUT R238, R238, 0xff, RZ, 0xc0, !PT ;  /* 0x000000ffeeee7812 */ /* 0x000fe200078ec0ff */
[----:B------:R-:W-:Y:S02]  /*14050*/  VIADD R12, R110, 0x60 ;  /* 0x000000606e0c7836 */ /* 0x000fe40000000000 */
[----:B-----5:R-:W-:-:S04]  /*14060*/  VIADD R246, R178, 0xffffffff ;  /* 0xffffffffb2f67836 */ /* 0x020fc80000000000 */
[----:B------:R-:W-:-:S04]  /*14070*/  IMAD.SHL.U32 R160, R246, 0x80, RZ ;  /* 0x00000080f6a07824 */ /* 0x000fc800078e00ff */
[----:B------:R-:W-:-:S05]  /*14080*/  IMAD.IADD R8, R187, 0x1, -R160 ;  /* 0x00000001bb087824 */ /* 0x000fca00078e0aa0 */
        /* <DEDUP_REMOVED lines=10> */
[----:B-1234-:R-:W-:Y:S02]  /*14130*/  @P4 IMAD.MOV.U32 R2, RZ, RZ, R243 ;  /* 0x000000ffff024224 */ /* 0x01efe400078e00f3 */
        /* <DEDUP_REMOVED lines=13> */
.L_x_3527:
[----:B------:R-:W-:Y:S05]  /*14210*/  BSYNC B0 ;  /* 0x0000000000007941 */ /* 0x000fea0003800000 */
.L_x_3526:
[----:B------:R-:W-:Y:S04]  /*14220*/  BSSY B0, `(.L_x_3528) ;  /* 0x0000015000007945 */ /* 0x000fe80003800000 */
[----:B------:R-:W-:Y:S05]  /*14230*/  @P2 BRA `(.L_x_3529) ;  /* 0x00000000004c2947 */ /* 0x000fea0003800000 */
[C---:B------:R-:W-:Y:S02]  /*14240*/  LOP3.LUT R0, R238.reuse, 0x1, RZ, 0xc0, !PT ;  /* 0x00000001ee007812 */ /* 0x040fe400078ec0ff */
[----:B------:R-:W-:Y:S02]  /*14250*/  LOP3.LUT P2, RZ, R238, 0x2, RZ, 0xc0, !PT ;  /* 0x00000002eeff7812 */ /* 0x000fe4000784c0ff */
[----:B------:R-:W-:-:S13]  /*14260*/  ISETP.NE.U32.AND P4, PT, R0, 0x1, PT ;  /* 0x000000010000780c */ /* 0x000fda0003f85070 */
[----:B-1-3--:R-:W-:-:S04]  /*14270*/  @!P4 LEA R4, P5, R244, R243, 0x1 ;  /* 0x000000f3f404c211 */ /* 0x00afc800078a08ff */
[C---:B------:R-:W-:Y:S02]  /*14280*/  @!P4 LEA.HI.X R5, R244.reuse, R245, R247, 0x1, P5 ;  /* 0x000000f5f405c211 */ /* 0x040fe400028f0cf7 */
[----:B------:R-:W-:-:S03]  /*14290*/  @P2 IADD3 R0, P5, R244, R198, RZ ;  /* 0x000000c6f4002210 */ /* 0x000fc60007fbe0ff */
[----:B------:R-:W-:Y:S01]  /*142a0*/  @!PT LDS RZ, [RZ] ;  /* 0x00000000fffff984 */ /* 0x000fe20000000800 */
[----:B------:R-:W-:Y:S01]  /*142b0*/  @!PT LDS RZ, [RZ] ;  /* 0x00000000fffff984 */ /* 0x000fe20000000800 */
[----:B------:R-:W-:Y:S01]  /*142c0*/  @!PT LDS RZ, [RZ] ;  /* 0x00000000fffff984 */ /* 0x000fe20000000800 */
[----:B------:R1:W-:Y:S02]  /*142d0*/  @!P4 LDGSTS.E.BYPASS.LTC128B.128 [R235+0x4800], desc[UR6][R4.64] ;  /* 0x0480000004ebcfae */ /* 0x0003e4000b901d46 */
[----:B--2-4-:R-:W-:Y:S01]  /*142e0*/  @P2 IMAD.X R3, R193, 0x1, R247, P5 ;  /* 0x00000001c1032824 */ /* 0x014fe200028e06f7 */
        /* <DEDUP_REMOVED lines=8> */
.L_x_3529:
[----:B------:R-:W-:Y:S05]  /*14370*/  BSYNC B0 ;  /* 0x0000000000007941 */ /* 0x000fea0003800000 */
.L_x_3528:
[----:B------:R-:W-:Y:S01]  /*14380*/  BSSY B0, `(.L_x_3530) ;  /* 0x0000019000007945 */ /* 0x000fe20003800000 */
[----:B------:R-:W-:Y:S02]  /*14390*/  ISETP.GE.AND P5, PT, R12, R8, PT ;  /* 0x000000080c00720c */ /* 0x000fe40003fa6270 */
[----:B------:R-:W-:Y:S01]  /*143a0*/  IADD3 R13, R110, 0x70, RZ ;  /* 0x000000706e0d7810 */ /* 0x000fe20007ffe0ff */
[----:B------:R-:W-:Y:S05]  /*143b0*/  @P1 BRA `(.L_x_3531) ;  /* 0x0000000000541947 */ /* 0x000fea0003800000 */
[----:B------:R-:W-:Y:S01]  /*143c0*/  LOP3.LUT R0, R238, 0x1, RZ, 0xc0, !PT ;  /* 0x00000001ee007812 */ /* 0x000fe200078ec0ff */
[----:B-1234-:R-:W-:Y:S01]  /*143d0*/  IMAD.SHL.U32 R2, R72, 0x20, RZ ;  /* 0x0000002048027824 */ /* 0x01efe200078e00ff */
[----:B------:R-:W-:Y:S02]  /*143e0*/  LOP3.LUT P1, RZ, R238, 0x2, RZ, 0xc0, !PT ;  /* 0x00000002eeff7812 */ /* 0x000fe4000782c0ff */
[----:B------:R-:W-:Y:S02]  /*143f0*/  ISETP.NE.U32.AND P2, PT, R0, 0x1, PT ;  /* 0x000000010000780c */ /* 0x000fe40003f45070 */
        /* <DEDUP_REMOVED lines=17> */
.L_x_3531:
[----:B------:R-:W-:Y:S05]  /*14510*/  BSYNC B0 ;  /* 0x0000000000007941 */ /* 0x000fea0003800000 */
.L_x_3530:
[----:B------:R-:W-:Y:S01]  /*14520*/  BSSY B0, `(.L_x_3532) ;  /* 0x000001c000007945 */ /* 0x000fe20003800000 */
[----:B------:R-:W-:-:S03]  /*14530*/  ISETP.GE.AND P4, PT, R13, R8, PT ;  /* 0x000000080d00720c */ /* 0x000fc60003f86270 */
[----:B------:R-:W-:Y:S10]  /*14540*/  @P0 BRA `(.L_x_3533) ;  /* 0x0000000000640947 */ /* 0x000ff40003800000 */
[C---:B------:R-:W-:Y:S02]  /*14550*/  LOP3.LUT R0, R238.reuse, 0x1, RZ, 0xc0, !PT ;  /* 0x00000001ee007812 */ /* 0x040fe400078ec0ff */
[----:B------:R-:W-:Y:S02]  /*14560*/  LOP3.LUT P0, RZ, R238, 0x2, RZ, 0xc0, !PT ;  /* 0x00000002eeff7812 */ /* 0x000fe4000780c0ff */
[----:B------:R-:W-:-:S11]  /*14570*/  ISETP.NE.U32.AND P1, PT, R0, 0x1, PT ;  /* 0x000000010000780c */ /* 0x000fd60003f25070 */
[----:B------:R-:W-:Y:S02]  /*14580*/  @P0 IMAD.MOV.U32 R192, RZ, RZ, R198 ;  /* 0x000000ffffc00224 */ /* 0x000fe400078e00c6 */
[----:B-1-3--:R-:W-:Y:S01]  /*14590*/  @!P1 MOV R5, R245 ;  /* 0x000000f500059202 */ /* 0x00afe20000000f00 */
[----:B------:R-:W-:Y:S02]  /*145a0*/  @!P1 IMAD.MOV.U32 R4, RZ, RZ, R243 ;  /* 0x000000ffff049224 */ /* 0x000fe400078e00f3 */
[----:B------:R-:W-:Y:S02]  /*145b0*/  @P0 IMAD R0, R73, 0x30, RZ ;  /* 0x0000003049000824 */ /* 0x000fe400078e02ff */
[----:B--2-4-:R-:W-:-:S04]  /*145c0*/  @P0 IMAD.WIDE.U32 R2, R72, 0x30, R192 ;  /* 0x0000003048020825 */ /* 0x014fc800078e00c0 */
[----:B------:R-:W-:Y:S01]  /*145d0*/  @!P1 IMAD R7, R73, 0x60, RZ ;  /* 0x0000006049079824 */ /* 0x000fe200078e02ff */
[----:B------:R-:W-:Y:S01]  /*145e0*/  @P0 LEA R6, P2, R2, R190, 0x1 ;  /* 0x000000be02060211 */ /* 0x000fe200078408ff */
[----:B------:R-:W-:-:S04]  /*145f0*/  @!P1 IMAD.WIDE.U32 R4, R72, 0x60, R4 ;  /* 0x0000006048049825 */ /* 0x000fc800078e0004 */
[----:B------:R-:W-:Y:S01]  /*14600*/  @P0 IMAD.IADD R0, R0, 0x1, R3 ;  /* 0x0000000100000824 */ /* 0x000fe200078e0203 */
[----:B------:R-:W-:-:S04]  /*14610*/  @!P1 IADD3 R3, R7, R5, RZ ;  /* 0x0000000507039210 */ /* 0x000fc80007ffe0ff */
[----:B------:R-:W-:Y:S02]  /*14620*/  @P0 LEA.HI.X R7, R2, R191, R0, 0x1, P2 ;  /* 0x000000bf02070211 */ /* 0x000fe400010f0c00 */
[----:B------:R-:W-:-:S05]  /*14630*/  @!P1 MOV R2, R4 ;  /* 0x0000000400029202 */ /* 0x000fca0000000f00 */
        /* <DEDUP_REMOVED lines=10> */
.L_x_3533:
[----:B------:R-:W-:Y:S05]  /*146e0*/  BSYNC B0 ;  /* 0x0000000000007941 */ /* 0x000fea0003800000 */
.L_x_3532:
[----:B------:R-:W-:Y:S04]  /*146f0*/  BSSY B0, `(.L_x_3534) ;  /* 0x0000017000007945 */ /* 0x000fe80003800000 */
[----:B------:R-:W-:Y:S05]  /*14700*/  @P3 BRA `(.L_x_3535) ;  /* 0x0000000000543947 */ /* 0x000fea0003800000 */
[----:B------:R-:W-:Y:S01]  /*14710*/  LOP3.LUT R0, R238, 0x1, RZ, 0xc0, !PT ;  /* 0x00000001ee007812 */ /* 0x000fe200078ec0ff */
[----:B-1234-:R-:W-:Y:S01]  /*14720*/  IMAD.SHL.U32 R2, R72, 0x40, RZ ;  /* 0x0000004048027824 */ /* 0x01efe200078e00ff */
[----:B------:R-:W-:Y:S02]  /*14730*/  LOP3.LUT P0, RZ, R238, 0x2, RZ, 0xc0, !PT ;  /* 0x00000002eeff7812 */ /* 0x000fe4000780c0ff */
[----:B------:R-:W-:Y:S02]  /*14740*/  ISETP.NE.U32.AND P1, PT, R0, 0x1, PT ;  /* 0x000000010000780c */ /* 0x000fe40003f25070 */
[----:B------:R-:W-:-:S09]  /*14750*/  SHF.L.U64.HI R0, R72, 0x6, R73 ;  /* 0x0000000648007819 */ /* 0x000fd20000010249 */
[C---:B------:R-:W-:Y:S02]  /*14760*/  @P0 IADD3 R3, P2, R2.reuse, R198, RZ ;  /* 0x000000c602030210 */ /* 0x040fe40007f5e0ff */
        /* <DEDUP_REMOVED lines=15> */
.L_x_3535:
[----:B------:R-:W-:Y:S05]  /*14860*/  BSYNC B0 ;  /* 0x0000000000007941 */ /* 0x000fea0003800000 */
.L_x_3534:
[----:B------:R-:W-:Y:S04]  /*14870*/  BSSY B0, `(.L_x_3536) ;  /* 0x000001c000007945 */ /* 0x000fe80003800000 */
[----:B------:R-:W-:Y:S05]  /*14880*/  @P6 BRA `(.L_x_3537) ;  /* 0x0000000000686947 */ /* 0x000fea0003800000 */
[C---:B------:R-:W-:Y:S02]  /*14890*/  LOP3.LUT R0, R238.reuse, 0x1, RZ, 0xc0, !PT ;  /* 0x00000001ee007812 */ /* 0x040fe400078ec0ff */
[----:B------:R-:W-:Y:S02]  /*148a0*/  LOP3.LUT P0, RZ, R238, 0x2, RZ, 0xc0, !PT ;  /* 0x00000002eeff7812 */ /* 0x000fe4000780c0ff */
[----:B------:R-:W-:-:S11]  /*148b0*/  ISETP.NE.U32.AND P1, PT, R0, 0x1, PT ;  /* 0x000000010000780c */ /* 0x000fd60003f25070 */
[----:B-1234-:R-:W-:Y:S01]  /*148c0*/  @P0 MOV R3, R193 ;  /* 0x000000c100030202 */ /* 0x01efe20000000f00 */
[----:B------:R-:W-:Y:S01]  /*148d0*/  @P0 IMAD.MOV.U32 R2, RZ, RZ, R198 ;  /* 0x000000ffff020224 */ /* 0x000fe200078e00c6 */
[----:B------:R-:W-:Y:S01]  /*148e0*/  @!P1 MOV R5, R245 ;  /* 0x000000f500059202 */ /* 0x000fe20000000f00 */
[----:B------:R-:W-:Y:S02]  /*148f0*/  @!P1 IMAD.MOV.U32 R4, RZ, RZ, R243 ;  /* 0x000000ffff049224 */ /* 0x000fe400078e00f3 */
[----:B------:R-:W-:Y:S02]  /*14900*/  @P0 IMAD R0, R73, 0x50, RZ ;  /* 0x0000005049000824 */ /* 0x000fe400078e02ff */
[----:B------:R-:W-:-:S04]  /*14910*/  @P0 IMAD.WIDE.U32 R2, R72, 0x50, R2 ;  /* 0x0000005048020825 */ /* 0x000fc800078e0002 */
[----:B------:R-:W-:Y:S01]  /*14920*/  @!P1 IMAD R7, R73, 0xa0, RZ ;  /* 0x000000a049079824 */ /* 0x000fe200078e02ff */
[----:B------:R-:W-:Y:S01]  /*14930*/  @P0 LEA R6, P2, R2, R190, 0x1 ;  /* 0x000000be02060211 */ /* 0x000fe200078408ff */
[----:B------:R-:W-:-:S04]  /*14940*/  @!P1 IMAD.WIDE.U32 R4, R72, 0xa0, R4 ;  /* 0x000000a048049825 */ /* 0x000fc800078e0004 */
[----:B------:R-:W-:Y:S01]  /*14950*/  @P0 IMAD.IADD R0, R3, 0x1, R0 ;  /* 0x0000000103000824 */ /* 0x000fe200078e0200 */
[----:B------:R-:W-:-:S04]  /*14960*/  @!P1 IADD3 R3, R7, R5, RZ ;  /* 0x0000000507039210 */ /* 0x000fc80007ffe0ff */
[----:B------:R-:W-:Y:S01]  /*14970*/  @P0 LEA.HI.X R7, R2, R191, R0, 0x1, P2 ;  /* 0x000000bf02070211 */ /* 0x000fe200010f0c00 */
        /* <DEDUP_REMOVED lines=11> */
.L_x_3537:
[----:B------:R-:W-:Y:S05]  /*14a30*/  BSYNC B0 ;  /* 0x0000000000007941 */ /* 0x000fea0003800000 */
.L_x_3536:
        /* <DEDUP_REMOVED lines=28> */
.L_x_3539:
[----:B------:R-:W-:Y:S05]  /*14c00*/  BSYNC B0 ;  /* 0x0000000000007941 */ /* 0x000fea0003800000 */
.L_x_3538:
[----:B------:R-:W-:Y:S04]  /*14c10*/  BSSY B0, `(.L_x_3540) ;  /* 0x000001b000007945 */ /* 0x000fe80003800000 */
[----:B------:R-:W-:Y:S05]  /*14c20*/  @P4 BRA `(.L_x_3541) ;  /* 0x0000000000644947 */ /* 0x000fea0003800000 */
[C---:B------:R-:W-:Y:S01]  /*14c30*/  LOP3.LUT R0, R238.reuse, 0x1, RZ, 0xc0, !PT ;  /* 0x00000001ee007812 */ /* 0x040fe200078ec0ff */
[----:B-1-3--:R-:W-:Y:S01]  /*14c40*/  IMAD.MOV.U32 R4, RZ, RZ, R198 ;  /* 0x000000ffff047224 */ /* 0x00afe200078e00c6 */
[----:B------:R-:W-:Y:S01]  /*14c50*/  LOP3.LUT P0, RZ, R238, 0x2, RZ, 0xc0, !PT ;  /* 0x00000002eeff7812 */ /* 0x000fe2000780c0ff */
[----:B------:R-:W-:Y:S01]  /*14c60*/  IMAD.MOV.U32 R5, RZ, RZ, R193 ;  /* 0x000000ffff057224 */ /* 0x000fe200078e00c1 */
[----:B------:R-:W-:Y:S01]  /*14c70*/  ISETP.NE.U32.AND P1, PT, R0, 0x1, PT ;  /* 0x000000010000780c */ /* 0x000fe20003f25070 */
[----:B------:R-:W-:Y:S02]  /*14c80*/  IMAD R6, R73, 0x70, RZ ;  /* 0x0000007049067824 */ /* 0x000fe400078e02ff */
[----:B------:R-:W-:-:S05]  /*14c90*/  IMAD.WIDE.U32 R4, R72, 0x70, R4 ;  /* 0x0000007048047825 */ /* 0x000fca00078e0004 */
[----:B------:R-:W-:-:S03]  /*14ca0*/  IADD3 R5, R5, R6, RZ ;  /* 0x0000000605057210 */ /* 0x000fc60007ffe0ff */
[C---:B------:R-:W-:Y:S02]  /*14cb0*/  @P0 LEA R6, P2, R4.reuse, R190, 0x1 ;  /* 0x000000be04060211 */ /* 0x040fe400078408ff */
[----:B--2-4-:R-:W-:Y:S01]  /*14cc0*/  @!P1 MOV R2, R243 ;  /* 0x000000f300029202 */ /* 0x014fe20000000f00 */
        /* <DEDUP_REMOVED lines=15> */
.L_x_3541:
[----:B------:R-:W-:Y:S05]  /*14dc0*/  BSYNC B0 ;  /* 0x0000000000007941 */ /* 0x000fea0003800000 */
.L_x_3540:
[----:B-1234-:R-:W2:Y:S04]  /*14dd0*/  LD.E.64 R2, desc[UR6][R28.64+0x1c0] ;  /* 0x0001c0061c027980 */ /* 0x01eea8000c101b00 */
[----:B------:R-:W3:Y:S01]  /*14de0*/  LD.E.64 R4, desc[UR6][R28.64+0x1b8] ;  /* 0x0001b8061c047980 */ /* 0x000ee2000c101b00 */
[----:B------:R-:W1:Y:S03]  /*14df0*/  S2R R0, SR_CTAID.Z ;  /* 0x0000000000007919 */ /* 0x000e660000002700 */
[----:B------:R-:W0:Y:S04]  /*14e00*/  LDGDEPBAR ;  /* 0x00000000000079af */ /* 0x000e280000000000 */
[----:B------:R4:W5:Y:S04]  /*14e10*/  LD.E R30, desc[UR6][R28.64+0xd8] ;  /* 0x0000d8061c1e7980 */ /* 0x000968000c101900 */
[----:B------:R4:W5:Y:S01]  /*14e20*/  LD.E R162, desc[UR6][R28.64+0x188] ;  /* 0x000188061ca27980 */ /* 0x000962000c101900 */
[----:B-1----:R-:W-:Y:S01]  /*14e30*/  IMAD.MOV.U32 R204, RZ, RZ, R0 ;  /* 0x000000ffffcc7224 */ /* 0x002fe200078e0000 */
[----:B------:R-:W-:Y:S01]  /*14e40*/  SHF.R.S32.HI R9, RZ, 0x4, R214 ;  /* 0x00000004ff097819 */ /* 0x000fe200000114d6 */
[----:B------:R-:W-:Y:S03]  /*14e50*/  BSSY B0, `(.L_x_3542) ;  /* 0x0000026000007945 */ /* 0x000fe60003800000 */
[----:B------:R-:W-:-:S02]  /*14e60*/  LEA.HI R0, R214, R9, RZ, 0x1 ;  /* 0x00000009d6007211 */ /* 0x000fc400078f08ff */
[-C--:B------:R-:W-:Y:S02]  /*14e70*/  ISETP.GE.AND P3, PT, R48, R8.reuse, PT ;  /* 0x000000083000720c */ /* 0x080fe40003f66270 */
[-C--:B------:R-:W-:Y:S02]  /*14e80*/  ISETP.GE.AND P0, PT, R40, R8.reuse, PT ;  /* 0x000000082800720c */ /* 0x080fe40003f06270 */
[-C--:B------:R-:W-:Y:S02]  /*14e90*/  ISETP.GE.AND P6, PT, R38, R8.reuse, PT ;  /* 0x000000082600720c */ /* 0x080fe40003fc6270 */
[-C--:B------:R-:W-:Y:S02]  /*14ea0*/  ISETP.GE.AND P5, PT, R10, R8.reuse, PT ;  /* 0x000000080a00720c */ /* 0x080fe40003fa6270 */
[----:B------:R-:W-:Y:S01]  /*14eb0*/  ISETP.GE.AND P4, PT, R11, R8, PT ;  /* 0x000000080b00720c */ /* 0x000fe20003f86270 */
[----:B--2---:R-:W-:Y:S02]  /*14ec0*/  IMAD R3, R3, R58, RZ ;  /* 0x0000003a03037224 */ /* 0x004fe400078e02ff */
[----:B------:R-:W-:-:S04]  /*14ed0*/  IMAD.WIDE.U32 R6, R58, R2, R204 ;  /* 0x000000023a067225 */ /* 0x000fc800078e00cc */
[----:B------:R-:W-:Y:S01]  /*14ee0*/  IMAD R3, R2, R215, R3 ;  /* 0x000000d702037224 */ /* 0x000fe200078e0203 */
[----:B---3--:R-:W-:-:S03]  /*14ef0*/  LEA R2, P1, R6, R4, 0x2 ;  /* 0x0000000406027211 */ /* 0x008fc600078210ff */
[----:B------:R-:W-:-:S05]  /*14f00*/  IMAD.IADD R3, R7, 0x1, R3 ;  /* 0x0000000107037824 */ /* 0x000fca00078e0203 */
[----:B------:R-:W-:-:S05]  /*14f10*/  LEA.HI.X R3, R6, R5, R3, 0x2, P1 ;  /* 0x0000000506037211 */ /* 0x000fca00008f1403 */
[----:B------:R4:W5:Y:S01]  /*14f20*/  LD.E R163, desc[UR6][R2.64] ;  /* 0x0000000602a37980 */ /* 0x000962000c101900 */
[----:B------:R-:W-:-:S04]  /*14f30*/  DEPBAR.LE SB0, 0x0 ;  /* 0x000080000000791a */ /* 0x000fc80000000000 */
[----:B------:R-:W-:Y:S01]  /*14f40*/  BAR.SYNC.DEFER_BLOCKING 0x0 ;  /* 0x0000000000007b1d */ /* 0x000fe20000010000 */
[----:B------:R-:W-:Y:S02]  /*14f50*/  ISETP.GE.AND P1, PT, R110, R8, PT ;  /* 0x000000086e00720c */ /* 0x000fe40003f26270 */
[----:B------:R-:W-:-:S11]  /*14f60*/  LOP3.LUT R7, R0, 0xfffffffe, RZ, 0xc0, !PT ;  /* 0xfffffffe00077812 */ /* 0x000fd600078ec0ff */
[----:B------:R4:W-:Y:S04]  /*14f70*/  @P1 STS.128 [R235+0xc000], RZ ;  /* 0x00c000ffeb001388 */ /* 0x0009e80000000c00 */
[----:B------:R4:W-:Y:S01]  /*14f80*/  @P1 STS.128 [R235+0x10000], RZ ;  /* 0x010000ffeb001388 */ /* 0x0009e20000000c00 */
[----:B------:R-:W-:Y:S05]  /*14f90*/  @P1 BRA `(.L_x_3543) ;  /* 0x0000000000441947 */ /* 0x000fea0003800000 */
[C---:B------:R-:W-:Y:S02]  /*14fa0*/  LOP3.LUT R0, R238.reuse, 0x1, RZ, 0xc0, !PT ;  /* 0x00000001ee007812 */ /* 0x040fe400078ec0ff */
[----:B------:R-:W-:Y:S02]  /*14fb0*/  LOP3.LUT P1, RZ, R238, 0x2, RZ, 0xc0, !PT ;  /* 0x00000002eeff7812 */ /* 0x000fe4000782c0ff */
[----:B------:R-:W-:-:S11]  /*14fc0*/  ISETP.NE.U32.AND P2, PT, R0, 0x1, PT ;  /* 0x000000010000780c */ /* 0x000fd60003f45070 */
[----:B----4-:R-:W-:Y:S02]  /*14fd0*/  @P1 IMAD.MOV.U32 R2, RZ, RZ, R194 ;  /* 0x000000ffff021224 */ /* 0x010fe400078e00c2 */
        /* <DEDUP_REMOVED lines=13> */
.L_x_3543:
[----:B------:R-:W-:Y:S05]  /*150b0*/  BSYNC B0 ;  /* 0x0000000000007941 */ /* 0x000fea0003800000 */
.L_x_3542:
[----:B------:R2:W-:Y:S01]  /*150c0*/  @P3 STS.128 [R235+0xc800], RZ ;  /* 0x00c800ffeb003388 */ /* 0x0005e20000000c00 */
[----:B------:R-:W-:Y:S03]  /*150d0*/  BSSY B0, `(.L_x_3544) ;  /* 0x0000014000007945 */ /* 0x000fe60003800000 */
[----:B------:R2:W-:Y:S01]  /*150e0*/  @P3 STS.128 [R235+0x10800], RZ ;  /* 0x010800ffeb003388 */ /* 0x0005e20000000c00 */
[----:B------:R-:W-:Y:S05]  /*150f0*/  @P3 BRA `(.L_x_3545) ;  /* 0x0000000000443947 */ /* 0x000fea0003800000 */
[C---:B------:R-:W-:Y:S02]  /*15100*/  LOP3.LUT R0, R238.reuse, 0x1, RZ, 0xc0, !PT ;  /* 0x00000001ee007812 */ /* 0x040fe400078ec0ff */
[----:B------:R-:W-:Y:S02]  /*15110*/  LOP3.LUT P2, RZ, R238, 0x2, RZ, 0xc0, !PT ;  /* 0x00000002eeff7812 */ /* 0x000fe4000784c0ff */
[----:B------:R-:W-:-:S13]  /*15120*/  ISETP.NE.U32.AND P3, PT, R0, 0x1, PT ;  /* 0x000000010000780c */ /* 0x000fda0003f65070 */
[----:B-1----:R-:W-:-:S04]  /*15130*/  @!P3 LEA R4, P1, R248, R194, 0x1 ;  /* 0x000000c2f804b211 */ /* 0x002fc800078208ff */
        /* <DEDUP_REMOVED lines=13> */
.L_x_3545:
[----:B------:R-:W-:Y:S05]  /*15210*/  BSYNC B0 ;  /* 0x0000000000007941 */ /* 0x000fea0003800000 */
.L_x_3544:
[----:B------:R2:W-:Y:S01]  /*15220*/  @P0 STS.128 [R235+0xd000], RZ ;  /* 0x00d000ffeb000388 */ /* 0x0005e20000000c00 */
[----:B------:R-:W-:Y:S01]  /*15230*/  IMAD.SHL.U32 R0, R203, 0x40, RZ ;  /* 0x00000040cb007824 */ /* 0x000fe200078e00ff */
[----:B------:R-:W-:Y:S01]  /*15240*/  BSSY B0, `(.L_x_3546) ;  /* 0x0000026000007945 */ /* 0x000fe20003800000 */
[----:B-1-34-:R-:W-:Y:S01]  /*15250*/  IMAD.SHL.U32 R2, R209, 0x40, RZ ;  /* 0x00000040d1027824 */ /* 0x01afe200078e00ff */
[----:B------:R2:W-:Y:S01]  /*15260*/  @P0 STS.128 [R235+0x11000], RZ ;  /* 0x011000ffeb000388 */ /* 0x0005e20000000c00 */
[----:B------:R-:W-:Y:S01]  /*15270*/  IMAD.IADD R7, R9, 0x1, -R7 ;  /* 0x0000000109077824 */ /* 0x000fe200078e0a07 */
[----:B------:R-:W-:Y:S01]  /*15280*/  LOP3.LUT R0, R0, 0x1c0, RZ, 0xc0, !PT ;  /* 0x000001c000007812 */ /* 0x000fe200078ec0ff */
[----:B------:R-:W-:Y:S01]  /*15290*/  IMAD.SHL.U32 R3, R110, 0x8, RZ ;  /* 0x000000086e037824 */ /* 0x000fe200078e00ff */
[----:B------:R-:W-:Y:S01]  /*152a0*/  LOP3.LUT R2, R2, 0x1c0, RZ, 0xc0, !PT ;  /* 0x000001c002027812 */ /* 0x000fe200078ec0ff */
[----:B------:R-:W-:Y:S01]  /*152b0*/  IMAD.SHL.U32 R4, R7, 0x8, RZ ;  /* 0x0000000807047824 */ /* 0x000fe200078e00ff */
[----:B------:R-:W-:Y:S01]  /*152c0*/  ISETP.GE.AND P3, PT, R12, R8, PT ;  /* 0x000000080c00720c */ /* 0x000fe20003f66270 */
        /* <DEDUP_REMOVED lines=8> */
[----:B------:R-:W-:Y:S01]  /*15350*/  LOP3.LUT R31, R3, R2, RZ, 0x3c, !PT ;  /* 0x00000002031f7212 */ /* 0x000fe200078e3cff */
[----:B------:R-:W-:Y:S06]  /*15360*/  @P0 BRA `(.L_x_3547) ;  /* 0x00000000004c0947 */ /* 0x000fec0003800000 */
[----:B------:R-:W-:Y:S01]  /*15370*/  LOP3.LUT R0, R238, 0x1, RZ, 0xc0, !PT ;  /* 0x00000001ee007812 */ /* 0x000fe200078ec0ff */
[----:B------:R-:W-:Y:S01]  /*15380*/  IMAD.SHL.U32 R3, R156, 0x20, RZ ;  /* 0x000000209c037824 */ /* 0x000fe200078e00ff */
[----:B------:R-:W-:Y:S02]  /*15390*/  LOP3.LUT P1, RZ, R238, 0x2, RZ, 0xc0, !PT ;  /* 0x00000002eeff7812 */ /* 0x000fe4000782c0ff */
[----:B------:R-:W-:Y:S02]  /*153a0*/  ISETP.NE.U32.AND P2, PT, R0, 0x1, PT ;  /* 0x000000010000780c */ /* 0x000fe40003f45070 */
[----:B------:R-:W-:-:S11]  /*153b0*/  SHF.L.U64.HI R0, R156, 0x5, R157 ;  /* 0x000000059c007819 */ /* 0x000fd6000001029d */
[----:B------:R-:W-:-:S04]  /*153c0*/  @!P2 LEA R4, P0, R3, R194, 0x1 ;  /* 0x000000c20304a211 */ /* 0x000fc800078008ff */
        /* <DEDUP_REMOVED lines=13> */
.L_x_3547:
[----:B------:R-:W-:Y:S05]  /*154a0*/  BSYNC B0 ;  /* 0x0000000000007941 */ /* 0x000fea0003800000 */
.L_x_3546:
[----:B------:R3:W-:Y:S01]  /*154b0*/  @P6 STS.128 [R235+0xd800], RZ ;  /* 0x00d800ffeb006388 */ /* 0x0007e20000000c00 */
[----:B------:R-:W-:Y:S01]  /*154c0*/  IMAD R0, R7, 0x200, R9 ;  /* 0x0000020007007824 */ /* 0x000fe200078e0209 */
[----:B------:R-:W-:Y:S01]  /*154d0*/  BSSY B0, `(.L_x_3548) ;  /* 0x000001e000007945 */ /* 0x000fe20003800000 */
[----:B-1----:R-:W-:Y:S01]  /*154e0*/  IMAD.IADD R2, R31, 0x1, R6 ;  /* 0x000000011f027824 */ /* 0x002fe200078e0206 */
        /* <DEDUP_REMOVED lines=28> */
.L_x_3549:
[----:B------:R-:W-:Y:S05]  /*156b0*/  BSYNC B0 ;  /* 0x0000000000007941 */ /* 0x000fea0003800000 */
.L_x_3548:
[----:B------:R4:W-:Y:S01]  /*156c0*/  @P5 STS.128 [R235+0xe000], RZ ;  /* 0x00e000ffeb005388 */ /* 0x0009e20000000c00 */
[----:B------:R-:W-:Y:S03]  /*156d0*/  BSSY B0, `(.L_x_3550) ;  /* 0x0000016000007945 */ /* 0x000fe60003800000 */
[----:B------:R4:W-:Y:S01]  /*156e0*/  @P5 STS.128 [R235+0x12000], RZ ;  /* 0x012000ffeb005388 */ /* 0x0009e20000000c00 */
[----:B------:R-:W-:Y:S05]  /*156f0*/  @P5 BRA `(.L_x_3551) ;  /* 0x00000000004c5947 */ /* 0x000fea0003800000 */
[----:B------:R-:W-:Y:S01]  /*15700*/  LOP3.LUT R0, R238, 0x1, RZ, 0xc0, !PT ;  /* 0x00000001ee007812 */ /* 0x000fe200078ec0ff */
[----:B-1----:R-:W-:Y:S01]  /*15710*/  IMAD.SHL.U32 R5, R156, 0x40, RZ ;  /* 0x000000409c057824 */ /* 0x002fe200078e00ff */
[----:B------:R-:W-:Y:S02]  /*15720*/  LOP3.LUT P2, RZ, R238, 0x2, RZ, 0xc0, !PT ;  /* 0x00000002eeff7812 */ /* 0x000fe4000784c0ff */
[----:B------:R-:W-:Y:S02]  /*15730*/  ISETP.NE.U32.AND P5, PT, R0, 0x1, PT ;  /* 0x000000010000780c */ /* 0x000fe40003fa5070 */
[----:B------:R-:W-:-:S09]  /*15740*/  SHF.L.U64.HI R0, R156, 0x6, R157 ;  /* 0x000000069c007819 */ /* 0x000fd2000001029d */
        /* <DEDUP_REMOVED lines=14> */
.L_x_3551:
[----:B------:R-:W-:Y:S05]  /*15830*/  BSYNC B0 ;  /* 0x0000000000007941 */ /* 0x000fea0003800000 */
.L_x_3550:
        /* <DEDUP_REMOVED lines=27> */
.L_x_3553:
[----:B------:R-:W-:Y:S05]  /*159f0*/  BSYNC B0 ;  /* 0x0000000000007941 */ /* 0x000fea0003800000 */
.L_x_3552:
        /* <DEDUP_REMOVED lines=27> */
.L_x_3555:
[----:B------:R-:W-:Y:S05]  /*15bb0*/  BSYNC B0 ;  /* 0x0000000000007941 */ /* 0x000fea0003800000 */
.L_x_3554:
        /* <DEDUP_REMOVED lines=27> */
.L_x_3557:
[----:B------:R-:W-:Y:S05]  /*15d70*/  BSYNC B0 ;  /* 0x0000000000007941 */ /* 0x000fea0003800000 */
.L_x_3556:
[----:B-1----:R-:W-:Y:S01]  /*15d80*/  LDSM.16.M88.4 R4, [R216] ;  /* 0x00000000d804783b */ /* 0x002fe20000000200 */
[----:B------:R-:W-:Y:S01]  /*15d90*/  R2P PR, R203, 0x6 ;  /* 0x00000006cb007804 */ /* 0x000fe20000000000 */
[C---:B------:R-:W-:Y:S02]  /*15da0*/  VIADD R0, R208.reuse, 0x4000 ;  /* 0x00004000d0007836 */ /* 0x040fe40000000000 */
[----:B------:R-:W1:Y:S01]  /*15db0*/  LDSM.16.M88.4 R12, [R208+0x4800] ;  /* 0x00480000d00c783b */ /* 0x000e620000000200 */
[----:B------:R-:W-:Y:S02]  /*15dc0*/  VIADD R215, R208, 0x4020 ;  /* 0x00004020d0d77836 */ /* 0x000fe40000000000 */
[----:B------:R-:W-:Y:S01]  /*15dd0*/  IMAD R217, R47, 0x2, R216 ;  /* 0x000000022fd97824 */ /* 0x000fe200078e02d8 */
[----:B------:R-:W2:Y:S04]  /*15de0*/  LDSM.16.M88.4 R8, [R208+0x5000] ;  /* 0x00500000d008783b */ /* 0x000ea80000000200 */
[----:B------:R-:W3:Y:S02]  /*15df0*/  LDSM.16.M88.4 R16, [R208+0x4000] ;  /* 0x00400000d010783b */ /* 0x000ee40000000200 */
[----:B------:R-:W-:-:S02]  /*15e00*/  @P1 VIADD R215, R0, 0xffffffe0 ;  /* 0xffffffe000d71836 */ /* 0x000fc40000000000 */
[----:B------:R-:W4:Y:S04]  /*15e10*/  LDSM.16.M88.4 R32, [R208+0x6000] ;  /* 0x00600000d020783b */ /* 0x000f280000000200 */
[----:B------:R-:W4:Y:S04]  /*15e20*/  LD.E R2, desc[UR6][R28.64+0x18c] ;  /* 0x00018c061c027980 */ /* 0x000f28000c101900 */
[----:B------:R-:W4:Y:S04]  /*15e30*/  LDSM.16.M88.4 R24, [R208+0x7000] ;  /* 0x00700000d018783b */ /* 0x000f280000000200 */
[----:B------:R-:W4:Y:S04]  /*15e40*/  LDSM.16.M88.4 R20, [R208+0x5800] ;  /* 0x00580000d014783b */ /* 0x000f280000000200 */
[----:B------:R-:W4:Y:S04]  /*15e50*/  LDSM.16.M88.4 R36, [R208+0x6800] ;  /* 0x00680000d024783b */ /* 0x000f280000000200 */
[----:B------:R-:W-:Y:S04]  /*15e60*/  LDSM.16.M88.4 R60, [R215+0x1000] ;  /* 0x00100000d73c783b */ /* 0x000fe80000000200 */
[----:B------:R-:W-:Y:S01]  /*15e70*/  LDSM.16.M88.4 R72, [R215+0x800] ;  /* 0x00080000d748783b */ /* 0x000fe20000000200 */
[C---:B-1----:R-:W-:Y:S03]  /*15e80*/  HMMA.16816.F32.BF16 R112, R4.reuse, R12, RZ ;  /* 0x0000000c0470723c */ /* 0x042fe600000418ff */
[----:B------:R-:W-:Y:S04]  /*15e90*/  LDSM.16.M88.4 R40, [R215+0x2000] ;  /* 0x00200000d728783b */ /* 0x000fe80000000200 */
[----:B------:R-:W-:Y:S01]  /*15ea0*/  LDSM.16.M88.4 R48, [R215+0x1800] ;  /* 0x00180000d730783b */ /* 0x000fe20000000200 */
[C---:B------:R-:W-:Y:S03]  /*15eb0*/  HMMA.16816.F32.BF16 R108, R4.reuse, R14, RZ ;  /* 0x0000000e046c723c */ /* 0x040fe600000418ff */
[----:B------:R-:W1:Y:S03]  /*15ec0*/  LDSM.16.M88.4 R12, [R208+0x7800] ;  /* 0x00780000d00c783b */ /* 0x000e660000000200 */
[C---:B--2---:R-:W-:Y:S01]  /*15ed0*/  HMMA.16816.F32.BF16 R104, R4.reuse, R8, RZ ;  /* 0x000000080468723c */ /* 0x044fe200000418ff */
[----:B------:R-:W-:Y:S01]  /*15ee0*/  IMAD R219, R46, 0x2, R216 ;  /* 0x000000022edb7824 */ /* 0x000fe200078e02d8 */
[----:B------:R-:W-:Y:S01]  /*15ef0*/  SHF.R.S32.HI R3, RZ, 0x1f, R211 ;  /* 0x0000001fff037819 */ /* 0x000fe200000114d3 */
[----:B-----5:R-:W2:Y:S01]  /*15f00*/  MUFU.RCP R30, R30 ;  /* 0x0000001e001e7308 */ /* 0x020ea20000001000 */
[----:B------:R-:W0:Y:S02]  /*15f10*/  LDGDEPBAR ;  /* 0x00000000000079af */ /* 0x000e240000000000 */
[C---:B------:R-:W-:Y:S02]  /*15f20*/  HMMA.16816.F32.BF16 R100, R4.reuse, R10, RZ ;  /* 0x0000000a0464723c */ /* 0x040fe400000418ff */
[----:B------:R-:W2:Y:S04]  /*15f30*/  LDSM.16.M88.4 R8, [R217] ;  /* 0x00000000d908783b */ /* 0x000ea80000000200 */
[C---:B---3--:R-:W-:Y:S06]  /*15f40*/  HMMA.16816.F32.BF16 R80, R4.reuse, R16, RZ ;  /* 0x000000100450723c */ /* 0x048fec00000418ff */
[C---:B------:R-:W-:Y:S01]  /*15f50*/  HMMA.16816.F32.BF16 R92, R4.reuse, R18, RZ ;  /* 0x00000012045c723c */ /* 0x040fe200000418ff */
[----:B------:R-:W3:Y:S05]  /*15f60*/  LDSM.16.M88.4 R16, [R215] ;  /* 0x00000000d710783b */ /* 0x000eea0000000200 */
[C---:B----4-:R-:W-:Y:S06]  /*15f70*/  HMMA.16816.F32.BF16 R84, R4.reuse, R32, RZ ;  /* 0x000000200454723c */ /* 0x050fec00000418ff */
[C---:B------:R-:W-:Y:S01]  /*15f80*/  HMMA.16816.F32.BF16 R76, R4.reuse, R34, RZ ;  /* 0x00000022044c723c */ /* 0x040fe200000418ff */
[----:B------:R-:W4:Y:S05]  /*15f90*/  LDSM.16.M88.4 R32, [R215+0x3000] ;  /* 0x00300000d720783b */ /* 0x000f2a0000000200 */
[----:B------:R-:W-:Y:S01]  /*15fa0*/  HMMA.16816.F32.BF16 R56, R4, R24, RZ ;  /* 0x000000180438723c */ /* 0x000fe200000418ff */
[----:B------:R-:W-:-:S05]  /*15fb0*/  IMAD.MOV.U32 R0, RZ, RZ, 0x40 ;  /* 0x00000040ff007424 */ /* 0x000fca00078e00ff */
[----:B------:R-:W-:Y:S01]  /*15fc0*/  SEL R0, R0, 0xffffffc0, !P2 ;  /* 0xffffffc000007807 */ /* 0x000fe20005000000 */
[C---:B------:R-:W-:Y:S04]  /*15fd0*/  HMMA.16816.F32.BF16 R96, R4.reuse, R20, RZ ;  /* 0x000000140460723c */ /* 0x040fe800000418ff */
[----:B------:R-:W-:Y:S02]  /*15fe0*/  IMAD.IADD R214, R208, 0x1, R0 ;  /* 0x00000001d0d67824 */ /* 0x000fe400078e0200 */
[C---:B------:R-:W-:Y:S01]  /*15ff0*/  HMMA.16816.F32.BF16 R88, R4.reuse, R22, RZ ;  /* 0x000000160458723c */ /* 0x040fe200000418ff */
[----:B------:R-:W-:Y:S04]  /*16000*/  LDSM.16.M88.4 R20, [R215+0x3800] ;  /* 0x00380000d714783b */ /* 0x000fe80000000200 */
[----:B------:R-:W-:Y:S01]  /*16010*/  LDSM.16.M88.4 R136, [R214+0x5000] ;  /* 0x00500000d688783b */ /* 0x000fe20000000200 */
[C---:B------:R-:W-:Y:S03]  /*16020*/  HMMA.16816.F32.BF16 R68, R4.reuse, R36, RZ ;  /* 0x000000240444723c */ /* 0x040fe600000418ff */
[----:B------:R-:W-:Y:S03]  /*16030*/  LDSM.16.M88.4 R132, [R214+0x4800] ;  /* 0x00480000d684783b */ /* 0x000fe60000000200 */
[C---:B------:R-:W-:Y:S01]  /*16040*/  HMMA.16816.F32.BF16 R64, R4.reuse, R38, RZ ;  /* 0x000000260440723c */ /* 0x040fe200000418ff */
[----:B------:R-:W4:Y:S05]  /*16050*/  LDSM.16.M88.4 R36, [R215+0x2800] ;  /* 0x00280000d724783b */ /* 0x000f2a0000000200 */
[C---:B------:R-:W-:Y:S06]  /*16060*/  HMMA.16816.F32.BF16 R52, R4.reuse, R26, RZ ;  /* 0x0000001a0434723c */ /* 0x040fec00000418ff */
[C---:B-1----:R-:W-:Y:S06]  /*16070*/  HMMA.16816.F32.BF16 R120, R4.reuse, R12, RZ ;  /* 0x0000000c0478723c */ /* 0x042fec00000418ff */
[----:B------:R-:W-:Y:S01]  /*16080*/  HMMA.16816.F32.BF16 R24, R4, R14, RZ ;  /* 0x0000000e0418723c */ /* 0x000fe200000418ff */
[----:B------:R-:W1:Y:S05]  /*16090*/  LDSM.16.M88.4 R12, [R219] ;  /* 0x00000000db0c783b */ /* 0x000e6a0000000200 */
[C---:B--2---:R-:W-:Y:S06]  /*160a0*/  HMMA.16816.F32.BF16 R128, R8.reuse, R62, R100 ;  /* 0x0000003e0880723c */ /* 0x044fec0000041864 */
[C---:B---3--:R-:W-:Y:S06]  /*160b0*/  HMMA.16816.F32.BF16 R116, R8.reuse, R16, R80 ;  /* 0x000000100874723c */ /* 0x048fec0000041850 */
[C---:B------:R-:W-:Y:S01]  /*160c0*/  HMMA.16816.F32.BF16 R4, R8.reuse, R18, R92 ;  /* 0x000000120804723c */ /* 0x040fe2000004185c */
[----:B------:R-:W2:Y:S05]  /*160d0*/  LDSM.16.M88.4 R16, [R214+0x4000] ;  /* 0x00400000d610783b */ /* 0x000eaa0000000200 */
[C---:B------:R-:W-:Y:S06]  /*160e0*/  HMMA.16816.F32.BF16 R112, R8.reuse, R72, R112 ;  /* 0x000000480870723c */ /* 0x040fec0000041870 */
[C---:B------:R-:W-:Y:S01]  /*160f0*/  HMMA.16816.F32.BF16 R108, R8.reuse, R74, R108 ;  /* 0x0000004a086c723c */ /* 0x040fe2000004186c */
[----:B------:R-:W3:Y:S05]  /*16100*/  LDSM.16.M88.4 R72, [R214+0x5800] ;  /* 0x00580000d648783b */ /* 0x000eea0000000200 */
[C---:B------:R-:W-:Y:S06]  /*16110*/  HMMA.16816.F32.BF16 R100, R8.reuse, R40, R84 ;  /* 0x000000280864723c */ /* 0x040fec0000041854 */
[C---:B----4-:R-:W-:Y:S01]  /*16120*/  HMMA.16816.F32.BF16 R84, R8.reuse, R32, R56 ;  /* 0x000000200854723c */ /* 0x050fe20000041838 */
[----:B------:R-:W4:Y:S05]  /*16130*/  LDSM.16.M88.4 R56, [R214+0x6000] ;  /* 0x00600000d638783b */ /* 0x000f2a0000000200 */
[C---:B------:R-:W-:Y:S06]  /*16140*/  HMMA.16816.F32.BF16 R140, R8.reuse, R48, R96 ;  /* 0x00000030088c723c */ /* 0x040fec0000041860 */
[C---:B------:R-:W-:Y:S01]  /*16150*/  HMMA.16816.F32.BF16 R124, R8.reuse, R50, R88 ;  /* 0x00000032087c723c */ /* 0x040fe20000041858 */
[----:B------:R-:W-:Y:S05]  /*16160*/  LDSM.16.M88.4 R48, [R214+0x7000] ;  /* 0x00700000d630783b */ /* 0x000fea0000000200 */
[C---:B------:R-:W-:Y:S01]  /*16170*/  HMMA.16816.F32.BF16 R96, R8.reuse, R42, R76 ;  /* 0x0000002a0860723c */ /* 0x040fe2000004184c */
[----:B------:R-:W-:Y:S05]  /*16180*/  LDSM.16.M88.4 R40, [R214+0x7800] ;  /* 0x00780000d628783b */ /* 0x000fea0000000200 */
[----:B------:R-:W-:Y:S01]  /*16190*/  HMMA.16816.F32.BF16 R80, R8, R34, R52 ;  /* 0x000000220850723c */ /* 0x000fe20000041834 */
[----:B------:R-:W4:Y:S01]  /*161a0*/  LDSM.16.M88.4 R52, [R214+0x6800] ;  /* 0x00680000d634783b */ /* 0x000f220000000200 */
[----:B------:R-:W-:Y:S01]  /*161b0*/  LEA R218, R46, R217, 0x1 ;  /* 0x000000d92eda7211 */ /* 0x000fe200078e08ff */
[----:B------:R-:W-:-:S03]  /*161c0*/  IMAD.IADD R213, R0, 0x1, R215 ;  /* 0x0000000100d57824 */ /* 0x000fc600078e02d7 */
[C---:B------:R-:W-:Y:S06]  /*161d0*/  HMMA.16816.F32.BF16 R104, R8.reuse, R60, R104 ;  /* 0x0000003c0868723c */ /* 0x040fec0000041868 */
[C---:B------:R-:W-:Y:S06]  /*161e0*/  HMMA.16816.F32.BF16 R92, R8.reuse, R36, R68 ;  /* 0x00000024085c723c */ /* 0x040fec0000041844 */
[----:B------:R-:W-:Y:S06]  /*161f0*/  HMMA.16816.F32.BF16 R88, R8, R38, R64 ;  /* 0x000000260858723c */ /* 0x000fec0000041840 */
[----:B-1----:R-:W-:Y:S06]  /*16200*/  HMMA.16816.F32.BF16 R68, R12, R138, R128 ;  /* 0x0000008a0c44723c */ /* 0x002fec0000041880 */
[C---:B------:R-:W-:Y:S06]  /*16210*/  HMMA.16816.F32.BF16 R76, R8.reuse, R20, R120 ;  /* 0x00000014084c723c */ /* 0x040fec0000041878 */
[----:B------:R-:W-:Y:S01]  /*16220*/  HMMA.16816.F32.BF16 R64, R8, R22, R24 ;  /* 0x000000160840723c */ /* 0x000fe20000041818 */
[----:B------:R-:W-:Y:S05]  /*16230*/  LDSM.16.M88.4 R8, [R213+0x800] ;  /* 0x00080000d508783b */ /* 0x000fea0000000200 */
[C---:B--2---:R-:W-:Y:S01]  /*16240*/  HMMA.16816.F32.BF16 R36, R12.reuse, R18, R4 ;  /* 0x000000120c24723c */ /* 0x044fe20000041804 */
[----:B------:R-:W1:Y:S05]  /*16250*/  LDSM.16.M88.4 R4, [R218] ;  /* 0x00000000da04783b */ /* 0x000e6a0000000200 */
[C---:B------:R-:W-:Y:S06]  /*16260*/  HMMA.16816.F32.BF16 R32, R12.reuse, R132, R112 ;  /* 0x000000840c20723c */ /* 0x040fec0000041870 */
[C---:B---3--:R-:W-:Y:S06]  /*16270*/  HMMA.16816.F32.BF16 R128, R12.reuse, R74, R124 ;  /* 0x0000004a0c80723c */ /* 0x048fec000004187c */
[C---:B----4-:R-:W-:Y:S06]  /*16280*/  HMMA.16816.F32.BF16 R112, R12.reuse, R56, R100 ;  /* 0x000000380c70723c */ /* 0x050fec0000041864 */
[C---:B------:R-:W-:Y:S01]  /*16290*/  HMMA.16816.F32.BF16 R124, R12.reuse, R58, R96 ;  /* 0x0000003a0c7c723c */ /* 0x040fe20000041860 */
[----:B------:R-:W2:Y:S05]  /*162a0*/  LDSM.16.M88.4 R56, [R213+0x1000] ;  /* 0x00100000d538783b */ /* 0x000eaa0000000200 */
[C---:B------:R-:W-:Y:S01]  /*162b0*/  HMMA.16816.F32.BF16 R60, R12.reuse, R16, R116 ;  /* 0x000000100c3c723c */ /* 0x040fe20000041874 */
[----:B------:R-:W3:Y:S05]  /*162c0*/  LDSM.16.M88.4 R16, [R213] ;  /* 0x00000000d510783b */ /* 0x000eea0000000200 */
[C---:B------:R-:W-:Y:S06]  /*162d0*/  HMMA.16816.F32.BF16 R24, R12.reuse, R134, R108 ;  /* 0x000000860c18723c */ /* 0x040fec000004186c */
[C---:B------:R-:W-:Y:S01]  /*162e0*/  HMMA.16816.F32.BF16 R20, R12.reuse, R136, R104 ;  /* 0x000000880c14723c */ /* 0x040fe20000041868 */
[----:B------:R-:W-:Y:S05]  /*162f0*/  LDSM.16.M88.4 R136, [R215+0x4000] ;  /* 0x00400000d788783b */ /* 0x000fea0000000200 */
[C---:B------:R-:W-:Y:S01]  /*16300*/  HMMA.16816.F32.BF16 R120, R12.reuse, R72, R140 ;  /* 0x000000480c78723c */ /* 0x040fe2000004188c */
[----:B------:R-:W-:Y:S05]  /*16310*/  LDSM.16.M88.4 R72, [R213+0x3000] ;  /* 0x00300000d548783b */ /* 0x000fea0000000200 */
[C---:B------:R-:W-:Y:S01]  /*16320*/  HMMA.16816.F32.BF16 R116, R12.reuse, R52, R92 ;  /* 0x000000340c74723c */ /* 0x040fe2000004185c */
[----:B------:R-:W4:Y:S05]  /*16330*/  LDSM.16.M88.4 R92, [R213+0x1800] ;  /* 0x00180000d55c783b */ /* 0x000f2a0000000200 */
[C---:B------:R-:W-:Y:S01]  /*16340*/  HMMA.16816.F32.BF16 R108, R12.reuse, R54, R88 ;  /* 0x000000360c6c723c */ /* 0x040fe20000041858 */
[----:B------:R-:W-:Y:S05]  /*16350*/  LDSM.16.M88.4 R52, [R208+0x8000] ;  /* 0x00800000d034783b */ /* 0x000fea0000000200 */
[C---:B------:R-:W-:Y:S06]  /*16360*/  HMMA.16816.F32.BF16 R132, R12.reuse, R48, R84 ;  /* 0x000000300c84723c */ /* 0x040fec0000041854 */
[C---:B------:R-:W-:Y:S01]  /*16370*/  HMMA.16816.F32.BF16 R104, R12.reuse, R50, R80 ;  /* 0x000000320c68723c */ /* 0x040fe20000041850 */
[----:B------:R-:W-:Y:S05]  /*16380*/  LDSM.16.M88.4 R48, [R208+0x8800] ;  /* 0x00880000d030783b */ /* 0x000fea0000000200 */
[C---:B------:R-:W-:Y:S01]  /*16390*/  HMMA.16816.F32.BF16 R100, R12.reuse, R40, R76 ;  /* 0x000000280c64723c */ /* 0x040fe2000004184c */
[----:B------:R-:W-:Y:S05]  /*163a0*/  LDSM.16.M88.4 R76, [R213+0x2000] ;  /* 0x00200000d54c783b */ /* 0x000fea0000000200 */
[----:B------:R-:W-:Y:S01]  /*163b0*/  HMMA.16816.F32.BF16 R96, R12, R42, R64 ;  /* 0x0000002a0c60723c */ /* 0x000fe20000041840 */
[----:B------:R-:W4:Y:S04]  /*163c0*/  LDSM.16.M88.4 R12, [R213+0x2800] ;  /* 0x00280000d50c783b */ /* 0x000f280000000200 */
[----:B------:R-:W-:Y:S01]  /*163d0*/  LDSM.16.M88.4 R40, [R208+0x9000] ;  /* 0x00900000d028783b */ /* 0x000fe20000000200 */
[C---:B-1----:R-:W-:Y:S06]  /*163e0*/  HMMA.16816.F32.BF16 R80, R4.reuse, R8, R32 ;  /* 0x000000080450723c */ /* 0x042fec0000041820 */
[C---:B------:R-:W-:Y:S06]  /*163f0*/  HMMA.16816.F32.BF16 R64, R4.reuse, R10, R24 ;  /* 0x0000000a0440723c */ /* 0x040fec0000041818 */
[C---:B--2---:R-:W-:Y:S06]  /*16400*/  HMMA.16816.F32.BF16 R32, R4.reuse, R56, R20 ;  /* 0x000000380420723c */ /* 0x044fec0000041814 */
[C---:B------:R-:W-:Y:S01]  /*16410*/  HMMA.16816.F32.BF16 R24, R4.reuse, R58, R68 ;  /* 0x0000003a0418723c */ /* 0x040fe20000041844 */
[----:B------:R-:W1:Y:S04]  /*16420*/  LDSM.16.M88.4 R56, [R213+0x3800] ;  /* 0x00380000d538783b */ /* 0x000e680000000200 */
[----:B------:R-:W-:Y:S01]  /*16430*/  LDSM.16.M88.4 R68, [R208+0xa000] ;  /* 0x00a00000d044783b */ /* 0x000fe20000000200 */
[C---:B---3--:R-:W-:Y:S06]  /*16440*/  HMMA.16816.F32.BF16 R88, R4.reuse, R16, R60 ;  /* 0x000000100458723c */ /* 0x048fec000004183c */
[C---:B------:R-:W-:Y:S01]  /*16450*/  HMMA.16816.F32.BF16 R84, R4.reuse, R18, R36 ;  /* 0x000000120454723c */ /* 0x040fe20000041824 */
[----:B------:R-:W2:Y:S04]  /*16460*/  LDSM.16.M88.4 R16, [R216+0x2000] ;  /* 0x00200000d810783b */ /* 0x000ea80000000200 */
[----:B------:R-:W3:Y:S01]  /*16470*/  LDSM.16.M88.4 R36, [R208+0x9800] ;  /* 0x00980000d024783b */ /* 0x000ee20000000200 */
[C---:B----4-:R-:W-:Y:S06]  /*16480*/  HMMA.16816.F32.BF16 R20, R4.reuse, R92, R120 ;  /* 0x0000005c0414723c */ /* 0x050fec0000041878 */
[C---:B------:R-:W-:Y:S01]  /*16490*/  HMMA.16816.F32.BF16 R8, R4.reuse, R94, R128 ;  /* 0x0000005e0408723c */ /* 0x040fe20000041880 */
[----:B------:R-:W-:Y:S05]  /*164a0*/  LDSM.16.M88.4 R92, [R208+0xa800] ;  /* 0x00a80000d05c783b */ /* 0x000fea0000000200 */
[C---:B------:R-:W-:Y:S06]  /*164b0*/  HMMA.16816.F32.BF16 R116, R4.reuse, R12, R116 ;  /* 0x0000000c0474723c */ /* 0x040fec0000041874 */
[C---:B------:R-:W-:Y:S01]  /*164c0*/  HMMA.16816.F32.BF16 R144, R4.reuse, R14, R108 ;  /* 0x0000000e0490723c */ /* 0x040fe2000004186c */
[----:B------:R-:W4:Y:S04]  /*164d0*/  LDSM.16.M88.4 R12, [R217+0x2000] ;  /* 0x00200000d90c783b */ /* 0x000f280000000200 */
[----:B------:R-:W-:Y:S01]  /*164e0*/  LDSM.16.M88.4 R108, [R213+0x4000] ;  /* 0x00400000d56c783b */ /* 0x000fe20000000200 */
[C---:B-1----:R-:W-:Y:S03]  /*164f0*/  HMMA.16816.F32.BF16 R152, R4.reuse, R56, R100 ;  /* 0x000000380498723c */ /* 0x042fe60000041864 */
[----:B------:R-:W-:Y:S03]  /*16500*/  LDSM.16.M88.4 R100, [R215+0x7000] ;  /* 0x00700000d764783b */ /* 0x000fe60000000200 */
[----:B------:R-:W-:Y:S06]  /*16510*/  HMMA.16816.F32.BF16 R148, R4, R58, R96 ;  /* 0x0000003a0494723c */ /* 0x000fec0000041860 */
[----:B--2---:R-:W-:Y:S06]  /*16520*/  HMMA.16816.F32.BF16 R56, R16, R52, R88 ;  /* 0x000000341038723c */ /* 0x004fec0000041858 */
[C---:B------:R-:W-:Y:S06]  /*16530*/  HMMA.16816.F32.BF16 R60, R4.reuse, R76, R112 ;  /* 0x0000004c043c723c */ /* 0x040fec0000041870 */
[C---:B------:R-:W-:Y:S06]  /*16540*/  HMMA.16816.F32.BF16 R156, R4.reuse, R72, R132 ;  /* 0x00000048049c723c */ /* 0x040fec0000041884 */
[C---:B------:R-:W-:Y:S06]  /*16550*/  HMMA.16816.F32.BF16 R76, R4.reuse, R78, R124 ;  /* 0x0000004e044c723c */ /* 0x040fec000004187c */
[----:B------:R-:W-:Y:S01]  /*16560*/  HMMA.16816.F32.BF16 R72, R4, R74, R104 ;  /* 0x0000004a0448723c */ /* 0x000fe20000041868 */
[----:B------:R-:W-:Y:S04]  /*16570*/  LDSM.16.M88.4 R4, [R219+0x2000] ;  /* 0x00200000db04783b */ /* 0x000fe80000000200 */
[----:B------:R-:W-:Y:S01]  /*16580*/  LDSM.16.M88.4 R104, [R215+0x6800] ;  /* 0x00680000d768783b */ /* 0x000fe20000000200 */
[C---:B---3--:R-:W-:Y:S06]  /*16590*/  HMMA.16816.F32.BF16 R120, R16.reuse, R36, R20 ;  /* 0x000000241078723c */ /* 0x048fec0000041814 */
[C---:B------:R-:W-:Y:S01]  /*165a0*/  HMMA.16816.F32.BF16 R112, R16.reuse, R38, R8 ;  /* 0x000000261070723c */ /* 0x040fe20000041808 */
[----:B------:R-:W1:Y:S04]  /*165b0*/  LDSM.16.M88.4 R36, [R214+0x8000] ;  /* 0x00800000d624783b */ /* 0x000e680000000200 */
[----:B------:R-:W-:Y:S01]  /*165c0*/  LDSM.16.M88.4 R8, [R218+0x2000] ;  /* 0x00200000da08783b */ /* 0x000fe20000000200 */
[C---:B------:R-:W-:Y:S06]  /*165d0*/  HMMA.16816.F32.BF16 R84, R16.reuse, R54, R84 ;  /* 0x000000361054723c */ /* 0x040fec0000041854 */
[C---:B------:R-:W-:Y:S01]  /*165e0*/  HMMA.16816.F32.BF16 R128, R16.reuse, R40, R32 ;  /* 0x000000281080723c */ /* 0x040fe20000041820 */
[----:B------:R-:W-:Y:S05]  /*165f0*/  LDSM.16.M88.4 R32, [R208+0xb800] ;  /* 0x00b80000d020783b */ /* 0x000fea0000000200 */
[----:B------:R-:W-:Y:S01]  /*16600*/  HMMA.16816.F32.BF16 R124, R16, R42, R24 ;  /* 0x0000002a107c723c */ /* 0x000fe20000041818 */
[----:B------:R-:W2:Y:S04]  /*16610*/  LDSM.16.M88.4 R40, [R215+0x4800] ;  /* 0x00480000d728783b */ /* 0x000ea80000000200 */
[----:B------:R-:W3:Y:S01]  /*16620*/  LDSM.16.M88.4 R24, [R208+0xb000] ;  /* 0x00b00000d018783b */ /* 0x000ee20000000200 */
[----:B----4-:R-:W-:Y:S03]  /*16630*/  HMMA.16816.F32.BF16 R20, R12, R136, R56 ;  /* 0x000000880c14723c */ /* 0x010fe60000041838 */
[----:B------:R-:W4:Y:S03]  /*16640*/  LDSM.16.M88.4 R56, [R215+0x6000] ;  /* 0x00600000d738783b */ /* 0x000f260000000200 */
[C---:B------:R-:W-:Y:S01]  /*16650*/  HMMA.16816.F32.BF16 R132, R16.reuse, R50, R64 ;  /* 0x000000321084723c */ /* 0x040fe20000041840 */
[----:B------:R-:W4:Y:S05]  /*16660*/  LDSM.16.M88.4 R64, [R215+0x5000] ;  /* 0x00500000d740783b */ /* 0x000f2a0000000200 */
[C---:B------:R-:W-:Y:S01]  /*16670*/  HMMA.16816.F32.BF16 R88, R16.reuse, R68, R60 ;  /* 0x000000441058723c */ /* 0x040fe2000004183c */
[----:B------:R-:W4:Y:S05]  /*16680*/  LDSM.16.M88.4 R60, [R215+0x5800] ;  /* 0x00580000d73c783b */ /* 0x000f2a0000000200 */
[----:B------:R-:W-:Y:S06]  /*16690*/  HMMA.16816.F32.BF16 R140, R16, R48, R80 ;  /* 0x00000030108c723c */ /* 0x000fec0000041850 */
[----:B------:R-:W-:Y:S01]  /*166a0*/  HMMA.16816.F32.BF16 R48, R12, R138, R84 ;  /* 0x0000008a0c30723c */ /* 0x000fe20000041854 */
[----:B------:R-:W4:Y:S05]  /*166b0*/  LDSM.16.M88.4 R136, [R214+0x8800] ;  /* 0x00880000d688783b */ /* 0x000f2a0000000200 */
[----:B------:R-:W-:Y:S06]  /*166c0*/  HMMA.16816.F32.BF16 R52, R16, R70, R76 ;  /* 0x000000461034723c */ /* 0x000fec000004184c */
[----:B-1----:R-:W-:Y:S06]  /*166d0*/  HMMA.16816.F32.BF16 R68, R4, R36, R20 ;  /* 0x000000240444723c */ /* 0x002fec0000041814 */
[----:B--2---:R-:W-:Y:S06]  /*166e0*/  HMMA.16816.F32.BF16 R20, R12, R40, R140 ;  /* 0x000000280c14723c */ /* 0x004fec000004188c */
[C---:B------:R-:W-:Y:S01]  /*166f0*/  HMMA.16816.F32.BF16 R96, R16.reuse, R92, R116 ;  /* 0x0000005c1060723c */ /* 0x040fe20000041874 */
[----:B------:R-:W1:Y:S05]  /*16700*/  LDSM.16.M88.4 R116, [R215+0x7800] ;  /* 0x00780000d774783b */ /* 0x000e6a0000000200 */
[C---:B---3--:R-:W-:Y:S06]  /*16710*/  HMMA.16816.F32.BF16 R76, R16.reuse, R24, R156 ;  /* 0x00000018104c723c */ /* 0x048fec000004189c */
[C---:B------:R-:W-:Y:S06]  /*16720*/  HMMA.16816.F32.BF16 R72, R16.reuse, R26, R72 ;  /* 0x0000001a1048723c */ /* 0x040fec0000041848 */
[C---:B------:R-:W-:Y:S06]  /*16730*/  HMMA.16816.F32.BF16 R92, R16.reuse, R94, R144 ;  /* 0x0000005e105c723c */ /* 0x040fec0000041890 */
[C---:B------:R-:W-:Y:S06]  /*16740*/  HMMA.16816.F32.BF16 R24, R16.reuse, R32, R152 ;  /* 0x000000201018723c */ /* 0x040fec0000041898 */
[----:B------:R-:W-:Y:S01]  /*16750*/  HMMA.16816.F32.BF16 R80, R16, R34, R148 ;  /* 0x000000221050723c */ /* 0x000fe20000041894 */
[----:B------:R-:W-:Y:S05]  /*16760*/  LDSM.16.M88.4 R32, [R214+0x9800] ;  /* 0x00980000d620783b */ /* 0x000fea0000000200 */
[----:B------:R-:W-:Y:S01]  /*16770*/  HMMA.16816.F32.BF16 R16, R4, R38, R48 ;  /* 0x000000260410723c */ /* 0x000fe20000041830 */
[----:B------:R-:W2:Y:S04]  /*16780*/  LDSM.16.M88.4 R48, [R214+0x9000] ;  /* 0x00900000d630783b */ /* 0x000ea80000000200 */
[----:B------:R-:W-:Y:S01]  /*16790*/  LDSM.16.M88.4 R36, [R214+0xa000] ;  /* 0x00a00000d624783b */ /* 0x000fe20000000200 */
[C---:B------:R-:W-:Y:S06]  /*167a0*/  HMMA.16816.F32.BF16 R40, R12.reuse, R42, R132 ;  /* 0x0000002a0c28723c */ /* 0x040fec0000041884 */
[C---:B----4-:R-:W-:Y:S01]  /*167b0*/  HMMA.16816.F32.BF16 R132, R12.reuse, R58, R52 ;  /* 0x0000003a0c84723c */ /* 0x050fe20000041834 */
[----:B------:R-:W3:Y:S05]  /*167c0*/  LDSM.16.M88.4 R52, [R213+0x4800] ;  /* 0x00480000d534783b */ /* 0x000eea0000000200 */
[C---:B------:R-:W-:Y:S06]  /*167d0*/  HMMA.16816.F32.BF16 R84, R12.reuse, R64, R128 ;  /* 0x000000400c54723c */ /* 0x040fec0000041880 */
[C---:B------:R-:W-:Y:S06]  /*167e0*/  HMMA.16816.F32.BF16 R64, R12.reuse, R66, R124 ;  /* 0x000000420c40723c */ /* 0x040fec000004187c */
[C---:B------:R-:W-:Y:S06]  /*167f0*/  HMMA.16816.F32.BF16 R124, R12.reuse, R60, R120 ;  /* 0x0000003c0c7c723c */ /* 0x040fec0000041878 */
[----:B------:R-:W-:Y:S06]  /*16800*/  HMMA.16816.F32.BF16 R120, R12, R62, R112 ;  /* 0x0000003e0c78723c */ /* 0x000fec0000041870 */
[----:B------:R-:W-:Y:S06]  /*16810*/  HMMA.16816.F32.BF16 R112, R8, R108, R68 ;  /* 0x0000006c0870723c */ /* 0x000fec0000041844 */
[----:B------:R-:W-:Y:S06]  /*16820*/  HMMA.16816.F32.BF16 R20, R4, R136, R20 ;  /* 0x000000880414723c */ /* 0x000fec0000041814 */
[----:B------:R-:W-:Y:S06]  /*16830*/  HMMA.16816.F32.BF16 R16, R8, R110, R16 ;  /* 0x0000006e0810723c */ /* 0x000fec0000041810 */
[C---:B------:R-:W-:Y:S06]  /*16840*/  HMMA.16816.F32.BF16 R96, R12.reuse, R104, R96 ;  /* 0x000000680c60723c */ /* 0x040fec0000041860 */
[-C--:B------:R-:W-:Y:S01]  /*16850*/  FMUL.FTZ R0, R112, R2.reuse ;  /* 0x0000000270007220 */ /* 0x080fe20000410000 */
[C---:B------:R-:W-:Y:S03]  /*16860*/  HMMA.16816.F32.BF16 R92, R12.reuse, R106, R92 ;  /* 0x0000006a0c5c723c */ /* 0x040fe6000004185c */
[----:B------:R4:W-:Y:S03]  /*16870*/  MUFU.TANH R177, R0 ;  /* 0x0000000000b17308 */ /* 0x0009e60000002400 */
[C---:B------:R-:W-:Y:S06]  /*16880*/  HMMA.16816.F32.BF16 R76, R12.reuse, R100, R76 ;  /* 0x000000640c4c723c */ /* 0x040fec000004184c */
[C---:B------:R-:W-:Y:S06]  /*16890*/  HMMA.16816.F32.BF16 R104, R12.reuse, R102, R72 ;  /* 0x000000660c68723c */ /* 0x040fec0000041848 */
[----:B-1----:R-:W-:Y:S01]  /*168a0*/  HMMA.16816.F32.BF16 R100, R12, R116, R24 ;  /* 0x000000740c64723c */ /* 0x002fe20000041818 */
[----:B----4-:R-:W-:-:S05]  /*168b0*/  FMUL.FTZ R0, R113, R2 ;  /* 0x0000000271007220 */ /* 0x010fca0000410000 */
[C---:B------:R-:W-:Y:S06]  /*168c0*/  HMMA.16816.F32.BF16 R128, R12.reuse, R56, R88 ;  /* 0x000000380c80723c */ /* 0x040fec0000041858 */
[----:B------:R-:W-:Y:S06]  /*168d0*/  HMMA.16816.F32.BF16 R116, R12, R118, R80 ;  /* 0x000000760c74723c */ /* 0x000fec0000041850 */
[C---:B------:R-:W-:Y:S01]  /*168e0*/  HMMA.16816.F32.BF16 R12, R4.reuse, R138, R40 ;  /* 0x0000008a040c723c */ /* 0x040fe20000041828 */
[----:B------:R1:W4:Y:S01]  /*168f0*/  MUFU.TANH R139, R0 ;  /* 0x00000000008b7308 */ /* 0x0003220000002400 */
[----:B------:R-:W-:Y:S04]  /*16900*/  LDSM.16.M88.4 R40, [R214+0xa800] ;  /* 0x00a80000d628783b */ /* 0x000fe80000000200 */
[C---:B--2---:R-:W-:Y:S06]  /*16910*/  HMMA.16816.F32.BF16 R56, R4.reuse, R48, R84 ;  /* 0x000000300438723c */ /* 0x044fec0000041854 */
[----:B------:R-:W-:Y:S01]  /*16920*/  HMMA.16816.F32.BF16 R60, R4, R50, R64 ;  /* 0x00000032043c723c */ /* 0x000fe20000041840 */
[----:B------:R-:W2:Y:S01]  /*16930*/  LDSM.16.M88.4 R48, [R213+0x5000] ;  /* 0x00500000d530783b */ /* 0x000ea20000000200 */
[----:B-1----:R-:W-:-:S04]  /*16940*/  FMUL.FTZ R0, R115, R2 ;  /* 0x0000000273007220 */ /* 0x002fc80000410000 */
[----:B---3--:R-:W-:Y:S01]  /*16950*/  HMMA.16816.F32.BF16 R24, R8, R52, R20 ;  /* 0x000000340818723c */ /* 0x008fe20000041814 */
[----:B------:R-:W1:Y:S01]  /*16960*/  LDSM.16.M88.4 R20, [R214+0xb000] ;  /* 0x00b00000d614783b */ /* 0x000e620000000200 */
[----:B------:R3:W4:Y:S02]  /*16970*/  MUFU.TANH R138, R0 ;  /* 0x00000000008a7308 */ /* 0x0007240000002400 */
[----:B---3--:R-:W-:-:S06]  /*16980*/  FMUL.FTZ R0, R16, R2 ;  /* 0x0000000210007220 */ /* 0x008fcc0000410000 */
[----:B------:R3:W4:Y:S01]  /*16990*/  MUFU.TANH R137, R0 ;  /* 0x0000000000897308 */ /* 0x0007220000002400 */
[----:B------:R-:W-:Y:S01]  /*169a0*/  HMMA.16816.F32.BF16 R12, R8, R54, R12 ;  /* 0x00000036080c723c */ /* 0x000fe2000004180c */
[----:B---3--:R-:W-:-:S06]  /*169b0*/  FMUL.FTZ R0, R17, R2 ;  /* 0x0000000211007220 */ /* 0x008fcc0000410000 */
[----:B------:R3:W-:Y:S01]  /*169c0*/  MUFU.TANH R136, R0 ;  /* 0x0000000000887308 */ /* 0x0007e20000002400 */
[----:B------:R-:W-:Y:S01]  /*169d0*/  HMMA.16816.F32.BF16 R52, R4, R36, R128 ;  /* 0x000000240434723c */ /* 0x000fe20000041880 */
[----:B---3--:R-:W-:-:S06]  /*169e0*/  FMUL.FTZ R0, R18, R2 ;  /* 0x0000000212007220 */ /* 0x008fcc0000410000 */
[----:B------:R3:W4:Y:S01]  /*169f0*/  MUFU.TANH R113, R0 ;  /* 0x0000000000717308 */ /* 0x0007220000002400 */
[----:B------:R-:W-:Y:S01]  /*16a00*/  HMMA.16816.F32.BF16 R80, R4, R38, R132 ;  /* 0x000000260450723c */ /* 0x000fe20000041884 */
[----:B------:R-:W-:Y:S01]  /*16a10*/  LDSM.16.M88.4 R36, [R213+0x5800] ;  /* 0x00580000d524783b */ /* 0x000fe20000000200 */
[----:B---3--:R-:W-:-:S03]  /*16a20*/  FMUL.FTZ R0, R19, R2 ;  /* 0x0000000213007220 */ /* 0x008fc60000410000 */
[----:B------:R-:W3:Y:S02]  /*16a30*/  LDSM.16.M88.4 R16, [R214+0xb800] ;  /* 0x00b80000d610783b */ /* 0x000ee40000000200 */
[----:B------:R2:W4:Y:S01]  /*16a40*/  MUFU.TANH R45, R0 ;  /* 0x00000000002d7308 */ /* 0x0005220000002400 */
[----:B------:R-:W-:Y:S01]  /*16a50*/  HMMA.16816.F32.BF16 R68, R4, R32, R124 ;  /* 0x000000200444723c */ /* 0x000fe2000004187c */
[----:B--2---:R-:W-:-:S06]  /*16a60*/  FMUL.FTZ R0, R24, R2 ;  /* 0x0000000218007220 */ /* 0x004fcc0000410000 */
[----:B------:R2:W4:Y:S01]  /*16a70*/  MUFU.TANH R115, R0 ;  /* 0x0000000000737308 */ /* 0x0005220000002400 */
[----:B------:R-:W-:Y:S01]  /*16a80*/  HMMA.16816.F32.BF16 R88, R4, R34, R120 ;  /* 0x000000220458723c */ /* 0x000fe20000041878 */
[----:B--2---:R-:W-:-:S06]  /*16a90*/  FMUL.FTZ R0, R25, R2 ;  /* 0x0000000219007220 */ /* 0x004fcc0000410000 */
[----:B------:R2:W-:Y:S01]  /*16aa0*/  MUFU.TANH R112, R0 ;  /* 0x0000000000707308 */ /* 0x0005e20000002400 */
[----:B------:R-:W-:Y:S01]  /*16ab0*/  HMMA.16816.F32.BF16 R32, R8, R48, R56 ;  /* 0x000000300820723c */ /* 0x000fe20000041838 */
[----:B--2---:R-:W-:-:S06]  /*16ac0*/  FMUL.FTZ R0, R26, R2 ;  /* 0x000000021a007220 */ /* 0x004fcc0000410000 */
[----:B------:R2:W4:Y:S02]  /*16ad0*/  MUFU.TANH R111, R0 ;  /* 0x00000000006f7308 */ /* 0x0005240000002400 */
[-C--:B--2---:R-:W-:Y:S02]  /*16ae0*/  FMUL.FTZ R0, R27, R2.reuse ;  /* 0x000000021b007220 */ /* 0x084fe40000410000 */
[----:B------:R-:W2:Y:S04]  /*16af0*/  LDSM.16.M88.4 R24, [R213+0x6000] ;  /* 0x00600000d518783b */ /* 0x000ea80000000200 */
[----:B------:R1:W4:Y:S02]  /*16b00*/  MUFU.TANH R109, R0 ;  /* 0x00000000006d7308 */ /* 0x0003240000002400 */
[----:B-1----:R-:W-:-:S06]  /*16b10*/  FMUL.FTZ R0, R12, R2 ;  /* 0x000000020c007220 */ /* 0x002fcc0000410000 */
[----:B------:R1:W4:Y:S01]  /*16b20*/  MUFU.TANH R108, R0 ;  /* 0x00000000006c7308 */ /* 0x0003220000002400 */
[----:B------:R-:W-:Y:S01]  /*16b30*/  HMMA.16816.F32.BF16 R84, R4, R40, R96 ;  /* 0x000000280454723c */ /* 0x000fe20000041860 */
[----:B-1----:R-:W-:-:S06]  /*16b40*/  FMUL.FTZ R0, R13, R2 ;  /* 0x000000020d007220 */ /* 0x002fcc0000410000 */
[----:B------:R1:W-:Y:S01]  /*16b50*/  MUFU.TANH R110, R0 ;  /* 0x00000000006e7308 */ /* 0x0003e20000002400 */
[----:B------:R-:W-:Y:S01]  /*16b60*/  HMMA.16816.F32.BF16 R64, R4, R42, R92 ;  /* 0x0000002a0440723c */ /* 0x000fe2000004185c */
[----:B-1----:R-:W-:-:S06]  /*16b70*/  FMUL.FTZ R0, R14, R2 ;  /* 0x000000020e007220 */ /* 0x002fcc0000410000 */
[----:B------:R1:W4:Y:S01]  /*16b80*/  MUFU.TANH R44, R0 ;  /* 0x00000000002c7308 */ /* 0x0003220000002400 */
[C---:B------:R-:W-:Y:S06]  /*16b90*/  HMMA.16816.F32.BF16 R72, R4.reuse, R20, R76 ;  /* 0x000000140448723c */ /* 0x040fec000004184c */
[----:B------:R-:W-:Y:S01]  /*16ba0*/  HMMA.16816.F32.BF16 R76, R4, R22, R104 ;  /* 0x00000016044c723c */ /* 0x000fe20000041868 */
[----:B------:R-:W-:Y:S01]  /*16bb0*/  LDSM.16.M88.4 R20, [R213+0x6800] ;  /* 0x00680000d514783b */ /* 0x000fe20000000200 */
[----:B-1----:R-:W-:-:S04]  /*16bc0*/  FMUL.FTZ R0, R15, R2 ;  /* 0x000000020f007220 */ /* 0x002fc80000410000 */
[----:B------:R-:W-:Y:S01]  /*16bd0*/  HMMA.16816.F32.BF16 R12, R8, R50, R60 ;  /* 0x00000032080c723c */ /* 0x000fe2000004183c */
[----:B------:R1:W4:Y:S05]  /*16be0*/  MUFU.TANH R99, R0 ;  /* 0x0000000000637308 */ /* 0x00032a0000002400 */
[C---:B---3--:R-:W-:Y:S06]  /*16bf0*/  HMMA.16816.F32.BF16 R92, R4.reuse, R16, R100 ;  /* 0x00000010045c723c */ /* 0x048fec0000041864 */
[----:B------:R-:W-:Y:S01]  /*16c00*/  HMMA.16816.F32.BF16 R60, R4, R18, R116 ;  /* 0x00000012043c723c */ /* 0x000fe20000041874 */
[----:B------:R-:W3:Y:S01]  /*16c10*/  LDSM.16.M88.4 R4, [R213+0x7000] ;  /* 0x00700000d504783b */ /* 0x000ee20000000200 */
[----:B-1----:R-:W-:-:S04]  /*16c20*/  FMUL.FTZ R0, R32, R2 ;  /* 0x0000000220007220 */ /* 0x002fc80000410000 */
[C---:B------:R-:W-:Y:S01]  /*16c30*/  HMMA.16816.F32.BF16 R48, R8.reuse, R36, R68 ;  /* 0x000000240830723c */ /* 0x040fe20000041844 */
[----:B------:R1:W4:Y:S05]  /*16c40*/  MUFU.TANH R98, R0 ;  /* 0x0000000000627308 */ /* 0x00032a0000002400 */
[C---:B------:R-:W-:Y:S01]  /*16c50*/  HMMA.16816.F32.BF16 R56, R8.reuse, R38, R88 ;  /* 0x000000260838723c */ /* 0x040fe20000041858 */
[----:B------:R-:W4:Y:S05]  /*16c60*/  LDSM.16.M88.4 R36, [R213+0x7800] ;  /* 0x00780000d524783b */ /* 0x000f2a0000000200 */
[C---:B--2---:R-:W-:Y:S06]  /*16c70*/  HMMA.16816.F32.BF16 R40, R8.reuse, R26, R80 ;  /* 0x0000001a0828723c */ /* 0x044fec0000041850 */
[C---:B------:R-:W-:Y:S06]  /*16c80*/  HMMA.16816.F32.BF16 R52, R8.reuse, R24, R52 ;  /* 0x000000180834723c */ /* 0x040fec0000041834 */
[----:B---3--:R-:W-:Y:S01]  /*16c90*/  HMMA.16816.F32.BF16 R16, R8, R6, R76 ;  /* 0x000000060810723c */ /* 0x008fe2000004184c */
[----:B-1----:R-:W-:Y:S01]  /*16ca0*/  FMUL.FTZ R0, R33, R2 ;  /* 0x0000000221007220 */ /* 0x002fe20000410000 */
[----:B------:R-:W-:Y:S01]  /*16cb0*/  FMUL.FTZ R69, R163, R30 ;  /* 0x0000001ea3457220 */ /* 0x000fe20000410000 */
[-C--:B------:R-:W-:Y:S01]  /*16cc0*/  FMUL.FTZ R50, R50, R2.reuse ;  /* 0x0000000232327220 */ /* 0x080fe20000410000 */
[-C--:B------:R-:W-:Y:S01]  /*16cd0*/  FMUL.FTZ R114, R114, R2.reuse ;  /* 0x0000000272727220 */ /* 0x080fe20000410000 */
[----:B------:R1:W-:Y:S01]  /*16ce0*/  MUFU.TANH R97, R0 ;  /* 0x0000000000617308 */ /* 0x0003e20000002400 */
[-C--:B------:R-:W-:Y:S01]  /*16cf0*/  FMUL.FTZ R51, R51, R2.reuse ;  /* 0x0000000233337220 */ /* 0x080fe20000410000 */
[-C--:B------:R-:W-:Y:S01]  /*16d00*/  FMUL.FTZ R56, R56, R2.reuse ;  /* 0x0000000238387220 */ /* 0x080fe20000410000 */
[-C--:B------:R-:W-:Y:S01]  /*16d10*/  FMUL.FTZ R57, R57, R2.reuse ;  /* 0x0000000239397220 */ /* 0x080fe20000410000 */
[----:B------:R-:W-:Y:S01]  /*16d20*/  FMUL.FTZ R58, R58, R2 ;  /* 0x000000023a3a7220 */ /* 0x000fe20000410000 */
[----:B------:R-:W-:-:S04]  /*16d30*/  DEPBAR.LE SB0, 0x0 ;  /* 0x000080000000791a */ /* 0x000fc80000000000 */
[----:B-1----:R-:W-:-:S04]  /*16d40*/  FMUL.FTZ R0, R34, R2 ;  /* 0x0000000222007220 */ /* 0x002fc80000410000 */
[----:B------:R1:W2:Y:S02]  /*16d50*/  MUFU.TANH R96, R0 ;  /* 0x0000000000607308 */ /* 0x0002a40000002400 */
[----:B-1----:R-:W-:-:S06]  /*16d60*/  FMUL.FTZ R0, R35, R2 ;  /* 0x0000000223007220 */ /* 0x002fcc0000410000 */
[----:B------:R1:W3:Y:S02]  /*16d70*/  MUFU.TANH R88, R0 ;  /* 0x0000000000587308 */ /* 0x0002e40000002400 */
[----:B-1----:R-:W-:-:S06]  /*16d80*/  FMUL.FTZ R0, R12, R2 ;  /* 0x000000020c007220 */ /* 0x002fcc0000410000 */
[----:B------:R1:W3:Y:S02]  /*16d90*/  MUFU.TANH R90, R0 ;  /* 0x00000000005a7308 */ /* 0x0002e40000002400 */
[----:B-1----:R-:W-:-:S06]  /*16da0*/  FMUL.FTZ R0, R13, R2 ;  /* 0x000000020d007220 */ /* 0x002fcc0000410000 */
[----:B------:R1:W-:Y:S01]  /*16db0*/  MUFU.TANH R82, R0 ;  /* 0x0000000000527308 */ /* 0x0003e20000002400 */
[----:B------:R-:W-:Y:S01]  /*16dc0*/  HMMA.16816.F32.BF16 R32, R8, R20, R84 ;  /* 0x000000140820723c */ /* 0x000fe20000041854 */
[----:B-1----:R-:W-:-:S06]  /*16dd0*/  FMUL.FTZ R0, R14, R2 ;  /* 0x000000020e007220 */ /* 0x002fcc0000410000 */
[----:B------:R1:W3:Y:S01]  /*16de0*/  MUFU.TANH R81, R0 ;  /* 0x0000000000517308 */ /* 0x0002e20000002400 */
[----:B------:R-:W-:Y:S01]  /*16df0*/  HMMA.16816.F32.BF16 R24, R8, R22, R64 ;  /* 0x000000160818723c */ /* 0x000fe20000041840 */
[----:B-1----:R-:W-:-:S04]  /*16e00*/  LEA.HI R0, R3, R211, RZ, 0x2 ;  /* 0x000000d303007211 */ /* 0x002fc800078f10ff */
[----:B------:R-:W-:Y:S01]  /*16e10*/  SHF.R.S32.HI R0, RZ, 0x2, R0 ;  /* 0x00000002ff007819 */ /* 0x000fe20000011400 */
[----:B------:R-:W-:Y:S01]  /*16e20*/  FMUL.FTZ R3, R15, R2 ;  /* 0x000000020f037220 */ /* 0x000fe20000410000 */
[----:B------:R-:W-:Y:S03]  /*16e30*/  HMMA.16816.F32.BF16 R20, R8, R4, R72 ;  /* 0x000000040814723c */ /* 0x000fe60000041848 */
[----:B------:R-:W-:-:S03]  /*16e40*/  IMAD R0, R212, 0x10, R0 ;  /* 0x00000010d4007824 */ /* 0x000fc600078e0200 */
[----:B----4-:R-:W-:Y:S02]  /*16e50*/  HMMA.16816.F32.BF16 R12, R8, R36, R92 ;  /* 0x00000024080c723c */ /* 0x010fe4000004185c */
[----:B------:R-:W-:-:S04]  /*16e60*/  IADD3 R0, R0, 0x1, R221 ;  /* 0x0000000100007810 */ /* 0x000fc80007ffe0dd */
[----:B------:R-:W-:Y:S01]  /*16e70*/  HMMA.16816.F32.BF16 R8, R8, R38, R60 ;  /* 0x000000260808723c */ /* 0x000fe2000004183c */
[----:B------:R1:W4:Y:S01]  /*16e80*/  MUFU.TANH R80, R3 ;  /* 0x0000000300507308 */ /* 0x0003220000002400 */
[----:B------:R-:W-:Y:S01]  /*16e90*/  IADD3 R0, R187, R0, -R222 ;  /* 0x00000000bb007210 */ /* 0x000fe20007ffe8de */
[----:B------:R-:W-:-:S06]  /*16ea0*/  FMUL.FTZ R4, R49, R2 ;  /* 0x0000000231047220 */ /* 0x000fcc0000410000 */
[----:B------:R2:W-:Y:S01]  /*16eb0*/  MUFU.TANH R67, R4 ;  /* 0x0000000400437308 */ /* 0x0005e20000002400 */
[----:B-1----:R-:W-:-:S07]  /*16ec0*/  FMUL.FTZ R3, R48, R2 ;  /* 0x0000000230037220 */ /* 0x002fce0000410000 */
[----:B------:R1:W4:Y:S01]  /*16ed0*/  MUFU.TANH R70, R3 ;  /* 0x0000000300467308 */ /* 0x0003220000002400 */
[----:B--2---:R-:W-:Y:S02]  /*16ee0*/  IMAD.SHL.U32 R4, R220, 0x2, RZ ;  /* 0x00000002dc047824 */ /* 0x004fe400078e00ff */
[----:B------:R-:W-:-:S03]  /*16ef0*/  FMUL.FTZ R62, R16, R2 ;  /* 0x00000002103e7220 */ /* 0x000fc60000410000 */
[----:B------:R-:W-:Y:S01]  /*16f00*/  LOP3.LUT R4, R4, 0x6, RZ, 0xc0, !PT ;  /* 0x0000000604047812 */ /* 0x000fe200078ec0ff */
[----:B-1----:R-:W-:-:S05]  /*16f10*/  IMAD.IADD R3, R162, 0x1, R0 ;  /* 0x00000001a2037824 */ /* 0x002fca00078e0200 */
[C---:B------:R-:W-:Y:S02]  /*16f20*/  VIMNMX R6, R3.reuse, R187, PT ;  /* 0x000000bb03067248 */ /* 0x040fe40003fe0100 */
[----:B------:R-:W-:Y:S01]  /*16f30*/  VIADDMNMX R5, R3, 0x8, R187, PT ;  /* 0x0000000803057846 */ /* 0x000fe200038001bb */
[----:B------:R-:W-:Y:S01]  /*16f40*/  FMUL.FTZ R3, R59, R2 ;  /* 0x000000023b037220 */ /* 0x000fe20000410000 */
[----:B------:R-:W-:-:S03]  /*16f50*/  LOP3.LUT R0, R31, R161, RZ, 0xfc, !PT ;  /* 0x000000a11f007212 */ /* 0x000fc600078efcff */
[----:B------:R1:W-:Y:S01]  /*16f60*/  MUFU.TANH R16, R3 ;  /* 0x0000000300107308 */ /* 0x0003e20000002400 */
        /* <DEDUP_REMOVED lines=13> */
[----:B------:R-:W-:Y:S01]  /*17040*/  FMUL.FTZ R25, R25, R2 ;  /* 0x0000000219197220 */ /* 0x000fe20000410000 */
[----:B-1----:R-:W-:-:S02]  /*17050*/  IMAD.IADD R3, R160, 0x1, R4 ;  /* 0x00000001a0037824 */ /* 0x002fc400078e0204 */
        /* <DEDUP_REMOVED lines=17> */
[C---:B------:R-:W-:Y:S01]  /*17170*/  VIADD R7, R3.reuse, 0x1 ;  /* 0x0000000103077836 */ /* 0x040fe20000000000 */
[C---:B------:R-:W-:Y:S01]  /*17180*/  IADD3 R4, R3.reuse, 0x8, RZ ;  /* 0x0000000803047810 */ /* 0x040fe20007ffe0ff */
[----:B------:R-:W-:-:S03]  /*17190*/  VIADD R2, R3, 0x9 ;  /* 0x0000000903027836 */ /* 0x000fc60000000000 */
[CC--:B------:R-:W-:Y:S02]  /*171a0*/  ISETP.GE.AND P2, PT, R7.reuse, R6.reuse, PT ;  /* 0x000000060700720c */ /* 0x0c0fe40003f46270 */
[-C--:B------:R-:W-:Y:S02]  /*171b0*/  ISETP.GE.AND P0, PT, R7, R5.reuse, PT ;  /* 0x000000050700720c */ /* 0x080fe40003f06270 */
[CC--:B------:R-:W-:Y:S02]  /*171c0*/  ISETP.GE.AND P1, PT, R4.reuse, R6.reuse, PT ;  /* 0x000000060400720c */ /* 0x0c0fe40003f26270 */
[-C--:B------:R-:W-:Y:S02]  /*171d0*/  ISETP.GE.AND P3, PT, R4, R5.reuse, PT ;  /* 0x000000050400720c */ /* 0x080fe40003f66270 */
[C---:B------:R-:W-:Y:S02]  /*171e0*/  ISETP.GE.AND P6, PT, R2.reuse, R6, PT ;  /* 0x000000060200720c */ /* 0x040fe40003fc6270 */
[----:B------:R-:W-:-:S02]  /*171f0*/  ISETP.GE.AND P4, PT, R2, R5, PT ;  /* 0x000000050200720c */ /* 0x000fc40003f86270 */
        /* <DEDUP_REMOVED lines=9> */
[----:B------:R-:W-:-:S02]  /*17290*/  VIADD R7, R3, 0x10 ;  /* 0x0000001003077836 */ /* 0x000fc40000000000 */
[C---:B------:R-:W-:Y:S02]  /*172a0*/  VIADD R4, R3.reuse, 0x11 ;  /* 0x0000001103047836 */ /* 0x040fe40000000000 */
[----:B------:R-:W-:Y:S01]  /*172b0*/  VIADD R2, R3, 0x18 ;  /* 0x0000001803027836 */ /* 0x000fe20000000000 */
[----:B------:R-:W-:Y:S02]  /*172c0*/  FSEL R48, R12, -INF , !P2 ;  /* 0xff8000000c307808 */ /* 0x000fe40005000000 */
[----:B------:R-:W-:Y:S02]  /*172d0*/  FSEL R43, R11, -INF , !P0 ;  /* 0xff8000000b2b7808 */ /* 0x000fe40004000000 */
[----:B------:R-:W-:Y:S02]  /*172e0*/  FSEL R60, R10, -INF , !P1 ;  /* 0xff8000000a3c7808 */ /* 0x000fe40004800000 */
[----:B------:R-:W-:Y:S02]  /*172f0*/  FSEL R45, R8, -INF , !P3 ;  /* 0xff800000082d7808 */ /* 0x000fe40005800000 */
[----:B------:R-:W-:-:S02]  /*17300*/  FSEL R61, R9, -INF , !P6 ;  /* 0xff800000093d7808 */ /* 0x000fc40007000000 */
        /* <DEDUP_REMOVED lines=16> */
[C---:B------:R-:W-:Y:S01]  /*17410*/  IADD3 R2, R3.reuse, 0x21, RZ ;  /* 0x0000002103027810 */ /* 0x040fe20007ffe0ff */
[----:B------:R-:W-:Y:S01]  /*17420*/  VIADD R4, R3, 0x20 ;  /* 0x0000002003047836 */ /* 0x000fe20000000000 */
[----:B------:R1:W-:Y:S01]  /*17430*/  MUFU.TANH R21, R42 ;  /* 0x0000002a00157308 */ /* 0x0003e20000002400 */
[----:B------:R-:W-:-:S02]  /*17440*/  FSEL R44, R13, -INF , !P4 ;  /* 0xff8000000d2c7808 */ /* 0x000fc40006000000 */
[----:B------:R-:W-:Y:S02]  /*17450*/  FSEL R63, R12, -INF , !P5 ;  /* 0xff8000000c3f7808 */ /* 0x000fe40006800000 */
[----:B------:R-:W-:Y:S02]  /*17460*/  FSEL R49, R9, -INF , !P2 ;  /* 0xff80000009317808 */ /* 0x000fe40005000000 */
[----:B------:R-:W-:Y:S02]  /*17470*/  FSEL R65, R11, -INF , !P0 ;  /* 0xff8000000b417808 */ /* 0x000fe40004000000 */
[----:B------:R-:W-:Y:S01]  /*17480*/  FSEL R66, R10, -INF , !P3 ;  /* 0xff8000000a427808 */ /* 0x000fe20005800000 */
[----:B------:R-:W2:Y:S01]  /*17490*/  MUFU.TANH R50, R50 ;  /* 0x0000003200327308 */ /* 0x000ea20000002400 */
[C---:B------:R-:W-:Y:S02]  /*174a0*/  ISETP.GE.AND P4, PT, R7.reuse, R6, PT ;  /* 0x000000060700720c */ /* 0x040fe40003f86270 */
[----:B------:R-:W-:-:S02]  /*174b0*/  ISETP.GE.AND P5, PT, R7, R5, PT ;  /* 0x000000050700720c */ /* 0x000fc40003fa6270 */
[-C--:B------:R-:W-:Y:S02]  /*174c0*/  ISETP.GE.AND P2, PT, R4, R6.reuse, PT ;  /* 0x000000060400720c */ /* 0x080fe40003f46270 */
[----:B-1----:R-:W-:Y:S02]  /*174d0*/  FSEL R42, R8, -INF , !P1 ;  /* 0xff800000082a7808 */ /* 0x002fe40004800000 */
[-C--:B------:R-:W-:Y:S02]  /*174e0*/  ISETP.GE.AND P0, PT, R4, R5.reuse, PT ;  /* 0x000000050400720c */ /* 0x080fe40003f06270 */
[C---:B------:R-:W-:Y:S02]  /*174f0*/  ISETP.GE.AND P1, PT, R2.reuse, R6, PT ;  /* 0x000000060200720c */ /* 0x040fe40003f26270 */
[----:B------:R-:W-:Y:S02]  /*17500*/  ISETP.GE.AND P3, PT, R2, R5, PT ;  /* 0x000000050200720c */ /* 0x000fe40003f66270 */
[----:B------:R-:W-:-:S02]  /*17510*/  I2FP.F32.S32 R7, R7 ;  /* 0x0000000700077245 */ /* 0x000fc40000201400 */
[----:B------:R-:W-:Y:S02]  /*17520*/  I2FP.F32.S32 R4, R4 ;  /* 0x0000000400047245 */ /* 0x000fe40000201400 */
[----:B------:R-:W-:Y:S01]  /*17530*/  I2FP.F32.S32 R2, R2 ;  /* 0x0000000200027245 */ /* 0x000fe20000201400 */
[CC--:B------:R-:W-:Y:S01]  /*17540*/  FFMA.FTZ R12, R69.reuse, R7.reuse, R110 ;  /* 0x00000007450c7223 */ /* 0x0c0fe2000001006e */
[C---:B------:R-:W-:Y:S01]  /*17550*/  FFMA.FTZ R9, R69.reuse, R7, R99 ;  /* 0x0000000745097223 */ /* 0x040fe20000010063 */
[CC--:B------:R-:W-:Y:S01]  /*17560*/  FFMA.FTZ R11, R69.reuse, R4.reuse, R98 ;  /* 0x00000004450b7223 */ /* 0x0c0fe20000010062 */
[C---:B------:R-:W-:Y:S01]  /*17570*/  FFMA.FTZ R8, R69.reuse, R4, R96 ;  /* 0x0000000445087223 */ /* 0x040fe20000010060 */
[CC--:B------:R-:W-:Y:S01]  /*17580*/  FFMA.FTZ R10, R69.reuse, R2.reuse, R97 ;  /* 0x00000002450a7223 */ /* 0x0c0fe20000010061 */
[----:B---3--:R-:W-:Y:S01]  /*17590*/  FFMA.FTZ R13, R69, R2, R88 ;  /* 0x00000002450d7223 */ /* 0x008fe20000010058 */
[C---:B------:R-:W-:Y:S02]  /*175a0*/  VIADD R7, R3.reuse, 0x28 ;  /* 0x0000002803077836 */ /* 0x040fe40000000000 */
[----:B------:R-:W-:-:S02]  /*175b0*/  VIADD R4, R3, 0x29 ;  /* 0x0000002903047836 */ /* 0x000fc40000000000 */
[----:B------:R-:W-:Y:S01]  /*175c0*/  VIADD R2, R3, 0x30 ;  /* 0x0000003003027836 */ /* 0x000fe20000000000 */
[----:B------:R-:W-:Y:S02]  /*175d0*/  FSEL R59, R14, -INF , !P6 ;  /* 0xff8000000e3b7808 */ /* 0x000fe40007000000 */
[----:B------:R-:W-:Y:S02]  /*175e0*/  FSEL R88, R12, -INF , !P4 ;  /* 0xff8000000c587808 */ /* 0x000fe40006000000 */
[----:B------:R-:W-:Y:S02]  /*175f0*/  FSEL R89, R9, -INF , !P5 ;  /* 0xff80000009597808 */ /* 0x000fe40006800000 */
[----:B------:R-:W-:Y:S02]  /*17600*/  FSEL R140, R11, -INF , !P2 ;  /* 0xff8000000b8c7808 */ /* 0x000fe40005000000 */
[----:B------:R-:W-:Y:S02]  /*17610*/  FSEL R138, R8, -INF , !P0 ;  /* 0xff800000088a7808 */ /* 0x000fe40004000000 */
[----:B------:R-:W-:Y:S01]  /*17620*/  FSEL R141, R10, -INF , !P1 ;  /* 0xff8000000a8d7808 */ /* 0x000fe20004800000 */
[----:B------:R-:W1:Y:S01]  /*17630*/  MUFU.TANH R51, R51 ;  /* 0x0000003300337308 */ /* 0x000e620000002400 */
[----:B------:R-:W-:-:S02]  /*17640*/  ISETP.GE.AND P6, PT, R7, R6, PT ;  /* 0x000000060700720c */ /* 0x000fc40003fc6270 */
[-C--:B------:R-:W-:Y:S02]  /*17650*/  ISETP.GE.AND P4, PT, R7, R5.reuse, PT ;  /* 0x000000050700720c */ /* 0x080fe40003f86270 */
[CC--:B------:R-:W-:Y:S02]  /*17660*/  ISETP.GE.AND P5, PT, R4.reuse, R6.reuse, PT ;  /* 0x000000060400720c */ /* 0x0c0fe40003fa6270 */
[-C--:B------:R-:W-:Y:S01]  /*17670*/  ISETP.GE.AND P2, PT, R4, R5.reuse, PT ;  /* 0x000000050400720c */ /* 0x080fe20003f46270 */
[----:B------:R-:W3:Y:S01]  /*17680*/  MUFU.TANH R56, R56 ;  /* 0x0000003800387308 */ /* 0x000ee20000002400 */
[C---:B------:R-:W-:Y:S02]  /*17690*/  ISETP.GE.AND P0, PT, R2.reuse, R6, PT ;  /* 0x000000060200720c */ /* 0x040fe40003f06270 */
[----:B------:R-:W-:Y:S02]  /*176a0*/  ISETP.GE.AND P1, PT, R2, R5, PT ;  /* 0x000000050200720c */ /* 0x000fe40003f26270 */
[----:B------:R-:W-:-:S02]  /*176b0*/  I2FP.F32.S32 R7, R7 ;  /* 0x0000000700077245 */ /* 0x000fc40000201400 */
[----:B------:R-:W-:Y:S01]  /*176c0*/  I2FP.F32.S32 R4, R4 ;  /* 0x0000000400047245 */ /* 0x000fe20000201400 */
[----:B------:R-:W-:Y:S01]  /*176d0*/  MUFU.TANH R57, R57 ;  /* 0x0000003900397308 */ /* 0x000fe20000002400 */
[----:B------:R-:W-:Y:S01]  /*176e0*/  I2FP.F32.S32 R2, R2 ;  /* 0x0000000200027245 */ /* 0x000fe20000201400 */
[CC--:B------:R-:W-:Y:S01]  /*176f0*/  FFMA.FTZ R12, R69.reuse, R7.reuse, R90 ;  /* 0x00000007450c7223 */ /* 0x0c0fe2000001005a */
[----:B------:R-:W-:-:S05]  /*17700*/  FFMA.FTZ R9, R69, R7, R81 ;  /* 0x0000000745097223 */ /* 0x000fca0000010051 */
[----:B------:R-:W3:Y:S01]  /*17710*/  MUFU.TANH R58, R58 ;  /* 0x0000003a003a7308 */ /* 0x000ee20000002400 */
[CC--:B------:R-:W-:Y:S01]  /*17720*/  FFMA.FTZ R11, R69.reuse, R4.reuse, R82 ;  /* 0x00000004450b7223 */ /* 0x0c0fe20000010052 */
[C---:B----4-:R-:W-:Y:S01]  /*17730*/  FFMA.FTZ R8, R69.reuse, R4, R80 ;  /* 0x0000000445087223 */ /* 0x050fe20000010050 */
[CC--:B------:R-:W-:Y:S01]  /*17740*/  FFMA.FTZ R10, R69.reuse, R2.reuse, R70 ;  /* 0x00000002450a7223 */ /* 0x0c0fe20000010046 */
[----:B--2---:R-:W-:Y:S01]  /*17750*/  FFMA.FTZ R14, R69, R2, R50 ;  /* 0x00000002450e7223 */ /* 0x004fe20000010032 */
[C---:B------:R-:W-:Y:S02]  /*17760*/  VIADD R7, R3.reuse, 0x31 ;  /* 0x0000003103077836 */ /* 0x040fe40000000000 */
[C---:B------:R-:W-:Y:S02]  /*17770*/  VIADD R4, R3.reuse, 0x38 ;  /* 0x0000003803047836 */ /* 0x040fe40000000000 */
[----:B------:R-:W-:Y:S01]  /*17780*/  VIADD R2, R3, 0x39 ;  /* 0x0000003903027836 */ /* 0x000fe20000000000 */
[----:B------:R-:W-:-:S02]  /*17790*/  FSEL R136, R13, -INF , !P3 ;  /* 0xff8000000d887808 */ /* 0x000fc40005800000 */
[----:B------:R-:W-:Y:S02]  /*177a0*/  FSEL R139, R12, -INF , !P6 ;  /* 0xff8000000c8b7808 */ /* 0x000fe40007000000 */
[----:B------:R-:W-:Y:S02]  /*177b0*/  FSEL R137, R9, -INF , !P4 ;  /* 0xff80000009897808 */ /* 0x000fe40006000000 */
[----:B------:R-:W-:Y:S02]  /*177c0*/  FSEL R142, R11, -INF , !P5 ;  /* 0xff8000000b8e7808 */ /* 0x000fe40006800000 */
[----:B------:R-:W-:Y:S02]  /*177d0*/  FSEL R143, R8, -INF , !P2 ;  /* 0xff800000088f7808 */ /* 0x000fe40005000000 */
[----:B------:R-:W-:Y:S01]  /*177e0*/  FSEL R150, R10, -INF , !P0 ;  /* 0xff8000000a967808 */ /* 0x000fe20004000000 */
[----:B------:R-:W2:Y:S01]  /*177f0*/  MUFU.TANH R52, R52 ;  /* 0x0000003400347308 */ /* 0x000ea20000002400 */
[----:B------:R-:W-:-:S02]  /*17800*/  ISETP.GE.AND P3, PT, R7, R6, PT ;  /* 0x000000060700720c */ /* 0x000fc40003f66270 */
[-C--:B------:R-:W-:Y:S02]  /*17810*/  ISETP.GE.AND P6, PT, R7, R5.reuse, PT ;  /* 0x000000050700720c */ /* 0x080fe40003fc6270 */
[CC--:B------:R-:W-:Y:S02]  /*17820*/  ISETP.GE.AND P4, PT, R4.reuse, R6.reuse, PT ;  /* 0x000000060400720c */ /* 0x0c0fe40003f86270 */
[-C--:B------:R-:W-:Y:S01]  /*17830*/  ISETP.GE.AND P5, PT, R4, R5.reuse, PT ;  /* 0x000000050400720c */ /* 0x080fe20003fa6270 */
[----:B------:R-:W-:Y:S01]  /*17840*/  MUFU.TANH R53, R53 ;  /* 0x0000003500357308 */ /* 0x000fe20000002400 */
[C---:B------:R-:W-:Y:S02]  /*17850*/  ISETP.GE.AND P2, PT, R2.reuse, R6, PT ;  /* 0x000000060200720c */ /* 0x040fe40003f46270 */
[----:B------:R-:W-:Y:S02]  /*17860*/  ISETP.GE.AND P0, PT, R2, R5, PT ;  /* 0x000000050200720c */ /* 0x000fe40003f06270 */
[----:B------:R-:W-:-:S02]  /*17870*/  I2FP.F32.S32 R7, R7 ;  /* 0x0000000700077245 */ /* 0x000fc40000201400 */
[----:B------:R-:W-:Y:S01]  /*17880*/  I2FP.F32.S32 R4, R4 ;  /* 0x0000000400047245 */ /* 0x000fe20000201400 */
[----:B------:R-:W4:Y:S01]  /*17890*/  MUFU.TANH R54, R54 ;  /* 0x0000003600367308 */ /* 0x000f220000002400 */
[----:B------:R-:W-:Y:S01]  /*178a0*/  I2FP.F32.S32 R2, R2 ;  /* 0x0000000200027245 */ /* 0x000fe20000201400 */
[CC--:B------:R-:W-:Y:S01]  /*178b0*/  FFMA.FTZ R12, R69.reuse, R7.reuse, R67 ;  /* 0x00000007450c7223 */ /* 0x0c0fe20000010043 */
[----:B-1----:R-:W-:-:S05]  /*178c0*/  FFMA.FTZ R9, R69, R7, R51 ;  /* 0x0000000745097223 */ /* 0x002fca0000010033 */
[----:B------:R-:W1:Y:S01]  /*178d0*/  MUFU.TANH R55, R55 ;  /* 0x0000003700377308 */ /* 0x000e620000002400 */
[CC--:B---3--:R-:W-:Y:S01]  /*178e0*/  FFMA.FTZ R11, R69.reuse, R4.reuse, R56 ;  /* 0x00000004450b7223 */ /* 0x0c8fe20000010038 */
[C---:B------:R-:W-:Y:S01]  /*178f0*/  FFMA.FTZ R8, R69.reuse, R4, R58 ;  /* 0x0000000445087223 */ /* 0x040fe2000001003a */
[----:B------:R-:W-:-:S05]  /*17900*/  FFMA.FTZ R10, R69, R2, R57 ;  /* 0x00000002450a7223 */ /* 0x000fca0000010039 */
[----:B------:R-:W3:Y:S01]  /*17910*/  MUFU.TANH R40, R40 ;  /* 0x0000002800287308 */ /* 0x000ee20000002400 */
[----:B------:R-:W-:Y:S01]  /*17920*/  FFMA.FTZ R13, R69, R2, R16 ;  /* 0x00000002450d7223 */ /* 0x000fe20000010010 */
[C---:B------:R-:W-:Y:S01]  /*17930*/  VIADD R4, R3.reuse, 0x41 ;  /* 0x0000004103047836 */ /* 0x040fe20000000000 */
[C---:B------:R-:W-:Y:S01]  /*17940*/  IADD3 R7, R3.reuse, 0x40, RZ ;  /* 0x0000004003077810 */ /* 0x040fe20007ffe0ff */
[----:B------:R-:W-:Y:S01]  /*17950*/  VIADD R2, R3, 0x48 ;  /* 0x0000004803027836 */ /* 0x000fe20000000000 */
[----:B------:R-:W-:Y:S02]  /*17960*/  FSEL R144, R14, -INF , !P1 ;  /* 0xff8000000e907808 */ /* 0x000fe40004800000 */
[----:B------:R-:W-:Y:S02]  /*17970*/  FSEL R147, R12, -INF , !P3 ;  /* 0xff8000000c937808 */ /* 0x000fe40005800000 */
[----:B------:R-:W-:Y:S02]  /*17980*/  FSEL R145, R9, -INF , !P6 ;  /* 0xff80000009917808 */ /* 0x000fe40007000000 */
[----:B------:R-:W-:-:S02]  /*17990*/  FSEL R148, R11, -INF , !P4 ;  /* 0xff8000000b947808 */ /* 0x000fc40006000000 */
[----:B------:R-:W-:Y:S02]  /*179a0*/  FSEL R146, R8, -INF , !P5 ;  /* 0xff80000008927808 */ /* 0x000fe40006800000 */
[----:B------:R-:W-:Y:S01]  /*179b0*/  FSEL R151, R10, -INF , !P2 ;  /* 0xff8000000a977808 */ /* 0x000fe20005000000 */
[----:B------:R-:W3:Y:S01]  /*179c0*/  MUFU.TANH R31, R31 ;  /* 0x0000001f001f7308 */ /* 0x000ee20000002400 */
[CC--:B------:R-:W-:Y:S02]  /*179d0*/  ISETP.GE.AND P1, PT, R7.reuse, R6.reuse, PT ;  /* 0x000000060700720c */ /* 0x0c0fe40003f26270 */
[-C--:B------:R-:W-:Y:S02]  /*179e0*/  ISETP.GE.AND P3, PT, R7, R5.reuse, PT ;  /* 0x000000050700720c */ /* 0x080fe40003f66270 */
[CC--:B------:R-:W-:Y:S02]  /*179f0*/  ISETP.GE.AND P6, PT, R4.reuse, R6.reuse, PT ;  /* 0x000000060400720c */ /* 0x0c0fe40003fc6270 */
[----:B------:R-:W-:Y:S01]  /*17a00*/  ISETP.GE.AND P4, PT, R4, R5, PT ;  /* 0x000000050400720c */ /* 0x000fe20003f86270 */
[----:B------:R-:W3:Y:S01]  /*17a10*/  MUFU.TANH R30, R30 ;  /* 0x0000001e001e7308 */ /* 0x000ee20000002400 */
[----:B------:R-:W-:-:S02]  /*17a20*/  ISETP.GE.AND P5, PT, R2, R6, PT ;  /* 0x000000060200720c */ /* 0x000fc40003fa6270 */
[----:B------:R-:W-:Y:S02]  /*17a30*/  ISETP.GE.AND P2, PT, R2, R5, PT ;  /* 0x000000050200720c */ /* 0x000fe40003f46270 */
[----:B------:R-:W-:Y:S02]  /*17a40*/  I2FP.F32.S32 R7, R7 ;  /* 0x0000000700077245 */ /* 0x000fe40000201400 */
[----:B------:R-:W-:Y:S01]  /*17a50*/  I2FP.F32.S32 R4, R4 ;  /* 0x0000000400047245 */ /* 0x000fe20000201400 */
[----:B------:R-:W-:Y:S01]  /*17a60*/  MUFU.TANH R22, R33 ;  /* 0x0000002100167308 */ /* 0x000fe20000002400 */
[----:B------:R-:W-:Y:S01]  /*17a70*/  I2FP.F32.S32 R2, R2 ;  /* 0x0000000200027245 */ /* 0x000fe20000201400 */
[CC--:B--2---:R-:W-:Y:S01]  /*17a80*/  FFMA.FTZ R12, R69.reuse, R7.reuse, R52 ;  /* 0x00000007450c7223 */ /* 0x0c4fe20000010034 */
[----:B----4-:R-:W-:-:S05]  /*17a90*/  FFMA.FTZ R9, R69, R7, R54 ;  /* 0x0000000745097223 */ /* 0x010fca0000010036 */
[----:B------:R-:W2:Y:S01]  /*17aa0*/  MUFU.TANH R17, R34 ;  /* 0x0000002200117308 */ /* 0x000ea20000002400 */
[CC--:B------:R-:W-:Y:S01]  /*17ab0*/  FFMA.FTZ R11, R69.reuse, R4.reuse, R53 ;  /* 0x00000004450b7223 */ /* 0x0c0fe20000010035 */
[C---:B-1----:R-:W-:Y:S01]  /*17ac0*/  FFMA.FTZ R8, R69.reuse, R4, R55 ;  /* 0x0000000445087223 */ /* 0x042fe20000010037 */
[----:B---3--:R-:W-:-:S05]  /*17ad0*/  FFMA.FTZ R10, R69, R2, R40 ;  /* 0x00000002450a7223 */ /* 0x008fca0000010028 */
[----:B------:R-:W1:Y:S01]  /*17ae0*/  MUFU.TANH R15, R35 ;  /* 0x00000023000f7308 */ /* 0x000e620000002400 */
[----:B------:R-:W-:Y:S01]  /*17af0*/  FFMA.FTZ R14, R69, R2, R21 ;  /* 0x00000002450e7223 */ /* 0x000fe20000010015 */
[C---:B------:R-:W-:Y:S02]  /*17b00*/  VIADD R7, R3.reuse, 0x49 ;  /* 0x0000004903077836 */ /* 0x040fe40000000000 */
[----:B------:R-:W-:-:S04]  /*17b10*/  VIADD R4, R3, 0x50 ;  /* 0x0000005003047836 */ /* 0x000fc80000000000 */
[----:B------:R-:W3:Y:S01]  /*17b20*/  MUFU.TANH R41, R41 ;  /* 0x0000002900297308 */ /* 0x000ee20000002400 */
[----:B------:R-:W-:Y:S01]  /*17b30*/  VIADD R2, R3, 0x51 ;  /* 0x0000005103027836 */ /* 0x000fe20000000000 */
[----:B------:R-:W-:Y:S02]  /*17b40*/  FSEL R149, R13, -INF , !P0 ;  /* 0xff8000000d957808 */ /* 0x000fe40004000000 */
[----:B------:R-:W-:Y:S02]  /*17b50*/  FSEL R154, R12, -INF , !P1 ;  /* 0xff8000000c9a7808 */ /* 0x000fe40004800000 */
[----:B------:R-:W-:Y:S02]  /*17b60*/  FSEL R152, R9, -INF , !P3 ;  /* 0xff80000009987808 */ /* 0x000fe40005800000 */
[----:B------:R-:W-:Y:S02]  /*17b70*/  FSEL R157, R11, -INF , !P6 ;  /* 0xff8000000b9d7808 */ /* 0x000fe40007000000 */
[----:B------:R-:W-:-:S02]  /*17b80*/  FSEL R153, R8, -INF , !P4 ;  /* 0xff80000008997808 */ /* 0x000fc40006000000 */
[----:B------:R-:W-:Y:S01]  /*17b90*/  FSEL R158, R10, -INF , !P5 ;  /* 0xff8000000a9e7808 */ /* 0x000fe20006800000 */
[----:B------:R-:W4:Y:S01]  /*17ba0*/  MUFU.TANH R19, R36 ;  /* 0x0000002400137308 */ /* 0x000f220000002400 */
[CC--:B------:R-:W-:Y:S02]  /*17bb0*/  ISETP.GE.AND P0, PT, R7.reuse, R6.reuse, PT ;  /* 0x000000060700720c */ /* 0x0c0fe40003f06270 */
[-C--:B------:R-:W-:Y:S02]  /*17bc0*/  ISETP.GE.AND P1, PT, R7, R5.reuse, PT ;  /* 0x000000050700720c */ /* 0x080fe40003f26270 */
[CC--:B------:R-:W-:Y:S02]  /*17bd0*/  ISETP.GE.AND P3, PT, R4.reuse, R6.reuse, PT ;  /* 0x000000060400720c */ /* 0x0c0fe40003f66270 */
[----:B------:R-:W-:Y:S01]  /*17be0*/  ISETP.GE.AND P6, PT, R4, R5, PT ;  /* 0x000000050400720c */ /* 0x000fe20003fc6270 */
[----:B------:R-:W4:Y:S01]  /*17bf0*/  MUFU.TANH R18, R37 ;  /* 0x0000002500127308 */ /* 0x000f220000002400 */
[----:B------:R-:W-:-:S02]  /*17c00*/  ISETP.GE.AND P4, PT, R2, R6, PT ;  /* 0x000000060200720c */ /* 0x000fc40003f86270 */
[----:B------:R-:W-:Y:S02]  /*17c10*/  ISETP.GE.AND P5, PT, R2, R5, PT ;  /* 0x000000050200720c */ /* 0x000fe40003fa6270 */
[----:B------:R-:W-:Y:S02]  /*17c20*/  I2FP.F32.S32 R7, R7 ;  /* 0x0000000700077245 */ /* 0x000fe40000201400 */
[----:B------:R-:W-:Y:S01]  /*17c30*/  I2FP.F32.S32 R4, R4 ;  /* 0x0000000400047245 */ /* 0x000fe20000201400 */
[----:B------:R-:W4:Y:S01]  /*17c40*/  MUFU.TANH R16, R39 ;  /* 0x0000002700107308 */ /* 0x000f220000002400 */
[----:B------:R-:W-:Y:S01]  /*17c50*/  I2FP.F32.S32 R2, R2 ;  /* 0x0000000200027245 */ /* 0x000fe20000201400 */
[C---:B------:R-:W-:Y:S02]  /*17c60*/  FFMA.FTZ R9, R69.reuse, R7, R31 ;  /* 0x0000000745097223 */ /* 0x040fe4000001001f */
[CC--:B------:R-:W-:Y:S01]  /*17c70*/  FFMA.FTZ R11, R69.reuse, R4.reuse, R30 ;  /* 0x00000004450b7223 */ /* 0x0c0fe2000001001e */
[----:B--2---:R-:W-:-:S03]  /*17c80*/  FFMA.FTZ R8, R69, R4, R17 ;  /* 0x0000000445087223 */ /* 0x004fc60000010011 */
[----:B------:R-:W2:Y:S01]  /*17c90*/  MUFU.TANH R27, R24 ;  /* 0x00000018001b7308 */ /* 0x000ea20000002400 */
[CC--:B------:R-:W-:Y:S01]  /*17ca0*/  FFMA.FTZ R10, R69.reuse, R2.reuse, R22 ;  /* 0x00000002450a7223 */ /* 0x0c0fe20000010016 */
[----:B-1----:R-:W-:Y:S01]  /*17cb0*/  FFMA.FTZ R13, R69, R2, R15 ;  /* 0x00000002450d7223 */ /* 0x002fe2000001000f */
[----:B------:R-:W-:-:S05]  /*17cc0*/  VIADD R2, R3, 0x60 ;  /* 0x0000006003027836 */ /* 0x000fca0000000000 */
[----:B------:R-:W1:Y:S01]  /*17cd0*/  MUFU.TANH R20, R32 ;  /* 0x0000002000147308 */ /* 0x000e620000002400 */
[----:B---3--:R-:W-:Y:S01]  /*17ce0*/  FFMA.FTZ R12, R69, R7, R41 ;  /* 0x00000007450c7223 */ /* 0x008fe20000010029 */
[C---:B------:R-:W-:Y:S01]  /*17cf0*/  IADD3 R4, R3.reuse, 0x59, RZ ;  /* 0x0000005903047810 */ /* 0x040fe20007ffe0ff */
[----:B------:R-:W-:-:S05]  /*17d00*/  VIADD R7, R3, 0x58 ;  /* 0x0000005803077836 */ /* 0x000fca0000000000 */
[----:B------:R-:W3:Y:S01]  /*17d10*/  MUFU.TANH R26, R25 ;  /* 0x00000019001a7308 */ /* 0x000ee20000002400 */
[----:B------:R-:W-:Y:S02]  /*17d20*/  FSEL R156, R9, -INF , !P1 ;  /* 0xff800000099c7808 */ /* 0x000fe40004800000 */
[----:B------:R-:W-:Y:S02]  /*17d30*/  FSEL R164, R11, -INF , !P3 ;  /* 0xff8000000ba47808 */ /* 0x000fe40005800000 */
[----:B------:R-:W-:Y:S02]  /*17d40*/  FSEL R159, R8, -INF , !P6 ;  /* 0xff800000089f7808 */ /* 0x000fe40007000000 */
[----:B------:R-:W-:Y:S01]  /*17d50*/  FSEL R165, R10, -INF , !P4 ;  /* 0xff8000000aa57808 */ /* 0x000fe20006000000 */
[----:B------:R4:W-:Y:S01]  /*17d60*/  MUFU.TANH R17, R68 ;  /* 0x0000004400117308 */ /* 0x0009e20000002400 */
[C---:B------:R-:W-:Y:S02]  /*17d70*/  ISETP.GE.AND P1, PT, R4.reuse, R6, PT ;  /* 0x000000060400720c */ /* 0x040fe40003f26270 */
[----:B------:R-:W-:-:S02]  /*17d80*/  ISETP.GE.AND P3, PT, R4, R5, PT ;  /* 0x000000050400720c */ /* 0x000fc40003f66270 */
[C---:B------:R-:W-:Y:S02]  /*17d90*/  ISETP.GE.AND P6, PT, R2.reuse, R6, PT ;  /* 0x000000060200720c */ /* 0x040fe40003fc6270 */
[-C--:B------:R-:W-:Y:S01]  /*17da0*/  ISETP.GE.AND P4, PT, R2, R5.reuse, PT ;  /* 0x000000050200720c */ /* 0x080fe20003f86270 */
[----:B------:R-:W3:Y:S01]  /*17db0*/  MUFU.TANH R15, R71 ;  /* 0x00000047000f7308 */ /* 0x000ee20000002400 */
[----:B------:R-:W-:Y:S02]  /*17dc0*/  FSEL R155, R12, -INF , !P0 ;  /* 0xff8000000c9b7808 */ /* 0x000fe40004000000 */
[----:B------:R-:W-:Y:S02]  /*17dd0*/  I2FP.F32.S32 R4, R4 ;  /* 0x0000000400047245 */ /* 0x000fe40000201400 */
[----:B------:R-:W-:Y:S02]  /*17de0*/  I2FP.F32.S32 R2, R2 ;  /* 0x0000000200027245 */ /* 0x000fe40000201400 */
[----:B------:R-:W-:-:S02]  /*17df0*/  ISETP.GE.AND P0, PT, R7, R5, PT ;  /* 0x000000050700720c */ /* 0x000fc40003f06270 */
[----:B----4-:R-:W-:Y:S01]  /*17e00*/  FSEL R68, R14, -INF , !P2 ;  /* 0xff8000000e447808 */ /* 0x010fe20005000000 */
[----:B------:R-:W4:Y:S01]  /*17e10*/  MUFU.TANH R25, R38 ;  /* 0x0000002600197308 */ /* 0x000f220000002400 */
[----:B------:R-:W-:Y:S02]  /*17e20*/  ISETP.GE.AND P2, PT, R7, R6, PT ;  /* 0x000000060700720c */ /* 0x000fe40003f46270 */
[----:B------:R-:W-:Y:S01]  /*17e30*/  I2FP.F32.S32 R7, R7 ;  /* 0x0000000700077245 */ /* 0x000fe20000201400 */
[C---:B------:R-:W-:Y:S01]  /*17e40*/  FFMA.FTZ R8, R69.reuse, R4, R19 ;  /* 0x0000000445087223 */ /* 0x040fe20000010013 */
[----:B------:R-:W-:-:S03]  /*17e50*/  FFMA.FTZ R10, R69, R2, R18 ;  /* 0x00000002450a7223 */ /* 0x000fc60000010012 */
[----:B------:R-:W4:Y:S01]  /*17e60*/  MUFU.TANH R24, R23 ;  /* 0x0000001700187308 */ /* 0x000f220000002400 */
[----:B------:R-:W-:Y:S01]  /*17e70*/  FFMA.FTZ R14, R69, R2, R16 ;  /* 0x00000002450e7223 */ /* 0x000fe20000010010 */
[----:B------:R-:W-:Y:S02]  /*17e80*/  VIADD R2, R3, 0x69 ;  /* 0x0000006903027836 */ /* 0x000fe40000000000 */
[CC--:B--2---:R-:W-:Y:S01]  /*17e90*/  FFMA.FTZ R12, R69.reuse, R7.reuse, R27 ;  /* 0x00000007450c7223 */ /* 0x0c4fe2000001001b */
[----:B-1----:R-:W-:-:S03]  /*17ea0*/  FFMA.FTZ R9, R69, R7, R20 ;  /* 0x0000000745097223 */ /* 0x002fc60000010014 */
[----:B------:R-:W1:Y:S01]  /*17eb0*/  MUFU.TANH R21, R64 ;  /* 0x0000004000157308 */ /* 0x000e620000002400 */
[----:B---3--:R-:W-:Y:S01]  /*17ec0*/  FFMA.FTZ R11, R69, R4, R26 ;  /* 0x00000004450b7223 */ /* 0x008fe2000001001a */
[C---:B------:R-:W-:Y:S01]  /*17ed0*/  VIADD R7, R3.reuse, 0x61 ;  /* 0x0000006103077836 */ /* 0x040fe20000000000 */
[----:B------:R-:W-:Y:S01]  /*17ee0*/  FSEL R167, R8, -INF , !P3 ;  /* 0xff80000008a77808 */ /* 0x000fe20005800000 */
[----:B------:R-:W-:-:S04]  /*17ef0*/  VIADD R4, R3, 0x68 ;  /* 0x0000006803047836 */ /* 0x000fc80000000000 */
[----:B------:R-:W2:Y:S01]  /*17f00*/  MUFU.TANH R23, R62 ;  /* 0x0000003e00177308 */ /* 0x000ea20000002400 */
[----:B------:R-:W-:Y:S02]  /*17f10*/  FSEL R173, R10, -INF , !P6 ;  /* 0xff8000000aad7808 */ /* 0x000fe40007000000 */
[C---:B------:R-:W-:Y:S02]  /*17f20*/  ISETP.GE.AND P3, PT, R2.reuse, R6, PT ;  /* 0x000000060200720c */ /* 0x040fe40003f66270 */
[----:B------:R-:W-:Y:S02]  /*17f30*/  ISETP.GE.AND P6, PT, R2, R5, PT ;  /* 0x000000050200720c */ /* 0x000fe40003fc6270 */
[----:B------:R-:W-:Y:S01]  /*17f40*/  FSEL R161, R13, -INF , !P5 ;  /* 0xff8000000da17808 */ /* 0x000fe20006800000 */
[----:B------:R-:W-:Y:S01]  /*17f50*/  MUFU.TANH R22, R72 ;  /* 0x0000004800167308 */ /* 0x000fe20000002400 */
[----:B------:R-:W-:Y:S02]  /*17f60*/  FSEL R163, R12, -INF , !P2 ;  /* 0xff8000000ca37808 */ /* 0x000fe40005000000 */
[----:B------:R-:W-:-:S02]  /*17f70*/  I2FP.F32.S32 R2, R2 ;  /* 0x0000000200027245 */ /* 0x000fc40000201400 */
[CC--:B------:R-:W-:Y:S02]  /*17f80*/  ISETP.GE.AND P5, PT, R7.reuse, R6.reuse, PT ;  /* 0x000000060700720c */ /* 0x0c0fe40003fa6270 */
[----:B------:R-:W-:Y:S01]  /*17f90*/  ISETP.GE.AND P2, PT, R7, R5, PT ;  /* 0x000000050700720c */ /* 0x000fe20003f46270 */
[----:B------:R-:W3:Y:S01]  /*17fa0*/  MUFU.TANH R19, R74 ;  /* 0x0000004a00137308 */ /* 0x000ee20000002400 */
[----:B------:R-:W-:Y:S02]  /*17fb0*/  FSEL R162, R9, -INF , !P0 ;  /* 0xff80000009a27808 */ /* 0x000fe40004000000 */
[----:B------:R-:W-:Y:S02]  /*17fc0*/  FSEL R166, R11, -INF , !P1 ;  /* 0xff8000000ba67808 */ /* 0x000fe40004800000 */
[----:B------:R-:W-:Y:S02]  /*17fd0*/  I2FP.F32.S32 R7, R7 ;  /* 0x0000000700077245 */ /* 0x000fe40000201400 */
[C---:B------:R-:W-:Y:S01]  /*17fe0*/  ISETP.GE.AND P0, PT, R4.reuse, R6, PT ;  /* 0x000000060400720c */ /* 0x040fe20003f06270 */
[----:B------:R-:W3:Y:S01]  /*17ff0*/  MUFU.TANH R16, R76 ;  /* 0x0000004c00107308 */ /* 0x000ee20000002400 */
[----:B------:R-:W-:-:S02]  /*18000*/  ISETP.GE.AND P1, PT, R4, R5, PT ;  /* 0x000000050400720c */ /* 0x000fc40003f26270 */
[----:B------:R-:W-:Y:S01]  /*18010*/  I2FP.F32.S32 R4, R4 ;  /* 0x0000000400047245 */ /* 0x000fe20000201400 */
[C---:B------:R-:W-:Y:S01]  /*18020*/  FFMA.FTZ R13, R69.reuse, R2, R15 ;  /* 0x00000002450d7223 */ /* 0x040fe2000001000f */
[CC--:B----4-:R-:W-:Y:S01]  /*18030*/  FFMA.FTZ R12, R69.reuse, R7.reuse, R25 ;  /* 0x00000007450c7223 */ /* 0x0d0fe20000010019 */
[C---:B------:R-:W-:Y:S02]  /*18040*/  FFMA.FTZ R9, R69.reuse, R7, R24 ;  /* 0x0000000745097223 */ /* 0x040fe40000010018 */
[----:B------:R-:W-:Y:S01]  /*18050*/  MUFU.TANH R20, R73 ;  /* 0x0000004900147308 */ /* 0x000fe20000002400 */
[C---:B------:R-:W-:Y:S01]  /*18060*/  FFMA.FTZ R8, R69.reuse, R4, R17 ;  /* 0x0000000445087223 */ /* 0x040fe20000010011 */
[----:B-1----:R-:W-:Y:S01]  /*18070*/  FFMA.FTZ R10, R69, R2, R21 ;  /* 0x00000002450a7223 */ /* 0x002fe20000010015 */
[C---:B------:R-:W-:Y:S01]  /*18080*/  VIADD R7, R3.reuse, 0x70 ;  /* 0x0000007003077836 */ /* 0x040fe20000000000 */
[----:B------:R-:W-:-:S04]  /*18090*/  IADD3 R2, R3, 0x78, RZ ;  /* 0x0000007803027810 */ /* 0x000fc80007ffe0ff */
[----:B------:R-:W1:Y:S01]  /*180a0*/  MUFU.TANH R15, R77 ;  /* 0x0000004d000f7308 */ /* 0x000e620000002400 */
[----:B--2---:R-:W-:Y:S01]  /*180b0*/  FFMA.FTZ R11, R69, R4, R23 ;  /* 0x00000004450b7223 */ /* 0x004fe20000010017 */
[----:B------:R-:W-:Y:S01]  /*180c0*/  VIADD R4, R3, 0x71 ;  /* 0x0000007103047836 */ /* 0x000fe20000000000 */
[----:B------:R-:W-:Y:S02]  /*180d0*/  FSEL R171, R12, -INF , !P5 ;  /* 0xff8000000cab7808 */ /* 0x000fe40006800000 */
[----:B------:R-:W-:Y:S02]  /*180e0*/  I2FP.F32.S32 R12, R7 ;  /* 0x00000007000c7245 */ /* 0x000fe40000201400 */
[----:B------:R-:W-:Y:S01]  /*180f0*/  FSEL R170, R8, -INF , !P1 ;  /* 0xff80000008aa7808 */ /* 0x000fe20004800000 */
[----:B------:R-:W2:Y:S01]  /*18100*/  MUFU.TANH R18, R75 ;  /* 0x0000004b00127308 */ /* 0x000ea20000002400 */
[----:B------:R-:W-:Y:S02]  /*18110*/  FSEL R175, R10, -INF , !P3 ;  /* 0xff8000000aaf7808 */ /* 0x000fe40005800000 */
[----:B------:R-:W-:-:S02]  /*18120*/  ISETP.GE.AND P1, PT, R2, R6, PT ;  /* 0x000000060200720c */ /* 0x000fc40003f26270 */
[-C--:B------:R-:W-:Y:S02]  /*18130*/  ISETP.GE.AND P3, PT, R2, R5.reuse, PT ;  /* 0x000000050200720c */ /* 0x080fe40003f66270 */
[----:B------:R-:W-:Y:S02]  /*18140*/  FSEL R168, R14, -INF , !P4 ;  /* 0xff8000000ea87808 */ /* 0x000fe40006000000 */
[----:B------:R-:W-:Y:S01]  /*18150*/  I2FP.F32.S32 R2, R2 ;  /* 0x0000000200027245 */ /* 0x000fe20000201400 */
[----:B------:R-:W4:Y:S01]  /*18160*/  MUFU.TANH R17, R114 ;  /* 0x0000007200117308 */ /* 0x000f220000002400 */
[C---:B------:R-:W-:Y:S02]  /*18170*/  ISETP.GE.AND P4, PT, R7.reuse, R6, PT ;  /* 0x000000060700720c */ /* 0x040fe40003f86270 */
[----:B------:R-:W-:Y:S02]  /*18180*/  ISETP.GE.AND P5, PT, R7, R5, PT ;  /* 0x000000050700720c */ /* 0x000fe40003fa6270 */
[----:B------:R-:W-:-:S02]  /*18190*/  FSEL R169, R9, -INF , !P2 ;  /* 0xff80000009a97808 */ /* 0x000fc40005000000 */
[----:B------:R-:W-:Y:S01]  /*181a0*/  FSEL R172, R11, -INF , !P0 ;  /* 0xff8000000bac7808 */ /* 0x000fe20004000000 */
[----:B------:R-:W4:Y:S01]  /*181b0*/  MUFU.TANH R14, R78 ;  /* 0x0000004e000e7308 */ /* 0x000f220000002400 */
[C---:B------:R-:W-:Y:S01]  /*181c0*/  ISETP.GE.AND P2, PT, R4.reuse, R6, PT ;  /* 0x000000060400720c */ /* 0x040fe20003f46270 */
[C---:B---3--:R-:W-:Y:S01]  /*181d0*/  FFMA.FTZ R8, R69.reuse, R12, R19 ;  /* 0x0000000c45087223 */ /* 0x048fe20000010013 */
[----:B------:R-:W-:Y:S02]  /*181e0*/  ISETP.GE.AND P0, PT, R4, R5, PT ;  /* 0x000000050400720c */ /* 0x000fe40003f06270 */
[----:B------:R-:W-:Y:S01]  /*181f0*/  I2FP.F32.S32 R7, R4 ;  /* 0x0000000400077245 */ /* 0x000fe20000201400 */
[C---:B------:R-:W-:Y:S01]  /*18200*/  FFMA.FTZ R4, R69.reuse, R12, R22 ;  /* 0x0000000c45047223 */ /* 0x040fe20000010016 */
[CC--:B------:R-:W-:Y:S01]  /*18210*/  FFMA.FTZ R9, R69.reuse, R2.reuse, R16 ;  /* 0x0000000245097223 */ /* 0x0c0fe20000010010 */
[----:B------:R-:W3:Y:S01]  /*18220*/  MUFU.TANH R12, R79 ;  /* 0x0000004f000c7308 */ /* 0x000ee20000002400 */
[C---:B-1----:R-:W-:Y:S01]  /*18230*/  FFMA.FTZ R11, R69.reuse, R2, R15 ;  /* 0x00000002450b7223 */ /* 0x042fe2000001000f */
[----:B------:R-:W-:Y:S01]  /*18240*/  FFMA.FTZ R10, R69, R7, R20 ;  /* 0x00000007450a7223 */ /* 0x000fe20000010014 */
[----:B------:R-:W-:Y:S01]  /*18250*/  VIADD R2, R3, 0x79 ;  /* 0x0000007903027836 */ /* 0x000fe20000000000 */
[----:B------:R-:W-:-:S02]  /*18260*/  FSEL R180, R9, -INF , !P1 ;  /* 0xff80000009b47808 */ /* 0x000fc40004800000 */
[----:B------:R-:W-:Y:S02]  /*18270*/  ISETP.GE.AND P1, PT, R178, 0x2, PT ;  /* 0x00000002b200780c */ /* 0x000fe40003f26270 */
[----:B------:R-:W-:Y:S02]  /*18280*/  FSEL R174, R13, -INF , !P6 ;  /* 0xff8000000dae7808 */ /* 0x000fe40007000000 */
[----:B------:R-:W-:Y:S02]  /*18290*/  FSEL R179, R4, -INF , !P4 ;  /* 0xff80000004b37808 */ /* 0x000fe40006000000 */
[C---:B------:R-:W-:Y:S02]  /*182a0*/  ISETP.GE.AND P6, PT, R3.reuse, R6, PT ;  /* 0x000000060300720c */ /* 0x040fe40003fc6270 */
[----:B------:R-:W-:Y:S02]  /*182b0*/  ISETP.GE.AND P4, PT, R3, R5, PT ;  /* 0x000000050300720c */ /* 0x000fe40003f86270 */
[----:B------:R-:W-:-:S02]  /*182c0*/  FSEL R176, R8, -INF , !P5 ;  /* 0xff80000008b07808 */ /* 0x000fc40006800000 */
[----:B------:R-:W-:Y:S02]  /*182d0*/  FSEL R181, R10, -INF , !P2 ;  /* 0xff8000000ab57808 */ /* 0x000fe40005000000 */
[----:B------:R-:W-:Y:S02]  /*182e0*/  I2FP.F32.S32 R3, R3 ;  /* 0x0000000300037245 */ /* 0x000fe40000201400 */
[C---:B------:R-:W-:Y:S02]  /*182f0*/  ISETP.GE.AND P5, PT, R2.reuse, R6, PT ;  /* 0x000000060200720c */ /* 0x040fe40003fa6270 */
[----:B------:R-:W-:Y:S01]  /*18300*/  ISETP.GE.AND P2, PT, R2, R5, PT ;  /* 0x000000050200720c */ /* 0x000fe20003f46270 */
[C---:B--2---:R-:W-:Y:S01]  /*18310*/  FFMA.FTZ R7, R69.reuse, R7, R18 ;  /* 0x0000000745077223 */ /* 0x044fe20000010012 */
[----:B------:R-:W-:Y:S01]  /*18320*/  I2FP.F32.S32 R2, R2 ;  /* 0x0000000200027245 */ /* 0x000fe20000201400 */
[CC--:B------:R-:W-:Y:S01]  /*18330*/  FFMA.FTZ R8, R69.reuse, R3.reuse, R177 ;  /* 0x0000000345087223 */ /* 0x0c0fe200000100b1 */
[----:B----4-:R-:W-:-:S02]  /*18340*/  FFMA.FTZ R4, R69, R3, R17 ;  /* 0x0000000345047223 */ /* 0x010fc40000010011 */
[----:B------:R-:W-:Y:S01]  /*18350*/  FSEL R177, R7, -INF , !P0 ;  /* 0xff80000007b17808 */ /* 0x000fe20004000000 */
[CC--:B------:R-:W-:Y:S01]  /*18360*/  FFMA.FTZ R3, R69.reuse, R2.reuse, R14 ;  /* 0x0000000245037223 */ /* 0x0c0fe2000001000e */
[----:B---3--:R-:W-:Y:S01]  /*18370*/  FFMA.FTZ R2, R69, R2, R12 ;  /* 0x0000000245027223 */ /* 0x008fe2000001000c */
[----:B------:R-:W-:Y:S01]  /*18380*/  ISETP.NE.U32.AND P0, PT, R240, RZ, PT ;  /* 0x000000fff000720c */ /* 0x000fe20003f05070 */
[----:B------:R-:W-:Y:S01]  /*18390*/  BSSY B1, `(.L_x_3558) ;  /* 0x00000dc000017945 */ /* 0x000fe20003800000 */
[C---:B------:R-:W-:Y:S01]  /*183a0*/  VIADD R234, R215.reuse, 0x800 ;  /* 0x00000800d7ea7836 */ /* 0x040fe20000000000 */
[C---:B------:R-:W-:Y:S01]  /*183b0*/  IADD3 R230, R215.reuse, 0x2800, RZ ;  /* 0x00002800d7e67810 */ /* 0x040fe20007ffe0ff */
[----:B------:R-:W-:Y:S01]  /*183c0*/  VIADD R233, R215, 0x1000 ;  /* 0x00001000d7e97836 */ /* 0x000fe20000000000 */
[----:B------:R-:W-:Y:S01]  /*183d0*/  ISETP.NE.AND.EX P0, PT, R241, RZ, PT, P0 ;  /* 0x000000fff100720c */ /* 0x000fe20003f05300 */
[C---:B------:R-:W-:Y:S01]  /*183e0*/  VIADD R232, R215.reuse, 0x1800 ;  /* 0x00001800d7e87836 */ /* 0x040fe20000000000 */
[C---:B------:R-:W-:Y:S01]  /*183f0*/  IADD3 R224, R215.reuse, 0x5800, RZ ;  /* 0x00005800d7e07810 */ /* 0x040fe20007ffe0ff */
[----:B------:R-:W-:Y:S01]  /*18400*/  VIADD R231, R215, 0x2000 ;  /* 0x00002000d7e77836 */ /* 0x000fe20000000000 */
[----:B------:R-:W-:Y:S01]  /*18410*/  FSEL R178, R11, -INF , !P3 ;  /* 0xff8000000bb27808 */ /* 0x000fe20005800000 */
[C---:B------:R-:W-:Y:S01]  /*18420*/  VIADD R229, R215.reuse, 0x3000 ;  /* 0x00003000d7e57836 */ /* 0x040fe20000000000 */
[----:B------:R-:W-:Y:S01]  /*18430*/  FSEL R39, R8, -INF , !P6 ;  /* 0xff80000008277808 */ /* 0x000fe20007000000 */
[C---:B------:R-:W-:Y:S01]  /*18440*/  VIADD R228, R215.reuse, 0x3800 ;  /* 0x00003800d7e47836 */ /* 0x040fe20000000000 */
[----:B------:R-:W-:Y:S01]  /*18450*/  FSEL R38, R4, -INF , !P4 ;  /* 0xff80000004267808 */ /* 0x000fe20006000000 */
[----:B------:R-:W-:Y:S01]  /*18460*/  VIADD R227, R215, 0x4000 ;  /* 0x00004000d7e37836 */ /* 0x000fe20000000000 */
[----:B------:R-:W-:Y:S01]  /*18470*/  FSEL R182, R3, -INF , !P5 ;  /* 0xff80000003b67808 */ /* 0x000fe20006800000 */
[C---:B------:R-:W-:Y:S01]  /*18480*/  VIADD R226, R215.reuse, 0x4800 ;  /* 0x00004800d7e27836 */ /* 0x040fe20000000000 */
[----:B------:R-:W-:Y:S01]  /*18490*/  FSEL R183, R2, -INF , !P2 ;  /* 0xff80000002b77808 */ /* 0x000fe20005000000 */
[----:B------:R-:W-:-:S02]  /*184a0*/  VIADD R225, R215, 0x5000 ;  /* 0x00005000d7e17836 */ /* 0x000fc40000000000 */
[C---:B------:R-:W-:Y:S02]  /*184b0*/  VIADD R223, R215.reuse, 0x6000 ;  /* 0x00006000d7df7836 */ /* 0x040fe40000000000 */
[C---:B------:R-:W-:Y:S02]  /*184c0*/  VIADD R222, R215.reuse, 0x6800 ;  /* 0x00006800d7de7836 */ /* 0x040fe40000000000 */
[C---:B------:R-:W-:Y:S02]  /*184d0*/  VIADD R221, R215.reuse, 0x7000 ;  /* 0x00007000d7dd7836 */ /* 0x040fe40000000000 */
[----:B------:R-:W-:Y:S01]  /*184e0*/  VIADD R220, R215, 0x7800 ;  /* 0x00007800d7dc7836 */ /* 0x000fe20000000000 */
[----:B------:R-:W-:Y:S06]  /*184f0*/  BAR.SYNC.DEFER_BLOCKING 0x0 ;  /* 0x0000000000007b1d */ /* 0x000fec0000010000 */
[----:B------:R-:W-:Y:S05]  /*18500*/  @!P1 BRA `(.L_x_3559) ;  /* 0x0000000c00109947 */ /* 0x000fea0003800000 */
[----:B------:R-:W-:Y:S04]  /*18510*/  BSSY B0, `(.L_x_3560) ;  /* 0x0000042000007945 */ /* 0x000fe80003800000 */
[----:B------:R-:W-:Y:S05]  /*18520*/  @!P0 BRA `(.L_x_3561) ;  /* 0x0000000000f48947 */ /* 0x000fea0003800000 */
[----:B------:R-:W2:Y:S01]  /*18530*/  LD.E R3, desc[UR6][R28.64+0x170] ;  /* 0x000170061c037980 */ /* 0x000ea2000c101900 */
[----:B------:R-:W-:Y:S02]  /*18540*/  IADD3 R11, R160, -0x80, RZ ;  /* 0xffffff80a00b7810 */ /* 0x000fe40007ffe0ff */
[----:B------:R-:W-:Y:S02]  /*18550*/  IABS R7, R160 ;  /* 0x000000a000077213 */ /* 0x000fe40000000000 */
[----:B------:R-:W-:Y:S02]  /*18560*/  IABS R12, R11 ;  /* 0x0000000b000c7213 */ /* 0x000fe40000000000 */
[-C--:B--2---:R-:W-:Y:S02]  /*18570*/  IABS R2, R3.reuse ;  /* 0x0000000300027213 */ /* 0x084fe40000000000 */
[-C--:B------:R-:W-:Y:S02]  /*18580*/  IABS R10, R3.reuse ;  /* 0x00000003000a7213 */ /* 0x080fe40000000000 */
[----:B------:R-:W1:Y:S01]  /*18590*/  I2F.RP R8, R2 ;  /* 0x0000000200087306 */ /* 0x000e620000209400 */
[----:B------:R-:W-:-:S02]  /*185a0*/  LOP3.LUT R11, R11, R3, RZ, 0x3c, !PT ;  /* 0x000000030b0b7212 */ /* 0x000fc400078e3cff */
[----:B------:R-:W-:-:S05]  /*185b0*/  IMAD.MOV R10, RZ, RZ, -R10 ;  /* 0x000000ffff0a7224 */ /* 0x000fca00078e0a0a */
[----:B-1----:R-:W1:Y:S02]  /*185c0*/  MUFU.RCP R8, R8 ;  /* 0x0000000800087308 */ /* 0x002e640000001000 */
[----:B-1----:R-:W-:-:S06]  /*185d0*/  VIADD R8, R8, 0xffffffe ;  /* 0x0ffffffe08087836 */ /* 0x002fcc0000000000 */
[----:B------:R-:W1:Y:S02]  /*185e0*/  F2I.FTZ.U32.TRUNC.NTZ R9, R8 ;  /* 0x0000000800097305 */ /* 0x000e64000021f000 */
[----:B-1----:R-:W-:Y:S02]  /*185f0*/  IMAD.MOV R4, RZ, RZ, -R9 ;  /* 0x000000ffff047224 */ /* 0x002fe400078e0a09 */
[----:B------:R-:W-:Y:S02]  /*18600*/  IMAD.MOV.U32 R8, RZ, RZ, RZ ;  /* 0x000000ffff087224 */ /* 0x000fe400078e00ff */
[----:B------:R-:W-:-:S04]  /*18610*/  IMAD R4, R4, R2, RZ ;  /* 0x0000000204047224 */ /* 0x000fc800078e02ff */
[----:B------:R-:W-:Y:S01]  /*18620*/  IMAD.HI.U32 R4, R9, R4, R8 ;  /* 0x0000000409047227 */ /* 0x000fe200078e0008 */
[----:B------:R-:W-:Y:S02]  /*18630*/  MOV R9, R7 ;  /* 0x0000000700097202 */ /* 0x000fe40000000f00 */
[----:B------:R-:W-:-:S03]  /*18640*/  MOV R8, R12 ;  /* 0x0000000c00087202 */ /* 0x000fc60000000f00 */
        /* <DEDUP_REMOVED lines=12> */
[----:B------:R-:W-:Y:S01]  /*18710*/  LOP3.LUT R2, R160, R3, RZ, 0x3c, !PT ;  /* 0x00000003a0027212 */ /* 0x000fe200078e3cff */
[----:B------:R-:W2:Y:S01]  /*18720*/  LD.E.64 R8, desc[UR6][R28.64+0x38] ;  /* 0x000038061c087980 */ /* 0x000ea2000c101b00 */
[----:B------:R-:W-:-:S02]  /*18730*/  @!P3 IADD3 R4, R4, 0x1, RZ ;  /* 0x000000010404b810 */ /* 0x000fc40007ffe0ff */
[----:B------:R-:W-:Y:S02]  /*18740*/  ISETP.GE.AND P4, PT, R2, RZ, PT ;  /* 0x000000ff0200720c */ /* 0x000fe40003f86270 */
[----:B------:R-:W-:Y:S02]  /*18750*/  ISETP.NE.AND P3, PT, R3, RZ, PT ;  /* 0x000000ff0300720c */ /* 0x000fe40003f65270 */
[----:B------:R-:W-:Y:S01]  /*18760*/  LOP3.LUT R2, RZ, R3, RZ, 0x33, !PT ;  /* 0x00000003ff027212 */ /* 0x000fe200078e33ff */
[----:B------:R-:W-:Y:S02]  /*18770*/  @P6 VIADD R7, R7, 0x1 ;  /* 0x0000000107076836 */ /* 0x000fe40000000000 */
[----:B------:R-:W-:-:S04]  /*18780*/  @P5 IADD3 R4, R4, 0x1, RZ ;  /* 0x0000000104045810 */ /* 0x000fc80007ffe0ff */
[----:B------:R-:W-:Y:S02]  /*18790*/  @!P2 IADD3 R4, -R4, RZ, RZ ;  /* 0x000000ff0404a210 */ /* 0x000fe40007ffe1ff */
[----:B------:R-:W-:Y:S02]  /*187a0*/  @!P4 IMAD.MOV R7, RZ, RZ, -R7 ;  /* 0x000000ffff07c224 */ /* 0x000fe400078e0a07 */
[----:B------:R-:W-:-:S03]  /*187b0*/  SEL R4, R2, R4, !P3 ;  /* 0x0000000402047207 */ /* 0x000fc60005800000 */
[----:B------:R-:W-:Y:S02]  /*187c0*/  SEL R7, R2, R7, !P3 ;  /* 0x0000000702077207 */ /* 0x000fe40005800000 */
[----:B------:R-:W-:-:S04]  /*187d0*/  IMAD.WIDE R12, R4, 0x4, R240 ;  /* 0x00000004040c7825 */ /* 0x000fc800078e02f0 */
[C---:B------:R-:W-:Y:S02]  /*187e0*/  IMAD.WIDE R10, R7.reuse, 0x4, R240 ;  /* 0x00000004070a7825 */ /* 0x040fe400078e02f0 */
[----:B------:R-:W3:Y:S04]  /*187f0*/  LD.E R12, desc[UR6][R12.64] ;  /* 0x000000060c0c7980 */ /* 0x000ee8000c101900 */
[----:B------:R-:W3:Y:S04]  /*18800*/  LD.E R2, desc[UR6][R10.64] ;  /* 0x000000060a027980 */ /* 0x000ee8000c101900 */
[----:B------:R-:W4:Y:S01]  /*18810*/  LD.E.64 R10, desc[UR6][R28.64+0x20] ;  /* 0x000020061c0a7980 */ /* 0x000f22000c101b00 */
[----:B------:R-:W-:-:S04]  /*18820*/  IMAD.IADD R4, R7, 0x1, -R4 ;  /* 0x0000000107047824 */ /* 0x000fc800078e0a04 */
[----:B------:R-:W-:-:S05]  /*18830*/  IMAD R3, R3, R4, -0x80 ;  /* 0xffffff8003037424 */ /* 0x000fca00078e0204 */
[----:B------:R-:W-:Y:S01]  /*18840*/  SHF.R.S32.HI R7, RZ, 0x1f, R3 ;  /* 0x0000001fff077819 */ /* 0x000fe20000011403 */
[-C--:B--2---:R-:W-:Y:S01]  /*18850*/  IMAD R4, R9, R3.reuse, RZ ;  /* 0x0000000309047224 */ /* 0x084fe200078e02ff */
[----:B---3--:R-:W-:Y:S01]  /*18860*/  IADD3 R12, -R2, R12, RZ ;  /* 0x0000000c020c7210 */ /* 0x008fe20007ffe1ff */
[----:B------:R-:W-:-:S04]  /*18870*/  IMAD.WIDE.U32 R2, R8, R3, RZ ;  /* 0x0000000308027225 */ /* 0x000fc800078e00ff */
[----:B------:R-:W-:Y:S01]  /*18880*/  IMAD R8, R8, R7, R4 ;  /* 0x0000000708087224 */ /* 0x000fe200078e0204 */
[----:B------:R-:W-:-:S03]  /*18890*/  SHF.R.S32.HI R7, RZ, 0x1f, R12 ;  /* 0x0000001fff077819 */ /* 0x000fc6000001140c */
[----:B------:R-:W-:Y:S02]  /*188a0*/  IMAD.IADD R3, R3, 0x1, R8 ;  /* 0x0000000103037824 */ /* 0x000fe400078e0208 */
[----:B----4-:R-:W-:Y:S02]  /*188b0*/  IMAD R4, R11, R12, RZ ;  /* 0x0000000c0b047224 */ /* 0x010fe400078e02ff */
[----:B------:R-:W-:-:S04]  /*188c0*/  IMAD.WIDE.U32 R2, R12, R10, R2 ;  /* 0x0000000a0c027225 */ /* 0x000fc800078e0002 */
[----:B------:R-:W-:-:S05]  /*188d0*/  IMAD R4, R10, R7, R4 ;  /* 0x000000070a047224 */ /* 0x000fca00078e0204 */
[----:B------:R-:W-:Y:S01]  /*188e0*/  IADD3 R4, R3, R4, RZ ;  /* 0x0000000403047210 */ /* 0x000fe20007ffe0ff */
[----:B------:R-:W-:Y:S05]  /*188f0*/  BRA `(.L_x_3562) ;  /* 0x00000000000c7947 */ /* 0x000fea0003800000 */
.L_x_3561:
[----:B------:R-:W2:Y:S02]  /*18900*/  LD.E R2, desc[UR6][R28.64+0x38] ;  /* 0x000038061c027980 */ /* 0x000ea4000c101900 */
[----:B--2---:R-:W-:-:S04]  /*18910*/  LEA R2, -R2, RZ, 0x7 ;  /* 0x000000ff02027211 */ /* 0x004fc800078e39ff */
[----:B------:R-:W-:Y:S02]  /*18920*/  SHF.R.S32.HI R4, RZ, 0x1f, R2 ;  /* 0x0000001fff047819 */ /* 0x000fe40000011402 */
.L_x_3562:
[----:B------:R-:W-:Y:S05]  /*18930*/  BSYNC B0 ;  /* 0x0000000000007941 */ /* 0x000fea0003800000 */
.L_x_3560:
        /* <DEDUP_REMOVED lines=12> */
[C---:B------:R-:W-:Y:S02]  /*18a00*/  @P3 LEA R34, P2, R3.reuse, R243, 0x1 ;  /* 0x000000f303223211 */ /* 0x040fe400078408ff */
        /* <DEDUP_REMOVED lines=10> */
[CC--:B------:R-:W-:Y:S01]  /*18ab0*/  IADD3 R3, P4, R2.reuse, R244.reuse, RZ ;  /* 0x000000f402037210 */ /* 0x0c0fe20007f9e0ff */
        /* <DEDUP_REMOVED lines=105> */
.L_x_3559:
[----:B------:R-:W-:Y:S05]  /*19150*/  BSYNC B1 ;  /* 0x0000000000017941 */ /* 0x000fea0003800000 */
.L_x_3558:
[----:B-1----:R-:W2:Y:S01]  /*19160*/  LD.E R2, desc[UR6][R28.64+0xdc] ;  /* 0x0000dc061c027980 */ /* 0x002ea2000c101900 */
        /* <DEDUP_REMOVED lines=76> */
[----:B------:R-:W3:Y:S01]  /*19630*/  SHFL.BFLY PT, R7, R71, 0x1, 0x1f ;  /* 0x0c201f0047077f89 */ /* 0x000ee200000e0000 */
[----:B-1----:R-:W-:-:S04]  /*19640*/  FMNMX.FTZ R70, R70, R4, !PT ;  /* 0x0000000446467209 */ /* 0x002fc80007810000 */
[----:B------:R-:W-:Y:S02]  /*19650*/  FSETP.NEU.FTZ.AND P2, PT, R70, -INF , PT ;  /* 0xff8000004600780b */ /* 0x000fe40003f5d000 */
[----:B---3--:R-:W-:Y:S01]  /*19660*/  FMNMX.FTZ R71, R71, R7, !PT ;  /* 0x0000000747477209 */ /* 0x008fe20007810000 */
[----:B--2---:R-:W-:-:S04]  /*19670*/  FMUL.FTZ R3, R2, R70 ;  /* 0x0000004602037220 */ /* 0x004fc80000410000 */
[----:B------:R-:W-:Y:S01]  /*19680*/  FMUL.FTZ R7, R2, R71 ;  /* 0x0000004702077220 */ /* 0x000fe20000410000 */
[----:B------:R-:W-:Y:S02]  /*19690*/  FSEL R3, R3, RZ, P2 ;  /* 0x000000ff03037208 */ /* 0x000fe40001000000 */
[----:B------:R-:W-:-:S03]  /*196a0*/  FSETP.NEU.FTZ.AND P2, PT, R71, -INF , PT ;  /* 0xff8000004700780b */ /* 0x000fc60003f5d000 */
[----:B------:R-:W-:-:S04]  /*196b0*/  FFMA.FTZ R4, R38, R2, -R3 ;  /* 0x0000000226047223 */ /* 0x000fc80000010803 */
[----:B------:R1:W-:Y:S02]  /*196c0*/  MUFU.EX2 R31, R4 ;  /* 0x00000004001f7308 */ /* 0x0003e40000000800 */
[----:B-1----:R-:W-:-:S06]  /*196d0*/  FFMA.FTZ R4, R43, R2, -R3 ;  /* 0x000000022b047223 */ /* 0x002fcc0000010803 */
[----:B------:R1:W2:Y:S02]  /*196e0*/  MUFU.EX2 R30, R4 ;  /* 0x00000004001e7308 */ /* 0x0002a40000000800 */
[----:B-1----:R-:W-:Y:S01]  /*196f0*/  FFMA.FTZ R4, R45, R2, -R3 ;  /* 0x000000022d047223 */ /* 0x002fe20000010803 */
[----:B--2---:R-:W-:-:S05]  /*19700*/  F2FP.BF16.F32.PACK_AB R13, R30, R31 ;  /* 0x0000001f1e0d723e */ /* 0x004fca00000010ff */
[----:B------:R1:W2:Y:S02]  /*19710*/  MUFU.EX2 R8, R4 ;  /* 0x0000000400087308 */ /* 0x0002a40000000800 */
[----:B-1----:R-:W-:Y:S01]  /*19720*/  FSEL R4, R7, RZ, P2 ;  /* 0x000000ff07047208 */ /* 0x002fe20001000000 */
[----:B------:R-:W-:-:S04]  /*19730*/  FFMA.FTZ R7, R44, R2, -R3 ;  /* 0x000000022c077223 */ /* 0x000fc80000010803 */
[-CC-:B------:R-:W-:Y:S01]  /*19740*/  FFMA.FTZ R0, R48, R2.reuse, -R4.reuse ;  /* 0x0000000230007223 */ /* 0x180fe20000010804 */
[----:B------:R1:W-:Y:S08]  /*19750*/  MUFU.EX2 R184, R7 ;  /* 0x0000000700b87308 */ /* 0x0003f00000000800 */
[----:B------:R3:W-:Y:S01]  /*19760*/  MUFU.EX2 R250, R0 ;  /* 0x0000000000fa7308 */ /* 0x0007e20000000800 */
[----:B-1----:R-:W-:-:S02]  /*19770*/  FFMA.FTZ R7, R39, R2, -R4 ;  /* 0x0000000227077223 */ /* 0x002fc40000010804 */
[----:B------:R-:W-:Y:S05]  /*19780*/  LDSM.16.MT88.4 R36, [R211+0xc000] ;  /* 0x00c00000d324783b */ /* 0x000fea0000004200 */
[----:B------:R2:W1:Y:S01]  /*19790*/  MUFU.EX2 R251, R7 ;  /* 0x0000000700fb7308 */ /* 0x0004620000000800 */
[----:B---3--:R-:W-:-:S07]  /*197a0*/  FFMA.FTZ R0, R60, R2, -R4 ;  /* 0x000000023c007223 */ /* 0x008fce0000010804 */
[----:B------:R3:W-:Y:S01]  /*197b0*/  MUFU.EX2 R185, R0 ;  /* 0x0000000000b97308 */ /* 0x0007e20000000800 */
[----:B--2---:R-:W-:Y:S02]  /*197c0*/  MOV R7, R8 ;  /* 0x0000000800077202 */ /* 0x004fe40000000f00 */
[----:B------:R-:W2:Y:S01]  /*197d0*/  LDSM.16.MT88.4 R8, [R210+0xc000] ;  /* 0x00c00000d208783b */ /* 0x000ea20000004200 */
[----:B-1----:R-:W-:Y:S02]  /*197e0*/  F2FP.BF16.F32.PACK_AB R12, R250, R251 ;  /* 0x000000fbfa0c723e */ /* 0x002fe400000010ff */
[----:B------:R-:W-:Y:S01]  /*197f0*/  F2FP.BF16.F32.PACK_AB R15, R184, R7 ;  /* 0x00000007b80f723e */ /* 0x000fe200000010ff */
[----:B---3--:R-:W-:-:S04]  /*19800*/  FFMA.FTZ R0, R61, R2, -R4 ;  /* 0x000000023d007223 */ /* 0x008fc80000010804 */
[----:B------:R1:W3:Y:S02]  /*19810*/  MUFU.EX2 R189, R0 ;  /* 0x0000000000bd7308 */ /* 0x0002e40000000800 */
[-CC-:B-1----:R-:W-:Y:S01]  /*19820*/  FFMA.FTZ R0, R49, R2.reuse, -R3.reuse ;  /* 0x0000000231007223 */ /* 0x182fe20000010803 */
[----:B---3--:R-:W-:Y:S01]  /*19830*/  F2FP.BF16.F32.PACK_AB R14, R189, R185 ;  /* 0x000000b9bd0e723e */ /* 0x008fe200000010ff */
[----:B------:R-:W1:Y:S04]  /*19840*/  LDSM.16.MT88.4 R48, [R210+0x10000] ;  /* 0x01000000d230783b */ /* 0x000e680000004200 */
[----:B------:R3:W-:Y:S02]  /*19850*/  MUFU.EX2 R188, R0 ;  /* 0x0000000000bc7308 */ /* 0x0007e40000000800 */
[C---:B------:R-:W-:Y:S06]  /*19860*/  HMMA.16816.F32.BF16 R84, R12.reuse, R16, RZ ;  /* 0x000000100c54723c */ /* 0x040fec00000418ff */
[C---:B------:R-:W-:Y:S01]  /*19870*/  HMMA.16816.F32.BF16 R80, R12.reuse, R18, RZ ;  /* 0x000000120c50723c */ /* 0x040fe200000418ff */
[----:B------:R-:W-:Y:S05]  /*19880*/  LDSM.16.MT88.4 R16, [R210+0xc800] ;  /* 0x00c80000d210783b */ /* 0x000fea0000004200 */
[----:B------:R-:W-:Y:S01]  /*19890*/  HMMA.16816.F32.BF16 R72, R12, R32, RZ ;  /* 0x000000200c48723c */ /* 0x000fe200000418ff */
[----:B---3--:R-:W-:-:S04]  /*198a0*/  FFMA.FTZ R0, R42, R2, -R3 ;  /* 0x000000022a007223 */ /* 0x008fc80000010803 */
[----:B------:R3:W4:Y:S01]  /*198b0*/  MUFU.EX2 R187, R0 ;  /* 0x0000000000bb7308 */ /* 0x0007220000000800 */
[C---:B--2---:R-:W-:Y:S06]  /*198c0*/  HMMA.16816.F32.BF16 R76, R12.reuse, R8, RZ ;  /* 0x000000080c4c723c */ /* 0x044fec00000418ff */
[C---:B------:R-:W-:Y:S06]  /*198d0*/  HMMA.16816.F32.BF16 R44, R12.reuse, R10, RZ ;  /* 0x0000000a0c2c723c */ /* 0x040fec00000418ff */
[----:B------:R-:W-:Y:S01]  /*198e0*/  HMMA.16816.F32.BF16 R32, R12, R34, RZ ;  /* 0x000000220c20723c */ /* 0x000fe200000418ff */
[----:B---3--:R-:W-:Y:S01]  /*198f0*/  FFMA.FTZ R0, R59, R2, -R3 ;  /* 0x000000023b007223 */ /* 0x008fe20000010803 */
[----:B----4-:R-:W-:-:S04]  /*19900*/  F2FP.BF16.F32.PACK_AB R9, R187, R188 ;  /* 0x000000bcbb09723e */ /* 0x010fc800000010ff */
[C---:B------:R-:W-:Y:S01]  /*19910*/  HMMA.16816.F32.BF16 R40, R12.reuse, R38, RZ ;  /* 0x000000260c28723c */ /* 0x040fe200000418ff */
[----:B------:R-:W-:Y:S01]  /*19920*/  LDSM.16.MT88.4 R56, [R212+0xc800] ;  /* 0x00c80000d438783b */ /* 0x000fe20000004200 */
[----:B------:R2:W-:Y:S04]  /*19930*/  MUFU.EX2 R186, R0 ;  /* 0x0000000000ba7308 */ /* 0x0005e80000000800 */
[C---:B------:R-:W-:Y:S06]  /*19940*/  HMMA.16816.F32.BF16 R92, R12.reuse, R54, RZ ;  /* 0x000000360c5c723c */ /* 0x040fec00000418ff */
[C---:B-1----:R-:W-:Y:S06]  /*19950*/  HMMA.16816.F32.BF16 R96, R12.reuse, R48, RZ ;  /* 0x000000300c60723c */ /* 0x042fec00000418ff */
[C---:B------:R-:W-:Y:S01]  /*19960*/  HMMA.16816.F32.BF16 R100, R12.reuse, R50, RZ ;  /* 0x000000320c64723c */ /* 0x040fe200000418ff */
[-CC-:B--2---:R-:W-:Y:S01]  /*19970*/  FFMA.FTZ R0, R63, R2.reuse, -R4.reuse ;  /* 0x000000023f007223 */ /* 0x184fe20000010804 */
[----:B------:R-:W-:Y:S03]  /*19980*/  LDSM.16.MT88.4 R48, [R209+0x10800] ;  /* 0x01080000d130783b */ /* 0x000fe60000004200 */
[----:B------:R1:W-:Y:S01]  /*19990*/  MUFU.EX2 R242, R0 ;  /* 0x0000000000f27308 */ /* 0x0003e20000000800 */
[----:B------:R-:W2:Y:S01]  /*199a0*/  LDSM.16.MT88.4 R60, [R212+0x10000] ;  /* 0x01000000d43c783b */ /* 0x000ea20000004200 */
[C---:B------:R-:W-:Y:S06]  /*199b0*/  HMMA.16816.F32.BF16 R124, R12.reuse, R24, RZ ;  /* 0x000000180c7c723c */ /* 0x040fec00000418ff */
[----:B------:R-:W-:Y:S01]  /*199c0*/  HMMA.16816.F32.BF16 R116, R12, R26, RZ ;  /* 0x0000001a0c74723c */ /* 0x000fe200000418ff */
[----:B------:R-:W-:Y:S01]  /*199d0*/  LDSM.16.MT88.4 R24, [R212+0x10800] ;  /* 0x01080000d418783b */ /* 0x000fe20000004200 */
[----:B-1----:R-:W-:-:S04]  /*199e0*/  FFMA.FTZ R0, R65, R2, -R4 ;  /* 0x0000000241007223 */ /* 0x002fc80000010804 */
[----:B------:R1:W3:Y:S02]  /*199f0*/  MUFU.EX2 R239, R0 ;  /* 0x0000000000ef7308 */ /* 0x0002e40000000800 */
[--C-:B-1----:R-:W-:Y:S01]  /*19a00*/  FFMA.FTZ R0, R66, R2, -R4.reuse ;  /* 0x0000000242007223 */ /* 0x102fe20000010804 */
[----:B---3--:R-:W-:Y:S01]  /*19a10*/  F2FP.BF16.F32.PACK_AB R8, R239, R242 ;  /* 0x000000f2ef08723e */ /* 0x008fe200000010ff */
[C---:B------:R-:W-:Y:S01]  /*19a20*/  HMMA.16816.F32.BF16 R64, R12.reuse, R36, RZ ;  /* 0x000000240c40723c */ /* 0x040fe200000418ff */
[----:B------:R-:W-:Y:S03]  /*19a30*/  LDSM.16.MT88.4 R36, [R211+0xc800] ;  /* 0x00c80000d324783b */ /* 0x000fe60000004200 */
[----:B------:R1:W-:Y:S02]  /*19a40*/  MUFU.EX2 R237, R0 ;  /* 0x0000000000ed7308 */ /* 0x0003e40000000800 */
[C---:B--2---:R-:W-:Y:S06]  /*19a50*/  HMMA.16816.F32.BF16 R108, R12.reuse, R60, RZ ;  /* 0x0000003c0c6c723c */ /* 0x044fec00000418ff */
[----:B------:R-:W-:Y:S01]  /*19a60*/  HMMA.16816.F32.BF16 R112, R12, R62, RZ ;  /* 0x0000003e0c70723c */ /* 0x000fe200000418ff */
[----:B-1----:R-:W-:-:S04]  /*19a70*/  FFMA.FTZ R0, R88, R2, -R4 ;  /* 0x0000000258007223 */ /* 0x002fc80000010804 */
[----:B------:R1:W2:Y:S02]  /*19a80*/  MUFU.EX2 R160, R0 ;  /* 0x0000000000a07308 */ /* 0x0002a40000000800 */
[-CC-:B-1----:R-:W-:Y:S01]  /*19a90*/  FFMA.FTZ R0, R89, R2.reuse, -R3.reuse ;  /* 0x0000000259007223 */ /* 0x182fe20000010803 */
[----:B--2---:R-:W-:Y:S01]  /*19aa0*/  F2FP.BF16.F32.PACK_AB R10, R160, R237 ;  /* 0x000000eda00a723e */ /* 0x004fe200000010ff */
[----:B------:R-:W-:Y:S01]  /*19ab0*/  HMMA.16816.F32.BF16 R88, R12, R52, RZ ;  /* 0x000000340c58723c */ /* 0x000fe200000418ff */
[----:B------:R-:W1:Y:S03]  /*19ac0*/  LDSM.16.MT88.4 R12, [R210+0x10800] ;  /* 0x01080000d20c783b */ /* 0x000e660000004200 */
[----:B------:R2:W3:Y:S02]  /*19ad0*/  MUFU.EX2 R236, R0 ;  /* 0x0000000000ec7308 */ /* 0x0004e40000000800 */
[----:B--2---:R-:W-:Y:S01]  /*19ae0*/  FFMA.FTZ R0, R138, R2, -R3 ;  /* 0x000000028a007223 */ /* 0x004fe20000010803 */
[----:B---3--:R-:W-:-:S02]  /*19af0*/  F2FP.BF16.F32.PACK_AB R11, R236, R186 ;  /* 0x000000baec0b723e */ /* 0x008fc400000010ff */
[----:B------:R-:W-:-:S03]  /*19b00*/  MOV R138, R185 ;  /* 0x000000b9008a7202 */ /* 0x000fc60000000f00 */
[----:B------:R2:W-:Y:S02]  /*19b10*/  MUFU.EX2 R207, R0 ;  /* 0x0000000000cf7308 */ /* 0x0005e40000000800 */
[C---:B------:R-:W-:Y:S06]  /*19b20*/  HMMA.16816.F32.BF16 R132, R8.reuse, R20, R84 ;  /* 0x000000140884723c */ /* 0x040fec0000041854 */
[C---:B------:R-:W-:Y:S01]  /*19b30*/  HMMA.16816.F32.BF16 R128, R8.reuse, R22, R80 ;  /* 0x000000160880723c */ /* 0x040fe20000041850 */
[----:B------:R-:W3:Y:S05]  /*19b40*/  LDSM.16.MT88.4 R20, [R211+0x10800] ;  /* 0x01080000d314783b */ /* 0x000eea0000004200 */
[----:B------:R-:W-:Y:S01]  /*19b50*/  HMMA.16816.F32.BF16 R104, R8, R18, R44 ;  /* 0x000000120868723c */ /* 0x000fe2000004182c */
[----:B--2---:R-:W-:Y:S01]  /*19b60*/  FFMA.FTZ R0, R136, R2, -R3 ;  /* 0x0000000288007223 */ /* 0x004fe20000010803 */
[----:B------:R-:W-:-:S03]  /*19b70*/  MOV R136, R184 ;  /* 0x000000b800887202 */ /* 0x000fc60000000f00 */
[----:B------:R2:W-:Y:S01]  /*19b80*/  MUFU.EX2 R206, R0 ;  /* 0x0000000000ce7308 */ /* 0x0005e20000000800 */
[C---:B-1----:R-:W-:Y:S06]  /*19b90*/  HMMA.16816.F32.BF16 R44, R8.reuse, R12, R96 ;  /* 0x0000000c082c723c */ /* 0x042fec0000041860 */
[C---:B------:R-:W-:Y:S01]  /*19ba0*/  HMMA.16816.F32.BF16 R60, R8.reuse, R14, R100 ;  /* 0x0000000e083c723c */ /* 0x040fe20000041864 */
[----:B------:R-:W1:Y:S05]  /*19bb0*/  LDSM.16.MT88.4 R12, [R212+0xd000] ;  /* 0x00d00000d40c783b */ /* 0x000e6a0000004200 */
[----:B------:R-:W-:Y:S01]  /*19bc0*/  HMMA.16816.F32.BF16 R84, R8, R56, R72 ;  /* 0x000000380854723c */ /* 0x000fe20000041848 */
[----:B--2---:R-:W-:Y:S01]  /*19bd0*/  FFMA.FTZ R0, R137, R2, -R3 ;  /* 0x0000000289007223 */ /* 0x004fe20000010803 */
[----:B------:R-:W-:-:S04]  /*19be0*/  MOV R137, R189 ;  /* 0x000000bd00897202 */ /* 0x000fc80000000f00 */
[C---:B------:R-:W-:Y:S01]  /*19bf0*/  HMMA.16816.F32.BF16 R72, R8.reuse, R58, R32 ;  /* 0x0000003a0848723c */ /* 0x040fe20000041820 */
[----:B------:R-:W2:Y:S01]  /*19c00*/  LDSM.16.MT88.4 R32, [R209+0xd000] ;  /* 0x00d00000d120783b */ /* 0x000ea20000004200 */
[----:B------:R4:W-:Y:S04]  /*19c10*/  MUFU.EX2 R205, R0 ;  /* 0x0000000000cd7308 */ /* 0x0009e80000000800 */
[C---:B------:R-:W-:Y:S01]  /*19c20*/  HMMA.16816.F32.BF16 R120, R8.reuse, R16, R76 ;  /* 0x000000100878723c */ /* 0x040fe2000004184c */
[----:B------:R-:W5:Y:S05]  /*19c30*/  LDSM.16.MT88.4 R16, [R210+0xd000] ;  /* 0x00d00000d210783b */ /* 0x000f6a0000004200 */
[C---:B------:R-:W-:Y:S06]  /*19c40*/  HMMA.16816.F32.BF16 R56, R8.reuse, R38, R40 ;  /* 0x000000260838723c */ /* 0x040fec0000041828 */
[----:B------:R-:W-:Y:S01]  /*19c50*/  HMMA.16816.F32.BF16 R40, R8, R24, R108 ;  /* 0x000000180828723c */ /* 0x000fe2000004186c */
[----:B----4-:R-:W-:Y:S01]  /*19c60*/  FFMA.FTZ R0, R140, R2, -R4 ;  /* 0x000000028c007223 */ /* 0x010fe20000010804 */
[----:B------:R-:W-:-:S03]  /*19c70*/  MOV R140, R188 ;  /* 0x000000bc008c7202 */ /* 0x000fc60000000f00 */
[----:B------:R4:W-:Y:S01]  /*19c80*/  MUFU.EX2 R204, R0 ;  /* 0x0000000000cc7308 */ /* 0x0009e20000000800 */
[C---:B------:R-:W-:Y:S01]  /*19c90*/  HMMA.16816.F32.BF16 R76, R8.reuse, R26, R112 ;  /* 0x0000001a084c723c */ /* 0x040fe20000041870 */
[----:B------:R-:W5:Y:S05]  /*19ca0*/  LDSM.16.MT88.4 R24, [R209+0x11000] ;  /* 0x01100000d118783b */ /* 0x000f6a0000004200 */
[C---:B------:R-:W-:Y:S06]  /*19cb0*/  HMMA.16816.F32.BF16 R52, R8.reuse, R48, R88 ;  /* 0x000000300834723c */ /* 0x040fec0000041858 */
[----:B------:R-:W-:Y:S01]  /*19cc0*/  HMMA.16816.F32.BF16 R48, R8, R50, R92 ;  /* 0x000000320830723c */ /* 0x000fe2000004185c */
[----:B----4-:R-:W-:Y:S01]  /*19cd0*/  FFMA.FTZ R0, R141, R2, -R4 ;  /* 0x000000028d007223 */ /* 0x010fe20000010804 */
[----:B------:R-:W-:-:S04]  /*19ce0*/  MOV R141, R187 ;  /* 0x000000bb008d7202 */ /* 0x000fc80000000f00 */
[C---:B------:R-:W-:Y:S01]  /*19cf0*/  HMMA.16816.F32.BF16 R64, R8.reuse, R36, R64 ;  /* 0x000000240840723c */ /* 0x040fe20000041840 */
[----:B------:R-:W4:Y:S01]  /*19d00*/  LDSM.16.MT88.4 R36, [R211+0xd000] ;  /* 0x00d00000d324783b */ /* 0x000f220000004200 */
[----:B------:R1:W2:Y:S04]  /*19d10*/  MUFU.EX2 R203, R0 ;  /* 0x0000000000cb7308 */ /* 0x0002a80000000800 */
[C---:B---3--:R-:W-:Y:S06]  /*19d20*/  HMMA.16816.F32.BF16 R80, R8.reuse, R20, R124 ;  /* 0x000000140850723c */ /* 0x048fec000004187c */
[----:B------:R-:W-:Y:S01]  /*19d30*/  HMMA.16816.F32.BF16 R88, R8, R22, R116 ;  /* 0x000000160858723c */ /* 0x000fe20000041874 */
[----:B------:R-:W-:Y:S01]  /*19d40*/  LDSM.16.MT88.4 R20, [R209+0xd800] ;  /* 0x00d80000d114783b */ /* 0x000fe20000004200 */
[----:B-1----:R-:W-:-:S05]  /*19d50*/  FFMA.FTZ R0, R139, R2, -R4 ;  /* 0x000000028b007223 */ /* 0x002fca0000010804 */
[----:B--2---:R-:W-:Y:S02]  /*19d60*/  F2FP.BF16.F32.PACK_AB R8, R203, R204 ;  /* 0x000000cccb08723e */ /* 0x004fe400000010ff */
[----:B------:R-:W-:Y:S01]  /*19d70*/  F2FP.BF16.F32.PACK_AB R9, R206, R207 ;  /* 0x000000cfce09723e */ /* 0x000fe200000010ff */
[----:B------:R1:W-:Y:S01]  /*19d80*/  MUFU.EX2 R202, R0 ;  /* 0x0000000000ca7308 */ /* 0x0003e20000000800 */
[----:B------:R-:W-:Y:S01]  /*19d90*/  MOV R139, R186 ;  /* 0x000000ba008b7202 */ /* 0x000fe20000000f00 */
[----:B-1----:R-:W-:Y:S01]  /*19da0*/  FFMA.FTZ R0, R142, R2, -R4 ;  /* 0x000000028e007223 */ /* 0x002fe20000010804 */
[----:B------:R-:W-:-:S05]  /*19db0*/  MOV R142, R160 ;  /* 0x000000a0008e7202 */ /* 0x000fca0000000f00 */
[----:B------:R1:W2:Y:S02]  /*19dc0*/  MUFU.EX2 R201, R0 ;  /* 0x0000000000c97308 */ /* 0x0002a40000000800 */
[----:B-1----:R-:W-:Y:S01]  /*19dd0*/  FFMA.FTZ R0, R143, R2, -R3 ;  /* 0x000000028f007223 */ /* 0x002fe20000010803 */
[----:B--2---:R-:W-:-:S05]  /*19de0*/  F2FP.BF16.F32.PACK_AB R10, R201, R202 ;  /* 0x000000cac90a723e */ /* 0x004fca00000010ff */
[----:B------:R1:W2:Y:S02]  /*19df0*/  MUFU.EX2 R200, R0 ;  /* 0x0000000000c87308 */ /* 0x0002a40000000800 */
[----:B-1----:R-:W-:Y:S01]  /*19e00*/  FFMA.FTZ R0, R144, R2, -R3 ;  /* 0x0000000290007223 */ /* 0x002fe20000010803 */
[----:B--2---:R-:W-:-:S05]  /*19e10*/  F2FP.BF16.F32.PACK_AB R11, R200, R205 ;  /* 0x000000cdc80b723e */ /* 0x004fca00000010ff */
[----:B------:R1:W-:Y:S02]  /*19e20*/  MUFU.EX2 R199, R0 ;  /* 0x0000000000c77308 */ /* 0x0003e40000000800 */
[C---:B------:R-:W-:Y:S06]  /*19e30*/  HMMA.16816.F32.BF16 R112, R8.reuse, R12, R84 ;  /* 0x0000000c0870723c */ /* 0x040fec0000041854 */
[C---:B------:R-:W-:Y:S01]  /*19e40*/  HMMA.16816.F32.BF16 R124, R8.reuse, R14, R72 ;  /* 0x0000000e087c723c */ /* 0x040fe20000041848 */
[----:B------:R-:W2:Y:S05]  /*19e50*/  LDSM.16.MT88.4 R12, [R212+0x11000] ;  /* 0x01100000d40c783b */ /* 0x000eaa0000004200 */
[----:B------:R-:W-:Y:S01]  /*19e60*/  HMMA.16816.F32.BF16 R96, R8, R32, R132 ;  /* 0x000000200860723c */ /* 0x000fe20000041884 */
[----:B-1----:R-:W-:-:S04]  /*19e70*/  FFMA.FTZ R0, R145, R2, -R3 ;  /* 0x0000000291007223 */ /* 0x002fc80000010803 */
[----:B------:R1:W3:Y:S01]  /*19e80*/  MUFU.EX2 R198, R0 ;  /* 0x0000000000c67308 */ /* 0x0002e20000000800 */
[C---:B------:R-:W-:Y:S01]  /*19e90*/  HMMA.16816.F32.BF16 R100, R8.reuse, R34, R128 ;  /* 0x000000220864723c */ /* 0x040fe20000041880 */
[----:B------:R-:W3:Y:S05]  /*19ea0*/  LDSM.16.MT88.4 R32, [R210+0x11000] ;  /* 0x01100000d220783b */ /* 0x000eea0000004200 */
[C---:B-----5:R-:W-:Y:S06]  /*19eb0*/  HMMA.16816.F32.BF16 R120, R8.reuse, R16, R120 ;  /* 0x000000100878723c */ /* 0x060fec0000041878 */
[----:B------:R-:W-:Y:S01]  /*19ec0*/  HMMA.16816.F32.BF16 R104, R8, R18, R104 ;  /* 0x000000120868723c */ /* 0x000fe20000041868 */
[----:B------:R-:W5:Y:S01]  /*19ed0*/  LDSM.16.MT88.4 R16, [R211+0x11000] ;  /* 0x01100000d310783b */ /* 0x000f620000004200 */
[----:B-1----:R-:W-:-:S04]  /*19ee0*/  FFMA.FTZ R0, R146, R2, -R3 ;  /* 0x0000000292007223 */ /* 0x002fc80000010803 */
[C---:B------:R-:W-:Y:S01]  /*19ef0*/  HMMA.16816.F32.BF16 R92, R8.reuse, R24, R52 ;  /* 0x00000018085c723c */ /* 0x040fe20000041834 */
[----:B------:R1:W-:Y:S05]  /*19f00*/  MUFU.EX2 R197, R0 ;  /* 0x0000000000c57308 */ /* 0x0003ea0000000800 */
[C---:B------:R-:W-:Y:S01]  /*19f10*/  HMMA.16816.F32.BF16 R84, R8.reuse, R26, R48 ;  /* 0x0000001a0854723c */ /* 0x040fe20000041830 */
[----:B------:R-:W5:Y:S05]  /*19f20*/  LDSM.16.MT88.4 R24, [R210+0xd800] ;  /* 0x00d80000d218783b */ /* 0x000f6a0000004200 */
[C---:B----4-:R-:W-:Y:S06]  /*19f30*/  HMMA.16816.F32.BF16 R108, R8.reuse, R38, R56 ;  /* 0x00000026086c723c */ /* 0x050fec0000041838 */
[----:B--2---:R-:W-:Y:S01]  /*19f40*/  HMMA.16816.F32.BF16 R56, R8, R12, R40 ;  /* 0x0000000c0838723c */ /* 0x004fe20000041828 */
[----:B-1----:R-:W-:-:S04]  /*19f50*/  FFMA.FTZ R0, R150, R2, -R4 ;  /* 0x0000000296007223 */ /* 0x002fc80000010804 */
[----:B------:R1:W-:Y:S01]  /*19f60*/  MUFU.EX2 R196, R0 ;  /* 0x0000000000c47308 */ /* 0x0003e20000000800 */
[----:B------:R-:W-:Y:S01]  /*19f70*/  HMMA.16816.F32.BF16 R40, R8, R14, R76 ;  /* 0x0000000e0828723c */ /* 0x000fe2000004184c */
[----:B---3--:R-:W-:-:S05]  /*19f80*/  F2FP.BF16.F32.PACK_AB R13, R198, R199 ;  /* 0x000000c7c60d723e */ /* 0x008fca00000010ff */
[C---:B------:R-:W-:Y:S01]  /*19f90*/  HMMA.16816.F32.BF16 R116, R8.reuse, R36, R64 ;  /* 0x000000240874723c */ /* 0x040fe20000041840 */
[----:B------:R-:W-:Y:S05]  /*19fa0*/  LDSM.16.MT88.4 R36, [R211+0xd800] ;  /* 0x00d80000d324783b */ /* 0x000fea0000004200 */
[----:B------:R-:W-:Y:S01]  /*19fb0*/  HMMA.16816.F32.BF16 R72, R8, R32, R44 ;  /* 0x000000200848723c */ /* 0x000fe2000004182c */
[----:B-1----:R-:W-:-:S05]  /*19fc0*/  FFMA.FTZ R0, R147, R2, -R4 ;  /* 0x0000000293007223 */ /* 0x002fca0000010804 */
[C---:B------:R-:W-:Y:S01]  /*19fd0*/  HMMA.16816.F32.BF16 R64, R8.reuse, R34, R60 ;  /* 0x000000220840723c */ /* 0x040fe2000004183c */
[----:B------:R-:W1:Y:S01]  /*19fe0*/  LDSM.16.MT88.4 R32, [R212+0xd800] ;  /* 0x00d80000d420783b */ /* 0x000e620000004200 */
[----:B------:R2:W3:Y:S04]  /*19ff0*/  MUFU.EX2 R193, R0 ;  /* 0x0000000000c17308 */ /* 0x0004e80000000800 */
[C---:B-----5:R-:W-:Y:S06]  /*1a000*/  HMMA.16816.F32.BF16 R48, R8.reuse, R16, R80 ;  /* 0x000000100830723c */ /* 0x060fec0000041850 */
[----:B------:R-:W-:Y:S01]  /*1a010*/  HMMA.16816.F32.BF16 R44, R8, R18, R88 ;  /* 0x00000012082c723c */ /* 0x000fe20000041858 */
[----:B------:R-:W-:Y:S04]  /*1a020*/  LDSM.16.MT88.4 R8, [R212+0x11800] ;  /* 0x01180000d408783b */ /* 0x000fe80000004200 */
[----:B------:R-:W-:Y:S01]  /*1a030*/  LDSM.16.MT88.4 R16, [R210+0x11800] ;  /* 0x01180000d210783b */ /* 0x000fe20000004200 */
[----:B--2---:R-:W-:Y:S01]  /*1a040*/  FFMA.FTZ R0, R148, R2, -R4 ;  /* 0x0000000294007223 */ /* 0x004fe20000010804 */
[----:B---3--:R-:W-:-:S03]  /*1a050*/  F2FP.BF16.F32.PACK_AB R12, R193, R196 ;  /* 0x000000c4c10c723e */ /* 0x008fc600000010ff */
[----:B------:R2:W-:Y:S02]  /*1a060*/  MUFU.EX2 R191, R0 ;  /* 0x0000000000bf7308 */ /* 0x0005e40000000800 */
[----:B--2---:R-:W-:-:S06]  /*1a070*/  FFMA.FTZ R0, R151, R2, -R4 ;  /* 0x0000000297007223 */ /* 0x004fcc0000010804 */
[----:B------:R2:W3:Y:S02]  /*1a080*/  MUFU.EX2 R192, R0 ;  /* 0x0000000000c07308 */ /* 0x0004e40000000800 */
[----:B--2---:R-:W-:Y:S01]  /*1a090*/  FFMA.FTZ R0, R149, R2, -R3 ;  /* 0x0000000295007223 */ /* 0x004fe20000010803 */
[----:B---3--:R-:W-:-:S05]  /*1a0a0*/  F2FP.BF16.F32.PACK_AB R14, R192, R191 ;  /* 0x000000bfc00e723e */ /* 0x008fca00000010ff */
[----:B------:R2:W3:Y:S02]  /*1a0b0*/  MUFU.EX2 R190, R0 ;  /* 0x0000000000be7308 */ /* 0x0004e40000000800 */
[----:B--2---:R-:W-:Y:S01]  /*1a0c0*/  FFMA.FTZ R0, R152, R2, -R3 ;  /* 0x0000000298007223 */ /* 0x004fe20000010803 */
[----:B---3--:R-:W-:-:S05]  /*1a0d0*/  F2FP.BF16.F32.PACK_AB R15, R190, R197 ;  /* 0x000000c5be0f723e */ /* 0x008fca00000010ff */
[----:B------:R2:W-:Y:S02]  /*1a0e0*/  MUFU.EX2 R189, R0 ;  /* 0x0000000000bd7308 */ /* 0x0005e40000000800 */
[C---:B------:R-:W-:Y:S06]  /*1a0f0*/  HMMA.16816.F32.BF16 R60, R12.reuse, R20, R96 ;  /* 0x000000140c3c723c */ /* 0x040fec0000041860 */
[C---:B------:R-:W-:Y:S01]  /*1a100*/  HMMA.16816.F32.BF16 R52, R12.reuse, R22, R100 ;  /* 0x000000160c34723c */ /* 0x040fe20000041864 */
[----:B------:R-:W3:Y:S05]  /*1a110*/  LDSM.16.MT88.4 R20, [R209+0x11800] ;  /* 0x01180000d114783b */ /* 0x000eea0000004200 */
[----:B------:R-:W-:Y:S01]  /*1a120*/  HMMA.16816.F32.BF16 R88, R12, R24, R120 ;  /* 0x000000180c58723c */ /* 0x000fe20000041878 */
[----:B--2---:R-:W-:-:S04]  /*1a130*/  FFMA.FTZ R0, R153, R2, -R3 ;  /* 0x0000000299007223 */ /* 0x004fc80000010803 */
[----:B------:R2:W4:Y:S01]  /*1a140*/  MUFU.EX2 R188, R0 ;  /* 0x0000000000bc7308 */ /* 0x0005220000000800 */
[C---:B------:R-:W-:Y:S01]  /*1a150*/  HMMA.16816.F32.BF16 R104, R12.reuse, R26, R104 ;  /* 0x0000001a0c68723c */ /* 0x040fe20000041868 */
[----:B------:R-:W5:Y:S05]  /*1a160*/  LDSM.16.MT88.4 R24, [R211+0x11800] ;  /* 0x01180000d318783b */ /* 0x000f6a0000004200 */
[C---:B-1----:R-:W-:Y:S06]  /*1a170*/  HMMA.16816.F32.BF16 R112, R12.reuse, R32, R112 ;  /* 0x000000200c70723c */ /* 0x042fec0000041870 */
[----:B------:R-:W-:Y:S01]  /*1a180*/  HMMA.16816.F32.BF16 R124, R12, R34, R124 ;  /* 0x000000220c7c723c */ /* 0x000fe2000004187c */
[----:B------:R-:W1:Y:S01]  /*1a190*/  LDSM.16.MT88.4 R32, [R209+0xe000] ;  /* 0x00e00000d120783b */ /* 0x000e620000004200 */
[----:B--2---:R-:W-:-:S04]  /*1a1a0*/  FFMA.FTZ R0, R68, R2, -R3 ;  /* 0x0000000244007223 */ /* 0x004fc80000010803 */
[C---:B------:R-:W-:Y:S01]  /*1a1b0*/  HMMA.16816.F32.BF16 R132, R12.reuse, R36, R116 ;  /* 0x000000240c84723c */ /* 0x040fe20000041874 */
[----:B------:R2:W-:Y:S05]  /*1a1c0*/  MUFU.EX2 R187, R0 ;  /* 0x0000000000bb7308 */ /* 0x0005ea0000000800 */
[C---:B------:R-:W-:Y:S01]  /*1a1d0*/  HMMA.16816.F32.BF16 R116, R12.reuse, R38, R108 ;  /* 0x000000260c74723c */ /* 0x040fe2000004186c */
[----:B------:R-:W-:Y:S05]  /*1a1e0*/  LDSM.16.MT88.4 R36, [R210+0xe000] ;  /* 0x00e00000d224783b */ /* 0x000fea0000004200 */
[C---:B---3--:R-:W-:Y:S06]  /*1a1f0*/  HMMA.16816.F32.BF16 R128, R12.reuse, R20, R92 ;  /* 0x000000140c80723c */ /* 0x048fec000004185c */
[C---:B------:R-:W-:Y:S01]  /*1a200*/  HMMA.16816.F32.BF16 R92, R12.reuse, R10, R40 ;  /* 0x0000000a0c5c723c */ /* 0x040fe20000041828 */
[-CC-:B--2---:R-:W-:Y:S01]  /*1a210*/  FFMA.FTZ R0, R154, R2.reuse, -R4.reuse ;  /* 0x000000029a007223 */ /* 0x184fe20000010804 */
[----:B------:R-:W2:Y:S03]  /*1a220*/  LDSM.16.MT88.4 R40, [R212+0xe000] ;  /* 0x00e00000d428783b */ /* 0x000ea60000004200 */
[----:B------:R3:W-:Y:S01]  /*1a230*/  MUFU.EX2 R186, R0 ;  /* 0x0000000000ba7308 */ /* 0x0007e20000000800 */
[C---:B------:R-:W-:Y:S01]  /*1a240*/  HMMA.16816.F32.BF16 R120, R12.reuse, R22, R84 ;  /* 0x000000160c78723c */ /* 0x040fe20000041854 */
[----:B------:R-:W-:Y:S05]  /*1a250*/  LDSM.16.MT88.4 R20, [R209+0x12000] ;  /* 0x01200000d114783b */ /* 0x000fea0000004200 */
[C---:B-----5:R-:W-:Y:S06]  /*1a260*/  HMMA.16816.F32.BF16 R84, R12.reuse, R24, R48 ;  /* 0x000000180c54723c */ /* 0x060fec0000041830 */
[----:B------:R-:W-:Y:S01]  /*1a270*/  HMMA.16816.F32.BF16 R80, R12, R26, R44 ;  /* 0x0000001a0c50723c */ /* 0x000fe2000004182c */
[----:B------:R-:W5:Y:S01]  /*1a280*/  LDSM.16.MT88.4 R24, [R211+0xe000] ;  /* 0x00e00000d318783b */ /* 0x000f620000004200 */
[----:B---3--:R-:W-:-:S04]  /*1a290*/  FFMA.FTZ R0, R157, R2, -R4 ;  /* 0x000000029d007223 */ /* 0x008fc80000010804 */
[C---:B------:R-:W-:Y:S01]  /*1a2a0*/  HMMA.16816.F32.BF16 R96, R12.reuse, R8, R56 ;  /* 0x000000080c60723c */ /* 0x040fe20000041838 */
[----:B------:R3:W1:Y:S05]  /*1a2b0*/  MUFU.EX2 R185, R0 ;  /* 0x0000000000b97308 */ /* 0x00066a0000000800 */
[----:B------:R-:W-:Y:S01]  /*1a2c0*/  HMMA.16816.F32.BF16 R108, R12, R16, R72 ;  /* 0x000000100c6c723c */ /* 0x000fe20000041848 */
[----:B----4-:R-:W-:-:S05]  /*1a2d0*/  F2FP.BF16.F32.PACK_AB R9, R188, R189 ;  /* 0x000000bdbc09723e */ /* 0x010fca00000010ff */
[----:B------:R-:W-:Y:S01]  /*1a2e0*/  HMMA.16816.F32.BF16 R100, R12, R18, R64 ;  /* 0x000000120c64723c */ /* 0x000fe20000041840 */
[----:B------:R-:W4:Y:S04]  /*1a2f0*/  LDSM.16.MT88.4 R16, [R210+0x12000] ;  /* 0x01200000d210783b */ /* 0x000f280000004200 */
[----:B------:R-:W4:Y:S01]  /*1a300*/  LDSM.16.MT88.4 R12, [R212+0x12000] ;  /* 0x01200000d40c783b */ /* 0x000f220000004200 */
[----:B---3--:R-:W-:Y:S01]  /*1a310*/  FFMA.FTZ R0, R158, R2, -R4 ;  /* 0x000000029e007223 */ /* 0x008fe20000010804 */
[----:B-1----:R-:W-:-:S03]  /*1a320*/  F2FP.BF16.F32.PACK_AB R8, R185, R186 ;  /* 0x000000bab908723e */ /* 0x002fc600000010ff */
[----:B------:R1:W-:Y:S02]  /*1a330*/  MUFU.EX2 R184, R0 ;  /* 0x0000000000b87308 */ /* 0x0003e40000000800 */
[----:B-1----:R-:W-:-:S06]  /*1a340*/  FFMA.FTZ R0, R155, R2, -R4 ;  /* 0x000000029b007223 */ /* 0x002fcc0000010804 */
[----:B------:R1:W3:Y:S02]  /*1a350*/  MUFU.EX2 R160, R0 ;  /* 0x0000000000a07308 */ /* 0x0002e40000000800 */
[----:B-1----:R-:W-:Y:S01]  /*1a360*/  FFMA.FTZ R0, R156, R2, -R3 ;  /* 0x000000029c007223 */ /* 0x002fe20000010803 */
[----:B---3--:R-:W-:-:S05]  /*1a370*/  F2FP.BF16.F32.PACK_AB R10, R160, R184 ;  /* 0x000000b8a00a723e */ /* 0x008fca00000010ff */
[----:B------:R1:W3:Y:S02]  /*1a380*/  MUFU.EX2 R158, R0 ;  /* 0x00000000009e7308 */ /* 0x0002e40000000800 */
[----:B-1----:R-:W-:Y:S01]  /*1a390*/  FFMA.FTZ R0, R159, R2, -R3 ;  /* 0x000000029f007223 */ /* 0x002fe20000010803 */
[----:B---3--:R-:W-:Y:S02]  /*1a3a0*/  F2FP.BF16.F32.PACK_AB R11, R158, R187 ;  /* 0x000000bb9e0b723e */ /* 0x008fe400000010ff */
[----:B------:R-:W-:-:S03]  /*1a3b0*/  MOV R159, R142 ;  /* 0x0000008e009f7202 */ /* 0x000fc60000000f00 */
[----:B------:R1:W-:Y:S02]  /*1a3c0*/  MUFU.EX2 R157, R0 ;  /* 0x00000000009d7308 */ /* 0x0003e40000000800 */
[C---:B------:R-:W-:Y:S06]  /*1a3d0*/  HMMA.16816.F32.BF16 R76, R8.reuse, R32, R60 ;  /* 0x00000020084c723c */ /* 0x040fec000004183c */
[C---:B------:R-:W-:Y:S01]  /*1a3e0*/  HMMA.16816.F32.BF16 R52, R8.reuse, R34, R52 ;  /* 0x000000220834723c */ /* 0x040fe20000041834 */
[----:B------:R-:W3:Y:S05]  /*1a3f0*/  LDSM.16.MT88.4 R32, [R211+0x12000] ;  /* 0x01200000d320783b */ /* 0x000eea0000004200 */
[----:B--2---:R-:W-:Y:S01]  /*1a400*/  HMMA.16816.F32.BF16 R56, R8, R40, R112 ;  /* 0x000000280838723c */ /* 0x004fe20000041870 */
[----:B-1----:R-:W-:Y:S01]  /*1a410*/  FFMA.FTZ R0, R161, R2, -R3 ;  /* 0x00000002a1007223 */ /* 0x002fe20000010803 */
[----:B------:R-:W-:-:S03]  /*1a420*/  MOV R161, R139 ;  /* 0x0000008b00a17202 */ /* 0x000fc60000000f00 */
[----:B------:R1:W2:Y:S01]  /*1a430*/  MUFU.EX2 R156, R0 ;  /* 0x00000000009c7308 */ /* 0x0002a20000000800 */
[C---:B------:R-:W-:Y:S01]  /*1a440*/  HMMA.16816.F32.BF16 R48, R8.reuse, R42, R124 ;  /* 0x0000002a0830723c */ /* 0x040fe2000004187c */
[----:B------:R-:W3:Y:S05]  /*1a450*/  LDSM.16.MT88.4 R40, [R210+0xe800] ;  /* 0x00e80000d228783b */ /* 0x000eea0000004200 */
[C---:B------:R-:W-:Y:S06]  /*1a460*/  HMMA.16816.F32.BF16 R60, R8.reuse, R36, R88 ;  /* 0x00000024083c723c */ /* 0x040fec0000041858 */
[----:B------:R-:W-:Y:S01]  /*1a470*/  HMMA.16816.F32.BF16 R44, R8, R38, R104 ;  /* 0x00000026082c723c */ /* 0x000fe20000041868 */
[----:B------:R-:W3:Y:S01]  /*1a480*/  LDSM.16.MT88.4 R36, [R209+0xe800] ;  /* 0x00e80000d124783b */ /* 0x000ee20000004200 */
[----:B-1----:R-:W-:Y:S01]  /*1a490*/  FFMA.FTZ R0, R162, R2, -R3 ;  /* 0x00000002a2007223 */ /* 0x002fe20000010803 */
[----:B------:R-:W-:-:S03]  /*1a4a0*/  MOV R162, R141 ;  /* 0x0000008d00a27202 */ /* 0x000fc60000000f00 */
[C---:B-----5:R-:W-:Y:S01]  /*1a4b0*/  HMMA.16816.F32.BF16 R72, R8.reuse, R24, R132 ;  /* 0x000000180848723c */ /* 0x060fe20000041884 */
[----:B------:R1:W-:Y:S05]  /*1a4c0*/  MUFU.EX2 R155, R0 ;  /* 0x00000000009b7308 */ /* 0x0003ea0000000800 */
[----:B------:R-:W-:Y:S01]  /*1a4d0*/  HMMA.16816.F32.BF16 R64, R8, R26, R116 ;  /* 0x0000001a0840723c */ /* 0x000fe20000041874 */
[----:B------:R-:W5:Y:S01]  /*1a4e0*/  LDSM.16.MT88.4 R24, [R212+0xe800] ;  /* 0x00e80000d418783b */ /* 0x000f620000004200 */
[----:B------:R-:W-:Y:S02]  /*1a4f0*/  MOV R132, R31 ;  /* 0x0000001f00847202 */ /* 0x000fe40000000f00 */
[----:B------:R-:W-:-:S02]  /*1a500*/  MOV R135, R7 ;  /* 0x0000000700877202 */ /* 0x000fc40000000f00 */
[----:B------:R-:W-:Y:S01]  /*1a510*/  HMMA.16816.F32.BF16 R116, R8, R20, R128 ;  /* 0x000000140874723c */ /* 0x000fe20000041880 */
[----:B------:R-:W-:Y:S02]  /*1a520*/  MOV R134, R251 ;  /* 0x000000fb00867202 */ /* 0x000fe40000000f00 */
[----:B------:R-:W-:-:S03]  /*1a530*/  MOV R133, R250 ;  /* 0x000000fa00857202 */ /* 0x000fc60000000f00 */
[C---:B------:R-:W-:Y:S01]  /*1a540*/  HMMA.16816.F32.BF16 R128, R8.reuse, R22, R120 ;  /* 0x000000160880723c */ /* 0x040fe20000041878 */
[--C-:B-1----:R-:W-:Y:S01]  /*1a550*/  FFMA.FTZ R0, R164, R2, -R4.reuse ;  /* 0x00000002a4007223 */ /* 0x102fe20000010804 */
[----:B------:R-:W-:Y:S01]  /*1a560*/  MOV R164, R140 ;  /* 0x0000008c00a47202 */ /* 0x000fe20000000f00 */
[----:B------:R-:W-:Y:S02]  /*1a570*/  LDSM.16.MT88.4 R20, [R210+0xf000] ;  /* 0x00f00000d214783b */ /* 0x000fe40000004200 */
[----:B------:R1:W-:Y:S01]  /*1a580*/  MUFU.EX2 R154, R0 ;  /* 0x00000000009a7308 */ /* 0x0003e20000000800 */
[C---:B----4-:R-:W-:Y:S06]  /*1a590*/  HMMA.16816.F32.BF16 R120, R8.reuse, R16, R108 ;  /* 0x000000100878723c */ /* 0x050fec000004186c */
[C---:B------:R-:W-:Y:S06]  /*1a5a0*/  HMMA.16816.F32.BF16 R124, R8.reuse, R12, R96 ;  /* 0x0000000c087c723c */ /* 0x040fec0000041860 */
[----:B------:R-:W-:Y:S01]  /*1a5b0*/  HMMA.16816.F32.BF16 R108, R8, R14, R92 ;  /* 0x0000000e086c723c */ /* 0x000fe2000004185c */
[----:B--2---:R-:W-:Y:S01]  /*1a5c0*/  F2FP.BF16.F32.PACK_AB R13, R156, R157 ;  /* 0x0000009d9c0d723e */ /* 0x004fe200000010ff */
[----:B-1----:R-:W-:Y:S01]  /*1a5d0*/  FFMA.FTZ R0, R165, R2, -R4 ;  /* 0x00000002a5007223 */ /* 0x002fe20000010804 */
[----:B------:R-:W-:-:S03]  /*1a5e0*/  MOV R165, R137 ;  /* 0x0000008900a57202 */ /* 0x000fc60000000f00 */
[C---:B------:R-:W-:Y:S01]  /*1a5f0*/  HMMA.16816.F32.BF16 R112, R8.reuse, R18, R100 ;  /* 0x000000120870723c */ /* 0x040fe20000041864 */
[----:B------:R-:W-:Y:S01]  /*1a600*/  LDSM.16.MT88.4 R16, [R211+0xe800] ;  /* 0x00e80000d310783b */ /* 0x000fe20000004200 */
[----:B------:R1:W2:Y:S04]  /*1a610*/  MUFU.EX2 R153, R0 ;  /* 0x0000000000997308 */ /* 0x0002a80000000800 */
[C---:B---3--:R-:W-:Y:S06]  /*1a620*/  HMMA.16816.F32.BF16 R100, R8.reuse, R32, R84 ;  /* 0x000000200864723c */ /* 0x048fec0000041854 */
[----:B------:R-:W-:Y:S01]  /*1a630*/  HMMA.16816.F32.BF16 R104, R8, R34, R80 ;  /* 0x000000220868723c */ /* 0x000fe20000041850 */
[----:B------:R-:W3:Y:S04]  /*1a640*/  LDSM.16.MT88.4 R8, [R209+0x12800] ;  /* 0x01280000d108783b */ /* 0x000ee80000004200 */
[----:B------:R-:W-:Y:S01]  /*1a650*/  LDSM.16.MT88.4 R32, [R210+0x12800] ;  /* 0x01280000d220783b */ /* 0x000fe20000004200 */
[----:B-1----:R-:W-:Y:S01]  /*1a660*/  FFMA.FTZ R0, R163, R2, -R4 ;  /* 0x00000002a3007223 */ /* 0x002fe20000010804 */
[----:B--2---:R-:W-:-:S02]  /*1a670*/  F2FP.BF16.F32.PACK_AB R12, R153, R154 ;  /* 0x0000009a990c723e */ /* 0x004fc400000010ff */
[----:B------:R-:W-:Y:S01]  /*1a680*/  MOV R163, R136 ;  /* 0x0000008800a37202 */ /* 0x000fe20000000f00 */
[----:B------:R1:W-:Y:S02]  /*1a690*/  MUFU.EX2 R152, R0 ;  /* 0x0000000000987308 */ /* 0x0003e40000000800 */
[----:B-1----:R-:W-:Y:S01]  /*1a6a0*/  FFMA.FTZ R0, R166, R2, -R4 ;  /* 0x00000002a6007223 */ /* 0x002fe20000010804 */
[----:B------:R-:W-:-:S05]  /*1a6b0*/  MOV R166, R138 ;  /* 0x0000008a00a67202 */ /* 0x000fca0000000f00 */
[----:B------:R1:W2:Y:S02]  /*1a6c0*/  MUFU.EX2 R151, R0 ;  /* 0x0000000000977308 */ /* 0x0002a40000000800 */
[----:B-1----:R-:W-:Y:S01]  /*1a6d0*/  FFMA.FTZ R0, R167, R2, -R3 ;  /* 0x00000002a7007223 */ /* 0x002fe20000010803 */
[----:B--2---:R-:W-:Y:S02]  /*1a6e0*/  F2FP.BF16.F32.PACK_AB R14, R151, R152 ;  /* 0x00000098970e723e */ /* 0x004fe400000010ff */
[----:B------:R-:W-:-:S03]  /*1a6f0*/  MOV R167, R30 ;  /* 0x0000001e00a77202 */ /* 0x000fc60000000f00 */
[----:B------:R1:W2:Y:S02]  /*1a700*/  MUFU.EX2 R150, R0 ;  /* 0x0000000000967308 */ /* 0x0002a40000000800 */
[----:B-1----:R-:W-:Y:S01]  /*1a710*/  FFMA.FTZ R0, R168, R2, -R3 ;  /* 0x00000002a8007223 */ /* 0x002fe20000010803 */
[----:B--2---:R-:W-:-:S05]  /*1a720*/  F2FP.BF16.F32.PACK_AB R15, R150, R155 ;  /* 0x0000009b960f723e */ /* 0x004fca00000010ff */
[----:B------:R1:W-:Y:S02]  /*1a730*/  MUFU.EX2 R149, R0 ;  /* 0x0000000000957308 */ /* 0x0003e40000000800 */
[C---:B------:R-:W-:Y:S01]  /*1a740*/  HMMA.16816.F32.BF16 R92, R12.reuse, R42, R44 ;  /* 0x0000002a0c5c723c */ /* 0x040fe2000004182c */
[----:B------:R-:W2:Y:S05]  /*1a750*/  LDSM.16.MT88.4 R44, [R211+0x12800] ;  /* 0x01280000d32c783b */ /* 0x000eaa0000004200 */
[C---:B------:R-:W-:Y:S06]  /*1a760*/  HMMA.16816.F32.BF16 R80, R12.reuse, R36, R76 ;  /* 0x000000240c50723c */ /* 0x040fec000004184c */
[C---:B------:R-:W-:Y:S01]  /*1a770*/  HMMA.16816.F32.BF16 R88, R12.reuse, R38, R52 ;  /* 0x000000260c58723c */ /* 0x040fe20000041834 */
[-CC-:B-1----:R-:W-:Y:S01]  /*1a780*/  FFMA.FTZ R0, R169, R2.reuse, -R3.reuse ;  /* 0x00000002a9007223 */ /* 0x182fe20000010803 */
[----:B------:R-:W1:Y:S03]  /*1a790*/  LDSM.16.MT88.4 R36, [R212+0x12800] ;  /* 0x01280000d424783b */ /* 0x000e660000004200 */
[----:B------:R4:W2:Y:S01]  /*1a7a0*/  MUFU.EX2 R148, R0 ;  /* 0x0000000000947308 */ /* 0x0008a20000000800 */
[C---:B-----5:R-:W-:Y:S06]  /*1a7b0*/  HMMA.16816.F32.BF16 R84, R12.reuse, R24, R56 ;  /* 0x000000180c54723c */ /* 0x060fec0000041838 */
[C---:B------:R-:W-:Y:S01]  /*1a7c0*/  HMMA.16816.F32.BF16 R76, R12.reuse, R26, R48 ;  /* 0x0000001a0c4c723c */ /* 0x040fe20000041830 */
[----:B------:R-:W5:Y:S05]  /*1a7d0*/  LDSM.16.MT88.4 R24, [R209+0xf000] ;  /* 0x00f00000d118783b */ /* 0x000f6a0000004200 */
[----:B------:R-:W-:Y:S01]  /*1a7e0*/  HMMA.16816.F32.BF16 R96, R12, R40, R60 ;  /* 0x000000280c60723c */ /* 0x000fe2000004183c */
[----:B------:R-:W5:Y:S01]  /*1a7f0*/  LDSM.16.MT88.4 R40, [R212+0xf000] ;  /* 0x00f00000d428783b */ /* 0x000f620000004200 */
[----:B----4-:R-:W-:-:S04]  /*1a800*/  FFMA.FTZ R0, R170, R2, -R3 ;  /* 0x00000002aa007223 */ /* 0x010fc80000010803 */
[C---:B---3--:R-:W-:Y:S01]  /*1a810*/  HMMA.16816.F32.BF16 R60, R12.reuse, R8, R116 ;  /* 0x000000080c3c723c */ /* 0x048fe20000041874 */
[----:B------:R3:W-:Y:S05]  /*1a820*/  MUFU.EX2 R147, R0 ;  /* 0x0000000000937308 */ /* 0x0007ea0000000800 */
[----:B------:R-:W-:Y:S01]  /*1a830*/  HMMA.16816.F32.BF16 R48, R12, R10, R128 ;  /* 0x0000000a0c30723c */ /* 0x000fe20000041880 */
[----:B--2---:R-:W-:-:S05]  /*1a840*/  F2FP.BF16.F32.PACK_AB R9, R148, R149 ;  /* 0x000000959409723e */ /* 0x004fca00000010ff */
[C---:B------:R-:W-:Y:S06]  /*1a850*/  HMMA.16816.F32.BF16 R52, R12.reuse, R18, R64 ;  /* 0x000000120c34723c */ /* 0x040fec0000041840 */
[C---:B------:R-:W-:Y:S01]  /*1a860*/  HMMA.16816.F32.BF16 R64, R12.reuse, R44, R100 ;  /* 0x0000002c0c40723c */ /* 0x040fe20000041864 */
[-CC-:B---3--:R-:W-:Y:S01]  /*1a870*/  FFMA.FTZ R0, R173, R2.reuse, -R4.reuse ;  /* 0x00000002ad007223 */ /* 0x188fe20000010804 */
[----:B------:R-:W-:Y:S03]  /*1a880*/  LDSM.16.MT88.4 R100, [R211+0xf800] ;  /* 0x00f80000d364783b */ /* 0x000fe60000004200 */
[----:B------:R2:W-:Y:S01]  /*1a890*/  MUFU.EX2 R146, R0 ;  /* 0x0000000000927308 */ /* 0x0005e20000000800 */
[C---:B------:R-:W-:Y:S01]  /*1a8a0*/  HMMA.16816.F32.BF16 R72, R12.reuse, R16, R72 ;  /* 0x000000100c48723c */ /* 0x040fe20000041848 */
[----:B------:R-:W3:Y:S05]  /*1a8b0*/  LDSM.16.MT88.4 R16, [R211+0xf000] ;  /* 0x00f00000d310783b */ /* 0x000eea0000004200 */
[C---:B------:R-:W-:Y:S06]  /*1a8c0*/  HMMA.16816.F32.BF16 R44, R12.reuse, R46, R104 ;  /* 0x0000002e0c2c723c */ /* 0x040fec0000041868 */
[----:B-1----:R-:W-:Y:S01]  /*1a8d0*/  HMMA.16816.F32.BF16 R116, R12, R36, R124 ;  /* 0x000000240c74723c */ /* 0x002fe2000004187c */
[----:B------:R-:W-:Y:S01]  /*1a8e0*/  LDSM.16.MT88.4 R124, [R210+0x13800] ;  /* 0x01380000d27c783b */ /* 0x000fe20000004200 */
[----:B--2---:R-:W-:-:S04]  /*1a8f0*/  FFMA.FTZ R0, R171, R2, -R4 ;  /* 0x00000002ab007223 */ /* 0x004fc80000010804 */
[C---:B------:R-:W-:Y:S01]  /*1a900*/  HMMA.16816.F32.BF16 R120, R12.reuse, R32, R120 ;  /* 0x000000200c78723c */ /* 0x040fe20000041878 */
[----:B------:R1:W2:Y:S05]  /*1a910*/  MUFU.EX2 R145, R0 ;  /* 0x0000000000917308 */ /* 0x0002aa0000000800 */
[C---:B------:R-:W-:Y:S01]  /*1a920*/  HMMA.16816.F32.BF16 R56, R12.reuse, R34, R112 ;  /* 0x000000220c38723c */ /* 0x040fe20000041870 */
[----:B------:R-:W-:Y:S05]  /*1a930*/  LDSM.16.MT88.4 R32, [R209+0x13000] ;  /* 0x01300000d120783b */ /* 0x000fea0000004200 */
[----:B------:R-:W-:Y:S01]  /*1a940*/  HMMA.16816.F32.BF16 R36, R12, R38, R108 ;  /* 0x000000260c24723c */ /* 0x000fe2000004186c */
[----:B------:R-:W-:Y:S04]  /*1a950*/  LDSM.16.MT88.4 R12, [R211+0x13000] ;  /* 0x01300000d30c783b */ /* 0x000fe80000004200 */
[----:B------:R-:W-:Y:S01]  /*1a960*/  LDSM.16.MT88.4 R108, [R209+0x13800] ;  /* 0x01380000d16c783b */ /* 0x000fe20000004200 */
[----:B-1----:R-:W-:Y:S01]  /*1a970*/  FFMA.FTZ R0, R172, R2, -R4 ;  /* 0x00000002ac007223 */ /* 0x002fe20000010804 */
[----:B--2---:R-:W-:-:S03]  /*1a980*/  F2FP.BF16.F32.PACK_AB R8, R145, R146 ;  /* 0x000000929108723e */ /* 0x004fc600000010ff */
[----:B------:R1:W-:Y:S02]  /*1a990*/  MUFU.EX2 R144, R0 ;  /* 0x0000000000907308 */ /* 0x0003e40000000800 */
[----:B-1----:R-:W-:-:S06]  /*1a9a0*/  FFMA.FTZ R0, R175, R2, -R4 ;  /* 0x00000002af007223 */ /* 0x002fcc0000010804 */
        /* <DEDUP_REMOVED lines=9> */
[----:B------:R-:W2:Y:S04]  /*1aa40*/  LDSM.16.MT88.4 R20, [R210+0x13000] ;  /* 0x01300000d214783b */ /* 0x000ea80000004200 */
[----:B------:R-:W-:Y:S01]  /*1aa50*/  LDSM.16.MT88.4 R92, [R212+0xf800] ;  /* 0x00f80000d45c783b */ /* 0x000fe20000004200 */
[----:B-----5:R-:W-:Y:S01]  /*1aa60*/  HMMA.16816.F32.BF16 R80, R8, R24, R80 ;  /* 0x000000180850723c */ /* 0x020fe20000041850 */
[----:B-1----:R-:W-:-:S04]  /*1aa70*/  FFMA.FTZ R0, R177, R2, -R3 ;  /* 0x00000002b1007223 */ /* 0x002fc80000010803 */
[----:B------:R1:W4:Y:S01]  /*1aa80*/  MUFU.EX2 R140, R0 ;  /* 0x00000000008c7308 */ /* 0x0003220000000800 */
[C---:B------:R-:W-:Y:S01]  /*1aa90*/  HMMA.16816.F32.BF16 R88, R8.reuse, R26, R88 ;  /* 0x0000001a0858723c */ /* 0x040fe20000041858 */
[----:B------:R-:W5:Y:S05]  /*1aaa0*/  LDSM.16.MT88.4 R24, [R212+0x13000] ;  /* 0x01300000d418783b */ /* 0x000f6a0000004200 */
[C---:B------:R-:W-:Y:S01]  /*1aab0*/  HMMA.16816.F32.BF16 R112, R8.reuse, R40, R84 ;  /* 0x000000280870723c */ /* 0x040fe20000041854 */
[----:B------:R-:W-:Y:S05]  /*1aac0*/  LDSM.16.MT88.4 R84, [R210+0xf800] ;  /* 0x00f80000d254783b */ /* 0x000fea0000004200 */
[----:B------:R-:W-:Y:S01]  /*1aad0*/  HMMA.16816.F32.BF16 R40, R8, R42, R76 ;  /* 0x0000002a0828723c */ /* 0x000fe2000004184c */
[----:B------:R-:W5:Y:S01]  /*1aae0*/  LDSM.16.MT88.4 R76, [R209+0xf800] ;  /* 0x00f80000d14c783b */ /* 0x000f620000004200 */
[----:B-1----:R-:W-:Y:S01]  /*1aaf0*/  FFMA.FTZ R0, R178, R2, -R3 ;  /* 0x00000002b2007223 */ /* 0x002fe20000010803 */
[----:B----4-:R-:W-:-:S03]  /*1ab00*/  F2FP.BF16.F32.PACK_AB R137, R140, R141 ;  /* 0x0000008d8c89723e */ /* 0x010fc600000010ff */
[C---:B---3--:R-:W-:Y:S01]  /*1ab10*/  HMMA.16816.F32.BF16 R72, R8.reuse, R16, R72 ;  /* 0x000000100848723c */ /* 0x048fe20000041848 */
[----:B------:R1:W-:Y:S05]  /*1ab20*/  MUFU.EX2 R68, R0 ;  /* 0x0000000000447308 */ /* 0x0003ea0000000800 */
[C---:B------:R-:W-:Y:S06]  /*1ab30*/  HMMA.16816.F32.BF16 R52, R8.reuse, R18, R52 ;  /* 0x000000120834723c */ /* 0x040fec0000041834 */
[C---:B--2---:R-:W-:Y:S06]  /*1ab40*/  HMMA.16816.F32.BF16 R16, R8.reuse, R20, R120 ;  /* 0x000000140810723c */ /* 0x044fec0000041878 */
[----:B------:R-:W-:Y:S01]  /*1ab50*/  HMMA.16816.F32.BF16 R60, R8, R32, R60 ;  /* 0x00000020083c723c */ /* 0x000fe2000004183c */
[----:B-1----:R-:W-:-:S04]  /*1ab60*/  FFMA.FTZ R0, R179, R2, -R4 ;  /* 0x00000002b3007223 */ /* 0x002fc80000010804 */
[----:B------:R1:W-:Y:S01]  /*1ab70*/  MUFU.EX2 R31, R0 ;  /* 0x00000000001f7308 */ /* 0x0003e20000000800 */
[C---:B------:R-:W-:Y:S06]  /*1ab80*/  HMMA.16816.F32.BF16 R48, R8.reuse, R34, R48 ;  /* 0x000000220830723c */ /* 0x040fec0000041830 */
[C---:B------:R-:W-:Y:S06]  /*1ab90*/  HMMA.16816.F32.BF16 R56, R8.reuse, R22, R56 ;  /* 0x000000160838723c */ /* 0x040fec0000041838 */
[----:B-----5:R-:W-:Y:S01]  /*1aba0*/  HMMA.16816.F32.BF16 R120, R8, R24, R116 ;  /* 0x000000180878723c */ /* 0x020fe20000041874 */
[----:B-1----:R-:W-:-:S05]  /*1abb0*/  FFMA.FTZ R0, R181, R2, -R4 ;  /* 0x00000002b5007223 */ /* 0x002fca0000010804 */
[C---:B------:R-:W-:Y:S01]  /*1abc0*/  HMMA.16816.F32.BF16 R36, R8.reuse, R26, R36 ;  /* 0x0000001a0824723c */ /* 0x040fe20000041824 */
[----:B------:R1:W2:Y:S05]  /*1abd0*/  MUFU.EX2 R30, R0 ;  /* 0x00000000001e7308 */ /* 0x0002aa0000000800 */
[C---:B------:R-:W-:Y:S06]  /*1abe0*/  HMMA.16816.F32.BF16 R64, R8.reuse, R12, R64 ;  /* 0x0000000c0840723c */ /* 0x040fec0000041840 */
[----:B------:R-:W-:Y:S01]  /*1abf0*/  HMMA.16816.F32.BF16 R44, R8, R14, R44 ;  /* 0x0000000e082c723c */ /* 0x000fe2000004182c */
[----:B------:R-:W-:Y:S01]  /*1ac00*/  LDSM.16.MT88.4 R8, [R211+0x13800] ;  /* 0x01380000d308783b */ /* 0x000fe20000004200 */
[----:B-1----:R-:W-:Y:S01]  /*1ac10*/  FFMA.FTZ R0, R180, R2, -R4 ;  /* 0x00000002b4007223 */ /* 0x002fe20000010804 */
[----:B--2---:R-:W-:-:S03]  /*1ac20*/  F2FP.BF16.F32.PACK_AB R136, R30, R31 ;  /* 0x0000001f1e88723e */ /* 0x004fc600000010ff */
[----:B------:R1:W-:Y:S02]  /*1ac30*/  MUFU.EX2 R7, R0 ;  /* 0x0000000000077308 */ /* 0x0003e40000000800 */
[-C--:B-1----:R-:W-:Y:S01]  /*1ac40*/  FFMA.FTZ R0, R182, R2.reuse, -R4 ;  /* 0x00000002b6007223 */ /* 0x082fe20000010804 */
[----:B------:R-:W-:-:S05]  /*1ac50*/  FFMA.FTZ R2, R183, R2, -R3 ;  /* 0x00000002b7027223 */ /* 0x000fca0000010803 */
[----:B------:R1:W2:Y:S08]  /*1ac60*/  MUFU.EX2 R251, R0 ;  /* 0x0000000000fb7308 */ /* 0x0002b00000000800 */
[----:B------:R3:W4:Y:S01]  /*1ac70*/  MUFU.EX2 R250, R2 ;  /* 0x0000000200fa7308 */ /* 0x0007220000000800 */
[----:B-1----:R-:W-:Y:S01]  /*1ac80*/  FADD.FTZ R0, R132, R167 ;  /* 0x000000a784007221 */ /* 0x002fe20000010000 */
[----:B--2---:R-:W-:-:S03]  /*1ac90*/  F2FP.BF16.F32.PACK_AB R138, R251, R7 ;  /* 0x00000007fb8a723e */ /* 0x004fc600000010ff */
[----:B------:R-:W-:Y:S01]  /*1aca0*/  FADD.FTZ R0, R135, R0 ;  /* 0x0000000087007221 */ /* 0x000fe20000010000 */
[----:B---3--:R-:W-:-:S03]  /*1acb0*/  FADD.FTZ R2, R134, R133 ;  /* 0x0000008586027221 */ /* 0x008fc60000010000 */
[----:B------:R-:W-:Y:S01]  /*1acc0*/  FADD.FTZ R0, R163, R0 ;  /* 0x00000000a3007221 */ /* 0x000fe20000010000 */
[----:B------:R-:W1:Y:S01]  /*1acd0*/  LDSM.16.MT88.4 R132, [R212+0x13800] ;  /* 0x01380000d484783b */ /* 0x000e620000004200 */
[----:B----4-:R-:W-:Y:S01]  /*1ace0*/  F2FP.BF16.F32.PACK_AB R139, R250, R68 ;  /* 0x00000044fa8b723e */ /* 0x010fe200000010ff */
[----:B------:R-:W-:Y:S01]  /*1acf0*/  FADD.FTZ R2, R166, R2 ;  /* 0x00000002a6027221 */ /* 0x000fe20000010000 */
[----:B------:R-:W-:-:S03]  /*1ad00*/  FADD.FTZ R0, R164, R0 ;  /* 0x00000000a4007221 */ /* 0x000fc60000010000 */
[----:B------:R-:W-:Y:S01]  /*1ad10*/  FADD.FTZ R2, R165, R2 ;  /* 0x00000002a5027221 */ /* 0x000fe20000010000 */
[----:B------:R-:W-:Y:S01]  /*1ad20*/  FADD.FTZ R0, R162, R0 ;  /* 0x00000000a2007221 */ /* 0x000fe20000010000 */
[----:B------:R-:W-:Y:S02]  /*1ad30*/  HMMA.16816.F32.BF16 R80, R136, R76, R80 ;  /* 0x0000004c8850723c */ /* 0x000fe40000041850 */
        /* <DEDUP_REMOVED lines=39> */
[----:B-1----:R-:W-:Y:S02]  /*1afb0*/  HMMA.16816.F32.BF16 R120, R136, R132, R120 ;  /* 0x000000848878723c */ /* 0x002fe40000041878 */
        /* <DEDUP_REMOVED lines=23> */
[----:B------:R-:W-:Y:S01]  /*1b130*/  HMMA.16816.F32.BF16 R132, R136, R134, R36 ;  /* 0x000000868884723c */ /* 0x000fe20000041824 */
[----:B------:R-:W-:Y:S02]  /*1b140*/  FADD.FTZ R250, R250, R0 ;  /* 0x00000000fafa7221 */ /* 0x000fe40000010000 */
[----:B------:R-:W-:-:S03]  /*1b150*/  FADD.FTZ R2, R7, R2 ;  /* 0x0000000207027221 */ /* 0x000fc60000010000 */
[----:B------:R-:W-:Y:S01]  /*1b160*/  HMMA.16816.F32.BF16 R128, R136, R8, R64 ;  /* 0x000000088880723c */ /* 0x000fe20000041840 */
[----:B------:R-:W-:-:S05]  /*1b170*/  FADD.FTZ R251, R251, R2 ;  /* 0x00000002fbfb7221 */ /* 0x000fca0000010000 */
[----:B------:R-:W-:Y:S01]  /*1b180*/  HMMA.16816.F32.BF16 R136, R136, R10, R44 ;  /* 0x0000000a8888723c */ /* 0x000fe2000004182c */
[----:B------:R-:W-:-:S08]  /*1b190*/  NOP ;  /* 0x0000000000007918 */ /* 0x000fd00000000000 */
[----:B------:R-:W-:-:S15]  /*1b1a0*/  @!P1 BRA `(.L_x_3563) ;  /* 0x00000064000c9947 */ /* 0x000fde0003800000 */
[----:B------:R-:W2:Y:S01]  /*1b1b0*/  LDL R242, [R1] ;  /* 0x0000000001f27983 */ /* 0x000ea20000100800 */
[----:B------:R-:W-:-:S04]  /*1b1c0*/  DEPBAR.LE SB0, 0x0 ;  /* 0x000080000000791a */ /* 0x000fc80000000000 */
[----:B------:R-:W-:Y:S05]  /*1b1d0*/  WARPSYNC.ALL ;  /* 0x0000000000007948 */ /* 0x000fea0003800000 */
[----:B------:R-:W-:Y:S01]  /*1b1e0*/  BSSY B0, `(.L_x_3564) ;  /* 0x0000045000007945 */ /* 0x000fe20003800000 */
[----:B------:R-:W-:Y:S01]  /*1b1f0*/  BAR.SYNC.DEFER_BLOCKING 0x0 ;  /* 0x0000000000007b1d */ /* 0x000fe20000010000 */
[----:B--2---:R-:W-:-:S05]  /*1b200*/  IADD3 R246, R242, -0x2, RZ ;  /* 0xfffffffef2f67810 */ /* 0x004fca0007ffe0ff */
        /* <DEDUP_REMOVED lines=8> */
[----:B------:R-:W-:-:S04]  /*1b290*/  LOP3.LUT R10, R10, R2, RZ, 0x3c, !PT ;  /* 0x000000020a0a7212 */ /* 0x000fc800078e3cff */
        /* <DEDUP_REMOVED lines=9> */
[----:B------:R-:W-:Y:S01]  /*1b330*/  IMAD.HI.U32 R4, R9, R4, R8 ;  /* 0x0000000409047227 */ /* 0x000fe200078e0008 */
[----:B------:R-:W-:Y:S02]  /*1b340*/  MOV R9, R3 ;  /* 0x0000000300097202 */ /* 0x000fe40000000f00 */
[----:B------:R-:W-:Y:S01]  /*1b350*/  ISETP.GE.AND P3, PT, R11, RZ, PT ;  /* 0x000000ff0b00720c */ /* 0x000fe20003f66270 */
[----:B------:R-:W-:Y:S02]  /*1b360*/  IMAD.MOV R8, RZ, RZ, -R12 ;  /* 0x000000ffff087224 */ /* 0x000fe400078e0a0c */
        /* <DEDUP_REMOVED lines=12> */
[----:B------:R-:W-:Y:S01]  /*1b430*/  ISETP.NE.AND P2, PT, R2, RZ, PT ;  /* 0x000000ff0200720c */ /* 0x000fe20003f45270 */
[----:B------:R-:W2:Y:S01]  /*1b440*/  LD.E.64 R8, desc[UR6][R28.64+0x40] ;  /* 0x000040061c087980 */ /* 0x000ea2000c101b00 */
[----:B------:R-:W-:-:S07]  /*1b450*/  LOP3.LUT R0, RZ, R2, RZ, 0x33, !PT ;  /* 0x00000002ff007212 */ /* 0x000fce00078e33ff */
[----:B------:R-:W-:Y:S02]  /*1b460*/  @P5 VIADD R3, R3, 0x1 ;  /* 0x0000000103035836 */ /* 0x000fe40000000000 */
[----:B------:R-:W-:Y:S02]  /*1b470*/  @P6 IADD3 R4, R4, 0x1, RZ ;  /* 0x0000000104046810 */ /* 0x000fe40007ffe0ff */
[----:B------:R-:W-:Y:S02]  /*1b480*/  @!P1 IMAD.MOV R3, RZ, RZ, -R3 ;  /* 0x000000ffff039224 */ /* 0x000fe400078e0a03 */
[----:B------:R-:W-:-:S03]  /*1b490*/  @!P3 IADD3 R4, -R4, RZ, RZ ;  /* 0x000000ff0404b210 */ /* 0x000fc60007ffe1ff */
[C---:B------:R-:W-:Y:S02]  /*1b4a0*/  SEL R3, R0.reuse, R3, !P2 ;  /* 0x0000000300037207 */ /* 0x040fe40005000000 */
[----:B------:R-:W-:-:S03]  /*1b4b0*/  SEL R4, R0, R4, !P2 ;  /* 0x0000000400047207 */ /* 0x000fc60005000000 */
[--C-:B------:R-:W-:Y:S01]  /*1b4c0*/  IMAD.WIDE R12, R3, 0x4, R240.reuse ;  /* 0x00000004030c7825 */ /* 0x100fe200078e02f0 */
[----:B------:R-:W3:Y:S03]  /*1b4d0*/  LD.E.64 R28, desc[UR6][R28.64+0x28] ;  /* 0x000028061c1c7980 */ /* 0x000ee6000c101b00 */
[C---:B------:R-:W-:Y:S02]  /*1b4e0*/  IMAD.WIDE R10, R4.reuse, 0x4, R240 ;  /* 0x00000004040a7825 */ /* 0x040fe400078e02f0 */
[----:B------:R-:W4:Y:S04]  /*1b4f0*/  LD.E R12, desc[UR6][R12.64] ;  /* 0x000000060c0c7980 */ /* 0x000f28000c101900 */
[----:B------:R-:W4:Y:S01]  /*1b500*/  LD.E R10, desc[UR6][R10.64] ;  /* 0x000000060a0a7980 */ /* 0x000f22000c101900 */
[----:B------:R-:W-:-:S04]  /*1b510*/  IMAD.IADD R3, R4, 0x1, -R3 ;  /* 0x0000000104037824 */ /* 0x000fc800078e0a03 */
[----:B------:R-:W-:-:S05]  /*1b520*/  IMAD R2, R2, R3, -0x80 ;  /* 0xffffff8002027424 */ /* 0x000fca00078e0203 */
[----:B------:R-:W-:Y:S01]  /*1b530*/  SHF.R.S32.HI R4, RZ, 0x1f, R2 ;  /* 0x0000001fff047819 */ /* 0x000fe20000011402 */
[-C--:B--2---:R-:W-:Y:S02]  /*1b540*/  IMAD R0, R9, R2.reuse, RZ ;  /* 0x0000000209007224 */ /* 0x084fe400078e02ff */
[----:B------:R-:W-:-:S04]  /*1b550*/  IMAD.WIDE.U32 R2, R8, R2, RZ ;  /* 0x0000000208027225 */ /* 0x000fc800078e00ff */
[----:B------:R-:W-:-:S04]  /*1b560*/  IMAD R8, R8, R4, R0 ;  /* 0x0000000408087224 */ /* 0x000fc800078e0200 */
[----:B------:R-:W-:Y:S01]  /*1b570*/  IMAD.IADD R3, R3, 0x1, R8 ;  /* 0x0000000103037824 */ /* 0x000fe200078e0208 */
[----:B----4-:R-:W-:-:S04]  /*1b580*/  IADD3 R10, -R10, R12, RZ ;  /* 0x0000000c0a0a7210 */ /* 0x010fc80007ffe1ff */
[----:B------:R-:W-:Y:S01]  /*1b590*/  SHF.R.S32.HI R4, RZ, 0x1f, R10 ;  /* 0x0000001fff047819 */ /* 0x000fe2000001140a */
[----:B---3--:R-:W-:Y:S02]  /*1b5a0*/  IMAD R0, R29, R10, RZ ;  /* 0x0000000a1d007224 */ /* 0x008fe400078e02ff */
[----:B------:R-:W-:-:S04]  /*1b5b0*/  IMAD.WIDE.U32 R2, R10, R28, R2 ;  /* 0x0000001c0a027225 */ /* 0x000fc800078e0002 */
[----:B------:R-:W-:-:S05]  /*1b5c0*/  IMAD R0, R28, R4, R0 ;  /* 0x000000041c007224 */ /* 0x000fca00078e0200 */
[----:B------:R-:W-:Y:S01]  /*1b5d0*/  IADD3 R3, R3, R0, RZ ;  /* 0x0000000003037210 */ /* 0x000fe20007ffe0ff */
[----:B------:R-:W-:Y:S01]  /*1b5e0*/  IMAD.MOV.U32 R0, RZ, RZ, R2 ;  /* 0x000000ffff007224 */ /* 0x000fe200078e0002 */
[----:B------:R-:W-:Y:S05]  /*1b5f0*/  BRA `(.L_x_3566) ;  /* 0x00000000000c7947 */ /* 0x000fea0003800000 */
.L_x_3565:
[----:B------:R-:W2:Y:S02]  /*1b600*/  LD.E R0, desc[UR6][R28.64+0x40] ;  /* 0x000040061c007980 */ /* 0x000ea4000c101900 */
[----:B--2---:R-:W-:-:S04]  /*1b610*/  LEA R0, -R0, RZ, 0x7 ;  /* 0x000000ff00007211 */ /* 0x004fc800078e39ff */
[----:B------:R-:W-:Y:S02]  /*1b620*/  SHF.R.S32.HI R3, RZ, 0x1f, R0 ;  /* 0x0000001fff037819 */ /* 0x000fe40000011400 */
.L_x_3566:
[----:B------:R-:W-:Y:S05]  /*1b630*/  BSYNC B0 ;  /* 0x0000000000007941 */ /* 0x000fea0003800000 */
.L_x_3564:
        /* <DEDUP_REMOVED lines=80> */
[----:B--2---:R-:W-:Y:S02]  /*1bb40*/  @P1 LEA R8, P2, R2, R194, 0x1 ;  /* 0x000000c202081211 */ /* 0x004fe400078408ff */
        /* <DEDUP_REMOVED lines=49> */
[----:B--2---:R-:W-:Y:S04]  /*1be60*/  LDSM.16.M88.4 R20, [R208+0x4000] ;  /* 0x00400000d014783b */ /* 0x004fe80000000200 */
[----:B-1----:R1:W2:Y:S04]  /*1be70*/  LD.E R0, desc[UR4][R52.64+0x18c] ;  /* 0x00018c0434007980 */ /* 0x0022a8000c101900 */
[----:B------:R-:W-:Y:S04]  /*1be80*/  LDSM.16.M88.4 R44, [R208+0x5000] ;  /* 0x00500000d02c783b */ /* 0x000fe80000000200 */
[----:B------:R-:W-:Y:S04]  /*1be90*/  LDSM.16.M88.4 R48, [R208+0x4800] ;  /* 0x00480000d030783b */ /* 0x000fe80000000200 */
[----:B------:R-:W-:Y:S04]  /*1bea0*/  LDSM.16.M88.4 R36, [R208+0x6000] ;  /* 0x00600000d024783b */ /* 0x000fe80000000200 */
[----:B---3--:R-:W3:Y:S04]  /*1beb0*/  LDSM.16.M88.4 R8, [R216] ;  /* 0x00000000d808783b */ /* 0x008ee80000000200 */
[----:B------:R-:W-:Y:S04]  /*1bec0*/  LDSM.16.M88.4 R16, [R217] ;  /* 0x00000000d910783b */ /* 0x000fe80000000200 */
[----:B------:R-:W4:Y:S04]  /*1bed0*/  LDSM.16.M88.4 R56, [R215] ;  /* 0x00000000d738783b */ /* 0x000f280000000200 */
[----:B------:R-:W5:Y:S04]  /*1bee0*/  LDSM.16.M88.4 R40, [R208+0x5800] ;  /* 0x00580000d028783b */ /* 0x000f680000000200 */
[----:B------:R-:W5:Y:S04]  /*1bef0*/  LDSM.16.M88.4 R32, [R208+0x6800] ;  /* 0x00680000d020783b */ /* 0x000f680000000200 */
[----:B------:R-:W5:Y:S04]  /*1bf00*/  LDSM.16.M88.4 R28, [R208+0x7000] ;  /* 0x00700000d01c783b */ /* 0x000f680000000200 */
[----:B------:R-:W5:Y:S04]  /*1bf10*/  LDSM.16.M88.4 R24, [R208+0x7800] ;  /* 0x00780000d018783b */ /* 0x000f680000000200 */
[----:B------:R-:W5:Y:S04]  /*1bf20*/  LDSM.16.M88.4 R152, [R233] ;  /* 0x00000000e998783b */ /* 0x000f680000000200 */
[----:B------:R-:W5:Y:S04]  /*1bf30*/  LDSM.16.M88.4 R144, [R234] ;  /* 0x00000000ea90783b */ /* 0x000f680000000200 */
[----:B------:R-:W5:Y:S01]  /*1bf40*/  LDSM.16.M88.4 R72, [R230] ;  /* 0x00000000e648783b */ /* 0x000f620000000200 */
[C---:B---3--:R-:W-:Y:S03]  /*1bf50*/  HMMA.16816.F32.BF16 R12, R8.reuse, R20, RZ ;  /* 0x00000014080c723c */ /* 0x048fe600000418ff */
[----:B------:R-:W3:Y:S04]  /*1bf60*/  LDSM.16.M88.4 R64, [R229] ;  /* 0x00000000e540783b */ /* 0x000ee80000000200 */
[----:B------:R-:W3:Y:S01]  /*1bf70*/  LDSM.16.M88.4 R168, [R232] ;  /* 0x00000000e8a8783b */ /* 0x000ee20000000200 */
[C---:B------:R-:W-:Y:S03]  /*1bf80*/  HMMA.16816.F32.BF16 R20, R8.reuse, R22, RZ ;  /* 0x000000160814723c */ /* 0x040fe600000418ff */
[----:B-1----:R-:W1:Y:S03]  /*1bf90*/  LDSM.16.M88.4 R52, [R228] ;  /* 0x00000000e434783b */ /* 0x002e660000000200 */
[C---:B------:R-:W-:Y:S01]  /*1bfa0*/  HMMA.16816.F32.BF16 R176, R8.reuse, R44, RZ ;  /* 0x0000002c08b0723c */ /* 0x040fe200000418ff */
[----:B------:R-:W-:Y:S04]  /*1bfb0*/  LDSM.16.M88.4 R140, [R231] ;  /* 0x00000000e78c783b */ /* 0x000fe80000000200 */
[----:B------:R-:W0:Y:S01]  /*1bfc0*/  LDGDEPBAR ;  /* 0x00000000000079af */ /* 0x000e220000000000 */
[C---:B------:R-:W-:Y:S03]  /*1bfd0*/  HMMA.16816.F32.BF16 R192, R8.reuse, R46, RZ ;  /* 0x0000002e08c0723c */ /* 0x040fe600000418ff */
[----:B------:R-:W-:Y:S03]  /*1bfe0*/  LDSM.16.M88.4 R44, [R214+0x4800] ;  /* 0x00480000d62c783b */ /* 0x000fe60000000200 */
[C---:B------:R-:W-:Y:S06]  /*1bff0*/  HMMA.16816.F32.BF16 R164, R8.reuse, R50, RZ ;  /* 0x0000003208a4723c */ /* 0x040fec00000418ff */
[C---:B------:R-:W-:Y:S06]  /*1c000*/  HMMA.16816.F32.BF16 R196, R8.reuse, R36, RZ ;  /* 0x0000002408c4723c */ /* 0x040fec00000418ff */
[C---:B------:R-:W-:Y:S06]  /*1c010*/  HMMA.16816.F32.BF16 R188, R8.reuse, R38, RZ ;  /* 0x0000002608bc723c */ /* 0x040fec00000418ff */
[----:B------:R-:W-:Y:S01]  /*1c020*/  HMMA.16816.F32.BF16 R148, R8, R48, RZ ;  /* 0x000000300894723c */ /* 0x000fe200000418ff */
[----:B------:R-:W-:Y:S05]  /*1c030*/  LDSM.16.M88.4 R48, [R214+0x4000] ;  /* 0x00400000d630783b */ /* 0x000fea0000000200 */
[----:B----4-:R-:W-:Y:S01]  /*1c040*/  HMMA.16816.F32.BF16 R36, R16, R56, R12 ;  /* 0x000000381024723c */ /* 0x010fe2000004180c */
[----:B------:R-:W4:Y:S05]  /*1c050*/  LDSM.16.M88.4 R12, [R219] ;  /* 0x00000000db0c783b */ /* 0x000f2a0000000200 */
[C---:B-----5:R-:W-:Y:S06]  /*1c060*/  HMMA.16816.F32.BF16 R200, R8.reuse, R40, RZ ;  /* 0x0000002808c8723c */ /* 0x060fec00000418ff */
[C---:B------:R-:W-:Y:S01]  /*1c070*/  HMMA.16816.F32.BF16 R204, R8.reuse, R42, RZ ;  /* 0x0000002a08cc723c */ /* 0x040fe200000418ff */
[----:B------:R-:W5:Y:S05]  /*1c080*/  LDSM.16.M88.4 R40, [R214+0x5000] ;  /* 0x00500000d628783b */ /* 0x000f6a0000000200 */
[C---:B------:R-:W-:Y:S06]  /*1c090*/  HMMA.16816.F32.BF16 R184, R8.reuse, R32, RZ ;  /* 0x0000002008b8723c */ /* 0x040fec00000418ff */
[C---:B------:R-:W-:Y:S06]  /*1c0a0*/  HMMA.16816.F32.BF16 R180, R8.reuse, R34, RZ ;  /* 0x0000002208b4723c */ /* 0x040fec00000418ff */
[C---:B------:R-:W-:Y:S06]  /*1c0b0*/  HMMA.16816.F32.BF16 R172, R8.reuse, R28, RZ ;  /* 0x0000001c08ac723c */ /* 0x040fec00000418ff */
[C---:B------:R-:W-:Y:S06]  /*1c0c0*/  HMMA.16816.F32.BF16 R160, R8.reuse, R30, RZ ;  /* 0x0000001e08a0723c */ /* 0x040fec00000418ff */
[C---:B------:R-:W-:Y:S06]  /*1c0d0*/  HMMA.16816.F32.BF16 R156, R8.reuse, R24, RZ ;  /* 0x00000018089c723c */ /* 0x040fec00000418ff */
[----:B------:R-:W-:Y:S06]  /*1c0e0*/  HMMA.16816.F32.BF16 R60, R8, R26, RZ ;  /* 0x0000001a083c723c */ /* 0x000fec00000418ff */
[C---:B------:R-:W-:Y:S01]  /*1c0f0*/  HMMA.16816.F32.BF16 R32, R16.reuse, R58, R20 ;  /* 0x0000003a1020723c */ /* 0x040fe20000041814 */
[----:B------:R-:W5:Y:S05]  /*1c100*/  LDSM.16.M88.4 R56, [R214+0x7000] ;  /* 0x00700000d638783b */ /* 0x000f6a0000000200 */
[C---:B------:R-:W-:Y:S06]  /*1c110*/  HMMA.16816.F32.BF16 R20, R16.reuse, R152, R176 ;  /* 0x000000981014723c */ /* 0x040fec00000418b0 */
[C---:B------:R-:W-:Y:S06]  /*1c120*/  HMMA.16816.F32.BF16 R8, R16.reuse, R154, R192 ;  /* 0x0000009a1008723c */ /* 0x040fec00000418c0 */
[C---:B------:R-:W-:Y:S06]  /*1c130*/  HMMA.16816.F32.BF16 R24, R16.reuse, R146, R164 ;  /* 0x000000921018723c */ /* 0x040fec00000418a4 */
[C---:B------:R-:W-:Y:S06]  /*1c140*/  HMMA.16816.F32.BF16 R184, R16.reuse, R72, R184 ;  /* 0x0000004810b8723c */ /* 0x040fec00000418b8 */
[C---:B------:R-:W-:Y:S06]  /*1c150*/  HMMA.16816.F32.BF16 R180, R16.reuse, R74, R180 ;  /* 0x0000004a10b4723c */ /* 0x040fec00000418b4 */
[C---:B---3--:R-:W-:Y:S06]  /*1c160*/  HMMA.16816.F32.BF16 R72, R16.reuse, R64, R172 ;  /* 0x000000401048723c */ /* 0x048fec00000418ac */
[C---:B------:R-:W-:Y:S06]  /*1c170*/  HMMA.16816.F32.BF16 R172, R16.reuse, R66, R160 ;  /* 0x0000004210ac723c */ /* 0x040fec00000418a0 */
[C---:B------:R-:W-:Y:S01]  /*1c180*/  HMMA.16816.F32.BF16 R28, R16.reuse, R144, R148 ;  /* 0x00000090101c723c */ /* 0x040fe20000041894 */
[----:B------:R-:W3:Y:S05]  /*1c190*/  LDSM.16.M88.4 R148, [R214+0x5800] ;  /* 0x00580000d694783b */ /* 0x000eea0000000200 */
[C---:B------:R-:W-:Y:S06]  /*1c1a0*/  HMMA.16816.F32.BF16 R144, R16.reuse, R168, R200 ;  /* 0x000000a81090723c */ /* 0x040fec00000418c8 */
[C---:B------:R-:W-:Y:S06]  /*1c1b0*/  HMMA.16816.F32.BF16 R204, R16.reuse, R170, R204 ;  /* 0x000000aa10cc723c */ /* 0x040fec00000418cc */
[C---:B-1----:R-:W-:Y:S06]  /*1c1c0*/  HMMA.16816.F32.BF16 R168, R16.reuse, R52, R156 ;  /* 0x0000003410a8723c */ /* 0x042fec000004189c */
[----:B------:R-:W-:Y:S01]  /*1c1d0*/  HMMA.16816.F32.BF16 R164, R16, R54, R60 ;  /* 0x0000003610a4723c */ /* 0x000fe2000004183c */
[----:B------:R-:W1:Y:S05]  /*1c1e0*/  LDSM.16.M88.4 R60, [R214+0x6800] ;  /* 0x00680000d63c783b */ /* 0x000e6a0000000200 */
[C---:B----4-:R-:W-:Y:S06]  /*1c1f0*/  HMMA.16816.F32.BF16 R160, R12.reuse, R48, R36 ;  /* 0x000000300ca0723c */ /* 0x050fec0000041824 */
[----:B------:R-:W-:Y:S06]  /*1c200*/  HMMA.16816.F32.BF16 R156, R12, R50, R32 ;  /* 0x000000320c9c723c */ /* 0x000fec0000041820 */
[C---:B------:R-:W-:Y:S06]  /*1c210*/  HMMA.16816.F32.BF16 R196, R16.reuse, R140, R196 ;  /* 0x0000008c10c4723c */ /* 0x040fec00000418c4 */
[----:B------:R-:W-:Y:S01]  /*1c220*/  HMMA.16816.F32.BF16 R188, R16, R142, R188 ;  /* 0x0000008e10bc723c */ /* 0x000fe200000418bc */
[----:B------:R-:W4:Y:S04]  /*1c230*/  LDSM.16.M88.4 R140, [R214+0x6000] ;  /* 0x00600000d68c783b */ /* 0x000f280000000200 */
[----:B------:R-:W-:Y:S01]  /*1c240*/  LDSM.16.M88.4 R16, [R213+0x800] ;  /* 0x00080000d510783b */ /* 0x000fe20000000200 */
[C---:B-----5:R-:W-:Y:S03]  /*1c250*/  HMMA.16816.F32.BF16 R48, R12.reuse, R40, R20 ;  /* 0x000000280c30723c */ /* 0x060fe60000041814 */
[----:B------:R-:W-:Y:S03]  /*1c260*/  LDSM.16.M88.4 R20, [R213] ;  /* 0x00000000d514783b */ /* 0x000fe60000000200 */
[C---:B------:R-:W-:Y:S01]  /*1c270*/  HMMA.16816.F32.BF16 R36, R12.reuse, R42, R8 ;  /* 0x0000002a0c24723c */ /* 0x040fe20000041808 */
[----:B------:R-:W5:Y:S04]  /*1c280*/  LDSM.16.M88.4 R8, [R218] ;  /* 0x00000000da08783b */ /* 0x000f680000000200 */
[----:B------:R-:W-:Y:S01]  /*1c290*/  LDSM.16.M88.4 R40, [R213+0x1800] ;  /* 0x00180000d528783b */ /* 0x000fe20000000200 */
[C---:B------:R-:W-:Y:S03]  /*1c2a0*/  HMMA.16816.F32.BF16 R52, R12.reuse, R46, R24 ;  /* 0x0000002e0c34723c */ /* 0x040fe60000041818 */
[----:B------:R-:W2:Y:S03]  /*1c2b0*/  LDSM.16.M88.4 R24, [R214+0x7800] ;  /* 0x00780000d618783b */ /* 0x000ea60000000200 */
[C---:B------:R-:W-:Y:S06]  /*1c2c0*/  HMMA.16816.F32.BF16 R176, R12.reuse, R58, R172 ;  /* 0x0000003a0cb0723c */ /* 0x040fec00000418ac */
[C---:B------:R-:W-:Y:S01]  /*1c2d0*/  HMMA.16816.F32.BF16 R152, R12.reuse, R44, R28 ;  /* 0x0000002c0c98723c */ /* 0x040fe2000004181c */
[----:B------:R-:W2:Y:S05]  /*1c2e0*/  LDSM.16.M88.4 R44, [R213+0x1000] ;  /* 0x00100000d52c783b */ /* 0x000eaa0000000200 */
[C---:B------:R-:W-:Y:S01]  /*1c2f0*/  HMMA.16816.F32.BF16 R200, R12.reuse, R56, R72 ;  /* 0x000000380cc8723c */ /* 0x040fe20000041848 */
[----:B------:R-:W2:Y:S05]  /*1c300*/  LDSM.16.M88.4 R72, [R213+0x2000] ;  /* 0x00200000d548783b */ /* 0x000eaa0000000200 */
[C---:B---3--:R-:W-:Y:S01]  /*1c310*/  HMMA.16816.F32.BF16 R32, R12.reuse, R148, R144 ;  /* 0x000000940c20723c */ /* 0x048fe20000041890 */
[----:B------:R-:W3:Y:S05]  /*1c320*/  LDSM.16.M88.4 R144, [R213+0x2800] ;  /* 0x00280000d590783b */ /* 0x000eea0000000200 */
[----:B------:R-:W-:Y:S01]  /*1c330*/  HMMA.16816.F32.BF16 R28, R12, R150, R204 ;  /* 0x000000960c1c723c */ /* 0x000fe200000418cc */
[----:B------:R-:W-:-:S02]  /*1c340*/  IMAD.MOV.U32 R7, RZ, RZ, R176 ;  /* 0x000000ffff077224 */ /* 0x000fc400078e00b0 */
[----:B------:R-:W-:-:S03]  /*1c350*/  IMAD.MOV.U32 R4, RZ, RZ, R177 ;  /* 0x000000ffff047224 */ /* 0x000fc600078e00b1 */
[C---:B-1----:R-:W-:Y:S01]  /*1c360*/  HMMA.16816.F32.BF16 R148, R12.reuse, R60, R184 ;  /* 0x0000003c0c94723c */ /* 0x042fe200000418b8 */
[----:B------:R-:W-:Y:S02]  /*1c370*/  IMAD.MOV.U32 R3, RZ, RZ, R178 ;  /* 0x000000ffff037224 */ /* 0x000fe400078e00b2 */
[----:B------:R-:W-:Y:S02]  /*1c380*/  IMAD.MOV.U32 R2, RZ, RZ, R179 ;  /* 0x000000ffff027224 */ /* 0x000fe400078e00b3 */
[----:B------:R-:W-:Y:S01]  /*1c390*/  LDSM.16.M88.4 R176, [R213+0x3000] ;  /* 0x00300000d5b0783b */ /* 0x000fe20000000200 */
[----:B----4-:R-:W-:Y:S06]  /*1c3a0*/  HMMA.16816.F32.BF16 R64, R12, R140, R196 ;  /* 0x0000008c0c40723c */ /* 0x010fec00000418c4 */
[----:B-----5:R-:W-:Y:S01]  /*1c3b0*/  HMMA.16816.F32.BF16 R184, R8, R22, R156 ;  /* 0x0000001608b8723c */ /* 0x020fe2000004189c */
[----:B------:R-:W1:Y:S05]  /*1c3c0*/  LDSM.16.M88.4 R156, [R213+0x3800] ;  /* 0x00380000d59c783b */ /* 0x000e6a0000000200 */
[C---:B------:R-:W-:Y:S06]  /*1c3d0*/  HMMA.16816.F32.BF16 R140, R12.reuse, R142, R188 ;  /* 0x0000008e0c8c723c */ /* 0x040fec00000418bc */
[----:B--2---:R-:W-:Y:S01]  /*1c3e0*/  HMMA.16816.F32.BF16 R196, R12, R26, R164 ;  /* 0x0000001a0cc4723c */ /* 0x004fe200000418a4 */
[----:B------:R-:W-:Y:S05]  /*1c3f0*/  LDSM.16.M88.4 R164, [R208+0x8000] ;  /* 0x00800000d0a4783b */ /* 0x000fea0000000200 */
[----:B------:R-:W-:Y:S01]  /*1c400*/  HMMA.16816.F32.BF16 R188, R8, R20, R160 ;  /* 0x0000001408bc723c */ /* 0x000fe200000418a0 */
[----:B------:R-:W2:Y:S04]  /*1c410*/  LDSM.16.M88.4 R20, [R216+0x2000] ;  /* 0x00200000d814783b */ /* 0x000ea80000000200 */
[----:B------:R-:W4:Y:S01]  /*1c420*/  LDSM.16.M88.4 R160, [R208+0x8800] ;  /* 0x00880000d0a0783b */ /* 0x000f220000000200 */
[C---:B------:R-:W-:Y:S03]  /*1c430*/  HMMA.16816.F32.BF16 R192, R12.reuse, R62, R180 ;  /* 0x0000003e0cc0723c */ /* 0x040fe600000418b4 */
[----:B------:R-:W5:Y:S03]  /*1c440*/  LDSM.16.M88.4 R60, [R208+0x9000] ;  /* 0x00900000d03c783b */ /* 0x000f660000000200 */
[----:B------:R-:W-:Y:S01]  /*1c450*/  HMMA.16816.F32.BF16 R204, R12, R24, R168 ;  /* 0x000000180ccc723c */ /* 0x000fe200000418a8 */
[----:B------:R-:W5:Y:S05]  /*1c460*/  LDSM.16.M88.4 R24, [R208+0x9800] ;  /* 0x00980000d018783b */ /* 0x000f6a0000000200 */
[C---:B------:R-:W-:Y:S01]  /*1c470*/  HMMA.16816.F32.BF16 R172, R8.reuse, R18, R52 ;  /* 0x0000001208ac723c */ /* 0x040fe20000041834 */
[----:B------:R-:W5:Y:S05]  /*1c480*/  LDSM.16.M88.4 R52, [R208+0xa000] ;  /* 0x00a00000d034783b */ /* 0x000f6a0000000200 */
[C---:B------:R-:W-:Y:S01]  /*1c490*/  HMMA.16816.F32.BF16 R168, R8.reuse, R44, R48 ;  /* 0x0000002c08a8723c */ /* 0x040fe20000041830 */
[----:B------:R-:W5:Y:S05]  /*1c4a0*/  LDSM.16.M88.4 R48, [R208+0xa800] ;  /* 0x00a80000d030783b */ /* 0x000f6a0000000200 */
[C---:B------:R-:W-:Y:S01]  /*1c4b0*/  HMMA.16816.F32.BF16 R180, R8.reuse, R16, R152 ;  /* 0x0000001008b4723c */ /* 0x040fe20000041898 */
[----:B------:R-:W-:Y:S05]  /*1c4c0*/  LDSM.16.M88.4 R16, [R217+0x2000] ;  /* 0x00200000d910783b */ /* 0x000fea0000000200 */
[C---:B------:R-:W-:Y:S06]  /*1c4d0*/  HMMA.16816.F32.BF16 R56, R8.reuse, R40, R32 ;  /* 0x000000280838723c */ /* 0x040fec0000041820 */
[C---:B------:R-:W-:Y:S06]  /*1c4e0*/  HMMA.16816.F32.BF16 R12, R8.reuse, R42, R28 ;  /* 0x0000002a080c723c */ /* 0x040fec000004181c */
[C---:B------:R-:W-:Y:S01]  /*1c4f0*/  HMMA.16816.F32.BF16 R40, R8.reuse, R74, R140 ;  /* 0x0000004a0828723c */ /* 0x040fe2000004188c */
[----:B------:R-:W5:Y:S05]  /*1c500*/  LDSM.16.M88.4 R140, [R227] ;  /* 0x00000000e38c783b */ /* 0x000f6a0000000200 */
[----:B------:R-:W-:Y:S01]  /*1c510*/  HMMA.16816.F32.BF16 R152, R8, R46, R36 ;  /* 0x0000002e0898723c */ /* 0x000fe20000041824 */
[----:B------:R-:W-:-:S02]  /*1c520*/  IMAD.MOV.U32 R74, RZ, RZ, R3 ;  /* 0x000000ffff4a7224 */ /* 0x000fc400078e0003 */
[----:B------:R-:W-:-:S03]  /*1c530*/  IMAD.MOV.U32 R75, RZ, RZ, R2 ;  /* 0x000000ffff4b7224 */ /* 0x000fc600078e0002 */
[C---:B------:R-:W-:Y:S01]  /*1c540*/  HMMA.16816.F32.BF16 R44, R8.reuse, R72, R64 ;  /* 0x00000048082c723c */ /* 0x040fe20000041840 */
[----:B------:R-:W5:Y:S06]  /*1c550*/  LDSM.16.M88.4 R64, [R208+0xb000] ;  /* 0x00b00000d040783b */ /* 0x000f6c0000000200 */
[----:B------:R-:W-:Y:S02]  /*1c560*/  IMAD.MOV.U32 R72, RZ, RZ, R7 ;  /* 0x000000ffff487224 */ /* 0x000fe400078e0007 */
[----:B------:R-:W-:Y:S01]  /*1c570*/  IMAD.MOV.U32 R73, RZ, RZ, R4 ;  /* 0x000000ffff497224 */ /* 0x000fe200078e0004 */
[C---:B---3--:R-:W-:Y:S06]  /*1c580*/  HMMA.16816.F32.BF16 R32, R8.reuse, R146, R192 ;  /* 0x000000920820723c */ /* 0x048fec00000418c0 */
[C---:B------:R-:W-:Y:S06]  /*1c590*/  HMMA.16816.F32.BF16 R36, R8.reuse, R144, R148 ;  /* 0x000000900824723c */ /* 0x040fec0000041894 */
[C---:B-1----:R-:W-:Y:S06]  /*1c5a0*/  HMMA.16816.F32.BF16 R144, R8.reuse, R156, R204 ;  /* 0x0000009c0890723c */ /* 0x042fec00000418cc */
[C---:B------:R-:W-:Y:S06]  /*1c5b0*/  HMMA.16816.F32.BF16 R28, R8.reuse, R176, R200 ;  /* 0x000000b0081c723c */ /* 0x040fec00000418c8 */
[C---:B------:R-:W-:Y:S06]  /*1c5c0*/  HMMA.16816.F32.BF16 R72, R8.reuse, R178, R72 ;  /* 0x000000b20848723c */ /* 0x040fec0000041848 */
[----:B------:R-:W-:Y:S01]  /*1c5d0*/  HMMA.16816.F32.BF16 R204, R8, R158, R196 ;  /* 0x0000009e08cc723c */ /* 0x000fe200000418c4 */
[----:B------:R-:W-:Y:S05]  /*1c5e0*/  LDSM.16.M88.4 R156, [R208+0xb800] ;  /* 0x00b80000d09c783b */ /* 0x000fea0000000200 */
[C---:B--2---:R-:W-:Y:S06]  /*1c5f0*/  HMMA.16816.F32.BF16 R8, R20.reuse, R164, R188 ;  /* 0x000000a41408723c */ /* 0x044fec00000418bc */
[C---:B----4-:R-:W-:Y:S06]  /*1c600*/  HMMA.16816.F32.BF16 R188, R20.reuse, R160, R180 ;  /* 0x000000a014bc723c */ /* 0x050fec00000418b4 */
[C---:B------:R-:W-:Y:S06]  /*1c610*/  HMMA.16816.F32.BF16 R176, R20.reuse, R162, R172 ;  /* 0x000000a214b0723c */ /* 0x040fec00000418ac */
[C---:B-----5:R-:W-:Y:S06]  /*1c620*/  HMMA.16816.F32.BF16 R160, R20.reuse, R60, R168 ;  /* 0x0000003c14a0723c */ /* 0x060fec00000418a8 */
[C---:B------:R-:W-:Y:S01]  /*1c630*/  HMMA.16816.F32.BF16 R168, R20.reuse, R24, R56 ;  /* 0x0000001814a8723c */ /* 0x040fe20000041838 */
[----:B------:R-:W-:Y:S05]  /*1c640*/  LDSM.16.M88.4 R56, [R214+0x8000] ;  /* 0x00800000d638783b */ /* 0x000fea0000000200 */
[C---:B------:R-:W-:Y:S01]  /*1c650*/  HMMA.16816.F32.BF16 R172, R20.reuse, R26, R12 ;  /* 0x0000001a14ac723c */ /* 0x040fe2000004180c */
[----:B------:R-:W1:Y:S05]  /*1c660*/  LDSM.16.M88.4 R12, [R219+0x2000] ;  /* 0x00200000db0c783b */ /* 0x000e6a0000000200 */
[C---:B------:R-:W-:Y:S06]  /*1c670*/  HMMA.16816.F32.BF16 R148, R20.reuse, R166, R184 ;  /* 0x000000a61494723c */ /* 0x040fec00000418b8 */
[C---:B------:R-:W-:Y:S01]  /*1c680*/  HMMA.16816.F32.BF16 R200, R20.reuse, R54, R40 ;  /* 0x0000003614c8723c */ /* 0x040fe20000041828 */
[----:B------:R-:W2:Y:S05]  /*1c690*/  LDSM.16.M88.4 R40, [R226] ;  /* 0x00000000e228783b */ /* 0x000eaa0000000200 */
[----:B------:R-:W-:Y:S01]  /*1c6a0*/  HMMA.16816.F32.BF16 R192, R20, R50, R32 ;  /* 0x0000003214c0723c */ /* 0x000fe20000041820 */
[----:B------:R-:W3:Y:S05]  /*1c6b0*/  LDSM.16.M88.4 R32, [R224] ;  /* 0x00000000e020783b */ /* 0x000eea0000000200 */
[----:B------:R-:W-:Y:S01]  /*1c6c0*/  HMMA.16816.F32.BF16 R24, R16, R140, R8 ;  /* 0x0000008c1018723c */ /* 0x000fe20000041808 */
[----:B------:R-:W-:Y:S05]  /*1c6d0*/  LDSM.16.M88.4 R8, [R218+0x2000] ;  /* 0x00200000da08783b */ /* 0x000fea0000000200 */
[C---:B------:R-:W-:Y:S01]  /*1c6e0*/  HMMA.16816.F32.BF16 R184, R20.reuse, R52, R44 ;  /* 0x0000003414b8723c */ /* 0x040fe2000004182c */
[----:B------:R-:W4:Y:S05]  /*1c6f0*/  LDSM.16.M88.4 R52, [R213+0x4000] ;  /* 0x00400000d534783b */ /* 0x000f2a0000000200 */
[C---:B------:R-:W-:Y:S06]  /*1c700*/  HMMA.16816.F32.BF16 R180, R20.reuse, R64, R28 ;  /* 0x0000004014b4723c */ /* 0x040fec000004181c */
[----:B------:R-:W-:Y:S01]  /*1c710*/  HMMA.16816.F32.BF16 R164, R20, R66, R72 ;  /* 0x0000004214a4723c */ /* 0x000fe20000041848 */
[----:B------:R-:W5:Y:S04]  /*1c720*/  LDSM.16.M88.4 R72, [R214+0x8800] ;  /* 0x00880000d648783b */ /* 0x000f680000000200 */
[----:B------:R-:W-:Y:S01]  /*1c730*/  LDSM.16.M88.4 R64, [R223] ;  /* 0x00000000df40783b */ /* 0x000fe20000000200 */
[----:B------:R-:W-:Y:S03]  /*1c740*/  HMMA.16816.F32.BF16 R28, R16, R142, R148 ;  /* 0x0000008e101c723c */ /* 0x000fe60000041894 */
[----:B------:R-:W-:Y:S03]  /*1c750*/  LDSM.16.M88.4 R140, [R220] ;  /* 0x00000000dc8c783b */ /* 0x000fe60000000200 */
[----:B------:R-:W-:Y:S01]  /*1c760*/  HMMA.16816.F32.BF16 R196, R20, R48, R36 ;  /* 0x0000003014c4723c */ /* 0x000fe20000041824 */
[----:B------:R-:W5:Y:S04]  /*1c770*/  LDSM.16.M88.4 R36, [R225] ;  /* 0x00000000e124783b */ /* 0x000f680000000200 */
[----:B------:R-:W5:Y:S01]  /*1c780*/  LDSM.16.M88.4 R48, [R221] ;  /* 0x00000000dd30783b */ /* 0x000f620000000200 */
[----:B-1----:R-:W-:Y:S06]  /*1c790*/  HMMA.16816.F32.BF16 R24, R12, R56, R24 ;  /* 0x000000380c18723c */ /* 0x002fec0000041818 */
[----:B--2---:R-:W-:Y:S06]  /*1c7a0*/  HMMA.16816.F32.BF16 R44, R16, R40, R188 ;  /* 0x00000028102c723c */ /* 0x004fec00000418bc */
[----:B------:R-:W-:Y:S01]  /*1c7b0*/  HMMA.16816.F32.BF16 R28, R12, R58, R28 ;  /* 0x0000003a0c1c723c */ /* 0x000fe2000004181c */
[----:B------:R-:W1:Y:S05]  /*1c7c0*/  LDSM.16.M88.4 R56, [R213+0x4800] ;  /* 0x00480000d538783b */ /* 0x000e6a0000000200 */
[C---:B---3--:R-:W-:Y:S06]  /*1c7d0*/  HMMA.16816.F32.BF16 R168, R16.reuse, R32, R168 ;  /* 0x0000002010a8723c */ /* 0x048fec00000418a8 */
[----:B------:R-:W-:Y:S01]  /*1c7e0*/  HMMA.16816.F32.BF16 R172, R16, R34, R172 ;  /* 0x0000002210ac723c */ /* 0x000fe200000418ac */
[----:B------:R-:W2:Y:S05]  /*1c7f0*/  LDSM.16.M88.4 R32, [R214+0x9000] ;  /* 0x00900000d620783b */ /* 0x000eaa0000000200 */
[C---:B------:R-:W-:Y:S06]  /*1c800*/  HMMA.16816.F32.BF16 R144, R20.reuse, R156, R144 ;  /* 0x0000009c1490723c */ /* 0x040fec0000041890 */
[C---:B------:R-:W-:Y:S01]  /*1c810*/  HMMA.16816.F32.BF16 R152, R20.reuse, R62, R152 ;  /* 0x0000003e1498723c */ /* 0x040fe20000041898 */
[----:B------:R-:W3:Y:S05]  /*1c820*/  LDSM.16.M88.4 R60, [R222] ;  /* 0x00000000de3c783b */ /* 0x000eea0000000200 */
[----:B------:R-:W-:Y:S06]  /*1c830*/  HMMA.16816.F32.BF16 R156, R20, R158, R204 ;  /* 0x0000009e149c723c */ /* 0x000fec00000418cc */
[----:B----4-:R-:W-:Y:S06]  /*1c840*/  HMMA.16816.F32.BF16 R20, R8, R52, R24 ;  /* 0x000000340814723c */ /* 0x010fec0000041818 */
[----:B------:R-:W-:Y:S06]  /*1c850*/  HMMA.16816.F32.BF16 R40, R16, R42, R176 ;  /* 0x0000002a1028723c */ /* 0x000fec00000418b0 */
[----:B-----5:R-:W-:Y:S01]  /*1c860*/  HMMA.16816.F32.BF16 R24, R12, R72, R44 ;  /* 0x000000480c18723c */ /* 0x020fe2000004182c */
[----:B------:R-:W4:Y:S05]  /*1c870*/  LDSM.16.M88.4 R44, [R214+0x9800] ;  /* 0x00980000d62c783b */ /* 0x000f2a0000000200 */
[C---:B------:R-:W-:Y:S06]  /*1c880*/  HMMA.16816.F32.BF16 R148, R16.reuse, R36, R160 ;  /* 0x000000241094723c */ /* 0x040fec00000418a0 */
[----:B------:R-:W-:Y:S06]  /*1c890*/  HMMA.16816.F32.BF16 R188, R16, R48, R180 ;  /* 0x0000003010bc723c */ /* 0x000fec00000418b4 */
[----:B------:R-:W-:Y:S01]  /*1c8a0*/  HMMA.16816.F32.BF16 R180, R8, R54, R28 ;  /* 0x0000003608b4723c */ /* 0x000fe2000004181c */
[----:B------:R-:W5:Y:S04]  /*1c8b0*/  LDSM.16.M88.4 R28, [R213+0x5000] ;  /* 0x00500000d51c783b */ /* 0x000f680000000200 */
[----:B------:R-:W5:Y:S01]  /*1c8c0*/  LDSM.16.M88.4 R52, [R214+0xa000] ;  /* 0x00a00000d634783b */ /* 0x000f620000000200 */
[----:B------:R-:W-:Y:S06]  /*1c8d0*/  HMMA.16816.F32.BF16 R152, R16, R38, R152 ;  /* 0x000000261098723c */ /* 0x000fec0000041898 */
[----:B------:R-:W-:Y:S06]  /*1c8e0*/  HMMA.16816.F32.BF16 R40, R12, R74, R40 ;  /* 0x0000004a0c28723c */ /* 0x000fec0000041828 */
[----:B-1----:R-:W-:Y:S06]  /*1c8f0*/  HMMA.16816.F32.BF16 R36, R8, R56, R24 ;  /* 0x000000380824723c */ /* 0x002fec0000041818 */
[----:B--2---:R-:W-:Y:S01]  /*1c900*/  HMMA.16816.F32.BF16 R24, R12, R32, R148 ;  /* 0x000000200c18723c */ /* 0x004fe20000041894 */
[-C--:B------:R-:W-:Y:S01]  /*1c910*/  FMUL.FTZ R181, R181, R0.reuse ;  /* 0x00000000b5b57220 */ /* 0x080fe20000410000 */
[----:B------:R-:W-:-:S04]  /*1c920*/  FMUL.FTZ R183, R183, R0 ;  /* 0x00000000b7b77220 */ /* 0x000fc80000410000 */
[C---:B------:R-:W-:Y:S06]  /*1c930*/  HMMA.16816.F32.BF16 R160, R16.reuse, R64, R184 ;  /* 0x0000004010a0723c */ /* 0x040fec00000418b8 */
[C---:B---3--:R-:W-:Y:S01]  /*1c940*/  HMMA.16816.F32.BF16 R176, R16.reuse, R60, R196 ;  /* 0x0000003c10b0723c */ /* 0x048fe200000418c4 */
[----:B------:R-:W-:Y:S05]  /*1c950*/  MUFU.TANH R197, R181 ;  /* 0x000000b500c57308 */ /* 0x000fea0000002400 */
[----:B------:R-:W-:Y:S01]  /*1c960*/  HMMA.16816.F32.BF16 R60, R16, R62, R192 ;  /* 0x0000003e103c723c */ /* 0x000fe200000418c0 */
[-C--:B------:R-:W-:Y:S01]  /*1c970*/  FMUL.FTZ R36, R36, R0.reuse ;  /* 0x0000000024247220 */ /* 0x080fe20000410000 */
[-C--:B------:R-:W-:Y:S01]  /*1c980*/  FMUL.FTZ R37, R37, R0.reuse ;  /* 0x0000000025257220 */ /* 0x080fe20000410000 */
[-C--:B------:R-:W-:Y:S01]  /*1c990*/  FMUL.FTZ R38, R38, R0.reuse ;  /* 0x0000000026267220 */ /* 0x080fe20000410000 */
[----:B------:R-:W-:-:S02]  /*1c9a0*/  FMUL.FTZ R39, R39, R0 ;  /* 0x0000000027277220 */ /* 0x000fc40000410000 */
[C---:B------:R-:W-:Y:S01]  /*1c9b0*/  HMMA.16816.F32.BF16 R184, R16.reuse, R50, R164 ;  /* 0x0000003210b8723c */ /* 0x040fe200000418a4 */
[----:B------:R-:W-:Y:S01]  /*1c9c0*/  MUFU.TANH R196, R183 ;  /* 0x000000b700c47308 */ /* 0x000fe20000002400 */
[-C--:B------:R-:W-:Y:S01]  /*1c9d0*/  FMUL.FTZ R20, R20, R0.reuse ;  /* 0x0000000014147220 */ /* 0x080fe20000410000 */
[-C--:B------:R-:W-:Y:S01]  /*1c9e0*/  FMUL.FTZ R21, R21, R0.reuse ;  /* 0x0000000015157220 */ /* 0x080fe20000410000 */
[-C--:B------:R-:W-:Y:S01]  /*1c9f0*/  FMUL.FTZ R22, R22, R0.reuse ;  /* 0x0000000016167220 */ /* 0x080fe20000410000 */
[-C--:B------:R-:W-:Y:S01]  /*1ca00*/  FMUL.FTZ R23, R23, R0.reuse ;  /* 0x0000000017177220 */ /* 0x080fe20000410000 */
[C---:B------:R-:W-:Y:S01]  /*1ca10*/  HMMA.16816.F32.BF16 R64, R16.reuse, R66, R200 ;  /* 0x000000421040723c */ /* 0x040fe200000418c8 */
[----:B------:R-:W-:Y:S05]  /*1ca20*/  LDSM.16.M88.4 R48, [R214+0xb000] ;  /* 0x00b00000d630783b */ /* 0x000fea0000000200 */
[C---:B------:R-:W-:Y:S01]  /*1ca30*/  HMMA.16816.F32.BF16 R192, R16.reuse, R140, R144 ;  /* 0x0000008c10c0723c */ /* 0x040fe20000041890 */
[----:B------:R-:W-:Y:S05]  /*1ca40*/  MUFU.TANH R181, R36 ;  /* 0x0000002400b57308 */ /* 0x000fea0000002400 */
[----:B------:R-:W-:Y:S06]  /*1ca50*/  HMMA.16816.F32.BF16 R164, R16, R142, R156 ;  /* 0x0000008e10a4723c */ /* 0x000fec000004189c */
[----:B------:R-:W-:Y:S01]  /*1ca60*/  HMMA.16816.F32.BF16 R16, R8, R58, R40 ;  /* 0x0000003a0810723c */ /* 0x000fe20000041828 */
[----:B------:R-:W1:Y:S01]  /*1ca70*/  LDSM.16.M88.4 R40, [R213+0x5800] ;  /* 0x00580000d528783b */ /* 0x000e620000000200 */
[----:B------:R-:W-:Y:S04]  /*1ca80*/  MUFU.TANH R183, R37 ;  /* 0x0000002500b77308 */ /* 0x000fe80000002400 */
[C---:B----4-:R-:W-:Y:S06]  /*1ca90*/  HMMA.16816.F32.BF16 R56, R12.reuse, R44, R168 ;  /* 0x0000002c0c38723c */ /* 0x050fec00000418a8 */
[----:B------:R-:W-:Y:S01]  /*1caa0*/  HMMA.16816.F32.BF16 R148, R12, R46, R172 ;  /* 0x0000002e0c94723c */ /* 0x000fe200000418ac */
[----:B------:R-:W-:Y:S01]  /*1cab0*/  MUFU.TANH R173, R38 ;  /* 0x0000002600ad7308 */ /* 0x000fe20000002400 */
[----:B------:R-:W2:Y:S07]  /*1cac0*/  LDSM.16.M88.4 R44, [R214+0xb800] ;  /* 0x00b80000d62c783b */ /* 0x000eae0000000200 */
[----:B------:R5:W-:Y:S08]  /*1cad0*/  MUFU.TANH R174, R39 ;  /* 0x0000002700ae7308 */ /* 0x000bf00000002400 */
[----:B------:R-:W-:Y:S01]  /*1cae0*/  MUFU.TANH R200, R20 ;  /* 0x0000001400c87308 */ /* 0x000fe20000002400 */
[----:B-----5:R-:W-:Y:S07]  /*1caf0*/  HMMA.16816.F32.BF16 R36, R8, R28, R24 ;  /* 0x0000001c0824723c */ /* 0x020fee0000041818 */
[----:B------:R-:W3:Y:S08]  /*1cb00*/  MUFU.TANH R7, R21 ;  /* 0x0000001500077308 */ /* 0x000ef00000002400 */
[----:B------:R-:W-:Y:S08]  /*1cb10*/  MUFU.TANH R199, R22 ;  /* 0x0000001600c77308 */ /* 0x000ff00000002400 */
[----:B------:R4:W5:Y:S01]  /*1cb20*/  MUFU.TANH R198, R23 ;  /* 0x0000001700c67308 */ /* 0x0009620000002400 */
[-C--:B------:R-:W-:Y:S01]  /*1cb30*/  FMUL.FTZ R2, R19, R0.reuse ;  /* 0x0000000013027220 */ /* 0x080fe20000410000 */
[-C--:B------:R-:W-:Y:S01]  /*1cb40*/  FMUL.FTZ R16, R16, R0.reuse ;  /* 0x0000000010107220 */ /* 0x080fe20000410000 */
[-C--:B------:R-:W-:Y:S01]  /*1cb50*/  FMUL.FTZ R17, R17, R0.reuse ;  /* 0x0000000011117220 */ /* 0x080fe20000410000 */
[-C--:B------:R-:W-:Y:S01]  /*1cb60*/  FMUL.FTZ R18, R18, R0.reuse ;  /* 0x0000000012127220 */ /* 0x080fe20000410000 */
[C---:B------:R-:W-:Y:S01]  /*1cb70*/  HMMA.16816.F32.BF16 R156, R12.reuse, R52, R160 ;  /* 0x000000340c9c723c */ /* 0x040fe200000418a0 */
[----:B------:R-:W-:Y:S05]  /*1cb80*/  LDSM.16.M88.4 R24, [R213+0x6000] ;  /* 0x00600000d518783b */ /* 0x000fea0000000200 */
[----:B----4-:R-:W-:Y:S01]  /*1cb90*/  HMMA.16816.F32.BF16 R20, R12, R34, R152 ;  /* 0x000000220c14723c */ /* 0x010fe20000041898 */
[----:B------:R-:W4:Y:S01]  /*1cba0*/  LDSM.16.M88.4 R32, [R214+0xa800] ;  /* 0x00a80000d620783b */ /* 0x000f220000000200 */
[----:B------:R1:W-:Y:S01]  /*1cbb0*/  MUFU.TANH R170, R2 ;  /* 0x0000000200aa7308 */ /* 0x0003e20000002400 */
[----:B------:R-:W-:-:S07]  /*1cbc0*/  FMUL.FTZ R39, R39, R0 ;  /* 0x0000000027277220 */ /* 0x000fce0000410000 */
[----:B------:R-:W5:Y:S01]  /*1cbd0*/  MUFU.TANH R171, R16 ;  /* 0x0000001000ab7308 */ /* 0x000f620000002400 */
[----:B-1----:R-:W-:-:S07]  /*1cbe0*/  FMUL.FTZ R2, R36, R0 ;  /* 0x0000000024027220 */ /* 0x002fce0000410000 */
[----:B------:R-:W-:Y:S08]  /*1cbf0*/  MUFU.TANH R172, R17 ;  /* 0x0000001100ac7308 */ /* 0x000ff00000002400 */
[----:B------:R1:W5:Y:S08]  /*1cc00*/  MUFU.TANH R68, R18 ;  /* 0x0000001200447308 */ /* 0x0003700000002400 */
[----:B------:R2:W5:Y:S01]  /*1cc10*/  MUFU.TANH R168, R2 ;  /* 0x0000000200a87308 */ /* 0x0005620000002400 */
[----:B-1----:R-:W-:Y:S01]  /*1cc20*/  HMMA.16816.F32.BF16 R16, R8, R30, R20 ;  /* 0x0000001e0810723c */ /* 0x002fe20000041814 */
[----:B------:R-:W1:Y:S06]  /*1cc30*/  LDSM.16.M88.4 R20, [R213+0x6800] ;  /* 0x00680000d514783b */ /* 0x000e6c0000000200 */
[----:B------:R-:W-:Y:S01]  /*1cc40*/  MUFU.TANH R163, R39 ;  /* 0x0000002700a37308 */ /* 0x000fe20000002400 */
[----:B--2---:R-:W-:-:S07]  /*1cc50*/  FMUL.FTZ R2, R37, R0 ;  /* 0x0000000025027220 */ /* 0x004fce0000410000 */
[----:B------:R2:W-:Y:S01]  /*1cc60*/  MUFU.TANH R169, R2 ;  /* 0x0000000200a97308 */ /* 0x0005e20000002400 */
[----:B------:R-:W-:Y:S06]  /*1cc70*/  HMMA.16816.F32.BF16 R28, R8, R40, R56 ;  /* 0x00000028081c723c */ /* 0x000fec0000041838 */
[C---:B------:R-:W-:Y:S01]  /*1cc80*/  HMMA.16816.F32.BF16 R72, R12.reuse, R44, R192 ;  /* 0x0000002c0c48723c */ /* 0x040fe200000418c0 */
[-C--:B--2---:R-:W-:Y:S02]  /*1cc90*/  FMUL.FTZ R2, R38, R0.reuse ;  /* 0x0000000026027220 */ /* 0x084fe40000410000 */
[----:B------:R-:W2:Y:S03]  /*1cca0*/  LDSM.16.M88.4 R36, [R213+0x7000] ;  /* 0x00700000d524783b */ /* 0x000ea60000000200 */
[C---:B------:R-:W-:Y:S01]  /*1ccb0*/  HMMA.16816.F32.BF16 R56, R12.reuse, R46, R164 ;  /* 0x0000002e0c38723c */ /* 0x040fe200000418a4 */
[----:B------:R-:W3:Y:S05]  /*1ccc0*/  LDSM.16.M88.4 R44, [R213+0x7800] ;  /* 0x00780000d52c783b */ /* 0x000eea0000000200 */
[C---:B----4-:R-:W-:Y:S01]  /*1ccd0*/  HMMA.16816.F32.BF16 R144, R12.reuse, R32, R176 ;  /* 0x000000200c90723c */ /* 0x050fe200000418b0 */
[----:B------:R-:W4:Y:S05]  /*1cce0*/  S2R R3, SR_TID.X ;  /* 0x0000000000037919 */ /* 0x000f2a0000002100 */
[C---:B------:R-:W-:Y:S06]  /*1ccf0*/  HMMA.16816.F32.BF16 R152, R12.reuse, R34, R60 ;  /* 0x000000220c98723c */ /* 0x040fec000004183c */
[C---:B------:R-:W-:Y:S01]  /*1cd00*/  HMMA.16816.F32.BF16 R140, R12.reuse, R54, R64 ;  /* 0x000000360c8c723c */ /* 0x040fe20000041840 */
[----:B------:R5:W4:Y:S01]  /*1cd10*/  MUFU.TANH R162, R2 ;  /* 0x0000000200a27308 */ /* 0x000b220000002400 */
[-C--:B------:R-:W-:Y:S01]  /*1cd20*/  FMUL.FTZ R16, R16, R0.reuse ;  /* 0x0000000010107220 */ /* 0x080fe20000410000 */
[-C--:B------:R-:W-:Y:S01]  /*1cd30*/  FMUL.FTZ R17, R17, R0.reuse ;  /* 0x0000000011117220 */ /* 0x080fe20000410000 */
[-C--:B------:R-:W-:Y:S01]  /*1cd40*/  FMUL.FTZ R18, R18, R0.reuse ;  /* 0x0000000012127220 */ /* 0x080fe20000410000 */
[-C--:B------:R-:W-:Y:S01]  /*1cd50*/  FMUL.FTZ R19, R19, R0.reuse ;  /* 0x0000000013137220 */ /* 0x080fe20000410000 */
[----:B------:R-:W-:Y:S01]  /*1cd60*/  HMMA.16816.F32.BF16 R60, R12, R48, R188 ;  /* 0x000000300c3c723c */ /* 0x000fe200000418bc */
[-C--:B------:R-:W-:Y:S01]  /*1cd70*/  FMUL.FTZ R28, R28, R0.reuse ;  /* 0x000000001c1c7220 */ /* 0x080fe20000410000 */
[-C--:B------:R-:W-:Y:S01]  /*1cd80*/  FMUL.FTZ R180, R180, R0.reuse ;  /* 0x00000000b4b47220 */ /* 0x080fe20000410000 */
[----:B------:R-:W-:Y:S01]  /*1cd90*/  FMUL.FTZ R182, R182, R0 ;  /* 0x00000000b6b67220 */ /* 0x000fe20000410000 */
[----:B------:R-:W3:Y:S01]  /*1cda0*/  LDC.64 R206, c[0x0][0x198] ;  /* 0x00006600ffce7b82 */ /* 0x000ee20000000a00 */
[----:B------:R-:W-:Y:S01]  /*1cdb0*/  ISETP.GE.AND P2, PT, R242, 0x3, PT ;  /* 0x00000003f200780c */ /* 0x000fe20003f46270 */
[----:B------:R-:W-:Y:S01]  /*1cdc0*/  HMMA.16816.F32.BF16 R52, R8, R42, R148 ;  /* 0x0000002a0834723c */ /* 0x000fe20000041894 */
[----:B------:R-:W-:-:S04]  /*1cdd0*/  DEPBAR.LE SB0, 0x0 ;  /* 0x000080000000791a */ /* 0x000fc80000000000 */
[-C--:B-----5:R-:W-:Y:S01]  /*1cde0*/  FMUL.FTZ R2, R29, R0.reuse ;  /* 0x000000001d027220 */ /* 0x0a0fe20000410000 */
[----:B------:R-:W-:Y:S03]  /*1cdf0*/  HMMA.16816.F32.BF16 R64, R12, R50, R184 ;  /* 0x000000320c40723c */ /* 0x000fe600000418b8 */
[----:B------:R5:W-:Y:S03]  /*1ce00*/  MUFU.TANH R151, R2 ;  /* 0x0000000200977308 */ /* 0x000be60000002400 */
[C---:B-1----:R-:W-:Y:S06]  /*1ce10*/  HMMA.16816.F32.BF16 R32, R8.reuse, R20, R144 ;  /* 0x000000140820723c */ /* 0x042fec0000041890 */
[----:B--2---:R-:W-:Y:S01]  /*1ce20*/  HMMA.16816.F32.BF16 R12, R8, R36, R60 ;  /* 0x00000024080c723c */ /* 0x004fe2000004183c */
[----:B-----5:R-:W-:-:S04]  /*1ce30*/  FMUL.FTZ R2, R30, R0 ;  /* 0x000000001e027220 */ /* 0x020fc80000410000 */
[----:B------:R1:W-:Y:S01]  /*1ce40*/  MUFU.TANH R146, R2 ;  /* 0x0000000200927308 */ /* 0x0003e20000002400 */
[C---:B------:R-:W-:Y:S06]  /*1ce50*/  HMMA.16816.F32.BF16 R48, R8.reuse, R24, R156 ;  /* 0x000000180830723c */ /* 0x040fec000004189c */
[----:B------:R-:W-:Y:S01]  /*1ce60*/  HMMA.16816.F32.BF16 R40, R8, R26, R140 ;  /* 0x0000001a0828723c */ /* 0x000fe2000004188c */
[----:B-1----:R-:W-:-:S04]  /*1ce70*/  FMUL.FTZ R2, R31, R0 ;  /* 0x000000001f027220 */ /* 0x002fc80000410000 */
[----:B------:R1:W-:Y:S01]  /*1ce80*/  MUFU.TANH R60, R2 ;  /* 0x00000002003c7308 */ /* 0x0003e20000002400 */
[----:B---3--:R-:W-:Y:S07]  /*1ce90*/  HMMA.16816.F32.BF16 R24, R8, R44, R72 ;  /* 0x0000002c0818723c */ /* 0x008fee0000041848 */
[----:B------:R-:W2:Y:S01]  /*1cea0*/  MUFU.TANH R161, R16 ;  /* 0x0000001000a17308 */ /* 0x000ea20000002400 */
[----:B-1----:R-:W-:-:S07]  /*1ceb0*/  FMUL.FTZ R2, R52, R0 ;  /* 0x0000000034027220 */ /* 0x002fce0000410000 */
[----:B------:R1:W-:Y:S08]  /*1cec0*/  MUFU.TANH R45, R2 ;  /* 0x00000002002d7308 */ /* 0x0003f00000002400 */
[----:B------:R-:W-:Y:S01]  /*1ced0*/  MUFU.TANH R160, R17 ;  /* 0x0000001100a07308 */ /* 0x000fe20000002400 */
[----:B-1----:R-:W-:-:S07]  /*1cee0*/  FMUL.FTZ R2, R53, R0 ;  /* 0x0000000035027220 */ /* 0x002fce0000410000 */
[----:B------:R-:W1:Y:S08]  /*1cef0*/  MUFU.TANH R149, R18 ;  /* 0x0000001200957308 */ /* 0x000e700000002400 */
[----:B------:R3:W5:Y:S08]  /*1cf00*/  MUFU.TANH R157, R19 ;  /* 0x00000013009d7308 */ /* 0x0007700000002400 */
[----:B------:R4:W-:Y:S01]  /*1cf10*/  MUFU.TANH R36, R2 ;  /* 0x0000000200247308 */ /* 0x0009e20000002400 */
[C---:B---3--:R-:W-:Y:S06]  /*1cf20*/  HMMA.16816.F32.BF16 R16, R8.reuse, R22, R152 ;  /* 0x000000160810723c */ /* 0x048fec0000041898 */
[----:B------:R-:W-:Y:S01]  /*1cf30*/  HMMA.16816.F32.BF16 R20, R8, R38, R64 ;  /* 0x000000260814723c */ /* 0x000fe20000041840 */
[----:B----4-:R-:W-:-:S05]  /*1cf40*/  IMAD.SHL.U32 R2, R3, 0x2, RZ ;  /* 0x0000000203027824 */ /* 0x010fca00078e00ff */
[----:B------:R-:W-:Y:S01]  /*1cf50*/  HMMA.16816.F32.BF16 R8, R8, R46, R56 ;  /* 0x0000002e0808723c */ /* 0x000fe20000041838 */
[----:B------:R-:W-:-:S05]  /*1cf60*/  LOP3.LUT R2, R2, 0x6, RZ, 0xc0, !PT ;  /* 0x0000000602027812 */ /* 0x000fca00078ec0ff */
[----:B------:R-:W-:-:S04]  /*1cf70*/  IMAD R2, R246, 0x80, R2 ;  /* 0x00000080f6027824 */ /* 0x000fc800078e0202 */
[----:B------:R-:W-:-:S05]  /*1cf80*/  VIADD R3, R2, 0x1 ;  /* 0x0000000102037836 */ /* 0x000fca0000000000 */
[----:B------:R-:W-:Y:S02]  /*1cf90*/  I2FP.F32.S32 R4, R3 ;  /* 0x0000000300047245 */ /* 0x000fe40000201400 */
[C---:B------:R-:W-:Y:S02]  /*1cfa0*/  ISETP.GE.AND P3, PT, R3.reuse, R6, PT ;  /* 0x000000060300720c */ /* 0x040fe40003f66270 */
[----:B------:R-:W-:Y:S01]  /*1cfb0*/  ISETP.GE.AND P6, PT, R3, R5, PT ;  /* 0x000000050300720c */ /* 0x000fe20003fc6270 */
[----:B------:R-:W-:Y:S01]  /*1cfc0*/  VIADD R3, R2, 0x9 ;  /* 0x0000000902037836 */ /* 0x000fe20000000000 */
[----:B------:R3:W4:Y:S01]  /*1cfd0*/  MUFU.TANH R156, R28 ;  /* 0x0000001c009c7308 */ /* 0x0007220000002400 */
[----:B------:R-:W-:Y:S01]  /*1cfe0*/  FFMA.FTZ R7, R69, R4, R7 ;  /* 0x0000000445077223 */ /* 0x000fe20000010007 */
        /* <DEDUP_REMOVED lines=34> */
[----:B------:R-:W-:Y:S01]  /*1d210*/  FFMA.FTZ R4, R69, R4, R198 ;  /* 0x0000000445047223 */ /* 0x000fe200000100c6 */
[----:B------:R-:W-:Y:S01]  /*1d220*/  VIADD R0, R2, 0x10 ;  /* 0x0000001002007836 */ /* 0x000fe20000000000 */
[----:B------:R-:W-:-:S02]  /*1d230*/  ISETP.GE.AND P4, PT, R3, R6, PT ;  /* 0x000000060300720c */ /* 0x000fc40003f86270 */
[----:B------:R-:W-:Y:S01]  /*1d240*/  ISETP.GE.AND P5, PT, R3, R5, PT ;  /* 0x000000050300720c */ /* 0x000fe20003fa6270 */
[----:B------:R3:W-:Y:S01]  /*1d250*/  MUFU.TANH R17, R40 ;  /* 0x0000002800117308 */ /* 0x0007e20000002400 */
[----:B------:R-:W-:Y:S02]  /*1d260*/  I2FP.F32.S32 R3, R3 ;  /* 0x0000000300037245 */ /* 0x000fe40000201400 */
[----:B------:R-:W-:Y:S02]  /*1d270*/  FSEL R39, R4, -INF , !P6 ;  /* 0xff80000004277808 */ /* 0x000fe40007000000 */
[----:B------:R-:W-:Y:S01]  /*1d280*/  ISETP.GE.AND P6, PT, R0, R5, PT ;  /* 0x000000050000720c */ /* 0x000fe20003fc6270 */
[----:B------:R-:W-:Y:S02]  /*1d290*/  FFMA.FTZ R9, R69, R3, R197 ;  /* 0x0000000345097223 */ /* 0x000fe400000100c5 */
[----:B------:R2:W-:Y:S01]  /*1d2a0*/  MUFU.TANH R18, R41 ;  /* 0x0000002900127308 */ /* 0x0005e20000002400 */
[----:B---3--:R-:W-:-:S02]  /*1d2b0*/  FSEL R40, R7, -INF , !P3 ;  /* 0xff80000007287808 */ /* 0x008fc40005800000 */
[----:B------:R-:W-:Y:S01]  /*1d2c0*/  ISETP.GE.AND P3, PT, R0, R6, PT ;  /* 0x000000060000720c */ /* 0x000fe20003f66270 */
[----:B------:R-:W-:Y:S01]  /*1d2d0*/  FFMA.FTZ R7, R69, R3, R196 ;  /* 0x0000000345077223 */ /* 0x000fe200000100c4 */
[----:B------:R-:W-:Y:S01]  /*1d2e0*/  I2FP.F32.S32 R0, R0 ;  /* 0x0000000000007245 */ /* 0x000fe20000201400 */
[----:B------:R-:W-:Y:S01]  /*1d2f0*/  VIADD R3, R2, 0x11 ;  /* 0x0000001102037836 */ /* 0x000fe20000000000 */
[----:B--2---:R-:W-:-:S03]  /*1d300*/  FSEL R41, R9, -INF , !P4 ;  /* 0xff80000009297808 */ /* 0x004fc60006000000 */
[CC--:B------:R-:W-:Y:S01]  /*1d310*/  FFMA.FTZ R8, R69.reuse, R0.reuse, R181 ;  /* 0x0000000045087223 */ /* 0x0c0fe200000100b5 */
[----:B------:R-:W-:Y:S01]  /*1d320*/  FFMA.FTZ R4, R69, R0, R173 ;  /* 0x0000000045047223 */ /* 0x000fe200000100ad */
[----:B------:R-:W-:Y:S01]  /*1d330*/  VIADD R0, R2, 0x18 ;  /* 0x0000001802007836 */ /* 0x000fe20000000000 */
[----:B------:R-:W-:Y:S02]  /*1d340*/  FSEL R38, R7, -INF , !P5 ;  /* 0xff80000007267808 */ /* 0x000fe40006800000 */
[C---:B------:R-:W-:Y:S02]  /*1d350*/  ISETP.GE.AND P4, PT, R3.reuse, R6, PT ;  /* 0x000000060300720c */ /* 0x040fe40003f86270 */
[----:B------:R-:W-:Y:S02]  /*1d360*/  ISETP.GE.AND P5, PT, R3, R5, PT ;  /* 0x000000050300720c */ /* 0x000fe40003fa6270 */
[----:B------:R-:W-:Y:S02]  /*1d370*/  I2FP.F32.S32 R3, R3 ;  /* 0x0000000300037245 */ /* 0x000fe40000201400 */
[----:B------:R-:W-:-:S02]  /*1d380*/  FSEL R142, R8, -INF , !P3 ;  /* 0xff800000088e7808 */ /* 0x000fc40005800000 */
[----:B------:R-:W-:Y:S02]  /*1d390*/  FSEL R52, R4, -INF , !P6 ;  /* 0xff80000004347808 */ /* 0x000fe40007000000 */
[C---:B------:R-:W-:Y:S02]  /*1d3a0*/  ISETP.GE.AND P3, PT, R0.reuse, R6, PT ;  /* 0x000000060000720c */ /* 0x040fe40003f66270 */
[----:B------:R-:W-:Y:S01]  /*1d3b0*/  ISETP.GE.AND P6, PT, R0, R5, PT ;  /* 0x000000050000720c */ /* 0x000fe20003fc6270 */
[CC--:B------:R-:W-:Y:S01]  /*1d3c0*/  FFMA.FTZ R9, R69.reuse, R3.reuse, R183 ;  /* 0x0000000345097223 */ /* 0x0c0fe200000100b7 */
[----:B------:R-:W-:Y:S01]  /*1d3d0*/  I2FP.F32.S32 R0, R0 ;  /* 0x0000000000007245 */ /* 0x000fe20000201400 */
[----:B------:R-:W-:Y:S01]  /*1d3e0*/  FFMA.FTZ R7, R69, R3, R174 ;  /* 0x0000000345077223 */ /* 0x000fe200000100ae */
[C---:B------:R-:W-:Y:S02]  /*1d3f0*/  VIADD R3, R2.reuse, 0x19 ;  /* 0x0000001902037836 */ /* 0x040fe40000000000 */
[----:B------:R-:W-:Y:S01]  /*1d400*/  FSEL R143, R9, -INF , !P4 ;  /* 0xff800000098f7808 */ /* 0x000fe20006000000 */
[CC--:B------:R-:W-:Y:S01]  /*1d410*/  FFMA.FTZ R8, R69.reuse, R0.reuse, R171 ;  /* 0x0000000045087223 */ /* 0x0c0fe200000100ab */
[----:B------:R-:W-:Y:S01]  /*1d420*/  FFMA.FTZ R4, R69, R0, R68 ;  /* 0x0000000045047223 */ /* 0x000fe20000010044 */
[----:B------:R-:W-:Y:S01]  /*1d430*/  VIADD R0, R2, 0x20 ;  /* 0x0000002002007836 */ /* 0x000fe20000000000 */
[----:B------:R-:W-:-:S02]  /*1d440*/  FSEL R68, R7, -INF , !P5 ;  /* 0xff80000007447808 */ /* 0x000fc40006800000 */
[CC--:B------:R-:W-:Y:S02]  /*1d450*/  ISETP.GE.AND P4, PT, R3.reuse, R6.reuse, PT ;  /* 0x000000060300720c */ /* 0x0c0fe40003f86270 */
[----:B------:R-:W-:Y:S02]  /*1d460*/  ISETP.GE.AND P5, PT, R3, R5, PT ;  /* 0x000000050300720c */ /* 0x000fe40003fa6270 */
[----:B------:R-:W-:Y:S02]  /*1d470*/  I2FP.F32.S32 R3, R3 ;  /* 0x0000000300037245 */ /* 0x000fe40000201400 */
[----:B------:R-:W-:Y:S02]  /*1d480*/  FSEL R144, R8, -INF , !P3 ;  /* 0xff80000008907808 */ /* 0x000fe40005800000 */
[----:B------:R-:W-:Y:S02]  /*1d490*/  FSEL R140, R4, -INF , !P6 ;  /* 0xff800000048c7808 */ /* 0x000fe40007000000 */
[----:B------:R-:W-:-:S02]  /*1d4a0*/  ISETP.GE.AND P3, PT, R0, R6, PT ;  /* 0x000000060000720c */ /* 0x000fc40003f66270 */
        /* <DEDUP_REMOVED lines=23> */
[----:B-1----:R-:W-:Y:S01]  /*1d620*/  FFMA.FTZ R4, R69, R0, R149 ;  /* 0x0000000045047223 */ /* 0x002fe20000010095 */
[----:B------:R-:W-:Y:S01]  /*1d630*/  VIADD R0, R2, 0x30 ;  /* 0x0000003002007836 */ /* 0x000fe20000000000 */
[----:B------:R-:W-:-:S02]  /*1d640*/  FSEL R147, R7, -INF , !P5 ;  /* 0xff80000007937808 */ /* 0x000fc40006800000 */
[CC--:B------:R-:W-:Y:S02]  /*1d650*/  ISETP.GE.AND P4, PT, R3.reuse, R6.reuse, PT ;  /* 0x000000060300720c */ /* 0x0c0fe40003f86270 */
[----:B------:R-:W-:Y:S02]  /*1d660*/  ISETP.GE.AND P5, PT, R3, R5, PT ;  /* 0x000000050300720c */ /* 0x000fe40003fa6270 */
[----:B------:R-:W-:Y:S02]  /*1d670*/  I2FP.F32.S32 R3, R3 ;  /* 0x0000000300037245 */ /* 0x000fe40000201400 */
[----:B------:R-:W-:Y:S02]  /*1d680*/  FSEL R153, R8, -INF , !P3 ;  /* 0xff80000008997808 */ /* 0x000fe40005800000 */
[----:B------:R-:W-:Y:S01]  /*1d690*/  FSEL R149, R4, -INF , !P6 ;  /* 0xff80000004957808 */ /* 0x000fe20007000000 */
[----:B------:R-:W1:Y:S01]  /*1d6a0*/  MUFU.TANH R54, R54 ;  /* 0x0000003600367308 */ /* 0x000e620000002400 */
[----:B------:R-:W-:-:S02]  /*1d6b0*/  ISETP.GE.AND P3, PT, R0, R6, PT ;  /* 0x000000060000720c */ /* 0x000fc40003f66270 */
[----:B------:R-:W-:Y:S01]  /*1d6c0*/  ISETP.GE.AND P6, PT, R0, R5, PT ;  /* 0x000000050000720c */ /* 0x000fe20003fc6270 */
[CC--:B------:R-:W-:Y:S01]  /*1d6d0*/  FFMA.FTZ R9, R69.reuse, R3.reuse, R160 ;  /* 0x0000000345097223 */ /* 0x0c0fe200000100a0 */
[----:B------:R-:W-:Y:S01]  /*1d6e0*/  I2FP.F32.S32 R0, R0 ;  /* 0x0000000000007245 */ /* 0x000fe20000201400 */
[----:B-----5:R-:W-:Y:S01]  /*1d6f0*/  FFMA.FTZ R7, R69, R3, R157 ;  /* 0x0000000345077223 */ /* 0x020fe2000001009d */
[----:B------:R-:W-:-:S03]  /*1d700*/  VIADD R3, R2, 0x31 ;  /* 0x0000003102037836 */ /* 0x000fc60000000000 */
[CC--:B----4-:R-:W-:Y:S01]  /*1d710*/  FFMA.FTZ R8, R69.reuse, R0.reuse, R156 ;  /* 0x0000000045087223 */ /* 0x0d0fe2000001009c */
[----:B------:R-:W-:Y:S01]  /*1d720*/  FFMA.FTZ R4, R69, R0, R146 ;  /* 0x0000000045047223 */ /* 0x000fe20000010092 */
[----:B------:R-:W-:Y:S01]  /*1d730*/  VIADD R0, R2, 0x38 ;  /* 0x0000003802007836 */ /* 0x000fe20000000000 */
[----:B------:R-:W-:Y:S02]  /*1d740*/  FSEL R146, R9, -INF , !P4 ;  /* 0xff80000009927808 */ /* 0x000fe40006000000 */
[----:B------:R-:W-:Y:S01]  /*1d750*/  FSEL R154, R7, -INF , !P5 ;  /* 0xff800000079a7808 */ /* 0x000fe20006800000 */
[----:B------:R-:W2:Y:S01]  /*1d760*/  MUFU.TANH R55, R55 ;  /* 0x0000003700377308 */ /* 0x000ea20000002400 */
[C---:B------:R-:W-:Y:S02]  /*1d770*/  ISETP.GE.AND P4, PT, R3.reuse, R6, PT ;  /* 0x000000060300720c */ /* 0x040fe40003f86270 */
[----:B------:R-:W-:Y:S02]  /*1d780*/  ISETP.GE.AND P5, PT, R3, R5, PT ;  /* 0x000000050300720c */ /* 0x000fe40003fa6270 */
[----:B------:R-:W-:-:S02]  /*1d790*/  I2FP.F32.S32 R3, R3 ;  /* 0x0000000300037245 */ /* 0x000fc40000201400 */
[----:B------:R-:W-:Y:S02]  /*1d7a0*/  FSEL R159, R8, -INF , !P3 ;  /* 0xff800000089f7808 */ /* 0x000fe40005800000 */
[----:B------:R-:W-:Y:S01]  /*1d7b0*/  FSEL R156, R4, -INF , !P6 ;  /* 0xff800000049c7808 */ /* 0x000fe20007000000 */
[----:B------:R-:W3:Y:S01]  /*1d7c0*/  MUFU.TANH R48, R48 ;  /* 0x0000003000307308 */ /* 0x000ee20000002400 */
[C---:B------:R-:W-:Y:S02]  /*1d7d0*/  ISETP.GE.AND P3, PT, R0.reuse, R6, PT ;  /* 0x000000060000720c */ /* 0x040fe40003f66270 */
[----:B------:R-:W-:Y:S01]  /*1d7e0*/  ISETP.GE.AND P6, PT, R0, R5, PT ;  /* 0x000000050000720c */ /* 0x000fe20003fc6270 */
[CC--:B------:R-:W-:Y:S01]  /*1d7f0*/  FFMA.FTZ R9, R69.reuse, R3.reuse, R151 ;  /* 0x0000000345097223 */ /* 0x0c0fe20000010097 */
[----:B------:R-:W-:Y:S01]  /*1d800*/  I2FP.F32.S32 R0, R0 ;  /* 0x0000000000007245 */ /* 0x000fe20000201400 */
[----:B------:R-:W-:Y:S02]  /*1d810*/  FFMA.FTZ R7, R69, R3, R60 ;  /* 0x0000000345077223 */ /* 0x000fe4000001003c */
[----:B------:R-:W4:Y:S01]  /*1d820*/  MUFU.TANH R50, R50 ;  /* 0x0000003200327308 */ /* 0x000f220000002400 */
[----:B------:R-:W-:-:S02]  /*1d830*/  VIADD R3, R2, 0x39 ;  /* 0x0000003902037836 */ /* 0x000fc40000000000 */
[CC--:B------:R-:W-:Y:S01]  /*1d840*/  FFMA.FTZ R8, R69.reuse, R0.reuse, R45 ;  /* 0x0000000045087223 */ /* 0x0c0fe2000001002d */
[----:B-1----:R-:W-:Y:S01]  /*1d850*/  FFMA.FTZ R4, R69, R0, R54 ;  /* 0x0000000045047223 */ /* 0x002fe20000010036 */
[----:B------:R-:W-:Y:S01]  /*1d860*/  VIADD R0, R2, 0x40 ;  /* 0x0000004002007836 */ /* 0x000fe20000000000 */
[----:B------:R-:W-:Y:S02]  /*1d870*/  FSEL R157, R9, -INF , !P4 ;  /* 0xff800000099d7808 */ /* 0x000fe40006000000 */
[----:B------:R-:W-:Y:S01]  /*1d880*/  FSEL R151, R7, -INF , !P5 ;  /* 0xff80000007977808 */ /* 0x000fe20006800000 */
[----:B------:R-:W1:Y:S01]  /*1d890*/  MUFU.TANH R49, R49 ;  /* 0x0000003100317308 */ /* 0x000e620000002400 */
[C---:B------:R-:W-:Y:S02]  /*1d8a0*/  ISETP.GE.AND P4, PT, R3.reuse, R6, PT ;  /* 0x000000060300720c */ /* 0x040fe40003f86270 */
[----:B------:R-:W-:Y:S02]  /*1d8b0*/  ISETP.GE.AND P5, PT, R3, R5, PT ;  /* 0x000000050300720c */ /* 0x000fe40003fa6270 */
[----:B------:R-:W-:-:S03]  /*1d8c0*/  I2FP.F32.S32 R3, R3 ;  /* 0x0000000300037245 */ /* 0x000fc60000201400 */
[----:B------:R-:W5:Y:S01]  /*1d8d0*/  MUFU.TANH R51, R51 ;  /* 0x0000003300337308 */ /* 0x000f620000002400 */
[----:B------:R-:W-:Y:S02]  /*1d8e0*/  FSEL R158, R8, -INF , !P3 ;  /* 0xff800000089e7808 */ /* 0x000fe40005800000 */
[----:B------:R-:W-:Y:S02]  /*1d8f0*/  FSEL R155, R4, -INF , !P6 ;  /* 0xff800000049b7808 */ /* 0x000fe40007000000 */
[C---:B------:R-:W-:Y:S02]  /*1d900*/  ISETP.GE.AND P3, PT, R0.reuse, R6, PT ;  /* 0x000000060000720c */ /* 0x040fe40003f66270 */
[----:B------:R-:W-:Y:S01]  /*1d910*/  ISETP.GE.AND P6, PT, R0, R5, PT ;  /* 0x000000050000720c */ /* 0x000fe20003fc6270 */
[----:B------:R-:W5:Y:S01]  /*1d920*/  MUFU.TANH R42, R42 ;  /* 0x0000002a002a7308 */ /* 0x000f620000002400 */
[----:B------:R-:W-:Y:S01]  /*1d930*/  I2FP.F32.S32 R0, R0 ;  /* 0x0000000000007245 */ /* 0x000fe20000201400 */
[CC--:B------:R-:W-:Y:S01]  /*1d940*/  FFMA.FTZ R9, R69.reuse, R3.reuse, R36 ;  /* 0x0000000345097223 */ /* 0x0c0fe20000010024 */
[----:B--2---:R-:W-:Y:S01]  /*1d950*/  FFMA.FTZ R7, R69, R3, R55 ;  /* 0x0000000345077223 */ /* 0x004fe20000010037 */
[----:B------:R-:W-:-:S02]  /*1d960*/  VIADD R3, R2, 0x41 ;  /* 0x0000004102037836 */ /* 0x000fc40000000000 */
[CC--:B---3--:R-:W-:Y:S01]  /*1d970*/  FFMA.FTZ R8, R69.reuse, R0.reuse, R48 ;  /* 0x0000000045087223 */ /* 0x0c8fe20000010030 */
[----:B----4-:R-:W-:Y:S01]  /*1d980*/  FFMA.FTZ R4, R69, R0, R50 ;  /* 0x0000000045047223 */ /* 0x010fe20000010032 */
        /* <DEDUP_REMOVED lines=12> */
[CC--:B-1----:R-:W-:Y:S01]  /*1da50*/  FFMA.FTZ R9, R69.reuse, R3.reuse, R49 ;  /* 0x0000000345097223 */ /* 0x0c2fe20000010031 */
[----:B------:R-:W-:Y:S01]  /*1da60*/  I2FP.F32.S32 R0, R0 ;  /* 0x0000000000007245 */ /* 0x000fe20000201400 */
[----:B-----5:R-:W-:Y:S02]  /*1da70*/  FFMA.FTZ R7, R69, R3, R51 ;  /* 0x0000000345077223 */ /* 0x020fe40000010033 */
[----:B------:R-:W1:Y:S01]  /*1da80*/  MUFU.TANH R10, R34 ;  /* 0x00000022000a7308 */ /* 0x000e620000002400 */
[----:B------:R-:W-:-:S02]  /*1da90*/  VIADD R3, R2, 0x49 ;  /* 0x0000004902037836 */ /* 0x000fc40000000000 */
[CC--:B------:R-:W-:Y:S01]  /*1daa0*/  FFMA.FTZ R8, R69.reuse, R0.reuse, R17 ;  /* 0x0000000045087223 */ /* 0x0c0fe20000010011 */
[----:B------:R-:W-:Y:S01]  /*1dab0*/  FFMA.FTZ R4, R69, R0, R42 ;  /* 0x0000000045047223 */ /* 0x000fe2000001002a */
[----:B------:R-:W-:Y:S01]  /*1dac0*/  VIADD R0, R2, 0x50 ;  /* 0x0000005002007836 */ /* 0x000fe20000000000 */
[----:B------:R-:W-:Y:S02]  /*1dad0*/  FSEL R166, R9, -INF , !P4 ;  /* 0xff80000009a67808 */ /* 0x000fe40006000000 */
[----:B------:R-:W-:Y:S01]  /*1dae0*/  FSEL R162, R7, -INF , !P5 ;  /* 0xff80000007a27808 */ /* 0x000fe20006800000 */
[----:B------:R-:W4:Y:S01]  /*1daf0*/  MUFU.TANH R33, R33 ;  /* 0x0000002100217308 */ /* 0x000f220000002400 */
        /* <DEDUP_REMOVED lines=12> */
[----:B------:R-:W-:-:S04]  /*1dbc0*/  VIADD R3, R2, 0x51 ;  /* 0x0000005102037836 */ /* 0x000fc80000000000 */
[----:B------:R-:W2:Y:S01]  /*1dbd0*/  MUFU.TANH R12, R29 ;  /* 0x0000001d000c7308 */ /* 0x000ea20000002400 */
[CC--:B---3--:R-:W-:Y:S01]  /*1dbe0*/  FFMA.FTZ R8, R69.reuse, R0.reuse, R32 ;  /* 0x0000000045087223 */ /* 0x0c8fe20000010020 */
[----:B-1----:R-:W-:Y:S01]  /*1dbf0*/  FFMA.FTZ R4, R69, R0, R10 ;  /* 0x0000000045047223 */ /* 0x002fe2000001000a */
[----:B------:R-:W-:Y:S01]  /*1dc00*/  VIADD R0, R2, 0x58 ;  /* 0x0000005802007836 */ /* 0x000fe20000000000 */
[----:B------:R-:W-:Y:S02]  /*1dc10*/  FSEL R165, R9, -INF , !P4 ;  /* 0xff80000009a57808 */ /* 0x000fe40006000000 */
[----:B------:R-:W-:Y:S02]  /*1dc20*/  FSEL R169, R7, -INF , !P5 ;  /* 0xff80000007a97808 */ /* 0x000fe40006800000 */
[C---:B------:R-:W-:Y:S01]  /*1dc30*/  ISETP.GE.AND P4, PT, R3.reuse, R6, PT ;  /* 0x000000060300720c */ /* 0x040fe20003f86270 */
[----:B------:R-:W1:Y:S01]  /*1dc40*/  MUFU.TANH R21, R28 ;  /* 0x0000001c00157308 */ /* 0x000e620000002400 */
[----:B------:R-:W-:-:S02]  /*1dc50*/  ISETP.GE.AND P5, PT, R3, R5, PT ;  /* 0x000000050300720c */ /* 0x000fc40003fa6270 */
[----:B------:R-:W-:Y:S02]  /*1dc60*/  I2FP.F32.S32 R3, R3 ;  /* 0x0000000300037245 */ /* 0x000fe40000201400 */
[----:B------:R-:W-:-:S03]  /*1dc70*/  FSEL R175, R8, -INF , !P3 ;  /* 0xff80000008af7808 */ /* 0x000fc60005800000 */
[----:B------:R-:W3:Y:S01]  /*1dc80*/  MUFU.TANH R16, R19 ;  /* 0x0000001300107308 */ /* 0x000ee20000002400 */
[----:B------:R-:W-:Y:S02]  /*1dc90*/  FSEL R172, R4, -INF , !P6 ;  /* 0xff80000004ac7808 */ /* 0x000fe40007000000 */
[C---:B------:R-:W-:Y:S02]  /*1dca0*/  ISETP.GE.AND P3, PT, R0.reuse, R6, PT ;  /* 0x000000060000720c */ /* 0x040fe40003f66270 */
[----:B------:R-:W-:Y:S01]  /*1dcb0*/  ISETP.GE.AND P6, PT, R0, R5, PT ;  /* 0x000000050000720c */ /* 0x000fe20003fc6270 */
[CC--:B----4-:R-:W-:Y:S01]  /*1dcc0*/  FFMA.FTZ R9, R69.reuse, R3.reuse, R33 ;  /* 0x0000000345097223 */ /* 0x0d0fe20000010021 */
[----:B------:R-:W-:Y:S01]  /*1dcd0*/  I2FP.F32.S32 R0, R0 ;  /* 0x0000000000007245 */ /* 0x000fe20000201400 */
[----:B------:R-:W4:Y:S01]  /*1dce0*/  MUFU.TANH R19, R30 ;  /* 0x0000001e00137308 */ /* 0x000f220000002400 */
[----:B-----5:R-:W-:Y:S01]  /*1dcf0*/  FFMA.FTZ R7, R69, R3, R15 ;  /* 0x0000000345077223 */ /* 0x020fe2000001000f */
[----:B------:R-:W-:-:S06]  /*1dd00*/  VIADD R3, R2, 0x59 ;  /* 0x0000005902037836 */ /* 0x000fcc0000000000 */
[----:B------:R-:W5:Y:S01]  /*1dd10*/  MUFU.TANH R11, R31 ;  /* 0x0000001f000b7308 */ /* 0x000f620000002400 */
[CC--:B------:R-:W-:Y:S01]  /*1dd20*/  FFMA.FTZ R8, R69.reuse, R0.reuse, R14 ;  /* 0x0000000045087223 */ /* 0x0c0fe2000001000e */
[----:B--2---:R-:W-:Y:S01]  /*1dd30*/  FFMA.FTZ R4, R69, R0, R12 ;  /* 0x0000000045047223 */ /* 0x004fe2000001000c */
[----:B------:R-:W-:Y:S01]  /*1dd40*/  VIADD R0, R2, 0x60 ;  /* 0x0000006002007836 */ /* 0x000fe20000000000 */
[----:B------:R-:W-:Y:S02]  /*1dd50*/  FSEL R174, R9, -INF , !P4 ;  /* 0xff80000009ae7808 */ /* 0x000fe40006000000 */
[----:B------:R-:W-:Y:S02]  /*1dd60*/  FSEL R170, R7, -INF , !P5 ;  /* 0xff80000007aa7808 */ /* 0x000fe40006800000 */
[----:B------:R-:W2:Y:S01]  /*1dd70*/  MUFU.TANH R20, R13 ;  /* 0x0000000d00147308 */ /* 0x000ea20000002400 */
[C---:B------:R-:W-:Y:S02]  /*1dd80*/  ISETP.GE.AND P4, PT, R3.reuse, R6, PT ;  /* 0x000000060300720c */ /* 0x040fe40003f86270 */
[----:B------:R-:W-:-:S02]  /*1dd90*/  ISETP.GE.AND P5, PT, R3, R5, PT ;  /* 0x000000050300720c */ /* 0x000fc40003fa6270 */
[----:B------:R-:W-:-:S03]  /*1dda0*/  I2FP.F32.S32 R3, R3 ;  /* 0x0000000300037245 */ /* 0x000fc60000201400 */
[----:B------:R-:W2:Y:S01]  /*1ddb0*/  MUFU.TANH R13, R37 ;  /* 0x00000025000d7308 */ /* 0x000ea20000002400 */
[----:B------:R-:W-:Y:S02]  /*1ddc0*/  FSEL R177, R8, -INF , !P3 ;  /* 0xff80000008b17808 */ /* 0x000fe40005800000 */
[----:B------:R-:W-:Y:S02]  /*1ddd0*/  FSEL R171, R4, -INF , !P6 ;  /* 0xff80000004ab7808 */ /* 0x000fe40007000000 */
[C---:B------:R-:W-:Y:S02]  /*1dde0*/  ISETP.GE.AND P3, PT, R0.reuse, R6, PT ;  /* 0x000000060000720c */ /* 0x040fe40003f66270 */
[----:B------:R-:W-:Y:S01]  /*1ddf0*/  ISETP.GE.AND P6, PT, R0, R5, PT ;  /* 0x000000050000720c */ /* 0x000fe20003fc6270 */
[----:B------:R-:W2:Y:S01]  /*1de00*/  MUFU.TANH R17, R44 ;  /* 0x0000002c00117308 */ /* 0x000ea20000002400 */
[----:B------:R-:W-:Y:S01]  /*1de10*/  I2FP.F32.S32 R0, R0 ;  /* 0x0000000000007245 */ /* 0x000fe20000201400 */
[CC--:B-1----:R-:W-:Y:S01]  /*1de20*/  FFMA.FTZ R9, R69.reuse, R3.reuse, R21 ;  /* 0x0000000345097223 */ /* 0x0c2fe20000010015 */
[----:B---3--:R-:W-:Y:S01]  /*1de30*/  FFMA.FTZ R7, R69, R3, R16 ;  /* 0x0000000345077223 */ /* 0x008fe20000010010 */
[----:B------:R-:W-:-:S04]  /*1de40*/  VIADD R3, R2, 0x61 ;  /* 0x0000006102037836 */ /* 0x000fc80000000000 */
[----:B------:R-:W1:Y:S01]  /*1de50*/  MUFU.TANH R10, R22 ;  /* 0x00000016000a7308 */ /* 0x000e620000002400 */
[CC--:B----4-:R-:W-:Y:S01]  /*1de60*/  FFMA.FTZ R8, R69.reuse, R0.reuse, R19 ;  /* 0x0000000045087223 */ /* 0x0d0fe20000010013 */
[----:B-----5:R-:W-:Y:S01]  /*1de70*/  FFMA.FTZ R4, R69, R0, R11 ;  /* 0x0000000045047223 */ /* 0x020fe2000001000b */
[----:B------:R-:W-:Y:S01]  /*1de80*/  VIADD R0, R2, 0x68 ;  /* 0x0000006802007836 */ /* 0x000fe20000000000 */
[----:B------:R-:W-:Y:S02]  /*1de90*/  FSEL R173, R9, -INF , !P4 ;  /* 0xff80000009ad7808 */ /* 0x000fe40006000000 */
[----:B------:R-:W-:Y:S02]  /*1dea0*/  FSEL R176, R7, -INF , !P5 ;  /* 0xff80000007b07808 */ /* 0x000fe40006800000 */
[C---:B------:R-:W-:Y:S01]  /*1deb0*/  ISETP.GE.AND P4, PT, R3.reuse, R6, PT ;  /* 0x000000060300720c */ /* 0x040fe20003f86270 */
[----:B------:R-:W3:Y:S01]  /*1dec0*/  MUFU.TANH R18, R46 ;  /* 0x0000002e00127308 */ /* 0x000ee20000002400 */
[----:B------:R-:W-:-:S02]  /*1ded0*/  ISETP.GE.AND P5, PT, R3, R5, PT ;  /* 0x000000050300720c */ /* 0x000fc40003fa6270 */
[----:B------:R-:W-:Y:S02]  /*1dee0*/  I2FP.F32.S32 R3, R3 ;  /* 0x0000000300037245 */ /* 0x000fe40000201400 */
[----:B------:R-:W-:-:S03]  /*1def0*/  FSEL R185, R8, -INF , !P3 ;  /* 0xff80000008b97808 */ /* 0x000fc60005800000 */
[----:B------:R-:W4:Y:S01]  /*1df00*/  MUFU.TANH R15, R23 ;  /* 0x00000017000f7308 */ /* 0x000f220000002400 */
[----:B------:R-:W-:Y:S02]  /*1df10*/  FSEL R178, R4, -INF , !P6 ;  /* 0xff80000004b27808 */ /* 0x000fe40007000000 */
[C---:B------:R-:W-:Y:S02]  /*1df20*/  ISETP.GE.AND P3, PT, R0.reuse, R6, PT ;  /* 0x000000060000720c */ /* 0x040fe40003f66270 */
[----:B------:R-:W-:Y:S01]  /*1df30*/  ISETP.GE.AND P6, PT, R0, R5, PT ;  /* 0x000000050000720c */ /* 0x000fe20003fc6270 */
[CC--:B--2---:R-:W-:Y:S01]  /*1df40*/  FFMA.FTZ R9, R69.reuse, R3.reuse, R20 ;  /* 0x0000000345097223 */ /* 0x0c4fe20000010014 */
[----:B------:R-:W-:Y:S01]  /*1df50*/  I2FP.F32.S32 R0, R0 ;  /* 0x0000000000007245 */ /* 0x000fe20000201400 */
[----:B------:R-:W2:Y:S01]  /*1df60*/  MUFU.TANH R14, R24 ;  /* 0x00000018000e7308 */ /* 0x000ea20000002400 */
[----:B------:R-:W-:Y:S01]  /*1df70*/  FFMA.FTZ R7, R69, R3, R13 ;  /* 0x0000000345077223 */ /* 0x000fe2000001000d */
[----:B------:R-:W-:-:S06]  /*1df80*/  VIADD R3, R2, 0x69 ;  /* 0x0000006902037836 */ /* 0x000fcc0000000000 */
[----:B------:R-:W5:Y:S01]  /*1df90*/  MUFU.TANH R12, R26 ;  /* 0x0000001a000c7308 */ /* 0x000f620000002400 */
[CC--:B------:R-:W-:Y:S01]  /*1dfa0*/  FFMA.FTZ R8, R69.reuse, R0.reuse, R17 ;  /* 0x0000000045087223 */ /* 0x0c0fe20000010011 */
[----:B-1----:R-:W-:Y:S01]  /*1dfb0*/  FFMA.FTZ R4, R69, R0, R10 ;  /* 0x0000000045047223 */ /* 0x002fe2000001000a */
[----:B------:R-:W-:Y:S01]  /*1dfc0*/  VIADD R0, R2, 0x70 ;  /* 0x0000007002007836 */ /* 0x000fe20000000000 */
[----:B------:R-:W-:Y:S02]  /*1dfd0*/  FSEL R183, R9, -INF , !P4 ;  /* 0xff80000009b77808 */ /* 0x000fe40006000000 */
[----:B------:R-:W-:Y:S02]  /*1dfe0*/  FSEL R179, R7, -INF , !P5 ;  /* 0xff80000007b37808 */ /* 0x000fe40006800000 */
[----:B------:R-:W1:Y:S01]  /*1dff0*/  MUFU.TANH R13, R27 ;  /* 0x0000001b000d7308 */ /* 0x000e620000002400 */
[C---:B------:R-:W-:Y:S02]  /*1e000*/  ISETP.GE.AND P4, PT, R3.reuse, R6, PT ;  /* 0x000000060300720c */ /* 0x040fe40003f86270 */
[----:B------:R-:W-:-:S02]  /*1e010*/  ISETP.GE.AND P5, PT, R3, R5, PT ;  /* 0x000000050300720c */ /* 0x000fc40003fa6270 */
[----:B------:R-:W-:Y:S02]  /*1e020*/  I2FP.F32.S32 R3, R3 ;  /* 0x0000000300037245 */ /* 0x000fe40000201400 */
[----:B------:R-:W-:Y:S01]  /*1e030*/  FSEL R184, R8, -INF , !P3 ;  /* 0xff80000008b87808 */ /* 0x000fe20005800000 */
[----:B------:R-:W1:Y:S01]  /*1e040*/  MUFU.TANH R16, R25 ;  /* 0x0000001900107308 */ /* 0x000e620000002400 */
[----:B------:R-:W-:Y:S02]  /*1e050*/  FSEL R181, R4, -INF , !P6 ;  /* 0xff80000004b57808 */ /* 0x000fe40007000000 */
[C---:B------:R-:W-:Y:S02]  /*1e060*/  ISETP.GE.AND P3, PT, R0.reuse, R6, PT ;  /* 0x000000060000720c */ /* 0x040fe40003f66270 */
[----:B------:R-:W-:Y:S01]  /*1e070*/  ISETP.GE.AND P6, PT, R0, R5, PT ;  /* 0x000000050000720c */ /* 0x000fe20003fc6270 */
[CC--:B---3--:R-:W-:Y:S01]  /*1e080*/  FFMA.FTZ R9, R69.reuse, R3.reuse, R18 ;  /* 0x0000000345097223 */ /* 0x0c8fe20000010012 */
[----:B------:R-:W-:Y:S01]  /*1e090*/  I2FP.F32.S32 R0, R0 ;  /* 0x0000000000007245 */ /* 0x000fe20000201400 */
[----:B------:R-:W3:Y:S01]  /*1e0a0*/  MUFU.TANH R11, R47 ;  /* 0x0000002f000b7308 */ /* 0x000ee20000002400 */
[----:B----4-:R-:W-:Y:S01]  /*1e0b0*/  FFMA.FTZ R7, R69, R3, R15 ;  /* 0x0000000345077223 */ /* 0x010fe2000001000f */
[----:B------:R-:W-:-:S06]  /*1e0c0*/  VIADD R3, R2, 0x71 ;  /* 0x0000007102037836 */ /* 0x000fcc0000000000 */
[----:B------:R-:W4:Y:S01]  /*1e0d0*/  MUFU.TANH R10, R53 ;  /* 0x00000035000a7308 */ /* 0x000f220000002400 */
[CC--:B--2---:R-:W-:Y:S01]  /*1e0e0*/  FFMA.FTZ R8, R69.reuse, R0.reuse, R14 ;  /* 0x0000000045087223 */ /* 0x0c4fe2000001000e */
[----:B-----5:R-:W-:Y:S01]  /*1e0f0*/  FFMA.FTZ R4, R69, R0, R12 ;  /* 0x0000000045047223 */ /* 0x020fe2000001000c */
[----:B------:R-:W-:Y:S01]  /*1e100*/  VIADD R0, R2, 0x78 ;  /* 0x0000007802007836 */ /* 0x000fe20000000000 */
[----:B------:R-:W-:Y:S02]  /*1e110*/  FSEL R187, R7, -INF , !P5 ;  /* 0xff80000007bb7808 */ /* 0x000fe40006800000 */
[----:B------:R-:W-:Y:S02]  /*1e120*/  I2FP.F32.S32 R7, R3 ;  /* 0x0000000300077245 */ /* 0x000fe40000201400 */
[----:B------:R-:W-:Y:S01]  /*1e130*/  FSEL R192, R8, -INF , !P3 ;  /* 0xff80000008c07808 */ /* 0x000fe20005800000 */
[----:B------:R2:W5:Y:S01]  /*1e140*/  MUFU.TANH R12, R180 ;  /* 0x000000b4000c7308 */ /* 0x0005620000002400 */
[----:B------:R-:W-:-:S02]  /*1e150*/  FSEL R188, R4, -INF , !P6 ;  /* 0xff80000004bc7808 */ /* 0x000fc40007000000 */
[C---:B------:R-:W-:Y:S02]  /*1e160*/  ISETP.GE.AND P3, PT, R0.reuse, R6, PT ;  /* 0x000000060000720c */ /* 0x040fe40003f66270 */
[----:B------:R-:W-:Y:S02]  /*1e170*/  ISETP.GE.AND P6, PT, R0, R5, PT ;  /* 0x000000050000720c */ /* 0x000fe40003fc6270 */
[----:B------:R-:W-:Y:S01]  /*1e180*/  I2FP.F32.S32 R4, R0 ;  /* 0x0000000000047245 */ /* 0x000fe20000201400 */
[----:B-1----:R-:W-:Y:S01]  /*1e190*/  FFMA.FTZ R0, R69, R7, R13 ;  /* 0x0000000745007223 */ /* 0x002fe2000001000d */
[----:B------:R-:W-:Y:S02]  /*1e1a0*/  FSEL R186, R9, -INF , !P4 ;  /* 0xff80000009ba7808 */ /* 0x000fe40006000000 */
[C---:B------:R-:W-:Y:S02]  /*1e1b0*/  ISETP.GE.AND P5, PT, R3.reuse, R5, PT ;  /* 0x000000050300720c */ /* 0x040fe40003fa6270 */
[----:B------:R-:W-:Y:S01]  /*1e1c0*/  ISETP.GE.AND P4, PT, R3, R6, PT ;  /* 0x000000060300720c */ /* 0x000fe20003f86270 */
[C---:B------:R-:W-:Y:S01]  /*1e1d0*/  FFMA.FTZ R3, R69.reuse, R7, R16 ;  /* 0x0000000745037223 */ /* 0x040fe20000010010 */
[CC--:B---3--:R-:W-:Y:S01]  /*1e1e0*/  FFMA.FTZ R7, R69.reuse, R4.reuse, R11 ;  /* 0x0000000445077223 */ /* 0x0c8fe2000001000b */
[----:B----4-:R-:W-:Y:S01]  /*1e1f0*/  FFMA.FTZ R4, R69, R4, R10 ;  /* 0x0000000445047223 */ /* 0x010fe2000001000a */
[----:B--2---:R-:W-:Y:S01]  /*1e200*/  FSEL R180, R0, -INF , !P5 ;  /* 0xff80000000b47808 */ /* 0x004fe20006800000 */
[----:B------:R-:W1:Y:S01]  /*1e210*/  MUFU.TANH R13, R56 ;  /* 0x00000038000d7308 */ /* 0x000e620000002400 */
[----:B------:R-:W-:Y:S01]  /*1e220*/  VIADD R0, R2, 0x8 ;  /* 0x0000000802007836 */ /* 0x000fe20000000000 */
[----:B------:R-:W-:-:S06]  /*1e230*/  FSEL R191, R3, -INF , !P4 ;  /* 0xff80000003bf7808 */ /* 0x000fcc0006000000 */
[----:B------:R-:W2:Y:S01]  /*1e240*/  MUFU.TANH R10, R57 ;  /* 0x00000039000a7308 */ /* 0x000ea20000002400 */
[C---:B------:R-:W-:Y:S02]  /*1e250*/  ISETP.GE.AND P4, PT, R2.reuse, R6, PT ;  /* 0x000000060200720c */ /* 0x040fe40003f86270 */
[----:B------:R-:W-:-:S05]  /*1e260*/  ISETP.GE.AND P5, PT, R2, R5, PT ;  /* 0x000000050200720c */ /* 0x000fca0003fa6270 */
[----:B------:R-:W3:Y:S01]  /*1e270*/  MUFU.TANH R9, R182 ;  /* 0x000000b600097308 */ /* 0x000ee20000002400 */
[----:B------:R-:W-:Y:S01]  /*1e280*/  I2FP.F32.S32 R8, R2 ;  /* 0x0000000200087245 */ /* 0x000fe20000201400 */
[----:B------:R-:W-:Y:S01]  /*1e290*/  VIADD R2, R2, 0x79 ;  /* 0x0000007902027836 */ /* 0x000fe20000000000 */
[----:B------:R-:W-:Y:S02]  /*1e2a0*/  I2FP.F32.S32 R3, R0 ;  /* 0x0000000000037245 */ /* 0x000fe40000201400 */
[----:B------:R-:W-:Y:S01]  /*1e2b0*/  FSEL R189, R4, -INF , !P6 ;  /* 0xff80000004bd7808 */ /* 0x000fe20007000000 */
[----:B------:R-:W-:Y:S01]  /*1e2c0*/  FFMA.FTZ R4, R69, R8, R200 ;  /* 0x0000000845047223 */ /* 0x000fe200000100c8 */
[----:B------:R-:W-:Y:S01]  /*1e2d0*/  FSEL R193, R7, -INF , !P3 ;  /* 0xff80000007c17808 */ /* 0x000fe20005800000 */
[----:B-----5:R-:W-:Y:S01]  /*1e2e0*/  FFMA.FTZ R3, R69, R3, R12 ;  /* 0x0000000345037223 */ /* 0x020fe2000001000c */
[----:B------:R-:W-:Y:S01]  /*1e2f0*/  BAR.SYNC.DEFER_BLOCKING 0x0 ;  /* 0x0000000000007b1d */ /* 0x000fe20000010000 */
[----:B------:R-:W-:-:S02]  /*1e300*/  ISETP.GE.AND P3, PT, R0, R6, PT ;  /* 0x000000060000720c */ /* 0x000fc40003f66270 */
[----:B------:R-:W-:Y:S02]  /*1e310*/  ISETP.GE.AND P6, PT, R2, R6, PT ;  /* 0x000000060200720c */ /* 0x000fe40003fc6270 */
[----:B------:R-:W-:Y:S02]  /*1e320*/  I2FP.F32.S32 R6, R2 ;  /* 0x0000000200067245 */ /* 0x000fe40000201400 */
[----:B------:R-:W-:Y:S02]  /*1e330*/  I2FP.F32.S32 R7, R0 ;  /* 0x0000000000077245 */ /* 0x000fe40000201400 */
[----:B------:R-:W-:Y:S02]  /*1e340*/  FSEL R36, R4, -INF , !P4 ;  /* 0xff80000004247808 */ /* 0x000fe40006000000 */
[----:B------:R-:W-:Y:S01]  /*1e350*/  FSEL R37, R3, -INF , !P3 ;  /* 0xff80000003257808 */ /* 0x000fe20005800000 */
[C---:B------:R-:W-:Y:S01]  /*1e360*/  FFMA.FTZ R3, R69.reuse, R8, R199 ;  /* 0x0000000845037223 */ /* 0x040fe200000100c7 */
[-C--:B------:R-:W-:Y:S01]  /*1e370*/  ISETP.GE.AND P4, PT, R0, R5.reuse, PT ;  /* 0x000000050000720c */ /* 0x080fe20003f86270 */
[CC--:B-1----:R-:W-:Y:S01]  /*1e380*/  FFMA.FTZ R4, R69.reuse, R6.reuse, R13 ;  /* 0x0000000645047223 */ /* 0x0c2fe2000001000d */
[----:B------:R-:W-:Y:S01]  /*1e390*/  ISETP.GE.AND P3, PT, R2, R5, PT ;  /* 0x000000050200720c */ /* 0x000fe20003f66270 */
[C---:B--2---:R-:W-:Y:S01]  /*1e3a0*/  FFMA.FTZ R0, R69.reuse, R6, R10 ;  /* 0x0000000645007223 */ /* 0x044fe2000001000a */
[----:B---3--:R-:W-:Y:S01]  /*1e3b0*/  FFMA.FTZ R2, R69, R7, R9 ;  /* 0x0000000745027223 */ /* 0x008fe20000010009 */
[----:B------:R-:W-:Y:S01]  /*1e3c0*/  BSSY B1, `(.L_x_3567) ;  /* 0x00000ce000017945 */ /* 0x000fe20003800000 */
[----:B------:R-:W-:Y:S01]  /*1e3d0*/  IMAD.MOV.U32 R194, RZ, RZ, R236 ;  /* 0x000000ffffc27224 */ /* 0x000fe200078e00ec */
[----:B------:R-:W-:Y:S01]  /*1e3e0*/  FSEL R34, R3, -INF , !P5 ;  /* 0xff80000003227808 */ /* 0x000fe20006800000 */
[----:B------:R-:W-:Y:S01]  /*1e3f0*/  IMAD.MOV.U32 R195, RZ, RZ, R237 ;  /* 0x000000ffffc37224 */ /* 0x000fe200078e00ed */
[----:B------:R-:W-:-:S02]  /*1e400*/  FSEL R182, R4, -INF , !P6 ;  /* 0xff80000004b67808 */ /* 0x000fc40007000000 */
[----:B------:R-:W-:Y:S02]  /*1e410*/  FSEL R35, R2, -INF , !P4 ;  /* 0xff80000002237808 */ /* 0x000fe40006000000 */
[----:B------:R-:W-:Y:S01]  /*1e420*/  FSEL R190, R0, -INF , !P3 ;  /* 0xff80000000be7808 */ /* 0x000fe20005800000 */
        /* <DEDUP_REMOVED lines=12> */
[----:B------:R-:W-:Y:S02]  /*1e4f0*/  LOP3.LUT R7, R7, R2, RZ, 0x3c, !PT ;  /* 0x0000000207077212 */ /* 0x000fe400078e3cff */
[----:B------:R-:W-:-:S02]  /*1e500*/  ISETP.GE.AND P0, PT, R9, RZ, PT ;  /* 0x000000ff0900720c */ /* 0x000fc40003f06270 */
[----:B------:R-:W-:Y:S01]  /*1e510*/  ISETP.GE.AND P3, PT, R7, RZ, PT ;  /* 0x000000ff0700720c */ /* 0x000fe20003f66270 */
[----:B-1----:R-:W1:Y:S02]  /*1e520*/  MUFU.RCP R4, R4 ;  /* 0x0000000400047308 */ /* 0x002e640000001000 */
[----:B-1----:R-:W-:-:S06]  /*1e530*/  VIADD R4, R4, 0xffffffe ;  /* 0x0ffffffe04047836 */ /* 0x002fcc0000000000 */
[----:B------:R-:W1:Y:S02]  /*1e540*/  F2I.FTZ.U32.TRUNC.NTZ R5, R4 ;  /* 0x0000000400057305 */ /* 0x000e64000021f000 */
[----:B-1----:R-:W-:Y:S01]  /*1e550*/  IMAD.MOV R3, RZ, RZ, -R5 ;  /* 0x000000ffff037224 */ /* 0x002fe200078e0a05 */
[----:B------:R-:W-:-:S03]  /*1e560*/  MOV R4, RZ ;  /* 0x000000ff00047202 */ /* 0x000fc60000000f00 */
[----:B------:R-:W-:-:S04]  /*1e570*/  IMAD R3, R3, R0, RZ ;  /* 0x0000000003037224 */ /* 0x000fc800078e02ff */
[----:B------:R-:W-:-:S04]  /*1e580*/  IMAD.HI.U32 R3, R5, R3, R4 ;  /* 0x0000000305037227 */ /* 0x000fc800078e0004 */
[----:B------:R-:W-:Y:S02]  /*1e590*/  IMAD.MOV R5, RZ, RZ, -R10 ;  /* 0x000000ffff057224 */ /* 0x000fe400078e0a0a */
        /* <DEDUP_REMOVED lines=20> */
[C-C-:B------:R-:W-:Y:S01]  /*1e6e0*/  IMAD.WIDE R6, R0.reuse, 0x4, R240.reuse ;  /* 0x0000000400067825 */ /* 0x140fe200078e02f0 */
[----:B------:R-:W2:Y:S03]  /*1e6f0*/  LD.E.64 R4, desc[UR4][R206.64+0x38] ;  /* 0x00003804ce047980 */ /* 0x000ea6000c101b00 */
[----:B------:R-:W-:Y:S01]  /*1e700*/  IMAD.WIDE R8, R3, 0x4, R240 ;  /* 0x0000000403087825 */ /* 0x000fe200078e02f0 */
[----:B------:R-:W3:Y:S05]  /*1e710*/  LD.E R10, desc[UR4][R6.64] ;  /* 0x00000004060a7980 */ /* 0x000eea000c101900 */
[----:B------:R1:W3:Y:S04]  /*1e720*/  LD.E R9, desc[UR4][R8.64] ;  /* 0x0000000408097980 */ /* 0x0002e8000c101900 */
[----:B------:R-:W4:Y:S01]  /*1e730*/  LD.E.64 R6, desc[UR4][R206.64+0x20] ;  /* 0x00002004ce067980 */ /* 0x000f22000c101b00 */
[----:B------:R-:W-:-:S05]  /*1e740*/  IADD3 R0, R0, -R3, RZ ;  /* 0x8000000300007210 */ /* 0x000fca0007ffe0ff */
[----:B------:R-:W-:-:S05]  /*1e750*/  IMAD R2, R2, R0, -0x80 ;  /* 0xffffff8002027424 */ /* 0x000fca00078e0200 */
[----:B-1----:R-:W-:Y:S01]  /*1e760*/  SHF.R.S32.HI R8, RZ, 0x1f, R2 ;  /* 0x0000001fff087819 */ /* 0x002fe20000011402 */
[-C--:B--2---:R-:W-:Y:S02]  /*1e770*/  IMAD R0, R5, R2.reuse, RZ ;  /* 0x0000000205007224 */ /* 0x084fe400078e02ff */
[----:B------:R-:W-:-:S04]  /*1e780*/  IMAD.WIDE.U32 R2, R4, R2, RZ ;  /* 0x0000000204027225 */ /* 0x000fc800078e00ff */
[----:B------:R-:W-:Y:S02]  /*1e790*/  IMAD R4, R4, R8, R0 ;  /* 0x0000000804047224 */ /* 0x000fe400078e0200 */
[----:B---3--:R-:W-:-:S03]  /*1e7a0*/  IMAD.IADD R9, R9, 0x1, -R10 ;  /* 0x0000000109097824 */ /* 0x008fc600078e0a0a */
[----:B------:R-:W-:Y:S02]  /*1e7b0*/  IADD3 R3, R3, R4, RZ ;  /* 0x0000000403037210 */ /* 0x000fe40007ffe0ff */
[----:B------:R-:W-:Y:S01]  /*1e7c0*/  SHF.R.S32.HI R5, RZ, 0x1f, R9 ;  /* 0x0000001fff057819 */ /* 0x000fe20000011409 */
[----:B----4-:R-:W-:Y:S02]  /*1e7d0*/  IMAD R0, R7, R9, RZ ;  /* 0x0000000907007224 */ /* 0x010fe400078e02ff */
[----:B------:R-:W-:-:S04]  /*1e7e0*/  IMAD.WIDE.U32 R2, R9, R6, R2 ;  /* 0x0000000609027225 */ /* 0x000fc800078e0002 */
[----:B------:R-:W-:Y:S01]  /*1e7f0*/  IMAD R4, R6, R5, R0 ;  /* 0x0000000506047224 */ /* 0x000fe200078e0200 */
[----:B------:R-:W-:-:S03]  /*1e800*/  MOV R0, R2 ;  /* 0x0000000200007202 */ /* 0x000fc60000000f00 */
[----:B------:R-:W-:Y:S01]  /*1e810*/  IMAD.IADD R4, R3, 0x1, R4 ;  /* 0x0000000103047824 */ /* 0x000fe200078e0204 */
[----:B------:R-:W-:Y:S05]  /*1e820*/  BRA `(.L_x_3571) ;  /* 0x00000000000c7947 */ /* 0x000fea0003800000 */
.L_x_3570:
[----:B------:R-:W2:Y:S02]  /*1e830*/  LD.E R0, desc[UR4][R206.64+0x38] ;  /* 0x00003804ce007980 */ /* 0x000ea4000c101900 */
[----:B--2---:R-:W-:-:S04]  /*1e840*/  LEA R0, -R0, RZ, 0x7 ;  /* 0x000000ff00007211 */ /* 0x004fc800078e39ff */
[----:B------:R-:W-:Y:S02]  /*1e850*/  SHF.R.S32.HI R4, RZ, 0x1f, R0 ;  /* 0x0000001fff047819 */ /* 0x000fe40000011400 */
.L_x_3571:
[----:B------:R-:W-:Y:S05]  /*1e860*/  BSYNC B0 ;  /* 0x0000000000007941 */ /* 0x000fea0003800000 */
.L_x_3569:
[----:B------:R-:W-:Y:S02]  /*1e870*/  LOP3.LUT R2, R238, 0x1, RZ, 0xc0, !PT ;  /* 0x00000001ee027812 */ /* 0x000fe400078ec0ff */
[----:B------:R-:W-:Y:S02]  /*1e880*/  @P1 IADD3 R5, P0, R0, R244, RZ ;  /* 0x000000f400051210 */ /* 0x000fe40007f1e0ff */
[----:B------:R-:W-:Y:S02]  /*1e890*/  ISETP.NE.U32.AND P2, PT, R2, 0x1, PT ;  /* 0x000000010200780c */ /* 0x000fe40003f45070 */
[-C--:B------:R-:W-:Y:S01]  /*1e8a0*/  LEA R2, P3, R0, R243.reuse, 0x1 ;  /* 0x000000f300027211 */ /* 0x080fe200078608ff */
        /* <DEDUP_REMOVED lines=11> */
[-C--:B------:R-:W-:Y:S01]  /*1e960*/  @!P2 LEA R30, P5, R7, R243.reuse, 0x1 ;  /* 0x000000f3071ea211 */ /* 0x080fe200078a08ff */
[--C-:B------:R-:W-:Y:S01]  /*1e970*/  @!P2 IMAD.X R4, R4, 0x1, R247.reuse, P4 ;  /* 0x000000010404a824 */ /* 0x100fe200020e06f7 */
[C---:B------:R-:W-:Y:S01]  /*1e980*/  IADD3 R0, P3, R5.reuse, R244, RZ ;  /* 0x000000f405007210 */ /* 0x040fe20007f7e0ff */
[----:B------:R1:W-:Y:S01]  /*1e990*/  @P2 STS.128 [R235+0x4000], RZ ;  /* 0x004000ffeb002388 */ /* 0x0003e20000000c00 */
[CC--:B------:R-:W-:Y:S02]  /*1e9a0*/  @P1 LEA R26, P0, R5.reuse, R243.reuse, 0x1 ;  /* 0x000000f3051a1211 */ /* 0x0c0fe400078008ff */
[----:B------:R-:W-:Y:S01]  /*1e9b0*/  @!P2 LEA R28, P4, R5, R243, 0x1 ;  /* 0x000000f3051ca211 */ /* 0x000fe200078808ff */
[----:B------:R-:W-:Y:S01]  /*1e9c0*/  @!PT LDS RZ, [RZ] ;  /* 0x00000000fffff984 */ /* 0x000fe20000000800 */
[----:B------:R-:W-:Y:S01]  /*1e9d0*/  @!PT LDS RZ, [RZ] ;  /* 0x00000000fffff984 */ /* 0x000fe20000000800 */
[----:B------:R-:W-:Y:S01]  /*1e9e0*/  @!PT LDS RZ, [RZ] ;  /* 0x00000000fffff984 */ /* 0x000fe20000000800 */
[----:B------:R1:W-:Y:S01]  /*1e9f0*/  @P1 LDGSTS.E.BYPASS.LTC128B.128 [R235+0x8000], desc[UR4][R2.64+0x80] ;  /* 0x0800008002eb1fae */ /* 0x0003e2000b901d44 */
[-C--:B------:R-:W-:Y:S01]  /*1ea00*/  @!P2 LEA.HI.X R31, R7, R245.reuse, R4, 0x1, P5 ;  /* 0x000000f5071fa211 */ /* 0x080fe200028f0c04 */
[----:B------:R-:W-:Y:S01]  /*1ea10*/  IMAD.X R4, R6, 0x1, R247, P3 ;  /* 0x0000000106047824 */ /* 0x000fe200018e06f7 */
[CCC-:B------:R-:W-:Y:S01]  /*1ea20*/  @P1 LEA.HI.X R27, R5.reuse, R245.reuse, R6.reuse, 0x1, P0 ;  /* 0x000000f5051b1211 */ /* 0x1c0fe200000f0c06 */
[----:B------:R1:W-:Y:S01]  /*1ea30*/  @!P1 STS.128 [R235+0x8000], RZ ;  /* 0x008000ffeb009388 */ /* 0x0003e20000000c00 */
[----:B------:R-:W-:-:S02]  /*1ea40*/  @!P2 LEA.HI.X R29, R5, R245, R6, 0x1, P4 ;  /* 0x000000f5051da211 */ /* 0x000fc400020f0c06 */
        /* <DEDUP_REMOVED lines=8> */
[CCC-:B------:R-:W-:Y:S02]  /*1ead0*/  @!P2 LEA.HI.X R25, R0.reuse, R245.reuse, R4.reuse, 0x1, P4 ;  /* 0x000000f50019a211 */ /* 0x1c0fe400020f0c04 */
        /* <DEDUP_REMOVED lines=8> */
[CC--:B------:R-:W-:Y:S01]  /*1eb60*/  IADD3 R4, P3, R5.reuse, R244.reuse, RZ ;  /* 0x000000f405047210 */ /* 0x0c0fe20007f7e0ff */
        /* <DEDUP_REMOVED lines=28> */
[----:B------:R-:W-:Y:S01]  /*1ed30*/  @P1 LEA.HI.X R11, R0, R245, R5, 0x1, P0 ;  /* 0x000000f5000b1211 */ /* 0x000fe200000f0c05 */
        /* <DEDUP_REMOVED lines=54> */
.L_x_3568:
[----:B------:R-:W-:Y:S05]  /*1f0a0*/  BSYNC B1 ;  /* 0x0000000000017941 */ /* 0x000fea0003800000 */
.L_x_3567:
        /* <DEDUP_REMOVED lines=82> */
[----:B--2---:R-:W-:-:S03]  /*1f5d0*/  FMUL.FTZ R2, R0, R19 ;  /* 0x0000001300027220 */ /* 0x004fc60000410000 */
[----:B------:R-:W-:Y:S02]  /*1f5e0*/  FMUL.FTZ R5, R0, R5 ;  /* 0x0000000500057220 */ /* 0x000fe40000410000 */
[----:B------:R-:W-:Y:S02]  /*1f5f0*/  FSEL R2, R2, RZ, P0 ;  /* 0x000000ff02027208 */ /* 0x000fe40000000000 */
[----:B------:R-:W1:Y:S03]  /*1f600*/  MUFU.EX2 R16, R5 ;  /* 0x0000000500107308 */ /* 0x000e660000000800 */
[-CC-:B------:R-:W-:Y:S01]  /*1f610*/  FFMA.FTZ R4, R34, R0.reuse, -R2.reuse ;  /* 0x0000000022047223 */ /* 0x180fe20000010802 */
[----:B------:R-:W-:-:S04]  /*1f620*/  FFMA.FTZ R3, R39, R0, -R2 ;  /* 0x0000000027037223 */ /* 0x000fc80000010802 */
[----:B------:R2:W3:Y:S08]  /*1f630*/  MUFU.EX2 R6, R4 ;  /* 0x0000000400067308 */ /* 0x0004f00000000800 */
[----:B------:R4:W5:Y:S01]  /*1f640*/  MUFU.EX2 R196, R3 ;  /* 0x0000000300c47308 */ /* 0x0009620000000800 */
        /* <DEDUP_REMOVED lines=8> */
[----:B--2---:R-:W-:Y:S01]  /*1f6d0*/  FMUL.FTZ R4, R0, R18 ;  /* 0x0000001200047220 */ /* 0x004fe20000410000 */
[----:B---3--:R-:W-:Y:S01]  /*1f6e0*/  MOV R70, R6 ;  /* 0x0000000600467202 */ /* 0x008fe20000000f00 */
[-C--:B------:R-:W-:Y:S01]  /*1f6f0*/  FMUL.FTZ R94, R94, R16.reuse ;  /* 0x000000105e5e7220 */ /* 0x080fe20000410000 */
[----:B------:R-:W-:Y:S01]  /*1f700*/  FSEL R6, R18, RZ, P1 ;  /* 0x000000ff12067208 */ /* 0x000fe20000800000 */
[-C--:B------:R-:W-:Y:S01]  /*1f710*/  FMUL.FTZ R95, R95, R16.reuse ;  /* 0x000000105f5f7220 */ /* 0x080fe20000410000 */
[-C--:B------:R-:W-:Y:S01]  /*1f720*/  FMUL.FTZ R114, R114, R16.reuse ;  /* 0x0000001072727220 */ /* 0x080fe20000410000 */
[-C--:B------:R-:W-:Y:S01]  /*1f730*/  FMUL.FTZ R115, R115, R16.reuse ;  /* 0x0000001073737220 */ /* 0x080fe20000410000 */
[----:B------:R-:W-:Y:S01]  /*1f740*/  FMUL.FTZ R110, R110, R16 ;  /* 0x000000106e6e7220 */ /* 0x000fe20000410000 */
[--C-:B----4-:R-:W-:Y:S01]  /*1f750*/  FFMA.FTZ R3, R35, R0, -R2.reuse ;  /* 0x0000000023037223 */ /* 0x110fe20000010802 */
[----:B-----5:R-:W-:Y:S01]  /*1f760*/  F2FP.BF16.F32.PACK_AB R5, R196, R70 ;  /* 0x00000046c405723e */ /* 0x020fe200000010ff */
[-C--:B------:R-:W-:Y:S01]  /*1f770*/  FMUL.FTZ R111, R111, R16.reuse ;  /* 0x000000106f6f7220 */ /* 0x080fe20000410000 */
[-C--:B------:R-:W-:Y:S01]  /*1f780*/  FMUL.FTZ R118, R118, R16.reuse ;  /* 0x0000001076767220 */ /* 0x080fe20000410000 */
[----:B------:R1:W-:Y:S01]  /*1f790*/  MUFU.EX2 R42, R3 ;  /* 0x00000003002a7308 */ /* 0x0003e20000000800 */
        /* <DEDUP_REMOVED lines=16> */
[----:B-1----:R-:W-:Y:S01]  /*1f8a0*/  FSEL R3, R4, RZ, P1 ;  /* 0x000000ff04037208 */ /* 0x002fe20000800000 */
[----:B------:R-:W-:Y:S01]  /*1f8b0*/  FFMA.FTZ R4, R38, R0, -R2 ;  /* 0x0000000026047223 */ /* 0x000fe20000010802 */
[----:B------:R-:W-:-:S03]  /*1f8c0*/  FMUL.FTZ R139, R139, R16 ;  /* 0x000000108b8b7220 */ /* 0x000fc60000410000 */
[----:B------:R1:W-:Y:S02]  /*1f8d0*/  MUFU.EX2 R197, R4 ;  /* 0x0000000400c57308 */ /* 0x0003e40000000800 */
[----:B-1----:R-:W-:-:S06]  /*1f8e0*/  FFMA.FTZ R4, R36, R0, -R3 ;  /* 0x0000000024047223 */ /* 0x002fcc0000010803 */
[----:B------:R1:W2:Y:S02]  /*1f8f0*/  MUFU.EX2 R7, R4 ;  /* 0x0000000400077308 */ /* 0x0002a40000000800 */
[----:B-1----:R-:W-:-:S06]  /*1f900*/  FFMA.FTZ R4, R40, R0, -R3 ;  /* 0x0000000028047223 */ /* 0x002fcc0000010803 */
[----:B------:R1:W-:Y:S02]  /*1f910*/  MUFU.EX2 R43, R4 ;  /* 0x00000004002b7308 */ /* 0x0003e40000000800 */
[----:B-1----:R-:W-:-:S06]  /*1f920*/  FFMA.FTZ R4, R37, R0, -R3 ;  /* 0x0000000025047223 */ /* 0x002fcc0000010803 */
[----:B------:R1:W-:Y:S02]  /*1f930*/  MUFU.EX2 R33, R4 ;  /* 0x0000000400217308 */ /* 0x0003e40000000800 */
[----:B-1----:R-:W-:-:S06]  /*1f940*/  FFMA.FTZ R4, R41, R0, -R3 ;  /* 0x0000000029047223 */ /* 0x002fcc0000010803 */
[----:B------:R1:W3:Y:S02]  /*1f950*/  MUFU.EX2 R37, R4 ;  /* 0x0000000400257308 */ /* 0x0002e40000000800 */
[----:B-1----:R-:W-:Y:S01]  /*1f960*/  FADD.FTZ R4, R71, -R6 ;  /* 0x8000000647047221 */ /* 0x002fe20000010000 */
[----:B--2---:R-:W-:Y:S02]  /*1f970*/  MOV R71, R7 ;  /* 0x0000000700477202 */ /* 0x004fe40000000f00 */
[----:B---3--:R-:W-:Y:S01]  /*1f980*/  F2FP.BF16.F32.PACK_AB R6, R37, R33 ;  /* 0x000000212506723e */ /* 0x008fe200000010ff */
[----:B------:R-:W-:Y:S01]  /*1f990*/  FMUL.FTZ R4, R0, R4 ;  /* 0x0000000400047220 */ /* 0x000fe20000410000 */
[----:B------:R-:W-:-:S03]  /*1f9a0*/  F2FP.BF16.F32.PACK_AB R7, R197, R42 ;  /* 0x0000002ac507723e */ /* 0x000fc600000010ff */
[----:B------:R1:W2:Y:S02]  /*1f9b0*/  MUFU.EX2 R17, R4 ;  /* 0x0000000400117308 */ /* 0x0002a40000000800 */
[----:B-1----:R-:W-:Y:S01]  /*1f9c0*/  F2FP.BF16.F32.PACK_AB R4, R43, R71 ;  /* 0x000000472b04723e */ /* 0x002fe200000010ff */
        /* <DEDUP_REMOVED lines=27> */
[----:B------:R-:W-:Y:S01]  /*1fb80*/  FFMA.FTZ R8, R52, R0, -R2 ;  /* 0x0000000034087223 */ /* 0x000fe20000010802 */
[-C--:B------:R-:W-:Y:S01]  /*1fb90*/  FMUL.FTZ R120, R120, R17.reuse ;  /* 0x0000001178787220 */ /* 0x080fe20000410000 */
[-C--:B------:R-:W-:Y:S01]  /*1fba0*/  FMUL.FTZ R121, R121, R17.reuse ;  /* 0x0000001179797220 */ /* 0x080fe20000410000 */
[-C--:B------:R-:W-:Y:S01]  /*1fbb0*/  FMUL.FTZ R132, R132, R17.reuse ;  /* 0x0000001184847220 */ /* 0x080fe20000410000 */
[----:B------:R2:W3:Y:S01]  /*1fbc0*/  MUFU.EX2 R36, R8 ;  /* 0x0000000800247308 */ /* 0x0004e20000000800 */
[C---:B------:R-:W-:Y:S01]  /*1fbd0*/  HMMA.16816.F32.BF16 R44, R4.reuse, R30, R92 ;  /* 0x0000001e042c723c */ /* 0x040fe2000004185c */
[----:B------:R-:W4:Y:S01]  /*1fbe0*/  LDSM.16.MT88.4 R28, [R212+0x10000] ;  /* 0x01000000d41c783b */ /* 0x000f220000004200 */
[-C--:B------:R-:W-:Y:S01]  /*1fbf0*/  FMUL.FTZ R133, R133, R17.reuse ;  /* 0x0000001185857220 */ /* 0x080fe20000410000 */
[-C--:B------:R-:W-:Y:S01]  /*1fc00*/  FMUL.FTZ R76, R76, R17.reuse ;  /* 0x000000114c4c7220 */ /* 0x080fe20000410000 */
[-C--:B------:R-:W-:Y:S01]  /*1fc10*/  FMUL.FTZ R77, R77, R17.reuse ;  /* 0x000000114d4d7220 */ /* 0x080fe20000410000 */
[-C--:B------:R-:W-:Y:S01]  /*1fc20*/  FMUL.FTZ R128, R128, R17.reuse ;  /* 0x0000001180807220 */ /* 0x080fe20000410000 */
[----:B------:R-:W-:Y:S01]  /*1fc30*/  HMMA.16816.F32.BF16 R84, R4, R20, R112 ;  /* 0x000000140454723c */ /* 0x000fe20000041870 */
[-C--:B------:R-:W-:Y:S01]  /*1fc40*/  FMUL.FTZ R129, R129, R17.reuse ;  /* 0x0000001181817220 */ /* 0x080fe20000410000 */
[-C--:B------:R-:W-:Y:S01]  /*1fc50*/  FMUL.FTZ R136, R136, R17.reuse ;  /* 0x0000001188887220 */ /* 0x080fe20000410000 */
[----:B------:R-:W-:-:S03]  /*1fc60*/  FMUL.FTZ R137, R137, R17 ;  /* 0x0000001189897220 */ /* 0x000fc60000410000 */
[C---:B------:R-:W-:Y:S01]  /*1fc70*/  HMMA.16816.F32.BF16 R88, R4.reuse, R22, R108 ;  /* 0x000000160458723c */ /* 0x040fe2000004186c */
[----:B------:R-:W5:Y:S01]  /*1fc80*/  LDSM.16.MT88.4 R20, [R211+0x10000] ;  /* 0x01000000d314783b */ /* 0x000f620000004200 */
[----:B------:R-:W-:Y:S01]  /*1fc90*/  MOV R115, R37 ;  /* 0x0000002500737202 */ /* 0x000fe20000000f00 */
[----:B--2---:R-:W-:Y:S01]  /*1fca0*/  FFMA.FTZ R8, R68, R0, -R2 ;  /* 0x0000000044087223 */ /* 0x004fe20000010802 */
[----:B---3--:R-:W-:Y:S02]  /*1fcb0*/  MOV R114, R36 ;  /* 0x0000002400727202 */ /* 0x008fe40000000f00 */
[----:B------:R-:W-:Y:S01]  /*1fcc0*/  HMMA.16816.F32.BF16 R52, R4, R24, R104 ;  /* 0x000000180434723c */ /* 0x000fe20000041868 */
[----:B------:R-:W-:Y:S01]  /*1fcd0*/  LDSM.16.MT88.4 R36, [R212+0xd000] ;  /* 0x00d00000d424783b */ /* 0x000fe20000004200 */
[----:B------:R2:W3:Y:S01]  /*1fce0*/  MUFU.EX2 R35, R8 ;  /* 0x0000000800237308 */ /* 0x0004e20000000800 */
[----:B------:R-:W-:-:S03]  /*1fcf0*/  MOV R68, R196 ;  /* 0x000000c400447202 */ /* 0x000fc60000000f00 */
[C---:B-1----:R-:W-:Y:S06]  /*1fd00*/  HMMA.16816.F32.BF16 R92, R4.reuse, R12, R116 ;  /* 0x0000000c045c723c */ /* 0x042fec0000041874 */
[C---:B------:R-:W-:Y:S01]  /*1fd10*/  HMMA.16816.F32.BF16 R124, R4.reuse, R14, R124 ;  /* 0x0000000e047c723c */ /* 0x040fe2000004187c */
[----:B------:R-:W1:Y:S05]  /*1fd20*/  LDSM.16.MT88.4 R12, [R210+0xc800] ;  /* 0x00c80000d20c783b */ /* 0x000e6a0000004200 */
[C---:B------:R-:W-:Y:S01]  /*1fd30*/  HMMA.16816.F32.BF16 R72, R4.reuse, R26, R100 ;  /* 0x0000001a0448723c */ /* 0x040fe20000041864 */
[----:B--2---:R-:W-:Y:S01]  /*1fd40*/  FFMA.FTZ R8, R140, R0, -R2 ;  /* 0x000000008c087223 */ /* 0x004fe20000010802 */
[----:B---3--:R-:W-:Y:S01]  /*1fd50*/  MOV R112, R35 ;  /* 0x0000002300707202 */ /* 0x008fe20000000f00 */
[----:B------:R-:W-:Y:S01]  /*1fd60*/  LDSM.16.MT88.4 R24, [R212+0xc800] ;  /* 0x00c80000d418783b */ /* 0x000fe20000004200 */
[----:B------:R-:W-:Y:S01]  /*1fd70*/  MOV R140, R43 ;  /* 0x0000002b008c7202 */ /* 0x000fe20000000f00 */
[----:B------:R2:W3:Y:S01]  /*1fd80*/  MUFU.EX2 R34, R8 ;  /* 0x0000000800227308 */ /* 0x0004e20000000800 */
[----:B----4-:R-:W-:Y:S01]  /*1fd90*/  HMMA.16816.F32.BF16 R120, R4, R28, R120 ;  /* 0x0000001c0478723c */ /* 0x010fe20000041878 */
[----:B------:R-:W-:-:S05]  /*1fda0*/  F2FP.BF16.F32.PACK_AB R9, R112, R114 ;  /* 0x000000727009723e */ /* 0x000fca00000010ff */
[C---:B------:R-:W-:Y:S01]  /*1fdb0*/  HMMA.16816.F32.BF16 R132, R4.reuse, R30, R132 ;  /* 0x0000001e0484723c */ /* 0x040fe20000041884 */
[----:B------:R-:W-:Y:S05]  /*1fdc0*/  LDSM.16.MT88.4 R28, [R211+0xc800] ;  /* 0x00c80000d31c783b */ /* 0x000fea0000004200 */
[----:B------:R-:W-:Y:S01]  /*1fdd0*/  HMMA.16816.F32.BF16 R64, R4, R10, R76 ;  /* 0x0000000a0440723c */ /* 0x000fe2000004184c */
[----:B--2---:R-:W-:Y:S01]  /*1fde0*/  FFMA.FTZ R8, R141, R0, -R2 ;  /* 0x000000008d087223 */ /* 0x004fe20000010802 */
[----:B---3--:R-:W-:-:S04]  /*1fdf0*/  MOV R119, R34 ;  /* 0x0000002200777202 */ /* 0x008fc80000000f00 */
[C---:B-----5:R-:W-:Y:S01]  /*1fe00*/  HMMA.16816.F32.BF16 R128, R4.reuse, R20, R128 ;  /* 0x000000140480723c */ /* 0x060fe20000041880 */
[----:B------:R-:W-:Y:S01]  /*1fe10*/  MOV R141, R42 ;  /* 0x0000002a008d7202 */ /* 0x000fe20000000f00 */
[----:B------:R2:W3:Y:S01]  /*1fe20*/  MUFU.EX2 R32, R8 ;  /* 0x0000000800207308 */ /* 0x0004e20000000800 */
[----:B------:R-:W-:Y:S03]  /*1fe30*/  LDSM.16.MT88.4 R40, [R211+0x10800] ;  /* 0x01080000d328783b */ /* 0x000fe60000004200 */
[----:B------:R-:W-:Y:S01]  /*1fe40*/  HMMA.16816.F32.BF16 R136, R4, R22, R136 ;  /* 0x000000160488723c */ /* 0x000fe20000041888 */
[----:B------:R-:W-:Y:S06]  /*1fe50*/  LDSM.16.MT88.4 R20, [R209+0x10800] ;  /* 0x01080000d114783b */ /* 0x000fec0000004200 */
[----:B------:R-:W-:-:S04]  /*1fe60*/  FFMA.FTZ R4, R148, R0, -R2 ;  /* 0x0000000094047223 */ /* 0x000fc80000010802 */
[----:B------:R4:W-:Y:S01]  /*1fe70*/  MUFU.EX2 R236, R4 ;  /* 0x0000000400ec7308 */ /* 0x0009e20000000800 */
[----:B--2---:R-:W-:Y:S01]  /*1fe80*/  FFMA.FTZ R8, R142, R0, -R3 ;  /* 0x000000008e087223 */ /* 0x004fe20000010803 */
[----:B------:R-:W-:Y:S02]  /*1fe90*/  MOV R142, R33 ;  /* 0x00000021008e7202 */ /* 0x000fe40000000f00 */
[----:B---3--:R-:W-:Y:S02]  /*1fea0*/  MOV R118, R32 ;  /* 0x0000002000767202 */ /* 0x008fe40000000f00 */
[----:B------:R-:W2:Y:S02]  /*1feb0*/  LDSM.16.MT88.4 R32, [R209+0xc800] ;  /* 0x00c80000d120783b */ /* 0x000ea40000004200 */
[----:B------:R3:W-:Y:S01]  /*1fec0*/  MUFU.EX2 R113, R8 ;  /* 0x0000000800717308 */ /* 0x0007e20000000800 */
[----:B------:R-:W-:Y:S01]  /*1fed0*/  F2FP.BF16.F32.PACK_AB R11, R118, R119 ;  /* 0x00000077760b723e */ /* 0x000fe200000010ff */
[----:B----4-:R-:W-:-:S06]  /*1fee0*/  FFMA.FTZ R4, R147, R0, -R2 ;  /* 0x0000000093047223 */ /* 0x010fcc0000010802 */
[----:B------:R4:W5:Y:S01]  /*1fef0*/  MUFU.EX2 R207, R4 ;  /* 0x0000000400cf7308 */ /* 0x0009620000000800 */
[----:B---3--:R-:W-:Y:S01]  /*1ff00*/  FFMA.FTZ R8, R143, R0, -R3 ;  /* 0x000000008f087223 */ /* 0x008fe20000010803 */
[----:B------:R-:W-:-:S06]  /*1ff10*/  MOV R143, R197 ;  /* 0x000000c5008f7202 */ /* 0x000fcc0000000f00 */
[----:B------:R3:W1:Y:S01]  /*1ff20*/  MUFU.EX2 R242, R8 ;  /* 0x0000000800f27308 */ /* 0x0006620000000800 */
[----:B----4-:R-:W-:Y:S01]  /*1ff30*/  FFMA.FTZ R4, R149, R0, -R2 ;  /* 0x0000000095047223 */ /* 0x010fe20000010802 */
[----:B-----5:R-:W-:-:S06]  /*1ff40*/  F2FP.BF16.F32.PACK_AB R5, R207, R236 ;  /* 0x000000eccf05723e */ /* 0x020fcc00000010ff */
[----:B------:R4:W-:Y:S01]  /*1ff50*/  MUFU.EX2 R206, R4 ;  /* 0x0000000400ce7308 */ /* 0x0009e20000000800 */
[----:B---3--:R-:W-:-:S07]  /*1ff60*/  FFMA.FTZ R8, R144, R0, -R3 ;  /* 0x0000000090087223 */ /* 0x008fce0000010803 */
[----:B------:R3:W-:Y:S01]  /*1ff70*/  MUFU.EX2 R239, R8 ;  /* 0x0000000800ef7308 */ /* 0x0007e20000000800 */
[----:B----4-:R-:W-:-:S07]  /*1ff80*/  FFMA.FTZ R4, R150, R0, -R3 ;  /* 0x0000000096047223 */ /* 0x010fce0000010803 */
[----:B------:R4:W-:Y:S01]  /*1ff90*/  MUFU.EX2 R205, R4 ;  /* 0x0000000400cd7308 */ /* 0x0009e20000000800 */
[----:B---3--:R-:W-:-:S07]  /*1ffa0*/  FFMA.FTZ R8, R145, R0, -R3 ;  /* 0x0000000091087223 */ /* 0x008fce0000010803 */
[----:B------:R1:W3:Y:S01]  /*1ffb0*/  MUFU.EX2 R237, R8 ;  /* 0x0000000800ed7308 */ /* 0x0002e20000000800 */
[----:B----4-:R-:W-:-:S07]  /*1ffc0*/  FFMA.FTZ R4, R152, R0, -R3 ;  /* 0x0000000098047223 */ /* 0x010fce0000010803 */
[----:B------:R4:W-:Y:S01]  /*1ffd0*/  MUFU.EX2 R204, R4 ;  /* 0x0000000400cc7308 */ /* 0x0009e20000000800 */
[----:B-1----:R-:W-:Y:S02]  /*1ffe0*/  F2FP.BF16.F32.PACK_AB R8, R242, R113 ;  /* 0x00000071f208723e */ /* 0x002fe400000010ff */
[----:B---3--:R-:W-:-:S07]  /*1fff0*/  F2FP.BF16.F32.PACK_AB R10, R237, R239 ;  /* 0x000000efed0a723e */ /* 0x008fce00000010ff */
[----:B------:R-:W-:Y:S01]  /*20000*/  HMMA.16816.F32.BF16 R60, R8, R12, R60 ;  /* 0x0000000c083c723c */ /* 0x000fe2000004183c */
[----:B----4-:R-:W-:-:S05]  /*20010*/  FFMA.FTZ R4, R153, R0, -R3 ;  /* 0x0000000099047223 */ /* 0x010fca0000010803 */
[C---:B------:R-:W-:Y:S01]  /*20020*/  HMMA.16816.F32.BF16 R48, R8.reuse, R14, R48 ;  /* 0x0000000e0830723c */ /* 0x040fe20000041830 */
[----:B------:R-:W1:Y:S01]  /*20030*/  LDSM.16.MT88.4 R12, [R210+0x10800] ;  /* 0x01080000d20c783b */ /* 0x000e620000004200 */
[----:B------:R3:W-:Y:S04]  /*20040*/  MUFU.EX2 R203, R4 ;  /* 0x0000000400cb7308 */ /* 0x0007e80000000800 */
[C---:B--2---:R-:W-:Y:S06]  /*20050*/  HMMA.16816.F32.BF16 R76, R8.reuse, R32, R80 ;  /* 0x00000020084c723c */ /* 0x044fec0000041850 */
[C---:B------:R-:W-:Y:S01]  /*20060*/  HMMA.16816.F32.BF16 R64, R8.reuse, R34, R64 ;  /* 0x000000220840723c */ /* 0x040fe20000041840 */
[----:B------:R-:W-:Y:S05]  /*20070*/  LDSM.16.MT88.4 R32, [R209+0xd000] ;  /* 0x00d00000d120783b */ /* 0x000fea0000004200 */
[----:B------:R-:W-:Y:S01]  /*20080*/  HMMA.16816.F32.BF16 R56, R8, R24, R56 ;  /* 0x000000180838723c */ /* 0x000fe20000041838 */
[----:B---3--:R-:W-:-:S04]  /*20090*/  FFMA.FTZ R4, R146, R0, -R3 ;  /* 0x0000000092047223 */ /* 0x008fc80000010803 */
[----:B------:R2:W3:Y:S01]  /*200a0*/  MUFU.EX2 R202, R4 ;  /* 0x0000000400ca7308 */ /* 0x0004e20000000800 */
[C---:B------:R-:W-:Y:S01]  /*200b0*/  HMMA.16816.F32.BF16 R44, R8.reuse, R26, R44 ;  /* 0x0000001a082c723c */ /* 0x040fe2000004182c */
[----:B------:R-:W4:Y:S05]  /*200c0*/  LDSM.16.MT88.4 R24, [R212+0x10800] ;  /* 0x01080000d418783b */ /* 0x000f2a0000004200 */
[C---:B------:R-:W-:Y:S06]  /*200d0*/  HMMA.16816.F32.BF16 R52, R8.reuse, R28, R52 ;  /* 0x0000001c0834723c */ /* 0x040fec0000041834 */
[----:B------:R-:W-:Y:S01]  /*200e0*/  HMMA.16816.F32.BF16 R72, R8, R30, R72 ;  /* 0x0000001e0848723c */ /* 0x000fe20000041848 */
[----:B------:R-:W5:Y:S01]  /*200f0*/  LDSM.16.MT88.4 R28, [R210+0xd000] ;  /* 0x00d00000d21c783b */ /* 0x000f620000004200 */
[----:B--2---:R-:W-:Y:S01]  /*20100*/  FFMA.FTZ R4, R154, R0, -R2 ;  /* 0x000000009a047223 */ /* 0x004fe20000010802 */
[----:B---3--:R-:W-:-:S03]  /*20110*/  F2FP.BF16.F32.PACK_AB R6, R202, R203 ;  /* 0x000000cbca06723e */ /* 0x008fc600000010ff */
[C---:B------:R-:W-:Y:S01]  /*20120*/  HMMA.16816.F32.BF16 R84, R8.reuse, R20, R84 ;  /* 0x000000140854723c */ /* 0x040fe20000041854 */
[----:B------:R2:W3:Y:S05]  /*20130*/  MUFU.EX2 R201, R4 ;  /* 0x0000000400c97308 */ /* 0x0004ea0000000800 */
[C---:B------:R-:W-:Y:S01]  /*20140*/  HMMA.16816.F32.BF16 R88, R8.reuse, R22, R88 ;  /* 0x000000160858723c */ /* 0x040fe20000041858 */
[----:B------:R-:W5:Y:S05]  /*20150*/  LDSM.16.MT88.4 R20, [R211+0xd000] ;  /* 0x00d00000d314783b */ /* 0x000f6a0000004200 */
[C---:B-1----:R-:W-:Y:S06]  /*20160*/  HMMA.16816.F32.BF16 R92, R8.reuse, R12, R92 ;  /* 0x0000000c085c723c */ /* 0x042fec000004185c */
[----:B------:R-:W-:Y:S01]  /*20170*/  HMMA.16816.F32.BF16 R124, R8, R14, R124 ;  /* 0x0000000e087c723c */ /* 0x000fe2000004187c */
[----:B------:R-:W1:Y:S01]  /*20180*/  LDSM.16.MT88.4 R12, [R209+0x11000] ;  /* 0x01100000d10c783b */ /* 0x000e620000004200 */
[----:B--2---:R-:W-:-:S02]  /*20190*/  F2FP.BF16.F32.PACK_AB R4, R204, R205 ;  /* 0x000000cdcc04723e */ /* 0x004fc400000010ff */
[----:B---3--:R-:W-:Y:S02]  /*201a0*/  F2FP.BF16.F32.PACK_AB R7, R201, R206 ;  /* 0x000000cec907723e */ /* 0x008fe400000010ff */
[C---:B----4-:R-:W-:Y:S06]  /*201b0*/  HMMA.16816.F32.BF16 R120, R8.reuse, R24, R120 ;  /* 0x000000180878723c */ /* 0x050fec0000041878 */
[C---:B------:R-:W-:Y:S01]  /*201c0*/  HMMA.16816.F32.BF16 R132, R8.reuse, R26, R132 ;  /* 0x0000001a0884723c */ /* 0x040fe20000041884 */
[----:B------:R-:W-:Y:S05]  /*201d0*/  LDSM.16.MT88.4 R24, [R209+0xd800] ;  /* 0x00d80000d118783b */ /* 0x000fea0000004200 */
[C---:B------:R-:W-:Y:S06]  /*201e0*/  HMMA.16816.F32.BF16 R128, R8.reuse, R40, R128 ;  /* 0x000000280880723c */ /* 0x040fec0000041880 */
[----:B------:R-:W-:Y:S06]  /*201f0*/  HMMA.16816.F32.BF16 R100, R8, R42, R136 ;  /* 0x0000002a0864723c */ /* 0x000fec0000041888 */
[----:B------:R-:W-:Y:S01]  /*20200*/  HMMA.16816.F32.BF16 R104, R4, R32, R76 ;  /* 0x000000200468723c */ /* 0x000fe2000004184c */
[----:B------:R-:W-:Y:S01]  /*20210*/  FFMA.FTZ R8, R156, R0, -R2 ;  /* 0x000000009c087223 */ /* 0x000fe20000010802 */
[----:B------:R-:W-:-:S03]  /*20220*/  MOV R139, R70 ;  /* 0x00000046008b7202 */ /* 0x000fc60000000f00 */
[----:B------:R2:W-:Y:S01]  /*20230*/  MUFU.EX2 R200, R8 ;  /* 0x0000000800c87308 */ /* 0x0005e20000000800 */
[C---:B------:R-:W-:Y:S01]  /*20240*/  HMMA.16816.F32.BF16 R108, R4.reuse, R34, R64 ;  /* 0x00000022046c723c */ /* 0x040fe20000041840 */
[----:B------:R-:W3:Y:S05]  /*20250*/  LDSM.16.MT88.4 R32, [R210+0x11000] ;  /* 0x01100000d220783b */ /* 0x000eea0000004200 */
[C---:B-----5:R-:W-:Y:S06]  /*20260*/  HMMA.16816.F32.BF16 R96, R4.reuse, R28, R60 ;  /* 0x0000001c0460723c */ /* 0x060fec000004183c */
[----:B------:R-:W-:Y:S01]  /*20270*/  HMMA.16816.F32.BF16 R80, R4, R30, R48 ;  /* 0x0000001e0450723c */ /* 0x000fe20000041830 */
[----:B------:R-:W4:Y:S01]  /*20280*/  LDSM.16.MT88.4 R28, [R211+0x11000] ;  /* 0x01100000d31c783b */ /* 0x000f220000004200 */
[----:B--2---:R-:W-:-:S04]  /*20290*/  FFMA.FTZ R8, R151, R0, -R2 ;  /* 0x0000000097087223 */ /* 0x004fc80000010802 */
[C---:B------:R-:W-:Y:S01]  /*202a0*/  HMMA.16816.F32.BF16 R76, R4.reuse, R36, R56 ;  /* 0x00000024044c723c */ /* 0x040fe20000041838 */
[----:B------:R2:W5:Y:S05]  /*202b0*/  MUFU.EX2 R199, R8 ;  /* 0x0000000800c77308 */ /* 0x00056a0000000800 */
[C---:B------:R-:W-:Y:S01]  /*202c0*/  HMMA.16816.F32.BF16 R60, R4.reuse, R38, R44 ;  /* 0x00000026043c723c */ /* 0x040fe2000004182c */
[----:B------:R-:W5:Y:S05]  /*202d0*/  LDSM.16.MT88.4 R36, [R212+0x11000] ;  /* 0x01100000d424783b */ /* 0x000f6a0000004200 */
[C---:B------:R-:W-:Y:S06]  /*202e0*/  HMMA.16816.F32.BF16 R52, R4.reuse, R20, R52 ;  /* 0x000000140434723c */ /* 0x040fec0000041834 */
[C---:B------:R-:W-:Y:S01]  /*202f0*/  HMMA.16816.F32.BF16 R56, R4.reuse, R22, R72 ;  /* 0x000000160438723c */ /* 0x040fe20000041848 */
[-C--:B--2---:R-:W-:Y:S01]  /*20300*/  FFMA.FTZ R8, R155, R0.reuse, -R2 ;  /* 0x000000009b087223 */ /* 0x084fe20000010802 */
[----:B------:R-:W-:Y:S03]  /*20310*/  LDSM.16.MT88.4 R20, [R212+0xd800] ;  /* 0x00d80000d414783b */ /* 0x000fe60000004200 */
[----:B------:R2:W-:Y:S01]  /*20320*/  MUFU.EX2 R198, R8 ;  /* 0x0000000800c67308 */ /* 0x0005e20000000800 */
[C---:B-1----:R-:W-:Y:S06]  /*20330*/  HMMA.16816.F32.BF16 R44, R4.reuse, R12, R84 ;  /* 0x0000000c042c723c */ /* 0x042fec0000041854 */
[C---:B------:R-:W-:Y:S01]  /*20340*/  HMMA.16816.F32.BF16 R48, R4.reuse, R14, R88 ;  /* 0x0000000e0430723c */ /* 0x040fe20000041858 */
[----:B------:R-:W1:Y:S05]  /*20350*/  LDSM.16.MT88.4 R12, [R210+0xd800] ;  /* 0x00d80000d20c783b */ /* 0x000e6a0000004200 */
[----:B---3--:R-:W-:Y:S01]  /*20360*/  HMMA.16816.F32.BF16 R40, R4, R32, R92 ;  /* 0x000000200428723c */ /* 0x008fe2000004185c */
[----:B--2---:R-:W-:-:S05]  /*20370*/  FFMA.FTZ R8, R159, R0, -R3 ;  /* 0x000000009f087223 */ /* 0x004fca0000010803 */
[C---:B----4-:R-:W-:Y:S01]  /*20380*/  HMMA.16816.F32.BF16 R92, R4.reuse, R28, R128 ;  /* 0x0000001c045c723c */ /* 0x050fe20000041880 */
[----:B------:R2:W-:Y:S05]  /*20390*/  MUFU.EX2 R197, R8 ;  /* 0x0000000800c57308 */ /* 0x0005ea0000000800 */
[C---:B------:R-:W-:Y:S01]  /*203a0*/  HMMA.16816.F32.BF16 R100, R4.reuse, R30, R100 ;  /* 0x0000001e0464723c */ /* 0x040fe20000041864 */
[----:B------:R-:W3:Y:S05]  /*203b0*/  LDSM.16.MT88.4 R28, [R209+0x11800] ;  /* 0x01180000d11c783b */ /* 0x000eea0000004200 */
[C---:B-----5:R-:W-:Y:S06]  /*203c0*/  HMMA.16816.F32.BF16 R72, R4.reuse, R36, R120 ;  /* 0x000000240448723c */ /* 0x060fec0000041878 */
[C---:B------:R-:W-:Y:S01]  /*203d0*/  HMMA.16816.F32.BF16 R88, R4.reuse, R38, R132 ;  /* 0x000000260458723c */ /* 0x040fe20000041884 */
[----:B--2---:R-:W-:Y:S01]  /*203e0*/  FFMA.FTZ R8, R157, R0, -R3 ;  /* 0x000000009d087223 */ /* 0x004fe20000010803 */
[----:B------:R-:W2:Y:S03]  /*203f0*/  LDSM.16.MT88.4 R36, [R211+0xd800] ;  /* 0x00d80000d324783b */ /* 0x000ea60000004200 */
[----:B------:R4:W5:Y:S01]  /*20400*/  MUFU.EX2 R196, R8 ;  /* 0x0000000800c47308 */ /* 0x0009620000000800 */
[----:B------:R-:W-:Y:S01]  /*20410*/  HMMA.16816.F32.BF16 R64, R4, R34, R124 ;  /* 0x000000220440723c */ /* 0x000fe2000004187c */
[----:B------:R-:W2:Y:S01]  /*20420*/  LDSM.16.MT88.4 R32, [R210+0x11800] ;  /* 0x01180000d220783b */ /* 0x000ea20000004200 */
[----:B------:R-:W-:-:S02]  /*20430*/  MOV R135, R112 ;  /* 0x0000007000877202 */ /* 0x000fc40000000f00 */
[----:B------:R-:W-:Y:S02]  /*20440*/  MOV R134, R113 ;  /* 0x0000007100867202 */ /* 0x000fe40000000f00 */
[----:B------:R-:W-:Y:S02]  /*20450*/  MOV R133, R114 ;  /* 0x0000007200857202 */ /* 0x000fe40000000f00 */
[----:B------:R-:W-:Y:S02]  /*20460*/  F2FP.BF16.F32.PACK_AB R5, R199, R200 ;  /* 0x000000c8c705723e */ /* 0x000fe400000010ff */
[----:B------:R-:W-:Y:S01]  /*20470*/  MOV R132, R115 ;  /* 0x0000007300847202 */ /* 0x000fe20000000f00 */
[----:B----4-:R-:W-:Y:S01]  /*20480*/  FFMA.FTZ R8, R158, R0, -R3 ;  /* 0x000000009e087223 */ /* 0x010fe20000010803 */
[----:B-----5:R-:W-:-:S03]  /*20490*/  F2FP.BF16.F32.PACK_AB R4, R196, R197 ;  /* 0x000000c5c404723e */ /* 0x020fc600000010ff */
[----:B------:R4:W-:Y:S02]  /*204a0*/  MUFU.EX2 R159, R8 ;  /* 0x00000008009f7308 */ /* 0x0009e40000000800 */
[----:B----4-:R-:W-:Y:S01]  /*204b0*/  FFMA.FTZ R8, R160, R0, -R3 ;  /* 0x00000000a0087223 */ /* 0x010fe20000010803 */
[----:B------:R-:W-:-:S05]  /*204c0*/  MOV R160, R118 ;  /* 0x0000007600a07202 */ /* 0x000fca0000000f00 */
[----:B------:R4:W5:Y:S02]  /*204d0*/  MUFU.EX2 R158, R8 ;  /* 0x00000008009e7308 */ /* 0x0009640000000800 */
[----:B----4-:R-:W-:Y:S01]  /*204e0*/  FFMA.FTZ R8, R161, R0, -R2 ;  /* 0x00000000a1087223 */ /* 0x010fe20000010802 */
[----:B-----5:R-:W-:Y:S02]  /*204f0*/  F2FP.BF16.F32.PACK_AB R6, R158, R159 ;  /* 0x0000009f9e06723e */ /* 0x020fe400000010ff */
[----:B------:R-:W-:-:S03]  /*20500*/  MOV R161, R119 ;  /* 0x0000007700a17202 */ /* 0x000fc60000000f00 */
[----:B------:R4:W5:Y:S02]  /*20510*/  MUFU.EX2 R157, R8 ;  /* 0x00000008009d7308 */ /* 0x0009640000000800 */
[----:B----4-:R-:W-:Y:S01]  /*20520*/  FFMA.FTZ R8, R163, R0, -R2 ;  /* 0x00000000a3087223 */ /* 0x010fe20000010802 */
[----:B-----5:R-:W-:Y:S02]  /*20530*/  F2FP.BF16.F32.PACK_AB R7, R157, R198 ;  /* 0x000000c69d07723e */ /* 0x020fe400000010ff */
[----:B------:R-:W-:-:S03]  /*20540*/  MOV R163, R143 ;  /* 0x0000008f00a37202 */ /* 0x000fc60000000f00 */
[----:B------:R4:W-:Y:S02]  /*20550*/  MUFU.EX2 R156, R8 ;  /* 0x00000008009c7308 */ /* 0x0009e40000000800 */
[C---:B-1----:R-:W-:Y:S06]  /*20560*/  HMMA.16816.F32.BF16 R120, R4.reuse, R12, R96 ;  /* 0x0000000c0478723c */ /* 0x042fec0000041860 */
[C---:B------:R-:W-:Y:S01]  /*20570*/  HMMA.16816.F32.BF16 R112, R4.reuse, R14, R80 ;  /* 0x0000000e0470723c */ /* 0x040fe20000041850 */
[----:B------:R-:W1:Y:S05]  /*20580*/  LDSM.16.MT88.4 R12, [R212+0x11800] ;  /* 0x01180000d40c783b */ /* 0x000e6a0000004200 */
[----:B------:R-:W-:Y:S01]  /*20590*/  HMMA.16816.F32.BF16 R124, R4, R20, R76 ;  /* 0x00000014047c723c */ /* 0x000fe2000004184c */
[----:B----4-:R-:W-:Y:S01]  /*205a0*/  FFMA.FTZ R8, R162, R0, -R2 ;  /* 0x00000000a2087223 */ /* 0x010fe20000010802 */
[----:B------:R-:W-:-:S03]  /*205b0*/  MOV R162, R142 ;  /* 0x0000008e00a27202 */ /* 0x000fc60000000f00 */
[----:B------:R4:W5:Y:S01]  /*205c0*/  MUFU.EX2 R155, R8 ;  /* 0x00000008009b7308 */ /* 0x0009620000000800 */
[C---:B------:R-:W-:Y:S01]  /*205d0*/  HMMA.16816.F32.BF16 R128, R4.reuse, R22, R60 ;  /* 0x000000160480723c */ /* 0x040fe2000004183c */
[----:B------:R-:W5:Y:S05]  /*205e0*/  LDSM.16.MT88.4 R20, [R211+0x11800] ;  /* 0x01180000d314783b */ /* 0x000f6a0000004200 */
[C---:B------:R-:W-:Y:S06]  /*205f0*/  HMMA.16816.F32.BF16 R104, R4.reuse, R24, R104 ;  /* 0x000000180468723c */ /* 0x040fec0000041868 */
[----:B------:R-:W-:Y:S01]  /*20600*/  HMMA.16816.F32.BF16 R108, R4, R26, R108 ;  /* 0x0000001a046c723c */ /* 0x000fe2000004186c */
[----:B------:R-:W5:Y:S01]  /*20610*/  LDSM.16.MT88.4 R24, [R209+0xe000] ;  /* 0x00e00000d118783b */ /* 0x000f620000004200 */
[----:B----4-:R-:W-:Y:S01]  /*20620*/  FFMA.FTZ R8, R164, R0, -R2 ;  /* 0x00000000a4087223 */ /* 0x010fe20000010802 */
[----:B------:R-:W-:-:S03]  /*20630*/  MOV R164, R141 ;  /* 0x0000008d00a47202 */ /* 0x000fc60000000f00 */
[C---:B---3--:R-:W-:Y:S01]  /*20640*/  HMMA.16816.F32.BF16 R84, R4.reuse, R28, R44 ;  /* 0x0000001c0454723c */ /* 0x048fe2000004182c */
[----:B------:R3:W-:Y:S05]  /*20650*/  MUFU.EX2 R154, R8 ;  /* 0x00000008009a7308 */ /* 0x0007ea0000000800 */
[C---:B------:R-:W-:Y:S01]  /*20660*/  HMMA.16816.F32.BF16 R80, R4.reuse, R30, R48 ;  /* 0x0000001e0450723c */ /* 0x040fe20000041830 */
[----:B------:R-:W4:Y:S05]  /*20670*/  LDSM.16.MT88.4 R28, [R210+0xe000] ;  /* 0x00e00000d21c783b */ /* 0x000f2a0000004200 */
[C---:B--2---:R-:W-:Y:S06]  /*20680*/  HMMA.16816.F32.BF16 R116, R4.reuse, R36, R52 ;  /* 0x000000240474723c */ /* 0x044fec0000041834 */
[----:B------:R-:W-:Y:S01]  /*20690*/  HMMA.16816.F32.BF16 R96, R4, R38, R56 ;  /* 0x000000260460723c */ /* 0x000fe20000041838 */
[----:B---3--:R-:W-:Y:S01]  /*206a0*/  FFMA.FTZ R8, R168, R0, -R3 ;  /* 0x00000000a8087223 */ /* 0x008fe20000010803 */
[----:B------:R-:W-:Y:S01]  /*206b0*/  LDSM.16.MT88.4 R36, [R211+0xe000] ;  /* 0x00e00000d324783b */ /* 0x000fe20000004200 */
[----:B------:R-:W-:-:S02]  /*206c0*/  MOV R168, R140 ;  /* 0x0000008c00a87202 */ /* 0x000fc40000000f00 */
[----:B------:R2:W-:Y:S01]  /*206d0*/  MUFU.EX2 R153, R8 ;  /* 0x0000000800997308 */ /* 0x0005e20000000800 */
[C---:B------:R-:W-:Y:S06]  /*206e0*/  HMMA.16816.F32.BF16 R56, R4.reuse, R32, R40 ;  /* 0x000000200438723c */ /* 0x040fec0000041828 */
[C---:B------:R-:W-:Y:S01]  /*206f0*/  HMMA.16816.F32.BF16 R52, R4.reuse, R34, R64 ;  /* 0x000000220434723c */ /* 0x040fe20000041840 */
[----:B------:R-:W3:Y:S05]  /*20700*/  LDSM.16.MT88.4 R32, [R212+0xe000] ;  /* 0x00e00000d420783b */ /* 0x000eea0000004200 */
[----:B-1----:R-:W-:Y:S01]  /*20710*/  HMMA.16816.F32.BF16 R48, R4, R12, R72 ;  /* 0x0000000c0430723c */ /* 0x002fe20000041848 */
[----:B--2---:R-:W-:Y:S01]  /*20720*/  FFMA.FTZ R8, R166, R0, -R3 ;  /* 0x00000000a6087223 */ /* 0x004fe20000010803 */
[----:B------:R-:W-:-:S04]  /*20730*/  MOV R166, R68 ;  /* 0x0000004400a67202 */ /* 0x000fc80000000f00 */
[C---:B------:R-:W-:Y:S01]  /*20740*/  HMMA.16816.F32.BF16 R40, R4.reuse, R14, R88 ;  /* 0x0000000e0428723c */ /* 0x040fe20000041858 */
[----:B-----5:R-:W-:Y:S01]  /*20750*/  F2FP.BF16.F32.PACK_AB R13, R155, R156 ;  /* 0x0000009c9b0d723e */ /* 0x020fe200000010ff */
[----:B------:R1:W2:Y:S04]  /*20760*/  MUFU.EX2 R152, R8 ;  /* 0x0000000800987308 */ /* 0x0002a80000000800 */
[C---:B------:R-:W-:Y:S06]  /*20770*/  HMMA.16816.F32.BF16 R44, R4.reuse, R20, R92 ;  /* 0x00000014042c723c */ /* 0x040fec000004185c */
[----:B------:R-:W-:Y:S01]  /*20780*/  HMMA.16816.F32.BF16 R60, R4, R22, R100 ;  /* 0x00000016043c723c */ /* 0x000fe20000041864 */
[----:B------:R-:W-:Y:S01]  /*20790*/  LDSM.16.MT88.4 R20, [R210+0x12000] ;  /* 0x01200000d214783b */ /* 0x000fe20000004200 */
[----:B-1----:R-:W-:-:S05]  /*207a0*/  FFMA.FTZ R8, R167, R0, -R3 ;  /* 0x00000000a7087223 */ /* 0x002fca0000010803 */
[----:B------:R-:W-:Y:S01]  /*207b0*/  FFMA.FTZ R4, R172, R0, -R2 ;  /* 0x00000000ac047223 */ /* 0x000fe20000010802 */
[----:B--2---:R-:W-:Y:S01]  /*207c0*/  F2FP.BF16.F32.PACK_AB R12, R152, R153 ;  /* 0x00000099980c723e */ /* 0x004fe200000010ff */
[----:B------:R1:W-:Y:S01]  /*207d0*/  MUFU.EX2 R151, R8 ;  /* 0x0000000800977308 */ /* 0x0003e20000000800 */
[----:B------:R-:W-:-:S07]  /*207e0*/  MOV R167, R71 ;  /* 0x0000004700a77202 */ /* 0x000fce0000000f00 */
[----:B------:R2:W-:Y:S01]  /*207f0*/  MUFU.EX2 R148, R4 ;  /* 0x0000000400947308 */ /* 0x0005e20000000800 */
[----:B-1----:R-:W-:-:S07]  /*20800*/  FFMA.FTZ R8, R165, R0, -R3 ;  /* 0x00000000a5087223 */ /* 0x002fce0000010803 */
[----:B------:R1:W5:Y:S01]  /*20810*/  MUFU.EX2 R150, R8 ;  /* 0x0000000800967308 */ /* 0x0003620000000800 */
[----:B--2---:R-:W-:-:S07]  /*20820*/  FFMA.FTZ R4, R170, R0, -R2 ;  /* 0x00000000aa047223 */ /* 0x004fce0000010802 */
[----:B------:R2:W-:Y:S01]  /*20830*/  MUFU.EX2 R147, R4 ;  /* 0x0000000400937308 */ /* 0x0005e20000000800 */
[----:B-1----:R-:W-:Y:S01]  /*20840*/  FFMA.FTZ R8, R169, R0, -R2 ;  /* 0x00000000a9087223 */ /* 0x002fe20000010802 */
[----:B-----5:R-:W-:-:S06]  /*20850*/  F2FP.BF16.F32.PACK_AB R14, R150, R151 ;  /* 0x00000097960e723e */ /* 0x020fcc00000010ff */
[----:B------:R-:W1:Y:S01]  /*20860*/  MUFU.EX2 R149, R8 ;  /* 0x0000000800957308 */ /* 0x000e620000000800 */
[----:B--2---:R-:W-:-:S07]  /*20870*/  FFMA.FTZ R4, R171, R0, -R2 ;  /* 0x00000000ab047223 */ /* 0x004fce0000010802 */
[----:B------:R2:W-:Y:S01]  /*20880*/  MUFU.EX2 R146, R4 ;  /* 0x0000000400927308 */ /* 0x0005e20000000800 */
[----:B-1----:R-:W-:Y:S01]  /*20890*/  F2FP.BF16.F32.PACK_AB R15, R149, R154 ;  /* 0x0000009a950f723e */ /* 0x002fe200000010ff */
[----:B------:R-:W-:Y:S06]  /*208a0*/  LDSM.16.MT88.4 R8, [R212+0x12000] ;  /* 0x01200000d408783b */ /* 0x000fec0000004200 */
[----:B------:R-:W-:Y:S01]  /*208b0*/  HMMA.16816.F32.BF16 R72, R12, R24, R104 ;  /* 0x000000180c48723c */ /* 0x000fe20000041868 */
[----:B--2---:R-:W-:-:S04]  /*208c0*/  FFMA.FTZ R4, R175, R0, -R3 ;  /* 0x00000000af047223 */ /* 0x004fc80000010803 */
[----:B------:R1:W-:Y:S01]  /*208d0*/  MUFU.EX2 R145, R4 ;  /* 0x0000000400917308 */ /* 0x0003e20000000800 */
[C---:B------:R-:W-:Y:S01]  /*208e0*/  HMMA.16816.F32.BF16 R76, R12.reuse, R26, R108 ;  /* 0x0000001a0c4c723c */ /* 0x040fe2000004186c */
[----:B------:R-:W2:Y:S05]  /*208f0*/  LDSM.16.MT88.4 R24, [R209+0x12000] ;  /* 0x01200000d118783b */ /* 0x000eaa0000004200 */
[C---:B----4-:R-:W-:Y:S06]  /*20900*/  HMMA.16816.F32.BF16 R88, R12.reuse, R28, R120 ;  /* 0x0000001c0c58723c */ /* 0x050fec0000041878 */
[----:B------:R-:W-:Y:S01]  /*20910*/  HMMA.16816.F32.BF16 R100, R12, R30, R112 ;  /* 0x0000001e0c64723c */ /* 0x000fe20000041870 */
[----:B------:R-:W4:Y:S01]  /*20920*/  LDSM.16.MT88.4 R28, [R211+0x12000] ;  /* 0x01200000d31c783b */ /* 0x000f220000004200 */
[----:B-1----:R-:W-:-:S04]  /*20930*/  FFMA.FTZ R4, R174, R0, -R3 ;  /* 0x00000000ae047223 */ /* 0x002fc80000010803 */
[C---:B---3--:R-:W-:Y:S01]  /*20940*/  HMMA.16816.F32.BF16 R104, R12.reuse, R32, R124 ;  /* 0x000000200c68723c */ /* 0x048fe2000004187c */
[----:B------:R1:W3:Y:S05]  /*20950*/  MUFU.EX2 R144, R4 ;  /* 0x0000000400907308 */ /* 0x0002ea0000000800 */
[C---:B------:R-:W-:Y:S01]  /*20960*/  HMMA.16816.F32.BF16 R120, R12.reuse, R34, R128 ;  /* 0x000000220c78723c */ /* 0x040fe20000041880 */
[----:B------:R-:W5:Y:S05]  /*20970*/  LDSM.16.MT88.4 R32, [R209+0xe800] ;  /* 0x00e80000d120783b */ /* 0x000f6a0000004200 */
[C---:B------:R-:W-:Y:S06]  /*20980*/  HMMA.16816.F32.BF16 R124, R12.reuse, R36, R116 ;  /* 0x000000240c7c723c */ /* 0x040fec0000041874 */
[C---:B------:R-:W-:Y:S01]  /*20990*/  HMMA.16816.F32.BF16 R112, R12.reuse, R38, R96 ;  /* 0x000000260c70723c */ /* 0x040fe20000041860 */
[--C-:B-1----:R-:W-:Y:S01]  /*209a0*/  FFMA.FTZ R4, R177, R0, -R3.reuse ;  /* 0x00000000b1047223 */ /* 0x102fe20000010803 */
[----:B------:R-:W1:Y:S03]  /*209b0*/  LDSM.16.MT88.4 R36, [R210+0xe800] ;  /* 0x00e80000d224783b */ /* 0x000e660000004200 */
[----:B------:R4:W-:Y:S01]  /*209c0*/  MUFU.EX2 R143, R4 ;  /* 0x00000004008f7308 */ /* 0x0009e20000000800 */
[C---:B--2---:R-:W-:Y:S06]  /*209d0*/  HMMA.16816.F32.BF16 R108, R12.reuse, R26, R80 ;  /* 0x0000001a0c6c723c */ /* 0x044fec0000041850 */
[C---:B------:R-:W-:Y:S06]  /*209e0*/  HMMA.16816.F32.BF16 R80, R12.reuse, R8, R48 ;  /* 0x000000080c50723c */ /* 0x040fec0000041830 */
[----:B------:R-:W-:Y:S01]  /*209f0*/  HMMA.16816.F32.BF16 R64, R12, R10, R40 ;  /* 0x0000000a0c40723c */ /* 0x000fe20000041828 */
[----:B---3--:R-:W-:Y:S01]  /*20a00*/  F2FP.BF16.F32.PACK_AB R8, R144, R145 ;  /* 0x000000919008723e */ /* 0x008fe200000010ff */
[----:B------:R-:W-:Y:S01]  /*20a10*/  LDSM.16.MT88.4 R40, [R212+0xe800] ;  /* 0x00e80000d428783b */ /* 0x000fe20000004200 */
[----:B------:R-:W-:Y:S01]  /*20a20*/  F2FP.BF16.F32.PACK_AB R9, R147, R148 ;  /* 0x000000949309723e */ /* 0x000fe200000010ff */
[----:B----4-:R-:W-:-:S02]  /*20a30*/  FFMA.FTZ R4, R173, R0, -R3 ;  /* 0x00000000ad047223 */ /* 0x010fc40000010803 */
[C---:B------:R-:W-:Y:S02]  /*20a40*/  HMMA.16816.F32.BF16 R92, R12.reuse, R20, R56 ;  /* 0x000000140c5c723c */ /* 0x040fe40000041838 */
[----:B------:R2:W3:Y:S04]  /*20a50*/  MUFU.EX2 R142, R4 ;  /* 0x00000004008e7308 */ /* 0x0004e80000000800 */
[C---:B------:R-:W-:Y:S01]  /*20a60*/  HMMA.16816.F32.BF16 R56, R12.reuse, R28, R44 ;  /* 0x0000001c0c38723c */ /* 0x040fe2000004182c */
[----:B------:R-:W-:Y:S05]  /*20a70*/  LDSM.16.MT88.4 R44, [R212+0xf000] ;  /* 0x00f00000d42c783b */ /* 0x000fea0000004200 */
[C---:B------:R-:W-:Y:S01]  /*20a80*/  HMMA.16816.F32.BF16 R60, R12.reuse, R30, R60 ;  /* 0x0000001e0c3c723c */ /* 0x040fe2000004183c */
[----:B------:R-:W4:Y:S05]  /*20a90*/  LDSM.16.MT88.4 R28, [R211+0xe800] ;  /* 0x00e80000d31c783b */ /* 0x000f2a0000004200 */
[C---:B------:R-:W-:Y:S01]  /*20aa0*/  HMMA.16816.F32.BF16 R116, R12.reuse, R24, R84 ;  /* 0x000000180c74723c */ /* 0x040fe20000041854 */
[-CC-:B--2---:R-:W-:Y:S01]  /*20ab0*/  FFMA.FTZ R4, R176, R0.reuse, -R2.reuse ;  /* 0x00000000b0047223 */ /* 0x184fe20000010802 */
[----:B---3--:R-:W-:Y:S01]  /*20ac0*/  F2FP.BF16.F32.PACK_AB R10, R142, R143 ;  /* 0x0000008f8e0a723e */ /* 0x008fe200000010ff */
[----:B------:R-:W2:Y:S02]  /*20ad0*/  LDSM.16.MT88.4 R24, [R209+0x12800] ;  /* 0x01280000d118783b */ /* 0x000ea40000004200 */
[----:B------:R3:W5:Y:S01]  /*20ae0*/  MUFU.EX2 R141, R4 ;  /* 0x00000004008d7308 */ /* 0x0007620000000800 */
[----:B------:R-:W-:Y:S01]  /*20af0*/  HMMA.16816.F32.BF16 R84, R12, R22, R52 ;  /* 0x000000160c54723c */ /* 0x000fe20000041834 */
[----:B------:R-:W2:Y:S04]  /*20b00*/  LDSM.16.MT88.4 R20, [R210+0x12800] ;  /* 0x01280000d214783b */ /* 0x000ea80000004200 */
[----:B------:R-:W2:Y:S01]  /*20b10*/  LDSM.16.MT88.4 R12, [R212+0x12800] ;  /* 0x01280000d40c783b */ /* 0x000ea20000004200 */
[----:B---3--:R-:W-:Y:S01]  /*20b20*/  FFMA.FTZ R4, R178, R0, -R2 ;  /* 0x00000000b2047223 */ /* 0x008fe20000010802 */
[----:B-----5:R-:W-:-:S03]  /*20b30*/  F2FP.BF16.F32.PACK_AB R11, R141, R146 ;  /* 0x000000928d0b723e */ /* 0x020fc600000010ff */
[----:B------:R3:W-:Y:S04]  /*20b40*/  MUFU.EX2 R131, R4 ;  /* 0x0000000400837308 */ /* 0x0007e80000000800 */
[C---:B------:R-:W-:Y:S06]  /*20b50*/  HMMA.16816.F32.BF16 R52, R8.reuse, R32, R72 ;  /* 0x000000200834723c */ /* 0x040fec0000041848 */
[C---:B------:R-:W-:Y:S01]  /*20b60*/  HMMA.16816.F32.BF16 R48, R8.reuse, R34, R76 ;  /* 0x000000220830723c */ /* 0x040fe2000004184c */
[----:B------:R-:W5:Y:S05]  /*20b70*/  LDSM.16.MT88.4 R32, [R211+0x12800] ;  /* 0x01280000d320783b */ /* 0x000f6a0000004200 */
[----:B-1----:R-:W-:Y:S01]  /*20b80*/  HMMA.16816.F32.BF16 R88, R8, R36, R88 ;  /* 0x000000240858723c */ /* 0x002fe20000041858 */
[----:B---3--:R-:W-:-:S04]  /*20b90*/  FFMA.FTZ R4, R179, R0, -R2 ;  /* 0x00000000b3047223 */ /* 0x008fc80000010802 */
[----:B------:R1:W3:Y:S01]  /*20ba0*/  MUFU.EX2 R130, R4 ;  /* 0x0000000400827308 */ /* 0x0002e20000000800 */
[C---:B------:R-:W-:Y:S01]  /*20bb0*/  HMMA.16816.F32.BF16 R72, R8.reuse, R38, R100 ;  /* 0x000000260848723c */ /* 0x040fe20000041864 */
[----:B------:R-:W5:Y:S05]  /*20bc0*/  LDSM.16.MT88.4 R36, [R209+0xf000] ;  /* 0x00f00000d124783b */ /* 0x000f6a0000004200 */
[C---:B----4-:R-:W-:Y:S06]  /*20bd0*/  HMMA.16816.F32.BF16 R100, R8.reuse, R30, R112 ;  /* 0x0000001e0864723c */ /* 0x050fec0000041870 */
[----:B--2---:R-:W-:Y:S01]  /*20be0*/  HMMA.16816.F32.BF16 R112, R8, R24, R116 ;  /* 0x000000180870723c */ /* 0x004fe20000041874 */
[----:B-1----:R-:W-:Y:S01]  /*20bf0*/  FFMA.FTZ R4, R181, R0, -R2 ;  /* 0x00000000b5047223 */ /* 0x002fe20000010802 */
[----:B---3--:R-:W-:-:S04]  /*20c00*/  F2FP.BF16.F32.PACK_AB R5, R130, R131 ;  /* 0x000000838205723e */ /* 0x008fc800000010ff */
[C---:B------:R-:W-:Y:S01]  /*20c10*/  HMMA.16816.F32.BF16 R116, R8.reuse, R26, R108 ;  /* 0x0000001a0874723c */ /* 0x040fe2000004186c */
[----:B------:R-:W-:Y:S01]  /*20c20*/  LDSM.16.MT88.4 R24, [R210+0x13000] ;  /* 0x01300000d218783b */ /* 0x000fe20000004200 */
[----:B------:R1:W-:Y:S04]  /*20c30*/  MUFU.EX2 R140, R4 ;  /* 0x00000004008c7308 */ /* 0x0003e80000000800 */
[C---:B------:R-:W-:Y:S06]  /*20c40*/  HMMA.16816.F32.BF16 R96, R8.reuse, R40, R104 ;  /* 0x000000280860723c */ /* 0x040fec0000041868 */
[C---:B------:R-:W-:Y:S06]  /*20c50*/  HMMA.16816.F32.BF16 R108, R8.reuse, R20, R92 ;  /* 0x00000014086c723c */ /* 0x040fec000004185c */
[C---:B------:R-:W-:Y:S01]  /*20c60*/  HMMA.16816.F32.BF16 R76, R8.reuse, R42, R120 ;  /* 0x0000002a084c723c */ /* 0x040fe20000041878 */
[-CC-:B-1----:R-:W-:Y:S01]  /*20c70*/  FFMA.FTZ R4, R185, R0.reuse, -R3.reuse ;  /* 0x00000000b9047223 */ /* 0x182fe20000010803 */
[----:B------:R-:W-:Y:S03]  /*20c80*/  LDSM.16.MT88.4 R40, [R210+0xf000] ;  /* 0x00f00000d228783b */ /* 0x000fe60000004200 */
[----:B------:R1:W-:Y:S01]  /*20c90*/  MUFU.EX2 R129, R4 ;  /* 0x0000000400817308 */ /* 0x0003e20000000800 */
[C---:B------:R-:W-:Y:S01]  /*20ca0*/  HMMA.16816.F32.BF16 R104, R8.reuse, R28, R124 ;  /* 0x0000001c0868723c */ /* 0x040fe2000004187c */
[----:B------:R-:W-:Y:S04]  /*20cb0*/  LDSM.16.MT88.4 R28, [R211+0xf000] ;  /* 0x00f00000d31c783b */ /* 0x000fe80000004200 */
[----:B------:R-:W-:Y:S01]  /*20cc0*/  LDSM.16.MT88.4 R124, [R210+0x13800] ;  /* 0x01380000d27c783b */ /* 0x000fe20000004200 */
[C---:B------:R-:W-:Y:S03]  /*20cd0*/  HMMA.16816.F32.BF16 R92, R8.reuse, R22, R84 ;  /* 0x00000016085c723c */ /* 0x040fe60000041854 */
[----:B------:R-:W2:Y:S03]  /*20ce0*/  LDSM.16.MT88.4 R20, [R209+0x13000] ;  /* 0x01300000d114783b */ /* 0x000ea60000004200 */
[----:B------:R-:W-:Y:S01]  /*20cf0*/  HMMA.16816.F32.BF16 R80, R8, R12, R80 ;  /* 0x0000000c0850723c */ /* 0x000fe20000041850 */
[----:B------:R-:W-:Y:S01]  /*20d00*/  LDSM.16.MT88.4 R84, [R210+0xf800] ;  /* 0x00f80000d254783b */ /* 0x000fe20000004200 */
[----:B-1----:R-:W-:-:S04]  /*20d10*/  FFMA.FTZ R4, R183, R0, -R3 ;  /* 0x00000000b7047223 */ /* 0x002fc80000010803 */
[C---:B------:R-:W-:Y:S01]  /*20d20*/  HMMA.16816.F32.BF16 R64, R8.reuse, R14, R64 ;  /* 0x0000000e0840723c */ /* 0x040fe20000041840 */
[----:B------:R-:W1:Y:S01]  /*20d30*/  LDSM.16.MT88.4 R12, [R212+0x13000] ;  /* 0x01300000d40c783b */ /* 0x000e620000004200 */
[----:B------:R3:W-:Y:S04]  /*20d40*/  MUFU.EX2 R128, R4 ;  /* 0x0000000400807308 */ /* 0x0007e80000000800 */
[C---:B-----5:R-:W-:Y:S06]  /*20d50*/  HMMA.16816.F32.BF16 R56, R8.reuse, R32, R56 ;  /* 0x000000200838723c */ /* 0x060fec0000041838 */
[----:B------:R-:W-:Y:S01]  /*20d60*/  HMMA.16816.F32.BF16 R60, R8, R34, R60 ;  /* 0x00000022083c723c */ /* 0x000fe2000004183c */
[----:B------:R-:W4:Y:S01]  /*20d70*/  LDSM.16.MT88.4 R32, [R211+0x13000] ;  /* 0x01300000d320783b */ /* 0x000f220000004200 */
[----:B---3--:R-:W-:-:S05]  /*20d80*/  FFMA.FTZ R4, R184, R0, -R3 ;  /* 0x00000000b8047223 */ /* 0x008fca0000010803 */
[-C--:B------:R-:W-:Y:S01]  /*20d90*/  FFMA.FTZ R8, R188, R0.reuse, -R2 ;  /* 0x00000000bc087223 */ /* 0x080fe20000010802 */
[----:B------:R3:W-:Y:S02]  /*20da0*/  MUFU.EX2 R71, R4 ;  /* 0x0000000400477308 */ /* 0x0007e40000000800 */
[----:B---3--:R-:W-:-:S06]  /*20db0*/  FFMA.FTZ R4, R186, R0, -R3 ;  /* 0x00000000ba047223 */ /* 0x008fcc0000010803 */
[----:B------:R3:W5:Y:S02]  /*20dc0*/  MUFU.EX2 R70, R4 ;  /* 0x0000000400467308 */ /* 0x0007640000000800 */
[----:B---3--:R-:W-:Y:S01]  /*20dd0*/  FFMA.FTZ R4, R187, R0, -R2 ;  /* 0x00000000bb047223 */ /* 0x008fe20000010802 */
[----:B-----5:R-:W-:-:S05]  /*20de0*/  F2FP.BF16.F32.PACK_AB R6, R70, R71 ;  /* 0x000000474606723e */ /* 0x020fca00000010ff */
[----:B------:R3:W5:Y:S02]  /*20df0*/  MUFU.EX2 R68, R4 ;  /* 0x0000000400447308 */ /* 0x0007640000000800 */
[----:B---3--:R-:W-:Y:S02]  /*20e00*/  F2FP.BF16.F32.PACK_AB R4, R128, R129 ;  /* 0x000000818004723e */ /* 0x008fe400000010ff */
[----:B-----5:R-:W-:-:S07]  /*20e10*/  F2FP.BF16.F32.PACK_AB R7, R68, R140 ;  /* 0x0000008c4407723e */ /* 0x020fce00000010ff */
[C---:B------:R-:W-:Y:S01]  /*20e20*/  HMMA.16816.F32.BF16 R48, R4.reuse, R38, R48 ;  /* 0x000000260430723c */ /* 0x040fe20000041830 */
[----:B------:R3:W-:Y:S05]  /*20e30*/  MUFU.EX2 R39, R8 ;  /* 0x0000000800277308 */ /* 0x0007ea0000000800 */
[C---:B------:R-:W-:Y:S06]  /*20e40*/  HMMA.16816.F32.BF16 R52, R4.reuse, R36, R52 ;  /* 0x000000240434723c */ /* 0x040fec0000041834 */
[----:B--2---:R-:W-:Y:S01]  /*20e50*/  HMMA.16816.F32.BF16 R112, R4, R20, R112 ;  /* 0x000000140470723c */ /* 0x004fe20000041870 */
[----:B---3--:R-:W-:-:S05]  /*20e60*/  FFMA.FTZ R8, R180, R0, -R2 ;  /* 0x00000000b4087223 */ /* 0x008fca0000010802 */
[C---:B------:R-:W-:Y:S01]  /*20e70*/  HMMA.16816.F32.BF16 R20, R4.reuse, R22, R116 ;  /* 0x000000160414723c */ /* 0x040fe20000041874 */
[----:B------:R2:W3:Y:S05]  /*20e80*/  MUFU.EX2 R38, R8 ;  /* 0x0000000800267308 */ /* 0x0004ea0000000800 */
[C---:B------:R-:W-:Y:S06]  /*20e90*/  HMMA.16816.F32.BF16 R96, R4.reuse, R44, R96 ;  /* 0x0000002c0460723c */ /* 0x040fec0000041860 */
[C---:B------:R-:W-:Y:S06]  /*20ea0*/  HMMA.16816.F32.BF16 R104, R4.reuse, R28, R104 ;  /* 0x0000001c0468723c */ /* 0x040fec0000041868 */
[----:B------:R-:W-:Y:S01]  /*20eb0*/  HMMA.16816.F32.BF16 R116, R4, R24, R108 ;  /* 0x000000180474723c */ /* 0x000fe2000004186c */
[----:B------:R-:W-:Y:S01]  /*20ec0*/  LDSM.16.MT88.4 R108, [R209+0x13800] ;  /* 0x01380000d16c783b */ /* 0x000fe20000004200 */
[----:B--2---:R-:W-:Y:S01]  /*20ed0*/  FFMA.FTZ R8, R189, R0, -R2 ;  /* 0x00000000bd087223 */ /* 0x004fe20000010802 */
[----:B---3--:R-:W-:-:S03]  /*20ee0*/  F2FP.BF16.F32.PACK_AB R137, R38, R39 ;  /* 0x000000272689723e */ /* 0x008fc600000010ff */
[----:B------:R2:W-:Y:S01]  /*20ef0*/  MUFU.EX2 R37, R8 ;  /* 0x0000000800257308 */ /* 0x0005e20000000800 */
[C---:B------:R-:W-:Y:S06]  /*20f00*/  HMMA.16816.F32.BF16 R88, R4.reuse, R40, R88 ;  /* 0x000000280458723c */ /* 0x040fec0000041858 */
[C---:B------:R-:W-:Y:S01]  /*20f10*/  HMMA.16816.F32.BF16 R44, R4.reuse, R46, R76 ;  /* 0x0000002e042c723c */ /* 0x040fe2000004184c */
[----:B------:R-:W3:Y:S05]  /*20f20*/  LDSM.16.MT88.4 R76, [R209+0xf800] ;  /* 0x00f80000d14c783b */ /* 0x000eea0000004200 */
[----:B------:R-:W-:Y:S01]  /*20f30*/  HMMA.16816.F32.BF16 R28, R4, R30, R100 ;  /* 0x0000001e041c723c */ /* 0x000fe20000041864 */
[----:B------:R-:W-:Y:S01]  /*20f40*/  LDSM.16.MT88.4 R100, [R211+0xf800] ;  /* 0x00f80000d364783b */ /* 0x000fe20000004200 */
[----:B--2---:R-:W-:-:S04]  /*20f50*/  FFMA.FTZ R8, R192, R0, -R3 ;  /* 0x00000000c0087223 */ /* 0x004fc80000010803 */
[C---:B------:R-:W-:Y:S01]  /*20f60*/  HMMA.16816.F32.BF16 R24, R4.reuse, R26, R92 ;  /* 0x0000001a0418723c */ /* 0x040fe2000004185c */
[----:B------:R-:W2:Y:S01]  /*20f70*/  LDSM.16.MT88.4 R92, [R212+0xf800] ;  /* 0x00f80000d45c783b */ /* 0x000ea20000004200 */
[----:B------:R5:W-:Y:S04]  /*20f80*/  MUFU.EX2 R36, R8 ;  /* 0x0000000800247308 */ /* 0x000be80000000800 */
[C---:B------:R-:W-:Y:S06]  /*20f90*/  HMMA.16816.F32.BF16 R40, R4.reuse, R42, R72 ;  /* 0x0000002a0428723c */ /* 0x040fec0000041848 */
[C---:B-1----:R-:W-:Y:S06]  /*20fa0*/  HMMA.16816.F32.BF16 R120, R4.reuse, R12, R80 ;  /* 0x0000000c0478723c */ /* 0x042fec0000041850 */
[----:B------:R-:W-:Y:S01]  /*20fb0*/  HMMA.16816.F32.BF16 R64, R4, R14, R64 ;  /* 0x0000000e0440723c */ /* 0x000fe20000041840 */
[----:B-----5:R-:W-:-:S04]  /*20fc0*/  FFMA.FTZ R8, R191, R0, -R3 ;  /* 0x00000000bf087223 */ /* 0x020fc80000010803 */
[----:B------:R1:W5:Y:S01]  /*20fd0*/  MUFU.EX2 R11, R8 ;  /* 0x00000008000b7308 */ /* 0x0003620000000800 */
[C---:B----4-:R-:W-:Y:S06]  /*20fe0*/  HMMA.16816.F32.BF16 R56, R4.reuse, R32, R56 ;  /* 0x000000200438723c */ /* 0x050fec0000041838 */
[----:B------:R-:W-:Y:S01]  /*20ff0*/  HMMA.16816.F32.BF16 R60, R4, R34, R60 ;  /* 0x00000022043c723c */ /* 0x000fe2000004183c */
[----:B------:R-:W-:Y:S01]  /*21000*/  LDSM.16.MT88.4 R4, [R211+0x13800] ;  /* 0x01380000d304783b */ /* 0x000fe20000004200 */
[-CC-:B-1----:R-:W-:Y:S01]  /*21010*/  FFMA.FTZ R8, R193, R0.reuse, -R3.reuse ;  /* 0x00000000c1087223 */ /* 0x182fe20000010803 */
[-C--:B------:R-:W-:Y:S01]  /*21020*/  FFMA.FTZ R3, R182, R0.reuse, -R3 ;  /* 0x00000000b6037223 */ /* 0x080fe20000010803 */
[----:B------:R-:W-:Y:S01]  /*21030*/  FFMA.FTZ R0, R190, R0, -R2 ;  /* 0x00000000be007223 */ /* 0x000fe20000010802 */
[----:B------:R-:W-:Y:S01]  /*21040*/  FFMA.FTZ R2, R250, R16, R139 ;  /* 0x00000010fa027223 */ /* 0x000fe2000001008b */
[----:B------:R-:W-:Y:S01]  /*21050*/  MUFU.EX2 R10, R8 ;  /* 0x00000008000a7308 */ /* 0x000fe20000000800 */
[----:B-----5:R-:W-:-:S02]  /*21060*/  F2FP.BF16.F32.PACK_AB R136, R11, R36 ;  /* 0x000000240b88723e */ /* 0x020fc400000010ff */
[----:B------:R-:W-:-:S05]  /*21070*/  FADD.FTZ R2, R166, R2 ;  /* 0x00000002a6027221 */ /* 0x000fca0000010000 */
[----:B------:R1:W4:Y:S08]  /*21080*/  MUFU.EX2 R8, R0 ;  /* 0x0000000000087308 */ /* 0x0003300000000800 */
[----:B------:R5:W3:Y:S01]  /*21090*/  MUFU.EX2 R9, R3 ;  /* 0x0000000300097308 */ /* 0x000ae20000000800 */
[----:B-1----:R-:W-:Y:S01]  /*210a0*/  FFMA.FTZ R0, R251, R17, R167 ;  /* 0x00000011fb007223 */ /* 0x002fe200000100a7 */
[----:B----4-:R-:W-:-:S03]  /*210b0*/  F2FP.BF16.F32.PACK_AB R139, R8, R37 ;  /* 0x00000025088b723e */ /* 0x010fc600000010ff */
[----:B-----5:R-:W-:Y:S01]  /*210c0*/  FADD.FTZ R3, R168, R0 ;  /* 0x00000000a8037221 */ /* 0x020fe20000010000 */
[----:B------:R-:W-:Y:S01]  /*210d0*/  FADD.FTZ R0, R164, R2 ;  /* 0x00000002a4007221 */ /* 0x000fe20000010000 */
[----:B---3--:R-:W-:Y:S02]  /*210e0*/  F2FP.BF16.F32.PACK_AB R138, R9, R10 ;  /* 0x0000000a098a723e */ /* 0x008fe400000010ff */
[----:B------:R-:W-:Y:S01]  /*210f0*/  FADD.FTZ R2, R162, R3 ;  /* 0x00000003a2027221 */ /* 0x000fe20000010000 */
[----:B------:R-:W-:-:S03]  /*21100*/  FADD.FTZ R0, R163, R0 ;  /* 0x00000000a3007221 */ /* 0x000fc60000010000 */
[----:B------:R-:W-:Y:S01]  /*21110*/  FADD.FTZ R2, R132, R2 ;  /* 0x0000000284027221 */ /* 0x000fe20000010000 */
[----:B------:R-:W-:Y:S01]  /*21120*/  FADD.FTZ R0, R133, R0 ;  /* 0x0000000085007221 */ /* 0x000fe20000010000 */
[C---:B------:R-:W-:Y:S02]  /*21130*/  HMMA.16816.F32.BF16 R80, R136.reuse, R76, R52 ;  /* 0x0000004c8850723c */ /* 0x040fe40000041834 */
[----:B------:R-:W-:Y:S01]  /*21140*/  FADD.FTZ R2, R134, R2 ;  /* 0x0000000286027221 */ /* 0x000fe20000010000 */
[----:B------:R-:W-:Y:S02]  /*21150*/  FADD.FTZ R0, R135, R0 ;  /* 0x0000000087007221 */ /* 0x000fe40000010000 */
[----:B------:R-:W1:Y:S01]  /*21160*/  LDSM.16.MT88.4 R132, [R212+0x13800] ;  /* 0x01380000d484783b */ /* 0x000e620000004200 */
[----:B------:R-:W-:Y:S01]  /*21170*/  FADD.FTZ R2, R242, R2 ;  /* 0x00000002f2027221 */ /* 0x000fe20000010000 */
[----:B------:R-:W-:Y:S01]  /*21180*/  FADD.FTZ R0, R161, R0 ;  /* 0x00000000a1007221 */ /* 0x000fe20000010000 */
[----:B------:R-:W-:Y:S02]  /*21190*/  HMMA.16816.F32.BF16 R88, R136, R84, R88 ;  /* 0x000000548858723c */ /* 0x000fe40000041858 */
[----:B------:R-:W-:Y:S01]  /*211a0*/  FADD.FTZ R2, R239, R2 ;  /* 0x00000002ef027221 */ /* 0x000fe20000010000 */
[----:B------:R-:W-:-:S03]  /*211b0*/  FADD.FTZ R0, R160, R0 ;  /* 0x00000000a0007221 */ /* 0x000fc60000010000 */
[----:B------:R-:W-:Y:S01]  /*211c0*/  FADD.FTZ R2, R237, R2 ;  /* 0x00000002ed027221 */ /* 0x000fe20000010000 */
[----:B------:R-:W-:Y:S01]  /*211d0*/  FADD.FTZ R0, R236, R0 ;  /* 0x00000000ec007221 */ /* 0x000fe20000010000 */
[----:B--2---:R-:W-:Y:S02]  /*211e0*/  HMMA.16816.F32.BF16 R96, R136, R92, R96 ;  /* 0x0000005c8860723c */ /* 0x004fe40000041860 */
        /* <DEDUP_REMOVED lines=44> */
[C---:B------:R-:W-:Y:S02]  /*214b0*/  HMMA.16816.F32.BF16 R108, R136.reuse, R110, R20 ;  /* 0x0000006e886c723c */ /* 0x040fe40000041814 */
[----:B------:R-:W-:Y:S01]  /*214c0*/  FADD.FTZ R2, R71, R2 ;  /* 0x0000000247027221 */ /* 0x000fe20000010000 */
[----:B------:R-:W-:Y:S01]  /*214d0*/  FADD.FTZ R0, R68, R0 ;  /* 0x0000000044007221 */ /* 0x000fe20000010000 */
[----:B------:R-:W-:Y:S02]  /*214e0*/  MOV R71, R18 ;  /* 0x0000001200477202 */ /* 0x000fe40000000f00 */
[----:B------:R-:W-:Y:S01]  /*214f0*/  HMMA.16816.F32.BF16 R124, R136, R126, R24 ;  /* 0x0000007e887c723c */ /* 0x000fe20000041818 */
[----:B------:R-:W-:Y:S01]  /*21500*/  FADD.FTZ R2, R70, R2 ;  /* 0x0000000246027221 */ /* 0x000fe20000010000 */
[----:B------:R-:W-:Y:S01]  /*21510*/  FADD.FTZ R0, R39, R0 ;  /* 0x0000000027007221 */ /* 0x000fe20000010000 */
[----:B------:R-:W-:-:S02]  /*21520*/  MOV R70, R19 ;  /* 0x0000001300467202 */ /* 0x000fc40000000f00 */
[----:B------:R-:W-:Y:S01]  /*21530*/  FADD.FTZ R2, R36, R2 ;  /* 0x0000000224027221 */ /* 0x000fe20000010000 */
[C---:B------:R-:W-:Y:S01]  /*21540*/  HMMA.16816.F32.BF16 R132, R136.reuse, R134, R64 ;  /* 0x000000868884723c */ /* 0x040fe20000041840 */
[----:B------:R-:W-:Y:S02]  /*21550*/  FADD.FTZ R0, R38, R0 ;  /* 0x0000000026007221 */ /* 0x000fe40000010000 */
[----:B------:R-:W-:Y:S02]  /*21560*/  FADD.FTZ R2, R11, R2 ;  /* 0x000000020b027221 */ /* 0x000fe40000010000 */
[----:B------:R-:W-:Y:S01]  /*21570*/  FADD.FTZ R0, R37, R0 ;  /* 0x0000000025007221 */ /* 0x000fe20000010000 */
[----:B------:R-:W-:Y:S01]  /*21580*/  HMMA.16816.F32.BF16 R128, R136, R4, R56 ;  /* 0x000000048880723c */ /* 0x000fe20000041838 */
[----:B------:R-:W-:Y:S02]  /*21590*/  FADD.FTZ R2, R10, R2 ;  /* 0x000000020a027221 */ /* 0x000fe40000010000 */
[----:B------:R-:W-:-:S02]  /*215a0*/  FADD.FTZ R250, R8, R0 ;  /* 0x0000000008fa7221 */ /* 0x000fc40000010000 */
[----:B------:R-:W-:Y:S01]  /*215b0*/  FADD.FTZ R251, R9, R2 ;  /* 0x0000000209fb7221 */ /* 0x000fe20000010000 */
[----:B------:R-:W-:-:S15]  /*215c0*/  HMMA.16816.F32.BF16 R136, R136, R6, R60 ;  /* 0x000000068888723c */ /* 0x000fde000004183c */
[----:B------:R-:W-:-:S09]  /*215d0*/  NOP ;  /* 0x0000000000007918 */ /* 0x000fd20000000000 */
.L_x_3563:
[----:B------:R-:W-:-:S13]  /*215e0*/  ISETP.GE.AND P0, PT, R246, 0x1, PT ;  /* 0x00000001f600780c */ /* 0x000fda0003f06270 */
[----:B------:R-:W-:Y:S05]  /*215f0*/  @!P0 BRA `(.L_x_3572) ;  /* 0x0000005c00bc8947 */ /* 0x000fea0003800000 */
[----:B------:R-:W-:Y:S02]  /*21600*/  MOV R72, R70 ;  /* 0x0000004600487202 */ /* 0x000fe40000000f00 */
[----:B------:R-:W-:-:S07]  /*21610*/  MOV R73, R71 ;  /* 0x0000004700497202 */ /* 0x000fce0000000f00 */
.L_x_3581:
        /* <DEDUP_REMOVED lines=20> */
[----:B--2---:R-:W2:Y:S01]  /*21760*/  LD.E R4, desc[UR4][R70.64+0x170] ;  /* 0x0001700446047980 */ /* 0x004ea2000c101900 */
[----:B------:R-:W-:Y:S02]  /*21770*/  R2UR UR8, R2 ;  /* 0x00000000020872ca */ /* 0x000fe400000e0000 */
[----:B------:R-:W-:Y:S02]  /*21780*/  R2UR UR9, R3 ;  /* 0x00000000030972ca */ /* 0x000fe400000e0000 */
[-C--:B--2---:R-:W-:Y:S02]  /*21790*/  IABS R0, R4.reuse ;  /* 0x0000000400007213 */ /* 0x084fe40000000000 */
[-C--:B------:R-:W-:Y:S02]  /*217a0*/  IABS R9, R4.reuse ;  /* 0x0000000400097213 */ /* 0x080fe40000000000 */
[----:B------:R-:W1:Y:S01]  /*217b0*/  I2F.RP R6, R0 ;  /* 0x0000000000067306 */ /* 0x000e620000209400 */
[-C--:B------:R-:W-:Y:S02]  /*217c0*/  LOP3.LUT R12, R12, R4.reuse, RZ, 0x3c, !PT ;  /* 0x000000040c0c7212 */ /* 0x080fe400078e3cff */
[----:B------:R-:W-:Y:S01]  /*217d0*/  IMAD.MOV R9, RZ, RZ, -R9 ;  /* 0x000000ffff097224 */ /* 0x000fe200078e0a09 */
[----:B------:R-:W-:Y:S02]  /*217e0*/  LOP3.LUT R10, R10, R4, RZ, 0x3c, !PT ;  /* 0x000000040a0a7212 */ /* 0x000fe400078e3cff */
[----:B------:R-:W-:Y:S04]  /*217f0*/  ISETP.GE.AND P0, PT, R12, RZ, PT ;  /* 0x000000ff0c00720c */ /* 0x000fe80003f06270 */
        /* <DEDUP_REMOVED lines=28> */
[CC--:B------:R-:W-:Y:S01]  /*219c0*/  LEA R10, P1, R5.reuse, R240.reuse, 0x2 ;  /* 0x000000f0050a7211 */ /* 0x0c0fe200078210ff */
[----:B------:R-:W2:Y:S01]  /*219d0*/  LD.E.64 R6, desc[UR4][R70.64+0x40] ;  /* 0x0000400446067980 */ /* 0x000ea2000c101b00 */
[C---:B------:R-:W-:Y:S02]  /*219e0*/  LEA R8, P0, R0.reuse, R240, 0x2 ;  /* 0x000000f000087211 */ /* 0x040fe400078010ff */
[-C--:B------:R-:W-:Y:S02]  /*219f0*/  LEA.HI.X.SX32 R11, R5, R241.reuse, 0x2, P1 ;  /* 0x000000f1050b7211 */ /* 0x080fe400008f16ff */
[C---:B------:R-:W-:Y:S01]  /*21a00*/  LEA.HI.X.SX32 R9, R0.reuse, R241, 0x2, P0 ;  /* 0x000000f100097211 */ /* 0x040fe200000f16ff */
[----:B------:R-:W-:Y:S02]  /*21a10*/  IMAD.IADD R0, R0, 0x1, -R5 ;  /* 0x0000000100007824 */ /* 0x000fe400078e0a05 */
[----:B------:R1:W3:Y:S02]  /*21a20*/  LD.E R12, desc[UR10][R10.64] ;  /* 0x0000000a0a0c7980 */ /* 0x0002e4000c101900 */
[----:B------:R-:W-:Y:S02]  /*21a30*/  IMAD R4, R4, R0, -0x80 ;  /* 0xffffff8004047424 */ /* 0x000fe400078e0200 */
[----:B------:R-:W3:Y:S03]  /*21a40*/  LD.E R11, desc[UR12][R8.64] ;  /* 0x0000000c080b7980 */ /* 0x000ee6000c101900 */
[----:B-1----:R-:W-:Y:S01]  /*21a50*/  SHF.R.S32.HI R10, RZ, 0x1f, R4 ;  /* 0x0000001fff0a7819 */ /* 0x002fe20000011404 */
[----:B------:R-:W4:Y:S01]  /*21a60*/  LD.E.64 R8, desc[UR8][R70.64+0x28] ;  /* 0x0000280846087980 */ /* 0x000f22000c101b00 */
[-C--:B--2---:R-:W-:Y:S02]  /*21a70*/  IMAD R0, R7, R4.reuse, RZ ;  /* 0x0000000407007224 */ /* 0x084fe400078e02ff */
[C---:B------:R-:W-:Y:S04]  /*21a80*/  IMAD.WIDE.U32 R4, R6.reuse, R4, RZ ;  /* 0x0000000406047225 */ /* 0x040fe800078e00ff */
[----:B------:R-:W-:Y:S04]  /*21a90*/  IMAD R6, R6, R10, R0 ;  /* 0x0000000a06067224 */ /* 0x000fe800078e0200 */
[----:B------:R-:W-:Y:S01]  /*21aa0*/  IMAD.IADD R5, R5, 0x1, R6 ;  /* 0x0000000105057824 */ /* 0x000fe200078e0206 */
[----:B---3--:R-:W-:Y:S04]  /*21ab0*/  IADD3 R11, -R11, R12, RZ ;  /* 0x0000000c0b0b7210 */ /* 0x008fe80007ffe1ff */
[----:B------:R-:W-:Y:S01]  /*21ac0*/  SHF.R.S32.HI R6, RZ, 0x1f, R11 ;  /* 0x0000001fff067819 */ /* 0x000fe2000001140b */
[----:B----4-:R-:W-:Y:S02]  /*21ad0*/  IMAD R0, R9, R11, RZ ;  /* 0x0000000b09007224 */ /* 0x010fe400078e02ff */
[----:B------:R-:W-:Y:S04]  /*21ae0*/  IMAD.WIDE.U32 R4, R11, R8, R4 ;  /* 0x000000080b047225 */ /* 0x000fe800078e0004 */
[----:B------:R-:W-:Y:S02]  /*21af0*/  IMAD R8, R8, R6, R0 ;  /* 0x0000000608087224 */ /* 0x000fe400078e0200 */
[----:B------:R-:W-:Y:S02]  /*21b00*/  IMAD.MOV.U32 R0, RZ, RZ, R4 ;  /* 0x000000ffff007224 */ /* 0x000fe400078e0004 */
[----:B------:R-:W-:Y:S01]  /*21b10*/  IMAD.IADD R5, R5, 0x1, R8 ;  /* 0x0000000105057824 */ /* 0x000fe200078e0208 */
[----:B------:R-:W-:Y:S05]  /*21b20*/  BRA `(.L_x_3575) ;  /* 0x0000000000187947 */ /* 0x000fea0003800000 */
.L_x_3574:
[----:B-1----:R-:W-:Y:S02]  /*21b30*/  R2UR UR4, R2 ;  /* 0x00000000020472ca */ /* 0x002fe400000e0000 */
[----:B------:R-:W-:Y:S11]  /*21b40*/  R2UR UR5, R3 ;  /* 0x00000000030572ca */ /* 0x000ff600000e0000 */
[----:B------:R-:W-:Y:S02]  /*21b50*/  @!UPT UIADD3 URZ, URZ, URZ, URZ ;  /* 0x0000003f3f3ff290 */ /* 0x000fe4000fffe03f */
[----:B--2---:R-:W2:Y:S02]  /*21b60*/  LD.E R0, desc[UR4][R70.64+0x40] ;  /* 0x0000400446007980 */ /* 0x004ea4000c101900 */
[----:B--2---:R-:W-:Y:S05]  /*21b70*/  IMAD.U32 R0, R0, -0x80, RZ ;  /* 0xffffff8000007824 */ /* 0x004fea00078e00ff */
[----:B------:R-:W-:Y:S02]  /*21b80*/  SHF.R.S32.HI R5, RZ, 0x1f, R0 ;  /* 0x0000001fff057819 */ /* 0x000fe40000011400 */
.L_x_3575:
[----:B------:R-:W-:Y:S05]  /*21b90*/  BSYNC B0 ;  /* 0x0000000000007941 */ /* 0x000fea0003800000 */
.L_x_3573:
        /* <DEDUP_REMOVED lines=9> */
[----:B------:R-:W-:Y:S01]  /*21c30*/  @P2 IMAD.MOV.U32 R9, RZ, RZ, R237 ;  /* 0x000000ffff092224 */ /* 0x000fe200078e00ed */
        /* <DEDUP_REMOVED lines=24> */
[-C--:B------:R-:W-:Y:S02]  /*21dc0*/  @P3 LEA R28, P4, R0, R194.reuse, 0x1 ;  /* 0x000000c2001c3211 */ /* 0x080fe400078808ff */
[----:B------:R-:W-:Y:S02]  /*21dd0*/  IADD3.X R5, R5, R249, RZ, P1, !PT ;  /* 0x000000f905057210 */ /* 0x000fe40000ffe4ff */
[----:B------:R-:W-:Y:S02]  /*21de0*/  @P2 R2UR UR8, R2 ;  /* 0x00000000020822ca */ /* 0x000fe400000e0000 */
[CCC-:B------:R-:W-:Y:S02]  /*21df0*/  @P3 LEA.HI.X R29, R0.reuse, R195.reuse, R5.reuse, 0x1, P4 ;  /* 0x000000c3001d3211 */ /* 0x1c0fe400020f0c05 */
        /* <DEDUP_REMOVED lines=9> */
[CC--:B------:R-:W-:Y:S02]  /*21e90*/  @P3 LEA R24, P4, R4.reuse, R194.reuse, 0x1 ;  /* 0x000000c204183211 */ /* 0x0c0fe400078808ff */
[----:B------:R-:W-:Y:S01]  /*21ea0*/  @!PT LDS RZ, [RZ] ;  /* 0x00000000fffff984 */ /* 0x000fe20000000800 */
[----:B------:R-:W-:Y:S01]  /*21eb0*/  @!PT LDS RZ, [RZ] ;  /* 0x00000000fffff984 */ /* 0x000fe20000000800 */
[----:B------:R-:W-:Y:S01]  /*21ec0*/  @!PT LDS RZ, [RZ] ;  /* 0x00000000fffff984 */ /* 0x000fe20000000800 */
[----:B------:R-:W-:Y:S01]  /*21ed0*/  @P2 LDGSTS.E.BYPASS.LTC128B.128 [R235+0x10800], desc[UR12][R30.64+0x80] ;  /* 0x108000801eeb2fae */ /* 0x000fe2000b901d4c */
[----:B------:R-:W-:Y:S01]  /*21ee0*/  IMAD.X R5, R5, 0x1, R249, P1 ;  /* 0x0000000105057824 */ /* 0x000fe200008e06f9 */
[C---:B------:R-:W-:Y:S03]  /*21ef0*/  @P2 LEA R22, P0, R4.reuse, R194, 0x1 ;  /* 0x000000c204162211 */ /* 0x040fe600078008ff */
[----:B------:R-:W-:Y:S01]  /*21f00*/  @!P2 STS.128 [R235+0x10800], RZ ;  /* 0x010800ffeb00a388 */ /* 0x000fe20000000c00 */
[C---:B------:R-:W-:Y:S02]  /*21f10*/  IADD3 R0, P1, R4.reuse, R248, RZ ;  /* 0x000000f804007210 */ /* 0x040fe40007f3e0ff */
        /* <DEDUP_REMOVED lines=13> */
[----:B------:R-:W-:Y:S01]  /*21ff0*/  @P2 LDGSTS.E.BYPASS.LTC128B.128 [R235+0x11000], desc[UR8][R26.64+0x80] ;  /* 0x110000801aeb2fae */ /* 0x000fe2000b901d48 */
        /* <DEDUP_REMOVED lines=28> */
[-C--:B------:R-:W-:Y:S02]  /*221c0*/  @P3 LEA R12, P6, R0, R194.reuse, 0x1 ;  /* 0x000000c2000c3211 */ /* 0x080fe400078c08ff */
[----:B------:R-:W-:Y:S01]  /*221d0*/  @!P3 STS.128 [R235+0xe000], RZ ;  /* 0x00e000ffeb00b388 */ /* 0x000fe20000000c00 */
[----:B------:R-:W-:Y:S02]  /*221e0*/  IADD3.X R5, R5, R249, RZ, P0, !PT ;  /* 0x000000f905057210 */ /* 0x000fe400007fe4ff */
[----:B------:R-:W-:Y:S02]  /*221f0*/  @P2 R2UR UR10, R2 ;  /* 0x00000000020a22ca */ /* 0x000fe400000e0000 */
[----:B------:R-:W-:Y:S01]  /*22200*/  @!PT LDS RZ, [RZ] ;  /* 0x00000000fffff984 */ /* 0x000fe20000000800 */
[----:B------:R-:W-:Y:S01]  /*22210*/  @!PT LDS RZ, [RZ] ;  /* 0x00000000fffff984 */ /* 0x000fe20000000800 */
[----:B------:R-:W-:Y:S01]  /*22220*/  @!PT LDS RZ, [RZ] ;  /* 0x00000000fffff984 */ /* 0x000fe20000000800 */
[----:B------:R-:W-:Y:S01]  /*22230*/  @P2 LDGSTS.E.BYPASS.LTC128B.128 [R235+0x12000], desc[UR8][R18.64+0x80] ;  /* 0x1200008012eb2fae */ /* 0x000fe2000b901d48 */
[CCC-:B------:R-:W-:Y:S02]  /*22240*/  @P3 LEA.HI.X R13, R0.reuse, R195.reuse, R5.reuse, 0x1, P6 ;  /* 0x000000c3000d3211 */ /* 0x1c0fe400030f0c05 */
[C---:B------:R-:W-:Y:S02]  /*22250*/  @P2 R2UR UR11, R3.reuse ;  /* 0x00000000030b22ca */ /* 0x040fe400000e0000 */
[----:B------:R-:W-:Y:S01]  /*22260*/  @!P2 STS.128 [R235+0x12000], RZ ;  /* 0x012000ffeb00a388 */ /* 0x000fe20000000c00 */
[C---:B-1----:R-:W-:Y:S02]  /*22270*/  @P2 LEA R8, P1, R0.reuse, R194, 0x1 ;  /* 0x000000c200082211 */ /* 0x042fe400078208ff */
[C---:B------:R-:W-:Y:S02]  /*22280*/  IADD3 R4, P5, R0.reuse, R248, RZ ;  /* 0x000000f800047210 */ /* 0x040fe40007fbe0ff */
[----:B------:R-:W-:Y:S01]  /*22290*/  @!PT LDS RZ, [RZ] ;  /* 0x00000000fffff984 */ /* 0x000fe20000000800 */
[----:B------:R-:W-:Y:S01]  /*222a0*/  @!PT LDS RZ, [RZ] ;  /* 0x00000000fffff984 */ /* 0x000fe20000000800 */
[----:B------:R-:W-:Y:S01]  /*222b0*/  @!PT LDS RZ, [RZ] ;  /* 0x00000000fffff984 */ /* 0x000fe20000000800 */
[----:B------:R1:W-:Y:S01]  /*222c0*/  @P3 LDGSTS.E.BYPASS.LTC128B.128 [R235+0xe800], desc[UR4][R16.64] ;  /* 0x0e80000010eb3fae */ /* 0x0003e2000b901d44 */
[-C--:B------:R-:W-:Y:S02]  /*222d0*/  @P2 LEA.HI.X R9, R0, R195.reuse, R5, 0x1, P1 ;  /* 0x000000c300092211 */ /* 0x080fe400008f0c05 */
[----:B------:R-:W-:Y:S02]  /*222e0*/  @P3 R2UR UR8, R2 ;  /* 0x00000000020832ca */ /* 0x000fe400000e0000 */
[----:B------:R-:W-:Y:S01]  /*222f0*/  @!P3 STS.128 [R235+0xe800], RZ ;  /* 0x00e800ffeb00b388 */ /* 0x000fe20000000c00 */
[----:B------:R-:W-:Y:S01]  /*22300*/  @P3 R2UR UR9, R3 ;  /* 0x00000000030932ca */ /* 0x000fe200000e0000 */
        /* <DEDUP_REMOVED lines=36> */
[----:B-1----:R-:W-:Y:S05]  /*22550*/  LDSM.16.M88.4 R16, [R208+0x4800] ;  /* 0x00480000d010783b */ /* 0x002fea0000000200 */
[----:B------:R-:W-:Y:S05]  /*22560*/  LDSM.16.M88.4 R24, [R208+0x5000] ;  /* 0x00500000d018783b */ /* 0x000fea0000000200 */
[----:B--2---:R-:W3:Y:S05]  /*22570*/  LDSM.16.M88.4 R8, [R208+0x4000] ;  /* 0x00400000d008783b */ /* 0x004eea0000000200 */
[----:B------:R-:W1:Y:S05]  /*22580*/  LDSM.16.M88.4 R32, [R208+0x5800] ;  /* 0x00580000d020783b */ /* 0x000e6a0000000200 */
[----:B------:R-:W0:Y:S05]  /*22590*/  LDGDEPBAR ;  /* 0x00000000000079af */ /* 0x000e2a0000000000 */
[----:B------:R-:W2:Y:S05]  /*225a0*/  LDSM.16.M88.4 R40, [R208+0x6000] ;  /* 0x00600000d028783b */ /* 0x000eaa0000000200 */
[----:B------:R-:W4:Y:S05]  /*225b0*/  LDSM.16.M88.4 R48, [R208+0x6800] ;  /* 0x00680000d030783b */ /* 0x000f2a0000000200 */
[----:B------:R-:W5:Y:S05]  /*225c0*/  LDSM.16.M88.4 R56, [R208+0x7000] ;  /* 0x00700000d038783b */ /* 0x000f6a0000000200 */
[----:B------:R-:W5:Y:S05]  /*225d0*/  LDSM.16.M88.4 R140, [R208+0x7800] ;  /* 0x00780000d08c783b */ /* 0x000f6a0000000200 */
[----:B------:R-:W-:Y:S05]  /*225e0*/  LDSM.16.M88.4 R144, [R217] ;  /* 0x00000000d990783b */ /* 0x000fea0000000200 */
[----:B------:R-:W5:Y:S01]  /*225f0*/  LDSM.16.M88.4 R148, [R215] ;  /* 0x00000000d794783b */ /* 0x000f620000000200 */
[C---:B---3--:R-:W-:Y:S04]  /*22600*/  HMMA.16816.F32.BF16 R4, R64.reuse, R8, RZ ;  /* 0x000000084004723c */ /* 0x048fe800000418ff */
[----:B------:R-:W3:Y:S02]  /*22610*/  LDSM.16.M88.4 R152, [R234] ;  /* 0x00000000ea98783b */ /* 0x000ee40000000200 */
[C---:B------:R-:W-:Y:S03]  /*22620*/  HMMA.16816.F32.BF16 R8, R64.reuse, R10, RZ ;  /* 0x0000000a4008723c */ /* 0x040fe600000418ff */
[----:B------:R-:W3:Y:S03]  /*22630*/  LDSM.16.M88.4 R156, [R233] ;  /* 0x00000000e99c783b */ /* 0x000ee60000000200 */
[C---:B------:R-:W-:Y:S02]  /*22640*/  HMMA.16816.F32.BF16 R12, R64.reuse, R16, RZ ;  /* 0x00000010400c723c */ /* 0x040fe400000418ff */
[----:B------:R-:W3:Y:S04]  /*22650*/  LDSM.16.M88.4 R160, [R232] ;  /* 0x00000000e8a0783b */ /* 0x000ee80000000200 */
[C---:B------:R-:W-:Y:S01]  /*22660*/  HMMA.16816.F32.BF16 R16, R64.reuse, R18, RZ ;  /* 0x000000124010723c */ /* 0x040fe200000418ff */
[----:B------:R-:W-:Y:S05]  /*22670*/  LDSM.16.M88.4 R164, [R230] ;  /* 0x00000000e6a4783b */ /* 0x000fea0000000200 */
[C---:B------:R-:W-:Y:S01]  /*22680*/  HMMA.16816.F32.BF16 R20, R64.reuse, R24, RZ ;  /* 0x000000184014723c */ /* 0x040fe200000418ff */
[----:B------:R-:W-:Y:S05]  /*22690*/  LDSM.16.M88.4 R168, [R219] ;  /* 0x00000000dba8783b */ /* 0x000fea0000000200 */
[C---:B------:R-:W-:Y:S01]  /*226a0*/  HMMA.16816.F32.BF16 R24, R64.reuse, R26, RZ ;  /* 0x0000001a4018723c */ /* 0x040fe200000418ff */
[----:B------:R-:W-:Y:S05]  /*226b0*/  LDSM.16.M88.4 R172, [R214+0x4000] ;  /* 0x00400000d6ac783b */ /* 0x000fea0000000200 */
[C---:B-1----:R-:W-:Y:S01]  /*226c0*/  HMMA.16816.F32.BF16 R28, R64.reuse, R32, RZ ;  /* 0x00000020401c723c */ /* 0x042fe200000418ff */
[----:B------:R-:W-:Y:S05]  /*226d0*/  LDSM.16.M88.4 R176, [R213+0x1000] ;  /* 0x00100000d5b0783b */ /* 0x000fea0000000200 */
[C---:B------:R-:W-:Y:S01]  /*226e0*/  HMMA.16816.F32.BF16 R32, R64.reuse, R34, RZ ;  /* 0x000000224020723c */ /* 0x040fe200000418ff */
[----:B------:R-:W-:Y:S05]  /*226f0*/  LDSM.16.M88.4 R180, [R213+0x2000] ;  /* 0x00200000d5b4783b */ /* 0x000fea0000000200 */
[C---:B--2---:R-:W-:Y:S01]  /*22700*/  HMMA.16816.F32.BF16 R36, R64.reuse, R40, RZ ;  /* 0x000000284024723c */ /* 0x044fe200000418ff */
[----:B------:R-:W2:Y:S05]  /*22710*/  LD.E R0, desc[UR4][R70.64+0x18c] ;  /* 0x00018c0446007980 */ /* 0x000eaa000c101900 */
[----:B------:R-:W-:Y:S01]  /*22720*/  LDSM.16.M88.4 R184, [R214+0x9800] ;  /* 0x00980000d6b8783b */ /* 0x000fe20000000200 */
[C---:B------:R-:W-:Y:S04]  /*22730*/  HMMA.16816.F32.BF16 R40, R64.reuse, R42, RZ ;  /* 0x0000002a4028723c */ /* 0x040fe800000418ff */
[----:B------:R-:W-:Y:S02]  /*22740*/  LDSM.16.M88.4 R188, [R214+0xa800] ;  /* 0x00a80000d6bc783b */ /* 0x000fe40000000200 */
[C---:B----4-:R-:W-:Y:S03]  /*22750*/  HMMA.16816.F32.BF16 R44, R64.reuse, R48, RZ ;  /* 0x00000030402c723c */ /* 0x050fe600000418ff */
[----:B------:R-:W-:Y:S03]  /*22760*/  LDSM.16.M88.4 R192, [R214+0xb000] ;  /* 0x00b00000d6c0783b */ /* 0x000fe60000000200 */
[C---:B------:R-:W-:Y:S02]  /*22770*/  HMMA.16816.F32.BF16 R48, R64.reuse, R50, RZ ;  /* 0x000000324030723c */ /* 0x040fe400000418ff */
[----:B------:R-:W-:Y:S04]  /*22780*/  LDSM.16.M88.4 R196, [R214+0xb800] ;  /* 0x00b80000d6c4783b */ /* 0x000fe80000000200 */
[C---:B-----5:R-:W-:Y:S01]  /*22790*/  HMMA.16816.F32.BF16 R52, R64.reuse, R56, RZ ;  /* 0x000000384034723c */ /* 0x060fe200000418ff */
[----:B------:R-:W-:Y:S05]  /*227a0*/  LDSM.16.M88.4 R200, [R218+0x2000] ;  /* 0x00200000dac8783b */ /* 0x000fea0000000200 */
[C---:B------:R-:W-:Y:S01]  /*227b0*/  HMMA.16816.F32.BF16 R56, R64.reuse, R58, RZ ;  /* 0x0000003a4038723c */ /* 0x040fe200000418ff */
[----:B------:R-:W-:Y:S05]  /*227c0*/  LDSM.16.M88.4 R204, [R213+0x4000] ;  /* 0x00400000d5cc783b */ /* 0x000fea0000000200 */
[C---:B------:R-:W-:Y:S06]  /*227d0*/  HMMA.16816.F32.BF16 R60, R64.reuse, R140, RZ ;  /* 0x0000008c403c723c */ /* 0x040fec00000418ff */
[----:B------:R-:W-:Y:S01]  /*227e0*/  HMMA.16816.F32.BF16 R64, R64, R142, RZ ;  /* 0x0000008e4040723c */ /* 0x000fe200000418ff */
[----:B------:R-:W1:Y:S05]  /*227f0*/  LDSM.16.M88.4 R140, [R231] ;  /* 0x00000000e78c783b */ /* 0x000e6a0000000200 */
[C---:B------:R-:W-:Y:S06]  /*22800*/  HMMA.16816.F32.BF16 R4, R144.reuse, R148, R4 ;  /* 0x000000949004723c */ /* 0x040fec0000041804 */
[C---:B------:R-:W-:Y:S01]  /*22810*/  HMMA.16816.F32.BF16 R8, R144.reuse, R150, R8 ;  /* 0x000000969008723c */ /* 0x040fe20000041808 */
[----:B------:R-:W4:Y:S05]  /*22820*/  LDSM.16.M88.4 R148, [R229] ;  /* 0x00000000e594783b */ /* 0x000f2a0000000200 */
        /* <DEDUP_REMOVED lines=14> */
[----:B------:R-:W-:Y:S05]  /*22910*/  LDSM.16.M88.4 R164, [R218] ;  /* 0x00000000daa4783b */ /* 0x000fea0000000200 */
[C---:B----4-:R-:W-:Y:S06]  /*22920*/  HMMA.16816.F32.BF16 R52, R144.reuse, R148, R52 ;  /* 0x000000949034723c */ /* 0x050fec0000041834 */
[C---:B------:R-:W-:Y:S01]  /*22930*/  HMMA.16816.F32.BF16 R56, R144.reuse, R150, R56 ;  /* 0x000000969038723c */ /* 0x040fe20000041838 */
[----:B------:R-:W-:Y:S05]  /*22940*/  LDSM.16.M88.4 R148, [R214+0x6800] ;  /* 0x00680000d694783b */ /* 0x000fea0000000200 */
[C---:B---3--:R-:W-:Y:S06]  /*22950*/  HMMA.16816.F32.BF16 R60, R144.reuse, R152, R60 ;  /* 0x00000098903c723c */ /* 0x048fec000004183c */
[----:B------:R-:W-:Y:S01]  /*22960*/  HMMA.16816.F32.BF16 R64, R144, R154, R64 ;  /* 0x0000009a9040723c */ /* 0x000fe20000041840 */
[----:B------:R-:W3:Y:S05]  /*22970*/  LDSM.16.M88.4 R144, [R214+0x6000] ;  /* 0x00600000d690783b */ /* 0x000eea0000000200 */
[C---:B------:R-:W-:Y:S01]  /*22980*/  HMMA.16816.F32.BF16 R4, R168.reuse, R172, R4 ;  /* 0x000000aca804723c */ /* 0x040fe20000041804 */
[----:B------:R-:W4:Y:S05]  /*22990*/  LDSM.16.M88.4 R152, [R214+0x7000] ;  /* 0x00700000d698783b */ /* 0x000f2a0000000200 */
[C---:B------:R-:W-:Y:S01]  /*229a0*/  HMMA.16816.F32.BF16 R8, R168.reuse, R174, R8 ;  /* 0x000000aea808723c */ /* 0x040fe20000041808 */
[----:B------:R-:W-:Y:S05]  /*229b0*/  LDSM.16.M88.4 R172, [R213] ;  /* 0x00000000d5ac783b */ /* 0x000fea0000000200 */
        /* <DEDUP_REMOVED lines=18> */
[C---:B-----5:R-:W-:Y:S06]  /*22ae0*/  HMMA.16816.F32.BF16 R60, R168.reuse, R156, R60 ;  /* 0x0000009ca83c723c */ /* 0x060fec000004183c */
[----:B------:R-:W-:Y:S01]  /*22af0*/  HMMA.16816.F32.BF16 R64, R168, R158, R64 ;  /* 0x0000009ea840723c */ /* 0x000fe20000041840 */
[----:B------:R-:W-:Y:S05]  /*22b00*/  LDSM.16.M88.4 R156, [R208+0x8000] ;  /* 0x00800000d09c783b */ /* 0x000fea0000000200 */
[C---:B------:R-:W-:Y:S01]  /*22b10*/  HMMA.16816.F32.BF16 R4, R164.reuse, R172, R4 ;  /* 0x000000aca404723c */ /* 0x040fe20000041804 */
[----:B------:R-:W-:Y:S05]  /*22b20*/  LDSM.16.M88.4 R168, [R208+0x9000] ;  /* 0x00900000d0a8783b */ /* 0x000fea0000000200 */
        /* <DEDUP_REMOVED lines=20> */
[C---:B----4-:R-:W-:Y:S06]  /*22c70*/  HMMA.16816.F32.BF16 R60, R164.reuse, R152, R60 ;  /* 0x00000098a43c723c */ /* 0x050fec000004183c */
[----:B------:R-:W-:Y:S01]  /*22c80*/  HMMA.16816.F32.BF16 R64, R164, R154, R64 ;  /* 0x0000009aa440723c */ /* 0x000fe20000041840 */
[----:B------:R-:W-:Y:S05]  /*22c90*/  LDSM.16.M88.4 R152, [R217+0x2000] ;  /* 0x00200000d998783b */ /* 0x000fea0000000200 */
[C---:B-1----:R-:W-:Y:S01]  /*22ca0*/  HMMA.16816.F32.BF16 R4, R140.reuse, R156, R4 ;  /* 0x0000009c8c04723c */ /* 0x042fe20000041804 */
[----:B------:R-:W1:Y:S05]  /*22cb0*/  LDSM.16.M88.4 R164, [R227] ;  /* 0x00000000e3a4783b */ /* 0x000e6a0000000200 */
[C---:B------:R-:W-:Y:S01]  /*22cc0*/  HMMA.16816.F32.BF16 R8, R140.reuse, R158, R8 ;  /* 0x0000009e8c08723c */ /* 0x040fe20000041808 */
[----:B------:R-:W4:Y:S05]  /*22cd0*/  LDSM.16.M88.4 R156, [R226] ;  /* 0x00000000e29c783b */ /* 0x000f2a0000000200 */
[C---:B------:R-:W-:Y:S06]  /*22ce0*/  HMMA.16816.F32.BF16 R12, R140.reuse, R160, R12 ;  /* 0x000000a08c0c723c */ /* 0x040fec000004180c */
[C---:B------:R-:W-:Y:S01]  /*22cf0*/  HMMA.16816.F32.BF16 R16, R140.reuse, R162, R16 ;  /* 0x000000a28c10723c */ /* 0x040fe20000041810 */
[----:B------:R-:W2:Y:S05]  /*22d00*/  LDSM.16.M88.4 R160, [R225] ;  /* 0x00000000e1a0783b */ /* 0x000eaa0000000200 */
[C---:B------:R-:W-:Y:S06]  /*22d10*/  HMMA.16816.F32.BF16 R20, R140.reuse, R168, R20 ;  /* 0x000000a88c14723c */ /* 0x040fec0000041814 */
[C---:B------:R-:W-:Y:S01]  /*22d20*/  HMMA.16816.F32.BF16 R24, R140.reuse, R170, R24 ;  /* 0x000000aa8c18723c */ /* 0x040fe20000041818 */
[----:B------:R-:W2:Y:S05]  /*22d30*/  LDSM.16.M88.4 R168, [R224] ;  /* 0x00000000e0a8783b */ /* 0x000eaa0000000200 */
[C---:B------:R-:W-:Y:S06]  /*22d40*/  HMMA.16816.F32.BF16 R28, R140.reuse, R172, R28 ;  /* 0x000000ac8c1c723c */ /* 0x040fec000004181c */
[C---:B------:R-:W-:Y:S01]  /*22d50*/  HMMA.16816.F32.BF16 R32, R140.reuse, R174, R32 ;  /* 0x000000ae8c20723c */ /* 0x040fe20000041820 */
[----:B------:R-:W-:Y:S05]  /*22d60*/  LDSM.16.M88.4 R172, [R220] ;  /* 0x00000000dcac783b */ /* 0x000fea0000000200 */
[C---:B------:R-:W-:Y:S06]  /*22d70*/  HMMA.16816.F32.BF16 R36, R140.reuse, R176, R36 ;  /* 0x000000b08c24723c */ /* 0x040fec0000041824 */
[C---:B------:R-:W-:Y:S01]  /*22d80*/  HMMA.16816.F32.BF16 R40, R140.reuse, R178, R40 ;  /* 0x000000b28c28723c */ /* 0x040fe20000041828 */
[----:B------:R-:W-:Y:S05]  /*22d90*/  LDSM.16.M88.4 R176, [R219+0x2000] ;  /* 0x00200000dbb0783b */ /* 0x000fea0000000200 */
[C---:B---3--:R-:W-:Y:S06]  /*22da0*/  HMMA.16816.F32.BF16 R44, R140.reuse, R144, R44 ;  /* 0x000000908c2c723c */ /* 0x048fec000004182c */
[C---:B------:R-:W-:Y:S01]  /*22db0*/  HMMA.16816.F32.BF16 R48, R140.reuse, R146, R48 ;  /* 0x000000928c30723c */ /* 0x040fe20000041830 */
[----:B------:R-:W-:Y:S05]  /*22dc0*/  LDSM.16.M88.4 R144, [R222] ;  /* 0x00000000de90783b */ /* 0x000fea0000000200 */
[C---:B-----5:R-:W-:Y:S06]  /*22dd0*/  HMMA.16816.F32.BF16 R52, R140.reuse, R148, R52 ;  /* 0x000000948c34723c */ /* 0x060fec0000041834 */
[C---:B------:R-:W-:Y:S01]  /*22de0*/  HMMA.16816.F32.BF16 R56, R140.reuse, R150, R56 ;  /* 0x000000968c38723c */ /* 0x040fe20000041838 */
[----:B------:R-:W-:Y:S05]  /*22df0*/  LDSM.16.M88.4 R148, [R221] ;  /* 0x00000000dd94783b */ /* 0x000fea0000000200 */
[C---:B------:R-:W-:Y:S06]  /*22e00*/  HMMA.16816.F32.BF16 R60, R140.reuse, R180, R60 ;  /* 0x000000b48c3c723c */ /* 0x040fec000004183c */
[----:B------:R-:W-:Y:S01]  /*22e10*/  HMMA.16816.F32.BF16 R64, R140, R182, R64 ;  /* 0x000000b68c40723c */ /* 0x000fe20000041840 */
[----:B------:R-:W3:Y:S05]  /*22e20*/  LDSM.16.M88.4 R140, [R223] ;  /* 0x00000000df8c783b */ /* 0x000eea0000000200 */
[----:B------:R-:W5:Y:S01]  /*22e30*/  LDSM.16.M88.4 R180, [R214+0x8000] ;  /* 0x00800000d6b4783b */ /* 0x000f620000000200 */
[C---:B-1----:R-:W-:Y:S06]  /*22e40*/  HMMA.16816.F32.BF16 R4, R152.reuse, R164, R4 ;  /* 0x000000a49804723c */ /* 0x042fec0000041804 */
[C---:B------:R-:W-:Y:S01]  /*22e50*/  HMMA.16816.F32.BF16 R8, R152.reuse, R166, R8 ;  /* 0x000000a69808723c */ /* 0x040fe20000041808 */
[----:B------:R-:W-:Y:S05]  /*22e60*/  LDSM.16.M88.4 R164, [R214+0x9000] ;  /* 0x00900000d6a4783b */ /* 0x000fea0000000200 */
[C---:B----4-:R-:W-:Y:S06]  /*22e70*/  HMMA.16816.F32.BF16 R12, R152.reuse, R156, R12 ;  /* 0x0000009c980c723c */ /* 0x050fec000004180c */
[C---:B------:R-:W-:Y:S01]  /*22e80*/  HMMA.16816.F32.BF16 R16, R152.reuse, R158, R16 ;  /* 0x0000009e9810723c */ /* 0x040fe20000041810 */
[----:B------:R-:W1:Y:S05]  /*22e90*/  LDSM.16.M88.4 R156, [R214+0x8800] ;  /* 0x00880000d69c783b */ /* 0x000e6a0000000200 */
[C---:B--2---:R-:W-:Y:S06]  /*22ea0*/  HMMA.16816.F32.BF16 R20, R152.reuse, R160, R20 ;  /* 0x000000a09814723c */ /* 0x044fec0000041814 */
[C---:B------:R-:W-:Y:S01]  /*22eb0*/  HMMA.16816.F32.BF16 R24, R152.reuse, R162, R24 ;  /* 0x000000a29818723c */ /* 0x040fe20000041818 */
[----:B------:R-:W2:Y:S05]  /*22ec0*/  LDSM.16.M88.4 R160, [R214+0xa000] ;  /* 0x00a00000d6a0783b */ /* 0x000eaa0000000200 */
[C---:B------:R-:W-:Y:S06]  /*22ed0*/  HMMA.16816.F32.BF16 R28, R152.reuse, R168, R28 ;  /* 0x000000a8981c723c */ /* 0x040fec000004181c */
[C---:B------:R-:W-:Y:S06]  /*22ee0*/  HMMA.16816.F32.BF16 R32, R152.reuse, R170, R32 ;  /* 0x000000aa9820723c */ /* 0x040fec0000041820 */
[C---:B---3--:R-:W-:Y:S06]  /*22ef0*/  HMMA.16816.F32.BF16 R36, R152.reuse, R140, R36 ;  /* 0x0000008c9824723c */ /* 0x048fec0000041824 */
[C---:B------:R-:W-:Y:S01]  /*22f00*/  HMMA.16816.F32.BF16 R40, R152.reuse, R142, R40 ;  /* 0x0000008e9828723c */ /* 0x040fe20000041828 */
[----:B------:R-:W3:Y:S05]  /*22f10*/  LDSM.16.M88.4 R140, [R213+0x4800] ;  /* 0x00480000d58c783b */ /* 0x000eea0000000200 */
        /* <DEDUP_REMOVED lines=8> */
[C---:B-1----:R-:W-:Y:S06]  /*22fa0*/  HMMA.16816.F32.BF16 R12, R176.reuse, R156, R12 ;  /* 0x0000009cb00c723c */ /* 0x042fec000004180c */
        /* <DEDUP_REMOVED lines=10> */
[C---:B------:R-:W-:Y:S06]  /*23050*/  HMMA.16816.F32.BF16 R56, R176.reuse, R194, R56 ;  /* 0x000000c2b038723c */ /* 0x040fec0000041838 */
[C---:B------:R-:W-:Y:S05]  /*23060*/  HMMA.16816.F32.BF16 R60, R176.reuse, R196, R60 ;  /* 0x000000c4b03c723c */ /* 0x040fea000004183c */
[----:B------:R-:W-:Y:S01]  /*23070*/  MOV R194, R236 ;  /* 0x000000ec00c27202 */ /* 0x000fe20000000f00 */
[----:B------:R-:W-:Y:S05]  /*23080*/  HMMA.16816.F32.BF16 R64, R176, R198, R64 ;  /* 0x000000c6b040723c */ /* 0x000fea0000041840 */
[----:B------:R-:W-:Y:S01]  /*23090*/  IMAD.MOV.U32 R195, RZ, RZ, R237 ;  /* 0x000000ffffc37224 */ /* 0x000fe200078e00ed */
        /* <DEDUP_REMOVED lines=127> */
[----:B------:R-:W1:Y:S10]  /*23890*/  MUFU.TANH R43, R43 ;  /* 0x0000002b002b7308 */ /* 0x000e740000002400 */
[----:B------:R4:W1:Y:S10]  /*238a0*/  MUFU.TANH R152, R44 ;  /* 0x0000002c00987308 */ /* 0x0008740000002400 */
[----:B------:R-:W1:Y:S10]  /*238b0*/  MUFU.TANH R45, R45 ;  /* 0x0000002d002d7308 */ /* 0x000e740000002400 */
[----:B------:R-:W1:Y:S10]  /*238c0*/  MUFU.TANH R46, R46 ;  /* 0x0000002e002e7308 */ /* 0x000e740000002400 */
[----:B------:R-:W1:Y:S10]  /*238d0*/  MUFU.TANH R47, R47 ;  /* 0x0000002f002f7308 */ /* 0x000e740000002400 */
[----:B------:R-:W1:Y:S10]  /*238e0*/  MUFU.TANH R48, R48 ;  /* 0x0000003000307308 */ /* 0x000e740000002400 */
[----:B------:R-:W1:Y:S10]  /*238f0*/  MUFU.TANH R49, R49 ;  /* 0x0000003100317308 */ /* 0x000e740000002400 */
[----:B------:R-:W1:Y:S10]  /*23900*/  MUFU.TANH R50, R50 ;  /* 0x0000003200327308 */ /* 0x000e740000002400 */
[----:B------:R-:W1:Y:S10]  /*23910*/  MUFU.TANH R51, R51 ;  /* 0x0000003300337308 */ /* 0x000e740000002400 */
[----:B------:R4:W1:Y:S10]  /*23920*/  MUFU.TANH R42, R52 ;  /* 0x00000034002a7308 */ /* 0x0008740000002400 */
[----:B------:R4:W1:Y:S10]  /*23930*/  MUFU.TANH R39, R53 ;  /* 0x0000003500277308 */ /* 0x0008740000002400 */
[----:B------:R4:W1:Y:S10]  /*23940*/  MUFU.TANH R37, R54 ;  /* 0x0000003600257308 */ /* 0x0008740000002400 */
[----:B------:R-:W1:Y:S10]  /*23950*/  MUFU.TANH R55, R55 ;  /* 0x0000003700377308 */ /* 0x000e740000002400 */
[----:B------:R-:W1:Y:S10]  /*23960*/  MUFU.TANH R56, R56 ;  /* 0x0000003800387308 */ /* 0x000e740000002400 */
[----:B------:R-:W1:Y:S10]  /*23970*/  MUFU.TANH R57, R57 ;  /* 0x0000003900397308 */ /* 0x000e740000002400 */
[----:B------:R-:W1:Y:S10]  /*23980*/  MUFU.TANH R58, R58 ;  /* 0x0000003a003a7308 */ /* 0x000e740000002400 */
[----:B------:R-:W1:Y:S10]  /*23990*/  MUFU.TANH R59, R59 ;  /* 0x0000003b003b7308 */ /* 0x000e740000002400 */
[----:B------:R4:W1:Y:S10]  /*239a0*/  MUFU.TANH R36, R60 ;  /* 0x0000003c00247308 */ /* 0x0008740000002400 */
[----:B------:R4:W1:Y:S10]  /*239b0*/  MUFU.TANH R38, R61 ;  /* 0x0000003d00267308 */ /* 0x0008740000002400 */
[----:B------:R-:W1:Y:S10]  /*239c0*/  MUFU.TANH R62, R62 ;  /* 0x0000003e003e7308 */ /* 0x000e740000002400 */
[----:B------:R-:W1:Y:S10]  /*239d0*/  MUFU.TANH R63, R63 ;  /* 0x0000003f003f7308 */ /* 0x000e740000002400 */
[----:B------:R-:W1:Y:S10]  /*239e0*/  MUFU.TANH R64, R64 ;  /* 0x0000004000407308 */ /* 0x000e740000002400 */
[----:B------:R-:W1:Y:S10]  /*239f0*/  MUFU.TANH R65, R65 ;  /* 0x0000004100417308 */ /* 0x000e740000002400 */
        /* <DEDUP_REMOVED lines=16> */
[----:B------:R-:W2:Y:S02]  /*23b00*/  LD.E R5, desc[UR4][R70.64+0x170] ;  /* 0x0001700446057980 */ /* 0x000ea4000c101900 */
[-C--:B--2---:R-:W-:Y:S02]  /*23b10*/  IABS R4, R5.reuse ;  /* 0x0000000500047213 */ /* 0x084fe40000000000 */
[-C--:B------:R-:W-:Y:S02]  /*23b20*/  IABS R10, R5.reuse ;  /* 0x00000005000a7213 */ /* 0x080fe40000000000 */
[----:B------:R-:W2:Y:S02]  /*23b30*/  I2F.RP R6, R4 ;  /* 0x0000000400067306 */ /* 0x000ea40000209400 */
[----:B------:R-:W-:Y:S08]  /*23b40*/  IADD3 R10, RZ, -R10, RZ ;  /* 0x8000000aff0a7210 */ /* 0x000ff00007ffe0ff */
[----:B--2---:R-:W2:Y:S02]  /*23b50*/  MUFU.RCP R6, R6 ;  /* 0x0000000600067308 */ /* 0x004ea40000001000 */
[----:B--2---:R-:W-:Y:S08]  /*23b60*/  VIADD R6, R6, 0xffffffe ;  /* 0x0ffffffe06067836 */ /* 0x004ff00000000000 */
[----:B------:R2:W3:Y:S02]  /*23b70*/  F2I.FTZ.U32.TRUNC.NTZ R7, R6 ;  /* 0x0000000600077305 */ /* 0x0004e4000021f000 */
[----:B--2---:R-:W-:Y:S02]  /*23b80*/  IMAD.SHL.U32 R6, R246, 0x80, RZ ;  /* 0x00000080f6067824 */ /* 0x004fe400078e00ff */
[--C-:B---3--:R-:W-:Y:S02]  /*23b90*/  IMAD.MOV R8, RZ, RZ, -R7.reuse ;  /* 0x000000ffff087224 */ /* 0x108fe400078e0a07 */
[C---:B-1----:R-:W-:Y:S02]  /*23ba0*/  VIADD R12, R6.reuse, 0xffffff00 ;  /* 0xffffff00060c7836 */ /* 0x042fe40000000000 */
[----:B------:R-:W-:Y:S02]  /*23bb0*/  VIADD R11, R6, 0xffffff80 ;  /* 0xffffff80060b7836 */ /* 0x000fe40000000000 */
[----:B------:R-:W-:Y:S01]  /*23bc0*/  IMAD R9, R8, R4, RZ ;  /* 0x0000000408097224 */ /* 0x000fe200078e02ff */
[----:B------:R-:W-:Y:S01]  /*23bd0*/  IABS R8, R12 ;  /* 0x0000000c00087213 */ /* 0x000fe20000000000 */
[----:B------:R-:W-:Y:S01]  /*23be0*/  IMAD.MOV.U32 R6, RZ, RZ, RZ ;  /* 0x000000ffff067224 */ /* 0x000fe200078e00ff */
[----:B------:R-:W-:Y:S03]  /*23bf0*/  LOP3.LUT R12, R12, R5, RZ, 0x3c, !PT ;  /* 0x000000050c0c7212 */ /* 0x000fe600078e3cff */
[----:B------:R-:W-:Y:S01]  /*23c00*/  IMAD.HI.U32 R7, R7, R9, R6 ;  /* 0x0000000907077227 */ /* 0x000fe200078e0006 */
[----:B------:R-:W-:Y:S02]  /*23c10*/  IABS R9, R11 ;  /* 0x0000000b00097213 */ /* 0x000fe40000000000 */
[----:B------:R-:W-:Y:S02]  /*23c20*/  LOP3.LUT R11, R11, R5, RZ, 0x3c, !PT ;  /* 0x000000050b0b7212 */ /* 0x000fe400078e3cff */
[----:B------:R-:W-:Y:S01]  /*23c30*/  ISETP.GE.AND P0, PT, R12, RZ, PT ;  /* 0x000000ff0c00720c */ /* 0x000fe20003f06270 */
[C---:B------:R-:W-:Y:S04]  /*23c40*/  IMAD.HI.U32 R6, R7.reuse, R8, RZ ;  /* 0x0000000807067227 */ /* 0x040fe800078e00ff */
[----:B------:R-:W-:Y:S04]  /*23c50*/  IMAD.HI.U32 R7, R7, R9, RZ ;  /* 0x0000000907077227 */ /* 0x000fe800078e00ff */
[-C--:B------:R-:W-:Y:S02]  /*23c60*/  IMAD R8, R6, R10.reuse, R8 ;  /* 0x0000000a06087224 */ /* 0x080fe400078e0208 */
[----:B------:R-:W-:Y:S03]  /*23c70*/  IMAD R9, R7, R10, R9 ;  /* 0x0000000a07097224 */ /* 0x000fe600078e0209 */
[C---:B------:R-:W-:Y:S02]  /*23c80*/  ISETP.GT.U32.AND P1, PT, R4.reuse, R8, PT ;  /* 0x000000080400720c */ /* 0x040fe40003f24070 */
[----:B------:R-:W-:Y:S11]  /*23c90*/  ISETP.GT.U32.AND P2, PT, R4, R9, PT ;  /* 0x000000090400720c */ /* 0x000ff60003f44070 */
[--C-:B------:R-:W-:Y:S02]  /*23ca0*/  @!P1 IMAD.IADD R8, R8, 0x1, -R4.reuse ;  /* 0x0000000108089824 */ /* 0x100fe400078e0a04 */
[----:B------:R-:W-:Y:S02]  /*23cb0*/  @!P2 IMAD.IADD R9, R9, 0x1, -R4 ;  /* 0x000000010909a824 */ /* 0x000fe400078e0a04 */
[----:B------:R-:W-:Y:S01]  /*23cc0*/  @!P1 VIADD R6, R6, 0x1 ;  /* 0x0000000106069836 */ /* 0x000fe20000000000 */
[-C--:B------:R-:W-:Y:S01]  /*23cd0*/  ISETP.GE.U32.AND P3, PT, R8, R4.reuse, PT ;  /* 0x000000040800720c */ /* 0x080fe20003f66070 */
[----:B------:R-:W-:Y:S01]  /*23ce0*/  @!P2 VIADD R7, R7, 0x1 ;  /* 0x000000010707a836 */ /* 0x000fe20000000000 */
[----:B------:R-:W-:Y:S02]  /*23cf0*/  ISETP.GE.U32.AND P4, PT, R9, R4, PT ;  /* 0x000000040900720c */ /* 0x000fe40003f86070 */
[----:B------:R-:W-:Y:S02]  /*23d00*/  ISETP.GE.AND P1, PT, R11, RZ, PT ;  /* 0x000000ff0b00720c */ /* 0x000fe40003f26270 */
[----:B------:R-:W-:Y:S02]  /*23d10*/  ISETP.NE.AND P2, PT, R5, RZ, PT ;  /* 0x000000ff0500720c */ /* 0x000fe40003f45270 */
[----:B------:R-:W-:Y:S05]  /*23d20*/  LOP3.LUT R4, RZ, R5, RZ, 0x33, !PT ;  /* 0x00000005ff047212 */ /* 0x000fea00078e33ff */
[----:B------:R-:W-:Y:S02]  /*23d30*/  @P3 IADD3 R6, R6, 0x1, RZ ;  /* 0x0000000106063810 */ /* 0x000fe40007ffe0ff */
[----:B------:R-:W-:Y:S03]  /*23d40*/  @P4 VIADD R7, R7, 0x1 ;  /* 0x0000000107074836 */ /* 0x000fe60000000000 */
[----:B------:R-:W-:Y:S02]  /*23d50*/  @!P0 IMAD.MOV R6, RZ, RZ, -R6 ;  /* 0x000000ffff068224 */ /* 0x000fe400078e0a06 */
[----:B------:R-:W-:Y:S03]  /*23d60*/  @!P1 IMAD.MOV R7, RZ, RZ, -R7 ;  /* 0x000000ffff079224 */ /* 0x000fe600078e0a07 */
[C---:B------:R-:W-:Y:S02]  /*23d70*/  SEL R10, R4.reuse, R6, !P2 ;  /* 0x00000006040a7207 */ /* 0x040fe40005000000 */
[----:B------:R-:W-:Y:S02]  /*23d80*/  SEL R4, R4, R7, !P2 ;  /* 0x0000000704047207 */ /* 0x000fe40005000000 */
[-C--:B------:R-:W-:Y:S01]  /*23d90*/  LEA R12, P1, R10, R240.reuse, 0x2 ;  /* 0x000000f00a0c7211 */ /* 0x080fe200078210ff */
[----:B------:R-:W2:Y:S01]  /*23da0*/  LD.E.64 R6, desc[UR4][R70.64+0x38] ;  /* 0x0000380446067980 */ /* 0x000ea2000c101b00 */
[----:B------:R-:W-:Y:S02]  /*23db0*/  LEA R8, P0, R4, R240, 0x2 ;  /* 0x000000f004087211 */ /* 0x000fe400078010ff */
[-C--:B------:R-:W-:Y:S02]  /*23dc0*/  LEA.HI.X.SX32 R13, R10, R241.reuse, 0x2, P1 ;  /* 0x000000f10a0d7211 */ /* 0x080fe400008f16ff */
[C---:B------:R-:W-:Y:S01]  /*23dd0*/  LEA.HI.X.SX32 R9, R4.reuse, R241, 0x2, P0 ;  /* 0x000000f104097211 */ /* 0x040fe200000f16ff */
[----:B------:R-:W-:Y:S02]  /*23de0*/  IMAD.IADD R4, R4, 0x1, -R10 ;  /* 0x0000000104047824 */ /* 0x000fe400078e0a0a */
[----:B------:R-:W3:Y:S02]  /*23df0*/  LD.E R12, desc[UR10][R12.64] ;  /* 0x0000000a0c0c7980 */ /* 0x000ee4000c101900 */
[----:B------:R-:W-:Y:S02]  /*23e00*/  IMAD R5, R5, R4, -0x80 ;  /* 0xffffff8005057424 */ /* 0x000fe400078e0204 */
[----:B------:R-:W3:Y:S03]  /*23e10*/  LD.E R11, desc[UR12][R8.64] ;  /* 0x0000000c080b7980 */ /* 0x000ee6000c101900 */
[----:B------:R-:W-:Y:S01]  /*23e20*/  SHF.R.S32.HI R10, RZ, 0x1f, R5 ;  /* 0x0000001fff0a7819 */ /* 0x000fe20000011405 */
[----:B------:R-:W5:Y:S01]  /*23e30*/  LD.E.64 R8, desc[UR8][R70.64+0x20] ;  /* 0x0000200846087980 */ /* 0x000f62000c101b00 */
[-C--:B--2---:R-:W-:Y:S02]  /*23e40*/  IMAD R7, R7, R5.reuse, RZ ;  /* 0x0000000507077224 */ /* 0x084fe400078e02ff */
[C---:B------:R-:W-:Y:S04]  /*23e50*/  IMAD.WIDE.U32 R4, R6.reuse, R5, RZ ;  /* 0x0000000506047225 */ /* 0x040fe800078e00ff */
[----:B------:R-:W-:Y:S04]  /*23e60*/  IMAD R6, R6, R10, R7 ;  /* 0x0000000a06067224 */ /* 0x000fe800078e0207 */
[----:B------:R-:W-:Y:S01]  /*23e70*/  IMAD.IADD R5, R5, 0x1, R6 ;  /* 0x0000000105057824 */ /* 0x000fe200078e0206 */
[----:B---3--:R-:W-:Y:S04]  /*23e80*/  IADD3 R11, -R11, R12, RZ ;  /* 0x0000000c0b0b7210 */ /* 0x008fe80007ffe1ff */
[----:B------:R-:W-:Y:S01]  /*23e90*/  SHF.R.S32.HI R7, RZ, 0x1f, R11 ;  /* 0x0000001fff077819 */ /* 0x000fe2000001140b */
[----:B-----5:R-:W-:Y:S02]  /*23ea0*/  IMAD R6, R9, R11, RZ ;  /* 0x0000000b09067224 */ /* 0x020fe400078e02ff */
[----:B------:R-:W-:Y:S04]  /*23eb0*/  IMAD.WIDE.U32 R4, R11, R8, R4 ;  /* 0x000000080b047225 */ /* 0x000fe800078e0004 */
[----:B------:R-:W-:Y:S04]  /*23ec0*/  IMAD R8, R8, R7, R6 ;  /* 0x0000000708087224 */ /* 0x000fe800078e0206 */
[----:B------:R-:W-:Y:S02]  /*23ed0*/  IMAD.IADD R8, R5, 0x1, R8 ;  /* 0x0000000105087824 */ /* 0x000fe400078e0208 */
[----:B------:R-:W-:Y:S01]  /*23ee0*/  IMAD.MOV.U32 R5, RZ, RZ, R4 ;  /* 0x000000ffff057224 */ /* 0x000fe200078e0004 */
[----:B------:R-:W-:Y:S05]  /*23ef0*/  BRA `(.L_x_3580) ;  /* 0x0000000000187947 */ /* 0x000fea0003800000 */
.L_x_3579:
[----:B------:R-:W-:Y:S02]  /*23f00*/  R2UR UR4, R2 ;  /* 0x00000000020472ca */ /* 0x000fe400000e0000 */
[----:B------:R-:W-:Y:S11]  /*23f10*/  R2UR UR5, R3 ;  /* 0x00000000030572ca */ /* 0x000ff600000e0000 */
[----:B------:R-:W-:Y:S02]  /*23f20*/  @!UPT UIADD3 URZ, URZ, URZ, URZ ;  /* 0x0000003f3f3ff290 */ /* 0x000fe4000fffe03f */
[----:B------:R-:W2:Y:S02]  /*23f30*/  LD.E R5, desc[UR4][R70.64+0x38] ;  /* 0x0000380446057980 */ /* 0x000ea4000c101900 */
[----:B--2---:R-:W-:Y:S05]  /*23f40*/  IMAD.U32 R5, R5, -0x80, RZ ;  /* 0xffffff8005057824 */ /* 0x004fea00078e00ff */
[----:B------:R-:W-:Y:S02]  /*23f50*/  SHF.R.S32.HI R8, RZ, 0x1f, R5 ;  /* 0x0000001fff087819 */ /* 0x000fe40000011405 */
.L_x_3580:
[----:B------:R-:W-:Y:S05]  /*23f60*/  BSYNC B0 ;  /* 0x0000000000007941 */ /* 0x000fea0003800000 */
.L_x_3578:
[C---:B------:R-:W-:Y:S02]  /*23f70*/  LOP3.LUT P0, RZ, R238.reuse, 0x1, RZ, 0xc0, !PT ;  /* 0x00000001eeff7812 */ /* 0x040fe4000780c0ff */
[----:B------:R-:W-:Y:S02]  /*23f80*/  LOP3.LUT P1, RZ, R238, 0x2, RZ, 0xc0, !PT ;  /* 0x00000002eeff7812 */ /* 0x000fe4000782c0ff */
[C---:B------:R-:W-:Y:S02]  /*23f90*/  LEA R4, P3, R5.reuse, R243, 0x1 ;  /* 0x000000f305047211 */ /* 0x040fe400078608ff */
[CC--:B------:R-:W-:Y:S02]  /*23fa0*/  IADD3 R7, P2, R5.reuse, R244.reuse, RZ ;  /* 0x000000f405077210 */ /* 0x0c0fe40007f5e0ff */
[----:B------:R-:W-:Y:S02]  /*23fb0*/  LEA.HI.X R5, R5, R245, R8, 0x1, P3 ;  /* 0x000000f505057211 */ /* 0x000fe400018f0c08 */
[-C--:B------:R-:W-:Y:S01]  /*23fc0*/  IADD3 R6, P3, R7, R244.reuse, RZ ;  /* 0x000000f407067210 */ /* 0x080fe20007f7e0ff */
[--C-:B------:R-:W-:Y:S02]  /*23fd0*/  IMAD.X R8, R8, 0x1, R247.reuse, P2 ;  /* 0x0000000108087824 */ /* 0x100fe400010e06f7 */
[C---:B------:R-:W-:Y:S02]  /*23fe0*/  @P0 R2UR UR8, R2.reuse ;  /* 0x00000000020802ca */ /* 0x040fe400000e0000 */
[C---:B------:R-:W-:Y:S02]  /*23ff0*/  @P0 R2UR UR9, R3.reuse ;  /* 0x00000000030902ca */ /* 0x040fe400000e0000 */
[C---:B------:R-:W-:Y:S02]  /*24000*/  @P1 R2UR UR4, R2.reuse ;  /* 0x00000000020412ca */ /* 0x040fe400000e0000 */
[----:B------:R-:W-:Y:S02]  /*24010*/  @P1 R2UR UR5, R3 ;  /* 0x00000000030512ca */ /* 0x000fe400000e0000 */
[C---:B------:R-:W-:Y:S02]  /*24020*/  @P0 LEA R10, P4, R7.reuse, R243, 0x1 ;  /* 0x000000f3070a0211 */ /* 0x040fe400078808ff */
[C---:B------:R-:W-:Y:S02]  /*24030*/  @P1 R2UR UR12, R2.reuse ;  /* 0x00000000020c12ca */ /* 0x040fe400000e0000 */
[--C-:B------:R-:W-:Y:S02]  /*24040*/  @P0 LEA.HI.X R11, R7, R245, R8.reuse, 0x1, P4 ;  /* 0x000000f5070b0211 */ /* 0x100fe400020f0c08 */
[----:B------:R-:W-:Y:S01]  /*24050*/  @P1 R2UR UR13, R3 ;  /* 0x00000000030d12ca */ /* 0x000fe200000e0000 */
[----:B------:R-:W-:Y:S01]  /*24060*/  @!PT LDS RZ, [RZ] ;  /* 0x00000000fffff984 */ /* 0x000fe20000000800 */
[----:B------:R-:W-:Y:S01]  /*24070*/  @!PT LDS RZ, [RZ] ;  /* 0x00000000fffff984 */ /* 0x000fe20000000800 */
[----:B------:R-:W-:Y:S01]  /*24080*/  @!PT LDS RZ, [RZ] ;  /* 0x00000000fffff984 */ /* 0x000fe20000000800 */
[----:B------:R-:W-:Y:S01]  /*24090*/  @P0 LDGSTS.E.BYPASS.LTC128B.128 [R235+0x4000], desc[UR8][R4.64] ;  /* 0x0400000004eb0fae */ /* 0x000fe2000b901d48 */
[C---:B----4-:R-:W-:Y:S02]  /*240a0*/  @P1 LEA R34, P2, R7.reuse, R243, 0x1 ;  /* 0x000000f307221211 */ /* 0x050fe400078408ff */
[----:B------:R-:W-:Y:S01]  /*240b0*/  @P0 R2UR UR10, R2 ;  /* 0x00000000020a02ca */ /* 0x000fe200000e0000 */
[----:B------:R2:W-:Y:S01]  /*240c0*/  @!P0 STS.128 [R235+0x4000], RZ ;  /* 0x004000ffeb008388 */ /* 0x0005e20000000c00 */
[----:B------:R-:W-:Y:S01]  /*240d0*/  @P1 LEA.HI.X R35, R7, R245, R8, 0x1, P2 ;  /* 0x000000f507231211 */ /* 0x000fe200010f0c08 */
        /* <DEDUP_REMOVED lines=9> */
[----:B------:R-:W-:Y:S02]  /*24170*/  @P0 LEA R32, P4, R6, R243, 0x1 ;  /* 0x000000f306200211 */ /* 0x000fe400078808ff */
[----:B------:R-:W-:Y:S02]  /*24180*/  @P1 R2UR UR8, R2 ;  /* 0x00000000020812ca */ /* 0x000fe400000e0000 */
[C-C-:B------:R-:W-:Y:S02]  /*24190*/  @P0 LEA.HI.X R33, R6.reuse, R245, R8.reuse, 0x1, P4 ;  /* 0x000000f506210211 */ /* 0x140fe400020f0c08 */
[C---:B------:R-:W-:Y:S02]  /*241a0*/  @P1 R2UR UR9, R3.reuse ;  /* 0x00000000030912ca */ /* 0x040fe400000e0000 */
[----:B------:R-:W-:Y:S02]  /*241b0*/  @P1 LEA R30, P2, R6, R243, 0x1 ;  /* 0x000000f3061e1211 */ /* 0x000fe400078408ff */
        /* <DEDUP_REMOVED lines=17> */
[CC--:B------:R-:W-:Y:S02]  /*242d0*/  IADD3 R6, P3, R7.reuse, R244.reuse, RZ ;  /* 0x000000f407067210 */ /* 0x0c0fe40007f7e0ff */
        /* <DEDUP_REMOVED lines=18> */
[CC--:B------:R-:W-:Y:S01]  /*24400*/  @P0 LEA R20, P4, R7.reuse, R243.reuse, 0x1 ;  /* 0x000000f307140211 */ /* 0x0c0fe200078808ff */
[----:B------:R-:W-:Y:S01]  /*24410*/  @!PT LDS RZ, [RZ] ;  /* 0x00000000fffff984 */ /* 0x000fe20000000800 */
[----:B------:R-:W-:Y:S01]  /*24420*/  @!PT LDS RZ, [RZ] ;  /* 0x00000000fffff984 */ /* 0x000fe20000000800 */
[----:B------:R-:W-:Y:S01]  /*24430*/  @!PT LDS RZ, [RZ] ;  /* 0x00000000fffff984 */ /* 0x000fe20000000800 */
[----:B------:R2:W-:Y:S01]  /*24440*/  @P0 LDGSTS.E.BYPASS.LTC128B.128 [R235+0x5800], desc[UR4][R28.64] ;  /* 0x058000001ceb0fae */ /* 0x0005e2000b901d44 */
[--C-:B------:R-:W-:Y:S01]  /*24450*/  IMAD.X R8, R8, 0x1, R247.reuse, P3 ;  /* 0x0000000108087824 */ /* 0x100fe200018e06f7 */
[C---:B------:R-:W-:Y:S02]  /*24460*/  @P1 LEA R18, P3, R7.reuse, R243, 0x1 ;  /* 0x000000f307121211 */ /* 0x040fe400078608ff */
        /* <DEDUP_REMOVED lines=9> */
[----:B------:R-:W-:Y:S01]  /*24500*/  @P0 R2UR UR12, R2 ;  /* 0x00000000020c02ca */ /* 0x000fe200000e0000 */
        /* <DEDUP_REMOVED lines=8> */
[C-C-:B------:R-:W-:Y:S01]  /*24590*/  @P0 LEA.HI.X R17, R6.reuse, R245, R8.reuse, 0x1, P6 ;  /* 0x000000f506110211 */ /* 0x140fe200030f0c08 */
[----:B------:R2:W-:Y:S01]  /*245a0*/  @!P0 STS.128 [R235+0x6000], RZ ;  /* 0x006000ffeb008388 */ /* 0x0005e20000000c00 */
[C---:B------:R-:W-:Y:S02]  /*245b0*/  @P1 R2UR UR11, R3.reuse ;  /* 0x00000000030b12ca */ /* 0x040fe400000e0000 */
[----:B-1----:R-:W-:Y:S01]  /*245c0*/  @P1 LEA R12, P3, R6, R243, 0x1 ;  /* 0x000000f3060c1211 */ /* 0x002fe200078608ff */
[----:B------:R-:W-:Y:S01]  /*245d0*/  @!PT LDS RZ, [RZ] ;  /* 0x00000000fffff984 */ /* 0x000fe20000000800 */
[----:B------:R-:W-:Y:S01]  /*245e0*/  @!PT LDS RZ, [RZ] ;  /* 0x00000000fffff984 */ /* 0x000fe20000000800 */
[----:B------:R-:W-:Y:S01]  /*245f0*/  @!PT LDS RZ, [RZ] ;  /* 0x00000000fffff984 */ /* 0x000fe20000000800 */
[----:B------:R2:W-:Y:S01]  /*24600*/  @P1 LDGSTS.E.BYPASS.LTC128B.128 [R235+0xa000], desc[UR8][R22.64+0x80] ;  /* 0x0a00008016eb1fae */ /* 0x0005e2000b901d48 */
[----:B------:R-:W-:Y:S02]  /*24610*/  @P0 R2UR UR8, R2 ;  /* 0x00000000020802ca */ /* 0x000fe400000e0000 */
[C---:B------:R-:W-:Y:S01]  /*24620*/  @P1 LEA.HI.X R13, R6.reuse, R245, R8, 0x1, P3 ;  /* 0x000000f5060d1211 */ /* 0x040fe200018f0c08 */
        /* <DEDUP_REMOVED lines=12> */
[C---:B---3--:R-:W-:Y:S01]  /*246f0*/  @P1 LEA R10, P2, R7.reuse, R243, 0x1 ;  /* 0x000000f3070a1211 */ /* 0x048fe200078408ff */
        /* <DEDUP_REMOVED lines=30> */
.L_x_3577:
[----:B------:R-:W-:Y:S05]  /*248e0*/  BSYNC B1 ;  /* 0x0000000000017941 */ /* 0x000fea0003800000 */
.L_x_3576:
[----:B------:R-:W-:Y:S01]  /*248f0*/  R2UR UR4, R2 ;  /* 0x00000000020472ca */ /* 0x000fe200000e0000 */
[----:B--2-4-:R-:W-:Y:S01]  /*24900*/  LDSM.16.MT88.4 R20, [R210+0xc000] ;  /* 0x00c00000d214783b */ /* 0x014fe20000004200 */
[----:B------:R-:W-:Y:S02]  /*24910*/  R2UR UR5, R3 ;  /* 0x00000000030572ca */ /* 0x000fe400000e0000 */
[----:B------:R-:W-:Y:S01]  /*24920*/  IADD3 R242, R246, -0x1, RZ ;  /* 0xfffffffff6f27810 */ /* 0x000fe20007ffe0ff */
[----:B------:R-:W2:Y:S04]  /*24930*/  S2R R2, SR_TID.X ;  /* 0x0000000000027919 */ /* 0x000ea80000002100 */
[----:B------:R-:W-:Y:S08]  /*24940*/  LDSM.16.MT88.4 R28, [R212+0xc000] ;  /* 0x00c00000d41c783b */ /* 0x000ff00000004200 */
[----:B------:R3:W4:Y:S01]  /*24950*/  LD.E R68, desc[UR4][R70.64+0xdc] ;  /* 0x0000dc0446447980 */ /* 0x000722000c101900 */
[----:B--2---:R-:W-:Y:S04]  /*24960*/  SHF.L.U32 R2, R2, 0x1, RZ ;  /* 0x0000000102027819 */ /* 0x004fe800000006ff */
[----:B------:R-:W-:Y:S04]  /*24970*/  LOP3.LUT R2, R2, 0x6, RZ, 0xc0, !PT ;  /* 0x0000000602027812 */ /* 0x000fe800078ec0ff */
[----:B------:R-:W-:Y:S04]  /*24980*/  LEA R2, R242, R2, 0x7 ;  /* 0x00000002f2027211 */ /* 0x000fe800078e38ff */
[C---:B------:R-:W-:Y:S02]  /*24990*/  IADD3 R4, R2.reuse, 0x1, RZ ;  /* 0x0000000102047810 */ /* 0x040fe40007ffe0ff */
[C---:B------:R-:W-:Y:S02]  /*249a0*/  IADD3 R5, R2.reuse, 0x9, RZ ;  /* 0x0000000902057810 */ /* 0x040fe40007ffe0ff */
[----:B------:R-:W-:Y:S02]  /*249b0*/  I2FP.F32.S32 R4, R4 ;  /* 0x0000000400047245 */ /* 0x000fe40000201400 */
[----:B------:R-:W-:Y:S02]  /*249c0*/  I2FP.F32.S32 R3, R2 ;  /* 0x0000000200037245 */ /* 0x000fe40000201400 */
[C---:B------:R-:W-:Y:S01]  /*249d0*/  IADD3 R6, R2.reuse, 0x8, RZ ;  /* 0x0000000802067810 */ /* 0x040fe20007ffe0ff */
[CC--:B-1----:R-:W-:Y:S01]  /*249e0*/  FFMA.FTZ R12, R69.reuse, R4.reuse, R176 ;  /* 0x00000004450c7223 */ /* 0x0c2fe200000100b0 */
[C---:B------:R-:W-:Y:S01]  /*249f0*/  FFMA.FTZ R18, R69.reuse, R4, R178 ;  /* 0x0000000445127223 */ /* 0x040fe200000100b2 */
[----:B------:R-:W-:Y:S01]  /*24a00*/  I2FP.F32.S32 R4, R5 ;  /* 0x0000000500047245 */ /* 0x000fe20000201400 */
[CC--:B------:R-:W-:Y:S01]  /*24a10*/  FFMA.FTZ R13, R69.reuse, R3.reuse, R177 ;  /* 0x00000003450d7223 */ /* 0x0c0fe200000100b1 */
[C---:B------:R-:W-:Y:S01]  /*24a20*/  IADD3 R5, R2.reuse, 0x11, RZ ;  /* 0x0000001102057810 */ /* 0x040fe20007ffe0ff */
[C---:B------:R-:W-:Y:S01]  /*24a30*/  FFMA.FTZ R9, R69.reuse, R3, R174 ;  /* 0x0000000345097223 */ /* 0x040fe200000100ae */
[----:B------:R-:W-:Y:S01]  /*24a40*/  I2FP.F32.S32 R3, R6 ;  /* 0x0000000600037245 */ /* 0x000fe20000201400 */
[CC--:B------:R-:W-:Y:S01]  /*24a50*/  FFMA.FTZ R10, R69.reuse, R4.reuse, R172 ;  /* 0x00000004450a7223 */ /* 0x0c0fe200000100ac */
[C---:B------:R-:W-:Y:S01]  /*24a60*/  FFMA.FTZ R16, R69.reuse, R4, R175 ;  /* 0x0000000445107223 */ /* 0x040fe200000100af */
[----:B------:R-:W-:Y:S02]  /*24a70*/  I2FP.F32.S32 R4, R5 ;  /* 0x0000000500047245 */ /* 0x000fe40000201400 */
[C---:B------:R-:W-:Y:S01]  /*24a80*/  IADD3 R5, R2.reuse, 0x19, RZ ;  /* 0x0000001902057810 */ /* 0x040fe20007ffe0ff */
[C---:B------:R-:W-:Y:S01]  /*24a90*/  FFMA.FTZ R11, R69.reuse, R3, R170 ;  /* 0x00000003450b7223 */ /* 0x040fe200000100aa */
[C---:B------:R-:W-:Y:S01]  /*24aa0*/  IADD3 R6, R2.reuse, 0x10, RZ ;  /* 0x0000001002067810 */ /* 0x040fe20007ffe0ff */
[CC--:B------:R-:W-:Y:S01]  /*24ab0*/  FFMA.FTZ R41, R69.reuse, R4.reuse, R168 ;  /* 0x0000000445297223 */ /* 0x0c0fe200000100a8 */
[C---:B------:R-:W-:Y:S01]  /*24ac0*/  FFMA.FTZ R54, R69.reuse, R4, R171 ;  /* 0x0000000445367223 */ /* 0x040fe200000100ab */
[----:B------:R-:W-:Y:S01]  /*24ad0*/  I2FP.F32.S32 R4, R5 ;  /* 0x0000000500047245 */ /* 0x000fe20000201400 */
[C---:B------:R-:W-:Y:S01]  /*24ae0*/  FFMA.FTZ R17, R69.reuse, R3, R173 ;  /* 0x0000000345117223 */ /* 0x040fe200000100ad */
[----:B------:R-:W-:Y:S02]  /*24af0*/  I2FP.F32.S32 R3, R6 ;  /* 0x0000000600037245 */ /* 0x000fe40000201400 */
[C---:B------:R-:W-:Y:S01]  /*24b00*/  IADD3 R5, R2.reuse, 0x21, RZ ;  /* 0x0000002102057810 */ /* 0x040fe20007ffe0ff */
        /* <DEDUP_REMOVED lines=17> */
[C---:B------:R-:W-:Y:S01]  /*24c20*/  FFMA.FTZ R148, R69.reuse, R4, R148 ;  /* 0x0000000445947223 */ /* 0x040fe20000010094 */
[C---:B------:R-:W-:Y:S01]  /*24c30*/  IADD3 R4, R2.reuse, 0x39, RZ ;  /* 0x0000003902047810 */ /* 0x040fe20007ffe0ff */
[CC--:B------:R-:W-:Y:S01]  /*24c40*/  FFMA.FTZ R145, R69.reuse, R3.reuse, R145 ;  /* 0x0000000345917223 */ /* 0x0c0fe20000010091 */
[C---:B------:R-:W-:Y:S01]  /*24c50*/  FFMA.FTZ R141, R69.reuse, R3, R141 ;  /* 0x00000003458d7223 */ /* 0x040fe2000001008d */
[----:B------:R-:W-:Y:S02]  /*24c60*/  I2FP.F32.S32 R3, R6 ;  /* 0x0000000600037245 */ /* 0x000fe40000201400 */
[C---:B------:R-:W-:Y:S02]  /*24c70*/  IADD3 R6, R2.reuse, 0x31, RZ ;  /* 0x0000003102067810 */ /* 0x040fe40007ffe0ff */
[----:B------:R-:W-:Y:S01]  /*24c80*/  I2FP.F32.S32 R4, R4 ;  /* 0x0000000400047245 */ /* 0x000fe20000201400 */
[CC--:B------:R-:W-:Y:S01]  /*24c90*/  FFMA.FTZ R143, R69.reuse, R3.reuse, R143 ;  /* 0x00000003458f7223 */ /* 0x0c0fe2000001008f */
[----:B------:R-:W-:Y:S01]  /*24ca0*/  I2FP.F32.S32 R6, R6 ;  /* 0x0000000600067245 */ /* 0x000fe20000201400 */
[C---:B------:R-:W-:Y:S01]  /*24cb0*/  FFMA.FTZ R147, R69.reuse, R3, R147 ;  /* 0x0000000345937223 */ /* 0x040fe20000010093 */
[C---:B------:R-:W-:Y:S01]  /*24cc0*/  IADD3 R5, R2.reuse, 0x38, RZ ;  /* 0x0000003802057810 */ /* 0x040fe20007ffe0ff */
[CC--:B------:R-:W-:Y:S01]  /*24cd0*/  FFMA.FTZ R153, R69.reuse, R4.reuse, R153 ;  /* 0x0000000445997223 */ /* 0x0c0fe20000010099 */
[----:B------:R-:W-:Y:S01]  /*24ce0*/  FFMA.FTZ R159, R69, R4, R159 ;  /* 0x00000004459f7223 */ /* 0x000fe2000001009f */
[----:B------:R-:W-:Y:S01]  /*24cf0*/  FMNMX.FTZ R4, R9, R72, !PT ;  /* 0x0000004809047209 */ /* 0x000fe20007810000 */
[CC--:B------:R-:W-:Y:S01]  /*24d00*/  FFMA.FTZ R156, R69.reuse, R6.reuse, R156 ;  /* 0x00000006459c7223 */ /* 0x0c0fe2000001009c */
        /* <DEDUP_REMOVED lines=25> */
[----:B------:R-:W-:Y:S01]  /*24ea0*/  IADD3 R3, R2, 0x41, RZ ;  /* 0x0000004102037810 */ /* 0x000fe20007ffe0ff */
[C---:B------:R-:W-:Y:S01]  /*24eb0*/  FFMA.FTZ R155, R69.reuse, R4, R155 ;  /* 0x00000004459b7223 */ /* 0x040fe2000001009b */
[----:B------:R-:W-:Y:S02]  /*24ec0*/  FMNMX.FTZ R6, R54, R6, !PT ;  /* 0x0000000636067209 */ /* 0x000fe40007810000 */
[----:B------:R-:W-:Y:S02]  /*24ed0*/  FMNMX.FTZ R4, R44, R5, !PT ;  /* 0x000000052c047209 */ /* 0x000fe40007810000 */
[----:B------:R-:W-:Y:S02]  /*24ee0*/  I2FP.F32.S32 R3, R3 ;  /* 0x0000000300037245 */ /* 0x000fe40000201400 */
[----:B------:R-:W-:Y:S02]  /*24ef0*/  FMNMX.FTZ R5, R60, R6, !PT ;  /* 0x000000063c057209 */ /* 0x000fe40007810000 */
[----:B------:R-:W-:Y:S01]  /*24f00*/  IADD3 R8, R2, 0x49, RZ ;  /* 0x0000004902087810 */ /* 0x000fe20007ffe0ff */
[CC--:B------:R-:W-:Y:S01]  /*24f10*/  FFMA.FTZ R149, R69.reuse, R3.reuse, R149 ;  /* 0x0000000345957223 */ /* 0x0c0fe20000010095 */
[----:B------:R-:W-:Y:S01]  /*24f20*/  FMNMX.FTZ R4, R52, R4, !PT ;  /* 0x0000000434047209 */ /* 0x000fe20007810000 */
[----:B------:R-:W-:Y:S01]  /*24f30*/  FFMA.FTZ R158, R69, R3, R158 ;  /* 0x00000003459e7223 */ /* 0x000fe2000001009e */
[----:B------:R-:W-:Y:S02]  /*24f40*/  I2FP.F32.S32 R3, R8 ;  /* 0x0000000800037245 */ /* 0x000fe40000201400 */
[----:B------:R-:W-:Y:S02]  /*24f50*/  FMNMX.FTZ R6, R61, R5, !PT ;  /* 0x000000053d067209 */ /* 0x000fe40007810000 */
[----:B------:R-:W-:Y:S01]  /*24f60*/  FMNMX.FTZ R5, R141, R4, !PT ;  /* 0x000000048d057209 */ /* 0x000fe20007810000 */
[-C--:B------:R-:W-:Y:S01]  /*24f70*/  FFMA.FTZ R165, R69, R3.reuse, R43 ;  /* 0x0000000345a57223 */ /* 0x080fe2000001002b */
[----:B------:R-:W-:Y:S01]  /*24f80*/  FMNMX.FTZ R6, R145, R6, !PT ;  /* 0x0000000691067209 */ /* 0x000fe20007810000 */
[----:B------:R-:W-:Y:S01]  /*24f90*/  FFMA.FTZ R154, R69, R3, R154 ;  /* 0x00000003459a7223 */ /* 0x000fe2000001009a */
[----:B------:R-:W-:Y:S02]  /*24fa0*/  FMNMX.FTZ R5, R142, R5, !PT ;  /* 0x000000058e057209 */ /* 0x000fe40007810000 */
[C---:B------:R-:W-:Y:S02]  /*24fb0*/  IADD3 R3, R2.reuse, 0x50, RZ ;  /* 0x0000005002037810 */ /* 0x040fe40007ffe0ff */
[----:B------:R-:W-:Y:S02]  /*24fc0*/  IADD3 R7, R2, 0x51, RZ ;  /* 0x0000005102077810 */ /* 0x000fe40007ffe0ff */
[----:B------:R-:W-:Y:S02]  /*24fd0*/  FMNMX.FTZ R6, R146, R6, !PT ;  /* 0x0000000692067209 */ /* 0x000fe40007810000 */
[----:B------:R-:W-:Y:S02]  /*24fe0*/  FMNMX.FTZ R5, R143, R5, !PT ;  /* 0x000000058f057209 */ /* 0x000fe40007810000 */
[----:B------:R-:W-:Y:S02]  /*24ff0*/  I2FP.F32.S32 R3, R3 ;  /* 0x0000000300037245 */ /* 0x000fe40000201400 */
[----:B------:R-:W-:Y:S02]  /*25000*/  I2FP.F32.S32 R4, R7 ;  /* 0x0000000700047245 */ /* 0x000fe40000201400 */
[----:B------:R-:W-:Y:S01]  /*25010*/  FMNMX.FTZ R6, R147, R6, !PT ;  /* 0x0000000693067209 */ /* 0x000fe20007810000 */
[C---:B------:R-:W-:Y:S01]  /*25020*/  FFMA.FTZ R174, R69.reuse, R3, R152 ;  /* 0x0000000345ae7223 */ /* 0x040fe20000010098 */
[----:B------:R-:W-:Y:S01]  /*25030*/  FMNMX.FTZ R5, R144, R5, !PT ;  /* 0x0000000590057209 */ /* 0x000fe20007810000 */
[CC--:B------:R-:W-:Y:S01]  /*25040*/  FFMA.FTZ R152, R69.reuse, R4.reuse, R47 ;  /* 0x0000000445987223 */ /* 0x0c0fe2000001002f */
[C---:B------:R-:W-:Y:S01]  /*25050*/  FFMA.FTZ R173, R69.reuse, R4, R45 ;  /* 0x0000000445ad7223 */ /* 0x040fe2000001002d */
[----:B------:R-:W-:Y:S01]  /*25060*/  FMNMX.FTZ R6, R148, R6, !PT ;  /* 0x0000000694067209 */ /* 0x000fe20007810000 */
[----:B------:R-:W-:Y:S01]  /*25070*/  FFMA.FTZ R168, R69, R3, R46 ;  /* 0x0000000345a87223 */ /* 0x000fe2000001002e */
[----:B------:R-:W-:Y:S02]  /*25080*/  FMNMX.FTZ R4, R151, R5, !PT ;  /* 0x0000000597047209 */ /* 0x000fe40007810000 */
[----:B------:R-:W-:Y:S02]  /*25090*/  FMNMX.FTZ R5, R161, R6, !PT ;  /* 0x00000006a1057209 */ /* 0x000fe40007810000 */
[----:B------:R-:W-:Y:S02]  /*250a0*/  FMNMX.FTZ R4, R156, R4, !PT ;  /* 0x000000049c047209 */ /* 0x000fe40007810000 */
[----:B------:R-:W-:Y:S02]  /*250b0*/  FMNMX.FTZ R6, R162, R5, !PT ;  /* 0x00000005a2067209 */ /* 0x000fe40007810000 */
[----:B------:R-:W-:Y:S02]  /*250c0*/  FMNMX.FTZ R5, R157, R4, !PT ;  /* 0x000000049d057209 */ /* 0x000fe40007810000 */
        /* <DEDUP_REMOVED lines=12> */
[CC--:B------:R-:W-:Y:S01]  /*25190*/  FFMA.FTZ R183, R69.reuse, R4.reuse, R37 ;  /* 0x0000000445b77223 */ /* 0x0c0fe20000010025 */
[----:B------:R-:W-:Y:S01]  /*251a0*/  IADD3 R3, R2, 0x59, RZ ;  /* 0x0000005902037810 */ /* 0x000fe20007ffe0ff */
[----:B------:R-:W-:Y:S01]  /*251b0*/  FFMA.FTZ R188, R69, R4, R42 ;  /* 0x0000000445bc7223 */ /* 0x000fe2000001002a */
[----:B------:R-:W-:Y:S02]  /*251c0*/  FMNMX.FTZ R6, R158, R6, !PT ;  /* 0x000000069e067209 */ /* 0x000fe40007810000 */
[----:B------:R-:W-:Y:S02]  /*251d0*/  FMNMX.FTZ R4, R163, R5, !PT ;  /* 0x00000005a3047209 */ /* 0x000fe40007810000 */
[----:B------:R-:W-:Y:S02]  /*251e0*/  I2FP.F32.S32 R3, R3 ;  /* 0x0000000300037245 */ /* 0x000fe40000201400 */
[----:B------:R-:W-:Y:S02]  /*251f0*/  FMNMX.FTZ R5, R155, R6, !PT ;  /* 0x000000069b057209 */ /* 0x000fe40007810000 */
[----:B------:R-:W-:Y:S01]  /*25200*/  IADD3 R8, R2, 0x61, RZ ;  /* 0x0000006102087810 */ /* 0x000fe20007ffe0ff */
[-C--:B------:R-:W-:Y:S01]  /*25210*/  FFMA.FTZ R171, R69, R3.reuse, R51 ;  /* 0x0000000345ab7223 */ /* 0x080fe20000010033 */
[----:B------:R-:W-:Y:S01]  /*25220*/  FMNMX.FTZ R4, R165, R4, !PT ;  /* 0x00000004a5047209 */ /* 0x000fe20007810000 */
[C---:B------:R-:W-:Y:S01]  /*25230*/  FFMA.FTZ R176, R69.reuse, R3, R49 ;  /* 0x0000000345b07223 */ /* 0x040fe20000010031 */
[----:B------:R-:W-:Y:S01]  /*25240*/  FMNMX.FTZ R6, R154, R5, !PT ;  /* 0x000000059a067209 */ /* 0x000fe20007810000 */
[----:B------:R-:W-:Y:S01]  /*25250*/  LDSM.16.MT88.4 R48, [R209+0x10000] ;  /* 0x01000000d130783b */ /* 0x000fe20000004200 */
[----:B------:R-:W-:Y:S02]  /*25260*/  I2FP.F32.S32 R3, R8 ;  /* 0x0000000800037245 */ /* 0x000fe40000201400 */
[----:B------:R-:W-:Y:S02]  /*25270*/  FMNMX.FTZ R5, R168, R4, !PT ;  /* 0x00000004a8057209 */ /* 0x000fe40007810000 */
[----:B------:R-:W-:Y:S01]  /*25280*/  FMNMX.FTZ R6, R174, R6, !PT ;  /* 0x00000006ae067209 */ /* 0x000fe20007810000 */
[C---:B------:R-:W-:Y:S01]  /*25290*/  FFMA.FTZ R192, R69.reuse, R3, R39 ;  /* 0x0000000345c07223 */ /* 0x040fe20000010027 */
[----:B------:R-:W-:Y:S01]  /*252a0*/  FMNMX.FTZ R5, R152, R5, !PT ;  /* 0x0000000598057209 */ /* 0x000fe20007810000 */
[----:B------:R-:W-:Y:S01]  /*252b0*/  FFMA.FTZ R184, R69, R3, R55 ;  /* 0x0000000345b87223 */ /* 0x000fe20000010037 */
[C---:B------:R-:W-:Y:S02]  /*252c0*/  IADD3 R3, R2.reuse, 0x68, RZ ;  /* 0x0000006802037810 */ /* 0x040fe40007ffe0ff */
[----:B------:R-:W-:Y:S02]  /*252d0*/  IADD3 R7, R2, 0x69, RZ ;  /* 0x0000006902077810 */ /* 0x000fe40007ffe0ff */
[----:B------:R-:W-:Y:S02]  /*252e0*/  FMNMX.FTZ R6, R173, R6, !PT ;  /* 0x00000006ad067209 */ /* 0x000fe40007810000 */
[----:B------:R-:W-:Y:S02]  /*252f0*/  FMNMX.FTZ R5, R170, R5, !PT ;  /* 0x00000005aa057209 */ /* 0x000fe40007810000 */
[----:B------:R-:W-:Y:S02]  /*25300*/  I2FP.F32.S32 R3, R3 ;  /* 0x0000000300037245 */ /* 0x000fe40000201400 */
[----:B------:R-:W-:Y:S02]  /*25310*/  I2FP.F32.S32 R4, R7 ;  /* 0x0000000700047245 */ /* 0x000fe40000201400 */
[----:B------:R-:W-:Y:S01]  /*25320*/  FMNMX.FTZ R6, R178, R6, !PT ;  /* 0x00000006b2067209 */ /* 0x000fe20007810000 */
[CC--:B------:R-:W-:Y:S01]  /*25330*/  FFMA.FTZ R182, R69.reuse, R3.reuse, R58 ;  /* 0x0000000345b67223 */ /* 0x0c0fe2000001003a */
[----:B------:R-:W-:Y:S01]  /*25340*/  IADD3 R8, R2, 0x70, RZ ;  /* 0x0000007002087810 */ /* 0x000fe20007ffe0ff */
[----:B------:R-:W-:Y:S01]  /*25350*/  FFMA.FTZ R189, R69, R3, R56 ;  /* 0x0000000345bd7223 */ /* 0x000fe20000010038 */
[----:B------:R-:W-:Y:S01]  /*25360*/  FMNMX.FTZ R5, R171, R5, !PT ;  /* 0x00000005ab057209 */ /* 0x000fe20007810000 */
[CC--:B------:R-:W-:Y:S01]  /*25370*/  FFMA.FTZ R185, R69.reuse, R4.reuse, R59 ;  /* 0x0000000445b97223 */ /* 0x0c0fe2000001003b */
[----:B------:R-:W-:Y:S01]  /*25380*/  FFMA.FTZ R193, R69, R4, R57 ;  /* 0x0000000445c17223 */ /* 0x000fe20000010039 */
[----:B------:R-:W-:Y:S01]  /*25390*/  FMNMX.FTZ R6, R176, R6, !PT ;  /* 0x00000006b0067209 */ /* 0x000fe20007810000 */
[----:B------:R-:W-:Y:S01]  /*253a0*/  LDSM.16.MT88.4 R56, [R210+0x10000] ;  /* 0x01000000d238783b */ /* 0x000fe20000004200 */
[----:B------:R-:W-:Y:S02]  /*253b0*/  I2FP.F32.S32 R3, R8 ;  /* 0x0000000800037245 */ /* 0x000fe40000201400 */
[----:B------:R-:W-:Y:S02]  /*253c0*/  FMNMX.FTZ R4, R183, R5, !PT ;  /* 0x00000005b7047209 */ /* 0x000fe40007810000 */
[----:B------:R-:W-:Y:S01]  /*253d0*/  FMNMX.FTZ R5, R188, R6, !PT ;  /* 0x00000006bc057209 */ /* 0x000fe20007810000 */
[CC--:B------:R-:W-:Y:S01]  /*253e0*/  FFMA.FTZ R239, R69.reuse, R3.reuse, R36 ;  /* 0x0000000345ef7223 */ /* 0x0c0fe20000010024 */
[----:B------:R-:W-:Y:S01]  /*253f0*/  FMNMX.FTZ R4, R184, R4, !PT ;  /* 0x00000004b8047209 */ /* 0x000fe20007810000 */
[C---:B------:R-:W-:Y:S01]  /*25400*/  FFMA.FTZ R198, R69.reuse, R3, R62 ;  /* 0x0000000345c67223 */ /* 0x040fe2000001003e */
[----:B------:R-:W-:Y:S02]  /*25410*/  IADD3 R3, R2, 0x71, RZ ;  /* 0x0000007102037810 */ /* 0x000fe40007ffe0ff */
[----:B------:R-:W-:Y:S02]  /*25420*/  FMNMX.FTZ R6, R192, R5, !PT ;  /* 0x00000005c0067209 */ /* 0x000fe40007810000 */
[----:B------:R-:W-:Y:S02]  /*25430*/  FMNMX.FTZ R5, R182, R4, !PT ;  /* 0x00000004b6057209 */ /* 0x000fe40007810000 */
[----:B------:R-:W-:Y:S02]  /*25440*/  I2FP.F32.S32 R3, R3 ;  /* 0x0000000300037245 */ /* 0x000fe40000201400 */
[C---:B------:R-:W-:Y:S02]  /*25450*/  IADD3 R7, R2.reuse, 0x78, RZ ;  /* 0x0000007802077810 */ /* 0x040fe40007ffe0ff */
[----:B------:R-:W-:Y:S01]  /*25460*/  IADD3 R8, R2, 0x79, RZ ;  /* 0x0000007902087810 */ /* 0x000fe20007ffe0ff */
[----:B------:R-:W-:Y:S01]  /*25470*/  FFMA.FTZ R207, R69, R3, R38 ;  /* 0x0000000345cf7223 */ /* 0x000fe20000010026 */
[----:B------:R-:W-:Y:S01]  /*25480*/  FMNMX.FTZ R2, R185, R5, !PT ;  /* 0x00000005b9027209 */ /* 0x000fe20007810000 */
[C---:B------:R-:W-:Y:S01]  /*25490*/  FFMA.FTZ R197, R69.reuse, R3, R63 ;  /* 0x0000000345c57223 */ /* 0x040fe2000001003f */
[----:B------:R-:W-:Y:S01]  /*254a0*/  I2FP.F32.S32 R4, R7 ;  /* 0x0000000700047245 */ /* 0x000fe20000201400 */
[----:B------:R-:W-:Y:S01]  /*254b0*/  LDSM.16.MT88.4 R36, [R211+0xc000] ;  /* 0x00c00000d324783b */ /* 0x000fe20000004200 */
[----:B------:R-:W-:Y:S02]  /*254c0*/  FMNMX.FTZ R3, R198, R2, !PT ;  /* 0x00000002c6037209 */ /* 0x000fe40007810000 */
[----:B------:R-:W-:Y:S01]  /*254d0*/  I2FP.F32.S32 R2, R8 ;  /* 0x0000000800027245 */ /* 0x000fe20000201400 */
[----:B------:R-:W-:Y:S01]  /*254e0*/  FFMA.FTZ R74, R69, R4, R74 ;  /* 0x00000004454a7223 */ /* 0x000fe2000001004a */
[----:B------:R-:W-:Y:S01]  /*254f0*/  FMNMX.FTZ R6, R189, R6, !PT ;  /* 0x00000006bd067209 */ /* 0x000fe20007810000 */
[----:B------:R-:W-:Y:S01]  /*25500*/  FFMA.FTZ R236, R69, R4, R64 ;  /* 0x0000000445ec7223 */ /* 0x000fe20000010040 */
[----:B------:R-:W-:Y:S01]  /*25510*/  FMNMX.FTZ R3, R197, R3, !PT ;  /* 0x00000003c5037209 */ /* 0x000fe20007810000 */
[----:B------:R-:W-:Y:S01]  /*25520*/  FFMA.FTZ R75, R69, R2, R0 ;  /* 0x00000002454b7223 */ /* 0x000fe20000010000 */
[----:B------:R-:W-:Y:S01]  /*25530*/  FMNMX.FTZ R6, R193, R6, !PT ;  /* 0x00000006c1067209 */ /* 0x000fe20007810000 */
[----:B------:R-:W-:Y:S01]  /*25540*/  FFMA.FTZ R237, R69, R2, R65 ;  /* 0x0000000245ed7223 */ /* 0x000fe20000010041 */
[----:B------:R-:W-:Y:S01]  /*25550*/  FMNMX.FTZ R0, R74, R3, !PT ;  /* 0x000000034a007209 */ /* 0x000fe20007810000 */
[----:B------:R-:W-:Y:S01]  /*25560*/  LDSM.16.MT88.4 R64, [R212+0x10000] ;  /* 0x01000000d440783b */ /* 0x000fe20000004200 */
[----:B------:R-:W-:Y:S02]  /*25570*/  FMNMX.FTZ R6, R239, R6, !PT ;  /* 0x00000006ef067209 */ /* 0x000fe40007810000 */
[----:B------:R-:W-:Y:S02]  /*25580*/  FMNMX.FTZ R0, R75, R0, !PT ;  /* 0x000000004b007209 */ /* 0x000fe40007810000 */
[----:B---3--:R-:W-:Y:S03]  /*25590*/  FMNMX.FTZ R71, R207, R6, !PT ;  /* 0x00000006cf477209 */ /* 0x008fe60007810000 */
[----:B------:R-:W1:Y:S01]  /*255a0*/  SHFL.BFLY PT, R2, R0, 0x2, 0x1f ;  /* 0x0c401f0000027f89 */ /* 0x000e6200000e0000 */
[----:B------:R-:W-:Y:S04]  /*255b0*/  FMNMX.FTZ R71, R236, R71, !PT ;  /* 0x00000047ec477209 */ /* 0x000fe80007810000 */
[----:B------:R-:W-:Y:S05]  /*255c0*/  FMNMX.FTZ R71, R237, R71, !PT ;  /* 0x00000047ed477209 */ /* 0x000fea0007810000 */
[----:B------:R-:W2:Y:S01]  /*255d0*/  SHFL.BFLY PT, R3, R71, 0x2, 0x1f ;  /* 0x0c401f0047037f89 */ /* 0x000ea200000e0000 */
[----:B-1----:R-:W-:Y:S07]  /*255e0*/  FMNMX.FTZ R0, R0, R2, !PT ;  /* 0x0000000200007209 */ /* 0x002fee0007810000 */
[----:B------:R-:W1:Y:S01]  /*255f0*/  SHFL.BFLY PT, R2, R0, 0x1, 0x1f ;  /* 0x0c201f0000027f89 */ /* 0x000e6200000e0000 */
[----:B--2---:R-:W-:Y:S07]  /*25600*/  FMNMX.FTZ R71, R71, R3, !PT ;  /* 0x0000000347477209 */ /* 0x004fee0007810000 */
[----:B------:R-:W2:Y:S01]  /*25610*/  SHFL.BFLY PT, R3, R71, 0x1, 0x1f ;  /* 0x0c201f0047037f89 */ /* 0x000ea200000e0000 */
[----:B-1----:R-:W-:Y:S04]  /*25620*/  FMNMX.FTZ R70, R0, R2, !PT ;  /* 0x0000000200467209 */ /* 0x002fe80007810000 */
[C---:B------:R-:W-:Y:S01]  /*25630*/  FSETP.NEU.FTZ.AND P0, PT, R70.reuse, -INF , PT ;  /* 0xff8000004600780b */ /* 0x040fe20003f1d000 */
[----:B------:R-:W-:Y:S01]  /*25640*/  FADD.FTZ R0, -R70, R72 ;  /* 0x0000004846007221 */ /* 0x000fe20000010100 */
[C---:B----4-:R-:W-:Y:S03]  /*25650*/  FMUL.FTZ R4, R68.reuse, R70 ;  /* 0x0000004644047220 */ /* 0x050fe60000410000 */
[C---:B------:R-:W-:Y:S01]  /*25660*/  FMUL.FTZ R0, R68.reuse, R0 ;  /* 0x0000000044007220 */ /* 0x040fe20000410000 */
[----:B--2---:R-:W-:Y:S03]  /*25670*/  FMNMX.FTZ R71, R71, R3, !PT ;  /* 0x0000000347477209 */ /* 0x004fe60007810000 */
[----:B------:R1:W2:Y:S02]  /*25680*/  MUFU.EX2 R3, R0 ;  /* 0x0000000000037308 */ /* 0x0002a40000000800 */
[----:B------:R-:W-:Y:S01]  /*25690*/  FADD.FTZ R2, -R71, R73 ;  /* 0x0000004947027221 */ /* 0x000fe20000010100 */
[C---:B------:R-:W-:Y:S03]  /*256a0*/  FMUL.FTZ R140, R68.reuse, R71 ;  /* 0x00000047448c7220 */ /* 0x040fe60000410000 */
[----:B-1----:R-:W-:Y:S01]  /*256b0*/  FMUL.FTZ R0, R68, R2 ;  /* 0x0000000244007220 */ /* 0x002fe20000410000 */
[----:B------:R-:W-:Y:S01]  /*256c0*/  FSEL R2, R4, RZ, P0 ;  /* 0x000000ff04027208 */ /* 0x000fe20000000000 */
[----:B--2---:R-:W-:Y:S01]  /*256d0*/  FMUL.FTZ R6, R3, R82 ;  /* 0x0000005203067220 */ /* 0x004fe20000410000 */
[----:B------:R-:W-:Y:S01]  /*256e0*/  FSETP.NEU.FTZ.AND P0, PT, R71, -INF , PT ;  /* 0xff8000004700780b */ /* 0x000fe20003f1d000 */
[C---:B------:R-:W-:Y:S01]  /*256f0*/  FMUL.FTZ R7, R3.reuse, R83 ;  /* 0x0000005303077220 */ /* 0x040fe20000410000 */
[----:B------:R-:W-:Y:S01]  /*25700*/  FMUL.FTZ R19, R3, R87 ;  /* 0x0000005703137220 */ /* 0x000fe20000410000 */
[--C-:B------:R-:W-:Y:S01]  /*25710*/  FFMA.FTZ R4, R9, R68, -R2.reuse ;  /* 0x0000004409047223 */ /* 0x100fe20000010802 */
[----:B------:R-:W-:Y:S01]  /*25720*/  FSEL R140, R140, RZ, P0 ;  /* 0x000000ff8c8c7208 */ /* 0x000fe20000000000 */
[----:B------:R-:W1:Y:S01]  /*25730*/  MUFU.EX2 R0, R0 ;  /* 0x0000000000007308 */ /* 0x000e620000000800 */
[C---:B------:R-:W-:Y:S01]  /*25740*/  FMUL.FTZ R26, R3.reuse, R94 ;  /* 0x0000005e031a7220 */ /* 0x040fe20000410000 */
[----:B------:R-:W-:Y:S01]  /*25750*/  FMUL.FTZ R27, R3, R95 ;  /* 0x0000005f031b7220 */ /* 0x000fe20000410000 */
[--C-:B------:R-:W-:Y:S01]  /*25760*/  FFMA.FTZ R72, R141, R68, -R2.reuse ;  /* 0x000000448d487223 */ /* 0x100fe20000010802 */
[C---:B------:R-:W-:Y:S01]  /*25770*/  FMUL.FTZ R34, R3.reuse, R102 ;  /* 0x0000006603227220 */ /* 0x040fe20000410000 */
[C---:B------:R-:W-:Y:S01]  /*25780*/  FMUL.FTZ R35, R3.reuse, R103 ;  /* 0x0000006703237220 */ /* 0x040fe20000410000 */
[C---:B------:R-:W-:Y:S01]  /*25790*/  FMUL.FTZ R42, R3.reuse, R110 ;  /* 0x0000006e032a7220 */ /* 0x040fe20000410000 */
[C---:B------:R-:W-:Y:S03]  /*257a0*/  FMUL.FTZ R43, R3.reuse, R111 ;  /* 0x0000006f032b7220 */ /* 0x040fe60000410000 */
[----:B------:R2:W-:Y:S01]  /*257b0*/  MUFU.EX2 R201, R4 ;  /* 0x0000000400c97308 */ /* 0x0005e20000000800 */
[--C-:B------:R-:W-:Y:S01]  /*257c0*/  FFMA.FTZ R44, R44, R68, -R2.reuse ;  /* 0x000000442c2c7223 */ /* 0x100fe20000010802 */
[C---:B------:R-:W-:Y:S01]  /*257d0*/  FMUL.FTZ R46, R3.reuse, R118 ;  /* 0x00000076032e7220 */ /* 0x040fe20000410000 */
[C---:B------:R-:W-:Y:S01]  /*257e0*/  FMUL.FTZ R47, R3.reuse, R119 ;  /* 0x00000077032f7220 */ /* 0x040fe20000410000 */
[--C-:B------:R-:W-:Y:S01]  /*257f0*/  FFMA.FTZ R74, R74, R68, -R2.reuse ;  /* 0x000000444a4a7223 */ /* 0x100fe20000010802 */
[C---:B------:R-:W-:Y:S01]  /*25800*/  FMUL.FTZ R55, R3.reuse, R123 ;  /* 0x0000007b03377220 */ /* 0x040fe20000410000 */
[C---:B------:R-:W-:Y:S01]  /*25810*/  FMUL.FTZ R62, R3.reuse, R130 ;  /* 0x00000082033e7220 */ /* 0x040fe20000410000 */
[----:B------:R-:W-:Y:S03]  /*25820*/  FMUL.FTZ R63, R3, R131 ;  /* 0x00000083033f7220 */ /* 0x000fe60000410000 */
[----:B------:R3:W-:Y:S01]  /*25830*/  MUFU.EX2 R177, R72 ;  /* 0x0000004800b17308 */ /* 0x0007e20000000800 */
[C---:B-1----:R-:W-:Y:S01]  /*25840*/  FMUL.FTZ R5, R0.reuse, R81 ;  /* 0x0000005100057220 */ /* 0x042fe20000410000 */
[C---:B------:R-:W-:Y:S01]  /*25850*/  FMUL.FTZ R8, R0.reuse, R76 ;  /* 0x0000004c00087220 */ /* 0x040fe20000410000 */
[C---:B------:R-:W-:Y:S01]  /*25860*/  FMUL.FTZ R9, R0.reuse, R77 ;  /* 0x0000004d00097220 */ /* 0x040fe20000410000 */
[C---:B------:R-:W-:Y:S01]  /*25870*/  FMUL.FTZ R24, R0.reuse, R92 ;  /* 0x0000005c00187220 */ /* 0x040fe20000410000 */
[C---:B------:R-:W-:Y:S01]  /*25880*/  FMUL.FTZ R25, R0.reuse, R93 ;  /* 0x0000005d00197220 */ /* 0x040fe20000410000 */
[C---:B------:R-:W-:Y:S01]  /*25890*/  FMUL.FTZ R32, R0.reuse, R100 ;  /* 0x0000006400207220 */ /* 0x040fe20000410000 */
[----:B------:R-:W-:Y:S03]  /*258a0*/  FMUL.FTZ R33, R0, R101 ;  /* 0x0000006500217220 */ /* 0x000fe60000410000 */
[----:B------:R1:W-:Y:S01]  /*258b0*/  MUFU.EX2 R190, R44 ;  /* 0x0000002c00be7308 */ /* 0x0003e20000000800 */
[-C--:B--2---:R-:W-:Y:S01]  /*258c0*/  FFMA.FTZ R4, R12, R68.reuse, -R2 ;  /* 0x000000440c047223 */ /* 0x084fe20000010802 */
[----:B------:R-:W-:Y:S01]  /*258d0*/  FMUL.FTZ R45, R0, R117 ;  /* 0x00000075002d7220 */ /* 0x000fe20000410000 */
[----:B------:R-:W-:Y:S01]  /*258e0*/  LDSM.16.MT88.4 R92, [R210+0xc800] ;  /* 0x00c80000d25c783b */ /* 0x000fe20000004200 */
[----:B------:R-:W-:Y:S01]  /*258f0*/  FFMA.FTZ R61, R61, R68, -R140 ;  /* 0x000000443d3d7223 */ /* 0x000fe2000001088c */
[----:B------:R-:W-:Y:S02]  /*25900*/  ISETP.GT.AND P0, PT, R246, 0x1, PT ;  /* 0x00000001f600780c */ /* 0x000fe40003f04270 */
[----:B------:R-:W-:Y:S03]  /*25910*/  MOV R246, R242 ;  /* 0x000000f200f67202 */ /* 0x000fe60000000f00 */
[----:B------:R2:W4:Y:S01]  /*25920*/  MUFU.EX2 R204, R4 ;  /* 0x0000000400cc7308 */ /* 0x0005220000000800 */
[--C-:B---3--:R-:W-:Y:S01]  /*25930*/  FFMA.FTZ R72, R142, R68, -R2.reuse ;  /* 0x000000448e487223 */ /* 0x108fe20000010802 */
[----:B------:R-:W-:Y:S08]  /*25940*/  LDSM.16.MT88.4 R100, [R211+0xc800] ;  /* 0x00c80000d364783b */ /* 0x000ff00000004200 */
[----:B------:R3:W-:Y:S01]  /*25950*/  MUFU.EX2 R175, R72 ;  /* 0x0000004800af7308 */ /* 0x0007e20000000800 */
[----:B-1----:R-:W-:Y:S09]  /*25960*/  FMUL.FTZ R44, R0, R116 ;  /* 0x00000074002c7220 */ /* 0x002ff20000410000 */
[----:B------:R1:W-:Y:S01]  /*25970*/  MUFU.EX2 R179, R61 ;  /* 0x0000003d00b37308 */ /* 0x0003e20000000800 */
[-CC-:B--2---:R-:W-:Y:S01]  /*25980*/  FFMA.FTZ R4, R11, R68.reuse, -R2.reuse ;  /* 0x000000440b047223 */ /* 0x184fe20000010802 */
[----:B----4-:R-:W-:Y:S01]  /*25990*/  F2FP.BF16.F32.PACK_AB R81, R204, R201 ;  /* 0x000000c9cc51723e */ /* 0x010fe200000010ff */
[----:B------:R-:W-:Y:S07]  /*259a0*/  FMUL.FTZ R11, R3, R79 ;  /* 0x0000004f030b7220 */ /* 0x000fee0000410000 */
[----:B------:R2:W-:Y:S01]  /*259b0*/  MUFU.EX2 R203, R4 ;  /* 0x0000000400cb7308 */ /* 0x0005e20000000800 */
[-CC-:B---3--:R-:W-:Y:S01]  /*259c0*/  FFMA.FTZ R72, R143, R68.reuse, -R2.reuse ;  /* 0x000000448f487223 */ /* 0x188fe20000010802 */
[----:B-1----:R-:W-:Y:S01]  /*259d0*/  FMUL.FTZ R61, R0, R129 ;  /* 0x00000081003d7220 */ /* 0x002fe20000410000 */
[----:B--2---:R-:W-:Y:S01]  /*259e0*/  FFMA.FTZ R4, R10, R68, -R2 ;  /* 0x000000440a047223 */ /* 0x004fe20000010802 */
[----:B------:R-:W-:Y:S02]  /*259f0*/  FMUL.FTZ R10, R3, R78 ;  /* 0x0000004e030a7220 */ /* 0x000fe40000410000 */
[----:B------:R-:W-:Y:S04]  /*25a00*/  LDSM.16.MT88.4 R76, [R211+0x10000] ;  /* 0x01000000d34c783b */ /* 0x000fe80000004200 */
[----:B------:R1:W2:Y:S02]  /*25a10*/  MUFU.EX2 R206, R4 ;  /* 0x0000000400ce7308 */ /* 0x0002a40000000800 */
[-CC-:B-1----:R-:W-:Y:S01]  /*25a20*/  FFMA.FTZ R4, R13, R68.reuse, -R140.reuse ;  /* 0x000000440d047223 */ /* 0x182fe2000001088c */
[----:B--2---:R-:W-:Y:S01]  /*25a30*/  F2FP.BF16.F32.PACK_AB R83, R206, R203 ;  /* 0x000000cbce53723e */ /* 0x004fe200000010ff */
[----:B------:R-:W1:Y:S06]  /*25a40*/  LDSM.16.MT88.4 R12, [R209+0xc000] ;  /* 0x00c00000d10c783b */ /* 0x000e6c0000004200 */
[----:B------:R2:W-:Y:S02]  /*25a50*/  MUFU.EX2 R199, R4 ;  /* 0x0000000400c77308 */ /* 0x0005e40000000800 */
[--C-:B--2---:R-:W-:Y:S01]  /*25a60*/  FFMA.FTZ R4, R18, R68, -R140.reuse ;  /* 0x0000004412047223 */ /* 0x104fe2000001088c */
[----:B------:R-:W-:Y:S07]  /*25a70*/  FMUL.FTZ R18, R3, R86 ;  /* 0x0000005603127220 */ /* 0x000fee0000410000 */
[----:B------:R2:W3:Y:S02]  /*25a80*/  MUFU.EX2 R200, R4 ;  /* 0x0000000400c87308 */ /* 0x0004e40000000800 */
[-CC-:B--2---:R-:W-:Y:S01]  /*25a90*/  FFMA.FTZ R4, R17, R68.reuse, -R140.reuse ;  /* 0x0000004411047223 */ /* 0x184fe2000001088c */
[----:B------:R-:W-:Y:S07]  /*25aa0*/  FMUL.FTZ R17, R0, R85 ;  /* 0x0000005500117220 */ /* 0x000fee0000410000 */
[----:B------:R2:W-:Y:S02]  /*25ab0*/  MUFU.EX2 R202, R4 ;  /* 0x0000000400ca7308 */ /* 0x0005e40000000800 */
[----:B--2---:R-:W-:Y:S01]  /*25ac0*/  FFMA.FTZ R4, R16, R68, -R140 ;  /* 0x0000004410047223 */ /* 0x004fe2000001088c */
[C---:B------:R-:W-:Y:S07]  /*25ad0*/  FMUL.FTZ R16, R0.reuse, R84 ;  /* 0x0000005400107220 */ /* 0x040fee0000410000 */
[----:B------:R2:W4:Y:S02]  /*25ae0*/  MUFU.EX2 R205, R4 ;  /* 0x0000000400cd7308 */ /* 0x0005240000000800 */
[----:B--2---:R-:W-:Y:S01]  /*25af0*/  FMUL.FTZ R4, R0, R80 ;  /* 0x0000005000047220 */ /* 0x004fe20000410000 */
[----:B---3--:R-:W-:Y:S02]  /*25b00*/  F2FP.BF16.F32.PACK_AB R80, R200, R199 ;  /* 0x000000c7c850723e */ /* 0x008fe400000010ff */
[----:B----4-:R-:W-:Y:S07]  /*25b10*/  F2FP.BF16.F32.PACK_AB R82, R205, R202 ;  /* 0x000000cacd52723e */ /* 0x010fee00000010ff */
[C---:B-1----:R-:W-:Y:S06]  /*25b20*/  HMMA.16816.F32.BF16 R4, R80.reuse, R12, R4 ;  /* 0x0000000c5004723c */ /* 0x042fec0000041804 */
[C---:B------:R-:W-:Y:S05]  /*25b30*/  HMMA.16816.F32.BF16 R8, R80.reuse, R14, R8 ;  /* 0x0000000e5008723c */ /* 0x040fea0000041808 */
[C---:B------:R-:W-:Y:S01]  /*25b40*/  FMUL.FTZ R12, R0.reuse, R88 ;  /* 0x00000058000c7220 */ /* 0x040fe20000410000 */
[C---:B------:R-:W-:Y:S01]  /*25b50*/  FMUL.FTZ R13, R0.reuse, R89 ;  /* 0x00000059000d7220 */ /* 0x040fe20000410000 */
[C---:B------:R-:W-:Y:S01]  /*25b60*/  FMUL.FTZ R14, R3.reuse, R90 ;  /* 0x0000005a030e7220 */ /* 0x040fe20000410000 */
[C---:B------:R-:W-:Y:S02]  /*25b70*/  FMUL.FTZ R15, R3.reuse, R91 ;  /* 0x0000005b030f7220 */ /* 0x040fe40000410000 */
[----:B------:R-:W1:Y:S05]  /*25b80*/  LDSM.16.MT88.4 R88, [R209+0xc800] ;  /* 0x00c80000d158783b */ /* 0x000e6a0000004200 */
[C---:B------:R-:W-:Y:S06]  /*25b90*/  HMMA.16816.F32.BF16 R12, R80.reuse, R20, R12 ;  /* 0x00000014500c723c */ /* 0x040fec000004180c */
[C---:B------:R-:W-:Y:S05]  /*25ba0*/  HMMA.16816.F32.BF16 R16, R80.reuse, R22, R16 ;  /* 0x000000165010723c */ /* 0x040fea0000041810 */
[C---:B------:R-:W-:Y:S01]  /*25bb0*/  FMUL.FTZ R20, R0.reuse, R96 ;  /* 0x0000006000147220 */ /* 0x040fe20000410000 */
[C---:B------:R-:W-:Y:S01]  /*25bc0*/  FMUL.FTZ R21, R0.reuse, R97 ;  /* 0x0000006100157220 */ /* 0x040fe20000410000 */
[C---:B------:R-:W-:Y:S01]  /*25bd0*/  FMUL.FTZ R22, R3.reuse, R98 ;  /* 0x0000006203167220 */ /* 0x040fe20000410000 */
[C---:B------:R-:W-:Y:S02]  /*25be0*/  FMUL.FTZ R23, R3.reuse, R99 ;  /* 0x0000006303177220 */ /* 0x040fe40000410000 */
[----:B------:R-:W2:Y:S05]  /*25bf0*/  LDSM.16.MT88.4 R96, [R212+0xc800] ;  /* 0x00c80000d460783b */ /* 0x000eaa0000004200 */
[C---:B------:R-:W-:Y:S06]  /*25c00*/  HMMA.16816.F32.BF16 R20, R80.reuse, R28, R20 ;  /* 0x0000001c5014723c */ /* 0x040fec0000041814 */
[C---:B------:R-:W-:Y:S05]  /*25c10*/  HMMA.16816.F32.BF16 R24, R80.reuse, R30, R24 ;  /* 0x0000001e5018723c */ /* 0x040fea0000041818 */
[C---:B------:R-:W-:Y:S01]  /*25c20*/  FMUL.FTZ R28, R0.reuse, R104 ;  /* 0x00000068001c7220 */ /* 0x040fe20000410000 */
[----:B------:R-:W-:Y:S01]  /*25c30*/  FMUL.FTZ R29, R0, R105 ;  /* 0x00000069001d7220 */ /* 0x000fe20000410000 */
[C---:B------:R-:W-:Y:S01]  /*25c40*/  FMUL.FTZ R30, R3.reuse, R106 ;  /* 0x0000006a031e7220 */ /* 0x040fe20000410000 */
[----:B------:R-:W-:Y:S02]  /*25c50*/  FMUL.FTZ R31, R3, R107 ;  /* 0x0000006b031f7220 */ /* 0x000fe40000410000 */
[----:B------:R-:W3:Y:S05]  /*25c60*/  LDSM.16.MT88.4 R104, [R209+0x10800] ;  /* 0x01080000d168783b */ /* 0x000eea0000004200 */
[C---:B------:R-:W-:Y:S06]  /*25c70*/  HMMA.16816.F32.BF16 R28, R80.reuse, R36, R28 ;  /* 0x00000024501c723c */ /* 0x040fec000004181c */
[C---:B------:R-:W-:Y:S05]  /*25c80*/  HMMA.16816.F32.BF16 R32, R80.reuse, R38, R32 ;  /* 0x000000265020723c */ /* 0x040fea0000041820 */
[-CC-:B------:R-:W-:Y:S01]  /*25c90*/  FFMA.FTZ R36, R40, R68.reuse, -R2.reuse ;  /* 0x0000004428247223 */ /* 0x180fe20000010802 */
[--C-:B------:R-:W-:Y:S01]  /*25ca0*/  FFMA.FTZ R40, R41, R68, -R2.reuse ;  /* 0x0000004429287223 */ /* 0x100fe20000010802 */
[C---:B------:R-:W-:Y:S01]  /*25cb0*/  FMUL.FTZ R38, R3.reuse, R114 ;  /* 0x0000007203267220 */ /* 0x040fe20000410000 */
[----:B------:R-:W-:Y:S01]  /*25cc0*/  FMUL.FTZ R39, R3, R115 ;  /* 0x0000007303277220 */ /* 0x000fe20000410000 */
[----:B------:R4:W-:Y:S02]  /*25cd0*/  MUFU.EX2 R191, R36 ;  /* 0x0000002400bf7308 */ /* 0x0009e40000000800 */
[C---:B------:R-:W-:Y:S01]  /*25ce0*/  FMUL.FTZ R37, R0.reuse, R113 ;  /* 0x0000007100257220 */ /* 0x040fe20000410000 */
[C---:B------:R-:W-:Y:S07]  /*25cf0*/  FMUL.FTZ R41, R0.reuse, R109 ;  /* 0x0000006d00297220 */ /* 0x040fee0000410000 */
[----:B------:R5:W1:Y:S01]  /*25d00*/  MUFU.EX2 R196, R40 ;  /* 0x0000002800c47308 */ /* 0x000a620000000800 */
[C---:B----4-:R-:W-:Y:S07]  /*25d10*/  FMUL.FTZ R36, R0.reuse, R112 ;  /* 0x0000007000247220 */ /* 0x050fee0000410000 */
[C---:B------:R-:W-:Y:S03]  /*25d20*/  HMMA.16816.F32.BF16 R36, R80.reuse, R48, R36 ;  /* 0x000000305024723c */ /* 0x040fe60000041824 */
[----:B-----5:R-:W-:Y:S01]  /*25d30*/  FMUL.FTZ R40, R0, R108 ;  /* 0x0000006c00287220 */ /* 0x020fe20000410000 */
[----:B-1----:R-:W-:Y:S01]  /*25d40*/  F2FP.BF16.F32.PACK_AB R85, R196, R191 ;  /* 0x000000bfc455723e */ /* 0x002fe200000010ff */
[----:B------:R-:W-:Y:S02]  /*25d50*/  LDSM.16.MT88.4 R108, [R212+0xe800] ;  /* 0x00e80000d46c783b */ /* 0x000fe40000004200 */
[-C--:B------:R-:W-:Y:S01]  /*25d60*/  FFMA.FTZ R48, R52, R68.reuse, -R2 ;  /* 0x0000004434307223 */ /* 0x080fe20000010802 */
[C---:B------:R-:W-:Y:S02]  /*25d70*/  FMUL.FTZ R49, R0.reuse, R125 ;  /* 0x0000007d00317220 */ /* 0x040fe40000410000 */
[C---:B------:R-:W-:Y:S01]  /*25d80*/  HMMA.16816.F32.BF16 R40, R80.reuse, R50, R40 ;  /* 0x000000325028723c */ /* 0x040fe20000041828 */
[----:B------:R1:W4:Y:S02]  /*25d90*/  MUFU.EX2 R187, R48 ;  /* 0x0000003000bb7308 */ /* 0x0003240000000800 */
[--C-:B------:R-:W-:Y:S01]  /*25da0*/  FFMA.FTZ R52, R53, R68, -R140.reuse ;  /* 0x0000004435347223 */ /* 0x100fe2000001088c */
[----:B------:R-:W-:Y:S02]  /*25db0*/  FMUL.FTZ R53, R0, R121 ;  /* 0x0000007900357220 */ /* 0x000fe40000410000 */
[C---:B------:R-:W-:Y:S05]  /*25dc0*/  HMMA.16816.F32.BF16 R44, R80.reuse, R56, R44 ;  /* 0x00000038502c723c */ /* 0x040fea000004182c */
[----:B------:R5:W-:Y:S01]  /*25dd0*/  MUFU.EX2 R186, R52 ;  /* 0x0000003400ba7308 */ /* 0x000be20000000800 */
[C---:B------:R-:W-:Y:S01]  /*25de0*/  FMUL.FTZ R51, R3.reuse, R127 ;  /* 0x0000007f03337220 */ /* 0x040fe20000410000 */
[----:B------:R-:W-:Y:S01]  /*25df0*/  FMUL.FTZ R50, R3, R126 ;  /* 0x0000007e03327220 */ /* 0x000fe20000410000 */
[----:B------:R-:W-:Y:S03]  /*25e00*/  FFMA.FTZ R56, R54, R68, -R140 ;  /* 0x0000004436387223 */ /* 0x000fe6000001088c */
[C---:B------:R-:W-:Y:S04]  /*25e10*/  FMUL.FTZ R57, R0.reuse, R133 ;  /* 0x0000008500397220 */ /* 0x040fe80000410000 */
[----:B------:R2:W-:Y:S01]  /*25e20*/  MUFU.EX2 R127, R72 ;  /* 0x00000048007f7308 */ /* 0x0005e20000000800 */
[C---:B-1----:R-:W-:Y:S01]  /*25e30*/  FMUL.FTZ R48, R0.reuse, R124 ;  /* 0x0000007c00307220 */ /* 0x042fe20000410000 */
[----:B----4-:R-:W-:Y:S01]  /*25e40*/  F2FP.BF16.F32.PACK_AB R87, R187, R190 ;  /* 0x000000bebb57723e */ /* 0x010fe200000010ff */
[C---:B------:R-:W-:Y:S05]  /*25e50*/  FMUL.FTZ R54, R3.reuse, R122 ;  /* 0x0000007a03367220 */ /* 0x040fea0000410000 */
[C---:B------:R-:W-:Y:S02]  /*25e60*/  HMMA.16816.F32.BF16 R48, R80.reuse, R58, R48 ;  /* 0x0000003a5030723c */ /* 0x040fe40000041830 */
[----:B------:R1:W4:Y:S01]  /*25e70*/  MUFU.EX2 R181, R56 ;  /* 0x0000003800b57308 */ /* 0x0003220000000800 */
[----:B-----5:R-:W-:Y:S04]  /*25e80*/  FMUL.FTZ R52, R0, R120 ;  /* 0x0000007800347220 */ /* 0x020fe80000410000 */
[C---:B------:R-:W-:Y:S01]  /*25e90*/  FMUL.FTZ R59, R3.reuse, R135 ;  /* 0x00000087033b7220 */ /* 0x040fe20000410000 */
[----:B------:R-:W-:Y:S02]  /*25ea0*/  FMUL.FTZ R58, R3, R134 ;  /* 0x00000086033a7220 */ /* 0x000fe40000410000 */
[C---:B------:R-:W-:Y:S03]  /*25eb0*/  HMMA.16816.F32.BF16 R52, R80.reuse, R64, R52 ;  /* 0x000000405034723c */ /* 0x040fe60000041834 */
[-C--:B--2---:R-:W-:Y:S04]  /*25ec0*/  FFMA.FTZ R72, R144, R68.reuse, -R2 ;  /* 0x0000004490487223 */ /* 0x084fe80000010802 */
[----:B------:R2:W-:Y:S01]  /*25ed0*/  MUFU.EX2 R172, R72 ;  /* 0x0000004800ac7308 */ /* 0x0005e20000000800 */
[--C-:B-1----:R-:W-:Y:S03]  /*25ee0*/  FFMA.FTZ R56, R60, R68, -R140.reuse ;  /* 0x000000443c387223 */ /* 0x102fe6000001088c */
[C---:B------:R-:W-:Y:S01]  /*25ef0*/  FMUL.FTZ R60, R0.reuse, R128 ;  /* 0x00000080003c7220 */ /* 0x040fe20000410000 */
[C---:B------:R-:W-:Y:S01]  /*25f00*/  FMUL.FTZ R64, R0.reuse, R136 ;  /* 0x0000008800407220 */ /* 0x040fe20000410000 */
[C---:B------:R-:W-:Y:S01]  /*25f10*/  FMUL.FTZ R65, R0.reuse, R137 ;  /* 0x0000008900417220 */ /* 0x040fe20000410000 */
[----:B----4-:R-:W-:Y:S03]  /*25f20*/  F2FP.BF16.F32.PACK_AB R84, R181, R186 ;  /* 0x000000bab554723e */ /* 0x010fe600000010ff */
[----:B------:R1:W4:Y:S01]  /*25f30*/  MUFU.EX2 R180, R56 ;  /* 0x0000003800b47308 */ /* 0x0003220000000800 */
[--C-:B--2---:R-:W-:Y:S09]  /*25f40*/  FFMA.FTZ R72, R145, R68, -R140.reuse ;  /* 0x0000004491487223 */ /* 0x104ff2000001088c */
[----:B------:R-:W-:Y:S01]  /*25f50*/  MUFU.EX2 R145, R74 ;  /* 0x0000004a00917308 */ /* 0x000fe20000000800 */
[----:B-1----:R-:W-:Y:S01]  /*25f60*/  FMUL.FTZ R56, R0, R132 ;  /* 0x0000008400387220 */ /* 0x002fe20000410000 */
[----:B----4-:R-:W-:Y:S08]  /*25f70*/  F2FP.BF16.F32.PACK_AB R86, R179, R180 ;  /* 0x000000b4b356723e */ /* 0x010ff000000010ff */
[----:B------:R1:W-:Y:S01]  /*25f80*/  MUFU.EX2 R126, R72 ;  /* 0x00000048007e7308 */ /* 0x0003e20000000800 */
[C---:B------:R-:W-:Y:S06]  /*25f90*/  HMMA.16816.F32.BF16 R56, R80.reuse, R66, R56 ;  /* 0x000000425038723c */ /* 0x040fec0000041838 */
[C---:B------:R-:W-:Y:S05]  /*25fa0*/  HMMA.16816.F32.BF16 R60, R80.reuse, R76, R60 ;  /* 0x0000004c503c723c */ /* 0x040fea000004183c */
[C---:B------:R-:W-:Y:S01]  /*25fb0*/  FMUL.FTZ R66, R3.reuse, R138 ;  /* 0x0000008a03427220 */ /* 0x040fe20000410000 */
[--C-:B-1----:R-:W-:Y:S01]  /*25fc0*/  FFMA.FTZ R72, R146, R68, -R140.reuse ;  /* 0x0000004492487223 */ /* 0x102fe2000001088c */
[C---:B------:R-:W-:Y:S01]  /*25fd0*/  FMUL.FTZ R67, R3.reuse, R139 ;  /* 0x0000008b03437220 */ /* 0x040fe20000410000 */
[----:B------:R-:W-:Y:S02]  /*25fe0*/  FFMA.FTZ R3, R3, R250, R201 ;  /* 0x000000fa03037223 */ /* 0x000fe400000100c9 */
[----:B------:R1:W2:Y:S04]  /*25ff0*/  MUFU.EX2 R125, R72 ;  /* 0x00000048007d7308 */ /* 0x0002a80000000800 */
[----:B------:R-:W-:Y:S01]  /*26000*/  HMMA.16816.F32.BF16 R64, R80, R78, R64 ;  /* 0x0000004e5040723c */ /* 0x000fe20000041840 */
[----:B------:R-:W4:Y:S05]  /*26010*/  LDSM.16.MT88.4 R76, [R210+0x10800] ;  /* 0x01080000d24c783b */ /* 0x000f2a0000004200 */
[C---:B------:R-:W-:Y:S03]  /*26020*/  HMMA.16816.F32.BF16 R4, R84.reuse, R88, R4 ;  /* 0x000000585404723c */ /* 0x040fe60000041804 */
[----:B------:R-:W5:Y:S03]  /*26030*/  LDSM.16.MT88.4 R80, [R212+0x10800] ;  /* 0x01080000d450783b */ /* 0x000f660000004200 */
[C---:B------:R-:W-:Y:S05]  /*26040*/  HMMA.16816.F32.BF16 R8, R84.reuse, R90, R8 ;  /* 0x0000005a5408723c */ /* 0x040fea0000041808 */
[-CC-:B-1----:R-:W-:Y:S01]  /*26050*/  FFMA.FTZ R72, R147, R68.reuse, -R140.reuse ;  /* 0x0000004493487223 */ /* 0x182fe2000001088c */
[C---:B------:R-:W-:Y:S01]  /*26060*/  HMMA.16816.F32.BF16 R12, R84.reuse, R92, R12 ;  /* 0x0000005c540c723c */ /* 0x040fe2000004180c */
[----:B------:R-:W1:Y:S02]  /*26070*/  LDSM.16.MT88.4 R88, [R211+0x10800] ;  /* 0x01080000d358783b */ /* 0x000e640000004200 */
[----:B------:R3:W-:Y:S03]  /*26080*/  MUFU.EX2 R124, R72 ;  /* 0x00000048007c7308 */ /* 0x0007e60000000800 */
[C---:B------:R-:W-:Y:S03]  /*26090*/  HMMA.16816.F32.BF16 R16, R84.reuse, R94, R16 ;  /* 0x0000005e5410723c */ /* 0x040fe60000041810 */
[----:B------:R-:W2:Y:S03]  /*260a0*/  LDSM.16.MT88.4 R92, [R209+0xd000] ;  /* 0x00d00000d15c783b */ /* 0x000ea60000004200 */
[C---:B------:R-:W-:Y:S06]  /*260b0*/  HMMA.16816.F32.BF16 R20, R84.reuse, R96, R20 ;  /* 0x000000605414723c */ /* 0x040fec0000041814 */
[C---:B------:R-:W-:Y:S01]  /*260c0*/  HMMA.16816.F32.BF16 R24, R84.reuse, R98, R24 ;  /* 0x000000625418723c */ /* 0x040fe20000041818 */
[----:B------:R-:W2:Y:S04]  /*260d0*/  LDSM.16.MT88.4 R96, [R210+0xd000] ;  /* 0x00d00000d260783b */ /* 0x000ea80000004200 */
[-C--:B---3--:R-:W-:Y:S01]  /*260e0*/  FFMA.FTZ R72, R148, R68.reuse, -R140 ;  /* 0x0000004494487223 */ /* 0x088fe2000001088c */
[C---:B------:R-:W-:Y:S03]  /*260f0*/  HMMA.16816.F32.BF16 R28, R84.reuse, R100, R28 ;  /* 0x00000064541c723c */ /* 0x040fe6000004181c */
[----:B------:R3:W2:Y:S03]  /*26100*/  MUFU.EX2 R169, R72 ;  /* 0x0000004800a97308 */ /* 0x0006a60000000800 */
[C---:B------:R-:W-:Y:S01]  /*26110*/  HMMA.16816.F32.BF16 R32, R84.reuse, R102, R32 ;  /* 0x000000665420723c */ /* 0x040fe20000041820 */
[----:B------:R-:W2:Y:S05]  /*26120*/  LDSM.16.MT88.4 R100, [R212+0xd000] ;  /* 0x00d00000d464783b */ /* 0x000eaa0000004200 */
[C---:B------:R-:W-:Y:S06]  /*26130*/  HMMA.16816.F32.BF16 R36, R84.reuse, R104, R36 ;  /* 0x000000685424723c */ /* 0x040fec0000041824 */
[C---:B------:R-:W-:Y:S01]  /*26140*/  HMMA.16816.F32.BF16 R40, R84.reuse, R106, R40 ;  /* 0x0000006a5428723c */ /* 0x040fe20000041828 */
[----:B------:R-:W-:Y:S04]  /*26150*/  LDSM.16.MT88.4 R104, [R211+0x12000] ;  /* 0x01200000d368783b */ /* 0x000fe80000004200 */
[-CC-:B---3--:R-:W-:Y:S01]  /*26160*/  FFMA.FTZ R72, R151, R68.reuse, -R2.reuse ;  /* 0x0000004497487223 */ /* 0x188fe20000010802 */
[C---:B----4-:R-:W-:Y:S03]  /*26170*/  HMMA.16816.F32.BF16 R44, R84.reuse, R76, R44 ;  /* 0x0000004c542c723c */ /* 0x050fe6000004182c */
[----:B------:R3:W-:Y:S03]  /*26180*/  MUFU.EX2 R135, R72 ;  /* 0x0000004800877308 */ /* 0x0007e60000000800 */
[C---:B------:R-:W-:Y:S05]  /*26190*/  HMMA.16816.F32.BF16 R48, R84.reuse, R78, R48 ;  /* 0x0000004e5430723c */ /* 0x040fea0000041830 */
[----:B------:R-:W-:Y:S01]  /*261a0*/  F2FP.BF16.F32.PACK_AB R77, R175, R177 ;  /* 0x000000b1af4d723e */ /* 0x000fe200000010ff */
[C---:B-----5:R-:W-:Y:S05]  /*261b0*/  HMMA.16816.F32.BF16 R52, R84.reuse, R80, R52 ;  /* 0x000000505434723c */ /* 0x060fea0000041834 */
[----:B------:R-:W-:Y:S01]  /*261c0*/  F2FP.BF16.F32.PACK_AB R79, R172, R127 ;  /* 0x0000007fac4f723e */ /* 0x000fe200000010ff */
[C---:B------:R-:W-:Y:S01]  /*261d0*/  HMMA.16816.F32.BF16 R56, R84.reuse, R82, R56 ;  /* 0x000000525438723c */ /* 0x040fe20000041838 */
[----:B------:R-:W4:Y:S04]  /*261e0*/  LDSM.16.MT88.4 R80, [R211+0xd000] ;  /* 0x00d00000d350783b */ /* 0x000f280000004200 */
[--C-:B---3--:R-:W-:Y:S01]  /*261f0*/  FFMA.FTZ R72, R156, R68, -R2.reuse ;  /* 0x000000449c487223 */ /* 0x108fe20000010802 */
[C---:B-1----:R-:W-:Y:S03]  /*26200*/  HMMA.16816.F32.BF16 R60, R84.reuse, R88, R60 ;  /* 0x00000058543c723c */ /* 0x042fe6000004183c */
[----:B------:R1:W3:Y:S02]  /*26210*/  MUFU.EX2 R134, R72 ;  /* 0x0000004800867308 */ /* 0x0002e40000000800 */
[----:B--2---:R-:W-:Y:S01]  /*26220*/  F2FP.BF16.F32.PACK_AB R76, R125, R126 ;  /* 0x0000007e7d4c723e */ /* 0x004fe200000010ff */
[----:B------:R-:W-:Y:S01]  /*26230*/  HMMA.16816.F32.BF16 R64, R84, R90, R64 ;  /* 0x0000005a5440723c */ /* 0x000fe20000041840 */
[----:B------:R-:W2:Y:S04]  /*26240*/  LDSM.16.MT88.4 R84, [R209+0x11000] ;  /* 0x01100000d154783b */ /* 0x000ea80000004200 */
[----:B------:R-:W-:Y:S04]  /*26250*/  F2FP.BF16.F32.PACK_AB R78, R169, R124 ;  /* 0x0000007ca94e723e */ /* 0x000fe800000010ff */
[----:B------:R-:W5:Y:S03]  /*26260*/  LDSM.16.MT88.4 R88, [R210+0x11000] ;  /* 0x01100000d258783b */ /* 0x000f660000004200 */
[C---:B------:R-:W-:Y:S05]  /*26270*/  HMMA.16816.F32.BF16 R4, R76.reuse, R92, R4 ;  /* 0x0000005c4c04723c */ /* 0x040fea0000041804 */
[-CC-:B-1----:R-:W-:Y:S01]  /*26280*/  FFMA.FTZ R72, R157, R68.reuse, -R2.reuse ;  /* 0x000000449d487223 */ /* 0x182fe20000010802 */
[C---:B------:R-:W-:Y:S01]  /*26290*/  HMMA.16816.F32.BF16 R8, R76.reuse, R94, R8 ;  /* 0x0000005e4c08723c */ /* 0x040fe20000041808 */
[----:B------:R-:W1:Y:S02]  /*262a0*/  LDSM.16.MT88.4 R92, [R212+0x11000] ;  /* 0x01100000d45c783b */ /* 0x000e640000004200 */
[----:B------:R3:W-:Y:S03]  /*262b0*/  MUFU.EX2 R167, R72 ;  /* 0x0000004800a77308 */ /* 0x0007e60000000800 */
[C---:B------:R-:W-:Y:S06]  /*262c0*/  HMMA.16816.F32.BF16 R12, R76.reuse, R96, R12 ;  /* 0x000000604c0c723c */ /* 0x040fec000004180c */
[C---:B------:R-:W-:Y:S01]  /*262d0*/  HMMA.16816.F32.BF16 R16, R76.reuse, R98, R16 ;  /* 0x000000624c10723c */ /* 0x040fe20000041810 */
[----:B------:R-:W1:Y:S05]  /*262e0*/  LDSM.16.MT88.4 R96, [R211+0x11000] ;  /* 0x01100000d360783b */ /* 0x000e6a0000004200 */
[C---:B------:R-:W-:Y:S05]  /*262f0*/  HMMA.16816.F32.BF16 R20, R76.reuse, R100, R20 ;  /* 0x000000644c14723c */ /* 0x040fea0000041814 */
[-C--:B---3--:R-:W-:Y:S01]  /*26300*/  FFMA.FTZ R72, R153, R68.reuse, -R2 ;  /* 0x0000004499487223 */ /* 0x088fe20000010802 */
[C---:B------:R-:W-:Y:S01]  /*26310*/  HMMA.16816.F32.BF16 R24, R76.reuse, R102, R24 ;  /* 0x000000664c18723c */ /* 0x040fe20000041818 */
[----:B------:R-:W3:Y:S02]  /*26320*/  LDSM.16.MT88.4 R100, [R209+0xd800] ;  /* 0x00d80000d164783b */ /* 0x000ee40000004200 */
[----:B------:R5:W5:Y:S03]  /*26330*/  MUFU.EX2 R166, R72 ;  /* 0x0000004800a67308 */ /* 0x000b660000000800 */
[C---:B----4-:R-:W-:Y:S06]  /*26340*/  HMMA.16816.F32.BF16 R28, R76.reuse, R80, R28 ;  /* 0x000000504c1c723c */ /* 0x050fec000004181c */
[C---:B------:R-:W-:Y:S05]  /*26350*/  HMMA.16816.F32.BF16 R32, R76.reuse, R82, R32 ;  /* 0x000000524c20723c */ /* 0x040fea0000041820 */
[----:B------:R-:W-:Y:S01]  /*26360*/  F2FP.BF16.F32.PACK_AB R81, R134, R135 ;  /* 0x000000878651723e */ /* 0x000fe200000010ff */
[C---:B--2---:R-:W-:Y:S05]  /*26370*/  HMMA.16816.F32.BF16 R36, R76.reuse, R84, R36 ;  /* 0x000000544c24723c */ /* 0x044fea0000041824 */
[-CC-:B-----5:R-:W-:Y:S01]  /*26380*/  FFMA.FTZ R72, R161, R68.reuse, -R140.reuse ;  /* 0x00000044a1487223 */ /* 0x1a0fe2000001088c */
[C---:B------:R-:W-:Y:S01]  /*26390*/  HMMA.16816.F32.BF16 R40, R76.reuse, R86, R40 ;  /* 0x000000564c28723c */ /* 0x040fe20000041828 */
[----:B------:R-:W2:Y:S02]  /*263a0*/  LDSM.16.MT88.4 R84, [R210+0xd800] ;  /* 0x00d80000d254783b */ /* 0x000ea40000004200 */
[----:B------:R4:W-:Y:S02]  /*263b0*/  MUFU.EX2 R133, R72 ;  /* 0x0000004800857308 */ /* 0x0009e40000000800 */
[----:B------:R-:W-:Y:S01]  /*263c0*/  F2FP.BF16.F32.PACK_AB R83, R166, R167 ;  /* 0x000000a7a653723e */ /* 0x000fe200000010ff */
[C---:B------:R-:W-:Y:S06]  /*263d0*/  HMMA.16816.F32.BF16 R44, R76.reuse, R88, R44 ;  /* 0x000000584c2c723c */ /* 0x040fec000004182c */
[C---:B------:R-:W-:Y:S01]  /*263e0*/  HMMA.16816.F32.BF16 R48, R76.reuse, R90, R48 ;  /* 0x0000005a4c30723c */ /* 0x040fe20000041830 */
[----:B------:R-:W5:Y:S05]  /*263f0*/  LDSM.16.MT88.4 R88, [R212+0xd800] ;  /* 0x00d80000d458783b */ /* 0x000f6a0000004200 */
[C---:B-1----:R-:W-:Y:S05]  /*26400*/  HMMA.16816.F32.BF16 R52, R76.reuse, R92, R52 ;  /* 0x0000005c4c34723c */ /* 0x042fea0000041834 */
[-CC-:B----4-:R-:W-:Y:S01]  /*26410*/  FFMA.FTZ R72, R162, R68.reuse, -R140.reuse ;  /* 0x00000044a2487223 */ /* 0x190fe2000001088c */
[C---:B------:R-:W-:Y:S01]  /*26420*/  HMMA.16816.F32.BF16 R56, R76.reuse, R94, R56 ;  /* 0x0000005e4c38723c */ /* 0x040fe20000041838 */
[----:B------:R-:W1:Y:S02]  /*26430*/  LDSM.16.MT88.4 R92, [R211+0xd800] ;  /* 0x00d80000d35c783b */ /* 0x000e640000004200 */
[----:B------:R4:W3:Y:S03]  /*26440*/  MUFU.EX2 R132, R72 ;  /* 0x0000004800847308 */ /* 0x0008e60000000800 */
[C---:B------:R-:W-:Y:S06]  /*26450*/  HMMA.16816.F32.BF16 R60, R76.reuse, R96, R60 ;  /* 0x000000604c3c723c */ /* 0x040fec000004183c */
[----:B------:R-:W-:Y:S01]  /*26460*/  HMMA.16816.F32.BF16 R64, R76, R98, R64 ;  /* 0x000000624c40723c */ /* 0x000fe20000041840 */
[----:B------:R-:W1:Y:S04]  /*26470*/  LDSM.16.MT88.4 R76, [R209+0x11800] ;  /* 0x01180000d14c783b */ /* 0x000e680000004200 */
[-CC-:B----4-:R-:W-:Y:S04]  /*26480*/  FFMA.FTZ R72, R160, R68.reuse, -R140.reuse ;  /* 0x00000044a0487223 */ /* 0x190fe8000001088c */
[----:B------:R-:W-:Y:S02]  /*26490*/  LDSM.16.MT88.4 R96, [R212+0x11800] ;  /* 0x01180000d460783b */ /* 0x000fe40000004200 */
[----:B---3--:R-:W-:Y:S01]  /*264a0*/  F2FP.BF16.F32.PACK_AB R80, R132, R133 ;  /* 0x000000858450723e */ /* 0x008fe200000010ff */
[----:B------:R3:W-:Y:S02]  /*264b0*/  MUFU.EX2 R160, R72 ;  /* 0x0000004800a07308 */ /* 0x0007e40000000800 */
[-C--:B---3--:R-:W-:Y:S08]  /*264c0*/  FFMA.FTZ R72, R159, R68.reuse, -R140 ;  /* 0x000000449f487223 */ /* 0x088ff0000001088c */
[----:B------:R3:W4:Y:S02]  /*264d0*/  MUFU.EX2 R159, R72 ;  /* 0x00000048009f7308 */ /* 0x0007240000000800 */
[--C-:B---3--:R-:W-:Y:S01]  /*264e0*/  FFMA.FTZ R72, R164, R68, -R2.reuse ;  /* 0x00000044a4487223 */ /* 0x108fe20000010802 */
[----:B----4-:R-:W-:Y:S07]  /*264f0*/  F2FP.BF16.F32.PACK_AB R82, R159, R160 ;  /* 0x000000a09f52723e */ /* 0x010fee00000010ff */
[----:B------:R3:W-:Y:S01]  /*26500*/  MUFU.EX2 R114, R72 ;  /* 0x0000004800727308 */ /* 0x0007e20000000800 */
[C---:B------:R-:W-:Y:S06]  /*26510*/  HMMA.16816.F32.BF16 R4, R80.reuse, R100, R4 ;  /* 0x000000645004723c */ /* 0x040fec0000041804 */
[C---:B------:R-:W-:Y:S01]  /*26520*/  HMMA.16816.F32.BF16 R8, R80.reuse, R102, R8 ;  /* 0x000000665008723c */ /* 0x040fe20000041808 */
[----:B------:R-:W-:Y:S05]  /*26530*/  LDSM.16.MT88.4 R100, [R211+0x11800] ;  /* 0x01180000d364783b */ /* 0x000fea0000004200 */
[C---:B--2---:R-:W-:Y:S05]  /*26540*/  HMMA.16816.F32.BF16 R12, R80.reuse, R84, R12 ;  /* 0x00000054500c723c */ /* 0x044fea000004180c */
[-CC-:B---3--:R-:W-:Y:S01]  /*26550*/  FFMA.FTZ R72, R149, R68.reuse, -R2.reuse ;  /* 0x0000004495487223 */ /* 0x188fe20000010802 */
[C---:B------:R-:W-:Y:S01]  /*26560*/  HMMA.16816.F32.BF16 R16, R80.reuse, R86, R16 ;  /* 0x000000565010723c */ /* 0x040fe20000041810 */
[----:B------:R-:W2:Y:S02]  /*26570*/  LDSM.16.MT88.4 R84, [R210+0x11800] ;  /* 0x01180000d254783b */ /* 0x000ea40000004200 */
[----:B------:R3:W4:Y:S03]  /*26580*/  MUFU.EX2 R115, R72 ;  /* 0x0000004800737308 */ /* 0x0007260000000800 */
[C---:B-----5:R-:W-:Y:S06]  /*26590*/  HMMA.16816.F32.BF16 R20, R80.reuse, R88, R20 ;  /* 0x000000585014723c */ /* 0x060fec0000041814 */
[C---:B------:R-:W-:Y:S01]  /*265a0*/  HMMA.16816.F32.BF16 R24, R80.reuse, R90, R24 ;  /* 0x0000005a5018723c */ /* 0x040fe20000041818 */
[----:B------:R-:W5:Y:S05]  /*265b0*/  LDSM.16.MT88.4 R88, [R209+0xe000] ;  /* 0x00e00000d158783b */ /* 0x000f6a0000004200 */
[C---:B-1----:R-:W-:Y:S05]  /*265c0*/  HMMA.16816.F32.BF16 R28, R80.reuse, R92, R28 ;  /* 0x0000005c501c723c */ /* 0x042fea000004181c */
[--C-:B---3--:R-:W-:Y:S01]  /*265d0*/  FFMA.FTZ R72, R163, R68, -R2.reuse ;  /* 0x00000044a3487223 */ /* 0x108fe20000010802 */
[C---:B------:R-:W-:Y:S01]  /*265e0*/  HMMA.16816.F32.BF16 R32, R80.reuse, R94, R32 ;  /* 0x0000005e5020723c */ /* 0x040fe20000041820 */
[----:B------:R-:W1:Y:S02]  /*265f0*/  LDSM.16.MT88.4 R92, [R210+0xe000] ;  /* 0x00e00000d25c783b */ /* 0x000e640000004200 */
[----:B------:R3:W-:Y:S03]  /*26600*/  MUFU.EX2 R157, R72 ;  /* 0x00000048009d7308 */ /* 0x0007e60000000800 */
[C---:B------:R-:W-:Y:S06]  /*26610*/  HMMA.16816.F32.BF16 R36, R80.reuse, R76, R36 ;  /* 0x0000004c5024723c */ /* 0x040fec0000041824 */
[C---:B------:R-:W-:Y:S05]  /*26620*/  HMMA.16816.F32.BF16 R40, R80.reuse, R78, R40 ;  /* 0x0000004e5028723c */ /* 0x040fea0000041828 */
[----:B----4-:R-:W-:Y:S01]  /*26630*/  F2FP.BF16.F32.PACK_AB R77, R115, R114 ;  /* 0x00000072734d723e */ /* 0x010fe200000010ff */
[C---:B--2---:R-:W-:Y:S05]  /*26640*/  HMMA.16816.F32.BF16 R44, R80.reuse, R84, R44 ;  /* 0x00000054502c723c */ /* 0x044fea000004182c */
[-C--:B---3--:R-:W-:Y:S01]  /*26650*/  FFMA.FTZ R72, R165, R68.reuse, -R2 ;  /* 0x00000044a5487223 */ /* 0x088fe20000010802 */
[C---:B------:R-:W-:Y:S01]  /*26660*/  HMMA.16816.F32.BF16 R48, R80.reuse, R86, R48 ;  /* 0x000000565030723c */ /* 0x040fe20000041830 */
[----:B------:R-:W2:Y:S02]  /*26670*/  LDSM.16.MT88.4 R84, [R212+0xe000] ;  /* 0x00e00000d454783b */ /* 0x000ea40000004200 */
[----:B------:R3:W4:Y:S03]  /*26680*/  MUFU.EX2 R156, R72 ;  /* 0x00000048009c7308 */ /* 0x0007260000000800 */
[C---:B------:R-:W-:Y:S06]  /*26690*/  HMMA.16816.F32.BF16 R52, R80.reuse, R96, R52 ;  /* 0x000000605034723c */ /* 0x040fec0000041834 */
[C---:B------:R-:W-:Y:S01]  /*266a0*/  HMMA.16816.F32.BF16 R56, R80.reuse, R98, R56 ;  /* 0x000000625038723c */ /* 0x040fe20000041838 */
[----:B------:R-:W-:Y:S05]  /*266b0*/  LDSM.16.MT88.4 R96, [R210+0x12000] ;  /* 0x01200000d260783b */ /* 0x000fea0000004200 */
[C---:B------:R-:W-:Y:S05]  /*266c0*/  HMMA.16816.F32.BF16 R60, R80.reuse, R100, R60 ;  /* 0x00000064503c723c */ /* 0x040fea000004183c */
[-CC-:B---3--:R-:W-:Y:S01]  /*266d0*/  FFMA.FTZ R72, R150, R68.reuse, -R140.reuse ;  /* 0x0000004496487223 */ /* 0x188fe2000001088c */
[----:B------:R-:W-:Y:S01]  /*266e0*/  HMMA.16816.F32.BF16 R64, R80, R102, R64 ;  /* 0x000000665040723c */ /* 0x000fe20000041840 */
[----:B------:R-:W3:Y:S02]  /*266f0*/  LDSM.16.MT88.4 R80, [R211+0xe000] ;  /* 0x00e00000d350783b */ /* 0x000ee40000004200 */
[----:B------:R5:W-:Y:S02]  /*26700*/  MUFU.EX2 R113, R72 ;  /* 0x0000004800717308 */ /* 0x000be40000000800 */
[----:B----4-:R-:W-:Y:S04]  /*26710*/  F2FP.BF16.F32.PACK_AB R79, R156, R157 ;  /* 0x0000009d9c4f723e */ /* 0x010fe800000010ff */
[----:B------:R-:W-:Y:S02]  /*26720*/  LDSM.16.MT88.4 R100, [R212+0x12000] ;  /* 0x01200000d464783b */ /* 0x000fe40000004200 */
[-CC-:B-----5:R-:W-:Y:S04]  /*26730*/  FFMA.FTZ R72, R158, R68.reuse, -R140.reuse ;  /* 0x000000449e487223 */ /* 0x1a0fe8000001088c */
[----:B------:R4:W5:Y:S02]  /*26740*/  MUFU.EX2 R112, R72 ;  /* 0x0000004800707308 */ /* 0x0009640000000800 */
[-CC-:B----4-:R-:W-:Y:S01]  /*26750*/  FFMA.FTZ R72, R155, R68.reuse, -R140.reuse ;  /* 0x000000449b487223 */ /* 0x190fe2000001088c */
[----:B-----5:R-:W-:Y:S07]  /*26760*/  F2FP.BF16.F32.PACK_AB R76, R112, R113 ;  /* 0x00000071704c723e */ /* 0x020fee00000010ff */
[----:B------:R4:W-:Y:S02]  /*26770*/  MUFU.EX2 R119, R72 ;  /* 0x0000004800777308 */ /* 0x0009e40000000800 */
[-C--:B----4-:R-:W-:Y:S08]  /*26780*/  FFMA.FTZ R72, R154, R68.reuse, -R140 ;  /* 0x000000449a487223 */ /* 0x090ff0000001088c */
[----:B------:R4:W5:Y:S02]  /*26790*/  MUFU.EX2 R118, R72 ;  /* 0x0000004800767308 */ /* 0x0009640000000800 */
[-CC-:B----4-:R-:W-:Y:S01]  /*267a0*/  FFMA.FTZ R72, R168, R68.reuse, -R2.reuse ;  /* 0x00000044a8487223 */ /* 0x190fe20000010802 */
[----:B-----5:R-:W-:Y:S07]  /*267b0*/  F2FP.BF16.F32.PACK_AB R78, R118, R119 ;  /* 0x00000077764e723e */ /* 0x020fee00000010ff */
[----:B------:R4:W-:Y:S01]  /*267c0*/  MUFU.EX2 R117, R72 ;  /* 0x0000004800757308 */ /* 0x0009e20000000800 */
[C---:B------:R-:W-:Y:S06]  /*267d0*/  HMMA.16816.F32.BF16 R4, R76.reuse, R88, R4 ;  /* 0x000000584c04723c */ /* 0x040fec0000041804 */
[C---:B------:R-:W-:Y:S01]  /*267e0*/  HMMA.16816.F32.BF16 R8, R76.reuse, R90, R8 ;  /* 0x0000005a4c08723c */ /* 0x040fe20000041808 */
[----:B------:R-:W5:Y:S05]  /*267f0*/  LDSM.16.MT88.4 R88, [R209+0x12000] ;  /* 0x01200000d158783b */ /* 0x000f6a0000004200 */
[C---:B-1----:R-:W-:Y:S05]  /*26800*/  HMMA.16816.F32.BF16 R12, R76.reuse, R92, R12 ;  /* 0x0000005c4c0c723c */ /* 0x042fea000004180c */
[-CC-:B----4-:R-:W-:Y:S01]  /*26810*/  FFMA.FTZ R72, R152, R68.reuse, -R2.reuse ;  /* 0x0000004498487223 */ /* 0x190fe20000010802 */
[C---:B------:R-:W-:Y:S01]  /*26820*/  HMMA.16816.F32.BF16 R16, R76.reuse, R94, R16 ;  /* 0x0000005e4c10723c */ /* 0x040fe20000041810 */
[----:B------:R-:W1:Y:S02]  /*26830*/  LDSM.16.MT88.4 R92, [R209+0xe800] ;  /* 0x00e80000d15c783b */ /* 0x000e640000004200 */
[----:B------:R4:W4:Y:S03]  /*26840*/  MUFU.EX2 R153, R72 ;  /* 0x0000004800997308 */ /* 0x0009260000000800 */
[C---:B--2---:R-:W-:Y:S06]  /*26850*/  HMMA.16816.F32.BF16 R20, R76.reuse, R84, R20 ;  /* 0x000000544c14723c */ /* 0x044fec0000041814 */
[C---:B------:R-:W-:Y:S01]  /*26860*/  HMMA.16816.F32.BF16 R24, R76.reuse, R86, R24 ;  /* 0x000000564c18723c */ /* 0x040fe20000041818 */
[----:B------:R-:W2:Y:S05]  /*26870*/  LDSM.16.MT88.4 R84, [R210+0xe800] ;  /* 0x00e80000d254783b */ /* 0x000eaa0000004200 */
[C---:B---3--:R-:W-:Y:S05]  /*26880*/  HMMA.16816.F32.BF16 R28, R76.reuse, R80, R28 ;  /* 0x000000504c1c723c */ /* 0x048fea000004181c */
[-CC-:B----4-:R-:W-:Y:S01]  /*26890*/  FFMA.FTZ R72, R170, R68.reuse, -R2.reuse ;  /* 0x00000044aa487223 */ /* 0x190fe20000010802 */
[C---:B------:R-:W-:Y:S03]  /*268a0*/  HMMA.16816.F32.BF16 R32, R76.reuse, R82, R32 ;  /* 0x000000524c20723c */ /* 0x040fe60000041820 */
[----:B------:R3:W-:Y:S02]  /*268b0*/  MUFU.EX2 R152, R72 ;  /* 0x0000004800987308 */ /* 0x0007e40000000800 */
[----:B------:R-:W-:Y:S01]  /*268c0*/  F2FP.BF16.F32.PACK_AB R81, R153, R117 ;  /* 0x000000759951723e */ /* 0x000fe200000010ff */
[C---:B-----5:R-:W-:Y:S06]  /*268d0*/  HMMA.16816.F32.BF16 R36, R76.reuse, R88, R36 ;  /* 0x000000584c24723c */ /* 0x060fec0000041824 */
[C---:B------:R-:W-:Y:S01]  /*268e0*/  HMMA.16816.F32.BF16 R40, R76.reuse, R90, R40 ;  /* 0x0000005a4c28723c */ /* 0x040fe20000041828 */
[----:B------:R-:W4:Y:S05]  /*268f0*/  LDSM.16.MT88.4 R88, [R211+0xe800] ;  /* 0x00e80000d358783b */ /* 0x000f2a0000004200 */
[C---:B------:R-:W-:Y:S05]  /*26900*/  HMMA.16816.F32.BF16 R44, R76.reuse, R96, R44 ;  /* 0x000000604c2c723c */ /* 0x040fea000004182c */
[-C--:B---3--:R-:W-:Y:S01]  /*26910*/  FFMA.FTZ R72, R171, R68.reuse, -R2 ;  /* 0x00000044ab487223 */ /* 0x088fe20000010802 */
[C---:B------:R-:W-:Y:S01]  /*26920*/  HMMA.16816.F32.BF16 R48, R76.reuse, R98, R48 ;  /* 0x000000624c30723c */ /* 0x040fe20000041830 */
[----:B------:R-:W-:Y:S02]  /*26930*/  LDSM.16.MT88.4 R96, [R211+0x12800] ;  /* 0x01280000d360783b */ /* 0x000fe40000004200 */
[----:B------:R3:W5:Y:S03]  /*26940*/  MUFU.EX2 R123, R72 ;  /* 0x00000048007b7308 */ /* 0x0007660000000800 */
[C---:B------:R-:W-:Y:S06]  /*26950*/  HMMA.16816.F32.BF16 R52, R76.reuse, R100, R52 ;  /* 0x000000644c34723c */ /* 0x040fec0000041834 */
[C---:B------:R-:W-:Y:S01]  /*26960*/  HMMA.16816.F32.BF16 R56, R76.reuse, R102, R56 ;  /* 0x000000664c38723c */ /* 0x040fe20000041838 */
[----:B------:R-:W-:Y:S05]  /*26970*/  LDSM.16.MT88.4 R100, [R210+0xf000] ;  /* 0x00f00000d264783b */ /* 0x000fea0000004200 */
[C---:B------:R-:W-:Y:S05]  /*26980*/  HMMA.16816.F32.BF16 R60, R76.reuse, R104, R60 ;  /* 0x000000684c3c723c */ /* 0x040fea000004183c */
[--C-:B---3--:R-:W-:Y:S01]  /*26990*/  FFMA.FTZ R72, R174, R68, -R140.reuse ;  /* 0x00000044ae487223 */ /* 0x108fe2000001088c */
[----:B------:R-:W-:Y:S01]  /*269a0*/  HMMA.16816.F32.BF16 R64, R76, R106, R64 ;  /* 0x0000006a4c40723c */ /* 0x000fe20000041840 */
[----:B------:R-:W3:Y:S02]  /*269b0*/  LDSM.16.MT88.4 R76, [R209+0x12800] ;  /* 0x01280000d14c783b */ /* 0x000ee40000004200 */
[----:B------:R1:W-:Y:S02]  /*269c0*/  MUFU.EX2 R116, R72 ;  /* 0x0000004800747308 */ /* 0x0003e40000000800 */
[----:B-----5:R-:W-:Y:S04]  /*269d0*/  F2FP.BF16.F32.PACK_AB R83, R123, R152 ;  /* 0x000000987b53723e */ /* 0x020fe800000010ff */
[----:B------:R-:W-:Y:S02]  /*269e0*/  LDSM.16.MT88.4 R104, [R212+0xf000] ;  /* 0x00f00000d468783b */ /* 0x000fe40000004200 */
[-CC-:B-1----:R-:W-:Y:S04]  /*269f0*/  FFMA.FTZ R72, R173, R68.reuse, -R140.reuse ;  /* 0x00000044ad487223 */ /* 0x182fe8000001088c */
[----:B------:R1:W5:Y:S02]  /*26a00*/  MUFU.EX2 R122, R72 ;  /* 0x00000048007a7308 */ /* 0x0003640000000800 */
[--C-:B-1----:R-:W-:Y:S01]  /*26a10*/  FFMA.FTZ R72, R178, R68, -R140.reuse ;  /* 0x00000044b2487223 */ /* 0x102fe2000001088c */
[----:B-----5:R-:W-:Y:S07]  /*26a20*/  F2FP.BF16.F32.PACK_AB R80, R122, R116 ;  /* 0x000000747a50723e */ /* 0x020fee00000010ff */
[----:B------:R1:W-:Y:S02]  /*26a30*/  MUFU.EX2 R121, R72 ;  /* 0x0000004800797308 */ /* 0x0003e40000000800 */
[-C--:B-1----:R-:W-:Y:S08]  /*26a40*/  FFMA.FTZ R72, R176, R68.reuse, -R140 ;  /* 0x00000044b0487223 */ /* 0x082ff0000001088c */
[----:B------:R1:W5:Y:S02]  /*26a50*/  MUFU.EX2 R120, R72 ;  /* 0x0000004800787308 */ /* 0x0003640000000800 */
[-CC-:B-1----:R-:W-:Y:S01]  /*26a60*/  FFMA.FTZ R72, R183, R68.reuse, -R2.reuse ;  /* 0x00000044b7487223 */ /* 0x182fe20000010802 */
[----:B-----5:R-:W-:Y:S07]  /*26a70*/  F2FP.BF16.F32.PACK_AB R82, R120, R121 ;  /* 0x000000797852723e */ /* 0x020fee00000010ff */
[----:B------:R1:W-:Y:S01]  /*26a80*/  MUFU.EX2 R151, R72 ;  /* 0x0000004800977308 */ /* 0x0003e20000000800 */
[C---:B------:R-:W-:Y:S06]  /*26a90*/  HMMA.16816.F32.BF16 R4, R80.reuse, R92, R4 ;  /* 0x0000005c5004723c */ /* 0x040fec0000041804 */
[C---:B------:R-:W-:Y:S01]  /*26aa0*/  HMMA.16816.F32.BF16 R8, R80.reuse, R94, R8 ;  /* 0x0000005e5008723c */ /* 0x040fe20000041808 */
[----:B------:R-:W-:Y:S05]  /*26ab0*/  LDSM.16.MT88.4 R92, [R212+0x12800] ;  /* 0x01280000d45c783b */ /* 0x000fea0000004200 */
[C---:B--2---:R-:W-:Y:S05]  /*26ac0*/  HMMA.16816.F32.BF16 R12, R80.reuse, R84, R12 ;  /* 0x00000054500c723c */ /* 0x044fea000004180c */
[-CC-:B-1----:R-:W-:Y:S01]  /*26ad0*/  FFMA.FTZ R72, R184, R68.reuse, -R2.reuse ;  /* 0x00000044b8487223 */ /* 0x182fe20000010802 */
[C---:B------:R-:W-:Y:S01]  /*26ae0*/  HMMA.16816.F32.BF16 R16, R80.reuse, R86, R16 ;  /* 0x000000565010723c */ /* 0x040fe20000041810 */
[----:B------:R-:W1:Y:S02]  /*26af0*/  LDSM.16.MT88.4 R84, [R210+0x12800] ;  /* 0x01280000d254783b */ /* 0x000e640000004200 */
[----:B------:R2:W5:Y:S03]  /*26b00*/  MUFU.EX2 R150, R72 ;  /* 0x0000004800967308 */ /* 0x0005660000000800 */
[C---:B------:R-:W-:Y:S06]  /*26b10*/  HMMA.16816.F32.BF16 R20, R80.reuse, R108, R20 ;  /* 0x0000006c5014723c */ /* 0x040fec0000041814 */
[C---:B------:R-:W-:Y:S01]  /*26b20*/  HMMA.16816.F32.BF16 R24, R80.reuse, R110, R24 ;  /* 0x0000006e5018723c */ /* 0x040fe20000041818 */
[----:B------:R-:W-:Y:S05]  /*26b30*/  LDSM.16.MT88.4 R108, [R209+0x13800] ;  /* 0x01380000d16c783b */ /* 0x000fea0000004200 */
[C---:B----4-:R-:W-:Y:S05]  /*26b40*/  HMMA.16816.F32.BF16 R28, R80.reuse, R88, R28 ;  /* 0x00000058501c723c */ /* 0x050fea000004181c */
[-CC-:B--2---:R-:W-:Y:S01]  /*26b50*/  FFMA.FTZ R72, R182, R68.reuse, -R2.reuse ;  /* 0x00000044b6487223 */ /* 0x184fe20000010802 */
[C---:B------:R-:W-:Y:S01]  /*26b60*/  HMMA.16816.F32.BF16 R32, R80.reuse, R90, R32 ;  /* 0x0000005a5020723c */ /* 0x040fe20000041820 */
[----:B------:R-:W2:Y:S02]  /*26b70*/  LDSM.16.MT88.4 R88, [R209+0xf000] ;  /* 0x00f00000d158783b */ /* 0x000ea40000004200 */
[----:B------:R4:W-:Y:S03]  /*26b80*/  MUFU.EX2 R131, R72 ;  /* 0x0000004800837308 */ /* 0x0009e60000000800 */
[C---:B---3--:R-:W-:Y:S06]  /*26b90*/  HMMA.16816.F32.BF16 R36, R80.reuse, R76, R36 ;  /* 0x0000004c5024723c */ /* 0x048fec0000041824 */
[C---:B------:R-:W-:Y:S05]  /*26ba0*/  HMMA.16816.F32.BF16 R40, R80.reuse, R78, R40 ;  /* 0x0000004e5028723c */ /* 0x040fea0000041828 */
[----:B-----5:R-:W-:Y:S01]  /*26bb0*/  F2FP.BF16.F32.PACK_AB R77, R150, R151 ;  /* 0x00000097964d723e */ /* 0x020fe200000010ff */
[C---:B-1----:R-:W-:Y:S05]  /*26bc0*/  HMMA.16816.F32.BF16 R44, R80.reuse, R84, R44 ;  /* 0x00000054502c723c */ /* 0x042fea000004182c */
[-C--:B----4-:R-:W-:Y:S01]  /*26bd0*/  FFMA.FTZ R72, R185, R68.reuse, -R2 ;  /* 0x00000044b9487223 */ /* 0x090fe20000010802 */
[C---:B------:R-:W-:Y:S01]  /*26be0*/  HMMA.16816.F32.BF16 R48, R80.reuse, R86, R48 ;  /* 0x000000565030723c */ /* 0x040fe20000041830 */
[----:B------:R-:W1:Y:S02]  /*26bf0*/  LDSM.16.MT88.4 R84, [R211+0xf000] ;  /* 0x00f00000d354783b */ /* 0x000e640000004200 */
[----:B------:R3:W4:Y:S03]  /*26c00*/  MUFU.EX2 R149, R72 ;  /* 0x0000004800957308 */ /* 0x0007260000000800 */
[C---:B------:R-:W-:Y:S06]  /*26c10*/  HMMA.16816.F32.BF16 R52, R80.reuse, R92, R52 ;  /* 0x0000005c5034723c */ /* 0x040fec0000041834 */
[C---:B------:R-:W-:Y:S01]  /*26c20*/  HMMA.16816.F32.BF16 R56, R80.reuse, R94, R56 ;  /* 0x0000005e5038723c */ /* 0x040fe20000041838 */
[----:B------:R-:W5:Y:S05]  /*26c30*/  LDSM.16.MT88.4 R92, [R209+0x13000] ;  /* 0x01300000d15c783b */ /* 0x000f6a0000004200 */
[C---:B------:R-:W-:Y:S05]  /*26c40*/  HMMA.16816.F32.BF16 R60, R80.reuse, R96, R60 ;  /* 0x00000060503c723c */ /* 0x040fea000004183c */
[-CC-:B---3--:R-:W-:Y:S01]  /*26c50*/  FFMA.FTZ R72, R188, R68.reuse, -R140.reuse ;  /* 0x00000044bc487223 */ /* 0x188fe2000001088c */
[----:B------:R-:W-:Y:S01]  /*26c60*/  HMMA.16816.F32.BF16 R64, R80, R98, R64 ;  /* 0x000000625040723c */ /* 0x000fe20000041840 */
[----:B------:R-:W3:Y:S02]  /*26c70*/  LDSM.16.MT88.4 R80, [R210+0x13000] ;  /* 0x01300000d250783b */ /* 0x000ee40000004200 */
[----:B------:R2:W-:Y:S02]  /*26c80*/  MUFU.EX2 R130, R72 ;  /* 0x0000004800827308 */ /* 0x0005e40000000800 */
[----:B----4-:R-:W-:Y:S01]  /*26c90*/  F2FP.BF16.F32.PACK_AB R79, R149, R131 ;  /* 0x00000083954f723e */ /* 0x010fe200000010ff */
[-CC-:B--2---:R-:W-:Y:S07]  /*26ca0*/  FFMA.FTZ R72, R192, R68.reuse, -R140.reuse ;  /* 0x00000044c0487223 */ /* 0x184fee000001088c */
[----:B------:R2:W4:Y:S02]  /*26cb0*/  MUFU.EX2 R129, R72 ;  /* 0x0000004800817308 */ /* 0x0005240000000800 */
[--C-:B--2---:R-:W-:Y:S01]  /*26cc0*/  FFMA.FTZ R72, R189, R68, -R140.reuse ;  /* 0x00000044bd487223 */ /* 0x104fe2000001088c */
[----:B----4-:R-:W-:Y:S07]  /*26cd0*/  F2FP.BF16.F32.PACK_AB R76, R129, R130 ;  /* 0x00000082814c723e */ /* 0x010fee00000010ff */
[----:B------:R2:W-:Y:S02]  /*26ce0*/  MUFU.EX2 R128, R72 ;  /* 0x0000004800807308 */ /* 0x0005e40000000800 */
[-C--:B--2---:R-:W-:Y:S08]  /*26cf0*/  FFMA.FTZ R72, R193, R68.reuse, -R140 ;  /* 0x00000044c1487223 */ /* 0x084ff0000001088c */
[----:B------:R2:W4:Y:S02]  /*26d00*/  MUFU.EX2 R148, R72 ;  /* 0x0000004800947308 */ /* 0x0005240000000800 */
[--C-:B--2---:R-:W-:Y:S01]  /*26d10*/  FFMA.FTZ R72, R198, R68, -R2.reuse ;  /* 0x00000044c6487223 */ /* 0x104fe20000010802 */
[----:B----4-:R-:W-:Y:S07]  /*26d20*/  F2FP.BF16.F32.PACK_AB R78, R148, R128 ;  /* 0x00000080944e723e */ /* 0x010fee00000010ff */
[----:B------:R2:W-:Y:S01]  /*26d30*/  MUFU.EX2 R147, R72 ;  /* 0x0000004800937308 */ /* 0x0005e20000000800 */
[C---:B------:R-:W-:Y:S06]  /*26d40*/  HMMA.16816.F32.BF16 R4, R76.reuse, R88, R4 ;  /* 0x000000584c04723c */ /* 0x040fec0000041804 */
[C---:B------:R-:W-:Y:S01]  /*26d50*/  HMMA.16816.F32.BF16 R8, R76.reuse, R90, R8 ;  /* 0x0000005a4c08723c */ /* 0x040fe20000041808 */
[----:B------:R-:W4:Y:S05]  /*26d60*/  LDSM.16.MT88.4 R88, [R212+0x13000] ;  /* 0x01300000d458783b */ /* 0x000f2a0000004200 */
[C---:B------:R-:W-:Y:S05]  /*26d70*/  HMMA.16816.F32.BF16 R12, R76.reuse, R100, R12 ;  /* 0x000000644c0c723c */ /* 0x040fea000004180c */
[-CC-:B--2---:R-:W-:Y:S01]  /*26d80*/  FFMA.FTZ R72, R197, R68.reuse, -R2.reuse ;  /* 0x00000044c5487223 */ /* 0x184fe20000010802 */
[C---:B------:R-:W-:Y:S01]  /*26d90*/  HMMA.16816.F32.BF16 R16, R76.reuse, R102, R16 ;  /* 0x000000664c10723c */ /* 0x040fe20000041810 */
[----:B------:R-:W-:Y:S02]  /*26da0*/  LDSM.16.MT88.4 R100, [R212+0xf800] ;  /* 0x00f80000d464783b */ /* 0x000fe40000004200 */
[----:B------:R2:W5:Y:S02]  /*26db0*/  MUFU.EX2 R146, R72 ;  /* 0x0000004800927308 */ /* 0x0005640000000800 */
[-C--:B------:R-:W-:Y:S01]  /*26dc0*/  FFMA.FTZ R2, R75, R68.reuse, -R2 ;  /* 0x000000444b027223 */ /* 0x080fe20000010802 */
[C---:B------:R-:W-:Y:S07]  /*26dd0*/  HMMA.16816.F32.BF16 R20, R76.reuse, R104, R20 ;  /* 0x000000684c14723c */ /* 0x040fee0000041814 */
[----:B------:R3:W4:Y:S01]  /*26de0*/  MUFU.EX2 R144, R2 ;  /* 0x0000000200907308 */ /* 0x0007220000000800 */
[C---:B------:R-:W-:Y:S06]  /*26df0*/  HMMA.16816.F32.BF16 R24, R76.reuse, R106, R24 ;  /* 0x0000006a4c18723c */ /* 0x040fec0000041818 */
[C---:B-1----:R-:W-:Y:S01]  /*26e00*/  HMMA.16816.F32.BF16 R28, R76.reuse, R84, R28 ;  /* 0x000000544c1c723c */ /* 0x042fe2000004181c */
[----:B--2---:R-:W1:Y:S04]  /*26e10*/  LDSM.16.MT88.4 R72, [R211+0x13000] ;  /* 0x01300000d348783b */ /* 0x004e680000004200 */
[----:B-----5:R-:W-:Y:S01]  /*26e20*/  F2FP.BF16.F32.PACK_AB R137, R146, R147 ;  /* 0x000000939289723e */ /* 0x020fe200000010ff */
[C---:B------:R-:W-:Y:S03]  /*26e30*/  HMMA.16816.F32.BF16 R32, R76.reuse, R86, R32 ;  /* 0x000000564c20723c */ /* 0x040fe60000041820 */
[----:B------:R-:W2:Y:S02]  /*26e40*/  LDSM.16.MT88.4 R84, [R209+0xf800] ;  /* 0x00f80000d154783b */ /* 0x000ea40000004200 */
[-CC-:B---3--:R-:W-:Y:S01]  /*26e50*/  FFMA.FTZ R2, R239, R68.reuse, -R140.reuse ;  /* 0x00000044ef027223 */ /* 0x188fe2000001088c */
[C---:B------:R-:W-:Y:S03]  /*26e60*/  HMMA.16816.F32.BF16 R36, R76.reuse, R92, R36 ;  /* 0x0000005c4c24723c */ /* 0x040fe60000041824 */
[----:B------:R3:W-:Y:S02]  /*26e70*/  MUFU.EX2 R143, R2 ;  /* 0x00000002008f7308 */ /* 0x0007e40000000800 */
[----:B----4-:R-:W-:Y:S01]  /*26e80*/  F2FP.BF16.F32.PACK_AB R139, R144, R145 ;  /* 0x00000091908b723e */ /* 0x010fe200000010ff */
[C---:B------:R-:W-:Y:S01]  /*26e90*/  HMMA.16816.F32.BF16 R40, R76.reuse, R94, R40 ;  /* 0x0000005e4c28723c */ /* 0x040fe20000041828 */
[----:B------:R-:W4:Y:S05]  /*26ea0*/  LDSM.16.MT88.4 R92, [R210+0xf800] ;  /* 0x00f80000d25c783b */ /* 0x000f2a0000004200 */
[C---:B------:R-:W-:Y:S06]  /*26eb0*/  HMMA.16816.F32.BF16 R44, R76.reuse, R80, R44 ;  /* 0x000000504c2c723c */ /* 0x040fec000004182c */
[C---:B------:R-:W-:Y:S05]  /*26ec0*/  HMMA.16816.F32.BF16 R48, R76.reuse, R82, R48 ;  /* 0x000000524c30723c */ /* 0x040fea0000041830 */
[-CC-:B---3--:R-:W-:Y:S01]  /*26ed0*/  FFMA.FTZ R2, R207, R68.reuse, -R140.reuse ;  /* 0x00000044cf027223 */ /* 0x188fe2000001088c */
[C---:B------:R-:W-:Y:S03]  /*26ee0*/  HMMA.16816.F32.BF16 R52, R76.reuse, R88, R52 ;  /* 0x000000584c34723c */ /* 0x040fe60000041834 */
[----:B------:R3:W5:Y:S03]  /*26ef0*/  MUFU.EX2 R142, R2 ;  /* 0x00000002008e7308 */ /* 0x0007660000000800 */
[C---:B------:R-:W-:Y:S06]  /*26f00*/  HMMA.16816.F32.BF16 R56, R76.reuse, R90, R56 ;  /* 0x0000005a4c38723c */ /* 0x040fec0000041838 */
[C---:B-1----:R-:W-:Y:S06]  /*26f10*/  HMMA.16816.F32.BF16 R60, R76.reuse, R72, R60 ;  /* 0x000000484c3c723c */ /* 0x042fec000004183c */
[----:B------:R-:W-:Y:S01]  /*26f20*/  HMMA.16816.F32.BF16 R64, R76, R74, R64 ;  /* 0x0000004a4c40723c */ /* 0x000fe20000041840 */
[----:B------:R-:W1:Y:S04]  /*26f30*/  LDSM.16.MT88.4 R72, [R211+0xf800] ;  /* 0x00f80000d348783b */ /* 0x000e680000004200 */
[-CC-:B---3--:R-:W-:Y:S01]  /*26f40*/  FFMA.FTZ R2, R236, R68.reuse, -R140.reuse ;  /* 0x00000044ec027223 */ /* 0x188fe2000001088c */
[----:B------:R-:W-:Y:S01]  /*26f50*/  FFMA.FTZ R140, R237, R68, -R140 ;  /* 0x00000044ed8c7223 */ /* 0x000fe2000001088c */
[----:B-----5:R-:W-:Y:S02]  /*26f60*/  F2FP.BF16.F32.PACK_AB R136, R142, R143 ;  /* 0x0000008f8e88723e */ /* 0x020fe400000010ff */
[----:B------:R3:W-:Y:S10]  /*26f70*/  MUFU.EX2 R141, R2 ;  /* 0x00000002008d7308 */ /* 0x0007f40000000800 */
[----:B------:R-:W5:Y:S01]  /*26f80*/  MUFU.EX2 R140, R140 ;  /* 0x0000008c008c7308 */ /* 0x000f620000000800 */
[----:B---3--:R-:W-:Y:S01]  /*26f90*/  FFMA.FTZ R2, R0, R251, R199 ;  /* 0x000000fb00027223 */ /* 0x008fe200000100c7 */
[----:B------:R-:W-:Y:S03]  /*26fa0*/  FADD.FTZ R0, R204, R3 ;  /* 0x00000003cc007221 */ /* 0x000fe60000010000 */
[----:B------:R-:W-:Y:S01]  /*26fb0*/  FADD.FTZ R2, R200, R2 ;  /* 0x00000002c8027221 */ /* 0x000fe20000010000 */
[----:B------:R-:W-:Y:S03]  /*26fc0*/  FADD.FTZ R3, R203, R0 ;  /* 0x00000000cb037221 */ /* 0x000fe60000010000 */
[----:B------:R-:W-:Y:S01]  /*26fd0*/  FADD.FTZ R0, R202, R2 ;  /* 0x00000002ca007221 */ /* 0x000fe20000010000 */
[----:B------:R-:W-:Y:S01]  /*26fe0*/  FADD.FTZ R2, R206, R3 ;  /* 0x00000003ce027221 */ /* 0x000fe20000010000 */
[----:B-----5:R-:W-:Y:S02]  /*26ff0*/  F2FP.BF16.F32.PACK_AB R138, R140, R141 ;  /* 0x0000008d8c8a723e */ /* 0x020fe400000010ff */
[----:B------:R-:W-:Y:S01]  /*27000*/  FADD.FTZ R0, R205, R0 ;  /* 0x00000000cd007221 */ /* 0x000fe20000010000 */
[----:B------:R-:W-:Y:S03]  /*27010*/  FADD.FTZ R2, R191, R2 ;  /* 0x00000002bf027221 */ /* 0x000fe60000010000 */
[----:B------:R-:W-:Y:S01]  /*27020*/  FADD.FTZ R0, R186, R0 ;  /* 0x00000000ba007221 */ /* 0x000fe20000010000 */
[C---:B--2---:R-:W-:Y:S01]  /*27030*/  HMMA.16816.F32.BF16 R80, R136.reuse, R84, R4 ;  /* 0x000000548850723c */ /* 0x044fe20000041804 */
[----:B------:R-:W-:Y:S04]  /*27040*/  LDSM.16.MT88.4 R4, [R211+0x13800] ;  /* 0x01380000d304783b */ /* 0x000fe80000004200 */
        /* <DEDUP_REMOVED lines=15> */
[----:B------:R-:W-:Y:S01]  /*27140*/  FADD.FTZ R0, R175, R2 ;  /* 0x00000002af007221 */ /* 0x000fe20000010000 */
[----:B------:R-:W-:Y:S04]  /*27150*/  MOV R72, R70 ;  /* 0x0000004600487202 */ /* 0x000fe80000000f00 */
[----:B------:R-:W-:Y:S01]  /*27160*/  FADD.FTZ R2, R125, R3 ;  /* 0x000000037d027221 */ /* 0x000fe20000010000 */
[----:B------:R-:W-:Y:S01]  /*27170*/  FADD.FTZ R3, R127, R0 ;  /* 0x000000007f037221 */ /* 0x000fe20000010000 */
[----:B------:R-:W-:Y:S02]  /*27180*/  MOV R73, R71 ;  /* 0x0000004700497202 */ /* 0x000fe40000000f00 */
[----:B------:R-:W-:Y:S01]  /*27190*/  FADD.FTZ R0, R124, R2 ;  /* 0x000000027c007221 */ /* 0x000fe20000010000 */
[----:B------:R-:W-:Y:S01]  /*271a0*/  FADD.FTZ R2, R172, R3 ;  /* 0x00000003ac027221 */ /* 0x000fe20000010000 */
[----:B------:R-:W1:Y:S02]  /*271b0*/  LDSM.16.MT88.4 R124, [R210+0x13800] ;  /* 0x01380000d27c783b */ /* 0x000e640000004200 */
[----:B------:R-:W-:Y:S01]  /*271c0*/  FADD.FTZ R3, R169, R0 ;  /* 0x00000000a9037221 */ /* 0x000fe20000010000 */
[----:B------:R-:W-:Y:S03]  /*271d0*/  FADD.FTZ R0, R135, R2 ;  /* 0x0000000287007221 */ /* 0x000fe60000010000 */
[----:B------:R-:W-:Y:S01]  /*271e0*/  FADD.FTZ R2, R133, R3 ;  /* 0x0000000385027221 */ /* 0x000fe20000010000 */
[----:B------:R-:W-:Y:S03]  /*271f0*/  FADD.FTZ R3, R134, R0 ;  /* 0x0000000086037221 */ /* 0x000fe60000010000 */
[----:B------:R-:W-:Y:S01]  /*27200*/  FADD.FTZ R0, R132, R2 ;  /* 0x0000000284007221 */ /* 0x000fe20000010000 */
[----:B------:R-:W-:Y:S01]  /*27210*/  FADD.FTZ R2, R167, R3 ;  /* 0x00000003a7027221 */ /* 0x000fe20000010000 */
[----:B------:R-:W2:Y:S02]  /*27220*/  LDSM.16.MT88.4 R132, [R212+0x13800] ;  /* 0x01380000d484783b */ /* 0x000ea40000004200 */
        /* <DEDUP_REMOVED lines=8> */
[C---:B------:R-:W-:Y:S03]  /*272b0*/  HMMA.16816.F32.BF16 R112, R136.reuse, R108, R36 ;  /* 0x0000006c8870723c */ /* 0x040fe60000041824 */
[----:B------:R-:W-:Y:S01]  /*272c0*/  FADD.FTZ R3, R119, R3 ;  /* 0x0000000377037221 */ /* 0x000fe20000010000 */
[----:B------:R-:W-:Y:S02]  /*272d0*/  FADD.FTZ R2, R156, R0 ;  /* 0x000000009c027221 */ /* 0x000fe40000010000 */
[C---:B------:R-:W-:Y:S05]  /*272e0*/  HMMA.16816.F32.BF16 R108, R136.reuse, R110, R40 ;  /* 0x0000006e886c723c */ /* 0x040fea0000041828 */
[----:B------:R-:W-:Y:S01]  /*272f0*/  FADD.FTZ R0, R118, R3 ;  /* 0x0000000376007221 */ /* 0x000fe20000010000 */
[----:B------:R-:W-:Y:S05]  /*27300*/  FADD.FTZ R2, R117, R2 ;  /* 0x0000000275027221 */ /* 0x000fea0000010000 */
[----:B------:R-:W-:Y:S01]  /*27310*/  FADD.FTZ R3, R116, R0 ;  /* 0x0000000074037221 */ /* 0x000fe20000010000 */
[----:B------:R-:W-:Y:S01]  /*27320*/  FADD.FTZ R0, R153, R2 ;  /* 0x0000000299007221 */ /* 0x000fe20000010000 */
[C---:B-1----:R-:W-:Y:S03]  /*27330*/  HMMA.16816.F32.BF16 R116, R136.reuse, R124, R44 ;  /* 0x0000007c8874723c */ /* 0x042fe6000004182c */
[----:B------:R-:W-:Y:S01]  /*27340*/  FADD.FTZ R3, R122, R3 ;  /* 0x000000037a037221 */ /* 0x000fe20000010000 */
[----:B------:R-:W-:Y:S02]  /*27350*/  FADD.FTZ R2, R152, R0 ;  /* 0x0000000098027221 */ /* 0x000fe40000010000 */
[C---:B------:R-:W-:Y:S05]  /*27360*/  HMMA.16816.F32.BF16 R124, R136.reuse, R126, R48 ;  /* 0x0000007e887c723c */ /* 0x040fea0000041830 */
[----:B------:R-:W-:Y:S01]  /*27370*/  FADD.FTZ R0, R121, R3 ;  /* 0x0000000379007221 */ /* 0x000fe20000010000 */
[----:B------:R-:W-:Y:S05]  /*27380*/  FADD.FTZ R2, R123, R2 ;  /* 0x000000027b027221 */ /* 0x000fea0000010000 */
[----:B------:R-:W-:Y:S01]  /*27390*/  FADD.FTZ R3, R120, R0 ;  /* 0x0000000078037221 */ /* 0x000fe20000010000 */
[----:B------:R-:W-:Y:S01]  /*273a0*/  FADD.FTZ R0, R151, R2 ;  /* 0x0000000297007221 */ /* 0x000fe20000010000 */
[C---:B--2---:R-:W-:Y:S03]  /*273b0*/  HMMA.16816.F32.BF16 R120, R136.reuse, R132, R52 ;  /* 0x000000848878723c */ /* 0x044fe60000041834 */
[----:B------:R-:W-:Y:S01]  /*273c0*/  FADD.FTZ R3, R130, R3 ;  /* 0x0000000382037221 */ /* 0x000fe20000010000 */
[----:B------:R-:W-:Y:S02]  /*273d0*/  FADD.FTZ R2, R150, R0 ;  /* 0x0000000096027221 */ /* 0x000fe40000010000 */
[C---:B------:R-:W-:Y:S05]  /*273e0*/  HMMA.16816.F32.BF16 R132, R136.reuse, R134, R56 ;  /* 0x000000868884723c */ /* 0x040fea0000041838 */
[----:B------:R-:W-:Y:S01]  /*273f0*/  FADD.FTZ R0, R129, R3 ;  /* 0x0000000381007221 */ /* 0x000fe20000010000 */
[----:B------:R-:W-:Y:S05]  /*27400*/  FADD.FTZ R2, R131, R2 ;  /* 0x0000000283027221 */ /* 0x000fea0000010000 */
[----:B------:R-:W-:Y:S01]  /*27410*/  FADD.FTZ R3, R128, R0 ;  /* 0x0000000080037221 */ /* 0x000fe20000010000 */
[----:B------:R-:W-:Y:S01]  /*27420*/  FADD.FTZ R0, R149, R2 ;  /* 0x0000000295007221 */ /* 0x000fe20000010000 */
[C---:B------:R-:W-:Y:S03]  /*27430*/  HMMA.16816.F32.BF16 R128, R136.reuse, R4, R60 ;  /* 0x000000048880723c */ /* 0x040fe6000004183c */
[----:B------:R-:W-:Y:S01]  /*27440*/  FADD.FTZ R2, R148, R3 ;  /* 0x0000000394027221 */ /* 0x000fe20000010000 */
[----:B------:R-:W-:Y:S02]  /*27450*/  FADD.FTZ R0, R147, R0 ;  /* 0x0000000093007221 */ /* 0x000fe40000010000 */
[----:B------:R-:W-:Y:S05]  /*27460*/  HMMA.16816.F32.BF16 R136, R136, R6, R64 ;  /* 0x000000068888723c */ /* 0x000fea0000041840 */
[----:B------:R-:W-:Y:S01]  /*27470*/  FADD.FTZ R2, R143, R2 ;  /* 0x000000028f027221 */ /* 0x000fe20000010000 */
[----:B------:R-:W-:Y:S05]  /*27480*/  FADD.FTZ R0, R146, R0 ;  /* 0x0000000092007221 */ /* 0x000fea0000010000 */
[----:B------:R-:W-:Y:S01]  /*27490*/  FADD.FTZ R2, R142, R2 ;  /* 0x000000028e027221 */ /* 0x000fe20000010000 */
[----:B------:R-:W-:Y:S03]  /*274a0*/  FADD.FTZ R0, R145, R0 ;  /* 0x0000000091007221 */ /* 0x000fe60000010000 */
[----:B------:R-:W-:Y:S01]  /*274b0*/  FADD.FTZ R2, R141, R2 ;  /* 0x000000028d027221 */ /* 0x000fe20000010000 */
[----:B------:R-:W-:Y:S03]  /*274c0*/  FADD.FTZ R250, R144, R0 ;  /* 0x0000000090fa7221 */ /* 0x000fe60000010000 */
[----:B------:R-:W-:Y:S01]  /*274d0*/  FADD.FTZ R251, R140, R2 ;  /* 0x000000028cfb7221 */ /* 0x000fe20000010000 */
[----:B------:R-:W-:Y:S06]  /*274e0*/  @P0 BRA `(.L_x_3581) ;  /* 0xffffffa0004c0947 */ /* 0x000fec000383ffff */
.L_x_3572:
        /* <DEDUP_REMOVED lines=14> */
.L_x_3598:
[----:B------:R-:W2:Y:S01]  /*275d0*/  S2R R55, SR_TID.X ;  /* 0x0000000000377919 */ /* 0x000ea20000002100 */
[----:B------:R-:W-:Y:S01]  /*275e0*/  FSETP.NE.FTZ.AND P4, PT, R24, RZ, PT ;  /* 0x000000ff1800720b */ /* 0x000fe20003f95000 */
[----:B----4-:R-:W-:Y:S01]  /*275f0*/  FADD.FTZ R23, R2, R3 ;  /* 0x0000000302177221 */ /* 0x010fe20000010000 */
[----:B------:R-:W-:Y:S01]  /*27600*/  MOV R0, 0x3f800000 ;  /* 0x3f80000000007802 */ /* 0x000fe20000000f00 */
[----:B------:R-:W4:Y:S01]  /*27610*/  S2UR UR4, SR_CgaCtaId ;  /* 0x00000000000479c3 */ /* 0x000f220000008800 */
[----:B---3--:R-:W-:Y:S01]  /*27620*/  MOV R2, 0x3f800000 ;  /* 0x3f80000000027802 */ /* 0x008fe20000000f00 */
[----:B------:R-:W-:Y:S01]  /*27630*/  UMOV UR5, 0x400 ;  /* 0x0000040000057882 */ /* 0x000fe20000000000 */
[----:B------:R-:W-:Y:S02]  /*27640*/  FSETP.NE.FTZ.AND P3, PT, R23, RZ, PT ;  /* 0x000000ff1700720b */ /* 0x000fe40003f75000 */
[----:B------:R-:W-:Y:S02]  /*27650*/  R2UR UR10, R52 ;  /* 0x00000000340a72ca */ /* 0x000fe400000e0000 */
[----:B------:R-:W-:-:S03]  /*27660*/  R2UR UR11, R53 ;  /* 0x00000000350b72ca */ /* 0x000fc600000e0000 */
[----:B------:R-:W3:Y:S08]  /*27670*/  @P4 MUFU.RCP R0, R24 ;  /* 0x0000001800004308 */ /* 0x000ef00000001000 */
[----:B------:R-:W1:Y:S01]  /*27680*/  @P3 MUFU.RCP R2, R23 ;  /* 0x0000001700023308 */ /* 0x000e620000001000 */
[----:B----4-:R-:W-:Y:S01]  /*27690*/  ULEA UR4, UR4, UR5, 0x18 ;  /* 0x0000000504047291 */ /* 0x010fe2000f8ec03f */
[----:B------:R-:W-:Y:S01]  /*276a0*/  R2UR UR5, R53 ;  /* 0x00000000350572ca */ /* 0x000fe200000e0000 */
[C---:B---3--:R-:W-:Y:S01]  /*276b0*/  FMUL.FTZ R80, R0.reuse, R80 ;  /* 0x0000005000507220 */ /* 0x048fe20000410000 */
[----:B--2---:R-:W-:Y:S01]  /*276c0*/  SHF.R.S32.HI R56, RZ, 0x1f, R55 ;  /* 0x0000001fff387819 */ /* 0x004fe20000011437 */
        /* <DEDUP_REMOVED lines=31> */
[----:B------:R-:W-:Y:S01]  /*278c0*/  LEA.HI R3, R56, R55, RZ, 0x2 ;  /* 0x0000003738037211 */ /* 0x000fe200078f10ff */
[C---:B-1----:R-:W-:Y:S01]  /*278d0*/  FMUL.FTZ R83, R2.reuse, R83 ;  /* 0x0000005302537220 */ /* 0x042fe20000410000 */
[C---:B------:R-:W-:Y:S01]  /*278e0*/  FMUL.FTZ R5, R2.reuse, R82 ;  /* 0x0000005202057220 */ /* 0x040fe20000410000 */
[----:B------:R-:W-:Y:S01]  /*278f0*/  FMUL.FTZ R79, R2, R79 ;  /* 0x0000004f024f7220 */ /* 0x000fe20000410000 */
[----:B------:R-:W-:Y:S01]  /*27900*/  F2FP.BF16.F32.PACK_AB R136, R0, R136 ;  /* 0x000000880088723e */ /* 0x000fe200000010ff */
        /* <DEDUP_REMOVED lines=29> */
[----:B------:R-:W-:-:S02]  /*27ae0*/  SHF.R.S32.HI R2, RZ, 0x2, R3 ;  /* 0x00000002ff027819 */ /* 0x000fc40000011403 */
[----:B------:R-:W-:Y:S02]  /*27af0*/  SHF.R.S32.HI R0, RZ, 0x1f, R3 ;  /* 0x0000001fff007819 */ /* 0x000fe40000011403 */
[----:B------:R-:W-:Y:S02]  /*27b00*/  LEA.HI R25, R56, R55, RZ, 0x5 ;  /* 0x0000003738197211 */ /* 0x000fe400078f28ff */
[----:B------:R-:W-:Y:S02]  /*27b10*/  LEA.HI R0, R0, R2, RZ, 0x3 ;  /* 0x0000000200007211 */ /* 0x000fe400078f18ff */
[----:B------:R-:W-:Y:S02]  /*27b20*/  SHF.R.S32.HI R22, RZ, 0x5, R25 ;  /* 0x00000005ff167819 */ /* 0x000fe40000011419 */
[----:B------:R-:W-:Y:S02]  /*27b30*/  LOP3.LUT R0, R0, 0xfffffff8, RZ, 0xc0, !PT ;  /* 0xfffffff800007812 */ /* 0x000fe400078ec0ff */
[----:B------:R-:W-:-:S02]  /*27b40*/  F2FP.BF16.F32.PACK_AB R5, R83, R5 ;  /* 0x000000055305723e */ /* 0x000fc400000010ff */
[----:B------:R-:W-:Y:S02]  /*27b50*/  IADD3 R2, R2, -R0, RZ ;  /* 0x8000000002027210 */ /* 0x000fe40007ffe0ff */
[----:B------:R-:W-:Y:S02]  /*27b60*/  LOP3.LUT R0, R3, 0x3ffffffc, RZ, 0xc0, !PT ;  /* 0x3ffffffc03007812 */ /* 0x000fe400078ec0ff */
[C---:B------:R-:W-:Y:S02]  /*27b70*/  SHF.L.U32 R3, R2.reuse, 0x6, RZ ;  /* 0x0000000602037819 */ /* 0x040fe400000006ff */
[----:B------:R-:W-:Y:S01]  /*27b80*/  LOP3.LUT R4, R2, 0x1, RZ, 0xc0, !PT ;  /* 0x0000000102047812 */ /* 0x000fe200078ec0ff */
[----:B------:R-:W-:Y:S01]  /*27b90*/  IMAD.IADD R0, R55, 0x1, -R0 ;  /* 0x0000000137007824 */ /* 0x000fe200078e0a00 */
[----:B------:R-:W-:Y:S02]  /*27ba0*/  LOP3.LUT R3, R3, 0x1c0, RZ, 0xc0, !PT ;  /* 0x000001c003037812 */ /* 0x000fe400078ec0ff */
[----:B------:R-:W-:-:S02]  /*27bb0*/  ISETP.NE.U32.AND P0, PT, R4, 0x1, PT ;  /* 0x000000010400780c */ /* 0x000fc40003f05070 */
[----:B------:R-:W-:Y:S02]  /*27bc0*/  LEA R0, R22, R0, 0x9 ;  /* 0x0000000016007211 */ /* 0x000fe400078e48ff */
[----:B------:R-:W-:Y:S02]  /*27bd0*/  LEA.HI R3, R3, R3, RZ, 0x1d ;  /* 0x0000000303037211 */ /* 0x000fe400078fe8ff */
[----:B------:R-:W-:Y:S02]  /*27be0*/  R2P PR, R2, 0x6 ;  /* 0x0000000602007804 */ /* 0x000fe40000000000 */
[----:B------:R-:W-:Y:S02]  /*27bf0*/  LEA R0, R0, R3, 0x1 ;  /* 0x0000000300007211 */ /* 0x000fe400078e08ff */
[----:B------:R-:W-:Y:S02]  /*27c00*/  MOV R3, 0x20 ;  /* 0x0000002000037802 */ /* 0x000fe40000000f00 */
[----:B------:R-:W-:-:S02]  /*27c10*/  LEA R0, R0, UR4, 0x1 ;  /* 0x0000000400007c11 */ /* 0x000fc4000f8e08ff */
[----:B------:R-:W-:Y:S02]  /*27c20*/  MOV R4, 0x40 ;  /* 0x0000004000047802 */ /* 0x000fe40000000f00 */
[----:B------:R-:W-:Y:S01]  /*27c30*/  SEL R3, R3, 0xffffffe0, !P1 ;  /* 0xffffffe003037807 */ /* 0x000fe20004800000 */
[C---:B------:R-:W-:Y:S01]  /*27c40*/  VIADD R2, R0.reuse, 0xfffffff0 ;  /* 0xfffffff000027836 */ /* 0x040fe20000000000 */
[----:B------:R-:W-:Y:S01]  /*27c50*/  @P0 IADD3 R2, R0, 0x10, RZ ;  /* 0x0000001000020810 */ /* 0x000fe20007ffe0ff */
[----:B------:R1:W-:Y:S01]  /*27c60*/  STS [R0+0x400], R5 ;  /* 0x0004000500007388 */ /* 0x0003e20000000800 */
[----:B------:R-:W-:Y:S02]  /*27c70*/  F2FP.BF16.F32.PACK_AB R7, R7, R80 ;  /* 0x000000500707723e */ /* 0x000fe400000010ff */
[----:B------:R-:W-:Y:S02]  /*27c80*/  F2FP.BF16.F32.PACK_AB R77, R77, R76 ;  /* 0x0000004c4d4d723e */ /* 0x000fe400000010ff */
[----:B------:R-:W-:Y:S01]  /*27c90*/  F2FP.BF16.F32.PACK_AB R6, R79, R6 ;  /* 0x000000064f06723e */ /* 0x000fe200000010ff */
[----:B------:R2:W-:Y:S01]  /*27ca0*/  STS [R0], R7 ;  /* 0x0000000700007388 */ /* 0x0005e20000000800 */
[----:B------:R-:W-:-:S02]  /*27cb0*/  F2FP.BF16.F32.PACK_AB R88, R89, R88 ;  /* 0x000000585958723e */ /* 0x000fc400000010ff */
[----:B------:R-:W-:Y:S01]  /*27cc0*/  F2FP.BF16.F32.PACK_AB R17, R91, R17 ;  /* 0x000000115b11723e */ /* 0x000fe200000010ff */
[----:B------:R-:W-:Y:S01]  /*27cd0*/  STS [R2], R77 ;  /* 0x0000004d02007388 */ /* 0x000fe20000000800 */
[----:B------:R-:W-:Y:S02]  /*27ce0*/  F2FP.BF16.F32.PACK_AB R8, R87, R8 ;  /* 0x000000085708723e */ /* 0x000fe400000010ff */
[----:B------:R-:W-:Y:S01]  /*27cf0*/  ISETP.NE.AND P0, PT, R252, -0x1, PT ;  /* 0xfffffffffc00780c */ /* 0x000fe20003f05270 */
[----:B------:R3:W-:Y:S01]  /*27d00*/  STS [R2+0x400], R6 ;  /* 0x0004000602007388 */ /* 0x0007e20000000800 */
[----:B------:R-:W-:Y:S02]  /*27d10*/  F2FP.BF16.F32.PACK_AB R84, R85, R84 ;  /* 0x000000545554723e */ /* 0x000fe400000010ff */
[----:B------:R-:W-:Y:S02]  /*27d20*/  F2FP.BF16.F32.PACK_AB R96, R97, R96 ;  /* 0x000000606160723e */ /* 0x000fe400000010ff */
[----:B------:R-:W-:-:S02]  /*27d30*/  F2FP.BF16.F32.PACK_AB R18, R99, R18 ;  /* 0x000000126312723e */ /* 0x000fc400000010ff */
[----:B------:R-:W-:Y:S02]  /*27d40*/  F2FP.BF16.F32.PACK_AB R92, R93, R92 ;  /* 0x0000005c5d5c723e */ /* 0x000fe400000010ff */
[----:B------:R-:W-:Y:S02]  /*27d50*/  F2FP.BF16.F32.PACK_AB R21, R95, R21 ;  /* 0x000000155f15723e */ /* 0x000fe400000010ff */
[----:B-1----:R-:W-:Y:S02]  /*27d60*/  SEL R5, R4, 0xffffffc0, !P2 ;  /* 0xffffffc004057807 */ /* 0x002fe40005000000 */
[C---:B------:R-:W-:Y:S02]  /*27d70*/  IADD3 R4, R0.reuse, R3, RZ ;  /* 0x0000000300047210 */ /* 0x040fe40007ffe0ff */
[----:B------:R-:W-:Y:S01]  /*27d80*/  IADD3 R3, R3, R2, RZ ;  /* 0x0000000203037210 */ /* 0x000fe20007ffe0ff */
[----:B--2---:R-:W-:Y:S02]  /*27d90*/  IMAD.IADD R7, R0, 0x1, R5 ;  /* 0x0000000100077824 */ /* 0x004fe400078e0205 */
[----:B------:R-:W-:Y:S01]  /*27da0*/  STS [R4], R88 ;  /* 0x0000005804007388 */ /* 0x000fe20000000800 */
[----:B------:R-:W-:-:S02]  /*27db0*/  F2FP.BF16.F32.PACK_AB R104, R105, R104 ;  /* 0x000000686968723e */ /* 0x000fc400000010ff */
[----:B------:R-:W-:Y:S01]  /*27dc0*/  F2FP.BF16.F32.PACK_AB R20, R107, R20 ;  /* 0x000000146b14723e */ /* 0x000fe200000010ff */
[----:B------:R-:W-:Y:S01]  /*27dd0*/  STS [R4+0x400], R17 ;  /* 0x0004001104007388 */ /* 0x000fe20000000800 */
[----:B------:R-:W-:Y:S02]  /*27de0*/  F2FP.BF16.F32.PACK_AB R100, R101, R100 ;  /* 0x000000646564723e */ /* 0x000fe400000010ff */
[----:B---3--:R-:W-:Y:S01]  /*27df0*/  IADD3 R6, R4, R5, RZ ;  /* 0x0000000504067210 */ /* 0x008fe20007ffe0ff */
[----:B------:R1:W-:Y:S01]  /*27e00*/  STS [R3+0x400], R8 ;  /* 0x0004000803007388 */ /* 0x0003e20000000800 */
[----:B------:R-:W-:Y:S02]  /*27e10*/  F2FP.BF16.F32.PACK_AB R19, R103, R19 ;  /* 0x000000136713723e */ /* 0x000fe400000010ff */
[----:B------:R-:W-:Y:S01]  /*27e20*/  F2FP.BF16.F32.PACK_AB R112, R113, R112 ;  /* 0x000000707170723e */ /* 0x000fe200000010ff */
[----:B------:R-:W-:Y:S01]  /*27e30*/  STS [R3], R84 ;  /* 0x0000005403007388 */ /* 0x000fe20000000800 */
[----:B------:R-:W-:-:S02]  /*27e40*/  F2FP.BF16.F32.PACK_AB R16, R115, R16 ;  /* 0x000000107310723e */ /* 0x000fc400000010ff */
[----:B------:R-:W-:Y:S01]  /*27e50*/  R2UR UR4, R52 ;  /* 0x00000000340472ca */ /* 0x000fe200000e0000 */
[----:B------:R-:W-:Y:S01]  /*27e60*/  STS [R7], R96 ;  /* 0x0000006007007388 */ /* 0x000fe20000000800 */
[----:B------:R-:W-:Y:S02]  /*27e70*/  F2FP.BF16.F32.PACK_AB R108, R109, R108 ;  /* 0x0000006c6d6c723e */ /* 0x000fe400000010ff */
[----:B------:R-:W-:Y:S01]  /*27e80*/  F2FP.BF16.F32.PACK_AB R15, R111, R15 ;  /* 0x0000000f6f0f723e */ /* 0x000fe200000010ff */
[----:B------:R-:W-:Y:S01]  /*27e90*/  STS [R7+0x400], R18 ;  /* 0x0004001207007388 */ /* 0x000fe20000000800 */
[----:B------:R-:W-:Y:S02]  /*27ea0*/  F2FP.BF16.F32.PACK_AB R116, R117, R116 ;  /* 0x000000747574723e */ /* 0x000fe400000010ff */
[----:B------:R-:W-:Y:S02]  /*27eb0*/  F2FP.BF16.F32.PACK_AB R14, R119, R14 ;  /* 0x0000000e770e723e */ /* 0x000fe400000010ff */
[----:B------:R-:W-:-:S02]  /*27ec0*/  F2FP.BF16.F32.PACK_AB R124, R125, R124 ;  /* 0x0000007c7d7c723e */ /* 0x000fc400000010ff */
[----:B------:R-:W-:Y:S02]  /*27ed0*/  F2FP.BF16.F32.PACK_AB R13, R127, R13 ;  /* 0x0000000d7f0d723e */ /* 0x000fe400000010ff */
[----:B------:R-:W-:Y:S02]  /*27ee0*/  F2FP.BF16.F32.PACK_AB R120, R121, R120 ;  /* 0x000000787978723e */ /* 0x000fe400000010ff */
[----:B------:R-:W-:Y:S02]  /*27ef0*/  F2FP.BF16.F32.PACK_AB R12, R123, R12 ;  /* 0x0000000c7b0c723e */ /* 0x000fe400000010ff */
[----:B-1----:R-:W-:Y:S02]  /*27f00*/  IADD3 R8, R5, R2, RZ ;  /* 0x0000000205087210 */ /* 0x002fe40007ffe0ff */
[----:B------:R-:W-:Y:S02]  /*27f10*/  IADD3 R5, R3, R5, RZ ;  /* 0x0000000503057210 */ /* 0x000fe40007ffe0ff */
[----:B------:R-:W-:Y:S01]  /*27f20*/  F2FP.BF16.F32.PACK_AB R132, R133, R132 ;  /* 0x000000848584723e */ /* 0x000fe200000010ff */
[----:B------:R-:W-:Y:S01]  /*27f30*/  STS [R8], R92 ;  /* 0x0000005c08007388 */ /* 0x000fe20000000800 */
[----:B------:R-:W-:-:S02]  /*27f40*/  F2FP.BF16.F32.PACK_AB R11, R135, R11 ;  /* 0x0000000b870b723e */ /* 0x000fc400000010ff */
[----:B------:R-:W-:Y:S01]  /*27f50*/  @!P0 R2UR UR8, R52 ;  /* 0x00000000340882ca */ /* 0x000fe200000e0000 */
[----:B------:R-:W-:Y:S01]  /*27f60*/  STS [R8+0x400], R21 ;  /* 0x0004001508007388 */ /* 0x000fe20000000800 */
[----:B------:R-:W-:Y:S02]  /*27f70*/  @!P0 R2UR UR9, R53 ;  /* 0x00000000350982ca */ /* 0x000fe400000e0000 */
[----:B------:R-:W-:Y:S01]  /*27f80*/  F2FP.BF16.F32.PACK_AB R128, R129, R128 ;  /* 0x000000808180723e */ /* 0x000fe200000010ff */
[----:B------:R-:W-:Y:S01]  /*27f90*/  STS [R6], R104 ;  /* 0x0000006806007388 */ /* 0x000fe20000000800 */
[----:B------:R-:W-:Y:S02]  /*27fa0*/  F2FP.BF16.F32.PACK_AB R10, R131, R10 ;  /* 0x0000000a830a723e */ /* 0x000fe400000010ff */
[----:B------:R-:W-:Y:S01]  /*27fb0*/  F2FP.BF16.F32.PACK_AB R9, R139, R9 ;  /* 0x000000098b09723e */ /* 0x000fe200000010ff */
[----:B------:R-:W-:Y:S04]  /*27fc0*/  STS [R6+0x400], R20 ;  /* 0x0004001406007388 */ /* 0x000fe80000000800 */
[----:B------:R-:W-:Y:S04]  /*27fd0*/  STS [R5], R100 ;  /* 0x0000006405007388 */ /* 0x000fe80000000800 */
        /* <DEDUP_REMOVED lines=17> */
[----:B-1----:R-:W4:Y:S04]  /*280f0*/  LD.E.U8 R0, desc[UR4][R58.64+0x1c8] ;  /* 0x0001c8043a007980 */ /* 0x002f28000c101100 */
[----:B--2---:R-:W2:Y:S01]  /*28100*/  LD.E.64 R2, desc[UR10][R58.64+0x88] ;  /* 0x0000880a3a027980 */ /* 0x004ea2000c101b00 */
[----:B------:R-:W1:Y:S01]  /*28110*/  S2R R27, SR_CTAID.Y ;  /* 0x00000000001b7919 */ /* 0x000e620000002600 */
[----:B---3--:R-:W3:Y:S01]  /*28120*/  @P3 MUFU.LG2 R8, R23 ;  /* 0x0000001700083308 */ /* 0x008ee20000000c00 */
[----:B------:R-:W2:Y:S01]  /*28130*/  S2R R57, SR_CTAID.Z ;  /* 0x0000000000397919 */ /* 0x000ea20000002700 */
[----:B------:R-:W-:Y:S01]  /*28140*/  BSSY B0, `(.L_x_3583) ;  /* 0x0000028000007945 */ /* 0x000fe20003800000 */
[----:B------:R-:W-:Y:S01]  /*28150*/  MOV R11, 0x7f800000 ;  /* 0x7f800000000b7802 */ /* 0x000fe20000000f00 */
[----:B------:R1:W5:Y:S04]  /*28160*/  LD.E.64 R12, desc[UR4][R58.64+0x90] ;  /* 0x000090043a0c7980 */ /* 0x000368000c101b00 */
[----:B----4-:R-:W4:Y:S01]  /*28170*/  @!P0 LD.E.64 R4, desc[UR8][R58.64+0x80] ;  /* 0x000080083a048980 */ /* 0x010f22000c101b00 */
[----:B------:R-:W1:Y:S01]  /*28180*/  @P4 MUFU.LG2 R9, R24 ;  /* 0x0000001800094308 */ /* 0x000e620000000c00 */
[----:B------:R-:W-:-:S02]  /*28190*/  IMAD.MOV.U32 R16, RZ, RZ, 0x7f800000 ;  /* 0x7f800000ff107424 */ /* 0x000fc400078e00ff */
[----:B---3--:R-:W-:Y:S01]  /*281a0*/  @P3 FMUL.FTZ R8, R8, 0.69314718246459960938 ;  /* 0x3f31721808083820 */ /* 0x008fe20000410000 */
[----:B-1----:R-:W-:Y:S01]  /*281b0*/  @!P0 SHF.R.S32.HI R10, RZ, 0x1f, R27 ;  /* 0x0000001fff0a8819 */ /* 0x002fe2000001141b */
[----:B------:R-:W-:Y:S02]  /*281c0*/  @P4 FMUL.FTZ R9, R9, 0.69314718246459960938 ;  /* 0x3f31721809094820 */ /* 0x000fe40000410000 */
[C---:B-----5:R-:W-:Y:S02]  /*281d0*/  @P3 FFMA.FTZ R16, R26.reuse, R70, R8 ;  /* 0x000000461a103223 */ /* 0x060fe40000010008 */
[----:B------:R-:W-:Y:S01]  /*281e0*/  @P4 FFMA.FTZ R11, R26, R71, R9 ;  /* 0x000000471a0b4223 */ /* 0x000fe20000010009 */
[----:B------:R-:W-:Y:S01]  /*281f0*/  ISETP.NE.AND P1, PT, R0, RZ, PT ;  /* 0x000000ff0000720c */ /* 0x000fe20003f25270 */
[-C--:B--2---:R-:W-:Y:S02]  /*28200*/  @P0 IMAD R0, R3, R252.reuse, RZ ;  /* 0x000000fc03000224 */ /* 0x084fe400078e02ff */
[----:B------:R-:W-:-:S05]  /*28210*/  @P0 IMAD.WIDE.U32 R6, R2, R252, RZ ;  /* 0x000000fc02060225 */ /* 0x000fca00078e00ff */
[----:B------:R-:W-:Y:S01]  /*28220*/  @P0 IADD3 R18, R7, R0, RZ ;  /* 0x0000000007120210 */ /* 0x000fe20007ffe0ff */
[----:B----4-:R-:W-:-:S04]  /*28230*/  @!P0 IMAD R5, R5, R27, RZ ;  /* 0x0000001b05058224 */ /* 0x010fc800078e02ff */
[C---:B------:R-:W-:Y:S02]  /*28240*/  @!P0 IMAD R10, R4.reuse, R10, R5 ;  /* 0x0000000a040a8224 */ /* 0x040fe400078e0205 */
[----:B------:R-:W-:Y:S01]  /*28250*/  @!P0 IMAD.WIDE.U32 R4, R4, R27, RZ ;  /* 0x0000001b04048225 */ /* 0x000fe200078e00ff */
[----:B------:R-:W-:-:S04]  /*28260*/  @P0 MOV R17, R6 ;  /* 0x0000000600110202 */ /* 0x000fc80000000f00 */
        /* <DEDUP_REMOVED lines=13> */
.L_x_3584:
        /* <DEDUP_REMOVED lines=8> */
.L_x_3585:
[----:B------:R-:W-:Y:S05]  /*283c0*/  BSYNC B0 ;  /* 0x0000000000007941 */ /* 0x000fea0003800000 */
.L_x_3583:
[----:B------:R1:W5:Y:S01]  /*283d0*/  LDL R60, [R1+0x4] ;  /* 0x00000400013c7983 */ /* 0x0003620000100800 */
[C---:B------:R-:W-:Y:S02]  /*283e0*/  R2UR UR8, R52.reuse ;  /* 0x00000000340872ca */ /* 0x040fe400000e0000 */
[C---:B------:R-:W-:Y:S01]  /*283f0*/  R2UR UR9, R53.reuse ;  /* 0x00000000350972ca */ /* 0x040fe200000e0000 */
[----:B------:R-:W2:Y:S01]  /*28400*/  S2R R19, SR_TID.X ;  /* 0x0000000000137919 */ /* 0x000ea20000002100 */
[----:B------:R-:W-:Y:S02]  /*28410*/  R2UR UR4, R52 ;  /* 0x00000000340472ca */ /* 0x000fe400000e0000 */
[----:B------:R-:W-:Y:S02]  /*28420*/  R2UR UR5, R53 ;  /* 0x00000000350572ca */ /* 0x000fe400000e0000 */
[----:B------:R-:W-:Y:S02]  /*28430*/  SHF.R.S32.HI R4, RZ, 0x1f, R22 ;  /* 0x0000001fff047819 */ /* 0x000fe40000011416 */
[----:B------:R-:W-:-:S02]  /*28440*/  LOP3.LUT R5, R25, 0xffffffe0, RZ, 0xc0, !PT ;  /* 0xffffffe019057812 */ /* 0x000fc400078ec0ff */
[----:B------:R-:W-:-:S03]  /*28450*/  LEA.HI R4, R4, R22, RZ, 0x2 ;  /* 0x0000001604047211 */ /* 0x000fc600078f10ff */
[----:B------:R1:W5:Y:S01]  /*28460*/  LD.E.64 R14, desc[UR8][R58.64+0x70] ;  /* 0x000070083a0e7980 */ /* 0x000362000c101b00 */
[----:B------:R-:W-:Y:S01]  /*28470*/  LOP3.LUT R4, R4, 0xffffffc, RZ, 0xc0, !PT ;  /* 0x0ffffffc04047812 */ /* 0x000fe200078ec0ff */
[----:B------:R-:W-:-:S04]  /*28480*/  IMAD.IADD R5, R55, 0x1, -R5 ;  /* 0x0000000137057824 */ /* 0x000fc800078e0a05 */
[----:B------:R-:W-:Y:S01]  /*28490*/  IMAD.IADD R4, R22, 0x1, -R4 ;  /* 0x0000000116047824 */ /* 0x000fe200078e0a04 */
[----:B------:R-:W3:Y:S01]  /*284a0*/  S2R R9, SR_CTAID.X ;  /* 0x0000000000097919 */ /* 0x000ee20000002500 */
[----:B------:R-:W-:Y:S02]  /*284b0*/  LOP3.LUT P0, RZ, R5, 0x3, RZ, 0xc0, !PT ;  /* 0x0000000305ff7812 */ /* 0x000fe4000780c0ff */
[----:B--2---:R-:W-:-:S04]  /*284c0*/  SHF.R.S32.HI R54, RZ, 0x1f, R19 ;  /* 0x0000001fff367819 */ /* 0x004fc80000011413 */
[----:B------:R-:W-:-:S04]  /*284d0*/  LEA.HI R0, R54, R19, RZ, 0x5 ;  /* 0x0000001336007211 */ /* 0x000fc800078f28ff */
[----:B------:R-:W-:-:S05]  /*284e0*/  LOP3.LUT R0, R0, 0xffffffe0, RZ, 0xc0, !PT ;  /* 0xffffffe000007812 */ /* 0x000fca00078ec0ff */
[----:B------:R-:W-:-:S05]  /*284f0*/  IMAD.IADD R0, R19, 0x1, -R0 ;  /* 0x0000000113007824 */ /* 0x000fca00078e0a00 */
[----:B------:R-:W-:-:S04]  /*28500*/  SHF.R.S32.HI R6, RZ, 0x1f, R0 ;  /* 0x0000001fff067819 */ /* 0x000fc80000011400 */
[----:B------:R-:W-:Y:S02]  /*28510*/  LEA.HI R0, R6, R0, RZ, 0x2 ;  /* 0x0000000006007211 */ /* 0x000fe400078f10ff */
[----:B------:R1:W5:Y:S01]  /*28520*/  LD.E.64 R6, desc[UR4][R58.64+0xa0] ;  /* 0x0000a0043a067980 */ /* 0x000362000c101b00 */
[----:B------:R-:W-:Y:S05]  /*28530*/  WARPSYNC.ALL ;  /* 0x0000000000007948 */ /* 0x000fea0003800000 */
[----:B------:R-:W-:Y:S06]  /*28540*/  BAR.SYNC.DEFER_BLOCKING 0x0 ;  /* 0x0000000000007b1d */ /* 0x000fec0000010000 */
[----:B------:R1:W2:Y:S04]  /*28550*/  LDS.128 R24, [R235] ;  /* 0x00000000eb187984 */ /* 0x0002a80000000c00 */
[----:B------:R1:W4:Y:S04]  /*28560*/  LDS.128 R32, [R235+0x800] ;  /* 0x00080000eb207984 */ /* 0x0003280000000c00 */
[----:B------:R1:W1:Y:S04]  /*28570*/  LDS.128 R40, [R235+0x1000] ;  /* 0x00100000eb287984 */ /* 0x0002680000000c00 */
        /* <DEDUP_REMOVED lines=8> */
[----:B---3--:R-:W-:Y:S06]  /*28600*/  @P0 BRA `(.L_x_3587) ;  /* 0x0000000000400947 */ /* 0x008fec0003800000 */
[----:B-----5:R-:W-:Y:S02]  /*28610*/  IMAD R4, R9, -0x40, R60 ;  /* 0xffffffc009047824 */ /* 0x020fe400078e023c */
[----:B------:R-:W-:-:S03]  /*28620*/  VIADD R5, R0, 0x8 ;  /* 0x0000000800057836 */ /* 0x000fc60000000000 */
[-C--:B------:R-:W-:Y:S02]  /*28630*/  ISETP.GE.AND P2, PT, R0, R4.reuse, PT ;  /* 0x000000040000720c */ /* 0x080fe40003f46270 */
[----:B------:R-:W-:Y:S01]  /*28640*/  ISETP.GE.AND P1, PT, R5, R4, PT ;  /* 0x000000040500720c */ /* 0x000fe20003f26270 */
[----:B------:R-:W-:-:S05]  /*28650*/  IMAD R4, R9, 0x40, R8 ;  /* 0x0000004009047824 */ /* 0x000fca00078e0208 */
[----:B------:R-:W-:Y:S02]  /*28660*/  SHF.R.S32.HI R8, RZ, 0x1f, R4 ;  /* 0x0000001fff087819 */ /* 0x000fe40000011404 */
[----:B------:R-:W-:-:S03]  /*28670*/  IADD3 R5, P0, R0, R4, RZ ;  /* 0x0000000400057210 */ /* 0x000fc60007f1e0ff */
[C---:B------:R-:W-:Y:S02]  /*28680*/  @!P2 R2UR UR8, R52.reuse ;  /* 0x000000003408a2ca */ /* 0x040fe400000e0000 */
[C---:B------:R-:W-:Y:S02]  /*28690*/  @!P2 R2UR UR9, R53.reuse ;  /* 0x000000003509a2ca */ /* 0x040fe400000e0000 */
[----:B------:R-:W-:Y:S02]  /*286a0*/  @!P1 R2UR UR4, R52 ;  /* 0x00000000340492ca */ /* 0x000fe400000e0000 */
[----:B------:R-:W-:Y:S02]  /*286b0*/  @!P1 R2UR UR5, R53 ;  /* 0x00000000350592ca */ /* 0x000fe400000e0000 */
[----:B------:R-:W-:Y:S02]  /*286c0*/  LEA.HI.X.SX32 R0, R0, R8, 0x1, P0 ;  /* 0x0000000800007211 */ /* 0x000fe400000f0eff */
[----:B------:R-:W-:-:S04]  /*286d0*/  LEA R4, P0, R5, R6, 0x2 ;  /* 0x0000000605047211 */ /* 0x000fc800078010ff */
[----:B------:R-:W-:-:S05]  /*286e0*/  LEA.HI.X R5, R5, R7, R0, 0x2, P0 ;  /* 0x0000000705057211 */ /* 0x000fca00000f1400 */
[----:B------:R3:W-:Y:S04]  /*286f0*/  @!P2 ST.E desc[UR8][R4.64], R11 ;  /* 0x0000000b0400a985 */ /* 0x0007e8000c101908 */
[----:B------:R3:W-:Y:S02]  /*28700*/  @!P1 ST.E desc[UR4][R4.64+0x20], R16 ;  /* 0x0000201004009985 */ /* 0x0007e4000c101904 */
.L_x_3587:
[----:B------:R-:W-:Y:S05]  /*28710*/  BSYNC B0 ;  /* 0x0000000000007941 */ /* 0x000fea0003800000 */
.L_x_3586:
[----:B------:R-:W-:Y:S02]  /*28720*/  LEA.HI R0, R56, R55, RZ, 0x3 ;  /* 0x0000003738007211 */ /* 0x000fe400078f18ff */
[----:B------:R-:W-:Y:S02]  /*28730*/  R2UR UR4, R52 ;  /* 0x00000000340472ca */ /* 0x000fe400000e0000 */
[----:B------:R-:W-:Y:S02]  /*28740*/  LOP3.LUT R0, R0, 0xfffffff8, RZ, 0xc0, !PT ;  /* 0xfffffff800007812 */ /* 0x000fe400078ec0ff */
[----:B------:R-:W-:-:S03]  /*28750*/  R2UR UR5, R53 ;  /* 0x00000000350572ca */ /* 0x000fc600000e0000 */
[----:B------:R-:W-:-:S04]  /*28760*/  IMAD.IADD R0, R55, 0x1, -R0 ;  /* 0x0000000137007824 */ /* 0x000fc800078e0a00 */
[----:B------:R-:W-:Y:S02]  /*28770*/  IMAD.SHL.U32 R10, R0, 0x8, RZ ;  /* 0x00000008000a7824 */ /* 0x000fe400078e00ff */
[----:B------:R-:W-:-:S03]  /*28780*/  IMAD.SHL.U32 R8, R9, 0x40, RZ ;  /* 0x0000004009087824 */ /* 0x000fc600078e00ff */
[----:B---3--:R-:W-:Y:S01]  /*28790*/  SHF.R.S32.HI R11, RZ, 0x1f, R10 ;  /* 0x0000001fff0b7819 */ /* 0x008fe2000001140a */
[----:B------:R-:W-:Y:S01]  /*287a0*/  IMAD R9, R13, R57, RZ ;  /* 0x000000390d097224 */ /* 0x000fe200078e02ff */
[----:B-----5:R-:W-:Y:S01]  /*287b0*/  SHF.R.S32.HI R7, RZ, 0x1f, R57 ;  /* 0x0000001fff077819 */ /* 0x020fe20000011439 */
[--C-:B------:R-:W-:Y:S01]  /*287c0*/  IMAD.IADD R6, R60, 0x1, -R8.reuse ;  /* 0x000000013c067824 */ /* 0x100fe200078e0a08 */
[----:B------:R-:W-:Y:S01]  /*287d0*/  SHF.R.S32.HI R13, RZ, 0x1f, R8 ;  /* 0x0000001fff0d7819 */ /* 0x000fe20000011408 */
[-C--:B------:R-:W-:Y:S01]  /*287e0*/  IMAD.WIDE.U32 R4, R2, R8.reuse, R10 ;  /* 0x0000000802047225 */ /* 0x080fe200078e000a */
[----:B------:R-:W-:Y:S01]  /*287f0*/  LEA.HI R0, R54, R19, RZ, 0x3 ;  /* 0x0000001336007211 */ /* 0x000fe200078f18ff */
[----:B------:R3:W5:Y:S01]  /*28800*/  LD.E R16, desc[UR4][R58.64+0xc0] ;  /* 0x0000c0043a107980 */ /* 0x000762000c101900 */
        /* <DEDUP_REMOVED lines=11> */
[C---:B------:R-:W-:Y:S01]  /*288c0*/  VIADD R17, R0.reuse, 0x10 ;  /* 0x0000001000117836 */ /* 0x040fe20000000000 */
[----:B------:R-:W-:Y:S01]  /*288d0*/  SHF.R.S32.HI R18, RZ, 0x1f, R0 ;  /* 0x0000001fff127819 */ /* 0x000fe20000011400 */
[----:B------:R-:W-:Y:S01]  /*288e0*/  VIADD R8, R0, 0x30 ;  /* 0x0000003000087836 */ /* 0x000fe20000000000 */
[-C--:B------:R-:W-:Y:S01]  /*288f0*/  ISETP.GE.AND P2, PT, R13, R6.reuse, PT ;  /* 0x000000060d00720c */ /* 0x080fe20003f46270 */
[----:B------:R-:W-:Y:S01]  /*28900*/  IMAD.WIDE.U32 R12, R12, R57, R4 ;  /* 0x000000390c0c7225 */ /* 0x000fe200078e0004 */
[-C--:B------:R-:W-:Y:S02]  /*28910*/  ISETP.GE.AND P3, PT, R17, R6.reuse, PT ;  /* 0x000000061100720c */ /* 0x080fe40003f66270 */
[----:B------:R-:W-:Y:S01]  /*28920*/  ISETP.GE.AND P1, PT, R8, R6, PT ;  /* 0x000000060800720c */ /* 0x000fe20003f26270 */
[----:B------:R-:W-:-:S02]  /*28930*/  IMAD.SHL.U32 R4, R7, 0x8, RZ ;  /* 0x0000000807047824 */ /* 0x000fc400078e00ff */
[----:B------:R-:W-:Y:S02]  /*28940*/  IMAD.IADD R9, R13, 0x1, R9 ;  /* 0x000000010d097824 */ /* 0x000fe400078e0209 */
[----:B------:R-:W-:Y:S01]  /*28950*/  VIADD R17, R4, 0x40 ;  /* 0x0000004004117836 */ /* 0x000fe20000000000 */
[----:B---3--:R-:W-:Y:S07]  /*28960*/  @P0 BRA `(.L_x_3589) ;  /* 0x00000000003c0947 */ /* 0x008fee0003800000 */
        /* <DEDUP_REMOVED lines=13> */
[----:B--2---:R3:W-:Y:S04]  /*28a40*/  @!P5 ST.E.128 desc[UR8][R4.64], R24 ;  /* 0x000000180400d985 */ /* 0x0047e8000c101d08 */
[----:B-1----:R3:W-:Y:S02]  /*28a50*/  @!P4 ST.E.128 desc[UR4][R4.64+0x80], R20 ;  /* 0x000080140400c985 */ /* 0x0027e4000c101d04 */
.L_x_3589:
[----:B------:R-:W-:Y:S05]  /*28a60*/  BSYNC B0 ;  /* 0x0000000000007941 */ /* 0x000fea0003800000 */
.L_x_3588:
[----:B------:R-:W-:Y:S04]  /*28a70*/  BSSY B0, `(.L_x_3590) ;  /* 0x0000014000007945 */ /* 0x000fe80003800000 */
[----:B------:R-:W-:Y:S05]  /*28a80*/  @P3 BRA `(.L_x_3591) ;  /* 0x0000000000483947 */ /* 0x000fea0003800000 */
[----:B---3--:R-:W-:Y:S01]  /*28a90*/  IADD3 R4, P3, R0, 0x10, RZ ;  /* 0x0000001000047810 */ /* 0x008fe20007f7e0ff */
[----:B------:R-:W-:Y:S01]  /*28aa0*/  IMAD.MOV.U32 R6, RZ, RZ, R12 ;  /* 0x000000ffff067224 */ /* 0x000fe200078e000c */
[-C--:B-----5:R-:W-:Y:S01]  /*28ab0*/  ISETP.GE.AND P4, PT, R10, R16.reuse, PT ;  /* 0x000000100a00720c */ /* 0x0a0fe20003f86270 */
[----:B------:R-:W-:Y:S01]  /*28ac0*/  IMAD.MOV.U32 R7, RZ, RZ, R9 ;  /* 0x000000ffff077224 */ /* 0x000fe200078e0009 */
[----:B------:R-:W-:Y:S01]  /*28ad0*/  ISETP.GE.AND P0, PT, R17, R16, PT ;  /* 0x000000101100720c */ /* 0x000fe20003f06270 */
[----:B------:R-:W-:Y:S02]  /*28ae0*/  IMAD.X R5, RZ, RZ, R18, P3 ;  /* 0x000000ffff057224 */ /* 0x000fe400018e0612 */
[----:B------:R-:W-:-:S04]  /*28af0*/  IMAD.WIDE.U32 R6, R2, R4, R6 ;  /* 0x0000000402067225 */ /* 0x000fc800078e0006 */
[----:B------:R-:W-:-:S04]  /*28b00*/  IMAD R5, R5, R2, RZ ;  /* 0x0000000205057224 */ /* 0x000fc800078e02ff */
[----:B------:R-:W-:Y:S01]  /*28b10*/  IMAD R5, R3, R4, R5 ;  /* 0x0000000403057224 */ /* 0x000fe200078e0205 */
[C---:B------:R-:W-:Y:S02]  /*28b20*/  @!P4 R2UR UR8, R52.reuse ;  /* 0x000000003408c2ca */ /* 0x040fe400000e0000 */
[----:B------:R-:W-:Y:S01]  /*28b30*/  @!P4 R2UR UR9, R53 ;  /* 0x000000003509c2ca */ /* 0x000fe200000e0000 */
[----:B------:R-:W-:Y:S01]  /*28b40*/  IMAD.IADD R5, R7, 0x1, R5 ;  /* 0x0000000107057824 */ /* 0x000fe200078e0205 */
[----:B------:R-:W-:Y:S02]  /*28b50*/  @!P0 R2UR UR4, R52 ;  /* 0x00000000340482ca */ /* 0x000fe400000e0000 */
[----:B------:R-:W-:Y:S02]  /*28b60*/  @!P0 R2UR UR5, R53 ;  /* 0x00000000350582ca */ /* 0x000fe400000e0000 */
[----:B------:R-:W-:-:S04]  /*28b70*/  LEA R4, P3, R6, R14, 0x1 ;  /* 0x0000000e06047211 */ /* 0x000fc800078608ff */
[----:B------:R-:W-:-:S05]  /*28b80*/  LEA.HI.X R5, R6, R15, R5, 0x1, P3 ;  /* 0x0000000f06057211 */ /* 0x000fca00018f0c05 */
[----:B----4-:R3:W-:Y:S04]  /*28b90*/  @!P4 ST.E.128 desc[UR8][R4.64], R32 ;  /* 0x000000200400c985 */ /* 0x0107e8000c101d08 */
[----:B-1----:R3:W-:Y:S02]  /*28ba0*/  @!P0 ST.E.128 desc[UR4][R4.64+0x80], R28 ;  /* 0x0000801c04008985 */ /* 0x0027e4000c101d04 */
.L_x_3591:
[----:B------:R-:W-:Y:S05]  /*28bb0*/  BSYNC B0 ;  /* 0x0000000000007941 */ /* 0x000fea0003800000 */
.L_x_3590:
        /* <DEDUP_REMOVED lines=18> */
[----:B-1----:R1:W-:Y:S04]  /*28ce0*/  @!P3 ST.E.128 desc[UR8][R4.64], R40 ;  /* 0x000000280400b985 */ /* 0x0023e8000c101d08 */
[----:B------:R1:W-:Y:S02]  /*28cf0*/  @!P0 ST.E.128 desc[UR4][R4.64+0x80], R36 ;  /* 0x0000802404008985 */ /* 0x0003e4000c101d04 */
.L_x_3593:
[----:B------:R-:W-:Y:S05]  /*28d00*/  BSYNC B0 ;  /* 0x0000000000007941 */ /* 0x000fea0003800000 */
.L_x_3592:
[----:B------:R-:W-:Y:S02]  /*28d10*/  MOV R7, 0x50 ;  /* 0x0000005000077802 */ /* 0x000fe40000000f00 */
[----:B-1-3--:R-:W-:-:S03]  /*28d20*/  MOV R5, 0x0 ;  /* 0x0000000000057802 */ /* 0x00afc60000000f00 */
[----:B------:R-:W-:-:S04]  /*28d30*/  IMAD.MOV.U32 R4, RZ, RZ, R7 ;  /* 0x000000ffff047224 */ /* 0x000fc800078e0007 */
[----:B--2-45:R-:W-:Y:S05]  /*28d40*/  @P1 RET.REL.NODEC R4 `(_ZN5flash24flash_fwd_splitkv_kernelI23Flash_fwd_kernel_traitsILi128ELi64ELi128ELi4ELb0ELb0EN7cutlass10bfloat16_tE19Flash_kernel_traitsILi128ELi64ELi128ELi4ES3_EELb1ELb0ELb1ELb0ELb0ELb1ELb0ELb1EEEvNS_16Flash_fwd_paramsE) ;  /* 0xfffffd7004ac1950 */ /* 0x034fea0003c3ffff */
[----:B------:R-:W-:Y:S01]  /*28d50*/  IADD3 R6, P0, R0, 0x30, RZ ;  /* 0x0000003000067810 */ /* 0x000fe20007f1e0ff */
[----:B------:R-:W-:Y:S01]  /*28d60*/  IMAD.MOV.U32 R4, RZ, RZ, R12 ;  /* 0x000000ffff047224 */ /* 0x000fe200078e000c */
[-C--:B------:R-:W-:Y:S01]  /*28d70*/  ISETP.GE.AND P1, PT, R10, R16.reuse, PT ;  /* 0x000000100a00720c */ /* 0x080fe20003f26270 */
[----:B------:R-:W-:Y:S02]  /*28d80*/  IMAD.MOV.U32 R5, RZ, RZ, R9 ;  /* 0x000000ffff057224 */ /* 0x000fe400078e0009 */
[----:B------:R-:W-:Y:S01]  /*28d90*/  IMAD.X R0, RZ, RZ, R18, P0 ;  /* 0x000000ffff007224 */ /* 0x000fe200000e0612 */
[----:B------:R-:W-:Y:S01]  /*28da0*/  ISETP.GE.AND P0, PT, R17, R16, PT ;  /* 0x000000101100720c */ /* 0x000fe20003f06270 */
[----:B------:R-:W-:-:S04]  /*28db0*/  IMAD.WIDE.U32 R4, R2, R6, R4 ;  /* 0x0000000602047225 */ /* 0x000fc800078e0004 */
[----:B------:R-:W-:Y:S01]  /*28dc0*/  IMAD R0, R0, R2, RZ ;  /* 0x0000000200007224 */ /* 0x000fe200078e02ff */
[----:B------:R-:W-:-:S03]  /*28dd0*/  LEA R2, P2, R4, R14, 0x1 ;  /* 0x0000000e04027211 */ /* 0x000fc600078408ff */
[----:B------:R-:W-:Y:S01]  /*28de0*/  IMAD R3, R3, R6, R0 ;  /* 0x0000000603037224 */ /* 0x000fe200078e0200 */
[----:B------:R-:W-:Y:S02]  /*28df0*/  @!P1 R2UR UR4, R52 ;  /* 0x00000000340492ca */ /* 0x000fe400000e0000 */
[----:B------:R-:W-:Y:S02]  /*28e00*/  @!P1 R2UR UR5, R53 ;  /* 0x00000000350592ca */ /* 0x000fe400000e0000 */
[----:B------:R-:W-:Y:S02]  /*28e10*/  IADD3 R3, R5, R3, RZ ;  /* 0x0000000305037210 */ /* 0x000fe40007ffe0ff */
[----:B------:R-:W-:Y:S02]  /*28e20*/  MOV R5, 0x0 ;  /* 0x0000000000057802 */ /* 0x000fe40000000f00 */
[----:B------:R-:W-:Y:S01]  /*28e30*/  LEA.HI.X R3, R4, R15, R3, 0x1, P2 ;  /* 0x0000000f04037211 */ /* 0x000fe200010f0c03 */
[----:B------:R-:W-:-:S06]  /*28e40*/  IMAD.MOV.U32 R4, RZ, RZ, R7 ;  /* 0x000000ffff047224 */ /* 0x000fcc00078e0007 */
[----:B------:R1:W-:Y:S02]  /*28e50*/  @!P1 ST.E.128 desc[UR4][R2.64], R48 ;  /* 0x0000003002009985 */ /* 0x0003e4000c101d04 */
[----:B-1----:R-:W-:Y:S05]  /*28e60*/  @P0 RET.REL.NODEC R4 `(_ZN5flash24flash_fwd_splitkv_kernelI23Flash_fwd_kernel_traitsILi128ELi64ELi128ELi4ELb0ELb0EN7cutlass10bfloat16_tE19Flash_kernel_traitsILi128ELi64ELi128ELi4ES3_EELb1ELb0ELb1ELb0ELb0ELb1ELb0ELb1EEEvNS_16Flash_fwd_paramsE) ;  /* 0xfffffd7004640950 */ /* 0x002fea0003c3ffff */
[----:B------:R-:W-:Y:S02]  /*28e70*/  R2UR UR4, R52 ;  /* 0x00000000340472ca */ /* 0x000fe400000e0000 */
[----:B------:R-:W-:-:S13]  /*28e80*/  R2UR UR5, R53 ;  /* 0x00000000350572ca */ /* 0x000fda00000e0000 */
[----:B------:R1:W-:Y:S02]  /*28e90*/  ST.E.128 desc[UR4][R2.64+0x80], R44 ;  /* 0x0000802c02007985 */ /* 0x0003e4000c101d04 */
[----:B-1----:R-:W-:Y:S02]  /*28ea0*/  IMAD.MOV.U32 R2, RZ, RZ, R7 ;  /* 0x000000ffff027224 */ /* 0x002fe400078e0007 */
[----:B------:R-:W-:-:S04]  /*28eb0*/  IMAD.MOV.U32 R3, RZ, RZ, 0x0 ;  /* 0x00000000ff037424 */ /* 0x000fc800078e00ff */
[----:B------:R-:W-:Y:S05]  /*28ec0*/  RET.REL.NODEC R2 `(_ZN5flash24flash_fwd_splitkv_kernelI23Flash_fwd_kernel_traitsILi128ELi64ELi128ELi4ELb0ELb0EN7cutlass10bfloat16_tE19Flash_kernel_traitsILi128ELi64ELi128ELi4ES3_EELb1ELb0ELb1ELb0ELb0ELb1ELb0ELb1EEEvNS_16Flash_fwd_paramsE) ;  /* 0xfffffd70024c7950 */ /* 0x000fea0003c3ffff */
.L_x_3582:
[----:B------:R-:W-:Y:S01]  /*28ed0*/  IMAD.MOV.U32 R0, RZ, RZ, 0x2 ;  /* 0x00000002ff007424 */ /* 0x000fe200078e00ff */
[----:B------:R-:W-:Y:S01]  /*28ee0*/  MOV R2, R251 ;  /* 0x000000fb00027202 */ /* 0x000fe20000000f00 */
[----:B------:R-:W-:Y:S01]  /*28ef0*/  IMAD.MOV.U32 R4, RZ, RZ, -0x1 ;  /* 0xffffffffff047424 */ /* 0x000fe200078e00ff */
[----:B------:R-:W-:-:S07]  /*28f00*/  MOV R3, 0x1f ;  /* 0x0000001f00037802 */ /* 0x000fce0000000f00 */
[----:B-1---5:R-:W-:Y:S05]  /*28f10*/  WARPSYNC.COLLECTIVE R4, `(.L_x_3594) ;  /* 0x0000000004087348 */ /* 0x022fea0003c00000 */
[----:B------:R2:W3:Y:S02]  /*28f20*/  SHFL.BFLY P0, R0, R2, R0, R3 ;  /* 0x0c00000002007389 */ /* 0x0004e40000000003 */
[----:B-123-5:R-:W-:Y:S01]  /*28f30*/  ENDCOLLECTIVE ;  /* 0x000000000000791b */ /* 0x02efe20003800000 */
.L_x_3594:
[----:B------:R-:W-:Y:S02]  /*28f40*/  MOV R5, R0 ;  /* 0x0000000000057202 */ /* 0x000fe40000000f00 */
[----:B------:R-:W-:-:S03]  /*28f50*/  MOV R0, 0x1 ;  /* 0x0000000100007802 */ /* 0x000fc60000000f00 */
[----:B------:R-:W-:-:S04]  /*28f60*/  FADD.FTZ R5, R5, R251 ;  /* 0x000000fb05057221 */ /* 0x000fc80000010000 */
[----:B------:R-:W-:-:S07]  /*28f70*/  IMAD.MOV.U32 R2, RZ, RZ, R5 ;  /* 0x000000ffff027224 */ /* 0x000fce00078e0005 */
[----:B------:R-:W-:Y:S05]  /*28f80*/  WARPSYNC.COLLECTIVE R4, `(.L_x_3595) ;  /* 0x0000000004087348 */ /* 0x000fea0003c00000 */
[----:B------:R1:W2:Y:S02]  /*28f90*/  SHFL.BFLY P0, R0, R2, R0, R3 ;  /* 0x0c00000002007389 */ /* 0x0002a40000000003 */
[----:B-12---:R-:W-:Y:S01]  /*28fa0*/  ENDCOLLECTIVE ;  /* 0x000000000000791b */ /* 0x006fe20003800000 */
.L_x_3595:
[----:B------:R-:W-:Y:S01]  /*28fb0*/  IMAD.MOV.U32 R6, RZ, RZ, R0 ;  /* 0x000000ffff067224 */ /* 0x000fe200078e0000 */
[----:B------:R-:W-:Y:S02]  /*28fc0*/  MOV R0, 0x2 ;  /* 0x0000000200007802 */ /* 0x000fe40000000f00 */
[----:B------:R-:W-:Y:S01]  /*28fd0*/  MOV R2, R250 ;  /* 0x000000fa00027202 */ /* 0x000fe20000000f00 */
[----:B------:R-:W-:-:S07]  /*28fe0*/  FADD.FTZ R24, R5, R6 ;  /* 0x0000000605187221 */ /* 0x000fce0000010000 */
[----:B------:R-:W-:Y:S05]  /*28ff0*/  WARPSYNC.COLLECTIVE R4, `(.L_x_3596) ;  /* 0x0000000004087348 */ /* 0x000fea0003c00000 */
[----:B------:R1:W2:Y:S02]  /*29000*/  SHFL.BFLY P0, R0, R2, R0, R3 ;  /* 0x0c00000002007389 */ /* 0x0002a40000000003 */
[----:B-12---:R-:W-:Y:S01]  /*29010*/  ENDCOLLECTIVE ;  /* 0x000000000000791b */ /* 0x006fe20003800000 */
.L_x_3596:
[----:B------:R-:W-:Y:S01]  /*29020*/  IMAD.MOV.U32 R2, RZ, RZ, R0 ;  /* 0x000000ffff027224 */ /* 0x000fe200078e0000 */
[----:B------:R-:W-:-:S03]  /*29030*/  MOV R0, 0x1 ;  /* 0x0000000100007802 */ /* 0x000fc60000000f00 */
[----:B------:R-:W-:-:S07]  /*29040*/  FADD.FTZ R2, R2, R250 ;  /* 0x000000fa02027221 */ /* 0x000fce0000010000 */
[----:B------:R-:W-:Y:S05]  /*29050*/  WARPSYNC.COLLECTIVE R4, `(.L_x_3597) ;  /* 0x0000000004087348 */ /* 0x000fea0003c00000 */
[----:B------:R1:W2:Y:S02]  /*29060*/  SHFL.BFLY P0, R0, R2, R0, R3 ;  /* 0x0c00000002007389 */ /* 0x0002a40000000003 */
[----:B-12---:R-:W-:Y:S01]  /*29070*/  ENDCOLLECTIVE ;  /* 0x000000000000791b */ /* 0x006fe20003800000 */
.L_x_3597:
[----:B------:R-:W-:Y:S01]  /*29080*/  MOV R3, R0 ;  /* 0x0000000000037202 */ /* 0x000fe20000000f00 */
[----:B------:R-:W-:Y:S06]  /*29090*/  BRA `(.L_x_3598) ;  /* 0xffffffe4004c7947 */ /* 0x000fec000383ffff */
.L_x_3599:
        /* <DEDUP_REMOVED lines=14> */
.L_x_8439:


//--------------------- .text._ZN5flash24flash_fwd_splitkv_kernelI23Flash_fwd_kernel_traitsILi128ELi64ELi128ELi4ELb0ELb0EN7cutlass10bfloat16_tE19Flash_kernel_traitsILi128ELi64ELi128ELi4ES3_EELb1ELb0ELb0ELb0ELb1ELb0ELb1ELb0EEEvNS_16Flash_fwd_paramsE --------------------------
	.section	.text._ZN5flash24flash_fwd_splitkv_kernelI23Flash_fwd_kernel_traitsILi128ELi64ELi128ELi4ELb0ELb0EN7cutlass10bfloat16_tE19Flash_kernel_traitsILi128ELi64ELi128ELi4ES3_EELb1ELb0ELb0ELb0ELb1ELb0ELb1ELb0EEEvNS_16Flash_fwd_paramsE,"ax",@progbits
	.align	128
        .global         _ZN5flash24flash_fwd_splitkv_kernelI23Flash_fwd_kernel_traitsILi128ELi64ELi128ELi4ELb0ELb0EN7cutlass10bfloat16_tE19Flash_kernel_traitsILi128ELi64ELi128ELi4ES3_EELb1ELb0ELb0ELb0ELb1ELb0ELb1ELb0EEEvNS_16Flash_fwd_paramsE
        .type           _ZN5flash24flash_fwd_splitkv_kernelI23Flash_fwd_kernel_traitsILi128ELi64ELi128ELi4ELb0ELb0EN7cutlass10bfloat16_tE19Flash_kernel_traitsILi128ELi64ELi128ELi4ES3_EELb1ELb0ELb0ELb0ELb1ELb0ELb1ELb0EEEvNS_16Flash_fwd_paramsE,@function
        .size           _ZN5flash24flash_fwd_splitkv_kernelI23Flash_fwd_kernel_traitsILi128ELi64ELi128ELi4ELb0ELb0EN7cutlass10bfloat16_tE19Flash_kernel_traitsILi128ELi64ELi128ELi4ES3_EELb1ELb0ELb0ELb0ELb1ELb0ELb1ELb0EEEvNS_16Flash_fwd_paramsE,(.L_x_8492 - _ZN5flash24flash_fwd_splitkv_kernelI23Flash_fwd_kernel_traitsILi128ELi64ELi128ELi4ELb0ELb0EN7cutlass10bfloat16_tE19Flash_kernel_traitsILi128ELi64ELi128ELi4ES3_EELb1ELb0ELb0ELb0ELb1ELb0ELb1ELb0EEEvNS_16Flash_fwd_paramsE)
        .other          _ZN5flash24flash_fwd_splitkv_kernelI23Flash_fwd_kernel_traitsILi128ELi64ELi128ELi4ELb0ELb0EN7cutlass10bfloat16_tE19Flash_kernel_traitsILi128ELi64ELi128ELi4ES3_EELb1ELb0ELb0ELb0ELb1ELb0ELb1ELb0EEEvNS_16Flash_fwd_paramsE,@"STO_CUDA_ENTRY STV_DEFAULT"
_ZN5flash24flash_fwd_splitkv_kernelI23Flash_fwd_kernel_traitsILi128ELi64ELi128ELi4ELb0ELb0EN7cutlass10bfloat16_tE19Flash_kernel_traitsILi128ELi64ELi128ELi4ES3_EELb1ELb0ELb0ELb0ELb1ELb0ELb1ELb0EEEvNS_16Flash_fwd_paramsE:
.text._ZN5flash24flash_fwd_splitkv_kernelI23Flash_fwd_kernel_traitsILi128ELi64ELi128ELi4ELb0ELb0EN7cutlass10bfloat16_tE19Flash_kernel_traitsILi128ELi64ELi128ELi4ES3_EELb1ELb0ELb0ELb0ELb1ELb0ELb1ELb0EEEvNS_16Flash_fwd_paramsE:
        /* <DEDUP_REMOVED lines=12> */
[----:B-1----:R-:W-:Y:S01]  /*00c0*/  IMAD.MOV R0, RZ, RZ, -R3 ;  /* 0x000000ffff007224 */ /* 0x002fe200078e0a03 */
[----:B------:R-:W1:Y:S03]  /*00d0*/  LDC.U8 R4, c[0x0][0x3c2] ;  /* 0x0000f080ff047b82 */ /* 0x000e660000000000 */
[----:B------:R-:W-:-:S04]  /*00e0*/  IMAD R7, R0, R5, RZ ;  /* 0x0000000500077224 */ /* 0x000fc800078e02ff */
[----:B------:R-:W-:Y:S02]  /*00f0*/  IMAD.HI.U32 R7, R3, R7, R2 ;  /* 0x0000000703077227 */ /* 0x000fe400078e0002 */
[----:B------:R-:W3:Y:S04]  /*0100*/  LDC.64 R2, c[0x0][0x300] ;  /* 0x0000c000ff027b82 */ /* 0x000ee80000000a00 */
[----:B--2---:R-:W-:-:S04]  /*0110*/  IMAD.HI.U32 R237, R7, R28, RZ ;  /* 0x0000001c07ed7227 */ /* 0x004fc800078e00ff */
[----:B------:R-:W-:Y:S01]  /*0120*/  IMAD.MOV R0, RZ, RZ, -R237 ;  /* 0x000000ffff007224 */ /* 0x000fe200078e0aed */
[----:B------:R-:W2:Y:S03]  /*0130*/  LDC.64 R6, c[0x0][0x2f0] ;  /* 0x0000bc00ff067b82 */ /* 0x000ea60000000a00 */
[----:B------:R-:W-:-:S05]  /*0140*/  IMAD R0, R5, R0, R28 ;  /* 0x0000000005007224 */ /* 0x000fca00078e021c */
[----:B------:R-:W-:Y:S02]  /*0150*/  ISETP.GE.U32.AND P4, PT, R0, R5, PT ;  /* 0x000000050000720c */ /* 0x000fe40003f86070 */
[----:B---3--:R-:W-:-:S04]  /*0160*/  ISETP.NE.U32.AND P0, PT, R2, RZ, PT ;  /* 0x000000ff0200720c */ /* 0x008fc80003f05070 */
[----:B------:R-:W-:-:S07]  /*0170*/  ISETP.NE.AND.EX P0, PT, R3, RZ, PT, P0 ;  /* 0x000000ff0300720c */ /* 0x000fce0003f05300 */
[----:B------:R-:W-:Y:S01]  /*0180*/  @P4 IMAD.IADD R0, R0, 0x1, -R5 ;  /* 0x0000000100004824 */ /* 0x000fe200078e0a05 */
[----:B------:R-:W-:Y:S01]  /*0190*/  @P4 IADD3 R237, R237, 0x1, RZ ;  /* 0x00000001eded4810 */ /* 0x000fe20007ffe0ff */
[----:B------:R-:W3:Y:S01]  /*01a0*/  LDC.64 R2, c[0x0][0x2f8] ;  /* 0x0000be00ff027b82 */ /* 0x000ee20000000a00 */
[----:B--2---:R-:W-:Y:S02]  /*01b0*/  ISETP.NE.U32.AND P1, PT, R6, RZ, PT ;  /* 0x000000ff0600720c */ /* 0x004fe40003f25070 */
[----:B------:R-:W-:Y:S02]  /*01c0*/  ISETP.GE.U32.AND P3, PT, R0, R5, PT ;  /* 0x000000050000720c */ /* 0x000fe40003f66070 */
[----:B------:R-:W-:Y:S02]  /*01d0*/  ISETP.NE.AND.EX P1, PT, R7, RZ, PT, P1 ;  /* 0x000000ff0700720c */ /* 0x000fe40003f25310 */
[----:B------:R-:W-:-:S09]  /*01e0*/  MOV R0, 0xffffffff ;  /* 0xffffffff00007802 */ /* 0x000fd20000000f00 */
[----:B------:R-:W-:Y:S01]  /*01f0*/  @P3 VIADD R237, R237, 0x1 ;  /* 0x00000001eded3836 */ /* 0x000fe20000000000 */
[----:B------:R-:W-:-:S05]  /*0200*/  @!P2 LOP3.LUT R237, RZ, R5, RZ, 0x33, !PT ;  /* 0x00000005ffeda212 */ /* 0x000fca00078e33ff */
[----:B------:R-:W-:Y:S02]  /*0210*/  IMAD.WIDE R18, R237, 0x4, R8 ;  /* 0x00000004ed127825 */ /* 0x000fe400078e0208 */
[----:B------:R-:W2:Y:S03]  /*0220*/  @P0 LDC.64 R8, c[0x0][0x300] ;  /* 0x0000c000ff080b82 */ /* 0x000ea60000000a00 */
[----:B------:R-:W4:Y:S04]  /*0230*/  @P1 LDG.E R0, desc[UR10][R18.64] ;  /* 0x0000000a12001981 */ /* 0x000f28000c1e1900 */
[----:B------:R-:W4:Y:S01]  /*0240*/  @P1 LDG.E R7, desc[UR10][R18.64+0x4] ;  /* 0x0000040a12071981 */ /* 0x000f22000c1e1900 */
[----:B-1----:R-:W-:Y:S01]  /*0250*/  ISETP.NE.AND P3, PT, R4, RZ, PT ;  /* 0x000000ff0400720c */ /* 0x002fe20003f65270 */
[----:B------:R-:W-:Y:S01]  /*0260*/  IMAD.MOV.U32 R10, RZ, RZ, RZ ;  /* 0x000000ffff0a7224 */ /* 0x000fe200078e00ff */
[----:B---3--:R-:W-:-:S02]  /*0270*/  ISETP.EQ.U32.AND P2, PT, R2, RZ, PT ;  /* 0x000000ff0200720c */ /* 0x008fc40003f42070 */
[----:B------:R-:W-:Y:S02]  /*0280*/  MOV R11, 0xffffffff ;  /* 0xffffffff000b7802 */ /* 0x000fe40000000f00 */
[----:B------:R-:W-:Y:S01]  /*0290*/  ISETP.EQ.OR.EX P2, PT, R3, RZ, !P3, P2 ;  /* 0x000000ff0300720c */ /* 0x000fe20005f42720 */
[----:B--2---:R-:W-:-:S04]  /*02a0*/  @P0 IMAD.WIDE R16, R237, 0x4, R8 ;  /* 0x00000004ed100825 */ /* 0x004fc800078e0208 */
        /* <DEDUP_REMOVED lines=16> */
.L_x_3600:
[----:B------:R-:W1:Y:S02]  /*03b0*/  LDC R7, c[0x0][0x2c8] ;  /* 0x0000b200ff077b82 */ /* 0x000e640000000800 */
.L_x_3601:
        /* <DEDUP_REMOVED lines=10> */
[----:B-----5:R-:W-:-:S07]  /*0460*/  @P3 IMAD.IADD R121, R121, 0x1, -R10 ;  /* 0x0000000179793824 */ /* 0x020fce00078e0a0a */
[----:B---3--:R-:W3:Y:S08]  /*0470*/  LDC R2, c[0x0][0x2c8] ;  /* 0x0000b200ff027b82 */ /* 0x008ef00000000800 */
[----:B------:R-:W4:Y:S01]  /*0480*/  LDC R120, c[0x0][0x398] ;  /* 0x0000e600ff787b82 */ /* 0x000f220000000800 */
[----:B--2---:R-:W-:-:S04]  /*0490*/  IABS R12, R8 ;  /* 0x00000008000c7213 */ /* 0x004fc80000000000 */
[----:B------:R-:W2:Y:S01]  /*04a0*/  I2F.RP R6, R12 ;  /* 0x0000000c00067306 */ /* 0x000ea20000209400 */
[----:B---3--:R-:W-:-:S05]  /*04b0*/  VIADD R2, R2, 0x7f ;  /* 0x0000007f02027836 */ /* 0x008fca0000000000 */
[----:B------:R-:W-:-:S04]  /*04c0*/  SHF.R.S32.HI R17, RZ, 0x1f, R2 ;  /* 0x0000001fff117819 */ /* 0x000fc80000011402 */
[----:B------:R-:W-:Y:S01]  /*04d0*/  LEA.HI R17, R17, R2, RZ, 0x7 ;  /* 0x0000000211117211 */ /* 0x000fe200078f38ff */
[----:B--2---:R-:W2:Y:S01]  /*04e0*/  MUFU.RCP R18, R6 ;  /* 0x0000000600127308 */ /* 0x004ea20000001000 */
[-C--:B------:R-:W-:Y:S02]  /*04f0*/  IABS R2, R8.reuse ;  /* 0x0000000800027213 */ /* 0x080fe40000000000 */
[----:B------:R-:W-:-:S03]  /*0500*/  LEA.HI.SX32 R17, R17, R8, 0x19 ;  /* 0x0000000811117211 */ /* 0x000fc600078fcaff */
[----:B------:R-:W-:Y:S02]  /*0510*/  IMAD.MOV R2, RZ, RZ, -R2 ;  /* 0x000000ffff027224 */ /* 0x000fe400078e0a02 */
[----:B------:R-:W-:Y:S02]  /*0520*/  VIADD R17, R17, 0xffffffff ;  /* 0xffffffff11117836 */ /* 0x000fe40000000000 */
[----:B--2---:R-:W-:-:S04]  /*0530*/  VIADD R18, R18, 0xffffffe ;  /* 0x0ffffffe12127836 */ /* 0x004fc80000000000 */
[----:B------:R-:W2:Y:S02]  /*0540*/  F2I.FTZ.U32.TRUNC.NTZ R19, R18 ;  /* 0x0000001200137305 */ /* 0x000ea4000021f000 */
[--C-:B--2---:R-:W-:Y:S02]  /*0550*/  IMAD.MOV R3, RZ, RZ, -R19.reuse ;  /* 0x000000ffff037224 */ /* 0x104fe400078e0a13 */
[----:B------:R-:W-:Y:S02]  /*0560*/  IMAD.MOV.U32 R18, RZ, RZ, RZ ;  /* 0x000000ffff127224 */ /* 0x000fe400078e00ff */
[----:B------:R-:W-:Y:S01]  /*0570*/  IMAD R6, R3, R12, RZ ;  /* 0x0000000c03067224 */ /* 0x000fe200078e02ff */
[----:B------:R-:W-:Y:S02]  /*0580*/  IABS R3, R17 ;  /* 0x0000001100037213 */ /* 0x000fe40000000000 */
[----:B------:R-:W-:Y:S01]  /*0590*/  LOP3.LUT R17, R17, R8, RZ, 0x3c, !PT ;  /* 0x0000000811117212 */ /* 0x000fe200078e3cff */
[----:B------:R-:W-:-:S03]  /*05a0*/  IMAD.HI.U32 R6, R19, R6, R18 ;  /* 0x0000000613067227 */ /* 0x000fc600078e0012 */
[----:B------:R-:W-:-:S03]  /*05b0*/  ISETP.GE.AND P0, PT, R17, RZ, PT ;  /* 0x000000ff1100720c */ /* 0x000fc60003f06270 */
[----:B------:R-:W-:Y:S02]  /*05c0*/  IMAD.HI.U32 R9, R6, R3, RZ ;  /* 0x0000000306097227 */ /* 0x000fe400078e00ff */
[----:B------:R-:W2:Y:S02]  /*05d0*/  @!P3 LDC R6, c[0x0][0x2cc] ;  /* 0x0000b300ff06bb82 */ /* 0x000ea40000000800 */
[----:B------:R-:W-:-:S05]  /*05e0*/  IMAD R13, R9, R2, R3 ;  /* 0x00000002090d7224 */ /* 0x000fca00078e0203 */
[----:B------:R-:W-:Y:S01]  /*05f0*/  ISETP.GT.U32.AND P1, PT, R12, R13, PT ;  /* 0x0000000d0c00720c */ /* 0x000fe20003f24070 */
[----:B------:R-:W3:-:S12]  /*0600*/  @!P3 LDC.64 R2, c[0x0][0x318] ;  /* 0x0000c600ff02bb82 */ /* 0x000ed80000000a00 */
[----:B------:R-:W-:Y:S02]  /*0610*/  @!P1 IMAD.IADD R13, R13, 0x1, -R12 ;  /* 0x000000010d0d9824 */ /* 0x000fe400078e0a0c */
[----:B------:R-:W-:Y:S01]  /*0620*/  @!P1 VIADD R9, R9, 0x1 ;  /* 0x0000000109099836 */ /* 0x000fe20000000000 */
[----:B------:R-:W-:Y:S02]  /*0630*/  ISETP.NE.AND P1, PT, R8, RZ, PT ;  /* 0x000000ff0800720c */ /* 0x000fe40003f25270 */
[----:B------:R-:W-:Y:S02]  /*0640*/  ISETP.GE.U32.AND P4, PT, R13, R12, PT ;  /* 0x0000000c0d00720c */ /* 0x000fe40003f86070 */
[----:B---3--:R-:W-:-:S04]  /*0650*/  @!P3 ISETP.NE.U32.AND P2, PT, R2, RZ, PT ;  /* 0x000000ff0200b20c */ /* 0x008fc80003f45070 */
[----:B------:R-:W-:Y:S02]  /*0660*/  @!P3 ISETP.NE.AND.EX P2, PT, R3, RZ, PT, P2 ;  /* 0x000000ff0300b20c */ /* 0x000fe40003f45320 */
[----:B------:R-:W-:-:S05]  /*0670*/  IADD3 R3, -R124, 0xbf, R123 ;  /* 0x000000bf7c037810 */ /* 0x000fca0007ffe17b */
[----:B------:R-:W-:Y:S01]  /*0680*/  @P4 VIADD R9, R9, 0x1 ;  /* 0x0000000109094836 */ /* 0x000fe20000000000 */
[----:B--2---:R-:W-:-:S03]  /*0690*/  @!P3 SEL R6, R6, RZ, P2 ;  /* 0x000000ff0606b207 */ /* 0x004fc60001000000 */
[----:B------:R-:W-:Y:S01]  /*06a0*/  @!P0 IMAD.MOV R9, RZ, RZ, -R9 ;  /* 0x000000ffff098224 */ /* 0x000fe200078e0a09 */
[----:B-1----:R-:W-:Y:S02]  /*06b0*/  @!P3 IADD3 R121, R6, R7, -R10 ;  /* 0x000000070679b210 */ /* 0x002fe40007ffe80a */
[----:B------:R-:W-:Y:S02]  /*06c0*/  @!P1 LOP3.LUT R9, RZ, R8, RZ, 0x33, !PT ;  /* 0x00000008ff099212 */ /* 0x000fe400078e33ff */
[----:B----4-:R-:W-:Y:S01]  /*06d0*/  IADD3 R3, R3, R120, R121 ;  /* 0x0000007803037210 */ /* 0x010fe20007ffe079 */
[----:B------:R-:W-:Y:S02]  /*06e0*/  VIADD R7, R121, 0x7f ;  /* 0x0000007f79077836 */ /* 0x000fe40000000000 */
[----:B------:R-:W-:Y:S01]  /*06f0*/  IMAD R228, R9, R4, RZ ;  /* 0x0000000409e47224 */ /* 0x000fe200078e02ff */
[----:B------:R-:W-:Y:S02]  /*0700*/  SHF.R.S32.HI R2, RZ, 0x1f, R3 ;  /* 0x0000001fff027819 */ /* 0x000fe40000011403 */
[----:B------:R-:W-:-:S02]  /*0710*/  SHF.R.S32.HI R6, RZ, 0x1f, R7 ;  /* 0x0000001fff067819 */ /* 0x000fc40000011407 */
[----:B------:R-:W-:Y:S02]  /*0720*/  LEA.HI R2, R2, R3, RZ, 0x7 ;  /* 0x0000000302027211 */ /* 0x000fe400078f38ff */
[----:B------:R-:W-:Y:S02]  /*0730*/  LEA.HI R6, R6, R7, RZ, 0x7 ;  /* 0x0000000706067211 */ /* 0x000fe400078f38ff */
[----:B------:R-:W-:Y:S02]  /*0740*/  SHF.R.S32.HI R2, RZ, 0x7, R2 ;  /* 0x00000007ff027819 */ /* 0x000fe40000011402 */
[----:B------:R-:W-:-:S04]  /*0750*/  SHF.R.S32.HI R6, RZ, 0x7, R6 ;  /* 0x00000007ff067819 */ /* 0x000fc80000011406 */
[----:B------:R-:W-:Y:S02]  /*0760*/  VIADDMNMX R37, R228, R9, R6, PT ;  /* 0x00000009e4257246 */ /* 0x000fe40003800106 */
[----:B------:R-:W1:Y:S02]  /*0770*/  S2R R6, SR_TID.X ;  /* 0x0000000000067919 */ /* 0x000e640000002100 */
[----:B------:R-:W-:-:S04]  /*0780*/  VIMNMX R37, R37, R2, PT ;  /* 0x0000000225257248 */ /* 0x000fc80003fe0100 */
[----:B------:R-:W-:-:S13]  /*0790*/  ISETP.GE.AND P0, PT, R228, R37, PT ;  /* 0x00000025e400720c */ /* 0x000fda0003f06270 */
[----:B------:R-:W-:Y:S05]  /*07a0*/  @!P0 BRA `(.L_x_3602) ;  /* 0x0000000400508947 */ /* 0x000fea0003800000 */
[----:B------:R-:W2:Y:S01]  /*07b0*/  LDC.64 R2, c[0x0][0x2c0] ;  /* 0x0000b000ff027b82 */ /* 0x000ea20000000a00 */
[----:B-1----:R-:W-:Y:S01]  /*07c0*/  SHF.R.S32.HI R7, RZ, 0x1f, R6 ;  /* 0x0000001fff077819 */ /* 0x002fe20000011406 */
        /* <DEDUP_REMOVED lines=8> */
[C---:B------:R-:W-:Y:S02]  /*0850*/  VIADD R12, R0.reuse, 0x10 ;  /* 0x00000010000c7836 */ /* 0x040fe40000000000 */
[----:B------:R-:W-:Y:S01]  /*0860*/  VIADD R6, R0, 0x28 ;  /* 0x0000002800067836 */ /* 0x000fe20000000000 */
[----:B------:R-:W-:Y:S01]  /*0870*/  SHF.R.S32.HI R9, RZ, 0x1f, R8 ;  /* 0x0000001fff097819 */ /* 0x000fe20000011408 */
[----:B--2---:R-:W-:-:S04]  /*0880*/  IMAD R2, R4, R2, R237 ;  /* 0x0000000204027224 */ /* 0x004fc800078e02ed */
[----:B------:R-:W-:Y:S02]  /*0890*/  IMAD R2, R2, R5, R28 ;  /* 0x0000000502027224 */ /* 0x000fe400078e021c */
[----:B------:R-:W-:-:S04]  /*08a0*/  IMAD.WIDE R8, R0, 0x80, R8 ;  /* 0x0000008000087825 */ /* 0x000fc800078e0208 */
[--C-:B------:R-:W-:Y:S02]  /*08b0*/  IMAD R3, R2, R3, R123.reuse ;  /* 0x0000000302037224 */ /* 0x100fe400078e027b */
[----:B------:R-:W-:Y:S02]  /*08c0*/  IMAD.IADD R123, R124, 0x1, -R123 ;  /* 0x000000017c7b7824 */ /* 0x000fe400078e0a7b */
[----:B------:R-:W-:Y:S01]  /*08d0*/  IMAD R4, R3, UR4, RZ ;  /* 0x0000000403047c24 */ /* 0x000fe2000f8e02ff */
[----:B------:R-:W-:Y:S01]  /*08e0*/  ULDC.64 UR4, c[0x0][0x288] ;  /* 0x0000a20000047ab9 */ /* 0x000fe20000000a00 */
[----:B------:R-:W-:Y:S02]  /*08f0*/  SHF.R.S32.HI R5, RZ, 0x1f, R3 ;  /* 0x0000001fff057819 */ /* 0x000fe40000011403 */
[-C--:B------:R-:W-:Y:S02]  /*0900*/  ISETP.GE.AND P3, PT, R0, R123.reuse, PT ;  /* 0x0000007b0000720c */ /* 0x080fe40003f66270 */
[----:B------:R-:W-:Y:S01]  /*0910*/  IADD3 R2, P0, R4, R8, RZ ;  /* 0x0000000804027210 */ /* 0x000fe20007f1e0ff */
[----:B------:R-:W-:Y:S01]  /*0920*/  VIADD R8, R0, 0x20 ;  /* 0x0000002000087836 */ /* 0x000fe20000000000 */
[----:B------:R-:W-:-:S02]  /*0930*/  ISETP.GE.AND P1, PT, R12, R123, PT ;  /* 0x0000007b0c00720c */ /* 0x000fc40003f26270 */
[----:B------:R-:W-:Y:S01]  /*0940*/  LEA.HI.X.SX32 R9, R4, R9, 0x1, P0 ;  /* 0x0000000904097211 */ /* 0x000fe200000f0eff */
[----:B------:R-:W-:Y:S01]  /*0950*/  VIADD R4, R0, 0x8 ;  /* 0x0000000800047836 */ /* 0x000fe20000000000 */
[----:B------:R-:W-:Y:S02]  /*0960*/  LEA R14, P0, R2, UR4, 0x2 ;  /* 0x00000004020e7c11 */ /* 0x000fe4000f8010ff */
[-C--:B------:R-:W-:Y:S02]  /*0970*/  ISETP.GE.AND P4, PT, R8, R123.reuse, PT ;  /* 0x0000007b0800720c */ /* 0x080fe40003f86270 */
[----:B------:R-:W-:Y:S01]  /*0980*/  LEA.HI.X R15, R2, UR5, R9, 0x2, P0 ;  /* 0x00000005020f7c11 */ /* 0x000fe200080f1409 */
[----:B------:R-:W-:Y:S01]  /*0990*/  VIADD R2, R0, 0x38 ;  /* 0x0000003800027836 */ /* 0x000fe20000000000 */
[-C--:B------:R-:W-:Y:S01]  /*09a0*/  ISETP.GE.AND P0, PT, R10, R123.reuse, PT ;  /* 0x0000007b0a00720c */ /* 0x080fe20003f06270 */
[----:B------:R-:W-:Y:S01]  /*09b0*/  ULDC.64 UR4, c[0x0][0x2b8] ;  /* 0x0000ae0000047ab9 */ /* 0x000fe20000000a00 */
[CC--:B------:R-:W-:Y:S01]  /*09c0*/  ISETP.GE.AND P2, PT, R4.reuse, R123.reuse, PT ;  /* 0x0000007b0400720c */ /* 0x0c0fe20003f46270 */
[----:B------:R1:W-:Y:S01]  /*09d0*/  @!P3 STG.E.128 desc[UR10][R14.64], RZ ;  /* 0x000000ff0e00b986 */ /* 0x0003e2000c101d0a */
[----:B------:R-:W-:Y:S01]  /*09e0*/  ISETP.GE.OR P5, PT, R4, R123, P6 ;  /* 0x0000007b0400720c */ /* 0x000fe200037a6670 */
[----:B------:R-:W-:-:S02]  /*09f0*/  VIADD R4, R0, 0x30 ;  /* 0x0000003000047836 */ /* 0x000fc40000000000 */
[----:B------:R1:W-:Y:S01]  /*0a00*/  @!P3 STG.E.128 desc[UR10][R14.64+0x100], RZ ;  /* 0x000100ff0e00b986 */ /* 0x0003e2000c101d0a */
[----:B------:R-:W-:-:S03]  /*0a10*/  ISETP.GE.AND P3, PT, R6, R123, PT ;  /* 0x0000007b0600720c */ /* 0x000fc60003f66270 */
[----:B------:R1:W-:Y:S04]  /*0a20*/  @!P1 STG.E.128 desc[UR10][R14.64+0x2000], RZ ;  /* 0x002000ff0e009986 */ /* 0x0003e8000c101d0a */
[----:B------:R1:W-:Y:S04]  /*0a30*/  @!P0 STG.E.128 desc[UR10][R14.64+0x3000], RZ ;  /* 0x003000ff0e008986 */ /* 0x0003e8000c101d0a */
[----:B------:R1:W-:Y:S01]  /*0a40*/  @!P0 STG.E.128 desc[UR10][R14.64+0x3100], RZ ;  /* 0x003100ff0e008986 */ /* 0x0003e2000c101d0a */
[----:B------:R-:W-:-:S03]  /*0a50*/  IADD3 R3, P0, R3, R0, RZ ;  /* 0x0000000003037210 */ /* 0x000fc60007f1e0ff */
[----:B------:R1:W-:Y:S04]  /*0a60*/  @!P2 STG.E.128 desc[UR10][R14.64+0x1000], RZ ;  /* 0x001000ff0e00a986 */ /* 0x0003e8000c101d0a */
[----:B------:R1:W-:Y:S01]  /*0a70*/  @!P2 STG.E.128 desc[UR10][R14.64+0x1100], RZ ;  /* 0x001100ff0e00a986 */ /* 0x0003e2000c101d0a */
[----:B------:R-:W-:-:S03]  /*0a80*/  ISETP.GE.AND P2, PT, R4, R123, PT ;  /* 0x0000007b0400720c */ /* 0x000fc60003f46270 */
[----:B------:R1:W-:Y:S01]  /*0a90*/  @!P1 STG.E.128 desc[UR10][R14.64+0x2100], RZ ;  /* 0x002100ff0e009986 */ /* 0x0003e2000c101d0a */
[----:B------:R-:W-:-:S03]  /*0aa0*/  ISETP.GE.AND P1, PT, R2, R123, PT ;  /* 0x0000007b0200720c */ /* 0x000fc60003f26270 */
[----:B------:R1:W-:Y:S04]  /*0ab0*/  @!P4 STG.E.128 desc[UR10][R14.64+0x4000], RZ ;  /* 0x004000ff0e00c986 */ /* 0x0003e8000c101d0a */
[----:B------:R1:W-:Y:S01]  /*0ac0*/  @!P4 STG.E.128 desc[UR10][R14.64+0x4100], RZ ;  /* 0x004100ff0e00c986 */ /* 0x0003e2000c101d0a */
[----:B------:R-:W-:Y:S02]  /*0ad0*/  ISETP.GE.OR P4, PT, R12, R123, P6 ;  /* 0x0000007b0c00720c */ /* 0x000fe40003786670 */
[----:B------:R-:W-:Y:S01]  /*0ae0*/  LEA.HI.X.SX32 R12, R0, R5, 0x1, P0 ;  /* 0x00000005000c7211 */ /* 0x000fe200000f0eff */
[----:B------:R1:W-:Y:S01]  /*0af0*/  @!P3 STG.E.128 desc[UR10][R14.64+0x5000], RZ ;  /* 0x005000ff0e00b986 */ /* 0x0003e2000c101d0a */
[----:B------:R-:W-:-:S03]  /*0b00*/  LEA R16, P0, R3, UR4, 0x2 ;  /* 0x0000000403107c11 */ /* 0x000fc6000f8010ff */
[----:B------:R1:W-:Y:S01]  /*0b10*/  @!P3 STG.E.128 desc[UR10][R14.64+0x5100], RZ ;  /* 0x005100ff0e00b986 */ /* 0x0003e2000c101d0a */
[----:B------:R-:W-:Y:S01]  /*0b20*/  LEA.HI.X R17, R3, UR5, R12, 0x2, P0 ;  /* 0x0000000503117c11 */ /* 0x000fe200080f140c */
[----:B------:R-:W-:Y:S01]  /*0b30*/  @!P5 IMAD.MOV.U32 R3, RZ, RZ, -0x800000 ;  /* 0xff800000ff03d424 */ /* 0x000fe200078e00ff */
[-C--:B------:R-:W-:Y:S01]  /*0b40*/  ISETP.GE.OR P3, PT, R10, R123.reuse, P6 ;  /* 0x0000007b0a00720c */ /* 0x080fe20003766670 */
[----:B------:R1:W-:Y:S01]  /*0b50*/  @!P2 STG.E.128 desc[UR10][R14.64+0x6000], RZ ;  /* 0x006000ff0e00a986 */ /* 0x0003e2000c101d0a */
[-C--:B------:R-:W-:Y:S01]  /*0b60*/  ISETP.GE.OR P0, PT, R4, R123.reuse, P6 ;  /* 0x0000007b0400720c */ /* 0x080fe20003706670 */
[----:B------:R-:W-:Y:S02]  /*0b70*/  @!P4 IMAD.MOV.U32 R19, RZ, RZ, -0x800000 ;  /* 0xff800000ff13c424 */ /* 0x000fe400078e00ff */
[----:B------:R1:W-:Y:S01]  /*0b80*/  @!P2 STG.E.128 desc[UR10][R14.64+0x6100], RZ ;  /* 0x006100ff0e00a986 */ /* 0x0003e2000c101d0a */
[----:B------:R-:W-:-:S03]  /*0b90*/  ISETP.GE.OR P2, PT, R8, R123, P6 ;  /* 0x0000007b0800720c */ /* 0x000fc60003746670 */
[----:B------:R1:W-:Y:S04]  /*0ba0*/  @!P1 STG.E.128 desc[UR10][R14.64+0x7000], RZ ;  /* 0x007000ff0e009986 */ /* 0x0003e8000c101d0a */
[----:B------:R1:W-:Y:S01]  /*0bb0*/  @!P1 STG.E.128 desc[UR10][R14.64+0x7100], RZ ;  /* 0x007100ff0e009986 */ /* 0x0003e2000c101d0a */
[-C--:B------:R-:W-:Y:S01]  /*0bc0*/  ISETP.GE.OR P1, PT, R6, R123.reuse, P6 ;  /* 0x0000007b0600720c */ /* 0x080fe20003726670 */
[----:B------:R-:W-:Y:S02]  /*0bd0*/  @!P3 IMAD.MOV.U32 R11, RZ, RZ, -0x800000 ;  /* 0xff800000ff0bb424 */ /* 0x000fe400078e00ff */
[----:B------:R1:W-:Y:S01]  /*0be0*/  @!P5 STG.E desc[UR10][R16.64+0x20], R3 ;  /* 0x000020031000d986 */ /* 0x0003e2000c10190a */
[-C--:B------:R-:W-:Y:S01]  /*0bf0*/  ISETP.GE.OR P5, PT, R0, R123.reuse, P6 ;  /* 0x0000007b0000720c */ /* 0x080fe200037a6670 */
[----:B------:R-:W-:Y:S01]  /*0c00*/  @!P2 IMAD.MOV.U32 R9, RZ, RZ, -0x800000 ;  /* 0xff800000ff09a424 */ /* 0x000fe200078e00ff */
[----:B------:R-:W-:Y:S01]  /*0c10*/  ISETP.GE.OR P6, PT, R2, R123, P6 ;  /* 0x0000007b0200720c */ /* 0x000fe200037c6670 */
[----:B------:R-:W-:Y:S01]  /*0c20*/  @!P0 IMAD.MOV.U32 R5, RZ, RZ, -0x800000 ;  /* 0xff800000ff058424 */ /* 0x000fe200078e00ff */
[----:B------:R1:W-:Y:S04]  /*0c30*/  @!P4 STG.E desc[UR10][R16.64+0x40], R19 ;  /* 0x000040131000c986 */ /* 0x0003e8000c10190a */
[----:B------:R1:W-:Y:S01]  /*0c40*/  @!P3 STG.E desc[UR10][R16.64+0x60], R11 ;  /* 0x0000600b1000b986 */ /* 0x0003e2000c10190a */
[----:B------:R-:W-:-:S03]  /*0c50*/  @!P1 IMAD.MOV.U32 R7, RZ, RZ, -0x800000 ;  /* 0xff800000ff079424 */ /* 0x000fc600078e00ff */
[----:B------:R1:W-:Y:S01]  /*0c60*/  @!P2 STG.E desc[UR10][R16.64+0x80], R9 ;  /* 0x000080091000a986 */ /* 0x0003e2000c10190a */
[----:B------:R-:W-:-:S03]  /*0c70*/  @!P5 IMAD.MOV.U32 R13, RZ, RZ, -0x800000 ;  /* 0xff800000ff0dd424 */ /* 0x000fc600078e00ff */
[----:B------:R1:W-:Y:S04]  /*0c80*/  @!P1 STG.E desc[UR10][R16.64+0xa0], R7 ;  /* 0x0000a00710009986 */ /* 0x0003e8000c10190a */
[----:B------:R1:W-:Y:S04]  /*0c90*/  @!P0 STG.E desc[UR10][R16.64+0xc0], R5 ;  /* 0x0000c00510008986 */ /* 0x0003e8000c10190a */
[----:B------:R1:W-:Y:S01]  /*0ca0*/  @!P5 STG.E desc[UR10][R16.64], R13 ;  /* 0x0000000d1000d986 */ /* 0x0003e2000c10190a */
[----:B------:R-:W-:Y:S05]  /*0cb0*/  @P6 EXIT ;  /* 0x000000000000694d */ /* 0x000fea0003800000 */
[----:B-1----:R-:W-:-:S05]  /*0cc0*/  MOV R3, 0xff800000 ;  /* 0xff80000000037802 */ /* 0x002fca0000000f00 */
[----:B------:R-:W-:Y:S01]  /*0cd0*/  STG.E desc[UR10][R16.64+0xe0], R3 ;  /* 0x0000e00310007986 */ /* 0x000fe2000c10190a */
[----:B------:R-:W-:Y:S05]  /*0ce0*/  EXIT ;  /* 0x000000000000794d */ /* 0x000fea0003800000 */
.L_x_3602:
[----:B------:R-:W2:Y:S01]  /*0cf0*/  LDC.64 R2, c[0x0][0x368] ;  /* 0x0000da00ff027b82 */ /* 0x000ea20000000a00 */
[----:B------:R-:W-:Y:S01]  /*0d00*/  ULDC.64 UR4, c[0x0][0x370] ;  /* 0x0000dc0000047ab9 */ /* 0x000fe20000000a00 */
[----:B------:R-:W-:Y:S01]  /*0d10*/  IMAD.MOV.U32 R7, RZ, RZ, R237 ;  /* 0x000000ffff077224 */ /* 0x000fe200078e00ed */
[----:B--2---:R-:W-:-:S04]  /*0d20*/  ISETP.NE.U32.AND P0, PT, R2, RZ, PT ;  /* 0x000000ff0200720c */ /* 0x004fc80003f05070 */
[----:B------:R-:W-:Y:S02]  /*0d30*/  ISETP.NE.AND.EX P0, PT, R3, RZ, PT, P0 ;  /* 0x000000ff0300720c */ /* 0x000fe40003f05300 */
[----:B------:R-:W-:-:S11]  /*0d40*/  ISETP.NE.U32.AND P1, PT, RZ, UR4, PT ;  /* 0x00000004ff007c0c */ /* 0x000fd6000bf25070 */
[----:B------:R-:W2:Y:S01]  /*0d50*/  @P0 LDC.64 R2, c[0x0][0x368] ;  /* 0x0000da00ff020b82 */ /* 0x000ea20000000a00 */
[----:B------:R-:W-:Y:S02]  /*0d60*/  ISETP.NE.AND.EX P1, PT, RZ, UR5, PT, P1 ;  /* 0x00000005ff007c0c */ /* 0x000fe4000bf25310 */
[----:B------:R-:W-:Y:S01]  /*0d70*/  CS2R R238, SRZ ;  /* 0x0000000000ee7805 */ /* 0x000fe2000001ff00 */
[----:B--2---:R-:W-:-:S05]  /*0d80*/  @P0 IMAD.WIDE R2, R237, 0x4, R2 ;  /* 0x00000004ed020825 */ /* 0x004fca00078e0202 */
[----:B------:R2:W5:Y:S01]  /*0d90*/  @P0 LDG.E R7, desc[UR10][R2.64] ;  /* 0x0000000a02070981 */ /* 0x000562000c1e1900 */
[----:B------:R-:W-:-:S04]  /*0da0*/  PLOP3.LUT P0, PT, PT, PT, PT, 0x8, 0x0 ;  /* 0x000000000000781c */ /* 0x000fc80003f0e170 */
[----:B------:R-:W-:Y:S09]  /*0db0*/  @!P1 BRA `(.L_x_3603) ;  /* 0x00000000002c9947 */ /* 0x000ff20003800000 */
[----:B--2---:R-:W2:Y:S01]  /*0dc0*/  LDC.64 R2, c[0x0][0x378] ;  /* 0x0000de00ff027b82 */ /* 0x004ea20000000a00 */
[----:B------:R-:W-:-:S05]  /*0dd0*/  SHF.R.S32.HI R5, RZ, 0x1f, R237 ;  /* 0x0000001fff057819 */ /* 0x000fca00000114ed */
[-C--:B--2---:R-:W-:Y:S02]  /*0de0*/  IMAD R4, R5, R2.reuse, RZ ;  /* 0x0000000205047224 */ /* 0x084fe400078e02ff */
        /* <DEDUP_REMOVED lines=8> */
.L_x_3603:
[----:B------:R-:W-:Y:S05]  /*0e70*/  @!P0 BRA `(.L_x_3604) ;  /* 0x0000000400388947 */ /* 0x000fea0003800000 */
[----:B------:R-:W3:Y:S01]  /*0e80*/  LDC R10, c[0x0][0x380] ;  /* 0x0000e000ff0a7b82 */ /* 0x000ee20000000800 */
[----:B------:R-:W-:Y:S01]  /*0e90*/  LEA R13, R37, 0xffffff80, 0x7 ;  /* 0xffffff80250d7811 */ /* 0x000fe200078e38ff */
[----:B------:R-:W-:-:S03]  /*0ea0*/  ULDC.64 UR4, c[0x0][0x230] ;  /* 0x00008c0000047ab9 */ /* 0x000fc60000000a00 */
[----:B--2---:R-:W-:-:S03]  /*0eb0*/  IABS R2, R13 ;  /* 0x0000000d00027213 */ /* 0x004fc60000000000 */
[----:B-----5:R-:W2:Y:S01]  /*0ec0*/  LDC R7, c[0x0][0x278] ;  /* 0x00009e00ff077b82 */ /* 0x020ea20000000800 */
[----:B------:R-:W-:-:S07]  /*0ed0*/  MOV R16, RZ ;  /* 0x000000ff00107202 */ /* 0x000fce0000000f00 */
[----:B------:R-:W4:Y:S01]  /*0ee0*/  LDC.64 R184, c[0x0][0x248] ;  /* 0x00009200ffb87b82 */ /* 0x000f220000000a00 */
[----:B---3--:R-:W-:-:S04]  /*0ef0*/  IABS R4, R10 ;  /* 0x0000000a00047213 */ /* 0x008fc80000000000 */
[----:B------:R-:W3:Y:S08]  /*0f00*/  I2F.RP R5, R4 ;  /* 0x0000000400057306 */ /* 0x000ef00000209400 */
[----:B---3--:R-:W3:Y:S02]  /*0f10*/  MUFU.RCP R8, R5 ;  /* 0x0000000500087308 */ /* 0x008ee40000001000 */
[----:B---3--:R-:W-:-:S06]  /*0f20*/  IADD3 R8, R8, 0xffffffe, RZ ;  /* 0x0ffffffe08087810 */ /* 0x008fcc0007ffe0ff */
[----:B------:R-:W3:Y:S02]  /*0f30*/  F2I.FTZ.U32.TRUNC.NTZ R9, R8 ;  /* 0x0000000800097305 */ /* 0x000ee4000021f000 */
[----:B---3--:R-:W-:Y:S01]  /*0f40*/  IMAD.MOV R3, RZ, RZ, -R9 ;  /* 0x000000ffff037224 */ /* 0x008fe200078e0a09 */
        /* <DEDUP_REMOVED lines=17> */
[----:B------:R-:W3:Y:S01]  /*1060*/  LDG.E R4, desc[UR10][R18.64] ;  /* 0x0000000a12047981 */ /* 0x000ee2000c1e1900 */
[----:B--2---:R-:W-:-:S04]  /*1070*/  IABS R2, R7 ;  /* 0x0000000700027213 */ /* 0x004fc80000000000 */
[----:B------:R-:W2:Y:S08]  /*1080*/  I2F.RP R11, R2 ;  /* 0x00000002000b7306 */ /* 0x000eb00000209400 */
[----:B--2---:R-:W2:Y:S02]  /*1090*/  MUFU.RCP R8, R11 ;  /* 0x0000000b00087308 */ /* 0x004ea40000001000 */
[----:B--2---:R-:W-:-:S06]  /*10a0*/  IADD3 R8, R8, 0xffffffe, RZ ;  /* 0x0ffffffe08087810 */ /* 0x004fcc0007ffe0ff */
[----:B------:R-:W2:Y:S02]  /*10b0*/  F2I.FTZ.U32.TRUNC.NTZ R17, R8 ;  /* 0x0000000800117305 */ /* 0x000ea4000021f000 */
[----:B--2---:R-:W-:Y:S02]  /*10c0*/  IMAD.MOV R3, RZ, RZ, -R17 ;  /* 0x000000ffff037224 */ /* 0x004fe400078e0a11 */
[----:B------:R-:W-:Y:S02]  /*10d0*/  IMAD.MOV R8, RZ, RZ, -R9 ;  /* 0x000000ffff087224 */ /* 0x000fe400078e0a09 */
[----:B------:R-:W-:Y:S01]  /*10e0*/  IMAD R5, R3, R2, RZ ;  /* 0x0000000203057224 */ /* 0x000fe200078e02ff */
[----:B------:R-:W-:Y:S01]  /*10f0*/  IABS R3, R28 ;  /* 0x0000001c00037213 */ /* 0x000fe20000000000 */
[----:B------:R-:W-:Y:S02]  /*1100*/  IMAD R13, R10, R8, R13 ;  /* 0x000000080a0d7224 */ /* 0x000fe400078e020d */
[----:B------:R-:W-:-:S03]  /*1110*/  IMAD.HI.U32 R16, R17, R5, R16 ;  /* 0x0000000511107227 */ /* 0x000fc600078e0010 */
[----:B------:R-:W-:Y:S01]  /*1120*/  SHF.R.S32.HI R23, RZ, 0x1f, R13 ;  /* 0x0000001fff177819 */ /* 0x000fe2000001140d */
        /* <DEDUP_REMOVED lines=16> */
[----:B---3--:R-:W-:Y:S01]  /*1230*/  SHF.R.S32.HI R5, RZ, 0x1f, R4 ;  /* 0x0000001fff057819 */ /* 0x008fe20000011404 */
[----:B------:R-:W-:-:S04]  /*1240*/  IMAD.WIDE.U32 R10, R4, UR4, RZ ;  /* 0x00000004040a7c25 */ /* 0x000fc8000f8e00ff */
[C---:B------:R-:W-:Y:S02]  /*1250*/  IMAD R9, R5.reuse, UR4, RZ ;  /* 0x0000000405097c24 */ /* 0x040fe4000f8e02ff */
[-C--:B--2---:R-:W-:Y:S02]  /*1260*/  IMAD R5, R5, R2.reuse, RZ ;  /* 0x0000000205057224 */ /* 0x084fe400078e02ff */
[C---:B------:R-:W-:Y:S01]  /*1270*/  IMAD R8, R4.reuse, UR5, R9 ;  /* 0x0000000504087c24 */ /* 0x040fe2000f8e0209 */
[----:B------:R-:W-:Y:S01]  /*1280*/  ULDC.64 UR4, c[0x0][0x260] ;  /* 0x0000980000047ab9 */ /* 0x000fe20000000a00 */
[C---:B------:R-:W-:Y:S02]  /*1290*/  IMAD R3, R4.reuse, R3, R5 ;  /* 0x0000000304037224 */ /* 0x040fe400078e0205 */
[----:B------:R-:W-:Y:S01]  /*12a0*/  IMAD.WIDE.U32 R24, R4, R2, RZ ;  /* 0x0000000204187225 */ /* 0x000fe200078e00ff */
[----:B------:R-:W-:-:S03]  /*12b0*/  IADD3 R11, R11, R8, RZ ;  /* 0x000000080b0b7210 */ /* 0x000fc60007ffe0ff */
[----:B----4-:R-:W-:Y:S01]  /*12c0*/  IMAD R8, R23, R184, RZ ;  /* 0x000000b817087224 */ /* 0x010fe200078e02ff */
[----:B------:R-:W-:-:S03]  /*12d0*/  IADD3 R16, R25, R3, RZ ;  /* 0x0000000319107210 */ /* 0x000fc60007ffe0ff */
[C---:B------:R-:W-:Y:S02]  /*12e0*/  IMAD R7, R13.reuse, R185, R8 ;  /* 0x000000b90d077224 */ /* 0x040fe400078e0208 */
[----:B------:R-:W-:-:S04]  /*12f0*/  IMAD.WIDE.U32 R8, R13, R184, R10 ;  /* 0x000000b80d087225 */ /* 0x000fc800078e000a */
[----:B------:R-:W-:Y:S02]  /*1300*/  IMAD.IADD R9, R9, 0x1, R7 ;  /* 0x0000000109097824 */ /* 0x000fe400078e0207 */
[----:B------:R-:W-:Y:S02]  /*1310*/  IMAD R10, R21, UR4, RZ ;  /* 0x00000004150a7c24 */ /* 0x000fe4000f8e02ff */
[----:B------:R-:W-:-:S04]  /*1320*/  IMAD.WIDE.U32 R42, R17, UR4, R8 ;  /* 0x00000004112a7c25 */ /* 0x000fc8000f8e0008 */
[----:B------:R-:W-:-:S05]  /*1330*/  IMAD R10, R17, UR5, R10 ;  /* 0x00000005110a7c24 */ /* 0x000fca000f8e020a */
[----:B------:R-:W-:Y:S01]  /*1340*/  IADD3 R12, R43, R10, RZ ;  /* 0x0000000a2b0c7210 */ /* 0x000fe20007ffe0ff */
[----:B------:R-:W-:Y:S06]  /*1350*/  BRA `(.L_x_3605) ;  /* 0x0000000400347947 */ /* 0x000fec0003800000 */
.L_x_3604:
[----:B------:R-:W2:Y:S01]  /*1360*/  LDC R19, c[0x0][0x278] ;  /* 0x00009e00ff137b82 */ /* 0x000ea20000000800 */
[----:B------:R-:W-:Y:S02]  /*1370*/  ISETP.NE.AND P4, PT, R11, -0x1, PT ;  /* 0xffffffff0b00780c */ /* 0x000fe40003f85270 */
[----:B------:R-:W-:-:S04]  /*1380*/  LEA R13, R37, 0xffffff80, 0x7 ;  /* 0xffffff80250d7811 */ /* 0x000fc800078e38ff */
[----:B------:R-:W-:-:S07]  /*1390*/  SHF.R.S32.HI R23, RZ, 0x1f, R13 ;  /* 0x0000001fff177819 */ /* 0x000fce000001140d */
[----:B------:R-:W3:Y:S01]  /*13a0*/  @P4 LDC.64 R184, c[0x0][0x248] ;  /* 0x00009200ffb84b82 */ /* 0x000ee20000000a00 */
[----:B------:R-:W-:Y:S01]  /*13b0*/  @P4 IMAD.IADD R20, R10, 0x1, R11 ;  /* 0x000000010a144824 */ /* 0x000fe200078e020b */
[----:B--2---:R-:W-:-:S04]  /*13c0*/  IABS R3, R19 ;  /* 0x0000001300037213 */ /* 0x004fc80000000000 */
[----:B------:R-:W2:Y:S08]  /*13d0*/  I2F.RP R5, R3 ;  /* 0x0000000300057306 */ /* 0x000eb00000209400 */
[----:B--2---:R-:W2:Y:S02]  /*13e0*/  MUFU.RCP R8, R5 ;  /* 0x0000000500087308 */ /* 0x004ea40000001000 */
[----:B--2---:R-:W-:-:S06]  /*13f0*/  VIADD R8, R8, 0xffffffe ;  /* 0x0ffffffe08087836 */ /* 0x004fcc0000000000 */
[----:B------:R-:W2:Y:S02]  /*1400*/  F2I.FTZ.U32.TRUNC.NTZ R9, R8 ;  /* 0x0000000800097305 */ /* 0x000ea4000021f000 */
[----:B--2---:R-:W-:Y:S01]  /*1410*/  IMAD.MOV R2, RZ, RZ, -R9 ;  /* 0x000000ffff027224 */ /* 0x004fe200078e0a09 */
        /* <DEDUP_REMOVED lines=9> */
[C---:B---3--:R-:W-:Y:S02]  /*14b0*/  @P4 IMAD R9, R20.reuse, R185, RZ ;  /* 0x000000b914094224 */ /* 0x048fe400078e02ff */
[C---:B------:R-:W-:Y:S02]  /*14c0*/  IMAD R2, R3.reuse, R2, R4 ;  /* 0x0000000203027224 */ /* 0x040fe400078e0204 */
[----:B------:R-:W2:Y:S01]  /*14d0*/  @P4 LDC.64 R4, c[0x0][0x250] ;  /* 0x00009400ff044b82 */ /* 0x000ea20000000a00 */
[----:B------:R-:W-:Y:S02]  /*14e0*/  @P4 IMAD.WIDE.U32 R20, R20, R184, RZ ;  /* 0x000000b814144225 */ /* 0x000fe400078e00ff */
[----:B------:R-:W-:-:S03]  /*14f0*/  ISETP.GT.U32.AND P1, PT, R3, R2, PT ;  /* 0x000000020300720c */ /* 0x000fc60003f24070 */
[----:B------:R-:W-:Y:S02]  /*1500*/  @P4 IADD3 R9, R21, R9, RZ ;  /* 0x0000000915094210 */ /* 0x000fe40007ffe0ff */
[----:B------:R-:W-:-:S08]  /*1510*/  @P4 MOV R12, R20 ;  /* 0x00000014000c4202 */ /* 0x000fd00000000f00 */
[-C--:B------:R-:W-:Y:S02]  /*1520*/  @!P1 IADD3 R2, R2, -R3.reuse, RZ ;  /* 0x8000000302029210 */ /* 0x080fe40007ffe0ff */
[----:B------:R-:W-:Y:S02]  /*1530*/  @!P1 IADD3 R17, R17, 0x1, RZ ;  /* 0x0000000111119810 */ /* 0x000fe40007ffe0ff */
[----:B------:R-:W-:Y:S02]  /*1540*/  ISETP.GE.U32.AND P3, PT, R2, R3, PT ;  /* 0x000000030200720c */ /* 0x000fe40003f66070 */
[----:B------:R-:W3:Y:S01]  /*1550*/  LDC.64 R2, c[0x0][0x260] ;  /* 0x00009800ff027b82 */ /* 0x000ee20000000a00 */
[----:B------:R-:W-:-:S10]  /*1560*/  ISETP.NE.AND P1, PT, R19, RZ, PT ;  /* 0x000000ff1300720c */ /* 0x000fd40003f25270 */
[----:B------:R-:W-:-:S04]  /*1570*/  @P3 VIADD R17, R17, 0x1 ;  /* 0x0000000111113836 */ /* 0x000fc80000000000 */
[----:B------:R-:W-:Y:S01]  /*1580*/  @!P2 IMAD.MOV R17, RZ, RZ, -R17 ;  /* 0x000000ffff11a224 */ /* 0x000fe200078e0a11 */
[----:B------:R-:W-:Y:S06]  /*1590*/  @P4 BRA `(.L_x_3606) ;  /* 0x0000000000344947 */ /* 0x000fec0003800000 */
[----:B------:R-:W4:Y:S01]  /*15a0*/  LDC.64 R184, c[0x0][0x248] ;  /* 0x00009200ffb87b82 */ /* 0x000f220000000a00 */
[----:B------:R-:W-:-:S07]  /*15b0*/  SHF.R.S32.HI R21, RZ, 0x1f, R10 ;  /* 0x0000001fff157819 */ /* 0x000fce000001140a */
[----:B------:R-:W1:Y:S01]  /*15c0*/  LDC.64 R8, c[0x0][0x230] ;  /* 0x00008c00ff087b82 */ /* 0x000e620000000a00 */
[-C--:B----4-:R-:W-:Y:S01]  /*15d0*/  IMAD R14, R21, R184.reuse, RZ ;  /* 0x000000b8150e7224 */ /* 0x090fe200078e02ff */
[----:B-----5:R-:W-:Y:S01]  /*15e0*/  SHF.R.S32.HI R21, RZ, 0x1f, R7 ;  /* 0x0000001fff157819 */ /* 0x020fe20000011407 */
[----:B------:R-:W-:-:S04]  /*15f0*/  IMAD.WIDE.U32 R24, R10, R184, RZ ;  /* 0x000000b80a187225 */ /* 0x000fc800078e00ff */
[----:B------:R-:W-:Y:S02]  /*1600*/  IMAD R14, R10, R185, R14 ;  /* 0x000000b90a0e7224 */ /* 0x000fe400078e020e */
[----:B-1----:R-:W-:-:S03]  /*1610*/  IMAD R12, R21, R8, RZ ;  /* 0x00000008150c7224 */ /* 0x002fc600078e02ff */
[----:B------:R-:W-:Y:S01]  /*1620*/  IADD3 R25, R25, R14, RZ ;  /* 0x0000000e19197210 */ /* 0x000fe20007ffe0ff */
[C---:B------:R-:W-:Y:S02]  /*1630*/  IMAD R9, R7.reuse, R9, R12 ;  /* 0x0000000907097224 */ /* 0x040fe400078e020c */
[----:B------:R-:W-:-:S05]  /*1640*/  IMAD.WIDE.U32 R24, R7, R8, R24 ;  /* 0x0000000807187225 */ /* 0x000fca00078e0018 */
[----:B------:R-:W-:Y:S02]  /*1650*/  IADD3 R9, R25, R9, RZ ;  /* 0x0000000919097210 */ /* 0x000fe40007ffe0ff */
[----:B------:R-:W-:-:S07]  /*1660*/  MOV R12, R24 ;  /* 0x00000018000c7202 */ /* 0x000fce0000000f00 */
.L_x_3606:
[----:B------:R-:W-:Y:S01]  /*1670*/  @!P1 LOP3.LUT R17, RZ, R19, RZ, 0x33, !PT ;  /* 0x00000013ff119212 */ /* 0x000fe200078e33ff */
[----:B------:R-:W-:Y:S01]  /*1680*/  IMAD R8, R23, R184, RZ ;  /* 0x000000b817087224 */ /* 0x000fe200078e02ff */
[----:B------:R-:W-:Y:S02]  /*1690*/  MOV R18, R12 ;  /* 0x0000000c00127202 */ /* 0x000fe40000000f00 */
[----:B------:R-:W-:Y:S01]  /*16a0*/  MOV R19, R9 ;  /* 0x0000000900137202 */ /* 0x000fe20000000f00 */
[----:B------:R-:W-:Y:S01]  /*16b0*/  IMAD R9, R185, R13, R8 ;  /* 0x0000000db9097224 */ /* 0x000fe200078e0208 */
[----:B------:R-:W-:Y:S02]  /*16c0*/  SHF.R.S32.HI R21, RZ, 0x1f, R17 ;  /* 0x0000001fff157819 */ /* 0x000fe40000011411 */
[----:B------:R-:W-:Y:S01]  /*16d0*/  @P4 IADD3 R11, R10, R11, RZ ;  /* 0x0000000b0a0b4210 */ /* 0x000fe20007ffe0ff */
[----:B------:R-:W-:-:S04]  /*16e0*/  IMAD.WIDE.U32 R18, R184, R13, R18 ;  /* 0x0000000db8127225 */ /* 0x000fc800078e0012 */
[----:B---3--:R-:W-:Y:S01]  /*16f0*/  IMAD R8, R21, R2, RZ ;  /* 0x0000000215087224 */ /* 0x008fe200078e02ff */
[----:B------:R-:W-:Y:S01]  /*1700*/  IADD3 R19, R19, R9, RZ ;  /* 0x0000000913137210 */ /* 0x000fe20007ffe0ff */
[----:B--2---:R-:W-:-:S04]  /*1710*/  @P4 IMAD.WIDE.U32 R24, R11, R4, RZ ;  /* 0x000000040b184225 */ /* 0x004fc800078e00ff */
[----:B------:R-:W-:-:S04]  /*1720*/  IMAD.WIDE.U32 R42, R17, R2, R18 ;  /* 0x00000002112a7225 */ /* 0x000fc800078e0012 */
[----:B------:R-:W-:Y:S02]  /*1730*/  IMAD R3, R17, R3, R8 ;  /* 0x0000000311037224 */ /* 0x000fe400078e0208 */
[----:B------:R-:W-:-:S03]  /*1740*/  @P4 IMAD R16, R11, R5, R25 ;  /* 0x000000050b104224 */ /* 0x000fc600078e0219 */
[----:B------:R-:W-:Y:S01]  /*1750*/  IADD3 R12, R43, R3, RZ ;  /* 0x000000032b0c7210 */ /* 0x000fe20007ffe0ff */
[----:B------:R-:W-:Y:S06]  /*1760*/  @P4 BRA `(.L_x_3605) ;  /* 0x0000000000304947 */ /* 0x000fec0003800000 */
[----:B------:R-:W2:Y:S01]  /*1770*/  LDC.64 R4, c[0x0][0x250] ;  /* 0x00009400ff047b82 */ /* 0x000ea20000000a00 */
[----:B------:R-:W-:-:S07]  /*1780*/  SHF.R.S32.HI R9, RZ, 0x1f, R10 ;  /* 0x0000001fff097819 */ /* 0x000fce000001140a */
[----:B------:R-:W3:Y:S01]  /*1790*/  LDC.64 R2, c[0x0][0x238] ;  /* 0x00008e00ff027b82 */ /* 0x000ee20000000a00 */
[----:B--2---:R-:W-:Y:S01]  /*17a0*/  IMAD R8, R9, R4, RZ ;  /* 0x0000000409087224 */ /* 0x004fe200078e02ff */
[----:B-----5:R-:W-:-:S03]  /*17b0*/  SHF.R.S32.HI R9, RZ, 0x1f, R7 ;  /* 0x0000001fff097819 */ /* 0x020fc60000011407 */
[C---:B------:R-:W-:Y:S02]  /*17c0*/  IMAD R5, R10.reuse, R5, R8 ;  /* 0x000000050a057224 */ /* 0x040fe400078e0208 */
[----:B------:R-:W-:-:S04]  /*17d0*/  IMAD.WIDE.U32 R10, R10, R4, RZ ;  /* 0x000000040a0a7225 */ /* 0x000fc800078e00ff */
[----:B---3--:R-:W-:Y:S01]  /*17e0*/  IMAD R4, R9, R2, RZ ;  /* 0x0000000209047224 */ /* 0x008fe200078e02ff */
[----:B------:R-:W-:-:S03]  /*17f0*/  IADD3 R11, R11, R5, RZ ;  /* 0x000000050b0b7210 */ /* 0x000fc60007ffe0ff */
[C---:B------:R-:W-:Y:S02]  /*1800*/  IMAD R3, R7.reuse, R3, R4 ;  /* 0x0000000307037224 */ /* 0x040fe400078e0204 */
[----:B------:R-:W-:-:S05]  /*1810*/  IMAD.WIDE.U32 R24, R7, R2, R10 ;  /* 0x0000000207187225 */ /* 0x000fca00078e000a */
[----:B------:R-:W-:-:S07]  /*1820*/  IADD3 R16, R25, R3, RZ ;  /* 0x0000000319107210 */ /* 0x000fce0007ffe0ff */
.L_x_3605:
[----:B------:R-:W-:Y:S01]  /*1830*/  ISETP.NE.AND P1, PT, R0, -0x1, PT ;  /* 0xffffffff0000780c */ /* 0x000fe20003f25270 */
[----:B------:R-:W-:Y:S01]  /*1840*/  IMAD.IADD R227, R124, 0x1, -R123 ;  /* 0x000000017ce37824 */ /* 0x000fe200078e0a7b */
[----:B-1----:R-:W-:Y:S01]  /*1850*/  SHF.R.S32.HI R125, RZ, 0x1f, R6 ;  /* 0x0000001fff7d7819 */ /* 0x002fe20000011406 */
        /* <DEDUP_REMOVED lines=8> */
[----:B------:R-:W-:Y:S01]  /*18e0*/  ULDC.64 UR8, c[0x0][0x220] ;  /* 0x0000880000087ab9 */ /* 0x000fe20000000a00 */
[----:B------:R-:W-:Y:S01]  /*18f0*/  LOP3.LUT R7, R7, 0xfffffff8, RZ, 0xc0, !PT ;  /* 0xfffffff807077812 */ /* 0x000fe200078ec0ff */
[----:B------:R-:W-:Y:S01]  /*1900*/  IMAD R25, R28, UR5, R25 ;  /* 0x000000051c197c24 */ /* 0x000fe2000f8e0219 */
[----:B------:R-:W-:Y:S01]  /*1910*/  @!P1 SHF.R.S32.HI R9, RZ, 0x1f, R237 ;  /* 0x0000001fff099819 */ /* 0x000fe200000114ed */
[----:B------:R-:W2:Y:S01]  /*1920*/  @P1 LDC.64 R4, c[0x0][0x240] ;  /* 0x00009000ff041b82 */ /* 0x000ea20000000a00 */
[C---:B------:R-:W-:Y:S01]  /*1930*/  ISETP.GE.AND P6, PT, R18.reuse, R227, PT ;  /* 0x000000e31200720c */ /* 0x040fe20003fc6270 */
[C---:B------:R-:W-:Y:S01]  /*1940*/  VIADD R22, R18.reuse, 0x10 ;  /* 0x0000001012167836 */ /* 0x040fe20000000000 */
[----:B------:R-:W-:Y:S01]  /*1950*/  SHF.R.S32.HI R19, RZ, 0x1f, R18 ;  /* 0x0000001fff137819 */ /* 0x000fe20000011412 */
[----:B------:R-:W-:-:S02]  /*1960*/  IMAD.SHL.U32 R30, R18, 0x40, RZ ;  /* 0x00000040121e7824 */ /* 0x000fc400078e00ff */
[----:B------:R-:W-:Y:S01]  /*1970*/  VIADD R20, R18, 0x20 ;  /* 0x0000002012147836 */ /* 0x000fe20000000000 */
[-C--:B------:R-:W-:Y:S01]  /*1980*/  ISETP.GE.AND P3, PT, R22, R227.reuse, PT ;  /* 0x000000e31600720c */ /* 0x080fe20003f66270 */
[----:B------:R-:W3:Y:S01]  /*1990*/  @!P1 LDC.64 R2, c[0x0][0x228] ;  /* 0x00008a00ff029b82 */ /* 0x000ee20000000a00 */
[----:B------:R-:W-:Y:S01]  /*19a0*/  LOP3.LUT R30, R30, 0x1c0, RZ, 0xc0, !PT ;  /* 0x000001c01e1e7812 */ /* 0x000fe200078ec0ff */
[----:B------:R-:W-:Y:S01]  /*19b0*/  IMAD.WIDE R14, R15, 0x40, R18 ;  /* 0x000000400f0e7825 */ /* 0x000fe200078e0212 */
[----:B------:R-:W-:-:S03]  /*19c0*/  ISETP.GE.AND P2, PT, R20, R227, PT ;  /* 0x000000e31400720c */ /* 0x000fc60003f46270 */
[----:B------:R-:W-:Y:S02]  /*19d0*/  IMAD.SHL.U32 R36, R36, 0x8, RZ ;  /* 0x0000000824247824 */ /* 0x000fe400078e00ff */
[----:B------:R-:W-:Y:S01]  /*19e0*/  IMAD R191, R19, R184, RZ ;  /* 0x000000b813bf7224 */ /* 0x000fe200078e02ff */
[----:B------:R-:W4:Y:S03]  /*19f0*/  LDC.64 R188, c[0x0][0x250] ;  /* 0x00009400ffbc7b82 */ /* 0x000f260000000a00 */
[----:B------:R-:W4:Y:S01]  /*1a00*/  @!P3 S2R R32, SR_CgaCtaId ;  /* 0x000000000020b919 */ /* 0x000f220000008800 */
[----:B------:R-:W-:Y:S02]  /*1a10*/  IMAD R191, R18, R185, R191 ;  /* 0x000000b912bf7224 */ /* 0x000fe400078e02bf */
[----:B--2---:R-:W-:-:S04]  /*1a20*/  @P1 IMAD.WIDE.U32 R10, R0, R4, RZ ;  /* 0x00000004000a1225 */ /* 0x004fc800078e00ff */
[----:B------:R-:W-:Y:S02]  /*1a30*/  @P1 IMAD R4, R0, R5, R11 ;  /* 0x0000000500041224 */ /* 0x000fe400078e020b */
[----:B------:R-:W-:Y:S02]  /*1a40*/  IMAD.IADD R0, R6, 0x1, -R7 ;  /* 0x0000000106007824 */ /* 0x000fe400078e0a07 */
[-C--:B---3--:R-:W-:Y:S02]  /*1a50*/  @!P1 IMAD R8, R9, R2.reuse, RZ ;  /* 0x0000000209089224 */ /* 0x088fe400078e02ff */
[----:B------:R-:W-:Y:S02]  /*1a60*/  IMAD.SHL.U32 R43, R0, 0x8, RZ ;  /* 0x00000008002b7824 */ /* 0x000fe400078e00ff */
[C---:B------:R-:W-:Y:S02]  /*1a70*/  @!P1 IMAD R3, R237.reuse, R3, R8 ;  /* 0x00000003ed039224 */ /* 0x040fe400078e0208 */
[----:B------:R-:W-:Y:S01]  /*1a80*/  @!P1 IMAD.WIDE.U32 R8, R237, R2, RZ ;  /* 0x00000002ed089225 */ /* 0x000fe200078e00ff */
[----:B------:R-:W-:-:S02]  /*1a90*/  SHF.R.S32.HI R27, RZ, 0x1f, R43 ;  /* 0x0000001fff1b7819 */ /* 0x000fc4000001142b */
[----:B------:R-:W-:Y:S01]  /*1aa0*/  LOP3.LUT R26, R30, 0x38, R43, 0xf8, !PT ;  /* 0x000000381e1a7812 */ /* 0x000fe200078ef82b */
[----:B------:R-:W-:Y:S01]  /*1ab0*/  @!P1 IMAD.MOV.U32 R10, RZ, RZ, R8 ;  /* 0x000000ffff0a9224 */ /* 0x000fe200078e0008 */
[----:B------:R-:W-:Y:S01]  /*1ac0*/  IADD3 R42, P4, R43, R42, RZ ;  /* 0x0000002a2b2a7210 */ /* 0x000fe20007f9e0ff */
[----:B------:R-:W-:Y:S01]  /*1ad0*/  @!P1 IMAD.IADD R4, R9, 0x1, R3 ;  /* 0x0000000109049824 */ /* 0x000fe200078e0203 */
[----:B------:R-:W-:Y:S01]  /*1ae0*/  SHF.R.U32.HI R3, RZ, 0x3, R30 ;  /* 0x00000003ff037819 */ /* 0x000fe2000001161e */
[----:B------:R-:W2:Y:S01]  /*1af0*/  @!P6 LDC.64 R8, c[0x0][0x240] ;  /* 0x00009000ff08eb82 */ /* 0x000ea20000000a00 */
[----:B------:R-:W-:Y:S01]  /*1b00*/  IADD3 R10, P1, R43, R10, RZ ;  /* 0x0000000a2b0a7210 */ /* 0x000fe20007f3e0ff */
[----:B------:R-:W-:Y:S01]  /*1b10*/  IMAD.SHL.U32 R2, R233, 0x80, RZ ;  /* 0x00000080e9027824 */ /* 0x000fe200078e00ff */
[----:B------:R-:W-:Y:S01]  /*1b20*/  LOP3.LUT R3, R26, R3, RZ, 0x3c, !PT ;  /* 0x000000031a037212 */ /* 0x000fe200078e3cff */
[----:B------:R-:W3:Y:S02]  /*1b30*/  @!P2 S2R R30, SR_CgaCtaId ;  /* 0x00000000001ea919 */ /* 0x000ee40000008800 */
[----:B------:R-:W-:Y:S01]  /*1b40*/  IMAD.X R11, R27, 0x1, R4, P1 ;  /* 0x000000011b0b7824 */ /* 0x000fe200008e0604 */
[----:B------:R-:W-:Y:S01]  /*1b50*/  IADD3 R24, P1, R43, R24, RZ ;  /* 0x000000182b187210 */ /* 0x000fe20007f3e0ff */
[----:B------:R-:W-:Y:S01]  /*1b60*/  IMAD.IADD R7, R121, 0x1, -R2 ;  /* 0x0000000179077824 */ /* 0x000fe200078e0a02 */
[----:B------:R-:W4:Y:S01]  /*1b70*/  @!P3 LDC.64 R4, c[0x0][0x240] ;  /* 0x00009000ff04bb82 */ /* 0x000f220000000a00 */
[----:B------:R-:W-:Y:S01]  /*1b80*/  IMAD.WIDE.U32 R28, R28, UR4, R10 ;  /* 0x000000041c1c7c25 */ /* 0x000fe2000f8e000a */
[----:B------:R-:W-:Y:S01]  /*1b90*/  UMOV UR4, 0x400 ;  /* 0x0000040000047882 */ /* 0x000fe20000000000 */
[----:B------:R-:W-:Y:S01]  /*1ba0*/  LOP3.LUT R3, R3, 0xfffffe00, R36, 0xf8, !PT ;  /* 0xfffffe0003037812 */ /* 0x000fe200078ef824 */
[----:B-1----:R-:W-:Y:S01]  /*1bb0*/  ULEA UR4, UR6, UR4, 0x18 ;  /* 0x0000000406047291 */ /* 0x002fe2000f8ec03f */
[----:B------:R-:W-:Y:S01]  /*1bc0*/  ISETP.GE.AND P5, PT, R18, R7, PT ;  /* 0x000000071200720c */ /* 0x000fe20003fa6270 */
[----:B------:R-:W-:Y:S01]  /*1bd0*/  IMAD.X R43, R27, 0x1, R12, P4 ;  /* 0x000000011b2b7824 */ /* 0x000fe200020e060c */
[----:B------:R-:W-:Y:S01]  /*1be0*/  IADD3 R29, R29, R25, RZ ;  /* 0x000000191d1d7210 */ /* 0x000fe20007ffe0ff */
[----:B------:R-:W1:Y:S01]  /*1bf0*/  @!P6 LDC.64 R10, c[0x0][0x210] ;  /* 0x00008400ff0aeb82 */ /* 0x000e620000000a00 */
[----:B------:R-:W-:Y:S01]  /*1c00*/  IMAD.X R25, R27, 0x1, R16, P1 ;  /* 0x000000011b197824 */ /* 0x000fe200008e0610 */
[----:B------:R-:W-:Y:S01]  /*1c10*/  @!P3 IADD3 R16, P1, R14, 0x10, RZ ;  /* 0x000000100e10b810 */ /* 0x000fe20007f3e0ff */
[----:B------:R-:W-:Y:S01]  /*1c20*/  IMAD.WIDE.U32 R42, R18, R184, R42 ;  /* 0x000000b8122a7225 */ /* 0x000fe200078e002a */
[----:B------:R-:W-:Y:S01]  /*1c30*/  LEA R235, R3, UR4, 0x1 ;  /* 0x0000000403eb7c11 */ /* 0x000fe2000f8e08ff */
[----:B------:R-:W-:-:S02]  /*1c40*/  ULDC.64 UR6, c[0x0][0x268] ;  /* 0x00009a0000067ab9 */ /* 0x000fc40000000a00 */
[-C--:B--2---:R-:W-:Y:S02]  /*1c50*/  @!P6 IMAD R31, R15, R8.reuse, RZ ;  /* 0x000000080f1fe224 */ /* 0x084fe400078e02ff */
[C---:B------:R-:W-:Y:S01]  /*1c60*/  @!P6 IMAD.WIDE.U32 R38, R14.reuse, R8, R28 ;  /* 0x000000080e26e225 */ /* 0x040fe200078e001c */
[----:B------:R-:W2:Y:S03]  /*1c70*/  @!P5 S2R R26, SR_CgaCtaId ;  /* 0x00000000001ad919 */ /* 0x000ea60000008800 */
[----:B------:R-:W-:Y:S02]  /*1c80*/  @!P6 IMAD R31, R14, R9, R31 ;  /* 0x000000090e1fe224 */ /* 0x000fe400078e021f */
[----:B------:R-:W3:Y:S01]  /*1c90*/  @!P3 LDC.64 R8, c[0x0][0x210] ;  /* 0x00008400ff08bb82 */ /* 0x000ee20000000a00 */
[----:B------:R-:W-:Y:S02]  /*1ca0*/  @!P3 IMAD.X R33, RZ, RZ, R15, P1 ;  /* 0x000000ffff21b224 */ /* 0x000fe400008e060f */
[----:B------:R-:W-:-:S02]  /*1cb0*/  @!P6 IMAD.IADD R34, R39, 0x1, R31 ;  /* 0x000000012722e824 */ /* 0x000fc400078e021f */
[----:B----4-:R-:W-:Y:S02]  /*1cc0*/  @!P3 IMAD R33, R33, R4, RZ ;  /* 0x000000042121b224 */ /* 0x010fe400078e02ff */
[----:B------:R-:W-:Y:S01]  /*1cd0*/  @!P3 IMAD.MOV.U32 R35, RZ, RZ, R29 ;  /* 0x000000ffff23b224 */ /* 0x000fe200078e001d */
[----:B-1----:R-:W-:Y:S01]  /*1ce0*/  @!P6 LEA R44, P1, R38, R10, 0x1 ;  /* 0x0000000a262ce211 */ /* 0x002fe200078208ff */
[----:B------:R-:W-:Y:S02]  /*1cf0*/  @!P3 IMAD R10, R16, R5, R33 ;  /* 0x00000005100ab224 */ /* 0x000fe400078e0221 */
[----:B------:R-:W-:Y:S01]  /*1d00*/  IMAD.IADD R191, R43, 0x1, R191 ;  /* 0x000000012bbf7824 */ /* 0x000fe200078e02bf */
[----:B------:R-:W-:Y:S01]  /*1d10*/  @!P6 LEA.HI.X R45, R38, R11, R34, 0x1, P1 ;  /* 0x0000000b262de211 */ /* 0x000fe200008f0c22 */
[----:B------:R-:W-:Y:S01]  /*1d20*/  @!P3 IMAD.MOV.U32 R34, RZ, RZ, R28 ;  /* 0x000000ffff22b224 */ /* 0x000fe200078e001c */
[----:B------:R-:W-:Y:S01]  /*1d30*/  IADD3 R38, P4, R18, R13, RZ ;  /* 0x0000000d12267210 */ /* 0x000fe20007f9e0ff */
[----:B------:R-:W-:Y:S01]  /*1d40*/  IMAD.MOV.U32 R190, RZ, RZ, R42 ;  /* 0x000000ffffbe7224 */ /* 0x000fe200078e002a */
        /* <DEDUP_REMOVED lines=10> */
[----:B---3--:R-:W-:Y:S01]  /*1df0*/  @!P3 LEA R40, P1, R34, R8, 0x1 ;  /* 0x000000082228b211 */ /* 0x008fe200078208ff */
[----:B------:R-:W-:Y:S01]  /*1e00*/  IMAD.X R23, R19, 0x1, R23, P4 ;  /* 0x0000000113177824 */ /* 0x000fe200020e0617 */
[----:B------:R-:W-:Y:S01]  /*1e10*/  ISETP.GE.AND P6, PT, R16, R227, PT ;  /* 0x000000e31000720c */ /* 0x000fe20003fc6270 */
[----:B------:R-:W3:Y:S01]  /*1e20*/  @!P2 LDC.64 R12, c[0x0][0x210] ;  /* 0x00008400ff0cab82 */ /* 0x000ee20000000a00 */
[----:B------:R-:W-:Y:S01]  /*1e30*/  @!P3 LEA.HI.X R41, R34, R9, R10, 0x1, P1 ;  /* 0x000000092229b211 */ /* 0x000fe200008f0c0a */
[----:B------:R-:W-:Y:S01]  /*1e40*/  @!P2 IMAD.MOV.U32 R42, RZ, RZ, R28 ;  /* 0x000000ffff2aa224 */ /* 0x000fe200078e001c */
[----:B------:R-:W-:Y:S01]  /*1e50*/  @!P2 MOV R9, 0x400 ;  /* 0x000004000009a802 */ /* 0x000fe20000000f00 */
[----:B------:R-:W-:Y:S01]  /*1e60*/  @!P2 IMAD.MOV.U32 R43, RZ, RZ, R29 ;  /* 0x000000ffff2ba224 */ /* 0x000fe200078e001d */
[----:B--2---:R-:W-:Y:S01]  /*1e70*/  @!P5 LEA R26, R26, R11, 0x18 ;  /* 0x0000000b1a1ad211 */ /* 0x004fe200078ec0ff */
[----:B------:R-:W-:Y:S01]  /*1e80*/  IMAD.WIDE.U32 R24, R17, UR6, R24 ;  /* 0x0000000611187c25 */ /* 0x000fe2000f8e0018 */
[----:B------:R-:W-:-:S02]  /*1e90*/  ISETP.GE.AND P4, PT, R22, R7, PT ;  /* 0x000000071600720c */ /* 0x000fc40003f86270 */
[----:B------:R-:W-:Y:S01]  /*1ea0*/  @!P2 IADD3 R35, P1, R14, 0x20, RZ ;  /* 0x000000200e23a810 */ /* 0x000fe20007f3e0ff */
[----:B------:R-:W-:Y:S01]  /*1eb0*/  IMAD R23, R23, R188, RZ ;  /* 0x000000bc17177224 */ /* 0x000fe200078e02ff */
        /* <DEDUP_REMOVED lines=13> */
[----:B---3--:R-:W-:Y:S01]  /*1f90*/  @!P2 LEA R12, P1, R42, R12, 0x1 ;  /* 0x0000000c2a0ca211 */ /* 0x008fe200078208ff */
[----:B----4-:R-:W-:Y:S02]  /*1fa0*/  @!P6 IMAD.MOV.U32 R44, RZ, RZ, R28 ;  /* 0x000000ffff2ce224 */ /* 0x010fe400078e001c */
        /* <DEDUP_REMOVED lines=18> */
[----:B------:R-:W-:Y:S01]  /*20d0*/  IMAD R23, R38, R189, R23 ;  /* 0x000000bd26177224 */ /* 0x000fe200078e0217 */
[----:B-1----:R-:W-:Y:S01]  /*20e0*/  @!P6 LEA R32, P3, R44, R8, 0x1 ;  /* 0x000000082c20e211 */ /* 0x002fe200078608ff */
[----:B------:R1:W-:Y:S01]  /*20f0*/  @!P2 LDGSTS.E.BYPASS.LTC128B.128 [R31+0x3000], desc[UR10][R12.64+0x80] ;  /* 0x030000800c1fafae */ /* 0x0003e2000b901d4a */
[----:B---3--:R-:W-:Y:S02]  /*2100*/  @!P5 LEA R14, P2, R190, R14, 0x1 ;  /* 0x0000000ebe0ed211 */ /* 0x008fe400078408ff */
        /* <DEDUP_REMOVED lines=33> */
[----:B------:R-:W4:Y:S01]  /*2320*/  @!P1 S2R R10, SR_CgaCtaId ;  /* 0x00000000000a9919 */ /* 0x000f220000008800 */
[----:B------:R-:W3:Y:S03]  /*2330*/  @!P6 S2R R8, SR_CgaCtaId ;  /* 0x000000000008e919 */ /* 0x000ee60000008800 */
        /* <DEDUP_REMOVED lines=11> */
[----:B---3--:R-:W-:Y:S01]  /*23f0*/  @!P6 LEA R8, R8, R15, 0x18 ;  /* 0x0000000f0808e211 */ /* 0x008fe200078ec0ff */
[C---:B------:R-:W-:Y:S01]  /*2400*/  @!P1 IMAD R15, R3.reuse, 0x2, R10 ;  /* 0x00000002030f9824 */ /* 0x040fe200078e020a */
[----:B-1----:R-:W-:Y:S02]  /*2410*/  @!P5 LEA R36, R36, R13, 0x18 ;  /* 0x0000000d2424d211 */ /* 0x002fe400078ec0ff */
[----:B------:R-:W1:Y:S02]  /*2420*/  @!P5 LDC.64 R12, c[0x0][0x218] ;  /* 0x00008600ff0cdb82 */ /* 0x000e640000000a00 */
[----:B------:R-:W-:Y:S01]  /*2430*/  @!P1 LDGSTS.E.BYPASS.LTC128B.128 [R15+0x5000], desc[UR10][R48.64] ;  /* 0x05000000300f9fae */ /* 0x000fe2000b901d4a */
[----:B------:R-:W-:Y:S01]  /*2440*/  @!P3 LEA R32, R32, R9, 0x18 ;  /* 0x000000092020b211 */ /* 0x000fe200078ec0ff */
[----:B------:R-:W-:Y:S01]  /*2450*/  @!P5 IMAD R36, R3, 0x2, R36 ;  /* 0x000000020324d824 */ /* 0x000fe200078e0224 */
[----:B------:R-:W-:Y:S01]  /*2460*/  @!P2 MOV R9, 0x400 ;  /* 0x000004000009a802 */ /* 0x000fe20000000f00 */
[----:B------:R3:W-:Y:S01]  /*2470*/  @!P1 LDGSTS.E.BYPASS.LTC128B.128 [R15+0x9000], desc[UR10][R48.64+0x80] ;  /* 0x09000080300f9fae */ /* 0x0007e2000b901d4a */
[----:B------:R-:W-:Y:S01]  /*2480*/  @!P6 LEA R46, P1, R44, R4, 0x1 ;  /* 0x000000042c2ee211 */ /* 0x000fe200078208ff */
[----:B------:R-:W-:Y:S01]  /*2490*/  IMAD R4, R21, UR6, RZ ;  /* 0x0000000615047c24 */ /* 0x000fe2000f8e02ff */
[C---:B------:R-:W-:Y:S01]  /*24a0*/  @!P6 LEA R21, R3.reuse, R8, 0x1 ;  /* 0x000000080315e211 */ /* 0x040fe200078e08ff */
[----:B------:R-:W-:Y:S01]  /*24b0*/  @!P3 IMAD R32, R3, 0x2, R32 ;  /* 0x000000020320b824 */ /* 0x000fe200078e0220 */
[----:B--2---:R-:W-:Y:S01]  /*24c0*/  @!P4 LEA R34, R34, R11, 0x18 ;  /* 0x0000000b2222c211 */ /* 0x004fe200078ec0ff */
[----:B------:R-:W-:-:S04]  /*24d0*/  @!P6 IMAD R11, R185, 0x30, RZ ;  /* 0x00000030b90be824 */ /* 0x000fc800078e02ff */
[----:B------:R-:W-:Y:S02]  /*24e0*/  @!P6 IMAD.IADD R42, R45, 0x1, R11 ;  /* 0x000000012d2ae824 */ /* 0x000fe400078e020b */
[----:B------:R-:W2:Y:S01]  /*24f0*/  @!P4 LDC.64 R10, c[0x0][0x218] ;  /* 0x00008600ff0acb82 */ /* 0x000ea20000000a00 */
[----:B------:R-:W-:Y:S01]  /*2500*/  @!P4 IMAD R34, R3, 0x2, R34 ;  /* 0x000000020322c824 */ /* 0x000fe200078e0222 */
[----:B----4-:R-:W-:Y:S02]  /*2510*/  @!P2 LEA R40, R40, R9, 0x18 ;  /* 0x000000092828a211 */ /* 0x010fe400078ec0ff */
[----:B------:R-:W-:Y:S01]  /*2520*/  @!P6 LEA.HI.X R47, R44, R5, R42, 0x1, P1 ;  /* 0x000000052c2fe211 */ /* 0x000fe200008f0c2a */
[C---:B------:R-:W-:Y:S01]  /*2530*/  @!P4 IMAD.WIDE.U32 R44, R184.reuse, 0x50, R190 ;  /* 0x00000050b82cc825 */ /* 0x040fe200078e00be */
[C---:B------:R-:W-:Y:S02]  /*2540*/  @!P5 LEA R19, P1, R184.reuse, R190, 0x6 ;  /* 0x000000beb813d211 */ /* 0x040fe400078230ff */
[----:B------:R-:W4:Y:S01]  /*2550*/  @!P3 LDC.64 R8, c[0x0][0x218] ;  /* 0x00008600ff08bb82 */ /* 0x000f220000000a00 */
[----:B------:R-:W-:Y:S01]  /*2560*/  @!P6 LDGSTS.E.BYPASS.LTC128B.128 [R21+0x5800], desc[UR10][R46.64] ;  /* 0x058000002e15efae */ /* 0x000fe2000b901d4a */
[----:B------:R-:W-:Y:S01]  /*2570*/  @!P5 LEA.HI.X R42, R184, R191, R185, 0x6, P1 ;  /* 0x000000bfb82ad211 */ /* 0x000fe200008f34b9 */
[----:B---3--:R-:W-:Y:S01]  /*2580*/  IMAD R15, R17, UR7, R4 ;  /* 0x00000007110f7c24 */ /* 0x008fe2000f8e0204 */
[----:B-1----:R-:W-:Y:S01]  /*2590*/  @!P5 LEA R12, P1, R19, R12, 0x1 ;  /* 0x0000000c130cd211 */ /* 0x002fe200078208ff */
[----:B------:R-:W-:Y:S01]  /*25a0*/  @!P4 IMAD R17, R185, 0x50, RZ ;  /* 0x00000050b911c824 */ /* 0x000fe200078e02ff */
[----:B------:R1:W-:Y:S02]  /*25b0*/  @!P6 LDGSTS.E.BYPASS.LTC128B.128 [R21+0x9800], desc[UR10][R46.64+0x80] ;  /* 0x098000802e15efae */ /* 0x0003e4000b901d4a */
[----:B------:R-:W3:Y:S01]  /*25c0*/  @!P2 LDC.64 R4, c[0x0][0x218] ;  /* 0x00008600ff04ab82 */ /* 0x000ee20000000a00 */
[----:B------:R-:W-:Y:S01]  /*25d0*/  @!P2 IMAD R40, R3, 0x2, R40 ;  /* 0x000000020328a824 */ /* 0x000fe200078e0228 */
[----:B------:R-:W-:Y:S01]  /*25e0*/  @!P5 LEA.HI.X R13, R19, R13, R42, 0x1, P1 ;  /* 0x0000000d130dd211 */ /* 0x000fe200008f0c2a */
[----:B------:R-:W-:Y:S01]  /*25f0*/  @!P4 IMAD.IADD R17, R45, 0x1, R17 ;  /* 0x000000012d11c824 */ /* 0x000fe200078e0211 */
[----:B------:R-:W-:Y:S01]  /*2600*/  ISETP.GE.AND P6, PT, R16, R7, PT ;  /* 0x000000071000720c */ /* 0x000fe20003fc6270 */
[----:B------:R-:W-:-:S02]  /*2610*/  @!P3 IMAD R3, R185, 0x60, RZ ;  /* 0x00000060b903b824 */ /* 0x000fc400078e02ff */
[----:B------:R-:W-:Y:S01]  /*2620*/  @!P5 LDGSTS.E.BYPASS.LTC128B.128 [R36+0x6000], desc[UR10][R12.64] ;  /* 0x060000000c24dfae */ /* 0x000fe2000b901d4a */
[C---:B--2---:R-:W-:Y:S01]  /*2630*/  @!P4 LEA R48, P1, R44.reuse, R10, 0x1 ;  /* 0x0000000a2c30c211 */ /* 0x044fe200078208ff */
[----:B------:R-:W-:Y:S02]  /*2640*/  @!P2 IMAD R10, R185, 0x70, RZ ;  /* 0x00000070b90aa824 */ /* 0x000fe400078e02ff */
[----:B------:R2:W-:Y:S01]  /*2650*/  @!P5 LDGSTS.E.BYPASS.LTC128B.128 [R36+0xa000], desc[UR10][R12.64+0x80] ;  /* 0x0a0000800c24dfae */ /* 0x0005e2000b901d4a */
[----:B------:R-:W-:Y:S01]  /*2660*/  @!P4 LEA.HI.X R49, R44, R11, R17, 0x1, P1 ;  /* 0x0000000b2c31c211 */ /* 0x000fe200008f0c11 */
[----:B------:R-:W-:Y:S01]  /*2670*/  @!P2 IMAD.WIDE.U32 R44, R184, 0x70, R190 ;  /* 0x00000070b82ca825 */ /* 0x000fe200078e00be */
[----:B------:R-:W-:-:S03]  /*2680*/  ISETP.GE.AND P5, PT, R30, R7, PT ;  /* 0x000000071e00720c */ /* 0x000fc60003fa6270 */
[----:B------:R-:W-:Y:S01]  /*2690*/  @!P2 IMAD.IADD R10, R45, 0x1, R10 ;  /* 0x000000012d0aa824 */ /* 0x000fe200078e020a */
[----:B------:R-:W-:Y:S01]  /*26a0*/  @!P4 LDGSTS.E.BYPASS.LTC128B.128 [R34+0x6800], desc[UR10][R48.64] ;  /* 0x068000003022cfae */ /* 0x000fe2000b901d4a */
[----:B------:R-:W-:-:S03]  /*26b0*/  IMAD.IADD R25, R25, 0x1, R15 ;  /* 0x0000000119197824 */ /* 0x000fc600078e020f */
[----:B------:R-:W-:Y:S01]  /*26c0*/  @!P4 LDGSTS.E.BYPASS.LTC128B.128 [R34+0xa800], desc[UR10][R48.64+0x80] ;  /* 0x0a8000803022cfae */ /* 0x000fe2000b901d4a */
[----:B------:R-:W-:Y:S01]  /*26d0*/  IMAD.WIDE.U32 R38, R38, R188, R24 ;  /* 0x000000bc26267225 */ /* 0x000fe200078e0018 */
[----:B------:R-:W-:-:S03]  /*26e0*/  ISETP.GE.AND P4, PT, R18, R7, PT ;  /* 0x000000071200720c */ /* 0x000fc60003f86270 */
[----:B-1----:R-:W-:-:S04]  /*26f0*/  @!P3 IMAD.WIDE.U32 R46, R184, 0x60, R190 ;  /* 0x00000060b82eb825 */ /* 0x002fc800078e00be */
[----:B------:R-:W-:Y:S01]  /*2700*/  @!P3 IMAD.IADD R42, R47, 0x1, R3 ;  /* 0x000000012f2ab824 */ /* 0x000fe200078e0203 */
[----:B----4-:R-:W-:Y:S01]  /*2710*/  @!P3 LEA R8, P1, R46, R8, 0x1 ;  /* 0x000000082e08b211 */ /* 0x010fe200078208ff */
[----:B------:R-:W-:Y:S01]  /*2720*/  IMAD.SHL.U32 R18, R18, 0x8, RZ ;  /* 0x0000000812127824 */ /* 0x000fe200078e00ff */
[----:B------:R-:W-:Y:S02]  /*2730*/  LEA.HI R3, R125, R6, RZ, 0x4 ;  /* 0x000000067d037211 */ /* 0x000fe400078f20ff */
[----:B------:R-:W-:Y:S02]  /*2740*/  @!P3 LEA.HI.X R9, R46, R9, R42, 0x1, P1 ;  /* 0x000000092e09b211 */ /* 0x000fe400008f0c2a */
[C---:B---3--:R-:W-:Y:S01]  /*2750*/  @!P2 LEA R4, P1, R44.reuse, R4, 0x1 ;  /* 0x000000042c04a211 */ /* 0x048fe200078208ff */
[----:B--2---:R-:W-:Y:S01]  /*2760*/  IMAD.IADD R36, R39, 0x1, R23 ;  /* 0x0000000127247824 */ /* 0x004fe200078e0217 */
[----:B------:R-:W-:Y:S01]  /*2770*/  LEA.HI R125, R125, R6, RZ, 0x5 ;  /* 0x000000067d7d7211 */ /* 0x000fe200078f28ff */
[----:B------:R-:W-:Y:S01]  /*2780*/  @!P3 LDGSTS.E.BYPASS.LTC128B.128 [R32+0x7000], desc[UR10][R8.64] ;  /* 0x070000000820bfae */ /* 0x000fe2000b901d4a */
[----:B------:R-:W-:Y:S01]  /*2790*/  @!P2 LEA.HI.X R5, R44, R5, R10, 0x1, P1 ;  /* 0x000000052c05a211 */ /* 0x000fe200008f0c0a */
[----:B------:R-:W-:Y:S01]  /*27a0*/  IMAD.WIDE.U32 R10, R188, 0x20, RZ ;  /* 0x00000020bc0a7825 */ /* 0x000fe200078e00ff */
[----:B------:R-:W-:Y:S01]  /*27b0*/  ISETP.GE.AND P1, PT, R20, R7, PT ;  /* 0x000000071400720c */ /* 0x000fe20003f26270 */
[----:B------:R1:W-:Y:S01]  /*27c0*/  @!P3 LDGSTS.E.BYPASS.LTC128B.128 [R32+0xb000], desc[UR10][R8.64+0x80] ;  /* 0x0b0000800820bfae */ /* 0x0003e2000b901d4a */
[----:B------:R-:W-:-:S02]  /*27d0*/  LEA R230, P3, R38, UR8, 0x1 ;  /* 0x0000000826e67c11 */ /* 0x000fc4000f8608ff */
[----:B------:R-:W-:Y:S01]  /*27e0*/  SHF.R.S32.HI R122, RZ, 0x5, R125 ;  /* 0x00000005ff7a7819 */ /* 0x000fe2000001147d */
[----:B------:R-:W-:Y:S01]  /*27f0*/  @!P2 LDGSTS.E.BYPASS.LTC128B.128 [R40+0x7800], desc[UR10][R4.64] ;  /* 0x078000000428afae */ /* 0x000fe2000b901d4a */
[----:B------:R-:W-:Y:S02]  /*2800*/  LEA.HI.X R229, R38, UR9, R36, 0x1, P3 ;  /* 0x0000000926e57c11 */ /* 0x000fe400098f0c24 */
[----:B------:R-:W-:Y:S01]  /*2810*/  LOP3.LUT R125, R125, 0xffffffe0, RZ, 0xc0, !PT ;  /* 0xffffffe07d7d7812 */ /* 0x000fe200078ec0ff */
[----:B------:R2:W-:Y:S01]  /*2820*/  @!P2 LDGSTS.E.BYPASS.LTC128B.128 [R40+0xb800], desc[UR10][R4.64+0x80] ;  /* 0x0b8000800428afae */ /* 0x0005e2000b901d4a */
[----:B------:R-:W-:Y:S01]  /*2830*/  ISETP.GE.AND P2, PT, R22, R7, PT ;  /* 0x000000071600720c */ /* 0x000fe20003f46270 */
[----:B------:R-:W-:Y:S02]  /*2840*/  @!P4 IMAD.MOV.U32 R231, RZ, RZ, R229 ;  /* 0x000000ffffe7c224 */ /* 0x000fe400078e00e5 */
[----:B------:R-:W0:Y:S10]  /*2850*/  LDGDEPBAR ;  /* 0x00000000000079af */ /* 0x000e340000000000 */
[----:B------:R-:W-:-:S02]  /*2860*/  @!P2 IADD3 R10, P3, R230, R10, RZ ;  /* 0x0000000ae60aa210 */ /* 0x000fc40007f7e0ff */
[----:B-1----:R-:W-:Y:S02]  /*2870*/  LOP3.LUT R9, R3, 0xfffffff0, RZ, 0xc0, !PT ;  /* 0xfffffff003097812 */ /* 0x002fe400078ec0ff */
[----:B------:R-:W-:-:S04]  /*2880*/  SHF.L.U32 R8, R189, 0x5, RZ ;  /* 0x00000005bd087819 */ /* 0x000fc800000006ff */
[----:B------:R-:W-:Y:S01]  /*2890*/  @!P2 IADD3.X R11, R229, R11, R8, P3, !PT ;  /* 0x0000000be50ba210 */ /* 0x000fe20001ffe408 */
[----:B--2---:R-:W-:Y:S01]  /*28a0*/  IMAD.IADD R4, R6, 0x1, -R9 ;  /* 0x0000000106047824 */ /* 0x004fe200078e0a09 */
[----:B------:R-:W-:-:S04]  /*28b0*/  DEPBAR.LE SB0, 0x0 ;  /* 0x000080000000791a */ /* 0x000fc80000000000 */
[----:B------:R-:W-:Y:S01]  /*28c0*/  BAR.SYNC.DEFER_BLOCKING 0x0 ;  /* 0x0000000000007b1d */ /* 0x000fe20000010000 */
[----:B------:R-:W-:Y:S01]  /*28d0*/  SHF.R.S32.HI R8, RZ, 0x4, R3 ;  /* 0x00000004ff087819 */ /* 0x000fe20000011403 */
[----:B------:R-:W-:Y:S01]  /*28e0*/  IMAD.SHL.U32 R3, R0, 0x40, RZ ;  /* 0x0000004000037824 */ /* 0x000fe200078e00ff */
[----:B------:R-:W-:Y:S02]  /*28f0*/  SHF.R.S32.HI R5, RZ, 0x1f, R4 ;  /* 0x0000001fff057819 */ /* 0x000fe40000011404 */
[----:B------:R-:W-:Y:S02]  /*2900*/  ISETP.GE.AND P3, PT, R26, R7, PT ;  /* 0x000000071a00720c */ /* 0x000fe40003f66270 */
[----:B------:R-:W-:Y:S02]  /*2910*/  LEA.HI R5, R5, R4, RZ, 0x3 ;  /* 0x0000000405057211 */ /* 0x000fe400078f18ff */
[----:B------:R-:W-:Y:S02]  /*2920*/  LOP3.LUT R13, R3, 0x1c0, RZ, 0xc0, !PT ;  /* 0x000001c0030d7812 */ /* 0x000fe400078ec0ff */
[----:B------:R-:W-:-:S02]  /*2930*/  LEA.HI R9, R8, R8, RZ, 0x1 ;  /* 0x0000000808097211 */ /* 0x000fc400078f08ff */
[----:B------:R-:W-:Y:S02]  /*2940*/  LOP3.LUT R15, R5, 0xfffffff8, RZ, 0xc0, !PT ;  /* 0xfffffff8050f7812 */ /* 0x000fe400078ec0ff */
[----:B------:R-:W-:Y:S02]  /*2950*/  LOP3.LUT R18, R13, 0x8, R18, 0xf8, !PT ;  /* 0x000000080d127812 */ /* 0x000fe400078ef812 */
[----:B------:R-:W-:Y:S01]  /*2960*/  LOP3.LUT R9, R9, 0xfffffffe, RZ, 0xc0, !PT ;  /* 0xfffffffe09097812 */ /* 0x000fe200078ec0ff */
[----:B------:R-:W-:Y:S01]  /*2970*/  IMAD.IADD R3, R4, 0x1, -R15 ;  /* 0x0000000104037824 */ /* 0x000fe200078e0a0f */
[----:B------:R-:W-:-:S03]  /*2980*/  SHF.R.U32.HI R13, RZ, 0x3, R13 ;  /* 0x00000003ff0d7819 */ /* 0x000fc6000001160d */
[----:B------:R-:W-:Y:S01]  /*2990*/  IMAD.IADD R9, R8, 0x1, -R9 ;  /* 0x0000000108097824 */ /* 0x000fe200078e0a09 */
[----:B------:R-:W-:Y:S01]  /*29a0*/  LOP3.LUT R18, R18, R13, RZ, 0x3c, !PT ;  /* 0x0000000d12127212 */ /* 0x000fe200078e3cff */
[----:B------:R-:W-:Y:S01]  /*29b0*/  @P4 STS.128 [R235+0xc000], RZ ;  /* 0x00c000ffeb004388 */ /* 0x000fe20000000c00 */
[----:B------:R-:W-:-:S03]  /*29c0*/  IMAD.SHL.U32 R4, R3, 0x40, RZ ;  /* 0x0000004003047824 */ /* 0x000fc600078e00ff */
[----:B------:R-:W-:Y:S01]  /*29d0*/  @P4 STS.128 [R235+0x10000], RZ ;  /* 0x010000ffeb004388 */ /* 0x000fe20000000c00 */
[C---:B------:R-:W-:Y:S01]  /*29e0*/  IMAD R225, R9.reuse, 0x200, R18 ;  /* 0x0000020009e17824 */ /* 0x040fe200078e0212 */
[----:B------:R-:W-:Y:S01]  /*29f0*/  LOP3.LUT R4, R4, 0x1c0, RZ, 0xc0, !PT ;  /* 0x000001c004047812 */ /* 0x000fe200078ec0ff */
[----:B------:R-:W-:Y:S01]  /*2a00*/  IMAD.SHL.U32 R9, R9, 0x8, RZ ;  /* 0x0000000809097824 */ /* 0x000fe200078e00ff */
[----:B------:R-:W-:Y:S01]  /*2a10*/  @!PT LDS RZ, [RZ] ;  /* 0x00000000fffff984 */ /* 0x000fe20000000800 */
[----:B------:R-:W-:Y:S01]  /*2a20*/  @!PT LDS RZ, [RZ] ;  /* 0x00000000fffff984 */ /* 0x000fe20000000800 */
[----:B------:R-:W-:Y:S01]  /*2a30*/  @!PT LDS RZ, [RZ] ;  /* 0x00000000fffff984 */ /* 0x000fe20000000800 */
[----:B------:R-:W-:Y:S02]  /*2a40*/  @!P4 LDGSTS.E.BYPASS.LTC128B.128 [R235+0xc000], desc[UR10][R230.64] ;  /* 0x0c000000e6ebcfae */ /* 0x000fe4000b901d4a */
[----:B------:R-:W-:Y:S02]  /*2a50*/  LEA R225, R225, UR4, 0x1 ;  /* 0x00000004e1e17c11 */ /* 0x000fe4000f8e08ff */
[----:B------:R1:W-:Y:S01]  /*2a60*/  @!P4 LDGSTS.E.BYPASS.LTC128B.128 [R235+0x10000], desc[UR10][R230.64+0x80] ;  /* 0x10000080e6ebcfae */ /* 0x0003e2000b901d4a */
[----:B------:R-:W-:Y:S02]  /*2a70*/  ISETP.GE.AND P4, PT, R28, R7, PT ;  /* 0x000000071c00720c */ /* 0x000fe40003f86270 */
[----:B------:R-:W-:Y:S01]  /*2a80*/  LOP3.LUT R9, R4, 0x8, R9, 0xf8, !PT ;  /* 0x0000000804097812 */ /* 0x000fe200078ef809 */
[----:B------:R-:W-:Y:S01]  /*2a90*/  @P2 STS.128 [R235+0xc800], RZ ;  /* 0x00c800ffeb002388 */ /* 0x000fe20000000c00 */
[----:B------:R-:W-:Y:S01]  /*2aa0*/  SHF.R.U32.HI R4, RZ, 0x3, R4 ;  /* 0x00000003ff047819 */ /* 0x000fe20000011604 */
[----:B------:R-:W-:-:S02]  /*2ab0*/  VIADD R223, R225, 0x4020 ;  /* 0x00004020e1df7836 */ /* 0x000fc40000000000 */
[----:B------:R-:W-:Y:S01]  /*2ac0*/  @P2 STS.128 [R235+0x10800], RZ ;  /* 0x010800ffeb002388 */ /* 0x000fe20000000c00 */
[----:B------:R-:W-:-:S03]  /*2ad0*/  LOP3.LUT R4, R9, R4, RZ, 0x3c, !PT ;  /* 0x0000000409047212 */ /* 0x000fc600078e3cff */
[----:B------:R-:W-:Y:S01]  /*2ae0*/  @!PT LDS RZ, [RZ] ;  /* 0x00000000fffff984 */ /* 0x000fe20000000800 */
[----:B------:R-:W-:Y:S01]  /*2af0*/  @!PT LDS RZ, [RZ] ;  /* 0x00000000fffff984 */ /* 0x000fe20000000800 */
[----:B------:R-:W-:Y:S01]  /*2b00*/  @!PT LDS RZ, [RZ] ;  /* 0x00000000fffff984 */ /* 0x000fe20000000800 */
[----:B------:R-:W-:Y:S02]  /*2b10*/  @!P2 LDGSTS.E.BYPASS.LTC128B.128 [R235+0xc800], desc[UR10][R10.64] ;  /* 0x0c8000000aebafae */ /* 0x000fe4000b901d4a */
[-C--:B------:R-:W-:Y:S01]  /*2b20*/  @!P4 MOV R12, R230.reuse ;  /* 0x000000e6000cc202 */ /* 0x080fe20000000f00 */
[----:B------:R-:W-:Y:S01]  /*2b30*/  @!P4 IMAD.MOV.U32 R13, RZ, RZ, R229 ;  /* 0x000000ffff0dc224 */ /* 0x000fe200078e00e5 */
[----:B------:R2:W-:Y:S01]  /*2b40*/  @!P2 LDGSTS.E.BYPASS.LTC128B.128 [R235+0x10800], desc[UR10][R10.64+0x80] ;  /* 0x108000800aebafae */ /* 0x0005e2000b901d4a */
[C---:B------:R-:W-:Y:S01]  /*2b50*/  @!P1 LEA R16, P2, R188.reuse, R230, 0x6 ;  /* 0x000000e6bc109211 */ /* 0x040fe200078430ff */
[C---:B------:R-:W-:Y:S02]  /*2b60*/  @!P4 IMAD R8, R189.reuse, 0xa0, RZ ;  /* 0x000000a0bd08c824 */ /* 0x040fe400078e02ff */
[----:B------:R-:W-:Y:S01]  /*2b70*/  @P1 STS.128 [R235+0xd000], RZ ;  /* 0x00d000ffeb001388 */ /* 0x000fe20000000c00 */
[C---:B------:R-:W-:Y:S01]  /*2b80*/  @!P1 LEA.HI.X R17, R188.reuse, R229, R189, 0x6, P2 ;  /* 0x000000e5bc119211 */ /* 0x040fe200010f34bd */
[----:B------:R-:W-:Y:S01]  /*2b90*/  @!P4 IMAD.WIDE.U32 R20, R188, 0xa0, R12 ;  /* 0x000000a0bc14c825 */ /* 0x000fe200078e000c */
[----:B------:R-:W-:Y:S01]  /*2ba0*/  ISETP.GE.AND P2, PT, R14, R7, PT ;  /* 0x000000070e00720c */ /* 0x000fe20003f46270 */
[----:B------:R-:W-:Y:S02]  /*2bb0*/  @P1 STS.128 [R235+0x11000], RZ ;  /* 0x011000ffeb001388 */ /* 0x000fe40000000c00 */
[----:B------:R-:W-:-:S02]  /*2bc0*/  @!P6 IMAD R7, R189, 0x60, RZ ;  /* 0x00000060bd07e824 */ /* 0x000fc400078e02ff */
[----:B-1----:R-:W-:Y:S01]  /*2bd0*/  @!P3 IMAD.MOV.U32 R231, RZ, RZ, R229 ;  /* 0x000000ffffe7b224 */ /* 0x002fe200078e00e5 */
[----:B------:R-:W-:Y:S01]  /*2be0*/  @!PT LDS RZ, [RZ] ;  /* 0x00000000fffff984 */ /* 0x000fe20000000800 */
[----:B------:R-:W-:Y:S01]  /*2bf0*/  @!PT LDS RZ, [RZ] ;  /* 0x00000000fffff984 */ /* 0x000fe20000000800 */
[----:B------:R-:W-:Y:S01]  /*2c00*/  @!PT LDS RZ, [RZ] ;  /* 0x00000000fffff984 */ /* 0x000fe20000000800 */
[----:B------:R-:W-:Y:S01]  /*2c10*/  @!P1 LDGSTS.E.BYPASS.LTC128B.128 [R235+0xd000], desc[UR10][R16.64] ;  /* 0x0d00000010eb9fae */ /* 0x000fe2000b901d4a */
[----:B------:R-:W-:Y:S02]  /*2c20*/  @!P3 IMAD R14, R189, 0xc0, RZ ;  /* 0x000000c0bd0eb824 */ /* 0x000fe400078e02ff */
[C---:B------:R-:W-:Y:S01]  /*2c30*/  @!P3 IMAD.WIDE.U32 R18, R188.reuse, 0xc0, R230 ;  /* 0x000000c0bc12b825 */ /* 0x040fe200078e00e6 */
[----:B------:R-:W-:Y:S03]  /*2c40*/  @!P1 LDGSTS.E.BYPASS.LTC128B.128 [R235+0x11000], desc[UR10][R16.64+0x80] ;  /* 0x1100008010eb9fae */ /* 0x000fe6000b901d4a */
[----:B------:R-:W-:Y:S01]  /*2c50*/  @!P3 IMAD.IADD R15, R19, 0x1, R14 ;  /* 0x00000001130fb824 */ /* 0x000fe200078e020e */
[----:B------:R-:W-:Y:S01]  /*2c60*/  @P6 STS.128 [R235+0xd800], RZ ;  /* 0x00d800ffeb006388 */ /* 0x000fe20000000c00 */
[----:B------:R-:W-:Y:S01]  /*2c70*/  @!P3 IMAD.MOV.U32 R14, RZ, RZ, R18 ;  /* 0x000000ffff0eb224 */ /* 0x000fe200078e0012 */
[C---:B------:R-:W-:Y:S01]  /*2c80*/  @!P5 LEA R18, P1, R188.reuse, R230, 0x7 ;  /* 0x000000e6bc12d211 */ /* 0x040fe200078238ff */
[----:B------:R-:W-:Y:S01]  /*2c90*/  @!P2 IMAD.MOV.U32 R231, RZ, RZ, R229 ;  /* 0x000000ffffe7a224 */ /* 0x000fe200078e00e5 */
[----:B------:R-:W-:Y:S01]  /*2ca0*/  @P6 STS.128 [R235+0x11800], RZ ;  /* 0x011800ffeb006388 */ /* 0x000fe20000000c00 */
[----:B------:R-:W-:Y:S01]  /*2cb0*/  @!P4 IMAD.IADD R9, R21, 0x1, R8 ;  /* 0x000000011509c824 */ /* 0x000fe200078e0208 */
[----:B------:R-:W-:Y:S01]  /*2cc0*/  @!P5 LEA.HI.X R19, R188, R229, R189, 0x7, P1 ;  /* 0x000000e5bc13d211 */ /* 0x000fe200008f3cbd */
[----:B--2---:R-:W-:-:S02]  /*2cd0*/  @!P6 IMAD.MOV.U32 R10, RZ, RZ, R230 ;  /* 0x000000ffff0ae224 */ /* 0x004fc400078e00e6 */
[----:B------:R-:W-:Y:S02]  /*2ce0*/  @!P6 IMAD.MOV.U32 R11, RZ, RZ, R229 ;  /* 0x000000ffff0be224 */ /* 0x000fe400078e00e5 */
[----:B------:R-:W-:Y:S02]  /*2cf0*/  @!P4 IMAD.MOV.U32 R8, RZ, RZ, R20 ;  /* 0x000000ffff08c224 */ /* 0x000fe400078e0014 */
[----:B------:R-:W-:-:S04]  /*2d00*/  @!P6 IMAD.WIDE.U32 R10, R188, 0x60, R10 ;  /* 0x00000060bc0ae825 */ /* 0x000fc800078e000a */
[----:B------:R-:W-:Y:S01]  /*2d10*/  @!P6 IMAD.IADD R11, R11, 0x1, R7 ;  /* 0x000000010b0be824 */ /* 0x000fe200078e0207 */
[----:B------:R-:W-:Y:S01]  /*2d20*/  SHF.L.U32 R7, R5, 0x6, RZ ;  /* 0x0000000605077819 */ /* 0x000fe200000006ff */
[----:B------:R-:W-:Y:S02]  /*2d30*/  @!P2 IMAD R12, R189, 0xe0, RZ ;  /* 0x000000e0bd0ca824 */ /* 0x000fe400078e02ff */
[----:B------:R-:W-:Y:S01]  /*2d40*/  @!P2 IMAD.WIDE.U32 R22, R188, 0xe0, R230 ;  /* 0x000000e0bc16a825 */ /* 0x000fe200078e00e6 */
[----:B------:R-:W-:Y:S01]  /*2d50*/  LOP3.LUT R7, R7, 0xfffffe00, RZ, 0xc0, !PT ;  /* 0xfffffe0007077812 */ /* 0x000fe200078ec0ff */
[----:B------:R-:W-:Y:S01]  /*2d60*/  @!PT LDS RZ, [RZ] ;  /* 0x00000000fffff984 */ /* 0x000fe20000000800 */
[----:B------:R-:W-:Y:S01]  /*2d70*/  @!PT LDS RZ, [RZ] ;  /* 0x00000000fffff984 */ /* 0x000fe20000000800 */
[----:B------:R-:W-:Y:S01]  /*2d80*/  @!PT LDS RZ, [RZ] ;  /* 0x00000000fffff984 */ /* 0x000fe20000000800 */
[----:B------:R-:W-:Y:S02]  /*2d90*/  @!P6 LDGSTS.E.BYPASS.LTC128B.128 [R235+0xd800], desc[UR10][R10.64] ;  /* 0x0d8000000aebefae */ /* 0x000fe4000b901d4a */
[----:B------:R-:W-:Y:S02]  /*2da0*/  @!P2 IMAD.IADD R13, R23, 0x1, R12 ;  /* 0x00000001170da824 */ /* 0x000fe400078e020c */
[----:B------:R-:W-:Y:S01]  /*2db0*/  IMAD R5, R122, 0x400, R7 ;  /* 0x000004007a057824 */ /* 0x000fe200078e0207 */
[----:B------:R-:W-:Y:S01]  /*2dc0*/  @!P6 LDGSTS.E.BYPASS.LTC128B.128 [R235+0x11800], desc[UR10][R10.64+0x80] ;  /* 0x118000800aebefae */ /* 0x000fe2000b901d4a */
[----:B------:R-:W-:-:S02]  /*2dd0*/  @!P2 IMAD.MOV.U32 R12, RZ, RZ, R22 ;  /* 0x000000ffff0ca224 */ /* 0x000fc400078e0016 */
[C---:B------:R-:W-:Y:S01]  /*2de0*/  IMAD.IADD R226, R4.reuse, 0x1, R5 ;  /* 0x0000000104e27824 */ /* 0x040fe200078e0205 */
[----:B------:R-:W-:Y:S01]  /*2df0*/  @P5 STS.128 [R235+0xe000], RZ ;  /* 0x00e000ffeb005388 */ /* 0x000fe20000000c00 */
[----:B------:R-:W-:Y:S01]  /*2e00*/  IMAD.MOV.U32 R5, RZ, RZ, 0x10 ;  /* 0x00000010ff057424 */ /* 0x000fe200078e00ff */
[----:B------:R-:W-:Y:S01]  /*2e10*/  LOP3.LUT R4, R4, R7, RZ, 0xfc, !PT ;  /* 0x0000000704047212 */ /* 0x000fe200078efcff */
[----:B------:R-:W-:Y:S01]  /*2e20*/  IMAD R122, R122, 0x10, R123 ;  /* 0x000000107a7a7824 */ /* 0x000fe200078e027b */
[----:B------:R-:W-:Y:S01]  /*2e30*/  @P5 STS.128 [R235+0x12000], RZ ;  /* 0x012000ffeb005388 */ /* 0x000fe20000000c00 */
[----:B------:R-:W-:-:S03]  /*2e40*/  LEA R226, R226, UR4, 0x1 ;  /* 0x00000004e2e27c11 */ /* 0x000fc6000f8e08ff */
        /* <DEDUP_REMOVED lines=58> */
[----:B------:R-:W2:Y:S04]  /*31f0*/  LDSM.16.M88.4 R28, [R223+0x1800] ;  /* 0x00180000df1c783b */ /* 0x000ea80000000200 */
[----:B------:R-:W2:Y:S01]  /*3200*/  LDSM.16.M88.4 R116, [R223] ;  /* 0x00000000df74783b */ /* 0x000ea20000000200 */
[C---:B----4-:R-:W-:Y:S03]  /*3210*/  HMMA.16816.F32.BF16 R72, R24.reuse, R68, RZ ;  /* 0x000000441848723c */ /* 0x050fe600000418ff */
[----:B------:R-:W4:Y:S03]  /*3220*/  LDSM.16.M88.4 R112, [R223+0x800] ;  /* 0x00080000df70783b */ /* 0x000f260000000200 */
[C---:B------:R-:W-:Y:S01]  /*3230*/  HMMA.16816.F32.BF16 R68, R24.reuse, R70, RZ ;  /* 0x000000461844723c */ /* 0x040fe200000418ff */
[----:B------:R-:W-:Y:S04]  /*3240*/  LDSM.16.M88.4 R108, [R223+0x1000] ;  /* 0x00100000df6c783b */ /* 0x000fe80000000200 */
[----:B------:R-:W-:Y:S01]  /*3250*/  LDSM.16.M88.4 R104, [R223+0x2000] ;  /* 0x00200000df68783b */ /* 0x000fe20000000200 */
[C---:B---3--:R-:W-:Y:S03]  /*3260*/  HMMA.16816.F32.BF16 R32, R24.reuse, R52, RZ ;  /* 0x000000341820723c */ /* 0x048fe600000418ff */
[----:B------:R-:W-:Y:S03]  /*3270*/  LDSM.16.M88.4 R100, [R223+0x2800] ;  /* 0x00280000df64783b */ /* 0x000fe60000000200 */
[C---:B-1----:R-:W-:Y:S01]  /*3280*/  HMMA.16816.F32.BF16 R20, R24.reuse, R16, RZ ;  /* 0x000000101814723c */ /* 0x042fe200000418ff */
[----:B------:R-:W-:Y:S01]  /*3290*/  IMAD.MOV.U32 R52, RZ, RZ, 0x20 ;  /* 0x00000020ff347424 */ /* 0x000fe200078e00ff */
[----:B------:R-:W-:Y:S04]  /*32a0*/  LDSM.16.M88.4 R96, [R223+0x3000] ;  /* 0x00300000df60783b */ /* 0x000fe80000000200 */
[C---:B------:R-:W-:Y:S01]  /*32b0*/  SEL R3, R52.reuse, 0xffffffe0, !P2 ;  /* 0xffffffe034037807 */ /* 0x040fe20005000000 */
[C---:B------:R-:W-:Y:S01]  /*32c0*/  HMMA.16816.F32.BF16 R16, R24.reuse, R18, RZ ;  /* 0x000000121810723c */ /* 0x040fe200000418ff */
[----:B------:R-:W-:Y:S01]  /*32d0*/  SEL R0, R52, 0xffffffe0, !P1 ;  /* 0xffffffe034007807 */ /* 0x000fe20004800000 */
[----:B------:R-:W-:Y:S01]  /*32e0*/  LDSM.16.M88.4 R92, [R223+0x3800] ;  /* 0x00380000df5c783b */ /* 0x000fe20000000200 */
[C---:B------:R-:W-:Y:S01]  /*32f0*/  LEA R221, R3.reuse, R224, 0x1 ;  /* 0x000000e003dd7211 */ /* 0x040fe200078e08ff */
[----:B------:R-:W-:Y:S01]  /*3300*/  IMAD R222, R3, 0x2, R226 ;  /* 0x0000000203de7824 */ /* 0x000fe200078e02e2 */
[----:B------:R-:W-:Y:S01]  /*3310*/  ISETP.GT.AND P2, PT, R233, R228, PT ;  /* 0x000000e4e900720c */ /* 0x000fe20003f44270 */
[C---:B------:R-:W-:Y:S01]  /*3320*/  IMAD R219, R0.reuse, 0x2, R225 ;  /* 0x0000000200db7824 */ /* 0x040fe200078e02e1 */
[----:B--2---:R-:W-:Y:S01]  /*3330*/  HMMA.16816.F32.BF16 R12, R24, R8, RZ ;  /* 0x00000008180c723c */ /* 0x004fe200000418ff */
[----:B------:R-:W-:Y:S01]  /*3340*/  IMAD R208, R0, 0x2, R223 ;  /* 0x0000000200d07824 */ /* 0x000fe200078e02df */
[----:B------:R-:W-:Y:S01]  /*3350*/  LDSM.16.M88.4 R84, [R222] ;  /* 0x00000000de54783b */ /* 0x000fe20000000200 */
[----:B------:R-:W-:-:S03]  /*3360*/  IMAD.IADD R0, R6, 0x1, -R125 ;  /* 0x0000000106007824 */ /* 0x000fc600078e0a7d */
[C---:B------:R-:W-:Y:S01]  /*3370*/  HMMA.16816.F32.BF16 R8, R24.reuse, R10, RZ ;  /* 0x0000000a1808723c */ /* 0x040fe200000418ff */
[----:B------:R-:W0:Y:S04]  /*3380*/  LDGDEPBAR ;  /* 0x00000000000079af */ /* 0x000e280000000000 */
[----:B------:R-:W1:Y:S01]  /*3390*/  @!P2 LDC.64 R186, c[0x0][0x218] ;  /* 0x00008600ffbaab82 */ /* 0x000e620000000a00 */
[C---:B------:R-:W-:Y:S06]  /*33a0*/  HMMA.16816.F32.BF16 R80, R24.reuse, R76, RZ ;  /* 0x0000004c1850723c */ /* 0x040fec00000418ff */
[C---:B------:R-:W-:Y:S06]  /*33b0*/  HMMA.16816.F32.BF16 R64, R24.reuse, R60, RZ ;  /* 0x0000003c1840723c */ /* 0x040fec00000418ff */
        /* <DEDUP_REMOVED lines=10> */
[C---:B------:R-:W-:Y:S06]  /*3460*/  HMMA.16816.F32.BF16 R72, R88.reuse, R28, R72 ;  /* 0x0000001c5848723c */ /* 0x040fec0000041848 */
[C---:B------:R-:W-:Y:S01]  /*3470*/  HMMA.16816.F32.BF16 R68, R88.reuse, R30, R68 ;  /* 0x0000001e5844723c */ /* 0x040fe20000041844 */
[----:B------:R-:W2:Y:S05]  /*3480*/  LDSM.16.M88.4 R28, [R219+0x4800] ;  /* 0x00480000db1c783b */ /* 0x000eaa0000000200 */
[C---:B------:R-:W-:Y:S06]  /*3490*/  HMMA.16816.F32.BF16 R20, R88.reuse, R116, R20 ;  /* 0x000000745814723c */ /* 0x040fec0000041814 */
[C---:B------:R-:W-:Y:S01]  /*34a0*/  HMMA.16816.F32.BF16 R16, R88.reuse, R118, R16 ;  /* 0x000000765810723c */ /* 0x040fe20000041810 */
[----:B------:R-:W-:Y:S05]  /*34b0*/  LDSM.16.M88.4 R116, [R208+0x800] ;  /* 0x00080000d074783b */ /* 0x000fea0000000200 */
[C---:B----4-:R-:W-:Y:S06]  /*34c0*/  HMMA.16816.F32.BF16 R12, R88.reuse, R112, R12 ;  /* 0x00000070580c723c */ /* 0x050fec000004180c */
[----:B------:R-:W-:Y:S01]  /*34d0*/  HMMA.16816.F32.BF16 R8, R88, R114, R8 ;  /* 0x000000725808723c */ /* 0x000fe20000041808 */
[----:B------:R-:W-:Y:S05]  /*34e0*/  LDSM.16.M88.4 R112, [R208+0x1000] ;  /* 0x00100000d070783b */ /* 0x000fea0000000200 */
[C---:B-1----:R-:W-:Y:S06]  /*34f0*/  HMMA.16816.F32.BF16 R20, R84.reuse, R52, R20 ;  /* 0x000000345414723c */ /* 0x042fec0000041814 */
[----:B------:R-:W-:Y:S01]  /*3500*/  HMMA.16816.F32.BF16 R16, R84, R54, R16 ;  /* 0x000000365410723c */ /* 0x000fe20000041810 */
[----:B------:R-:W1:Y:S05]  /*3510*/  LDSM.16.M88.4 R52, [R219+0x7000] ;  /* 0x00700000db34783b */ /* 0x000e6a0000000200 */
        /* <DEDUP_REMOVED lines=15> */
[----:B------:R-:W-:Y:S01]  /*3610*/  LDSM.16.M88.4 R88, [R221] ;  /* 0x00000000dd58783b */ /* 0x000fe20000000200 */
[C---:B--2---:R-:W-:Y:S06]  /*3620*/  HMMA.16816.F32.BF16 R12, R84.reuse, R28, R12 ;  /* 0x0000001c540c723c */ /* 0x044fec000004180c */
[C---:B------:R-:W-:Y:S01]  /*3630*/  HMMA.16816.F32.BF16 R8, R84.reuse, R30, R8 ;  /* 0x0000001e5408723c */ /* 0x040fe20000041808 */
[----:B------:R-:W2:Y:S05]  /*3640*/  LDSM.16.M88.4 R28, [R208] ;  /* 0x00000000d01c783b */ /* 0x000eaa0000000200 */
[C---:B-1----:R-:W-:Y:S06]  /*3650*/  HMMA.16816.F32.BF16 R44, R84.reuse, R52, R44 ;  /* 0x00000034542c723c */ /* 0x042fec000004182c */
[C---:B------:R-:W-:Y:S01]  /*3660*/  HMMA.16816.F32.BF16 R40, R84.reuse, R54, R40 ;  /* 0x000000365428723c */ /* 0x040fe20000041828 */
[----:B------:R-:W1:Y:S05]  /*3670*/  LDSM.16.M88.4 R52, [R208+0x3000] ;  /* 0x00300000d034783b */ /* 0x000e6a0000000200 */
[C---:B---3--:R-:W-:Y:S06]  /*3680*/  HMMA.16816.F32.BF16 R80, R84.reuse, R108, R80 ;  /* 0x0000006c5450723c */ /* 0x048fec0000041850 */
[C---:B------:R-:W-:Y:S01]  /*3690*/  HMMA.16816.F32.BF16 R76, R84.reuse, R110, R76 ;  /* 0x0000006e544c723c */ /* 0x040fe2000004184c */
[----:B------:R-:W-:Y:S05]  /*36a0*/  LDSM.16.M88.4 R108, [R208+0x1800] ;  /* 0x00180000d06c783b */ /* 0x000fea0000000200 */
        /* <DEDUP_REMOVED lines=8> */
[----:B------:R-:W3:Y:S05]  /*3730*/  LDSM.16.M88.4 R92, [R208+0x2000] ;  /* 0x00200000d05c783b */ /* 0x000eea0000000200 */
[C---:B------:R-:W-:Y:S06]  /*3740*/  HMMA.16816.F32.BF16 R32, R84.reuse, R96, R32 ;  /* 0x000000605420723c */ /* 0x040fec0000041820 */
[----:B------:R-:W-:Y:S01]  /*3750*/  HMMA.16816.F32.BF16 R24, R84, R98, R24 ;  /* 0x000000625418723c */ /* 0x000fe20000041818 */
[----:B------:R-:W-:Y:S04]  /*3760*/  LDSM.16.M88.4 R84, [R226+0x2000] ;  /* 0x00200000e254783b */ /* 0x000fe80000000200 */
        /* <DEDUP_REMOVED lines=59> */
[C---:B--2---:R-:W-:Y:S06]  /*3b20*/  HMMA.16816.F32.BF16 R72, R100.reuse, R28, R72 ;  /* 0x0000001c6448723c */ /* 0x044fec0000041848 */
[C---:B------:R-:W-:Y:S01]  /*3b30*/  HMMA.16816.F32.BF16 R68, R100.reuse, R30, R68 ;  /* 0x0000001e6444723c */ /* 0x040fe20000041844 */
[----:B------:R-:W2:Y:S05]  /*3b40*/  LDSM.16.M88.4 R28, [R219+0x9000] ;  /* 0x00900000db1c783b */ /* 0x000eaa0000000200 */
[C---:B----4-:R-:W-:Y:S06]  /*3b50*/  HMMA.16816.F32.BF16 R56, R100.reuse, R84, R56 ;  /* 0x000000546438723c */ /* 0x050fec0000041838 */
        /* <DEDUP_REMOVED lines=42> */
[----:B-1----:R-:W-:Y:S01]  /*3e00*/  HMMA.16816.F32.BF16 R56, R28, R52, R56 ;  /* 0x000000341c38723c */ /* 0x002fe20000041838 */
[----:B------:R-:W-:-:S04]  /*3e10*/  SHF.R.S32.HI R85, RZ, 0x1f, R0 ;  /* 0x0000001fff557819 */ /* 0x000fc80000011400 */
[----:B------:R-:W-:Y:S01]  /*3e20*/  LEA.HI R85, R85, R0, RZ, 0x2 ;  /* 0x0000000055557211 */ /* 0x000fe200078f10ff */
[----:B------:R-:W-:Y:S03]  /*3e30*/  HMMA.16816.F32.BF16 R20, R28, R100, R20 ;  /* 0x000000641c14723c */ /* 0x000fe60000041814 */
[----:B------:R-:W-:-:S03]  /*3e40*/  SHF.R.S32.HI R85, RZ, 0x2, R85 ;  /* 0x00000002ff557819 */ /* 0x000fc60000011455 */
[----:B------:R-:W-:Y:S01]  /*3e50*/  HMMA.16816.F32.BF16 R16, R28, R102, R16 ;  /* 0x000000661c10723c */ /* 0x000fe20000041810 */
[----:B------:R-:W-:-:S04]  /*3e60*/  IADD3 R122, R122, 0x1, R85 ;  /* 0x000000017a7a7810 */ /* 0x000fc80007ffe055 */
[----:B------:R-:W-:Y:S01]  /*3e70*/  IADD3 R53, R121, R122, -R124 ;  /* 0x0000007a79357210 */ /* 0x000fe20007ffe87c */
[C---:B----4-:R-:W-:Y:S04]  /*3e80*/  HMMA.16816.F32.BF16 R72, R28.reuse, R88, R72 ;  /* 0x000000581c48723c */ /* 0x050fe80000041848 */
[----:B------:R-:W-:Y:S02]  /*3e90*/  IMAD.IADD R120, R53, 0x1, R120 ;  /* 0x0000000135787824 */ /* 0x000fe400078e0278 */
[----:B------:R-:W-:Y:S03]  /*3ea0*/  HMMA.16816.F32.BF16 R68, R28, R90, R68 ;  /* 0x0000005a1c44723c */ /* 0x000fe60000041844 */
[----:B------:R-:W-:-:S02]  /*3eb0*/  VIMNMX R193, R120, R121, PT ;  /* 0x0000007978c17248 */ /* 0x000fc40003fe0100 */
[----:B------:R-:W-:Y:S01]  /*3ec0*/  VIADDMNMX R192, R120, 0x8, R121, PT ;  /* 0x0000000878c07846 */ /* 0x000fe20003800179 */
[C---:B------:R-:W-:Y:S06]  /*3ed0*/  HMMA.16816.F32.BF16 R60, R28.reuse, R86, R60 ;  /* 0x000000561c3c723c */ /* 0x040fec000004183c */
        /* <DEDUP_REMOVED lines=69> */
.L_x_3608:
[----:B------:R-:W-:-:S04]  /*4330*/  LEA R6, -R184, RZ, 0x7 ;  /* 0x000000ffb8067211 */ /* 0x000fc800078e39ff */
[----:B------:R-:W-:-:S07]  /*4340*/  SHF.R.S32.HI R0, RZ, 0x1f, R6 ;  /* 0x0000001fff007819 */ /* 0x000fce0000011406 */
.L_x_3609:
        /* <DEDUP_REMOVED lines=41> */
.L_x_3607:
        /* <DEDUP_REMOVED lines=232> */
[----:B------:R-:W1:Y:S01]  /*5460*/  SHFL.BFLY PT, R24, R9, 0x2, 0x1f ;  /* 0x0c401f0009187f89 */ /* 0x000e6200000e0000 */
[----:B------:R-:W-:Y:S02]  /*5470*/  ISETP.GT.AND P4, PT, R233, R228, PT ;  /* 0x000000e4e900720c */ /* 0x000fe40003f84270 */
        /* <DEDUP_REMOVED lines=27> */
[----:B------:R-:W-:Y:S01]  /*5630*/  FFMA.FTZ R52, R8, UR6, -R133 ;  /* 0x0000000608347c23 */ /* 0x000fe20008010885 */
[----:B------:R-:W3:Y:S01]  /*5640*/  MUFU.EX2 R66, R66 ;  /* 0x0000004200427308 */ /* 0x000ee20000000800 */
[----:B------:R-:W4:Y:S01]  /*5650*/  LDSM.16.MT88.4 R8, [R218+0xc800] ;  /* 0x00c80000da08783b */ /* 0x000f220000004200 */
[----:B------:R-:W-:Y:S01]  /*5660*/  FFMA.FTZ R58, R16, UR6, -R67 ;  /* 0x00000006103a7c23 */ /* 0x000fe20008010843 */
[--C-:B------:R-:W-:Y:S01]  /*5670*/  FFMA.FTZ R56, R30, UR6, -R133.reuse ;  /* 0x000000061e387c23 */ /* 0x100fe20008010885 */
[----:B------:R-:W-:Y:S01]  /*5680*/  FFMA.FTZ R57, R28, UR6, -R133 ;  /* 0x000000061c397c23 */ /* 0x000fe20008010885 */
[----:B------:R-:W5:Y:S01]  /*5690*/  LDSM.16.MT88.4 R16, [R217+0xc800] ;  /* 0x00c80000d910783b */ /* 0x000f620000004200 */
        /* <DEDUP_REMOVED lines=11> */
[----:B---3--:R-:W-:Y:S01]  /*5750*/  F2FP.BF16.F32.PACK_AB R116, R65, R66 ;  /* 0x000000424174723e */ /* 0x008fe200000010ff */
        /* <DEDUP_REMOVED lines=31> */
[----:B---3--:R-:W-:Y:S01]  /*5950*/  F2FP.BF16.F32.PACK_AB R117, R64, R61 ;  /* 0x0000003d4075723e */ /* 0x008fe200000010ff */
        /* <DEDUP_REMOVED lines=14> */
[----:B------:R-:W3:Y:S01]  /*5a40*/  MUFU.EX2 R57, R57 ;  /* 0x0000003900397308 */ /* 0x000ee20000000800 */
[----:B-1----:R-:W-:Y:S01]  /*5a50*/  F2FP.BF16.F32.PACK_AB R119, R59, R62 ;  /* 0x0000003e3b77723e */ /* 0x002fe200000010ff */
[----:B------:R-:W-:Y:S01]  /*5a60*/  FFMA.FTZ R236, R132, UR6, -R67 ;  /* 0x0000000684ec7c23 */ /* 0x000fe20008010843 */
[----:B------:R-:W-:Y:S01]  /*5a70*/  FADD.FTZ R66, R66, R65 ;  /* 0x0000004142427221 */ /* 0x000fe20000010000 */
[----:B------:R-:W-:-:S03]  /*5a80*/  FADD.FTZ R61, R61, R64 ;  /* 0x000000403d3d7221 */ /* 0x000fc60000010000 */
        /* <DEDUP_REMOVED lines=8> */
[----:B---3--:R-:W-:Y:S02]  /*5b10*/  F2FP.BF16.F32.PACK_AB R12, R57, R56 ;  /* 0x00000038390c723e */ /* 0x008fe400000010ff */
        /* <DEDUP_REMOVED lines=22> */
[C---:B----4-:R-:W-:Y:S01]  /*5c80*/  HMMA.16816.F32.BF16 R72, R12.reuse, R8, R72 ;  /* 0x000000080c48723c */ /* 0x050fe20000041848 */
        /* <DEDUP_REMOVED lines=189> */
[C---:B------:R-:W-:Y:S01]  /*6860*/  F2FP.BF16.F32.PACK_AB R25, R159.reuse, R158 ;  /* 0x0000009e9f19723e */ /* 0x040fe200000010ff */
        /* <DEDUP_REMOVED lines=168> */
.L_x_3611:
[----:B------:R-:W-:-:S04]  /*72f0*/  LEA R4, -R188, RZ, 0x7 ;  /* 0x000000ffbc047211 */ /* 0x000fc800078e39ff */
[----:B------:R-:W-:-:S07]  /*7300*/  SHF.R.S32.HI R3, RZ, 0x1f, R4 ;  /* 0x0000001fff037819 */ /* 0x000fce0000011404 */
.L_x_3612:
[----:B------:R-:W-:Y:S01]  /*7310*/  LEA R230, P2, R4, R230, 0x1 ;  /* 0x000000e604e67211 */ /* 0x000fe200078408ff */
[----:B------:R-:W-:Y:S01]  /*7320*/  IMAD.SHL.U32 R5, R188, 0x20, RZ ;  /* 0x00000020bc057824 */ /* 0x000fe200078e00ff */
[C---:B------:R-:W-:Y:S02]  /*7330*/  IADD3 R38, P1, R4.reuse, R38, RZ ;  /* 0x0000002604267210 */ /* 0x040fe40007f3e0ff */
[----:B------:R-:W-:Y:S02]  /*7340*/  LEA.HI.X R229, R4, R229, R3, 0x1, P2 ;  /* 0x000000e504e57211 */ /* 0x000fe400010f0c03 */
[----:B------:R-:W-:Y:S01]  /*7350*/  IADD3 R6, P2, R5, R230, RZ ;  /* 0x000000e605067210 */ /* 0x000fe20007f5e0ff */
[----:B------:R-:W-:Y:S01]  /*7360*/  IMAD.X R3, R3, 0x1, R36, P1 ;  /* 0x0000000103037824 */ /* 0x000fe200008e0624 */
[----:B------:R-:W-:Y:S01]  /*7370*/  SHF.L.U64.HI R4, R188, 0x5, R189 ;  /* 0x00000005bc047819 */ /* 0x000fe200000102bd */
[----:B------:R-:W-:Y:S01]  /*7380*/  IMAD.MOV.U32 R231, RZ, RZ, R229 ;  /* 0x000000ffffe77224 */ /* 0x000fe200078e00e5 */
[----:B------:R-:W-:-:S02]  /*7390*/  IADD3 R8, P1, R6, R5, RZ ;  /* 0x0000000506087210 */ /* 0x000fc40007f3e0ff */
[----:B------:R-:W-:Y:S01]  /*73a0*/  LEA R10, P3, R38, UR8, 0x1 ;  /* 0x00000008260a7c11 */ /* 0x000fe2000f8608ff */
[----:B------:R-:W-:Y:S01]  /*73b0*/  IMAD.X R7, R4, 0x1, R229, P2 ;  /* 0x0000000104077824 */ /* 0x000fe200010e06e5 */
[-C--:B------:R-:W-:Y:S01]  /*73c0*/  IADD3 R14, P2, R8, R5.reuse, RZ ;  /* 0x00000005080e7210 */ /* 0x080fe20007f5e0ff */
[----:B------:R-:W-:Y:S01]  /*73d0*/  @!PT LDS RZ, [RZ] ;  /* 0x00000000fffff984 */ /* 0x000fe20000000800 */
[----:B------:R-:W-:Y:S01]  /*73e0*/  @!PT LDS RZ, [RZ] ;  /* 0x00000000fffff984 */ /* 0x000fe20000000800 */
[----:B------:R-:W-:Y:S01]  /*73f0*/  @!PT LDS RZ, [RZ] ;  /* 0x00000000fffff984 */ /* 0x000fe20000000800 */
[----:B------:R-:W-:Y:S01]  /*7400*/  LDGSTS.E.BYPASS.LTC128B.128 [R235+0xc000], desc[UR10][R230.64] ;  /* 0x0c000000e6eb7fae */ /* 0x000fe2000b901d4a */
        /* <DEDUP_REMOVED lines=15> */
[----:B------:R-:W-:Y:S02]  /*7500*/  IMAD.X R23, R21, 0x1, R4, P2 ;  /* 0x0000000115177824 */ /* 0x000fe400010e0604 */
[----:B------:R-:W-:Y:S04]  /*7510*/  LDGSTS.E.BYPASS.LTC128B.128 [R235+0x11000], desc[UR10][R8.64+0x80] ;  /* 0x1100008008eb7fae */ /* 0x000fe8000b901d4a */
[----:B------:R-:W-:Y:S04]  /*7520*/  LDGSTS.E.BYPASS.LTC128B.128 [R235+0xd800], desc[UR10][R14.64] ;  /* 0x0d8000000eeb7fae */ /* 0x000fe8000b901d4a */
[----:B------:R-:W-:Y:S04]  /*7530*/  LDGSTS.E.BYPASS.LTC128B.128 [R235+0x11800], desc[UR10][R14.64+0x80] ;  /* 0x118000800eeb7fae */ /* 0x000fe8000b901d4a */
[----:B------:R-:W-:Y:S01]  /*7540*/  LDGSTS.E.BYPASS.LTC128B.128 [R235+0xe000], desc[UR10][R12.64] ;  /* 0x0e0000000ceb7fae */ /* 0x000fe2000b901d4a */
[----:B-1----:R-:W-:-:S03]  /*7550*/  IMAD.SHL.U32 R3, R3, 0x2, RZ ;  /* 0x0000000203037824 */ /* 0x002fc600078e00ff */
        /* <DEDUP_REMOVED lines=8> */
[----:B------:R-:W3:Y:S04]  /*75e0*/  LDSM.16.M88.4 R64, [R225+0x4000] ;  /* 0x00400000e140783b */ /* 0x000ee80000000200 */
[----:B------:R-:W4:Y:S04]  /*75f0*/  LDSM.16.M88.4 R56, [R225+0x4800] ;  /* 0x00480000e138783b */ /* 0x000f280000000200 */
[----:B------:R-:W5:Y:S04]  /*7600*/  LDSM.16.M88.4 R48, [R225+0x5000] ;  /* 0x00500000e130783b */ /* 0x000f680000000200 */
[----:B------:R-:W2:Y:S04]  /*7610*/  LDSM.16.M88.4 R40, [R225+0x5800] ;  /* 0x00580000e128783b */ /* 0x000ea80000000200 */
[----:B------:R-:W2:Y:S04]  /*7620*/  LDSM.16.M88.4 R32, [R225+0x6000] ;  /* 0x00600000e120783b */ /* 0x000ea80000000200 */
[----:B------:R-:W2:Y:S04]  /*7630*/  LDSM.16.M88.4 R24, [R225+0x6800] ;  /* 0x00680000e118783b */ /* 0x000ea80000000200 */
[----:B-1----:R-:W1:Y:S04]  /*7640*/  LDSM.16.M88.4 R16, [R225+0x7000] ;  /* 0x00700000e110783b */ /* 0x002e680000000200 */
        /* <DEDUP_REMOVED lines=10> */
[----:B------:R-:W4:Y:S01]  /*76f0*/  LDSM.16.M88.4 R160, [R211] ;  /* 0x00000000d3a0783b */ /* 0x000f220000000200 */
[C---:B-----5:R-:W-:Y:S03]  /*7700*/  HMMA.16816.F32.BF16 R52, R172.reuse, R48, RZ ;  /* 0x00000030ac34723c */ /* 0x060fe600000418ff */
[----:B------:R-:W5:Y:S03]  /*7710*/  LDSM.16.M88.4 R140, [R210] ;  /* 0x00000000d28c783b */ /* 0x000f660000000200 */
[C---:B--2---:R-:W-:Y:S01]  /*7720*/  HMMA.16816.F32.BF16 R44, R172.reuse, R40, RZ ;  /* 0x00000028ac2c723c */ /* 0x044fe200000418ff */
[----:B------:R-:W2:Y:S04]  /*7730*/  LDSM.16.M88.4 R156, [R209] ;  /* 0x00000000d19c783b */ /* 0x000ea80000000200 */
[----:B------:R-:W-:Y:S01]  /*7740*/  LDSM.16.M88.4 R152, [R219+0x4800] ;  /* 0x00480000db98783b */ /* 0x000fe20000000200 */
[C---:B------:R-:W-:Y:S03]  /*7750*/  HMMA.16816.F32.BF16 R36, R172.reuse, R32, RZ ;  /* 0x00000020ac24723c */ /* 0x040fe600000418ff */
[----:B------:R-:W-:Y:S03]  /*7760*/  LDSM.16.M88.4 R176, [R221] ;  /* 0x00000000ddb0783b */ /* 0x000fe60000000200 */
[C---:B------:R-:W-:Y:S01]  /*7770*/  HMMA.16816.F32.BF16 R28, R172.reuse, R24, RZ ;  /* 0x00000018ac1c723c */ /* 0x040fe200000418ff */
[----:B------:R-:W-:Y:S04]  /*7780*/  LDSM.16.M88.4 R180, [R208+0x3800] ;  /* 0x00380000d0b4783b */ /* 0x000fe80000000200 */
[----:B------:R-:W0:Y:S01]  /*7790*/  LDGDEPBAR ;  /* 0x00000000000079af */ /* 0x000e220000000000 */
[C---:B-1----:R-:W-:Y:S06]  /*77a0*/  HMMA.16816.F32.BF16 R20, R172.reuse, R16, RZ ;  /* 0x00000010ac14723c */ /* 0x042fec00000418ff */
        /* <DEDUP_REMOVED lines=11> */
[----:B------:R-:W1:Y:S05]  /*7860*/  LDSM.16.M88.4 R4, [R222] ;  /* 0x00000000de04783b */ /* 0x000e6a0000000200 */
        /* <DEDUP_REMOVED lines=21> */
[----:B------:R-:W-:Y:S01]  /*79c0*/  LDSM.16.M88.4 R156, [R219+0x7800] ;  /* 0x00780000db9c783b */ /* 0x000fe20000000200 */
[C---:B-1----:R-:W-:Y:S06]  /*79d0*/  HMMA.16816.F32.BF16 R132, R4.reuse, R8, R132 ;  /* 0x000000080484723c */ /* 0x042fec0000041884 */
[C---:B------:R-:W-:Y:S01]  /*79e0*/  HMMA.16816.F32.BF16 R64, R4.reuse, R10, R64 ;  /* 0x0000000a0440723c */ /* 0x040fe20000041840 */
[----:B------:R-:W1:Y:S05]  /*79f0*/  LDSM.16.M88.4 R8, [R219+0x7000] ;  /* 0x00700000db08783b */ /* 0x000e6a0000000200 */
[C---:B------:R-:W-:Y:S06]  /*7a00*/  HMMA.16816.F32.BF16 R60, R4.reuse, R152, R60 ;  /* 0x00000098043c723c */ /* 0x040fec000004183c */
[C---:B------:R-:W-:Y:S01]  /*7a10*/  HMMA.16816.F32.BF16 R56, R4.reuse, R154, R56 ;  /* 0x0000009a0438723c */ /* 0x040fe20000041838 */
[----:B------:R-:W4:Y:S05]  /*7a20*/  LDSM.16.M88.4 R152, [R208] ;  /* 0x00000000d098783b */ /* 0x000f2a0000000200 */
[C---:B---3--:R-:W-:Y:S06]  /*7a30*/  HMMA.16816.F32.BF16 R52, R4.reuse, R148, R52 ;  /* 0x000000940434723c */ /* 0x048fec0000041834 */
[C---:B------:R-:W-:Y:S01]  /*7a40*/  HMMA.16816.F32.BF16 R48, R4.reuse, R150, R48 ;  /* 0x000000960430723c */ /* 0x040fe20000041830 */
[----:B------:R-:W-:Y:S05]  /*7a50*/  LDSM.16.M88.4 R148, [R208+0x800] ;  /* 0x00080000d094783b */ /* 0x000fea0000000200 */
        /* <DEDUP_REMOVED lines=14> */
[----:B------:R-:W3:Y:S04]  /*7b40*/  LDSM.16.M88.4 R4, [R208+0x3000] ;  /* 0x00300000d004783b */ /* 0x000ee80000000200 */
[----:B------:R-:W5:Y:S01]  /*7b50*/  LDSM.16.M88.4 R156, [R225+0x9000] ;  /* 0x00900000e19c783b */ /* 0x000f620000000200 */
[C---:B----4-:R-:W-:Y:S06]  /*7b60*/  HMMA.16816.F32.BF16 R132, R176.reuse, R152, R132 ;  /* 0x00000098b084723c */ /* 0x050fec0000041884 */
[C---:B------:R-:W-:Y:S01]  /*7b70*/  HMMA.16816.F32.BF16 R64, R176.reuse, R154, R64 ;  /* 0x0000009ab040723c */ /* 0x040fe20000041840 */
[----:B------:R-:W-:Y:S05]  /*7b80*/  LDSM.16.M88.4 R152, [R225+0x9800] ;  /* 0x00980000e198783b */ /* 0x000fea0000000200 */
        /* <DEDUP_REMOVED lines=8> */
[----:B------:R-:W1:Y:S05]  /*7c10*/  LDSM.16.M88.4 R4, [R207] ;  /* 0x00000000cf04783b */ /* 0x000e6a0000000200 */
[C---:B------:R-:W-:Y:S06]  /*7c20*/  HMMA.16816.F32.BF16 R60, R176.reuse, R148, R60 ;  /* 0x00000094b03c723c */ /* 0x040fec000004183c */
        /* <DEDUP_REMOVED lines=8> */
[----:B------:R-:W-:Y:S01]  /*7cb0*/  HMMA.16816.F32.BF16 R40, R176, R142, R40 ;  /* 0x0000008eb028723c */ /* 0x000fe20000041828 */
[----:B------:R-:W4:Y:S05]  /*7cc0*/  LDSM.16.M88.4 R140, [R225+0xb000] ;  /* 0x00b00000e18c783b */ /* 0x000f2a0000000200 */
[C---:B------:R-:W-:Y:S06]  /*7cd0*/  HMMA.16816.F32.BF16 R132, R168.reuse, R164, R132 ;  /* 0x000000a4a884723c */ /* 0x040fec0000041884 */
[C---:B------:R-:W-:Y:S01]  /*7ce0*/  HMMA.16816.F32.BF16 R64, R168.reuse, R166, R64 ;  /* 0x000000a6a840723c */ /* 0x040fe20000041840 */
[----:B------:R-:W4:Y:S05]  /*7cf0*/  LDSM.16.M88.4 R164, [R206] ;  /* 0x00000000cea4783b */ /* 0x000f2a0000000200 */
[C---:B-----5:R-:W-:Y:S06]  /*7d00*/  HMMA.16816.F32.BF16 R52, R168.reuse, R156, R52 ;  /* 0x0000009ca834723c */ /* 0x060fec0000041834 */
[C---:B------:R-:W-:Y:S01]  /*7d10*/  HMMA.16816.F32.BF16 R48, R168.reuse, R158, R48 ;  /* 0x0000009ea830723c */ /* 0x040fe20000041830 */
[----:B------:R-:W5:Y:S05]  /*7d20*/  LDSM.16.M88.4 R156, [R204] ;  /* 0x00000000cc9c783b */ /* 0x000f6a0000000200 */
[C---:B------:R-:W-:Y:S06]  /*7d30*/  HMMA.16816.F32.BF16 R60, R168.reuse, R160, R60 ;  /* 0x000000a0a83c723c */ /* 0x040fec000004183c */
[C---:B------:R-:W-:Y:S01]  /*7d40*/  HMMA.16816.F32.BF16 R56, R168.reuse, R162, R56 ;  /* 0x000000a2a838723c */ /* 0x040fe20000041838 */
[----:B------:R-:W-:Y:S05]  /*7d50*/  LDSM.16.M88.4 R160, [R205] ;  /* 0x00000000cda0783b */ /* 0x000fea0000000200 */
[C---:B--2---:R-:W-:Y:S06]  /*7d60*/  HMMA.16816.F32.BF16 R12, R168.reuse, R136, R12 ;  /* 0x00000088a80c723c */ /* 0x044fec000004180c */
[----:B------:R-:W-:Y:S01]  /*7d70*/  HMMA.16816.F32.BF16 R172, R168, R138, R172 ;  /* 0x0000008aa8ac723c */ /* 0x000fe200000418ac */
[----:B------:R-:W2:Y:S05]  /*7d80*/  LDSM.16.M88.4 R136, [R202] ;  /* 0x00000000ca88783b */ /* 0x000eaa0000000200 */
[C---:B-1----:R-:W-:Y:S06]  /*7d90*/  HMMA.16816.F32.BF16 R132, R8.reuse, R4, R132 ;  /* 0x000000040884723c */ /* 0x042fec0000041884 */
[----:B------:R-:W-:Y:S01]  /*7da0*/  HMMA.16816.F32.BF16 R64, R8, R6, R64 ;  /* 0x000000060840723c */ /* 0x000fe20000041840 */
[----:B------:R-:W1:Y:S05]  /*7db0*/  LDSM.16.M88.4 R4, [R201] ;  /* 0x00000000c904783b */ /* 0x000e6a0000000200 */
[C---:B------:R-:W-:Y:S06]  /*7dc0*/  HMMA.16816.F32.BF16 R44, R168.reuse, R152, R44 ;  /* 0x00000098a82c723c */ /* 0x040fec000004182c */
[C---:B------:R-:W-:Y:S01]  /*7dd0*/  HMMA.16816.F32.BF16 R40, R168.reuse, R154, R40 ;  /* 0x0000009aa828723c */ /* 0x040fe20000041828 */
[----:B------:R-:W-:Y:S05]  /*7de0*/  LDSM.16.M88.4 R152, [R200] ;  /* 0x00000000c898783b */ /* 0x000fea0000000200 */
[C---:B---3--:R-:W-:Y:S06]  /*7df0*/  HMMA.16816.F32.BF16 R36, R168.reuse, R148, R36 ;  /* 0x00000094a824723c */ /* 0x048fec0000041824 */
[C---:B------:R-:W-:Y:S01]  /*7e00*/  HMMA.16816.F32.BF16 R32, R168.reuse, R150, R32 ;  /* 0x00000096a820723c */ /* 0x040fe20000041820 */
[----:B------:R-:W-:Y:S05]  /*7e10*/  LDSM.16.M88.4 R148, [R222+0x2000] ;  /* 0x00200000de94783b */ /* 0x000fea0000000200 */
[C---:B----4-:R-:W-:Y:S06]  /*7e20*/  HMMA.16816.F32.BF16 R28, R168.reuse, R144, R28 ;  /* 0x00000090a81c723c */ /* 0x050fec000004181c */
[C---:B------:R-:W-:Y:S01]  /*7e30*/  HMMA.16816.F32.BF16 R24, R168.reuse, R146, R24 ;  /* 0x00000092a818723c */ /* 0x040fe20000041818 */
[----:B------:R-:W3:Y:S05]  /*7e40*/  LDSM.16.M88.4 R144, [R219+0x8000] ;  /* 0x00800000db90783b */ /* 0x000eea0000000200 */
[----:B------:R-:W-:Y:S06]  /*7e50*/  HMMA.16816.F32.BF16 R20, R168, R140, R20 ;  /* 0x0000008ca814723c */ /* 0x000fec0000041814 */
[C---:B------:R-:W-:Y:S06]  /*7e60*/  HMMA.16816.F32.BF16 R60, R8.reuse, R164, R60 ;  /* 0x000000a4083c723c */ /* 0x040fec000004183c */
[----:B------:R-:W-:Y:S01]  /*7e70*/  HMMA.16816.F32.BF16 R56, R8, R166, R56 ;  /* 0x000000a60838723c */ /* 0x000fe20000041838 */
[----:B------:R-:W4:Y:S05]  /*7e80*/  LDSM.16.M88.4 R164, [R219+0x8800] ;  /* 0x00880000dba4783b */ /* 0x000f2a0000000200 */
[----:B------:R-:W-:Y:S01]  /*7e90*/  HMMA.16816.F32.BF16 R16, R168, R142, R16 ;  /* 0x0000008ea810723c */ /* 0x000fe20000041810 */
[----:B------:R-:W-:Y:S05]  /*7ea0*/  LDSM.16.M88.4 R140, [R203] ;  /* 0x00000000cb8c783b */ /* 0x000fea0000000200 */
[C---:B-----5:R-:W-:Y:S06]  /*7eb0*/  HMMA.16816.F32.BF16 R44, R8.reuse, R156, R44 ;  /* 0x0000009c082c723c */ /* 0x060fec000004182c */
[C---:B------:R-:W-:Y:S01]  /*7ec0*/  HMMA.16816.F32.BF16 R168, R8.reuse, R158, R40 ;  /* 0x0000009e08a8723c */ /* 0x040fe20000041828 */
[----:B------:R-:W-:Y:S04]  /*7ed0*/  LDSM.16.M88.4 R156, [R221+0x2000] ;  /* 0x00200000dd9c783b */ /* 0x000fe80000000200 */
[----:B------:R-:W5:Y:S01]  /*7ee0*/  LDSM.16.M88.4 R40, [R208+0x4000] ;  /* 0x00400000d028783b */ /* 0x000f620000000200 */
[C---:B--2---:R-:W-:Y:S06]  /*7ef0*/  HMMA.16816.F32.BF16 R28, R8.reuse, R136, R28 ;  /* 0x00000088081c723c */ /* 0x044fec000004181c */
[C---:B------:R-:W-:Y:S06]  /*7f00*/  HMMA.16816.F32.BF16 R24, R8.reuse, R138, R24 ;  /* 0x0000008a0818723c */ /* 0x040fec0000041818 */
[----:B-1----:R-:W-:Y:S01]  /*7f10*/  HMMA.16816.F32.BF16 R136, R8, R4, R20 ;  /* 0x000000040888723c */ /* 0x002fe20000041814 */
[----:B------:R-:W1:Y:S05]  /*7f20*/  LDSM.16.M88.4 R20, [R208+0x4800] ;  /* 0x00480000d014783b */ /* 0x000e6a0000000200 */
[C---:B---3--:R-:W-:Y:S06]  /*7f30*/  HMMA.16816.F32.BF16 R132, R148.reuse, R144, R132 ;  /* 0x000000909484723c */ /* 0x048fec0000041884 */
[----:B------:R-:W-:Y:S06]  /*7f40*/  HMMA.16816.F32.BF16 R64, R148, R146, R64 ;  /* 0x000000929440723c */ /* 0x000fec0000041840 */
[C---:B------:R-:W-:Y:S06]  /*7f50*/  HMMA.16816.F32.BF16 R52, R8.reuse, R160, R52 ;  /* 0x000000a00834723c */ /* 0x040fec0000041834 */
[----:B------:R-:W-:Y:S01]  /*7f60*/  HMMA.16816.F32.BF16 R48, R8, R162, R48 ;  /* 0x000000a20830723c */ /* 0x000fe20000041830 */
[----:B------:R-:W2:Y:S05]  /*7f70*/  LDSM.16.M88.4 R160, [R219+0x9000] ;  /* 0x00900000dba0783b */ /* 0x000eaa0000000200 */
[----:B----4-:R-:W-:Y:S06]  /*7f80*/  HMMA.16816.F32.BF16 R60, R148, R164, R60 ;  /* 0x000000a4943c723c */ /* 0x010fec000004183c */
[----:B------:R-:W-:Y:S01]  /*7f90*/  HMMA.16816.F32.BF16 R16, R8, R6, R16 ;  /* 0x000000060810723c */ /* 0x000fe20000041810 */
[----:B------:R-:W3:Y:S05]  /*7fa0*/  LDSM.16.M88.4 R4, [R219+0x9800] ;  /* 0x00980000db04783b */ /* 0x000eea0000000200 */
[C---:B-----5:R-:W-:Y:S06]  /*7fb0*/  HMMA.16816.F32.BF16 R132, R156.reuse, R40, R132 ;  /* 0x000000289c84723c */ /* 0x060fec0000041884 */
[----:B------:R-:W-:Y:S01]  /*7fc0*/  HMMA.16816.F32.BF16 R64, R156, R42, R64 ;  /* 0x0000002a9c40723c */ /* 0x000fe20000041840 */
[----:B------:R-:W-:-:S05]  /*7fd0*/  LOP3.LUT R40, R3, 0x6, RZ, 0xc0, !PT ;  /* 0x0000000603287812 */ /* 0x000fca00078ec0ff */
[----:B------:R-:W-:Y:S01]  /*7fe0*/  HMMA.16816.F32.BF16 R56, R148, R166, R56 ;  /* 0x000000a69438723c */ /* 0x000fe20000041838 */
[----:B------:R-:W-:Y:S02]  /*7ff0*/  IMAD R3, R233, 0x80, R40 ;  /* 0x00000080e9037824 */ /* 0x000fe400078e0228 */
[----:B------:R-:W-:Y:S03]  /*8000*/  LDSM.16.M88.4 R40, [R219+0xa000] ;  /* 0x00a00000db28783b */ /* 0x000fe60000000200 */
[C---:B------:R-:W-:Y:S06]  /*8010*/  HMMA.16816.F32.BF16 R36, R8.reuse, R140, R36 ;  /* 0x0000008c0824723c */ /* 0x040fec0000041824 */
[----:B------:R-:W-:Y:S01]  /*8020*/  HMMA.16816.F32.BF16 R32, R8, R142, R32 ;  /* 0x0000008e0820723c */ /* 0x000fe20000041820 */
[----:B------:R-:W-:-:S02]  /*8030*/  VIADD R141, R3, 0x1 ;  /* 0x00000001038d7836 */ /* 0x000fc40000000000 */
[----:B------:R-:W-:-:S03]  /*8040*/  VIADD R140, R3, 0x8 ;  /* 0x00000008038c7836 */ /* 0x000fc60000000000 */
[C---:B------:R-:W-:Y:S01]  /*8050*/  HMMA.16816.F32.BF16 R12, R8.reuse, R152, R12 ;  /* 0x00000098080c723c */ /* 0x040fe2000004180c */
[-C--:B------:R-:W-:Y:S02]  /*8060*/  ISETP.GE.AND P5, PT, R141, R193.reuse, PT ;  /* 0x000000c18d00720c */ /* 0x080fe40003fa6270 */
[----:B------:R-:W-:Y:S02]  /*8070*/  ISETP.GE.AND P1, PT, R140, R193, PT ;  /* 0x000000c18c00720c */ /* 0x000fe40003f26270 */
[----:B------:R-:W-:Y:S01]  /*8080*/  FSEL R242, R133, -INF , !P5 ;  /* 0xff80000085f27808 */ /* 0x000fe20006800000 */
[----:B------:R-:W-:Y:S01]  /*8090*/  HMMA.16816.F32.BF16 R172, R8, R154, R172 ;  /* 0x0000009a08ac723c */ /* 0x000fe200000418ac */
[----:B------:R-:W4:Y:S01]  /*80a0*/  LDSM.16.M88.4 R8, [R208+0x5000] ;  /* 0x00500000d008783b */ /* 0x000f220000000200 */
[----:B------:R-:W-:Y:S01]  /*80b0*/  FSEL R234, R64, -INF , !P1 ;  /* 0xff80000040ea7808 */ /* 0x000fe20004800000 */
[----:B------:R-:W-:Y:S01]  /*80c0*/  VIADD R64, R3, 0x11 ;  /* 0x0000001103407836 */ /* 0x000fe20000000000 */
[----:B------:R-:W-:-:S02]  /*80d0*/  ISETP.GE.AND P4, PT, R141, R192, PT ;  /* 0x000000c08d00720c */ /* 0x000fc40003f86270 */
[----:B-1----:R-:W-:Y:S01]  /*80e0*/  HMMA.16816.F32.BF16 R60, R156, R20, R60 ;  /* 0x000000149c3c723c */ /* 0x002fe2000004183c */
[----:B------:R-:W-:Y:S02]  /*80f0*/  ISETP.GE.AND P3, PT, R140, R192, PT ;  /* 0x000000c08c00720c */ /* 0x000fe40003f66270 */
[----:B------:R-:W-:Y:S01]  /*8100*/  LDSM.16.M88.4 R140, [R219+0xa800] ;  /* 0x00a80000db8c783b */ /* 0x000fe20000000200 */
[----:B------:R-:W-:Y:S02]  /*8110*/  FSEL R135, R135, -INF , !P4 ;  /* 0xff80000087877808 */ /* 0x000fe40006000000 */
[----:B--2---:R-:W-:Y:S01]  /*8120*/  HMMA.16816.F32.BF16 R52, R148, R160, R52 ;  /* 0x000000a09434723c */ /* 0x004fe20000041834 */
[C---:B------:R-:W-:Y:S01]  /*8130*/  VIADD R21, R3.reuse, 0x9 ;  /* 0x0000000903157836 */ /* 0x040fe20000000000 */
[----:B------:R-:W-:Y:S01]  /*8140*/  FSEL R197, R66, -INF , !P3 ;  /* 0xff80000042c57808 */ /* 0x000fe20005800000 */
[----:B------:R-:W-:Y:S01]  /*8150*/  VIADD R20, R3, 0x10 ;  /* 0x0000001003147836 */ /* 0x000fe20000000000 */
[----:B------:R-:W-:-:S02]  /*8160*/  ISETP.GE.AND P3, PT, R64, R193, PT ;  /* 0x000000c14000720c */ /* 0x000fc40003f66270 */
[CC--:B------:R-:W-:Y:S01]  /*8170*/  ISETP.GE.AND P6, PT, R21.reuse, R193.reuse, PT ;  /* 0x000000c11500720c */ /* 0x0c0fe20003fc6270 */
[----:B------:R-:W-:Y:S01]  /*8180*/  HMMA.16816.F32.BF16 R56, R156, R22, R56 ;  /* 0x000000169c38723c */ /* 0x000fe20000041838 */
[-C--:B------:R-:W-:Y:S02]  /*8190*/  ISETP.GE.AND P2, PT, R21, R192.reuse, PT ;  /* 0x000000c01500720c */ /* 0x080fe40003f46270 */
[C---:B------:R-:W-:Y:S02]  /*81a0*/  ISETP.GE.AND P5, PT, R20.reuse, R193, PT ;  /* 0x000000c11400720c */ /* 0x040fe40003fa6270 */
[----:B------:R-:W-:Y:S01]  /*81b0*/  ISETP.GE.AND P1, PT, R20, R192, PT ;  /* 0x000000c01400720c */ /* 0x000fe20003f26270 */
[----:B------:R-:W-:Y:S01]  /*81c0*/  HMMA.16816.F32.BF16 R48, R148, R162, R48 ;  /* 0x000000a29430723c */ /* 0x000fe20000041830 */
[----:B------:R-:W1:Y:S01]  /*81d0*/  LDSM.16.M88.4 R20, [R208+0x5800] ;  /* 0x00580000d014783b */ /* 0x000e620000000200 */
[----:B------:R-:W-:Y:S02]  /*81e0*/  FSEL R199, R67, -INF , !P2 ;  /* 0xff80000043c77808 */ /* 0x000fe40005000000 */
[----:B------:R-:W-:-:S02]  /*81f0*/  FSEL R244, R65, -INF , !P6 ;  /* 0xff80000041f47808 */ /* 0x000fc40007000000 */
[C---:B---3--:R-:W-:Y:S01]  /*8200*/  HMMA.16816.F32.BF16 R44, R148.reuse, R4, R44 ;  /* 0x00000004942c723c */ /* 0x048fe2000004182c */
[----:B------:R-:W-:Y:S02]  /*8210*/  FSEL R232, R60, -INF , !P5 ;  /* 0xff8000003ce87808 */ /* 0x000fe40006800000 */
[----:B------:R-:W-:Y:S02]  /*8220*/  ISETP.GE.AND P6, PT, R64, R192, PT ;  /* 0x000000c04000720c */ /* 0x000fe40003fc6270 */
[----:B------:R-:W-:Y:S01]  /*8230*/  FSEL R195, R62, -INF , !P1 ;  /* 0xff8000003ec37808 */ /* 0x000fe20004800000 */
[----:B------:R-:W-:Y:S01]  /*8240*/  HMMA.16816.F32.BF16 R168, R148, R6, R168 ;  /* 0x0000000694a8723c */ /* 0x000fe200000418a8 */
[----:B------:R-:W-:Y:S01]  /*8250*/  VIADD R4, R3, 0x18 ;  /* 0x0000001803047836 */ /* 0x000fe20000000000 */
[----:B------:R-:W-:Y:S02]  /*8260*/  FSEL R60, R61, -INF , !P3 ;  /* 0xff8000003d3c7808 */ /* 0x000fe40005800000 */
[----:B------:R-:W-:-:S02]  /*8270*/  FSEL R189, R63, -INF , !P6 ;  /* 0xff8000003fbd7808 */ /* 0x000fc40007000000 */
[CC--:B------:R-:W-:Y:S01]  /*8280*/  ISETP.GE.AND P2, PT, R4.reuse, R193.reuse, PT ;  /* 0x000000c10400720c */ /* 0x0c0fe20003f46270 */
[----:B----4-:R-:W-:Y:S01]  /*8290*/  HMMA.16816.F32.BF16 R52, R156, R8, R52 ;  /* 0x000000089c34723c */ /* 0x010fe20000041834 */
[----:B------:R-:W-:Y:S02]  /*82a0*/  ISETP.GE.AND P5, PT, R4, R192, PT ;  /* 0x000000c00400720c */ /* 0x000fe40003fa6270 */
[----:B------:R-:W2:Y:S01]  /*82b0*/  LDSM.16.M88.4 R4, [R208+0x6000] ;  /* 0x00600000d004783b */ /* 0x000ea20000000200 */
[----:B------:R-:W-:Y:S02]  /*82c0*/  FSEL R198, R56, -INF , !P2 ;  /* 0xff80000038c67808 */ /* 0x000fe40005000000 */
[----:B------:R-:W-:Y:S01]  /*82d0*/  HMMA.16816.F32.BF16 R36, R148, R40, R36 ;  /* 0x000000289424723c */ /* 0x000fe20000041824 */
[C---:B------:R-:W-:Y:S01]  /*82e0*/  VIADD R9, R3.reuse, 0x19 ;  /* 0x0000001903097836 */ /* 0x040fe20000000000 */
[----:B------:R-:W-:Y:S01]  /*82f0*/  FSEL R67, R58, -INF , !P5 ;  /* 0xff8000003a437808 */ /* 0x000fe20006800000 */
[C---:B------:R-:W-:Y:S01]  /*8300*/  VIADD R8, R3.reuse, 0x20 ;  /* 0x0000002003087836 */ /* 0x040fe20000000000 */
[----:B------:R-:W-:-:S02]  /*8310*/  ISETP.GE.AND P4, PT, R3, R193, PT ;  /* 0x000000c10300720c */ /* 0x000fc40003f86270 */
[----:B------:R-:W-:Y:S01]  /*8320*/  HMMA.16816.F32.BF16 R48, R156, R10, R48 ;  /* 0x0000000a9c30723c */ /* 0x000fe20000041830 */
[-C--:B------:R-:W-:Y:S01]  /*8330*/  ISETP.GE.AND P1, PT, R9, R193.reuse, PT ;  /* 0x000000c10900720c */ /* 0x080fe20003f26270 */
[----:B------:R-:W-:Y:S01]  /*8340*/  VIADD R40, R3, 0x29 ;  /* 0x0000002903287836 */ /* 0x000fe20000000000 */
[-C--:B------:R-:W-:Y:S01]  /*8350*/  ISETP.GE.AND P3, PT, R9, R192.reuse, PT ;  /* 0x000000c00900720c */ /* 0x080fe20003f66270 */
[C---:B------:R-:W-:Y:S01]  /*8360*/  VIADD R9, R3.reuse, 0x21 ;  /* 0x0000002103097836 */ /* 0x040fe20000000000 */
[C---:B------:R-:W-:Y:S01]  /*8370*/  ISETP.GE.AND P6, PT, R8.reuse, R193, PT ;  /* 0x000000c10800720c */ /* 0x040fe20003fc6270 */
[----:B------:R-:W-:Y:S01]  /*8380*/  HMMA.16816.F32.BF16 R32, R148, R42, R32 ;  /* 0x0000002a9420723c */ /* 0x000fe20000041820 */
[----:B------:R-:W-:Y:S01]  /*8390*/  ISETP.GE.AND P2, PT, R8, R192, PT ;  /* 0x000000c00800720c */ /* 0x000fe20003f46270 */
[----:B------:R-:W-:Y:S01]  /*83a0*/  VIADD R8, R3, 0x28 ;  /* 0x0000002803087836 */ /* 0x000fe20000000000 */
[----:B------:R-:W-:Y:S02]  /*83b0*/  FSEL R58, R57, -INF , !P1 ;  /* 0xff800000393a7808 */ /* 0x000fe40004800000 */
[----:B------:R-:W-:Y:S01]  /*83c0*/  FSEL R63, R59, -INF , !P3 ;  /* 0xff8000003b3f7808 */ /* 0x000fe20005800000 */
[----:B-1----:R-:W-:Y:S01]  /*83d0*/  HMMA.16816.F32.BF16 R44, R156, R20, R44 ;  /* 0x000000149c2c723c */ /* 0x002fe2000004182c */
[----:B------:R-:W-:-:S02]  /*83e0*/  FSEL R66, R52, -INF , !P6 ;  /* 0xff80000034427808 */ /* 0x000fc40007000000 */
[CC--:B------:R-:W-:Y:S02]  /*83f0*/  ISETP.GE.AND P5, PT, R9.reuse, R193.reuse, PT ;  /* 0x000000c10900720c */ /* 0x0c0fe40003fa6270 */
[-C--:B------:R-:W-:Y:S01]  /*8400*/  ISETP.GE.AND P1, PT, R9, R192.reuse, PT ;  /* 0x000000c00900720c */ /* 0x080fe20003f26270 */
[----:B------:R-:W-:Y:S01]  /*8410*/  HMMA.16816.F32.BF16 R168, R156, R22, R168 ;  /* 0x000000169ca8723c */ /* 0x000fe200000418a8 */
[CC--:B------:R-:W-:Y:S01]  /*8420*/  ISETP.GE.AND P3, PT, R8.reuse, R193.reuse, PT ;  /* 0x000000c10800720c */ /* 0x0c0fe20003f66270 */
[C---:B------:R-:W-:Y:S01]  /*8430*/  VIADD R20, R3.reuse, 0x30 ;  /* 0x0000003003147836 */ /* 0x040fe20000000000 */
[----:B------:R-:W-:Y:S01]  /*8440*/  ISETP.GE.AND P6, PT, R8, R192, PT ;  /* 0x000000c00800720c */ /* 0x000fe20003fc6270 */
[----:B------:R-:W-:Y:S01]  /*8450*/  VIADD R21, R3, 0x31 ;  /* 0x0000003103157836 */ /* 0x000fe20000000000 */
[----:B------:R-:W1:Y:S01]  /*8460*/  LDSM.16.M88.4 R8, [R219+0xb000] ;  /* 0x00b00000db08783b */ /* 0x000e620000000200 */
[----:B------:R-:W-:Y:S01]  /*8470*/  FSEL R133, R54, -INF , !P2 ;  /* 0xff80000036857808 */ /* 0x000fe20005000000 */
[----:B------:R-:W-:Y:S01]  /*8480*/  HMMA.16816.F32.BF16 R28, R148, R140, R28 ;  /* 0x0000008c941c723c */ /* 0x000fe2000004181c */
[----:B------:R-:W-:-:S02]  /*8490*/  ISETP.GE.AND P2, PT, R40, R193, PT ;  /* 0x000000c12800720c */ /* 0x000fc40003f46270 */
[----:B------:R-:W-:Y:S02]  /*84a0*/  FSEL R196, R53, -INF , !P5 ;  /* 0xff80000035c47808 */ /* 0x000fe40006800000 */
[-C--:B------:R-:W-:Y:S01]  /*84b0*/  ISETP.GE.AND P5, PT, R40, R192.reuse, PT ;  /* 0x000000c02800720c */ /* 0x080fe20003fa6270 */
[----:B--2---:R-:W-:Y:S01]  /*84c0*/  HMMA.16816.F32.BF16 R36, R156, R4, R36 ;  /* 0x000000049c24723c */ /* 0x004fe20000041824 */
[----:B------:R-:W2:Y:S01]  /*84d0*/  LDSM.16.M88.4 R40, [R208+0x6800] ;  /* 0x00680000d028783b */ /* 0x000ea20000000200 */
[----:B------:R-:W-:Y:S02]  /*84e0*/  FSEL R183, R55, -INF , !P1 ;  /* 0xff80000037b77808 */ /* 0x000fe40004800000 */
[----:B------:R-:W-:Y:S01]  /*84f0*/  FSEL R194, R48, -INF , !P3 ;  /* 0xff80000030c27808 */ /* 0x000fe20005800000 */
[C---:B------:R-:W-:Y:S01]  /*8500*/  VIADD R48, R3.reuse, 0x38 ;  /* 0x0000003803307836 */ /* 0x040fe20000000000 */
[----:B------:R-:W-:Y:S01]  /*8510*/  FSEL R145, R50, -INF , !P6 ;  /* 0xff80000032917808 */ /* 0x000fe20007000000 */
[----:B------:R-:W-:Y:S01]  /*8520*/  VIADD R4, R3, 0x39 ;  /* 0x0000003903047836 */ /* 0x000fe20000000000 */
[----:B------:R-:W-:Y:S01]  /*8530*/  FSEL R140, R49, -INF , !P2 ;  /* 0xff800000318c7808 */ /* 0x000fe20005000000 */
[----:B------:R-:W-:Y:S01]  /*8540*/  VIADD R5, R3, 0x41 ;  /* 0x0000004103057836 */ /* 0x000fe20000000000 */
[C---:B------:R-:W-:Y:S01]  /*8550*/  ISETP.GE.AND P1, PT, R20.reuse, R193, PT ;  /* 0x000000c11400720c */ /* 0x040fe20003f26270 */
[----:B------:R-:W-:Y:S01]  /*8560*/  HMMA.16816.F32.BF16 R24, R148, R142, R24 ;  /* 0x0000008e9418723c */ /* 0x000fe20000041818 */
[----:B------:R-:W-:-:S02]  /*8570*/  ISETP.GE.AND P3, PT, R20, R192, PT ;  /* 0x000000c01400720c */ /* 0x000fc40003f66270 */
[C---:B------:R-:W-:Y:S02]  /*8580*/  ISETP.GE.AND P6, PT, R21.reuse, R193, PT ;  /* 0x000000c11500720c */ /* 0x040fe40003fc6270 */
[----:B------:R-:W-:Y:S01]  /*8590*/  ISETP.GE.AND P2, PT, R21, R192, PT ;  /* 0x000000c01500720c */ /* 0x000fe20003f46270 */
[----:B------:R-:W-:Y:S01]  /*85a0*/  HMMA.16816.F32.BF16 R32, R156, R6, R32 ;  /* 0x000000069c20723c */ /* 0x000fe20000041820 */
[----:B------:R-:W3:Y:S01]  /*85b0*/  LDSM.16.M88.4 R20, [R219+0xb800] ;  /* 0x00b80000db14783b */ /* 0x000ee20000000200 */
[----:B------:R-:W-:Y:S02]  /*85c0*/  FSEL R179, R46, -INF , !P3 ;  /* 0xff8000002eb37808 */ /* 0x000fe40005800000 */
[----:B------:R-:W-:Y:S02]  /*85d0*/  FSEL R180, R45, -INF , !P6 ;  /* 0xff8000002db47808 */ /* 0x000fe40007000000 */
[----:B------:R-:W-:Y:S02]  /*85e0*/  FSEL R147, R51, -INF , !P5 ;  /* 0xff80000033937808 */ /* 0x000fe40006800000 */
[----:B------:R-:W-:-:S02]  /*85f0*/  FSEL R152, R44, -INF , !P1 ;  /* 0xff8000002c987808 */ /* 0x000fc40004800000 */
[CC--:B------:R-:W-:Y:S02]  /*8600*/  ISETP.GE.AND P3, PT, R4.reuse, R193.reuse, PT ;  /* 0x000000c10400720c */ /* 0x0c0fe40003f66270 */
[-C--:B------:R-:W-:Y:S01]  /*8610*/  ISETP.GE.AND P6, PT, R4, R192.reuse, PT ;  /* 0x000000c00400720c */ /* 0x080fe20003fc6270 */
[----:B------:R-:W-:Y:S01]  /*8620*/  VIADD R4, R3, 0x40 ;  /* 0x0000004003047836 */ /* 0x000fe20000000000 */
[CC--:B------:R-:W-:Y:S01]  /*8630*/  ISETP.GE.AND P5, PT, R48.reuse, R193.reuse, PT ;  /* 0x000000c13000720c */ /* 0x0c0fe20003fa6270 */
[C---:B-1----:R-:W-:Y:S01]  /*8640*/  HMMA.16816.F32.BF16 R136, R148.reuse, R8, R136 ;  /* 0x000000089488723c */ /* 0x042fe20000041888 */
[-C--:B------:R-:W-:Y:S02]  /*8650*/  ISETP.GE.AND P1, PT, R48, R192.reuse, PT ;  /* 0x000000c03000720c */ /* 0x080fe40003f26270 */
[----:B------:R-:W1:Y:S01]  /*8660*/  LDSM.16.M88.4 R48, [R208+0x7000] ;  /* 0x00700000d030783b */ /* 0x000e620000000200 */
[----:B------:R-:W-:Y:S02]  /*8670*/  FSEL R181, R47, -INF , !P2 ;  /* 0xff8000002fb57808 */ /* 0x000fe40005000000 */
[----:B------:R-:W-:Y:S01]  /*8680*/  FSEL R178, R168, -INF , !P5 ;  /* 0xff800000a8b27808 */ /* 0x000fe20006800000 */
[----:B------:R-:W-:Y:S01]  /*8690*/  HMMA.16816.F32.BF16 R16, R148, R10, R16 ;  /* 0x0000000a9410723c */ /* 0x000fe20000041810 */
[----:B------:R-:W-:Y:S01]  /*86a0*/  FSEL R177, R170, -INF , !P1 ;  /* 0xff800000aab17808 */ /* 0x000fe20004800000 */
[----:B------:R-:W-:Y:S01]  /*86b0*/  VIADD R8, R3, 0x50 ;  /* 0x0000005003087836 */ /* 0x000fe20000000000 */
[----:B------:R-:W-:Y:S01]  /*86c0*/  FSEL R182, R169, -INF , !P3 ;  /* 0xff800000a9b67808 */ /* 0x000fe20005800000 */
[C---:B------:R-:W-:Y:S01]  /*86d0*/  VIADD R9, R3.reuse, 0x51 ;  /* 0x0000005103097836 */ /* 0x040fe20000000000 */
[CC--:B------:R-:W-:Y:S01]  /*86e0*/  ISETP.GE.AND P2, PT, R4.reuse, R193.reuse, PT ;  /* 0x000000c10400720c */ /* 0x0c0fe20003f46270 */
[----:B--2---:R-:W-:Y:S01]  /*86f0*/  HMMA.16816.F32.BF16 R28, R156, R40, R28 ;  /* 0x000000289c1c723c */ /* 0x004fe2000004181c */
[----:B------:R-:W-:Y:S01]  /*8700*/  ISETP.GE.AND P5, PT, R4, R192, PT ;  /* 0x000000c00400720c */ /* 0x000fe20003fa6270 */
[----:B------:R-:W-:Y:S01]  /*8710*/  VIADD R4, R3, 0x48 ;  /* 0x0000004803047836 */ /* 0x000fe20000000000 */
[----:B------:R-:W-:-:S02]  /*8720*/  ISETP.GE.AND P1, PT, R5, R193, PT ;  /* 0x000000c10500720c */ /* 0x000fc40003f26270 */
[----:B------:R-:W-:Y:S01]  /*8730*/  ISETP.GE.AND P3, PT, R5, R192, PT ;  /* 0x000000c00500720c */ /* 0x000fe20003f66270 */
[----:B------:R-:W-:Y:S01]  /*8740*/  VIADD R5, R3, 0x49 ;  /* 0x0000004903057836 */ /* 0x000fe20000000000 */
[----:B------:R-:W-:Y:S01]  /*8750*/  FSEL R171, R171, -INF , !P6 ;  /* 0xff800000abab7808 */ /* 0x000fe20007000000 */
[----:B------:R-:W-:Y:S01]  /*8760*/  HMMA.16816.F32.BF16 R24, R156, R42, R24 ;  /* 0x0000002a9c18723c */ /* 0x000fe20000041818 */
[----:B------:R-:W-:Y:S02]  /*8770*/  FSEL R170, R36, -INF , !P2 ;  /* 0xff80000024aa7808 */ /* 0x000fe40005000000 */
[----:B------:R-:W-:Y:S02]  /*8780*/  FSEL R161, R38, -INF , !P5 ;  /* 0xff80000026a17808 */ /* 0x000fe40006800000 */
[----:B------:R-:W-:Y:S01]  /*8790*/  FSEL R168, R37, -INF , !P1 ;  /* 0xff80000025a87808 */ /* 0x000fe20004800000 */
[----:B---3--:R-:W-:Y:S01]  /*87a0*/  HMMA.16816.F32.BF16 R12, R148, R20, R12 ;  /* 0x00000014940c723c */ /* 0x008fe2000004180c */
[----:B------:R-:W-:-:S02]  /*87b0*/  ISETP.GE.AND P6, PT, R4, R193, PT ;  /* 0x000000c10400720c */ /* 0x000fc40003fc6270 */
[-C--:B------:R-:W-:Y:S02]  /*87c0*/  ISETP.GE.AND P2, PT, R4, R192.reuse, PT ;  /* 0x000000c00400720c */ /* 0x080fe40003f46270 */
[C---:B------:R-:W-:Y:S01]  /*87d0*/  ISETP.GE.AND P5, PT, R5.reuse, R193, PT ;  /* 0x000000c10500720c */ /* 0x040fe20003fa6270 */
[----:B------:R-:W-:Y:S01]  /*87e0*/  HMMA.16816.F32.BF16 R172, R148, R22, R172 ;  /* 0x0000001694ac723c */ /* 0x000fe200000418ac */
        /* <DEDUP_REMOVED lines=11> */
[----:B------:R-:W-:Y:S02]  /*88a0*/  FSEL R164, R28, -INF , !P3 ;  /* 0xff8000001ca47808 */ /* 0x000fe40005800000 */
[----:B------:R-:W-:-:S02]  /*88b0*/  FSEL R176, R33, -INF , !P5 ;  /* 0xff80000021b07808 */ /* 0x000fc40006800000 */
[CC--:B------:R-:W-:Y:S02]  /*88c0*/  ISETP.GE.AND P1, PT, R8.reuse, R193.reuse, PT ;  /* 0x000000c10800720c */ /* 0x0c0fe40003f26270 */
[-C--:B------:R-:W-:Y:S01]  /*88d0*/  ISETP.GE.AND P3, PT, R8, R192.reuse, PT ;  /* 0x000000c00800720c */ /* 0x080fe20003f66270 */
[----:B------:R-:W-:Y:S01]  /*88e0*/  VIADD R8, R3, 0x60 ;  /* 0x0000006003087836 */ /* 0x000fe20000000000 */
[C---:B------:R-:W-:Y:S02]  /*88f0*/  ISETP.GE.AND P5, PT, R9.reuse, R192, PT ;  /* 0x000000c00900720c */ /* 0x040fe40003fa6270 */
        /* <DEDUP_REMOVED lines=10> */
[----:B--2---:R-:W-:Y:S01]  /*89a0*/  HMMA.16816.F32.BF16 R12, R156, R4, R12 ;  /* 0x000000049c0c723c */ /* 0x004fe2000004180c */
[----:B------:R-:W-:-:S02]  /*89b0*/  ISETP.GE.AND P6, PT, R9, R193, PT ;  /* 0x000000c10900720c */ /* 0x000fc40003fc6270 */
[-C--:B------:R-:W-:Y:S01]  /*89c0*/  ISETP.GE.AND P2, PT, R9, R192.reuse, PT ;  /* 0x000000c00900720c */ /* 0x080fe20003f46270 */
[C---:B------:R-:W-:Y:S01]  /*89d0*/  VIADD R9, R3.reuse, 0x68 ;  /* 0x0000006803097836 */ /* 0x040fe20000000000 */
[----:B------:R-:W-:Y:S01]  /*89e0*/  FSEL R151, R26, -INF , !P3 ;  /* 0xff8000001a977808 */ /* 0x000fe20005800000 */
[----:B------:R-:W-:Y:S01]  /*89f0*/  HMMA.16816.F32.BF16 R172, R156, R6, R172 ;  /* 0x000000069cac723c */ /* 0x000fe200000418ac */
[C---:B------:R-:W-:Y:S01]  /*8a00*/  ISETP.GE.AND P3, PT, R8.reuse, R193, PT ;  /* 0x000000c10800720c */ /* 0x040fe20003f66270 */
[----:B------:R-:W-:Y:S01]  /*8a10*/  VIADD R5, R3, 0x69 ;  /* 0x0000006903057836 */ /* 0x000fe20000000000 */
[----:B------:R-:W-:Y:S01]  /*8a20*/  FSEL R154, R25, -INF , !P6 ;  /* 0xff800000199a7808 */ /* 0x000fe20007000000 */
[----:B------:R-:W-:Y:S01]  /*8a30*/  VIADD R4, R3, 0x70 ;  /* 0x0000007003047836 */ /* 0x000fe20000000000 */
[----:B------:R-:W-:Y:S01]  /*8a40*/  FSEL R149, R27, -INF , !P2 ;  /* 0xff8000001b957808 */ /* 0x000fe20005000000 */
[----:B------:R-:W-:Y:S01]  /*8a50*/  BAR.SYNC.DEFER_BLOCKING 0x0 ;  /* 0x0000000000007b1d */ /* 0x000fe20000010000 */
[----:B------:R-:W-:-:S02]  /*8a60*/  ISETP.GE.AND P6, PT, R8, R192, PT ;  /* 0x000000c00800720c */ /* 0x000fc40003fc6270 */
[-C--:B------:R-:W-:Y:S02]  /*8a70*/  ISETP.GE.AND P2, PT, R9, R193.reuse, PT ;  /* 0x000000c10900720c */ /* 0x080fe40003f46270 */
[----:B------:R-:W-:Y:S02]  /*8a80*/  FSEL R143, R138, -INF , !P1 ;  /* 0xff8000008a8f7808 */ /* 0x000fe40004800000 */
[----:B------:R-:W-:Y:S02]  /*8a90*/  FSEL R146, R137, -INF , !P3 ;  /* 0xff80000089927808 */ /* 0x000fe40005800000 */
[----:B------:R-:W-:Y:S02]  /*8aa0*/  FSEL R132, R132, -INF , !P4 ;  /* 0xff80000084847808 */ /* 0x000fe40006000000 */
[----:B------:R-:W-:Y:S02]  /*8ab0*/  FSEL R148, R136, -INF , !P5 ;  /* 0xff80000088947808 */ /* 0x000fe40006800000 */
[----:B------:R-:W-:-:S02]  /*8ac0*/  ISETP.GE.AND P1, PT, R5, R193, PT ;  /* 0x000000c10500720c */ /* 0x000fc40003f26270 */
[----:B------:R-:W-:Y:S01]  /*8ad0*/  ISETP.GE.AND P3, PT, R5, R192, PT ;  /* 0x000000c00500720c */ /* 0x000fe20003f66270 */
[----:B------:R-:W-:Y:S01]  /*8ae0*/  VIADD R5, R3, 0x71 ;  /* 0x0000007103057836 */ /* 0x000fe20000000000 */
[----:B------:R-:W-:Y:S02]  /*8af0*/  ISETP.GT.AND P4, PT, R233, R228, PT ;  /* 0x000000e4e900720c */ /* 0x000fe40003f84270 */
[----:B------:R-:W-:Y:S02]  /*8b00*/  ISETP.GE.AND P5, PT, R9, R192, PT ;  /* 0x000000c00900720c */ /* 0x000fe40003fa6270 */
[----:B------:R-:W-:Y:S02]  /*8b10*/  FSEL R141, R139, -INF , !P6 ;  /* 0xff8000008b8d7808 */ /* 0x000fe40007000000 */
[----:B------:R-:W-:Y:S02]  /*8b20*/  FSEL R144, R16, -INF , !P2 ;  /* 0xff80000010907808 */ /* 0x000fe40005000000 */
[----:B------:R-:W-:-:S02]  /*8b30*/  ISETP.GE.AND P6, PT, R4, R193, PT ;  /* 0x000000c10400720c */ /* 0x000fc40003fc6270 */
[-C--:B------:R-:W-:Y:S01]  /*8b40*/  ISETP.GE.AND P2, PT, R4, R192.reuse, PT ;  /* 0x000000c00400720c */ /* 0x080fe20003f46270 */
[----:B------:R-:W-:Y:S01]  /*8b50*/  VIADD R4, R3, 0x78 ;  /* 0x0000007803047836 */ /* 0x000fe20000000000 */
[----:B------:R-:W-:Y:S02]  /*8b60*/  FSEL R137, R19, -INF , !P3 ;  /* 0xff80000013897808 */ /* 0x000fe40005800000 */
[----:B------:R-:W-:Y:S02]  /*8b70*/  FSEL R139, R18, -INF , !P5 ;  /* 0xff800000128b7808 */ /* 0x000fe40006800000 */
[----:B------:R-:W-:Y:S02]  /*8b80*/  FSEL R142, R17, -INF , !P1 ;  /* 0xff800000118e7808 */ /* 0x000fe40004800000 */
[C---:B------:R-:W-:Y:S01]  /*8b90*/  ISETP.GE.AND P3, PT, R3.reuse, R192, PT ;  /* 0x000000c00300720c */ /* 0x040fe20003f66270 */
        /* <DEDUP_REMOVED lines=78> */
.L_x_3614:
[----:B------:R-:W-:-:S04]  /*9080*/  LEA R6, -R184, RZ, 0x7 ;  /* 0x000000ffb8067211 */ /* 0x000fc800078e39ff */
[----:B------:R-:W-:-:S07]  /*9090*/  SHF.R.S32.HI R4, RZ, 0x1f, R6 ;  /* 0x0000001fff047819 */ /* 0x000fce0000011406 */
.L_x_3615:
        /* <DEDUP_REMOVED lines=40> */
.L_x_3613:
        /* <DEDUP_REMOVED lines=162> */
[----:B------:R-:W-:Y:S01]  /*9d40*/  FFMA.FTZ R65, R62, UR6, -R65 ;  /* 0x000000063e417c23 */ /* 0x000fe20008010841 */
[----:B------:R-:W3:Y:S01]  /*9d50*/  MUFU.EX2 R47, R47 ;  /* 0x0000002f002f7308 */ /* 0x000ee20000000800 */
[----:B------:R-:W-:-:S07]  /*9d60*/  FFMA.FTZ R51, R51, UR6, -R56 ;  /* 0x0000000633337c23 */ /* 0x000fce0008010838 */
        /* <DEDUP_REMOVED lines=140> */
[----:B------:R-:W3:Y:S01]  /*a630*/  MUFU.EX2 R150, R150 ;  /* 0x0000009600967308 */ /* 0x000ee20000000800 */
        /* <DEDUP_REMOVED lines=29> */
[C---:B------:R-:W-:Y:S01]  /*a810*/  HMMA.16816.F32.BF16 R76, R8.reuse, R26, R76 ;  /* 0x0000001a084c723c */ /* 0x040fe2000004184c */
[----:B------:R-:W2:Y:S01]  /*a820*/  LDSM.16.MT88.4 R24, [R218+0x11000] ;  /* 0x01100000da18783b */ /* 0x000ea20000004200 */
[----:B------:R-:W4:Y:S04]  /*a830*/  MUFU.EX2 R159, R159 ;  /* 0x0000009f009f7308 */ /* 0x000f280000000800 */
[C---:B------:R-:W-:Y:S04]  /*a840*/  HMMA.16816.F32.BF16 R80, R8.reuse, R20, R80 ;  /* 0x000000140850723c */ /* 0x040fe80000041850 */
[----:B------:R-:W5:Y:S02]  /*a850*/  MUFU.EX2 R169, R169 ;  /* 0x000000a900a97308 */ /* 0x000f640000000800 */
[C---:B------:R-:W-:Y:S01]  /*a860*/  HMMA.16816.F32.BF16 R84, R8.reuse, R22, R84 ;  /* 0x000000160854723c */ /* 0x040fe20000041854 */
[----:B------:R-:W1:Y:S05]  /*a870*/  LDSM.16.MT88.4 R20, [R217+0x11000] ;  /* 0x01100000d914783b */ /* 0x000e6a0000004200 */
[C---:B---3--:R-:W-:Y:S01]  /*a880*/  HMMA.16816.F32.BF16 R88, R8.reuse, R16, R88 ;  /* 0x000000100858723c */ /* 0x048fe20000041858 */
[----:B------:R-:W3:Y:S05]  /*a890*/  MUFU.EX2 R168, R168 ;  /* 0x000000a800a87308 */ /* 0x000eea0000000800 */
[C---:B------:R-:W-:Y:S01]  /*a8a0*/  HMMA.16816.F32.BF16 R92, R8.reuse, R18, R92 ;  /* 0x00000012085c723c */ /* 0x040fe2000004185c */
[----:B------:R-:W-:Y:S02]  /*a8b0*/  LDSM.16.MT88.4 R16, [R220+0x11800] ;  /* 0x01180000dc10783b */ /* 0x000fe40000004200 */
        /* <DEDUP_REMOVED lines=8> */
[----:B------:R-:W3:Y:S02]  /*a940*/  LDSM.16.MT88.4 R32, [R220+0xd800] ;  /* 0x00d80000dc20783b */ /* 0x000ee40000004200 */
[----:B------:R-:W3:Y:S03]  /*a950*/  MUFU.EX2 R170, R170 ;  /* 0x000000aa00aa7308 */ /* 0x000ee60000000800 */
[C---:B--2---:R-:W-:Y:S05]  /*a960*/  HMMA.16816.F32.BF16 R124, R8.reuse, R24, R124 ;  /* 0x00000018087c723c */ /* 0x044fea000004187c */
[----:B------:R-:W-:Y:S01]  /*a970*/  MUFU.EX2 R165, R165 ;  /* 0x000000a500a57308 */ /* 0x000fe20000000800 */
[C---:B------:R-:W-:Y:S01]  /*a980*/  HMMA.16816.F32.BF16 R104, R8.reuse, R26, R104 ;  /* 0x0000001a0868723c */ /* 0x040fe20000041868 */
[----:B------:R-:W2:Y:S05]  /*a990*/  LDSM.16.MT88.4 R24, [R217+0xd800] ;  /* 0x00d80000d918783b */ /* 0x000eaa0000004200 */
        /* <DEDUP_REMOVED lines=20> */
[----:B-----5:R-:W-:Y:S01]  /*aae0*/  HMMA.16816.F32.BF16 R72, R12, R28, R72 ;  /* 0x0000001c0c48723c */ /* 0x020fe20000041848 */
[----:B------:R-:W-:Y:S01]  /*aaf0*/  MUFU.EX2 R167, R167 ;  /* 0x000000a700a77308 */ /* 0x000fe20000000800 */
[----:B------:R-:W-:Y:S01]  /*ab00*/  FADD.FTZ R152, R152, R147 ;  /* 0x0000009398987221 */ /* 0x000fe20000010000 */
[----:B------:R-:W-:-:S03]  /*ab10*/  FADD.FTZ R0, R159, R0 ;  /* 0x000000009f007221 */ /* 0x000fc60000010000 */
[C---:B------:R-:W-:Y:S01]  /*ab20*/  HMMA.16816.F32.BF16 R76, R12.reuse, R30, R76 ;  /* 0x0000001e0c4c723c */ /* 0x040fe2000004184c */
[----:B------:R-:W4:Y:S01]  /*ab30*/  LDSM.16.MT88.4 R28, [R218+0x11800] ;  /* 0x01180000da1c783b */ /* 0x000f220000004200 */
[----:B------:R-:W-:Y:S01]  /*ab40*/  FADD.FTZ R3, R169, R152 ;  /* 0x00000098a9037221 */ /* 0x000fe20000010000 */
[----:B------:R-:W-:Y:S03]  /*ab50*/  MUFU.EX2 R154, R154 ;  /* 0x0000009a009a7308 */ /* 0x000fe60000000800 */
[----:B------:R-:W-:Y:S01]  /*ab60*/  HMMA.16816.F32.BF16 R96, R12, R16, R96 ;  /* 0x000000100c60723c */ /* 0x000fe20000041860 */
[----:B---3--:R-:W-:-:S04]  /*ab70*/  FADD.FTZ R3, R168, R3 ;  /* 0x00000003a8037221 */ /* 0x008fc80000010000 */
        /* <DEDUP_REMOVED lines=12> */
[C---:B-1----:R-:W-:Y:S01]  /*ac40*/  HMMA.16816.F32.BF16 R108, R12.reuse, R8, R108 ;  /* 0x000000080c6c723c */ /* 0x042fe2000004186c */
[----:B------:R-:W-:Y:S05]  /*ac50*/  MUFU.EX2 R149, R149 ;  /* 0x0000009500957308 */ /* 0x000fea0000000800 */
[----:B------:R-:W-:Y:S01]  /*ac60*/  HMMA.16816.F32.BF16 R120, R12, R10, R120 ;  /* 0x0000000a0c78723c */ /* 0x000fe20000041878 */
[----:B------:R-:W-:-:S02]  /*ac70*/  F2FP.BF16.F32.PACK_AB R8, R168, R169 ;  /* 0x000000a9a808723e */ /* 0x000fc400000010ff */
[----:B------:R-:W-:Y:S01]  /*ac80*/  F2FP.BF16.F32.PACK_AB R9, R170, R161 ;  /* 0x000000a1aa09723e */ /* 0x000fe200000010ff */
[----:B------:R-:W-:Y:S01]  /*ac90*/  MUFU.EX2 R144, R144 ;  /* 0x0000009000907308 */ /* 0x000fe20000000800 */
[----:B------:R-:W-:Y:S01]  /*aca0*/  FADD.FTZ R161, R161, R0 ;  /* 0x00000000a1a17221 */ /* 0x000fe20000010000 */
[C---:B----4-:R-:W-:Y:S01]  /*acb0*/  HMMA.16816.F32.BF16 R124, R12.reuse, R28, R124 ;  /* 0x0000001c0c7c723c */ /* 0x050fe2000004187c */
[----:B------:R-:W-:Y:S01]  /*acc0*/  F2FP.BF16.F32.PACK_AB R10, R171, R166 ;  /* 0x000000a6ab0a723e */ /* 0x000fe200000010ff */
[----:B------:R-:W-:Y:S01]  /*acd0*/  FADD.FTZ R0, R166, R3 ;  /* 0x00000003a6007221 */ /* 0x000fe20000010000 */
[----:B------:R-:W-:Y:S01]  /*ace0*/  F2FP.BF16.F32.PACK_AB R11, R172, R165 ;  /* 0x000000a5ac0b723e */ /* 0x000fe200000010ff */
[----:B------:R-:W-:Y:S02]  /*acf0*/  FADD.FTZ R170, R170, R161 ;  /* 0x000000a1aaaa7221 */ /* 0x000fe40000010000 */
[----:B------:R-:W-:Y:S01]  /*ad00*/  HMMA.16816.F32.BF16 R104, R12, R30, R104 ;  /* 0x0000001e0c68723c */ /* 0x000fe20000041868 */
[----:B------:R-:W1:Y:S01]  /*ad10*/  LDSM.16.MT88.4 R28, [R217+0xe000] ;  /* 0x00e00000d91c783b */ /* 0x000e620000004200 */
[----:B------:R-:W-:Y:S01]  /*ad20*/  MUFU.EX2 R155, R155 ;  /* 0x0000009b009b7308 */ /* 0x000fe20000000800 */
[----:B------:R-:W-:Y:S01]  /*ad30*/  FADD.FTZ R3, R165, R170 ;  /* 0x000000aaa5037221 */ /* 0x000fe20000010000 */
[----:B------:R-:W-:-:S02]  /*ad40*/  FADD.FTZ R0, R171, R0 ;  /* 0x00000000ab007221 */ /* 0x000fc40000010000 */
[----:B---3--:R-:W-:Y:S01]  /*ad50*/  HMMA.16816.F32.BF16 R72, R8, R16, R72 ;  /* 0x000000100848723c */ /* 0x008fe20000041848 */
[----:B------:R-:W-:-:S03]  /*ad60*/  FADD.FTZ R3, R172, R3 ;  /* 0x00000003ac037221 */ /* 0x000fc60000010000 */
[----:B------:R-:W-:Y:S02]  /*ad70*/  MUFU.EX2 R142, R142 ;  /* 0x0000008e008e7308 */ /* 0x000fe40000000800 */
[----:B------:R-:W-:Y:S01]  /*ad80*/  HMMA.16816.F32.BF16 R76, R8, R18, R76 ;  /* 0x00000012084c723c */ /* 0x000fe2000004184c */
[----:B------:R-:W3:Y:S05]  /*ad90*/  LDSM.16.MT88.4 R16, [R217+0x12000] ;  /* 0x01200000d910783b */ /* 0x000eea0000004200 */
[C---:B------:R-:W-:Y:S01]  /*ada0*/  HMMA.16816.F32.BF16 R88, R12.reuse, R20, R88 ;  /* 0x000000140c58723c */ /* 0x040fe20000041858 */
[----:B------:R-:W-:Y:S05]  /*adb0*/  MUFU.EX2 R141, R141 ;  /* 0x0000008d008d7308 */ /* 0x000fea0000000800 */
[C---:B------:R-:W-:Y:S01]  /*adc0*/  HMMA.16816.F32.BF16 R92, R12.reuse, R22, R92 ;  /* 0x000000160c5c723c */ /* 0x040fe2000004185c */
[----:B------:R-:W4:Y:S02]  /*add0*/  LDSM.16.MT88.4 R20, [R216+0xe000] ;  /* 0x00e00000d814783b */ /* 0x000f240000004200 */
[----:B------:R-:W-:Y:S03]  /*ade0*/  MUFU.EX2 R139, R139 ;  /* 0x0000008b008b7308 */ /* 0x000fe60000000800 */
[C---:B-----5:R-:W-:Y:S05]  /*adf0*/  HMMA.16816.F32.BF16 R112, R12.reuse, R32, R112 ;  /* 0x000000200c70723c */ /* 0x060fea0000041870 */
[----:B------:R-:W-:Y:S01]  /*ae00*/  MUFU.EX2 R146, R146 ;  /* 0x0000009200927308 */ /* 0x000fe20000000800 */
[----:B------:R-:W-:Y:S01]  /*ae10*/  HMMA.16816.F32.BF16 R4, R12, R34, R4 ;  /* 0x000000220c04723c */ /* 0x000fe20000041804 */
[----:B------:R-:W5:Y:S04]  /*ae20*/  LDSM.16.MT88.4 R32, [R220+0x12000] ;  /* 0x01200000dc20783b */ /* 0x000f680000004200 */
[----:B------:R-:W-:Y:S01]  /*ae30*/  LDSM.16.MT88.4 R12, [R216+0x12000] ;  /* 0x01200000d80c783b */ /* 0x000fe20000004200 */
[C---:B--2---:R-:W-:Y:S01]  /*ae40*/  HMMA.16816.F32.BF16 R128, R8.reuse, R24, R128 ;  /* 0x000000180880723c */ /* 0x044fe20000041880 */
[----:B------:R-:W-:Y:S05]  /*ae50*/  MUFU.EX2 R137, R137 ;  /* 0x0000008900897308 */ /* 0x000fea0000000800 */
[C---:B------:R-:W-:Y:S01]  /*ae60*/  HMMA.16816.F32.BF16 R68, R8.reuse, R26, R68 ;  /* 0x0000001a0844723c */ /* 0x040fe20000041844 */
[----:B------:R-:W2:Y:S02]  /*ae70*/  LDSM.16.MT88.4 R24, [R218+0x12000] ;  /* 0x01200000da18783b */ /* 0x000ea40000004200 */
[----:B------:R-:W4:Y:S03]  /*ae80*/  MUFU.EX2 R136, R136 ;  /* 0x0000008800887308 */ /* 0x000f260000000800 */
[C---:B-1----:R-:W-:Y:S05]  /*ae90*/  HMMA.16816.F32.BF16 R80, R8.reuse, R28, R80 ;  /* 0x0000001c0850723c */ /* 0x042fea0000041850 */
[----:B------:R-:W-:Y:S01]  /*aea0*/  MUFU.EX2 R64, R64 ;  /* 0x0000004000407308 */ /* 0x000fe20000000800 */
[C---:B------:R-:W-:Y:S01]  /*aeb0*/  HMMA.16816.F32.BF16 R84, R8.reuse, R30, R84 ;  /* 0x0000001e0854723c */ /* 0x040fe20000041854 */
[----:B------:R-:W1:Y:S05]  /*aec0*/  LDSM.16.MT88.4 R28, [R220+0xe800] ;  /* 0x00e80000dc1c783b */ /* 0x000e6a0000004200 */
[----:B---3--:R-:W-:Y:S01]  /*aed0*/  HMMA.16816.F32.BF16 R108, R8, R16, R108 ;  /* 0x00000010086c723c */ /* 0x008fe2000004186c */
[----:B------:R-:W3:Y:S01]  /*aee0*/  MUFU.EX2 R65, R65 ;  /* 0x0000004100417308 */ /* 0x000ee20000000800 */
[----:B----4-:R-:W-:-:S04]  /*aef0*/  F2FP.BF16.F32.PACK_AB R116, R136, R137 ;  /* 0x000000898874723e */ /* 0x010fc800000010ff */
[C---:B------:R-:W-:Y:S01]  /*af00*/  HMMA.16816.F32.BF16 R120, R8.reuse, R18, R120 ;  /* 0x000000120878723c */ /* 0x040fe20000041878 */
[----:B------:R-:W4:Y:S05]  /*af10*/  LDSM.16.MT88.4 R16, [R217+0xe800] ;  /* 0x00e80000d910783b */ /* 0x000f2a0000004200 */
[C---:B------:R-:W-:Y:S06]  /*af20*/  HMMA.16816.F32.BF16 R88, R8.reuse, R20, R88 ;  /* 0x000000140858723c */ /* 0x040fec0000041858 */
[----:B------:R-:W-:Y:S01]  /*af30*/  HMMA.16816.F32.BF16 R92, R8, R22, R92 ;  /* 0x00000016085c723c */ /* 0x000fe2000004185c */
[----:B------:R-:W4:Y:S01]  /*af40*/  LDSM.16.MT88.4 R20, [R218+0xe800] ;  /* 0x00e80000da14783b */ /* 0x000f220000004200 */
[----:B---3--:R-:W-:-:S04]  /*af50*/  F2FP.BF16.F32.PACK_AB R118, R65, R64 ;  /* 0x000000404176723e */ /* 0x008fc800000010ff */
[C---:B-----5:R-:W-:Y:S06]  /*af60*/  HMMA.16816.F32.BF16 R96, R8.reuse, R32, R96 ;  /* 0x000000200860723c */ /* 0x060fec0000041860 */
[C---:B------:R-:W-:Y:S01]  /*af70*/  HMMA.16816.F32.BF16 R100, R8.reuse, R34, R100 ;  /* 0x000000220864723c */ /* 0x040fe20000041864 */
[----:B------:R-:W-:Y:S05]  /*af80*/  LDSM.16.MT88.4 R32, [R218+0x12800] ;  /* 0x01280000da20783b */ /* 0x000fea0000004200 */
[C---:B--2---:R-:W-:Y:S06]  /*af90*/  HMMA.16816.F32.BF16 R124, R8.reuse, R24, R124 ;  /* 0x00000018087c723c */ /* 0x044fec000004187c */
        /* <DEDUP_REMOVED lines=14> */
[----:B------:R-:W3:Y:S01]  /*b080*/  LDSM.16.MT88.4 R12, [R216+0xe800] ;  /* 0x00e80000d80c783b */ /* 0x000ee20000004200 */
[----:B-1----:R-:W-:Y:S01]  /*b090*/  HMMA.16816.F32.BF16 R128, R24, R28, R128 ;  /* 0x0000001c1880723c */ /* 0x002fe20000041880 */
[----:B------:R-:W-:Y:S01]  /*b0a0*/  FADD.FTZ R167, R167, R162 ;  /* 0x000000a2a7a77221 */ /* 0x000fe20000010000 */
[----:B------:R-:W-:-:S04]  /*b0b0*/  FADD.FTZ R3, R164, R3 ;  /* 0x00000003a4037221 */ /* 0x000fc80000010000 */
[----:B------:R-:W-:Y:S01]  /*b0c0*/  HMMA.16816.F32.BF16 R68, R24, R30, R68 ;  /* 0x0000001e1844723c */ /* 0x000fe20000041844 */
[----:B------:R-:W1:Y:S01]  /*b0d0*/  LDSM.16.MT88.4 R28, [R216+0x12800] ;  /* 0x01280000d81c783b */ /* 0x000e620000004200 */
[----:B------:R-:W-:-:S04]  /*b0e0*/  FADD.FTZ R0, R142, R3 ;  /* 0x000000038e007221 */ /* 0x000fc80000010000 */
[----:B----4-:R-:W-:Y:S01]  /*b0f0*/  HMMA.16816.F32.BF16 R80, R24, R16, R80 ;  /* 0x000000101850723c */ /* 0x010fe20000041850 */
[----:B------:R-:W-:-:S04]  /*b100*/  FADD.FTZ R0, R141, R0 ;  /* 0x000000008d007221 */ /* 0x000fc80000010000 */
[----:B------:R-:W-:Y:S01]  /*b110*/  FADD.FTZ R3, R139, R0 ;  /* 0x000000008b037221 */ /* 0x000fe20000010000 */
[----:B------:R-:W-:Y:S01]  /*b120*/  HMMA.16816.F32.BF16 R84, R24, R18, R84 ;  /* 0x000000121854723c */ /* 0x000fe20000041854 */
[----:B------:R-:W4:Y:S02]  /*b130*/  LDSM.16.MT88.4 R16, [R218+0xf000] ;  /* 0x00f00000da10783b */ /* 0x000f240000004200 */
        /* <DEDUP_REMOVED lines=20> */
[----:B------:R-:W-:Y:S01]  /*b280*/  LDSM.16.MT88.4 R36, [R217+0x13000] ;  /* 0x01300000d924783b */ /* 0x000fe20000004200 */
[----:B------:R-:W-:Y:S01]  /*b290*/  MOV R0, R45 ;  /* 0x0000002d00007202 */ /* 0x000fe20000000f00 */
[----:B------:R-:W-:-:S03]  /*b2a0*/  FADD.FTZ R137, R136, R137 ;  /* 0x0000008988897221 */ /* 0x000fc60000010000 */
[----:B------:R-:W-:Y:S01]  /*b2b0*/  HMMA.16816.F32.BF16 R124, R24, R32, R124 ;  /* 0x00000020187c723c */ /* 0x000fe2000004187c */
[----:B------:R-:W-:-:S04]  /*b2c0*/  FADD.FTZ R64, R64, R137 ;  /* 0x0000008940407221 */ /* 0x000fc80000010000 */
[----:B------:R-:W-:Y:S01]  /*b2d0*/  FADD.FTZ R243, R65, R64 ;  /* 0x0000004041f37221 */ /* 0x000fe20000010000 */
        /* <DEDUP_REMOVED lines=61> */
.L_x_3610:
[----:B------:R-:W-:Y:S01]  /*b6b0*/  ULDC.64 UR12, c[0x0][0x208] ;  /* 0x00008200000c7ab9 */ /* 0x000fe20000000a00 */
        /* <DEDUP_REMOVED lines=13> */
.L_x_3620:
[----:B------:R-:W-:Y:S04]  /*b790*/  DEPBAR.LE SB0, 0x0 ;  /* 0x000080000000791a */ /* 0x000fe80000000000 */
[----:B------:R-:W-:Y:S01]  /*b7a0*/  BAR.SYNC.DEFER_BLOCKING 0x0 ;  /* 0x0000000000007b1d */ /* 0x000fe20000010000 */
[----:B------:R-:W-:Y:S02]  /*b7b0*/  IADD3 R233, R233, -0x1, RZ ;  /* 0xffffffffe9e97810 */ /* 0x000fe40007ffe0ff */
[----:B------:R-:W-:Y:S02]  /*b7c0*/  MOV R8, R234 ;  /* 0x000000ea00087202 */ /* 0x000fe40000000f00 */
[----:B------:R-:W-:Y:S01]  /*b7d0*/  MOV R0, R232 ;  /* 0x000000e800007202 */ /* 0x000fe20000000f00 */
[----:B------:R-:W-:Y:S06]  /*b7e0*/  @!P0 BRA `(.L_x_3617) ;  /* 0x0000000000f48947 */ /* 0x000fec0003800000 */
        /* <DEDUP_REMOVED lines=61> */
.L_x_3617:
        /* <DEDUP_REMOVED lines=309> */
.L_x_3619:
        /* <DEDUP_REMOVED lines=36> */
.L_x_3618:
[----:B------:R-:W-:Y:S01]  /*d150*/  FMNMX.FTZ R0, R4, R133, !PT ;  /* 0x0000008504007209 */ /* 0x000fe20007810000 */
[----:B-1----:R-:W-:Y:S01]  /*d160*/  LDSM.16.MT88.4 R144, [R217+0xc000] ;  /* 0x00c00000d990783b */ /* 0x002fe20000004200 */
        /* <DEDUP_REMOVED lines=566> */
.L_x_3616:
[----:B------:R-:W1:Y:S01]  /*f4d0*/  SHFL.BFLY PT, R10, R243, 0x2, 0x1f ;  /* 0x0c401f00f30a7f89 */ /* 0x000e6200000e0000 */
[----:B------:R-:W-:Y:S01]  /*f4e0*/  MOV R12, 0x3f800000 ;  /* 0x3f800000000c7802 */ /* 0x000fe20000000f00 */
[----:B------:R-:W2:Y:S01]  /*f4f0*/  S2UR UR5, SR_CgaCtaId ;  /* 0x00000000000579c3 */ /* 0x000ea20000008800 */
[----:B------:R-:W-:Y:S01]  /*f500*/  UMOV UR4, 0x400 ;  /* 0x0000040000047882 */ /* 0x000fe20000000000 */
[----:B------:R-:W3:Y:S01]  /*f510*/  SHFL.BFLY PT, R9, R236, 0x2, 0x1f ;  /* 0x0c401f00ec097f89 */ /* 0x000ee200000e0000 */
[----:B------:R-:W-:Y:S01]  /*f520*/  BSSY B0, `(.L_x_3621) ;  /* 0x00000d3000007945 */ /* 0x000fe20003800000 */
[----:B------:R-:W4:Y:S04]  /*f530*/  S2R R8, SR_TID.X ;  /* 0x0000000000087919 */ /* 0x000f280000002100 */
[----:B------:R-:W5:Y:S01]  /*f540*/  LDC R21, c[0x0][0x270] ;  /* 0x00009c00ff157b82 */ /* 0x000f620000000800 */
[----:B------:R-:W4:Y:S01]  /*f550*/  S2R R3, SR_TID.X ;  /* 0x0000000000037919 */ /* 0x000f220000002100 */
[----:B------:R-:W5:Y:S01]  /*f560*/  S2R R20, SR_CTAID.X ;  /* 0x0000000000147919 */ /* 0x000f620000002500 */
[----:B-1----:R-:W-:Y:S01]  /*f570*/  FADD.FTZ R10, R10, R243 ;  /* 0x000000f30a0a7221 */ /* 0x002fe20000010000 */
[----:B--2---:R-:W-:-:S04]  /*f580*/  ULEA UR5, UR5, UR4, 0x18 ;  /* 0x0000000405057291 */ /* 0x004fc8000f8ec03f */
[----:B------:R-:W1:Y:S01]  /*f590*/  S2UR UR4, SR_CTAID.Z ;  /* 0x00000000000479c3 */ /* 0x000e620000002700 */
[----:B---3--:R-:W-:Y:S01]  /*f5a0*/  FADD.FTZ R9, R9, R236 ;  /* 0x000000ec09097221 */ /* 0x008fe20000010000 */
[----:B------:R-:W2:Y:S04]  /*f5b0*/  SHFL.BFLY PT, R7, R10, 0x1, 0x1f ;  /* 0x0c201f000a077f89 */ /* 0x000ea800000e0000 */
[----:B------:R-:W3:Y:S01]  /*f5c0*/  SHFL.BFLY PT, R6, R9, 0x1, 0x1f ;  /* 0x0c201f0009067f89 */ /* 0x000ee200000e0000 */
[----:B----4-:R-:W-:-:S04]  /*f5d0*/  SHF.R.S32.HI R11, RZ, 0x1f, R8 ;  /* 0x0000001fff0b7819 */ /* 0x010fc80000011408 */
[CC--:B------:R-:W-:Y:S02]  /*f5e0*/  LEA.HI R5, R11.reuse, R8.reuse, RZ, 0x2 ;  /* 0x000000080b057211 */ /* 0x0c0fe400078f10ff */
[----:B------:R-:W-:Y:S02]  /*f5f0*/  LEA.HI R11, R11, R8, RZ, 0x5 ;  /* 0x000000080b0b7211 */ /* 0x000fe400078f28ff */
[----:B------:R-:W-:Y:S02]  /*f600*/  SHF.R.S32.HI R4, RZ, 0x1f, R3 ;  /* 0x0000001fff047819 */ /* 0x000fe40000011403 */
[--C-:B------:R-:W-:Y:S02]  /*f610*/  SHF.R.S32.HI R14, RZ, 0x2, R5.reuse ;  /* 0x00000002ff0e7819 */ /* 0x100fe40000011405 */
[----:B------:R-:W-:Y:S01]  /*f620*/  SHF.R.S32.HI R13, RZ, 0x1f, R5 ;  /* 0x0000001fff0d7819 */ /* 0x000fe20000011405 */
[----:B--2---:R-:W-:Y:S01]  /*f630*/  FADD.FTZ R7, R10, R7 ;  /* 0x000000070a077221 */ /* 0x004fe20000010000 */
[----:B------:R-:W-:-:S02]  /*f640*/  MOV R10, 0x3f800000 ;  /* 0x3f800000000a7802 */ /* 0x000fc40000000f00 */
[----:B------:R-:W-:Y:S01]  /*f650*/  LEA.HI R18, R4, R3, RZ, 0x5 ;  /* 0x0000000304127211 */ /* 0x000fe200078f28ff */
[----:B---3--:R-:W-:Y:S01]  /*f660*/  FADD.FTZ R6, R9, R6 ;  /* 0x0000000609067221 */ /* 0x008fe20000010000 */
[----:B------:R-:W-:Y:S02]  /*f670*/  FSETP.NE.FTZ.AND P4, PT, R7, RZ, PT ;  /* 0x000000ff0700720b */ /* 0x000fe40003f95000 */
[----:B------:R-:W-:Y:S02]  /*f680*/  LOP3.LUT R9, R11, 0xffffffe0, RZ, 0xc0, !PT ;  /* 0xffffffe00b097812 */ /* 0x000fe400078ec0ff */
[----:B------:R-:W-:Y:S02]  /*f690*/  FSETP.NE.FTZ.AND P3, PT, R6, RZ, PT ;  /* 0x000000ff0600720b */ /* 0x000fe40003f75000 */
[----:B------:R-:W-:Y:S02]  /*f6a0*/  LEA.HI R13, R13, R14, RZ, 0x3 ;  /* 0x0000000e0d0d7211 */ /* 0x000fe400078f18ff */
[----:B------:R-:W-:-:S02]  /*f6b0*/  LOP3.LUT R5, R5, 0x1ffffffc, RZ, 0xc0, !PT ;  /* 0x1ffffffc05057812 */ /* 0x000fc400078ec0ff */
[-C--:B------:R-:W-:Y:S02]  /*f6c0*/  IADD3 R9, -R9, R8.reuse, RZ ;  /* 0x0000000809097210 */ /* 0x080fe40007ffe1ff */
[----:B------:R-:W-:Y:S01]  /*f6d0*/  LOP3.LUT R18, R18, 0xffffffe0, RZ, 0xc0, !PT ;  /* 0xffffffe012127812 */ /* 0x000fe200078ec0ff */
[----:B------:R-:W2:Y:S01]  /*f6e0*/  @P4 MUFU.RCP R12, R7 ;  /* 0x00000007000c4308 */ /* 0x000ea20000001000 */
[----:B------:R-:W-:Y:S01]  /*f6f0*/  LOP3.LUT R13, R13, 0xfffffff8, RZ, 0xc0, !PT ;  /* 0xfffffff80d0d7812 */ /* 0x000fe200078ec0ff */
[----:B------:R-:W3:Y:S01]  /*f700*/  @P4 LDC R23, c[0x0][0x2e8] ;  /* 0x0000ba00ff174b82 */ /* 0x000ee20000000800 */
[----:B------:R-:W-:Y:S02]  /*f710*/  SHF.R.S32.HI R11, RZ, 0x5, R11 ;  /* 0x00000005ff0b7819 */ /* 0x000fe4000001140b */
[----:B------:R-:W-:Y:S02]  /*f720*/  IADD3 R8, -R5, R8, RZ ;  /* 0x0000000805087210 */ /* 0x000fe40007ffe1ff */
[----:B------:R-:W-:Y:S01]  /*f730*/  LOP3.LUT P5, RZ, R9, 0x3, RZ, 0xc0, !PT ;  /* 0x0000000309ff7812 */ /* 0x000fe200078ac0ff */
[----:B------:R-:W4:Y:S01]  /*f740*/  @P3 MUFU.RCP R10, R6 ;  /* 0x00000006000a3308 */ /* 0x000f220000001000 */
[----:B------:R-:W-:Y:S01]  /*f750*/  IADD3 R5, -R18, R3, RZ ;  /* 0x0000000312057210 */ /* 0x000fe20007ffe1ff */
[----:B------:R-:W1:Y:S01]  /*f760*/  @P3 LDC R25, c[0x0][0x2e8] ;  /* 0x0000ba00ff193b82 */ /* 0x000e620000000800 */
[----:B------:R-:W-:Y:S01]  /*f770*/  IADD3 R9, R14, -R13, RZ ;  /* 0x8000000d0e097210 */ /* 0x000fe20007ffe0ff */
[----:B------:R-:W3:Y:S01]  /*f780*/  S2R R18, SR_CTAID.Y ;  /* 0x0000000000127919 */ /* 0x000ee20000002600 */
[----:B------:R-:W-:-:S02]  /*f790*/  SHF.R.S32.HI R14, RZ, 0x1f, R11 ;  /* 0x0000001fff0e7819 */ /* 0x000fc4000001140b */
[----:B------:R-:W-:Y:S01]  /*f7a0*/  LEA.HI R4, R4, R3, RZ, 0x4 ;  /* 0x0000000304047211 */ /* 0x000fe200078f20ff */
[----:B------:R-:W1:Y:S01]  /*f7b0*/  @P4 MUFU.LG2 R7, R7 ;  /* 0x0000000700074308 */ /* 0x000e620000000c00 */
        /* <DEDUP_REMOVED lines=33> */
[----:B----4-:R-:W-:Y:S01]  /*f9d0*/  FMUL.FTZ R131, R10, R131 ;  /* 0x000000830a837220 */ /* 0x010fe20000410000 */
[----:B------:R-:W-:Y:S01]  /*f9e0*/  LEA.HI R14, R14, R11, RZ, 0x2 ;  /* 0x0000000b0e0e7211 */ /* 0x000fe200078f10ff */
[----:B------:R-:W-:Y:S01]  /*f9f0*/  FMUL.FTZ R130, R10, R130 ;  /* 0x000000820a827220 */ /* 0x000fe20000410000 */
[----:B------:R-:W-:Y:S01]  /*fa00*/  LOP3.LUT R16, R4, 0xfffffff0, RZ, 0xc0, !PT ;  /* 0xfffffff004107812 */ /* 0x000fe200078ec0ff */
[----:B------:R-:W-:Y:S01]  /*fa10*/  FMUL.FTZ R71, R10, R71 ;  /* 0x000000470a477220 */ /* 0x000fe20000410000 */
[----:B------:R-:W-:Y:S01]  /*fa20*/  LEA.HI R12, R12, R5, RZ, 0x2 ;  /* 0x000000050c0c7211 */ /* 0x000fe200078f10ff */
        /* <DEDUP_REMOVED lines=27> */
[----:B------:R-:W-:Y:S01]  /*fbe0*/  LOP3.LUT R14, R14, 0xffffffc, RZ, 0xc0, !PT ;  /* 0x0ffffffc0e0e7812 */ /* 0x000fe200078ec0ff */
[C---:B------:R-:W-:Y:S01]  /*fbf0*/  FMUL.FTZ R119, R10.reuse, R119 ;  /* 0x000000770a777220 */ /* 0x040fe20000410000 */
[----:B------:R-:W-:Y:S01]  /*fc00*/  FMUL.FTZ R118, R10, R118 ;  /* 0x000000760a767220 */ /* 0x000fe20000410000 */
[C---:B------:R-:W-:Y:S01]  /*fc10*/  R2P PR, R9.reuse, 0x6 ;  /* 0x0000000609007804 */ /* 0x040fe20000000000 */
[----:B------:R-:W2:Y:S01]  /*fc20*/  @P3 MUFU.LG2 R6, R6 ;  /* 0x0000000600063308 */ /* 0x000ea20000000c00 */
[----:B------:R-:W-:-:S02]  /*fc30*/  LOP3.LUT R5, R9, 0x1, RZ, 0xc0, !PT ;  /* 0x0000000109057812 */ /* 0x000fc400078ec0ff */
[----:B------:R-:W-:Y:S02]  /*fc40*/  IADD3 R3, -R16, R3, RZ ;  /* 0x0000000310037210 */ /* 0x000fe40007ffe1ff */
[----:B------:R-:W-:Y:S02]  /*fc50*/  SHF.R.S32.HI R10, RZ, 0x4, R4 ;  /* 0x00000004ff0a7819 */ /* 0x000fe40000011404 */
[----:B------:R-:W-:Y:S02]  /*fc60*/  SHF.L.U32 R9, R9, 0x6, RZ ;  /* 0x0000000609097819 */ /* 0x000fe400000006ff */
[C---:B------:R-:W-:Y:S02]  /*fc70*/  LEA R8, R11.reuse, R8, 0x9 ;  /* 0x000000080b087211 */ /* 0x040fe400078e48ff */
[----:B------:R-:W-:Y:S02]  /*fc80*/  IADD3 R14, R11, -R14, RZ ;  /* 0x8000000e0b0e7210 */ /* 0x000fe40007ffe0ff */
[----:B------:R-:W-:-:S02]  /*fc90*/  SHF.L.U32 R4, R10, 0x6, RZ ;  /* 0x000000060a047819 */ /* 0x000fc400000006ff */
[----:B------:R-:W-:Y:S02]  /*fca0*/  LEA.HI R11, R3, R3, RZ, 0x1 ;  /* 0x00000003030b7211 */ /* 0x000fe400078f08ff */
[----:B------:R-:W-:Y:S01]  /*fcb0*/  LOP3.LUT R9, R9, 0x1c0, RZ, 0xc0, !PT ;  /* 0x000001c009097812 */ /* 0x000fe200078ec0ff */
[----:B------:R-:W-:Y:S01]  /*fcc0*/  BAR.SYNC.DEFER_BLOCKING 0x0 ;  /* 0x0000000000007b1d */ /* 0x000fe20000010000 */
[----:B------:R-:W-:Y:S02]  /*fcd0*/  ISETP.NE.U32.AND P0, PT, R5, 0x1, PT ;  /* 0x000000010500780c */ /* 0x000fe40003f05070 */
[----:B------:R-:W-:Y:S02]  /*fce0*/  LOP3.LUT R4, R4, 0x1c0, RZ, 0xc0, !PT ;  /* 0x000001c004047812 */ /* 0x000fe400078ec0ff */
[----:B------:R-:W-:Y:S02]  /*fcf0*/  SHF.L.U32 R5, R11, 0x2, RZ ;  /* 0x000000020b057819 */ /* 0x000fe400000006ff */
[----:B------:R-:W-:-:S02]  /*fd00*/  LEA.HI R9, R9, R9, RZ, 0x1d ;  /* 0x0000000909097211 */ /* 0x000fc400078fe8ff */
[----:B------:R-:W-:Y:S02]  /*fd10*/  LOP3.LUT R5, R4, 0x38, R5, 0xf8, !PT ;  /* 0x0000003804057812 */ /* 0x000fe400078ef805 */
[----:B------:R-:W-:Y:S02]  /*fd20*/  LEA R9, R8, R9, 0x1 ;  /* 0x0000000908097211 */ /* 0x000fe400078e08ff */
[----:B------:R-:W-:Y:S02]  /*fd30*/  SHF.R.U32.HI R4, RZ, 0x3, R4 ;  /* 0x00000003ff047819 */ /* 0x000fe40000011604 */
[----:B------:R-:W-:Y:S02]  /*fd40*/  LOP3.LUT R8, R11, 0xffffffe, RZ, 0xc0, !PT ;  /* 0x0ffffffe0b087812 */ /* 0x000fe400078ec0ff */
[----:B------:R-:W-:Y:S02]  /*fd50*/  SHF.R.S32.HI R11, RZ, 0x2, R12 ;  /* 0x00000002ff0b7819 */ /* 0x000fe4000001140c */
[----:B------:R-:W-:-:S02]  /*fd60*/  LOP3.LUT R4, R5, R4, RZ, 0x3c, !PT ;  /* 0x0000000405047212 */ /* 0x000fc400078e3cff */
[----:B------:R-:W-:Y:S02]  /*fd70*/  IADD3 R5, R3, -R8, RZ ;  /* 0x8000000803057210 */ /* 0x000fe40007ffe0ff */
[----:B------:R-:W-:Y:S02]  /*fd80*/  LEA R14, R14, R11, 0x4 ;  /* 0x0000000b0e0e7211 */ /* 0x000fe400078e20ff */
[----:B------:R-:W-:Y:S02]  /*fd90*/  LEA R9, R9, UR5, 0x2 ;  /* 0x0000000509097c11 */ /* 0x000fe4000f8e10ff */
[----:B------:R-:W-:Y:S02]  /*fda0*/  MOV R11, 0x40 ;  /* 0x00000040000b7802 */ /* 0x000fe40000000f00 */
[----:B------:R-:W-:Y:S01]  /*fdb0*/  LEA R12, R5, R4, 0x2 ;  /* 0x00000004050c7211 */ /* 0x000fe200078e10ff */
[----:B------:R-:W-:Y:S01]  /*fdc0*/  STS.64 [R9], R128 ;  /* 0x0000008009007388 */ /* 0x000fe20000000a00 */
[----:B------:R-:W-:-:S02]  /*fdd0*/  IADD3 R8, R9, -0x20, RZ ;  /* 0xffffffe009087810 */ /* 0x000fc40007ffe0ff */
[----:B------:R-:W-:Y:S01]  /*fde0*/  SEL R11, R11, 0xffffffc0, !P1 ;  /* 0xffffffc00b0b7807 */ /* 0x000fe20004800000 */
[----:B------:R-:W-:Y:S01]  /*fdf0*/  STS.64 [R9+0x800], R130 ;  /* 0x0008008209007388 */ /* 0x000fe20000000a00 */
[----:B------:R-:W-:Y:S02]  /*fe00*/  MOV R4, 0x80 ;  /* 0x0000008000047802 */ /* 0x000fe40000000f00 */
[C---:B------:R-:W-:Y:S02]  /*fe10*/  @P0 IADD3 R8, R9.reuse, 0x20, RZ ;  /* 0x0000002009080810 */ /* 0x040fe40007ffe0ff */
[----:B------:R-:W-:Y:S02]  /*fe20*/  IADD3 R13, R9, R11, RZ ;  /* 0x0000000b090d7210 */ /* 0x000fe40007ffe0ff */
[----:B------:R-:W-:Y:S01]  /*fe30*/  SEL R4, R4, 0xffffff80, !P2 ;  /* 0xffffff8004047807 */ /* 0x000fe20005000000 */
[----:B------:R-:W-:Y:S01]  /*fe40*/  STS.64 [R8], R68 ;  /* 0x0000004408007388 */ /* 0x000fe20000000a00 */
[----:B------:R-:W-:-:S02]  /*fe50*/  IADD3 R11, R11, R8, RZ ;  /* 0x000000080b0b7210 */ /* 0x000fc40007ffe0ff */
[----:B------:R-:W-:Y:S01]  /*fe60*/  IADD3 R15, R9, R4, RZ ;  /* 0x00000004090f7210 */ /* 0x000fe20007ffe0ff */
[----:B------:R-:W-:Y:S01]  /*fe70*/  STS.64 [R8+0x800], R70 ;  /* 0x0008004608007388 */ /* 0x000fe20000000a00 */
[----:B------:R-:W-:Y:S02]  /*fe80*/  IADD3 R16, R4, R8, RZ ;  /* 0x0000000804107210 */ /* 0x000fe40007ffe0ff */
[-C--:B------:R-:W-:Y:S01]  /*fe90*/  IADD3 R17, R13, R4.reuse, RZ ;  /* 0x000000040d117210 */ /* 0x080fe20007ffe0ff */
[----:B------:R4:W-:Y:S01]  /*fea0*/  STS.64 [R13], R72 ;  /* 0x000000480d007388 */ /* 0x0009e20000000a00 */
[----:B------:R-:W-:Y:S02]  /*feb0*/  IADD3 R19, R11, R4, RZ ;  /* 0x000000040b137210 */ /* 0x000fe40007ffe0ff */
[----:B------:R-:W3:Y:S01]  /*fec0*/  LDC.64 R4, c[0x0][0x2c0] ;  /* 0x0000b000ff047b82 */ /* 0x000ee20000000a00 */
[----:B------:R-:W-:Y:S01]  /*fed0*/  STS.64 [R13+0x800], R74 ;  /* 0x0008004a0d007388 */ /* 0x000fe20000000a00 */
[----:B-----5:R-:W-:-:S03]  /*fee0*/  SHF.L.U32 R20, R20, 0x6, RZ ;  /* 0x0000000614147819 */ /* 0x020fc600000006ff */
[----:B------:R-:W-:Y:S04]  /*fef0*/  STS.64 [R11], R76 ;  /* 0x0000004c0b007388 */ /* 0x000fe80000000a00 */
[----:B------:R-:W-:Y:S04]  /*ff00*/  STS.64 [R11+0x800], R78 ;  /* 0x0008004e0b007388 */ /* 0x000fe80000000a00 */
[----:B------:R-:W-:Y:S04]  /*ff10*/  STS.64 [R15], R80 ;  /* 0x000000500f007388 */ /* 0x000fe80000000a00 */
[----:B------:R-:W-:Y:S04]  /*ff20*/  STS.64 [R15+0x800], R82 ;  /* 0x000800520f007388 */ /* 0x000fe80000000a00 */
[----:B------:R-:W-:Y:S01]  /*ff30*/  STS.64 [R16], R84 ;  /* 0x0000005410007388 */ /* 0x000fe20000000a00 */
[----:B---3--:R-:W-:-:S03]  /*ff40*/  IMAD R18, R18, R4, R237 ;  /* 0x0000000412127224 */ /* 0x008fc600078e02ed */
[----:B------:R-:W-:Y:S01]  /*ff50*/  STS.64 [R16+0x800], R86 ;  /* 0x0008005610007388 */ /* 0x000fe20000000a00 */
[----:B------:R-:W-:Y:S02]  /*ff60*/  MOV R4, 0xff800000 ;  /* 0xff80000000047802 */ /* 0x000fe40000000f00 */
[----:B----4-:R-:W-:Y:S01]  /*ff70*/  SHF.L.U32 R72, R3, 0x2, RZ ;  /* 0x0000000203487819 */ /* 0x010fe200000006ff */
[----:B------:R-:W-:Y:S03]  /*ff80*/  STS.64 [R17], R88 ;  /* 0x0000005811007388 */ /* 0x000fe60000000a00 */
[----:B------:R-:W-:Y:S01]  /*ff90*/  SHF.R.S32.HI R73, RZ, 0x1f, R72 ;  /* 0x0000001fff497819 */ /* 0x000fe20000011448 */
[----:B------:R-:W-:Y:S04]  /*ffa0*/  STS.64 [R17+0x800], R90 ;  /* 0x0008005a11007388 */ /* 0x000fe80000000a00 */
[----:B------:R-:W-:Y:S04]  /*ffb0*/  STS.64 [R19], R92 ;  /* 0x0000005c13007388 */ /* 0x000fe80000000a00 */
        /* <DEDUP_REMOVED lines=9> */
[----:B-1----:R-:W-:-:S03]  /*10050*/  @P4 FMUL.FTZ R9, R7, 0.69314718246459960938 ;  /* 0x3f31721807094820 */ /* 0x002fc60000410000 */
[----:B------:R1:W-:Y:S01]  /*10060*/  STS.64 [R15+0x4000], R108 ;  /* 0x0040006c0f007388 */ /* 0x0003e20000000a00 */
[----:B--2---:R-:W-:Y:S01]  /*10070*/  @P3 FMUL.FTZ R7, R6, 0.69314718246459960938 ;  /* 0x3f31721806073820 */ /* 0x004fe20000410000 */
[----:B------:R-:W-:Y:S02]  /*10080*/  @P4 FFMA.FTZ R4, R2, R23, R9 ;  /* 0x0000001702044223 */ /* 0x000fe40000010009 */
[----:B------:R1:W-:Y:S01]  /*10090*/  STS.64 [R15+0x4800], R110 ;  /* 0x0048006e0f007388 */ /* 0x0003e20000000a00 */
[----:B------:R-:W-:Y:S02]  /*100a0*/  LEA R9, R12, UR5, 0x2 ;  /* 0x000000050c097c11 */ /* 0x000fe4000f8e10ff */
[----:B---3--:R-:W-:Y:S01]  /*100b0*/  IADD3 R8, -R237, RZ, RZ ;  /* 0x000000ffed087210 */ /* 0x008fe20007ffe1ff */
[----:B------:R1:W-:Y:S04]  /*100c0*/  STS.64 [R16+0x4000], R120 ;  /* 0x0040007810007388 */ /* 0x0003e80000000a00 */
[----:B------:R-:W-:Y:S01]  /*100d0*/  IMAD R8, R21, R8, UR4 ;  /* 0x0000000415087e24 */ /* 0x000fe2000f8e0208 */
[----:B------:R1:W-:Y:S03]  /*100e0*/  STS.64 [R16+0x4800], R122 ;  /* 0x0048007a10007388 */ /* 0x0003e60000000a00 */
[----:B------:R-:W-:Y:S01]  /*100f0*/  IMAD R8, R18, R21, R8 ;  /* 0x0000001512087224 */ /* 0x000fe200078e0208 */
[----:B------:R1:W-:Y:S03]  /*10100*/  STS.64 [R17+0x4000], R112 ;  /* 0x0040007011007388 */ /* 0x0003e60000000a00 */
[----:B------:R-:W-:Y:S01]  /*10110*/  IMAD R5, R8, R5, R20 ;  /* 0x0000000508057224 */ /* 0x000fe200078e0214 */
[----:B------:R1:W-:Y:S01]  /*10120*/  STS.64 [R17+0x4800], R114 ;  /* 0x0048007211007388 */ /* 0x0003e20000000a00 */
[----:B----4-:R-:W-:Y:S01]  /*10130*/  MOV R11, 0xff800000 ;  /* 0xff800000000b7802 */ /* 0x010fe20000000f00 */
[----:B------:R-:W-:-:S02]  /*10140*/  @P3 FFMA.FTZ R11, R0, R25, R7 ;  /* 0x00000019000b3223 */ /* 0x000fc40000010007 */
[----:B------:R1:W-:Y:S01]  /*10150*/  STS.64 [R19+0x4000], R116 ;  /* 0x0040007413007388 */ /* 0x0003e20000000a00 */
[----:B------:R-:W-:-:S03]  /*10160*/  IADD3 R0, R10, 0x8, RZ ;  /* 0x000000080a007810 */ /* 0x000fc60007ffe0ff */
[----:B------:R1:W-:Y:S01]  /*10170*/  STS.64 [R19+0x4800], R118 ;  /* 0x0048007613007388 */ /* 0x0003e20000000a00 */
[----:B------:R-:W-:Y:S06]  /*10180*/  BAR.SYNC.DEFER_BLOCKING 0x0 ;  /* 0x0000000000007b1d */ /* 0x000fec0000010000 */
[----:B------:R-:W-:Y:S05]  /*10190*/  @P5 BRA `(.L_x_3622) ;  /* 0x00000000002c5947 */ /* 0x000fea0003800000 */
        /* <DEDUP_REMOVED lines=11> */
.L_x_3622:
[----:B------:R-:W-:Y:S05]  /*10250*/  BSYNC B0 ;  /* 0x0000000000007941 */ /* 0x000fea0003800000 */
.L_x_3621:
[----:B------:R-:W3:Y:S01]  /*10260*/  LDS.128 R68, [R9] ;  /* 0x0000000009447984 */ /* 0x000ee20000000c00 */
[----:B------:R-:W-:Y:S01]  /*10270*/  ULDC UR4, c[0x0][0x2dc] ;  /* 0x0000b70000047ab9 */ /* 0x000fe20000000800 */
[----:B------:R-:W-:Y:S01]  /*10280*/  IMAD.WIDE R72, R10, 0x80, R72 ;  /* 0x000000800a487825 */ /* 0x000fe200078e0248 */
[-C--:B------:R-:W-:Y:S01]  /*10290*/  ISETP.GE.AND P6, PT, R0, R227.reuse, PT ;  /* 0x000000e30000720c */ /* 0x080fe20003fc6270 */
[----:B------:R-:W4:Y:S02]  /*102a0*/  LDS.128 R36, [R9+0x4000] ;  /* 0x0040000009247984 */ /* 0x000f240000000c00 */
[----:B------:R-:W-:Y:S01]  /*102b0*/  IMAD R3, R5, UR4, RZ ;  /* 0x0000000405037c24 */ /* 0x000fe2000f8e02ff */
[----:B------:R-:W-:Y:S01]  /*102c0*/  ULDC.64 UR4, c[0x0][0x288] ;  /* 0x0000a20000047ab9 */ /* 0x000fe20000000a00 */
[----:B------:R-:W5:Y:S01]  /*102d0*/  LDS.128 R64, [R9+0x800] ;  /* 0x0008000009407984 */ /* 0x000f620000000c00 */
[C---:B------:R-:W-:Y:S02]  /*102e0*/  VIADD R2, R10.reuse, 0x10 ;  /* 0x000000100a027836 */ /* 0x040fe40000000000 */
[C---:B------:R-:W-:Y:S01]  /*102f0*/  IADD3 R72, P0, R3.reuse, R72, RZ ;  /* 0x0000004803487210 */ /* 0x040fe20007f1e0ff */
[----:B------:R-:W5:Y:S01]  /*10300*/  LDS.128 R60, [R9+0x1000] ;  /* 0x00100000093c7984 */ /* 0x000f620000000c00 */
[----:B------:R-:W-:Y:S01]  /*10310*/  VIADD R0, R10, 0x18 ;  /* 0x000000180a007836 */ /* 0x000fe20000000000 */
[----:B------:R-:W-:Y:S01]  /*10320*/  ISETP.GE.AND P5, PT, R2, R227, PT ;  /* 0x000000e30200720c */ /* 0x000fe20003fa6270 */
[C---:B------:R-:W-:Y:S01]  /*10330*/  VIADD R8, R10.reuse, 0x20 ;  /* 0x000000200a087836 */ /* 0x040fe20000000000 */
[----:B------:R-:W5:Y:S01]  /*10340*/  LDS.128 R56, [R9+0x1800] ;  /* 0x0018000009387984 */ /* 0x000f620000000c00 */
[----:B------:R-:W-:Y:S01]  /*10350*/  LEA.HI.X.SX32 R3, R3, R73, 0x1, P0 ;  /* 0x0000004903037211 */ /* 0x000fe200000f0eff */
[C---:B------:R-:W-:Y:S01]  /*10360*/  VIADD R2, R10.reuse, 0x28 ;  /* 0x000000280a027836 */ /* 0x040fe20000000000 */
[----:B------:R-:W-:Y:S01]  /*10370*/  ISETP.GE.AND P0, PT, R10, R227, PT ;  /* 0x000000e30a00720c */ /* 0x000fe20003f06270 */
[----:B------:R-:W5:Y:S01]  /*10380*/  LDS.128 R52, [R9+0x2000] ;  /* 0x0020000009347984 */ /* 0x000f620000000c00 */
[----:B------:R-:W-:-:S02]  /*10390*/  LEA R74, P1, R72, UR4, 0x2 ;  /* 0x00000004484a7c11 */ /* 0x000fc4000f8210ff */
[-C--:B------:R-:W-:Y:S01]  /*103a0*/  ISETP.GE.AND P4, PT, R0, R227.reuse, PT ;  /* 0x000000e30000720c */ /* 0x080fe20003f86270 */
[----:B------:R-:W5:Y:S01]  /*103b0*/  LDS.128 R48, [R9+0x2800] ;  /* 0x0028000009307984 */ /* 0x000f620000000c00 */
[----:B------:R-:W-:Y:S01]  /*103c0*/  VIADD R0, R10, 0x30 ;  /* 0x000000300a007836 */ /* 0x000fe20000000000 */
[----:B------:R-:W-:Y:S01]  /*103d0*/  LEA.HI.X R75, R72, UR5, R3, 0x2, P1 ;  /* 0x00000005484b7c11 */ /* 0x000fe200088f1403 */
[----:B------:R-:W-:Y:S01]  /*103e0*/  VIADD R10, R10, 0x38 ;  /* 0x000000380a0a7836 */ /* 0x000fe20000000000 */
[----:B------:R-:W5:Y:S01]  /*103f0*/  LDS.128 R44, [R9+0x3000] ;  /* 0x00300000092c7984 */ /* 0x000f620000000c00 */
[-C--:B------:R-:W-:Y:S02]  /*10400*/  ISETP.GE.AND P3, PT, R8, R227.reuse, PT ;  /* 0x000000e30800720c */ /* 0x080fe40003f66270 */
[-C--:B------:R-:W-:Y:S01]  /*10410*/  ISETP.GE.AND P2, PT, R2, R227.reuse, PT ;  /* 0x000000e30200720c */ /* 0x080fe20003f46270 */
[----:B------:R-:W5:Y:S01]  /*10420*/  LDS.128 R32, [R9+0x4800] ;  /* 0x0048000009207984 */ /* 0x000f620000000c00 */
[----:B------:R-:W-:-:S03]  /*10430*/  ISETP.GE.AND P1, PT, R0, R227, PT ;  /* 0x000000e30000720c */ /* 0x000fc60003f26270 */
[----:B------:R-:W5:Y:S04]  /*10440*/  LDS.128 R28, [R9+0x5000] ;  /* 0x00500000091c7984 */ /* 0x000f680000000c00 */
[----:B------:R-:W5:Y:S04]  /*10450*/  LDS.128 R24, [R9+0x5800] ;  /* 0x0058000009187984 */ /* 0x000f680000000c00 */
[----:B------:R-:W5:Y:S04]  /*10460*/  LDS.128 R20, [R9+0x6000] ;  /* 0x0060000009147984 */ /* 0x000f680000000c00 */
[----:B-1----:R-:W1:Y:S04]  /*10470*/  LDS.128 R16, [R9+0x6800] ;  /* 0x0068000009107984 */ /* 0x002e680000000c00 */
[----:B------:R-:W1:Y:S04]  /*10480*/  LDS.128 R12, [R9+0x7000] ;  /* 0x00700000090c7984 */ /* 0x000e680000000c00 */
[----:B------:R1:W1:Y:S04]  /*10490*/  LDS.128 R40, [R9+0x3800] ;  /* 0x0038000009287984 */ /* 0x0002680000000c00 */
[----:B--2---:R2:W1:Y:S04]  /*104a0*/  LDS.128 R4, [R9+0x7800] ;  /* 0x0078000009047984 */ /* 0x0044680000000c00 */
[----:B---3--:R2:W-:Y:S04]  /*104b0*/  @!P0 STG.E.64 desc[UR12][R74.64], R68 ;  /* 0x000000444a008986 */ /* 0x0085e8000c101b0c */
[----:B------:R2:W-:Y:S04]  /*104c0*/  @!P0 STG.E.64 desc[UR12][R74.64+0x8], R70 ;  /* 0x000008464a008986 */ /* 0x0005e8000c101b0c */
[----:B----4-:R2:W-:Y:S01]  /*104d0*/  @!P0 STG.E.128 desc[UR12][R74.64+0x100], R36 ;  /* 0x000100244a008986 */ /* 0x0105e2000c101d0c */
[----:B------:R-:W-:-:S03]  /*104e0*/  ISETP.GE.AND P0, PT, R10, R227, PT ;  /* 0x000000e30a00720c */ /* 0x000fc60003f06270 */
[----:B-----5:R2:W-:Y:S04]  /*104f0*/  @!P6 STG.E.128 desc[UR12][R74.64+0x1000], R64 ;  /* 0x001000404a00e986 */ /* 0x0205e8000c101d0c */
[----:B------:R2:W-:Y:S04]  /*10500*/  @!P5 STG.E.128 desc[UR12][R74.64+0x2000], R60 ;  /* 0x0020003c4a00d986 */ /* 0x0005e8000c101d0c */
        /* <DEDUP_REMOVED lines=8> */
[----:B-1----:R2:W-:Y:S04]  /*10590*/  @!P2 STG.E.128 desc[UR12][R74.64+0x5100], R16 ;  /* 0x005100104a00a986 */ /* 0x0025e8000c101d0c */
[----:B------:R2:W-:Y:S01]  /*105a0*/  @!P1 STG.E.128 desc[UR12][R74.64+0x6100], R12 ;  /* 0x0061000c4a009986 */ /* 0x0005e2000c101d0c */
[----:B------:R-:W-:Y:S05]  /*105b0*/  @P0 EXIT ;  /* 0x000000000000094d */ /* 0x000fea0003800000 */
[----:B------:R-:W-:Y:S04]  /*105c0*/  STG.E.128 desc[UR12][R74.64+0x7000], R40 ;  /* 0x007000284a007986 */ /* 0x000fe8000c101d0c */
[----:B------:R-:W-:Y:S01]  /*105d0*/  STG.E.128 desc[UR12][R74.64+0x7100], R4 ;  /* 0x007100044a007986 */ /* 0x000fe2000c101d0c */
[----:B------:R-:W-:Y:S05]  /*105e0*/  EXIT ;  /* 0x000000000000794d */ /* 0x000fea0003800000 */
.L_x_3623:
        /* <DEDUP_REMOVED lines=9> */
.L_x_8492:


//--------------------- .text._ZN5flash24flash_fwd_splitkv_kernelI23Flash_fwd_kernel_traitsILi128ELi64ELi128ELi4ELb0ELb0EN7cutlass10bfloat16_tE19Flash_kernel_traitsILi128ELi64ELi128ELi4ES3_EELb1ELb0ELb0ELb0ELb1ELb1ELb1ELb0EEEvNS_16Flash_fwd_paramsE --------------------------
	.section	.text._ZN5flash24flash_fwd_splitkv_kernelI23Flash_fwd_kernel_traitsILi128ELi64ELi128ELi4ELb0ELb0EN7cutlass10bfloat16_tE19Flash_kernel_traitsILi128ELi64ELi128ELi4ES3_EELb1ELb0ELb0ELb0ELb1ELb1ELb1ELb0EEEvNS_16Flash_fwd_paramsE,"ax",@progbits
	.align	128
        .global         _ZN5flash24flash_fwd_splitkv_kernelI23Flash_fwd_kernel_traitsILi128ELi64ELi128ELi4ELb0ELb0EN7cutlass10bfloat16_tE19Flash_kernel_traitsILi128ELi64ELi128ELi4ES3_EELb1ELb0ELb0ELb0ELb1ELb1ELb1ELb0EEEvNS_16Flash_fwd_paramsE
        .type           _ZN5flash24flash_fwd_splitkv_kernelI23Flash_fwd_kernel_traitsILi128ELi64ELi128ELi4ELb0ELb0EN7cutlass10bfloat16_tE19Flash_kernel_traitsILi128ELi64ELi128ELi4ES3_EELb1ELb0ELb0ELb0ELb1ELb1ELb1ELb0EEEvNS_16Flash_fwd_paramsE,@function
        .size           _ZN5flash24flash_fwd_splitkv_kernelI23Flash_fwd_kernel_traitsILi128ELi64ELi128ELi4ELb0ELb0EN7cutlass10bfloat16_tE19Flash_kernel_traitsILi128ELi64ELi128ELi4ES3_EELb1ELb0ELb0ELb0ELb1ELb1ELb1ELb0EEEvNS_16Flash_fwd_paramsE,(.L_x_8493 - _ZN5flash24flash_fwd_splitkv_kernelI23Flash_fwd_kernel_traitsILi128ELi64ELi128ELi4ELb0ELb0EN7cutlass10bfloat16_tE19Flash_kernel_traitsILi128ELi64ELi128ELi4ES3_EELb1ELb0ELb0ELb0ELb1ELb1ELb1ELb0EEEvNS_16Flash_fwd_paramsE)
        .other          _ZN5flash24flash_fwd_splitkv_kernelI23Flash_fwd_kernel_traitsILi128ELi64ELi128ELi4ELb0ELb0EN7cutlass10bfloat16_tE19Flash_kernel_traitsILi128ELi64ELi128ELi4ES3_EELb1ELb0ELb0ELb0ELb1ELb1ELb1ELb0EEEvNS_16Flash_fwd_paramsE,@"STO_CUDA_ENTRY STV_DEFAULT"
_ZN5flash24flash_fwd_splitkv_kernelI23Flash_fwd_kernel_traitsILi128ELi64ELi128ELi4ELb0ELb0EN7cutlass10bfloat16_tE19Flash_kernel_traitsILi128ELi64ELi128ELi4ES3_EELb1ELb0ELb0ELb0ELb1ELb1ELb1ELb0EEEvNS_16Flash_fwd_paramsE:
.text._ZN5flash24flash_fwd_splitkv_kernelI23Flash_fwd_kernel_traitsILi128ELi64ELi128ELi4ELb0ELb0EN7cutlass10bfloat16_tE19Flash_kernel_traitsILi128ELi64ELi128ELi4ES3_EELb1ELb0ELb0ELb0ELb1ELb1ELb1ELb0EEEvNS_16Flash_fwd_paramsE:
        /* <DEDUP_REMOVED lines=59> */
.L_x_3624:
[----:B------:R-:W1:Y:S02]  /*03b0*/  LDC R7, c[0x0][0x2c8] ;  /* 0x0000b200ff077b82 */ /* 0x000e640000000800 */
.L_x_3625:
        /* <DEDUP_REMOVED lines=72> */
[C---:B------:R-:W-:Y:S02]  /*0840*/  VIADD R4, R0.reuse, 0x8 ;  /* 0x0000000800047836 */ /* 0x040fe40000000000 */
[C---:B------:R-:W-:Y:S02]  /*0850*/  VIADD R12, R0.reuse, 0x10 ;  /* 0x00000010000c7836 */ /* 0x040fe40000000000 */
[----:B------:R-:W-:Y:S02]  /*0860*/  VIADD R8, R0, 0x20 ;  /* 0x0000002000087836 */ /* 0x000fe40000000000 */
[----:B--2---:R-:W-:-:S02]  /*0870*/  IMAD R2, R6, R2, R241 ;  /* 0x0000000206027224 */ /* 0x004fc400078e02f1 */
[----:B------:R-:W-:Y:S02]  /*0880*/  IMAD.SHL.U32 R6, R7, 0x4, RZ ;  /* 0x0000000407067824 */ /* 0x000fe400078e00ff */
[----:B------:R-:W-:-:S03]  /*0890*/  IMAD R2, R2, R5, R28 ;  /* 0x0000000502027224 */ /* 0x000fc600078e021c */
[--C-:B------:R-:W-:Y:S01]  /*08a0*/  SHF.R.S32.HI R7, RZ, 0x1f, R6.reuse ;  /* 0x0000001fff077819 */ /* 0x100fe20000011406 */
[--C-:B------:R-:W-:Y:S02]  /*08b0*/  IMAD R3, R2, R3, R141.reuse ;  /* 0x0000000302037224 */ /* 0x100fe400078e028d */
[----:B------:R-:W-:Y:S02]  /*08c0*/  IMAD.IADD R141, R138, 0x1, -R141 ;  /* 0x000000018a8d7824 */ /* 0x000fe400078e0a8d */
[----:B------:R-:W-:Y:S01]  /*08d0*/  IMAD R5, R3, UR4, RZ ;  /* 0x0000000403057c24 */ /* 0x000fe2000f8e02ff */
[----:B------:R-:W-:Y:S01]  /*08e0*/  ULDC.64 UR4, c[0x0][0x288] ;  /* 0x0000a20000047ab9 */ /* 0x000fe20000000a00 */
[C---:B------:R-:W-:Y:S01]  /*08f0*/  IMAD.WIDE R6, R0.reuse, 0x80, R6 ;  /* 0x0000008000067825 */ /* 0x040fe200078e0206 */
[-C--:B------:R-:W-:Y:S02]  /*0900*/  ISETP.GE.AND P3, PT, R0, R141.reuse, PT ;  /* 0x0000008d0000720c */ /* 0x080fe40003f66270 */
[----:B------:R-:W-:-:S02]  /*0910*/  ISETP.GE.AND P2, PT, R4, R141, PT ;  /* 0x0000008d0400720c */ /* 0x000fc40003f46270 */
[C---:B------:R-:W-:Y:S01]  /*0920*/  IADD3 R2, P0, R5.reuse, R6, RZ ;  /* 0x0000000605027210 */ /* 0x040fe20007f1e0ff */
[----:B------:R-:W-:Y:S01]  /*0930*/  VIADD R6, R0, 0x28 ;  /* 0x0000002800067836 */ /* 0x000fe20000000000 */
[----:B------:R-:W-:Y:S02]  /*0940*/  ISETP.GE.AND P1, PT, R12, R141, PT ;  /* 0x0000008d0c00720c */ /* 0x000fe40003f26270 */
[----:B------:R-:W-:Y:S02]  /*0950*/  LEA.HI.X.SX32 R5, R5, R7, 0x1, P0 ;  /* 0x0000000705057211 */ /* 0x000fe400000f0eff */
[----:B------:R-:W-:Y:S02]  /*0960*/  LEA R14, P0, R2, UR4, 0x2 ;  /* 0x00000004020e7c11 */ /* 0x000fe4000f8010ff */
[-C--:B------:R-:W-:Y:S02]  /*0970*/  ISETP.GE.AND P4, PT, R8, R141.reuse, PT ;  /* 0x0000008d0800720c */ /* 0x080fe40003f86270 */
[----:B------:R-:W-:Y:S01]  /*0980*/  LEA.HI.X R15, R2, UR5, R5, 0x2, P0 ;  /* 0x00000005020f7c11 */ /* 0x000fe200080f1405 */
[----:B------:R-:W-:Y:S01]  /*0990*/  VIADD R2, R0, 0x38 ;  /* 0x0000003800027836 */ /* 0x000fe20000000000 */
[-C--:B------:R-:W-:Y:S01]  /*09a0*/  ISETP.GE.AND P0, PT, R10, R141.reuse, PT ;  /* 0x0000008d0a00720c */ /* 0x080fe20003f06270 */
[----:B------:R-:W-:Y:S01]  /*09b0*/  ULDC.64 UR4, c[0x0][0x2b8] ;  /* 0x0000ae0000047ab9 */ /* 0x000fe20000000a00 */
[-C--:B------:R-:W-:Y:S01]  /*09c0*/  ISETP.GE.OR P5, PT, R4, R141.reuse, P6 ;  /* 0x0000008d0400720c */ /* 0x080fe200037a6670 */
[----:B------:R-:W-:Y:S01]  /*09d0*/  VIADD R4, R0, 0x30 ;  /* 0x0000003000047836 */ /* 0x000fe20000000000 */
[----:B------:R-:W-:Y:S01]  /*09e0*/  SHF.R.S32.HI R5, RZ, 0x1f, R3 ;  /* 0x0000001fff057819 */ /* 0x000fe20000011403 */
[----:B------:R1:W-:Y:S04]  /*09f0*/  @!P3 STG.E.128 desc[UR12][R14.64], RZ ;  /* 0x000000ff0e00b986 */ /* 0x0003e8000c101d0c */
[----:B------:R1:W-:Y:S01]  /*0a00*/  @!P3 STG.E.128 desc[UR12][R14.64+0x100], RZ ;  /* 0x000100ff0e00b986 */ /* 0x0003e2000c101d0c */
[----:B------:R-:W-:-:S03]  /*0a10*/  ISETP.GE.AND P3, PT, R6, R141, PT ;  /* 0x0000008d0600720c */ /* 0x000fc60003f66270 */
[----:B------:R1:W-:Y:S04]  /*0a20*/  @!P0 STG.E.128 desc[UR12][R14.64+0x3000], RZ ;  /* 0x003000ff0e008986 */ /* 0x0003e8000c101d0c */
[----:B------:R1:W-:Y:S01]  /*0a30*/  @!P0 STG.E.128 desc[UR12][R14.64+0x3100], RZ ;  /* 0x003100ff0e008986 */ /* 0x0003e2000c101d0c */
[----:B------:R-:W-:-:S03]  /*0a40*/  IADD3 R3, P0, R3, R0, RZ ;  /* 0x0000000003037210 */ /* 0x000fc60007f1e0ff */
[----:B------:R1:W-:Y:S04]  /*0a50*/  @!P2 STG.E.128 desc[UR12][R14.64+0x1000], RZ ;  /* 0x001000ff0e00a986 */ /* 0x0003e8000c101d0c */
[----:B------:R1:W-:Y:S01]  /*0a60*/  @!P2 STG.E.128 desc[UR12][R14.64+0x1100], RZ ;  /* 0x001100ff0e00a986 */ /* 0x0003e2000c101d0c */
[----:B------:R-:W-:-:S03]  /*0a70*/  ISETP.GE.AND P2, PT, R4, R141, PT ;  /* 0x0000008d0400720c */ /* 0x000fc60003f46270 */
[----:B------:R1:W-:Y:S04]  /*0a80*/  @!P1 STG.E.128 desc[UR12][R14.64+0x2000], RZ ;  /* 0x002000ff0e009986 */ /* 0x0003e8000c101d0c */
        /* <DEDUP_REMOVED lines=38> */
.L_x_3626:
        /* <DEDUP_REMOVED lines=24> */
.L_x_3627:
[----:B------:R-:W-:Y:S05]  /*0e70*/  @!P0 BRA `(.L_x_3628) ;  /* 0x00000004003c8947 */ /* 0x000fea0003800000 */
[----:B------:R-:W3:Y:S01]  /*0e80*/  LDC R10, c[0x0][0x380] ;  /* 0x0000e000ff0a7b82 */ /* 0x000ee20000000800 */
[----:B------:R-:W-:Y:S02]  /*0e90*/  LEA R13, R37, 0xffffff80, 0x7 ;  /* 0xffffff80250d7811 */ /* 0x000fe400078e38ff */
[----:B------:R-:W-:Y:S01]  /*0ea0*/  MOV R6, RZ ;  /* 0x000000ff00067202 */ /* 0x000fe20000000f00 */
[----:B------:R-:W-:Y:S01]  /*0eb0*/  IMAD.MOV.U32 R16, RZ, RZ, RZ ;  /* 0x000000ffff107224 */ /* 0x000fe200078e00ff */
[----:B------:R-:W-:-:S03]  /*0ec0*/  ULDC.64 UR4, c[0x0][0x230] ;  /* 0x00008c0000047ab9 */ /* 0x000fc60000000a00 */
[----:B------:R-:W4:Y:S01]  /*0ed0*/  LDC.64 R192, c[0x0][0x248] ;  /* 0x00009200ffc07b82 */ /* 0x000f220000000a00 */
[----:B---3-5:R-:W-:-:S04]  /*0ee0*/  IABS R5, R10 ;  /* 0x0000000a00057213 */ /* 0x028fc80000000000 */
[----:B------:R-:W3:Y:S08]  /*0ef0*/  I2F.RP R8, R5 ;  /* 0x0000000500087306 */ /* 0x000ef00000209400 */
[----:B---3--:R-:W3:Y:S02]  /*0f00*/  MUFU.RCP R7, R8 ;  /* 0x0000000800077308 */ /* 0x008ee40000001000 */
[----:B---3--:R-:W-:-:S06]  /*0f10*/  IADD3 R7, R7, 0xffffffe, RZ ;  /* 0x0ffffffe07077810 */ /* 0x008fcc0007ffe0ff */
[----:B------:R-:W2:Y:S02]  /*0f20*/  F2I.FTZ.U32.TRUNC.NTZ R7, R7 ;  /* 0x0000000700077305 */ /* 0x000ea4000021f000 */
[----:B--2---:R-:W-:-:S04]  /*0f30*/  IMAD.MOV R2, RZ, RZ, -R7 ;  /* 0x000000ffff027224 */ /* 0x004fc800078e0a07 */
[----:B------:R-:W-:Y:S01]  /*0f40*/  IMAD R3, R2, R5, RZ ;  /* 0x0000000502037224 */ /* 0x000fe200078e02ff */
[----:B------:R-:W-:-:S03]  /*0f50*/  IABS R2, R13 ;  /* 0x0000000d00027213 */ /* 0x000fc60000000000 */
[----:B------:R-:W-:Y:S02]  /*0f60*/  IMAD.HI.U32 R6, R7, R3, R6 ;  /* 0x0000000307067227 */ /* 0x000fe400078e0006 */
[----:B------:R-:W2:Y:S02]  /*0f70*/  LDC R7, c[0x0][0x278] ;  /* 0x00009e00ff077b82 */ /* 0x000ea40000000800 */
        /* <DEDUP_REMOVED lines=16> */
[----:B--2---:R-:W-:-:S04]  /*1080*/  IABS R2, R7 ;  /* 0x0000000700027213 */ /* 0x004fc80000000000 */
[----:B------:R-:W2:Y:S08]  /*1090*/  I2F.RP R11, R2 ;  /* 0x00000002000b7306 */ /* 0x000eb00000209400 */
[----:B--2---:R-:W2:Y:S02]  /*10a0*/  MUFU.RCP R8, R11 ;  /* 0x0000000b00087308 */ /* 0x004ea40000001000 */
[----:B--2---:R-:W-:-:S06]  /*10b0*/  VIADD R8, R8, 0xffffffe ;  /* 0x0ffffffe08087836 */ /* 0x004fcc0000000000 */
[----:B------:R-:W2:Y:S02]  /*10c0*/  F2I.FTZ.U32.TRUNC.NTZ R17, R8 ;  /* 0x0000000800117305 */ /* 0x000ea4000021f000 */
[----:B--2---:R-:W-:Y:S02]  /*10d0*/  IADD3 R3, RZ, -R17, RZ ;  /* 0x80000011ff037210 */ /* 0x004fe40007ffe0ff */
[----:B------:R-:W-:-:S03]  /*10e0*/  IADD3 R8, -R9, RZ, RZ ;  /* 0x000000ff09087210 */ /* 0x000fc60007ffe1ff */
[----:B------:R-:W-:Y:S01]  /*10f0*/  IMAD R5, R3, R2, RZ ;  /* 0x0000000203057224 */ /* 0x000fe200078e02ff */
[----:B------:R-:W-:Y:S01]  /*1100*/  IABS R3, R28 ;  /* 0x0000001c00037213 */ /* 0x000fe20000000000 */
[----:B------:R-:W-:Y:S02]  /*1110*/  IMAD R13, R10, R8, R13 ;  /* 0x000000080a0d7224 */ /* 0x000fe400078e020d */
[----:B------:R-:W-:Y:S01]  /*1120*/  IMAD.HI.U32 R16, R17, R5, R16 ;  /* 0x0000000511107227 */ /* 0x000fe200078e0010 */
[----:B------:R-:W-:Y:S02]  /*1130*/  MOV R5, R3 ;  /* 0x0000000300057202 */ /* 0x000fe40000000f00 */
[----:B------:R-:W-:-:S03]  /*1140*/  SHF.R.S32.HI R23, RZ, 0x1f, R13 ;  /* 0x0000001fff177819 */ /* 0x000fc6000001140d */
[----:B------:R-:W-:-:S04]  /*1150*/  IMAD.HI.U32 R17, R16, R5, RZ ;  /* 0x0000000510117227 */ /* 0x000fc800078e00ff */
[----:B------:R-:W-:-:S04]  /*1160*/  IMAD.MOV R3, RZ, RZ, -R17 ;  /* 0x000000ffff037224 */ /* 0x000fc800078e0a11 */
[----:B------:R-:W-:-:S05]  /*1170*/  IMAD R3, R2, R3, R5 ;  /* 0x0000000302037224 */ /* 0x000fca00078e0205 */
        /* <DEDUP_REMOVED lines=31> */
.L_x_3628:
        /* <DEDUP_REMOVED lines=49> */
.L_x_3630:
        /* <DEDUP_REMOVED lines=28> */
.L_x_3629:
[----:B------:R-:W-:Y:S01]  /*1840*/  ISETP.NE.AND P1, PT, R0, -0x1, PT ;  /* 0xffffffff0000780c */ /* 0x000fe20003f25270 */
[----:B------:R-:W-:Y:S01]  /*1850*/  IMAD.IADD R231, R138, 0x1, -R141 ;  /* 0x000000018ae77824 */ /* 0x000fe200078e0a8d */
[----:B-1----:R-:W-:Y:S01]  /*1860*/  SHF.R.S32.HI R139, RZ, 0x1f, R4 ;  /* 0x0000001fff8b7819 */ /* 0x002fe20000011404 */
[----:B------:R-:W-:Y:S01]  /*1870*/  ULDC.64 UR4, c[0x0][0x258] ;  /* 0x0000960000047ab9 */ /* 0x000fe20000000a00 */
[----:B------:R-:W-:Y:S01]  /*1880*/  SHF.R.S32.HI R25, RZ, 0x1f, R28 ;  /* 0x0000001fff197819 */ /* 0x000fe2000001141c */
[----:B------:R-:W1:Y:S01]  /*1890*/  S2UR UR6, SR_CgaCtaId ;  /* 0x00000000000679c3 */ /* 0x000e620000008800 */
[----:B-----5:R-:W-:Y:S01]  /*18a0*/  LEA.HI R5, R139, R4, RZ, 0x3 ;  /* 0x000000048b057211 */ /* 0x020fe200078f18ff */
[----:B------:R-:W-:Y:S01]  /*18b0*/  ULDC.64 UR8, c[0x0][0x220] ;  /* 0x0000880000087ab9 */ /* 0x000fe20000000a00 */
[----:B------:R-:W-:Y:S01]  /*18c0*/  IADD3 R237, R37, -0x1, RZ ;  /* 0xffffffff25ed7810 */ /* 0x000fe20007ffe0ff */
[----:B------:R-:W-:Y:S01]  /*18d0*/  IMAD R25, R25, UR4, RZ ;  /* 0x0000000419197c24 */ /* 0x000fe2000f8e02ff */
[----:B------:R-:W-:Y:S01]  /*18e0*/  SHF.R.S32.HI R18, RZ, 0x3, R5 ;  /* 0x00000003ff127819 */ /* 0x000fe20000011405 */
[----:B------:R-:W-:Y:S01]  /*18f0*/  ULDC UR10, c[0x0][0x39c] ;  /* 0x0000e700000a7ab9 */ /* 0x000fe20000000800 */
[----:B------:R-:W-:Y:S01]  /*1900*/  LOP3.LUT R5, R5, 0xfffffff8, RZ, 0xc0, !PT ;  /* 0xfffffff805057812 */ /* 0x000fe200078ec0ff */
[----:B------:R-:W2:Y:S01]  /*1910*/  @P1 LDC.64 R6, c[0x0][0x240] ;  /* 0x00009000ff061b82 */ /* 0x000ea20000000a00 */
[----:B------:R-:W-:Y:S01]  /*1920*/  @!P1 SHF.R.S32.HI R9, RZ, 0x1f, R241 ;  /* 0x0000001fff099819 */ /* 0x000fe200000114f1 */
[C---:B------:R-:W-:Y:S01]  /*1930*/  VIADD R22, R18.reuse, 0x10 ;  /* 0x0000001012167836 */ /* 0x040fe20000000000 */
[-C--:B------:R-:W-:Y:S01]  /*1940*/  ISETP.GE.AND P6, PT, R18, R231.reuse, PT ;  /* 0x000000e71200720c */ /* 0x080fe20003fc6270 */
[----:B------:R-:W-:Y:S01]  /*1950*/  IMAD R25, R28, UR5, R25 ;  /* 0x000000051c197c24 */ /* 0x000fe2000f8e0219 */
[C---:B------:R-:W-:Y:S01]  /*1960*/  IADD3 R20, R18.reuse, 0x20, RZ ;  /* 0x0000002012147810 */ /* 0x040fe20007ffe0ff */
[----:B------:R-:W-:Y:S01]  /*1970*/  IMAD.SHL.U32 R30, R18, 0x40, RZ ;  /* 0x00000040121e7824 */ /* 0x000fe200078e00ff */
[----:B------:R-:W-:Y:S01]  /*1980*/  ISETP.GE.AND P3, PT, R22, R231, PT ;  /* 0x000000e71600720c */ /* 0x000fe20003f66270 */
[----:B------:R-:W3:Y:S01]  /*1990*/  @!P1 LDC.64 R2, c[0x0][0x228] ;  /* 0x00008a00ff029b82 */ /* 0x000ee20000000a00 */
[----:B------:R-:W-:-:S02]  /*19a0*/  SHF.R.S32.HI R19, RZ, 0x1f, R18 ;  /* 0x0000001fff137819 */ /* 0x000fc40000011412 */
[----:B------:R-:W-:Y:S02]  /*19b0*/  LOP3.LUT R30, R30, 0x1c0, RZ, 0xc0, !PT ;  /* 0x000001c01e1e7812 */ /* 0x000fe400078ec0ff */
[----:B------:R-:W-:Y:S01]  /*19c0*/  ISETP.GE.AND P2, PT, R20, R231, PT ;  /* 0x000000e71400720c */ /* 0x000fe20003f46270 */
[----:B------:R-:W-:Y:S01]  /*19d0*/  IMAD.WIDE R14, R15, 0x40, R18 ;  /* 0x000000400f0e7825 */ /* 0x000fe200078e0212 */
[----:B------:R-:W-:Y:S01]  /*19e0*/  LEA.HI R36, R139, R4, RZ, 0x6 ;  /* 0x000000048b247211 */ /* 0x000fe200078f30ff */
[----:B------:R-:W4:Y:S02]  /*19f0*/  LDC.64 R196, c[0x0][0x250] ;  /* 0x00009400ffc47b82 */ /* 0x000f240000000a00 */
[----:B------:R-:W-:Y:S01]  /*1a00*/  IMAD R199, R19, R192, RZ ;  /* 0x000000c013c77224 */ /* 0x000fe200078e02ff */
[----:B------:R-:W-:Y:S01]  /*1a10*/  SHF.L.U32 R36, R36, 0x3, RZ ;  /* 0x0000000324247819 */ /* 0x000fe200000006ff */
[----:B------:R-:W4:Y:S02]  /*1a20*/  @!P3 S2R R32, SR_CgaCtaId ;  /* 0x000000000020b919 */ /* 0x000f240000008800 */
[----:B------:R-:W-:-:S02]  /*1a30*/  IMAD R199, R18, R193, R199 ;  /* 0x000000c112c77224 */ /* 0x000fc400078e02c7 */
        /* <DEDUP_REMOVED lines=10> */
[----:B------:R-:W-:Y:S01]  /*1ae0*/  @!P1 IADD3 R6, R9, R3, RZ ;  /* 0x0000000309069210 */ /* 0x000fe20007ffe0ff */
[----:B------:R-:W-:Y:S01]  /*1af0*/  IMAD.SHL.U32 R2, R237, 0x80, RZ ;  /* 0x00000080ed027824 */ /* 0x000fe200078e00ff */
[----:B------:R-:W2:Y:S01]  /*1b00*/  @!P6 LDC.64 R8, c[0x0][0x240] ;  /* 0x00009000ff08eb82 */ /* 0x000ea20000000a00 */
[----:B------:R-:W-:Y:S02]  /*1b10*/  SHF.R.U32.HI R3, RZ, 0x3, R30 ;  /* 0x00000003ff037819 */ /* 0x000fe4000001161e */
[----:B------:R-:W-:Y:S01]  /*1b20*/  IADD3 R10, P1, R43, R10, RZ ;  /* 0x0000000a2b0a7210 */ /* 0x000fe20007f3e0ff */
[----:B------:R-:W-:Y:S01]  /*1b30*/  IMAD.IADD R5, R137, 0x1, -R2 ;  /* 0x0000000189057824 */ /* 0x000fe200078e0a02 */
[----:B------:R-:W-:Y:S01]  /*1b40*/  LOP3.LUT R3, R26, R3, RZ, 0x3c, !PT ;  /* 0x000000031a037212 */ /* 0x000fe200078e3cff */
[----:B------:R-:W3:Y:S01]  /*1b50*/  @!P2 S2R R30, SR_CgaCtaId ;  /* 0x00000000001ea919 */ /* 0x000ee20000008800 */
[----:B------:R-:W-:-:S02]  /*1b60*/  IADD3.X R11, R27, R6, RZ, P1, !PT ;  /* 0x000000061b0b7210 */ /* 0x000fc40000ffe4ff */
[----:B------:R-:W-:Y:S01]  /*1b70*/  ISETP.GE.AND P5, PT, R18, R5, PT ;  /* 0x000000051200720c */ /* 0x000fe20003fa6270 */
[----:B------:R-:W4:Y:S01]  /*1b80*/  @!P3 LDC.64 R6, c[0x0][0x240] ;  /* 0x00009000ff06bb82 */ /* 0x000f220000000a00 */
[----:B------:R-:W-:Y:S01]  /*1b90*/  IADD3 R24, P1, R43, R24, RZ ;  /* 0x000000182b187210 */ /* 0x000fe20007f3e0ff */
[----:B------:R-:W-:Y:S01]  /*1ba0*/  IMAD.WIDE.U32 R28, R28, UR4, R10 ;  /* 0x000000041c1c7c25 */ /* 0x000fe2000f8e000a */
[----:B------:R-:W-:Y:S01]  /*1bb0*/  UMOV UR4, 0x400 ;  /* 0x0000040000047882 */ /* 0x000fe20000000000 */
[----:B------:R-:W-:Y:S01]  /*1bc0*/  LOP3.LUT R3, R3, 0xfffffe00, R36, 0xf8, !PT ;  /* 0xfffffe0003037812 */ /* 0x000fe200078ef824 */
[----:B-1----:R-:W-:Y:S01]  /*1bd0*/  ULEA UR4, UR6, UR4, 0x18 ;  /* 0x0000000406047291 */ /* 0x002fe2000f8ec03f */
[----:B------:R-:W-:Y:S01]  /*1be0*/  IMAD.IADD R29, R29, 0x1, R25 ;  /* 0x000000011d1d7824 */ /* 0x000fe200078e0219 */
[----:B------:R-:W-:Y:S01]  /*1bf0*/  IADD3 R42, P4, R43, R42, RZ ;  /* 0x0000002a2b2a7210 */ /* 0x000fe20007f9e0ff */
[----:B------:R-:W1:Y:S01]  /*1c00*/  @!P6 LDC.64 R10, c[0x0][0x210] ;  /* 0x00008400ff0aeb82 */ /* 0x000e620000000a00 */
[----:B------:R-:W-:Y:S01]  /*1c10*/  IMAD.X R25, R27, 0x1, R16, P1 ;  /* 0x000000011b197824 */ /* 0x000fe200008e0610 */
[C---:B------:R-:W-:Y:S01]  /*1c20*/  @!P3 IADD3 R16, P1, R14.reuse, 0x10, RZ ;  /* 0x000000100e10b810 */ /* 0x040fe20007f3e0ff */
[--C-:B------:R-:W-:Y:S01]  /*1c30*/  @!P3 IMAD.MOV.U32 R35, RZ, RZ, R29.reuse ;  /* 0x000000ffff23b224 */ /* 0x100fe200078e001d */
[----:B------:R-:W3:Y:S01]  /*1c40*/  @!P5 S2R R26, SR_CgaCtaId ;  /* 0x00000000001ad919 */ /* 0x000ee20000008800 */
[----:B------:R-:W-:Y:S01]  /*1c50*/  LEA R239, R3, UR4, 0x1 ;  /* 0x0000000403ef7c11 */ /* 0x000fe2000f8e08ff */
[----:B--2---:R-:W-:Y:S01]  /*1c60*/  @!P6 IMAD R31, R15, R8, RZ ;  /* 0x000000080f1fe224 */ /* 0x004fe200078e02ff */
[----:B------:R-:W-:Y:S01]  /*1c70*/  IADD3.X R43, R27, R12, RZ, P4, !PT ;  /* 0x0000000c1b2b7210 */ /* 0x000fe200027fe4ff */
[----:B------:R-:W-:Y:S01]  /*1c80*/  @!P6 IMAD.WIDE.U32 R38, R14, R8, R28 ;  /* 0x000000080e26e225 */ /* 0x000fe200078e001c */
[----:B------:R-:W-:-:S03]  /*1c90*/  ULDC.64 UR6, c[0x0][0x268] ;  /* 0x00009a0000067ab9 */ /* 0x000fc60000000a00 */
[----:B------:R-:W-:Y:S02]  /*1ca0*/  @!P6 IMAD R31, R14, R9, R31 ;  /* 0x000000090e1fe224 */ /* 0x000fe400078e021f */
[----:B------:R-:W2:Y:S01]  /*1cb0*/  @!P3 LDC.64 R8, c[0x0][0x210] ;  /* 0x00008400ff08bb82 */ /* 0x000ea20000000a00 */
[----:B------:R-:W-:Y:S02]  /*1cc0*/  @!P3 IMAD.X R33, RZ, RZ, R15, P1 ;  /* 0x000000ffff21b224 */ /* 0x000fe400008e060f */
[----:B------:R-:W-:Y:S02]  /*1cd0*/  @!P6 IMAD.IADD R34, R39, 0x1, R31 ;  /* 0x000000012722e824 */ /* 0x000fe400078e021f */
[----:B----4-:R-:W-:Y:S02]  /*1ce0*/  @!P3 IMAD R33, R33, R6, RZ ;  /* 0x000000062121b224 */ /* 0x010fe400078e02ff */
[----:B------:R-:W-:Y:S01]  /*1cf0*/  IMAD.WIDE.U32 R42, R18, R192, R42 ;  /* 0x000000c0122a7225 */ /* 0x000fe200078e002a */
[----:B-1----:R-:W-:-:S03]  /*1d00*/  @!P6 LEA R44, P1, R38, R10, 0x1 ;  /* 0x0000000a262ce211 */ /* 0x002fc600078208ff */
[----:B------:R-:W-:Y:S01]  /*1d10*/  @!P3 IMAD R10, R16, R7, R33 ;  /* 0x00000007100ab224 */ /* 0x000fe200078e0221 */
[----:B------:R-:W-:Y:S01]  /*1d20*/  MOV R198, R42 ;  /* 0x0000002a00c67202 */ /* 0x000fe20000000f00 */
[----:B------:R-:W-:Y:S01]  /*1d30*/  IMAD.IADD R199, R43, 0x1, R199 ;  /* 0x000000012bc77824 */ /* 0x000fe200078e02c7 */
[----:B------:R-:W-:Y:S01]  /*1d40*/  @!P6 LEA.HI.X R45, R38, R11, R34, 0x1, P1 ;  /* 0x0000000b262de211 */ /* 0x000fe200008f0c22 */
[--C-:B------:R-:W-:Y:S01]  /*1d50*/  @!P3 IMAD.MOV.U32 R34, RZ, RZ, R28.reuse ;  /* 0x000000ffff22b224 */ /* 0x100fe200078e001c */
        /* <DEDUP_REMOVED lines=11> */
[----:B--2---:R-:W-:Y:S01]  /*1e10*/  @!P3 LEA R40, P1, R34, R8, 0x1 ;  /* 0x000000082228b211 */ /* 0x004fe200078208ff */
[----:B------:R-:W-:Y:S01]  /*1e20*/  IMAD.X R23, R19, 0x1, R23, P4 ;  /* 0x0000000113177824 */ /* 0x000fe200020e0617 */
[----:B------:R2:W-:Y:S01]  /*1e30*/  @!P6 LDGSTS.E.BYPASS.LTC128B.128 [R239+0x2000], desc[UR12][R44.64+0x80] ;  /* 0x020000802cefefae */ /* 0x0005e2000b901d4c */
[----:B------:R-:W-:Y:S01]  /*1e40*/  ISETP.GE.AND P6, PT, R16, R231, PT ;  /* 0x000000e71000720c */ /* 0x000fe20003fc6270 */
[----:B------:R-:W-:Y:S01]  /*1e50*/  @!P2 IMAD.MOV.U32 R43, RZ, RZ, R29 ;  /* 0x000000ffff2ba224 */ /* 0x000fe200078e001d */
[----:B------:R-:W4:Y:S01]  /*1e60*/  @!P2 LDC.64 R12, c[0x0][0x210] ;  /* 0x00008400ff0cab82 */ /* 0x000f220000000a00 */
[----:B------:R-:W-:Y:S01]  /*1e70*/  @!P3 LEA.HI.X R41, R34, R9, R10, 0x1, P1 ;  /* 0x000000092229b211 */ /* 0x000fe200008f0c0a */
[----:B------:R-:W-:Y:S01]  /*1e80*/  IMAD.WIDE.U32 R24, R17, UR6, R24 ;  /* 0x0000000611187c25 */ /* 0x000fe2000f8e0018 */
[----:B------:R-:W-:-:S02]  /*1e90*/  @!P2 MOV R9, 0x400 ;  /* 0x000004000009a802 */ /* 0x000fc40000000f00 */
[----:B---3--:R-:W-:Y:S01]  /*1ea0*/  @!P5 LEA R26, R26, R11, 0x18 ;  /* 0x0000000b1a1ad211 */ /* 0x008fe200078ec0ff */
[----:B------:R-:W-:Y:S01]  /*1eb0*/  IMAD R23, R23, R196, RZ ;  /* 0x000000c417177224 */ /* 0x000fe200078e02ff */
[----:B------:R-:W-:Y:S02]  /*1ec0*/  ISETP.GE.AND P4, PT, R22, R5, PT ;  /* 0x000000051600720c */ /* 0x000fe40003f86270 */
[----:B------:R-:W-:Y:S01]  /*1ed0*/  @!P2 IADD3 R35, P1, R14, 0x20, RZ ;  /* 0x000000200e23a810 */ /* 0x000fe20007f3e0ff */
[----:B------:R-:W-:Y:S01]  /*1ee0*/  IMAD R23, R38, R197, R23 ;  /* 0x000000c526177224 */ /* 0x000fe200078e0217 */
[----:B------:R-:W3:Y:S01]  /*1ef0*/  @!P6 LDC.64 R10, c[0x0][0x240] ;  /* 0x00009000ff0aeb82 */ /* 0x000ee20000000a00 */
[----:B------:R-:W-:Y:S01]  /*1f00*/  @!P2 LEA R30, R30, R9, 0x18 ;  /* 0x000000091e1ea211 */ /* 0x000fe200078ec0ff */
[----:B------:R-:W3:Y:S01]  /*1f10*/  @!P6 S2R R27, SR_CgaCtaId ;  /* 0x00000000001be919 */ /* 0x000ee20000008800 */
        /* <DEDUP_REMOVED lines=11> */
[----:B--2---:R-:W-:Y:S01]  /*1fd0*/  @!P6 IMAD.MOV.U32 R45, RZ, RZ, R29 ;  /* 0x000000ffff2de224 */ /* 0x004fe200078e001d */
[----:B------:R-:W-:Y:S01]  /*1fe0*/  @!P6 MOV R44, R28 ;  /* 0x0000001c002ce202 */ /* 0x000fe20000000f00 */
[----:B------:R-:W-:Y:S01]  /*1ff0*/  @!P3 IMAD R29, R3, 0x2, R32 ;  /* 0x00000002031db824 */ /* 0x000fe200078e0220 */
[----:B------:R-:W-:Y:S01]  /*2000*/  @!P2 IADD3 R34, R43, R34, RZ ;  /* 0x000000222b22a210 */ /* 0x000fe20007ffe0ff */
[----:B------:R-:W2:Y:S01]  /*2010*/  @!P5 LDC.64 R14, c[0x0][0x218] ;  /* 0x00008600ff0edb82 */ /* 0x000ea20000000a00 */
[----:B---3--:R-:W-:-:S02]  /*2020*/  @!P6 IMAD R28, R31, R10, RZ ;  /* 0x0000000a1f1ce224 */ /* 0x008fc400078e02ff */
[----:B------:R-:W-:Y:S01]  /*2030*/  @!P2 LEA.HI.X R13, R42, R13, R34, 0x1, P1 ;  /* 0x0000000d2a0da211 */ /* 0x000fe200008f0c22 */
[----:B------:R-:W-:Y:S01]  /*2040*/  @!P2 IMAD R31, R3, 0x2, R30 ;  /* 0x00000002031fa824 */ /* 0x000fe200078e021e */
[----:B------:R-:W-:Y:S01]  /*2050*/  ISETP.GE.AND P1, PT, R20, R5, PT ;  /* 0x000000051400720c */ /* 0x000fe20003f26270 */
[C---:B------:R-:W-:Y:S02]  /*2060*/  @!P6 IMAD R11, R33.reuse, R11, R28 ;  /* 0x0000000b210be224 */ /* 0x040fe400078e021c */
[----:B------:R-:W3:Y:S01]  /*2070*/  @!P4 LDC.64 R6, c[0x0][0x218] ;  /* 0x00008600ff06cb82 */ /* 0x000ee20000000a00 */
[----:B------:R-:W-:Y:S01]  /*2080*/  @!P6 IMAD.WIDE.U32 R44, R33, R10, R44 ;  /* 0x0000000a212ce225 */ /* 0x000fe200078e002c */
[----:B------:R-:W-:Y:S01]  /*2090*/  @!P3 LDGSTS.E.BYPASS.LTC128B.128 [R29+0x800], desc[UR12][R40.64] ;  /* 0x00800000281dbfae */ /* 0x000fe2000b901d4c */
[----:B------:R-:W-:Y:S02]  /*20a0*/  @!P6 MOV R28, 0x400 ;  /* 0x00000400001ce802 */ /* 0x000fe40000000f00 */
[----:B------:R-:W-:Y:S01]  /*20b0*/  @!P6 IMAD.IADD R30, R45, 0x1, R11 ;  /* 0x000000012d1ee824 */ /* 0x000fe200078e020b */
[----:B------:R4:W-:Y:S01]  /*20c0*/  @!P3 LDGSTS.E.BYPASS.LTC128B.128 [R29+0x2800], desc[UR12][R40.64+0x80] ;  /* 0x02800080281dbfae */ /* 0x0009e2000b901d4c */
[----:B------:R-:W-:-:S02]  /*20d0*/  @!P4 MOV R10, 0x400 ;  /* 0x00000400000ac802 */ /* 0x000fc40000000f00 */
[C---:B-1----:R-:W-:Y:S01]  /*20e0*/  @!P6 LEA R32, P3, R44.reuse, R8, 0x1 ;  /* 0x000000082c20e211 */ /* 0x042fe200078608ff */
[----:B------:R-:W-:Y:S01]  /*20f0*/  @!P2 LDGSTS.E.BYPASS.LTC128B.128 [R31+0x1000], desc[UR12][R12.64] ;  /* 0x010000000c1fafae */ /* 0x000fe2000b901d4c */
[----:B------:R-:W-:Y:S02]  /*2100*/  @!P6 LEA R28, R27, R28, 0x18 ;  /* 0x0000001c1b1ce211 */ /* 0x000fe400078ec0ff */
[----:B------:R-:W-:Y:S01]  /*2110*/  @!P6 LEA.HI.X R33, R44, R9, R30, 0x1, P3 ;  /* 0x000000092c21e211 */ /* 0x000fe200018f0c1e */
[----:B------:R1:W-:Y:S01]  /*2120*/  @!P2 LDGSTS.E.BYPASS.LTC128B.128 [R31+0x3000], desc[UR12][R12.64+0x80] ;  /* 0x030000800c1fafae */ /* 0x0003e2000b901d4c */
[----:B------:R-:W3:Y:S01]  /*2130*/  @!P1 LDC.64 R8, c[0x0][0x218] ;  /* 0x00008600ff089b82 */ /* 0x000ee20000000a00 */
[----:B--2---:R-:W-:Y:S01]  /*2140*/  @!P5 LEA R14, P2, R198, R14, 0x1 ;  /* 0x0000000ec60ed211 */ /* 0x004fe200078408ff */
[----:B------:R-:W-:Y:S01]  /*2150*/  VIADD R30, R18, 0x40 ;  /* 0x00000040121e7836 */ /* 0x000fe20000000000 */
[----:B------:R-:W-:Y:S01]  /*2160*/  @!P4 LEA R10, R19, R10, 0x18 ;  /* 0x0000000a130ac211 */ /* 0x000fe200078ec0ff */
[----:B------:R-:W-:Y:S01]  /*2170*/  @!P5 IMAD R19, R3, 0x2, R26 ;  /* 0x000000020313d824 */ /* 0x000fe200078e021a */
[----:B------:R-:W-:-:S02]  /*2180*/  @!P5 LEA.HI.X R15, R198, R15, R199, 0x1, P2 ;  /* 0x0000000fc60fd211 */ /* 0x000fc400010f0cc7 */
[----:B------:R-:W-:Y:S02]  /*2190*/  @!P4 LEA R11, P2, R192, R198, 0x4 ;  /* 0x000000c6c00bc211 */ /* 0x000fe400078420ff */
[----:B------:R-:W-:-:S04]  /*21a0*/  IADD3 R26, R18, 0x60, RZ ;  /* 0x00000060121a7810 */ /* 0x000fc80007ffe0ff */
[----:B------:R-:W-:Y:S01]  /*21b0*/  ISETP.GE.AND P3, PT, R26, R5, PT ;  /* 0x000000051a00720c */ /* 0x000fe20003f66270 */
[C---:B----4-:R-:W-:Y:S01]  /*21c0*/  IMAD.WIDE.U32 R40, R192.reuse, 0x20, RZ ;  /* 0x00000020c0287825 */ /* 0x050fe200078e00ff */
[----:B-1----:R-:W-:Y:S02]  /*21d0*/  @!P4 LEA.HI.X R12, R192, R199, R193, 0x4, P2 ;  /* 0x000000c7c00cc211 */ /* 0x002fe400010f24c1 */
[----:B---3--:R-:W-:Y:S02]  /*21e0*/  @!P4 LEA R34, P2, R11, R6, 0x1 ;  /* 0x000000060b22c211 */ /* 0x008fe400078408ff */
[----:B------:R-:W-:Y:S01]  /*21f0*/  @!P6 LEA R13, R3, R28, 0x1 ;  /* 0x0000001c030de211 */ /* 0x000fe200078e08ff */
[----:B------:R-:W-:Y:S01]  /*2200*/  VIADD R28, R18, 0x50 ;  /* 0x00000050121c7836 */ /* 0x000fe20000000000 */
[----:B------:R-:W-:Y:S01]  /*2210*/  @!P4 LEA.HI.X R35, R11, R7, R12, 0x1, P2 ;  /* 0x000000070b23c211 */ /* 0x000fe200010f0c0c */
[----:B------:R-:W-:Y:S01]  /*2220*/  @!P4 IMAD R11, R3, 0x2, R10 ;  /* 0x00000002030bc824 */ /* 0x000fe200078e020a */
[----:B------:R-:W-:Y:S01]  /*2230*/  SHF.L.U32 R6, R193, 0x5, RZ ;  /* 0x00000005c1067819 */ /* 0x000fe200000006ff */
        /* <DEDUP_REMOVED lines=39> */
[----:B------:R-:W-:-:S02]  /*24b0*/  IMAD R6, R21, UR6, RZ ;  /* 0x0000000615067c24 */ /* 0x000fc4000f8e02ff */
[C---:B------:R-:W-:Y:S02]  /*24c0*/  @!P6 IMAD R21, R3.reuse, 0x2, R8 ;  /* 0x000000020315e824 */ /* 0x040fe400078e0208 */
[----:B------:R-:W-:Y:S01]  /*24d0*/  @!P3 IMAD R32, R3, 0x2, R32 ;  /* 0x000000020320b824 */ /* 0x000fe200078e0220 */
        /* <DEDUP_REMOVED lines=8> */
[----:B------:R-:W-:-:S03]  /*2560*/  @!P5 LEA R19, P1, R192, R198, 0x6 ;  /* 0x000000c6c013d211 */ /* 0x000fc600078230ff */
[----:B------:R-:W4:Y:S01]  /*2570*/  @!P3 LDC.64 R8, c[0x0][0x218] ;  /* 0x00008600ff08bb82 */ /* 0x000f220000000a00 */
[----:B------:R-:W-:Y:S01]  /*2580*/  @!P6 LDGSTS.E.BYPASS.LTC128B.128 [R21+0x5800], desc[UR12][R46.64] ;  /* 0x058000002e15efae */ /* 0x000fe2000b901d4c */
[----:B------:R-:W-:Y:S01]  /*2590*/  @!P5 LEA.HI.X R42, R192, R199, R193, 0x6, P1 ;  /* 0x000000c7c02ad211 */ /* 0x000fe200008f34c1 */
[----:B---3--:R-:W-:Y:S01]  /*25a0*/  IMAD R15, R17, UR7, R6 ;  /* 0x00000007110f7c24 */ /* 0x008fe2000f8e0206 */
[----:B-1----:R-:W-:Y:S01]  /*25b0*/  @!P5 LEA R12, P1, R19, R12, 0x1 ;  /* 0x0000000c130cd211 */ /* 0x002fe200078208ff */
[----:B------:R-:W-:Y:S01]  /*25c0*/  @!P4 IMAD R17, R193, 0x50, RZ ;  /* 0x00000050c111c824 */ /* 0x000fe200078e02ff */
[----:B------:R1:W-:Y:S01]  /*25d0*/  @!P6 LDGSTS.E.BYPASS.LTC128B.128 [R21+0x9800], desc[UR12][R46.64+0x80] ;  /* 0x098000802e15efae */ /* 0x0003e2000b901d4c */
[----:B------:R-:W-:Y:S01]  /*25e0*/  @!P2 IMAD R40, R3, 0x2, R40 ;  /* 0x000000020328a824 */ /* 0x000fe200078e0228 */
[----:B------:R-:W3:Y:S01]  /*25f0*/  @!P2 LDC.64 R6, c[0x0][0x218] ;  /* 0x00008600ff06ab82 */ /* 0x000ee20000000a00 */
[----:B------:R-:W-:Y:S01]  /*2600*/  @!P5 LEA.HI.X R13, R19, R13, R42, 0x1, P1 ;  /* 0x0000000d130dd211 */ /* 0x000fe200008f0c2a */
[----:B------:R-:W-:Y:S01]  /*2610*/  @!P3 IMAD R3, R193, 0x60, RZ ;  /* 0x00000060c103b824 */ /* 0x000fe200078e02ff */
[----:B------:R-:W-:-:S02]  /*2620*/  @!P4 IADD3 R17, R45, R17, RZ ;  /* 0x000000112d11c210 */ /* 0x000fc40007ffe0ff */
[----:B------:R-:W-:Y:S01]  /*2630*/  IADD3 R25, R25, R15, RZ ;  /* 0x0000000f19197210 */ /* 0x000fe20007ffe0ff */
[----:B------:R-:W-:Y:S01]  /*2640*/  @!P5 LDGSTS.E.BYPASS.LTC128B.128 [R36+0x6000], desc[UR12][R12.64] ;  /* 0x060000000c24dfae */ /* 0x000fe2000b901d4c */
[----:B------:R-:W-:Y:S02]  /*2650*/  ISETP.GE.AND P6, PT, R16, R5, PT ;  /* 0x000000051000720c */ /* 0x000fe40003fc6270 */
        /* <DEDUP_REMOVED lines=10> */
[----:B------:R-:W-:Y:S01]  /*2700*/  ISETP.GE.AND P4, PT, R18, R5, PT ;  /* 0x000000051200720c */ /* 0x000fe20003f86270 */
[----:B-1----:R-:W-:Y:S01]  /*2710*/  @!P3 IMAD.WIDE.U32 R46, R192, 0x60, R198 ;  /* 0x00000060c02eb825 */ /* 0x002fe200078e00c6 */
[----:B------:R-:W-:-:S03]  /*2720*/  SHF.L.U32 R18, R18, 0x3, RZ ;  /* 0x0000000312127819 */ /* 0x000fc600000006ff */
[----:B------:R-:W-:Y:S01]  /*2730*/  @!P3 IMAD.IADD R42, R47, 0x1, R3 ;  /* 0x000000012f2ab824 */ /* 0x000fe200078e0203 */
[C---:B----4-:R-:W-:Y:S02]  /*2740*/  @!P3 LEA R8, P1, R46.reuse, R8, 0x1 ;  /* 0x000000082e08b211 */ /* 0x050fe400078208ff */
[----:B------:R-:W-:Y:S02]  /*2750*/  LEA.HI R3, R139, R4, RZ, 0x4 ;  /* 0x000000048b037211 */ /* 0x000fe400078f20ff */
[----:B------:R-:W-:Y:S02]  /*2760*/  @!P3 LEA.HI.X R9, R46, R9, R42, 0x1, P1 ;  /* 0x000000092e09b211 */ /* 0x000fe400008f0c2a */
[C---:B---3--:R-:W-:Y:S01]  /*2770*/  @!P2 LEA R6, P1, R44.reuse, R6, 0x1 ;  /* 0x000000062c06a211 */ /* 0x048fe200078208ff */
[----:B--2---:R-:W-:Y:S02]  /*2780*/  IMAD.IADD R36, R39, 0x1, R23 ;  /* 0x0000000127247824 */ /* 0x004fe400078e0217 */
[----:B------:R-:W-:Y:S01]  /*2790*/  @!P3 LDGSTS.E.BYPASS.LTC128B.128 [R32+0x7000], desc[UR12][R8.64] ;  /* 0x070000000820bfae */ /* 0x000fe2000b901d4c */
[----:B------:R-:W-:Y:S01]  /*27a0*/  @!P2 LEA.HI.X R7, R44, R7, R10, 0x1, P1 ;  /* 0x000000072c07a211 */ /* 0x000fe200008f0c0a */
[----:B------:R-:W-:Y:S01]  /*27b0*/  IMAD.WIDE.U32 R10, R196, 0x20, RZ ;  /* 0x00000020c40a7825 */ /* 0x000fe200078e00ff */
[----:B------:R-:W-:Y:S01]  /*27c0*/  ISETP.GE.AND P1, PT, R20, R5, PT ;  /* 0x000000051400720c */ /* 0x000fe20003f26270 */
[----:B------:R1:W-:Y:S01]  /*27d0*/  @!P3 LDGSTS.E.BYPASS.LTC128B.128 [R32+0xb000], desc[UR12][R8.64+0x80] ;  /* 0x0b0000800820bfae */ /* 0x0003e2000b901d4c */
[----:B------:R-:W-:-:S02]  /*27e0*/  LEA R234, P3, R38, UR8, 0x1 ;  /* 0x0000000826ea7c11 */ /* 0x000fc4000f8608ff */
[----:B------:R-:W-:Y:S01]  /*27f0*/  LEA.HI R139, R139, R4, RZ, 0x5 ;  /* 0x000000048b8b7211 */ /* 0x000fe200078f28ff */
[----:B------:R-:W-:Y:S01]  /*2800*/  @!P2 LDGSTS.E.BYPASS.LTC128B.128 [R40+0x7800], desc[UR12][R6.64] ;  /* 0x078000000628afae */ /* 0x000fe2000b901d4c */
[----:B------:R-:W-:Y:S02]  /*2810*/  LEA.HI.X R233, R38, UR9, R36, 0x1, P3 ;  /* 0x0000000926e97c11 */ /* 0x000fe400098f0c24 */
[----:B------:R-:W-:Y:S01]  /*2820*/  SHF.R.S32.HI R140, RZ, 0x5, R139 ;  /* 0x00000005ff8c7819 */ /* 0x000fe2000001148b */
[----:B------:R2:W-:Y:S01]  /*2830*/  @!P2 LDGSTS.E.BYPASS.LTC128B.128 [R40+0xb800], desc[UR12][R6.64+0x80] ;  /* 0x0b8000800628afae */ /* 0x0005e2000b901d4c */
[----:B------:R-:W-:Y:S01]  /*2840*/  ISETP.GE.AND P2, PT, R22, R5, PT ;  /* 0x000000051600720c */ /* 0x000fe20003f46270 */
[--C-:B------:R-:W-:Y:S01]  /*2850*/  @!P4 IMAD.MOV.U32 R235, RZ, RZ, R233.reuse ;  /* 0x000000ffffebc224 */ /* 0x100fe200078e00e9 */
[----:B------:R-:W-:Y:S01]  /*2860*/  LOP3.LUT R139, R139, 0xffffffe0, RZ, 0xc0, !PT ;  /* 0xffffffe08b8b7812 */ /* 0x000fe200078ec0ff */
[----:B------:R-:W0:Y:S01]  /*2870*/  LDGDEPBAR ;  /* 0x00000000000079af */ /* 0x000e220000000000 */
[----:B------:R-:W-:-:S02]  /*2880*/  @!P6 IMAD.MOV.U32 R19, RZ, RZ, R233 ;  /* 0x000000ffff13e224 */ /* 0x000fc400078e00e9 */
[----:B------:R-:W-:-:S07]  /*2890*/  IADD3 R139, -R139, R4, RZ ;  /* 0x000000048b8b7210 */ /* 0x000fce0007ffe1ff */
[----:B------:R-:W-:Y:S02]  /*28a0*/  @!P2 IADD3 R10, P3, R234, R10, RZ ;  /* 0x0000000aea0aa210 */ /* 0x000fe40007f7e0ff */
[----:B-1----:R-:W-:Y:S02]  /*28b0*/  SHF.L.U32 R8, R197, 0x5, RZ ;  /* 0x00000005c5087819 */ /* 0x002fe400000006ff */
[----:B------:R-:W-:Y:S02]  /*28c0*/  LOP3.LUT R9, R3, 0xfffffff0, RZ, 0xc0, !PT ;  /* 0xfffffff003097812 */ /* 0x000fe400078ec0ff */
[----:B------:R-:W-:Y:S02]  /*28d0*/  @!P2 IADD3.X R11, R233, R11, R8, P3, !PT ;  /* 0x0000000be90ba210 */ /* 0x000fe40001ffe408 */
[----:B------:R-:W-:Y:S01]  /*28e0*/  SHF.R.S32.HI R8, RZ, 0x4, R3 ;  /* 0x00000004ff087819 */ /* 0x000fe20000011403 */
[----:B------:R-:W-:Y:S01]  /*28f0*/  IMAD.SHL.U32 R3, R0, 0x40, RZ ;  /* 0x0000004000037824 */ /* 0x000fe200078e00ff */
[----:B------:R-:W-:Y:S01]  /*2900*/  ISETP.GE.AND P3, PT, R26, R5, PT ;  /* 0x000000051a00720c */ /* 0x000fe20003f66270 */
[----:B------:R-:W-:-:S04]  /*2910*/  DEPBAR.LE SB0, 0x0 ;  /* 0x000080000000791a */ /* 0x000fc80000000000 */
[----:B------:R-:W-:Y:S01]  /*2920*/  BAR.SYNC.DEFER_BLOCKING 0x0 ;  /* 0x0000000000007b1d */ /* 0x000fe20000010000 */
[----:B--2---:R-:W-:Y:S01]  /*2930*/  IMAD.IADD R6, R4, 0x1, -R9 ;  /* 0x0000000104067824 */ /* 0x004fe200078e0a09 */
[----:B------:R-:W-:Y:S02]  /*2940*/  LOP3.LUT R13, R3, 0x1c0, RZ, 0xc0, !PT ;  /* 0x000001c0030d7812 */ /* 0x000fe400078ec0ff */
[----:B------:R-:W-:Y:S02]  /*2950*/  LEA.HI R9, R8, R8, RZ, 0x1 ;  /* 0x0000000808097211 */ /* 0x000fe400078f08ff */
[----:B------:R-:W-:Y:S02]  /*2960*/  SHF.R.S32.HI R7, RZ, 0x1f, R6 ;  /* 0x0000001fff077819 */ /* 0x000fe40000011406 */
[----:B------:R-:W-:Y:S02]  /*2970*/  LOP3.LUT R18, R13, 0x8, R18, 0xf8, !PT ;  /* 0x000000080d127812 */ /* 0x000fe400078ef812 */
[----:B------:R-:W-:-:S02]  /*2980*/  LEA.HI R7, R7, R6, RZ, 0x3 ;  /* 0x0000000607077211 */ /* 0x000fc400078f18ff */
[----:B------:R-:W-:Y:S02]  /*2990*/  LOP3.LUT R9, R9, 0xfffffffe, RZ, 0xc0, !PT ;  /* 0xfffffffe09097812 */ /* 0x000fe400078ec0ff */
[----:B------:R-:W-:Y:S02]  /*29a0*/  SHF.R.U32.HI R13, RZ, 0x3, R13 ;  /* 0x00000003ff0d7819 */ /* 0x000fe4000001160d */
[C---:B------:R-:W-:Y:S01]  /*29b0*/  LOP3.LUT R15, R7.reuse, 0xfffffff8, RZ, 0xc0, !PT ;  /* 0xfffffff8070f7812 */ /* 0x040fe200078ec0ff */
[----:B------:R-:W-:Y:S01]  /*29c0*/  IMAD.IADD R9, R8, 0x1, -R9 ;  /* 0x0000000108097824 */ /* 0x000fe200078e0a09 */
[----:B------:R-:W-:Y:S01]  /*29d0*/  LOP3.LUT R18, R18, R13, RZ, 0x3c, !PT ;  /* 0x0000000d12127212 */ /* 0x000fe200078e3cff */
[----:B------:R-:W-:Y:S02]  /*29e0*/  IMAD.SHL.U32 R7, R7, 0x40, RZ ;  /* 0x0000004007077824 */ /* 0x000fe400078e00ff */
[----:B------:R-:W-:Y:S02]  /*29f0*/  IMAD.IADD R3, R6, 0x1, -R15 ;  /* 0x0000000106037824 */ /* 0x000fe400078e0a0f */
[----:B------:R-:W-:Y:S01]  /*2a00*/  IMAD R229, R9, 0x200, R18 ;  /* 0x0000020009e57824 */ /* 0x000fe200078e0212 */
[----:B------:R-:W-:Y:S01]  /*2a10*/  @P4 STS.128 [R239+0xc000], RZ ;  /* 0x00c000ffef004388 */ /* 0x000fe20000000c00 */
[----:B------:R-:W-:-:S02]  /*2a20*/  @!P6 MOV R18, R234 ;  /* 0x000000ea0012e202 */ /* 0x000fc40000000f00 */
[----:B------:R-:W-:Y:S01]  /*2a30*/  SHF.L.U32 R6, R3, 0x6, RZ ;  /* 0x0000000603067819 */ /* 0x000fe200000006ff */
[----:B------:R-:W-:Y:S01]  /*2a40*/  @P4 STS.128 [R239+0x10000], RZ ;  /* 0x010000ffef004388 */ /* 0x000fe20000000c00 */
[----:B------:R-:W-:Y:S01]  /*2a50*/  LOP3.LUT R7, R7, 0xfffffe00, RZ, 0xc0, !PT ;  /* 0xfffffe0007077812 */ /* 0x000fe200078ec0ff */
[----:B------:R-:W-:Y:S01]  /*2a60*/  @!P6 IMAD.WIDE.U32 R22, R196, 0x60, R18 ;  /* 0x00000060c416e825 */ /* 0x000fe200078e0012 */
[----:B------:R-:W-:Y:S01]  /*2a70*/  LOP3.LUT R6, R6, 0x1c0, RZ, 0xc0, !PT ;  /* 0x000001c006067812 */ /* 0x000fe200078ec0ff */
[----:B------:R-:W-:Y:S01]  /*2a80*/  @!PT LDS RZ, [RZ] ;  /* 0x00000000fffff984 */ /* 0x000fe20000000800 */
[----:B------:R-:W-:Y:S01]  /*2a90*/  @!PT LDS RZ, [RZ] ;  /* 0x00000000fffff984 */ /* 0x000fe20000000800 */
[----:B------:R-:W-:Y:S01]  /*2aa0*/  @!PT LDS RZ, [RZ] ;  /* 0x00000000fffff984 */ /* 0x000fe20000000800 */
[----:B------:R-:W-:Y:S01]  /*2ab0*/  @!P4 LDGSTS.E.BYPASS.LTC128B.128 [R239+0xc000], desc[UR12][R234.64] ;  /* 0x0c000000eaefcfae */ /* 0x000fe2000b901d4c */
[----:B------:R-:W-:-:S03]  /*2ac0*/  LEA R229, R229, UR4, 0x1 ;  /* 0x00000004e5e57c11 */ /* 0x000fc6000f8e08ff */
[----:B------:R1:W-:Y:S01]  /*2ad0*/  @!P4 LDGSTS.E.BYPASS.LTC128B.128 [R239+0x10000], desc[UR12][R234.64+0x80] ;  /* 0x10000080eaefcfae */ /* 0x0003e2000b901d4c */
[----:B------:R-:W-:Y:S01]  /*2ae0*/  ISETP.GE.AND P4, PT, R28, R5, PT ;  /* 0x000000051c00720c */ /* 0x000fe20003f86270 */
[----:B------:R-:W-:Y:S02]  /*2af0*/  VIADD R227, R229, 0x4020 ;  /* 0x00004020e5e37836 */ /* 0x000fe40000000000 */
[----:B------:R-:W-:Y:S04]  /*2b00*/  @P2 STS.128 [R239+0xc800], RZ ;  /* 0x00c800ffef002388 */ /* 0x000fe80000000c00 */
[----:B------:R-:W-:Y:S04]  /*2b10*/  @P2 STS.128 [R239+0x10800], RZ ;  /* 0x010800ffef002388 */ /* 0x000fe80000000c00 */
[----:B------:R-:W-:Y:S01]  /*2b20*/  @!PT LDS RZ, [RZ] ;  /* 0x00000000fffff984 */ /* 0x000fe20000000800 */
[----:B------:R-:W-:Y:S01]  /*2b30*/  @!PT LDS RZ, [RZ] ;  /* 0x00000000fffff984 */ /* 0x000fe20000000800 */
[----:B------:R-:W-:Y:S01]  /*2b40*/  @!PT LDS RZ, [RZ] ;  /* 0x00000000fffff984 */ /* 0x000fe20000000800 */
[----:B------:R-:W-:Y:S02]  /*2b50*/  @!P2 LDGSTS.E.BYPASS.LTC128B.128 [R239+0xc800], desc[UR12][R10.64] ;  /* 0x0c8000000aefafae */ /* 0x000fe4000b901d4c */
[----:B------:R-:W-:-:S02]  /*2b60*/  @!P4 IMAD.MOV.U32 R8, RZ, RZ, R234 ;  /* 0x000000ffff08c224 */ /* 0x000fc400078e00ea */
[----:B------:R2:W-:Y:S01]  /*2b70*/  @!P2 LDGSTS.E.BYPASS.LTC128B.128 [R239+0x10800], desc[UR12][R10.64+0x80] ;  /* 0x108000800aefafae */ /* 0x0005e2000b901d4c */
[C---:B------:R-:W-:Y:S01]  /*2b80*/  @!P1 LEA R16, P2, R196.reuse, R234, 0x6 ;  /* 0x000000eac4109211 */ /* 0x040fe200078430ff */
[----:B------:R-:W-:Y:S02]  /*2b90*/  @!P4 IMAD R12, R197, 0xa0, RZ ;  /* 0x000000a0c50cc824 */ /* 0x000fe400078e02ff */
[----:B------:R-:W-:Y:S01]  /*2ba0*/  @P1 STS.128 [R239+0xd000], RZ ;  /* 0x00d000ffef001388 */ /* 0x000fe20000000c00 */
[----:B------:R-:W-:Y:S02]  /*2bb0*/  @!P1 LEA.HI.X R17, R196, R233, R197, 0x6, P2 ;  /* 0x000000e9c4119211 */ /* 0x000fe400010f34c5 */
[----:B------:R-:W-:Y:S01]  /*2bc0*/  ISETP.GE.AND P2, PT, R14, R5, PT ;  /* 0x000000050e00720c */ /* 0x000fe20003f46270 */
[----:B------:R-:W-:Y:S01]  /*2bd0*/  IMAD.SHL.U32 R5, R9, 0x8, RZ ;  /* 0x0000000809057824 */ /* 0x000fe200078e00ff */
[----:B------:R-:W-:Y:S01]  /*2be0*/  @!P4 MOV R9, R233 ;  /* 0x000000e90009c202 */ /* 0x000fe20000000f00 */
[----:B------:R-:W-:Y:S01]  /*2bf0*/  @!P6 IMAD R14, R197, 0x60, RZ ;  /* 0x00000060c50ee824 */ /* 0x000fe200078e02ff */
[----:B------:R-:W-:Y:S01]  /*2c00*/  @P1 STS.128 [R239+0x11000], RZ ;  /* 0x011000ffef001388 */ /* 0x000fe20000000c00 */
[----:B-1----:R-:W-:Y:S01]  /*2c10*/  @!P3 IMAD.MOV.U32 R235, RZ, RZ, R233 ;  /* 0x000000ffffebb224 */ /* 0x002fe200078e00e9 */
[----:B------:R-:W-:Y:S01]  /*2c20*/  LOP3.LUT R5, R6, 0x8, R5, 0xf8, !PT ;  /* 0x0000000806057812 */ /* 0x000fe200078ef805 */
[----:B------:R-:W-:Y:S01]  /*2c30*/  @!P6 IMAD.IADD R15, R23, 0x1, R14 ;  /* 0x00000001170fe824 */ /* 0x000fe200078e020e */
[----:B------:R-:W-:Y:S01]  /*2c40*/  @!PT LDS RZ, [RZ] ;  /* 0x00000000fffff984 */ /* 0x000fe20000000800 */
[----:B------:R-:W-:Y:S01]  /*2c50*/  @!PT LDS RZ, [RZ] ;  /* 0x00000000fffff984 */ /* 0x000fe20000000800 */
[----:B------:R-:W-:Y:S01]  /*2c60*/  @!PT LDS RZ, [RZ] ;  /* 0x00000000fffff984 */ /* 0x000fe20000000800 */
[----:B------:R-:W-:Y:S01]  /*2c70*/  @!P1 LDGSTS.E.BYPASS.LTC128B.128 [R239+0xd000], desc[UR12][R16.64] ;  /* 0x0d00000010ef9fae */ /* 0x000fe2000b901d4c */
[----:B------:R-:W-:Y:S01]  /*2c80*/  @!P3 IMAD.WIDE.U32 R18, R196, 0xc0, R234 ;  /* 0x000000c0c412b825 */ /* 0x000fe200078e00ea */
[----:B------:R-:W-:-:S02]  /*2c90*/  SHF.R.U32.HI R6, RZ, 0x3, R6 ;  /* 0x00000003ff067819 */ /* 0x000fc40000011606 */
[----:B------:R-:W-:Y:S01]  /*2ca0*/  @!P1 LDGSTS.E.BYPASS.LTC128B.128 [R239+0x11000], desc[UR12][R16.64+0x80] ;  /* 0x1100008010ef9fae */ /* 0x000fe2000b901d4c */
[----:B------:R-:W-:Y:S01]  /*2cb0*/  @!P4 IMAD.WIDE.U32 R20, R196, 0xa0, R8 ;  /* 0x000000a0c414c825 */ /* 0x000fe200078e0008 */
[----:B------:R-:W-:Y:S02]  /*2cc0*/  @!P6 MOV R14, R22 ;  /* 0x00000016000ee202 */ /* 0x000fe40000000f00 */
[----:B------:R-:W-:Y:S01]  /*2cd0*/  LOP3.LUT R6, R5, R6, RZ, 0x3c, !PT ;  /* 0x0000000605067212 */ /* 0x000fe200078e3cff */
[----:B------:R-:W-:Y:S01]  /*2ce0*/  @!P2 IMAD.MOV.U32 R235, RZ, RZ, R233 ;  /* 0x000000ffffeba224 */ /* 0x000fe200078e00e9 */
[----:B------:R-:W-:Y:S01]  /*2cf0*/  @P6 STS.128 [R239+0xd800], RZ ;  /* 0x00d800ffef006388 */ /* 0x000fe20000000c00 */
[-C--:B------:R-:W-:Y:S01]  /*2d00*/  LEA R5, R140, R7.reuse, 0xa ;  /* 0x000000078c057211 */ /* 0x080fe200078e50ff */
[----:B--2---:R-:W-:Y:S01]  /*2d10*/  @!P3 IMAD R10, R197, 0xc0, RZ ;  /* 0x000000c0c50ab824 */ /* 0x004fe200078e02ff */
[----:B------:R-:W-:Y:S01]  /*2d20*/  @!P4 IADD3 R13, R21, R12, RZ ;  /* 0x0000000c150dc210 */ /* 0x000fe20007ffe0ff */
[----:B------:R-:W-:Y:S01]  /*2d30*/  @P6 STS.128 [R239+0x11800], RZ ;  /* 0x011800ffef006388 */ /* 0x000fe20000000c00 */
[----:B------:R-:W-:Y:S01]  /*2d40*/  @!P2 IMAD R8, R197, 0xe0, RZ ;  /* 0x000000e0c508a824 */ /* 0x000fe200078e02ff */
[----:B------:R-:W-:Y:S01]  /*2d50*/  LOP3.LUT R224, R6, R7, RZ, 0xfc, !PT ;  /* 0x0000000706e07212 */ /* 0x000fe200078efcff */
[----:B------:R-:W-:Y:S01]  /*2d60*/  @!P3 IMAD.IADD R11, R19, 0x1, R10 ;  /* 0x00000001130bb824 */ /* 0x000fe200078e020a */
[----:B------:R-:W-:Y:S01]  /*2d70*/  @!PT LDS RZ, [RZ] ;  /* 0x00000000fffff984 */ /* 0x000fe20000000800 */
[----:B------:R-:W-:Y:S01]  /*2d80*/  @!PT LDS RZ, [RZ] ;  /* 0x00000000fffff984 */ /* 0x000fe20000000800 */
[----:B------:R-:W-:Y:S01]  /*2d90*/  @!PT LDS RZ, [RZ] ;  /* 0x00000000fffff984 */ /* 0x000fe20000000800 */
[----:B------:R-:W-:Y:S01]  /*2da0*/  @!P6 LDGSTS.E.BYPASS.LTC128B.128 [R239+0xd800], desc[UR12][R14.64] ;  /* 0x0d8000000eefefae */ /* 0x000fe2000b901d4c */
[----:B------:R-:W-:Y:S01]  /*2db0*/  @!P3 IMAD.MOV.U32 R10, RZ, RZ, R18 ;  /* 0x000000ffff0ab224 */ /* 0x000fe200078e0012 */
[C---:B------:R-:W-:Y:S01]  /*2dc0*/  @!P5 LEA R18, P1, R196.reuse, R234, 0x7 ;  /* 0x000000eac412d211 */ /* 0x040fe200078238ff */
[C---:B------:R-:W-:Y:S01]  /*2dd0*/  @!P2 IMAD.WIDE.U32 R24, R196.reuse, 0xe0, R234 ;  /* 0x000000e0c418a825 */ /* 0x040fe200078e00ea */
[----:B------:R-:W-:Y:S02]  /*2de0*/  @!P6 LDGSTS.E.BYPASS.LTC128B.128 [R239+0x11800], desc[UR12][R14.64+0x80] ;  /* 0x118000800eefefae */ /* 0x000fe4000b901d4c */
[----:B------:R-:W-:Y:S01]  /*2df0*/  @!P5 LEA.HI.X R19, R196, R233, R197, 0x7, P1 ;  /* 0x000000e9c413d211 */ /* 0x000fe200008f3cc5 */
[----:B------:R-:W-:Y:S01]  /*2e00*/  @!P4 IMAD.MOV.U32 R12, RZ, RZ, R20 ;  /* 0x000000ffff0cc224 */ /* 0x000fe200078e0014 */
[----:B------:R-:W-:Y:S01]  /*2e10*/  @P5 STS.128 [R239+0xe000], RZ ;  /* 0x00e000ffef005388 */ /* 0x000fe20000000c00 */
[----:B------:R-:W-:Y:S01]  /*2e20*/  IMAD.IADD R230, R6, 0x1, R5 ;  /* 0x0000000106e67824 */ /* 0x000fe200078e0205 */
[----:B------:R-:W-:Y:S01]  /*2e30*/  @!P2 IADD3 R9, R25, R8, RZ ;  /* 0x000000081909a210 */ /* 0x000fe20007ffe0ff */
[----:B------:R-:W-:Y:S01]  /*2e40*/  @!P2 IMAD.MOV.U32 R8, RZ, RZ, R24 ;  /* 0x000000ffff08a224 */ /* 0x000fe200078e0018 */
[----:B------:R-:W-:Y:S01]  /*2e50*/  @P5 STS.128 [R239+0x12000], RZ ;  /* 0x012000ffef005388 */ /* 0x000fe20000000c00 */
[----:B------:R-:W-:Y:S01]  /*2e60*/  IMAD.MOV.U32 R5, RZ, RZ, 0x10 ;  /* 0x00000010ff057424 */ /* 0x000fe200078e00ff */
[----:B------:R-:W-:Y:S01]  /*2e70*/  LEA R230, R230, UR4, 0x1 ;  /* 0x00000004e6e67c11 */ /* 0x000fe2000f8e08ff */
[----:B------:R-:W-:Y:S01]  /*2e80*/  IMAD R140, R140, 0x10, R141 ;  /* 0x000000108c8c7824 */ /* 0x000fe200078e028d */
        /* <DEDUP_REMOVED lines=32> */
[----:B------:R-:W-:Y:S02]  /*3090*/  @P3 IADD3 R227, R3, -0x20, RZ ;  /* 0xffffffe003e33810 */ /* 0x000fe40007ffe0ff */
[----:B------:R-:W-:Y:S01]  /*30a0*/  IMAD R228, R5, 0x2, R230 ;  /* 0x0000000205e47824 */ /* 0x000fe200078e02e6 */
        /* <DEDUP_REMOVED lines=34> */
[----:B------:R-:W-:Y:S01]  /*32d0*/  IMAD.MOV.U32 R28, RZ, RZ, 0x20 ;  /* 0x00000020ff1c7424 */ /* 0x000fe200078e00ff */
[----:B------:R-:W4:Y:S04]  /*32e0*/  LDSM.16.M88.4 R44, [R227+0x3000] ;  /* 0x00300000e32c783b */ /* 0x000f280000000200 */
[----:B------:R-:W-:Y:S01]  /*32f0*/  HMMA.16816.F32.BF16 R48, R76, R50, RZ ;  /* 0x000000324c30723c */ /* 0x000fe200000418ff */
[C---:B------:R-:W-:Y:S01]  /*3300*/  SEL R0, R28.reuse, 0xffffffe0, !P1 ;  /* 0xffffffe01c007807 */ /* 0x040fe20004800000 */
[----:B------:R-:W4:Y:S01]  /*3310*/  LDSM.16.M88.4 R72, [R227+0x3800] ;  /* 0x00380000e348783b */ /* 0x000f220000000200 */
[----:B------:R-:W-:-:S02]  /*3320*/  SEL R3, R28, 0xffffffe0, !P2 ;  /* 0xffffffe01c037807 */ /* 0x000fc40005000000 */
[----:B------:R-:W-:Y:S01]  /*3330*/  ISETP.GT.AND P2, PT, R237, R232, PT ;  /* 0x000000e8ed00720c */ /* 0x000fe20003f44270 */
[C---:B-1----:R-:W-:Y:S01]  /*3340*/  HMMA.16816.F32.BF16 R20, R76.reuse, R16, RZ ;  /* 0x000000104c14723c */ /* 0x042fe200000418ff */
[C---:B------:R-:W-:Y:S01]  /*3350*/  LEA R226, R3.reuse, R230, 0x1 ;  /* 0x000000e603e27211 */ /* 0x040fe200078e08ff */
[C---:B------:R-:W-:Y:S01]  /*3360*/  IMAD R223, R0.reuse, 0x2, R229 ;  /* 0x0000000200df7824 */ /* 0x040fe200078e02e5 */
[----:B------:R-:W-:Y:S01]  /*3370*/  LEA R225, R3, R228, 0x1 ;  /* 0x000000e403e17211 */ /* 0x000fe200078e08ff */
[----:B------:R-:W-:Y:S01]  /*3380*/  IMAD R212, R0, 0x2, R227 ;  /* 0x0000000200d47824 */ /* 0x000fe200078e02e3 */
[----:B------:R-:W-:Y:S01]  /*3390*/  LDSM.16.M88.4 R132, [R229+0x8800] ;  /* 0x00880000e584783b */ /* 0x000fe20000000200 */
[C---:B------:R-:W-:Y:S03]  /*33a0*/  HMMA.16816.F32.BF16 R32, R76.reuse, R64, RZ ;  /* 0x000000404c20723c */ /* 0x040fe600000418ff */
[----:B------:R-:W-:Y:S03]  /*33b0*/  LDSM.16.M88.4 R40, [R226] ;  /* 0x00000000e228783b */ /* 0x000fe60000000200 */
[C---:B------:R-:W-:Y:S01]  /*33c0*/  HMMA.16816.F32.BF16 R60, R76.reuse, R56, RZ ;  /* 0x000000384c3c723c */ /* 0x040fe200000418ff */
[----:B------:R-:W-:Y:S01]  /*33d0*/  LDSM.16.M88.4 R124, [R225] ;  /* 0x00000000e17c783b */ /* 0x000fe20000000200 */
[----:B------:R-:W1:Y:S03]  /*33e0*/  @!P2 LDC.64 R194, c[0x0][0x218] ;  /* 0x00008600ffc2ab82 */ /* 0x000e660000000a00 */
[----:B------:R-:W-:Y:S01]  /*33f0*/  LDSM.16.M88.4 R120, [R212+0x2000] ;  /* 0x00200000d478783b */ /* 0x000fe20000000200 */
[C---:B------:R-:W-:Y:S03]  /*3400*/  HMMA.16816.F32.BF16 R96, R76.reuse, R92, RZ ;  /* 0x0000005c4c60723c */ /* 0x040fe600000418ff */
[----:B------:R-:W0:Y:S03]  /*3410*/  LDGDEPBAR ;  /* 0x00000000000079af */ /* 0x000e260000000000 */
        /* <DEDUP_REMOVED lines=220> */
[----:B------:R-:W-:Y:S01]  /*41e0*/  IADD3 R140, R140, 0x1, R9 ;  /* 0x000000018c8c7810 */ /* 0x000fe20007ffe009 */
[----:B------:R-:W-:Y:S01]  /*41f0*/  FMUL.FTZ R101, R101, UR10 ;  /* 0x0000000a65657c20 */ /* 0x000fe20008410000 */
[----:B------:R-:W-:Y:S01]  /*4200*/  FMUL.FTZ R102, R102, UR10 ;  /* 0x0000000a66667c20 */ /* 0x000fe20008410000 */
[----:B------:R-:W-:Y:S01]  /*4210*/  FMUL.FTZ R103, R103, UR10 ;  /* 0x0000000a67677c20 */ /* 0x000fe20008410000 */
        /* <DEDUP_REMOVED lines=14> */
[----:B------:R1:W1:Y:S01]  /*4300*/  MUFU.TANH R240, R54 ;  /* 0x0000003600f07308 */ /* 0x0002620000002400 */
        /* <DEDUP_REMOVED lines=8> */
[----:B------:R-:W1:Y:S01]  /*4390*/  MUFU.TANH R48, R48 ;  /* 0x0000003000307308 */ /* 0x000e620000002400 */
        /* <DEDUP_REMOVED lines=9> */
[----:B------:R-:W-:Y:S01]  /*4430*/  IADD3 R13, R137, R140, -R138 ;  /* 0x0000008c890d7210 */ /* 0x000fe20007ffe88a */
[----:B------:R2:W1:Y:S01]  /*4440*/  MUFU.TANH R246, R49 ;  /* 0x0000003100f67308 */ /* 0x0004620000002400 */
[----:B------:R-:W-:Y:S01]  /*4450*/  FMUL.FTZ R88, R88, UR10 ;  /* 0x0000000a58587c20 */ /* 0x000fe20008410000 */
[----:B------:R-:W-:Y:S01]  /*4460*/  FMUL.FTZ R89, R89, UR10 ;  /* 0x0000000a59597c20 */ /* 0x000fe20008410000 */
[----:B------:R-:W-:Y:S01]  /*4470*/  FMUL.FTZ R90, R90, UR10 ;  /* 0x0000000a5a5a7c20 */ /* 0x000fe20008410000 */
[----:B------:R-:W-:Y:S01]  /*4480*/  FMUL.FTZ R91, R91, UR10 ;  /* 0x0000000a5b5b7c20 */ /* 0x000fe20008410000 */
[----:B------:R-:W-:Y:S01]  /*4490*/  IADD3 R136, R13, R136, RZ ;  /* 0x000000880d887210 */ /* 0x000fe20007ffe0ff */
[----:B------:R-:W-:-:S02]  /*44a0*/  IMAD.SHL.U32 R13, R4, 0x2, RZ ;  /* 0x00000002040d7824 */ /* 0x000fc400078e00ff */
[----:B------:R-:W-:Y:S01]  /*44b0*/  FMUL.FTZ R84, R84, UR10 ;  /* 0x0000000a54547c20 */ /* 0x000fe20008410000 */
[----:B------:R-:W-:Y:S01]  /*44c0*/  FMUL.FTZ R85, R85, UR10 ;  /* 0x0000000a55557c20 */ /* 0x000fe20008410000 */
[----:B------:R-:W-:Y:S01]  /*44d0*/  FMUL.FTZ R86, R86, UR10 ;  /* 0x0000000a56567c20 */ /* 0x000fe20008410000 */
[----:B------:R-:W-:Y:S01]  /*44e0*/  FMUL.FTZ R87, R87, UR10 ;  /* 0x0000000a57577c20 */ /* 0x000fe20008410000 */
[----:B------:R2:W1:Y:S01]  /*44f0*/  MUFU.TANH R238, R50 ;  /* 0x0000003200ee7308 */ /* 0x0004620000002400 */
[----:B------:R-:W-:Y:S01]  /*4500*/  VIMNMX R201, R136, R137, PT ;  /* 0x0000008988c97248 */ /* 0x000fe20003fe0100 */
[----:B------:R-:W-:Y:S01]  /*4510*/  FMUL.FTZ R76, R76, UR10 ;  /* 0x0000000a4c4c7c20 */ /* 0x000fe20008410000 */
[----:B------:R-:W-:Y:S01]  /*4520*/  FMUL.FTZ R77, R77, UR10 ;  /* 0x0000000a4d4d7c20 */ /* 0x000fe20008410000 */
[----:B------:R-:W-:Y:S01]  /*4530*/  FMUL.FTZ R78, R78, UR10 ;  /* 0x0000000a4e4e7c20 */ /* 0x000fe20008410000 */
[----:B------:R-:W-:Y:S01]  /*4540*/  FMUL.FTZ R79, R79, UR10 ;  /* 0x0000000a4f4f7c20 */ /* 0x000fe20008410000 */
[----:B------:R-:W-:-:S02]  /*4550*/  VIADDMNMX R200, R136, 0x8, R137, PT ;  /* 0x0000000888c87846 */ /* 0x000fc40003800189 */
[----:B------:R2:W1:Y:S01]  /*4560*/  MUFU.TANH R152, R51 ;  /* 0x0000003300987308 */ /* 0x0004620000002400 */
[----:B------:R-:W-:-:S07]  /*4570*/  LOP3.LUT R13, R13, 0x6, RZ, 0xc0, !PT ;  /* 0x000000060d0d7812 */ /* 0x000fce00078ec0ff */
        /* <DEDUP_REMOVED lines=94> */
.L_x_3632:
[----:B------:R-:W-:-:S04]  /*4b60*/  LEA R6, -R192, RZ, 0x7 ;  /* 0x000000ffc0067211 */ /* 0x000fc800078e39ff */
[----:B------:R-:W-:-:S07]  /*4b70*/  SHF.R.S32.HI R4, RZ, 0x1f, R6 ;  /* 0x0000001fff047819 */ /* 0x000fce0000011406 */
.L_x_3633:
        /* <DEDUP_REMOVED lines=41> */
.L_x_3631:
        /* <DEDUP_REMOVED lines=19> */
[----:B------:R-:W-:Y:S01]  /*4f40*/  FSEL R18, R69, -INF , !P1 ;  /* 0xff80000045127808 */ /* 0x000fe20004800000 */
[C---:B------:R-:W-:Y:S01]  /*4f50*/  IMAD R221, R3.reuse, 0x2, R224 ;  /* 0x0000000203dd7824 */ /* 0x040fe200078e02e0 */
[----:B------:R-:W-:Y:S01]  /*4f60*/  FSEL R70, R70, -INF , !P3 ;  /* 0xff80000046467808 */ /* 0x000fe20005800000 */
[----:B------:R-:W-:Y:S01]  /*4f70*/  LDSM.16.MT88.4 R116, [R222+0xc000] ;  /* 0x00c00000de74783b */ /* 0x000fe20000004200 */
[C---:B------:R-:W-:Y:S01]  /*4f80*/  ISETP.GE.AND P1, PT, R6.reuse, R201, PT ;  /* 0x000000c90600720c */ /* 0x040fe20003f26270 */
[----:B------:R-:W-:Y:S01]  /*4f90*/  IMAD R220, R3, 0x2, R222 ;  /* 0x0000000203dc7824 */ /* 0x000fe200078e02de */
[----:B------:R-:W-:Y:S01]  /*4fa0*/  ISETP.GE.AND P3, PT, R6, R200, PT ;  /* 0x000000c80600720c */ /* 0x000fe20003f66270 */
[----:B------:R-:W-:Y:S01]  /*4fb0*/  VIADD R6, R2, 0x18 ;  /* 0x0000001802067836 */ /* 0x000fe20000000000 */
[----:B------:R-:W-:Y:S01]  /*4fc0*/  FSEL R20, R71, -INF , !P6 ;  /* 0xff80000047147808 */ /* 0x000fe20007000000 */
[----:B------:R-:W-:Y:S01]  /*4fd0*/  LDSM.16.MT88.4 R108, [R221+0xc000] ;  /* 0x00c00000dd6c783b */ /* 0x000fe20000004200 */
[----:B------:R-:W-:-:S02]  /*4fe0*/  FSEL R16, R81, -INF , !P4 ;  /* 0xff80000051107808 */ /* 0x000fc40006000000 */
[CC--:B------:R-:W-:Y:S01]  /*4ff0*/  ISETP.GE.AND P6, PT, R4.reuse, R201.reuse, PT ;  /* 0x000000c90400720c */ /* 0x0c0fe20003fc6270 */
[----:B--2---:R-:W-:Y:S01]  /*5000*/  LDSM.16.MT88.4 R92, [R224+0x10000] ;  /* 0x01000000e05c783b */ /* 0x004fe20000004200 */
        /* <DEDUP_REMOVED lines=26> */
[C---:B------:R-:W-:Y:S02]  /*51b0*/  ISETP.GE.AND P1, PT, R7.reuse, R201, PT ;  /* 0x000000c90700720c */ /* 0x040fe40003f26270 */
[----:B------:R-:W-:Y:S01]  /*51c0*/  ISETP.GE.AND P3, PT, R7, R200, PT ;  /* 0x000000c80700720c */ /* 0x000fe20003f66270 */
[----:B------:R-:W-:Y:S01]  /*51d0*/  VIADD R7, R2, 0x30 ;  /* 0x0000003002077836 */ /* 0x000fe20000000000 */
[----:B------:R-:W-:Y:S02]  /*51e0*/  FSEL R50, R60, -INF , !P6 ;  /* 0xff8000003c327808 */ /* 0x000fe40007000000 */
[----:B------:R-:W-:Y:S02]  /*51f0*/  FSEL R252, R62, -INF , !P4 ;  /* 0xff8000003efc7808 */ /* 0x000fe40006000000 */
[----:B------:R-:W-:Y:S02]  /*5200*/  FSEL R41, R61, -INF , !P5 ;  /* 0xff8000003d297808 */ /* 0x000fe40006800000 */
[----:B------:R-:W-:-:S02]  /*5210*/  FSEL R46, R63, -INF , !P2 ;  /* 0xff8000003f2e7808 */ /* 0x000fc40005000000 */
[CC--:B------:R-:W-:Y:S02]  /*5220*/  ISETP.GE.AND P6, PT, R13.reuse, R201.reuse, PT ;  /* 0x000000c90d00720c */ /* 0x0c0fe40003fc6270 */
[-C--:B------:R-:W-:Y:S01]  /*5230*/  ISETP.GE.AND P4, PT, R13, R200.reuse, PT ;  /* 0x000000c80d00720c */ /* 0x080fe20003f86270 */
[C---:B------:R-:W-:Y:S01]  /*5240*/  VIADD R13, R2.reuse, 0x31 ;  /* 0x00000031020d7836 */ /* 0x040fe20000000000 */
[C---:B------:R-:W-:Y:S02]  /*5250*/  ISETP.GE.AND P5, PT, R7.reuse, R201, PT ;  /* 0x000000c90700720c */ /* 0x040fe40003fa6270 */
[----:B------:R-:W-:Y:S01]  /*5260*/  ISETP.GE.AND P2, PT, R7, R200, PT ;  /* 0x000000c80700720c */ /* 0x000fe20003f46270 */
[----:B------:R-:W-:Y:S01]  /*5270*/  VIADD R7, R2, 0x38 ;  /* 0x0000003802077836 */ /* 0x000fe20000000000 */
[----:B------:R-:W-:Y:S02]  /*5280*/  FSEL R35, R56, -INF , !P1 ;  /* 0xff80000038237808 */ /* 0x000fe40004800000 */
[----:B------:R-:W-:-:S02]  /*5290*/  FSEL R250, R58, -INF , !P3 ;  /* 0xff8000003afa7808 */ /* 0x000fc40005800000 */
[----:B------:R-:W-:Y:S02]  /*52a0*/  FSEL R33, R57, -INF , !P6 ;  /* 0xff80000039217808 */ /* 0x000fe40007000000 */
[CC--:B------:R-:W-:Y:S02]  /*52b0*/  ISETP.GE.AND P1, PT, R13.reuse, R201.reuse, PT ;  /* 0x000000c90d00720c */ /* 0x0c0fe40003f26270 */
[-C--:B------:R-:W-:Y:S01]  /*52c0*/  ISETP.GE.AND P3, PT, R13, R200.reuse, PT ;  /* 0x000000c80d00720c */ /* 0x080fe20003f66270 */
[C---:B------:R-:W-:Y:S01]  /*52d0*/  VIADD R13, R2.reuse, 0x39 ;  /* 0x00000039020d7836 */ /* 0x040fe20000000000 */
[----:B------:R-:W-:Y:S02]  /*52e0*/  ISETP.GE.AND P6, PT, R7, R201, PT ;  /* 0x000000c90700720c */ /* 0x000fe40003fc6270 */
[----:B-1----:R-:W-:Y:S02]  /*52f0*/  FSEL R42, R59, -INF , !P4 ;  /* 0xff8000003b2a7808 */ /* 0x002fe40006000000 */
[----:B------:R-:W-:Y:S01]  /*5300*/  ISETP.GE.AND P4, PT, R7, R200, PT ;  /* 0x000000c80700720c */ /* 0x000fe20003f86270 */
[----:B------:R-:W-:Y:S01]  /*5310*/  VIADD R7, R2, 0x40 ;  /* 0x0000004002077836 */ /* 0x000fe20000000000 */
[----:B------:R-:W-:-:S02]  /*5320*/  FSEL R40, R48, -INF , !P6 ;  /* 0xff80000030287808 */ /* 0x000fc40007000000 */
[----:B------:R-:W-:Y:S02]  /*5330*/  FSEL R44, R52, -INF , !P5 ;  /* 0xff800000342c7808 */ /* 0x000fe40006800000 */
[----:B------:R-:W-:Y:S02]  /*5340*/  FSEL R240, R240, -INF , !P2 ;  /* 0xff800000f0f07808 */ /* 0x000fe40005000000 */
[CC--:B------:R-:W-:Y:S02]  /*5350*/  ISETP.GE.AND P6, PT, R2.reuse, R201.reuse, PT ;  /* 0x000000c90200720c */ /* 0x0c0fe40003fc6270 */
[C---:B------:R-:W-:Y:S02]  /*5360*/  ISETP.GE.AND P5, PT, R13.reuse, R201, PT ;  /* 0x000000c90d00720c */ /* 0x040fe40003fa6270 */
[----:B------:R-:W-:Y:S01]  /*5370*/  ISETP.GE.AND P2, PT, R13, R200, PT ;  /* 0x000000c80d00720c */ /* 0x000fe20003f46270 */
[----:B------:R-:W-:Y:S01]  /*5380*/  VIADD R13, R2, 0x48 ;  /* 0x00000048020d7836 */ /* 0x000fe20000000000 */
[----:B------:R-:W-:-:S02]  /*5390*/  FSEL R248, R53, -INF , !P1 ;  /* 0xff80000035f87808 */ /* 0x000fc40004800000 */
[C---:B------:R-:W-:Y:S02]  /*53a0*/  ISETP.GE.AND P1, PT, R7.reuse, R201, PT ;  /* 0x000000c90700720c */ /* 0x040fe40003f26270 */
[----:B------:R-:W-:Y:S02]  /*53b0*/  FSEL R148, R148, -INF , !P3 ;  /* 0xff80000094947808 */ /* 0x000fe40005800000 */
[----:B------:R-:W-:Y:S02]  /*53c0*/  FSEL R0, R0, -INF , !P6 ;  /* 0xff80000000007808 */ /* 0x000fe40007000000 */
[----:B------:R-:W-:Y:S01]  /*53d0*/  ISETP.GE.AND P3, PT, R7, R200, PT ;  /* 0x000000c80700720c */ /* 0x000fe20003f66270 */
[----:B------:R-:W-:Y:S01]  /*53e0*/  VIADD R7, R2, 0x41 ;  /* 0x0000004102077836 */ /* 0x000fe20000000000 */
[----:B------:R-:W-:Y:S02]  /*53f0*/  FSEL R152, R152, -INF , !P2 ;  /* 0xff80000098987808 */ /* 0x000fe40005000000 */
[----:B------:R-:W-:-:S02]  /*5400*/  FSEL R236, R236, -INF , !P1 ;  /* 0xff800000ecec7808 */ /* 0x000fc40004800000 */
[CC--:B------:R-:W-:Y:S02]  /*5410*/  ISETP.GE.AND P2, PT, R13.reuse, R201.reuse, PT ;  /* 0x000000c90d00720c */ /* 0x0c0fe40003f46270 */
[----:B------:R-:W-:Y:S02]  /*5420*/  ISETP.GE.AND P1, PT, R13, R200, PT ;  /* 0x000000c80d00720c */ /* 0x000fe40003f26270 */
[----:B------:R-:W-:Y:S02]  /*5430*/  FMNMX.FTZ R13, R0, R18, !PT ;  /* 0x00000012000d7209 */ /* 0x000fe40007810000 */
[----:B------:R-:W-:Y:S02]  /*5440*/  FSEL R238, R238, -INF , !P4 ;  /* 0xff800000eeee7808 */ /* 0x000fe40006000000 */
[----:B------:R-:W-:Y:S02]  /*5450*/  ISETP.GE.AND P4, PT, R7, R201, PT ;  /* 0x000000c90700720c */ /* 0x000fe40003f86270 */
[----:B------:R-:W-:-:S02]  /*5460*/  FMNMX.FTZ R13, R20, R13, !PT ;  /* 0x0000000d140d7209 */ /* 0x000fc40007810000 */
[----:B------:R-:W-:Y:S02]  /*5470*/  FSEL R166, R166, -INF , !P4 ;  /* 0xff800000a6a67808 */ /* 0x000fe40006000000 */
[----:B------:R-:W-:Y:S02]  /*5480*/  ISETP.GE.AND P4, PT, R2, R200, PT ;  /* 0x000000c80200720c */ /* 0x000fe40003f86270 */
[----:B------:R-:W-:Y:S02]  /*5490*/  FMNMX.FTZ R13, R80, R13, !PT ;  /* 0x0000000d500d7209 */ /* 0x000fe40007810000 */
[----:B------:R-:W-:Y:S02]  /*54a0*/  FSEL R68, R68, -INF , !P4 ;  /* 0xff80000044447808 */ /* 0x000fe40006000000 */
        /* <DEDUP_REMOVED lines=8> */
[----:B------:R-:W-:Y:S01]  /*5530*/  FMNMX.FTZ R22, R50, R13, !PT ;  /* 0x0000000d32167209 */ /* 0x000fe20007810000 */
[----:B------:R-:W-:Y:S01]  /*5540*/  VIADD R13, R2, 0x71 ;  /* 0x00000071020d7836 */ /* 0x000fe20000000000 */
[----:B------:R-:W-:Y:S02]  /*5550*/  FMNMX.FTZ R17, R106, R17, !PT ;  /* 0x000000116a117209 */ /* 0x000fe40007810000 */
[----:B------:R-:W-:Y:S02]  /*5560*/  FMNMX.FTZ R22, R41, R22, !PT ;  /* 0x0000001629167209 */ /* 0x000fe40007810000 */
[----:B------:R-:W-:Y:S02]  /*5570*/  FMNMX.FTZ R17, R6, R17, !PT ;  /* 0x0000001106117209 */ /* 0x000fe40007810000 */
[----:B------:R-:W-:Y:S02]  /*5580*/  FMNMX.FTZ R22, R35, R22, !PT ;  /* 0x0000001623167209 */ /* 0x000fe40007810000 */
[----:B------:R-:W-:-:S02]  /*5590*/  FMNMX.FTZ R17, R4, R17, !PT ;  /* 0x0000001104117209 */ /* 0x000fc40007810000 */
[----:B------:R-:W-:Y:S02]  /*55a0*/  FMNMX.FTZ R19, R33, R22, !PT ;  /* 0x0000001621137209 */ /* 0x000fe40007810000 */
[----:B------:R-:W-:Y:S02]  /*55b0*/  FSEL R246, R246, -INF , !P5 ;  /* 0xff800000f6f67808 */ /* 0x000fe40006800000 */
[----:B------:R-:W-:Y:S01]  /*55c0*/  ISETP.GE.AND P5, PT, R7, R200, PT ;  /* 0x000000c80700720c */ /* 0x000fe20003fa6270 */
[----:B------:R-:W-:Y:S01]  /*55d0*/  VIADD R7, R2, 0x49 ;  /* 0x0000004902077836 */ /* 0x000fe20000000000 */
[----:B------:R-:W-:Y:S02]  /*55e0*/  FMNMX.FTZ R19, R44, R19, !PT ;  /* 0x000000132c137209 */ /* 0x000fe40007810000 */
[----:B------:R-:W-:Y:S02]  /*55f0*/  FMNMX.FTZ R17, R252, R17, !PT ;  /* 0x00000011fc117209 */ /* 0x000fe40007810000 */
        /* <DEDUP_REMOVED lines=64> */
[----:B------:R-:W-:Y:S02]  /*5a00*/  ISETP.GE.AND P4, PT, R7, R201, PT ;  /* 0x000000c90700720c */ /* 0x000fe40003f86270 */
        /* <DEDUP_REMOVED lines=31> */
[-C--:B------:R-:W-:Y:S02]  /*5c00*/  ISETP.GE.AND P1, PT, R13, R200.reuse, PT ;  /* 0x000000c80d00720c */ /* 0x080fe40003f26270 */
        /* <DEDUP_REMOVED lines=10> */
[----:B------:R-:W-:Y:S02]  /*5cb0*/  FMNMX.FTZ R11, R134, R17, !PT ;  /* 0x00000011860b7209 */ /* 0x000fe40007810000 */
[----:B------:R-:W-:-:S02]  /*5cc0*/  ISETP.GT.AND P4, PT, R237, R232, PT ;  /* 0x000000e8ed00720c */ /* 0x000fc40003f84270 */
        /* <DEDUP_REMOVED lines=88> */
[----:B------:R-:W-:Y:S01]  /*6250*/  FFMA.FTZ R247, R140, UR6, -R133 ;  /* 0x000000068cf77c23 */ /* 0x000fe20008010885 */
[--C-:B------:R-:W-:Y:S01]  /*6260*/  FFMA.FTZ R136, R136, UR6, -R67.reuse ;  /* 0x0000000688887c23 */ /* 0x100fe20008010843 */
[----:B------:R-:W-:Y:S01]  /*6270*/  FFMA.FTZ R240, R132, UR6, -R67 ;  /* 0x0000000684f07c23 */ /* 0x000fe20008010843 */
[----:B------:R-:W4:Y:S01]  /*6280*/  MUFU.EX2 R57, R57 ;  /* 0x0000003900397308 */ /* 0x000f220000000800 */
[----:B--2---:R-:W-:Y:S01]  /*6290*/  F2FP.BF16.F32.PACK_AB R71, R59, R62 ;  /* 0x0000003e3b47723e */ /* 0x004fe200000010ff */
        /* <DEDUP_REMOVED lines=392> */
.L_x_3635:
[----:B------:R-:W-:-:S04]  /*7b20*/  LEA R4, -R196, RZ, 0x7 ;  /* 0x000000ffc4047211 */ /* 0x000fc800078e39ff */
[----:B------:R-:W-:-:S07]  /*7b30*/  SHF.R.S32.HI R3, RZ, 0x1f, R4 ;  /* 0x0000001fff037819 */ /* 0x000fce0000011404 */
.L_x_3636:
        /* <DEDUP_REMOVED lines=28> */
[----:B------:R-:W-:-:S02]  /*7d00*/  IMAD.X R19, R17, 0x1, R4, P1 ;  /* 0x0000000111137824 */ /* 0x000fc400008e0604 */
[----:B------:R-:W-:Y:S02]  /*7d10*/  LDGSTS.E.BYPASS.LTC128B.128 [R239+0xd000], desc[UR12][R8.64] ;  /* 0x0d00000008ef7fae */ /* 0x000fe4000b901d4c */
[----:B------:R-:W-:Y:S02]  /*7d20*/  IMAD.X R25, R19, 0x1, R4, P2 ;  /* 0x0000000113197824 */ /* 0x000fe400010e0604 */
        /* <DEDUP_REMOVED lines=9> */
[----:B------:R-:W-:Y:S04]  /*7dc0*/  LDGSTS.E.BYPASS.LTC128B.128 [R239+0xf800], desc[UR12][R24.64] ;  /* 0x0f80000018ef7fae */ /* 0x000fe8000b901d4c */
[----:B------:R5:W-:Y:S04]  /*7dd0*/  LDGSTS.E.BYPASS.LTC128B.128 [R239+0x13800], desc[UR12][R24.64+0x80] ;  /* 0x1380008018ef7fae */ /* 0x000be8000b901d4c */
[----:B------:R-:W-:Y:S04]  /*7de0*/  LDSM.16.M88.4 R164, [R230] ;  /* 0x00000000e6a4783b */ /* 0x000fe80000000200 */
[----:B-1----:R-:W2:Y:S04]  /*7df0*/  LDSM.16.M88.4 R4, [R229+0x4000] ;  /* 0x00400000e504783b */ /* 0x002ea80000000200 */
[----:B------:R-:W1:Y:S04]  /*7e00*/  LDSM.16.M88.4 R28, [R229+0x4800] ;  /* 0x00480000e51c783b */ /* 0x000e680000000200 */
[----:B------:R-:W5:Y:S04]  /*7e10*/  LDSM.16.M88.4 R148, [R229+0x5000] ;  /* 0x00500000e594783b */ /* 0x000f680000000200 */
[----:B------:R-:W-:Y:S04]  /*7e20*/  LDSM.16.M88.4 R20, [R228] ;  /* 0x00000000e414783b */ /* 0x000fe80000000200 */
[----:B------:R-:W5:Y:S04]  /*7e30*/  LDSM.16.M88.4 R40, [R227] ;  /* 0x00000000e328783b */ /* 0x000f680000000200 */
[----:B------:R-:W5:Y:S04]  /*7e40*/  LDSM.16.M88.4 R140, [R229+0x5800] ;  /* 0x00580000e58c783b */ /* 0x000f680000000200 */
[----:B------:R-:W5:Y:S04]  /*7e50*/  LDSM.16.M88.4 R172, [R229+0x7000] ;  /* 0x00700000e5ac783b */ /* 0x000f680000000200 */
[----:B------:R-:W5:Y:S04]  /*7e60*/  LDSM.16.M88.4 R36, [R219] ;  /* 0x00000000db24783b */ /* 0x000f680000000200 */
[----:B------:R-:W5:Y:S04]  /*7e70*/  LDSM.16.M88.4 R132, [R229+0x6000] ;  /* 0x00600000e584783b */ /* 0x000f680000000200 */
[----:B------:R-:W5:Y:S04]  /*7e80*/  LDSM.16.M88.4 R60, [R229+0x6800] ;  /* 0x00680000e53c783b */ /* 0x000f680000000200 */
[----:B------:R-:W5:Y:S01]  /*7e90*/  LDSM.16.M88.4 R48, [R229+0x7800] ;  /* 0x00780000e530783b */ /* 0x000f620000000200 */
[C---:B--2---:R-:W-:Y:S03]  /*7ea0*/  HMMA.16816.F32.BF16 R8, R164.reuse, R4, RZ ;  /* 0x00000004a408723c */ /* 0x044fe600000418ff */
[----:B---3--:R-:W2:Y:S03]  /*7eb0*/  LDSM.16.M88.4 R12, [R218] ;  /* 0x00000000da0c783b */ /* 0x008ea60000000200 */
[C---:B------:R-:W-:Y:S01]  /*7ec0*/  HMMA.16816.F32.BF16 R4, R164.reuse, R6, RZ ;  /* 0x00000006a404723c */ /* 0x040fe200000418ff */
[----:B------:R-:W-:Y:S04]  /*7ed0*/  LDSM.16.M88.4 R180, [R226] ;  /* 0x00000000e2b4783b */ /* 0x000fe80000000200 */
[----:B----4-:R-:W3:Y:S01]  /*7ee0*/  LDSM.16.M88.4 R16, [R223+0x4000] ;  /* 0x00400000df10783b */ /* 0x010ee20000000200 */
[C---:B-1----:R-:W-:Y:S03]  /*7ef0*/  HMMA.16816.F32.BF16 R32, R164.reuse, R28, RZ ;  /* 0x0000001ca420723c */ /* 0x042fe600000418ff */
[----:B------:R-:W1:Y:S03]  /*7f00*/  LDSM.16.M88.4 R176, [R217] ;  /* 0x00000000d9b0783b */ /* 0x000e660000000200 */
[C---:B------:R-:W-:Y:S01]  /*7f10*/  HMMA.16816.F32.BF16 R28, R164.reuse, R30, RZ ;  /* 0x0000001ea41c723c */ /* 0x040fe200000418ff */
[----:B------:R-:W4:Y:S04]  /*7f20*/  LDSM.16.M88.4 R52, [R214] ;  /* 0x00000000d634783b */ /* 0x000f280000000200 */
[----:B------:R-:W4:Y:S01]  /*7f30*/  LDSM.16.M88.4 R156, [R216] ;  /* 0x00000000d89c783b */ /* 0x000f220000000200 */
[C---:B-----5:R-:W-:Y:S03]  /*7f40*/  HMMA.16816.F32.BF16 R44, R164.reuse, R148, RZ ;  /* 0x00000094a42c723c */ /* 0x060fe600000418ff */
[----:B------:R-:W5:Y:S03]  /*7f50*/  LDSM.16.M88.4 R152, [R215] ;  /* 0x00000000d798783b */ /* 0x000f660000000200 */
[----:B------:R-:W-:Y:S01]  /*7f60*/  HMMA.16816.F32.BF16 R148, R164, R150, RZ ;  /* 0x00000096a494723c */ /* 0x000fe200000418ff */
[----:B------:R-:W5:Y:S04]  /*7f70*/  LDSM.16.M88.4 R24, [R213] ;  /* 0x00000000d518783b */ /* 0x000f680000000200 */
[----:B------:R-:W-:Y:S01]  /*7f80*/  LDSM.16.M88.4 R160, [R225] ;  /* 0x00000000e1a0783b */ /* 0x000fe20000000200 */
[C---:B------:R-:W-:Y:S03]  /*7f90*/  HMMA.16816.F32.BF16 R4, R20.reuse, R42, R4 ;  /* 0x0000002a1404723c */ /* 0x040fe60000041804 */
[----:B------:R-:W-:Y:S03]  /*7fa0*/  LDSM.16.M88.4 R188, [R212+0x1000] ;  /* 0x00100000d4bc783b */ /* 0x000fe60000000200 */
[----:B------:R-:W-:Y:S01]  /*7fb0*/  HMMA.16816.F32.BF16 R8, R20, R40, R8 ;  /* 0x000000281408723c */ /* 0x000fe20000041808 */
[----:B------:R-:W-:Y:S04]  /*7fc0*/  LDSM.16.M88.4 R40, [R223+0x5800] ;  /* 0x00580000df28783b */ /* 0x000fe80000000200 */
[----:B------:R-:W-:Y:S01]  /*7fd0*/  LDSM.16.M88.4 R184, [R223+0x7000] ;  /* 0x00700000dfb8783b */ /* 0x000fe20000000200 */
[C---:B------:R-:W-:Y:S03]  /*7fe0*/  HMMA.16816.F32.BF16 R144, R164.reuse, R140, RZ ;  /* 0x0000008ca490723c */ /* 0x040fe600000418ff */
[----:B------:R-:W0:Y:S03]  /*7ff0*/  LDGDEPBAR ;  /* 0x00000000000079af */ /* 0x000e260000000000 */
[C---:B------:R-:W-:Y:S06]  /*8000*/  HMMA.16816.F32.BF16 R56, R164.reuse, R172, RZ ;  /* 0x000000aca438723c */ /* 0x040fec00000418ff */
[C---:B------:R-:W-:Y:S06]  /*8010*/  HMMA.16816.F32.BF16 R140, R164.reuse, R142, RZ ;  /* 0x0000008ea48c723c */ /* 0x040fec00000418ff */
[----:B------:R-:W-:Y:S06]  /*8020*/  HMMA.16816.F32.BF16 R172, R164, R174, RZ ;  /* 0x000000aea4ac723c */ /* 0x000fec00000418ff */
[C---:B------:R-:W-:Y:S06]  /*8030*/  HMMA.16816.F32.BF16 R32, R20.reuse, R36, R32 ;  /* 0x000000241420723c */ /* 0x040fec0000041820 */
[----:B------:R-:W-:Y:S01]  /*8040*/  HMMA.16816.F32.BF16 R28, R20, R38, R28 ;  /* 0x00000026141c723c */ /* 0x000fe2000004181c */
[----:B------:R-:W5:Y:S05]  /*8050*/  LDSM.16.M88.4 R36, [R212] ;  /* 0x00000000d424783b */ /* 0x000f6a0000000200 */
[C---:B------:R-:W-:Y:S06]  /*8060*/  HMMA.16816.F32.BF16 R136, R164.reuse, R132, RZ ;  /* 0x00000084a488723c */ /* 0x040fec00000418ff */
[C---:B------:R-:W-:Y:S06]  /*8070*/  HMMA.16816.F32.BF16 R64, R164.reuse, R60, RZ ;  /* 0x0000003ca440723c */ /* 0x040fec00000418ff */
[C---:B------:R-:W-:Y:S06]  /*8080*/  HMMA.16816.F32.BF16 R132, R164.reuse, R134, RZ ;  /* 0x00000086a484723c */ /* 0x040fec00000418ff */
[C---:B------:R-:W-:Y:S06]  /*8090*/  HMMA.16816.F32.BF16 R60, R164.reuse, R62, RZ ;  /* 0x0000003ea43c723c */ /* 0x040fec00000418ff */
[C---:B------:R-:W-:Y:S06]  /*80a0*/  HMMA.16816.F32.BF16 R168, R164.reuse, R48, RZ ;  /* 0x00000030a4a8723c */ /* 0x040fec00000418ff */
[----:B------:R-:W-:Y:S01]  /*80b0*/  HMMA.16816.F32.BF16 R164, R164, R50, RZ ;  /* 0x00000032a4a4723c */ /* 0x000fe200000418ff */
[----:B------:R-:W5:Y:S05]  /*80c0*/  LDSM.16.M88.4 R48, [R223+0x4800] ;  /* 0x00480000df30783b */ /* 0x000f6a0000000200 */
[C---:B--2---:R-:W-:Y:S06]  /*80d0*/  HMMA.16816.F32.BF16 R44, R20.reuse, R12, R44 ;  /* 0x0000000c142c723c */ /* 0x044fec000004182c */
[----:B------:R-:W-:Y:S01]  /*80e0*/  HMMA.16816.F32.BF16 R148, R20, R14, R148 ;  /* 0x0000000e1494723c */ /* 0x000fe20000041894 */
[----:B------:R-:W2:Y:S05]  /*80f0*/  LDSM.16.M88.4 R12, [R223+0x5000] ;  /* 0x00500000df0c783b */ /* 0x000eaa0000000200 */
[C---:B---3--:R-:W-:Y:S06]  /*8100*/  HMMA.16816.F32.BF16 R4, R180.reuse, R18, R4 ;  /* 0x00000012b404723c */ /* 0x048fec0000041804 */
[----:B------:R-:W-:Y:S01]  /*8110*/  HMMA.16816.F32.BF16 R8, R180, R16, R8 ;  /* 0x00000010b408723c */ /* 0x000fe20000041808 */
[----:B------:R-:W-:Y:S05]  /*8120*/  LDSM.16.M88.4 R16, [R229+0x8000] ;  /* 0x00800000e510783b */ /* 0x000fea0000000200 */
[C---:B-1----:R-:W-:Y:S06]  /*8130*/  HMMA.16816.F32.BF16 R144, R20.reuse, R176, R144 ;  /* 0x000000b01490723c */ /* 0x042fec0000041890 */
[C---:B------:R-:W-:Y:S01]  /*8140*/  HMMA.16816.F32.BF16 R140, R20.reuse, R178, R140 ;  /* 0x000000b2148c723c */ /* 0x040fe2000004188c */
[----:B------:R-:W-:Y:S05]  /*8150*/  LDSM.16.M88.4 R176, [R223+0x7800] ;  /* 0x00780000dfb0783b */ /* 0x000fea0000000200 */
[C---:B----4-:R-:W-:Y:S06]  /*8160*/  HMMA.16816.F32.BF16 R56, R20.reuse, R52, R56 ;  /* 0x000000341438723c */ /* 0x050fec0000041838 */
[C---:B------:R-:W-:Y:S01]  /*8170*/  HMMA.16816.F32.BF16 R172, R20.reuse, R54, R172 ;  /* 0x0000003614ac723c */ /* 0x040fe200000418ac */
[----:B------:R-:W1:Y:S05]  /*8180*/  LDSM.16.M88.4 R52, [R230+0x2000] ;  /* 0x00200000e634783b */ /* 0x000e6a0000000200 */
[C---:B------:R-:W-:Y:S06]  /*8190*/  HMMA.16816.F32.BF16 R136, R20.reuse, R156, R136 ;  /* 0x0000009c1488723c */ /* 0x040fec0000041888 */
[C---:B------:R-:W-:Y:S01]  /*81a0*/  HMMA.16816.F32.BF16 R132, R20.reuse, R158, R132 ;  /* 0x0000009e1484723c */ /* 0x040fe20000041884 */
[----:B------:R-:W-:Y:S05]  /*81b0*/  LDSM.16.M88.4 R156, [R212+0x1800] ;  /* 0x00180000d49c783b */ /* 0x000fea0000000200 */
[C---:B-----5:R-:W-:Y:S06]  /*81c0*/  HMMA.16816.F32.BF16 R64, R20.reuse, R152, R64 ;  /* 0x000000981440723c */ /* 0x060fec0000041840 */
[C---:B------:R-:W-:Y:S01]  /*81d0*/  HMMA.16816.F32.BF16 R60, R20.reuse, R154, R60 ;  /* 0x0000009a143c723c */ /* 0x040fe2000004183c */
[----:B------:R-:W-:Y:S05]  /*81e0*/  LDSM.16.M88.4 R152, [R223+0x8000] ;  /* 0x00800000df98783b */ /* 0x000fea0000000200 */
[C---:B------:R-:W-:Y:S06]  /*81f0*/  HMMA.16816.F32.BF16 R168, R20.reuse, R24, R168 ;  /* 0x0000001814a8723c */ /* 0x040fec00000418a8 */
[----:B------:R-:W-:Y:S01]  /*8200*/  HMMA.16816.F32.BF16 R164, R20, R26, R164 ;  /* 0x0000001a14a4723c */ /* 0x000fe200000418a4 */
[----:B------:R-:W3:Y:S04]  /*8210*/  LDSM.16.M88.4 R24, [R223+0x6000] ;  /* 0x00600000df18783b */ /* 0x000ee80000000200 */
[----:B------:R-:W4:Y:S01]  /*8220*/  LDSM.16.M88.4 R20, [R223+0x6800] ;  /* 0x00680000df14783b */ /* 0x000f220000000200 */
[C---:B------:R-:W-:Y:S06]  /*8230*/  HMMA.16816.F32.BF16 R4, R160.reuse, R38, R4 ;  /* 0x00000026a004723c */ /* 0x040fec0000041804 */
[----:B------:R-:W-:Y:S01]  /*8240*/  HMMA.16816.F32.BF16 R8, R160, R36, R8 ;  /* 0x00000024a008723c */ /* 0x000fe20000041808 */
[----:B------:R-:W-:Y:S05]  /*8250*/  LDSM.16.M88.4 R36, [R210] ;  /* 0x00000000d224783b */ /* 0x000fea0000000200 */
[C---:B------:R-:W-:Y:S06]  /*8260*/  HMMA.16816.F32.BF16 R32, R180.reuse, R48, R32 ;  /* 0x00000030b420723c */ /* 0x040fec0000041820 */
[C---:B------:R-:W-:Y:S01]  /*8270*/  HMMA.16816.F32.BF16 R28, R180.reuse, R50, R28 ;  /* 0x00000032b41c723c */ /* 0x040fe2000004181c */
[----:B------:R-:W-:Y:S05]  /*8280*/  LDSM.16.M88.4 R48, [R211] ;  /* 0x00000000d330783b */ /* 0x000fea0000000200 */
[C---:B--2---:R-:W-:Y:S06]  /*8290*/  HMMA.16816.F32.BF16 R44, R180.reuse, R12, R44 ;  /* 0x0000000cb42c723c */ /* 0x044fec000004182c */
[C---:B------:R-:W-:Y:S01]  /*82a0*/  HMMA.16816.F32.BF16 R148, R180.reuse, R14, R148 ;  /* 0x0000000eb494723c */ /* 0x040fe20000041894 */
[----:B------:R-:W2:Y:S05]  /*82b0*/  LDSM.16.M88.4 R12, [R212+0x800] ;  /* 0x00080000d40c783b */ /* 0x000eaa0000000200 */
[C---:B------:R-:W-:Y:S06]  /*82c0*/  HMMA.16816.F32.BF16 R144, R180.reuse, R40, R144 ;  /* 0x00000028b490723c */ /* 0x040fec0000041890 */
[----:B------:R-:W-:Y:S01]  /*82d0*/  HMMA.16816.F32.BF16 R140, R180, R42, R140 ;  /* 0x0000002ab48c723c */ /* 0x000fe2000004188c */
[----:B------:R-:W5:Y:S05]  /*82e0*/  LDSM.16.M88.4 R40, [R228+0x2000] ;  /* 0x00200000e428783b */ /* 0x000f6a0000000200 */
[C---:B-1----:R-:W-:Y:S06]  /*82f0*/  HMMA.16816.F32.BF16 R4, R52.reuse, R18, R4 ;  /* 0x000000123404723c */ /* 0x042fec0000041804 */
[----:B------:R-:W-:Y:S01]  /*8300*/  HMMA.16816.F32.BF16 R8, R52, R16, R8 ;  /* 0x000000103408723c */ /* 0x000fe20000041808 */
[----:B------:R-:W-:Y:S05]  /*8310*/  LDSM.16.M88.4 R16, [R225+0x2000] ;  /* 0x00200000e110783b */ /* 0x000fea0000000200 */
[C---:B---3--:R-:W-:Y:S06]  /*8320*/  HMMA.16816.F32.BF16 R136, R180.reuse, R24, R136 ;  /* 0x00000018b488723c */ /* 0x048fec0000041888 */
[C---:B------:R-:W-:Y:S01]  /*8330*/  HMMA.16816.F32.BF16 R132, R180.reuse, R26, R132 ;  /* 0x0000001ab484723c */ /* 0x040fe20000041884 */
[----:B------:R-:W1:Y:S05]  /*8340*/  LDSM.16.M88.4 R24, [R226+0x2000] ;  /* 0x00200000e218783b */ /* 0x000e6a0000000200 */
[C---:B----4-:R-:W-:Y:S06]  /*8350*/  HMMA.16816.F32.BF16 R64, R180.reuse, R20, R64 ;  /* 0x00000014b440723c */ /* 0x050fec0000041840 */
[----:B------:R-:W-:Y:S01]  /*8360*/  HMMA.16816.F32.BF16 R60, R180, R22, R60 ;  /* 0x00000016b43c723c */ /* 0x000fe2000004183c */
[----:B------:R-:W3:Y:S05]  /*8370*/  LDSM.16.M88.4 R20, [R229+0x8800] ;  /* 0x00880000e514783b */ /* 0x000eea0000000200 */
[----:B--2---:R-:W-:Y:S06]  /*8380*/  HMMA.16816.F32.BF16 R28, R160, R14, R28 ;  /* 0x0000000ea01c723c */ /* 0x004fec000004181c */
[----:B-----5:R-:W-:Y:S06]  /*8390*/  HMMA.16816.F32.BF16 R4, R40, R50, R4 ;  /* 0x000000322804723c */ /* 0x020fec0000041804 */
[----:B------:R-:W-:Y:S01]  /*83a0*/  HMMA.16816.F32.BF16 R32, R160, R12, R32 ;  /* 0x0000000ca020723c */ /* 0x000fe20000041820 */
[----:B------:R-:W2:Y:S05]  /*83b0*/  LDSM.16.M88.4 R12, [R212+0x4000] ;  /* 0x00400000d40c783b */ /* 0x000eaa0000000200 */
[----:B------:R-:W-:Y:S01]  /*83c0*/  HMMA.16816.F32.BF16 R8, R40, R48, R8 ;  /* 0x000000302808723c */ /* 0x000fe20000041808 */
[----:B------:R-:W4:Y:S05]  /*83d0*/  LDSM.16.M88.4 R48, [R229+0x9000] ;  /* 0x00900000e530783b */ /* 0x000f2a0000000200 */
[----:B------:R-:W-:Y:S06]  /*83e0*/  HMMA.16816.F32.BF16 R44, R160, R188, R44 ;  /* 0x000000bca02c723c */ /* 0x000fec000004182c */
[----:B-1----:R-:W-:Y:S06]  /*83f0*/  HMMA.16816.F32.BF16 R4, R24, R154, R4 ;  /* 0x0000009a1804723c */ /* 0x002fec0000041804 */
[C---:B---3--:R-:W-:Y:S06]  /*8400*/  HMMA.16816.F32.BF16 R28, R52.reuse, R22, R28 ;  /* 0x00000016341c723c */ /* 0x048fec000004181c */
[----:B------:R-:W-:Y:S01]  /*8410*/  HMMA.16816.F32.BF16 R32, R52, R20, R32 ;  /* 0x000000143420723c */ /* 0x000fe20000041820 */
[----:B------:R-:W1:Y:S05]  /*8420*/  LDSM.16.M88.4 R20, [R223+0x8800] ;  /* 0x00880000df14783b */ /* 0x000e6a0000000200 */
[----:B------:R-:W-:Y:S01]  /*8430*/  HMMA.16816.F32.BF16 R8, R24, R152, R8 ;  /* 0x000000981808723c */ /* 0x000fe20000041808 */
[----:B------:R-:W3:Y:S05]  /*8440*/  LDSM.16.M88.4 R152, [R212+0x2000] ;  /* 0x00200000d498783b */ /* 0x000eea0000000200 */
[C---:B------:R-:W-:Y:S06]  /*8450*/  HMMA.16816.F32.BF16 R56, R180.reuse, R184, R56 ;  /* 0x000000b8b438723c */ /* 0x040fec0000041838 */
[----:B------:R-:W-:Y:S01]  /*8460*/  HMMA.16816.F32.BF16 R184, R180, R186, R172 ;  /* 0x000000bab4b8723c */ /* 0x000fe200000418ac */
[----:B------:R-:W5:Y:S05]  /*8470*/  LDSM.16.M88.4 R172, [R209] ;  /* 0x00000000d1ac783b */ /* 0x000f6a0000000200 */
[----:B------:R-:W-:Y:S06]  /*8480*/  HMMA.16816.F32.BF16 R28, R40, R38, R28 ;  /* 0x00000026281c723c */ /* 0x000fec000004181c */
[----:B--2---:R-:W-:Y:S06]  /*8490*/  HMMA.16816.F32.BF16 R4, R16, R14, R4 ;  /* 0x0000000e1004723c */ /* 0x004fec0000041804 */
[----:B----4-:R-:W-:Y:S06]  /*84a0*/  HMMA.16816.F32.BF16 R44, R52, R48, R44 ;  /* 0x00000030342c723c */ /* 0x010fec000004182c */
[----:B------:R-:W-:Y:S01]  /*84b0*/  HMMA.16816.F32.BF16 R32, R40, R36, R32 ;  /* 0x000000242820723c */ /* 0x000fe20000041820 */
[----:B------:R-:W-:Y:S05]  /*84c0*/  LDSM.16.M88.4 R36, [R223+0x9000] ;  /* 0x00900000df24783b */ /* 0x000fea0000000200 */
[----:B------:R-:W-:Y:S01]  /*84d0*/  HMMA.16816.F32.BF16 R8, R16, R12, R8 ;  /* 0x0000000c1008723c */ /* 0x000fe20000041808 */
[----:B------:R-:W2:Y:S05]  /*84e0*/  LDSM.16.M88.4 R12, [R229+0x9800] ;  /* 0x00980000e50c783b */ /* 0x000eaa0000000200 */
[----:B------:R-:W-:Y:S01]  /*84f0*/  HMMA.16816.F32.BF16 R144, R160, R156, R144 ;  /* 0x0000009ca090723c */ /* 0x000fe20000041890 */
[----:B------:R-:W-:-:S05]  /*8500*/  FMUL.FTZ R4, R4, UR10 ;  /* 0x0000000a04047c20 */ /* 0x000fca0008410000 */
[C---:B------:R-:W-:Y:S01]  /*8510*/  HMMA.16816.F32.BF16 R156, R160.reuse, R158, R140 ;  /* 0x0000009ea09c723c */ /* 0x040fe2000004188c */
[----:B------:R-:W4:Y:S05]  /*8520*/  LDSM.16.M88.4 R140, [R212+0x4800] ;  /* 0x00480000d48c783b */ /* 0x000f2a0000000200 */
[----:B------:R-:W-:Y:S06]  /*8530*/  HMMA.16816.F32.BF16 R148, R160, R190, R148 ;  /* 0x000000bea094723c */ /* 0x000fec0000041894 */
[----:B-1----:R-:W-:Y:S01]  /*8540*/  HMMA.16816.F32.BF16 R28, R24, R22, R28 ;  /* 0x00000016181c723c */ /* 0x002fe2000004181c */
[----:B------:R-:W-:-:S05]  /*8550*/  FMUL.FTZ R3, R8, UR10 ;  /* 0x0000000a08037c20 */ /* 0x000fca0008410000 */
[----:B------:R-:W-:Y:S01]  /*8560*/  HMMA.16816.F32.BF16 R168, R180, R176, R168 ;  /* 0x000000b0b4a8723c */ /* 0x000fe200000418a8 */
[----:B------:R-:W-:Y:S05]  /*8570*/  MUFU.TANH R3, R3 ;  /* 0x0000000300037308 */ /* 0x000fea0000002400 */
[----:B---3--:R-:W-:Y:S01]  /*8580*/  HMMA.16816.F32.BF16 R132, R160, R154, R132 ;  /* 0x0000009aa084723c */ /* 0x008fe20000041884 */
[----:B------:R-:W-:Y:S02]  /*8590*/  FMUL.FTZ R176, R7, UR10 ;  /* 0x0000000a07b07c20 */ /* 0x000fe40008410000 */
[----:B------:R1:W-:Y:S03]  /*85a0*/  MUFU.TANH R154, R4 ;  /* 0x00000004009a7308 */ /* 0x0003e60000002400 */
[----:B-----5:R-:W-:Y:S01]  /*85b0*/  HMMA.16816.F32.BF16 R44, R40, R172, R44 ;  /* 0x000000ac282c723c */ /* 0x020fe2000004182c */
[----:B------:R-:W-:-:S04]  /*85c0*/  FMUL.FTZ R155, R11, UR10 ;  /* 0x0000000a0b9b7c20 */ /* 0x000fc80008410000 */
[----:B------:R-:W-:Y:S01]  /*85d0*/  MUFU.TANH R176, R176 ;  /* 0x000000b000b07308 */ /* 0x000fe20000002400 */
[----:B------:R-:W-:Y:S01]  /*85e0*/  HMMA.16816.F32.BF16 R32, R24, R20, R32 ;  /* 0x000000141820723c */ /* 0x000fe20000041820 */
[----:B------:R-:W-:Y:S01]  /*85f0*/  FMUL.FTZ R172, R5, UR10 ;  /* 0x0000000a05ac7c20 */ /* 0x000fe20008410000 */
[----:B------:R-:W-:Y:S01]  /*8600*/  FMUL.FTZ R173, R6, UR10 ;  /* 0x0000000a06ad7c20 */ /* 0x000fe20008410000 */
[----:B------:R-:W3:Y:S03]  /*8610*/  LDSM.16.M88.4 R20, [R208] ;  /* 0x00000000d014783b */ /* 0x000ee60000000200 */
[----:B------:R-:W-:Y:S01]  /*8620*/  HMMA.16816.F32.BF16 R136, R160, R152, R136 ;  /* 0x00000098a088723c */ /* 0x000fe20000041888 */
[----:B------:R-:W-:Y:S01]  /*8630*/  MUFU.TANH R155, R155 ;  /* 0x0000009b009b7308 */ /* 0x000fe20000002400 */
[----:B-1----:R-:W1:Y:S04]  /*8640*/  LDSM.16.M88.4 R4, [R229+0xa000] ;  /* 0x00a00000e504783b */ /* 0x002e680000000200 */
[C---:B------:R-:W-:Y:S01]  /*8650*/  HMMA.16816.F32.BF16 R148, R52.reuse, R50, R148 ;  /* 0x000000323494723c */ /* 0x040fe20000041894 */
[----:B------:R-:W-:Y:S01]  /*8660*/  FMUL.FTZ R152, R9, UR10 ;  /* 0x0000000a09987c20 */ /* 0x000fe20008410000 */
[----:B------:R-:W-:Y:S01]  /*8670*/  FMUL.FTZ R153, R10, UR10 ;  /* 0x0000000a0a997c20 */ /* 0x000fe20008410000 */
[----:B------:R-:W-:Y:S01]  /*8680*/  LDSM.16.M88.4 R48, [R212+0x5000] ;  /* 0x00500000d430783b */ /* 0x000fe20000000200 */
[----:B------:R-:W-:Y:S02]  /*8690*/  MUFU.TANH R173, R173 ;  /* 0x000000ad00ad7308 */ /* 0x000fe40000002400 */
[C---:B--2---:R-:W-:Y:S01]  /*86a0*/  HMMA.16816.F32.BF16 R144, R52.reuse, R12, R144 ;  /* 0x0000000c3490723c */ /* 0x044fe20000041890 */
[----:B------:R-:W2:Y:S05]  /*86b0*/  LDSM.16.M88.4 R8, [R212+0x2800] ;  /* 0x00280000d408783b */ /* 0x000eaa0000000200 */
[----:B------:R-:W-:Y:S01]  /*86c0*/  HMMA.16816.F32.BF16 R156, R52, R14, R156 ;  /* 0x0000000e349c723c */ /* 0x000fe2000004189c */
[----:B------:R-:W5:Y:S01]  /*86d0*/  LDSM.16.M88.4 R12, [R207] ;  /* 0x00000000cf0c783b */ /* 0x000f620000000200 */
[----:B------:R-:W5:Y:S04]  /*86e0*/  MUFU.TANH R152, R152 ;  /* 0x0000009800987308 */ /* 0x000f680000002400 */
[----:B----4-:R-:W-:Y:S04]  /*86f0*/  HMMA.16816.F32.BF16 R28, R16, R142, R28 ;  /* 0x0000008e101c723c */ /* 0x010fe8000004181c */
[----:B------:R-:W-:Y:S02]  /*8700*/  MUFU.TANH R172, R172 ;  /* 0x000000ac00ac7308 */ /* 0x000fe40000002400 */
[----:B------:R-:W-:Y:S06]  /*8710*/  HMMA.16816.F32.BF16 R44, R24, R36, R44 ;  /* 0x00000024182c723c */ /* 0x000fec000004182c */
[----:B------:R-:W-:Y:S01]  /*8720*/  HMMA.16816.F32.BF16 R32, R16, R140, R32 ;  /* 0x0000008c1020723c */ /* 0x000fe20000041820 */
[----:B------:R-:W-:Y:S05]  /*8730*/  MUFU.TANH R153, R153 ;  /* 0x0000009900997308 */ /* 0x000fea0000002400 */
[----:B---3--:R-:W-:Y:S06]  /*8740*/  HMMA.16816.F32.BF16 R144, R40, R20, R144 ;  /* 0x000000142890723c */ /* 0x008fec0000041890 */
[----:B-1----:R-:W-:Y:S01]  /*8750*/  HMMA.16816.F32.BF16 R136, R52, R4, R136 ;  /* 0x000000043488723c */ /* 0x002fe20000041888 */
[----:B------:R-:W-:Y:S01]  /*8760*/  FMUL.FTZ R28, R28, UR10 ;  /* 0x0000000a1c1c7c20 */ /* 0x000fe20008410000 */
[----:B------:R-:W-:-:S04]  /*8770*/  FMUL.FTZ R29, R29, UR10 ;  /* 0x0000000a1d1d7c20 */ /* 0x000fc80008410000 */
[----:B------:R-:W-:Y:S01]  /*8780*/  HMMA.16816.F32.BF16 R156, R40, R22, R156 ;  /* 0x00000016289c723c */ /* 0x000fe2000004189c */
[----:B------:R-:W1:Y:S05]  /*8790*/  LDSM.16.M88.4 R20, [R212+0x3000] ;  /* 0x00300000d414783b */ /* 0x000e6a0000000200 */
[----:B------:R-:W-:Y:S01]  /*87a0*/  HMMA.16816.F32.BF16 R132, R52, R6, R132 ;  /* 0x000000063484723c */ /* 0x000fe20000041884 */
[----:B------:R-:W3:Y:S01]  /*87b0*/  LDSM.16.M88.4 R4, [R229+0xa800] ;  /* 0x00a80000e504783b */ /* 0x000ee20000000200 */
[----:B------:R-:W-:Y:S01]  /*87c0*/  FMUL.FTZ R32, R32, UR10 ;  /* 0x0000000a20207c20 */ /* 0x000fe20008410000 */
[----:B------:R-:W-:Y:S01]  /*87d0*/  FMUL.FTZ R33, R33, UR10 ;  /* 0x0000000a21217c20 */ /* 0x000fe20008410000 */
[----:B------:R-:W-:-:S02]  /*87e0*/  FMUL.FTZ R34, R34, UR10 ;  /* 0x0000000a22227c20 */ /* 0x000fc40008410000 */
[----:B--2---:R-:W-:Y:S01]  /*87f0*/  HMMA.16816.F32.BF16 R140, R160, R8, R64 ;  /* 0x00000008a08c723c */ /* 0x004fe20000041840 */
[----:B------:R-:W2:Y:S01]  /*8800*/  LDSM.16.M88.4 R64, [R223+0x9800] ;  /* 0x00980000df40783b */ /* 0x000ea20000000200 */
[----:B------:R-:W-:Y:S04]  /*8810*/  MUFU.TANH R177, R32 ;  /* 0x0000002000b17308 */ /* 0x000fe80000002400 */
[----:B------:R-:W-:Y:S04]  /*8820*/  HMMA.16816.F32.BF16 R164, R180, R178, R164 ;  /* 0x000000b2b4a4723c */ /* 0x000fe800000418a4 */
[----:B------:R-:W-:Y:S02]  /*8830*/  MUFU.TANH R178, R34 ;  /* 0x0000002200b27308 */ /* 0x000fe40000002400 */
[----:B------:R-:W-:Y:S01]  /*8840*/  HMMA.16816.F32.BF16 R44, R16, R48, R44 ;  /* 0x00000030102c723c */ /* 0x000fe2000004182c */
[----:B------:R-:W-:Y:S01]  /*8850*/  FMUL.FTZ R179, R30, UR10 ;  /* 0x0000000a1eb37c20 */ /* 0x000fe20008410000 */
[----:B------:R-:W-:-:S04]  /*8860*/  FMUL.FTZ R180, R31, UR10 ;  /* 0x0000000a1fb47c20 */ /* 0x000fc80008410000 */
[----:B------:R-:W-:Y:S01]  /*8870*/  MUFU.TANH R48, R28 ;  /* 0x0000001c00307308 */ /* 0x000fe20000002400 */
[----:B------:R-:W-:Y:S01]  /*8880*/  HMMA.16816.F32.BF16 R60, R160, R10, R60 ;  /* 0x0000000aa03c723c */ /* 0x000fe2000004183c */
[----:B------:R-:W-:Y:S05]  /*8890*/  LDSM.16.M88.4 R8, [R212+0x6000] ;  /* 0x00600000d408783b */ /* 0x000fea0000000200 */
[C---:B------:R-:W-:Y:S01]  /*88a0*/  HMMA.16816.F32.BF16 R148, R40.reuse, R174, R148 ;  /* 0x000000ae2894723c */ /* 0x040fe20000041894 */
[----:B------:R4:W-:Y:S05]  /*88b0*/  MUFU.TANH R49, R29 ;  /* 0x0000001d00317308 */ /* 0x0009ea0000002400 */
[----:B-----5:R-:W-:Y:S01]  /*88c0*/  HMMA.16816.F32.BF16 R136, R40, R12, R136 ;  /* 0x0000000c2888723c */ /* 0x020fe20000041888 */
[----:B------:R-:W-:-:S02]  /*88d0*/  FMUL.FTZ R175, R35, UR10 ;  /* 0x0000000a23af7c20 */ /* 0x000fc40008410000 */
[----:B------:R5:W2:Y:S02]  /*88e0*/  MUFU.TANH R174, R33 ;  /* 0x0000002100ae7308 */ /* 0x000aa40000002400 */
[----:B------:R-:W-:Y:S01]  /*88f0*/  FMUL.FTZ R44, R44, UR10 ;  /* 0x0000000a2c2c7c20 */ /* 0x000fe20008410000 */
[----:B------:R-:W-:Y:S01]  /*8900*/  HMMA.16816.F32.BF16 R132, R40, R14, R132 ;  /* 0x0000000e2884723c */ /* 0x000fe20000041884 */
[----:B------:R-:W-:Y:S01]  /*8910*/  LDSM.16.M88.4 R12, [R206] ;  /* 0x00000000ce0c783b */ /* 0x000fe20000000200 */
[----:B------:R-:W-:-:S03]  /*8920*/  FMUL.FTZ R45, R45, UR10 ;  /* 0x0000000a2d2d7c20 */ /* 0x000fc60008410000 */
[----:B------:R-:W2:Y:S01]  /*8930*/  MUFU.TANH R175, R175 ;  /* 0x000000af00af7308 */ /* 0x000ea20000002400 */
[----:B----4-:R-:W4:Y:S01]  /*8940*/  LDSM.16.M88.4 R28, [R223+0xa000] ;  /* 0x00a00000df1c783b */ /* 0x010f220000000200 */
[----:B-1----:R-:W-:Y:S06]  /*8950*/  HMMA.16816.F32.BF16 R56, R160, R20, R56 ;  /* 0x00000014a038723c */ /* 0x002fec0000041838 */
[----:B---3--:R-:W-:Y:S01]  /*8960*/  HMMA.16816.F32.BF16 R140, R52, R4, R140 ;  /* 0x00000004348c723c */ /* 0x008fe2000004188c */
[----:B-----5:R-:W1:Y:S01]  /*8970*/  LDSM.16.M88.4 R32, [R212+0x5800] ;  /* 0x00580000d420783b */ /* 0x020e620000000200 */
[----:B------:R-:W3:Y:S04]  /*8980*/  MUFU.TANH R179, R179 ;  /* 0x000000b300b37308 */ /* 0x000ee80000002400 */
[----:B------:R-:W-:Y:S01]  /*8990*/  HMMA.16816.F32.BF16 R184, R160, R22, R184 ;  /* 0x00000016a0b8723c */ /* 0x000fe200000418b8 */
[----:B------:R-:W5:Y:S03]  /*89a0*/  LDSM.16.M88.4 R20, [R229+0xb000] ;  /* 0x00b00000e514783b */ /* 0x000f660000000200 */
[----:B------:R-:W3:Y:S02]  /*89b0*/  MUFU.TANH R180, R180 ;  /* 0x000000b400b47308 */ /* 0x000ee40000002400 */
[----:B------:R-:W-:Y:S01]  /*89c0*/  HMMA.16816.F32.BF16 R60, R52, R6, R60 ;  /* 0x00000006343c723c */ /* 0x000fe2000004183c */
[----:B------:R-:W-:Y:S05]  /*89d0*/  LDSM.16.M88.4 R4, [R223+0xa800] ;  /* 0x00a80000df04783b */ /* 0x000fea0000000200 */
[C---:B--2---:R-:W-:Y:S01]  /*89e0*/  HMMA.16816.F32.BF16 R144, R24.reuse, R64, R144 ;  /* 0x000000401890723c */ /* 0x044fe20000041890 */
[----:B------:R-:W2:Y:S05]  /*89f0*/  MUFU.TANH R44, R44 ;  /* 0x0000002c002c7308 */ /* 0x000eaa0000002400 */
[C---:B------:R-:W-:Y:S01]  /*8a00*/  HMMA.16816.F32.BF16 R148, R24.reuse, R38, R148 ;  /* 0x000000261894723c */ /* 0x040fe20000041894 */
[----:B------:R-:W3:Y:S02]  /*8a10*/  LDSM.16.M88.4 R36, [R212+0x3800] ;  /* 0x00380000d424783b */ /* 0x000ee40000000200 */
[----:B------:R-:W-:Y:S03]  /*8a20*/  MUFU.TANH R45, R45 ;  /* 0x0000002d002d7308 */ /* 0x000fe60000002400 */
[C---:B------:R-:W-:Y:S06]  /*8a30*/  HMMA.16816.F32.BF16 R156, R24.reuse, R66, R156 ;  /* 0x00000042189c723c */ /* 0x040fec000004189c */
[C---:B----4-:R-:W-:Y:S06]  /*8a40*/  HMMA.16816.F32.BF16 R136, R24.reuse, R28, R136 ;  /* 0x0000001c1888723c */ /* 0x050fec0000041888 */
[----:B------:R-:W-:Y:S01]  /*8a50*/  HMMA.16816.F32.BF16 R132, R24, R30, R132 ;  /* 0x0000001e1884723c */ /* 0x000fe20000041884 */
[----:B------:R-:W4:Y:S05]  /*8a60*/  LDSM.16.M88.4 R28, [R205] ;  /* 0x00000000cd1c783b */ /* 0x000f2a0000000200 */
[C---:B------:R-:W-:Y:S06]  /*8a70*/  HMMA.16816.F32.BF16 R140, R40.reuse, R12, R140 ;  /* 0x0000000c288c723c */ /* 0x040fec000004188c */
[----:B------:R-:W-:Y:S01]  /*8a80*/  HMMA.16816.F32.BF16 R60, R40, R14, R60 ;  /* 0x0000000e283c723c */ /* 0x000fe2000004183c */
[----:B------:R-:W-:Y:S05]  /*8a90*/  LDSM.16.M88.4 R12, [R212+0x6800] ;  /* 0x00680000d40c783b */ /* 0x000fea0000000200 */
[C---:B-1----:R-:W-:Y:S01]  /*8aa0*/  HMMA.16816.F32.BF16 R144, R16.reuse, R32, R144 ;  /* 0x000000201090723c */ /* 0x042fe20000041890 */
[----:B------:R-:W1:Y:S05]  /*8ab0*/  S2R R32, SR_TID.X ;  /* 0x0000000000207919 */ /* 0x000e6a0000002100 */
[C---:B------:R-:W-:Y:S06]  /*8ac0*/  HMMA.16816.F32.BF16 R136, R16.reuse, R8, R136 ;  /* 0x000000081088723c */ /* 0x040fec0000041888 */
[----:B------:R-:W-:Y:S01]  /*8ad0*/  HMMA.16816.F32.BF16 R132, R16, R10, R132 ;  /* 0x0000000a1084723c */ /* 0x000fe20000041884 */
[----:B------:R-:W2:Y:S05]  /*8ae0*/  LDSM.16.M88.4 R8, [R229+0xb800] ;  /* 0x00b80000e508783b */ /* 0x000eaa0000000200 */
[----:B-----5:R-:W-:Y:S06]  /*8af0*/  HMMA.16816.F32.BF16 R56, R52, R20, R56 ;  /* 0x000000143438723c */ /* 0x020fec0000041838 */
[----:B------:R-:W-:Y:S01]  /*8b00*/  HMMA.16816.F32.BF16 R148, R16, R50, R148 ;  /* 0x000000321094723c */ /* 0x000fe20000041894 */
[----:B------:R-:W-:Y:S01]  /*8b10*/  FMUL.FTZ R66, R145, UR10 ;  /* 0x0000000a91427c20 */ /* 0x000fe20008410000 */
[----:B------:R-:W-:-:S04]  /*8b20*/  FMUL.FTZ R146, R146, UR10 ;  /* 0x0000000a92927c20 */ /* 0x000fc80008410000 */
[----:B------:R-:W-:Y:S01]  /*8b30*/  HMMA.16816.F32.BF16 R156, R16, R34, R156 ;  /* 0x00000022109c723c */ /* 0x000fe2000004189c */
[----:B------:R-:W-:Y:S01]  /*8b40*/  FMUL.FTZ R51, R46, UR10 ;  /* 0x0000000a2e337c20 */ /* 0x000fe20008410000 */
[----:B------:R-:W-:Y:S01]  /*8b50*/  FMUL.FTZ R46, R47, UR10 ;  /* 0x0000000a2f2e7c20 */ /* 0x000fe20008410000 */
[----:B-1----:R-:W-:Y:S02]  /*8b60*/  IMAD.SHL.U32 R32, R32, 0x2, RZ ;  /* 0x0000000220207824 */ /* 0x002fe400078e00ff */
[----:B------:R-:W-:Y:S01]  /*8b70*/  FMUL.FTZ R137, R137, UR10 ;  /* 0x0000000a89897c20 */ /* 0x000fe20008410000 */
[----:B------:R-:W-:Y:S01]  /*8b80*/  FMUL.FTZ R139, R139, UR10 ;  /* 0x0000000a8b8b7c20 */ /* 0x000fe20008410000 */
[----:B---3--:R-:W-:Y:S01]  /*8b90*/  HMMA.16816.F32.BF16 R168, R160, R36, R168 ;  /* 0x00000024a0a8723c */ /* 0x008fe200000418a8 */
[----:B------:R-:W-:Y:S01]  /*8ba0*/  FMUL.FTZ R134, R134, UR10 ;  /* 0x0000000a86867c20 */ /* 0x000fe20008410000 */
[----:B------:R-:W-:Y:S01]  /*8bb0*/  LOP3.LUT R32, R32, 0x6, RZ, 0xc0, !PT ;  /* 0x0000000620207812 */ /* 0x000fe200078ec0ff */
[----:B------:R-:W1:Y:S01]  /*8bc0*/  MUFU.TANH R51, R51 ;  /* 0x0000003300337308 */ /* 0x000e620000002400 */
[----:B------:R-:W-:Y:S01]  /*8bd0*/  FMUL.FTZ R136, R136, UR10 ;  /* 0x0000000a88887c20 */ /* 0x000fe20008410000 */
[----:B------:R-:W-:Y:S01]  /*8be0*/  FMUL.FTZ R138, R138, UR10 ;  /* 0x0000000a8a8a7c20 */ /* 0x000fe20008410000 */
[----:B------:R-:W-:Y:S01]  /*8bf0*/  HMMA.16816.F32.BF16 R140, R24, R4, R140 ;  /* 0x00000004188c723c */ /* 0x000fe2000004188c */
[----:B------:R-:W-:Y:S01]  /*8c00*/  FMUL.FTZ R135, R135, UR10 ;  /* 0x0000000a87877c20 */ /* 0x000fe20008410000 */
[----:B------:R-:W-:-:S03]  /*8c10*/  FMUL.FTZ R133, R133, UR10 ;  /* 0x0000000a85857c20 */ /* 0x000fc60008410000 */
[----:B------:R-:W3:Y:S01]  /*8c20*/  MUFU.TANH R46, R46 ;  /* 0x0000002e002e7308 */ /* 0x000ee20000002400 */
[----:B------:R-:W-:Y:S01]  /*8c30*/  HMMA.16816.F32.BF16 R60, R24, R6, R60 ;  /* 0x00000006183c723c */ /* 0x000fe2000004183c */
[----:B------:R-:W5:Y:S01]  /*8c40*/  LDSM.16.M88.4 R4, [R223+0xb000] ;  /* 0x00b00000df04783b */ /* 0x000f620000000200 */
[----:B------:R-:W-:Y:S01]  /*8c50*/  FMUL.FTZ R47, R148, UR10 ;  /* 0x0000000a942f7c20 */ /* 0x000fe20008410000 */
[----:B------:R-:W-:Y:S01]  /*8c60*/  FMUL.FTZ R50, R149, UR10 ;  /* 0x0000000a95327c20 */ /* 0x000fe20008410000 */
[----:B------:R-:W-:Y:S01]  /*8c70*/  FMUL.FTZ R149, R144, UR10 ;  /* 0x0000000a90957c20 */ /* 0x000fe20008410000 */
[----:B------:R-:W-:Y:S01]  /*8c80*/  FMUL.FTZ R144, R147, UR10 ;  /* 0x0000000a93907c20 */ /* 0x000fe20008410000 */
[----:B------:R-:W-:Y:S01]  /*8c90*/  HMMA.16816.F32.BF16 R164, R160, R38, R164 ;  /* 0x00000026a0a4723c */ /* 0x000fe200000418a4 */
[----:B------:R-:W-:Y:S01]  /*8ca0*/  FMUL.FTZ R148, R159, UR10 ;  /* 0x0000000a9f947c20 */ /* 0x000fe20008410000 */
[----:B------:R-:W-:Y:S01]  /*8cb0*/  FMUL.FTZ R159, R132, UR10 ;  /* 0x0000000a849f7c20 */ /* 0x000fe20008410000 */
[----:B------:R-:W-:Y:S01]  /*8cc0*/  IMAD R132, R237, 0x80, R32 ;  /* 0x00000080ed847824 */ /* 0x000fe200078e0220 */
[----:B------:R1:W-:Y:S01]  /*8cd0*/  MUFU.TANH R161, R134 ;  /* 0x0000008600a17308 */ /* 0x0003e20000002400 */
[----:B------:R-:W-:Y:S01]  /*8ce0*/  FMUL.FTZ R145, R157, UR10 ;  /* 0x0000000a9d917c20 */ /* 0x000fe20008410000 */
[----:B------:R-:W-:Y:S01]  /*8cf0*/  HMMA.16816.F32.BF16 R184, R52, R22, R184 ;  /* 0x0000001634b8723c */ /* 0x000fe200000418b8 */
[----:B------:R-:W3:Y:S01]  /*8d00*/  LDSM.16.M88.4 R20, [R204] ;  /* 0x00000000cc14783b */ /* 0x000ee20000000200 */
[----:B------:R-:W-:Y:S01]  /*8d10*/  FMUL.FTZ R147, R158, UR10 ;  /* 0x0000000a9e937c20 */ /* 0x000fe20008410000 */
[----:B------:R-:W-:Y:S01]  /*8d20*/  FMUL.FTZ R64, R150, UR10 ;  /* 0x0000000a96407c20 */ /* 0x000fe20008410000 */
[----:B------:R-:W-:Y:S01]  /*8d30*/  FMUL.FTZ R65, R151, UR10 ;  /* 0x0000000a97417c20 */ /* 0x000fe20008410000 */
[----:B------:R-:W-:Y:S01]  /*8d40*/  FMUL.FTZ R151, R156, UR10 ;  /* 0x0000000a9c977c20 */ /* 0x000fe20008410000 */
[----:B----4-:R-:W-:Y:S01]  /*8d50*/  HMMA.16816.F32.BF16 R56, R40, R28, R56 ;  /* 0x0000001c2838723c */ /* 0x010fe20000041838 */
[----:B------:R4:W-:Y:S05]  /*8d60*/  MUFU.TANH R157, R137 ;  /* 0x00000089009d7308 */ /* 0x0009ea0000002400 */
[----:B--2---:R-:W-:Y:S03]  /*8d70*/  HMMA.16816.F32.BF16 R168, R52, R8, R168 ;  /* 0x0000000834a8723c */ /* 0x004fe600000418a8 */
[----:B------:R2:W-:Y:S03]  /*8d80*/  MUFU.TANH R158, R139 ;  /* 0x0000008b009e7308 */ /* 0x0005e60000002400 */
[----:B------:R-:W-:Y:S01]  /*8d90*/  HMMA.16816.F32.BF16 R140, R16, R12, R140 ;  /* 0x0000000c108c723c */ /* 0x000fe2000004188c */
[----:B------:R-:W-:-:S02]  /*8da0*/  VIADD R8, R132, 0x9 ;  /* 0x0000000984087836 */ /* 0x000fc40000000000 */
[----:B------:R-:W-:Y:S02]  /*8db0*/  VIADD R9, R132, 0x8 ;  /* 0x0000000884097836 */ /* 0x000fe40000000000 */
[----:B------:R-:W2:Y:S01]  /*8dc0*/  MUFU.TANH R47, R47 ;  /* 0x0000002f002f7308 */ /* 0x000ea20000002400 */
[-C--:B------:R-:W-:Y:S01]  /*8dd0*/  ISETP.GE.AND P6, PT, R8, R201.reuse, PT ;  /* 0x000000c90800720c */ /* 0x080fe20003fc6270 */
[----:B------:R-:W-:Y:S01]  /*8de0*/  VIADD R12, R132, 0x1 ;  /* 0x00000001840c7836 */ /* 0x000fe20000000000 */
[-C--:B------:R-:W-:Y:S01]  /*8df0*/  ISETP.GE.AND P3, PT, R8, R200.reuse, PT ;  /* 0x000000c80800720c */ /* 0x080fe20003f66270 */
[----:B------:R-:W-:Y:S01]  /*8e00*/  VIADD R8, R132, 0x10 ;  /* 0x0000001084087836 */ /* 0x000fe20000000000 */
[----:B------:R-:W-:Y:S01]  /*8e10*/  HMMA.16816.F32.BF16 R184, R40, R30, R184 ;  /* 0x0000001e28b8723c */ /* 0x000fe200000418b8 */
[----:B------:R-:W2:Y:S01]  /*8e20*/  LDSM.16.M88.4 R28, [R223+0xb800] ;  /* 0x00b80000df1c783b */ /* 0x000ea20000000200 */
[C---:B------:R-:W-:Y:S01]  /*8e30*/  ISETP.GE.AND P4, PT, R12.reuse, R201, PT ;  /* 0x000000c90c00720c */ /* 0x040fe20003f86270 */
[----:B------:R-:W-:Y:S01]  /*8e40*/  MUFU.TANH R64, R64 ;  /* 0x0000004000407308 */ /* 0x000fe20000002400 */
[----:B------:R-:W-:-:S02]  /*8e50*/  ISETP.GE.AND P2, PT, R12, R200, PT ;  /* 0x000000c80c00720c */ /* 0x000fc40003f46270 */
[----:B------:R-:W-:Y:S01]  /*8e60*/  FSEL R181, R152, -INF , !P4 ;  /* 0xff80000098b57808 */ /* 0x000fe20006000000 */
[----:B------:R-:W-:Y:S01]  /*8e70*/  HMMA.16816.F32.BF16 R164, R52, R10, R164 ;  /* 0x0000000a34a4723c */ /* 0x000fe200000418a4 */
[----:B-1----:R-:W-:Y:S02]  /*8e80*/  FSEL R134, R155, -INF , !P2 ;  /* 0xff8000009b867808 */ /* 0x002fe40005000000 */
[CC--:B------:R-:W-:Y:S01]  /*8e90*/  ISETP.GE.AND P4, PT, R8.reuse, R201.reuse, PT ;  /* 0x000000c90800720c */ /* 0x0c0fe20003f86270 */
[----:B------:R-:W1:Y:S01]  /*8ea0*/  MUFU.TANH R50, R50 ;  /* 0x0000003200327308 */ /* 0x000e620000002400 */
[-C--:B------:R-:W-:Y:S01]  /*8eb0*/  ISETP.GE.AND P2, PT, R8, R200.reuse, PT ;  /* 0x000000c80800720c */ /* 0x080fe20003f46270 */
[C---:B------:R-:W-:Y:S01]  /*8ec0*/  VIADD R8, R132.reuse, 0x11 ;  /* 0x0000001184087836 */ /* 0x040fe20000000000 */
[CC--:B------:R-:W-:Y:S01]  /*8ed0*/  ISETP.GE.AND P5, PT, R9.reuse, R201.reuse, PT ;  /* 0x000000c90900720c */ /* 0x0c0fe20003fa6270 */
[----:B-----5:R-:W-:Y:S01]  /*8ee0*/  HMMA.16816.F32.BF16 R56, R24, R4, R56 ;  /* 0x000000041838723c */ /* 0x020fe20000041838 */
[-C--:B------:R-:W-:Y:S01]  /*8ef0*/  ISETP.GE.AND P1, PT, R9, R200.reuse, PT ;  /* 0x000000c80900720c */ /* 0x080fe20003f26270 */
[----:B------:R-:W-:Y:S01]  /*8f00*/  VIADD R9, R132, 0x38 ;  /* 0x0000003884097836 */ /* 0x000fe20000000000 */
[----:B------:R-:W-:Y:S01]  /*8f10*/  FSEL R183, R154, -INF , !P5 ;  /* 0xff8000009ab77808 */ /* 0x000fe20006800000 */
[----:B------:R-:W5:Y:S01]  /*8f20*/  MUFU.TANH R65, R65 ;  /* 0x0000004100417308 */ /* 0x000f620000002400 */
[----:B------:R-:W-:Y:S01]  /*8f30*/  FSEL R182, R173, -INF , !P1 ;  /* 0xff800000adb67808 */ /* 0x000fe20004800000 */
[----:B------:R-:W-:Y:S01]  /*8f40*/  HMMA.16816.F32.BF16 R60, R16, R14, R60 ;  /* 0x0000000e103c723c */ /* 0x000fe2000004183c */
[-C--:B------:R-:W-:Y:S01]  /*8f50*/  ISETP.GE.AND P5, PT, R8, R201.reuse, PT ;  /* 0x000000c90800720c */ /* 0x080fe20003fa6270 */
[----:B------:R-:W-:Y:S01]  /*8f60*/  VIADD R4, R132, 0x20 ;  /* 0x0000002084047836 */ /* 0x000fe20000000000 */
[-C--:B------:R-:W-:Y:S01]  /*8f70*/  ISETP.GE.AND P1, PT, R8, R200.reuse, PT ;  /* 0x000000c80800720c */ /* 0x080fe20003f26270 */
[----:B------:R-:W-:Y:S01]  /*8f80*/  VIADD R8, R132, 0x18 ;  /* 0x0000001884087836 */ /* 0x000fe20000000000 */
[----:B----4-:R-:W-:Y:S01]  /*8f90*/  FSEL R137, R174, -INF , !P5 ;  /* 0xff800000ae897808 */ /* 0x010fe20006800000 */
[----:B------:R-:W4:Y:S01]  /*8fa0*/  LDSM.16.M88.4 R12, [R212+0x7000] ;  /* 0x00700000d40c783b */ /* 0x000f220000000200 */
[----:B------:R-:W-:Y:S01]  /*8fb0*/  FSEL R38, R175, -INF , !P1 ;  /* 0xff800000af267808 */ /* 0x000fe20004800000 */
[----:B---3--:R-:W-:Y:S01]  /*8fc0*/  HMMA.16816.F32.BF16 R168, R40, R20, R168 ;  /* 0x0000001428a8723c */ /* 0x008fe200000418a8 */
[----:B------:R-:W-:Y:S01]  /*8fd0*/  FSEL R189, R172, -INF , !P6 ;  /* 0xff800000acbd7808 */ /* 0x000fe20007000000 */
[----:B------:R-:W-:Y:S01]  /*8fe0*/  VIADD R5, R132, 0x28 ;  /* 0x0000002884057836 */ /* 0x000fe20000000000 */
[----:B------:R-:W-:Y:S01]  /*8ff0*/  FSEL R176, R176, -INF , !P3 ;  /* 0xff800000b0b07808 */ /* 0x000fe20005800000 */
[----:B------:R-:W3:Y:S01]  /*9000*/  MUFU.TANH R149, R149 ;  /* 0x0000009500957308 */ /* 0x000ee20000002400 */
[CC--:B------:R-:W-:Y:S01]  /*9010*/  ISETP.GE.AND P5, PT, R4.reuse, R201.reuse, PT ;  /* 0x000000c90400720c */ /* 0x0c0fe20003fa6270 */
[----:B------:R-:W-:Y:S01]  /*9020*/  HMMA.16816.F32.BF16 R184, R24, R6, R184 ;  /* 0x0000000618b8723c */ /* 0x000fe200000418b8 */
[-C--:B------:R-:W-:Y:S01]  /*9030*/  ISETP.GE.AND P1, PT, R4, R200.reuse, PT ;  /* 0x000000c80400720c */ /* 0x080fe20003f26270 */
[----:B------:R-:W-:Y:S01]  /*9040*/  VIADD R4, R132, 0x21 ;  /* 0x0000002184047836 */ /* 0x000fe20000000000 */
[-C--:B------:R-:W-:Y:S01]  /*9050*/  ISETP.GE.AND P6, PT, R8, R201.reuse, PT ;  /* 0x000000c90800720c */ /* 0x080fe20003fc6270 */
[----:B------:R-:W-:Y:S01]  /*9060*/  FMUL.FTZ R140, R140, UR10 ;  /* 0x0000000a8c8c7c20 */ /* 0x000fe20008410000 */
[-C--:B------:R-:W-:Y:S01]  /*9070*/  ISETP.GE.AND P3, PT, R8, R200.reuse, PT ;  /* 0x000000c80800720c */ /* 0x080fe20003f66270 */
[----:B------:R-:W-:Y:S01]  /*9080*/  VIADD R8, R132, 0x19 ;  /* 0x0000001984087836 */ /* 0x000fe20000000000 */
[----:B--2---:R-:W-:Y:S01]  /*9090*/  FSEL R139, R48, -INF , !P6 ;  /* 0xff800000308b7808 */ /* 0x004fe20007000000 */
[----:B------:R-:W-:Y:S01]  /*90a0*/  HMMA.16816.F32.BF16 R20, R40, R22, R164 ;  /* 0x000000162814723c */ /* 0x000fe200000418a4 */
[----:B------:R-:W-:Y:S01]  /*90b0*/  FSEL R36, R179, -INF , !P3 ;  /* 0xff800000b3247808 */ /* 0x000fe20005800000 */
[----:B------:R5:W2:Y:S01]  /*90c0*/  MUFU.TANH R150, R146 ;  /* 0x0000009200967308 */ /* 0x000aa20000002400 */
[----:B------:R-:W-:Y:S01]  /*90d0*/  FSEL R177, R177, -INF , !P4 ;  /* 0xff800000b1b17808 */ /* 0x000fe20006000000 */
[----:B------:R-:W-:Y:S01]  /*90e0*/  FMUL.FTZ R60, R60, UR10 ;  /* 0x0000000a3c3c7c20 */ /* 0x000fe20008410000 */
[----:B------:R-:W-:Y:S01]  /*90f0*/  FSEL R178, R178, -INF , !P2 ;  /* 0xff800000b2b27808 */ /* 0x000fe20005000000 */
[----:B------:R-:W-:Y:S01]  /*9100*/  FMUL.FTZ R62, R62, UR10 ;  /* 0x0000000a3e3e7c20 */ /* 0x000fe20008410000 */
[CC--:B------:R-:W-:Y:S01]  /*9110*/  ISETP.GE.AND P6, PT, R4.reuse, R201.reuse, PT ;  /* 0x000000c90400720c */ /* 0x0c0fe20003fc6270 */
[----:B------:R-:W-:Y:S01]  /*9120*/  FMUL.FTZ R61, R61, UR10 ;  /* 0x0000000a3d3d7c20 */ /* 0x000fe20008410000 */
[-C--:B------:R-:W-:Y:S01]  /*9130*/  ISETP.GE.AND P3, PT, R4, R200.reuse, PT ;  /* 0x000000c80400720c */ /* 0x080fe20003f66270 */
[----:B------:R-:W-:Y:S01]  /*9140*/  VIADD R4, R132, 0x29 ;  /* 0x0000002984047836 */ /* 0x000fe20000000000 */
[C---:B------:R-:W-:Y:S01]  /*9150*/  ISETP.GE.AND P4, PT, R8.reuse, R201, PT ;  /* 0x000000c90800720c */ /* 0x040fe20003f86270 */
[----:B------:R-:W-:Y:S01]  /*9160*/  HMMA.16816.F32.BF16 R168, R24, R28, R168 ;  /* 0x0000001c18a8723c */ /* 0x000fe200000418a8 */
[----:B------:R-:W-:Y:S01]  /*9170*/  ISETP.GE.AND P2, PT, R8, R200, PT ;  /* 0x000000c80800720c */ /* 0x000fe20003f46270 */
[----:B------:R-:W-:Y:S01]  /*9180*/  VIADD R8, R132, 0x30 ;  /* 0x0000003084087836 */ /* 0x000fe20000000000 */
[----:B------:R-:W-:Y:S01]  /*9190*/  FSEL R67, R49, -INF , !P4 ;  /* 0xff80000031437808 */ /* 0x000fe20006000000 */
[----:B------:R-:W2:Y:S01]  /*91a0*/  MUFU.TANH R66, R66 ;  /* 0x0000004200427308 */ /* 0x000ea20000002400 */
[----:B------:R-:W-:Y:S01]  /*91b0*/  FSEL R180, R180, -INF , !P2 ;  /* 0xff800000b4b47808 */ /* 0x000fe20005000000 */
[----:B------:R-:W-:Y:S01]  /*91c0*/  FMUL.FTZ R63, R63, UR10 ;  /* 0x0000000a3f3f7c20 */ /* 0x000fe20008410000 */
[----:B------:R-:W-:-:S02]  /*91d0*/  FSEL R33, R44, -INF , !P5 ;  /* 0xff8000002c217808 */ /* 0x000fc40006800000 */
[----:B------:R-:W-:Y:S02]  /*91e0*/  FSEL R32, R51, -INF , !P1 ;  /* 0xff80000033207808 */ /* 0x000fe40004800000 */
[CC--:B------:R-:W-:Y:S01]  /*91f0*/  ISETP.GE.AND P4, PT, R5.reuse, R201.reuse, PT ;  /* 0x000000c90500720c */ /* 0x0c0fe20003f86270 */
[----:B------:R-:W-:Y:S01]  /*9200*/  MUFU.TANH R144, R144 ;  /* 0x0000009000907308 */ /* 0x000fe20000002400 */
[-C--:B------:R-:W-:Y:S01]  /*9210*/  ISETP.GE.AND P2, PT, R5, R200.reuse, PT ;  /* 0x000000c80500720c */ /* 0x080fe20003f46270 */
[----:B------:R-:W-:Y:S01]  /*9220*/  HMMA.16816.F32.BF16 R20, R24, R30, R20 ;  /* 0x0000001e1814723c */ /* 0x000fe20000041814 */
[CC--:B------:R-:W-:Y:S02]  /*9230*/  ISETP.GE.AND P5, PT, R4.reuse, R201.reuse, PT ;  /* 0x000000c90400720c */ /* 0x0c0fe40003fa6270 */
[-C--:B------:R-:W-:Y:S02]  /*9240*/  ISETP.GE.AND P1, PT, R4, R200.reuse, PT ;  /* 0x000000c80400720c */ /* 0x080fe40003f26270 */
[----:B------:R-:W2:Y:S01]  /*9250*/  LDSM.16.M88.4 R4, [R212+0x7800] ;  /* 0x00780000d404783b */ /* 0x000ea20000000200 */
[----:B------:R-:W-:Y:S01]  /*9260*/  FSEL R39, R45, -INF , !P6 ;  /* 0xff8000002d277808 */ /* 0x000fe20007000000 */
[----:B------:R-:W2:Y:S01]  /*9270*/  MUFU.TANH R151, R151 ;  /* 0x0000009700977308 */ /* 0x000ea20000002400 */
[----:B------:R-:W-:Y:S01]  /*9280*/  FSEL R34, R46, -INF , !P3 ;  /* 0xff8000002e227808 */ /* 0x000fe20005800000 */
[C---:B----4-:R-:W-:Y:S01]  /*9290*/  HMMA.16816.F32.BF16 R56, R16.reuse, R12, R56 ;  /* 0x0000000c1038723c */ /* 0x050fe20000041838 */
[-C--:B------:R-:W-:Y:S01]  /*92a0*/  ISETP.GE.AND P6, PT, R8, R201.reuse, PT ;  /* 0x000000c90800720c */ /* 0x080fe20003fc6270 */
[----:B------:R-:W-:Y:S01]  /*92b0*/  VIADD R25, R132, 0x50 ;  /* 0x0000005084197836 */ /* 0x000fe20000000000 */
[----:B------:R-:W-:Y:S01]  /*92c0*/  ISETP.GE.AND P3, PT, R8, R200, PT ;  /* 0x000000c80800720c */ /* 0x000fe20003f66270 */
[----:B------:R-:W-:Y:S01]  /*92d0*/  VIADD R8, R132, 0x31 ;  /* 0x0000003184087836 */ /* 0x000fe20000000000 */
[----:B------:R-:W-:Y:S01]  /*92e0*/  FSEL R37, R47, -INF , !P4 ;  /* 0xff8000002f257808 */ /* 0x000fe20006000000 */
[----:B------:R-:W4:Y:S01]  /*92f0*/  MUFU.TANH R147, R147 ;  /* 0x0000009300937308 */ /* 0x000f220000002400 */
[----:B-1----:R-:W-:Y:S01]  /*9300*/  FSEL R35, R50, -INF , !P5 ;  /* 0xff80000032237808 */ /* 0x002fe20006800000 */
[----:B------:R-:W-:Y:S01]  /*9310*/  HMMA.16816.F32.BF16 R184, R16, R14, R184 ;  /* 0x0000000e10b8723c */ /* 0x000fe200000418b8 */
[----:B------:R-:W-:Y:S01]  /*9320*/  ISETP.GE.AND P4, PT, R8, R201, PT ;  /* 0x000000c90800720c */ /* 0x000fe20003f86270 */
[----:B------:R-:W-:Y:S01]  /*9330*/  VIADD R24, R132, 0x51 ;  /* 0x0000005184187836 */ /* 0x000fe20000000000 */
[----:B-----5:R-:W-:Y:S01]  /*9340*/  FSEL R146, R65, -INF , !P1 ;  /* 0xff80000041927808 */ /* 0x020fe20004800000 */
[----:B------:R-:W-:-:S04]  /*9350*/  DEPBAR.LE SB0, 0x0 ;  /* 0x000080000000791a */ /* 0x000fc80000000000 */
[----:B------:R1:W5:Y:S01]  /*9360*/  MUFU.TANH R156, R136 ;  /* 0x00000088009c7308 */ /* 0x0003620000002400 */
[----:B---3--:R-:W-:Y:S02]  /*9370*/  FSEL R149, R149, -INF , !P6 ;  /* 0xff80000095957808 */ /* 0x008fe40007000000 */
[----:B--2---:R-:W-:Y:S02]  /*9380*/  FSEL R150, R150, -INF , !P3 ;  /* 0xff80000096967808 */ /* 0x004fe40005800000 */
[CC--:B------:R-:W-:Y:S02]  /*9390*/  ISETP.GE.AND P5, PT, R9.reuse, R201.reuse, PT ;  /* 0x000000c90900720c */ /* 0x0c0fe40003fa6270 */
[-C--:B------:R-:W-:Y:S01]  /*93a0*/  ISETP.GE.AND P1, PT, R9, R200.reuse, PT ;  /* 0x000000c80900720c */ /* 0x080fe20003f26270 */
[----:B------:R-:W-:Y:S01]  /*93b0*/  VIADD R9, R132, 0x40 ;  /* 0x0000004084097836 */ /* 0x000fe20000000000 */
[----:B------:R-:W-:Y:S01]  /*93c0*/  FSEL R173, R66, -INF , !P4 ;  /* 0xff80000042ad7808 */ /* 0x000fe20006000000 */
[----:B------:R-:W2:Y:S01]  /*93d0*/  MUFU.TANH R145, R145 ;  /* 0x0000009100917308 */ /* 0x000ea20000002400 */
[----:B------:R-:W-:Y:S01]  /*93e0*/  FSEL R151, R151, -INF , !P5 ;  /* 0xff80000097977808 */ /* 0x000fe20006800000 */
[----:B------:R-:W-:Y:S01]  /*93f0*/  FMUL.FTZ R13, R56, UR10 ;  /* 0x0000000a380d7c20 */ /* 0x000fe20008410000 */
[----:B----4-:R-:W-:Y:S01]  /*9400*/  FSEL R172, R147, -INF , !P1 ;  /* 0xff80000093ac7808 */ /* 0x010fe20004800000 */
[----:B------:R-:W-:Y:S01]  /*9410*/  FMUL.FTZ R14, R57, UR10 ;  /* 0x0000000a390e7c20 */ /* 0x000fe20008410000 */
[-C--:B------:R-:W-:Y:S01]  /*9420*/  ISETP.GE.AND P4, PT, R9, R201.reuse, PT ;  /* 0x000000c90900720c */ /* 0x080fe20003f86270 */
[----:B------:R-:W-:Y:S01]  /*9430*/  FMUL.FTZ R185, R185, UR10 ;  /* 0x0000000ab9b97c20 */ /* 0x000fe20008410000 */
[----:B-1----:R-:W-:Y:S01]  /*9440*/  FSEL R136, R64, -INF , !P2 ;  /* 0xff80000040887808 */ /* 0x002fe20005000000 */
[----:B------:R-:W1:Y:S01]  /*9450*/  MUFU.TANH R148, R148 ;  /* 0x0000009400947308 */ /* 0x000e620000002400 */
[-C--:B------:R-:W-:Y:S01]  /*9460*/  ISETP.GE.AND P2, PT, R8, R200.reuse, PT ;  /* 0x000000c80800720c */ /* 0x080fe20003f46270 */
[----:B------:R-:W-:Y:S01]  /*9470*/  VIADD R8, R132, 0x39 ;  /* 0x0000003984087836 */ /* 0x000fe20000000000 */
[----:B------:R-:W-:Y:S01]  /*9480*/  HMMA.16816.F32.BF16 R20, R16, R6, R20 ;  /* 0x000000061014723c */ /* 0x000fe20000041814 */
[----:B-----5:R-:W-:Y:S01]  /*9490*/  FSEL R165, R156, -INF , !P4 ;  /* 0xff8000009ca57808 */ /* 0x020fe20006000000 */
[----:B------:R-:W-:Y:S01]  /*94a0*/  FMUL.FTZ R15, R58, UR10 ;  /* 0x0000000a3a0f7c20 */ /* 0x000fe20008410000 */
[----:B------:R-:W-:Y:S01]  /*94b0*/  FSEL R174, R144, -INF , !P2 ;  /* 0xff80000090ae7808 */ /* 0x000fe20005000000 */
[----:B------:R-:W-:Y:S01]  /*94c0*/  FMUL.FTZ R59, R59, UR10 ;  /* 0x0000000a3b3b7c20 */ /* 0x000fe20008410000 */
[CC--:B------:R-:W-:Y:S01]  /*94d0*/  ISETP.GE.AND P6, PT, R8.reuse, R201.reuse, PT ;  /* 0x000000c90800720c */ /* 0x0c0fe20003fc6270 */
[----:B------:R-:W3:Y:S01]  /*94e0*/  MUFU.TANH R138, R138 ;  /* 0x0000008a008a7308 */ /* 0x000ee20000002400 */
[-C--:B------:R-:W-:Y:S01]  /*94f0*/  ISETP.GE.AND P3, PT, R8, R200.reuse, PT ;  /* 0x000000c80800720c */ /* 0x080fe20003f66270 */
[C---:B------:R-:W-:Y:S01]  /*9500*/  VIADD R8, R132.reuse, 0x41 ;  /* 0x0000004184087836 */ /* 0x040fe20000000000 */
[-C--:B------:R-:W-:Y:S01]  /*9510*/  ISETP.GE.AND P2, PT, R9, R200.reuse, PT ;  /* 0x000000c80900720c */ /* 0x080fe20003f46270 */
[C---:B------:R-:W-:Y:S01]  /*9520*/  VIADD R7, R132.reuse, 0x60 ;  /* 0x0000006084077836 */ /* 0x040fe20000000000 */
[----:B--2---:R-:W-:Y:S01]  /*9530*/  FSEL R155, R145, -INF , !P6 ;  /* 0xff800000919b7808 */ /* 0x004fe20007000000 */
[----:B------:R-:W-:Y:S01]  /*9540*/  VIADD R6, R132, 0x61 ;  /* 0x0000006184067836 */ /* 0x000fe20000000000 */
[C---:B------:R-:W-:Y:S01]  /*9550*/  ISETP.GE.AND P5, PT, R8.reuse, R201, PT ;  /* 0x000000c90800720c */ /* 0x040fe20003fa6270 */
[----:B------:R2:W-:Y:S01]  /*9560*/  MUFU.TANH R162, R135 ;  /* 0x0000008700a27308 */ /* 0x0005e20000002400 */
[----:B------:R-:W-:-:S02]  /*9570*/  ISETP.GE.AND P1, PT, R8, R200, PT ;  /* 0x000000c80800720c */ /* 0x000fc40003f26270 */
[----:B------:R-:W-:Y:S01]  /*9580*/  HMMA.16816.F32.BF16 R8, R16, R4, R168 ;  /* 0x000000041008723c */ /* 0x000fe200000418a8 */
[----:B-1----:R-:W-:-:S04]  /*9590*/  FSEL R160, R148, -INF , !P3 ;  /* 0xff80000094a07808 */ /* 0x002fc80005800000 */
[----:B------:R1:W-:Y:S01]  /*95a0*/  MUFU.TANH R163, R140 ;  /* 0x0000008c00a37308 */ /* 0x0003e20000002400 */
[----:B---3--:R-:W-:Y:S01]  /*95b0*/  FSEL R166, R138, -INF , !P2 ;  /* 0xff8000008aa67808 */ /* 0x008fe20005000000 */
[C---:B------:R-:W-:Y:S01]  /*95c0*/  VIADD R4, R132.reuse, 0x48 ;  /* 0x0000004884047836 */ /* 0x040fe20000000000 */
[----:B------:R-:W-:Y:S01]  /*95d0*/  FSEL R171, R157, -INF , !P5 ;  /* 0xff8000009dab7808 */ /* 0x000fe20006800000 */
[----:B------:R-:W-:Y:S01]  /*95e0*/  VIADD R5, R132, 0x49 ;  /* 0x0000004984057836 */ /* 0x000fe20000000000 */
[----:B------:R-:W-:Y:S01]  /*95f0*/  FSEL R168, R158, -INF , !P1 ;  /* 0xff8000009ea87808 */ /* 0x000fe20004800000 */
[----:B------:R-:W-:Y:S01]  /*9600*/  FMUL.FTZ R20, R20, UR10 ;  /* 0x0000000a14147c20 */ /* 0x000fe20008410000 */
[CC--:B------:R-:W-:Y:S01]  /*9610*/  ISETP.GE.AND P6, PT, R4.reuse, R201.reuse, PT ;  /* 0x000000c90400720c */ /* 0x0c0fe20003fc6270 */
[----:B------:R-:W3:Y:S01]  /*9620*/  MUFU.TANH R159, R159 ;  /* 0x0000009f009f7308 */ /* 0x000ee20000002400 */
[----:B--2---:R-:W-:Y:S01]  /*9630*/  FMUL.FTZ R135, R141, UR10 ;  /* 0x0000000a8d877c20 */ /* 0x004fe20008410000 */
[----:B------:R-:W-:Y:S01]  /*9640*/  FMUL.FTZ R141, R143, UR10 ;  /* 0x0000000a8f8d7c20 */ /* 0x000fe20008410000 */
[-C--:B------:R-:W-:Y:S01]  /*9650*/  ISETP.GE.AND P3, PT, R4, R200.reuse, PT ;  /* 0x000000c80400720c */ /* 0x080fe20003f66270 */
[----:B------:R-:W-:Y:S01]  /*9660*/  FMUL.FTZ R138, R187, UR10 ;  /* 0x0000000abb8a7c20 */ /* 0x000fe20008410000 */
[CC--:B------:R-:W-:Y:S01]  /*9670*/  ISETP.GE.AND P5, PT, R25.reuse, R201.reuse, PT ;  /* 0x000000c91900720c */ /* 0x0c0fe20003fa6270 */
[----:B------:R-:W-:Y:S01]  /*9680*/  FMUL.FTZ R143, R184, UR10 ;  /* 0x0000000ab88f7c20 */ /* 0x000fe20008410000 */
[-C--:B------:R-:W-:Y:S01]  /*9690*/  ISETP.GE.AND P1, PT, R25, R200.reuse, PT ;  /* 0x000000c81900720c */ /* 0x080fe20003f26270 */
[----:B------:R-:W2:Y:S01]  /*96a0*/  MUFU.TANH R133, R133 ;  /* 0x0000008500857308 */ /* 0x000ea20000002400 */
[----:B-1----:R-:W-:Y:S01]  /*96b0*/  FMUL.FTZ R140, R142, UR10 ;  /* 0x0000000a8e8c7c20 */ /* 0x002fe20008410000 */
[CC--:B------:R-:W-:Y:S01]  /*96c0*/  ISETP.GE.AND P4, PT, R5.reuse, R201.reuse, PT ;  /* 0x000000c90500720c */ /* 0x0c0fe20003f86270 */
[----:B------:R-:W-:Y:S01]  /*96d0*/  VIADD R25, R132, 0x58 ;  /* 0x0000005884197836 */ /* 0x000fe20000000000 */
[-C--:B------:R-:W-:Y:S01]  /*96e0*/  ISETP.GE.AND P2, PT, R5, R200.reuse, PT ;  /* 0x000000c80500720c */ /* 0x080fe20003f46270 */
[----:B------:R-:W-:Y:S01]  /*96f0*/  FMUL.FTZ R8, R8, UR10 ;  /* 0x0000000a08087c20 */ /* 0x000fe20008410000 */
[----:B------:R-:W-:Y:S01]  /*9700*/  FSEL R164, R161, -INF , !P3 ;  /* 0xff800000a1a47808 */ /* 0x000fe20005800000 */
[----:B------:R-:W-:Y:S01]  /*9710*/  FMUL.FTZ R5, R186, UR10 ;  /* 0x0000000aba057c20 */ /* 0x000fe20008410000 */
[----:B------:R-:W1:Y:S01]  /*9720*/  MUFU.TANH R135, R135 ;  /* 0x0000008700877308 */ /* 0x000e620000002400 */
[----:B---3--:R-:W-:Y:S01]  /*9730*/  FSEL R169, R159, -INF , !P6 ;  /* 0xff8000009fa97808 */ /* 0x008fe20007000000 */
[----:B------:R-:W-:Y:S01]  /*9740*/  FMUL.FTZ R9, R9, UR10 ;  /* 0x0000000a09097c20 */ /* 0x000fe20008410000 */
[-C--:B------:R-:W-:Y:S01]  /*9750*/  ISETP.GE.AND P6, PT, R24, R201.reuse, PT ;  /* 0x000000c91800720c */ /* 0x080fe20003fc6270 */
[----:B------:R-:W-:Y:S01]  /*9760*/  FMUL.FTZ R10, R10, UR10 ;  /* 0x0000000a0a0a7c20 */ /* 0x000fe20008410000 */
[-C--:B------:R-:W-:Y:S01]  /*9770*/  ISETP.GE.AND P3, PT, R24, R200.reuse, PT ;  /* 0x000000c81800720c */ /* 0x080fe20003f66270 */
[----:B------:R-:W-:Y:S01]  /*9780*/  VIADD R24, R132, 0x59 ;  /* 0x0000005984187836 */ /* 0x000fe20000000000 */
[----:B------:R-:W-:Y:S01]  /*9790*/  FSEL R162, R162, -INF , !P2 ;  /* 0xff800000a2a27808 */ /* 0x000fe20005000000 */
[----:B------:R-:W3:Y:S01]  /*97a0*/  MUFU.TANH R141, R141 ;  /* 0x0000008d008d7308 */ /* 0x000ee20000002400 */
[----:B--2---:R-:W-:Y:S01]  /*97b0*/  FSEL R167, R133, -INF , !P4 ;  /* 0xff80000085a77808 */ /* 0x004fe20006000000 */
[----:B------:R-:W-:Y:S01]  /*97c0*/  FMUL.FTZ R11, R11, UR10 ;  /* 0x0000000a0b0b7c20 */ /* 0x000fe20008410000 */
[-C--:B------:R-:W-:Y:S01]  /*97d0*/  ISETP.GE.AND P4, PT, R25, R201.reuse, PT ;  /* 0x000000c91900720c */ /* 0x080fe20003f86270 */
[----:B------:R-:W-:Y:S01]  /*97e0*/  FMUL.FTZ R21, R21, UR10 ;  /* 0x0000000a15157c20 */ /* 0x000fe20008410000 */
[----:B------:R-:W-:Y:S01]  /*97f0*/  ISETP.GE.AND P2, PT, R25, R200, PT ;  /* 0x000000c81900720c */ /* 0x000fe20003f46270 */
[----:B------:R-:W-:Y:S01]  /*9800*/  FMUL.FTZ R22, R22, UR10 ;  /* 0x0000000a16167c20 */ /* 0x000fe20008410000 */
[----:B------:R-:W-:Y:S01]  /*9810*/  FSEL R163, R163, -INF , !P5 ;  /* 0xff800000a3a37808 */ /* 0x000fe20006800000 */
[----:B------:R-:W2:Y:S01]  /*9820*/  MUFU.TANH R140, R140 ;  /* 0x0000008c008c7308 */ /* 0x000ea20000002400 */
[----:B-1----:R-:W-:Y:S01]  /*9830*/  FSEL R161, R135, -INF , !P6 ;  /* 0xff80000087a17808 */ /* 0x002fe20007000000 */
[----:B------:R-:W-:Y:S01]  /*9840*/  FMUL.FTZ R23, R23, UR10 ;  /* 0x0000000a17177c20 */ /* 0x000fe20008410000 */
[----:B------:R-:W-:-:S02]  /*9850*/  ISETP.GE.AND P6, PT, R7, R201, PT ;  /* 0x000000c90700720c */ /* 0x000fc40003fc6270 */
[----:B------:R-:W-:-:S03]  /*9860*/  ISETP.GE.AND P5, PT, R24, R201, PT ;  /* 0x000000c91800720c */ /* 0x000fc60003fa6270 */
[----:B------:R-:W1:Y:S01]  /*9870*/  MUFU.TANH R60, R60 ;  /* 0x0000003c003c7308 */ /* 0x000e620000002400 */
[----:B---3--:R-:W-:Y:S02]  /*9880*/  FSEL R156, R141, -INF , !P3 ;  /* 0xff8000008d9c7808 */ /* 0x008fe40005800000 */
[----:B------:R-:W-:Y:S01]  /*9890*/  ISETP.GE.AND P3, PT, R7, R200, PT ;  /* 0x000000c80700720c */ /* 0x000fe20003f66270 */
[----:B------:R-:W-:-:S04]  /*98a0*/  VIADD R7, R132, 0x68 ;  /* 0x0000006884077836 */ /* 0x000fc80000000000 */
[----:B------:R-:W3:Y:S01]  /*98b0*/  MUFU.TANH R154, R62 ;  /* 0x0000003e009a7308 */ /* 0x000ee20000002400 */
[----:B--2---:R-:W-:Y:S02]  /*98c0*/  FSEL R158, R140, -INF , !P1 ;  /* 0xff8000008c9e7808 */ /* 0x004fe40004800000 */
[----:B------:R-:W-:-:S05]  /*98d0*/  ISETP.GE.AND P1, PT, R24, R200, PT ;  /* 0x000000c81800720c */ /* 0x000fca0003f26270 */
[----:B------:R-:W2:Y:S01]  /*98e0*/  MUFU.TANH R12, R61 ;  /* 0x0000003d000c7308 */ /* 0x000ea20000002400 */
[----:B-1----:R-:W-:Y:S02]  /*98f0*/  FSEL R159, R60, -INF , !P4 ;  /* 0xff8000003c9f7808 */ /* 0x002fe40006000000 */
[----:B------:R-:W-:-:S05]  /*9900*/  ISETP.GE.AND P4, PT, R6, R201, PT ;  /* 0x000000c90600720c */ /* 0x000fca0003f86270 */
        /* <DEDUP_REMOVED lines=16> */
[----:B------:R-:W-:-:S05]  /*9a10*/  ISETP.GE.AND P4, PT, R7, R201, PT ;  /* 0x000000c90700720c */ /* 0x000fca0003f86270 */
[----:B------:R-:W2:Y:S01]  /*9a20*/  MUFU.TANH R15, R15 ;  /* 0x0000000f000f7308 */ /* 0x000ea20000002400 */
[----:B-1----:R-:W-:Y:S01]  /*9a30*/  FSEL R141, R4, -INF , !P6 ;  /* 0xff800000048d7808 */ /* 0x002fe20007000000 */
[C---:B------:R-:W-:Y:S01]  /*9a40*/  VIADD R4, R132.reuse, 0x78 ;  /* 0x0000007884047836 */ /* 0x040fe20000000000 */
[----:B------:R-:W-:-:S04]  /*9a50*/  ISETP.GE.AND P6, PT, R132, R201, PT ;  /* 0x000000c98400720c */ /* 0x000fc80003fc6270 */
[----:B------:R-:W-:Y:S01]  /*9a60*/  FSEL R3, R3, -INF , !P6 ;  /* 0xff80000003037808 */ /* 0x000fe20007000000 */
        /* <DEDUP_REMOVED lines=8> */
[----:B-1----:R-:W-:Y:S02]  /*9af0*/  FSEL R65, R65, -INF , !P4 ;  /* 0xff80000041417808 */ /* 0x002fe40006000000 */
[----:B------:R-:W-:-:S05]  /*9b00*/  ISETP.GT.AND P4, PT, R237, R232, PT ;  /* 0x000000e8ed00720c */ /* 0x000fca0003f84270 */
[----:B------:R-:W1:Y:S01]  /*9b10*/  MUFU.TANH R143, R143 ;  /* 0x0000008f008f7308 */ /* 0x000e620000002400 */
[----:B---3--:R-:W-:Y:S02]  /*9b20*/  FSEL R138, R138, -INF , !P3 ;  /* 0xff8000008a8a7808 */ /* 0x008fe40005800000 */
[C---:B------:R-:W-:Y:S01]  /*9b30*/  ISETP.GE.AND P3, PT, R132.reuse, R200, PT ;  /* 0x000000c88400720c */ /* 0x040fe20003f66270 */
[----:B------:R-:W-:-:S04]  /*9b40*/  VIADD R132, R132, 0x79 ;  /* 0x0000007984847836 */ /* 0x000fc80000000000 */
[----:B------:R-:W3:Y:S01]  /*9b50*/  MUFU.TANH R5, R5 ;  /* 0x0000000500057308 */ /* 0x000ee20000002400 */
[----:B--2---:R-:W-:Y:S02]  /*9b60*/  FSEL R142, R142, -INF , !P2 ;  /* 0xff8000008e8e7808 */ /* 0x004fe40005000000 */
[----:B------:R-:W-:-:S05]  /*9b70*/  ISETP.GE.AND P2, PT, R7, R200, PT ;  /* 0x000000c80700720c */ /* 0x000fca0003f46270 */
[----:B------:R-:W2:Y:S01]  /*9b80*/  MUFU.TANH R133, R9 ;  /* 0x0000000900857308 */ /* 0x000ea20000002400 */
[----:B-1----:R-:W-:Y:S01]  /*9b90*/  FSEL R143, R143, -INF , !P5 ;  /* 0xff8000008f8f7808 */ /* 0x002fe20006800000 */
[----:B------:R-:W-:Y:S01]  /*9ba0*/  BAR.SYNC.DEFER_BLOCKING 0x0 ;  /* 0x0000000000007b1d */ /* 0x000fe20000010000 */
        /* <DEDUP_REMOVED lines=9> */
[----:B------:R-:W-:Y:S02]  /*9c40*/  ISETP.GE.AND P2, PT, R4, R200, PT ;  /* 0x000000c80400720c */ /* 0x000fe40003f46270 */
[----:B------:R-:W-:-:S03]  /*9c50*/  FSEL R4, R153, -INF , !P3 ;  /* 0xff80000099047808 */ /* 0x000fc60005800000 */
[----:B------:R-:W1:Y:S01]  /*9c60*/  MUFU.TANH R54, R22 ;  /* 0x0000001600367308 */ /* 0x000e620000002400 */
[----:B---3--:R-:W-:Y:S02]  /*9c70*/  FSEL R56, R56, -INF , !P1 ;  /* 0xff80000038387808 */ /* 0x008fe40004800000 */
[----:B------:R-:W-:-:S05]  /*9c80*/  ISETP.GE.AND P1, PT, R132, R200, PT ;  /* 0x000000c88400720c */ /* 0x000fca0003f26270 */
[----:B------:R-:W3:Y:S01]  /*9c90*/  MUFU.TANH R51, R23 ;  /* 0x0000001700337308 */ /* 0x000ee20000002400 */
[----:B--2---:R-:W-:Y:S02]  /*9ca0*/  FSEL R61, R61, -INF , !P5 ;  /* 0xff8000003d3d7808 */ /* 0x004fe40006800000 */
[----:B-1----:R-:W-:Y:S02]  /*9cb0*/  FSEL R54, R54, -INF , !P2 ;  /* 0xff80000036367808 */ /* 0x002fe40005000000 */
[----:B---3--:R-:W-:Y:S01]  /*9cc0*/  FSEL R51, R51, -INF , !P1 ;  /* 0xff80000033337808 */ /* 0x008fe20004800000 */
        /* <DEDUP_REMOVED lines=62> */
.L_x_3638:
[----:B------:R-:W-:-:S04]  /*a0b0*/  LEA R8, -R192, RZ, 0x7 ;  /* 0x000000ffc0087211 */ /* 0x000fc800078e39ff */
[----:B------:R-:W-:-:S07]  /*a0c0*/  SHF.R.S32.HI R6, RZ, 0x1f, R8 ;  /* 0x0000001fff067819 */ /* 0x000fce0000011408 */
.L_x_3639:
        /* <DEDUP_REMOVED lines=40> */
.L_x_3637:
        /* <DEDUP_REMOVED lines=79> */
[C---:B------:R-:W-:Y:S01]  /*a840*/  FMUL.FTZ R64, R46.reuse, UR6 ;  /* 0x000000062e407c20 */ /* 0x040fe20008410000 */
[----:B------:R-:W-:Y:S02]  /*a850*/  FSEL R55, R55, RZ, P1 ;  /* 0x000000ff37377208 */ /* 0x000fe40000800000 */
[----:B------:R-:W-:Y:S02]  /*a860*/  FSEL R5, R46, RZ, P2 ;  /* 0x000000ff2e057208 */ /* 0x000fe40001000000 */
[----:B------:R-:W-:Y:S01]  /*a870*/  FSEL R9, R45, RZ, P1 ;  /* 0x000000ff2d097208 */ /* 0x000fe20000800000 */
[----:B------:R-:W-:Y:S01]  /*a880*/  FFMA.FTZ R41, R4, UR6, -R55 ;  /* 0x0000000604297c23 */ /* 0x000fe20008010837 */
[----:B------:R-:W-:Y:S01]  /*a890*/  FSEL R64, R64, RZ, P2 ;  /* 0x000000ff40407208 */ /* 0x000fe20001000000 */
[----:B------:R-:W-:Y:S01]  /*a8a0*/  FADD.FTZ R8, R2, -R5 ;  /* 0x8000000502087221 */ /* 0x000fe20000010000 */
[----:B------:R-:W-:Y:S01]  /*a8b0*/  FFMA.FTZ R40, R134, UR6, -R55 ;  /* 0x0000000686287c23 */ /* 0x000fe20008010837 */
[----:B------:R-:W1:Y:S01]  /*a8c0*/  LDSM.16.MT88.4 R4, [R224+0xc000] ;  /* 0x00c00000e004783b */ /* 0x000e620000004200 */
        /* <DEDUP_REMOVED lines=249> */
[----:B------:R-:W4:Y:S01]  /*b860*/  MUFU.EX2 R160, R160 ;  /* 0x000000a000a07308 */ /* 0x000f220000000800 */
        /* <DEDUP_REMOVED lines=36> */
[----:B----4-:R-:W-:-:S02]  /*bab0*/  FADD.FTZ R3, R155, R0 ;  /* 0x000000009b037221 */ /* 0x010fc40000010000 */
[----:B------:R-:W-:Y:S01]  /*bac0*/  F2FP.BF16.F32.PACK_AB R14, R151, R148 ;  /* 0x00000094970e723e */ /* 0x000fe200000010ff */
[----:B------:R-:W-:Y:S01]  /*bad0*/  MUFU.EX2 R159, R159 ;  /* 0x0000009f009f7308 */ /* 0x000fe20000000800 */
[C---:B------:R-:W-:Y:S01]  /*bae0*/  F2FP.BF16.F32.PACK_AB R15, R160.reuse, R155 ;  /* 0x0000009ba00f723e */ /* 0x040fe200000010ff */
[----:B------:R-:W-:Y:S01]  /*baf0*/  FADD.FTZ R149, R149, R146 ;  /* 0x0000009295957221 */ /* 0x000fe20000010000 */
[----:B------:R-:W-:-:S03]  /*bb00*/  FADD.FTZ R3, R160, R3 ;  /* 0x00000003a0037221 */ /* 0x000fc60000010000 */
        /* <DEDUP_REMOVED lines=10> */
[----:B------:R-:W4:Y:S05]  /*bbb0*/  LDSM.16.MT88.4 R16, [R222+0xe000] ;  /* 0x00e00000de10783b */ /* 0x000f2a0000004200 */
[C---:B--2---:R-:W-:Y:S01]  /*bbc0*/  HMMA.16816.F32.BF16 R128, R12.reuse, R32, R128 ;  /* 0x000000200c80723c */ /* 0x044fe20000041880 */
[----:B------:R-:W-:Y:S05]  /*bbd0*/  MUFU.EX2 R154, R154 ;  /* 0x0000009a009a7308 */ /* 0x000fea0000000800 */
[C---:B------:R-:W-:Y:S01]  /*bbe0*/  HMMA.16816.F32.BF16 R124, R12.reuse, R34, R124 ;  /* 0x000000220c7c723c */ /* 0x040fe2000004187c */
[----:B------:R-:W2:Y:S02]  /*bbf0*/  LDSM.16.MT88.4 R32, [R220+0x11800] ;  /* 0x01180000dc20783b */ /* 0x000ea40000004200 */
[----:B------:R-:W-:Y:S03]  /*bc00*/  MUFU.EX2 R163, R163 ;  /* 0x000000a300a37308 */ /* 0x000fe60000000800 */
[C---:B-----5:R-:W-:Y:S05]  /*bc10*/  HMMA.16816.F32.BF16 R112, R12.reuse, R24, R112 ;  /* 0x000000180c70723c */ /* 0x060fea0000041870 */
[----:B------:R-:W-:Y:S01]  /*bc20*/  MUFU.EX2 R147, R147 ;  /* 0x0000009300937308 */ /* 0x000fe20000000800 */
[C---:B------:R-:W-:Y:S01]  /*bc30*/  HMMA.16816.F32.BF16 R108, R12.reuse, R26, R108 ;  /* 0x0000001a0c6c723c */ /* 0x040fe2000004186c */
[----:B------:R-:W5:Y:S05]  /*bc40*/  LDSM.16.MT88.4 R24, [R224+0xe000] ;  /* 0x00e00000e018783b */ /* 0x000f6a0000004200 */
        /* <DEDUP_REMOVED lines=18> */
[C---:B----4-:R-:W-:Y:S01]  /*bd70*/  HMMA.16816.F32.BF16 R120, R8.reuse, R16, R120 ;  /* 0x000000100878723c */ /* 0x050fe20000041878 */
[----:B------:R-:W-:Y:S01]  /*bd80*/  FADD.FTZ R3, R172, R3 ;  /* 0x00000003ac037221 */ /* 0x000fe20000010000 */
[----:B------:R-:W-:Y:S02]  /*bd90*/  FADD.FTZ R0, R171, R0 ;  /* 0x00000000ab007221 */ /* 0x000fe40000010000 */
        /* <DEDUP_REMOVED lines=8> */
[C---:B--2---:R-:W-:Y:S05]  /*be20*/  HMMA.16816.F32.BF16 R72, R12.reuse, R32, R72 ;  /* 0x000000200c48723c */ /* 0x044fea0000041848 */
[----:B------:R-:W-:Y:S01]  /*be30*/  MUFU.EX2 R145, R145 ;  /* 0x0000009100917308 */ /* 0x000fe20000000800 */
[----:B------:R-:W-:Y:S01]  /*be40*/  HMMA.16816.F32.BF16 R4, R12, R34, R4 ;  /* 0x000000220c04723c */ /* 0x000fe20000041804 */
[----:B------:R-:W2:Y:S04]  /*be50*/  LDSM.16.MT88.4 R32, [R224+0x12000] ;  /* 0x01200000e020783b */ /* 0x000ea80000004200 */
[----:B------:R-:W-:Y:S01]  /*be60*/  LDSM.16.MT88.4 R12, [R220+0x12000] ;  /* 0x01200000dc0c783b */ /* 0x000fe20000004200 */
[C---:B-----5:R-:W-:Y:S01]  /*be70*/  HMMA.16816.F32.BF16 R128, R8.reuse, R24, R128 ;  /* 0x000000180880723c */ /* 0x060fe20000041880 */
[----:B------:R-:W-:Y:S05]  /*be80*/  MUFU.EX2 R135, R135 ;  /* 0x0000008700877308 */ /* 0x000fea0000000800 */
[C---:B------:R-:W-:Y:S01]  /*be90*/  HMMA.16816.F32.BF16 R124, R8.reuse, R26, R124 ;  /* 0x0000001a087c723c */ /* 0x040fe2000004187c */
[----:B------:R-:W5:Y:S02]  /*bea0*/  LDSM.16.MT88.4 R24, [R222+0x12000] ;  /* 0x01200000de18783b */ /* 0x000f640000004200 */
        /* <DEDUP_REMOVED lines=14> */
[C---:B--2---:R-:W-:Y:S06]  /*bf90*/  HMMA.16816.F32.BF16 R96, R8.reuse, R32, R96 ;  /* 0x000000200860723c */ /* 0x044fec0000041860 */
[C---:B------:R-:W-:Y:S01]  /*bfa0*/  HMMA.16816.F32.BF16 R92, R8.reuse, R34, R92 ;  /* 0x00000022085c723c */ /* 0x040fe2000004185c */
[----:B------:R-:W-:Y:S05]  /*bfb0*/  LDSM.16.MT88.4 R32, [R222+0x12800] ;  /* 0x01280000de20783b */ /* 0x000fea0000004200 */
[C---:B-----5:R-:W-:Y:S06]  /*bfc0*/  HMMA.16816.F32.BF16 R88, R8.reuse, R24, R88 ;  /* 0x000000180858723c */ /* 0x060fec0000041858 */
        /* <DEDUP_REMOVED lines=20> */
[----:B------:R-:W-:Y:S01]  /*c110*/  FADD.FTZ R3, R141, R0 ;  /* 0x000000008d037221 */ /* 0x000fe20000010000 */
[----:B------:R-:W-:-:S03]  /*c120*/  MOV R0, R45 ;  /* 0x0000002d00007202 */ /* 0x000fc60000000f00 */
[----:B----4-:R-:W-:Y:S01]  /*c130*/  HMMA.16816.F32.BF16 R112, R24, R16, R112 ;  /* 0x000000101870723c */ /* 0x010fe20000041870 */
[----:B------:R-:W-:-:S05]  /*c140*/  FADD.FTZ R3, R142, R3 ;  /* 0x000000038e037221 */ /* 0x000fca0000010000 */
[C---:B------:R-:W-:Y:S01]  /*c150*/  HMMA.16816.F32.BF16 R108, R24.reuse, R18, R108 ;  /* 0x00000012186c723c */ /* 0x040fe2000004186c */
[----:B------:R-:W4:Y:S05]  /*c160*/  LDSM.16.MT88.4 R16, [R222+0xf000] ;  /* 0x00f00000de10783b */ /* 0x000f2a0000004200 */
        /* <DEDUP_REMOVED lines=8> */
[C---:B---3--:R-:W-:Y:S01]  /*c1f0*/  HMMA.16816.F32.BF16 R104, R24.reuse, R12, R104 ;  /* 0x0000000c1868723c */ /* 0x048fe20000041868 */
        /* <DEDUP_REMOVED lines=78> */
.L_x_3634:
        /* <DEDUP_REMOVED lines=15> */
.L_x_3644:
[----:B------:R-:W-:Y:S04]  /*c7d0*/  DEPBAR.LE SB0, 0x0 ;  /* 0x000080000000791a */ /* 0x000fe80000000000 */
[----:B------:R-:W-:Y:S01]  /*c7e0*/  BAR.SYNC.DEFER_BLOCKING 0x0 ;  /* 0x0000000000007b1d */ /* 0x000fe20000010000 */
[----:B------:R-:W-:Y:S02]  /*c7f0*/  IADD3 R237, R237, -0x1, RZ ;  /* 0xffffffffeded7810 */ /* 0x000fe40007ffe0ff */
[----:B------:R-:W-:Y:S02]  /*c800*/  MOV R10, R238 ;  /* 0x000000ee000a7202 */ /* 0x000fe40000000f00 */
[----:B------:R-:W-:Y:S01]  /*c810*/  MOV R0, R236 ;  /* 0x000000ec00007202 */ /* 0x000fe20000000f00 */
[----:B------:R-:W-:Y:S06]  /*c820*/  @!P0 BRA `(.L_x_3641) ;  /* 0x0000000000f48947 */ /* 0x000fec0003800000 */
        /* <DEDUP_REMOVED lines=61> */
.L_x_3641:
        /* <DEDUP_REMOVED lines=372> */
[----:B--2---:R-:W-:Y:S01]  /*e340*/  MOV R0, UR7 ;  /* 0x0000000700007c02 */ /* 0x004fe20008000f00 */
[----:B------:R-:W-:Y:S06]  /*e350*/  @!P0 BRA `(.L_x_3643) ;  /* 0x0000000000f48947 */ /* 0x000fec0003800000 */
[----:B------:R-:W2:Y:S01]  /*e360*/  LDC R0, c[0x0][0x380] ;  /* 0x0000e000ff007b82 */ /* 0x000ea20000000800 */
        /* <DEDUP_REMOVED lines=33> */
[----:B------:R-:W2:Y:S08]  /*e580*/  LDC.64 R4, c[0x0][0x230] ;  /* 0x00008c00ff047b82 */ /* 0x000eb00000000a00 */
[----:B------:R-:W3:Y:S02]  /*e590*/  LDC R2, c[0x0][0x24c] ;  /* 0x00009300ff027b82 */ /* 0x000ee40000000800 */
        /* <DEDUP_REMOVED lines=11> */
[----:B------:R-:W4:Y:S02]  /*e650*/  LDG.E R7, desc[UR14][R18.64] ;  /* 0x0000000e12077981 */ /* 0x000f24000c1e1900 */
[----:B------:R-:W-:Y:S02]  /*e660*/  IMAD R0, R9, R0, -0x80 ;  /* 0xffffff8009007424 */ /* 0x000fe400078e0200 */
[----:B------:R-:W4:Y:S02]  /*e670*/  LDG.E R12, desc[UR14][R16.64] ;  /* 0x0000000e100c7981 */ /* 0x000f24000c1e1900 */
[C---:B------:R-:W-:Y:S01]  /*e680*/  IMAD.WIDE.U32 R14, R0.reuse, UR9, RZ ;  /* 0x00000009000e7c25 */ /* 0x040fe2000f8e00ff */
[----:B------:R-:W-:Y:S05]  /*e690*/  SHF.R.S32.HI R9, RZ, 0x1f, R0 ;  /* 0x0000001fff097819 */ /* 0x000fea0000011400 */
[----:B------:R-:W-:Y:S04]  /*e6a0*/  IMAD R9, R9, UR9, RZ ;  /* 0x0000000909097c24 */ /* 0x000fe8000f8e02ff */
[----:B---3--:R-:W-:Y:S04]  /*e6b0*/  IMAD R9, R0, R2, R9 ;  /* 0x0000000200097224 */ /* 0x008fe800078e0209 */
[----:B------:R-:W-:Y:S01]  /*e6c0*/  IMAD.IADD R15, R15, 0x1, R9 ;  /* 0x000000010f0f7824 */ /* 0x000fe200078e0209 */
[----:B----4-:R-:W-:Y:S04]  /*e6d0*/  IADD3 R7, -R12, R7, RZ ;  /* 0x000000070c077210 */ /* 0x010fe80007ffe1ff */
[----:B------:R-:W-:Y:S01]  /*e6e0*/  SHF.R.S32.HI R13, RZ, 0x1f, R7 ;  /* 0x0000001fff0d7819 */ /* 0x000fe20000011407 */
[-C--:B--2---:R-:W-:Y:S04]  /*e6f0*/  IMAD.WIDE.U32 R14, R7, R4.reuse, R14 ;  /* 0x00000004070e7225 */ /* 0x084fe800078e000e */
[----:B------:R-:W-:Y:S04]  /*e700*/  IMAD R0, R13, R4, RZ ;  /* 0x000000040d007224 */ /* 0x000fe800078e02ff */
[----:B------:R-:W-:Y:S05]  /*e710*/  IMAD R0, R7, R5, R0 ;  /* 0x0000000507007224 */ /* 0x000fea00078e0200 */
[----:B------:R-:W-:Y:S07]  /*e720*/  IADD3 R0, R15, R0, RZ ;  /* 0x000000000f007210 */ /* 0x000fee0007ffe0ff */
.L_x_3643:
        /* <DEDUP_REMOVED lines=36> */
.L_x_3642:
[----:B---3--:R-:W-:Y:S01]  /*e970*/  FMNMX.FTZ R5, R168, R135, !PT ;  /* 0x00000087a8057209 */ /* 0x008fe20007810000 */
        /* <DEDUP_REMOVED lines=112> */
[----:B------:R-:W-:Y:S03]  /*f080*/  ISETP.GT.AND P1, PT, R237, R232, PT ;  /* 0x000000e8ed00720c */ /* 0x000fe60003f24270 */
        /* <DEDUP_REMOVED lines=17> */
[C---:B------:R-:W-:Y:S01]  /*f1a0*/  FMUL.FTZ R26, R133.reuse, R110 ;  /* 0x0000006e851a7220 */ /* 0x040fe20000410000 */
        /* <DEDUP_REMOVED lines=14> */
[----:B------:R-:W3:Y:S01]  /*f290*/  MUFU.EX2 R142, R142 ;  /* 0x0000008e008e7308 */ /* 0x000ee20000000800 */
[----:B--2---:R-:W-:Y:S01]  /*f2a0*/  F2FP.BF16.F32.PACK_AB R128, R143, R145 ;  /* 0x000000918f80723e */ /* 0x004fe200000010ff */
[C---:B------:R-:W-:Y:S01]  /*f2b0*/  FMUL.FTZ R46, R133.reuse, R90 ;  /* 0x0000005a852e7220 */ /* 0x040fe20000410000 */
[----:B------:R-:W-:Y:S01]  /*f2c0*/  LDSM.16.MT88.4 R92, [R221+0xc800] ;  /* 0x00c80000dd5c783b */ /* 0x000fe20000004200 */
[C---:B------:R-:W-:Y:S01]  /*f2d0*/  FMUL.FTZ R47, R133.reuse, R91 ;  /* 0x0000005b852f7220 */ /* 0x040fe20000410000 */
[C---:B------:R-:W-:Y:S01]  /*f2e0*/  FMUL.FTZ R52, R134.reuse, R80 ;  /* 0x0000005086347220 */ /* 0x040fe20000410000 */
[C---:B------:R-:W-:Y:S01]  /*f2f0*/  FMUL.FTZ R53, R134.reuse, R81 ;  /* 0x0000005186357220 */ /* 0x040fe20000410000 */
[C---:B------:R-:W-:Y:S03]  /*f300*/  FMUL.FTZ R54, R133.reuse, R82 ;  /* 0x0000005285367220 */ /* 0x040fe60000410000 */
[----:B------:R-:W2:Y:S01]  /*f310*/  MUFU.EX2 R140, R140 ;  /* 0x0000008c008c7308 */ /* 0x000ea20000000800 */
[C---:B------:R-:W-:Y:S01]  /*f320*/  FMUL.FTZ R55, R133.reuse, R83 ;  /* 0x0000005385377220 */ /* 0x040fe20000410000 */
[C---:B------:R-:W-:Y:S01]  /*f330*/  FMUL.FTZ R60, R134.reuse, R72 ;  /* 0x00000048863c7220 */ /* 0x040fe20000410000 */
[----:B------:R-:W4:Y:S01]  /*f340*/  LDSM.16.MT88.4 R88, [R220+0x10000] ;  /* 0x01000000dc58783b */ /* 0x000f220000004200 */
[----:B------:R-:W-:Y:S01]  /*f350*/  FMUL.FTZ R61, R134, R73 ;  /* 0x00000049863d7220 */ /* 0x000fe20000410000 */
[C---:B------:R-:W-:Y:S01]  /*f360*/  FMUL.FTZ R62, R133.reuse, R74 ;  /* 0x0000004a853e7220 */ /* 0x040fe20000410000 */
[----:B------:R-:W-:Y:S01]  /*f370*/  FMUL.FTZ R63, R133, R75 ;  /* 0x0000004b853f7220 */ /* 0x000fe20000410000 */
[----:B------:R-:W-:Y:S03]  /*f380*/  FFMA.FTZ R109, R146, UR4, -R137 ;  /* 0x00000004926d7c23 */ /* 0x000fe60008010889 */
[----:B------:R-:W-:Y:S01]  /*f390*/  MUFU.EX2 R139, R139 ;  /* 0x0000008b008b7308 */ /* 0x000fe20000000800 */
[----:B---3--:R-:W-:Y:S01]  /*f3a0*/  F2FP.BF16.F32.PACK_AB R129, R142, R144 ;  /* 0x000000908e81723e */ /* 0x008fe200000010ff */
[----:B------:R-:W-:Y:S01]  /*f3b0*/  FFMA.FTZ R145, R134, R247, R145 ;  /* 0x000000f786917223 */ /* 0x000fe20000010091 */
[----:B------:R-:W3:Y:S01]  /*f3c0*/  LDSM.16.MT88.4 R80, [R224+0xc800] ;  /* 0x00c80000e050783b */ /* 0x000ee20000004200 */
[--C-:B------:R-:W-:Y:S01]  /*f3d0*/  FFMA.FTZ R108, R149, UR4, -R137.reuse ;  /* 0x00000004956c7c23 */ /* 0x100fe20008010889 */
[--C-:B------:R-:W-:Y:S01]  /*f3e0*/  FFMA.FTZ R110, R179, UR4, -R136.reuse ;  /* 0x00000004b36e7c23 */ /* 0x100fe20008010888 */
[--C-:B------:R-:W-:Y:S01]  /*f3f0*/  FFMA.FTZ R111, R177, UR4, -R136.reuse ;  /* 0x00000004b16f7c23 */ /* 0x100fe20008010888 */
[--C-:B------:R-:W-:Y:S03]  /*f400*/  FFMA.FTZ R146, R170, UR4, -R137.reuse ;  /* 0x00000004aa927c23 */ /* 0x100fe60008010889 */
[----:B------:R-:W5:Y:S01]  /*f410*/  MUFU.EX2 R138, R138 ;  /* 0x0000008a008a7308 */ /* 0x000f620000000800 */
[----:B--2---:R-:W-:Y:S01]  /*f420*/  F2FP.BF16.F32.PACK_AB R130, R140, R141 ;  /* 0x0000008d8c82723e */ /* 0x004fe200000010ff */
[--C-:B------:R-:W-:Y:S01]  /*f430*/  FFMA.FTZ R149, R165, UR4, -R136.reuse ;  /* 0x00000004a5957c23 */ /* 0x100fe20008010888 */
[----:B------:R-:W-:Y:S01]  /*f440*/  LDSM.16.MT88.4 R72, [R220+0xc800] ;  /* 0x00c80000dc48783b */ /* 0x000fe20000004200 */
[--C-:B------:R-:W-:Y:S01]  /*f450*/  FFMA.FTZ R165, R203, UR4, -R136.reuse ;  /* 0x00000004cba57c23 */ /* 0x100fe20008010888 */
[--C-:B------:R-:W-:Y:S01]  /*f460*/  FFMA.FTZ R170, R192, UR4, -R137.reuse ;  /* 0x00000004c0aa7c23 */ /* 0x100fe20008010889 */
[----:B------:R-:W-:Y:S01]  /*f470*/  FFMA.FTZ R177, R187, UR4, -R136 ;  /* 0x00000004bbb17c23 */ /* 0x000fe20008010888 */
[----:B------:R-:W-:Y:S03]  /*f480*/  FFMA.FTZ R144, R133, R240, R144 ;  /* 0x000000f085907223 */ /* 0x000fe60000010090 */
[----:B------:R-:W-:Y:S01]  /*f490*/  MUFU.EX2 R109, R109 ;  /* 0x0000006d006d7308 */ /* 0x000fe20000000800 */
[--C-:B------:R-:W-:Y:S01]  /*f4a0*/  FFMA.FTZ R179, R182, UR4, -R137.reuse ;  /* 0x00000004b6b37c23 */ /* 0x100fe20008010889 */
[----:B------:R-:W-:Y:S01]  /*f4b0*/  FFMA.FTZ R182, R185, UR4, -R136 ;  /* 0x00000004b9b67c23 */ /* 0x000fe20008010888 */
[----:B------:R-:W-:Y:S01]  /*f4c0*/  LDSM.16.MT88.4 R116, [R222+0xf800] ;  /* 0x00f80000de74783b */ /* 0x000fe20000004200 */
[----:B------:R-:W-:Y:S06]  /*f4d0*/  FADD.FTZ R144, R142, R144 ;  /* 0x000000908e907221 */ /* 0x000fec0000010000 */
[----:B------:R-:W-:Y:S01]  /*f4e0*/  MUFU.EX2 R108, R108 ;  /* 0x0000006c006c7308 */ /* 0x000fe20000000800 */
[----:B-----5:R-:W-:Y:S07]  /*f4f0*/  F2FP.BF16.F32.PACK_AB R131, R138, R139 ;  /* 0x0000008b8a83723e */ /* 0x020fee00000010ff */
        /* <DEDUP_REMOVED lines=62> */
[----:B------:R-:W2:Y:S01]  /*f8e0*/  MUFU.EX2 R107, R107 ;  /* 0x0000006b006b7308 */ /* 0x000ea20000000800 */
        /* <DEDUP_REMOVED lines=17> */
[----:B------:R-:W-:Y:S02]  /*fa00*/  FMUL.FTZ R59, R133, R79 ;  /* 0x0000004f853b7220 */ /* 0x000fe40000410000 */
[----:B------:R-:W-:Y:S01]  /*fa10*/  FMUL.FTZ R64, R134, R68 ;  /* 0x0000004486407220 */ /* 0x000fe20000410000 */
[----:B------:R-:W5:Y:S01]  /*fa20*/  LDSM.16.MT88.4 R76, [R224+0x10800] ;  /* 0x01080000e04c783b */ /* 0x000f620000004200 */
[----:B------:R-:W5:Y:S02]  /*fa30*/  MUFU.EX2 R122, R122 ;  /* 0x0000007a007a7308 */ /* 0x000f640000000800 */
[----:B-1----:R-:W-:Y:S01]  /*fa40*/  F2FP.BF16.F32.PACK_AB R68, R104, R105 ;  /* 0x000000696844723e */ /* 0x002fe200000010ff */
[----:B------:R-:W-:Y:S01]  /*fa50*/  FMUL.FTZ R65, R134, R69 ;  /* 0x0000004586417220 */ /* 0x000fe20000410000 */
[C---:B------:R-:W-:Y:S03]  /*fa60*/  HMMA.16816.F32.BF16 R56, R128.reuse, R66, R56 ;  /* 0x000000428038723c */ /* 0x040fe60000041838 */
[----:B--2---:R-:W-:Y:S03]  /*fa70*/  F2FP.BF16.F32.PACK_AB R69, R107, R106 ;  /* 0x0000006a6b45723e */ /* 0x004fe600000010ff */
[----:B------:R-:W1:Y:S01]  /*fa80*/  MUFU.EX2 R147, R147 ;  /* 0x0000009300937308 */ /* 0x000e620000000800 */
[--C-:B------:R-:W-:Y:S01]  /*fa90*/  FFMA.FTZ R178, R184, UR4, -R137.reuse ;  /* 0x00000004b8b27c23 */ /* 0x100fe20008010889 */
[C---:B----4-:R-:W-:Y:S03]  /*faa0*/  HMMA.16816.F32.BF16 R60, R128.reuse, R88, R60 ;  /* 0x00000058803c723c */ /* 0x050fe6000004183c */
[C---:B------:R-:W-:Y:S01]  /*fab0*/  FMUL.FTZ R66, R133.reuse, R70 ;  /* 0x0000004685427220 */ /* 0x040fe20000410000 */
[----:B------:R-:W-:Y:S01]  /*fac0*/  FMUL.FTZ R67, R133, R71 ;  /* 0x0000004785437220 */ /* 0x000fe20000410000 */
[----:B------:R-:W-:Y:S03]  /*fad0*/  F2FP.BF16.F32.PACK_AB R70, R109, R108 ;  /* 0x0000006c6d46723e */ /* 0x000fe600000010ff */
[----:B------:R-:W-:Y:S03]  /*fae0*/  MUFU.EX2 R149, R149 ;  /* 0x0000009500957308 */ /* 0x000fe60000000800 */
[----:B------:R-:W-:Y:S01]  /*faf0*/  F2FP.BF16.F32.PACK_AB R71, R111, R110 ;  /* 0x0000006e6f47723e */ /* 0x000fe200000010ff */
[--C-:B------:R-:W-:Y:S01]  /*fb00*/  FFMA.FTZ R134, R181, UR4, -R137.reuse ;  /* 0x00000004b5867c23 */ /* 0x100fe20008010889 */
[----:B------:R-:W-:Y:S01]  /*fb10*/  HMMA.16816.F32.BF16 R64, R128, R90, R64 ;  /* 0x0000005a8040723c */ /* 0x000fe20000041840 */
[----:B------:R-:W-:Y:S04]  /*fb20*/  LDSM.16.MT88.4 R88, [R220+0x10800] ;  /* 0x01080000dc58783b */ /* 0x000fe80000004200 */
[----:B------:R-:W2:Y:S01]  /*fb30*/  MUFU.EX2 R148, R148 ;  /* 0x0000009400947308 */ /* 0x000ea20000000800 */
[----:B------:R-:W-:Y:S01]  /*fb40*/  FFMA.FTZ R137, R180, UR4, -R137 ;  /* 0x00000004b4897c23 */ /* 0x000fe20008010889 */
[----:B------:R-:W-:Y:S01]  /*fb50*/  FFMA.FTZ R136, R3, UR4, -R136 ;  /* 0x0000000403887c23 */ /* 0x000fe20008010888 */
[C---:B---3--:R-:W-:Y:S07]  /*fb60*/  HMMA.16816.F32.BF16 R4, R68.reuse, R80, R4 ;  /* 0x000000504404723c */ /* 0x048fee0000041804 */
[----:B------:R-:W-:Y:S01]  /*fb70*/  MUFU.EX2 R150, R150 ;  /* 0x0000009600967308 */ /* 0x000fe20000000800 */
[C---:B------:R-:W-:Y:S01]  /*fb80*/  HMMA.16816.F32.BF16 R8, R68.reuse, R82, R8 ;  /* 0x000000524408723c */ /* 0x040fe20000041808 */
[----:B------:R-:W3:Y:S05]  /*fb90*/  LDSM.16.MT88.4 R80, [R222+0x10800] ;  /* 0x01080000de50783b */ /* 0x000eea0000004200 */
[C---:B-----5:R-:W-:Y:S03]  /*fba0*/  HMMA.16816.F32.BF16 R12, R68.reuse, R84, R12 ;  /* 0x00000054440c723c */ /* 0x060fe6000004180c */
[----:B------:R-:W4:Y:S03]  /*fbb0*/  MUFU.EX2 R151, R151 ;  /* 0x0000009700977308 */ /* 0x000f260000000800 */
[C---:B------:R-:W-:Y:S01]  /*fbc0*/  HMMA.16816.F32.BF16 R16, R68.reuse, R86, R16 ;  /* 0x000000564410723c */ /* 0x040fe20000041810 */
[----:B------:R-:W5:Y:S06]  /*fbd0*/  LDSM.16.MT88.4 R84, [R221+0x10800] ;  /* 0x01080000dd54783b */ /* 0x000f6c0000004200 */
[----:B------:R-:W-:Y:S01]  /*fbe0*/  MUFU.EX2 R152, R152 ;  /* 0x0000009800987308 */ /* 0x000fe20000000800 */
[C---:B------:R-:W-:Y:S09]  /*fbf0*/  HMMA.16816.F32.BF16 R20, R68.reuse, R92, R20 ;  /* 0x0000005c4414723c */ /* 0x040ff20000041814 */
[----:B------:R-:W4:Y:S01]  /*fc00*/  MUFU.EX2 R153, R153 ;  /* 0x0000009900997308 */ /* 0x000f220000000800 */
[C---:B------:R-:W-:Y:S01]  /*fc10*/  HMMA.16816.F32.BF16 R24, R68.reuse, R94, R24 ;  /* 0x0000005e4418723c */ /* 0x040fe20000041818 */
[----:B------:R-:W1:Y:S05]  /*fc20*/  LDSM.16.MT88.4 R92, [R224+0xd000] ;  /* 0x00d00000e05c783b */ /* 0x000e6a0000004200 */
[C---:B------:R-:W-:Y:S03]  /*fc30*/  HMMA.16816.F32.BF16 R28, R68.reuse, R72, R28 ;  /* 0x00000048441c723c */ /* 0x040fe6000004181c */
[----:B------:R-:W-:Y:S03]  /*fc40*/  MUFU.EX2 R159, R159 ;  /* 0x0000009f009f7308 */ /* 0x000fe60000000800 */
        /* <DEDUP_REMOVED lines=13> */
[----:B------:R-:W4:Y:S05]  /*fd20*/  LDSM.16.MT88.4 R80, [R220+0xd000] ;  /* 0x00d00000dc50783b */ /* 0x000f2a0000004200 */
[C---:B-----5:R-:W-:Y:S02]  /*fd30*/  HMMA.16816.F32.BF16 R52, R68.reuse, R84, R52 ;  /* 0x000000544434723c */ /* 0x060fe40000041834 */
[----:B------:R-:W-:Y:S04]  /*fd40*/  MUFU.EX2 R157, R157 ;  /* 0x0000009d009d7308 */ /* 0x000fe80000000800 */
[C---:B------:R-:W-:Y:S01]  /*fd50*/  HMMA.16816.F32.BF16 R56, R68.reuse, R86, R56 ;  /* 0x000000564438723c */ /* 0x040fe20000041838 */
[----:B------:R-:W-:Y:S05]  /*fd60*/  LDSM.16.MT88.4 R84, [R222+0x11000] ;  /* 0x01100000de54783b */ /* 0x000fea0000004200 */
[----:B------:R-:W5:Y:S01]  /*fd70*/  MUFU.EX2 R158, R158 ;  /* 0x0000009e009e7308 */ /* 0x000f620000000800 */
[C---:B------:R-:W-:Y:S09]  /*fd80*/  HMMA.16816.F32.BF16 R60, R68.reuse, R88, R60 ;  /* 0x00000058443c723c */ /* 0x040ff2000004183c */
[----:B------:R-:W-:Y:S01]  /*fd90*/  MUFU.EX2 R160, R160 ;  /* 0x000000a000a07308 */ /* 0x000fe20000000800 */
[----:B------:R-:W-:Y:S01]  /*fda0*/  HMMA.16816.F32.BF16 R64, R68, R90, R64 ;  /* 0x0000005a4440723c */ /* 0x000fe20000041840 */
[----:B------:R-:W3:Y:S05]  /*fdb0*/  LDSM.16.MT88.4 R68, [R224+0x11000] ;  /* 0x01100000e044783b */ /* 0x000eea0000004200 */
[C---:B-1----:R-:W-:Y:S03]  /*fdc0*/  HMMA.16816.F32.BF16 R4, R72.reuse, R92, R4 ;  /* 0x0000005c4804723c */ /* 0x042fe60000041804 */
[----:B------:R-:W1:Y:S01]  /*fdd0*/  MUFU.EX2 R161, R161 ;  /* 0x000000a100a17308 */ /* 0x000e620000000800 */
[----:B------:R-:W5:Y:S02]  /*fde0*/  LDSM.16.MT88.4 R88, [R221+0x11000] ;  /* 0x01100000dd58783b */ /* 0x000f640000004200 */
[C---:B------:R-:W-:Y:S07]  /*fdf0*/  HMMA.16816.F32.BF16 R8, R72.reuse, R94, R8 ;  /* 0x0000005e4808723c */ /* 0x040fee0000041808 */
[----:B------:R-:W-:Y:S01]  /*fe00*/  MUFU.EX2 R162, R162 ;  /* 0x000000a200a27308 */ /* 0x000fe20000000800 */
[----:B------:R-:W1:Y:S01]  /*fe10*/  LDSM.16.MT88.4 R92, [R220+0x11000] ;  /* 0x01100000dc5c783b */ /* 0x000e620000004200 */
[C---:B------:R-:W-:Y:S08]  /*fe20*/  HMMA.16816.F32.BF16 R12, R72.reuse, R96, R12 ;  /* 0x00000060480c723c */ /* 0x040ff0000004180c */
[----:B------:R-:W1:Y:S01]  /*fe30*/  MUFU.EX2 R163, R163 ;  /* 0x000000a300a37308 */ /* 0x000e620000000800 */
[C---:B------:R-:W-:Y:S01]  /*fe40*/  HMMA.16816.F32.BF16 R16, R72.reuse, R98, R16 ;  /* 0x000000624810723c */ /* 0x040fe20000041810 */
[----:B------:R-:W-:Y:S05]  /*fe50*/  LDSM.16.MT88.4 R96, [R222+0xe000] ;  /* 0x00e00000de60783b */ /* 0x000fea0000004200 */
[C---:B--2---:R-:W-:Y:S03]  /*fe60*/  HMMA.16816.F32.BF16 R20, R72.reuse, R76, R20 ;  /* 0x0000004c4814723c */ /* 0x044fe60000041814 */
[----:B------:R-:W-:Y:S03]  /*fe70*/  MUFU.EX2 R164, R164 ;  /* 0x000000a400a47308 */ /* 0x000fe60000000800 */
[C---:B------:R-:W-:Y:S01]  /*fe80*/  HMMA.16816.F32.BF16 R24, R72.reuse, R78, R24 ;  /* 0x0000004e4818723c */ /* 0x040fe20000041818 */
[----:B------:R-:W2:Y:S06]  /*fe90*/  LDSM.16.MT88.4 R76, [R224+0xd800] ;  /* 0x00d80000e04c783b */ /* 0x000eac0000004200 */
[----:B------:R-:W2:Y:S01]  /*fea0*/  MUFU.EX2 R165, R165 ;  /* 0x000000a500a57308 */ /* 0x000ea20000000800 */
[C---:B----4-:R-:W-:Y:S09]  /*feb0*/  HMMA.16816.F32.BF16 R28, R72.reuse, R80, R28 ;  /* 0x00000050481c723c */ /* 0x050ff2000004181c */
[----:B------:R-:W-:Y:S01]  /*fec0*/  MUFU.EX2 R166, R166 ;  /* 0x000000a600a67308 */ /* 0x000fe20000000800 */
[C---:B------:R-:W-:Y:S01]  /*fed0*/  HMMA.16816.F32.BF16 R32, R72.reuse, R82, R32 ;  /* 0x000000524820723c */ /* 0x040fe20000041820 */
[----:B------:R-:W4:Y:S05]  /*fee0*/  LDSM.16.MT88.4 R80, [R222+0xd800] ;  /* 0x00d80000de50783b */ /* 0x000f2a0000004200 */
[C---:B---3--:R-:W-:Y:S03]  /*fef0*/  HMMA.16816.F32.BF16 R36, R72.reuse, R68, R36 ;  /* 0x000000444824723c */ /* 0x048fe60000041824 */
[----:B------:R-:W3:Y:S03]  /*ff00*/  MUFU.EX2 R167, R167 ;  /* 0x000000a700a77308 */ /* 0x000ee60000000800 */
[C---:B------:R-:W-:Y:S07]  /*ff10*/  HMMA.16816.F32.BF16 R40, R72.reuse, R70, R40 ;  /* 0x000000464828723c */ /* 0x040fee0000041828 */
[----:B------:R-:W-:Y:S01]  /*ff20*/  MUFU.EX2 R168, R168 ;  /* 0x000000a800a87308 */ /* 0x000fe20000000800 */
[----:B------:R-:W-:Y:S01]  /*ff30*/  F2FP.BF16.F32.PACK_AB R68, R147, R146 ;  /* 0x000000929344723e */ /* 0x000fe200000010ff */
[C---:B------:R-:W-:Y:S03]  /*ff40*/  HMMA.16816.F32.BF16 R44, R72.reuse, R84, R44 ;  /* 0x00000054482c723c */ /* 0x040fe6000004182c */
[----:B------:R-:W-:Y:S03]  /*ff50*/  F2FP.BF16.F32.PACK_AB R69, R148, R149 ;  /* 0x000000959445723e */ /* 0x000fe600000010ff */
[C---:B------:R-:W-:Y:S01]  /*ff60*/  HMMA.16816.F32.BF16 R48, R72.reuse, R86, R48 ;  /* 0x000000564830723c */ /* 0x040fe20000041830 */
[----:B------:R-:W3:Y:S01]  /*ff70*/  LDSM.16.MT88.4 R84, [R221+0xd800] ;  /* 0x00d80000dd54783b */ /* 0x000ee20000004200 */
[----:B------:R-:W3:Y:S03]  /*ff80*/  MUFU.EX2 R169, R169 ;  /* 0x000000a900a97308 */ /* 0x000ee60000000800 */
[----:B------:R-:W-:Y:S01]  /*ff90*/  F2FP.BF16.F32.PACK_AB R70, R151, R150 ;  /* 0x000000969746723e */ /* 0x000fe200000010ff */
[C---:B-----5:R-:W-:Y:S06]  /*ffa0*/  HMMA.16816.F32.BF16 R52, R72.reuse, R88, R52 ;  /* 0x000000584834723c */ /* 0x060fec0000041834 */
[----:B------:R-:W-:Y:S01]  /*ffb0*/  MUFU.EX2 R170, R170 ;  /* 0x000000aa00aa7308 */ /* 0x000fe20000000800 */
[----:B------:R-:W-:Y:S01]  /*ffc0*/  F2FP.BF16.F32.PACK_AB R71, R153, R152 ;  /* 0x000000989947723e */ /* 0x000fe200000010ff */
[C---:B------:R-:W-:Y:S01]  /*ffd0*/  HMMA.16816.F32.BF16 R56, R72.reuse, R90, R56 ;  /* 0x0000005a4838723c */ /* 0x040fe20000041838 */
[----:B------:R-:W-:Y:S05]  /*ffe0*/  LDSM.16.MT88.4 R88, [R222+0x11800] ;  /* 0x01180000de58783b */ /* 0x000fea0000004200 */
[C---:B-1----:R-:W-:Y:S02]  /*fff0*/  HMMA.16816.F32.BF16 R60, R72.reuse, R92, R60 ;  /* 0x0000005c483c723c */ /* 0x042fe4000004183c */
[----:B------:R-:W1:Y:S04]  /*10000*/  MUFU.EX2 R171, R171 ;  /* 0x000000ab00ab7308 */ /* 0x000e680000000800 */
[----:B------:R-:W-:Y:S01]  /*10010*/  HMMA.16816.F32.BF16 R64, R72, R94, R64 ;  /* 0x0000005e4840723c */ /* 0x000fe20000041840 */
[----:B------:R-:W5:Y:S05]  /*10020*/  LDSM.16.MT88.4 R72, [R220+0xd800] ;  /* 0x00d80000dc48783b */ /* 0x000f6a0000004200 */
[----:B------:R-:W-:Y:S01]  /*10030*/  MUFU.EX2 R172, R172 ;  /* 0x000000ac00ac7308 */ /* 0x000fe20000000800 */
[C---:B--2---:R-:W-:Y:S02]  /*10040*/  HMMA.16816.F32.BF16 R4, R68.reuse, R76, R4 ;  /* 0x0000004c4404723c */ /* 0x044fe40000041804 */
[----:B------:R-:W-:Y:S07]  /*10050*/  LDSM.16.MT88.4 R92, [R220+0x11800] ;  /* 0x01180000dc5c783b */ /* 0x000fee0000004200 */
[----:B------:R-:W2:Y:S01]  /*10060*/  MUFU.EX2 R173, R173 ;  /* 0x000000ad00ad7308 */ /* 0x000ea20000000800 */
[C---:B------:R-:W-:Y:S01]  /*10070*/  HMMA.16816.F32.BF16 R8, R68.reuse, R78, R8 ;  /* 0x0000004e4408723c */ /* 0x040fe20000041808 */
[----:B------:R-:W1:Y:S05]  /*10080*/  LDSM.16.MT88.4 R76, [R224+0x11800] ;  /* 0x01180000e04c783b */ /* 0x000e6a0000004200 */
[C---:B----4-:R-:W-:Y:S03]  /*10090*/  HMMA.16816.F32.BF16 R12, R68.reuse, R80, R12 ;  /* 0x00000050440c723c */ /* 0x050fe6000004180c */
[----:B------:R-:W-:Y:S03]  /*100a0*/  MUFU.EX2 R174, R174 ;  /* 0x000000ae00ae7308 */ /* 0x000fe60000000800 */
[C---:B------:R-:W-:Y:S01]  /*100b0*/  HMMA.16816.F32.BF16 R16, R68.reuse, R82, R16 ;  /* 0x000000524410723c */ /* 0x040fe20000041810 */
[----:B------:R-:W4:Y:S06]  /*100c0*/  LDSM.16.MT88.4 R80, [R221+0x11800] ;  /* 0x01180000dd50783b */ /* 0x000f2c0000004200 */
[----:B------:R-:W2:Y:S01]  /*100d0*/  MUFU.EX2 R175, R175 ;  /* 0x000000af00af7308 */ /* 0x000ea20000000800 */
[C---:B---3--:R-:W-:Y:S09]  /*100e0*/  HMMA.16816.F32.BF16 R20, R68.reuse, R84, R20 ;  /* 0x000000544414723c */ /* 0x048ff20000041814 */
[----:B------:R-:W-:Y:S01]  /*100f0*/  MUFU.EX2 R176, R176 ;  /* 0x000000b000b07308 */ /* 0x000fe20000000800 */
[C---:B------:R-:W-:Y:S01]  /*10100*/  HMMA.16816.F32.BF16 R24, R68.reuse, R86, R24 ;  /* 0x000000564418723c */ /* 0x040fe20000041818 */
[----:B------:R-:W3:Y:S05]  /*10110*/  LDSM.16.MT88.4 R84, [R224+0xe000] ;  /* 0x00e00000e054783b */ /* 0x000eea0000004200 */
[C---:B-----5:R-:W-:Y:S03]  /*10120*/  HMMA.16816.F32.BF16 R28, R68.reuse, R72, R28 ;  /* 0x00000048441c723c */ /* 0x060fe6000004181c */
[----:B------:R-:W5:Y:S03]  /*10130*/  MUFU.EX2 R177, R177 ;  /* 0x000000b100b17308 */ /* 0x000f660000000800 */
[C---:B------:R-:W-:Y:S07]  /*10140*/  HMMA.16816.F32.BF16 R32, R68.reuse, R74, R32 ;  /* 0x0000004a4420723c */ /* 0x040fee0000041820 */
[----:B------:R-:W-:Y:S01]  /*10150*/  MUFU.EX2 R178, R178 ;  /* 0x000000b200b27308 */ /* 0x000fe20000000800 */
[----:B------:R-:W-:Y:S03]  /*10160*/  F2FP.BF16.F32.PACK_AB R72, R154, R159 ;  /* 0x0000009f9a48723e */ /* 0x000fe600000010ff */
[----:B------:R-:W-:Y:S01]  /*10170*/  F2FP.BF16.F32.PACK_AB R73, R155, R156 ;  /* 0x0000009c9b49723e */ /* 0x000fe200000010ff */
[C---:B-1----:R-:W-:Y:S05]  /*10180*/  HMMA.16816.F32.BF16 R36, R68.reuse, R76, R36 ;  /* 0x0000004c4424723c */ /* 0x042fea0000041824 */
[----:B------:R-:W1:Y:S01]  /*10190*/  MUFU.EX2 R179, R179 ;  /* 0x000000b300b37308 */ /* 0x000e620000000800 */
[----:B------:R-:W-:Y:S02]  /*101a0*/  F2FP.BF16.F32.PACK_AB R74, R158, R157 ;  /* 0x0000009d9e4a723e */ /* 0x000fe400000010ff */
[----:B------:R-:W-:Y:S01]  /*101b0*/  F2FP.BF16.F32.PACK_AB R75, R161, R160 ;  /* 0x000000a0a14b723e */ /* 0x000fe200000010ff */
[C---:B------:R-:W-:Y:S01]  /*101c0*/  HMMA.16816.F32.BF16 R40, R68.reuse, R78, R40 ;  /* 0x0000004e4428723c */ /* 0x040fe20000041828 */
[----:B------:R-:W2:Y:S05]  /*101d0*/  LDSM.16.MT88.4 R76, [R220+0xe000] ;  /* 0x00e00000dc4c783b */ /* 0x000eaa0000004200 */
[----:B------:R-:W-:Y:S01]  /*101e0*/  MUFU.EX2 R182, R182 ;  /* 0x000000b600b67308 */ /* 0x000fe20000000800 */
[C---:B------:R-:W-:Y:S06]  /*101f0*/  HMMA.16816.F32.BF16 R44, R68.reuse, R88, R44 ;  /* 0x00000058442c723c */ /* 0x040fec000004182c */
[C---:B------:R-:W-:Y:S01]  /*10200*/  HMMA.16816.F32.BF16 R48, R68.reuse, R90, R48 ;  /* 0x0000005a4430723c */ /* 0x040fe20000041830 */
[----:B------:R-:W-:Y:S02]  /*10210*/  LDSM.16.MT88.4 R88, [R220+0x12000] ;  /* 0x01200000dc58783b */ /* 0x000fe40000004200 */
[----:B------:R-:W1:Y:S03]  /*10220*/  MUFU.EX2 R133, R183 ;  /* 0x000000b700857308 */ /* 0x000e660000000800 */
[C---:B----4-:R-:W-:Y:S07]  /*10230*/  HMMA.16816.F32.BF16 R52, R68.reuse, R80, R52 ;  /* 0x000000504434723c */ /* 0x050fee0000041834 */
[----:B------:R-:W-:Y:S01]  /*10240*/  MUFU.EX2 R134, R134 ;  /* 0x0000008600867308 */ /* 0x000fe20000000800 */
[C---:B------:R-:W-:Y:S01]  /*10250*/  HMMA.16816.F32.BF16 R56, R68.reuse, R82, R56 ;  /* 0x000000524438723c */ /* 0x040fe20000041838 */
[----:B------:R-:W-:Y:S05]  /*10260*/  LDSM.16.MT88.4 R80, [R222+0x12000] ;  /* 0x01200000de50783b */ /* 0x000fea0000004200 */
[C---:B------:R-:W-:Y:S03]  /*10270*/  HMMA.16816.F32.BF16 R60, R68.reuse, R92, R60 ;  /* 0x0000005c443c723c */ /* 0x040fe6000004183c */
[----:B------:R-:W4:Y:S03]  /*10280*/  MUFU.EX2 R137, R137 ;  /* 0x0000008900897308 */ /* 0x000f260000000800 */
[----:B------:R-:W-:Y:S01]  /*10290*/  HMMA.16816.F32.BF16 R64, R68, R94, R64 ;  /* 0x0000005e4440723c */ /* 0x000fe20000041840 */
[----:B------:R-:W5:Y:S06]  /*102a0*/  LDSM.16.MT88.4 R68, [R224+0x12000] ;  /* 0x01200000e044783b */ /* 0x000f6c0000004200 */
[----:B------:R-:W-:Y:S01]  /*102b0*/  MUFU.EX2 R132, R132 ;  /* 0x0000008400847308 */ /* 0x000fe20000000800 */
[C---:B---3--:R-:W-:Y:S01]  /*102c0*/  HMMA.16816.F32.BF16 R4, R72.reuse, R84, R4 ;  /* 0x000000544804723c */ /* 0x048fe20000041804 */
[----:B------:R-:W-:Y:S08]  /*102d0*/  LDSM.16.MT88.4 R92, [R222+0xe800] ;  /* 0x00e80000de5c783b */ /* 0x000ff00000004200 */
[----:B------:R-:W3:Y:S01]  /*102e0*/  MUFU.EX2 R3, R136 ;  /* 0x0000008800037308 */ /* 0x000ee20000000800 */
        /* <DEDUP_REMOVED lines=8> */
[C---:B--2---:R-:W-:Y:S06]  /*10370*/  HMMA.16816.F32.BF16 R28, R72.reuse, R76, R28 ;  /* 0x0000004c481c723c */ /* 0x044fec000004181c */
[C---:B------:R-:W-:Y:S01]  /*10380*/  HMMA.16816.F32.BF16 R32, R72.reuse, R78, R32 ;  /* 0x0000004e4820723c */ /* 0x040fe20000041820 */
[----:B------:R-:W2:Y:S05]  /*10390*/  LDSM.16.MT88.4 R76, [R224+0xe800] ;  /* 0x00e80000e04c783b */ /* 0x000eaa0000004200 */
[C---:B-----5:R-:W-:Y:S06]  /*103a0*/  HMMA.16816.F32.BF16 R36, R72.reuse, R68, R36 ;  /* 0x000000444824723c */ /* 0x060fec0000041824 */
[C---:B------:R-:W-:Y:S05]  /*103b0*/  HMMA.16816.F32.BF16 R40, R72.reuse, R70, R40 ;  /* 0x000000464828723c */ /* 0x040fea0000041828 */
[----:B------:R-:W-:Y:S01]  /*103c0*/  F2FP.BF16.F32.PACK_AB R68, R163, R162 ;  /* 0x000000a2a344723e */ /* 0x000fe200000010ff */
[C---:B------:R-:W-:Y:S05]  /*103d0*/  HMMA.16816.F32.BF16 R44, R72.reuse, R80, R44 ;  /* 0x00000050482c723c */ /* 0x040fea000004182c */
[----:B------:R-:W-:Y:S01]  /*103e0*/  F2FP.BF16.F32.PACK_AB R69, R165, R164 ;  /* 0x000000a4a545723e */ /* 0x000fe200000010ff */
[C---:B------:R-:W-:Y:S01]  /*103f0*/  HMMA.16816.F32.BF16 R48, R72.reuse, R82, R48 ;  /* 0x000000524830723c */ /* 0x040fe20000041830 */
[----:B------:R-:W5:Y:S04]  /*10400*/  LDSM.16.MT88.4 R80, [R224+0x12800] ;  /* 0x01280000e050783b */ /* 0x000f680000004200 */
        /* <DEDUP_REMOVED lines=14> */
[----:B------:R-:W-:Y:S05]  /*104f0*/  LDSM.16.MT88.4 R92, [R221+0xf000] ;  /* 0x00f00000dd5c783b */ /* 0x000fea0000004200 */
[C---:B------:R-:W-:Y:S06]  /*10500*/  HMMA.16816.F32.BF16 R20, R68.reuse, R96, R20 ;  /* 0x000000604414723c */ /* 0x040fec0000041814 */
[C---:B------:R-:W-:Y:S01]  /*10510*/  HMMA.16816.F32.BF16 R24, R68.reuse, R98, R24 ;  /* 0x000000624418723c */ /* 0x040fe20000041818 */
[----:B------:R-:W-:Y:S05]  /*10520*/  LDSM.16.MT88.4 R96, [R224+0x13000] ;  /* 0x01300000e060783b */ /* 0x000fea0000004200 */
[C---:B------:R-:W-:Y:S06]  /*10530*/  HMMA.16816.F32.BF16 R28, R68.reuse, R100, R28 ;  /* 0x00000064441c723c */ /* 0x040fec000004181c */
[C---:B------:R-:W-:Y:S01]  /*10540*/  HMMA.16816.F32.BF16 R32, R68.reuse, R102, R32 ;  /* 0x000000664420723c */ /* 0x040fe20000041820 */
[----:B------:R-:W-:Y:S05]  /*10550*/  LDSM.16.MT88.4 R100, [R220+0xf800] ;  /* 0x00f80000dc64783b */ /* 0x000fea0000004200 */
[C---:B-----5:R-:W-:Y:S06]  /*10560*/  HMMA.16816.F32.BF16 R36, R68.reuse, R80, R36 ;  /* 0x000000504424723c */ /* 0x060fec0000041824 */
[C---:B------:R-:W-:Y:S01]  /*10570*/  HMMA.16816.F32.BF16 R40, R68.reuse, R82, R40 ;  /* 0x000000524428723c */ /* 0x040fe20000041828 */
[----:B------:R-:W5:Y:S05]  /*10580*/  LDSM.16.MT88.4 R80, [R224+0xf000] ;  /* 0x00f00000e050783b */ /* 0x000f6a0000004200 */
[C---:B-1----:R-:W-:Y:S06]  /*10590*/  HMMA.16816.F32.BF16 R44, R68.reuse, R72, R44 ;  /* 0x00000048442c723c */ /* 0x042fec000004182c */
        /* <DEDUP_REMOVED lines=12> */
[C---:B-----5:R-:W-:Y:S05]  /*10660*/  HMMA.16816.F32.BF16 R4, R72.reuse, R80, R4 ;  /* 0x000000504804723c */ /* 0x060fea0000041804 */
[----:B------:R-:W-:Y:S01]  /*10670*/  FADD.FTZ R141, R141, R84 ;  /* 0x000000548d8d7221 */ /* 0x000fe20000010000 */
[C---:B------:R-:W-:Y:S01]  /*10680*/  HMMA.16816.F32.BF16 R8, R72.reuse, R82, R8 ;  /* 0x000000524808723c */ /* 0x040fe20000041808 */
[----:B------:R-:W5:Y:S04]  /*10690*/  LDSM.16.MT88.4 R80, [R221+0x13000] ;  /* 0x01300000dd50783b */ /* 0x000f680000004200 */
        /* <DEDUP_REMOVED lines=22> */
[----:B------:R-:W-:Y:S04]  /*10800*/  LDSM.16.MT88.4 R84, [R222+0x13800] ;  /* 0x01380000de54783b */ /* 0x000fe80000004200 */
[----:B------:R-:W-:Y:S01]  /*10810*/  FADD.FTZ R108, R109, R108 ;  /* 0x0000006c6d6c7221 */ /* 0x000fe20000010000 */
[C---:B-----5:R-:W-:Y:S05]  /*10820*/  HMMA.16816.F32.BF16 R52, R72.reuse, R80, R52 ;  /* 0x000000504834723c */ /* 0x060fea0000041834 */
[----:B------:R-:W-:Y:S01]  /*10830*/  FADD.FTZ R113, R113, R108 ;  /* 0x0000006c71717221 */ /* 0x000fe20000010000 */
[C---:B------:R-:W-:Y:S05]  /*10840*/  HMMA.16816.F32.BF16 R56, R72.reuse, R82, R56 ;  /* 0x000000524838723c */ /* 0x040fea0000041838 */
[----:B------:R-:W-:Y:S01]  /*10850*/  FADD.FTZ R80, R120, R111 ;  /* 0x0000006f78507221 */ /* 0x000fe20000010000 */
[C---:B-1----:R-:W-:Y:S01]  /*10860*/  HMMA.16816.F32.BF16 R60, R72.reuse, R76, R60 ;  /* 0x0000004c483c723c */ /* 0x042fe2000004183c */
[----:B------:R-:W1:Y:S04]  /*10870*/  LDSM.16.MT88.4 R108, [R221+0xf800] ;  /* 0x00f80000dd6c783b */ /* 0x000e680000004200 */
[----:B------:R-:W-:Y:S01]  /*10880*/  F2FP.BF16.F32.PACK_AB R68, R179, R178 ;  /* 0x000000b2b344723e */ /* 0x000fe200000010ff */
[----:B------:R-:W-:Y:S03]  /*10890*/  HMMA.16816.F32.BF16 R64, R72, R78, R64 ;  /* 0x0000004e4840723c */ /* 0x000fe60000041840 */
[----:B------:R-:W2:Y:S02]  /*108a0*/  LDSM.16.MT88.4 R76, [R221+0x13800] ;  /* 0x01380000dd4c783b */ /* 0x000ea40000004200 */
[----:B------:R-:W-:Y:S01]  /*108b0*/  F2FP.BF16.F32.PACK_AB R69, R133, R182 ;  /* 0x000000b68545723e */ /* 0x000fe200000010ff */
[----:B------:R-:W-:Y:S01]  /*108c0*/  FADD.FTZ R112, R112, R113 ;  /* 0x0000007170707221 */ /* 0x000fe20000010000 */
[----:B----4-:R-:W-:Y:S01]  /*108d0*/  F2FP.BF16.F32.PACK_AB R70, R137, R134 ;  /* 0x000000868946723e */ /* 0x010fe200000010ff */
[----:B------:R-:W-:Y:S03]  /*108e0*/  FADD.FTZ R80, R115, R80 ;  /* 0x0000005073507221 */ /* 0x000fe60000010000 */
[----:B---3--:R-:W-:Y:S01]  /*108f0*/  F2FP.BF16.F32.PACK_AB R71, R3, R132 ;  /* 0x000000840347723e */ /* 0x008fe200000010ff */
[----:B------:R-:W-:Y:S01]  /*10900*/  FADD.FTZ R123, R123, R112 ;  /* 0x000000707b7b7221 */ /* 0x000fe20000010000 */
[----:B------:R-:W-:Y:S03]  /*10910*/  FADD.FTZ R121, R121, R80 ;  /* 0x0000005079797221 */ /* 0x000fe60000010000 */
[----:B------:R-:W-:Y:S01]  /*10920*/  FADD.FTZ R123, R114, R123 ;  /* 0x0000007b727b7221 */ /* 0x000fe20000010000 */
[----:B------:R-:W-:Y:S01]  /*10930*/  FADD.FTZ R122, R122, R121 ;  /* 0x000000797a7a7221 */ /* 0x000fe20000010000 */
[C---:B------:R-:W-:Y:S01]  /*10940*/  HMMA.16816.F32.BF16 R128, R68.reuse, R124, R4 ;  /* 0x0000007c4480723c */ /* 0x040fe20000041804 */
[----:B------:R-:W3:Y:S04]  /*10950*/  LDSM.16.MT88.4 R4, [R220+0x13800] ;  /* 0x01380000dc04783b */ /* 0x000ee80000004200 */
        /* <DEDUP_REMOVED lines=26> */
[C---:B--2---:R-:W-:Y:S04]  /*10b00*/  HMMA.16816.F32.BF16 R80, R68.reuse, R76, R52 ;  /* 0x0000004c4450723c */ /* 0x044fe80000041834 */
[----:B------:R-:W-:Y:S01]  /*10b10*/  FADD.FTZ R161, R161, R160 ;  /* 0x000000a0a1a17221 */ /* 0x000fe20000010000 */
[----:B------:R-:W-:Y:S01]  /*10b20*/  FADD.FTZ R162, R162, R157 ;  /* 0x0000009da2a27221 */ /* 0x000fe20000010000 */
[C---:B------:R-:W-:Y:S05]  /*10b30*/  HMMA.16816.F32.BF16 R76, R68.reuse, R78, R56 ;  /* 0x0000004e444c723c */ /* 0x040fea0000041838 */
[----:B------:R-:W-:Y:S01]  /*10b40*/  FADD.FTZ R164, R164, R161 ;  /* 0x000000a1a4a47221 */ /* 0x000fe20000010000 */
[----:B------:R-:W-:Y:S01]  /*10b50*/  FADD.FTZ R163, R163, R162 ;  /* 0x000000a2a3a37221 */ /* 0x000fe20000010000 */
[C---:B---3--:R-:W-:Y:S04]  /*10b60*/  HMMA.16816.F32.BF16 R72, R68.reuse, R4, R60 ;  /* 0x000000044448723c */ /* 0x048fe8000004183c */
[----:B------:R-:W-:Y:S01]  /*10b70*/  FADD.FTZ R165, R165, R164 ;  /* 0x000000a4a5a57221 */ /* 0x000fe20000010000 */
[----:B------:R-:W-:Y:S01]  /*10b80*/  FADD.FTZ R166, R166, R163 ;  /* 0x000000a3a6a67221 */ /* 0x000fe20000010000 */
        /* <DEDUP_REMOVED lines=19> */
[----:B------:R-:W-:Y:S02]  /*10cc0*/  FADD.FTZ R247, R137, R134 ;  /* 0x0000008689f77221 */ /* 0x000fe40000010000 */
[----:B------:R-:W-:Y:S01]  /*10cd0*/  FADD.FTZ R240, R3, R132 ;  /* 0x0000008403f07221 */ /* 0x000fe20000010000 */
[----:B------:R-:W-:Y:S06]  /*10ce0*/  @P1 BRA `(.L_x_3644) ;  /* 0xffffffb800b81947 */ /* 0x000fec000383ffff */
.L_x_3640:
        /* <DEDUP_REMOVED lines=157> */
[----:B------:R-:W-:Y:S01]  /*116c0*/  STS.64 [R13], R120 ;  /* 0x000000780d007388 */ /* 0x000fe20000000a00 */
        /* <DEDUP_REMOVED lines=11> */
[----:B------:R-:W-:-:S03]  /*11780*/  MOV R4, 0xff800000 ;  /* 0xff80000000047802 */ /* 0x000fc60000000f00 */
[----:B------:R-:W-:Y:S04]  /*11790*/  STS.64 [R17], R104 ;  /* 0x0000006811007388 */ /* 0x000fe80000000a00 */
        /* <DEDUP_REMOVED lines=12> */
[----:B------:R-:W-:Y:S01]  /*11860*/  STS.64 [R15+0x4000], R80 ;  /* 0x004000500f007388 */ /* 0x000fe20000000a00 */
[----:B--2---:R-:W-:Y:S01]  /*11870*/  @P3 FMUL.FTZ R7, R6, 0.69314718246459960938 ;  /* 0x3f31721806073820 */ /* 0x004fe20000410000 */
[----:B------:R-:W-:Y:S02]  /*11880*/  @P4 FFMA.FTZ R4, R2, R23, R9 ;  /* 0x0000001702044223 */ /* 0x000fe40000010009 */
[----:B------:R-:W-:Y:S01]  /*11890*/  STS.64 [R15+0x4800], R82 ;  /* 0x004800520f007388 */ /* 0x000fe20000000a00 */
[----:B------:R-:W-:Y:S02]  /*118a0*/  LEA R9, R12, UR5, 0x2 ;  /* 0x000000050c097c11 */ /* 0x000fe4000f8e10ff */
[----:B---3--:R-:W-:Y:S01]  /*118b0*/  IADD3 R8, -R241, RZ, RZ ;  /* 0x000000fff1087210 */ /* 0x008fe20007ffe1ff */
[----:B------:R-:W-:Y:S04]  /*118c0*/  STS.64 [R16+0x4000], R76 ;  /* 0x0040004c10007388 */ /* 0x000fe80000000a00 */
[----:B------:R-:W-:Y:S01]  /*118d0*/  IMAD R8, R21, R8, UR4 ;  /* 0x0000000415087e24 */ /* 0x000fe2000f8e0208 */
[----:B------:R-:W-:Y:S03]  /*118e0*/  STS.64 [R16+0x4800], R78 ;  /* 0x0048004e10007388 */ /* 0x000fe60000000a00 */
        /* <DEDUP_REMOVED lines=9> */
[----:B-1----:R-:W-:-:S04]  /*11980*/  SHF.L.U32 R72, R3, 0x2, RZ ;  /* 0x0000000203487819 */ /* 0x002fc800000006ff */
[----:B------:R-:W-:Y:S01]  /*11990*/  SHF.R.S32.HI R73, RZ, 0x1f, R72 ;  /* 0x0000001fff497819 */ /* 0x000fe20000011448 */
        /* <DEDUP_REMOVED lines=13> */
.L_x_3646:
[----:B------:R-:W-:Y:S05]  /*11a70*/  BSYNC B0 ;  /* 0x0000000000007941 */ /* 0x000fea0003800000 */
.L_x_3645:
[----:B--2---:R-:W2:Y:S01]  /*11a80*/  LDS.128 R68, [R9] ;  /* 0x0000000009447984 */ /* 0x004ea20000000c00 */
[----:B------:R-:W-:Y:S01]  /*11a90*/  ULDC UR4, c[0x0][0x2dc] ;  /* 0x0000b70000047ab9 */ /* 0x000fe20000000800 */
[----:B------:R-:W-:Y:S01]  /*11aa0*/  IMAD.WIDE R72, R10, 0x80, R72 ;  /* 0x000000800a487825 */ /* 0x000fe200078e0248 */
[-C--:B------:R-:W-:Y:S01]  /*11ab0*/  ISETP.GE.AND P6, PT, R0, R231.reuse, PT ;  /* 0x000000e70000720c */ /* 0x080fe20003fc6270 */
[----:B------:R-:W3:Y:S02]  /*11ac0*/  LDS.128 R36, [R9+0x4000] ;  /* 0x0040000009247984 */ /* 0x000ee40000000c00 */
[----:B------:R-:W-:Y:S01]  /*11ad0*/  IMAD R3, R5, UR4, RZ ;  /* 0x0000000405037c24 */ /* 0x000fe2000f8e02ff */
[----:B------:R-:W-:Y:S01]  /*11ae0*/  ULDC.64 UR4, c[0x0][0x288] ;  /* 0x0000a20000047ab9 */ /* 0x000fe20000000a00 */
[----:B------:R-:W4:Y:S01]  /*11af0*/  LDS.128 R64, [R9+0x800] ;  /* 0x0008000009407984 */ /* 0x000f220000000c00 */
        /* <DEDUP_REMOVED lines=25> */
[----:B------:R-:W5:Y:S04]  /*11c90*/  LDS.128 R16, [R9+0x6800] ;  /* 0x0068000009107984 */ /* 0x000f680000000c00 */
[----:B------:R-:W5:Y:S04]  /*11ca0*/  LDS.128 R12, [R9+0x7000] ;  /* 0x00700000090c7984 */ /* 0x000f680000000c00 */
[----:B------:R5:W5:Y:S04]  /*11cb0*/  LDS.128 R40, [R9+0x3800] ;  /* 0x0038000009287984 */ /* 0x000b680000000c00 */
[----:B-1----:R1:W1:Y:S04]  /*11cc0*/  LDS.128 R4, [R9+0x7800] ;  /* 0x0078000009047984 */ /* 0x0022680000000c00 */
[----:B--2---:R2:W-:Y:S04]  /*11cd0*/  @!P0 STG.E.64 desc[UR14][R74.64], R68 ;  /* 0x000000444a008986 */ /* 0x0045e8000c101b0e */
[----:B------:R2:W-:Y:S04]  /*11ce0*/  @!P0 STG.E.64 desc[UR14][R74.64+0x8], R70 ;  /* 0x000008464a008986 */ /* 0x0005e8000c101b0e */
[----:B---3--:R2:W-:Y:S01]  /*11cf0*/  @!P0 STG.E.128 desc[UR14][R74.64+0x100], R36 ;  /* 0x000100244a008986 */ /* 0x0085e2000c101d0e */
[----:B------:R-:W-:-:S03]  /*11d00*/  ISETP.GE.AND P0, PT, R10, R231, PT ;  /* 0x000000e70a00720c */ /* 0x000fc60003f06270 */
[----:B----4-:R2:W-:Y:S04]  /*11d10*/  @!P6 STG.E.128 desc[UR14][R74.64+0x1000], R64 ;  /* 0x001000404a00e986 */ /* 0x0105e8000c101d0e */
        /* <DEDUP_REMOVED lines=10> */
[----:B------:R2:W-:Y:S01]  /*11dc0*/  @!P1 STG.E.128 desc[UR14][R74.64+0x6100], R12 ;  /* 0x0061000c4a009986 */ /* 0x0005e2000c101d0e */
[----:B-1----:R-:W-:Y:S05]  /*11dd0*/  @P0 EXIT ;  /* 0x000000000000094d */ /* 0x002fea0003800000 */
[----:B------:R-:W-:Y:S04]  /*11de0*/  STG.E.128 desc[UR14][R74.64+0x7000], R40 ;  /* 0x007000284a007986 */ /* 0x000fe8000c101d0e */
[----:B------:R-:W-:Y:S01]  /*11df0*/  STG.E.128 desc[UR14][R74.64+0x7100], R4 ;  /* 0x007100044a007986 */ /* 0x000fe2000c101d0e */
[----:B------:R-:W-:Y:S05]  /*11e00*/  EXIT ;  /* 0x000000000000794d */ /* 0x000fea0003800000 */
.L_x_3647:
        /* <DEDUP_REMOVED lines=15> */
.L_x_8493:


//--------------------- .text._ZN5flash24flash_fwd_splitkv_kernelI23Flash_fwd_kernel_traitsILi128ELi64ELi128ELi4ELb0ELb0EN7cutlass10bfloat16_tE19Flash_kernel_traitsILi128ELi64ELi128ELi4ES3_EELb1ELb0ELb1ELb0ELb0ELb0ELb1ELb0EEEvNS_16Flash_fwd_paramsE --------------------------
	.section	.text._ZN5flash24flash_fwd_splitkv_kernelI23Flash_fwd_kernel_traitsILi128ELi64ELi128ELi4ELb0ELb0EN7cutlass10bfloat16_tE19Flash_kernel_traitsILi128ELi64ELi128ELi4ES3_EELb1ELb0ELb1ELb0ELb0ELb0ELb1ELb0EEEvNS_16Flash_fwd_paramsE,"ax",@progbits
	.align	128
        .global         _ZN5flash24flash_fwd_splitkv_kernelI23Flash_fwd_kernel_traitsILi128ELi64ELi128ELi4ELb0ELb0EN7cutlass10bfloat16_tE19Flash_kernel_traitsILi128ELi64ELi128ELi4ES3_EELb1ELb0ELb1ELb0ELb0ELb0ELb1ELb0EEEvNS_16Flash_fwd_paramsE
        .type           _ZN5flash24flash_fwd_splitkv_kernelI23Flash_fwd_kernel_traitsILi128ELi64ELi128ELi4ELb0ELb0EN7cutlass10bfloat16_tE19Flash_kernel_traitsILi128ELi64ELi128ELi4ES3_EELb1ELb0ELb1ELb0ELb0ELb0ELb1ELb0EEEvNS_16Flash_fwd_paramsE,@function
        .size           _ZN5flash24flash_fwd_splitkv_kernelI23Flash_fwd_kernel_traitsILi128ELi64ELi128ELi4ELb0ELb0EN7cutlass10bfloat16_tE19Flash_kernel_traitsILi128ELi64ELi128ELi4ES3_EELb1ELb0ELb1ELb0ELb0ELb0ELb1ELb0EEEvNS_16Flash_fwd_paramsE,(.L_x_8494 - _ZN5flash24flash_fwd_splitkv_kernelI23Flash_fwd_kernel_traitsILi128ELi64ELi128ELi4ELb0ELb0EN7cutlass10bfloat16_tE19Flash_kernel_traitsILi128ELi64ELi128ELi4ES3_EELb1ELb0ELb1ELb0ELb0ELb0ELb1ELb0EEEvNS_16Flash_fwd_paramsE)
        .other          _ZN5flash24flash_fwd_splitkv_kernelI23Flash_fwd_kernel_traitsILi128ELi64ELi128ELi4ELb0ELb0EN7cutlass10bfloat16_tE19Flash_kernel_traitsILi128ELi64ELi128ELi4ES3_EELb1ELb0ELb1ELb0ELb0ELb0ELb1ELb0EEEvNS_16Flash_fwd_paramsE,@"STO_CUDA_ENTRY STV_DEFAULT"
_ZN5flash24flash_fwd_splitkv_kernelI23Flash_fwd_kernel_traitsILi128ELi64ELi128ELi4ELb0ELb0EN7cutlass10bfloat16_tE19Flash_kernel_traitsILi128ELi64ELi128ELi4ES3_EELb1ELb0ELb1ELb0ELb0ELb0ELb1ELb0EEEvNS_16Flash_fwd_paramsE:
.text._ZN5flash24flash_fwd_splitkv_kernelI23Flash_fwd_kernel_traitsILi128ELi64ELi128ELi4ELb0ELb0EN7cutlass10bfloat16_tE19Flash_kernel_traitsILi128ELi64ELi128ELi4ES3_EELb1ELb0ELb1ELb0ELb0ELb0ELb1ELb0EEEvNS_16Flash_fwd_paramsE:
[----:B------:R-:W-:Y:S08]  /*0000*/  LDC R1, c[0x0][0x28] ;  /* 0x00000a00ff017b82 */ /* 0x000ff00000000800 */
[----:B------:R-:W1:Y:S01]  /*0010*/  LDC R5, c[0x0][0x270] ;  /* 0x00009c00ff057b82 */ /* 0x000e620000000800 */
[----:B------:R-:W2:Y:S01]  /*0020*/  S2R R32, SR_CTAID.Z ;  /* 0x0000000000207919 */ /* 0x000ea20000002700 */
[----:B------:R-:W-:Y:S01]  /*0030*/  MOV R2, RZ ;  /* 0x000000ff00027202 */ /* 0x000fe20000000f00 */
[----:B------:R-:W-:Y:S01]  /*0040*/  ULDC.64 UR12, c[0x0][0x208] ;  /* 0x00008200000c7ab9 */ /* 0x000fe20000000a00 */
[----:B------:R-:W-:-:S04]  /*0050*/  MOV R8, 0xffffffff ;  /* 0xffffffff00087802 */ /* 0x000fc80000000f00 */
[----:B------:R-:W3:Y:S01]  /*0060*/  LDC.64 R10, c[0x0][0x2f0] ;  /* 0x0000bc00ff0a7b82 */ /* 0x000ee20000000a00 */
        /* <DEDUP_REMOVED lines=20> */
[----:B------:R-:W-:Y:S02]  /*01b0*/  ISETP.GE.U32.AND P3, PT, R0, R5, PT ;  /* 0x000000050000720c */ /* 0x000fe40003f66070 */
[----:B------:R-:W-:-:S03]  /*01c0*/  ISETP.NE.AND.EX P1, PT, R7, RZ, PT, P1 ;  /* 0x000000ff0700720c */ /* 0x000fc60003f25310 */
[----:B------:R-:W2:Y:S08]  /*01d0*/  LDC.U8 R0, c[0x0][0x3c2] ;  /* 0x0000f080ff007b82 */ /* 0x000eb00000000000 */
[----:B------:R-:W-:Y:S01]  /*01e0*/  @P3 VIADD R237, R237, 0x1 ;  /* 0x00000001eded3836 */ /* 0x000fe20000000000 */
[----:B------:R-:W-:Y:S01]  /*01f0*/  @!P2 LOP3.LUT R237, RZ, R5, RZ, 0x33, !PT ;  /* 0x00000005ffeda212 */ /* 0x000fe200078e33ff */
[----:B------:R-:W4:Y:S04]  /*0200*/  @P0 LDC.64 R6, c[0x0][0x300] ;  /* 0x0000c000ff060b82 */ /* 0x000f280000000a00 */
[----:B---3--:R-:W-:-:S04]  /*0210*/  IMAD.WIDE R16, R237, 0x4, R10 ;  /* 0x00000004ed107825 */ /* 0x008fc800078e020a */
[----:B------:R-:W3:Y:S01]  /*0220*/  LDC.64 R10, c[0x0][0x2f8] ;  /* 0x0000be00ff0a7b82 */ /* 0x000ee20000000a00 */
[----:B------:R-:W3:Y:S04]  /*0230*/  @P1 LDG.E R8, desc[UR12][R16.64] ;  /* 0x0000000c10081981 */ /* 0x000ee8000c1e1900 */
[----:B------:R-:W3:Y:S01]  /*0240*/  @P1 LDG.E R9, desc[UR12][R16.64+0x4] ;  /* 0x0000040c10091981 */ /* 0x000ee2000c1e1900 */
[----:B--2---:R-:W-:Y:S01]  /*0250*/  ISETP.NE.AND P3, PT, R0, RZ, PT ;  /* 0x000000ff0000720c */ /* 0x004fe20003f65270 */
[----:B------:R-:W-:Y:S01]  /*0260*/  IMAD.MOV.U32 R13, RZ, RZ, RZ ;  /* 0x000000ffff0d7224 */ /* 0x000fe200078e00ff */
[----:B-1----:R-:W-:Y:S02]  /*0270*/  ISETP.EQ.U32.AND P2, PT, R2, RZ, PT ;  /* 0x000000ff0200720c */ /* 0x002fe40003f42070 */
[----:B------:R-:W-:-:S02]  /*0280*/  MOV R12, 0xffffffff ;  /* 0xffffffff000c7802 */ /* 0x000fc40000000f00 */
[----:B------:R-:W-:Y:S01]  /*0290*/  ISETP.EQ.OR.EX P2, PT, R3, RZ, !P3, P2 ;  /* 0x000000ff0300720c */ /* 0x000fe20005f42720 */
[C---:B----4-:R-:W-:Y:S01]  /*02a0*/  @P0 IMAD.WIDE R14, R237.reuse, 0x4, R6 ;  /* 0x00000004ed0e0825 */ /* 0x050fe200078e0206 */
[----:B------:R-:W1:Y:S04]  /*02b0*/  S2R R45, SR_CTAID.X ;  /* 0x00000000002d7919 */ /* 0x000e680000002500 */
[----:B------:R2:W5:Y:S01]  /*02c0*/  @P0 LDG.E R13, desc[UR12][R14.64] ;  /* 0x0000000c0e0d0981 */ /* 0x000562000c1e1900 */
[----:B---3--:R-:W-:-:S06]  /*02d0*/  IMAD.WIDE R6, R237, 0x4, R10 ;  /* 0x00000004ed067825 */ /* 0x008fcc00078e020a */
[----:B------:R2:W5:Y:S01]  /*02e0*/  @!P2 LDG.E R12, desc[UR12][R6.64] ;  /* 0x0000000c060ca981 */ /* 0x000562000c1e1900 */
[----:B------:R-:W-:Y:S01]  /*02f0*/  ISETP.NE.U32.AND P0, PT, R2, RZ, PT ;  /* 0x000000ff0200720c */ /* 0x000fe20003f05070 */
[----:B------:R-:W3:Y:S03]  /*0300*/  S2R R0, SR_CTAID.Y ;  /* 0x0000000000007919 */ /* 0x000ee60000002600 */
[----:B------:R-:W-:Y:S02]  /*0310*/  ISETP.NE.AND.EX P0, PT, R3, RZ, PT, P0 ;  /* 0x000000ff0300720c */ /* 0x000fe40003f05300 */
[----:B------:R-:W-:-:S05]  /*0320*/  IADD3 R33, -R237, RZ, RZ ;  /* 0x000000ffed217210 */ /* 0x000fca0007ffe1ff */
[----:B------:R-:W-:Y:S02]  /*0330*/  IMAD R32, R5, R33, R32 ;  /* 0x0000002105207224 */ /* 0x000fe400078e0220 */
[----:B------:R-:W-:-:S06]  /*0340*/  @P1 IMAD.IADD R128, R9, 0x1, -R8 ;  /* 0x0000000109801824 */ /* 0x000fcc00078e0a08 */
[----:B------:R-:W4:Y:S01]  /*0350*/  @!P1 LDC R128, c[0x0][0x2c4] ;  /* 0x0000b100ff809b82 */ /* 0x000f220000000800 */
[----:B-123--:R-:W-:Y:S05]  /*0360*/  @!P0 BRA `(.L_x_3648) ;  /* 0x0000000000108947 */ /* 0x00efea0003800000 */
[----:B------:R-:W2:Y:S02]  /*0370*/  @P3 LDG.E R3, desc[UR12][R6.64+0x4] ;  /* 0x0000040c06033981 */ /* 0x000ea4000c1e1900 */
[----:B--2--5:R-:W-:-:S06]  /*0380*/  @P3 IADD3 R4, R3, -R12, RZ ;  /* 0x8000000c03043210 */ /* 0x024fcc0007ffe0ff */
[----:B------:R2:W5:Y:S01]  /*0390*/  @!P3 LDG.E R4, desc[UR12][R6.64] ;  /* 0x0000000c0604b981 */ /* 0x000562000c1e1900 */
[----:B------:R-:W-:Y:S05]  /*03a0*/  BRA `(.L_x_3649) ;  /* 0x0000000000047947 */ /* 0x000fea0003800000 */
.L_x_3648:
[----:B------:R-:W1:Y:S02]  /*03b0*/  LDC R4, c[0x0][0x2c8] ;  /* 0x0000b200ff047b82 */ /* 0x000e640000000800 */
.L_x_3649:
        /* <DEDUP_REMOVED lines=9> */
[----:B------:R-:W4:Y:S01]  /*0450*/  LDC R9, c[0x0][0x10] ;  /* 0x00000400ff097b82 */ /* 0x000f220000000800 */
[----:B------:R-:W1:Y:S07]  /*0460*/  S2R R42, SR_TID.X ;  /* 0x00000000002a7919 */ /* 0x000e6e0000002100 */
[----:B---3--:R-:W3:Y:S08]  /*0470*/  LDC R3, c[0x0][0x2c8] ;  /* 0x0000b200ff037b82 */ /* 0x008ef00000000800 */
[----:B--2---:R-:W2:Y:S01]  /*0480*/  @!P3 LDC R7, c[0x0][0x2cc] ;  /* 0x0000b300ff07bb82 */ /* 0x004ea20000000800 */
[----:B----4-:R-:W-:-:S07]  /*0490*/  IABS R6, R9 ;  /* 0x0000000900067213 */ /* 0x010fce0000000000 */
[----:B------:R-:W4:Y:S01]  /*04a0*/  LDC R125, c[0x0][0x398] ;  /* 0x0000e600ff7d7b82 */ /* 0x000f220000000800 */
[----:B------:R-:W-:Y:S01]  /*04b0*/  IABS R11, R9 ;  /* 0x00000009000b7213 */ /* 0x000fe20000000000 */
[----:B------:R-:W1:Y:S04]  /*04c0*/  I2F.RP R2, R6 ;  /* 0x0000000600027306 */ /* 0x000e680000209400 */
[----:B------:R-:W-:Y:S02]  /*04d0*/  IMAD.MOV R11, RZ, RZ, -R11 ;  /* 0x000000ffff0b7224 */ /* 0x000fe400078e0a0b */
[----:B---3--:R-:W-:-:S05]  /*04e0*/  VIADD R3, R3, 0x7f ;  /* 0x0000007f03037836 */ /* 0x008fca0000000000 */
        /* <DEDUP_REMOVED lines=8> */
[----:B------:R-:W1:Y:S03]  /*0570*/  F2I.FTZ.U32.TRUNC.NTZ R19, R18 ;  /* 0x0000001200137305 */ /* 0x000e66000021f000 */
[----:B------:R-:W-:Y:S01]  /*0580*/  ISETP.GE.AND P0, PT, R14, RZ, PT ;  /* 0x000000ff0e00720c */ /* 0x000fe20003f06270 */
[----:B-1----:R-:W-:Y:S02]  /*0590*/  IMAD.MOV R3, RZ, RZ, -R19 ;  /* 0x000000ffff037224 */ /* 0x002fe400078e0a13 */
[----:B------:R-:W-:Y:S02]  /*05a0*/  IMAD.MOV.U32 R18, RZ, RZ, RZ ;  /* 0x000000ffff127224 */ /* 0x000fe400078e00ff */
[----:B------:R-:W-:-:S04]  /*05b0*/  IMAD R3, R3, R6, RZ ;  /* 0x0000000603037224 */ /* 0x000fc800078e02ff */
[----:B------:R-:W-:-:S06]  /*05c0*/  IMAD.HI.U32 R3, R19, R3, R18 ;  /* 0x0000000313037227 */ /* 0x000fcc00078e0012 */
[----:B------:R-:W-:-:S04]  /*05d0*/  IMAD.HI.U32 R10, R3, R2, RZ ;  /* 0x00000002030a7227 */ /* 0x000fc800078e00ff */
[----:B------:R-:W-:Y:S02]  /*05e0*/  IMAD R11, R10, R11, R2 ;  /* 0x0000000b0a0b7224 */ /* 0x000fe400078e0202 */
[----:B------:R-:W1:Y:S03]  /*05f0*/  @!P3 LDC.64 R2, c[0x0][0x318] ;  /* 0x0000c600ff02bb82 */ /* 0x000e660000000a00 */
[----:B------:R-:W-:-:S13]  /*0600*/  ISETP.GT.U32.AND P1, PT, R6, R11, PT ;  /* 0x0000000b0600720c */ /* 0x000fda0003f24070 */
[----:B------:R-:W-:Y:S02]  /*0610*/  @!P1 IMAD.IADD R11, R11, 0x1, -R6 ;  /* 0x000000010b0b9824 */ /* 0x000fe400078e0a06 */
[----:B------:R-:W-:Y:S01]  /*0620*/  @!P1 VIADD R10, R10, 0x1 ;  /* 0x000000010a0a9836 */ /* 0x000fe20000000000 */
[----:B------:R-:W-:Y:S02]  /*0630*/  ISETP.NE.AND P1, PT, R9, RZ, PT ;  /* 0x000000ff0900720c */ /* 0x000fe40003f25270 */
[----:B------:R-:W-:Y:S01]  /*0640*/  ISETP.GE.U32.AND P4, PT, R11, R6, PT ;  /* 0x000000060b00720c */ /* 0x000fe20003f86070 */
[----:B-----5:R-:W-:Y:S01]  /*0650*/  @P3 IMAD.IADD R6, R16, 0x1, -R13 ;  /* 0x0000000110063824 */ /* 0x020fe200078e0a0d */
[----:B-1----:R-:W-:Y:S02]  /*0660*/  @!P3 ISETP.NE.U32.AND P2, PT, R2, RZ, PT ;  /* 0x000000ff0200b20c */ /* 0x002fe40003f45070 */
[----:B------:R-:W-:Y:S02]  /*0670*/  IADD3 R2, -R128, 0xbf, R127 ;  /* 0x000000bf80027810 */ /* 0x000fe40007ffe17f */
[----:B------:R-:W-:-:S04]  /*0680*/  @!P3 ISETP.NE.AND.EX P2, PT, R3, RZ, PT, P2 ;  /* 0x000000ff0300b20c */ /* 0x000fc80003f45320 */
[----:B--2---:R-:W-:-:S03]  /*0690*/  @!P3 SEL R7, R7, RZ, P2 ;  /* 0x000000ff0707b207 */ /* 0x004fc60001000000 */
[----:B------:R-:W-:Y:S01]  /*06a0*/  @P4 VIADD R10, R10, 0x1 ;  /* 0x000000010a0a4836 */ /* 0x000fe20000000000 */
[----:B------:R-:W-:-:S03]  /*06b0*/  @!P3 IADD3 R6, R7, R4, -R13 ;  /* 0x000000040706b210 */ /* 0x000fc60007ffe80d */
[----:B------:R-:W-:Y:S01]  /*06c0*/  @!P0 IMAD.MOV R10, RZ, RZ, -R10 ;  /* 0x000000ffff0a8224 */ /* 0x000fe200078e0a0a */
[----:B------:R-:W-:Y:S01]  /*06d0*/  @!P1 LOP3.LUT R10, RZ, R9, RZ, 0x33, !PT ;  /* 0x00000009ff0a9212 */ /* 0x000fe200078e33ff */
[----:B------:R-:W-:Y:S01]  /*06e0*/  VIADD R4, R6, 0x7f ;  /* 0x0000007f06047836 */ /* 0x000fe20000000000 */
[----:B----4-:R-:W-:-:S03]  /*06f0*/  IADD3 R2, R2, R125, R6 ;  /* 0x0000007d02027210 */ /* 0x010fc60007ffe006 */
[----:B------:R-:W-:Y:S01]  /*0700*/  IMAD R228, R10, R0, RZ ;  /* 0x000000000ae47224 */ /* 0x000fe200078e02ff */
[----:B------:R-:W-:Y:S02]  /*0710*/  SHF.R.S32.HI R3, RZ, 0x1f, R4 ;  /* 0x0000001fff037819 */ /* 0x000fe40000011404 */
[----:B------:R-:W-:Y:S02]  /*0720*/  SHF.R.S32.HI R7, RZ, 0x1f, R2 ;  /* 0x0000001fff077819 */ /* 0x000fe40000011402 */
[----:B------:R-:W-:Y:S02]  /*0730*/  LEA.HI R3, R3, R4, RZ, 0x7 ;  /* 0x0000000403037211 */ /* 0x000fe400078f38ff */
[----:B------:R-:W-:Y:S02]  /*0740*/  LEA.HI R7, R7, R2, RZ, 0x7 ;  /* 0x0000000207077211 */ /* 0x000fe400078f38ff */
[----:B------:R-:W-:Y:S02]  /*0750*/  SHF.R.S32.HI R3, RZ, 0x7, R3 ;  /* 0x00000007ff037819 */ /* 0x000fe40000011403 */
[----:B------:R-:W-:-:S02]  /*0760*/  SHF.R.S32.HI R7, RZ, 0x7, R7 ;  /* 0x00000007ff077819 */ /* 0x000fc40000011407 */
[----:B------:R-:W-:-:S04]  /*0770*/  VIADDMNMX R10, R228, R10, R3, PT ;  /* 0x0000000ae40a7246 */ /* 0x000fc80003800103 */
[----:B------:R-:W-:-:S04]  /*0780*/  VIMNMX R37, R10, R7, PT ;  /* 0x000000070a257248 */ /* 0x000fc80003fe0100 */
[----:B------:R-:W-:-:S13]  /*0790*/  ISETP.GE.AND P0, PT, R228, R37, PT ;  /* 0x00000025e400720c */ /* 0x000fda0003f06270 */
[----:B------:R-:W-:Y:S05]  /*07a0*/  @!P0 BRA `(.L_x_3650) ;  /* 0x0000000800148947 */ /* 0x000fea0003800000 */
        /* <DEDUP_REMOVED lines=41> */
.L_x_3652:
[----:B------:R-:W-:Y:S05]  /*0a40*/  BSYNC B0 ;  /* 0x0000000000007941 */ /* 0x000fea0003800000 */
.L_x_3651:
        /* <DEDUP_REMOVED lines=9> */
.L_x_3654:
[----:B------:R-:W-:Y:S05]  /*0ae0*/  BSYNC B0 ;  /* 0x0000000000007941 */ /* 0x000fea0003800000 */
.L_x_3653:
        /* <DEDUP_REMOVED lines=8> */
.L_x_3656:
[----:B------:R-:W-:Y:S05]  /*0b70*/  BSYNC B0 ;  /* 0x0000000000007941 */ /* 0x000fea0003800000 */
.L_x_3655:
        /* <DEDUP_REMOVED lines=8> */
.L_x_3658:
[----:B------:R-:W-:Y:S05]  /*0c00*/  BSYNC B0 ;  /* 0x0000000000007941 */ /* 0x000fea0003800000 */
.L_x_3657:
        /* <DEDUP_REMOVED lines=9> */
.L_x_3660:
[----:B------:R-:W-:Y:S05]  /*0ca0*/  BSYNC B0 ;  /* 0x0000000000007941 */ /* 0x000fea0003800000 */
.L_x_3659:
[----:B------:R-:W-:Y:S04]  /*0cb0*/  BSSY B0, `(.L_x_3661) ;  /* 0x0000007000007945 */ /* 0x000fe80003800000 */
[----:B------:R-:W-:Y:S05]  /*0cc0*/  @P1 BRA `(.L_x_3662) ;  /* 0x0000000000141947 */ /* 0x000fea0003800000 */
[----:B------:R-:W-:Y:S02]  /*0cd0*/  ULDC UR4, c[0x0][0x2d0] ;  /* 0x0000b40000047ab9 */ /* 0x000fe40000000800 */
[----:B------:R-:W-:Y:S02]  /*0ce0*/  ISETP.GE.AND P1, PT, R2, UR4, PT ;  /* 0x0000000402007c0c */ /* 0x000fe4000bf26270 */
[----:B------:R-:W-:-:S11]  /*0cf0*/  ISETP.GE.AND P0, PT, R6, UR4, PT ;  /* 0x0000000406007c0c */ /* 0x000fd6000bf06270 */
[----:B------:R1:W-:Y:S04]  /*0d00*/  @!P1 STG.E.128 desc[UR12][R20.64+0x5000], RZ ;  /* 0x005000ff14009986 */ /* 0x0003e8000c101d0c */
[----:B------:R1:W-:Y:S02]  /*0d10*/  @!P0 STG.E.128 desc[UR12][R20.64+0x5100], RZ ;  /* 0x005100ff14008986 */ /* 0x0003e4000c101d0c */
.L_x_3662:
[----:B------:R-:W-:Y:S05]  /*0d20*/  BSYNC B0 ;  /* 0x0000000000007941 */ /* 0x000fea0003800000 */
.L_x_3661:
[----:B------:R-:W-:Y:S04]  /*0d30*/  BSSY B0, `(.L_x_3663) ;  /* 0x0000007000007945 */ /* 0x000fe80003800000 */
[----:B------:R-:W-:Y:S05]  /*0d40*/  @P4 BRA `(.L_x_3664) ;  /* 0x0000000000144947 */ /* 0x000fea0003800000 */
[----:B------:R-:W-:Y:S02]  /*0d50*/  ULDC UR4, c[0x0][0x2d0] ;  /* 0x0000b40000047ab9 */ /* 0x000fe40000000800 */
[----:B------:R-:W-:Y:S02]  /*0d60*/  ISETP.GE.AND P1, PT, R2, UR4, PT ;  /* 0x0000000402007c0c */ /* 0x000fe4000bf26270 */
[----:B------:R-:W-:-:S11]  /*0d70*/  ISETP.GE.AND P0, PT, R6, UR4, PT ;  /* 0x0000000406007c0c */ /* 0x000fd6000bf06270 */
[----:B------:R1:W-:Y:S04]  /*0d80*/  @!P1 STG.E.128 desc[UR12][R20.64+0x6000], RZ ;  /* 0x006000ff14009986 */ /* 0x0003e8000c101d0c */
[----:B------:R1:W-:Y:S02]  /*0d90*/  @!P0 STG.E.128 desc[UR12][R20.64+0x6100], RZ ;  /* 0x006100ff14008986 */ /* 0x0003e4000c101d0c */
.L_x_3664:
[----:B------:R-:W-:Y:S05]  /*0da0*/  BSYNC B0 ;  /* 0x0000000000007941 */ /* 0x000fea0003800000 */
.L_x_3663:
[----:B------:R-:W-:Y:S04]  /*0db0*/  BSSY B0, `(.L_x_3665) ;  /* 0x0000007000007945 */ /* 0x000fe80003800000 */
[----:B------:R-:W-:Y:S05]  /*0dc0*/  @P3 BRA `(.L_x_3666) ;  /* 0x0000000000143947 */ /* 0x000fea0003800000 */
[----:B------:R-:W-:Y:S02]  /*0dd0*/  ULDC UR4, c[0x0][0x2d0] ;  /* 0x0000b40000047ab9 */ /* 0x000fe40000000800 */
[----:B------:R-:W-:Y:S02]  /*0de0*/  ISETP.GE.AND P1, PT, R2, UR4, PT ;  /* 0x0000000402007c0c */ /* 0x000fe4000bf26270 */
[----:B------:R-:W-:-:S11]  /*0df0*/  ISETP.GE.AND P0, PT, R6, UR4, PT ;  /* 0x0000000406007c0c */ /* 0x000fd6000bf06270 */
[----:B------:R1:W-:Y:S04]  /*0e00*/  @!P1 STG.E.128 desc[UR12][R20.64+0x7000], RZ ;  /* 0x007000ff14009986 */ /* 0x0003e8000c101d0c */
[----:B------:R1:W-:Y:S02]  /*0e10*/  @!P0 STG.E.128 desc[UR12][R20.64+0x7100], RZ ;  /* 0x007100ff14008986 */ /* 0x0003e4000c101d0c */
.L_x_3666:
[----:B------:R-:W-:Y:S05]  /*0e20*/  BSYNC B0 ;  /* 0x0000000000007941 */ /* 0x000fea0003800000 */
.L_x_3665:
        /* <DEDUP_REMOVED lines=29> */
.L_x_3650:
        /* <DEDUP_REMOVED lines=24> */
.L_x_3667:
[----:B------:R-:W-:Y:S05]  /*1180*/  @!P0 BRA `(.L_x_3668) ;  /* 0x00000004003c8947 */ /* 0x000fea0003800000 */
[----:B------:R-:W1:Y:S01]  /*1190*/  LDC R14, c[0x0][0x380] ;  /* 0x0000e000ff0e7b82 */ /* 0x000e620000000800 */
[----:B------:R-:W-:Y:S01]  /*11a0*/  LEA R9, R37, 0xffffff80, 0x7 ;  /* 0xffffff8025097811 */ /* 0x000fe200078e38ff */
[----:B------:R-:W-:-:S06]  /*11b0*/  ULDC.64 UR4, c[0x0][0x260] ;  /* 0x0000980000047ab9 */ /* 0x000fcc0000000a00 */
        /* <DEDUP_REMOVED lines=52> */
[----:B------:R-:W4:Y:S05]  /*1500*/  LDC.64 R2, c[0x0][0x238] ;  /* 0x00008e00ff027b82 */ /* 0x000f2a0000000a00 */
[----:B------:R-:W-:-:S06]  /*1510*/  @P3 IADD3 R34, R34, 0x1, RZ ;  /* 0x0000000122223810 */ /* 0x000fcc0007ffe0ff */
[----:B------:R-:W-:Y:S01]  /*1520*/  @!P1 IMAD.MOV R34, RZ, RZ, -R34 ;  /* 0x000000ffff229224 */ /* 0x000fe200078e0a22 */
        /* <DEDUP_REMOVED lines=21> */
.L_x_3668:
[----:B------:R-:W1:Y:S01]  /*1680*/  LDC R7, c[0x0][0x278] ;  /* 0x00009e00ff077b82 */ /* 0x000e620000000800 */
[----:B------:R-:W-:Y:S02]  /*1690*/  ISETP.NE.AND P4, PT, R12, -0x1, PT ;  /* 0xffffffff0c00780c */ /* 0x000fe40003f85270 */
[----:B------:R-:W-:-:S04]  /*16a0*/  LEA R9, R37, 0xffffff80, 0x7 ;  /* 0xffffff8025097811 */ /* 0x000fc800078e38ff */
[----:B------:R-:W-:-:S07]  /*16b0*/  SHF.R.S32.HI R19, RZ, 0x1f, R9 ;  /* 0x0000001fff137819 */ /* 0x000fce0000011409 */
[----:B------:R-:W2:Y:S01]  /*16c0*/  @P4 LDC.64 R184, c[0x0][0x248] ;  /* 0x00009200ffb84b82 */ /* 0x000ea20000000a00 */
[----:B------:R-:W-:Y:S02]  /*16d0*/  @P4 IADD3 R14, R13, R12, RZ ;  /* 0x0000000c0d0e4210 */ /* 0x000fe40007ffe0ff */
[----:B-1----:R-:W-:-:S04]  /*16e0*/  IABS R3, R7 ;  /* 0x0000000700037213 */ /* 0x002fc80000000000 */
[----:B------:R-:W1:Y:S08]  /*16f0*/  I2F.RP R5, R3 ;  /* 0x0000000300057306 */ /* 0x000e700000209400 */
[----:B-1----:R-:W1:Y:S02]  /*1700*/  MUFU.RCP R10, R5 ;  /* 0x00000005000a7308 */ /* 0x002e640000001000 */
[----:B-1----:R-:W-:-:S02]  /*1710*/  VIADD R10, R10, 0xffffffe ;  /* 0x0ffffffe0a0a7836 */ /* 0x002fc40000000000 */
[----:B--2---:R-:W-:-:S04]  /*1720*/  @P4 IMAD R5, R14, R185, RZ ;  /* 0x000000b90e054224 */ /* 0x004fc800078e02ff */
[----:B------:R-:W1:Y:S01]  /*1730*/  F2I.FTZ.U32.TRUNC.NTZ R11, R10 ;  /* 0x0000000a000b7305 */ /* 0x000e62000021f000 */
[----:B------:R-:W-:-:S04]  /*1740*/  @P4 IMAD.WIDE.U32 R14, R14, R184, RZ ;  /* 0x000000b80e0e4225 */ /* 0x000fc800078e00ff */
[----:B------:R-:W-:Y:S02]  /*1750*/  @P4 IMAD.IADD R5, R15, 0x1, R5 ;  /* 0x000000010f054824 */ /* 0x000fe400078e0205 */
[----:B-1----:R-:W-:Y:S01]  /*1760*/  IMAD.MOV R2, RZ, RZ, -R11 ;  /* 0x000000ffff027224 */ /* 0x002fe200078e0a0b */
[----:B------:R-:W-:-:S03]  /*1770*/  MOV R10, RZ ;  /* 0x000000ff000a7202 */ /* 0x000fc60000000f00 */
[----:B------:R-:W-:Y:S01]  /*1780*/  IMAD R4, R2, R3, RZ ;  /* 0x0000000302047224 */ /* 0x000fe200078e02ff */
[----:B------:R-:W-:-:S03]  /*1790*/  IABS R2, R32 ;  /* 0x0000002000027213 */ /* 0x000fc60000000000 */
[----:B------:R-:W-:-:S04]  /*17a0*/  IMAD.HI.U32 R11, R11, R4, R10 ;  /* 0x000000040b0b7227 */ /* 0x000fc800078e000a */
[----:B------:R-:W-:-:S04]  /*17b0*/  IMAD.MOV.U32 R4, RZ, RZ, R2 ;  /* 0x000000ffff047224 */ /* 0x000fc800078e0002 */
[----:B------:R-:W-:Y:S02]  /*17c0*/  IMAD.HI.U32 R34, R11, R4, RZ ;  /* 0x000000040b227227 */ /* 0x000fe400078e00ff */
[----:B------:R-:W1:Y:S03]  /*17d0*/  @P4 LDC.64 R10, c[0x0][0x250] ;  /* 0x00009400ff0a4b82 */ /* 0x000e660000000a00 */
[----:B------:R-:W-:-:S05]  /*17e0*/  IADD3 R2, -R34, RZ, RZ ;  /* 0x000000ff22027210 */ /* 0x000fca0007ffe1ff */
[----:B------:R-:W-:Y:S01]  /*17f0*/  IMAD R2, R3, R2, R4 ;  /* 0x0000000203027224 */ /* 0x000fe200078e0204 */
[----:B------:R-:W-:-:S04]  /*1800*/  LOP3.LUT R4, R32, R7, RZ, 0x3c, !PT ;  /* 0x0000000720047212 */ /* 0x000fc800078e3cff */
[----:B------:R-:W-:Y:S02]  /*1810*/  ISETP.GT.U32.AND P1, PT, R3, R2, PT ;  /* 0x000000020300720c */ /* 0x000fe40003f24070 */
[----:B------:R-:W-:-:S11]  /*1820*/  ISETP.GE.AND P2, PT, R4, RZ, PT ;  /* 0x000000ff0400720c */ /* 0x000fd60003f46270 */
[----:B------:R-:W-:Y:S02]  /*1830*/  @!P1 IMAD.IADD R2, R2, 0x1, -R3 ;  /* 0x0000000102029824 */ /* 0x000fe400078e0a03 */
[----:B------:R-:W-:Y:S01]  /*1840*/  @!P1 VIADD R34, R34, 0x1 ;  /* 0x0000000122229836 */ /* 0x000fe20000000000 */
[----:B------:R-:W-:Y:S02]  /*1850*/  ISETP.NE.AND P1, PT, R7, RZ, PT ;  /* 0x000000ff0700720c */ /* 0x000fe40003f25270 */
[----:B------:R-:W-:Y:S02]  /*1860*/  ISETP.GE.U32.AND P3, PT, R2, R3, PT ;  /* 0x000000030200720c */ /* 0x000fe40003f66070 */
[----:B------:R-:W2:Y:S11]  /*1870*/  LDC.64 R2, c[0x0][0x260] ;  /* 0x00009800ff027b82 */ /* 0x000eb60000000a00 */
[----:B------:R-:W-:-:S04]  /*1880*/  @P3 IADD3 R34, R34, 0x1, RZ ;  /* 0x0000000122223810 */ /* 0x000fc80007ffe0ff */
[----:B------:R-:W-:Y:S01]  /*1890*/  @!P2 IADD3 R34, -R34, RZ, RZ ;  /* 0x000000ff2222a210 */ /* 0x000fe20007ffe1ff */
[----:B-1----:R-:W-:Y:S06]  /*18a0*/  @P4 BRA `(.L_x_3670) ;  /* 0x0000000000304947 */ /* 0x002fec0003800000 */
[----:B------:R-:W1:Y:S01]  /*18b0*/  LDC.64 R184, c[0x0][0x248] ;  /* 0x00009200ffb87b82 */ /* 0x000e620000000a00 */
[----:B------:R-:W-:Y:S02]  /*18c0*/  SHF.R.S32.HI R15, RZ, 0x1f, R13 ;  /* 0x0000001fff0f7819 */ /* 0x000fe4000001140d */
[----:B-----5:R-:W-:-:S05]  /*18d0*/  SHF.R.S32.HI R17, RZ, 0x1f, R0 ;  /* 0x0000001fff117819 */ /* 0x020fca0000011400 */
[----:B------:R-:W3:Y:S01]  /*18e0*/  LDC.64 R4, c[0x0][0x230] ;  /* 0x00008c00ff047b82 */ /* 0x000ee20000000a00 */
[-C--:B-1----:R-:W-:Y:S02]  /*18f0*/  IMAD R14, R15, R184.reuse, RZ ;  /* 0x000000b80f0e7224 */ /* 0x082fe400078e02ff */
[----:B------:R-:W-:-:S04]  /*1900*/  IMAD.WIDE.U32 R20, R13, R184, RZ ;  /* 0x000000b80d147225 */ /* 0x000fc800078e00ff */
[----:B------:R-:W-:Y:S02]  /*1910*/  IMAD R15, R13, R185, R14 ;  /* 0x000000b90d0f7224 */ /* 0x000fe400078e020e */
[----:B---3--:R-:W-:-:S03]  /*1920*/  IMAD R14, R17, R4, RZ ;  /* 0x00000004110e7224 */ /* 0x008fc600078e02ff */
[----:B------:R-:W-:Y:S01]  /*1930*/  IADD3 R21, R21, R15, RZ ;  /* 0x0000000f15157210 */ /* 0x000fe20007ffe0ff */
[C---:B------:R-:W-:Y:S02]  /*1940*/  IMAD R5, R0.reuse, R5, R14 ;  /* 0x0000000500057224 */ /* 0x040fe400078e020e */
[----:B------:R-:W-:-:S05]  /*1950*/  IMAD.WIDE.U32 R14, R0, R4, R20 ;  /* 0x00000004000e7225 */ /* 0x000fca00078e0014 */
[----:B------:R-:W-:-:S07]  /*1960*/  IADD3 R5, R15, R5, RZ ;  /* 0x000000050f057210 */ /* 0x000fce0007ffe0ff */
.L_x_3670:
[----:B------:R-:W-:Y:S01]  /*1970*/  MOV R15, R5 ;  /* 0x00000005000f7202 */ /* 0x000fe20000000f00 */
[----:B------:R-:W-:Y:S01]  /*1980*/  IMAD R4, R19, R184, RZ ;  /* 0x000000b813047224 */ /* 0x000fe200078e02ff */
[----:B------:R-:W-:Y:S02]  /*1990*/  @!P1 LOP3.LUT R34, RZ, R7, RZ, 0x33, !PT ;  /* 0x00000007ff229212 */ /* 0x000fe400078e33ff */
[----:B------:R-:W-:Y:S01]  /*19a0*/  @P4 IADD3 R12, R13, R12, RZ ;  /* 0x0000000c0d0c4210 */ /* 0x000fe20007ffe0ff */
[----:B------:R-:W-:Y:S01]  /*19b0*/  IMAD.WIDE.U32 R14, R184, R9, R14 ;  /* 0x00000009b80e7225 */ /* 0x000fe200078e000e */
[----:B------:R-:W-:-:S03]  /*19c0*/  SHF.R.S32.HI R7, RZ, 0x1f, R34 ;  /* 0x0000001fff077819 */ /* 0x000fc60000011422 */
[----:B------:R-:W-:Y:S02]  /*19d0*/  IMAD R4, R185, R9, R4 ;  /* 0x00000009b9047224 */ /* 0x000fe400078e0204 */
[----:B------:R-:W-:-:S03]  /*19e0*/  @P4 IMAD.WIDE.U32 R16, R12, R10, RZ ;  /* 0x0000000a0c104225 */ /* 0x000fc600078e00ff */
[----:B------:R-:W-:Y:S01]  /*19f0*/  IADD3 R15, R15, R4, RZ ;  /* 0x000000040f0f7210 */ /* 0x000fe20007ffe0ff */
[----:B--2---:R-:W-:Y:S02]  /*1a00*/  IMAD R4, R7, R2, RZ ;  /* 0x0000000207047224 */ /* 0x004fe400078e02ff */
[----:B------:R-:W-:Y:S01]  /*1a10*/  @P4 IMAD R11, R12, R11, R17 ;  /* 0x0000000b0c0b4224 */ /* 0x000fe200078e0211 */
[----:B------:R-:W-:Y:S01]  /*1a20*/  @P4 MOV R12, R16 ;  /* 0x00000010000c4202 */ /* 0x000fe20000000f00 */
[----:B------:R-:W-:-:S04]  /*1a30*/  IMAD.WIDE.U32 R26, R34, R2, R14 ;  /* 0x00000002221a7225 */ /* 0x000fc800078e000e */
[----:B------:R-:W-:-:S05]  /*1a40*/  IMAD R3, R34, R3, R4 ;  /* 0x0000000322037224 */ /* 0x000fca00078e0204 */
        /* <DEDUP_REMOVED lines=14> */
.L_x_3669:
[----:B------:R-:W-:Y:S01]  /*1b30*/  ISETP.NE.AND P1, PT, R8, -0x1, PT ;  /* 0xffffffff0800780c */ /* 0x000fe20003f25270 */
[----:B------:R-:W1:Y:S01]  /*1b40*/  S2UR UR8, SR_CgaCtaId ;  /* 0x00000000000879c3 */ /* 0x000e620000008800 */
[----:B------:R-:W-:Y:S01]  /*1b50*/  SHF.R.S32.HI R17, RZ, 0x1f, R42 ;  /* 0x0000001fff117819 */ /* 0x000fe2000001142a */
[----:B------:R-:W-:Y:S01]  /*1b60*/  ULDC.64 UR6, c[0x0][0x268] ;  /* 0x00009a0000067ab9 */ /* 0x000fe20000000a00 */
[----:B------:R-:W-:Y:S01]  /*1b70*/  IMAD.IADD R227, R128, 0x1, -R127 ;  /* 0x0000000180e37824 */ /* 0x000fe200078e0a7f */
[----:B------:R-:W-:Y:S01]  /*1b80*/  SHF.R.S32.HI R33, RZ, 0x1f, R32 ;  /* 0x0000001fff217819 */ /* 0x000fe20000011420 */
[----:B------:R-:W-:Y:S01]  /*1b90*/  IMAD R7, R7, UR6, RZ ;  /* 0x0000000607077c24 */ /* 0x000fe2000f8e02ff */
[CC--:B------:R-:W-:Y:S01]  /*1ba0*/  LEA.HI R13, R17.reuse, R42.reuse, RZ, 0x3 ;  /* 0x0000002a110d7211 */ /* 0x0c0fe200078f18ff */
[----:B------:R-:W-:Y:S01]  /*1bb0*/  ULDC.64 UR4, c[0x0][0x258] ;  /* 0x0000960000047ab9 */ /* 0x000fe20000000a00 */
[----:B------:R-:W-:Y:S01]  /*1bc0*/  LEA.HI R16, R17, R42, RZ, 0x4 ;  /* 0x0000002a11107211 */ /* 0x000fe200078f20ff */
[----:B------:R-:W2:Y:S01]  /*1bd0*/  LDC.64 R186, c[0x0][0x250] ;  /* 0x00009400ffba7b82 */ /* 0x000ea20000000a00 */
[----:B------:R-:W-:Y:S01]  /*1be0*/  SHF.R.S32.HI R14, RZ, 0x3, R13 ;  /* 0x00000003ff0e7819 */ /* 0x000fe2000001140d */
[----:B------:R-:W-:Y:S01]  /*1bf0*/  IMAD R18, R34, UR7, R7 ;  /* 0x0000000722127c24 */ /* 0x000fe2000f8e0207 */
[----:B------:R-:W-:Y:S01]  /*1c00*/  LOP3.LUT R13, R13, 0xfffffff8, RZ, 0xc0, !PT ;  /* 0xfffffff80d0d7812 */ /* 0x000fe200078ec0ff */
[----:B------:R-:W-:Y:S01]  /*1c10*/  IMAD R41, R33, UR4, RZ ;  /* 0x0000000421297c24 */ /* 0x000fe2000f8e02ff */
[----:B------:R-:W-:Y:S01]  /*1c20*/  LOP3.LUT R23, R16, 0xfffffff0, RZ, 0xc0, !PT ;  /* 0xfffffff010177812 */ /* 0x000fe200078ec0ff */
[C---:B------:R-:W-:Y:S01]  /*1c30*/  IMAD.SHL.U32 R234, R14.reuse, 0x40, RZ ;  /* 0x000000400eea7824 */ /* 0x040fe200078e00ff */
[----:B------:R-:W-:Y:S01]  /*1c40*/  ISETP.GE.AND P6, PT, R14, R227, PT ;  /* 0x000000e30e00720c */ /* 0x000fe20003fc6270 */
[----:B------:R-:W3:Y:S01]  /*1c50*/  @P1 LDC.64 R4, c[0x0][0x240] ;  /* 0x00009000ff041b82 */ /* 0x000ee20000000a00 */
[----:B-----5:R-:W-:Y:S01]  /*1c60*/  IMAD.IADD R0, R42, 0x1, -R13 ;  /* 0x000000012a007824 */ /* 0x020fe200078e0a0d */
[----:B------:R-:W-:Y:S01]  /*1c70*/  @!P1 SHF.R.S32.HI R13, RZ, 0x1f, R237 ;  /* 0x0000001fff0d9819 */ /* 0x000fe200000114ed */
[----:B------:R-:W-:Y:S01]  /*1c80*/  IMAD.MOV.U32 R7, RZ, RZ, 0x10 ;  /* 0x00000010ff077424 */ /* 0x000fe200078e00ff */
[----:B------:R-:W-:Y:S01]  /*1c90*/  LOP3.LUT R234, R234, 0x1c0, RZ, 0xc0, !PT ;  /* 0x000001c0eaea7812 */ /* 0x000fe200078ec0ff */
[----:B------:R-:W-:Y:S01]  /*1ca0*/  IMAD.SHL.U32 R235, R0, 0x8, RZ ;  /* 0x0000000800eb7824 */ /* 0x000fe200078e00ff */
[----:B------:R-:W-:Y:S01]  /*1cb0*/  IADD3 R233, R37, -0x1, RZ ;  /* 0xffffffff25e97810 */ /* 0x000fe20007ffe0ff */
[----:B------:R-:W-:Y:S01]  /*1cc0*/  IMAD R41, R32, UR5, R41 ;  /* 0x0000000520297c24 */ /* 0x000fe2000f8e0229 */
[----:B------:R-:W4:Y:S01]  /*1cd0*/  @!P1 LDC.64 R2, c[0x0][0x228] ;  /* 0x00008a00ff029b82 */ /* 0x000f220000000a00 */
[----:B------:R-:W-:Y:S01]  /*1ce0*/  BSSY B0, `(.L_x_3671) ;  /* 0x000004c000007945 */ /* 0x000fe20003800000 */
[----:B------:R-:W-:Y:S01]  /*1cf0*/  IADD3 R26, P3, R235, R26, RZ ;  /* 0x0000001aeb1a7210 */ /* 0x000fe20007f7e0ff */
[----:B------:R-:W-:Y:S01]  /*1d00*/  IMAD.SHL.U32 R39, R233, 0x80, RZ ;  /* 0x00000080e9277824 */ /* 0x000fe200078e00ff */
[----:B------:R-:W-:Y:S01]  /*1d10*/  LOP3.LUT R15, R234, 0x38, R235, 0xf8, !PT ;  /* 0x00000038ea0f7812 */ /* 0x000fe200078ef8eb */
[----:B------:R-:W-:Y:S01]  /*1d20*/  VIADD R38, R235, 0x40 ;  /* 0x00000040eb267836 */ /* 0x000fe20000000000 */
[----:B------:R-:W-:-:S04]  /*1d30*/  SHF.R.U32.HI R234, RZ, 0x3, R234 ;  /* 0x00000003ffea7819 */ /* 0x000fc800000116ea */
[----:B------:R-:W-:Y:S02]  /*1d40*/  LOP3.LUT R234, R15, R234, RZ, 0x3c, !PT ;  /* 0x000000ea0fea7212 */ /* 0x000fe400078e3cff */
[----:B------:R-:W-:Y:S01]  /*1d50*/  SHF.R.S32.HI R15, RZ, 0x1f, R14 ;  /* 0x0000001fff0f7819 */ /* 0x000fe2000001140e */
[----:B---3--:R-:W-:-:S04]  /*1d60*/  @P1 IMAD.WIDE.U32 R20, R8, R4, RZ ;  /* 0x0000000408141225 */ /* 0x008fc800078e00ff */
[----:B------:R-:W-:Y:S01]  /*1d70*/  IMAD.IADD R4, R42, 0x1, -R23 ;  /* 0x000000012a047824 */ /* 0x000fe200078e0a17 */
[----:B------:R-:W-:Y:S01]  /*1d80*/  LEA.HI R23, R17, R42, RZ, 0x6 ;  /* 0x0000002a11177211 */ /* 0x000fe200078f30ff */
[----:B------:R-:W-:Y:S02]  /*1d90*/  @P1 IMAD R5, R8, R5, R21 ;  /* 0x0000000508051224 */ /* 0x000fe400078e0215 */
[-C--:B----4-:R-:W-:Y:S01]  /*1da0*/  @!P1 IMAD R8, R13, R2.reuse, RZ ;  /* 0x000000020d089224 */ /* 0x090fe200078e02ff */
[----:B------:R-:W-:Y:S01]  /*1db0*/  SHF.R.S32.HI R13, RZ, 0x1f, R4 ;  /* 0x0000001fff0d7819 */ /* 0x000fe20000011404 */
[----:B------:R-:W-:-:S03]  /*1dc0*/  @!P1 IMAD.WIDE.U32 R24, R237, R2, RZ ;  /* 0x00000002ed189225 */ /* 0x000fc600078e00ff */
[----:B------:R-:W-:Y:S01]  /*1dd0*/  LEA.HI R13, R13, R4, RZ, 0x3 ;  /* 0x000000040d0d7211 */ /* 0x000fe200078f18ff */
[----:B------:R-:W-:Y:S01]  /*1de0*/  @!P1 IMAD R3, R237, R3, R8 ;  /* 0x00000003ed039224 */ /* 0x000fe200078e0208 */
[----:B------:R-:W-:Y:S01]  /*1df0*/  SHF.R.S32.HI R8, RZ, 0x1f, R235 ;  /* 0x0000001fff087819 */ /* 0x000fe200000114eb */
[----:B------:R-:W-:Y:S01]  /*1e00*/  @P1 IMAD.MOV.U32 R2, RZ, RZ, R20 ;  /* 0x000000ffff021224 */ /* 0x000fe200078e0014 */
[----:B------:R-:W-:Y:S01]  /*1e10*/  LOP3.LUT R21, R13, 0xfffffff8, RZ, 0xc0, !PT ;  /* 0xfffffff80d157812 */ /* 0x000fe200078ec0ff */
[----:B------:R-:W-:Y:S01]  /*1e20*/  @!P1 IMAD.MOV.U32 R2, RZ, RZ, R24 ;  /* 0x000000ffff029224 */ /* 0x000fe200078e0018 */
[----:B------:R-:W-:Y:S01]  /*1e30*/  IADD3 R20, P2, R235, R12, RZ ;  /* 0x0000000ceb147210 */ /* 0x000fe20007f5e0ff */
[----:B------:R-:W-:Y:S01]  /*1e40*/  IMAD.X R27, R8, 0x1, R10, P3 ;  /* 0x00000001081b7824 */ /* 0x000fe200018e060a */
[----:B------:R-:W-:Y:S01]  /*1e50*/  @!P1 IADD3 R5, R25, R3, RZ ;  /* 0x0000000319059210 */ /* 0x000fe20007ffe0ff */
[----:B------:R-:W-:Y:S01]  /*1e60*/  IMAD.IADD R4, R4, 0x1, -R21 ;  /* 0x0000000104047824 */ /* 0x000fe200078e0a15 */
[----:B------:R-:W-:Y:S01]  /*1e70*/  IADD3 R28, P1, R235, R2, RZ ;  /* 0x00000002eb1c7210 */ /* 0x000fe20007f3e0ff */
[----:B------:R-:W-:-:S02]  /*1e80*/  IMAD.X R21, R8, 0x1, R11, P2 ;  /* 0x0000000108157824 */ /* 0x000fc400010e060b */
[----:B------:R-:W-:Y:S01]  /*1e90*/  IMAD.SHL.U32 R23, R23, 0x8, RZ ;  /* 0x0000000817177824 */ /* 0x000fe200078e00ff */
[----:B------:R-:W3:Y:S01]  /*1ea0*/  LDC.64 R10, c[0x0][0x3c8] ;  /* 0x0000f200ff0a7b82 */ /* 0x000ee20000000a00 */
[----:B------:R-:W-:-:S03]  /*1eb0*/  IMAD.WIDE.U32 R34, R34, UR6, R20 ;  /* 0x0000000622227c25 */ /* 0x000fc6000f8e0014 */
[----:B------:R-:W-:Y:S01]  /*1ec0*/  LOP3.LUT R234, R234, 0xfffffe00, R23, 0xf8, !PT ;  /* 0xfffffe00eaea7812 */ /* 0x000fe200078ef817 */
[C---:B------:R-:W-:Y:S02]  /*1ed0*/  VIADD R25, R14.reuse, 0x10 ;  /* 0x000000100e197836 */ /* 0x040fe40000000000 */
[C---:B------:R-:W-:Y:S02]  /*1ee0*/  VIADD R23, R14.reuse, 0x20 ;  /* 0x000000200e177836 */ /* 0x040fe40000000000 */
[----:B------:R-:W-:Y:S01]  /*1ef0*/  VIADD R21, R14, 0x30 ;  /* 0x000000300e157836 */ /* 0x000fe20000000000 */
[-C--:B------:R-:W-:Y:S01]  /*1f00*/  ISETP.GE.AND P5, PT, R25, R227.reuse, PT ;  /* 0x000000e31900720c */ /* 0x080fe20003fa6270 */
[----:B------:R-:W-:Y:S01]  /*1f10*/  IMAD.X R29, R8, 0x1, R5, P1 ;  /* 0x00000001081d7824 */ /* 0x000fe200008e0605 */
[-C--:B------:R-:W-:Y:S01]  /*1f20*/  ISETP.GE.AND P4, PT, R23, R227.reuse, PT ;  /* 0x000000e31700720c */ /* 0x080fe20003f86270 */
[----:B------:R-:W-:Y:S01]  /*1f30*/  IMAD.WIDE R44, R45, 0x40, R14 ;  /* 0x000000402d2c7825 */ /* 0x000fe200078e020e */
[----:B------:R-:W-:-:S02]  /*1f40*/  ISETP.GE.AND P3, PT, R21, R227, PT ;  /* 0x000000e31500720c */ /* 0x000fc40003f66270 */
[----:B------:R-:W-:Y:S01]  /*1f50*/  MOV R5, 0x20 ;  /* 0x0000002000057802 */ /* 0x000fe20000000f00 */
[----:B------:R-:W-:Y:S01]  /*1f60*/  IMAD.WIDE.U32 R28, R32, UR4, R28 ;  /* 0x00000004201c7c25 */ /* 0x000fe2000f8e001c */
[----:B------:R-:W-:Y:S01]  /*1f70*/  UMOV UR4, 0x400 ;  /* 0x0000040000047882 */ /* 0x000fe20000000000 */
[----:B------:R-:W-:Y:S01]  /*1f80*/  R2P PR, R4, 0x6 ;  /* 0x0000000604007804 */ /* 0x000fe20000000000 */
[----:B-1----:R-:W-:Y:S01]  /*1f90*/  ULEA UR4, UR8, UR4, 0x18 ;  /* 0x0000000408047291 */ /* 0x002fe2000f8ec03f */
[----:B------:R-:W-:Y:S02]  /*1fa0*/  IMAD.IADD R12, R6, 0x1, -R39 ;  /* 0x00000001060c7824 */ /* 0x000fe400078e0a27 */
[----:B------:R-:W-:Y:S01]  /*1fb0*/  IMAD.IADD R41, R29, 0x1, R41 ;  /* 0x000000011d297824 */ /* 0x000fe200078e0229 */
[----:B------:R-:W-:Y:S02]  /*1fc0*/  SEL R7, R7, 0xfffffff0, !P1 ;  /* 0xfffffff007077807 */ /* 0x000fe40004800000 */
[----:B------:R-:W-:-:S02]  /*1fd0*/  LEA R234, R234, UR4, 0x1 ;  /* 0x00000004eaea7c11 */ /* 0x000fc4000f8e08ff */
        /* <DEDUP_REMOVED lines=28> */
.L_x_3672:
[----:B------:R-:W-:Y:S05]  /*21a0*/  BSYNC B0 ;  /* 0x0000000000007941 */ /* 0x000fea0003800000 */
.L_x_3671:
        /* <DEDUP_REMOVED lines=31> */
.L_x_3674:
[----:B------:R-:W-:Y:S05]  /*23a0*/  BSYNC B0 ;  /* 0x0000000000007941 */ /* 0x000fea0003800000 */
.L_x_3673:
        /* <DEDUP_REMOVED lines=31> */
.L_x_3676:
[----:B------:R-:W-:Y:S05]  /*25a0*/  BSYNC B0 ;  /* 0x0000000000007941 */ /* 0x000fea0003800000 */
.L_x_3675:
        /* <DEDUP_REMOVED lines=31> */
.L_x_3678:
[----:B------:R-:W-:Y:S05]  /*27a0*/  BSYNC B0 ;  /* 0x0000000000007941 */ /* 0x000fea0003800000 */
.L_x_3677:
        /* <DEDUP_REMOVED lines=33> */
.L_x_3680:
[----:B------:R-:W-:Y:S05]  /*29c0*/  BSYNC B0 ;  /* 0x0000000000007941 */ /* 0x000fea0003800000 */
.L_x_3679:
        /* <DEDUP_REMOVED lines=24> */
.L_x_3682:
[----:B------:R-:W-:Y:S05]  /*2b50*/  BSYNC B0 ;  /* 0x0000000000007941 */ /* 0x000fea0003800000 */
.L_x_3681:
        /* <DEDUP_REMOVED lines=27> */
.L_x_3684:
[----:B------:R-:W-:Y:S05]  /*2d10*/  BSYNC B0 ;  /* 0x0000000000007941 */ /* 0x000fea0003800000 */
.L_x_3683:
[----:B------:R-:W-:Y:S01]  /*2d20*/  BSSY B0, `(.L_x_3685) ;  /* 0x000001d000007945 */ /* 0x000fe20003800000 */
[-C--:B------:R-:W-:Y:S01]  /*2d30*/  ISETP.GE.AND P6, PT, R41, R12.reuse, PT ;  /* 0x0000000c2900720c */ /* 0x080fe20003fc6270 */
[C---:B-12---:R-:W-:Y:S01]  /*2d40*/  VIADD R29, R14.reuse, 0x60 ;  /* 0x000000600e1d7836 */ /* 0x046fe20000000000 */
        /* <DEDUP_REMOVED lines=26> */
.L_x_3686:
[----:B------:R-:W-:Y:S05]  /*2ef0*/  BSYNC B0 ;  /* 0x0000000000007941 */ /* 0x000fea0003800000 */
.L_x_3685:
        /* <DEDUP_REMOVED lines=24> */
.L_x_3688:
[----:B------:R-:W-:Y:S05]  /*3080*/  BSYNC B0 ;  /* 0x0000000000007941 */ /* 0x000fea0003800000 */
.L_x_3687:
        /* <DEDUP_REMOVED lines=28> */
.L_x_3690:
[----:B------:R-:W-:Y:S05]  /*3250*/  BSYNC B0 ;  /* 0x0000000000007941 */ /* 0x000fea0003800000 */
.L_x_3689:
        /* <DEDUP_REMOVED lines=25> */
.L_x_3692:
[----:B------:R-:W-:Y:S05]  /*33f0*/  BSYNC B0 ;  /* 0x0000000000007941 */ /* 0x000fea0003800000 */
.L_x_3691:
        /* <DEDUP_REMOVED lines=8> */
[----:B------:R-:W5:Y:S01]  /*3480*/  @!P3 LDC.64 R8, c[0x0][0x218] ;  /* 0x00008600ff08bb82 */ /* 0x000f620000000a00 */
[----:B------:R3:W-:Y:S07]  /*3490*/  @P3 STS.128 [R234+0x7800], RZ ;  /* 0x007800ffea003388 */ /* 0x0007ee0000000c00 */
[----:B-12-4-:R-:W1:Y:S01]  /*34a0*/  @!P2 LDC.64 R2, c[0x0][0x218] ;  /* 0x00008600ff02ab82 */ /* 0x016e620000000a00 */
[----:B-----5:R-:W-:-:S04]  /*34b0*/  @!P3 LEA R8, P5, R44, R8, 0x1 ;  /* 0x000000082c08b211 */ /* 0x020fc800078a08ff */
[C---:B------:R-:W-:Y:S02]  /*34c0*/  @!P3 LEA.HI.X R9, R44.reuse, R9, R22, 0x1, P5 ;  /* 0x000000092c09b211 */ /* 0x040fe400028f0c16 */
[----:B-1----:R-:W-:-:S03]  /*34d0*/  @!P2 LEA R2, P1, R44, R2, 0x1 ;  /* 0x000000022c02a211 */ /* 0x002fc600078208ff */
        /* <DEDUP_REMOVED lines=9> */
[----:B---3--:R1:W-:Y:S02]  /*3570*/  @!P2 LDGSTS.E.BYPASS.LTC128B.128 [R234+0xb800], desc[UR12][R2.64+0x80] ;  /* 0x0b80008002eaafae */ /* 0x0083e4000b901d4c */
.L_x_3694:
[----:B------:R-:W-:Y:S05]  /*3580*/  BSYNC B0 ;  /* 0x0000000000007941 */ /* 0x000fea0003800000 */
.L_x_3693:
[----:B------:R-:W0:Y:S01]  /*3590*/  LDGDEPBAR ;  /* 0x00000000000079af */ /* 0x000e220000000000 */
[----:B------:R-:W-:Y:S01]  /*35a0*/  ULDC.64 UR6, c[0x0][0x3d0] ;  /* 0x0000f40000067ab9 */ /* 0x000fe20000000a00 */
[-C--:B------:R-:W-:Y:S01]  /*35b0*/  ISETP.GE.AND P5, PT, R14, R12.reuse, PT ;  /* 0x0000000c0e00720c */ /* 0x080fe20003fa6270 */
[----:B------:R-:W-:Y:S01]  /*35c0*/  IMAD R20, R20, UR6, RZ ;  /* 0x0000000614147c24 */ /* 0x000fe2000f8e02ff */
[-C--:B------:R-:W-:Y:S01]  /*35d0*/  ISETP.GE.AND P6, PT, R25, R12.reuse, PT ;  /* 0x0000000c1900720c */ /* 0x080fe20003fc6270 */
[----:B------:R-:W-:Y:S01]  /*35e0*/  IMAD.WIDE.U32 R32, R237, UR6, R32 ;  /* 0x00000006ed207c25 */ /* 0x000fe2000f8e0020 */
[-C--:B------:R-:W-:Y:S01]  /*35f0*/  ISETP.GE.AND P2, PT, R23, R12.reuse, PT ;  /* 0x0000000c1700720c */ /* 0x080fe20003f46270 */
[----:B------:R-:W-:Y:S01]  /*3600*/  ULDC UR5, c[0x0][0x2e8] ;  /* 0x0000ba0000057ab9 */ /* 0x000fe20000000800 */
[----:B------:R-:W-:Y:S01]  /*3610*/  ISETP.GE.AND P1, PT, R21, R12, PT ;  /* 0x0000000c1500720c */ /* 0x000fe20003f26270 */
[----:B------:R-:W-:Y:S01]  /*3620*/  IMAD R20, R237, UR7, R20 ;  /* 0x00000007ed147c24 */ /* 0x000fe2000f8e0214 */
[----:B-1234-:R-:W-:Y:S01]  /*3630*/  LEA R2, P3, R32, R10, 0x2 ;  /* 0x0000000a20027211 */ /* 0x01efe200078610ff */
[----:B------:R-:W-:-:S02]  /*3640*/  IMAD.X R19, R15, 0x1, R19, P4 ;  /* 0x000000010f137824 */ /* 0x000fc400020e0613 */
[----:B------:R-:W-:Y:S01]  /*3650*/  IMAD.IADD R35, R35, 0x1, R18 ;  /* 0x0000000123237824 */ /* 0x000fe200078e0212 */
[----:B------:R-:W-:Y:S01]  /*3660*/  SHF.R.S32.HI R16, RZ, 0x4, R16 ;  /* 0x00000004ff107819 */ /* 0x000fe20000011410 */
[----:B------:R-:W-:Y:S01]  /*3670*/  IMAD.IADD R20, R33, 0x1, R20 ;  /* 0x0000000121147824 */ /* 0x000fe200078e0214 */
[----:B------:R-:W-:Y:S01]  /*3680*/  ULDC.64 UR6, c[0x0][0x220] ;  /* 0x0000880000067ab9 */ /* 0x000fe20000000a00 */
[----:B------:R-:W-:-:S03]  /*3690*/  IMAD R19, R19, R186, RZ ;  /* 0x000000ba13137224 */ /* 0x000fc600078e02ff */
[----:B------:R-:W-:Y:S01]  /*36a0*/  LEA.HI.X R3, R32, R11, R20, 0x2, P3 ;  /* 0x0000000b20037211 */ /* 0x000fe200018f1414 */
[C---:B------:R-:W-:Y:S01]  /*36b0*/  IMAD R19, R40.reuse, R187, R19 ;  /* 0x000000bb28137224 */ /* 0x040fe200078e0213 */
[----:B------:R-:W-:Y:S01]  /*36c0*/  ISETP.GE.AND P3, PT, R41, R12, PT ;  /* 0x0000000c2900720c */ /* 0x000fe20003f66270 */
[----:B------:R-:W-:Y:S01]  /*36d0*/  IMAD.WIDE.U32 R40, R40, R186, R34 ;  /* 0x000000ba28287225 */ /* 0x000fe200078e0022 */
[----:B------:R-:W-:-:S04]  /*36e0*/  DEPBAR.LE SB0, 0x0 ;  /* 0x000080000000791a */ /* 0x000fc80000000000 */
[----:B------:R1:W5:Y:S01]  /*36f0*/  LDG.E R2, desc[UR12][R2.64] ;  /* 0x0000000c02027981 */ /* 0x000362000c1e1900 */
[----:B------:R-:W-:Y:S01]  /*3700*/  IMAD.IADD R36, R41, 0x1, R19 ;  /* 0x0000000129247824 */ /* 0x000fe200078e0213 */
[----:B------:R-:W-:Y:S01]  /*3710*/  LEA.HI R225, R16, R16, RZ, 0x1 ;  /* 0x0000001010e17211 */ /* 0x000fe200078f08ff */
[----:B------:R-:W-:Y:S01]  /*3720*/  BSSY B0, `(.L_x_3695) ;  /* 0x000001a000007945 */ /* 0x000fe20003800000 */
[----:B------:R-:W-:Y:S01]  /*3730*/  BAR.SYNC.DEFER_BLOCKING 0x0 ;  /* 0x0000000000007b1d */ /* 0x000fe20000010000 */
[----:B------:R-:W-:Y:S01]  /*3740*/  LEA R188, P4, R40, UR6, 0x1 ;  /* 0x0000000628bc7c11 */ /* 0x000fe2000f8808ff */
[C---:B------:R-:W-:Y:S01]  /*3750*/  IMAD.SHL.U32 R232, R186.reuse, 0x10, RZ ;  /* 0x00000010bae87824 */ /* 0x040fe200078e00ff */
[----:B------:R-:W-:Y:S02]  /*3760*/  LEA.HI R126, R17, R42, RZ, 0x5 ;  /* 0x0000002a117e7211 */ /* 0x000fe400078f28ff */
[----:B------:R-:W-:Y:S02]  /*3770*/  SHF.L.U64.HI R231, R186, 0x4, R187 ;  /* 0x00000004bae77819 */ /* 0x000fe400000102bb */
[----:B------:R-:W-:-:S02]  /*3780*/  LOP3.LUT R225, R225, 0xfffffffe, RZ, 0xc0, !PT ;  /* 0xfffffffee1e17812 */ /* 0x000fc400078ec0ff */
[----:B------:R-:W-:Y:S01]  /*3790*/  LEA.HI.X R189, R40, UR7, R36, 0x1, P4 ;  /* 0x0000000728bd7c11 */ /* 0x000fe2000a0f0c24 */
[----:B-1----:R-:W1:Y:S01]  /*37a0*/  MUFU.RCP R3, UR5 ;  /* 0x0000000500037d08 */ /* 0x002e620008001000 */
        /* <DEDUP_REMOVED lines=17> */
.L_x_3696:
[----:B------:R-:W-:Y:S05]  /*38c0*/  BSYNC B0 ;  /* 0x0000000000007941 */ /* 0x000fea0003800000 */
.L_x_3695:
        /* <DEDUP_REMOVED lines=22> */
.L_x_3698:
[----:B------:R-:W-:Y:S05]  /*3a30*/  BSYNC B0 ;  /* 0x0000000000007941 */ /* 0x000fea0003800000 */
.L_x_3697:
[----:B------:R2:W-:Y:S01]  /*3a40*/  @P2 STS.128 [R234+0xd000], RZ ;  /* 0x00d000ffea002388 */ /* 0x0005e20000000c00 */
[----:B-1----:R-:W-:Y:S01]  /*3a50*/  IMAD.SHL.U32 R8, R0, 0x40, RZ ;  /* 0x0000004000087824 */ /* 0x002fe200078e00ff */
        /* <DEDUP_REMOVED lines=19> */
[----:B--2---:R-:W-:Y:S10]  /*3b90*/  @P2 BRA `(.L_x_3700) ;  /* 0x0000000000502947 */ /* 0x004ff40003800000 */
        /* <DEDUP_REMOVED lines=20> */
.L_x_3700:
[----:B------:R-:W-:Y:S05]  /*3ce0*/  BSYNC B0 ;  /* 0x0000000000007941 */ /* 0x000fea0003800000 */
.L_x_3699:
        /* <DEDUP_REMOVED lines=30> */
.L_x_3702:
[----:B------:R-:W-:Y:S05]  /*3ed0*/  BSYNC B0 ;  /* 0x0000000000007941 */ /* 0x000fea0003800000 */
.L_x_3701:
        /* <DEDUP_REMOVED lines=24> */
.L_x_3704:
[----:B------:R-:W-:Y:S05]  /*4060*/  BSYNC B0 ;  /* 0x0000000000007941 */ /* 0x000fea0003800000 */
.L_x_3703:
        /* <DEDUP_REMOVED lines=24> */
.L_x_3706:
[----:B------:R-:W-:Y:S05]  /*41f0*/  BSYNC B0 ;  /* 0x0000000000007941 */ /* 0x000fea0003800000 */
.L_x_3705:
        /* <DEDUP_REMOVED lines=24> */
.L_x_3708:
[----:B------:R-:W-:Y:S05]  /*4380*/  BSYNC B0 ;  /* 0x0000000000007941 */ /* 0x000fea0003800000 */
.L_x_3707:
        /* <DEDUP_REMOVED lines=24> */
.L_x_3710:
[----:B------:R-:W-:Y:S05]  /*4510*/  BSYNC B0 ;  /* 0x0000000000007941 */ /* 0x000fea0003800000 */
.L_x_3709:
[----:B------:R-:W-:Y:S01]  /*4520*/  LDSM.16.M88.4 R60, [R226] ;  /* 0x00000000e23c783b */ /* 0x000fe20000000200 */
[----:B------:R-:W-:Y:S01]  /*4530*/  R2P PR, R0, 0x6 ;  /* 0x0000000600007804 */ /* 0x000fe20000000000 */
[C---:B------:R-:W-:Y:S01]  /*4540*/  VIADD R0, R225.reuse, 0x4000 ;  /* 0x00004000e1007836 */ /* 0x040fe20000000000 */
[----:B------:R-:W-:Y:S01]  /*4550*/  LOP3.LUT R4, R4, R43, RZ, 0xfc, !PT ;  /* 0x0000002b04047212 */ /* 0x000fe200078efcff */
[----:B------:R-:W1:Y:S01]  /*4560*/  LDSM.16.M88.4 R28, [R225+0x4000] ;  /* 0x00400000e11c783b */ /* 0x000e620000000200 */
[----:B------:R-:W-:Y:S02]  /*4570*/  VIADD R223, R225, 0x4020 ;  /* 0x00004020e1df7836 */ /* 0x000fe40000000000 */
[----:B-----5:R-:W-:Y:S01]  /*4580*/  FMUL.FTZ R3, R2, R3 ;  /* 0x0000000302037220 */ /* 0x020fe20000410000 */
[--C-:B------:R-:W-:Y:S01]  /*4590*/  IMAD R224, R7, 0x2, R226.reuse ;  /* 0x0000000207e07824 */ /* 0x100fe200078e02e2 */
[----:B------:R-:W1:Y:S01]  /*45a0*/  LDSM.16.M88.4 R20, [R225+0x4800] ;  /* 0x00480000e114783b */ /* 0x000e620000000200 */
[----:B------:R-:W-:-:S02]  /*45b0*/  IMAD R222, R5, 0x2, R226 ;  /* 0x0000000205de7824 */ /* 0x000fc400078e02e2 */
[----:B------:R-:W-:Y:S01]  /*45c0*/  IMAD R221, R5, 0x2, R224 ;  /* 0x0000000205dd7824 */ /* 0x000fe200078e02e0 */
[----:B------:R-:W1:Y:S01]  /*45d0*/  LDSM.16.M88.4 R12, [R225+0x5000] ;  /* 0x00500000e10c783b */ /* 0x000e620000000200 */
[----:B------:R-:W-:Y:S02]  /*45e0*/  IMAD R124, R124, 0x10, R127 ;  /* 0x000000107c7c7824 */ /* 0x000fe400078e027f */
[----:B------:R-:W-:Y:S01]  /*45f0*/  @P1 VIADD R223, R0, 0xffffffe0 ;  /* 0xffffffe000df1836 */ /* 0x000fe20000000000 */
[----:B------:R-:W1:Y:S01]  /*4600*/  LDSM.16.M88.4 R92, [R225+0x5800] ;  /* 0x00580000e15c783b */ /* 0x000e620000000200 */
[----:B------:R-:W-:Y:S02]  /*4610*/  IMAD.MOV.U32 R0, RZ, RZ, 0x40 ;  /* 0x00000040ff007424 */ /* 0x000fe400078e00ff */
[----:B------:R-:W-:Y:S01]  /*4620*/  IMAD.SHL.U32 R236, R42, 0x2, RZ ;  /* 0x000000022aec7824 */ /* 0x000fe200078e00ff */
[----:B------:R-:W1:Y:S01]  /*4630*/  LDSM.16.M88.4 R84, [R225+0x6000] ;  /* 0x00600000e154783b */ /* 0x000e620000000200 */
[C---:B------:R-:W-:Y:S01]  /*4640*/  VIADD R215, R223.reuse, 0x800 ;  /* 0x00000800dfd77836 */ /* 0x040fe20000000000 */
[----:B------:R-:W-:Y:S01]  /*4650*/  SEL R0, R0, 0xffffffc0, !P2 ;  /* 0xffffffc000007807 */ /* 0x000fe20005000000 */
[C---:B------:R-:W-:Y:S01]  /*4660*/  VIADD R214, R223.reuse, 0x1000 ;  /* 0x00001000dfd67836 */ /* 0x040fe20000000000 */
[----:B------:R-:W1:Y:S01]  /*4670*/  LDSM.16.M88.4 R76, [R225+0x6800] ;  /* 0x00680000e14c783b */ /* 0x000e620000000200 */
[----:B------:R-:W-:Y:S01]  /*4680*/  LOP3.LUT R236, R236, 0x6, RZ, 0xc0, !PT ;  /* 0x00000006ecec7812 */ /* 0x000fe200078ec0ff */
[----:B------:R-:W-:-:S02]  /*4690*/  VIADD R213, R223, 0x1800 ;  /* 0x00001800dfd57836 */ /* 0x000fc40000000000 */
[----:B------:R-:W1:Y:S01]  /*46a0*/  LDSM.16.M88.4 R68, [R225+0x7000] ;  /* 0x00700000e144783b */ /* 0x000e620000000200 */
[----:B------:R-:W-:Y:S02]  /*46b0*/  IMAD.IADD R219, R225, 0x1, R0 ;  /* 0x00000001e1db7824 */ /* 0x000fe400078e0200 */
[----:B------:R-:W-:Y:S01]  /*46c0*/  IMAD.IADD R208, R0, 0x1, R223 ;  /* 0x0000000100d07824 */ /* 0x000fe200078e02df */
[----:B-1234-:R-:W1:Y:S01]  /*46d0*/  LDSM.16.M88.4 R8, [R225+0x7800] ;  /* 0x00780000e108783b */ /* 0x01ee620000000200 */
[C---:B------:R-:W-:Y:S02]  /*46e0*/  VIADD R212, R223.reuse, 0x2000 ;  /* 0x00002000dfd47836 */ /* 0x040fe40000000000 */
[C---:B------:R-:W-:Y:S01]  /*46f0*/  VIADD R211, R223.reuse, 0x2800 ;  /* 0x00002800dfd37836 */ /* 0x040fe20000000000 */
[----:B------:R-:W-:Y:S01]  /*4700*/  LDSM.16.M88.4 R104, [R224] ;  /* 0x00000000e068783b */ /* 0x000fe20000000200 */
[C---:B------:R-:W-:Y:S02]  /*4710*/  VIADD R210, R223.reuse, 0x3000 ;  /* 0x00003000dfd27836 */ /* 0x040fe40000000000 */
[C---:B------:R-:W-:Y:S01]  /*4720*/  VIADD R209, R223.reuse, 0x3800 ;  /* 0x00003800dfd17836 */ /* 0x040fe20000000000 */
[----:B------:R-:W2:Y:S01]  /*4730*/  LDSM.16.M88.4 R56, [R223] ;  /* 0x00000000df38783b */ /* 0x000ea20000000200 */
[----:B------:R-:W-:-:S02]  /*4740*/  VIADD R207, R223, 0x4000 ;  /* 0x00004000dfcf7836 */ /* 0x000fc40000000000 */
[C---:B------:R-:W-:Y:S01]  /*4750*/  VIADD R206, R223.reuse, 0x4800 ;  /* 0x00004800dfce7836 */ /* 0x040fe20000000000 */
[C---:B------:R-:W-:Y:S01]  /*4760*/  HMMA.16816.F32.BF16 R32, R60.reuse, R28, RZ ;  /* 0x0000001c3c20723c */ /* 0x040fe200000418ff */
[----:B------:R-:W3:Y:S01]  /*4770*/  LDSM.16.M88.4 R44, [R223+0x1000] ;  /* 0x00100000df2c783b */ /* 0x000ee20000000200 */
[C---:B------:R-:W-:Y:S02]  /*4780*/  VIADD R205, R223.reuse, 0x5000 ;  /* 0x00005000dfcd7836 */ /* 0x040fe40000000000 */
[C---:B------:R-:W-:Y:S01]  /*4790*/  VIADD R204, R223.reuse, 0x5800 ;  /* 0x00005800dfcc7836 */ /* 0x040fe20000000000 */
[----:B------:R-:W4:Y:S01]  /*47a0*/  LDSM.16.M88.4 R48, [R223+0x800] ;  /* 0x00080000df30783b */ /* 0x000f220000000200 */
[----:B------:R-:W-:Y:S01]  /*47b0*/  HMMA.16816.F32.BF16 R24, R60, R20, RZ ;  /* 0x000000143c18723c */ /* 0x000fe200000418ff */
[C---:B------:R-:W-:Y:S02]  /*47c0*/  VIADD R203, R223.reuse, 0x6000 ;  /* 0x00006000dfcb7836 */ /* 0x040fe40000000000 */
[----:B------:R-:W-:Y:S01]  /*47d0*/  LDSM.16.M88.4 R52, [R223+0x1800] ;  /* 0x00180000df34783b */ /* 0x000fe20000000200 */
[----:B------:R-:W-:-:S02]  /*47e0*/  VIADD R202, R223, 0x6800 ;  /* 0x00006800dfca7836 */ /* 0x000fc40000000000 */
[C---:B------:R-:W-:Y:S01]  /*47f0*/  HMMA.16816.F32.BF16 R16, R60.reuse, R12, RZ ;  /* 0x0000000c3c10723c */ /* 0x040fe200000418ff */
[----:B------:R-:W-:Y:S01]  /*4800*/  LDSM.16.M88.4 R100, [R222] ;  /* 0x00000000de64783b */ /* 0x000fe20000000200 */
[C---:B------:R-:W-:Y:S02]  /*4810*/  VIADD R201, R223.reuse, 0x7000 ;  /* 0x00007000dfc97836 */ /* 0x040fe40000000000 */
[----:B------:R-:W-:Y:S01]  /*4820*/  VIADD R200, R223, 0x7800 ;  /* 0x00007800dfc87836 */ /* 0x000fe20000000000 */
[----:B------:R-:W-:Y:S01]  /*4830*/  LDSM.16.M88.4 R112, [R223+0x2800] ;  /* 0x00280000df70783b */ /* 0x000fe20000000200 */
        /* <DEDUP_REMOVED lines=31> */
[C---:B------:R-:W-:Y:S01]  /*4a30*/  HMMA.16816.F32.BF16 R92, R104.reuse, R54, R92 ;  /* 0x00000036685c723c */ /* 0x040fe2000004185c */
[----:B------:R-:W4:Y:S05]  /*4a40*/  LDSM.16.M88.4 R52, [R219+0x5800] ;  /* 0x00580000db34783b */ /* 0x000f2a0000000200 */
[C---:B--2---:R-:W-:Y:S06]  /*4a50*/  HMMA.16816.F32.BF16 R72, R104.reuse, R56, R72 ;  /* 0x000000386848723c */ /* 0x044fec0000041848 */
[----:B------:R-:W-:Y:S01]  /*4a60*/  HMMA.16816.F32.BF16 R68, R104, R58, R68 ;  /* 0x0000003a6844723c */ /* 0x000fe20000041844 */
[----:B------:R-:W2:Y:S05]  /*4a70*/  LDSM.16.M88.4 R56, [R219+0x6000] ;  /* 0x00600000db38783b */ /* 0x000eaa0000000200 */
[C---:B---3--:R-:W-:Y:S06]  /*4a80*/  HMMA.16816.F32.BF16 R24, R100.reuse, R44, R24 ;  /* 0x0000002c6418723c */ /* 0x048fec0000041818 */
[C---:B------:R-:W-:Y:S01]  /*4a90*/  HMMA.16816.F32.BF16 R20, R100.reuse, R46, R20 ;  /* 0x0000002e6414723c */ /* 0x040fe20000041814 */
[----:B------:R-:W-:Y:S05]  /*4aa0*/  LDSM.16.M88.4 R44, [R208] ;  /* 0x00000000d02c783b */ /* 0x000fea0000000200 */
[C---:B-1----:R-:W-:Y:S06]  /*4ab0*/  HMMA.16816.F32.BF16 R16, R100.reuse, R8, R16 ;  /* 0x000000086410723c */ /* 0x042fec0000041810 */
[C---:B------:R-:W-:Y:S01]  /*4ac0*/  HMMA.16816.F32.BF16 R12, R100.reuse, R10, R12 ;  /* 0x0000000a640c723c */ /* 0x040fe2000004180c */
[----:B------:R-:W1:Y:S05]  /*4ad0*/  LDSM.16.M88.4 R8, [R221] ;  /* 0x00000000dd08783b */ /* 0x000e6a0000000200 */
[C---:B------:R-:W-:Y:S06]  /*4ae0*/  HMMA.16816.F32.BF16 R32, R100.reuse, R48, R32 ;  /* 0x000000306420723c */ /* 0x040fec0000041820 */
[----:B------:R-:W-:Y:S01]  /*4af0*/  HMMA.16816.F32.BF16 R28, R100, R50, R28 ;  /* 0x00000032641c723c */ /* 0x000fe2000004181c */
[----:B------:R-:W3:Y:S05]  /*4b00*/  LDSM.16.M88.4 R48, [R219+0x7000] ;  /* 0x00700000db30783b */ /* 0x000eea0000000200 */
[C---:B------:R-:W-:Y:S06]  /*4b10*/  HMMA.16816.F32.BF16 R80, R104.reuse, R112, R80 ;  /* 0x000000706850723c */ /* 0x040fec0000041850 */
        /* <DEDUP_REMOVED lines=10> */
[----:B------:R-:W-:Y:S01]  /*4bc0*/  HMMA.16816.F32.BF16 R84, R100, R58, R84 ;  /* 0x0000003a6454723c */ /* 0x000fe20000041854 */
[----:B------:R-:W2:Y:S05]  /*4bd0*/  LDSM.16.M88.4 R56, [R208+0x1000] ;  /* 0x00100000d038783b */ /* 0x000eaa0000000200 */
[C---:B-1----:R-:W-:Y:S06]  /*4be0*/  HMMA.16816.F32.BF16 R32, R8.reuse, R44, R32 ;  /* 0x0000002c0820723c */ /* 0x042fec0000041820 */
[----:B------:R-:W-:Y:S01]  /*4bf0*/  HMMA.16816.F32.BF16 R28, R8, R46, R28 ;  /* 0x0000002e081c723c */ /* 0x000fe2000004181c */
[----:B------:R-:W1:Y:S05]  /*4c00*/  LDSM.16.M88.4 R44, [R208+0x3000] ;  /* 0x00300000d02c783b */ /* 0x000e6a0000000200 */
        /* <DEDUP_REMOVED lines=8> */
[----:B------:R-:W3:Y:S04]  /*4c90*/  LDSM.16.M88.4 R100, [R208+0x2800] ;  /* 0x00280000d064783b */ /* 0x000ee80000000200 */
[----:B------:R-:W-:Y:S01]  /*4ca0*/  LDSM.16.M88.4 R108, [R225+0xa000] ;  /* 0x00a00000e16c783b */ /* 0x000fe20000000200 */
        /* <DEDUP_REMOVED lines=20> */
[----:B------:R-:W-:Y:S04]  /*4df0*/  LDSM.16.M88.4 R52, [R224+0x2000] ;  /* 0x00200000e034783b */ /* 0x000fe80000000200 */
[----:B------:R-:W3:Y:S01]  /*4e00*/  LDSM.16.M88.4 R8, [R223+0x4000] ;  /* 0x00400000df08783b */ /* 0x000ee20000000200 */
        /* <DEDUP_REMOVED lines=11> */
[----:B------:R-:W4:Y:S05]  /*4ec0*/  LDSM.16.M88.4 R112, [R223+0x5000] ;  /* 0x00500000df70783b */ /* 0x000f2a0000000200 */
[C---:B------:R-:W-:Y:S06]  /*4ed0*/  HMMA.16816.F32.BF16 R24, R56.reuse, R116, R24 ;  /* 0x000000743818723c */ /* 0x040fec0000041818 */
[----:B------:R-:W-:Y:S01]  /*4ee0*/  HMMA.16816.F32.BF16 R20, R56, R118, R20 ;  /* 0x000000763814723c */ /* 0x000fe20000041814 */
[----:B------:R-:W-:Y:S05]  /*4ef0*/  LDSM.16.M88.4 R116, [R219+0x9800] ;  /* 0x00980000db74783b */ /* 0x000fea0000000200 */
[C---:B---3--:R-:W-:Y:S06]  /*4f00*/  HMMA.16816.F32.BF16 R32, R52.reuse, R8, R32 ;  /* 0x000000083420723c */ /* 0x048fec0000041820 */
[C---:B------:R-:W-:Y:S01]  /*4f10*/  HMMA.16816.F32.BF16 R28, R52.reuse, R10, R28 ;  /* 0x0000000a341c723c */ /* 0x040fe2000004181c */
[----:B------:R-:W3:Y:S05]  /*4f20*/  LDSM.16.M88.4 R8, [R219+0x8000] ;  /* 0x00800000db08783b */ /* 0x000eea0000000200 */
[C---:B-1----:R-:W-:Y:S06]  /*4f30*/  HMMA.16816.F32.BF16 R96, R52.reuse, R44, R96 ;  /* 0x0000002c3460723c */ /* 0x042fec0000041860 */
[----:B------:R-:W-:Y:S01]  /*4f40*/  HMMA.16816.F32.BF16 R92, R52, R46, R92 ;  /* 0x0000002e345c723c */ /* 0x000fe2000004185c */
[----:B------:R-:W1:Y:S05]  /*4f50*/  LDSM.16.M88.4 R44, [R219+0x9000] ;  /* 0x00900000db2c783b */ /* 0x000e6a0000000200 */
[C---:B------:R-:W-:Y:S06]  /*4f60*/  HMMA.16816.F32.BF16 R88, R56.reuse, R108, R88 ;  /* 0x0000006c3858723c */ /* 0x040fec0000041858 */
[C---:B------:R-:W-:Y:S01]  /*4f70*/  HMMA.16816.F32.BF16 R84, R56.reuse, R110, R84 ;  /* 0x0000006e3854723c */ /* 0x040fe20000041854 */
[----:B------:R-:W1:Y:S05]  /*4f80*/  LDSM.16.M88.4 R108, [R223+0x6000] ;  /* 0x00600000df6c783b */ /* 0x000e6a0000000200 */
[C---:B------:R-:W-:Y:S06]  /*4f90*/  HMMA.16816.F32.BF16 R80, R56.reuse, R104, R80 ;  /* 0x000000683850723c */ /* 0x040fec0000041850 */
[C---:B------:R-:W-:Y:S01]  /*4fa0*/  HMMA.16816.F32.BF16 R76, R56.reuse, R106, R76 ;  /* 0x0000006a384c723c */ /* 0x040fe2000004184c */
[----:B------:R-:W-:Y:S05]  /*4fb0*/  LDSM.16.M88.4 R104, [R223+0x6800] ;  /* 0x00680000df68783b */ /* 0x000fea0000000200 */
[C---:B------:R-:W-:Y:S06]  /*4fc0*/  HMMA.16816.F32.BF16 R64, R56.reuse, R100, R64 ;  /* 0x000000643840723c */ /* 0x040fec0000041840 */
[----:B------:R-:W-:Y:S01]  /*4fd0*/  HMMA.16816.F32.BF16 R60, R56, R102, R60 ;  /* 0x00000066383c723c */ /* 0x000fe2000004183c */
[----:B------:R-:W1:Y:S04]  /*4fe0*/  LDSM.16.M88.4 R56, [R223+0x7800] ;  /* 0x00780000df38783b */ /* 0x000e680000000200 */
[----:B------:R-:W-:Y:S01]  /*4ff0*/  LDSM.16.M88.4 R100, [R223+0x7000] ;  /* 0x00700000df64783b */ /* 0x000fe20000000200 */
[C---:B--2---:R-:W-:Y:S06]  /*5000*/  HMMA.16816.F32.BF16 R24, R52.reuse, R48, R24 ;  /* 0x000000303418723c */ /* 0x044fec0000041818 */
[C---:B------:R-:W-:Y:S01]  /*5010*/  HMMA.16816.F32.BF16 R20, R52.reuse, R50, R20 ;  /* 0x000000323414723c */ /* 0x040fe20000041814 */
[----:B------:R-:W2:Y:S05]  /*5020*/  LDSM.16.M88.4 R48, [R219+0x8800] ;  /* 0x00880000db30783b */ /* 0x000eaa0000000200 */
[C---:B----4-:R-:W-:Y:S06]  /*5030*/  HMMA.16816.F32.BF16 R16, R52.reuse, R112, R16 ;  /* 0x000000703410723c */ /* 0x050fec0000041810 */
[----:B------:R-:W-:Y:S01]  /*5040*/  HMMA.16816.F32.BF16 R12, R52, R114, R12 ;  /* 0x00000072340c723c */ /* 0x000fe2000004180c */
[----:B------:R-:W-:Y:S05]  /*5050*/  LDSM.16.M88.4 R112, [R219+0xa000] ;  /* 0x00a00000db70783b */ /* 0x000fea0000000200 */
[C---:B---3--:R-:W-:Y:S06]  /*5060*/  HMMA.16816.F32.BF16 R32, R120.reuse, R8, R32 ;  /* 0x000000087820723c */ /* 0x048fec0000041820 */
[C---:B------:R-:W-:Y:S01]  /*5070*/  HMMA.16816.F32.BF16 R28, R120.reuse, R10, R28 ;  /* 0x0000000a781c723c */ /* 0x040fe2000004181c */
        /* <DEDUP_REMOVED lines=8> */
[----:B------:R-:W-:Y:S01]  /*5100*/  HMMA.16816.F32.BF16 R60, R52, R58, R60 ;  /* 0x0000003a343c723c */ /* 0x000fe2000004183c */
[----:B------:R-:W4:Y:S05]  /*5110*/  LDSM.16.M88.4 R56, [R208+0x4000] ;  /* 0x00400000d038783b */ /* 0x000f2a0000000200 */
[C---:B--2---:R-:W-:Y:S06]  /*5120*/  HMMA.16816.F32.BF16 R24, R120.reuse, R48, R24 ;  /* 0x000000307818723c */ /* 0x044fec0000041818 */
[C---:B------:R-:W-:Y:S01]  /*5130*/  HMMA.16816.F32.BF16 R20, R120.reuse, R50, R20 ;  /* 0x000000327814723c */ /* 0x040fe20000041814 */
[----:B------:R-:W2:Y:S05]  /*5140*/  LDSM.16.M88.4 R48, [R208+0x5000] ;  /* 0x00500000d030783b */ /* 0x000eaa0000000200 */
[----:B------:R-:W-:Y:S06]  /*5150*/  HMMA.16816.F32.BF16 R96, R120, R116, R96 ;  /* 0x000000747860723c */ /* 0x000fec0000041860 */
[C---:B------:R-:W-:Y:S06]  /*5160*/  HMMA.16816.F32.BF16 R80, R52.reuse, R104, R80 ;  /* 0x000000683450723c */ /* 0x040fec0000041850 */
[C---:B------:R-:W-:Y:S01]  /*5170*/  HMMA.16816.F32.BF16 R76, R52.reuse, R106, R76 ;  /* 0x0000006a344c723c */ /* 0x040fe2000004184c */
[----:B------:R-:W2:Y:S05]  /*5180*/  LDSM.16.M88.4 R104, [R219+0xb000] ;  /* 0x00b00000db68783b */ /* 0x000eaa0000000200 */
[C---:B------:R-:W-:Y:S06]  /*5190*/  HMMA.16816.F32.BF16 R72, R52.reuse, R100, R72 ;  /* 0x000000643448723c */ /* 0x040fec0000041848 */
[----:B------:R-:W-:Y:S01]  /*51a0*/  HMMA.16816.F32.BF16 R68, R52, R102, R68 ;  /* 0x000000663444723c */ /* 0x000fe20000041844 */
[----:B------:R-:W2:Y:S04]  /*51b0*/  LDSM.16.M88.4 R100, [R219+0xb800] ;  /* 0x00b80000db64783b */ /* 0x000ea80000000200 */
[----:B------:R-:W2:Y:S01]  /*51c0*/  LDSM.16.M88.4 R52, [R208+0x4800] ;  /* 0x00480000d034783b */ /* 0x000ea20000000200 */
[----:B-1----:R-:W-:Y:S06]  /*51d0*/  HMMA.16816.F32.BF16 R96, R8, R44, R96 ;  /* 0x0000002c0860723c */ /* 0x002fec0000041860 */
[----:B------:R-:W-:Y:S01]  /*51e0*/  HMMA.16816.F32.BF16 R88, R120, R112, R88 ;  /* 0x000000707858723c */ /* 0x000fe20000041858 */
[----:B------:R-:W-:-:S05]  /*51f0*/  LOP3.LUT R45, R126, 0xffffffe0, RZ, 0xc0, !PT ;  /* 0xffffffe07e2d7812 */ /* 0x000fca00078ec0ff */
[----:B------:R-:W-:Y:S01]  /*5200*/  IMAD.IADD R0, R42, 0x1, -R45 ;  /* 0x000000012a007824 */ /* 0x000fe200078e0a2d */
[C---:B------:R-:W-:Y:S01]  /*5210*/  HMMA.16816.F32.BF16 R84, R120.reuse, R114, R84 ;  /* 0x000000727854723c */ /* 0x040fe20000041854 */
[----:B------:R-:W1:Y:S03]  /*5220*/  LDSM.16.M88.4 R112, [R208+0x6000] ;  /* 0x00600000d070783b */ /* 0x000e660000000200 */
[----:B------:R-:W-:Y:S02]  /*5230*/  SHF.R.S32.HI R45, RZ, 0x1f, R0 ;  /* 0x0000001fff2d7819 */ /* 0x000fe40000011400 */
[----:B---3--:R-:W-:Y:S02]  /*5240*/  HMMA.16816.F32.BF16 R80, R120, R108, R80 ;  /* 0x0000006c7850723c */ /* 0x008fe40000041850 */
[----:B------:R-:W-:Y:S01]  /*5250*/  LEA.HI R45, R45, R0, RZ, 0x2 ;  /* 0x000000002d2d7211 */ /* 0x000fe200078f10ff */
[----:B------:R-:W-:-:S03]  /*5260*/  IMAD.IADD R0, R39, 0x1, R236 ;  /* 0x0000000127007824 */ /* 0x000fc600078e02ec */
[----:B------:R-:W-:Y:S01]  /*5270*/  HMMA.16816.F32.BF16 R76, R120, R110, R76 ;  /* 0x0000006e784c723c */ /* 0x000fe2000004184c */
[----:B------:R-:W3:Y:S01]  /*5280*/  LDSM.16.M88.4 R108, [R208+0x6800] ;  /* 0x00680000d06c783b */ /* 0x000ee20000000200 */
[----:B------:R-:W-:Y:S01]  /*5290*/  SHF.R.S32.HI R45, RZ, 0x2, R45 ;  /* 0x00000002ff2d7819 */ /* 0x000fe2000001142d */
[C---:B------:R-:W-:Y:S02]  /*52a0*/  VIADD R43, R0.reuse, 0x8 ;  /* 0x00000008002b7836 */ /* 0x040fe40000000000 */
[----:B------:R-:W-:Y:S01]  /*52b0*/  VIADD R2, R0, 0x11 ;  /* 0x0000001100027836 */ /* 0x000fe20000000000 */
[----:B----4-:R-:W-:Y:S01]  /*52c0*/  HMMA.16816.F32.BF16 R32, R8, R56, R32 ;  /* 0x000000380820723c */ /* 0x010fe20000041820 */
[----:B------:R-:W-:-:S04]  /*52d0*/  IADD3 R45, R124, 0x1, R45 ;  /* 0x000000017c2d7810 */ /* 0x000fc80007ffe02d */
[----:B------:R-:W-:Y:S01]  /*52e0*/  IADD3 R128, R6, R45, -R128 ;  /* 0x0000002d06807210 */ /* 0x000fe20007ffe880 */
[C---:B------:R-:W-:Y:S01]  /*52f0*/  HMMA.16816.F32.BF16 R28, R8.reuse, R58, R28 ;  /* 0x0000003a081c723c */ /* 0x040fe2000004181c */
[----:B------:R-:W4:Y:S03]  /*5300*/  LDSM.16.M88.4 R56, [R208+0x7000] ;  /* 0x00700000d038783b */ /* 0x000f260000000200 */
[----:B------:R-:W-:Y:S02]  /*5310*/  IMAD.IADD R125, R128, 0x1, R125 ;  /* 0x00000001807d7824 */ /* 0x000fe400078e027d */
[----:B--2---:R-:W-:Y:S03]  /*5320*/  HMMA.16816.F32.BF16 R16, R8, R48, R16 ;  /* 0x000000300810723c */ /* 0x004fe60000041810 */
[----:B------:R-:W-:-:S02]  /*5330*/  VIMNMX R193, R125, R6, PT ;  /* 0x000000067dc17248 */ /* 0x000fc40003fe0100 */
[----:B------:R-:W-:Y:S01]  /*5340*/  VIADDMNMX R192, R125, 0x8, R6, PT ;  /* 0x000000087dc07846 */ /* 0x000fe20003800106 */
[----:B------:R-:W-:Y:S01]  /*5350*/  HMMA.16816.F32.BF16 R12, R8, R50, R12 ;  /* 0x00000032080c723c */ /* 0x000fe2000004180c */
[----:B------:R-:W2:Y:S01]  /*5360*/  LDSM.16.M88.4 R48, [R208+0x7800] ;  /* 0x00780000d030783b */ /* 0x000ea20000000200 */
[----:B------:R-:W-:Y:S01]  /*5370*/  VIADD R6, R0, 0x1 ;  /* 0x0000000100067836 */ /* 0x000fe20000000000 */
[----:B------:R-:W-:Y:S01]  /*5380*/  ISETP.GE.AND P5, PT, R43, R193, PT ;  /* 0x000000c12b00720c */ /* 0x000fe20003fa6270 */
[----:B------:R-:W-:-:S04]  /*5390*/  DEPBAR.LE SB0, 0x0 ;  /* 0x000080000000791a */ /* 0x000fc80000000000 */
[C---:B------:R-:W-:Y:S01]  /*53a0*/  HMMA.16816.F32.BF16 R92, R120.reuse, R118, R92 ;  /* 0x00000076785c723c */ /* 0x040fe2000004185c */
[C---:B------:R-:W-:Y:S02]  /*53b0*/  ISETP.GE.AND P3, PT, R6.reuse, R193, PT ;  /* 0x000000c10600720c */ /* 0x040fe40003f66270 */
[----:B------:R-:W-:Y:S02]  /*53c0*/  ISETP.GE.AND P2, PT, R6, R192, PT ;  /* 0x000000c00600720c */ /* 0x000fe40003f46270 */
[----:B------:R-:W-:Y:S01]  /*53d0*/  I2FP.F32.S32 R6, R6 ;  /* 0x0000000600067245 */ /* 0x000fe20000201400 */
[C---:B------:R-:W-:Y:S01]  /*53e0*/  HMMA.16816.F32.BF16 R72, R120.reuse, R104, R72 ;  /* 0x000000687848723c */ /* 0x040fe20000041848 */
[----:B------:R-:W-:Y:S02]  /*53f0*/  ISETP.GE.AND P1, PT, R43, R192, PT ;  /* 0x000000c02b00720c */ /* 0x000fe40003f26270 */
[----:B------:R-:W-:Y:S01]  /*5400*/  I2FP.F32.S32 R43, R43 ;  /* 0x0000002b002b7245 */ /* 0x000fe20000201400 */
[CC--:B------:R-:W-:Y:S01]  /*5410*/  FFMA.FTZ R33, R3.reuse, R6.reuse, R33 ;  /* 0x0000000603217223 */ /* 0x0c0fe20000010021 */
[----:B------:R-:W-:Y:S01]  /*5420*/  FFMA.FTZ R35, R3, R6, R35 ;  /* 0x0000000603237223 */ /* 0x000fe20000010023 */
[----:B------:R-:W-:Y:S01]  /*5430*/  HMMA.16816.F32.BF16 R68, R120, R106, R68 ;  /* 0x0000006a7844723c */ /* 0x000fe20000041844 */
[----:B------:R-:W-:-:S02]  /*5440*/  VIADD R6, R0, 0x9 ;  /* 0x0000000900067836 */ /* 0x000fc40000000000 */
[CC--:B------:R-:W-:Y:S01]  /*5450*/  FFMA.FTZ R28, R3.reuse, R43.reuse, R28 ;  /* 0x0000002b031c7223 */ /* 0x0c0fe2000001001c */
[----:B------:R-:W-:Y:S01]  /*5460*/  FFMA.FTZ R45, R3, R43, R30 ;  /* 0x0000002b032d7223 */ /* 0x000fe2000001001e */
[----:B------:R-:W-:Y:S01]  /*5470*/  FSEL R30, R33, -INF , !P3 ;  /* 0xff800000211e7808 */ /* 0x000fe20005800000 */
[C---:B------:R-:W-:Y:S01]  /*5480*/  HMMA.16816.F32.BF16 R64, R120.reuse, R100, R64 ;  /* 0x000000647840723c */ /* 0x040fe20000041840 */
[C---:B------:R-:W-:Y:S02]  /*5490*/  ISETP.GE.AND P6, PT, R6.reuse, R193, PT ;  /* 0x000000c10600720c */ /* 0x040fe40003fc6270 */
[----:B------:R-:W-:Y:S02]  /*54a0*/  ISETP.GE.AND P4, PT, R6, R192, PT ;  /* 0x000000c00600720c */ /* 0x000fe40003f86270 */
[----:B------:R-:W-:Y:S01]  /*54b0*/  FSEL R28, R28, -INF , !P5 ;  /* 0xff8000001c1c7808 */ /* 0x000fe20006800000 */
[----:B------:R-:W-:Y:S01]  /*54c0*/  HMMA.16816.F32.BF16 R60, R120, R102, R60 ;  /* 0x00000066783c723c */ /* 0x000fe2000004183c */
[----:B------:R-:W-:-:S02]  /*54d0*/  FSEL R45, R45, -INF , !P1 ;  /* 0xff8000002d2d7808 */ /* 0x000fc40004800000 */
[----:B------:R-:W-:Y:S02]  /*54e0*/  I2FP.F32.S32 R6, R6 ;  /* 0x0000000600067245 */ /* 0x000fe40000201400 */
[C---:B------:R-:W-:Y:S01]  /*54f0*/  ISETP.GE.AND P5, PT, R2.reuse, R193, PT ;  /* 0x000000c10200720c */ /* 0x040fe20003fa6270 */
[C---:B------:R-:W-:Y:S01]  /*5500*/  HMMA.16816.F32.BF16 R24, R8.reuse, R52, R24 ;  /* 0x000000340818723c */ /* 0x040fe20000041818 */
[----:B------:R-:W-:Y:S01]  /*5510*/  ISETP.GE.AND P1, PT, R2, R192, PT ;  /* 0x000000c00200720c */ /* 0x000fe20003f26270 */
[C---:B------:R-:W-:Y:S01]  /*5520*/  FFMA.FTZ R29, R3.reuse, R6, R29 ;  /* 0x00000006031d7223 */ /* 0x040fe2000001001d */
[----:B------:R-:W-:Y:S01]  /*5530*/  I2FP.F32.S32 R2, R2 ;  /* 0x0000000200027245 */ /* 0x000fe20000201400 */
[----:B------:R-:W-:Y:S01]  /*5540*/  FFMA.FTZ R31, R3, R6, R31 ;  /* 0x00000006031f7223 */ /* 0x000fe2000001001f */
[----:B------:R-:W-:Y:S01]  /*5550*/  VIADD R6, R0, 0x18 ;  /* 0x0000001800067836 */ /* 0x000fe20000000000 */
[C---:B------:R-:W-:Y:S06]  /*5560*/  HMMA.16816.F32.BF16 R20, R8.reuse, R54, R20 ;  /* 0x000000360814723c */ /* 0x040fec0000041814 */
[C---:B------:R-:W-:Y:S06]  /*5570*/  HMMA.16816.F32.BF16 R92, R8.reuse, R46, R92 ;  /* 0x0000002e085c723c */ /* 0x040fec000004185c */
[----:B-1----:R-:W-:Y:S01]  /*5580*/  HMMA.16816.F32.BF16 R88, R8, R112, R88 ;  /* 0x000000700858723c */ /* 0x002fe20000041858 */
[----:B------:R-:W-:-:S05]  /*5590*/  FSEL R47, R35, -INF , !P2 ;  /* 0xff800000232f7808 */ /* 0x000fca0005000000 */
[C---:B------:R-:W-:Y:S06]  /*55a0*/  HMMA.16816.F32.BF16 R84, R8.reuse, R114, R84 ;  /* 0x000000720854723c */ /* 0x040fec0000041854 */
[C---:B---3--:R-:W-:Y:S06]  /*55b0*/  HMMA.16816.F32.BF16 R80, R8.reuse, R108, R80 ;  /* 0x0000006c0850723c */ /* 0x048fec0000041850 */
[C---:B------:R-:W-:Y:S06]  /*55c0*/  HMMA.16816.F32.BF16 R76, R8.reuse, R110, R76 ;  /* 0x0000006e084c723c */ /* 0x040fec000004184c */
[C---:B----4-:R-:W-:Y:S06]  /*55d0*/  HMMA.16816.F32.BF16 R72, R8.reuse, R56, R72 ;  /* 0x000000380848723c */ /* 0x050fec0000041848 */
[C---:B------:R-:W-:Y:S06]  /*55e0*/  HMMA.16816.F32.BF16 R68, R8.reuse, R58, R68 ;  /* 0x0000003a0844723c */ /* 0x040fec0000041844 */
[C---:B--2---:R-:W-:Y:S06]  /*55f0*/  HMMA.16816.F32.BF16 R64, R8.reuse, R48, R64 ;  /* 0x000000300840723c */ /* 0x044fec0000041840 */
[----:B------:R-:W-:Y:S07]  /*5600*/  HMMA.16816.F32.BF16 R60, R8, R50, R60 ;  /* 0x00000032083c723c */ /* 0x000fee000004183c */
[----:B------:R-:W-:-:S02]  /*5610*/  VIADD R11, R0, 0x10 ;  /* 0x00000010000b7836 */ /* 0x000fc40000000000 */
[CC--:B------:R-:W-:Y:S01]  /*5620*/  FFMA.FTZ R10, R3.reuse, R2.reuse, R25 ;  /* 0x00000002030a7223 */ /* 0x0c0fe20000010019 */
[----:B------:R-:W-:Y:S01]  /*5630*/  FFMA.FTZ R9, R3, R2, R27 ;  /* 0x0000000203097223 */ /* 0x000fe2000001001b */
[C---:B------:R-:W-:Y:S01]  /*5640*/  VIADD R2, R0.reuse, 0x19 ;  /* 0x0000001900027836 */ /* 0x040fe20000000000 */
[----:B------:R-:W-:Y:S01]  /*5650*/  FSEL R25, R31, -INF , !P4 ;  /* 0xff8000001f197808 */ /* 0x000fe20006000000 */
[----:B------:R-:W-:Y:S01]  /*5660*/  VIADD R27, R0, 0x20 ;  /* 0x00000020001b7836 */ /* 0x000fe20000000000 */
[----:B------:R-:W-:Y:S01]  /*5670*/  BAR.SYNC.DEFER_BLOCKING 0x0 ;  /* 0x0000000000007b1d */ /* 0x000fe20000010000 */
[C---:B------:R-:W-:Y:S02]  /*5680*/  ISETP.GE.AND P3, PT, R11.reuse, R193, PT ;  /* 0x000000c10b00720c */ /* 0x040fe40003f66270 */
[----:B------:R-:W-:Y:S02]  /*5690*/  ISETP.GE.AND P2, PT, R11, R192, PT ;  /* 0x000000c00b00720c */ /* 0x000fe40003f46270 */
[----:B------:R-:W-:-:S02]  /*56a0*/  I2FP.F32.S32 R11, R11 ;  /* 0x0000000b000b7245 */ /* 0x000fc40000201400 */
[----:B------:R-:W-:Y:S02]  /*56b0*/  ISETP.GE.AND P4, PT, R6, R192, PT ;  /* 0x000000c00600720c */ /* 0x000fe40003f86270 */
[----:B------:R-:W-:Y:S01]  /*56c0*/  FSEL R10, R10, -INF , !P5 ;  /* 0xff8000000a0a7808 */ /* 0x000fe20006800000 */
[CC--:B------:R-:W-:Y:S01]  /*56d0*/  FFMA.FTZ R24, R3.reuse, R11.reuse, R24 ;  /* 0x0000000b03187223 */ /* 0x0c0fe20000010018 */
[----:B------:R-:W-:Y:S01]  /*56e0*/  FFMA.FTZ R11, R3, R11, R26 ;  /* 0x0000000b030b7223 */ /* 0x000fe2000001001a */
[----:B------:R-:W-:Y:S02]  /*56f0*/  FSEL R26, R29, -INF , !P6 ;  /* 0xff8000001d1a7808 */ /* 0x000fe40007000000 */
[----:B------:R-:W-:Y:S02]  /*5700*/  ISETP.GE.AND P6, PT, R6, R193, PT ;  /* 0x000000c10600720c */ /* 0x000fe40003fc6270 */
[----:B------:R-:W-:Y:S02]  /*5710*/  FSEL R24, R24, -INF , !P3 ;  /* 0xff80000018187808 */ /* 0x000fe40005800000 */
[----:B------:R-:W-:-:S02]  /*5720*/  FSEL R11, R11, -INF , !P2 ;  /* 0xff8000000b0b7808 */ /* 0x000fc40005000000 */
[----:B------:R-:W-:Y:S02]  /*5730*/  I2FP.F32.S32 R6, R6 ;  /* 0x0000000600067245 */ /* 0x000fe40000201400 */
[CC--:B------:R-:W-:Y:S02]  /*5740*/  ISETP.GE.AND P3, PT, R2.reuse, R193.reuse, PT ;  /* 0x000000c10200720c */ /* 0x0c0fe40003f66270 */
[----:B------:R-:W-:Y:S01]  /*5750*/  ISETP.GE.AND P2, PT, R2, R192, PT ;  /* 0x000000c00200720c */ /* 0x000fe20003f46270 */
[-C--:B------:R-:W-:Y:S01]  /*5760*/  FFMA.FTZ R8, R3, R6.reuse, R20 ;  /* 0x0000000603087223 */ /* 0x080fe20000010014 */
[----:B------:R-:W-:Y:S01]  /*5770*/  FSEL R9, R9, -INF , !P1 ;  /* 0xff80000009097808 */ /* 0x000fe20004800000 */
[----:B------:R-:W-:Y:S01]  /*5780*/  FFMA.FTZ R22, R3, R6, R22 ;  /* 0x0000000603167223 */ /* 0x000fe20000010016 */
[----:B------:R-:W-:Y:S02]  /*5790*/  I2FP.F32.S32 R2, R2 ;  /* 0x0000000200027245 */ /* 0x000fe40000201400 */
[----:B------:R-:W-:-:S02]  /*57a0*/  ISETP.GE.AND P5, PT, R27, R193, PT ;  /* 0x000000c11b00720c */ /* 0x000fc40003fa6270 */
[----:B------:R-:W-:Y:S01]  /*57b0*/  ISETP.GE.AND P1, PT, R27, R192, PT ;  /* 0x000000c01b00720c */ /* 0x000fe20003f26270 */
[CC--:B------:R-:W-:Y:S01]  /*57c0*/  FFMA.FTZ R6, R3.reuse, R2.reuse, R21 ;  /* 0x0000000203067223 */ /* 0x0c0fe20000010015 */
[----:B------:R-:W-:Y:S01]  /*57d0*/  I2FP.F32.S32 R27, R27 ;  /* 0x0000001b001b7245 */ /* 0x000fe20000201400 */
[C---:B------:R-:W-:Y:S01]  /*57e0*/  FFMA.FTZ R21, R3.reuse, R2, R23 ;  /* 0x0000000203157223 */ /* 0x040fe20000010017 */
[----:B------:R-:W-:Y:S01]  /*57f0*/  VIADD R2, R0, 0x29 ;  /* 0x0000002900027836 */ /* 0x000fe20000000000 */
[----:B------:R-:W-:Y:S02]  /*5800*/  FSEL R8, R8, -INF , !P6 ;  /* 0xff80000008087808 */ /* 0x000fe40007000000 */
[CC--:B------:R-:W-:Y:S01]  /*5810*/  FFMA.FTZ R46, R3.reuse, R27.reuse, R16 ;  /* 0x0000001b032e7223 */ /* 0x0c0fe20000010010 */
[----:B------:R-:W-:Y:S01]  /*5820*/  FFMA.FTZ R18, R3, R27, R18 ;  /* 0x0000001b03127223 */ /* 0x000fe20000010012 */
[----:B------:R-:W-:Y:S01]  /*5830*/  VIADD R27, R0, 0x28 ;  /* 0x00000028001b7836 */ /* 0x000fe20000000000 */
        /* <DEDUP_REMOVED lines=12> */
[C---:B------:R-:W-:Y:S01]  /*5900*/  FFMA.FTZ R44, R3.reuse, R27, R12 ;  /* 0x0000001b032c7223 */ /* 0x040fe2000001000c */
[C---:B------:R-:W-:Y:S01]  /*5910*/  ISETP.GE.AND P6, PT, R16.reuse, R193, PT ;  /* 0x000000c11000720c */ /* 0x040fe20003fc6270 */
[C---:B------:R-:W-:Y:S01]  /*5920*/  FFMA.FTZ R14, R3.reuse, R27, R14 ;  /* 0x0000001b030e7223 */ /* 0x040fe2000001000e */
[----:B------:R-:W-:Y:S01]  /*5930*/  ISETP.GE.AND P4, PT, R16, R192, PT ;  /* 0x000000c01000720c */ /* 0x000fe20003f86270 */
[C---:B------:R-:W-:Y:S01]  /*5940*/  FFMA.FTZ R42, R3.reuse, R2, R13 ;  /* 0x00000002032a7223 */ /* 0x040fe2000001000d */
[----:B------:R-:W-:Y:S01]  /*5950*/  I2FP.F32.S32 R16, R16 ;  /* 0x0000001000107245 */ /* 0x000fe20000201400 */
[----:B------:R-:W-:Y:S01]  /*5960*/  FFMA.FTZ R15, R3, R2, R15 ;  /* 0x00000002030f7223 */ /* 0x000fe2000001000f */
[----:B------:R-:W-:Y:S01]  /*5970*/  VIADD R2, R0, 0x31 ;  /* 0x0000003100027836 */ /* 0x000fe20000000000 */
        /* <DEDUP_REMOVED lines=15> */
[-C--:B------:R-:W-:Y:S01]  /*5a70*/  FFMA.FTZ R97, R3, R2.reuse, R97 ;  /* 0x0000000203617223 */ /* 0x080fe20000010061 */
[----:B------:R-:W-:Y:S01]  /*5a80*/  FSEL R171, R19, -INF , !P4 ;  /* 0xff80000013ab7808 */ /* 0x000fe20006000000 */
[C---:B------:R-:W-:Y:S01]  /*5a90*/  FFMA.FTZ R99, R3.reuse, R2, R99 ;  /* 0x0000000203637223 */ /* 0x040fe20000010063 */
[C---:B------:R-:W-:Y:S01]  /*5aa0*/  ISETP.GE.AND P6, PT, R12.reuse, R193, PT ;  /* 0x000000c10c00720c */ /* 0x040fe20003fc6270 */
[CC--:B------:R-:W-:Y:S01]  /*5ab0*/  FFMA.FTZ R92, R3.reuse, R13.reuse, R92 ;  /* 0x0000000d035c7223 */ /* 0x0c0fe2000001005c */
[----:B------:R-:W-:Y:S01]  /*5ac0*/  ISETP.GE.AND P4, PT, R12, R192, PT ;  /* 0x000000c00c00720c */ /* 0x000fe20003f86270 */
[----:B------:R-:W-:Y:S01]  /*5ad0*/  FFMA.FTZ R94, R3, R13, R94 ;  /* 0x0000000d035e7223 */ /* 0x000fe2000001005e */
[----:B------:R-:W-:Y:S01]  /*5ae0*/  I2FP.F32.S32 R12, R12 ;  /* 0x0000000c000c7245 */ /* 0x000fe20000201400 */
[C---:B------:R-:W-:Y:S01]  /*5af0*/  VIADD R13, R0.reuse, 0x40 ;  /* 0x00000040000d7836 */ /* 0x040fe20000000000 */
[----:B------:R-:W-:Y:S01]  /*5b00*/  FSEL R140, R97, -INF , !P3 ;  /* 0xff800000618c7808 */ /* 0x000fe20005800000 */
[----:B------:R-:W-:Y:S01]  /*5b10*/  VIADD R2, R0, 0x41 ;  /* 0x0000004100027836 */ /* 0x000fe20000000000 */
[----:B------:R-:W-:Y:S01]  /*5b20*/  FSEL R157, R99, -INF , !P2 ;  /* 0xff800000639d7808 */ /* 0x000fe20005000000 */
[CC--:B------:R-:W-:Y:S01]  /*5b30*/  FFMA.FTZ R96, R3.reuse, R12.reuse, R96 ;  /* 0x0000000c03607223 */ /* 0x0c0fe20000010060 */
[----:B------:R-:W-:Y:S01]  /*5b40*/  FFMA.FTZ R98, R3, R12, R98 ;  /* 0x0000000c03627223 */ /* 0x000fe20000010062 */
[----:B------:R-:W-:Y:S01]  /*5b50*/  FSEL R142, R92, -INF , !P5 ;  /* 0xff8000005c8e7808 */ /* 0x000fe20006800000 */
[----:B------:R-:W-:Y:S01]  /*5b60*/  VIADD R12, R0, 0x39 ;  /* 0x00000039000c7836 */ /* 0x000fe20000000000 */
        /* <DEDUP_REMOVED lines=8> */
[CC--:B------:R-:W-:Y:S01]  /*5bf0*/  FFMA.FTZ R88, R3.reuse, R13.reuse, R88 ;  /* 0x0000000d03587223 */ /* 0x0c0fe20000010058 */
[----:B------:R-:W-:Y:S01]  /*5c00*/  FSEL R143, R98, -INF , !P4 ;  /* 0xff800000628f7808 */ /* 0x000fe20006000000 */
[C---:B------:R-:W-:Y:S01]  /*5c10*/  FFMA.FTZ R90, R3.reuse, R13, R90 ;  /* 0x0000000d035a7223 */ /* 0x040fe2000001005a */
[C---:B------:R-:W-:Y:S01]  /*5c20*/  ISETP.GE.AND P6, PT, R12.reuse, R193, PT ;  /* 0x000000c10c00720c */ /* 0x040fe20003fc6270 */
[C---:B------:R-:W-:Y:S01]  /*5c30*/  FFMA.FTZ R89, R3.reuse, R2, R89 ;  /* 0x0000000203597223 */ /* 0x040fe20000010059 */
        /* <DEDUP_REMOVED lines=87> */
[CC--:B------:R-:W-:Y:S01]  /*61b0*/  FFMA.FTZ R65, R3.reuse, R2.reuse, R65 ;  /* 0x0000000203417223 */ /* 0x0c0fe20000010041 */
[C---:B------:R-:W-:Y:S01]  /*61c0*/  ISETP.GE.AND P6, PT, R12.reuse, R193, PT ;  /* 0x000000c10c00720c */ /* 0x040fe20003fc6270 */
[----:B------:R-:W-:Y:S01]  /*61d0*/  FFMA.FTZ R67, R3, R2, R67 ;  /* 0x0000000203437223 */ /* 0x000fe20000010043 */
[----:B------:R-:W-:Y:S01]  /*61e0*/  ISETP.GE.AND P4, PT, R12, R192, PT ;  /* 0x000000c00c00720c */ /* 0x000fe20003f86270 */
[----:B------:R-:W-:Y:S01]  /*61f0*/  VIADD R2, R0, 0x78 ;  /* 0x0000007800027836 */ /* 0x000fe20000000000 */
[----:B------:R-:W-:-:S02]  /*6200*/  FSEL R152, R73, -INF , !P3 ;  /* 0xff80000049987808 */ /* 0x000fc40005800000 */
[----:B------:R-:W-:Y:S02]  /*6210*/  FSEL R151, R75, -INF , !P2 ;  /* 0xff8000004b977808 */ /* 0x000fe40005000000 */
[----:B------:R-:W-:Y:S02]  /*6220*/  I2FP.F32.S32 R12, R12 ;  /* 0x0000000c000c7245 */ /* 0x000fe40000201400 */
[C---:B------:R-:W-:Y:S02]  /*6230*/  ISETP.GE.AND P3, PT, R13.reuse, R193, PT ;  /* 0x000000c10d00720c */ /* 0x040fe40003f66270 */
[----:B------:R-:W-:Y:S01]  /*6240*/  ISETP.GE.AND P2, PT, R13, R192, PT ;  /* 0x000000c00d00720c */ /* 0x000fe20003f46270 */
[CC--:B------:R-:W-:Y:S01]  /*6250*/  FFMA.FTZ R69, R3.reuse, R12.reuse, R69 ;  /* 0x0000000c03457223 */ /* 0x0c0fe20000010045 */
[----:B------:R-:W-:Y:S01]  /*6260*/  I2FP.F32.S32 R13, R13 ;  /* 0x0000000d000d7245 */ /* 0x000fe20000201400 */
[----:B------:R-:W-:Y:S01]  /*6270*/  FFMA.FTZ R71, R3, R12, R71 ;  /* 0x0000000c03477223 */ /* 0x000fe20000010047 */
[----:B------:R-:W-:-:S02]  /*6280*/  I2FP.F32.S32 R12, R2 ;  /* 0x00000002000c7245 */ /* 0x000fc40000201400 */
[----:B------:R-:W-:Y:S01]  /*6290*/  FSEL R148, R69, -INF , !P6 ;  /* 0xff80000045947808 */ /* 0x000fe20007000000 */
[CC--:B------:R-:W-:Y:S01]  /*62a0*/  FFMA.FTZ R64, R3.reuse, R13.reuse, R64 ;  /* 0x0000000d03407223 */ /* 0x0c0fe20000010040 */
[C---:B------:R-:W-:Y:S01]  /*62b0*/  FFMA.FTZ R66, R3.reuse, R13, R66 ;  /* 0x0000000d03427223 */ /* 0x040fe20000010042 */
[-C--:B------:R-:W-:Y:S01]  /*62c0*/  FFMA.FTZ R60, R3, R12.reuse, R60 ;  /* 0x0000000c033c7223 */ /* 0x080fe2000001003c */
[----:B------:R-:W-:Y:S01]  /*62d0*/  FSEL R145, R71, -INF , !P4 ;  /* 0xff80000047917808 */ /* 0x000fe20006000000 */
[----:B------:R-:W-:Y:S01]  /*62e0*/  FFMA.FTZ R62, R3, R12, R62 ;  /* 0x0000000c033e7223 */ /* 0x000fe2000001003e */
[----:B------:R-:W-:Y:S02]  /*62f0*/  FSEL R138, R64, -INF , !P3 ;  /* 0xff800000408a7808 */ /* 0x000fe40005800000 */
[----:B------:R-:W-:Y:S02]  /*6300*/  ISETP.GE.AND P3, PT, R2, R193, PT ;  /* 0x000000c10200720c */ /* 0x000fe40003f66270 */
[----:B------:R-:W-:-:S02]  /*6310*/  I2FP.F32.S32 R27, R0 ;  /* 0x00000000001b7245 */ /* 0x000fc40000201400 */
[C---:B------:R-:W-:Y:S02]  /*6320*/  ISETP.GE.AND P6, PT, R0.reuse, R193, PT ;  /* 0x000000c10000720c */ /* 0x040fe40003fc6270 */
[C---:B------:R-:W-:Y:S01]  /*6330*/  ISETP.GE.AND P4, PT, R0.reuse, R192, PT ;  /* 0x000000c00000720c */ /* 0x040fe20003f86270 */
[----:B------:R-:W-:Y:S01]  /*6340*/  VIADD R0, R0, 0x79 ;  /* 0x0000007900007836 */ /* 0x000fe20000000000 */
[----:B------:R-:W-:Y:S02]  /*6350*/  FSEL R134, R60, -INF , !P3 ;  /* 0xff8000003c867808 */ /* 0x000fe40005800000 */
[----:B------:R-:W-:Y:S02]  /*6360*/  ISETP.GT.AND P3, PT, R233, R228, PT ;  /* 0x000000e4e900720c */ /* 0x000fe40003f64270 */
[----:B------:R-:W-:Y:S02]  /*6370*/  FSEL R135, R66, -INF , !P2 ;  /* 0xff80000042877808 */ /* 0x000fe40005000000 */
[----:B------:R-:W-:-:S02]  /*6380*/  ISETP.GE.AND P2, PT, R2, R192, PT ;  /* 0x000000c00200720c */ /* 0x000fc40003f46270 */
[----:B------:R-:W-:Y:S02]  /*6390*/  I2FP.F32.S32 R2, R0 ;  /* 0x0000000000027245 */ /* 0x000fe40000201400 */
[----:B------:R-:W-:Y:S02]  /*63a0*/  FSEL R136, R65, -INF , !P5 ;  /* 0xff80000041887808 */ /* 0x000fe40006800000 */
[----:B------:R-:W-:Y:S01]  /*63b0*/  FSEL R133, R67, -INF , !P1 ;  /* 0xff80000043857808 */ /* 0x000fe20004800000 */
[CC--:B------:R-:W-:Y:S01]  /*63c0*/  FFMA.FTZ R61, R3.reuse, R2.reuse, R61 ;  /* 0x00000002033d7223 */ /* 0x0c0fe2000001003d */
[C---:B------:R-:W-:Y:S01]  /*63d0*/  ISETP.GE.AND P5, PT, R0.reuse, R193, PT ;  /* 0x000000c10000720c */ /* 0x040fe20003fa6270 */
[C---:B------:R-:W-:Y:S01]  /*63e0*/  FFMA.FTZ R63, R3.reuse, R2, R63 ;  /* 0x00000002033f7223 */ /* 0x040fe2000001003f */
[----:B------:R-:W-:Y:S01]  /*63f0*/  ISETP.GE.AND P1, PT, R0, R192, PT ;  /* 0x000000c00000720c */ /* 0x000fe20003f26270 */
[CC--:B------:R-:W-:Y:S01]  /*6400*/  FFMA.FTZ R0, R3.reuse, R27.reuse, R32 ;  /* 0x0000001b03007223 */ /* 0x0c0fe20000010020 */
[----:B------:R-:W-:Y:S01]  /*6410*/  FFMA.FTZ R27, R3, R27, R34 ;  /* 0x0000001b031b7223 */ /* 0x000fe20000010022 */
[----:B------:R-:W-:-:S02]  /*6420*/  FSEL R67, R62, -INF , !P2 ;  /* 0xff8000003e437808 */ /* 0x000fc40005000000 */
        /* <DEDUP_REMOVED lines=59> */
[----:B------:R-:W-:-:S04]  /*67e0*/  IMAD R13, R12, UR8, RZ ;  /* 0x000000080c0d7c24 */ /* 0x000fc8000f8e02ff */
[C---:B------:R-:W-:Y:S02]  /*67f0*/  IMAD R13, R14.reuse, UR9, R13 ;  /* 0x000000090e0d7c24 */ /* 0x040fe4000f8e020d */
[----:B------:R-:W-:-:S04]  /*6800*/  IMAD.WIDE.U32 R14, R14, UR8, R16 ;  /* 0x000000080e0e7c25 */ /* 0x000fc8000f8e0010 */
[----:B------:R-:W-:Y:S01]  /*6810*/  IMAD.MOV.U32 R29, RZ, RZ, R14 ;  /* 0x000000ffff1d7224 */ /* 0x000fe200078e000e */
[----:B------:R-:W-:Y:S01]  /*6820*/  IADD3 R2, R15, R13, RZ ;  /* 0x0000000d0f027210 */ /* 0x000fe20007ffe0ff */
[----:B------:R-:W-:Y:S06]  /*6830*/  BRA `(.L_x_3713) ;  /* 0x0000000000087947 */ /* 0x000fec0003800000 */
.L_x_3712:
[----:B------:R-:W-:-:S04]  /*6840*/  LEA R29, -R184, RZ, 0x7 ;  /* 0x000000ffb81d7211 */ /* 0x000fc800078e39ff */
[----:B------:R-:W-:-:S07]  /*6850*/  SHF.R.S32.HI R2, RZ, 0x1f, R29 ;  /* 0x0000001fff027819 */ /* 0x000fce000001141d */
.L_x_3713:
        /* <DEDUP_REMOVED lines=75> */
[----:B------:R-:W-:Y:S02]  /*6d10*/  @!P2 IMAD.X R32, R22, 0x1, R191, P5 ;  /* 0x000000011620a824 */ /* 0x000fe400028e06bf */
[----:B------:R-:W-:Y:S01]  /*6d20*/  IMAD.X R22, R229, 0x1, R22, P1 ;  /* 0x00000001e5167824 */ /* 0x000fe200008e0616 */
[----:B-1----:R-:W-:Y:S01]  /*6d30*/  @!P2 LEA R48, P5, R31, R18, 0x1 ;  /* 0x000000121f30a211 */ /* 0x002fe200078a08ff */
[----:B------:R-:W1:Y:S01]  /*6d40*/  @!P4 LDC.64 R12, c[0x0][0x218] ;  /* 0x00008600ff0ccb82 */ /* 0x000e620000000a00 */
[----:B------:R-:W-:Y:S01]  /*6d50*/  @!P4 IADD3 R20, P1, R39, R190, RZ ;  /* 0x000000be2714c210 */ /* 0x000fe20007f3e0ff */
[----:B------:R2:W-:Y:S01]  /*6d60*/  @P2 STS.128 [R234+0x9000], RZ ;  /* 0x009000ffea002388 */ /* 0x0005e20000000c00 */
[----:B------:R-:W-:-:S02]  /*6d70*/  @!P2 LEA.HI.X R49, R31, R19, R32, 0x1, P5 ;  /* 0x000000131f31a211 */ /* 0x000fc400028f0c20 */
[----:B------:R-:W-:Y:S01]  /*6d80*/  IADD3 R31, P5, R230, R39, RZ ;  /* 0x00000027e61f7210 */ /* 0x000fe20007fbe0ff */
[--C-:B------:R-:W-:Y:S01]  /*6d90*/  @!P4 IMAD.X R32, R22, 0x1, R191.reuse, P1 ;  /* 0x000000011620c824 */ /* 0x100fe200008e06bf */
[----:B------:R-:W-:Y:S01]  /*6da0*/  @!PT LDS RZ, [RZ] ;  /* 0x00000000fffff984 */ /* 0x000fe20000000800 */
[----:B------:R-:W-:Y:S01]  /*6db0*/  @!PT LDS RZ, [RZ] ;  /* 0x00000000fffff984 */ /* 0x000fe20000000800 */
[----:B------:R-:W-:Y:S01]  /*6dc0*/  @!PT LDS RZ, [RZ] ;  /* 0x00000000fffff984 */ /* 0x000fe20000000800 */
[----:B------:R4:W-:Y:S01]  /*6dd0*/  @!P2 LDGSTS.E.BYPASS.LTC128B.128 [R234+0x9000], desc[UR12][R58.64+0x80] ;  /* 0x090000803aeaafae */ /* 0x0009e2000b901d4c */
[----:B------:R-:W4:Y:S01]  /*6de0*/  @!P2 LDC.64 R18, c[0x0][0x218] ;  /* 0x00008600ff12ab82 */ /* 0x000f220000000a00 */
[C---:B-----5:R-:W-:Y:S02]  /*6df0*/  @!P4 LEA R52, P1, R20.reuse, R16, 0x1 ;  /* 0x000000101434c211 */ /* 0x060fe400078208ff */
[----:B------:R2:W-:Y:S02]  /*6e00*/  @P4 STS.128 [R234+0x5800], RZ ;  /* 0x005800ffea004388 */ /* 0x0005e40000000c00 */
        /* <DEDUP_REMOVED lines=88> */
.L_x_3715:
[----:B------:R-:W-:Y:S05]  /*7390*/  BSYNC B0 ;  /* 0x0000000000007941 */ /* 0x000fea0003800000 */
.L_x_3714:
[----:B------:R-:W0:Y:S01]  /*73a0*/  LDGDEPBAR ;  /* 0x00000000000079af */ /* 0x000e220000000000 */
[----:B------:R-:W-:-:S04]  /*73b0*/  IADD3 R190, P1, R29, R190, RZ ;  /* 0x000000be1dbe7210 */ /* 0x000fc80007f3e0ff */
[----:B------:R-:W-:-:S09]  /*73c0*/  IADD3.X R191, R2, R191, RZ, P1, !PT ;  /* 0x000000bf02bf7210 */ /* 0x000fd20000ffe4ff */
.L_x_3711:
        /* <DEDUP_REMOVED lines=80> */
[----:B------:R-:W3:Y:S04]  /*78d0*/  LDSM.16.MT88.4 R88, [R216+0xc000] ;  /* 0x00c00000d858783b */ /* 0x000ee80000004200 */
        /* <DEDUP_REMOVED lines=18> */
[----:B------:R-:W-:Y:S01]  /*7a00*/  LDSM.16.MT88.4 R28, [R216+0x10000] ;  /* 0x01000000d81c783b */ /* 0x000fe20000004200 */
[--C-:B------:R-:W-:Y:S01]  /*7a10*/  FFMA.FTZ R48, R46, UR10, -R137.reuse ;  /* 0x0000000a2e307c23 */ /* 0x100fe20008010889 */
[----:B------:R-:W1:Y:S01]  /*7a20*/  MUFU.EX2 R63, R63 ;  /* 0x0000003f003f7308 */ /* 0x000e620000000800 */
        /* <DEDUP_REMOVED lines=10> */
[----:B------:R-:W2:Y:S01]  /*7ad0*/  LDSM.16.MT88.4 R8, [R218+0xc800] ;  /* 0x00c80000da08783b */ /* 0x000ea20000004200 */
[--C-:B------:R-:W-:Y:S01]  /*7ae0*/  FFMA.FTZ R45, R44, UR10, -R137.reuse ;  /* 0x0000000a2c2d7c23 */ /* 0x100fe20008010889 */
[--C-:B------:R-:W-:Y:S01]  /*7af0*/  FFMA.FTZ R46, R43, UR10, -R66.reuse ;  /* 0x0000000a2b2e7c23 */ /* 0x100fe20008010842 */
[--C-:B------:R-:W-:Y:S01]  /*7b00*/  FFMA.FTZ R47, R172, UR10, -R137.reuse ;  /* 0x0000000aac2f7c23 */ /* 0x100fe20008010889 */
[----:B------:R-:W4:Y:S01]  /*7b10*/  LDSM.16.MT88.4 R4, [R220+0x10800] ;  /* 0x01080000dc04783b */ /* 0x000f220000004200 */
[----:B------:R-:W5:Y:S01]  /*7b20*/  MUFU.EX2 R58, R58 ;  /* 0x0000003a003a7308 */ /* 0x000f620000000800 */
[----:B-1----:R-:W-:Y:S01]  /*7b30*/  F2FP.BF16.F32.PACK_AB R112, R63, R64 ;  /* 0x000000403f70723e */ /* 0x002fe200000010ff */
[--C-:B------:R-:W-:Y:S01]  /*7b40*/  FFMA.FTZ R42, R42, UR10, -R137.reuse ;  /* 0x0000000a2a2a7c23 */ /* 0x100fe20008010889 */
[----:B------:R-:W-:Y:S01]  /*7b50*/  LDSM.16.MT88.4 R20, [R216+0xc800] ;  /* 0x00c80000d814783b */ /* 0x000fe20000004200 */
        /* <DEDUP_REMOVED lines=29> */
[----:B-1----:R-:W-:Y:S01]  /*7d30*/  F2FP.BF16.F32.PACK_AB R113, R62, R61 ;  /* 0x0000003d3e71723e */ /* 0x002fe200000010ff */
        /* <DEDUP_REMOVED lines=14> */
[----:B------:R-:W1:Y:S01]  /*7e20*/  MUFU.EX2 R54, R54 ;  /* 0x0000003600367308 */ /* 0x000e620000000800 */
[----:B-----5:R-:W-:Y:S01]  /*7e30*/  F2FP.BF16.F32.PACK_AB R115, R57, R60 ;  /* 0x0000003c3973723e */ /* 0x020fe200000010ff */
[----:B------:R-:W-:Y:S01]  /*7e40*/  FFMA.FTZ R246, R65, UR10, -R66 ;  /* 0x0000000a41f67c23 */ /* 0x000fe20008010842 */
[----:B------:R-:W-:Y:S01]  /*7e50*/  FADD.FTZ R64, R64, R63 ;  /* 0x0000003f40407221 */ /* 0x000fe20000010000 */
[----:B------:R-:W-:Y:S01]  /*7e60*/  FADD.FTZ R61, R61, R62 ;  /* 0x0000003e3d3d7221 */ /* 0x000fe20000010000 */
[----:B------:R-:W-:-:S02]  /*7e70*/  LEA R244, P1, R190, UR8, 0x1 ;  /* 0x00000008bef47c11 */ /* 0x000fc4000f8208ff */
[----:B------:R-:W-:Y:S01]  /*7e80*/  FADD.FTZ R59, R59, R64 ;  /* 0x000000403b3b7221 */ /* 0x000fe20000010000 */
[C---:B------:R-:W-:Y:S01]  /*7e90*/  HMMA.16816.F32.BF16 R68, R112.reuse, R72, RZ ;  /* 0x000000487044723c */ /* 0x040fe200000418ff */
[----:B------:R-:W-:Y:S01]  /*7ea0*/  MUFU.EX2 R53, R53 ;  /* 0x0000003500357308 */ /* 0x000fe20000000800 */
[----:B------:R-:W-:Y:S01]  /*7eb0*/  FADD.FTZ R60, R60, R61 ;  /* 0x0000003d3c3c7221 */ /* 0x000fe20000010000 */
[----:B------:R-:W-:Y:S01]  /*7ec0*/  FADD.FTZ R58, R58, R59 ;  /* 0x0000003b3a3a7221 */ /* 0x000fe20000010000 */
[----:B------:R-:W-:Y:S02]  /*7ed0*/  LEA.HI.X R245, R190, UR9, R191, 0x1, P1 ;  /* 0x00000009bef57c11 */ /* 0x000fe400088f0cbf */
[C---:B------:R-:W-:Y:S01]  /*7ee0*/  HMMA.16816.F32.BF16 R72, R112.reuse, R74, RZ ;  /* 0x0000004a7048723c */ /* 0x040fe200000418ff */
[----:B------:R-:W-:Y:S02]  /*7ef0*/  FADD.FTZ R57, R57, R60 ;  /* 0x0000003c39397221 */ /* 0x000fe40000010000 */
[----:B------:R-:W5:Y:S01]  /*7f00*/  MUFU.EX2 R50, R50 ;  /* 0x0000003200327308 */ /* 0x000f620000000800 */
[C---:B-1----:R-:W-:Y:S01]  /*7f10*/  F2FP.BF16.F32.PACK_AB R12, R54.reuse, R55 ;  /* 0x00000037360c723e */ /* 0x042fe200000010ff */
[----:B------:R-:W-:Y:S01]  /*7f20*/  FADD.FTZ R55, R55, R58 ;  /* 0x0000003a37377221 */ /* 0x000fe20000010000 */
[----:B------:R-:W-:Y:S03]  /*7f30*/  HMMA.16816.F32.BF16 R128, R112, R124, RZ ;  /* 0x0000007c7080723c */ /* 0x000fe600000418ff */
[----:B------:R-:W-:-:S02]  /*7f40*/  FADD.FTZ R54, R54, R55 ;  /* 0x0000003736367221 */ /* 0x000fc40000010000 */
[----:B------:R-:W-:Y:S01]  /*7f50*/  MUFU.EX2 R56, R56 ;  /* 0x0000003800387308 */ /* 0x000fe20000000800 */
[C---:B------:R-:W-:Y:S06]  /*7f60*/  HMMA.16816.F32.BF16 R76, R112.reuse, R80, RZ ;  /* 0x00000050704c723c */ /* 0x040fec00000418ff */
        /* <DEDUP_REMOVED lines=8> */
[----:B------:R-:W5:Y:S01]  /*7ff0*/  MUFU.EX2 R49, R49 ;  /* 0x0000003100317308 */ /* 0x000f620000000800 */
[----:B-1----:R-:W-:Y:S01]  /*8000*/  F2FP.BF16.F32.PACK_AB R13, R51, R56 ;  /* 0x00000038330d723e */ /* 0x002fe200000010ff */
[----:B------:R-:W-:Y:S01]  /*8010*/  HMMA.16816.F32.BF16 R100, R112, R104, RZ ;  /* 0x000000687064723c */ /* 0x000fe200000418ff */
[----:B------:R-:W-:-:S04]  /*8020*/  FADD.FTZ R56, R56, R57 ;  /* 0x0000003938387221 */ /* 0x000fc80000010000 */
[----:B------:R-:W-:Y:S01]  /*8030*/  FADD.FTZ R51, R51, R56 ;  /* 0x0000003833337221 */ /* 0x000fe20000010000 */
[C---:B------:R-:W-:Y:S01]  /*8040*/  HMMA.16816.F32.BF16 R96, R112.reuse, R98, RZ ;  /* 0x000000627060723c */ /* 0x040fe200000418ff */
[----:B------:R-:W-:Y:S05]  /*8050*/  MUFU.EX2 R48, R48 ;  /* 0x0000003000307308 */ /* 0x000fea0000000800 */
[----:B------:R-:W-:Y:S01]  /*8060*/  HMMA.16816.F32.BF16 R104, R112, R106, RZ ;  /* 0x0000006a7068723c */ /* 0x000fe200000418ff */
[----:B-----5:R-:W-:Y:S02]  /*8070*/  F2FP.BF16.F32.PACK_AB R15, R49, R52 ;  /* 0x00000034310f723e */ /* 0x020fe400000010ff */
[----:B------:R-:W1:Y:S01]  /*8080*/  MUFU.EX2 R47, R47 ;  /* 0x0000002f002f7308 */ /* 0x000e620000000800 */
[----:B------:R-:W-:-:S02]  /*8090*/  FADD.FTZ R52, R52, R51 ;  /* 0x0000003334347221 */ /* 0x000fc40000010000 */
[----:B---3--:R-:W-:Y:S02]  /*80a0*/  HMMA.16816.F32.BF16 R84, R112, R88, RZ ;  /* 0x000000587054723c */ /* 0x008fe400000418ff */
[----:B------:R-:W-:-:S04]  /*80b0*/  FADD.FTZ R49, R49, R52 ;  /* 0x0000003431317221 */ /* 0x000fc80000010000 */
[C---:B--2---:R-:W-:Y:S01]  /*80c0*/  HMMA.16816.F32.BF16 R68, R12.reuse, R8, R68 ;  /* 0x000000080c44723c */ /* 0x044fe20000041844 */
        /* <DEDUP_REMOVED lines=47> */
[----:B------:R-:W-:-:S02]  /*83c0*/  FADD.FTZ R46, R46, R49 ;  /* 0x000000312e2e7221 */ /* 0x000fc40000010000 */
[----:B------:R-:W-:Y:S02]  /*83d0*/  F2FP.BF16.F32.PACK_AB R26, R42, R45 ;  /* 0x0000002d2a1a723e */ /* 0x000fe400000010ff */
[----:B------:R-:W-:Y:S01]  /*83e0*/  F2FP.BF16.F32.PACK_AB R27, R39, R44 ;  /* 0x0000002c271b723e */ /* 0x000fe200000010ff */
[----:B------:R-:W-:Y:S01]  /*83f0*/  FADD.FTZ R43, R43, R46 ;  /* 0x0000002e2b2b7221 */ /* 0x000fe20000010000 */
[----:B------:R-:W-:Y:S03]  /*8400*/  MUFU.EX2 R157, R157 ;  /* 0x0000009d009d7308 */ /* 0x000fe60000000800 */
[----:B------:R-:W-:Y:S02]  /*8410*/  FADD.FTZ R44, R44, R43 ;  /* 0x0000002b2c2c7221 */ /* 0x000fe40000010000 */
[C---:B----4-:R-:W-:Y:S02]  /*8420*/  HMMA.16816.F32.BF16 R68, R24.reuse, R4, R68 ;  /* 0x000000041844723c */ /* 0x050fe40000041844 */
        /* <DEDUP_REMOVED lines=27> */
[----:B------:R-:W-:Y:S02]  /*85e0*/  MUFU.EX2 R173, R173 ;  /* 0x000000ad00ad7308 */ /* 0x000fe40000000800 */
[----:B------:R-:W-:Y:S01]  /*85f0*/  HMMA.16816.F32.BF16 R84, R24, R16, R84 ;  /* 0x000000101854723c */ /* 0x000fe20000041854 */
[----:B------:R-:W-:Y:S02]  /*8600*/  F2FP.BF16.F32.PACK_AB R10, R142, R141 ;  /* 0x0000008d8e0a723e */ /* 0x000fe400000010ff */
[----:B------:R-:W-:-:S03]  /*8610*/  F2FP.BF16.F32.PACK_AB R11, R149, R146 ;  /* 0x00000092950b723e */ /* 0x000fc600000010ff */
[C---:B------:R-:W-:Y:S01]  /*8620*/  HMMA.16816.F32.BF16 R88, R24.reuse, R18, R88 ;  /* 0x000000121858723c */ /* 0x040fe20000041858 */
[----:B------:R-:W2:Y:S01]  /*8630*/  LDSM.16.MT88.4 R16, [R216+0xd800] ;  /* 0x00d80000d810783b */ /* 0x000ea20000004200 */
[----:B------:R-:W-:Y:S04]  /*8640*/  MUFU.EX2 R166, R166 ;  /* 0x000000a600a67308 */ /* 0x000fe80000000800 */
[C---:B------:R-:W-:Y:S04]  /*8650*/  HMMA.16816.F32.BF16 R108, R24.reuse, R28, R108 ;  /* 0x0000001c186c723c */ /* 0x040fe8000004186c */
        /* <DEDUP_REMOVED lines=21> */
[----:B------:R-:W-:Y:S05]  /*87b0*/  LDSM.16.MT88.4 R16, [R218+0xe000] ;  /* 0x00e00000da10783b */ /* 0x000fea0000004200 */
[C---:B---3--:R-:W-:Y:S01]  /*87c0*/  HMMA.16816.F32.BF16 R92, R8.reuse, R28, R92 ;  /* 0x0000001c085c723c */ /* 0x048fe2000004185c */
[----:B------:R-:W-:Y:S05]  /*87d0*/  MUFU.EX2 R148, R148 ;  /* 0x0000009400947308 */ /* 0x000fea0000000800 */
[C---:B------:R-:W-:Y:S01]  /*87e0*/  HMMA.16816.F32.BF16 R96, R8.reuse, R30, R96 ;  /* 0x0000001e0860723c */ /* 0x040fe20000041860 */
[----:B------:R-:W2:Y:S02]  /*87f0*/  LDSM.16.MT88.4 R28, [R218+0x12000] ;  /* 0x01200000da1c783b */ /* 0x000ea40000004200 */
[----:B------:R-:W3:Y:S03]  /*8800*/  MUFU.EX2 R151, R151 ;  /* 0x0000009700977308 */ /* 0x000ee60000000800 */
[C---:B-1----:R-:W-:Y:S05]  /*8810*/  HMMA.16816.F32.BF16 R100, R8.reuse, R20, R100 ;  /* 0x000000140864723c */ /* 0x042fea0000041864 */
[----:B------:R-:W-:Y:S01]  /*8820*/  MUFU.EX2 R147, R147 ;  /* 0x0000009300937308 */ /* 0x000fe20000000800 */
[----:B------:R-:W-:Y:S01]  /*8830*/  HMMA.16816.F32.BF16 R104, R8, R22, R104 ;  /* 0x000000160868723c */ /* 0x000fe20000041868 */
[----:B------:R-:W-:-:S02]  /*8840*/  F2FP.BF16.F32.PACK_AB R20, R156, R155 ;  /* 0x0000009b9c14723e */ /* 0x000fc400000010ff */
[----:B------:R-:W-:-:S03]  /*8850*/  F2FP.BF16.F32.PACK_AB R21, R160, R159 ;  /* 0x0000009fa015723e */ /* 0x000fc600000010ff */
[----:B----4-:R-:W-:Y:S01]  /*8860*/  HMMA.16816.F32.BF16 R120, R8, R12, R120 ;  /* 0x0000000c0878723c */ /* 0x010fe20000041878 */
[----:B------:R-:W-:Y:S01]  /*8870*/  F2FP.BF16.F32.PACK_AB R22, R158, R157 ;  /* 0x0000009d9e16723e */ /* 0x000fe200000010ff */
[----:B------:R-:W1:Y:S01]  /*8880*/  MUFU.EX2 R152, R152 ;  /* 0x0000009800987308 */ /* 0x000e620000000800 */
[----:B------:R-:W-:-:S03]  /*8890*/  F2FP.BF16.F32.PACK_AB R23, R162, R161 ;  /* 0x000000a1a217723e */ /* 0x000fc600000010ff */
[C---:B------:R-:W-:Y:S01]  /*88a0*/  HMMA.16816.F32.BF16 R116, R8.reuse, R14, R116 ;  /* 0x0000000e0874723c */ /* 0x040fe20000041874 */
[----:B------:R-:W4:Y:S03]  /*88b0*/  LDSM.16.MT88.4 R12, [R217+0xe000] ;  /* 0x00e00000d90c783b */ /* 0x000f260000004200 */
[----:B------:R-:W-:Y:S02]  /*88c0*/  MUFU.EX2 R247, R247 ;  /* 0x000000f700f77308 */ /* 0x000fe40000000800 */
[C---:B------:R-:W-:Y:S06]  /*88d0*/  HMMA.16816.F32.BF16 R108, R8.reuse, R24, R108 ;  /* 0x00000018086c723c */ /* 0x040fec000004186c */
        /* <DEDUP_REMOVED lines=8> */
[----:B------:R-:W-:Y:S01]  /*8960*/  HMMA.16816.F32.BF16 R104, R20, R30, R104 ;  /* 0x0000001e1468723c */ /* 0x000fe20000041868 */
[----:B------:R-:W-:-:S02]  /*8970*/  F2FP.BF16.F32.PACK_AB R28, R171, R164 ;  /* 0x000000a4ab1c723e */ /* 0x000fc400000010ff */
[----:B------:R-:W-:-:S03]  /*8980*/  F2FP.BF16.F32.PACK_AB R29, R167, R166 ;  /* 0x000000a6a71d723e */ /* 0x000fc600000010ff */
[----:B----4-:R-:W-:Y:S01]  /*8990*/  HMMA.16816.F32.BF16 R76, R20, R12, R76 ;  /* 0x0000000c144c723c */ /* 0x010fe2000004184c */
[----:B------:R-:W-:Y:S02]  /*89a0*/  F2FP.BF16.F32.PACK_AB R30, R173, R168 ;  /* 0x000000a8ad1e723e */ /* 0x000fe400000010ff */
[----:B------:R-:W-:-:S03]  /*89b0*/  F2FP.BF16.F32.PACK_AB R31, R170, R165 ;  /* 0x000000a5aa1f723e */ /* 0x000fc600000010ff */
        /* <DEDUP_REMOVED lines=9> */
[C---:B------:R-:W-:Y:S01]  /*8a50*/  HMMA.16816.F32.BF16 R72, R20.reuse, R18, R72 ;  /* 0x000000121448723c */ /* 0x040fe20000041848 */
[----:B------:R-:W-:Y:S05]  /*8a60*/  LDSM.16.MT88.4 R16, [R220+0xe800] ;  /* 0x00e80000dc10783b */ /* 0x000fea0000004200 */
[C---:B------:R-:W-:Y:S06]  /*8a70*/  HMMA.16816.F32.BF16 R92, R20.reuse, R32, R92 ;  /* 0x00000020145c723c */ /* 0x040fec000004185c */
[----:B------:R-:W-:Y:S01]  /*8a80*/  HMMA.16816.F32.BF16 R96, R20, R34, R96 ;  /* 0x000000221460723c */ /* 0x000fe20000041860 */
[----:B------:R-:W-:Y:S05]  /*8a90*/  LDSM.16.MT88.4 R32, [R216+0x12800] ;  /* 0x01280000d820783b */ /* 0x000fea0000004200 */
[C---:B--2---:R-:W-:Y:S06]  /*8aa0*/  HMMA.16816.F32.BF16 R76, R28.reuse, R8, R76 ;  /* 0x000000081c4c723c */ /* 0x044fec000004184c */
        /* <DEDUP_REMOVED lines=9> */
[C---:B---3--:R-:W-:Y:S06]  /*8b40*/  HMMA.16816.F32.BF16 R84, R28.reuse, R4, R84 ;  /* 0x000000041c54723c */ /* 0x048fec0000041854 */
[C---:B------:R-:W-:Y:S01]  /*8b50*/  HMMA.16816.F32.BF16 R88, R28.reuse, R6, R88 ;  /* 0x000000061c58723c */ /* 0x040fe20000041858 */
[----:B------:R-:W3:Y:S05]  /*8b60*/  LDSM.16.MT88.4 R4, [R217+0xf000] ;  /* 0x00f00000d904783b */ /* 0x000eea0000004200 */
[C---:B--2---:R-:W-:Y:S06]  /*8b70*/  HMMA.16816.F32.BF16 R120, R28.reuse, R8, R120 ;  /* 0x000000081c78723c */ /* 0x044fec0000041878 */
[C---:B------:R-:W-:Y:S01]  /*8b80*/  HMMA.16816.F32.BF16 R116, R28.reuse, R10, R116 ;  /* 0x0000000a1c74723c */ /* 0x040fe20000041874 */
[----:B------:R-:W2:Y:S05]  /*8b90*/  LDSM.16.MT88.4 R8, [R220+0x13000] ;  /* 0x01300000dc08783b */ /* 0x000eaa0000004200 */
[C---:B------:R-:W-:Y:S06]  /*8ba0*/  HMMA.16816.F32.BF16 R128, R28.reuse, R16, R128 ;  /* 0x000000101c80723c */ /* 0x040fec0000041880 */
[C---:B------:R-:W-:Y:S01]  /*8bb0*/  HMMA.16816.F32.BF16 R124, R28.reuse, R18, R124 ;  /* 0x000000121c7c723c */ /* 0x040fe2000004187c */
[----:B------:R-:W2:Y:S05]  /*8bc0*/  LDSM.16.MT88.4 R16, [R218+0xf000] ;  /* 0x00f00000da10783b */ /* 0x000eaa0000004200 */
[C---:B----4-:R-:W-:Y:S06]  /*8bd0*/  HMMA.16816.F32.BF16 R92, R28.reuse, R20, R92 ;  /* 0x000000141c5c723c */ /* 0x050fec000004185c */
[C---:B------:R-:W-:Y:S01]  /*8be0*/  HMMA.16816.F32.BF16 R96, R28.reuse, R22, R96 ;  /* 0x000000161c60723c */ /* 0x040fe20000041860 */
[----:B------:R-:W-:Y:S05]  /*8bf0*/  LDSM.16.MT88.4 R20, [R216+0xf000] ;  /* 0x00f00000d814783b */ /* 0x000fea0000004200 */
[C---:B-----5:R-:W-:Y:S06]  /*8c00*/  HMMA.16816.F32.BF16 R100, R28.reuse, R12, R100 ;  /* 0x0000000c1c64723c */ /* 0x060fec0000041864 */
[----:B------:R-:W-:Y:S01]  /*8c10*/  HMMA.16816.F32.BF16 R104, R28, R14, R104 ;  /* 0x0000000e1c68723c */ /* 0x000fe20000041868 */
[----:B------:R-:W-:-:S02]  /*8c20*/  F2FP.BF16.F32.PACK_AB R12, R163, R154 ;  /* 0x0000009aa30c723e */ /* 0x000fc400000010ff */
[----:B------:R-:W-:-:S03]  /*8c30*/  F2FP.BF16.F32.PACK_AB R13, R151, R148 ;  /* 0x00000094970d723e */ /* 0x000fc600000010ff */
[----:B------:R-:W-:Y:S01]  /*8c40*/  HMMA.16816.F32.BF16 R108, R28, R32, R108 ;  /* 0x000000201c6c723c */ /* 0x000fe2000004186c */
[----:B------:R-:W-:Y:S02]  /*8c50*/  F2FP.BF16.F32.PACK_AB R14, R169, R150 ;  /* 0x00000096a90e723e */ /* 0x000fe400000010ff */
[----:B-1----:R-:W-:-:S03]  /*8c60*/  F2FP.BF16.F32.PACK_AB R15, R152, R147 ;  /* 0x00000093980f723e */ /* 0x002fc600000010ff */
        /* <DEDUP_REMOVED lines=10> */
[----:B------:R-:W1:Y:S05]  /*8d10*/  LDSM.16.MT88.4 R4, [R217+0x13000] ;  /* 0x01300000d904783b */ /* 0x000e6a0000004200 */
[C---:B--2---:R-:W-:Y:S01]  /*8d20*/  HMMA.16816.F32.BF16 R92, R12.reuse, R8, R92 ;  /* 0x000000080c5c723c */ /* 0x044fe2000004185c */
[----:B------:R-:W-:Y:S05]  /*8d30*/  MUFU.EX2 R28, R28 ;  /* 0x0000001c001c7308 */ /* 0x000fea0000000800 */
[C---:B------:R-:W-:Y:S01]  /*8d40*/  HMMA.16816.F32.BF16 R96, R12.reuse, R10, R96 ;  /* 0x0000000a0c60723c */ /* 0x040fe20000041860 */
[----:B------:R-:W2:Y:S02]  /*8d50*/  LDSM.16.MT88.4 R8, [R220+0xf800] ;  /* 0x00f80000dc08783b */ /* 0x000ea40000004200 */
[----:B------:R-:W3:Y:S03]  /*8d60*/  MUFU.EX2 R29, R29 ;  /* 0x0000001d001d7308 */ /* 0x000ee60000000800 */
[C---:B------:R-:W-:Y:S05]  /*8d70*/  HMMA.16816.F32.BF16 R128, R12.reuse, R24, R128 ;  /* 0x000000180c80723c */ /* 0x040fea0000041880 */
[----:B------:R-:W-:Y:S01]  /*8d80*/  MUFU.EX2 R30, R30 ;  /* 0x0000001e001e7308 */ /* 0x000fe20000000800 */
[C---:B------:R-:W-:Y:S01]  /*8d90*/  HMMA.16816.F32.BF16 R124, R12.reuse, R26, R124 ;  /* 0x0000001a0c7c723c */ /* 0x040fe2000004187c */
[----:B------:R-:W4:Y:S05]  /*8da0*/  LDSM.16.MT88.4 R24, [R216+0x13000] ;  /* 0x01300000d818783b */ /* 0x000f2a0000004200 */
[C---:B------:R-:W-:Y:S01]  /*8db0*/  HMMA.16816.F32.BF16 R68, R12.reuse, R16, R68 ;  /* 0x000000100c44723c */ /* 0x040fe20000041844 */
[----:B------:R-:W5:Y:S05]  /*8dc0*/  MUFU.EX2 R31, R31 ;  /* 0x0000001f001f7308 */ /* 0x000f6a0000000800 */
[C---:B------:R-:W-:Y:S01]  /*8dd0*/  HMMA.16816.F32.BF16 R72, R12.reuse, R18, R72 ;  /* 0x000000120c48723c */ /* 0x040fe20000041848 */
[----:B------:R-:W4:Y:S02]  /*8de0*/  LDSM.16.MT88.4 R16, [R218+0x13000] ;  /* 0x01300000da10783b */ /* 0x000f240000004200 */
[----:B------:R-:W2:Y:S03]  /*8df0*/  MUFU.EX2 R33, R33 ;  /* 0x0000002100217308 */ /* 0x000ea60000000800 */
[C---:B-1----:R-:W-:Y:S06]  /*8e00*/  HMMA.16816.F32.BF16 R120, R12.reuse, R4, R120 ;  /* 0x000000040c78723c */ /* 0x042fec0000041878 */
[----:B------:R-:W-:Y:S01]  /*8e10*/  HMMA.16816.F32.BF16 R116, R12, R6, R116 ;  /* 0x000000060c74723c */ /* 0x000fe20000041874 */
[----:B---3--:R-:W-:-:S02]  /*8e20*/  F2FP.BF16.F32.PACK_AB R4, R29, R28 ;  /* 0x0000001c1d04723e */ /* 0x008fc400000010ff */
[----:B-----5:R-:W-:-:S03]  /*8e30*/  F2FP.BF16.F32.PACK_AB R5, R32, R31 ;  /* 0x0000001f2005723e */ /* 0x020fc600000010ff */
[----:B------:R-:W-:Y:S01]  /*8e40*/  HMMA.16816.F32.BF16 R84, R12, R20, R84 ;  /* 0x000000140c54723c */ /* 0x000fe20000041854 */
[----:B------:R-:W-:Y:S02]  /*8e50*/  F2FP.BF16.F32.PACK_AB R6, R247, R30 ;  /* 0x0000001ef706723e */ /* 0x000fe400000010ff */
[----:B--2---:R-:W-:-:S03]  /*8e60*/  F2FP.BF16.F32.PACK_AB R7, R246, R33 ;  /* 0x00000021f607723e */ /* 0x004fc600000010ff */
[----:B------:R-:W-:Y:S01]  /*8e70*/  HMMA.16816.F32.BF16 R88, R12, R22, R88 ;  /* 0x000000160c58723c */ /* 0x000fe20000041858 */
[----:B------:R-:W1:Y:S05]  /*8e80*/  LDSM.16.MT88.4 R20, [R218+0xf800] ;  /* 0x00f80000da14783b */ /* 0x000e6a0000004200 */
[C---:B------:R-:W-:Y:S06]  /*8e90*/  HMMA.16816.F32.BF16 R128, R4.reuse, R8, R128 ;  /* 0x000000080480723c */ /* 0x040fec0000041880 */
[----:B------:R-:W-:Y:S01]  /*8ea0*/  HMMA.16816.F32.BF16 R124, R4, R10, R124 ;  /* 0x0000000a047c723c */ /* 0x000fe2000004187c */
[----:B------:R-:W2:Y:S05]  /*8eb0*/  LDSM.16.MT88.4 R8, [R220+0x13800] ;  /* 0x01380000dc08783b */ /* 0x000eaa0000004200 */
[C---:B----4-:R-:W-:Y:S06]  /*8ec0*/  HMMA.16816.F32.BF16 R108, R12.reuse, R24, R108 ;  /* 0x000000180c6c723c */ /* 0x050fec000004186c */
[----:B------:R-:W-:Y:S01]  /*8ed0*/  HMMA.16816.F32.BF16 R100, R12, R16, R100 ;  /* 0x000000100c64723c */ /* 0x000fe20000041864 */
[----:B------:R-:W-:Y:S01]  /*8ee0*/  FADD.FTZ R24, R48, R53 ;  /* 0x0000003530187221 */ /* 0x000fe20000010000 */
[----:B------:R-:W-:-:S03]  /*8ef0*/  FADD.FTZ R25, R143, R44 ;  /* 0x0000002c8f197221 */ /* 0x000fc60000010000 */
[----:B------:R-:W-:Y:S01]  /*8f00*/  FADD.FTZ R24, R47, R24 ;  /* 0x000000182f187221 */ /* 0x000fe20000010000 */
[----:B------:R-:W-:Y:S01]  /*8f10*/  HMMA.16816.F32.BF16 R104, R12, R18, R104 ;  /* 0x000000120c68723c */ /* 0x000fe20000041868 */
[----:B------:R-:W3:Y:S01]  /*8f20*/  LDSM.16.MT88.4 R16, [R217+0xf800] ;  /* 0x00f80000d910783b */ /* 0x000ee20000004200 */
[----:B------:R-:W-:Y:S01]  /*8f30*/  FADD.FTZ R25, R144, R25 ;  /* 0x0000001990197221 */ /* 0x000fe20000010000 */
[----:B------:R-:W-:-:S03]  /*8f40*/  FADD.FTZ R45, R45, R24 ;  /* 0x000000182d2d7221 */ /* 0x000fc60000010000 */
[----:B------:R-:W-:Y:S01]  /*8f50*/  HMMA.16816.F32.BF16 R112, R12, R26, R112 ;  /* 0x0000001a0c70723c */ /* 0x000fe20000041870 */
[----:B------:R-:W4:Y:S01]  /*8f60*/  LDSM.16.MT88.4 R12, [R216+0xf800] ;  /* 0x00f80000d80c783b */ /* 0x000f220000004200 */
        /* <DEDUP_REMOVED lines=9> */
[----:B------:R-:W-:Y:S01]  /*9000*/  HMMA.16816.F32.BF16 R72, R4, R22, R72 ;  /* 0x000000160448723c */ /* 0x000fe20000041848 */
[----:B------:R-:W1:Y:S01]  /*9010*/  LDSM.16.MT88.4 R20, [R218+0x13800] ;  /* 0x01380000da14783b */ /* 0x000e620000004200 */
[----:B------:R-:W-:-:S04]  /*9020*/  FADD.FTZ R142, R142, R141 ;  /* 0x0000008d8e8e7221 */ /* 0x000fc80000010000 */
[----:B------:R-:W-:Y:S01]  /*9030*/  FADD.FTZ R155, R155, R142 ;  /* 0x0000008e9b9b7221 */ /* 0x000fe20000010000 */
[----:B--2---:R-:W-:Y:S03]  /*9040*/  HMMA.16816.F32.BF16 R92, R4, R8, R92 ;  /* 0x00000008045c723c */ /* 0x004fe6000004185c */
[----:B------:R-:W-:-:S03]  /*9050*/  FADD.FTZ R156, R156, R155 ;  /* 0x0000009b9c9c7221 */ /* 0x000fc60000010000 */
        /* <DEDUP_REMOVED lines=8> */
[----:B------:R-:W-:Y:S01]  /*90e0*/  HMMA.16816.F32.BF16 R80, R4, R18, R80 ;  /* 0x000000120450723c */ /* 0x000fe20000041850 */
[----:B------:R-:W2:Y:S01]  /*90f0*/  LDSM.16.MT88.4 R16, [R217+0x13800] ;  /* 0x01380000d910783b */ /* 0x000ea20000004200 */
[----:B------:R-:W-:Y:S01]  /*9100*/  FADD.FTZ R171, R171, R164 ;  /* 0x000000a4abab7221 */ /* 0x000fe20000010000 */
[----:B------:R-:W-:-:S03]  /*9110*/  FADD.FTZ R166, R167, R166 ;  /* 0x000000a6a7a67221 */ /* 0x000fc60000010000 */
[----:B----4-:R-:W-:Y:S01]  /*9120*/  HMMA.16816.F32.BF16 R84, R4, R12, R84 ;  /* 0x0000000c0454723c */ /* 0x010fe20000041854 */
[----:B------:R-:W-:Y:S01]  /*9130*/  FADD.FTZ R168, R168, R171 ;  /* 0x000000aba8a87221 */ /* 0x000fe20000010000 */
[----:B------:R-:W-:-:S03]  /*9140*/  FADD.FTZ R165, R165, R166 ;  /* 0x000000a6a5a57221 */ /* 0x000fc60000010000 */
[----:B------:R-:W-:Y:S01]  /*9150*/  FADD.FTZ R173, R173, R168 ;  /* 0x000000a8adad7221 */ /* 0x000fe20000010000 */
[----:B------:R-:W-:Y:S01]  /*9160*/  HMMA.16816.F32.BF16 R88, R4, R14, R88 ;  /* 0x0000000e0458723c */ /* 0x000fe20000041858 */
[----:B------:R-:W3:Y:S01]  /*9170*/  LDSM.16.MT88.4 R12, [R216+0x13800] ;  /* 0x01380000d80c783b */ /* 0x000ee20000004200 */
        /* <DEDUP_REMOVED lines=20> */
[C---:B------:R-:W-:Y:S06]  /*92c0*/  HMMA.16816.F32.BF16 R116, R4.reuse, R18, R116 ;  /* 0x000000120474723c */ /* 0x040fec0000041874 */
[C---:B---3--:R-:W-:Y:S06]  /*92d0*/  HMMA.16816.F32.BF16 R108, R4.reuse, R12, R108 ;  /* 0x0000000c046c723c */ /* 0x048fec000004186c */
        /* <DEDUP_REMOVED lines=18> */
[----:B------:R-:W-:-:S02]  /*9400*/  ISETP.GE.AND P1, PT, R6, RZ, PT ;  /* 0x000000ff0600720c */ /* 0x000fc40003f26270 */
        /* <DEDUP_REMOVED lines=48> */
.L_x_3717:
[----:B------:R-:W-:-:S04]  /*9710*/  LEA R9, -R186, RZ, 0x7 ;  /* 0x000000ffba097211 */ /* 0x000fc800078e39ff */
[----:B------:R-:W-:-:S07]  /*9720*/  SHF.R.S32.HI R4, RZ, 0x1f, R9 ;  /* 0x0000001fff047819 */ /* 0x000fce0000011409 */
.L_x_3718:
        /* <DEDUP_REMOVED lines=83> */
[----:B------:R-:W-:-:S02]  /*9c60*/  @!P1 IADD3 R6, P5, R9, R40, RZ ;  /* 0x0000002809069210 */ /* 0x000fc40007fbe0ff */
[----:B------:R-:W-:Y:S01]  /*9c70*/  @!P2 LEA R32, P6, R9, R188, 0x1 ;  /* 0x000000bc0920a211 */ /* 0x000fe200078c08ff */
        /* <DEDUP_REMOVED lines=66> */
[----:B------:R-:W3:Y:S04]  /*a0a0*/  LDSM.16.M88.4 R40, [R225+0x5800] ;  /* 0x00580000e128783b */ /* 0x000ee80000000200 */
[----:B-1----:R-:W1:Y:S04]  /*a0b0*/  LDSM.16.M88.4 R32, [R225+0x6000] ;  /* 0x00600000e120783b */ /* 0x002e680000000200 */
[----:B------:R-:W1:Y:S04]  /*a0c0*/  LDSM.16.M88.4 R24, [R225+0x6800] ;  /* 0x00680000e118783b */ /* 0x000e680000000200 */
[----:B------:R-:W1:Y:S04]  /*a0d0*/  LDSM.16.M88.4 R16, [R225+0x7000] ;  /* 0x00700000e110783b */ /* 0x000e680000000200 */
[----:B--2---:R-:W2:Y:S04]  /*a0e0*/  LDSM.16.M88.4 R4, [R225+0x7800] ;  /* 0x00780000e104783b */ /* 0x004ea80000000200 */
[----:B------:R-:W-:Y:S04]  /*a0f0*/  LDSM.16.M88.4 R136, [R224] ;  /* 0x00000000e088783b */ /* 0x000fe80000000200 */
[----:B------:R-:W2:Y:S04]  /*a100*/  LDSM.16.M88.4 R176, [R223] ;  /* 0x00000000dfb0783b */ /* 0x000ea80000000200 */
[----:B------:R-:W2:Y:S01]  /*a110*/  LDSM.16.M88.4 R168, [R215] ;  /* 0x00000000d7a8783b */ /* 0x000ea20000000200 */
[C---:B----4-:R-:W-:Y:S03]  /*a120*/  HMMA.16816.F32.BF16 R132, R172.reuse, R64, RZ ;  /* 0x00000040ac84723c */ /* 0x050fe600000418ff */
[----:B------:R-:W4:Y:S03]  /*a130*/  LDSM.16.M88.4 R164, [R214] ;  /* 0x00000000d6a4783b */ /* 0x000f260000000200 */
[C---:B-----5:R-:W-:Y:S01]  /*a140*/  HMMA.16816.F32.BF16 R60, R172.reuse, R56, RZ ;  /* 0x00000038ac3c723c */ /* 0x060fe200000418ff */
[----:B------:R-:W5:Y:S04]  /*a150*/  LDSM.16.M88.4 R160, [R213] ;  /* 0x00000000d5a0783b */ /* 0x000f680000000200 */
[----:B------:R-:W5:Y:S01]  /*a160*/  LDSM.16.M88.4 R156, [R212] ;  /* 0x00000000d49c783b */ /* 0x000f620000000200 */
[C---:B---3--:R-:W-:Y:S03]  /*a170*/  HMMA.16816.F32.BF16 R52, R172.reuse, R48, RZ ;  /* 0x00000030ac34723c */ /* 0x048fe600000418ff */
[----:B------:R-:W3:Y:S03]  /*a180*/  LDSM.16.M88.4 R152, [R211] ;  /* 0x00000000d398783b */ /* 0x000ee60000000200 */
[C---:B------:R-:W-:Y:S01]  /*a190*/  HMMA.16816.F32.BF16 R64, R172.reuse, R66, RZ ;  /* 0x00000042ac40723c */ /* 0x040fe200000418ff */
[----:B------:R-:W3:Y:S04]  /*a1a0*/  LDSM.16.M88.4 R148, [R210] ;  /* 0x00000000d294783b */ /* 0x000ee80000000200 */
[----:B------:R-:W-:Y:S01]  /*a1b0*/  LDSM.16.M88.4 R140, [R222] ;  /* 0x00000000de8c783b */ /* 0x000fe20000000200 */
[C---:B------:R-:W-:Y:S03]  /*a1c0*/  HMMA.16816.F32.BF16 R56, R172.reuse, R58, RZ ;  /* 0x0000003aac38723c */ /* 0x040fe600000418ff */
[----:B------:R-:W3:Y:S03]  /*a1d0*/  LDSM.16.M88.4 R8, [R219+0x4000] ;  /* 0x00400000db08783b */ /* 0x000ee60000000200 */
[C---:B------:R-:W-:Y:S01]  /*a1e0*/  HMMA.16816.F32.BF16 R48, R172.reuse, R50, RZ ;  /* 0x00000032ac30723c */ /* 0x040fe200000418ff */
[----:B------:R-:W-:Y:S04]  /*a1f0*/  LDSM.16.M88.4 R144, [R209] ;  /* 0x00000000d190783b */ /* 0x000fe80000000200 */
[----:B------:R-:W-:Y:S01]  /*a200*/  LDSM.16.M88.4 R180, [R200] ;  /* 0x00000000c8b4783b */ /* 0x000fe20000000200 */
[C---:B------:R-:W-:Y:S03]  /*a210*/  HMMA.16816.F32.BF16 R44, R172.reuse, R40, RZ ;  /* 0x00000028ac2c723c */ /* 0x040fe600000418ff */
[----:B------:R-:W0:Y:S03]  /*a220*/  LDGDEPBAR ;  /* 0x00000000000079af */ /* 0x000e260000000000 */
[C---:B-1----:R-:W-:Y:S06]  /*a230*/  HMMA.16816.F32.BF16 R36, R172.reuse, R32, RZ ;  /* 0x00000020ac24723c */ /* 0x042fec00000418ff */
        /* <DEDUP_REMOVED lines=28> */
[----:B------:R-:W-:Y:S01]  /*a400*/  HMMA.16816.F32.BF16 R16, R136, R150, R16 ;  /* 0x000000968810723c */ /* 0x000fe20000041810 */
[----:B------:R-:W-:Y:S05]  /*a410*/  LDSM.16.M88.4 R148, [R221] ;  /* 0x00000000dd94783b */ /* 0x000fea0000000200 */
[C---:B------:R-:W-:Y:S06]  /*a420*/  HMMA.16816.F32.BF16 R132, R140.reuse, R8, R132 ;  /* 0x000000088c84723c */ /* 0x040fec0000041884 */
[C---:B------:R-:W-:Y:S01]  /*a430*/  HMMA.16816.F32.BF16 R64, R140.reuse, R10, R64 ;  /* 0x0000000a8c40723c */ /* 0x040fe20000041840 */
[----:B------:R-:W3:Y:S05]  /*a440*/  LDSM.16.M88.4 R8, [R208+0x800] ;  /* 0x00080000d008783b */ /* 0x000eea0000000200 */
[C---:B-1----:R-:W-:Y:S06]  /*a450*/  HMMA.16816.F32.BF16 R60, R140.reuse, R4, R60 ;  /* 0x000000048c3c723c */ /* 0x042fec000004183c */
[----:B------:R-:W-:Y:S01]  /*a460*/  HMMA.16816.F32.BF16 R56, R140, R6, R56 ;  /* 0x000000068c38723c */ /* 0x000fe20000041838 */
[----:B------:R-:W1:Y:S05]  /*a470*/  LDSM.16.M88.4 R4, [R208+0x1000] ;  /* 0x00100000d004783b */ /* 0x000e6a0000000200 */
[C---:B------:R-:W-:Y:S06]  /*a480*/  HMMA.16816.F32.BF16 R12, R136.reuse, R144, R12 ;  /* 0x00000090880c723c */ /* 0x040fec000004180c */
[----:B------:R-:W-:Y:S01]  /*a490*/  HMMA.16816.F32.BF16 R172, R136, R146, R172 ;  /* 0x0000009288ac723c */ /* 0x000fe200000418ac */
[----:B------:R-:W1:Y:S04]  /*a4a0*/  LDSM.16.M88.4 R144, [R219+0x7800] ;  /* 0x00780000db90783b */ /* 0x000e680000000200 */
[----:B------:R-:W1:Y:S01]  /*a4b0*/  LDSM.16.M88.4 R136, [R208] ;  /* 0x00000000d088783b */ /* 0x000e620000000200 */
[C---:B--2---:R-:W-:Y:S06]  /*a4c0*/  HMMA.16816.F32.BF16 R52, R140.reuse, R168, R52 ;  /* 0x000000a88c34723c */ /* 0x044fec0000041834 */
        /* <DEDUP_REMOVED lines=11> */
[C---:B---3--:R-:W-:Y:S06]  /*a580*/  HMMA.16816.F32.BF16 R20, R140.reuse, R152, R20 ;  /* 0x000000988c14723c */ /* 0x048fec0000041814 */
[----:B------:R-:W-:Y:S01]  /*a590*/  HMMA.16816.F32.BF16 R16, R140, R154, R16 ;  /* 0x0000009a8c10723c */ /* 0x000fe20000041810 */
[----:B------:R-:W3:Y:S05]  /*a5a0*/  LDSM.16.M88.4 R152, [R208+0x3800] ;  /* 0x00380000d098783b */ /* 0x000eea0000000200 */
        /* <DEDUP_REMOVED lines=9> */
[----:B------:R-:W-:Y:S01]  /*a640*/  LDSM.16.M88.4 R140, [R225+0x8800] ;  /* 0x00880000e18c783b */ /* 0x000fe20000000200 */
[C---:B------:R-:W-:Y:S06]  /*a650*/  HMMA.16816.F32.BF16 R132, R148.reuse, R136, R132 ;  /* 0x000000889484723c */ /* 0x040fec0000041884 */
        /* <DEDUP_REMOVED lines=14> */
[C---:B---3--:R-:W-:Y:S06]  /*a740*/  HMMA.16816.F32.BF16 R12, R148.reuse, R152, R12 ;  /* 0x00000098940c723c */ /* 0x048fec000004180c */
[----:B------:R-:W-:Y:S01]  /*a750*/  HMMA.16816.F32.BF16 R172, R148, R154, R172 ;  /* 0x0000009a94ac723c */ /* 0x000fe200000418ac */
[----:B------:R-:W3:Y:S04]  /*a760*/  LDSM.16.M88.4 R152, [R207] ;  /* 0x00000000cf98783b */ /* 0x000ee80000000200 */
[----:B------:R-:W-:Y:S01]  /*a770*/  LDSM.16.M88.4 R148, [R206] ;  /* 0x00000000ce94783b */ /* 0x000fe20000000200 */
[C---:B------:R-:W-:Y:S06]  /*a780*/  HMMA.16816.F32.BF16 R44, R156.reuse, R8, R44 ;  /* 0x000000089c2c723c */ /* 0x040fec000004182c */
[C---:B------:R-:W-:Y:S01]  /*a790*/  HMMA.16816.F32.BF16 R40, R156.reuse, R10, R40 ;  /* 0x0000000a9c28723c */ /* 0x040fe20000041828 */
[----:B------:R-:W3:Y:S05]  /*a7a0*/  LDSM.16.M88.4 R8, [R203] ;  /* 0x00000000cb08783b */ /* 0x000eea0000000200 */
[C---:B-1----:R-:W-:Y:S06]  /*a7b0*/  HMMA.16816.F32.BF16 R36, R156.reuse, R4, R36 ;  /* 0x000000049c24723c */ /* 0x042fec0000041824 */
[C---:B------:R-:W-:Y:S01]  /*a7c0*/  HMMA.16816.F32.BF16 R32, R156.reuse, R6, R32 ;  /* 0x000000069c20723c */ /* 0x040fe20000041820 */
[----:B------:R-:W1:Y:S05]  /*a7d0*/  LDSM.16.M88.4 R4, [R202] ;  /* 0x00000000ca04783b */ /* 0x000e6a0000000200 */
[C---:B------:R-:W-:Y:S06]  /*a7e0*/  HMMA.16816.F32.BF16 R132, R156.reuse, R144, R132 ;  /* 0x000000909c84723c */ /* 0x040fec0000041884 */
[C---:B------:R-:W-:Y:S01]  /*a7f0*/  HMMA.16816.F32.BF16 R64, R156.reuse, R146, R64 ;  /* 0x000000929c40723c */ /* 0x040fe20000041840 */
[----:B------:R-:W-:Y:S05]  /*a800*/  LDSM.16.M88.4 R144, [R205] ;  /* 0x00000000cd90783b */ /* 0x000fea0000000200 */
[C---:B------:R-:W-:Y:S06]  /*a810*/  HMMA.16816.F32.BF16 R52, R156.reuse, R136, R52 ;  /* 0x000000889c34723c */ /* 0x040fec0000041834 */
        /* <DEDUP_REMOVED lines=8> */
[C---:B----4-:R-:W-:Y:S06]  /*a8a0*/  HMMA.16816.F32.BF16 R20, R156.reuse, R164, R20 ;  /* 0x000000a49c14723c */ /* 0x050fec0000041814 */
[C---:B------:R-:W-:Y:S01]  /*a8b0*/  HMMA.16816.F32.BF16 R16, R156.reuse, R166, R16 ;  /* 0x000000a69c10723c */ /* 0x040fe20000041810 */
[----:B------:R-:W2:Y:S05]  /*a8c0*/  LDSM.16.M88.4 R164, [R219+0x8000] ;  /* 0x00800000dba4783b */ /* 0x000eaa0000000200 */
[----:B-----5:R-:W-:Y:S06]  /*a8d0*/  HMMA.16816.F32.BF16 R12, R156, R160, R12 ;  /* 0x000000a09c0c723c */ /* 0x020fec000004180c */
[----:B---3--:R-:W-:Y:S06]  /*a8e0*/  HMMA.16816.F32.BF16 R132, R176, R152, R132 ;  /* 0x00000098b084723c */ /* 0x008fec0000041884 */
[----:B------:R-:W-:Y:S01]  /*a8f0*/  HMMA.16816.F32.BF16 R172, R156, R162, R172 ;  /* 0x000000a29cac723c */ /* 0x000fe200000418ac */
[----:B------:R-:W3:Y:S04]  /*a900*/  LDSM.16.M88.4 R160, [R219+0x8800] ;  /* 0x00880000dba0783b */ /* 0x000ee80000000200 */
[----:B------:R-:W-:Y:S01]  /*a910*/  LDSM.16.M88.4 R156, [R219+0x9000] ;  /* 0x00900000db9c783b */ /* 0x000fe20000000200 */
[C---:B------:R-:W-:Y:S03]  /*a920*/  HMMA.16816.F32.BF16 R64, R176.reuse, R154, R64 ;  /* 0x0000009ab040723c */ /* 0x040fe60000041840 */
[----:B------:R-:W-:Y:S03]  /*a930*/  LDSM.16.M88.4 R152, [R219+0x9800] ;  /* 0x00980000db98783b */ /* 0x000fe60000000200 */
[C---:B------:R-:W-:Y:S06]  /*a940*/  HMMA.16816.F32.BF16 R36, R176.reuse, R8, R36 ;  /* 0x00000008b024723c */ /* 0x040fec0000041824 */
[C---:B------:R-:W-:Y:S01]  /*a950*/  HMMA.16816.F32.BF16 R32, R176.reuse, R10, R32 ;  /* 0x0000000ab020723c */ /* 0x040fe20000041820 */
[----:B------:R-:W-:Y:S05]  /*a960*/  LDSM.16.M88.4 R8, [R221+0x2000] ;  /* 0x00200000dd08783b */ /* 0x000fea0000000200 */
[C---:B-1----:R-:W-:Y:S06]  /*a970*/  HMMA.16816.F32.BF16 R28, R176.reuse, R4, R28 ;  /* 0x00000004b01c723c */ /* 0x042fec000004181c */
[C---:B------:R-:W-:Y:S01]  /*a980*/  HMMA.16816.F32.BF16 R24, R176.reuse, R6, R24 ;  /* 0x00000006b018723c */ /* 0x040fe20000041818 */
[----:B------:R-:W1:Y:S05]  /*a990*/  LDSM.16.M88.4 R4, [R208+0x4000] ;  /* 0x00400000d004783b */ /* 0x000e6a0000000200 */
[C---:B------:R-:W-:Y:S06]  /*a9a0*/  HMMA.16816.F32.BF16 R60, R176.reuse, R148, R60 ;  /* 0x00000094b03c723c */ /* 0x040fec000004183c */
[C---:B------:R-:W-:Y:S06]  /*a9b0*/  HMMA.16816.F32.BF16 R20, R176.reuse, R136, R20 ;  /* 0x00000088b014723c */ /* 0x040fec0000041814 */
[C---:B------:R-:W-:Y:S01]  /*a9c0*/  HMMA.16816.F32.BF16 R16, R176.reuse, R138, R16 ;  /* 0x0000008ab010723c */ /* 0x040fe20000041810 */
[----:B------:R-:W4:Y:S05]  /*a9d0*/  LDSM.16.M88.4 R136, [R219+0xb800] ;  /* 0x00b80000db88783b */ /* 0x000f2a0000000200 */
        /* <DEDUP_REMOVED lines=8> */
[----:B------:R-:W-:Y:S06]  /*aa60*/  HMMA.16816.F32.BF16 R12, R176, R180, R12 ;  /* 0x000000b4b00c723c */ /* 0x000fec000004180c */
[----:B--2---:R-:W-:Y:S06]  /*aa70*/  HMMA.16816.F32.BF16 R132, R168, R164, R132 ;  /* 0x000000a4a884723c */ /* 0x004fec0000041884 */
[----:B------:R-:W-:Y:S01]  /*aa80*/  HMMA.16816.F32.BF16 R176, R176, R182, R172 ;  /* 0x000000b6b0b0723c */ /* 0x000fe200000418ac */
[----:B------:R-:W2:Y:S05]  /*aa90*/  LDSM.16.M88.4 R172, [R208+0x4800] ;  /* 0x00480000d0ac783b */ /* 0x000eaa0000000200 */
[----:B------:R-:W-:Y:S01]  /*aaa0*/  HMMA.16816.F32.BF16 R64, R168, R166, R64 ;  /* 0x000000a6a840723c */ /* 0x000fe20000041840 */
[----:B------:R-:W-:-:S05]  /*aab0*/  IMAD R183, R233, 0x80, R236 ;  /* 0x00000080e9b77824 */ /* 0x000fca00078e02ec */
[----:B---3--:R-:W-:Y:S06]  /*aac0*/  HMMA.16816.F32.BF16 R60, R168, R160, R60 ;  /* 0x000000a0a83c723c */ /* 0x008fec000004183c */
[----:B-1----:R-:W-:Y:S06]  /*aad0*/  HMMA.16816.F32.BF16 R132, R8, R4, R132 ;  /* 0x000000040884723c */ /* 0x002fec0000041884 */
[----:B------:R-:W-:Y:S06]  /*aae0*/  HMMA.16816.F32.BF16 R56, R168, R162, R56 ;  /* 0x000000a2a838723c */ /* 0x000fec0000041838 */
[----:B------:R-:W-:Y:S01]  /*aaf0*/  HMMA.16816.F32.BF16 R64, R8, R6, R64 ;  /* 0x000000060840723c */ /* 0x000fe20000041840 */
[----:B------:R-:W1:Y:S05]  /*ab00*/  LDSM.16.M88.4 R4, [R208+0x5000] ;  /* 0x00500000d004783b */ /* 0x000e6a0000000200 */
[C---:B----4-:R-:W-:Y:S06]  /*ab10*/  HMMA.16816.F32.BF16 R12, R168.reuse, R136, R12 ;  /* 0x00000088a80c723c */ /* 0x050fec000004180c */
[----:B------:R-:W-:Y:S01]  /*ab20*/  HMMA.16816.F32.BF16 R176, R168, R138, R176 ;  /* 0x0000008aa8b0723c */ /* 0x000fe200000418b0 */
[----:B------:R-:W-:-:S02]  /*ab30*/  VIADD R136, R183, 0x1 ;  /* 0x00000001b7887836 */ /* 0x000fc40000000000 */
[----:B------:R-:W-:-:S03]  /*ab40*/  VIADD R137, R183, 0x8 ;  /* 0x00000008b7897836 */ /* 0x000fc60000000000 */
[----:B--2---:R-:W-:Y:S01]  /*ab50*/  HMMA.16816.F32.BF16 R60, R8, R172, R60 ;  /* 0x000000ac083c723c */ /* 0x004fe2000004183c */
[----:B------:R-:W-:Y:S02]  /*ab60*/  I2FP.F32.S32 R138, R136 ;  /* 0x00000088008a7245 */ /* 0x000fe40000201400 */
[C---:B------:R-:W-:Y:S02]  /*ab70*/  ISETP.GE.AND P4, PT, R136.reuse, R193, PT ;  /* 0x000000c18800720c */ /* 0x040fe40003f86270 */
[----:B------:R-:W-:Y:S01]  /*ab80*/  ISETP.GE.AND P5, PT, R136, R192, PT ;  /* 0x000000c08800720c */ /* 0x000fe20003fa6270 */
[----:B------:R-:W-:Y:S01]  /*ab90*/  HMMA.16816.F32.BF16 R52, R168, R156, R52 ;  /* 0x0000009ca834723c */ /* 0x000fe20000041834 */
[CC--:B------:R-:W-:Y:S01]  /*aba0*/  FFMA.FTZ R187, R3.reuse, R138.reuse, R133 ;  /* 0x0000008a03bb7223 */ /* 0x0c0fe20000010085 */
[----:B------:R-:W-:Y:S01]  /*abb0*/  FFMA.FTZ R135, R3, R138, R135 ;  /* 0x0000008a03877223 */ /* 0x000fe20000010087 */
[----:B------:R-:W-:Y:S01]  /*abc0*/  I2FP.F32.S32 R133, R137 ;  /* 0x0000008900857245 */ /* 0x000fe20000201400 */
[----:B------:R-:W-:Y:S01]  /*abd0*/  VIADD R136, R183, 0x9 ;  /* 0x00000009b7887836 */ /* 0x000fe20000000000 */
[----:B------:R-:W-:Y:S01]  /*abe0*/  ISETP.GE.AND P3, PT, R137, R193, PT ;  /* 0x000000c18900720c */ /* 0x000fe20003f66270 */
[----:B------:R-:W-:Y:S01]  /*abf0*/  HMMA.16816.F32.BF16 R56, R8, R174, R56 ;  /* 0x000000ae0838723c */ /* 0x000fe20000041838 */
[----:B------:R-:W-:Y:S01]  /*ac00*/  FSEL R187, R187, -INF , !P4 ;  /* 0xff800000bbbb7808 */ /* 0x000fe20006000000 */
[-C--:B------:R-:W-:Y:S01]  /*ac10*/  FFMA.FTZ R64, R3, R133.reuse, R64 ;  /* 0x0000008503407223 */ /* 0x080fe20000010040 */
[----:B------:R-:W-:Y:S01]  /*ac20*/  FSEL R196, R135, -INF , !P5 ;  /* 0xff80000087c47808 */ /* 0x000fe20006800000 */
[----:B------:R-:W-:Y:S01]  /*ac30*/  FFMA.FTZ R66, R3, R133, R66 ;  /* 0x0000008503427223 */ /* 0x000fe20000010042 */
[-C--:B------:R-:W-:Y:S01]  /*ac40*/  ISETP.GE.AND P6, PT, R137, R192.reuse, PT ;  /* 0x000000c08900720c */ /* 0x080fe20003fc6270 */
[----:B------:R-:W-:Y:S01]  /*ac50*/  VIADD R133, R183, 0x10 ;  /* 0x00000010b7857836 */ /* 0x000fe20000000000 */
[C---:B------:R-:W-:Y:S01]  /*ac60*/  ISETP.GE.AND P4, PT, R136.reuse, R193, PT ;  /* 0x000000c18800720c */ /* 0x040fe20003f86270 */
[----:B------:R-:W-:Y:S01]  /*ac70*/  HMMA.16816.F32.BF16 R48, R168, R158, R48 ;  /* 0x0000009ea830723c */ /* 0x000fe20000041830 */
[----:B------:R-:W-:-:S02]  /*ac80*/  ISETP.GE.AND P5, PT, R136, R192, PT ;  /* 0x000000c08800720c */ /* 0x000fc40003fa6270 */
[----:B------:R-:W-:Y:S02]  /*ac90*/  I2FP.F32.S32 R136, R136 ;  /* 0x0000008800887245 */ /* 0x000fe40000201400 */
[----:B------:R-:W-:Y:S01]  /*aca0*/  FSEL R199, R64, -INF , !P3 ;  /* 0xff80000040c77808 */ /* 0x000fe20005800000 */
[----:B------:R-:W-:Y:S01]  /*acb0*/  HMMA.16816.F32.BF16 R44, R168, R152, R44 ;  /* 0x00000098a82c723c */ /* 0x000fe2000004182c */
[----:B------:R-:W-:Y:S01]  /*acc0*/  FSEL R240, R66, -INF , !P6 ;  /* 0xff80000042f07808 */ /* 0x000fe20007000000 */
[-C--:B------:R-:W-:Y:S01]  /*acd0*/  FFMA.FTZ R197, R3, R136.reuse, R65 ;  /* 0x0000008803c57223 */ /* 0x080fe20000010041 */
[----:B------:R-:W-:Y:S01]  /*ace0*/  ISETP.GE.AND P3, PT, R133, R193, PT ;  /* 0x000000c18500720c */ /* 0x000fe20003f66270 */
[----:B------:R-:W-:Y:S01]  /*acf0*/  FFMA.FTZ R198, R3, R136, R67 ;  /* 0x0000008803c67223 */ /* 0x000fe20000010043 */
[----:B------:R-:W-:Y:S01]  /*ad00*/  ISETP.GE.AND P6, PT, R133, R192, PT ;  /* 0x000000c08500720c */ /* 0x000fe20003fc6270 */
[----:B------:R-:W2:Y:S01]  /*ad10*/  LDSM.16.M88.4 R64, [R208+0x5800] ;  /* 0x00580000d040783b */ /* 0x000ea20000000200 */
[----:B------:R-:W-:Y:S01]  /*ad20*/  I2FP.F32.S32 R133, R133 ;  /* 0x0000008500857245 */ /* 0x000fe20000201400 */
[----:B-1----:R-:W-:Y:S01]  /*ad30*/  HMMA.16816.F32.BF16 R52, R8, R4, R52 ;  /* 0x000000040834723c */ /* 0x002fe20000041834 */
[----:B------:R-:W-:Y:S01]  /*ad40*/  VIADD R136, R183, 0x11 ;  /* 0x00000011b7887836 */ /* 0x000fe20000000000 */
[----:B------:R-:W-:-:S02]  /*ad50*/  FSEL R197, R197, -INF , !P4 ;  /* 0xff800000c5c57808 */ /* 0x000fc40006000000 */
[CC--:B------:R-:W-:Y:S01]  /*ad60*/  FFMA.FTZ R60, R3.reuse, R133.reuse, R60 ;  /* 0x00000085033c7223 */ /* 0x0c0fe2000001003c */
[----:B------:R-:W-:Y:S01]  /*ad70*/  FFMA.FTZ R62, R3, R133, R62 ;  /* 0x00000085033e7223 */ /* 0x000fe2000001003e */
[----:B------:R-:W-:Y:S01]  /*ad80*/  FSEL R198, R198, -INF , !P5 ;  /* 0xff800000c6c67808 */ /* 0x000fe20006800000 */
[C---:B------:R-:W-:Y:S01]  /*ad90*/  VIADD R4, R183.reuse, 0x18 ;  /* 0x00000018b7047836 */ /* 0x040fe20000000000 */
[----:B------:R-:W-:Y:S01]  /*ada0*/  ISETP.GE.AND P4, PT, R136, R193, PT ;  /* 0x000000c18800720c */ /* 0x000fe20003f86270 */
[----:B------:R-:W-:Y:S01]  /*adb0*/  VIADD R5, R183, 0x19 ;  /* 0x00000019b7057836 */ /* 0x000fe20000000000 */
[----:B------:R-:W-:Y:S01]  /*adc0*/  FSEL R181, R60, -INF , !P3 ;  /* 0xff8000003cb57808 */ /* 0x000fe20005800000 */
[----:B------:R-:W-:Y:S01]  /*add0*/  HMMA.16816.F32.BF16 R48, R8, R6, R48 ;  /* 0x000000060830723c */ /* 0x000fe20000041830 */
[----:B------:R-:W-:Y:S02]  /*ade0*/  FSEL R60, R62, -INF , !P6 ;  /* 0xff8000003e3c7808 */ /* 0x000fe40007000000 */
[----:B------:R-:W-:-:S02]  /*adf0*/  ISETP.GE.AND P5, PT, R136, R192, PT ;  /* 0x000000c08800720c */ /* 0x000fc40003fa6270 */
[C---:B------:R-:W-:Y:S01]  /*ae00*/  ISETP.GE.AND P3, PT, R4.reuse, R193, PT ;  /* 0x000000c10400720c */ /* 0x040fe20003f66270 */
[C---:B------:R-:W-:Y:S01]  /*ae10*/  HMMA.16816.F32.BF16 R40, R168.reuse, R154, R40 ;  /* 0x0000009aa828723c */ /* 0x040fe20000041828 */
[----:B------:R-:W-:Y:S02]  /*ae20*/  ISETP.GE.AND P6, PT, R4, R192, PT ;  /* 0x000000c00400720c */ /* 0x000fe40003fc6270 */
[----:B------:R-:W-:Y:S02]  /*ae30*/  I2FP.F32.S32 R136, R136 ;  /* 0x0000008800887245 */ /* 0x000fe40000201400 */
[----:B------:R-:W-:Y:S01]  /*ae40*/  I2FP.F32.S32 R4, R4 ;  /* 0x0000000400047245 */ /* 0x000fe20000201400 */
[C---:B------:R-:W-:Y:S01]  /*ae50*/  HMMA.16816.F32.BF16 R36, R168.reuse, R148, R36 ;  /* 0x00000094a824723c */ /* 0x040fe20000041824 */
[----:B------:R-:W-:Y:S01]  /*ae60*/  I2FP.F32.S32 R62, R5 ;  /* 0x00000005003e7245 */ /* 0x000fe20000201400 */
[CC--:B------:R-:W-:Y:S01]  /*ae70*/  FFMA.FTZ R61, R3.reuse, R136.reuse, R61 ;  /* 0x00000088033d7223 */ /* 0x0c0fe2000001003d */
[C---:B------:R-:W-:Y:S01]  /*ae80*/  FFMA.FTZ R63, R3.reuse, R136, R63 ;  /* 0x00000088033f7223 */ /* 0x040fe2000001003f */
[CC--:B------:R-:W-:Y:S01]  /*ae90*/  FFMA.FTZ R175, R3.reuse, R4.reuse, R56 ;  /* 0x0000000403af7223 */ /* 0x0c0fe20000010038 */
[----:B------:R-:W-:Y:S01]  /*aea0*/  FFMA.FTZ R180, R3, R4, R58 ;  /* 0x0000000403b47223 */ /* 0x000fe2000001003a */
[----:B------:R-:W-:Y:S01]  /*aeb0*/  VIADD R4, R183, 0x20 ;  /* 0x00000020b7047836 */ /* 0x000fe20000000000 */
[----:B------:R-:W-:Y:S01]  /*aec0*/  FSEL R173, R61, -INF , !P4 ;  /* 0xff8000003dad7808 */ /* 0x000fe20006000000 */
[-C--:B------:R-:W-:Y:S01]  /*aed0*/  FFMA.FTZ R58, R3, R62.reuse, R57 ;  /* 0x0000003e033a7223 */ /* 0x080fe20000010039 */
[----:B------:R-:W-:Y:S01]  /*aee0*/  FSEL R182, R63, -INF , !P5 ;  /* 0xff8000003fb67808 */ /* 0x000fe20006800000 */
[----:B------:R-:W-:Y:S01]  /*aef0*/  FFMA.FTZ R62, R3, R62, R59 ;  /* 0x0000003e033e7223 */ /* 0x000fe2000001003b */
[----:B------:R-:W-:Y:S01]  /*af00*/  FSEL R175, R175, -INF , !P3 ;  /* 0xff800000afaf7808 */ /* 0x000fe20005800000 */
[----:B------:R-:W-:Y:S01]  /*af10*/  VIADD R56, R183, 0x21 ;  /* 0x00000021b7387836 */ /* 0x000fe20000000000 */
[----:B------:R-:W-:Y:S01]  /*af20*/  FSEL R180, R180, -INF , !P6 ;  /* 0xff800000b4b47808 */ /* 0x000fe20007000000 */
[----:B------:R-:W-:Y:S01]  /*af30*/  HMMA.16816.F32.BF16 R32, R168, R150, R32 ;  /* 0x00000096a820723c */ /* 0x000fe20000041820 */
[----:B------:R-:W-:-:S02]  /*af40*/  ISETP.GE.AND P4, PT, R5, R193, PT ;  /* 0x000000c10500720c */ /* 0x000fc40003f86270 */
[-C--:B------:R-:W-:Y:S02]  /*af50*/  ISETP.GE.AND P5, PT, R5, R192.reuse, PT ;  /* 0x000000c00500720c */ /* 0x080fe40003fa6270 */
[C---:B------:R-:W-:Y:S01]  /*af60*/  ISETP.GE.AND P3, PT, R4.reuse, R193, PT ;  /* 0x000000c10400720c */ /* 0x040fe20003f66270 */
[C---:B--2---:R-:W-:Y:S01]  /*af70*/  HMMA.16816.F32.BF16 R44, R8.reuse, R64, R44 ;  /* 0x00000040082c723c */ /* 0x044fe2000004182c */
[----:B------:R-:W-:Y:S02]  /*af80*/  ISETP.GE.AND P6, PT, R4, R192, PT ;  /* 0x000000c00400720c */ /* 0x000fe40003fc6270 */
[----:B------:R-:W-:Y:S02]  /*af90*/  I2FP.F32.S32 R57, R4 ;  /* 0x0000000400397245 */ /* 0x000fe40000201400 */
[----:B------:R-:W1:Y:S01]  /*afa0*/  LDSM.16.M88.4 R4, [R208+0x6000] ;  /* 0x00600000d004783b */ /* 0x000e620000000200 */
        /* <DEDUP_REMOVED lines=14> */
[CC--:B------:R-:W-:Y:S01]  /*b090*/  ISETP.GE.AND P3, PT, R52.reuse, R193.reuse, PT ;  /* 0x000000c13400720c */ /* 0x0c0fe20003f66270 */
[----:B------:R-:W-:Y:S01]  /*b0a0*/  VIADD R53, R183, 0x29 ;  /* 0x00000029b7357836 */ /* 0x000fe20000000000 */
[----:B------:R-:W-:Y:S01]  /*b0b0*/  ISETP.GE.AND P6, PT, R52, R192, PT ;  /* 0x000000c03400720c */ /* 0x000fe20003fc6270 */
[C---:B------:R-:W-:Y:S01]  /*b0c0*/  HMMA.16816.F32.BF16 R24, R168.reuse, R146, R24 ;  /* 0x00000092a818723c */ /* 0x040fe20000041818 */
[----:B------:R-:W-:Y:S02]  /*b0d0*/  I2FP.F32.S32 R52, R52 ;  /* 0x0000003400347245 */ /* 0x000fe40000201400 */
[----:B------:R-:W-:Y:S02]  /*b0e0*/  FSEL R139, R139, -INF , !P4 ;  /* 0xff8000008b8b7808 */ /* 0x000fe40006000000 */
[----:B------:R-:W-:Y:S01]  /*b0f0*/  FSEL R158, R55, -INF , !P5 ;  /* 0xff800000379e7808 */ /* 0x000fe20006800000 */
[-C--:B------:R-:W-:Y:S01]  /*b100*/  FFMA.FTZ R48, R3, R52.reuse, R48 ;  /* 0x0000003403307223 */ /* 0x080fe20000010030 */
[----:B------:R-:W-:Y:S01]  /*b110*/  ISETP.GE.AND P4, PT, R53, R193, PT ;  /* 0x000000c13500720c */ /* 0x000fe20003f86270 */
[----:B------:R-:W-:Y:S01]  /*b120*/  FFMA.FTZ R50, R3, R52, R50 ;  /* 0x0000003403327223 */ /* 0x000fe20000010032 */
[----:B------:R-:W-:Y:S01]  /*b130*/  ISETP.GE.AND P5, PT, R53, R192, PT ;  /* 0x000000c03500720c */ /* 0x000fe20003fa6270 */
[C---:B------:R-:W-:Y:S01]  /*b140*/  VIADD R52, R183.reuse, 0x31 ;  /* 0x00000031b7347836 */ /* 0x040fe20000000000 */
[----:B------:R-:W-:Y:S01]  /*b150*/  I2FP.F32.S32 R54, R53 ;  /* 0x0000003500367245 */ /* 0x000fe20000201400 */
[----:B------:R-:W-:Y:S01]  /*b160*/  VIADD R53, R183, 0x30 ;  /* 0x00000030b7357836 */ /* 0x000fe20000000000 */
[----:B------:R-:W-:Y:S01]  /*b170*/  FSEL R67, R48, -INF , !P3 ;  /* 0xff80000030437808 */ /* 0x000fe20005800000 */
[----:B------:R-:W-:Y:S01]  /*b180*/  HMMA.16816.F32.BF16 R20, R168, R140, R20 ;  /* 0x0000008ca814723c */ /* 0x000fe20000041814 */
[----:B------:R-:W-:Y:S01]  /*b190*/  FSEL R138, R50, -INF , !P6 ;  /* 0xff800000328a7808 */ /* 0x000fe20007000000 */
[CC--:B------:R-:W-:Y:S01]  /*b1a0*/  FFMA.FTZ R137, R3.reuse, R54.reuse, R49 ;  /* 0x0000003603897223 */ /* 0x0c0fe20000010031 */
[----:B------:R-:W-:Y:S01]  /*b1b0*/  FFMA.FTZ R148, R3, R54, R51 ;  /* 0x0000003603947223 */ /* 0x000fe20000010033 */
[C---:B------:R-:W-:Y:S01]  /*b1c0*/  ISETP.GE.AND P3, PT, R53.reuse, R193, PT ;  /* 0x000000c13500720c */ /* 0x040fe20003f66270 */
[----:B------:R-:W2:Y:S01]  /*b1d0*/  LDSM.16.M88.4 R48, [R208+0x6800] ;  /* 0x00680000d030783b */ /* 0x000ea20000000200 */
[----:B------:R-:W-:Y:S01]  /*b1e0*/  ISETP.GE.AND P6, PT, R53, R192, PT ;  /* 0x000000c03500720c */ /* 0x000fe20003fc6270 */
[----:B-1----:R-:W-:Y:S01]  /*b1f0*/  HMMA.16816.F32.BF16 R36, R8, R4, R36 ;  /* 0x000000040824723c */ /* 0x002fe20000041824 */
[----:B------:R-:W-:-:S02]  /*b200*/  I2FP.F32.S32 R53, R53 ;  /* 0x0000003500357245 */ /* 0x000fc40000201400 */
[----:B------:R-:W-:Y:S02]  /*b210*/  FSEL R137, R137, -INF , !P4 ;  /* 0xff80000089897808 */ /* 0x000fe40006000000 */
[----:B------:R-:W-:Y:S01]  /*b220*/  FSEL R148, R148, -INF , !P5 ;  /* 0xff80000094947808 */ /* 0x000fe20006800000 */
[CC--:B------:R-:W-:Y:S01]  /*b230*/  FFMA.FTZ R44, R3.reuse, R53.reuse, R44 ;  /* 0x00000035032c7223 */ /* 0x0c0fe2000001002c */
[----:B------:R-:W-:Y:S01]  /*b240*/  FFMA.FTZ R46, R3, R53, R46 ;  /* 0x00000035032e7223 */ /* 0x000fe2000001002e */
[C---:B------:R-:W-:Y:S01]  /*b250*/  VIADD R4, R183.reuse, 0x38 ;  /* 0x00000038b7047836 */ /* 0x040fe20000000000 */
[----:B------:R-:W-:Y:S01]  /*b260*/  ISETP.GE.AND P4, PT, R52, R193, PT ;  /* 0x000000c13400720c */ /* 0x000fe20003f86270 */
[----:B------:R-:W-:Y:S01]  /*b270*/  VIADD R5, R183, 0x39 ;  /* 0x00000039b7057836 */ /* 0x000fe20000000000 */
[----:B------:R-:W-:Y:S01]  /*b280*/  FSEL R163, R44, -INF , !P3 ;  /* 0xff8000002ca37808 */ /* 0x000fe20005800000 */
[----:B------:R-:W-:Y:S01]  /*b290*/  HMMA.16816.F32.BF16 R32, R8, R6, R32 ;  /* 0x000000060820723c */ /* 0x000fe20000041820 */
[----:B------:R-:W-:-:S02]  /*b2a0*/  FSEL R160, R46, -INF , !P6 ;  /* 0xff8000002ea07808 */ /* 0x000fc40007000000 */
[-C--:B------:R-:W-:Y:S02]  /*b2b0*/  ISETP.GE.AND P5, PT, R52, R192.reuse, PT ;  /* 0x000000c03400720c */ /* 0x080fe40003fa6270 */
[C---:B------:R-:W-:Y:S01]  /*b2c0*/  ISETP.GE.AND P3, PT, R4.reuse, R193, PT ;  /* 0x000000c10400720c */ /* 0x040fe20003f66270 */
[----:B------:R-:W-:Y:S01]  /*b2d0*/  HMMA.16816.F32.BF16 R16, R168, R142, R16 ;  /* 0x0000008ea810723c */ /* 0x000fe20000041810 */
        /* <DEDUP_REMOVED lines=16> */
[----:B--2---:R-:W-:Y:S01]  /*b3e0*/  HMMA.16816.F32.BF16 R28, R8, R48, R28 ;  /* 0x00000030081c723c */ /* 0x004fe2000004181c */
[----:B------:R-:W-:-:S02]  /*b3f0*/  ISETP.GE.AND P4, PT, R5, R193, PT ;  /* 0x000000c10500720c */ /* 0x000fc40003f86270 */
[-C--:B------:R-:W-:Y:S02]  /*b400*/  ISETP.GE.AND P5, PT, R5, R192.reuse, PT ;  /* 0x000000c00500720c */ /* 0x080fe40003fa6270 */
[C---:B------:R-:W-:Y:S01]  /*b410*/  ISETP.GE.AND P3, PT, R4.reuse, R193, PT ;  /* 0x000000c10400720c */ /* 0x040fe20003f66270 */
[----:B------:R-:W-:Y:S01]  /*b420*/  HMMA.16816.F32.BF16 R48, R8, R50, R24 ;  /* 0x000000320830723c */ /* 0x000fe20000041818 */
[----:B------:R-:W-:Y:S02]  /*b430*/  ISETP.GE.AND P6, PT, R4, R192, PT ;  /* 0x000000c00400720c */ /* 0x000fe40003fc6270 */
[----:B------:R-:W-:Y:S02]  /*b440*/  I2FP.F32.S32 R41, R4 ;  /* 0x0000000400297245 */ /* 0x000fe40000201400 */
[----:B------:R-:W1:Y:S01]  /*b450*/  LDSM.16.M88.4 R4, [R208+0x7000] ;  /* 0x00700000d004783b */ /* 0x000e620000000200 */
[----:B------:R-:W-:Y:S01]  /*b460*/  FSEL R159, R159, -INF , !P4 ;  /* 0xff8000009f9f7808 */ /* 0x000fe20006000000 */
[----:B------:R-:W-:Y:S01]  /*b470*/  VIADD R24, R183, 0x50 ;  /* 0x00000050b7187836 */ /* 0x000fe20000000000 */
        /* <DEDUP_REMOVED lines=9> */
[----:B------:R-:W-:Y:S01]  /*b510*/  FFMA.FTZ R167, R3, R40, R37 ;  /* 0x0000002803a77223 */ /* 0x000fe20000010025 */
[C---:B------:R-:W-:Y:S01]  /*b520*/  ISETP.GE.AND P3, PT, R36.reuse, R193, PT ;  /* 0x000000c12400720c */ /* 0x040fe20003f66270 */
[----:B------:R-:W-:Y:S01]  /*b530*/  VIADD R37, R183, 0x49 ;  /* 0x00000049b7257836 */ /* 0x000fe20000000000 */
[----:B------:R-:W-:Y:S01]  /*b540*/  ISETP.GE.AND P6, PT, R36, R192, PT ;  /* 0x000000c02400720c */ /* 0x000fe20003fc6270 */
[----:B------:R-:W-:Y:S01]  /*b550*/  FFMA.FTZ R39, R3, R40, R39 ;  /* 0x0000002803277223 */ /* 0x000fe20000010027 */
[----:B------:R-:W-:Y:S02]  /*b560*/  I2FP.F32.S32 R36, R36 ;  /* 0x0000002400247245 */ /* 0x000fe40000201400 */
[----:B------:R-:W-:-:S02]  /*b570*/  I2FP.F32.S32 R38, R37 ;  /* 0x0000002500267245 */ /* 0x000fc40000201400 */
[----:B------:R-:W-:Y:S01]  /*b580*/  FSEL R167, R167, -INF , !P4 ;  /* 0xff800000a7a77808 */ /* 0x000fe20006000000 */
[CC--:B------:R-:W-:Y:S01]  /*b590*/  FFMA.FTZ R169, R3.reuse, R36.reuse, R32 ;  /* 0x0000002403a97223 */ /* 0x0c0fe20000010020 */
[C---:B------:R-:W-:Y:S01]  /*b5a0*/  FFMA.FTZ R34, R3.reuse, R36, R34 ;  /* 0x0000002403227223 */ /* 0x040fe20000010022 */
[C---:B------:R-:W-:Y:S01]  /*b5b0*/  FFMA.FTZ R165, R3.reuse, R38, R33 ;  /* 0x0000002603a57223 */ /* 0x040fe20000010021 */
[----:B------:R-:W-:Y:S01]  /*b5c0*/  I2FP.F32.S32 R33, R24 ;  /* 0x0000001800217245 */ /* 0x000fe20000201400 */
[----:B------:R-:W-:Y:S01]  /*b5d0*/  FFMA.FTZ R35, R3, R38, R35 ;  /* 0x0000002603237223 */ /* 0x000fe20000010023 */
[----:B------:R-:W-:Y:S01]  /*b5e0*/  FSEL R169, R169, -INF , !P3 ;  /* 0xff800000a9a97808 */ /* 0x000fe20005800000 */
[----:B------:R-:W-:Y:S01]  /*b5f0*/  VIADD R32, R183, 0x51 ;  /* 0x00000051b7207836 */ /* 0x000fe20000000000 */
[----:B------:R-:W-:Y:S01]  /*b600*/  FSEL R166, R34, -INF , !P6 ;  /* 0xff80000022a67808 */ /* 0x000fe20007000000 */
[C---:B------:R-:W-:Y:S01]  /*b610*/  FFMA.FTZ R28, R3.reuse, R33, R28 ;  /* 0x00000021031c7223 */ /* 0x040fe2000001001c */
[C---:B------:R-:W-:Y:S01]  /*b620*/  ISETP.GE.AND P3, PT, R24.reuse, R193, PT ;  /* 0x000000c11800720c */ /* 0x040fe20003f66270 */
[----:B------:R-:W-:Y:S01]  /*b630*/  FFMA.FTZ R30, R3, R33, R30 ;  /* 0x00000021031e7223 */ /* 0x000fe2000001001e */
[----:B------:R-:W-:-:S02]  /*b640*/  ISETP.GE.AND P6, PT, R24, R192, PT ;  /* 0x000000c01800720c */ /* 0x000fc40003fc6270 */
[----:B------:R-:W2:Y:S01]  /*b650*/  LDSM.16.M88.4 R24, [R208+0x7800] ;  /* 0x00780000d018783b */ /* 0x000ea20000000200 */
[----:B------:R-:W-:Y:S01]  /*b660*/  FSEL R164, R39, -INF , !P5 ;  /* 0xff80000027a47808 */ /* 0x000fe20006800000 */
[----:B------:R-:W-:-:S04]  /*b670*/  DEPBAR.LE SB0, 0x0 ;  /* 0x000080000000791a */ /* 0x000fc80000000000 */
[C---:B-1----:R-:W-:Y:S01]  /*b680*/  HMMA.16816.F32.BF16 R20, R8.reuse, R4, R20 ;  /* 0x000000040814723c */ /* 0x042fe20000041814 */
[----:B------:R-:W-:Y:S02]  /*b690*/  FSEL R157, R28, -INF , !P3 ;  /* 0xff8000001c9d7808 */ /* 0x000fe40005800000 */
[----:B------:R-:W-:Y:S01]  /*b6a0*/  FSEL R156, R30, -INF , !P6 ;  /* 0xff8000001e9c7808 */ /* 0x000fe20007000000 */
[----:B------:R-:W-:Y:S01]  /*b6b0*/  BAR.SYNC.DEFER_BLOCKING 0x0 ;  /* 0x0000000000007b1d */ /* 0x000fe20000010000 */
[----:B------:R-:W-:Y:S01]  /*b6c0*/  ISETP.GE.AND P4, PT, R37, R193, PT ;  /* 0x000000c12500720c */ /* 0x000fe20003f86270 */
[----:B------:R-:W-:Y:S01]  /*b6d0*/  HMMA.16816.F32.BF16 R16, R8, R6, R16 ;  /* 0x000000060810723c */ /* 0x000fe20000041810 */
[----:B------:R-:W-:Y:S01]  /*b6e0*/  VIADD R4, R183, 0x58 ;  /* 0x00000058b7047836 */ /* 0x000fe20000000000 */
[----:B------:R-:W-:Y:S01]  /*b6f0*/  ISETP.GE.AND P5, PT, R37, R192, PT ;  /* 0x000000c02500720c */ /* 0x000fe20003fa6270 */
[----:B------:R-:W-:Y:S01]  /*b700*/  VIADD R5, R183, 0x59 ;  /* 0x00000059b7057836 */ /* 0x000fe20000000000 */
[----:B------:R-:W-:-:S02]  /*b710*/  FSEL R165, R165, -INF , !P4 ;  /* 0xff800000a5a57808 */ /* 0x000fc40006000000 */
[CC--:B------:R-:W-:Y:S02]  /*b720*/  ISETP.GE.AND P3, PT, R4.reuse, R193.reuse, PT ;  /* 0x000000c10400720c */ /* 0x0c0fe40003f66270 */
[----:B------:R-:W-:Y:S02]  /*b730*/  ISETP.GE.AND P6, PT, R4, R192, PT ;  /* 0x000000c00400720c */ /* 0x000fe40003fc6270 */
[----:B------:R-:W-:Y:S02]  /*b740*/  I2FP.F32.S32 R4, R4 ;  /* 0x0000000400047245 */ /* 0x000fe40000201400 */
[----:B------:R-:W-:Y:S02]  /*b750*/  FSEL R162, R35, -INF , !P5 ;  /* 0xff80000023a27808 */ /* 0x000fe40006800000 */
[C---:B------:R-:W-:Y:S01]  /*b760*/  ISETP.GE.AND P4, PT, R32.reuse, R193, PT ;  /* 0x000000c12000720c */ /* 0x040fe20003f86270 */
[C---:B------:R-:W-:Y:S01]  /*b770*/  FFMA.FTZ R48, R3.reuse, R4, R48 ;  /* 0x0000000403307223 */ /* 0x040fe20000010030 */
[----:B------:R-:W-:Y:S01]  /*b780*/  ISETP.GE.AND P5, PT, R32, R192, PT ;  /* 0x000000c02000720c */ /* 0x000fe20003fa6270 */
[----:B------:R-:W-:Y:S01]  /*b790*/  FFMA.FTZ R50, R3, R4, R50 ;  /* 0x0000000403327223 */ /* 0x000fe20000010032 */
[----:B------:R-:W-:Y:S01]  /*b7a0*/  I2FP.F32.S32 R32, R32 ;  /* 0x0000002000207245 */ /* 0x000fe20000201400 */
[----:B------:R-:W-:Y:S01]  /*b7b0*/  VIADD R4, R183, 0x60 ;  /* 0x00000060b7047836 */ /* 0x000fe20000000000 */
[----:B------:R-:W-:-:S02]  /*b7c0*/  FSEL R153, R48, -INF , !P3 ;  /* 0xff80000030997808 */ /* 0x000fc40005800000 */
[----:B------:R-:W-:Y:S01]  /*b7d0*/  FSEL R152, R50, -INF , !P6 ;  /* 0xff80000032987808 */ /* 0x000fe20007000000 */
[CC--:B------:R-:W-:Y:S01]  /*b7e0*/  FFMA.FTZ R29, R3.reuse, R32.reuse, R29 ;  /* 0x00000020031d7223 */ /* 0x0c0fe2000001001d */
[----:B------:R-:W-:Y:S01]  /*b7f0*/  FFMA.FTZ R31, R3, R32, R31 ;  /* 0x00000020031f7223 */ /* 0x000fe2000001001f */
[C---:B------:R-:W-:Y:S02]  /*b800*/  ISETP.GE.AND P3, PT, R4.reuse, R193, PT ;  /* 0x000000c10400720c */ /* 0x040fe40003f66270 */
[----:B------:R-:W-:Y:S01]  /*b810*/  ISETP.GE.AND P6, PT, R4, R192, PT ;  /* 0x000000c00400720c */ /* 0x000fe20003fc6270 */
[----:B--2---:R-:W-:Y:S01]  /*b820*/  HMMA.16816.F32.BF16 R12, R8, R24, R12 ;  /* 0x00000018080c723c */ /* 0x004fe2000004180c */
[----:B------:R-:W-:Y:S02]  /*b830*/  I2FP.F32.S32 R28, R5 ;  /* 0x00000005001c7245 */ /* 0x000fe40000201400 */
[----:B------:R-:W-:Y:S02]  /*b840*/  I2FP.F32.S32 R4, R4 ;  /* 0x0000000400047245 */ /* 0x000fe40000201400 */
[----:B------:R-:W-:Y:S01]  /*b850*/  FSEL R155, R29, -INF , !P4 ;  /* 0xff8000001d9b7808 */ /* 0x000fe20006000000 */
[-C--:B------:R-:W-:Y:S01]  /*b860*/  FFMA.FTZ R49, R3, R28.reuse, R49 ;  /* 0x0000001c03317223 */ /* 0x080fe20000010031 */
[----:B------:R-:W-:Y:S01]  /*b870*/  FSEL R154, R31, -INF , !P5 ;  /* 0xff8000001f9a7808 */ /* 0x000fe20006800000 */
[----:B------:R-:W-:Y:S01]  /*b880*/  FFMA.FTZ R51, R3, R28, R51 ;  /* 0x0000001c03337223 */ /* 0x000fe20000010033 */
[----:B------:R-:W-:Y:S01]  /*b890*/  ISETP.GE.AND P4, PT, R5, R193, PT ;  /* 0x000000c10500720c */ /* 0x000fe20003f86270 */
[----:B------:R-:W-:Y:S01]  /*b8a0*/  FFMA.FTZ R20, R3, R4, R20 ;  /* 0x0000000403147223 */ /* 0x000fe20000010014 */
[----:B------:R-:W-:Y:S01]  /*b8b0*/  ISETP.GE.AND P5, PT, R5, R192, PT ;  /* 0x000000c00500720c */ /* 0x000fe20003fa6270 */
[----:B------:R-:W-:-:S02]  /*b8c0*/  VIADD R5, R183, 0x61 ;  /* 0x00000061b7057836 */ /* 0x000fc40000000000 */
[----:B------:R-:W-:Y:S01]  /*b8d0*/  FFMA.FTZ R22, R3, R4, R22 ;  /* 0x0000000403167223 */ /* 0x000fe20000010016 */
[----:B------:R-:W-:Y:S01]  /*b8e0*/  VIADD R4, R183, 0x68 ;  /* 0x00000068b7047836 */ /* 0x000fe20000000000 */
[----:B------:R-:W-:Y:S01]  /*b8f0*/  FSEL R151, R49, -INF , !P4 ;  /* 0xff80000031977808 */ /* 0x000fe20006000000 */
[----:B------:R-:W-:Y:S01]  /*b900*/  HMMA.16816.F32.BF16 R176, R8, R26, R176 ;  /* 0x0000001a08b0723c */ /* 0x000fe200000418b0 */
[----:B------:R-:W-:Y:S02]  /*b910*/  FSEL R150, R51, -INF , !P5 ;  /* 0xff80000033967808 */ /* 0x000fe40006800000 */
[----:B------:R-:W-:Y:S02]  /*b920*/  I2FP.F32.S32 R6, R5 ;  /* 0x0000000500067245 */ /* 0x000fe40000201400 */
[----:B------:R-:W-:Y:S02]  /*b930*/  FSEL R147, R20, -INF , !P3 ;  /* 0xff80000014937808 */ /* 0x000fe40005800000 */
[----:B------:R-:W-:Y:S01]  /*b940*/  FSEL R146, R22, -INF , !P6 ;  /* 0xff80000016927808 */ /* 0x000fe20007000000 */
[-C--:B------:R-:W-:Y:S01]  /*b950*/  FFMA.FTZ R21, R3, R6.reuse, R21 ;  /* 0x0000000603157223 */ /* 0x080fe20000010015 */
[-C--:B------:R-:W-:Y:S01]  /*b960*/  ISETP.GE.AND P4, PT, R5, R193.reuse, PT ;  /* 0x000000c10500720c */ /* 0x080fe20003f86270 */
[----:B------:R-:W-:Y:S01]  /*b970*/  FFMA.FTZ R23, R3, R6, R23 ;  /* 0x0000000603177223 */ /* 0x000fe20000010017 */
[----:B------:R-:W-:Y:S01]  /*b980*/  ISETP.GE.AND P5, PT, R5, R192, PT ;  /* 0x000000c00500720c */ /* 0x000fe20003fa6270 */
[----:B------:R-:W-:Y:S01]  /*b990*/  VIADD R5, R183, 0x69 ;  /* 0x00000069b7057836 */ /* 0x000fe20000000000 */
[----:B------:R-:W-:-:S02]  /*b9a0*/  ISETP.GE.AND P3, PT, R4, R193, PT ;  /* 0x000000c10400720c */ /* 0x000fc40003f66270 */
[----:B------:R-:W-:Y:S02]  /*b9b0*/  ISETP.GE.AND P6, PT, R4, R192, PT ;  /* 0x000000c00400720c */ /* 0x000fe40003fc6270 */
[----:B------:R-:W-:Y:S02]  /*b9c0*/  I2FP.F32.S32 R4, R4 ;  /* 0x0000000400047245 */ /* 0x000fe40000201400 */
[----:B------:R-:W-:Y:S02]  /*b9d0*/  I2FP.F32.S32 R6, R5 ;  /* 0x0000000500067245 */ /* 0x000fe40000201400 */
[----:B------:R-:W-:Y:S01]  /*b9e0*/  FSEL R143, R21, -INF , !P4 ;  /* 0xff800000158f7808 */ /* 0x000fe20006000000 */
[CC--:B------:R-:W-:Y:S01]  /*b9f0*/  FFMA.FTZ R16, R3.reuse, R4.reuse, R16 ;  /* 0x0000000403107223 */ /* 0x0c0fe20000010010 */
[----:B------:R-:W-:Y:S01]  /*ba00*/  FFMA.FTZ R18, R3, R4, R18 ;  /* 0x0000000403127223 */ /* 0x000fe20000010012 */
[----:B------:R-:W-:Y:S01]  /*ba10*/  VIADD R4, R183, 0x70 ;  /* 0x00000070b7047836 */ /* 0x000fe20000000000 */
[----:B------:R-:W-:Y:S01]  /*ba20*/  FSEL R144, R23, -INF , !P5 ;  /* 0xff80000017907808 */ /* 0x000fe20006800000 */
[-C--:B------:R-:W-:Y:S01]  /*ba30*/  FFMA.FTZ R17, R3, R6.reuse, R17 ;  /* 0x0000000603117223 */ /* 0x080fe20000010011 */
[----:B------:R-:W-:Y:S01]  /*ba40*/  ISETP.GE.AND P4, PT, R5, R193, PT ;  /* 0x000000c10500720c */ /* 0x000fe20003f86270 */
[----:B------:R-:W-:Y:S01]  /*ba50*/  FFMA.FTZ R19, R3, R6, R19 ;  /* 0x0000000603137223 */ /* 0x000fe20000010013 */
[----:B------:R-:W-:Y:S01]  /*ba60*/  ISETP.GE.AND P5, PT, R5, R192, PT ;  /* 0x000000c00500720c */ /* 0x000fe20003fa6270 */
[----:B------:R-:W-:Y:S01]  /*ba70*/  VIADD R5, R183, 0x71 ;  /* 0x00000071b7057836 */ /* 0x000fe20000000000 */
[----:B------:R-:W-:-:S02]  /*ba80*/  FSEL R145, R16, -INF , !P3 ;  /* 0xff80000010917808 */ /* 0x000fc40005800000 */
[----:B------:R-:W-:Y:S02]  /*ba90*/  FSEL R142, R18, -INF , !P6 ;  /* 0xff800000128e7808 */ /* 0x000fe40007000000 */
[C---:B------:R-:W-:Y:S02]  /*baa0*/  ISETP.GE.AND P3, PT, R4.reuse, R193, PT ;  /* 0x000000c10400720c */ /* 0x040fe40003f66270 */
[----:B------:R-:W-:Y:S02]  /*bab0*/  ISETP.GE.AND P6, PT, R4, R192, PT ;  /* 0x000000c00400720c */ /* 0x000fe40003fc6270 */
[----:B------:R-:W-:Y:S02]  /*bac0*/  I2FP.F32.S32 R4, R4 ;  /* 0x0000000400047245 */ /* 0x000fe40000201400 */
[----:B------:R-:W-:Y:S02]  /*bad0*/  FSEL R141, R17, -INF , !P4 ;  /* 0xff800000118d7808 */ /* 0x000fe40006000000 */
[----:B------:R-:W-:Y:S01]  /*bae0*/  I2FP.F32.S32 R6, R5 ;  /* 0x0000000500067245 */ /* 0x000fe20000201400 */
[-C--:B------:R-:W-:Y:S01]  /*baf0*/  FFMA.FTZ R12, R3, R4.reuse, R12 ;  /* 0x00000004030c7223 */ /* 0x080fe2000001000c */
[----:B------:R-:W-:Y:S01]  /*bb00*/  FSEL R140, R19, -INF , !P5 ;  /* 0xff800000138c7808 */ /* 0x000fe20006800000 */
[----:B------:R-:W-:Y:S01]  /*bb10*/  FFMA.FTZ R14, R3, R4, R14 ;  /* 0x00000004030e7223 */ /* 0x000fe2000001000e */
[----:B------:R-:W-:Y:S01]  /*bb20*/  ISETP.GE.AND P4, PT, R5, R193, PT ;  /* 0x000000c10500720c */ /* 0x000fe20003f86270 */
[----:B------:R-:W-:Y:S01]  /*bb30*/  FFMA.FTZ R13, R3, R6, R13 ;  /* 0x00000006030d7223 */ /* 0x000fe2000001000d */
[----:B------:R-:W-:Y:S01]  /*bb40*/  ISETP.GE.AND P5, PT, R5, R192, PT ;  /* 0x000000c00500720c */ /* 0x000fe20003fa6270 */
[----:B------:R-:W-:Y:S01]  /*bb50*/  FFMA.FTZ R15, R3, R6, R15 ;  /* 0x00000006030f7223 */ /* 0x000fe2000001000f */
[----:B------:R-:W-:Y:S01]  /*bb60*/  I2FP.F32.S32 R5, R183 ;  /* 0x000000b700057245 */ /* 0x000fe20000201400 */
[----:B------:R-:W-:Y:S01]  /*bb70*/  VIADD R4, R183, 0x78 ;  /* 0x00000078b7047836 */ /* 0x000fe20000000000 */
[----:B------:R-:W-:-:S02]  /*bb80*/  FSEL R135, R12, -INF , !P3 ;  /* 0xff8000000c877808 */ /* 0x000fc40005800000 */
[----:B------:R-:W-:Y:S01]  /*bb90*/  ISETP.GE.AND P3, PT, R183, R193, PT ;  /* 0x000000c1b700720c */ /* 0x000fe20003f66270 */
[CC--:B------:R-:W-:Y:S01]  /*bba0*/  FFMA.FTZ R7, R3.reuse, R5.reuse, R132 ;  /* 0x0000000503077223 */ /* 0x0c0fe20000010084 */
[----:B------:R-:W-:Y:S01]  /*bbb0*/  FSEL R64, R14, -INF , !P6 ;  /* 0xff8000000e407808 */ /* 0x000fe20007000000 */
[----:B------:R-:W-:Y:S01]  /*bbc0*/  FFMA.FTZ R6, R3, R5, R134 ;  /* 0x0000000503067223 */ /* 0x000fe20000010086 */
[----:B------:R-:W-:Y:S02]  /*bbd0*/  FSEL R133, R13, -INF , !P4 ;  /* 0xff8000000d857808 */ /* 0x000fe40006000000 */
[C---:B------:R-:W-:Y:S02]  /*bbe0*/  ISETP.GE.AND P6, PT, R4.reuse, R193, PT ;  /* 0x000000c10400720c */ /* 0x040fe40003fc6270 */
[----:B------:R-:W-:Y:S02]  /*bbf0*/  ISETP.GE.AND P4, PT, R4, R192, PT ;  /* 0x000000c00400720c */ /* 0x000fe40003f86270 */
[----:B------:R-:W-:-:S02]  /*bc00*/  FSEL R62, R15, -INF , !P5 ;  /* 0xff8000000f3e7808 */ /* 0x000fc40006800000 */
[----:B------:R-:W-:Y:S02]  /*bc10*/  I2FP.F32.S32 R4, R4 ;  /* 0x0000000400047245 */ /* 0x000fe40000201400 */
[C---:B------:R-:W-:Y:S01]  /*bc20*/  ISETP.GE.AND P5, PT, R183.reuse, R192, PT ;  /* 0x000000c0b700720c */ /* 0x040fe20003fa6270 */
[----:B------:R-:W-:Y:S01]  /*bc30*/  VIADD R183, R183, 0x79 ;  /* 0x00000079b7b77836 */ /* 0x000fe20000000000 */
[----:B------:R-:W-:Y:S01]  /*bc40*/  FSEL R7, R7, -INF , !P3 ;  /* 0xff80000007077808 */ /* 0x000fe20005800000 */
[----:B------:R-:W-:Y:S01]  /*bc50*/  FFMA.FTZ R65, R3, R4, R176 ;  /* 0x0000000403417223 */ /* 0x000fe200000100b0 */
[----:B------:R-:W-:Y:S01]  /*bc60*/  ISETP.GT.AND P3, PT, R233, R228, PT ;  /* 0x000000e4e900720c */ /* 0x000fe20003f64270 */
[----:B------:R-:W-:Y:S01]  /*bc70*/  FFMA.FTZ R56, R3, R4, R178 ;  /* 0x0000000403387223 */ /* 0x000fe200000100b2 */
[----:B------:R-:W-:Y:S02]  /*bc80*/  I2FP.F32.S32 R4, R183 ;  /* 0x000000b700047245 */ /* 0x000fe40000201400 */
[----:B------:R-:W-:-:S02]  /*bc90*/  FSEL R65, R65, -INF , !P6 ;  /* 0xff80000041417808 */ /* 0x000fc40007000000 */
[----:B------:R-:W-:Y:S01]  /*bca0*/  FSEL R56, R56, -INF , !P4 ;  /* 0xff80000038387808 */ /* 0x000fe20006000000 */
[CC--:B------:R-:W-:Y:S01]  /*bcb0*/  FFMA.FTZ R61, R3.reuse, R4.reuse, R177 ;  /* 0x00000004033d7223 */ /* 0x0c0fe200000100b1 */
[----:B------:R-:W-:Y:S01]  /*bcc0*/  FFMA.FTZ R54, R3, R4, R179 ;  /* 0x0000000403367223 */ /* 0x000fe200000100b3 */
        /* <DEDUP_REMOVED lines=68> */
.L_x_3720:
[----:B------:R-:W-:-:S04]  /*c110*/  LEA R11, -R184, RZ, 0x7 ;  /* 0x000000ffb80b7211 */ /* 0x000fc800078e39ff */
[----:B------:R-:W-:-:S07]  /*c120*/  SHF.R.S32.HI R8, RZ, 0x1f, R11 ;  /* 0x0000001fff087819 */ /* 0x000fce000001140b */
.L_x_3721:
        /* <DEDUP_REMOVED lines=144> */
.L_x_3723:
[----:B------:R-:W-:Y:S05]  /*ca30*/  BSYNC B0 ;  /* 0x0000000000007941 */ /* 0x000fea0003800000 */
.L_x_3722:
[----:B------:R-:W0:Y:S01]  /*ca40*/  LDGDEPBAR ;  /* 0x00000000000079af */ /* 0x000e220000000000 */
[----:B------:R-:W-:-:S04]  /*ca50*/  LEA R244, P1, R11, R244, 0x1 ;  /* 0x000000f40bf47211 */ /* 0x000fc800078208ff */
[----:B------:R-:W-:-:S09]  /*ca60*/  LEA.HI.X R245, R11, R245, R8, 0x1, P1 ;  /* 0x000000f50bf57211 */ /* 0x000fd200008f0c08 */
.L_x_3719:
        /* <DEDUP_REMOVED lines=79> */
[C---:B------:R-:W-:Y:S02]  /*cf60*/  FSETP.NEU.FTZ.AND P2, PT, R47.reuse, -INF , PT ;  /* 0xff8000002f00780b */ /* 0x040fe40003f5d000 */
        /* <DEDUP_REMOVED lines=9> */
[----:B------:R-:W-:Y:S01]  /*d000*/  FFMA.FTZ R43, R6, UR10, -R57 ;  /* 0x0000000a062b7c23 */ /* 0x000fe20008010839 */
[--C-:B------:R-:W-:Y:S01]  /*d010*/  FFMA.FTZ R45, R199, UR10, -R66.reuse ;  /* 0x0000000ac72d7c23 */ /* 0x100fe20008010842 */
[----:B------:R-:W1:Y:S01]  /*d020*/  LDSM.16.MT88.4 R4, [R220+0xc000] ;  /* 0x00c00000dc04783b */ /* 0x000e620000004200 */
[----:B------:R-:W-:Y:S01]  /*d030*/  FADD.FTZ R9, R0, -R9 ;  /* 0x8000000900097221 */ /* 0x000fe20000010000 */
[--C-:B------:R-:W-:Y:S01]  /*d040*/  FFMA.FTZ R42, R197, UR10, -R66.reuse ;  /* 0x0000000ac52a7c23 */ /* 0x100fe20008010842 */
[--C-:B------:R-:W-:Y:S01]  /*d050*/  FFMA.FTZ R41, R196, UR10, -R57.reuse ;  /* 0x0000000ac4297c23 */ /* 0x100fe20008010839 */
[--C-:B------:R-:W-:Y:S01]  /*d060*/  FFMA.FTZ R40, R240, UR10, -R57.reuse ;  /* 0x0000000af0287c23 */ /* 0x100fe20008010839 */
[----:B------:R-:W-:Y:S01]  /*d070*/  FMUL.FTZ R0, R9, UR10 ;  /* 0x0000000a09007c20 */ /* 0x000fe20008410000 */
[--C-:B------:R-:W-:Y:S01]  /*d080*/  FFMA.FTZ R49, R198, UR10, -R57.reuse ;  /* 0x0000000ac6317c23 */ /* 0x100fe20008010839 */
[----:B------:R-:W3:Y:S01]  /*d090*/  LDSM.16.MT88.4 R8, [R217+0xc000] ;  /* 0x00c00000d908783b */ /* 0x000ee20000004200 */
[----:B------:R-:W-:Y:S01]  /*d0a0*/  FMUL.FTZ R2, R2, UR10 ;  /* 0x0000000a02027c20 */ /* 0x000fe20008410000 */
        /* <DEDUP_REMOVED lines=62> */
[----:B------:R-:W-:-:S02]  /*d490*/  FFMA.FTZ R66, R61, UR10, -R66 ;  /* 0x0000000a3d427c23 */ /* 0x000fc40008010842 */
[----:B------:R-:W2:Y:S08]  /*d4a0*/  MUFU.EX2 R2, R2 ;  /* 0x0000000200027308 */ /* 0x000eb00000000800 */
[----:B------:R-:W5:Y:S01]  /*d4b0*/  MUFU.EX2 R0, R0 ;  /* 0x0000000000007308 */ /* 0x000f620000000800 */
[----:B----4-:R-:W-:-:S07]  /*d4c0*/  F2FP.BF16.F32.PACK_AB R15, R49, R40 ;  /* 0x00000028310f723e */ /* 0x010fce00000010ff */
        /* <DEDUP_REMOVED lines=29> */
[C---:B---3--:R-:W-:Y:S01]  /*d6a0*/  HMMA.16816.F32.BF16 R76, R12.reuse, R8, R76 ;  /* 0x000000080c4c723c */ /* 0x048fe2000004184c */
        /* <DEDUP_REMOVED lines=23> */
[----:B------:R-:W-:Y:S01]  /*d820*/  FMUL.FTZ R95, R95, R0 ;  /* 0x000000005f5f7220 */ /* 0x000fe20000410000 */
[-C--:B------:R-:W-:Y:S01]  /*d830*/  FMUL.FTZ R96, R96, R2.reuse ;  /* 0x0000000260607220 */ /* 0x080fe20000410000 */
[----:B------:R-:W-:Y:S01]  /*d840*/  FMUL.FTZ R97, R97, R2 ;  /* 0x0000000261617220 */ /* 0x000fe20000410000 */
[-C--:B------:R-:W-:Y:S01]  /*d850*/  FMUL.FTZ R98, R98, R0.reuse ;  /* 0x0000000062627220 */ /* 0x080fe20000410000 */
[----:B------:R-:W-:Y:S01]  /*d860*/  FMUL.FTZ R99, R99, R0 ;  /* 0x0000000063637220 */ /* 0x000fe20000410000 */
[----:B------:R-:W4:Y:S01]  /*d870*/  MUFU.EX2 R50, R50 ;  /* 0x0000003200327308 */ /* 0x000f220000000800 */
[-C--:B------:R-:W-:Y:S01]  /*d880*/  FMUL.FTZ R120, R120, R2.reuse ;  /* 0x0000000278787220 */ /* 0x080fe20000410000 */
[----:B------:R-:W-:Y:S01]  /*d890*/  FMUL.FTZ R121, R121, R2 ;  /* 0x0000000279797220 */ /* 0x000fe20000410000 */
[-C--:B------:R-:W-:Y:S01]  /*d8a0*/  FMUL.FTZ R122, R122, R0.reuse ;  /* 0x000000007a7a7220 */ /* 0x080fe20000410000 */
[----:B------:R-:W-:Y:S01]  /*d8b0*/  FMUL.FTZ R123, R123, R0 ;  /* 0x000000007b7b7220 */ /* 0x000fe20000410000 */
[-C--:B------:R-:W-:Y:S01]  /*d8c0*/  FMUL.FTZ R116, R116, R2.reuse ;  /* 0x0000000274747220 */ /* 0x080fe20000410000 */
[C---:B-1----:R-:W-:Y:S01]  /*d8d0*/  HMMA.16816.F32.BF16 R84, R12.reuse, R4, R84 ;  /* 0x000000040c54723c */ /* 0x042fe20000041854 */
[-C--:B------:R-:W-:Y:S01]  /*d8e0*/  FMUL.FTZ R117, R117, R2.reuse ;  /* 0x0000000275757220 */ /* 0x080fe20000410000 */
[----:B------:R-:W-:Y:S01]  /*d8f0*/  MUFU.EX2 R53, R53 ;  /* 0x0000003500357308 */ /* 0x000fe20000000800 */
[-C--:B------:R-:W-:Y:S01]  /*d900*/  FMUL.FTZ R108, R108, R2.reuse ;  /* 0x000000026c6c7220 */ /* 0x080fe20000410000 */
[----:B------:R-:W-:Y:S01]  /*d910*/  FMUL.FTZ R109, R109, R2 ;  /* 0x000000026d6d7220 */ /* 0x000fe20000410000 */
[-C--:B------:R-:W-:Y:S01]  /*d920*/  FMUL.FTZ R118, R118, R0.reuse ;  /* 0x0000000076767220 */ /* 0x080fe20000410000 */
[C---:B------:R-:W-:Y:S01]  /*d930*/  HMMA.16816.F32.BF16 R88, R12.reuse, R6, R88 ;  /* 0x000000060c58723c */ /* 0x040fe20000041858 */
[----:B------:R-:W1:Y:S01]  /*d940*/  LDSM.16.MT88.4 R4, [R217+0x10000] ;  /* 0x01000000d904783b */ /* 0x000e620000004200 */
[-C--:B------:R-:W-:Y:S01]  /*d950*/  FMUL.FTZ R119, R119, R0.reuse ;  /* 0x0000000077777220 */ /* 0x080fe20000410000 */
[-C--:B------:R-:W-:Y:S01]  /*d960*/  FMUL.FTZ R110, R110, R0.reuse ;  /* 0x000000006e6e7220 */ /* 0x080fe20000410000 */
[----:B------:R-:W-:Y:S01]  /*d970*/  MUFU.EX2 R52, R52 ;  /* 0x0000003400347308 */ /* 0x000fe20000000800 */
[----:B------:R-:W-:Y:S01]  /*d980*/  FMUL.FTZ R111, R111, R0 ;  /* 0x000000006f6f7220 */ /* 0x000fe20000410000 */
[C---:B--2---:R-:W-:Y:S01]  /*d990*/  HMMA.16816.F32.BF16 R100, R12.reuse, R8, R100 ;  /* 0x000000080c64723c */ /* 0x044fe20000041864 */
[-C--:B------:R-:W-:Y:S01]  /*d9a0*/  FMUL.FTZ R112, R112, R2.reuse ;  /* 0x0000000270707220 */ /* 0x080fe20000410000 */
[----:B------:R-:W-:Y:S01]  /*d9b0*/  FMUL.FTZ R113, R113, R2 ;  /* 0x0000000271717220 */ /* 0x000fe20000410000 */
[-C--:B------:R-:W-:Y:S01]  /*d9c0*/  FMUL.FTZ R114, R114, R0.reuse ;  /* 0x0000000072727220 */ /* 0x080fe20000410000 */
[----:B------:R-:W-:Y:S01]  /*d9d0*/  FMUL.FTZ R115, R115, R0 ;  /* 0x0000000073737220 */ /* 0x000fe20000410000 */
[----:B------:R-:W-:Y:S01]  /*d9e0*/  FFMA.FTZ R247, R247, R2, R48 ;  /* 0x00000002f7f77223 */ /* 0x000fe20000010030 */
[C---:B------:R-:W-:Y:S01]  /*d9f0*/  HMMA.16816.F32.BF16 R104, R12.reuse, R10, R104 ;  /* 0x0000000a0c68723c */ /* 0x040fe20000041868 */
[----:B------:R-:W2:Y:S01]  /*da00*/  LDSM.16.MT88.4 R8, [R217+0xc800] ;  /* 0x00c80000d908783b */ /* 0x000ea20000004200 */
[----:B------:R-:W-:Y:S01]  /*da10*/  MUFU.EX2 R60, R60 ;  /* 0x0000003c003c7308 */ /* 0x000fe20000000800 */
[----:B------:R-:W-:Y:S01]  /*da20*/  FFMA.FTZ R0, R246, R0, R43 ;  /* 0x00000000f6007223 */ /* 0x000fe2000001002b */
[----:B------:R-:W-:Y:S01]  /*da30*/  FADD.FTZ R44, R44, R247 ;  /* 0x000000f72c2c7221 */ /* 0x000fe20000010000 */
[----:B------:R-:W-:Y:S01]  /*da40*/  MOV R2, R47 ;  /* 0x0000002f00027202 */ /* 0x000fe20000000f00 */
[----:B---3--:R-:W-:Y:S01]  /*da50*/  HMMA.16816.F32.BF16 R92, R12, R16, R92 ;  /* 0x000000100c5c723c */ /* 0x008fe2000004185c */
[----:B------:R-:W-:Y:S01]  /*da60*/  FADD.FTZ R41, R41, R0 ;  /* 0x0000000029297221 */ /* 0x000fe20000010000 */
[----:B------:R-:W-:-:S02]  /*da70*/  FADD.FTZ R45, R45, R44 ;  /* 0x0000002c2d2d7221 */ /* 0x000fc40000010000 */
[----:B------:R-:W3:Y:S01]  /*da80*/  MUFU.EX2 R55, R55 ;  /* 0x0000003700377308 */ /* 0x000ee20000000800 */
[----:B------:R-:W-:Y:S01]  /*da90*/  FADD.FTZ R40, R40, R41 ;  /* 0x0000002928287221 */ /* 0x000fe20000010000 */
[----:B------:R-:W-:Y:S01]  /*daa0*/  HMMA.16816.F32.BF16 R96, R12, R18, R96 ;  /* 0x000000120c60723c */ /* 0x000fe20000041860 */
[----:B------:R-:W5:Y:S01]  /*dab0*/  LDSM.16.MT88.4 R16, [R220+0xc800] ;  /* 0x00c80000dc10783b */ /* 0x000f620000004200 */
[----:B------:R-:W-:Y:S01]  /*dac0*/  FADD.FTZ R42, R42, R45 ;  /* 0x0000002d2a2a7221 */ /* 0x000fe20000010000 */
[----:B------:R-:W-:-:S03]  /*dad0*/  FADD.FTZ R49, R49, R40 ;  /* 0x0000002831317221 */ /* 0x000fc60000010000 */
[----:B------:R-:W-:Y:S01]  /*dae0*/  MUFU.EX2 R59, R59 ;  /* 0x0000003b003b7308 */ /* 0x000fe20000000800 */
[C---:B------:R-:W-:Y:S07]  /*daf0*/  HMMA.16816.F32.BF16 R108, R12.reuse, R28, R108 ;  /* 0x0000001c0c6c723c */ /* 0x040fee000004186c */
[----:B------:R-:W2:Y:S01]  /*db00*/  MUFU.EX2 R58, R58 ;  /* 0x0000003a003a7308 */ /* 0x000ea20000000800 */
[C---:B-1----:R-:W-:Y:S07]  /*db10*/  HMMA.16816.F32.BF16 R120, R12.reuse, R4, R120 ;  /* 0x000000040c78723c */ /* 0x042fee0000041878 */
[----:B------:R-:W-:Y:S01]  /*db20*/  MUFU.EX2 R63, R63 ;  /* 0x0000003f003f7308 */ /* 0x000fe20000000800 */
[----:B------:R-:W-:Y:S01]  /*db30*/  HMMA.16816.F32.BF16 R116, R12, R6, R116 ;  /* 0x000000060c74723c */ /* 0x000fe20000041874 */
[----:B----4-:R-:W-:Y:S01]  /*db40*/  F2FP.BF16.F32.PACK_AB R4, R50, R51 ;  /* 0x000000333204723e */ /* 0x010fe200000010ff */
[----:B------:R-:W-:Y:S01]  /*db50*/  FADD.FTZ R51, R51, R42 ;  /* 0x0000002a33337221 */ /* 0x000fe20000010000 */
[----:B---3--:R-:W-:Y:S01]  /*db60*/  F2FP.BF16.F32.PACK_AB R5, R55, R60 ;  /* 0x0000003c3705723e */ /* 0x008fe200000010ff */
[----:B------:R-:W-:-:S02]  /*db70*/  FADD.FTZ R60, R60, R49 ;  /* 0x000000313c3c7221 */ /* 0x000fc40000010000 */
[----:B------:R-:W-:Y:S01]  /*db80*/  HMMA.16816.F32.BF16 R12, R12, R30, R112 ;  /* 0x0000001e0c0c723c */ /* 0x000fe20000041870 */
[----:B------:R-:W-:Y:S01]  /*db90*/  F2FP.BF16.F32.PACK_AB R6, R52, R53 ;  /* 0x000000353406723e */ /* 0x000fe200000010ff */
[----:B------:R-:W1:Y:S01]  /*dba0*/  LDSM.16.MT88.4 R28, [R218+0x10800] ;  /* 0x01080000da1c783b */ /* 0x000e620000004200 */
[----:B--2---:R-:W-:Y:S01]  /*dbb0*/  F2FP.BF16.F32.PACK_AB R7, R58, R59 ;  /* 0x0000003b3a07723e */ /* 0x004fe200000010ff */
[----:B------:R-:W2:Y:S01]  /*dbc0*/  MUFU.EX2 R132, R132 ;  /* 0x0000008400847308 */ /* 0x000ea20000000800 */
[----:B------:R-:W-:Y:S01]  /*dbd0*/  FADD.FTZ R50, R50, R51 ;  /* 0x0000003332327221 */ /* 0x000fe20000010000 */
[----:B------:R-:W-:-:S03]  /*dbe0*/  FADD.FTZ R60, R55, R60 ;  /* 0x0000003c373c7221 */ /* 0x000fc60000010000 */
[----:B------:R-:W-:Y:S01]  /*dbf0*/  FADD.FTZ R53, R53, R50 ;  /* 0x0000003235357221 */ /* 0x000fe20000010000 */
[----:B------:R-:W-:Y:S02]  /*dc00*/  HMMA.16816.F32.BF16 R76, R4, R8, R76 ;  /* 0x00000008044c723c */ /* 0x000fe4000004184c */
[----:B------:R-:W-:Y:S01]  /*dc10*/  MUFU.EX2 R67, R67 ;  /* 0x0000004300437308 */ /* 0x000fe20000000800 */
[----:B------:R-:W-:-:S03]  /*dc20*/  FADD.FTZ R52, R52, R53 ;  /* 0x0000003534347221 */ /* 0x000fc60000010000 */
[C---:B------:R-:W-:Y:S01]  /*dc30*/  HMMA.16816.F32.BF16 R80, R4.reuse, R10, R80 ;  /* 0x0000000a0450723c */ /* 0x040fe20000041850 */
[----:B------:R-:W3:Y:S03]  /*dc40*/  LDSM.16.MT88.4 R8, [R217+0x10800] ;  /* 0x01080000d908783b */ /* 0x000ee60000004200 */
[----:B------:R-:W-:Y:S02]  /*dc50*/  MUFU.EX2 R134, R134 ;  /* 0x0000008600867308 */ /* 0x000fe40000000800 */
[C---:B-----5:R-:W-:Y:S06]  /*dc60*/  HMMA.16816.F32.BF16 R128, R4.reuse, R16, R128 ;  /* 0x000000100480723c */ /* 0x060fec0000041880 */
[C---:B------:R-:W-:Y:S01]  /*dc70*/  HMMA.16816.F32.BF16 R124, R4.reuse, R18, R124 ;  /* 0x00000012047c723c */ /* 0x040fe2000004187c */
[----:B------:R-:W4:Y:S01]  /*dc80*/  LDSM.16.MT88.4 R16, [R220+0x10800] ;  /* 0x01080000dc10783b */ /* 0x000f220000004200 */
[----:B------:R-:W-:Y:S04]  /*dc90*/  MUFU.EX2 R136, R136 ;  /* 0x0000008800887308 */ /* 0x000fe80000000800 */
[C---:B------:R-:W-:Y:S04]  /*dca0*/  HMMA.16816.F32.BF16 R68, R4.reuse, R24, R68 ;  /* 0x000000180444723c */ /* 0x040fe80000041844 */
[----:B------:R-:W5:Y:S02]  /*dcb0*/  MUFU.EX2 R137, R137 ;  /* 0x0000008900897308 */ /* 0x000f640000000800 */
        /* <DEDUP_REMOVED lines=11> */
[C---:B---3--:R-:W-:Y:S01]  /*dd70*/  HMMA.16816.F32.BF16 R120, R4.reuse, R8, R120 ;  /* 0x000000080478723c */ /* 0x048fe20000041878 */
[----:B------:R-:W3:Y:S05]  /*dd80*/  MUFU.EX2 R149, R149 ;  /* 0x0000009500957308 */ /* 0x000eea0000000800 */
[C---:B------:R-:W-:Y:S01]  /*dd90*/  HMMA.16816.F32.BF16 R116, R4.reuse, R10, R116 ;  /* 0x0000000a0474723c */ /* 0x040fe20000041874 */
[----:B--2---:R-:W-:Y:S01]  /*dda0*/  F2FP.BF16.F32.PACK_AB R8, R132, R63 ;  /* 0x0000003f8408723e */ /* 0x004fe200000010ff */
[----:B------:R-:W-:Y:S01]  /*ddb0*/  FADD.FTZ R63, R63, R52 ;  /* 0x000000343f3f7221 */ /* 0x000fe20000010000 */
[----:B-----5:R-:W-:Y:S01]  /*ddc0*/  F2FP.BF16.F32.PACK_AB R9, R137, R136 ;  /* 0x000000888909723e */ /* 0x020fe200000010ff */
[----:B------:R-:W-:Y:S02]  /*ddd0*/  MUFU.EX2 R158, R158 ;  /* 0x0000009e009e7308 */ /* 0x000fe40000000800 */
[----:B----4-:R-:W-:Y:S01]  /*dde0*/  HMMA.16816.F32.BF16 R92, R4, R16, R92 ;  /* 0x00000010045c723c */ /* 0x010fe2000004185c */
[----:B------:R-:W-:Y:S01]  /*ddf0*/  F2FP.BF16.F32.PACK_AB R10, R134, R67 ;  /* 0x00000043860a723e */ /* 0x000fe200000010ff */
[----:B------:R-:W-:Y:S01]  /*de00*/  FADD.FTZ R132, R132, R63 ;  /* 0x0000003f84847221 */ /* 0x000fe20000010000 */
[----:B------:R-:W-:-:S03]  /*de10*/  F2FP.BF16.F32.PACK_AB R11, R139, R138 ;  /* 0x0000008a8b0b723e */ /* 0x000fc600000010ff */
[----:B------:R-:W-:Y:S01]  /*de20*/  HMMA.16816.F32.BF16 R96, R4, R18, R96 ;  /* 0x000000120460723c */ /* 0x000fe20000041860 */
        /* <DEDUP_REMOVED lines=8> */
[----:B------:R-:W-:Y:S01]  /*deb0*/  HMMA.16816.F32.BF16 R80, R8, R22, R80 ;  /* 0x000000160850723c */ /* 0x000fe20000041850 */
[----:B------:R-:W3:Y:S02]  /*dec0*/  LDSM.16.MT88.4 R20, [R217+0x11000] ;  /* 0x01100000d914783b */ /* 0x000ee40000004200 */
[----:B------:R-:W-:Y:S03]  /*ded0*/  MUFU.EX2 R163, R163 ;  /* 0x000000a300a37308 */ /* 0x000fe60000000800 */
[C---:B------:R-:W-:Y:S05]  /*dee0*/  HMMA.16816.F32.BF16 R108, R4.reuse, R36, R108 ;  /* 0x00000024046c723c */ /* 0x040fea000004186c */
[----:B------:R-:W5:Y:S01]  /*def0*/  MUFU.EX2 R170, R170 ;  /* 0x000000aa00aa7308 */ /* 0x000f620000000800 */
[----:B------:R-:W-:Y:S01]  /*df00*/  HMMA.16816.F32.BF16 R4, R4, R38, R12 ;  /* 0x000000260404723c */ /* 0x000fe2000004180c */
[----:B------:R-:W5:Y:S04]  /*df10*/  LDSM.16.MT88.4 R12, [R216+0x11000] ;  /* 0x01100000d80c783b */ /* 0x000f680000004200 */
[----:B------:R-:W-:Y:S01]  /*df20*/  LDSM.16.MT88.4 R36, [R220+0x12800] ;  /* 0x01280000dc24783b */ /* 0x000fe20000004200 */
[C---:B-1----:R-:W-:Y:S01]  /*df30*/  HMMA.16816.F32.BF16 R92, R8.reuse, R28, R92 ;  /* 0x0000001c085c723c */ /* 0x042fe2000004185c */
[----:B------:R-:W-:Y:S05]  /*df40*/  MUFU.EX2 R171, R171 ;  /* 0x000000ab00ab7308 */ /* 0x000fea0000000800 */
[C---:B------:R-:W-:Y:S01]  /*df50*/  HMMA.16816.F32.BF16 R96, R8.reuse, R30, R96 ;  /* 0x0000001e0860723c */ /* 0x040fe20000041860 */
[----:B------:R-:W1:Y:S02]  /*df60*/  LDSM.16.MT88.4 R28, [R218+0xd800] ;  /* 0x00d80000da1c783b */ /* 0x000e640000004200 */
[----:B------:R-:W1:Y:S03]  /*df70*/  MUFU.EX2 R172, R172 ;  /* 0x000000ac00ac7308 */ /* 0x000e660000000800 */
        /* <DEDUP_REMOVED lines=9> */
[C---:B----4-:R-:W-:Y:S05]  /*e010*/  HMMA.16816.F32.BF16 R100, R8.reuse, R24, R100 ;  /* 0x000000180864723c */ /* 0x050fea0000041864 */
[----:B------:R-:W4:Y:S01]  /*e020*/  MUFU.EX2 R164, R164 ;  /* 0x000000a400a47308 */ /* 0x000f220000000800 */
[C---:B------:R-:W-:Y:S01]  /*e030*/  HMMA.16816.F32.BF16 R104, R8.reuse, R26, R104 ;  /* 0x0000001a0868723c */ /* 0x040fe20000041868 */
[----:B------:R-:W4:Y:S05]  /*e040*/  LDSM.16.MT88.4 R24, [R217+0xd800] ;  /* 0x00d80000d918783b */ /* 0x000f2a0000004200 */
[C---:B---3--:R-:W-:Y:S01]  /*e050*/  HMMA.16816.F32.BF16 R120, R8.reuse, R20, R120 ;  /* 0x000000140878723c */ /* 0x048fe20000041878 */
[----:B------:R-:W-:Y:S05]  /*e060*/  MUFU.EX2 R166, R166 ;  /* 0x000000a600a67308 */ /* 0x000fea0000000800 */
[C---:B------:R-:W-:Y:S01]  /*e070*/  HMMA.16816.F32.BF16 R116, R8.reuse, R22, R116 ;  /* 0x000000160874723c */ /* 0x040fe20000041874 */
[----:B------:R-:W3:Y:S02]  /*e080*/  LDSM.16.MT88.4 R20, [R216+0xd800] ;  /* 0x00d80000d814783b */ /* 0x000ee40000004200 */
[----:B------:R-:W3:Y:S03]  /*e090*/  MUFU.EX2 R169, R169 ;  /* 0x000000a900a97308 */ /* 0x000ee60000000800 */
[C---:B-----5:R-:W-:Y:S05]  /*e0a0*/  HMMA.16816.F32.BF16 R108, R8.reuse, R12, R108 ;  /* 0x0000000c086c723c */ /* 0x060fea000004186c */
[----:B------:R-:W-:Y:S01]  /*e0b0*/  MUFU.EX2 R157, R157 ;  /* 0x0000009d009d7308 */ /* 0x000fe20000000800 */
[----:B------:R-:W-:Y:S01]  /*e0c0*/  HMMA.16816.F32.BF16 R4, R8, R14, R4 ;  /* 0x0000000e0804723c */ /* 0x000fe20000041804 */
[----:B------:R-:W-:Y:S01]  /*e0d0*/  F2FP.BF16.F32.PACK_AB R12, R149, R148 ;  /* 0x00000094950c723e */ /* 0x000fe200000010ff */
[----:B------:R-:W-:Y:S01]  /*e0e0*/  LDSM.16.MT88.4 R8, [R217+0x11800] ;  /* 0x01180000d908783b */ /* 0x000fe20000004200 */
[----:B------:R-:W-:-:S04]  /*e0f0*/  F2FP.BF16.F32.PACK_AB R13, R161, R160 ;  /* 0x000000a0a10d723e */ /* 0x000fc800000010ff */
[----:B------:R-:W-:Y:S01]  /*e100*/  F2FP.BF16.F32.PACK_AB R14, R159, R158 ;  /* 0x0000009e9f0e723e */ /* 0x000fe200000010ff */
[----:B------:R-:W-:Y:S01]  /*e110*/  MUFU.EX2 R162, R162 ;  /* 0x000000a200a27308 */ /* 0x000fe20000000800 */
[----:B------:R-:W-:-:S07]  /*e120*/  F2FP.BF16.F32.PACK_AB R15, R170, R163 ;  /* 0x000000a3aa0f723e */ /* 0x000fce00000010ff */
        /* <DEDUP_REMOVED lines=10> */
[----:B------:R-:W-:Y:S05]  /*e1d0*/  MUFU.EX2 R154, R154 ;  /* 0x0000009a009a7308 */ /* 0x000fea0000000800 */
[C---:B------:R-:W-:Y:S01]  /*e1e0*/  HMMA.16816.F32.BF16 R124, R12.reuse, R34, R124 ;  /* 0x000000220c7c723c */ /* 0x040fe2000004187c */
[----:B------:R-:W2:Y:S02]  /*e1f0*/  LDSM.16.MT88.4 R32, [R216+0x11800] ;  /* 0x01180000d820783b */ /* 0x000ea40000004200 */
[----:B------:R-:W-:Y:S03]  /*e200*/  MUFU.EX2 R152, R152 ;  /* 0x0000009800987308 */ /* 0x000fe60000000800 */
[C---:B----4-:R-:W-:Y:S05]  /*e210*/  HMMA.16816.F32.BF16 R76, R12.reuse, R24, R76 ;  /* 0x000000180c4c723c */ /* 0x050fea000004184c */
[----:B------:R-:W-:Y:S01]  /*e220*/  MUFU.EX2 R155, R155 ;  /* 0x0000009b009b7308 */ /* 0x000fe20000000800 */
[C---:B------:R-:W-:Y:S01]  /*e230*/  HMMA.16816.F32.BF16 R80, R12.reuse, R26, R80 ;  /* 0x0000001a0c50723c */ /* 0x040fe20000041850 */
[----:B------:R-:W4:Y:S05]  /*e240*/  LDSM.16.MT88.4 R24, [R220+0xe000] ;  /* 0x00e00000dc18783b */ /* 0x000f2a0000004200 */
[C---:B---3--:R-:W-:Y:S01]  /*e250*/  HMMA.16816.F32.BF16 R84, R12.reuse, R20, R84 ;  /* 0x000000140c54723c */ /* 0x048fe20000041854 */
[----:B------:R-:W-:Y:S05]  /*e260*/  MUFU.EX2 R147, R147 ;  /* 0x0000009300937308 */ /* 0x000fea0000000800 */
[C---:B------:R-:W-:Y:S01]  /*e270*/  HMMA.16816.F32.BF16 R88, R12.reuse, R22, R88 ;  /* 0x000000160c58723c */ /* 0x040fe20000041858 */
[----:B------:R-:W3:Y:S02]  /*e280*/  LDSM.16.MT88.4 R20, [R216+0xe000] ;  /* 0x00e00000d814783b */ /* 0x000ee40000004200 */
[----:B------:R-:W-:Y:S03]  /*e290*/  MUFU.EX2 R150, R150 ;  /* 0x0000009600967308 */ /* 0x000fe60000000800 */
[C---:B-1----:R-:W-:Y:S05]  /*e2a0*/  HMMA.16816.F32.BF16 R100, R12.reuse, R28, R100 ;  /* 0x0000001c0c64723c */ /* 0x042fea0000041864 */
[----:B------:R-:W-:Y:S01]  /*e2b0*/  MUFU.EX2 R143, R143 ;  /* 0x0000008f008f7308 */ /* 0x000fe20000000800 */
[C---:B------:R-:W-:Y:S01]  /*e2c0*/  HMMA.16816.F32.BF16 R104, R12.reuse, R30, R104 ;  /* 0x0000001e0c68723c */ /* 0x040fe20000041868 */
[----:B------:R-:W1:Y:S05]  /*e2d0*/  LDSM.16.MT88.4 R28, [R217+0xe000] ;  /* 0x00e00000d91c783b */ /* 0x000e6a0000004200 */
[C---:B------:R-:W-:Y:S01]  /*e2e0*/  HMMA.16816.F32.BF16 R120, R12.reuse, R8, R120 ;  /* 0x000000080c78723c */ /* 0x040fe20000041878 */
[----:B------:R-:W-:Y:S05]  /*e2f0*/  MUFU.EX2 R156, R156 ;  /* 0x0000009c009c7308 */ /* 0x000fea0000000800 */
[----:B------:R-:W-:Y:S01]  /*e300*/  HMMA.16816.F32.BF16 R116, R12, R10, R116 ;  /* 0x0000000a0c74723c */ /* 0x000fe20000041874 */
[----:B------:R-:W-:-:S02]  /*e310*/  F2FP.BF16.F32.PACK_AB R8, R172, R171 ;  /* 0x000000abac08723e */ /* 0x000fc400000010ff */
[----:B------:R-:W-:Y:S01]  /*e320*/  F2FP.BF16.F32.PACK_AB R9, R164, R165 ;  /* 0x000000a5a409723e */ /* 0x000fe200000010ff */
[----:B------:R-:W-:Y:S02]  /*e330*/  MUFU.EX2 R141, R141 ;  /* 0x0000008d008d7308 */ /* 0x000fe40000000800 */
[----:B--2---:R-:W-:Y:S01]  /*e340*/  HMMA.16816.F32.BF16 R108, R12, R32, R108 ;  /* 0x000000200c6c723c */ /* 0x004fe2000004186c */
[----:B------:R-:W-:Y:S02]  /*e350*/  F2FP.BF16.F32.PACK_AB R10, R174, R167 ;  /* 0x000000a7ae0a723e */ /* 0x000fe400000010ff */
[----:B------:R-:W-:-:S03]  /*e360*/  F2FP.BF16.F32.PACK_AB R11, R169, R166 ;  /* 0x000000a6a90b723e */ /* 0x000fc600000010ff */
[----:B------:R-:W-:Y:S01]  /*e370*/  HMMA.16816.F32.BF16 R4, R12, R34, R4 ;  /* 0x000000220c04723c */ /* 0x000fe20000041804 */
[----:B------:R-:W-:Y:S01]  /*e380*/  LDSM.16.MT88.4 R32, [R220+0x12000] ;  /* 0x01200000dc20783b */ /* 0x000fe20000004200 */
[----:B------:R-:W-:Y:S03]  /*e390*/  MUFU.EX2 R144, R144 ;  /* 0x0000009000907308 */ /* 0x000fe60000000800 */
[----:B------:R-:W-:Y:S01]  /*e3a0*/  LDSM.16.MT88.4 R12, [R216+0x12000] ;  /* 0x01200000d80c783b */ /* 0x000fe20000004200 */
[C---:B------:R-:W-:Y:S04]  /*e3b0*/  HMMA.16816.F32.BF16 R68, R8.reuse, R16, R68 ;  /* 0x000000100844723c */ /* 0x040fe80000041844 */
[----:B------:R-:W-:Y:S02]  /*e3c0*/  MUFU.EX2 R142, R142 ;  /* 0x0000008e008e7308 */ /* 0x000fe40000000800 */
[C---:B------:R-:W-:Y:S01]  /*e3d0*/  HMMA.16816.F32.BF16 R72, R8.reuse, R18, R72 ;  /* 0x000000120848723c */ /* 0x040fe20000041848 */
[----:B------:R-:W2:Y:S05]  /*e3e0*/  LDSM.16.MT88.4 R16, [R217+0x12000] ;  /* 0x01200000d910783b */ /* 0x000eaa0000004200 */
[C---:B----4-:R-:W-:Y:S01]  /*e3f0*/  HMMA.16816.F32.BF16 R128, R8.reuse, R24, R128 ;  /* 0x000000180880723c */ /* 0x050fe20000041880 */
[----:B------:R-:W-:Y:S05]  /*e400*/  MUFU.EX2 R145, R145 ;  /* 0x0000009100917308 */ /* 0x000fea0000000800 */
        /* <DEDUP_REMOVED lines=10> */
[----:B------:R-:W1:Y:S02]  /*e4b0*/  LDSM.16.MT88.4 R28, [R220+0xe800] ;  /* 0x00e80000dc1c783b */ /* 0x000e640000004200 */
[----:B------:R-:W4:Y:S01]  /*e4c0*/  MUFU.EX2 R66, R66 ;  /* 0x0000004200427308 */ /* 0x000f220000000800 */
[----:B---3--:R-:W-:-:S02]  /*e4d0*/  F2FP.BF16.F32.PACK_AB R112, R140, R135 ;  /* 0x000000878c70723e */ /* 0x008fc400000010ff */
[C---:B--2---:R-:W-:Y:S06]  /*e4e0*/  HMMA.16816.F32.BF16 R120, R8.reuse, R16, R120 ;  /* 0x000000100878723c */ /* 0x044fec0000041878 */
[C---:B------:R-:W-:Y:S01]  /*e4f0*/  HMMA.16816.F32.BF16 R116, R8.reuse, R18, R116 ;  /* 0x000000120874723c */ /* 0x040fe20000041874 */
[----:B------:R-:W2:Y:S05]  /*e500*/  LDSM.16.MT88.4 R16, [R217+0xe800] ;  /* 0x00e80000d910783b */ /* 0x000eaa0000004200 */
[----:B------:R-:W-:Y:S01]  /*e510*/  HMMA.16816.F32.BF16 R92, R8, R32, R92 ;  /* 0x00000020085c723c */ /* 0x000fe2000004185c */
[----:B----4-:R-:W-:-:S05]  /*e520*/  F2FP.BF16.F32.PACK_AB R114, R66, R65 ;  /* 0x000000414272723e */ /* 0x010fca00000010ff */
[C---:B------:R-:W-:Y:S01]  /*e530*/  HMMA.16816.F32.BF16 R96, R8.reuse, R34, R96 ;  /* 0x000000220860723c */ /* 0x040fe20000041860 */
[----:B------:R-:W-:Y:S05]  /*e540*/  LDSM.16.MT88.4 R32, [R218+0x12800] ;  /* 0x01280000da20783b */ /* 0x000fea0000004200 */
[C---:B------:R-:W-:Y:S06]  /*e550*/  HMMA.16816.F32.BF16 R100, R8.reuse, R24, R100 ;  /* 0x000000180864723c */ /* 0x040fec0000041864 */
[----:B------:R-:W-:Y:S01]  /*e560*/  HMMA.16816.F32.BF16 R104, R8, R26, R104 ;  /* 0x0000001a0868723c */ /* 0x000fe20000041868 */
[----:B------:R-:W-:-:S02]  /*e570*/  F2FP.BF16.F32.PACK_AB R24, R162, R157 ;  /* 0x0000009da218723e */ /* 0x000fc400000010ff */
[----:B------:R-:W-:-:S03]  /*e580*/  F2FP.BF16.F32.PACK_AB R25, R154, R151 ;  /* 0x000000979a19723e */ /* 0x000fc600000010ff */
[----:B------:R-:W-:Y:S01]  /*e590*/  HMMA.16816.F32.BF16 R108, R8, R12, R108 ;  /* 0x0000000c086c723c */ /* 0x000fe2000004186c */
[----:B------:R-:W-:Y:S02]  /*e5a0*/  F2FP.BF16.F32.PACK_AB R26, R168, R153 ;  /* 0x00000099a81a723e */ /* 0x000fe400000010ff */
[----:B------:R-:W-:-:S03]  /*e5b0*/  F2FP.BF16.F32.PACK_AB R27, R155, R152 ;  /* 0x000000989b1b723e */ /* 0x000fc600000010ff */
[----:B------:R-:W-:Y:S01]  /*e5c0*/  HMMA.16816.F32.BF16 R4, R8, R14, R4 ;  /* 0x0000000e0804723c */ /* 0x000fe20000041804 */
[----:B------:R-:W3:Y:S04]  /*e5d0*/  LDSM.16.MT88.4 R8, [R217+0x12800] ;  /* 0x01280000d908783b */ /* 0x000ee80000004200 */
[----:B------:R-:W-:Y:S01]  /*e5e0*/  LDSM.16.MT88.4 R12, [R216+0xe800] ;  /* 0x00e80000d80c783b */ /* 0x000fe20000004200 */
[C---:B-----5:R-:W-:Y:S06]  /*e5f0*/  HMMA.16816.F32.BF16 R68, R24.reuse, R20, R68 ;  /* 0x000000141844723c */ /* 0x060fec0000041844 */
        /* <DEDUP_REMOVED lines=10> */
[----:B------:R-:W-:-:S02]  /*e6a0*/  F2FP.BF16.F32.PACK_AB R8, R150, R147 ;  /* 0x000000939608723e */ /* 0x000fc400000010ff */
[----:B------:R-:W-:-:S03]  /*e6b0*/  F2FP.BF16.F32.PACK_AB R9, R144, R141 ;  /* 0x0000008d9009723e */ /* 0x000fc600000010ff */
[----:B------:R-:W-:Y:S01]  /*e6c0*/  HMMA.16816.F32.BF16 R100, R24, R32, R100 ;  /* 0x000000201864723c */ /* 0x000fe20000041864 */
[----:B------:R-:W-:Y:S02]  /*e6d0*/  F2FP.BF16.F32.PACK_AB R10, R156, R143 ;  /* 0x0000008f9c0a723e */ /* 0x000fe400000010ff */
[----:B------:R-:W-:-:S03]  /*e6e0*/  F2FP.BF16.F32.PACK_AB R11, R145, R142 ;  /* 0x0000008e910b723e */ /* 0x000fc600000010ff */
[----:B------:R-:W-:Y:S01]  /*e6f0*/  HMMA.16816.F32.BF16 R104, R24, R34, R104 ;  /* 0x000000221868723c */ /* 0x000fe20000041868 */
[----:B------:R-:W-:Y:S05]  /*e700*/  LDSM.16.MT88.4 R32, [R216+0xf000] ;  /* 0x00f00000d820783b */ /* 0x000fea0000004200 */
[C---:B----4-:R-:W-:Y:S06]  /*e710*/  HMMA.16816.F32.BF16 R128, R8.reuse, R20, R128 ;  /* 0x000000140880723c */ /* 0x050fec0000041880 */
[----:B------:R-:W-:Y:S01]  /*e720*/  HMMA.16816.F32.BF16 R124, R8, R22, R124 ;  /* 0x00000016087c723c */ /* 0x000fe2000004187c */
[----:B------:R-:W3:Y:S05]  /*e730*/  LDSM.16.MT88.4 R20, [R220+0x13000] ;  /* 0x01300000dc14783b */ /* 0x000eea0000004200 */
[C---:B------:R-:W-:Y:S06]  /*e740*/  HMMA.16816.F32.BF16 R84, R24.reuse, R12, R84 ;  /* 0x0000000c1854723c */ /* 0x040fec0000041854 */
[C---:B------:R-:W-:Y:S01]  /*e750*/  HMMA.16816.F32.BF16 R88, R24.reuse, R14, R88 ;  /* 0x0000000e1858723c */ /* 0x040fe20000041858 */
[----:B------:R-:W4:Y:S05]  /*e760*/  LDSM.16.MT88.4 R12, [R217+0xf000] ;  /* 0x00f00000d90c783b */ /* 0x000f2a0000004200 */
[C---:B------:R-:W-:Y:S06]  /*e770*/  HMMA.16816.F32.BF16 R92, R24.reuse, R36, R92 ;  /* 0x00000024185c723c */ /* 0x040fec000004185c */
[C---:B------:R-:W-:Y:S01]  /*e780*/  HMMA.16816.F32.BF16 R96, R24.reuse, R38, R96 ;  /* 0x000000261860723c */ /* 0x040fe20000041860 */
[----:B------:R-:W5:Y:S05]  /*e790*/  LDSM.16.MT88.4 R36, [R218+0x13000] ;  /* 0x01300000da24783b */ /* 0x000f6a0000004200 */
[C---:B-1----:R-:W-:Y:S06]  /*e7a0*/  HMMA.16816.F32.BF16 R108, R24.reuse, R28, R108 ;  /* 0x0000001c186c723c */ /* 0x042fec000004186c */
[----:B------:R-:W-:Y:S01]  /*e7b0*/  HMMA.16816.F32.BF16 R4, R24, R30, R4 ;  /* 0x0000001e1804723c */ /* 0x000fe20000041804 */
[----:B------:R-:W1:Y:S04]  /*e7c0*/  LDSM.16.MT88.4 R28, [R217+0x13000] ;  /* 0x01300000d91c783b */ /* 0x000e680000004200 */
[----:B------:R-:W-:Y:S01]  /*e7d0*/  LDSM.16.MT88.4 R24, [R220+0xf800] ;  /* 0x00f80000dc18783b */ /* 0x000fe20000004200 */
        /* <DEDUP_REMOVED lines=8> */
[--C-:B------:R-:W-:Y:S01]  /*e860*/  FFMA.FTZ R32, R64, UR10, -R57.reuse ;  /* 0x0000000a40207c23 */ /* 0x100fe20008010839 */
[----:B------:R-:W-:-:S04]  /*e870*/  FFMA.FTZ R33, R62, UR10, -R57 ;  /* 0x0000000a3e217c23 */ /* 0x000fc80008010839 */
[C---:B----4-:R-:W-:Y:S01]  /*e880*/  HMMA.16816.F32.BF16 R76, R8.reuse, R12, R76 ;  /* 0x0000000c084c723c */ /* 0x050fe2000004184c */
[--C-:B------:R-:W-:Y:S01]  /*e890*/  FFMA.FTZ R34, R56, UR10, -R57.reuse ;  /* 0x0000000a38227c23 */ /* 0x100fe20008010839 */
[----:B------:R-:W-:Y:S01]  /*e8a0*/  FFMA.FTZ R35, R54, UR10, -R57 ;  /* 0x0000000a36237c23 */ /* 0x000fe20008010839 */
[----:B------:R-:W-:Y:S03]  /*e8b0*/  MUFU.EX2 R32, R32 ;  /* 0x0000002000207308 */ /* 0x000fe60000000800 */
[C---:B------:R-:W-:Y:S01]  /*e8c0*/  HMMA.16816.F32.BF16 R80, R8.reuse, R14, R80 ;  /* 0x0000000e0850723c */ /* 0x040fe20000041850 */
[----:B------:R-:W4:Y:S04]  /*e8d0*/  LDSM.16.MT88.4 R12, [R218+0xf800] ;  /* 0x00f80000da0c783b */ /* 0x000f280000004200 */
[----:B------:R-:W2:Y:S01]  /*e8e0*/  MUFU.EX2 R33, R33 ;  /* 0x0000002100217308 */ /* 0x000ea20000000800 */
[C---:B-----5:R-:W-:Y:S06]  /*e8f0*/  HMMA.16816.F32.BF16 R100, R8.reuse, R36, R100 ;  /* 0x000000240864723c */ /* 0x060fec0000041864 */
[C---:B------:R-:W-:Y:S01]  /*e900*/  HMMA.16816.F32.BF16 R104, R8.reuse, R38, R104 ;  /* 0x000000260868723c */ /* 0x040fe20000041868 */
[----:B------:R-:W-:Y:S05]  /*e910*/  MUFU.EX2 R34, R34 ;  /* 0x0000002200227308 */ /* 0x000fea0000000800 */
[----:B-1----:R-:W-:Y:S03]  /*e920*/  HMMA.16816.F32.BF16 R120, R8, R28, R120 ;  /* 0x0000001c0878723c */ /* 0x002fe60000041878 */
[----:B------:R-:W1:Y:S01]  /*e930*/  MUFU.EX2 R35, R35 ;  /* 0x0000002300237308 */ /* 0x000e620000000800 */
[----:B--2---:R-:W-:-:S02]  /*e940*/  F2FP.BF16.F32.PACK_AB R113, R33, R32 ;  /* 0x000000202171723e */ /* 0x004fc400000010ff */
[C---:B------:R-:W-:Y:S06]  /*e950*/  HMMA.16816.F32.BF16 R116, R8.reuse, R30, R116 ;  /* 0x0000001e0874723c */ /* 0x040fec0000041874 */
[C---:B------:R-:W-:Y:S06]  /*e960*/  HMMA.16816.F32.BF16 R108, R8.reuse, R16, R108 ;  /* 0x00000010086c723c */ /* 0x040fec000004186c */
[----:B------:R-:W-:Y:S01]  /*e970*/  HMMA.16816.F32.BF16 R4, R8, R18, R4 ;  /* 0x000000120804723c */ /* 0x000fe20000041804 */
[----:B------:R-:W2:Y:S01]  /*e980*/  LDSM.16.MT88.4 R8, [R216+0xf800] ;  /* 0x00f80000d808783b */ /* 0x000ea20000004200 */
[----:B-1----:R-:W-:-:S03]  /*e990*/  F2FP.BF16.F32.PACK_AB R115, R35, R34 ;  /* 0x000000222373723e */ /* 0x002fc600000010ff */
[----:B------:R-:W1:Y:S04]  /*e9a0*/  LDSM.16.MT88.4 R16, [R220+0x13800] ;  /* 0x01380000dc10783b */ /* 0x000e680000004200 */
[C---:B---3--:R-:W-:Y:S06]  /*e9b0*/  HMMA.16816.F32.BF16 R76, R112.reuse, R20, R76 ;  /* 0x00000014704c723c */ /* 0x048fec000004184c */
[----:B----4-:R-:W-:Y:S01]  /*e9c0*/  HMMA.16816.F32.BF16 R68, R112, R12, R68 ;  /* 0x0000000c7044723c */ /* 0x010fe20000041844 */
[----:B------:R-:W-:-:S04]  /*e9d0*/  FADD.FTZ R21, R59, R60 ;  /* 0x0000003c3b157221 */ /* 0x000fc80000010000 */
[----:B------:R-:W-:Y:S01]  /*e9e0*/  FADD.FTZ R21, R58, R21 ;  /* 0x000000153a157221 */ /* 0x000fe20000010000 */
[C---:B------:R-:W-:Y:S01]  /*e9f0*/  HMMA.16816.F32.BF16 R72, R112.reuse, R14, R72 ;  /* 0x0000000e7048723c */ /* 0x040fe20000041848 */
[----:B------:R-:W3:Y:S02]  /*ea00*/  LDSM.16.MT88.4 R12, [R218+0x13800] ;  /* 0x01380000da0c783b */ /* 0x000ee40000004200 */
[----:B------:R-:W-:Y:S01]  /*ea10*/  FADD.FTZ R136, R136, R21 ;  /* 0x0000001588887221 */ /* 0x000fe20000010000 */
[----:B------:R-:W-:Y:S02]  /*ea20*/  FADD.FTZ R21, R67, R132 ;  /* 0x0000008443157221 */ /* 0x000fe40000010000 */
[----:B------:R-:W-:Y:S01]  /*ea30*/  HMMA.16816.F32.BF16 R128, R112, R24, R128 ;  /* 0x000000187080723c */ /* 0x000fe20000041880 */
        /* <DEDUP_REMOVED lines=8> */
[----:B--2---:R-:W-:Y:S01]  /*eac0*/  HMMA.16816.F32.BF16 R84, R112, R8, R84 ;  /* 0x000000087054723c */ /* 0x004fe20000041854 */
[----:B------:R-:W-:Y:S02]  /*ead0*/  FADD.FTZ R158, R158, R149 ;  /* 0x000000959e9e7221 */ /* 0x000fe40000010000 */
[----:B------:R-:W-:-:S03]  /*eae0*/  FADD.FTZ R0, R161, R0 ;  /* 0x00000000a1007221 */ /* 0x000fc60000010000 */
[----:B------:R-:W-:Y:S01]  /*eaf0*/  HMMA.16816.F32.BF16 R88, R112, R10, R88 ;  /* 0x0000000a7058723c */ /* 0x000fe20000041858 */
[----:B------:R-:W2:Y:S01]  /*eb00*/  LDSM.16.MT88.4 R8, [R217+0x13800] ;  /* 0x01380000d908783b */ /* 0x000ea20000004200 */
        /* <DEDUP_REMOVED lines=8> */
[----:B------:R-:W1:Y:S01]  /*eb90*/  LDSM.16.MT88.4 R16, [R216+0x13800] ;  /* 0x01380000d810783b */ /* 0x000e620000004200 */
        /* <DEDUP_REMOVED lines=17> */
[----:B------:R-:W-:-:S04]  /*ecb0*/  FADD.FTZ R147, R147, R168 ;  /* 0x000000a893937221 */ /* 0x000fc80000010000 */
[----:B------:R-:W-:Y:S01]  /*ecc0*/  FADD.FTZ R150, R150, R147 ;  /* 0x0000009396967221 */ /* 0x000fe20000010000 */
[C---:B------:R-:W-:Y:S01]  /*ecd0*/  HMMA.16816.F32.BF16 R116, R112.reuse, R10, R116 ;  /* 0x0000000a7074723c */ /* 0x040fe20000041874 */
[----:B------:R-:W-:Y:S01]  /*ece0*/  FADD.FTZ R9, R141, R0 ;  /* 0x000000008d097221 */ /* 0x000fe20000010000 */
[----:B------:R-:W-:Y:S01]  /*ecf0*/  MOV R0, R46 ;  /* 0x0000002e00007202 */ /* 0x000fe20000000f00 */
[----:B------:R-:W-:Y:S02]  /*ed00*/  FADD.FTZ R143, R143, R150 ;  /* 0x000000968f8f7221 */ /* 0x000fe40000010000 */
[----:B------:R-:W-:Y:S01]  /*ed10*/  FADD.FTZ R9, R144, R9 ;  /* 0x0000000990097221 */ /* 0x000fe20000010000 */
[----:B-1----:R-:W-:Y:S01]  /*ed20*/  HMMA.16816.F32.BF16 R108, R112, R16, R108 ;  /* 0x00000010706c723c */ /* 0x002fe2000004186c */
[----:B------:R-:W-:Y:S02]  /*ed30*/  FADD.FTZ R156, R156, R143 ;  /* 0x0000008f9c9c7221 */ /* 0x000fe40000010000 */
[----:B------:R-:W-:-:S02]  /*ed40*/  FADD.FTZ R142, R142, R9 ;  /* 0x000000098e8e7221 */ /* 0x000fc40000010000 */
[----:B------:R-:W-:Y:S01]  /*ed50*/  FADD.FTZ R135, R135, R156 ;  /* 0x0000009c87877221 */ /* 0x000fe20000010000 */
[----:B------:R-:W-:Y:S01]  /*ed60*/  HMMA.16816.F32.BF16 R112, R112, R18, R4 ;  /* 0x000000127070723c */ /* 0x000fe20000041804 */
[----:B------:R-:W-:Y:S02]  /*ed70*/  FADD.FTZ R145, R145, R142 ;  /* 0x0000008e91917221 */ /* 0x000fe40000010000 */
[----:B------:R-:W-:Y:S02]  /*ed80*/  FADD.FTZ R140, R140, R135 ;  /* 0x000000878c8c7221 */ /* 0x000fe40000010000 */
[----:B------:R-:W-:Y:S02]  /*ed90*/  FADD.FTZ R32, R32, R145 ;  /* 0x0000009120207221 */ /* 0x000fe40000010000 */
[----:B------:R-:W-:Y:S02]  /*eda0*/  FADD.FTZ R65, R65, R140 ;  /* 0x0000008c41417221 */ /* 0x000fe40000010000 */
[----:B------:R-:W-:-:S02]  /*edb0*/  FADD.FTZ R33, R33, R32 ;  /* 0x0000002021217221 */ /* 0x000fc40000010000 */
[----:B------:R-:W-:Y:S02]  /*edc0*/  FADD.FTZ R247, R66, R65 ;  /* 0x0000004142f77221 */ /* 0x000fe40000010000 */
[----:B------:R-:W-:-:S04]  /*edd0*/  FADD.FTZ R34, R34, R33 ;  /* 0x0000002122227221 */ /* 0x000fc80000010000 */
[----:B------:R-:W-:-:S07]  /*ede0*/  FADD.FTZ R246, R35, R34 ;  /* 0x0000002223f67221 */ /* 0x000fce0000010000 */
.L_x_3716:
        /* <DEDUP_REMOVED lines=13> */
.L_x_3728:
        /* <DEDUP_REMOVED lines=73> */
.L_x_3725:
        /* <DEDUP_REMOVED lines=399> */
.L_x_3727:
        /* <DEDUP_REMOVED lines=129> */
.L_x_3726:
[----:B------:R-:W-:Y:S01]  /*11450*/  LEA R0, R233, R236, 0x7 ;  /* 0x000000ece9007211 */ /* 0x000fe200078e38ff */
[----:B-1----:R-:W-:Y:S01]  /*11460*/  LDSM.16.MT88.4 R144, [R217+0xc000] ;  /* 0x00c00000d990783b */ /* 0x002fe20000004200 */
[----:B------:R-:W-:Y:S01]  /*11470*/  UMOV UR11, UR15 ;  /* 0x0000000f000b7c82 */ /* 0x000fe20008000000 */
[----:B------:R-:W-:Y:S01]  /*11480*/  UMOV UR10, UR14 ;  /* 0x0000000e000a7c82 */ /* 0x000fe20008000000 */
[----:B------:R-:W-:Y:S02]  /*11490*/  I2FP.F32.S32 R2, R0 ;  /* 0x0000000000027245 */ /* 0x000fe40000201400 */
        /* <DEDUP_REMOVED lines=10> */
[CC--:B------:R-:W-:Y:S01]  /*11540*/  FFMA.FTZ R9, R3.reuse, R2.reuse, R9 ;  /* 0x0000000203097223 */ /* 0x0c0fe20000010009 */
[C---:B------:R-:W-:Y:S01]  /*11550*/  FFMA.FTZ R11, R3.reuse, R2, R11 ;  /* 0x00000002030b7223 */ /* 0x040fe2000001000b */
[C---:B------:R-:W-:Y:S01]  /*11560*/  IADD3 R2, R0.reuse, 0x19, RZ ;  /* 0x0000001900027810 */ /* 0x040fe20007ffe0ff */
[CC--:B------:R-:W-:Y:S01]  /*11570*/  FFMA.FTZ R10, R3.reuse, R137.reuse, R10 ;  /* 0x00000089030a7223 */ /* 0x0c0fe2000001000a */
[C---:B------:R-:W-:Y:S01]  /*11580*/  IADD3 R132, R0.reuse, 0x11, RZ ;  /* 0x0000001100847810 */ /* 0x040fe20007ffe0ff */
[C---:B------:R-:W-:Y:S01]  /*11590*/  FFMA.FTZ R8, R3.reuse, R137, R8 ;  /* 0x0000008903087223 */ /* 0x040fe20000010008 */
[C---:B------:R-:W-:Y:S02]  /*115a0*/  IADD3 R139, R0.reuse, 0x10, RZ ;  /* 0x00000010008b7810 */ /* 0x040fe40007ffe0ff */
[----:B------:R-:W-:Y:S02]  /*115b0*/  I2FP.F32.S32 R2, R2 ;  /* 0x0000000200027245 */ /* 0x000fe40000201400 */
[----:B------:R-:W-:Y:S02]  /*115c0*/  I2FP.F32.S32 R132, R132 ;  /* 0x0000008400847245 */ /* 0x000fe40000201400 */
[C---:B------:R-:W-:Y:S01]  /*115d0*/  IADD3 R137, R0.reuse, 0x18, RZ ;  /* 0x0000001800897810 */ /* 0x040fe20007ffe0ff */
[CC--:B------:R-:W-:Y:S01]  /*115e0*/  FFMA.FTZ R19, R3.reuse, R2.reuse, R19 ;  /* 0x0000000203137223 */ /* 0x0c0fe20000010013 */
[----:B------:R-:W-:Y:S01]  /*115f0*/  I2FP.F32.S32 R139, R139 ;  /* 0x0000008b008b7245 */ /* 0x000fe20000201400 */
[C---:B------:R-:W-:Y:S01]  /*11600*/  FFMA.FTZ R17, R3.reuse, R2, R17 ;  /* 0x0000000203117223 */ /* 0x040fe20000010011 */
[C---:B------:R-:W-:Y:S01]  /*11610*/  IADD3 R2, R0.reuse, 0x29, RZ ;  /* 0x0000002900027810 */ /* 0x040fe20007ffe0ff */
[CC--:B------:R-:W-:Y:S01]  /*11620*/  FFMA.FTZ R15, R3.reuse, R132.reuse, R15 ;  /* 0x00000084030f7223 */ /* 0x0c0fe2000001000f */
[----:B------:R-:W-:Y:S01]  /*11630*/  I2FP.F32.S32 R137, R137 ;  /* 0x0000008900897245 */ /* 0x000fe20000201400 */
        /* <DEDUP_REMOVED lines=41> */
[----:B------:R-:W-:Y:S01]  /*118d0*/  FMNMX.FTZ R137, R5, R132, !PT ;  /* 0x0000008405897209 */ /* 0x000fe20007810000 */
[CC--:B------:R-:W-:Y:S01]  /*118e0*/  FFMA.FTZ R30, R3.reuse, R134.reuse, R30 ;  /* 0x00000086031e7223 */ /* 0x0c0fe2000001001e */
[----:B------:R-:W-:Y:S01]  /*118f0*/  FMNMX.FTZ R138, R10, R139, !PT ;  /* 0x0000008b0a8a7209 */ /* 0x000fe20007810000 */
[----:B------:R-:W-:Y:S01]  /*11900*/  FFMA.FTZ R28, R3, R134, R28 ;  /* 0x00000086031c7223 */ /* 0x000fe2000001001c */
[----:B------:R-:W-:Y:S02]  /*11910*/  IADD3 R136, R0, 0x41, RZ ;  /* 0x0000004100887810 */ /* 0x000fe40007ffe0ff */
[----:B------:R-:W-:Y:S02]  /*11920*/  FMNMX.FTZ R134, R8, R137, !PT ;  /* 0x0000008908867209 */ /* 0x000fe40007810000 */
[----:B------:R-:W-:Y:S02]  /*11930*/  I2FP.F32.S32 R136, R136 ;  /* 0x0000008800887245 */ /* 0x000fe40000201400 */
[----:B------:R-:W-:Y:S02]  /*11940*/  FMNMX.FTZ R137, R11, R138, !PT ;  /* 0x0000008a0b897209 */ /* 0x000fe40007810000 */
[----:B------:R-:W-:Y:S01]  /*11950*/  FMNMX.FTZ R139, R9, R134, !PT ;  /* 0x00000086098b7209 */ /* 0x000fe20007810000 */
[CC--:B------:R-:W-:Y:S01]  /*11960*/  FFMA.FTZ R39, R3.reuse, R136.reuse, R39 ;  /* 0x0000008803277223 */ /* 0x0c0fe20000010027 */
[----:B------:R-:W-:Y:S01]  /*11970*/  IADD3 R2, R0, 0x48, RZ ;  /* 0x0000004800027810 */ /* 0x000fe20007ffe0ff */
[C---:B------:R-:W-:Y:S01]  /*11980*/  FFMA.FTZ R37, R3.reuse, R136, R37 ;  /* 0x0000008803257223 */ /* 0x040fe20000010025 */
[----:B------:R-:W-:Y:S02]  /*11990*/  FMNMX.FTZ R134, R14, R137, !PT ;  /* 0x000000890e867209 */ /* 0x000fe40007810000 */
[----:B------:R-:W-:Y:S02]  /*119a0*/  IADD3 R132, R0, 0x49, RZ ;  /* 0x0000004900847810 */ /* 0x000fe40007ffe0ff */
[----:B------:R-:W-:Y:S02]  /*119b0*/  I2FP.F32.S32 R2, R2 ;  /* 0x0000000200027245 */ /* 0x000fe40000201400 */
[----:B------:R-:W-:Y:S02]  /*119c0*/  FMNMX.FTZ R136, R12, R139, !PT ;  /* 0x0000008b0c887209 */ /* 0x000fe40007810000 */
[----:B------:R-:W-:Y:S01]  /*119d0*/  I2FP.F32.S32 R132, R132 ;  /* 0x0000008400847245 */ /* 0x000fe20000201400 */
[----:B------:R-:W-:Y:S01]  /*119e0*/  FFMA.FTZ R42, R3, R2, R42 ;  /* 0x00000002032a7223 */ /* 0x000fe2000001002a */
[----:B------:R-:W-:Y:S01]  /*119f0*/  FMNMX.FTZ R137, R15, R134, !PT ;  /* 0x000000860f897209 */ /* 0x000fe20007810000 */
[----:B------:R-:W-:Y:S01]  /*11a00*/  FFMA.FTZ R40, R3, R2, R40 ;  /* 0x0000000203287223 */ /* 0x000fe20000010028 */
[----:B------:R-:W-:Y:S01]  /*11a10*/  FMNMX.FTZ R139, R13, R136, !PT ;  /* 0x000000880d8b7209 */ /* 0x000fe20007810000 */
[CC--:B------:R-:W-:Y:S01]  /*11a20*/  FFMA.FTZ R43, R3.reuse, R132.reuse, R43 ;  /* 0x00000084032b7223 */ /* 0x0c0fe2000001002b */
        /* <DEDUP_REMOVED lines=15> */
[-C--:B------:R-:W-:Y:S01]  /*11b20*/  FFMA.FTZ R50, R3, R137.reuse, R50 ;  /* 0x0000008903327223 */ /* 0x080fe20000010032 */
        /* <DEDUP_REMOVED lines=23> */
[----:B------:R-:W-:Y:S02]  /*11ca0*/  IADD3 R132, R0, 0x61, RZ ;  /* 0x0000006100847810 */ /* 0x000fe40007ffe0ff */
[----:B------:R-:W-:Y:S02]  /*11cb0*/  FMNMX.FTZ R136, R36, R139, !PT ;  /* 0x0000008b24887209 */ /* 0x000fe40007810000 */
[----:B------:R-:W-:Y:S02]  /*11cc0*/  I2FP.F32.S32 R2, R2 ;  /* 0x0000000200027245 */ /* 0x000fe40000201400 */
[----:B------:R-:W-:Y:S02]  /*11cd0*/  FMNMX.FTZ R137, R39, R134, !PT ;  /* 0x0000008627897209 */ /* 0x000fe40007810000 */
[----:B------:R-:W-:Y:S01]  /*11ce0*/  I2FP.F32.S32 R132, R132 ;  /* 0x0000008400847245 */ /* 0x000fe20000201400 */
[----:B------:R-:W-:Y:S01]  /*11cf0*/  FFMA.FTZ R54, R3, R2, R54 ;  /* 0x0000000203367223 */ /* 0x000fe20000010036 */
[----:B------:R-:W-:Y:S01]  /*11d00*/  FMNMX.FTZ R139, R37, R136, !PT ;  /* 0x00000088258b7209 */ /* 0x000fe20007810000 */
[C---:B------:R-:W-:Y:S01]  /*11d10*/  FFMA.FTZ R52, R3.reuse, R2, R52 ;  /* 0x0000000203347223 */ /* 0x040fe20000010034 */
[----:B------:R-:W-:Y:S01]  /*11d20*/  FMNMX.FTZ R2, R42, R137, !PT ;  /* 0x000000892a027209 */ /* 0x000fe20007810000 */
[CC--:B------:R-:W-:Y:S01]  /*11d30*/  FFMA.FTZ R55, R3.reuse, R132.reuse, R55 ;  /* 0x0000008403377223 */ /* 0x0c0fe20000010037 */
[----:B------:R-:W-:Y:S01]  /*11d40*/  FFMA.FTZ R53, R3, R132, R53 ;  /* 0x0000008403357223 */ /* 0x000fe20000010035 */
[----:B------:R-:W-:Y:S02]  /*11d50*/  FMNMX.FTZ R132, R40, R139, !PT ;  /* 0x0000008b28847209 */ /* 0x000fe40007810000 */
[----:B------:R-:W-:Y:S02]  /*11d60*/  FMNMX.FTZ R139, R43, R2, !PT ;  /* 0x000000022b8b7209 */ /* 0x000fe40007810000 */
[----:B------:R-:W-:Y:S02]  /*11d70*/  FMNMX.FTZ R137, R41, R132, !PT ;  /* 0x0000008429897209 */ /* 0x000fe40007810000 */
[----:B------:R-:W-:Y:S02]  /*11d80*/  FMNMX.FTZ R138, R46, R139, !PT ;  /* 0x0000008b2e8a7209 */ /* 0x000fe40007810000 */
[----:B------:R-:W-:Y:S02]  /*11d90*/  FMNMX.FTZ R134, R44, R137, !PT ;  /* 0x000000892c867209 */ /* 0x000fe40007810000 */
[----:B------:R-:W-:Y:S02]  /*11da0*/  FMNMX.FTZ R137, R47, R138, !PT ;  /* 0x0000008a2f897209 */ /* 0x000fe40007810000 */
[----:B------:R-:W-:Y:S02]  /*11db0*/  IADD3 R132, R0, 0x70, RZ ;  /* 0x0000007000847810 */ /* 0x000fe40007ffe0ff */
[----:B------:R-:W-:Y:S02]  /*11dc0*/  FMNMX.FTZ R139, R45, R134, !PT ;  /* 0x000000862d8b7209 */ /* 0x000fe40007810000 */
[----:B------:R-:W-:Y:S02]  /*11dd0*/  FMNMX.FTZ R134, R50, R137, !PT ;  /* 0x0000008932867209 */ /* 0x000fe40007810000 */
[----:B------:R-:W-:Y:S02]  /*11de0*/  IADD3 R2, R0, 0x69, RZ ;  /* 0x0000006900027810 */ /* 0x000fe40007ffe0ff */
[----:B------:R-:W-:Y:S02]  /*11df0*/  I2FP.F32.S32 R137, R132 ;  /* 0x0000008400897245 */ /* 0x000fe40000201400 */
[----:B------:R-:W-:Y:S02]  /*11e00*/  FMNMX.FTZ R132, R48, R139, !PT ;  /* 0x0000008b30847209 */ /* 0x000fe40007810000 */
[----:B------:R-:W-:Y:S01]  /*11e10*/  IADD3 R136, R0, 0x68, RZ ;  /* 0x0000006800887810 */ /* 0x000fe20007ffe0ff */
[CC--:B------:R-:W-:Y:S01]  /*11e20*/  FFMA.FTZ R62, R3.reuse, R137.reuse, R62 ;  /* 0x00000089033e7223 */ /* 0x0c0fe2000001003e */
[----:B------:R-:W-:Y:S01]  /*11e30*/  I2FP.F32.S32 R2, R2 ;  /* 0x0000000200027245 */ /* 0x000fe20000201400 */
[----:B------:R-:W-:Y:S01]  /*11e40*/  FFMA.FTZ R60, R3, R137, R60 ;  /* 0x00000089033c7223 */ /* 0x000fe2000001003c */
[----:B------:R-:W-:Y:S02]  /*11e50*/  FMNMX.FTZ R139, R51, R134, !PT ;  /* 0x00000086338b7209 */ /* 0x000fe40007810000 */
[----:B------:R-:W-:Y:S01]  /*11e60*/  FMNMX.FTZ R141, R49, R132, !PT ;  /* 0x00000084318d7209 */ /* 0x000fe20007810000 */
[C---:B------:R-:W-:Y:S01]  /*11e70*/  FFMA.FTZ R59, R3.reuse, R2, R59 ;  /* 0x00000002033b7223 */ /* 0x040fe2000001003b */
[----:B------:R-:W-:Y:S01]  /*11e80*/  I2FP.F32.S32 R136, R136 ;  /* 0x0000008800887245 */ /* 0x000fe20000201400 */
[C---:B------:R-:W-:Y:S01]  /*11e90*/  FFMA.FTZ R57, R3.reuse, R2, R57 ;  /* 0x0000000203397223 */ /* 0x040fe20000010039 */
[----:B------:R-:W-:Y:S02]  /*11ea0*/  FMNMX.FTZ R2, R54, R139, !PT ;  /* 0x0000008b36027209 */ /* 0x000fe40007810000 */
[----:B------:R-:W-:Y:S01]  /*11eb0*/  FMNMX.FTZ R134, R52, R141, !PT ;  /* 0x0000008d34867209 */ /* 0x000fe20007810000 */
[CC--:B------:R-:W-:Y:S01]  /*11ec0*/  FFMA.FTZ R58, R3.reuse, R136.reuse, R58 ;  /* 0x00000088033a7223 */ /* 0x0c0fe2000001003a */
[----:B------:R-:W-:Y:S01]  /*11ed0*/  FFMA.FTZ R56, R3, R136, R56 ;  /* 0x0000008803387223 */ /* 0x000fe20000010038 */
[----:B------:R-:W-:Y:S02]  /*11ee0*/  FMNMX.FTZ R139, R55, R2, !PT ;  /* 0x00000002378b7209 */ /* 0x000fe40007810000 */
[----:B------:R-:W-:Y:S02]  /*11ef0*/  FMNMX.FTZ R137, R53, R134, !PT ;  /* 0x0000008635897209 */ /* 0x000fe40007810000 */
[----:B------:R-:W-:Y:S02]  /*11f00*/  IADD3 R132, R0, 0x71, RZ ;  /* 0x0000007100847810 */ /* 0x000fe40007ffe0ff */
[----:B------:R-:W-:Y:S02]  /*11f10*/  FMNMX.FTZ R136, R58, R139, !PT ;  /* 0x0000008b3a887209 */ /* 0x000fe40007810000 */
[----:B------:R-:W-:Y:S02]  /*11f20*/  FMNMX.FTZ R134, R56, R137, !PT ;  /* 0x0000008938867209 */ /* 0x000fe40007810000 */
[C---:B------:R-:W-:Y:S02]  /*11f30*/  IADD3 R2, R0.reuse, 0x78, RZ ;  /* 0x0000007800027810 */ /* 0x040fe40007ffe0ff */
[----:B------:R-:W-:Y:S02]  /*11f40*/  I2FP.F32.S32 R132, R132 ;  /* 0x0000008400847245 */ /* 0x000fe40000201400 */
[----:B------:R-:W-:Y:S02]  /*11f50*/  FMNMX.FTZ R139, R59, R136, !PT ;  /* 0x000000883b8b7209 */ /* 0x000fe40007810000 */
[----:B------:R-:W-:Y:S01]  /*11f60*/  FMNMX.FTZ R137, R57, R134, !PT ;  /* 0x0000008639897209 */ /* 0x000fe20007810000 */
[C---:B------:R-:W-:Y:S01]  /*11f70*/  FFMA.FTZ R63, R3.reuse, R132, R63 ;  /* 0x00000084033f7223 */ /* 0x040fe2000001003f */
[----:B------:R-:W-:Y:S01]  /*11f80*/  I2FP.F32.S32 R2, R2 ;  /* 0x0000000200027245 */ /* 0x000fe20000201400 */
[C---:B------:R-:W-:Y:S01]  /*11f90*/  FFMA.FTZ R61, R3.reuse, R132, R61 ;  /* 0x00000084033d7223 */ /* 0x040fe2000001003d */
        /* <DEDUP_REMOVED lines=23> */
[----:B------:R-:W-:Y:S03]  /*12110*/  FADD.FTZ R134, -R2, R133 ;  /* 0x0000008502867221 */ /* 0x000fe60000010100 */
[C---:B------:R-:W-:Y:S01]  /*12120*/  FSETP.NEU.FTZ.AND P1, PT, R0.reuse, -INF , PT ;  /* 0xff8000000000780b */ /* 0x040fe20003f3d000 */
[C---:B------:R-:W-:Y:S01]  /*12130*/  FMUL.FTZ R152, R0.reuse, UR4 ;  /* 0x0000000400987c20 */ /* 0x040fe20008410000 */
[----:B------:R-:W-:Y:S01]  /*12140*/  FADD.FTZ R132, -R0, R135 ;  /* 0x0000008700847221 */ /* 0x000fe20000010100 */
[----:B------:R-:W-:Y:S01]  /*12150*/  FMUL.FTZ R135, R134, UR4 ;  /* 0x0000000486877c20 */ /* 0x000fe20008410000 */
[----:B------:R-:W1:Y:S01]  /*12160*/  LDSM.16.MT88.4 R136, [R220+0xc000] ;  /* 0x00c00000dc88783b */ /* 0x000e620000004200 */
[----:B------:R-:W-:Y:S01]  /*12170*/  FMUL.FTZ R134, R2, UR4 ;  /* 0x0000000402867c20 */ /* 0x000fe20008410000 */
        /* <DEDUP_REMOVED lines=15> */
[----:B------:R-:W-:Y:S01]  /*12270*/  FFMA.FTZ R164, R27, UR4, -R152 ;  /* 0x000000041ba47c23 */ /* 0x000fe20008010898 */
        /* <DEDUP_REMOVED lines=28> */
[----:B------:R-:W-:Y:S01]  /*12440*/  FMUL.FTZ R81, R132, R81 ;  /* 0x0000005184517220 */ /* 0x000fe20000410000 */
[----:B------:R-:W-:Y:S03]  /*12450*/  LDSM.16.MT88.4 R24, [R217+0xd000] ;  /* 0x00d00000d918783b */ /* 0x000fe60000004200 */
[----:B------:R-:W3:Y:S01]  /*12460*/  MUFU.EX2 R135, R11 ;  /* 0x0000000b00877308 */ /* 0x000ee20000000800 */
[----:B--2---:R-:W-:Y:S01]  /*12470*/  F2FP.BF16.F32.PACK_AB R129, R153, R154 ;  /* 0x0000009a9981723e */ /* 0x004fe200000010ff */
[--C-:B------:R-:W-:Y:S01]  /*12480*/  FFMA.FTZ R172, R37, UR4, -R134.reuse ;  /* 0x0000000425ac7c23 */ /* 0x100fe20008010886 */
[--C-:B------:R-:W-:Y:S01]  /*12490*/  FFMA.FTZ R174, R40, UR4, -R134.reuse ;  /* 0x0000000428ae7c23 */ /* 0x100fe20008010886 */
[--C-:B------:R-:W-:Y:S01]  /*124a0*/  FFMA.FTZ R175, R41, UR4, -R134.reuse ;  /* 0x0000000429af7c23 */ /* 0x100fe20008010886 */
[--C-:B------:R-:W-:Y:S01]  /*124b0*/  FFMA.FTZ R176, R44, UR4, -R134.reuse ;  /* 0x000000042cb07c23 */ /* 0x100fe20008010886 */
[--C-:B------:R-:W-:Y:S01]  /*124c0*/  FFMA.FTZ R177, R45, UR4, -R134.reuse ;  /* 0x000000042db17c23 */ /* 0x100fe20008010886 */
[--C-:B------:R-:W-:Y:S03]  /*124d0*/  FFMA.FTZ R178, R48, UR4, -R134.reuse ;  /* 0x0000000430b27c23 */ /* 0x100fe60008010886 */
[----:B------:R-:W-:Y:S01]  /*124e0*/  MUFU.EX2 R155, R155 ;  /* 0x0000009b009b7308 */ /* 0x000fe20000000800 */
[----:B------:R-:W-:Y:S01]  /*124f0*/  FFMA.FTZ R179, R49, UR4, -R134 ;  /* 0x0000000431b37c23 */ /* 0x000fe20008010886 */
[C---:B------:R-:W-:Y:S01]  /*12500*/  FMUL.FTZ R86, R133.reuse, R86 ;  /* 0x0000005685567220 */ /* 0x040fe20000410000 */
[C---:B------:R-:W-:Y:S01]  /*12510*/  FMUL.FTZ R87, R133.reuse, R87 ;  /* 0x0000005785577220 */ /* 0x040fe20000410000 */
[C---:B------:R-:W-:Y:S01]  /*12520*/  FMUL.FTZ R84, R132.reuse, R84 ;  /* 0x0000005484547220 */ /* 0x040fe20000410000 */
[C---:B------:R-:W-:Y:S01]  /*12530*/  FMUL.FTZ R85, R132.reuse, R85 ;  /* 0x0000005584557220 */ /* 0x040fe20000410000 */
[C---:B------:R-:W-:Y:S01]  /*12540*/  FMUL.FTZ R90, R133.reuse, R90 ;  /* 0x0000005a855a7220 */ /* 0x040fe20000410000 */
[----:B------:R-:W-:Y:S03]  /*12550*/  FMUL.FTZ R91, R133, R91 ;  /* 0x0000005b855b7220 */ /* 0x000fe60000410000 */
[----:B------:R-:W2:Y:S01]  /*12560*/  MUFU.EX2 R151, R151 ;  /* 0x0000009700977308 */ /* 0x000ea20000000800 */
[----:B---3--:R-:W-:Y:S01]  /*12570*/  F2FP.BF16.F32.PACK_AB R131, R135, R150 ;  /* 0x000000968783723e */ /* 0x008fe200000010ff */
[C---:B------:R-:W-:Y:S01]  /*12580*/  FMUL.FTZ R11, R133.reuse, R127 ;  /* 0x0000007f850b7220 */ /* 0x040fe20000410000 */
[C---:B------:R-:W-:Y:S01]  /*12590*/  FMUL.FTZ R88, R132.reuse, R88 ;  /* 0x0000005884587220 */ /* 0x040fe20000410000 */
[----:B------:R-:W3:Y:S01]  /*125a0*/  LDSM.16.MT88.4 R124, [R216+0xc000] ;  /* 0x00c00000d87c783b */ /* 0x000ee20000004200 */
        /* <DEDUP_REMOVED lines=10> */
[--C-:B------:R-:W-:Y:S03]  /*12650*/  FFMA.FTZ R157, R14, UR4, -R152.reuse ;  /* 0x000000040e9d7c23 */ /* 0x100fe60008010898 */
[----:B------:R-:W4:Y:S01]  /*12660*/  MUFU.EX2 R148, R148 ;  /* 0x0000009400947308 */ /* 0x000f220000000800 */
[----:B--2---:R-:W-:Y:S01]  /*12670*/  F2FP.BF16.F32.PACK_AB R128, R151, R155 ;  /* 0x0000009b9780723e */ /* 0x004fe200000010ff */
[----:B------:R-:W-:Y:S01]  /*12680*/  FMUL.FTZ R14, R133, R122 ;  /* 0x0000007a850e7220 */ /* 0x000fe20000410000 */
[----:B------:R-:W-:Y:S01]  /*12690*/  FFMA.FTZ R156, R15, UR4, -R152 ;  /* 0x000000040f9c7c23 */ /* 0x000fe20008010898 */
[C---:B------:R-:W-:Y:S01]  /*126a0*/  FMUL.FTZ R15, R133.reuse, R123 ;  /* 0x0000007b850f7220 */ /* 0x040fe20000410000 */
[C---:B------:R-:W-:Y:S01]  /*126b0*/  FMUL.FTZ R102, R133.reuse, R102 ;  /* 0x0000006685667220 */ /* 0x040fe20000410000 */
[----:B------:R-:W-:Y:S01]  /*126c0*/  FMUL.FTZ R103, R133, R103 ;  /* 0x0000006785677220 */ /* 0x000fe20000410000 */
[C---:B------:R-:W-:Y:S01]  /*126d0*/  FMUL.FTZ R100, R132.reuse, R100 ;  /* 0x0000006484647220 */ /* 0x040fe20000410000 */
[----:B------:R-:W-:Y:S01]  /*126e0*/  FMUL.FTZ R101, R132, R101 ;  /* 0x0000006584657220 */ /* 0x000fe20000410000 */
[--C-:B------:R-:W-:Y:S01]  /*126f0*/  FFMA.FTZ R160, R12, UR4, -R134.reuse ;  /* 0x000000040ca07c23 */ /* 0x100fe20008010886 */
[C---:B------:R-:W-:Y:S01]  /*12700*/  FMUL.FTZ R12, R132.reuse, R120 ;  /* 0x00000078840c7220 */ /* 0x040fe20000410000 */
[----:B------:R-:W-:Y:S01]  /*12710*/  FFMA.FTZ R161, R13, UR4, -R134 ;  /* 0x000000040da17c23 */ /* 0x000fe20008010886 */
[C---:B------:R-:W-:Y:S01]  /*12720*/  FMUL.FTZ R13, R132.reuse, R121 ;  /* 0x00000079840d7220 */ /* 0x040fe20000410000 */
[C---:B------:R-:W-:Y:S01]  /*12730*/  FMUL.FTZ R106, R133.reuse, R106 ;  /* 0x0000006a856a7220 */ /* 0x040fe20000410000 */
[----:B------:R-:W-:Y:S01]  /*12740*/  LDSM.16.MT88.4 R120, [R220+0xc800] ;  /* 0x00c80000dc78783b */ /* 0x000fe20000004200 */
[C---:B------:R-:W-:Y:S01]  /*12750*/  FMUL.FTZ R107, R133.reuse, R107 ;  /* 0x0000006b856b7220 */ /* 0x040fe20000410000 */
[----:B------:R-:W-:Y:S01]  /*12760*/  FMUL.FTZ R104, R132, R104 ;  /* 0x0000006884687220 */ /* 0x000fe20000410000 */
[----:B----4-:R-:W-:Y:S01]  /*12770*/  F2FP.BF16.F32.PACK_AB R130, R148, R149 ;  /* 0x000000959482723e */ /* 0x010fe200000010ff */
[C---:B------:R-:W-:Y:S01]  /*12780*/  FMUL.FTZ R105, R132.reuse, R105 ;  /* 0x0000006984697220 */ /* 0x040fe20000410000 */
[----:B------:R-:W-:Y:S01]  /*12790*/  MUFU.EX2 R157, R157 ;  /* 0x0000009d009d7308 */ /* 0x000fe20000000800 */
[C---:B------:R-:W-:Y:S01]  /*127a0*/  FMUL.FTZ R110, R133.reuse, R110 ;  /* 0x0000006e856e7220 */ /* 0x040fe20000410000 */
[C---:B------:R-:W-:Y:S01]  /*127b0*/  FMUL.FTZ R111, R133.reuse, R111 ;  /* 0x0000006f856f7220 */ /* 0x040fe20000410000 */
[C---:B------:R-:W-:Y:S01]  /*127c0*/  FMUL.FTZ R108, R132.reuse, R108 ;  /* 0x0000006c846c7220 */ /* 0x040fe20000410000 */
[C---:B------:R-:W-:Y:S01]  /*127d0*/  FMUL.FTZ R109, R132.reuse, R109 ;  /* 0x0000006d846d7220 */ /* 0x040fe20000410000 */
[C---:B-1----:R-:W-:Y:S05]  /*127e0*/  HMMA.16816.F32.BF16 R4, R128.reuse, R136, R4 ;  /* 0x000000888004723c */ /* 0x042fea0000041804 */
[----:B------:R-:W-:Y:S01]  /*127f0*/  MUFU.EX2 R156, R156 ;  /* 0x0000009c009c7308 */ /* 0x000fe20000000800 */
[----:B------:R-:W-:Y:S01]  /*12800*/  FMUL.FTZ R114, R133, R114 ;  /* 0x0000007285727220 */ /* 0x000fe20000410000 */
[C---:B------:R-:W-:Y:S01]  /*12810*/  HMMA.16816.F32.BF16 R8, R128.reuse, R138, R8 ;  /* 0x0000008a8008723c */ /* 0x040fe20000041808 */
[----:B------:R-:W1:Y:S02]  /*12820*/  LDSM.16.MT88.4 R136, [R220+0x10000] ;  /* 0x01000000dc88783b */ /* 0x000e640000004200 */
[----:B------:R-:W-:Y:S05]  /*12830*/  ISETP.GT.AND P1, PT, R233, R228, PT ;  /* 0x000000e4e900720c */ /* 0x000fea0003f24270 */
[----:B------:R-:W-:Y:S01]  /*12840*/  MUFU.EX2 R160, R160 ;  /* 0x000000a000a07308 */ /* 0x000fe20000000800 */
[C---:B------:R-:W-:Y:S03]  /*12850*/  HMMA.16816.F32.BF16 R68, R128.reuse, R140, R68 ;  /* 0x0000008c8044723c */ /* 0x040fe60000041844 */
[----:B------:R-:W-:Y:S03]  /*12860*/  FMUL.FTZ R115, R133, R115 ;  /* 0x0000007385737220 */ /* 0x000fe60000410000 */
[C---:B------:R-:W-:Y:S01]  /*12870*/  HMMA.16816.F32.BF16 R72, R128.reuse, R142, R72 ;  /* 0x0000008e8048723c */ /* 0x040fe20000041848 */
[----:B------:R-:W2:Y:S02]  /*12880*/  LDSM.16.MT88.4 R140, [R218+0x10000] ;  /* 0x01000000da8c783b */ /* 0x000ea40000004200 */
[----:B------:R-:W-:Y:S02]  /*12890*/  MUFU.EX2 R161, R161 ;  /* 0x000000a100a17308 */ /* 0x000fe40000000800 */
[C---:B------:R-:W-:Y:S01]  /*128a0*/  FMUL.FTZ R112, R132.reuse, R112 ;  /* 0x0000007084707220 */ /* 0x040fe20000410000 */
[C---:B------:R-:W-:Y:S07]  /*128b0*/  HMMA.16816.F32.BF16 R76, R128.reuse, R144, R76 ;  /* 0x00000090804c723c */ /* 0x040fee000004184c */
[----:B------:R-:W-:Y:S01]  /*128c0*/  MUFU.EX2 R167, R167 ;  /* 0x000000a700a77308 */ /* 0x000fe20000000800 */
[----:B------:R-:W-:Y:S01]  /*128d0*/  FMUL.FTZ R113, R132, R113 ;  /* 0x0000007184717220 */ /* 0x000fe20000410000 */
[C---:B------:R-:W-:Y:S01]  /*128e0*/  HMMA.16816.F32.BF16 R80, R128.reuse, R146, R80 ;  /* 0x000000928050723c */ /* 0x040fe20000041850 */
[----:B------:R-:W-:Y:S02]  /*128f0*/  LDSM.16.MT88.4 R144, [R217+0xc800] ;  /* 0x00c80000d990783b */ /* 0x000fe40000004200 */
[--C-:B------:R-:W-:Y:S03]  /*12900*/  FFMA.FTZ R166, R22, UR4, -R152.reuse ;  /* 0x0000000416a67c23 */ /* 0x100fe60008010898 */
[C---:B---3--:R-:W-:Y:S02]  /*12910*/  HMMA.16816.F32.BF16 R84, R128.reuse, R124, R84 ;  /* 0x0000007c8054723c */ /* 0x048fe40000041854 */
[----:B------:R-:W3:Y:S03]  /*12920*/  MUFU.EX2 R164, R164 ;  /* 0x000000a400a47308 */ /* 0x000ee60000000800 */
[----:B------:R-:W-:Y:S01]  /*12930*/  FFMA.FTZ R165, R23, UR4, -R152 ;  /* 0x0000000417a57c23 */ /* 0x000fe20008010898 */
[C---:B------:R-:W-:Y:S01]  /*12940*/  HMMA.16816.F32.BF16 R88, R128.reuse, R126, R88 ;  /* 0x0000007e8058723c */ /* 0x040fe20000041858 */
[----:B------:R-:W4:Y:S05]  /*12950*/  LDSM.16.MT88.4 R124, [R217+0x10000] ;  /* 0x01000000d97c783b */ /* 0x000f2a0000004200 */
[----:B------:R-:W-:Y:S01]  /*12960*/  MUFU.EX2 R166, R166 ;  /* 0x000000a600a67308 */ /* 0x000fe20000000800 */
[--C-:B------:R-:W-:Y:S01]  /*12970*/  FFMA.FTZ R171, R20, UR4, -R134.reuse ;  /* 0x0000000414ab7c23 */ /* 0x100fe20008010886 */
[C---:B-1----:R-:W-:Y:S03]  /*12980*/  HMMA.16816.F32.BF16 R92, R128.reuse, R136, R92 ;  /* 0x00000088805c723c */ /* 0x042fe6000004185c */
[----:B------:R-:W-:Y:S03]  /*12990*/  FFMA.FTZ R170, R21, UR4, -R134 ;  /* 0x0000000415aa7c23 */ /* 0x000fe60008010886 */
[C---:B------:R-:W-:Y:S01]  /*129a0*/  HMMA.16816.F32.BF16 R96, R128.reuse, R138, R96 ;  /* 0x0000008a8060723c */ /* 0x040fe20000041860 */
[----:B------:R-:W1:Y:S01]  /*129b0*/  LDSM.16.MT88.4 R136, [R216+0x10000] ;  /* 0x01000000d888783b */ /* 0x000e620000004200 */
[----:B------:R-:W5:Y:S03]  /*129c0*/  MUFU.EX2 R165, R165 ;  /* 0x000000a500a57308 */ /* 0x000f660000000800 */
[----:B---3--:R-:W-:Y:S01]  /*129d0*/  F2FP.BF16.F32.PACK_AB R23, R164, R167 ;  /* 0x000000a7a417723e */ /* 0x008fe200000010ff */
[C---:B--2---:R-:W-:Y:S06]  /*129e0*/  HMMA.16816.F32.BF16 R100, R128.reuse, R140, R100 ;  /* 0x0000008c8064723c */ /* 0x044fec0000041864 */
[----:B------:R-:W-:Y:S01]  /*129f0*/  MUFU.EX2 R171, R171 ;  /* 0x000000ab00ab7308 */ /* 0x000fe20000000800 */
[----:B------:R-:W-:Y:S01]  /*12a00*/  FFMA.FTZ R155, R132, R247, R155 ;  /* 0x000000f7849b7223 */ /* 0x000fe2000001009b */
[C---:B------:R-:W-:Y:S01]  /*12a10*/  HMMA.16816.F32.BF16 R104, R128.reuse, R142, R104 ;  /* 0x0000008e8068723c */ /* 0x040fe20000041868 */
[----:B------:R-:W2:Y:S02]  /*12a20*/  LDSM.16.MT88.4 R140, [R218+0xc800] ;  /* 0x00c80000da8c783b */ /* 0x000ea40000004200 */
[--C-:B------:R-:W-:Y:S01]  /*12a30*/  FFMA.FTZ R159, R18, UR4, -R152.reuse ;  /* 0x00000004129f7c23 */ /* 0x100fe20008010898 */
[----:B------:R-:W-:Y:S01]  /*12a40*/  FFMA.FTZ R158, R19, UR4, -R152 ;  /* 0x00000004139e7c23 */ /* 0x000fe20008010898 */
[--C-:B------:R-:W-:Y:S01]  /*12a50*/  FFMA.FTZ R162, R16, UR4, -R134.reuse ;  /* 0x0000000410a27c23 */ /* 0x100fe20008010886 */
[----:B------:R-:W-:Y:S02]  /*12a60*/  FFMA.FTZ R163, R17, UR4, -R134 ;  /* 0x0000000411a37c23 */ /* 0x000fe40008010886 */
[----:B------:R-:W3:Y:S03]  /*12a70*/  MUFU.EX2 R170, R170 ;  /* 0x000000aa00aa7308 */ /* 0x000ee60000000800 */
[C---:B------:R-:W-:Y:S01]  /*12a80*/  FMUL.FTZ R18, R133.reuse, R118 ;  /* 0x0000007685127220 */ /* 0x040fe20000410000 */
[----:B------:R-:W-:Y:S01]  /*12a90*/  FMUL.FTZ R19, R133, R119 ;  /* 0x0000007785137220 */ /* 0x000fe20000410000 */
[C---:B------:R-:W-:Y:S01]  /*12aa0*/  FMUL.FTZ R16, R132.reuse, R116 ;  /* 0x0000007484107220 */ /* 0x040fe20000410000 */
[----:B------:R-:W-:Y:S01]  /*12ab0*/  FMUL.FTZ R17, R132, R117 ;  /* 0x0000007584117220 */ /* 0x000fe20000410000 */
[----:B------:R-:W-:Y:S01]  /*12ac0*/  F2FP.BF16.F32.PACK_AB R117, R156, R157 ;  /* 0x0000009d9c75723e */ /* 0x000fe200000010ff */
[--C-:B------:R-:W-:Y:S01]  /*12ad0*/  FFMA.FTZ R54, R54, UR4, -R152.reuse ;  /* 0x0000000436367c23 */ /* 0x100fe20008010898 */
[C---:B----4-:R-:W-:Y:S01]  /*12ae0*/  HMMA.16816.F32.BF16 R12, R128.reuse, R124, R12 ;  /* 0x0000007c800c723c */ /* 0x050fe2000004180c */
[----:B------:R-:W-:Y:S02]  /*12af0*/  MUFU.EX2 R159, R159 ;  /* 0x0000009f009f7308 */ /* 0x000fe40000000800 */
[----:B------:R-:W-:Y:S01]  /*12b00*/  F2FP.BF16.F32.PACK_AB R116, R161, R160 ;  /* 0x000000a0a174723e */ /* 0x000fe200000010ff */
[----:B------:R-:W-:Y:S01]  /*12b10*/  FFMA.FTZ R55, R55, UR4, -R152 ;  /* 0x0000000437377c23 */ /* 0x000fe20008010898 */
[----:B-----5:R-:W-:Y:S01]  /*12b20*/  F2FP.BF16.F32.PACK_AB R21, R165, R166 ;  /* 0x000000a6a515723e */ /* 0x020fe200000010ff */
[C---:B------:R-:W-:Y:S01]  /*12b30*/  HMMA.16816.F32.BF16 R16, R128.reuse, R126, R16 ;  /* 0x0000007e8010723c */ /* 0x040fe20000041810 */
[----:B------:R-:W4:Y:S04]  /*12b40*/  LDSM.16.MT88.4 R124, [R216+0xc800] ;  /* 0x00c80000d87c783b */ /* 0x000f280000004200 */
[----:B------:R-:W5:Y:S01]  /*12b50*/  MUFU.EX2 R158, R158 ;  /* 0x0000009e009e7308 */ /* 0x000f620000000800 */
[----:B---3--:R-:W-:Y:S01]  /*12b60*/  F2FP.BF16.F32.PACK_AB R20, R170, R171 ;  /* 0x000000abaa14723e */ /* 0x008fe200000010ff */
[C---:B-1----:R-:W-:Y:S08]  /*12b70*/  HMMA.16816.F32.BF16 R108, R128.reuse, R136, R108 ;  /* 0x00000088806c723c */ /* 0x042ff0000004186c */
[----:B------:R-:W-:Y:S01]  /*12b80*/  MUFU.EX2 R162, R162 ;  /* 0x000000a200a27308 */ /* 0x000fe20000000800 */
[----:B------:R-:W-:Y:S01]  /*12b90*/  HMMA.16816.F32.BF16 R112, R128, R138, R112 ;  /* 0x0000008a8070723c */ /* 0x000fe20000041870 */
[----:B------:R-:W-:Y:S02]  /*12ba0*/  LDSM.16.MT88.4 R128, [R218+0x10800] ;  /* 0x01080000da80783b */ /* 0x000fe40000004200 */
[----:B------:R-:W-:Y:S01]  /*12bb0*/  FFMA.FTZ R154, R133, R246, R154 ;  /* 0x000000f6859a7223 */ /* 0x000fe2000001009a */
[----:B------:R-:W-:Y:S05]  /*12bc0*/  MOV R133, R2 ;  /* 0x0000000200857202 */ /* 0x000fea0000000f00 */
[----:B------:R-:W1:Y:S02]  /*12bd0*/  MUFU.EX2 R163, R163 ;  /* 0x000000a300a37308 */ /* 0x000e640000000800 */
[----:B-----5:R-:W-:Y:S01]  /*12be0*/  F2FP.BF16.F32.PACK_AB R119, R158, R159 ;  /* 0x0000009f9e77723e */ /* 0x020fe200000010ff */
[----:B------:R-:W-:Y:S01]  /*12bf0*/  LDSM.16.MT88.4 R136, [R217+0x10800] ;  /* 0x01080000d988783b */ /* 0x000fe20000004200 */
[----:B------:R-:W-:Y:S06]  /*12c00*/  FADD.FTZ R153, R153, R154 ;  /* 0x0000009a99997221 */ /* 0x000fec0000010000 */
[----:B------:R-:W-:Y:S01]  /*12c10*/  MUFU.EX2 R168, R168 ;  /* 0x000000a800a87308 */ /* 0x000fe20000000800 */
[----:B------:R-:W-:Y:S04]  /*12c20*/  FADD.FTZ R150, R150, R153 ;  /* 0x0000009996967221 */ /* 0x000fe80000010000 */
[----:B------:R-:W-:Y:S01]  /*12c30*/  FADD.FTZ R150, R135, R150 ;  /* 0x0000009687967221 */ /* 0x000fe20000010000 */
[----:B------:R-:W-:Y:S04]  /*12c40*/  MOV R135, R0 ;  /* 0x0000000000877202 */ /* 0x000fe80000000f00 */
[----:B------:R-:W3:Y:S01]  /*12c50*/  MUFU.EX2 R169, R169 ;  /* 0x000000a900a97308 */ /* 0x000ee20000000800 */
[----:B-1----:R-:W-:Y:S01]  /*12c60*/  F2FP.BF16.F32.PACK_AB R118, R163, R162 ;  /* 0x000000a2a376723e */ /* 0x002fe200000010ff */
        /* <DEDUP_REMOVED lines=8> */
[----:B---3--:R-:W-:Y:S01]  /*12cf0*/  F2FP.BF16.F32.PACK_AB R22, R169, R168 ;  /* 0x000000a8a916723e */ /* 0x008fe200000010ff */
[C---:B--2---:R-:W-:Y:S08]  /*12d00*/  HMMA.16816.F32.BF16 R68, R116.reuse, R140, R68 ;  /* 0x0000008c7444723c */ /* 0x044ff00000041844 */
[----:B------:R-:W-:Y:S01]  /*12d10*/  MUFU.EX2 R174, R174 ;  /* 0x000000ae00ae7308 */ /* 0x000fe20000000800 */
[C---:B------:R-:W-:Y:S01]  /*12d20*/  HMMA.16816.F32.BF16 R72, R116.reuse, R142, R72 ;  /* 0x0000008e7448723c */ /* 0x040fe20000041848 */
[----:B------:R-:W2:Y:S02]  /*12d30*/  LDSM.16.MT88.4 R140, [R216+0x10800] ;  /* 0x01080000d88c783b */ /* 0x000ea40000004200 */
[----:B------:R-:W-:Y:S03]  /*12d40*/  FADD.FTZ R159, R158, R159 ;  /* 0x0000009f9e9f7221 */ /* 0x000fe60000010000 */
[C---:B------:R-:W-:Y:S03]  /*12d50*/  HMMA.16816.F32.BF16 R76, R116.reuse, R144, R76 ;  /* 0x00000090744c723c */ /* 0x040fe6000004184c */
[----:B------:R-:W-:Y:S02]  /*12d60*/  MUFU.EX2 R175, R175 ;  /* 0x000000af00af7308 */ /* 0x000fe40000000800 */
[----:B------:R-:W-:Y:S01]  /*12d70*/  FADD.FTZ R166, R166, R159 ;  /* 0x0000009fa6a67221 */ /* 0x000fe20000010000 */
[C---:B------:R-:W-:Y:S01]  /*12d80*/  HMMA.16816.F32.BF16 R80, R116.reuse, R146, R80 ;  /* 0x000000927450723c */ /* 0x040fe20000041850 */
[----:B------:R-:W-:Y:S06]  /*12d90*/  LDSM.16.MT88.4 R144, [R218+0xd000] ;  /* 0x00d00000da90783b */ /* 0x000fec0000004200 */
[----:B------:R-:W-:Y:S01]  /*12da0*/  MUFU.EX2 R176, R176 ;  /* 0x000000b000b07308 */ /* 0x000fe20000000800 */
[----:B------:R-:W-:Y:S01]  /*12db0*/  FADD.FTZ R166, R165, R166 ;  /* 0x000000a6a5a67221 */ /* 0x000fe20000010000 */
[C---:B----4-:R-:W-:Y:S08]  /*12dc0*/  HMMA.16816.F32.BF16 R84, R116.reuse, R124, R84 ;  /* 0x0000007c7454723c */ /* 0x050ff00000041854 */
[----:B------:R-:W-:Y:S01]  /*12dd0*/  MUFU.EX2 R177, R177 ;  /* 0x000000b100b17308 */ /* 0x000fe20000000800 */
[C---:B------:R-:W-:Y:S01]  /*12de0*/  HMMA.16816.F32.BF16 R88, R116.reuse, R126, R88 ;  /* 0x0000007e7458723c */ /* 0x040fe20000041858 */
[----:B------:R-:W3:Y:S02]  /*12df0*/  LDSM.16.MT88.4 R124, [R220+0xd000] ;  /* 0x00d00000dc7c783b */ /* 0x000ee40000004200 */
[----:B------:R-:W-:Y:S03]  /*12e00*/  FADD.FTZ R167, R167, R166 ;  /* 0x000000a6a7a77221 */ /* 0x000fe60000010000 */
[C---:B-1----:R-:W-:Y:S03]  /*12e10*/  HMMA.16816.F32.BF16 R92, R116.reuse, R120, R92 ;  /* 0x00000078745c723c */ /* 0x042fe6000004185c */
[----:B------:R-:W-:Y:S02]  /*12e20*/  MUFU.EX2 R178, R178 ;  /* 0x000000b200b27308 */ /* 0x000fe40000000800 */
[----:B------:R-:W-:Y:S01]  /*12e30*/  FADD.FTZ R167, R164, R167 ;  /* 0x000000a7a4a77221 */ /* 0x000fe20000010000 */
[C---:B------:R-:W-:Y:S01]  /*12e40*/  HMMA.16816.F32.BF16 R96, R116.reuse, R122, R96 ;  /* 0x0000007a7460723c */ /* 0x040fe20000041860 */
[----:B------:R-:W1:Y:S06]  /*12e50*/  LDSM.16.MT88.4 R120, [R216+0xd000] ;  /* 0x00d00000d878783b */ /* 0x000e6c0000004200 */
[----:B------:R-:W-:Y:S01]  /*12e60*/  MUFU.EX2 R179, R179 ;  /* 0x000000b300b37308 */ /* 0x000fe20000000800 */
[C---:B------:R-:W-:Y:S09]  /*12e70*/  HMMA.16816.F32.BF16 R100, R116.reuse, R128, R100 ;  /* 0x000000807464723c */ /* 0x040ff20000041864 */
[----:B------:R-:W-:Y:S01]  /*12e80*/  MUFU.EX2 R54, R54 ;  /* 0x0000003600367308 */ /* 0x000fe20000000800 */
[C---:B------:R-:W-:Y:S01]  /*12e90*/  HMMA.16816.F32.BF16 R104, R116.reuse, R130, R104 ;  /* 0x000000827468723c */ /* 0x040fe20000041868 */
[----:B------:R-:W-:Y:S05]  /*12ea0*/  LDSM.16.MT88.4 R128, [R217+0x11000] ;  /* 0x01100000d980783b */ /* 0x000fea0000004200 */
[C---:B------:R-:W-:Y:S03]  /*12eb0*/  HMMA.16816.F32.BF16 R12, R116.reuse, R136, R12 ;  /* 0x00000088740c723c */ /* 0x040fe6000004180c */
[----:B------:R-:W-:Y:S03]  /*12ec0*/  MUFU.EX2 R55, R55 ;  /* 0x0000003700377308 */ /* 0x000fe60000000800 */
[C---:B------:R-:W-:Y:S01]  /*12ed0*/  HMMA.16816.F32.BF16 R16, R116.reuse, R138, R16 ;  /* 0x0000008a7410723c */ /* 0x040fe20000041810 */
[----:B------:R-:W-:Y:S05]  /*12ee0*/  LDSM.16.MT88.4 R136, [R216+0x11000] ;  /* 0x01100000d888783b */ /* 0x000fea0000004200 */
[C---:B--2---:R-:W-:Y:S06]  /*12ef0*/  HMMA.16816.F32.BF16 R108, R116.reuse, R140, R108 ;  /* 0x0000008c746c723c */ /* 0x044fec000004186c */
[----:B------:R-:W-:Y:S01]  /*12f00*/  HMMA.16816.F32.BF16 R112, R116, R142, R112 ;  /* 0x0000008e7470723c */ /* 0x000fe20000041870 */
[----:B------:R-:W2:Y:S04]  /*12f10*/  LDSM.16.MT88.4 R116, [R220+0x11000] ;  /* 0x01100000dc74783b */ /* 0x000ea80000004200 */
[--C-:B------:R-:W-:Y:S01]  /*12f20*/  FFMA.FTZ R140, R30, UR4, -R152.reuse ;  /* 0x000000041e8c7c23 */ /* 0x100fe20008010898 */
[C---:B---3--:R-:W-:Y:S05]  /*12f30*/  HMMA.16816.F32.BF16 R4, R20.reuse, R124, R4 ;  /* 0x0000007c1404723c */ /* 0x048fea0000041804 */
[--C-:B------:R-:W-:Y:S01]  /*12f40*/  FFMA.FTZ R143, R31, UR4, -R152.reuse ;  /* 0x000000041f8f7c23 */ /* 0x100fe20008010898 */
[C---:B------:R-:W-:Y:S01]  /*12f50*/  HMMA.16816.F32.BF16 R8, R20.reuse, R126, R8 ;  /* 0x0000007e1408723c */ /* 0x040fe20000041808 */
[----:B------:R-:W3:Y:S01]  /*12f60*/  LDSM.16.MT88.4 R124, [R218+0x11000] ;  /* 0x01100000da7c783b */ /* 0x000ee20000004200 */
[----:B------:R-:W-:Y:S03]  /*12f70*/  MUFU.EX2 R140, R140 ;  /* 0x0000008c008c7308 */ /* 0x000fe60000000800 */
[--C-:B------:R-:W-:Y:S01]  /*12f80*/  FFMA.FTZ R141, R34, UR4, -R152.reuse ;  /* 0x00000004228d7c23 */ /* 0x100fe20008010898 */
[C---:B------:R-:W-:Y:S06]  /*12f90*/  HMMA.16816.F32.BF16 R68, R20.reuse, R144, R68 ;  /* 0x000000901444723c */ /* 0x040fec0000041844 */
[----:B------:R-:W4:Y:S01]  /*12fa0*/  MUFU.EX2 R143, R143 ;  /* 0x0000008f008f7308 */ /* 0x000f220000000800 */
[----:B------:R-:W-:Y:S01]  /*12fb0*/  FFMA.FTZ R142, R35, UR4, -R152 ;  /* 0x00000004238e7c23 */ /* 0x000fe20008010898 */
[C---:B------:R-:W-:Y:S03]  /*12fc0*/  HMMA.16816.F32.BF16 R72, R20.reuse, R146, R72 ;  /* 0x000000921448723c */ /* 0x040fe60000041848 */
[--C-:B------:R-:W-:Y:S03]  /*12fd0*/  FFMA.FTZ R144, R29, UR4, -R134.reuse ;  /* 0x000000041d907c23 */ /* 0x100fe60008010886 */
[C---:B------:R-:W-:Y:S02]  /*12fe0*/  HMMA.16816.F32.BF16 R76, R20.reuse, R24, R76 ;  /* 0x00000018144c723c */ /* 0x040fe4000004184c */
[----:B------:R-:W-:Y:S03]  /*12ff0*/  MUFU.EX2 R141, R141 ;  /* 0x0000008d008d7308 */ /* 0x000fe60000000800 */
[--C-:B------:R-:W-:Y:S01]  /*13000*/  FFMA.FTZ R147, R28, UR4, -R134.reuse ;  /* 0x000000041c937c23 */ /* 0x100fe20008010886 */
[C---:B------:R-:W-:Y:S01]  /*13010*/  HMMA.16816.F32.BF16 R80, R20.reuse, R26, R80 ;  /* 0x0000001a1450723c */ /* 0x040fe20000041850 */
[----:B------:R-:W5:Y:S05]  /*13020*/  LDSM.16.MT88.4 R28, [R220+0xd800] ;  /* 0x00d80000dc1c783b */ /* 0x000f6a0000004200 */
[----:B------:R-:W3:Y:S01]  /*13030*/  MUFU.EX2 R142, R142 ;  /* 0x0000008e008e7308 */ /* 0x000ee20000000800 */
[--C-:B------:R-:W-:Y:S01]  /*13040*/  FFMA.FTZ R145, R32, UR4, -R134.reuse ;  /* 0x0000000420917c23 */ /* 0x100fe20008010886 */
[C---:B-1----:R-:W-:Y:S03]  /*13050*/  HMMA.16816.F32.BF16 R84, R20.reuse, R120, R84 ;  /* 0x000000781454723c */ /* 0x042fe60000041854 */
[----:B------:R-:W-:Y:S03]  /*13060*/  FFMA.FTZ R146, R33, UR4, -R134 ;  /* 0x0000000421927c23 */ /* 0x000fe60008010886 */
[C---:B------:R-:W-:Y:S01]  /*13070*/  HMMA.16816.F32.BF16 R88, R20.reuse, R122, R88 ;  /* 0x0000007a1458723c */ /* 0x040fe20000041858 */
[----:B------:R-:W1:Y:S01]  /*13080*/  LDSM.16.MT88.4 R120, [R218+0xd800] ;  /* 0x00d80000da78783b */ /* 0x000e620000004200 */
[----:B------:R-:W-:Y:S03]  /*13090*/  MUFU.EX2 R147, R147 ;  /* 0x0000009300937308 */ /* 0x000fe60000000800 */
[----:B----4-:R-:W-:Y:S01]  /*130a0*/  F2FP.BF16.F32.PACK_AB R25, R143, R140 ;  /* 0x0000008c8f19723e */ /* 0x010fe200000010ff */
[C---:B--2---:R-:W-:Y:S03]  /*130b0*/  HMMA.16816.F32.BF16 R92, R20.reuse, R116, R92 ;  /* 0x00000074145c723c */ /* 0x044fe6000004185c */
[----:B------:R-:W2:Y:S03]  /*130c0*/  LDSM.16.MT88.4 R32, [R217+0xd800] ;  /* 0x00d80000d920783b */ /* 0x000ea60000004200 */
[----:B------:R-:W4:Y:S01]  /*130d0*/  MUFU.EX2 R144, R144 ;  /* 0x0000009000907308 */ /* 0x000f220000000800 */
[----:B---3--:R-:W-:Y:S01]  /*130e0*/  F2FP.BF16.F32.PACK_AB R27, R142, R141 ;  /* 0x0000008d8e1b723e */ /* 0x008fe200000010ff */
[C---:B------:R-:W-:Y:S03]  /*130f0*/  HMMA.16816.F32.BF16 R96, R20.reuse, R118, R96 ;  /* 0x000000761460723c */ /* 0x040fe60000041860 */
[----:B------:R-:W-:Y:S03]  /*13100*/  LDSM.16.MT88.4 R116, [R218+0x11800] ;  /* 0x01180000da74783b */ /* 0x000fe60000004200 */
[C---:B------:R-:W-:Y:S02]  /*13110*/  HMMA.16816.F32.BF16 R100, R20.reuse, R124, R100 ;  /* 0x0000007c1464723c */ /* 0x040fe40000041864 */
[----:B------:R-:W-:Y:S04]  /*13120*/  MUFU.EX2 R145, R145 ;  /* 0x0000009100917308 */ /* 0x000fe80000000800 */
[C---:B------:R-:W-:Y:S01]  /*13130*/  HMMA.16816.F32.BF16 R104, R20.reuse, R126, R104 ;  /* 0x0000007e1468723c */ /* 0x040fe20000041868 */
[----:B------:R-:W-:Y:S05]  /*13140*/  LDSM.16.MT88.4 R124, [R216+0x11800] ;  /* 0x01180000d87c783b */ /* 0x000fea0000004200 */
[----:B------:R-:W3:Y:S01]  /*13150*/  MUFU.EX2 R146, R146 ;  /* 0x0000009200927308 */ /* 0x000ee20000000800 */
[----:B----4-:R-:W-:Y:S01]  /*13160*/  F2FP.BF16.F32.PACK_AB R24, R144, R147 ;  /* 0x000000939018723e */ /* 0x010fe200000010ff */
[C---:B------:R-:W-:Y:S06]  /*13170*/  HMMA.16816.F32.BF16 R12, R20.reuse, R128, R12 ;  /* 0x00000080140c723c */ /* 0x040fec000004180c */
[C---:B------:R-:W-:Y:S06]  /*13180*/  HMMA.16816.F32.BF16 R16, R20.reuse, R130, R16 ;  /* 0x000000821410723c */ /* 0x040fec0000041810 */
[C---:B------:R-:W-:Y:S05]  /*13190*/  HMMA.16816.F32.BF16 R108, R20.reuse, R136, R108 ;  /* 0x00000088146c723c */ /* 0x040fea000004186c */
[----:B---3--:R-:W-:Y:S01]  /*131a0*/  F2FP.BF16.F32.PACK_AB R26, R146, R145 ;  /* 0x00000091921a723e */ /* 0x008fe200000010ff */
[----:B------:R-:W-:Y:S01]  /*131b0*/  HMMA.16816.F32.BF16 R112, R20, R138, R112 ;  /* 0x0000008a1470723c */ /* 0x000fe20000041870 */
[----:B------:R-:W3:Y:S04]  /*131c0*/  LDSM.16.MT88.4 R20, [R216+0xd800] ;  /* 0x00d80000d814783b */ /* 0x000ee80000004200 */
[--C-:B------:R-:W-:Y:S01]  /*131d0*/  FFMA.FTZ R136, R39, UR4, -R152.reuse ;  /* 0x0000000427887c23 */ /* 0x100fe20008010898 */
[C---:B-----5:R-:W-:Y:S05]  /*131e0*/  HMMA.16816.F32.BF16 R4, R24.reuse, R28, R4 ;  /* 0x0000001c1804723c */ /* 0x060fea0000041804 */
[--C-:B------:R-:W-:Y:S01]  /*131f0*/  FFMA.FTZ R139, R38, UR4, -R152.reuse ;  /* 0x00000004268b7c23 */ /* 0x100fe20008010898 */
[C---:B------:R-:W-:Y:S01]  /*13200*/  HMMA.16816.F32.BF16 R8, R24.reuse, R30, R8 ;  /* 0x0000001e1808723c */ /* 0x040fe20000041808 */
[----:B------:R-:W4:Y:S01]  /*13210*/  LDSM.16.MT88.4 R28, [R220+0x11800] ;  /* 0x01180000dc1c783b */ /* 0x000f220000004200 */
[----:B------:R-:W-:Y:S03]  /*13220*/  MUFU.EX2 R136, R136 ;  /* 0x0000008800887308 */ /* 0x000fe60000000800 */
[--C-:B------:R-:W-:Y:S01]  /*13230*/  FFMA.FTZ R137, R42, UR4, -R152.reuse ;  /* 0x000000042a897c23 */ /* 0x100fe20008010898 */
[C---:B-1----:R-:W-:Y:S03]  /*13240*/  HMMA.16816.F32.BF16 R68, R24.reuse, R120, R68 ;  /* 0x000000781844723c */ /* 0x042fe60000041844 */
[----:B------:R-:W-:Y:S03]  /*13250*/  LDSM.16.MT88.4 R36, [R218+0xe000] ;  /* 0x00e00000da24783b */ /* 0x000fe60000004200 */
[----:B------:R-:W1:Y:S01]  /*13260*/  MUFU.EX2 R139, R139 ;  /* 0x0000008b008b7308 */ /* 0x000e620000000800 */
[--C-:B------:R-:W-:Y:S01]  /*13270*/  FFMA.FTZ R138, R43, UR4, -R152.reuse ;  /* 0x000000042b8a7c23 */ /* 0x100fe20008010898 */
[C---:B------:R-:W-:Y:S03]  /*13280*/  HMMA.16816.F32.BF16 R72, R24.reuse, R122, R72 ;  /* 0x0000007a1848723c */ /* 0x040fe60000041848 */
[----:B------:R-:W5:Y:S03]  /*13290*/  LDSM.16.MT88.4 R120, [R217+0x11800] ;  /* 0x01180000d978783b */ /* 0x000f660000004200 */
[C---:B--2---:R-:W-:Y:S02]  /*132a0*/  HMMA.16816.F32.BF16 R76, R24.reuse, R32, R76 ;  /* 0x00000020184c723c */ /* 0x044fe4000004184c */
[----:B------:R-:W-:Y:S04]  /*132b0*/  MUFU.EX2 R137, R137 ;  /* 0x0000008900897308 */ /* 0x000fe80000000800 */
[C---:B------:R-:W-:Y:S01]  /*132c0*/  HMMA.16816.F32.BF16 R80, R24.reuse, R34, R80 ;  /* 0x000000221850723c */ /* 0x040fe20000041850 */
[----:B------:R-:W2:Y:S05]  /*132d0*/  LDSM.16.MT88.4 R32, [R220+0xe000] ;  /* 0x00e00000dc20783b */ /* 0x000eaa0000004200 */
[----:B------:R-:W4:Y:S01]  /*132e0*/  MUFU.EX2 R138, R138 ;  /* 0x0000008a008a7308 */ /* 0x000f220000000800 */
[C---:B---3--:R-:W-:Y:S02]  /*132f0*/  HMMA.16816.F32.BF16 R84, R24.reuse, R20, R84 ;  /* 0x000000141854723c */ /* 0x048fe40000041854 */
[----:B------:R-:W3:Y:S04]  /*13300*/  LDSM.16.MT88.4 R40, [R217+0xe000] ;  /* 0x00e00000d928783b */ /* 0x000ee80000004200 */
[C---:B------:R-:W-:Y:S05]  /*13310*/  HMMA.16816.F32.BF16 R88, R24.reuse, R22, R88 ;  /* 0x000000161858723c */ /* 0x040fea0000041858 */
[----:B-1----:R-:W-:Y:S01]  /*13320*/  F2FP.BF16.F32.PACK_AB R21, R136, R139 ;  /* 0x0000008b8815723e */ /* 0x002fe200000010ff */
[C---:B----4-:R-:W-:Y:S05]  /*13330*/  HMMA.16816.F32.BF16 R92, R24.reuse, R28, R92 ;  /* 0x0000001c185c723c */ /* 0x050fea000004185c */
[----:B------:R-:W-:Y:S01]  /*13340*/  F2FP.BF16.F32.PACK_AB R23, R138, R137 ;  /* 0x000000898a17723e */ /* 0x000fe200000010ff */
[C---:B------:R-:W-:Y:S01]  /*13350*/  HMMA.16816.F32.BF16 R96, R24.reuse, R30, R96 ;  /* 0x0000001e1860723c */ /* 0x040fe20000041860 */
[----:B------:R-:W1:Y:S04]  /*13360*/  LDSM.16.MT88.4 R28, [R216+0xe000] ;  /* 0x00e00000d81c783b */ /* 0x000e680000004200 */
[----:B------:R-:W-:Y:S01]  /*13370*/  F2FP.BF16.F32.PACK_AB R20, R172, R173 ;  /* 0x000000adac14723e */ /* 0x000fe200000010ff */
[C---:B------:R-:W-:Y:S05]  /*13380*/  HMMA.16816.F32.BF16 R100, R24.reuse, R116, R100 ;  /* 0x000000741864723c */ /* 0x040fea0000041864 */
[----:B------:R-:W-:Y:S01]  /*13390*/  F2FP.BF16.F32.PACK_AB R22, R175, R174 ;  /* 0x000000aeaf16723e */ /* 0x000fe200000010ff */
[C---:B------:R-:W-:Y:S01]  /*133a0*/  HMMA.16816.F32.BF16 R104, R24.reuse, R118, R104 ;  /* 0x000000761868723c */ /* 0x040fe20000041868 */
[----:B------:R-:W-:Y:S05]  /*133b0*/  LDSM.16.MT88.4 R116, [R217+0xe800] ;  /* 0x00e80000d974783b */ /* 0x000fea0000004200 */
[C---:B-----5:R-:W-:Y:S06]  /*133c0*/  HMMA.16816.F32.BF16 R12, R24.reuse, R120, R12 ;  /* 0x00000078180c723c */ /* 0x060fec000004180c */
[C---:B------:R-:W-:Y:S05]  /*133d0*/  HMMA.16816.F32.BF16 R16, R24.reuse, R122, R16 ;  /* 0x0000007a1810723c */ /* 0x040fea0000041810 */
[--C-:B------:R-:W-:Y:S01]  /*133e0*/  FFMA.FTZ R120, R46, UR4, -R152.reuse ;  /* 0x000000042e787c23 */ /* 0x100fe20008010898 */
[C---:B------:R-:W-:Y:S05]  /*133f0*/  HMMA.16816.F32.BF16 R108, R24.reuse, R124, R108 ;  /* 0x0000007c186c723c */ /* 0x040fea000004186c */
[--C-:B------:R-:W-:Y:S01]  /*13400*/  FFMA.FTZ R121, R47, UR4, -R152.reuse ;  /* 0x000000042f797c23 */ /* 0x100fe20008010898 */
[----:B------:R-:W-:Y:S01]  /*13410*/  HMMA.16816.F32.BF16 R112, R24, R126, R112 ;  /* 0x0000007e1870723c */ /* 0x000fe20000041870 */
[----:B------:R-:W4:Y:S01]  /*13420*/  LDSM.16.MT88.4 R24, [R220+0x12000] ;  /* 0x01200000dc18783b */ /* 0x000f220000004200 */
[----:B------:R-:W-:Y:S03]  /*13430*/  MUFU.EX2 R120, R120 ;  /* 0x0000007800787308 */ /* 0x000fe60000000800 */
[--C-:B------:R-:W-:Y:S01]  /*13440*/  FFMA.FTZ R122, R50, UR4, -R152.reuse ;  /* 0x00000004327a7c23 */ /* 0x100fe20008010898 */
[C---:B--2---:R-:W-:Y:S03]  /*13450*/  HMMA.16816.F32.BF16 R4, R20.reuse, R32, R4 ;  /* 0x000000201404723c */ /* 0x044fe60000041804 */
[----:B------:R-:W-:Y:S03]  /*13460*/  LDSM.16.MT88.4 R44, [R218+0xe800] ;  /* 0x00e80000da2c783b */ /* 0x000fe60000004200 */
[----:B------:R-:W2:Y:S01]  /*13470*/  MUFU.EX2 R121, R121 ;  /* 0x0000007900797308 */ /* 0x000ea20000000800 */
[--C-:B------:R-:W-:Y:S01]  /*13480*/  FFMA.FTZ R123, R51, UR4, -R152.reuse ;  /* 0x00000004337b7c23 */ /* 0x100fe20008010898 */
[C---:B------:R-:W-:Y:S03]  /*13490*/  HMMA.16816.F32.BF16 R8, R20.reuse, R34, R8 ;  /* 0x000000221408723c */ /* 0x040fe60000041808 */
[----:B------:R-:W5:Y:S03]  /*134a0*/  LDSM.16.MT88.4 R32, [R218+0x12000] ;  /* 0x01200000da20783b */ /* 0x000f660000004200 */
[C---:B------:R-:W-:Y:S02]  /*134b0*/  HMMA.16816.F32.BF16 R68, R20.reuse, R36, R68 ;  /* 0x000000241444723c */ /* 0x040fe40000041844 */
[----:B------:R-:W-:Y:S04]  /*134c0*/  MUFU.EX2 R122, R122 ;  /* 0x0000007a007a7308 */ /* 0x000fe80000000800 */
[C---:B------:R-:W-:Y:S01]  /*134d0*/  HMMA.16816.F32.BF16 R72, R20.reuse, R38, R72 ;  /* 0x000000261448723c */ /* 0x040fe20000041848 */
[----:B------:R-:W5:Y:S05]  /*134e0*/  LDSM.16.MT88.4 R36, [R217+0x12000] ;  /* 0x01200000d924783b */ /* 0x000f6a0000004200 */
[----:B------:R-:W5:Y:S01]  /*134f0*/  MUFU.EX2 R123, R123 ;  /* 0x0000007b007b7308 */ /* 0x000f620000000800 */
[C---:B---3--:R-:W-:Y:S02]  /*13500*/  HMMA.16816.F32.BF16 R76, R20.reuse, R40, R76 ;  /* 0x00000028144c723c */ /* 0x048fe4000004184c */
[----:B------:R-:W-:Y:S04]  /*13510*/  LDSM.16.MT88.4 R48, [R216+0xe800] ;  /* 0x00e80000d830783b */ /* 0x000fe80000004200 */
[C---:B------:R-:W-:Y:S04]  /*13520*/  HMMA.16816.F32.BF16 R80, R20.reuse, R42, R80 ;  /* 0x0000002a1450723c */ /* 0x040fe80000041850 */
[----:B------:R-:W3:Y:S02]  /*13530*/  LDSM.16.MT88.4 R40, [R216+0x12000] ;  /* 0x01200000d828783b */ /* 0x000ee40000004200 */
[C---:B-1----:R-:W-:Y:S06]  /*13540*/  HMMA.16816.F32.BF16 R84, R20.reuse, R28, R84 ;  /* 0x0000001c1454723c */ /* 0x042fec0000041854 */
[C---:B------:R-:W-:Y:S01]  /*13550*/  HMMA.16816.F32.BF16 R88, R20.reuse, R30, R88 ;  /* 0x0000001e1458723c */ /* 0x040fe20000041858 */
[----:B------:R-:W1:Y:S05]  /*13560*/  LDSM.16.MT88.4 R28, [R220+0xe800] ;  /* 0x00e80000dc1c783b */ /* 0x000e6a0000004200 */
[C---:B----4-:R-:W-:Y:S03]  /*13570*/  HMMA.16816.F32.BF16 R92, R20.reuse, R24, R92 ;  /* 0x00000018145c723c */ /* 0x050fe6000004185c */
[----:B------:R-:W-:Y:S03]  /*13580*/  LDSM.16.MT88.4 R124, [R220+0xf800] ;  /* 0x00f80000dc7c783b */ /* 0x000fe60000004200 */
[C---:B------:R-:W-:Y:S05]  /*13590*/  HMMA.16816.F32.BF16 R96, R20.reuse, R26, R96 ;  /* 0x0000001a1460723c */ /* 0x040fea0000041860 */
[----:B--2---:R-:W-:Y:S01]  /*135a0*/  F2FP.BF16.F32.PACK_AB R25, R121, R120 ;  /* 0x000000787919723e */ /* 0x004fe200000010ff */
[C---:B-----5:R-:W-:Y:S05]  /*135b0*/  HMMA.16816.F32.BF16 R100, R20.reuse, R32, R100 ;  /* 0x000000201464723c */ /* 0x060fea0000041864 */
[----:B------:R-:W-:Y:S01]  /*135c0*/  F2FP.BF16.F32.PACK_AB R27, R123, R122 ;  /* 0x0000007a7b1b723e */ /* 0x000fe200000010ff */
[C---:B------:R-:W-:Y:S01]  /*135d0*/  HMMA.16816.F32.BF16 R104, R20.reuse, R34, R104 ;  /* 0x000000221468723c */ /* 0x040fe20000041868 */
[----:B------:R-:W2:Y:S04]  /*135e0*/  LDSM.16.MT88.4 R32, [R220+0x12800] ;  /* 0x01280000dc20783b */ /* 0x000ea80000004200 */
[----:B------:R-:W-:Y:S01]  /*135f0*/  F2FP.BF16.F32.PACK_AB R24, R177, R176 ;  /* 0x000000b0b118723e */ /* 0x000fe200000010ff */
[C---:B------:R-:W-:Y:S05]  /*13600*/  HMMA.16816.F32.BF16 R12, R20.reuse, R36, R12 ;  /* 0x00000024140c723c */ /* 0x040fea000004180c */
[----:B------:R-:W-:Y:S01]  /*13610*/  F2FP.BF16.F32.PACK_AB R26, R179, R178 ;  /* 0x000000b2b31a723e */ /* 0x000fe200000010ff */
[C---:B------:R-:W-:Y:S01]  /*13620*/  HMMA.16816.F32.BF16 R16, R20.reuse, R38, R16 ;  /* 0x000000261410723c */ /* 0x040fe20000041810 */
[----:B------:R-:W-:Y:S05]  /*13630*/  LDSM.16.MT88.4 R36, [R216+0x12800] ;  /* 0x01280000d824783b */ /* 0x000fea0000004200 */
[C---:B---3--:R-:W-:Y:S06]  /*13640*/  HMMA.16816.F32.BF16 R108, R20.reuse, R40, R108 ;  /* 0x00000028146c723c */ /* 0x048fec000004186c */
[----:B------:R-:W-:Y:S01]  /*13650*/  HMMA.16816.F32.BF16 R112, R20, R42, R112 ;  /* 0x0000002a1470723c */ /* 0x000fe20000041870 */
[----:B------:R-:W3:Y:S05]  /*13660*/  LDSM.16.MT88.4 R20, [R218+0x12800] ;  /* 0x01280000da14783b */ /* 0x000eea0000004200 */
[C---:B-1----:R-:W-:Y:S03]  /*13670*/  HMMA.16816.F32.BF16 R4, R24.reuse, R28, R4 ;  /* 0x0000001c1804723c */ /* 0x042fe60000041804 */
[----:B------:R-:W-:Y:S03]  /*13680*/  LDSM.16.MT88.4 R40, [R218+0xf000] ;  /* 0x00f00000da28783b */ /* 0x000fe60000004200 */
[C---:B------:R-:W-:Y:S05]  /*13690*/  HMMA.16816.F32.BF16 R8, R24.reuse, R30, R8 ;  /* 0x0000001e1808723c */ /* 0x040fea0000041808 */
[----:B------:R-:W1:Y:S01]  /*136a0*/  LDSM.16.MT88.4 R28, [R217+0x12800] ;  /* 0x01280000d91c783b */ /* 0x000e620000004200 */
[C---:B------:R-:W-:Y:S06]  /*136b0*/  HMMA.16816.F32.BF16 R68, R24.reuse, R44, R68 ;  /* 0x0000002c1844723c */ /* 0x040fec0000041844 */
[C---:B------:R-:W-:Y:S01]  /*136c0*/  HMMA.16816.F32.BF16 R72, R24.reuse, R46, R72 ;  /* 0x0000002e1848723c */ /* 0x040fe20000041848 */
[----:B------:R-:W-:Y:S05]  /*136d0*/  LDSM.16.MT88.4 R44, [R217+0xf000] ;  /* 0x00f00000d92c783b */ /* 0x000fea0000004200 */
[C---:B------:R-:W-:Y:S06]  /*136e0*/  HMMA.16816.F32.BF16 R76, R24.reuse, R116, R76 ;  /* 0x00000074184c723c */ /* 0x040fec000004184c */
[C---:B------:R-:W-:Y:S01]  /*136f0*/  HMMA.16816.F32.BF16 R80, R24.reuse, R118, R80 ;  /* 0x000000761850723c */ /* 0x040fe20000041850 */
[----:B------:R-:W-:Y:S05]  /*13700*/  LDSM.16.MT88.4 R116, [R217+0x13800] ;  /* 0x01380000d974783b */ /* 0x000fea0000004200 */
[C---:B------:R-:W-:Y:S06]  /*13710*/  HMMA.16816.F32.BF16 R84, R24.reuse, R48, R84 ;  /* 0x000000301854723c */ /* 0x040fec0000041854 */
[C---:B------:R-:W-:Y:S05]  /*13720*/  HMMA.16816.F32.BF16 R88, R24.reuse, R50, R88 ;  /* 0x000000321858723c */ /* 0x040fea0000041858 */
[----:B------:R-:W-:Y:S01]  /*13730*/  FFMA.FTZ R48, R58, UR4, -R152 ;  /* 0x000000043a307c23 */ /* 0x000fe20008010898 */
[C---:B--2---:R-:W-:Y:S05]  /*13740*/  HMMA.16816.F32.BF16 R92, R24.reuse, R32, R92 ;  /* 0x00000020185c723c */ /* 0x044fea000004185c */
[----:B------:R-:W-:Y:S01]  /*13750*/  MUFU.EX2 R48, R48 ;  /* 0x0000003000307308 */ /* 0x000fe20000000800 */
[C---:B------:R-:W-:Y:S01]  /*13760*/  HMMA.16816.F32.BF16 R96, R24.reuse, R34, R96 ;  /* 0x000000221860723c */ /* 0x040fe20000041860 */
[----:B------:R-:W2:Y:S04]  /*13770*/  LDSM.16.MT88.4 R32, [R220+0xf000] ;  /* 0x00f00000dc20783b */ /* 0x000ea80000004200 */
[--C-:B------:R-:W-:Y:S01]  /*13780*/  FFMA.FTZ R50, R52, UR4, -R134.reuse ;  /* 0x0000000434327c23 */ /* 0x100fe20008010886 */
[C---:B---3--:R-:W-:Y:S05]  /*13790*/  HMMA.16816.F32.BF16 R100, R24.reuse, R20, R100 ;  /* 0x000000141864723c */ /* 0x048fea0000041864 */
[----:B------:R-:W-:Y:S01]  /*137a0*/  FFMA.FTZ R51, R53, UR4, -R134 ;  /* 0x0000000435337c23 */ /* 0x000fe20008010886 */
[C---:B------:R-:W-:Y:S01]  /*137b0*/  HMMA.16816.F32.BF16 R104, R24.reuse, R22, R104 ;  /* 0x000000161868723c */ /* 0x040fe20000041868 */
[----:B------:R-:W-:Y:S04]  /*137c0*/  MUFU.EX2 R50, R50 ;  /* 0x0000003200327308 */ /* 0x000fe80000000800 */
[----:B------:R-:W-:Y:S01]  /*137d0*/  FFMA.FTZ R49, R59, UR4, -R152 ;  /* 0x000000043b317c23 */ /* 0x000fe20008010898 */
[C---:B-1----:R-:W-:Y:S05]  /*137e0*/  HMMA.16816.F32.BF16 R12, R24.reuse, R28, R12 ;  /* 0x0000001c180c723c */ /* 0x042fea000004180c */
[----:B------:R-:W1:Y:S01]  /*137f0*/  MUFU.EX2 R51, R51 ;  /* 0x0000003300337308 */ /* 0x000e620000000800 */
[--C-:B------:R-:W-:Y:S01]  /*13800*/  FFMA.FTZ R52, R56, UR4, -R134.reuse ;  /* 0x0000000438347c23 */ /* 0x100fe20008010886 */
[C---:B------:R-:W-:Y:S01]  /*13810*/  HMMA.16816.F32.BF16 R16, R24.reuse, R30, R16 ;  /* 0x0000001e1810723c */ /* 0x040fe20000041810 */
[----:B------:R-:W3:Y:S03]  /*13820*/  LDSM.16.MT88.4 R28, [R216+0xf000] ;  /* 0x00f00000d81c783b */ /* 0x000ee60000004200 */
[----:B------:R-:W-:Y:S02]  /*13830*/  FFMA.FTZ R53, R57, UR4, -R134 ;  /* 0x0000000439357c23 */ /* 0x000fe40008010886 */
[C---:B------:R-:W-:Y:S02]  /*13840*/  HMMA.16816.F32.BF16 R108, R24.reuse, R36, R108 ;  /* 0x00000024186c723c */ /* 0x040fe4000004186c */
[----:B------:R-:W4:Y:S03]  /*13850*/  MUFU.EX2 R49, R49 ;  /* 0x0000003100317308 */ /* 0x000f260000000800 */
[----:B------:R-:W-:Y:S01]  /*13860*/  F2FP.BF16.F32.PACK_AB R21, R55, R54 ;  /* 0x000000363715723e */ /* 0x000fe200000010ff */
[----:B------:R-:W-:Y:S01]  /*13870*/  HMMA.16816.F32.BF16 R112, R24, R38, R112 ;  /* 0x000000261870723c */ /* 0x000fe20000041870 */
[----:B------:R-:W5:Y:S05]  /*13880*/  LDSM.16.MT88.4 R24, [R220+0x13000] ;  /* 0x01300000dc18783b */ /* 0x000f6a0000004200 */
[----:B------:R-:W-:Y:S01]  /*13890*/  MUFU.EX2 R52, R52 ;  /* 0x0000003400347308 */ /* 0x000fe20000000800 */
[----:B-1----:R-:W-:Y:S01]  /*138a0*/  F2FP.BF16.F32.PACK_AB R20, R51, R50 ;  /* 0x000000323314723e */ /* 0x002fe200000010ff */
[----:B------:R-:W-:Y:S03]  /*138b0*/  FFMA.FTZ R56, R62, UR4, -R152 ;  /* 0x000000043e387c23 */ /* 0x000fe60008010898 */
[--C-:B------:R-:W-:Y:S01]  /*138c0*/  FFMA.FTZ R57, R61, UR4, -R134.reuse ;  /* 0x000000043d397c23 */ /* 0x100fe20008010886 */
[----:B------:R-:W-:Y:S01]  /*138d0*/  FFMA.FTZ R58, R64, UR4, -R134 ;  /* 0x00000004403a7c23 */ /* 0x000fe20008010886 */
[----:B------:R-:W-:Y:S03]  /*138e0*/  LDSM.16.MT88.4 R36, [R217+0x13000] ;  /* 0x01300000d924783b */ /* 0x000fe60000004200 */
[----:B------:R-:W1:Y:S01]  /*138f0*/  MUFU.EX2 R53, R53 ;  /* 0x0000003500357308 */ /* 0x000e620000000800 */
[----:B----4-:R-:W-:Y:S09]  /*13900*/  F2FP.BF16.F32.PACK_AB R23, R49, R48 ;  /* 0x000000303117723e */ /* 0x010ff200000010ff */
[----:B------:R-:W-:Y:S10]  /*13910*/  MUFU.EX2 R56, R56 ;  /* 0x0000003800387308 */ /* 0x000ff40000000800 */
[----:B------:R-:W-:Y:S01]  /*13920*/  MUFU.EX2 R57, R57 ;  /* 0x0000003900397308 */ /* 0x000fe20000000800 */
[----:B-1----:R-:W-:Y:S07]  /*13930*/  F2FP.BF16.F32.PACK_AB R22, R53, R52 ;  /* 0x000000343516723e */ /* 0x002fee00000010ff */
[C---:B--2---:R-:W-:Y:S02]  /*13940*/  HMMA.16816.F32.BF16 R4, R20.reuse, R32, R4 ;  /* 0x000000201404723c */ /* 0x044fe40000041804 */
[----:B------:R-:W-:Y:S04]  /*13950*/  MUFU.EX2 R58, R58 ;  /* 0x0000003a003a7308 */ /* 0x000fe80000000800 */
[C---:B------:R-:W-:Y:S01]  /*13960*/  HMMA.16816.F32.BF16 R8, R20.reuse, R34, R8 ;  /* 0x000000221408723c */ /* 0x040fe20000041808 */
[----:B------:R-:W1:Y:S05]  /*13970*/  LDSM.16.MT88.4 R32, [R218+0x13000] ;  /* 0x01300000da20783b */ /* 0x000e6a0000004200 */
[C---:B------:R-:W-:Y:S06]  /*13980*/  HMMA.16816.F32.BF16 R68, R20.reuse, R40, R68 ;  /* 0x000000281444723c */ /* 0x040fec0000041844 */
[C---:B------:R-:W-:Y:S05]  /*13990*/  HMMA.16816.F32.BF16 R72, R20.reuse, R42, R72 ;  /* 0x0000002a1448723c */ /* 0x040fea0000041848 */
[----:B------:R-:W-:Y:S01]  /*139a0*/  FADD.FTZ R40, R151, R155 ;  /* 0x0000009b97287221 */ /* 0x000fe20000010000 */
[C---:B------:R-:W-:Y:S05]  /*139b0*/  HMMA.16816.F32.BF16 R76, R20.reuse, R44, R76 ;  /* 0x0000002c144c723c */ /* 0x040fea000004184c */
[----:B------:R-:W-:Y:S01]  /*139c0*/  FADD.FTZ R149, R149, R40 ;  /* 0x0000002895957221 */ /* 0x000fe20000010000 */
[C---:B------:R-:W-:Y:S01]  /*139d0*/  HMMA.16816.F32.BF16 R80, R20.reuse, R46, R80 ;  /* 0x0000002e1450723c */ /* 0x040fe20000041850 */
[----:B------:R-:W-:Y:S04]  /*139e0*/  LDSM.16.MT88.4 R40, [R216+0xf800] ;  /* 0x00f80000d828783b */ /* 0x000fe80000004200 */
[--C-:B------:R-:W-:Y:S01]  /*139f0*/  FFMA.FTZ R45, R63, UR4, -R152.reuse ;  /* 0x000000043f2d7c23 */ /* 0x100fe20008010898 */
[C---:B---3--:R-:W-:Y:S05]  /*13a00*/  HMMA.16816.F32.BF16 R84, R20.reuse, R28, R84 ;  /* 0x0000001c1454723c */ /* 0x048fea0000041854 */
[----:B------:R-:W2:Y:S01]  /*13a10*/  MUFU.EX2 R45, R45 ;  /* 0x0000002d002d7308 */ /* 0x000ea20000000800 */
[C---:B------:R-:W-:Y:S01]  /*13a20*/  HMMA.16816.F32.BF16 R88, R20.reuse, R30, R88 ;  /* 0x0000001e1458723c */ /* 0x040fe20000041858 */
[----:B------:R-:W3:Y:S04]  /*13a30*/  LDSM.16.MT88.4 R28, [R216+0x13000] ;  /* 0x01300000d81c783b */ /* 0x000ee80000004200 */
[----:B------:R-:W-:Y:S01]  /*13a40*/  FFMA.FTZ R44, R66, UR4, -R152 ;  /* 0x00000004422c7c23 */ /* 0x000fe20008010898 */
[C---:B-----5:R-:W-:Y:S05]  /*13a50*/  HMMA.16816.F32.BF16 R92, R20.reuse, R24, R92 ;  /* 0x00000018145c723c */ /* 0x060fea000004185c */
[----:B------:R-:W-:Y:S01]  /*13a60*/  MUFU.EX2 R44, R44 ;  /* 0x0000002c002c7308 */ /* 0x000fe20000000800 */
[C---:B------:R-:W-:Y:S05]  /*13a70*/  HMMA.16816.F32.BF16 R96, R20.reuse, R26, R96 ;  /* 0x0000001a1460723c */ /* 0x040fea0000041860 */
[----:B--2---:R-:W-:Y:S01]  /*13a80*/  F2FP.BF16.F32.PACK_AB R25, R45, R56 ;  /* 0x000000382d19723e */ /* 0x004fe200000010ff */
[C---:B-1----:R-:W-:Y:S05]  /*13a90*/  HMMA.16816.F32.BF16 R100, R20.reuse, R32, R100 ;  /* 0x000000201464723c */ /* 0x042fea0000041864 */
[----:B------:R-:W-:Y:S01]  /*13aa0*/  FFMA.FTZ R46, R60, UR4, -R134 ;  /* 0x000000043c2e7c23 */ /* 0x000fe20008010886 */
[C---:B------:R-:W-:Y:S01]  /*13ab0*/  HMMA.16816.F32.BF16 R104, R20.reuse, R34, R104 ;  /* 0x000000221468723c */ /* 0x040fe20000041868 */
[----:B------:R-:W1:Y:S04]  /*13ac0*/  LDSM.16.MT88.4 R32, [R218+0xf800] ;  /* 0x00f80000da20783b */ /* 0x000e680000004200 */
[----:B------:R-:W-:Y:S01]  /*13ad0*/  FFMA.FTZ R152, R67, UR4, -R152 ;  /* 0x0000000443987c23 */ /* 0x000fe20008010898 */
[C---:B------:R-:W-:Y:S01]  /*13ae0*/  HMMA.16816.F32.BF16 R12, R20.reuse, R36, R12 ;  /* 0x00000024140c723c */ /* 0x040fe2000004180c */
[----:B------:R-:W-:Y:S04]  /*13af0*/  MUFU.EX2 R46, R46 ;  /* 0x0000002e002e7308 */ /* 0x000fe80000000800 */
[----:B------:R-:W-:Y:S01]  /*13b00*/  FFMA.FTZ R134, R65, UR4, -R134 ;  /* 0x0000000441867c23 */ /* 0x000fe20008010886 */
[C---:B------:R-:W-:Y:S01]  /*13b10*/  HMMA.16816.F32.BF16 R16, R20.reuse, R38, R16 ;  /* 0x000000261410723c */ /* 0x040fe20000041810 */
[----:B------:R-:W2:Y:S04]  /*13b20*/  LDSM.16.MT88.4 R36, [R217+0xf800] ;  /* 0x00f80000d924783b */ /* 0x000ea80000004200 */
[----:B------:R-:W4:Y:S01]  /*13b30*/  MUFU.EX2 R47, R152 ;  /* 0x00000098002f7308 */ /* 0x000f220000000800 */
[----:B------:R-:W-:Y:S01]  /*13b40*/  FADD.FTZ R149, R148, R149 ;  /* 0x0000009594957221 */ /* 0x000fe20000010000 */
[C---:B---3--:R-:W-:Y:S08]  /*13b50*/  HMMA.16816.F32.BF16 R108, R20.reuse, R28, R108 ;  /* 0x0000001c146c723c */ /* 0x048ff0000004186c */
[----:B------:R-:W3:Y:S01]  /*13b60*/  MUFU.EX2 R247, R134 ;  /* 0x0000008600f77308 */ /* 0x000ee20000000800 */
[----:B------:R-:W-:Y:S01]  /*13b70*/  HMMA.16816.F32.BF16 R112, R20, R30, R112 ;  /* 0x0000001e1470723c */ /* 0x000fe20000041870 */
[----:B------:R-:W5:Y:S02]  /*13b80*/  LDSM.16.MT88.4 R20, [R220+0x13800] ;  /* 0x01380000dc14783b */ /* 0x000f640000004200 */
[----:B------:R-:W-:Y:S01]  /*13b90*/  FADD.FTZ R160, R160, R149 ;  /* 0x00000095a0a07221 */ /* 0x000fe20000010000 */
[----:B------:R-:W-:Y:S01]  /*13ba0*/  FADD.FTZ R28, R140, R167 ;  /* 0x000000a78c1c7221 */ /* 0x000fe20000010000 */
[----:B----4-:R-:W-:Y:S02]  /*13bb0*/  F2FP.BF16.F32.PACK_AB R27, R47, R44 ;  /* 0x0000002c2f1b723e */ /* 0x010fe400000010ff */
[----:B------:R-:W-:Y:S01]  /*13bc0*/  FADD.FTZ R161, R161, R160 ;  /* 0x000000a0a1a17221 */ /* 0x000fe20000010000 */
[----:B------:R-:W-:Y:S03]  /*13bd0*/  FADD.FTZ R28, R143, R28 ;  /* 0x0000001c8f1c7221 */ /* 0x000fe60000010000 */
[----:B------:R-:W-:Y:S01]  /*13be0*/  FADD.FTZ R24, R162, R161 ;  /* 0x000000a1a2187221 */ /* 0x000fe20000010000 */
[----:B---3--:R-:W-:Y:S01]  /*13bf0*/  F2FP.BF16.F32.PACK_AB R26, R247, R58 ;  /* 0x0000003af71a723e */ /* 0x008fe200000010ff */
[----:B------:R-:W-:Y:S02]  /*13c00*/  FADD.FTZ R141, R141, R28 ;  /* 0x0000001c8d8d7221 */ /* 0x000fe40000010000 */
[----:B------:R-:W-:Y:S02]  /*13c10*/  FADD.FTZ R24, R163, R24 ;  /* 0x00000018a3187221 */ /* 0x000fe40000010000 */
[----:B------:R-:W-:Y:S02]  /*13c20*/  FADD.FTZ R142, R142, R141 ;  /* 0x0000008d8e8e7221 */ /* 0x000fe40000010000 */
[----:B------:R-:W-:Y:S01]  /*13c30*/  FADD.FTZ R59, R171, R24 ;  /* 0x00000018ab3b7221 */ /* 0x000fe20000010000 */
[----:B------:R-:W-:Y:S01]  /*13c40*/  F2FP.BF16.F32.PACK_AB R24, R57, R46 ;  /* 0x0000002e3918723e */ /* 0x000fe200000010ff */
[----:B------:R-:W-:Y:S02]  /*13c50*/  FADD.FTZ R139, R139, R142 ;  /* 0x0000008e8b8b7221 */ /* 0x000fe40000010000 */
[----:B------:R-:W-:Y:S02]  /*13c60*/  FADD.FTZ R59, R170, R59 ;  /* 0x0000003baa3b7221 */ /* 0x000fe40000010000 */
[----:B------:R-:W-:Y:S02]  /*13c70*/  FADD.FTZ R136, R136, R139 ;  /* 0x0000008b88887221 */ /* 0x000fe40000010000 */
[C---:B------:R-:W-:Y:S01]  /*13c80*/  HMMA.16816.F32.BF16 R128, R24.reuse, R124, R4 ;  /* 0x0000007c1880723c */ /* 0x040fe20000041804 */
[----:B------:R-:W3:Y:S04]  /*13c90*/  LDSM.16.MT88.4 R4, [R218+0x13800] ;  /* 0x01380000da04783b */ /* 0x000ee80000004200 */
[----:B------:R-:W-:Y:S01]  /*13ca0*/  FADD.FTZ R168, R168, R59 ;  /* 0x0000003ba8a87221 */ /* 0x000fe20000010000 */
[C---:B------:R-:W-:Y:S03]  /*13cb0*/  HMMA.16816.F32.BF16 R124, R24.reuse, R126, R8 ;  /* 0x0000007e187c723c */ /* 0x040fe60000041808 */
[----:B------:R-:W4:Y:S02]  /*13cc0*/  LDSM.16.MT88.4 R8, [R216+0x13800] ;  /* 0x01380000d808783b */ /* 0x000f240000004200 */
[----:B------:R-:W-:Y:S01]  /*13cd0*/  FADD.FTZ R168, R169, R168 ;  /* 0x000000a8a9a87221 */ /* 0x000fe20000010000 */
[C---:B-1----:R-:W-:Y:S05]  /*13ce0*/  HMMA.16816.F32.BF16 R68, R24.reuse, R32, R68 ;  /* 0x000000201844723c */ /* 0x042fea0000041844 */
        /* <DEDUP_REMOVED lines=15> */
[C---:B---3--:R-:W-:Y:S05]  /*13de0*/  HMMA.16816.F32.BF16 R100, R24.reuse, R4, R100 ;  /* 0x000000041864723c */ /* 0x048fea0000041864 */
[----:B------:R-:W-:Y:S01]  /*13df0*/  FADD.FTZ R120, R120, R137 ;  /* 0x0000008978787221 */ /* 0x000fe20000010000 */
[C---:B------:R-:W-:Y:S05]  /*13e00*/  HMMA.16816.F32.BF16 R104, R24.reuse, R6, R104 ;  /* 0x000000061868723c */ /* 0x040fea0000041868 */
[----:B------:R-:W-:Y:S01]  /*13e10*/  FADD.FTZ R174, R174, R173 ;  /* 0x000000adaeae7221 */ /* 0x000fe20000010000 */
[----:B------:R-:W-:Y:S05]  /*13e20*/  FADD.FTZ R121, R121, R120 ;  /* 0x0000007879797221 */ /* 0x000fea0000010000 */
[----:B------:R-:W-:Y:S01]  /*13e30*/  FADD.FTZ R175, R175, R174 ;  /* 0x000000aeafaf7221 */ /* 0x000fe20000010000 */
[----:B------:R-:W-:Y:S03]  /*13e40*/  FADD.FTZ R122, R122, R121 ;  /* 0x000000797a7a7221 */ /* 0x000fe60000010000 */
[----:B------:R-:W-:Y:S01]  /*13e50*/  FADD.FTZ R176, R176, R175 ;  /* 0x000000afb0b07221 */ /* 0x000fe20000010000 */
[----:B------:R-:W-:Y:S03]  /*13e60*/  FADD.FTZ R123, R123, R122 ;  /* 0x0000007a7b7b7221 */ /* 0x000fe60000010000 */
[----:B------:R-:W-:Y:S01]  /*13e70*/  FADD.FTZ R177, R177, R176 ;  /* 0x000000b0b1b17221 */ /* 0x000fe20000010000 */
[----:B------:R-:W-:Y:S02]  /*13e80*/  FADD.FTZ R54, R54, R123 ;  /* 0x0000007b36367221 */ /* 0x000fe40000010000 */
[C---:B------:R-:W-:Y:S03]  /*13e90*/  HMMA.16816.F32.BF16 R120, R24.reuse, R116, R12 ;  /* 0x000000741878723c */ /* 0x040fe6000004180c */
[----:B------:R-:W-:Y:S01]  /*13ea0*/  FADD.FTZ R178, R178, R177 ;  /* 0x000000b1b2b27221 */ /* 0x000fe20000010000 */
[----:B------:R-:W-:Y:S02]  /*13eb0*/  FADD.FTZ R55, R55, R54 ;  /* 0x0000003637377221 */ /* 0x000fe40000010000 */
[C---:B------:R-:W-:Y:S05]  /*13ec0*/  HMMA.16816.F32.BF16 R116, R24.reuse, R118, R16 ;  /* 0x000000761874723c */ /* 0x040fea0000041810 */
[----:B------:R-:W-:Y:S01]  /*13ed0*/  FADD.FTZ R179, R179, R178 ;  /* 0x000000b2b3b37221 */ /* 0x000fe20000010000 */
[C---:B----4-:R-:W-:Y:S05]  /*13ee0*/  HMMA.16816.F32.BF16 R108, R24.reuse, R8, R108 ;  /* 0x00000008186c723c */ /* 0x050fea000004186c */
        /* <DEDUP_REMOVED lines=13> */
[----:B------:R-:W-:Y:S04]  /*13fc0*/  FADD.FTZ R58, R58, R57 ;  /* 0x000000393a3a7221 */ /* 0x000fe80000010000 */
[----:B------:R-:W-:Y:S01]  /*13fd0*/  FADD.FTZ R247, R247, R58 ;  /* 0x0000003af7f77221 */ /* 0x000fe20000010000 */
[----:B------:R-:W-:Y:S06]  /*13fe0*/  @P1 BRA `(.L_x_3728) ;  /* 0xffffffac00b41947 */ /* 0x000fec000383ffff */
.L_x_3724:
        /* <DEDUP_REMOVED lines=219> */
.L_x_3730:
[----:B------:R-:W-:Y:S05]  /*14da0*/  BSYNC B0 ;  /* 0x0000000000007941 */ /* 0x000fea0003800000 */
.L_x_3729:
        /* <DEDUP_REMOVED lines=33> */
.L_x_3732:
[----:B------:R-:W-:Y:S05]  /*14fc0*/  BSYNC B0 ;  /* 0x0000000000007941 */ /* 0x000fea0003800000 */
.L_x_3731:
        /* <DEDUP_REMOVED lines=10> */
.L_x_3734:
[----:B------:R-:W-:Y:S05]  /*15070*/  BSYNC B0 ;  /* 0x0000000000007941 */ /* 0x000fea0003800000 */
.L_x_3733:
        /* <DEDUP_REMOVED lines=9> */
.L_x_3736:
[----:B------:R-:W-:Y:S05]  /*15110*/  BSYNC B0 ;  /* 0x0000000000007941 */ /* 0x000fea0003800000 */
.L_x_3735:
        /* <DEDUP_REMOVED lines=9> */
.L_x_3738:
[----:B------:R-:W-:Y:S05]  /*151b0*/  BSYNC B0 ;  /* 0x0000000000007941 */ /* 0x000fea0003800000 */
.L_x_3737:
        /* <DEDUP_REMOVED lines=9> */
.L_x_3740:
[----:B------:R-:W-:Y:S05]  /*15250*/  BSYNC B0 ;  /* 0x0000000000007941 */ /* 0x000fea0003800000 */
.L_x_3739:
        /* <DEDUP_REMOVED lines=9> */
.L_x_3742:
[----:B------:R-:W-:Y:S05]  /*152f0*/  BSYNC B0 ;  /* 0x0000000000007941 */ /* 0x000fea0003800000 */
.L_x_3741:
        /* <DEDUP_REMOVED lines=9> */
.L_x_3744:
[----:B------:R-:W-:Y:S05]  /*15390*/  BSYNC B0 ;  /* 0x0000000000007941 */ /* 0x000fea0003800000 */
.L_x_3743:
        /* <DEDUP_REMOVED lines=8> */
.L_x_3745:
        /* <DEDUP_REMOVED lines=14> */
.L_x_8494:


//--------------------- .text._ZN5flash24flash_fwd_splitkv_kernelI23Flash_fwd_kernel_traitsILi128ELi64ELi128ELi4ELb0ELb0EN7cutlass10bfloat16_tE19Flash_kernel_traitsILi128ELi64ELi128ELi4ES3_EELb1ELb0ELb1ELb0ELb0ELb1ELb1ELb0EEEvNS_16Flash_fwd_paramsE --------------------------
	.section	.text._ZN5flash24flash_fwd_splitkv_kernelI23Flash_fwd_kernel_traitsILi128ELi64ELi128ELi4ELb0ELb0EN7cutlass10bfloat16_tE19Flash_kernel_traitsILi128ELi64ELi128ELi4ES3_EELb1ELb0ELb1ELb0ELb0ELb1ELb1ELb0EEEvNS_16Flash_fwd_paramsE,"ax",@progbits
	.align	128
        .global         _ZN5flash24flash_fwd_splitkv_kernelI23Flash_fwd_kernel_traitsILi128ELi64ELi128ELi4ELb0ELb0EN7cutlass10bfloat16_tE19Flash_kernel_traitsILi128ELi64ELi128ELi4ES3_EELb1ELb0ELb1ELb0ELb0ELb1ELb1ELb0EEEvNS_16Flash_fwd_paramsE
        .type           _ZN5flash24flash_fwd_splitkv_kernelI23Flash_fwd_kernel_traitsILi128ELi64ELi128ELi4ELb0ELb0EN7cutlass10bfloat16_tE19Flash_kernel_traitsILi128ELi64ELi128ELi4ES3_EELb1ELb0ELb1ELb0ELb0ELb1ELb1ELb0EEEvNS_16Flash_fwd_paramsE,@function
        .size           _ZN5flash24flash_fwd_splitkv_kernelI23Flash_fwd_kernel_traitsILi128ELi64ELi128ELi4ELb0ELb0EN7cutlass10bfloat16_tE19Flash_kernel_traitsILi128ELi64ELi128ELi4ES3_EELb1ELb0ELb1ELb0ELb0ELb1ELb1ELb0EEEvNS_16Flash_fwd_paramsE,(.L_x_8495 - _ZN5flash24flash_fwd_splitkv_kernelI23Flash_fwd_kernel_traitsILi128ELi64ELi128ELi4ELb0ELb0EN7cutlass10bfloat16_tE19Flash_kernel_traitsILi128ELi64ELi128ELi4ES3_EELb1ELb0ELb1ELb0ELb0ELb1ELb1ELb0EEEvNS_16Flash_fwd_paramsE)
        .other          _ZN5flash24flash_fwd_splitkv_kernelI23Flash_fwd_kernel_traitsILi128ELi64ELi128ELi4ELb0ELb0EN7cutlass10bfloat16_tE19Flash_kernel_traitsILi128ELi64ELi128ELi4ES3_EELb1ELb0ELb1ELb0ELb0ELb1ELb1ELb0EEEvNS_16Flash_fwd_paramsE,@"STO_CUDA_ENTRY STV_DEFAULT"
_ZN5flash24flash_fwd_splitkv_kernelI23Flash_fwd_kernel_traitsILi128ELi64ELi128ELi4ELb0ELb0EN7cutlass10bfloat16_tE19Flash_kernel_traitsILi128ELi64ELi128ELi4ES3_EELb1ELb0ELb1ELb0ELb0ELb1ELb1ELb0EEEvNS_16Flash_fwd_paramsE:
.text._ZN5flash24flash_fwd_splitkv_kernelI23Flash_fwd_kernel_traitsILi128ELi64ELi128ELi4ELb0ELb0EN7cutlass10bfloat16_tE19Flash_kernel_traitsILi128ELi64ELi128ELi4ES3_EELb1ELb0ELb1ELb0ELb0ELb1ELb1ELb0EEEvNS_16Flash_fwd_paramsE:
        /* <DEDUP_REMOVED lines=59> */
.L_x_3746:
[----:B------:R-:W1:Y:S02]  /*03b0*/  LDC R7, c[0x0][0x2c8] ;  /* 0x0000b200ff077b82 */ /* 0x000e640000000800 */
.L_x_3747:
        /* <DEDUP_REMOVED lines=45> */
[----:B--2---:R-:W-:-:S03]  /*0690*/  @!P3 SEL R4, R4, RZ, P2 ;  /* 0x000000ff0404b207 */ /* 0x004fc60001000000 */
[----:B------:R-:W-:Y:S01]  /*06a0*/  @!P0 IMAD.MOV R9, RZ, RZ, -R9 ;  /* 0x000000ffff098224 */ /* 0x000fe200078e0a09 */
[----:B------:R-:W-:Y:S02]  /*06b0*/  @!P1 LOP3.LUT R9, RZ, R8, RZ, 0x33, !PT ;  /* 0x00000008ff099212 */ /* 0x000fe400078e33ff */
[----:B-1----:R-:W-:Y:S02]  /*06c0*/  @!P3 IADD3 R43, R4, R7, -R14 ;  /* 0x00000007042bb210 */ /* 0x002fe40007ffe80e */
[----:B------:R-:W1:Y:S01]  /*06d0*/  S2R R7, SR_TID.X ;  /* 0x0000000000077919 */ /* 0x000e620000002100 */
[----:B------:R-:W-:Y:S01]  /*06e0*/  IMAD R233, R9, R0, RZ ;  /* 0x0000000009e97224 */ /* 0x000fe200078e02ff */
[----:B----4-:R-:W-:Y:S01]  /*06f0*/  IADD3 R2, R2, R136, R43 ;  /* 0x0000008802027210 */ /* 0x010fe20007ffe02b */
        /* <DEDUP_REMOVED lines=10> */
[----:B-1----:R-:W-:Y:S05]  /*07a0*/  @!P0 BRA `(.L_x_3748) ;  /* 0x0000000800148947 */ /* 0x002fea0003800000 */
        /* <DEDUP_REMOVED lines=30> */
[----:B------:R-:W-:Y:S01]  /*0990*/  LEA.HI.X R21, R4, UR5, R9, 0x2, P0 ;  /* 0x0000000504157c11 */ /* 0x000fe200080f1409 */
[----:B------:R-:W-:Y:S01]  /*09a0*/  VIADD R9, R5, 0x30 ;  /* 0x0000003005097836 */ /* 0x000fe20000000000 */
        /* <DEDUP_REMOVED lines=9> */
.L_x_3750:
[----:B------:R-:W-:Y:S05]  /*0a40*/  BSYNC B0 ;  /* 0x0000000000007941 */ /* 0x000fea0003800000 */
.L_x_3749:
        /* <DEDUP_REMOVED lines=9> */
.L_x_3752:
[----:B------:R-:W-:Y:S05]  /*0ae0*/  BSYNC B0 ;  /* 0x0000000000007941 */ /* 0x000fea0003800000 */
.L_x_3751:
        /* <DEDUP_REMOVED lines=8> */
.L_x_3754:
[----:B------:R-:W-:Y:S05]  /*0b70*/  BSYNC B0 ;  /* 0x0000000000007941 */ /* 0x000fea0003800000 */
.L_x_3753:
        /* <DEDUP_REMOVED lines=8> */
.L_x_3756:
[----:B------:R-:W-:Y:S05]  /*0c00*/  BSYNC B0 ;  /* 0x0000000000007941 */ /* 0x000fea0003800000 */
.L_x_3755:
        /* <DEDUP_REMOVED lines=9> */
.L_x_3758:
[----:B------:R-:W-:Y:S05]  /*0ca0*/  BSYNC B0 ;  /* 0x0000000000007941 */ /* 0x000fea0003800000 */
.L_x_3757:
[----:B------:R-:W-:Y:S04]  /*0cb0*/  BSSY B0, `(.L_x_3759) ;  /* 0x0000007000007945 */ /* 0x000fe80003800000 */
[----:B------:R-:W-:Y:S05]  /*0cc0*/  @P1 BRA `(.L_x_3760) ;  /* 0x0000000000141947 */ /* 0x000fea0003800000 */
[----:B------:R-:W-:Y:S02]  /*0cd0*/  ULDC UR4, c[0x0][0x2d0] ;  /* 0x0000b40000047ab9 */ /* 0x000fe40000000800 */
[----:B------:R-:W-:Y:S02]  /*0ce0*/  ISETP.GE.AND P1, PT, R2, UR4, PT ;  /* 0x0000000402007c0c */ /* 0x000fe4000bf26270 */
[----:B------:R-:W-:-:S11]  /*0cf0*/  ISETP.GE.AND P0, PT, R6, UR4, PT ;  /* 0x0000000406007c0c */ /* 0x000fd6000bf06270 */
[----:B------:R1:W-:Y:S04]  /*0d00*/  @!P1 STG.E.128 desc[UR12][R20.64+0x5000], RZ ;  /* 0x005000ff14009986 */ /* 0x0003e8000c101d0c */
[----:B------:R1:W-:Y:S02]  /*0d10*/  @!P0 STG.E.128 desc[UR12][R20.64+0x5100], RZ ;  /* 0x005100ff14008986 */ /* 0x0003e4000c101d0c */
.L_x_3760:
[----:B------:R-:W-:Y:S05]  /*0d20*/  BSYNC B0 ;  /* 0x0000000000007941 */ /* 0x000fea0003800000 */
.L_x_3759:
[----:B------:R-:W-:Y:S04]  /*0d30*/  BSSY B0, `(.L_x_3761) ;  /* 0x0000007000007945 */ /* 0x000fe80003800000 */
[----:B------:R-:W-:Y:S05]  /*0d40*/  @P4 BRA `(.L_x_3762) ;  /* 0x0000000000144947 */ /* 0x000fea0003800000 */
[----:B------:R-:W-:Y:S02]  /*0d50*/  ULDC UR4, c[0x0][0x2d0] ;  /* 0x0000b40000047ab9 */ /* 0x000fe40000000800 */
[----:B------:R-:W-:Y:S02]  /*0d60*/  ISETP.GE.AND P1, PT, R2, UR4, PT ;  /* 0x0000000402007c0c */ /* 0x000fe4000bf26270 */
[----:B------:R-:W-:-:S11]  /*0d70*/  ISETP.GE.AND P0, PT, R6, UR4, PT ;  /* 0x0000000406007c0c */ /* 0x000fd6000bf06270 */
[----:B------:R1:W-:Y:S04]  /*0d80*/  @!P1 STG.E.128 desc[UR12][R20.64+0x6000], RZ ;  /* 0x006000ff14009986 */ /* 0x0003e8000c101d0c */
[----:B------:R1:W-:Y:S02]  /*0d90*/  @!P0 STG.E.128 desc[UR12][R20.64+0x6100], RZ ;  /* 0x006100ff14008986 */ /* 0x0003e4000c101d0c */
.L_x_3762:
[----:B------:R-:W-:Y:S05]  /*0da0*/  BSYNC B0 ;  /* 0x0000000000007941 */ /* 0x000fea0003800000 */
.L_x_3761:
[----:B------:R-:W-:Y:S04]  /*0db0*/  BSSY B0, `(.L_x_3763) ;  /* 0x0000007000007945 */ /* 0x000fe80003800000 */
[----:B------:R-:W-:Y:S05]  /*0dc0*/  @P3 BRA `(.L_x_3764) ;  /* 0x0000000000143947 */ /* 0x000fea0003800000 */
[----:B------:R-:W-:Y:S02]  /*0dd0*/  ULDC UR4, c[0x0][0x2d0] ;  /* 0x0000b40000047ab9 */ /* 0x000fe40000000800 */
[----:B------:R-:W-:Y:S02]  /*0de0*/  ISETP.GE.AND P1, PT, R2, UR4, PT ;  /* 0x0000000402007c0c */ /* 0x000fe4000bf26270 */
[----:B------:R-:W-:-:S11]  /*0df0*/  ISETP.GE.AND P0, PT, R6, UR4, PT ;  /* 0x0000000406007c0c */ /* 0x000fd6000bf06270 */
[----:B------:R1:W-:Y:S04]  /*0e00*/  @!P1 STG.E.128 desc[UR12][R20.64+0x7000], RZ ;  /* 0x007000ff14009986 */ /* 0x0003e8000c101d0c */
[----:B------:R1:W-:Y:S02]  /*0e10*/  @!P0 STG.E.128 desc[UR12][R20.64+0x7100], RZ ;  /* 0x007100ff14008986 */ /* 0x0003e4000c101d0c */
.L_x_3764:
[----:B------:R-:W-:Y:S05]  /*0e20*/  BSYNC B0 ;  /* 0x0000000000007941 */ /* 0x000fea0003800000 */
.L_x_3763:
        /* <DEDUP_REMOVED lines=29> */
.L_x_3748:
        /* <DEDUP_REMOVED lines=24> */
.L_x_3765:
        /* <DEDUP_REMOVED lines=80> */
.L_x_3766:
        /* <DEDUP_REMOVED lines=49> */
.L_x_3768:
        /* <DEDUP_REMOVED lines=30> */
.L_x_3767:
[----:B------:R-:W-:Y:S01]  /*1b70*/  ISETP.NE.AND P1, PT, R6, -0x1, PT ;  /* 0xffffffff0600780c */ /* 0x000fe20003f25270 */
[----:B------:R-:W1:Y:S01]  /*1b80*/  S2UR UR8, SR_CgaCtaId ;  /* 0x00000000000879c3 */ /* 0x000e620000008800 */
[----:B------:R-:W-:Y:S01]  /*1b90*/  SHF.R.S32.HI R138, RZ, 0x1f, R7 ;  /* 0x0000001fff8a7819 */ /* 0x000fe20000011407 */
[----:B------:R-:W-:Y:S01]  /*1ba0*/  ULDC.64 UR6, c[0x0][0x268] ;  /* 0x00009a0000067ab9 */ /* 0x000fe20000000a00 */
[----:B------:R-:W-:Y:S01]  /*1bb0*/  IMAD.IADD R232, R149, 0x1, -R148 ;  /* 0x0000000195e87824 */ /* 0x000fe200078e0a94 */
[----:B------:R-:W-:Y:S01]  /*1bc0*/  SHF.R.S32.HI R33, RZ, 0x1f, R32 ;  /* 0x0000001fff217819 */ /* 0x000fe20000011420 */
[----:B------:R-:W-:Y:S01]  /*1bd0*/  IMAD R13, R13, UR6, RZ ;  /* 0x000000060d0d7c24 */ /* 0x000fe2000f8e02ff */
[-C--:B-----5:R-:W-:Y:S01]  /*1be0*/  LEA.HI R0, R138, R7.reuse, RZ, 0x3 ;  /* 0x000000078a007211 */ /* 0x0a0fe200078f18ff */
[----:B------:R-:W-:Y:S01]  /*1bf0*/  ULDC.64 UR4, c[0x0][0x258] ;  /* 0x0000960000047ab9 */ /* 0x000fe20000000a00 */
[----:B------:R-:W2:Y:S01]  /*1c00*/  LDC.64 R190, c[0x0][0x250] ;  /* 0x00009400ffbe7b82 */ /* 0x000ea20000000a00 */
[----:B------:R-:W-:Y:S01]  /*1c10*/  IMAD R41, R33, UR4, RZ ;  /* 0x0000000421297c24 */ /* 0x000fe2000f8e02ff */
[----:B------:R-:W-:Y:S01]  /*1c20*/  SHF.R.S32.HI R16, RZ, 0x3, R0 ;  /* 0x00000003ff107819 */ /* 0x000fe20000011400 */
[----:B------:R-:W-:Y:S01]  /*1c30*/  BSSY B0, `(.L_x_3769) ;  /* 0x000005b000007945 */ /* 0x000fe20003800000 */
[----:B------:R-:W-:Y:S01]  /*1c40*/  LOP3.LUT R0, R0, 0xfffffff8, RZ, 0xc0, !PT ;  /* 0xfffffff800007812 */ /* 0x000fe200078ec0ff */
[----:B------:R-:W-:Y:S01]  /*1c50*/  IMAD R41, R32, UR5, R41 ;  /* 0x0000000520297c24 */ /* 0x000fe2000f8e0229 */
[----:B------:R-:W-:Y:S01]  /*1c60*/  @!P1 SHF.R.S32.HI R15, RZ, 0x1f, R241 ;  /* 0x0000001fff0f9819 */ /* 0x000fe200000114f1 */
[----:B------:R-:W-:Y:S01]  /*1c70*/  IMAD.SHL.U32 R239, R16, 0x40, RZ ;  /* 0x0000004010ef7824 */ /* 0x000fe200078e00ff */
[----:B------:R-:W3:Y:S01]  /*1c80*/  @P1 LDC.64 R8, c[0x0][0x240] ;  /* 0x00009000ff081b82 */ /* 0x000ee20000000a00 */
[----:B------:R-:W-:Y:S01]  /*1c90*/  IMAD.IADD R3, R7, 0x1, -R0 ;  /* 0x0000000107037824 */ /* 0x000fe200078e0a00 */
[----:B------:R-:W-:Y:S01]  /*1ca0*/  LEA.HI R0, R138, R7, RZ, 0x4 ;  /* 0x000000078a007211 */ /* 0x000fe200078f20ff */
[----:B------:R-:W-:Y:S01]  /*1cb0*/  VIADD R25, R16, 0x10 ;  /* 0x0000001010197836 */ /* 0x000fe20000000000 */
[----:B------:R-:W-:Y:S01]  /*1cc0*/  LOP3.LUT R239, R239, 0x1c0, RZ, 0xc0, !PT ;  /* 0x000001c0efef7812 */ /* 0x000fe200078ec0ff */
[----:B------:R-:W-:Y:S01]  /*1cd0*/  IMAD.SHL.U32 R240, R3, 0x8, RZ ;  /* 0x0000000803f07824 */ /* 0x000fe200078e00ff */
[----:B------:R-:W-:-:S02]  /*1ce0*/  LOP3.LUT R18, R0, 0xfffffff0, RZ, 0xc0, !PT ;  /* 0xfffffff000127812 */ /* 0x000fc400078ec0ff */
[----:B------:R-:W4:Y:S01]  /*1cf0*/  @!P1 LDC.64 R4, c[0x0][0x228] ;  /* 0x00008a00ff049b82 */ /* 0x000f220000000a00 */
[----:B------:R-:W-:Y:S01]  /*1d00*/  ISETP.GE.AND P6, PT, R16, R232, PT ;  /* 0x000000e81000720c */ /* 0x000fe20003fc6270 */
[C---:B------:R-:W-:Y:S01]  /*1d10*/  VIADD R37, R240.reuse, 0x40 ;  /* 0x00000040f0257836 */ /* 0x040fe20000000000 */
[----:B------:R-:W-:Y:S02]  /*1d20*/  LOP3.LUT R14, R239, 0x38, R240, 0xf8, !PT ;  /* 0x00000038ef0e7812 */ /* 0x000fe400078ef8f0 */
[----:B------:R-:W-:Y:S02]  /*1d30*/  SHF.R.U32.HI R239, RZ, 0x3, R239 ;  /* 0x00000003ffef7819 */ /* 0x000fe400000116ef */
[----:B------:R-:W-:Y:S02]  /*1d40*/  IADD3 R26, P3, R240, R26, RZ ;  /* 0x0000001af01a7210 */ /* 0x000fe40007f7e0ff */
[----:B------:R-:W-:Y:S02]  /*1d50*/  LOP3.LUT R239, R14, R239, RZ, 0x3c, !PT ;  /* 0x000000ef0eef7212 */ /* 0x000fe400078e3cff */
[----:B------:R-:W-:-:S02]  /*1d60*/  LEA.HI R14, R138, R7, RZ, 0x6 ;  /* 0x000000078a0e7211 */ /* 0x000fc400078f30ff */
[----:B------:R-:W-:Y:S02]  /*1d70*/  IADD3 R238, R38, -0x1, RZ ;  /* 0xffffffff26ee7810 */ /* 0x000fe40007ffe0ff */
[----:B------:R-:W-:Y:S01]  /*1d80*/  ISETP.GE.AND P5, PT, R25, R232, PT ;  /* 0x000000e81900720c */ /* 0x000fe20003fa6270 */
[----:B---3--:R-:W-:Y:S01]  /*1d90*/  @P1 IMAD.WIDE.U32 R20, R6, R8, RZ ;  /* 0x0000000806141225 */ /* 0x008fe200078e00ff */
[----:B------:R-:W-:-:S03]  /*1da0*/  SHF.R.S32.HI R17, RZ, 0x1f, R16 ;  /* 0x0000001fff117819 */ /* 0x000fc60000011410 */
[----:B------:R-:W-:Y:S02]  /*1db0*/  IMAD.IADD R8, R7, 0x1, -R18 ;  /* 0x0000000107087824 */ /* 0x000fe400078e0a12 */
[----:B------:R-:W-:Y:S02]  /*1dc0*/  @P1 IMAD R6, R6, R9, R21 ;  /* 0x0000000906061224 */ /* 0x000fe400078e0215 */
[-C--:B----4-:R-:W-:Y:S01]  /*1dd0*/  @!P1 IMAD R18, R15, R4.reuse, RZ ;  /* 0x000000040f129224 */ /* 0x090fe200078e02ff */
[----:B------:R-:W-:Y:S01]  /*1de0*/  SHF.R.S32.HI R15, RZ, 0x1f, R8 ;  /* 0x0000001fff0f7819 */ /* 0x000fe20000011408 */
[----:B------:R-:W-:-:S03]  /*1df0*/  @!P1 IMAD.WIDE.U32 R22, R241, R4, RZ ;  /* 0x00000004f1169225 */ /* 0x000fc600078e00ff */
[----:B------:R-:W-:Y:S01]  /*1e00*/  LEA.HI R15, R15, R8, RZ, 0x3 ;  /* 0x000000080f0f7211 */ /* 0x000fe200078f18ff */
[----:B------:R-:W-:Y:S02]  /*1e10*/  @!P1 IMAD R9, R241, R5, R18 ;  /* 0x00000005f1099224 */ /* 0x000fe400078e0212 */
[----:B------:R-:W-:Y:S01]  /*1e20*/  @P1 IMAD.MOV.U32 R4, RZ, RZ, R20 ;  /* 0x000000ffff041224 */ /* 0x000fe200078e0014 */
[----:B------:R-:W-:Y:S01]  /*1e30*/  IADD3 R20, P2, R240, R12, RZ ;  /* 0x0000000cf0147210 */ /* 0x000fe20007f5e0ff */
[----:B------:R-:W-:Y:S01]  /*1e40*/  @!P1 IMAD.MOV.U32 R4, RZ, RZ, R22 ;  /* 0x000000ffff049224 */ /* 0x000fe200078e0016 */
[----:B------:R-:W-:Y:S01]  /*1e50*/  @!P1 IADD3 R6, R23, R9, RZ ;  /* 0x0000000917069210 */ /* 0x000fe20007ffe0ff */
[----:B------:R-:W-:Y:S01]  /*1e60*/  IMAD R18, R34, UR7, R13 ;  /* 0x0000000722127c24 */ /* 0x000fe2000f8e020d */
[----:B------:R-:W-:Y:S01]  /*1e70*/  SHF.R.S32.HI R9, RZ, 0x1f, R240 ;  /* 0x0000001fff097819 */ /* 0x000fe200000114f0 */
[----:B------:R-:W3:Y:S01]  /*1e80*/  LDC.64 R12, c[0x0][0x3c8] ;  /* 0x0000f200ff0c7b82 */ /* 0x000ee20000000a00 */
[----:B------:R-:W-:Y:S01]  /*1e90*/  IADD3 R28, P1, R240, R4, RZ ;  /* 0x00000004f01c7210 */ /* 0x000fe20007f3e0ff */
[----:B------:R-:W-:Y:S01]  /*1ea0*/  VIADD R23, R16, 0x20 ;  /* 0x0000002010177836 */ /* 0x000fe20000000000 */
[----:B------:R-:W-:Y:S01]  /*1eb0*/  LOP3.LUT R5, R15, 0xfffffff8, RZ, 0xc0, !PT ;  /* 0xfffffff80f057812 */ /* 0x000fe200078ec0ff */
[C---:B------:R-:W-:Y:S01]  /*1ec0*/  IMAD.X R21, R9.reuse, 0x1, R2, P2 ;  /* 0x0000000109157824 */ /* 0x040fe200010e0602 */
[----:B------:R-:W-:Y:S01]  /*1ed0*/  MOV R4, 0x20 ;  /* 0x0000002000047802 */ /* 0x000fe20000000f00 */
[----:B------:R-:W-:Y:S01]  /*1ee0*/  IMAD.X R29, R9, 0x1, R6, P1 ;  /* 0x00000001091d7824 */ /* 0x000fe200008e0606 */
[----:B------:R-:W-:Y:S01]  /*1ef0*/  ISETP.GE.AND P4, PT, R23, R232, PT ;  /* 0x000000e81700720c */ /* 0x000fe20003f86270 */
[----:B------:R-:W-:-:S04]  /*1f00*/  IMAD.WIDE.U32 R34, R34, UR6, R20 ;  /* 0x0000000622227c25 */ /* 0x000fc8000f8e0014 */
[----:B------:R-:W-:Y:S02]  /*1f10*/  VIADD R21, R16, 0x30 ;  /* 0x0000003010157836 */ /* 0x000fe40000000000 */
[----:B------:R-:W-:Y:S02]  /*1f20*/  IMAD.IADD R5, R8, 0x1, -R5 ;  /* 0x0000000108057824 */ /* 0x000fe400078e0a05 */
[----:B------:R-:W-:Y:S01]  /*1f30*/  IMAD.X R27, R9, 0x1, R10, P3 ;  /* 0x00000001091b7824 */ /* 0x000fe200018e060a */
[----:B------:R-:W-:Y:S01]  /*1f40*/  ISETP.GE.AND P3, PT, R21, R232, PT ;  /* 0x000000e81500720c */ /* 0x000fe20003f66270 */
[----:B------:R-:W-:Y:S02]  /*1f50*/  IMAD.SHL.U32 R14, R14, 0x8, RZ ;  /* 0x000000080e0e7824 */ /* 0x000fe400078e00ff */
[----:B------:R-:W-:Y:S01]  /*1f60*/  IMAD.WIDE.U32 R28, R32, UR4, R28 ;  /* 0x00000004201c7c25 */ /* 0x000fe2000f8e001c */
[----:B------:R-:W-:Y:S01]  /*1f70*/  UMOV UR4, 0x400 ;  /* 0x0000040000047882 */ /* 0x000fe20000000000 */
[----:B------:R-:W-:Y:S01]  /*1f80*/  R2P PR, R5, 0x6 ;  /* 0x0000000605007804 */ /* 0x000fe20000000000 */
[----:B-1----:R-:W-:Y:S01]  /*1f90*/  ULEA UR4, UR8, UR4, 0x18 ;  /* 0x0000000408047291 */ /* 0x002fe2000f8ec03f */
[----:B------:R-:W-:Y:S01]  /*1fa0*/  IMAD.MOV.U32 R6, RZ, RZ, 0x10 ;  /* 0x00000010ff067424 */ /* 0x000fe200078e00ff */
[----:B------:R-:W-:Y:S01]  /*1fb0*/  LOP3.LUT R239, R239, 0xfffffe00, R14, 0xf8, !PT ;  /* 0xfffffe00efef7812 */ /* 0x000fe200078ef80e */
[----:B------:R-:W-:Y:S01]  /*1fc0*/  IMAD.SHL.U32 R2, R238, 0x80, RZ ;  /* 0x00000080ee027824 */ /* 0x000fe200078e00ff */
[----:B------:R-:W-:Y:S01]  /*1fd0*/  SEL R4, R4, 0xffffffe0, !P2 ;  /* 0xffffffe004047807 */ /* 0x000fe20005000000 */
[----:B------:R-:W-:Y:S01]  /*1fe0*/  IMAD.WIDE R44, R45, 0x40, R16 ;  /* 0x000000402d2c7825 */ /* 0x000fe200078e0210 */
[----:B------:R-:W-:-:S02]  /*1ff0*/  LEA R239, R239, UR4, 0x1 ;  /* 0x00000004efef7c11 */ /* 0x000fc4000f8e08ff */
        /* <DEDUP_REMOVED lines=30> */
.L_x_3770:
[----:B------:R-:W-:Y:S05]  /*21e0*/  BSYNC B0 ;  /* 0x0000000000007941 */ /* 0x000fea0003800000 */
.L_x_3769:
        /* <DEDUP_REMOVED lines=31> */
.L_x_3772:
[----:B------:R-:W-:Y:S05]  /*23e0*/  BSYNC B0 ;  /* 0x0000000000007941 */ /* 0x000fea0003800000 */
.L_x_3771:
        /* <DEDUP_REMOVED lines=31> */
.L_x_3774:
[----:B------:R-:W-:Y:S05]  /*25e0*/  BSYNC B0 ;  /* 0x0000000000007941 */ /* 0x000fea0003800000 */
.L_x_3773:
        /* <DEDUP_REMOVED lines=31> */
.L_x_3776:
[----:B------:R-:W-:Y:S05]  /*27e0*/  BSYNC B0 ;  /* 0x0000000000007941 */ /* 0x000fea0003800000 */
.L_x_3775:
        /* <DEDUP_REMOVED lines=32> */
.L_x_3778:
[----:B------:R-:W-:Y:S05]  /*29f0*/  BSYNC B0 ;  /* 0x0000000000007941 */ /* 0x000fea0003800000 */
.L_x_3777:
        /* <DEDUP_REMOVED lines=24> */
.L_x_3780:
[----:B------:R-:W-:Y:S05]  /*2b80*/  BSYNC B0 ;  /* 0x0000000000007941 */ /* 0x000fea0003800000 */
.L_x_3779:
        /* <DEDUP_REMOVED lines=27> */
.L_x_3782:
[----:B------:R-:W-:Y:S05]  /*2d40*/  BSYNC B0 ;  /* 0x0000000000007941 */ /* 0x000fea0003800000 */
.L_x_3781:
[----:B------:R-:W-:Y:S01]  /*2d50*/  BSSY B0, `(.L_x_3783) ;  /* 0x000001e000007945 */ /* 0x000fe20003800000 */
[-C--:B------:R-:W-:Y:S01]  /*2d60*/  ISETP.GE.AND P6, PT, R39, R14.reuse, PT ;  /* 0x0000000e2700720c */ /* 0x080fe20003fc6270 */
[C---:B-12---:R-:W-:Y:S01]  /*2d70*/  VIADD R29, R16.reuse, 0x60 ;  /* 0x00000060101d7836 */ /* 0x046fe20000000000 */
        /* <DEDUP_REMOVED lines=27> */
.L_x_3784:
[----:B------:R-:W-:Y:S05]  /*2f30*/  BSYNC B0 ;  /* 0x0000000000007941 */ /* 0x000fea0003800000 */
.L_x_3783:
        /* <DEDUP_REMOVED lines=24> */
.L_x_3786:
[----:B------:R-:W-:Y:S05]  /*30c0*/  BSYNC B0 ;  /* 0x0000000000007941 */ /* 0x000fea0003800000 */
.L_x_3785:
        /* <DEDUP_REMOVED lines=29> */
.L_x_3788:
[----:B------:R-:W-:Y:S05]  /*32a0*/  BSYNC B0 ;  /* 0x0000000000007941 */ /* 0x000fea0003800000 */
.L_x_3787:
        /* <DEDUP_REMOVED lines=26> */
.L_x_3790:
[----:B------:R-:W-:Y:S05]  /*3450*/  BSYNC B0 ;  /* 0x0000000000007941 */ /* 0x000fea0003800000 */
.L_x_3789:
        /* <DEDUP_REMOVED lines=25> */
.L_x_3792:
[----:B------:R-:W-:Y:S05]  /*35f0*/  BSYNC B0 ;  /* 0x0000000000007941 */ /* 0x000fea0003800000 */
.L_x_3791:
        /* <DEDUP_REMOVED lines=10> */
[----:B---3--:R-:W-:Y:S01]  /*36a0*/  LEA R12, P3, R32, R12, 0x2 ;  /* 0x0000000c200c7211 */ /* 0x008fe200078610ff */
        /* <DEDUP_REMOVED lines=13> */
[----:B-12-4-:R-:W-:Y:S01]  /*3780*/  LEA.HI R9, R230, R230, RZ, 0x1 ;  /* 0x000000e6e6097211 */ /* 0x016fe200078f08ff */
[----:B------:R-:W1:Y:S01]  /*3790*/  MUFU.RCP R0, UR5 ;  /* 0x0000000500007d08 */ /* 0x000e620008001000 */
[----:B------:R-:W-:Y:S01]  /*37a0*/  BAR.SYNC.DEFER_BLOCKING 0x0 ;  /* 0x0000000000007b1d */ /* 0x000fe20000010000 */
[----:B------:R-:W-:Y:S01]  /*37b0*/  LEA R184, P4, R40, UR6, 0x1 ;  /* 0x0000000628b87c11 */ /* 0x000fe2000f8808ff */
[----:B------:R-:W-:Y:S01]  /*37c0*/  IMAD.SHL.U32 R237, R190, 0x10, RZ ;  /* 0x00000010beed7824 */ /* 0x000fe200078e00ff */
[----:B------:R-:W-:Y:S02]  /*37d0*/  LEA.HI R138, R138, R7, RZ, 0x5 ;  /* 0x000000078a8a7211 */ /* 0x000fe400078f28ff */
[----:B------:R-:W-:Y:S01]  /*37e0*/  SHF.L.U64.HI R236, R190, 0x4, R191 ;  /* 0x00000004beec7819 */ /* 0x000fe200000102bf */
[----:B------:R-:W-:Y:S01]  /*37f0*/  BSSY B0, `(.L_x_3793) ;  /* 0x0000014000007945 */ /* 0x000fe20003800000 */
[----:B------:R-:W-:-:S02]  /*3800*/  LOP3.LUT R9, R9, 0xfffffffe, RZ, 0xc0, !PT ;  /* 0xfffffffe09097812 */ /* 0x000fc400078ec0ff */
[----:B------:R-:W-:Y:S01]  /*3810*/  LEA.HI.X R185, R40, UR7, R36, 0x1, P4 ;  /* 0x0000000728b97c11 */ /* 0x000fe2000a0f0c24 */
        /* <DEDUP_REMOVED lines=17> */
.L_x_3794:
[----:B------:R-:W-:Y:S05]  /*3930*/  BSYNC B0 ;  /* 0x0000000000007941 */ /* 0x000fea0003800000 */
.L_x_3793:
        /* <DEDUP_REMOVED lines=22> */
.L_x_3796:
[----:B------:R-:W-:Y:S05]  /*3aa0*/  BSYNC B0 ;  /* 0x0000000000007941 */ /* 0x000fea0003800000 */
.L_x_3795:
        /* <DEDUP_REMOVED lines=12> */
[----:B------:R-:W-:-:S02]  /*3b70*/  ISETP.GE.AND P6, PT, R31, R14, PT ;  /* 0x0000000e1f00720c */ /* 0x000fc40003fc6270 */
[----:B------:R-:W-:Y:S02]  /*3b80*/  LOP3.LUT R8, R5, 0x8, R8, 0xf8, !PT ;  /* 0x0000000805087812 */ /* 0x000fe400078ef808 */
[----:B------:R-:W-:Y:S02]  /*3b90*/  LOP3.LUT R16, R9, 0x8, R16, 0xf8, !PT ;  /* 0x0000000809107812 */ /* 0x000fe400078ef810 */
[----:B------:R-:W-:Y:S02]  /*3ba0*/  SHF.R.U32.HI R5, RZ, 0x3, R5 ;  /* 0x00000003ff057819 */ /* 0x000fe40000011605 */
[----:B------:R-:W-:Y:S02]  /*3bb0*/  LOP3.LUT R42, R42, 0xfffffe00, RZ, 0xc0, !PT ;  /* 0xfffffe002a2a7812 */ /* 0x000fe400078ec0ff */
[----:B------:R-:W-:Y:S02]  /*3bc0*/  SHF.R.U32.HI R9, RZ, 0x3, R9 ;  /* 0x00000003ff097819 */ /* 0x000fe40000011609 */
[----:B------:R-:W-:Y:S01]  /*3bd0*/  LOP3.LUT R5, R8, R5, RZ, 0x3c, !PT ;  /* 0x0000000508057212 */ /* 0x000fe200078e3cff */
[----:B------:R-:W-:Y:S01]  /*3be0*/  IMAD R8, R139, 0x400, R42 ;  /* 0x000004008b087824 */ /* 0x000fe200078e022a */
[----:B------:R-:W-:Y:S01]  /*3bf0*/  LOP3.LUT R9, R16, R9, RZ, 0x3c, !PT ;  /* 0x0000000910097212 */ /* 0x000fe200078e3cff */
[----:B-1----:R-:W-:Y:S05]  /*3c00*/  @P2 BRA `(.L_x_3798) ;  /* 0x0000000000502947 */ /* 0x002fea0003800000 */
[----:B------:R-:W-:Y:S01]  /*3c10*/  ULDC UR5, c[0x0][0x2d0] ;  /* 0x0000b40000057ab9 */ /* 0x000fe20000000800 */
[----:B------:R-:W-:Y:S01]  /*3c20*/  IMAD.SHL.U32 R11, R190, 0x20, RZ ;  /* 0x00000020be0b7824 */ /* 0x000fe200078e00ff */
[----:B------:R-:W-:Y:S02]  /*3c30*/  ISETP.GE.AND P4, PT, R240, UR5, PT ;  /* 0x00000005f0007c0c */ /* 0x000fe4000bf86270 */
[----:B------:R-:W-:Y:S02]  /*3c40*/  ISETP.GE.AND P2, PT, R37, UR5, PT ;  /* 0x0000000525007c0c */ /* 0x000fe4000bf46270 */
[----:B------:R-:W-:-:S09]  /*3c50*/  SHF.L.U64.HI R10, R190, 0x5, R191 ;  /* 0x00000005be0a7819 */ /* 0x000fd200000102bf */
[C---:B---3--:R-:W-:Y:S01]  /*3c60*/  @!P4 LEA R12, P5, R11.reuse, R184, 0x1 ;  /* 0x000000b80b0cc211 */ /* 0x048fe200078a08ff */
        /* <DEDUP_REMOVED lines=14> */
.L_x_3798:
[----:B------:R-:W-:Y:S05]  /*3d50*/  BSYNC B0 ;  /* 0x0000000000007941 */ /* 0x000fea0003800000 */
.L_x_3797:
        /* <DEDUP_REMOVED lines=30> */
.L_x_3800:
[----:B------:R-:W-:Y:S05]  /*3f40*/  BSYNC B0 ;  /* 0x0000000000007941 */ /* 0x000fea0003800000 */
.L_x_3799:
        /* <DEDUP_REMOVED lines=24> */
.L_x_3802:
[----:B------:R-:W-:Y:S05]  /*40d0*/  BSYNC B0 ;  /* 0x0000000000007941 */ /* 0x000fea0003800000 */
.L_x_3801:
        /* <DEDUP_REMOVED lines=24> */
.L_x_3804:
[----:B------:R-:W-:Y:S05]  /*4260*/  BSYNC B0 ;  /* 0x0000000000007941 */ /* 0x000fea0003800000 */
.L_x_3803:
        /* <DEDUP_REMOVED lines=24> */
.L_x_3806:
[----:B------:R-:W-:Y:S05]  /*43f0*/  BSYNC B0 ;  /* 0x0000000000007941 */ /* 0x000fea0003800000 */
.L_x_3805:
        /* <DEDUP_REMOVED lines=24> */
.L_x_3808:
[----:B------:R-:W-:Y:S05]  /*4580*/  BSYNC B0 ;  /* 0x0000000000007941 */ /* 0x000fea0003800000 */
.L_x_3807:
[----:B------:R-:W-:Y:S01]  /*4590*/  LDSM.16.M88.4 R28, [R231] ;  /* 0x00000000e71c783b */ /* 0x000fe20000000200 */
[----:B------:R-:W-:Y:S01]  /*45a0*/  R2P PR, R3, 0x6 ;  /* 0x0000000603007804 */ /* 0x000fe20000000000 */
[C---:B------:R-:W-:Y:S01]  /*45b0*/  VIADD R3, R230.reuse, 0x4000 ;  /* 0x00004000e6037836 */ /* 0x040fe20000000000 */
[----:B------:R-:W-:Y:S01]  /*45c0*/  ULDC UR10, c[0x0][0x39c] ;  /* 0x0000e700000a7ab9 */ /* 0x000fe20000000800 */
[----:B------:R-:W2:Y:S01]  /*45d0*/  LDSM.16.M88.4 R16, [R230+0x4000] ;  /* 0x00400000e610783b */ /* 0x000ea20000000200 */
[----:B------:R-:W-:Y:S02]  /*45e0*/  VIADD R228, R230, 0x4020 ;  /* 0x00004020e6e47836 */ /* 0x000fe40000000000 */
[----:B-----5:R-:W-:Y:S01]  /*45f0*/  FMUL.FTZ R0, R39, R0 ;  /* 0x0000000027007220 */ /* 0x020fe20000410000 */
[--C-:B------:R-:W-:Y:S01]  /*4600*/  IMAD R229, R6, 0x2, R231.reuse ;  /* 0x0000000206e57824 */ /* 0x100fe200078e02e7 */
[----:B------:R-:W4:Y:S01]  /*4610*/  LDSM.16.M88.4 R64, [R230+0x4800] ;  /* 0x00480000e640783b */ /* 0x000f220000000200 */
[C---:B------:R-:W-:Y:S01]  /*4620*/  IMAD R227, R4.reuse, 0x2, R231 ;  /* 0x0000000204e37824 */ /* 0x040fe200078e02e7 */
[----:B------:R-:W-:Y:S01]  /*4630*/  LOP3.LUT R5, R5, R42, RZ, 0xfc, !PT ;  /* 0x0000002a05057212 */ /* 0x000fe200078efcff */
[----:B------:R-:W-:Y:S01]  /*4640*/  IMAD R226, R4, 0x2, R229 ;  /* 0x0000000204e27824 */ /* 0x000fe200078e02e5 */
[----:B------:R-:W4:Y:S01]  /*4650*/  LDSM.16.M88.4 R56, [R230+0x5000] ;  /* 0x00500000e638783b */ /* 0x000f220000000200 */
[----:B------:R-:W-:-:S02]  /*4660*/  IMAD R139, R139, 0x10, R148 ;  /* 0x000000108b8b7824 */ /* 0x000fc400078e0294 */
[----:B------:R-:W-:Y:S01]  /*4670*/  @P1 VIADD R228, R3, 0xffffffe0 ;  /* 0xffffffe003e41836 */ /* 0x000fe20000000000 */
[----:B------:R-:W4:Y:S01]  /*4680*/  LDSM.16.M88.4 R48, [R230+0x5800] ;  /* 0x00580000e630783b */ /* 0x000f220000000200 */
[----:B------:R-:W-:Y:S02]  /*4690*/  IMAD.MOV.U32 R3, RZ, RZ, 0x40 ;  /* 0x00000040ff037424 */ /* 0x000fe400078e00ff */
[----:B------:R-:W-:Y:S01]  /*46a0*/  IMAD.SHL.U32 R245, R7, 0x2, RZ ;  /* 0x0000000207f57824 */ /* 0x000fe200078e00ff */
[----:B------:R-:W4:Y:S01]  /*46b0*/  LDSM.16.M88.4 R32, [R230+0x6000] ;  /* 0x00600000e620783b */ /* 0x000f220000000200 */
[C---:B------:R-:W-:Y:S01]  /*46c0*/  VIADD R220, R228.reuse, 0x800 ;  /* 0x00000800e4dc7836 */ /* 0x040fe20000000000 */
[----:B------:R-:W-:Y:S01]  /*46d0*/  SEL R3, R3, 0xffffffc0, !P2 ;  /* 0xffffffc003037807 */ /* 0x000fe20005000000 */
[C---:B------:R-:W-:Y:S01]  /*46e0*/  VIADD R219, R228.reuse, 0x1000 ;  /* 0x00001000e4db7836 */ /* 0x040fe20000000000 */
[----:B------:R-:W4:Y:S01]  /*46f0*/  LDSM.16.M88.4 R120, [R230+0x6800] ;  /* 0x00680000e678783b */ /* 0x000f220000000200 */
[----:B------:R-:W-:Y:S01]  /*4700*/  LOP3.LUT R245, R245, 0x6, RZ, 0xc0, !PT ;  /* 0x00000006f5f57812 */ /* 0x000fe200078ec0ff */
[----:B------:R-:W-:Y:S01]  /*4710*/  VIADD R218, R228, 0x1800 ;  /* 0x00001800e4da7836 */ /* 0x000fe20000000000 */
[----:B------:R-:W-:Y:S01]  /*4720*/  IADD3 R224, R230, R3, RZ ;  /* 0x00000003e6e07210 */ /* 0x000fe20007ffe0ff */
[----:B------:R-:W4:Y:S01]  /*4730*/  LDSM.16.M88.4 R112, [R230+0x7000] ;  /* 0x00700000e670783b */ /* 0x000f220000000200 */
[----:B------:R-:W-:Y:S01]  /*4740*/  IMAD.IADD R213, R3, 0x1, R228 ;  /* 0x0000000103d57824 */ /* 0x000fe200078e02e4 */
[C---:B------:R-:W-:Y:S01]  /*4750*/  IADD3 R216, R228.reuse, 0x2800, RZ ;  /* 0x00002800e4d87810 */ /* 0x040fe20007ffe0ff */
[C---:B------:R-:W-:Y:S01]  /*4760*/  VIADD R217, R228.reuse, 0x2000 ;  /* 0x00002000e4d97836 */ /* 0x040fe20000000000 */
[----:B------:R-:W4:Y:S01]  /*4770*/  LDSM.16.M88.4 R80, [R230+0x7800] ;  /* 0x00780000e650783b */ /* 0x000f220000000200 */
[C---:B------:R-:W-:Y:S01]  /*4780*/  VIADD R215, R228.reuse, 0x3000 ;  /* 0x00003000e4d77836 */ /* 0x040fe20000000000 */
[C---:B------:R-:W-:Y:S01]  /*4790*/  IADD3 R209, R228.reuse, 0x5800, RZ ;  /* 0x00005800e4d17810 */ /* 0x040fe20007ffe0ff */
[C---:B------:R-:W-:Y:S01]  /*47a0*/  VIADD R214, R228.reuse, 0x3800 ;  /* 0x00003800e4d67836 */ /* 0x040fe20000000000 */
[----:B------:R-:W-:Y:S01]  /*47b0*/  LDSM.16.M88.4 R24, [R229] ;  /* 0x00000000e518783b */ /* 0x000fe20000000200 */
[----:B------:R-:W-:-:S02]  /*47c0*/  VIADD R212, R228, 0x4000 ;  /* 0x00004000e4d47836 */ /* 0x000fc40000000000 */
[C---:B------:R-:W-:Y:S01]  /*47d0*/  VIADD R211, R228.reuse, 0x4800 ;  /* 0x00004800e4d37836 */ /* 0x040fe20000000000 */
[----:B------:R-:W4:Y:S01]  /*47e0*/  LDSM.16.M88.4 R72, [R228] ;  /* 0x00000000e448783b */ /* 0x000f220000000200 */
[C---:B------:R-:W-:Y:S02]  /*47f0*/  VIADD R210, R228.reuse, 0x5000 ;  /* 0x00005000e4d27836 */ /* 0x040fe40000000000 */
[----:B------:R-:W-:Y:S01]  /*4800*/  VIADD R208, R228, 0x6000 ;  /* 0x00006000e4d07836 */ /* 0x000fe20000000000 */
[C---:B--2---:R-:W-:Y:S01]  /*4810*/  HMMA.16816.F32.BF16 R20, R28.reuse, R16, RZ ;  /* 0x000000101c14723c */ /* 0x044fe200000418ff */
[----:B------:R-:W2:Y:S04]  /*4820*/  LDSM.16.M88.4 R76, [R228+0x800] ;  /* 0x00080000e44c783b */ /* 0x000ea80000000200 */
[----:B-1-3--:R-:W1:Y:S01]  /*4830*/  LDSM.16.M88.4 R12, [R228+0x1000] ;  /* 0x00100000e40c783b */ /* 0x00ae620000000200 */
[C---:B------:R-:W-:Y:S03]  /*4840*/  HMMA.16816.F32.BF16 R16, R28.reuse, R18, RZ ;  /* 0x000000121c10723c */ /* 0x040fe600000418ff */
[----:B----4-:R-:W3:Y:S03]  /*4850*/  LDSM.16.M88.4 R8, [R228+0x1800] ;  /* 0x00180000e408783b */ /* 0x010ee60000000200 */
[C---:B------:R-:W-:Y:S01]  /*4860*/  HMMA.16816.F32.BF16 R68, R28.reuse, R64, RZ ;  /* 0x000000401c44723c */ /* 0x040fe200000418ff */
[----:B------:R-:W4:Y:S04]  /*4870*/  LDSM.16.M88.4 R88, [R228+0x2000] ;  /* 0x00200000e458783b */ /* 0x000f280000000200 */
[----:B------:R-:W4:Y:S01]  /*4880*/  LDSM.16.M88.4 R84, [R228+0x2800] ;  /* 0x00280000e454783b */ /* 0x000f220000000200 */
[C---:B------:R-:W-:Y:S03]  /*4890*/  HMMA.16816.F32.BF16 R60, R28.reuse, R56, RZ ;  /* 0x000000381c3c723c */ /* 0x040fe600000418ff */
[----:B------:R-:W-:Y:S03]  /*48a0*/  LDSM.16.M88.4 R104, [R227] ;  /* 0x00000000e368783b */ /* 0x000fe60000000200 */
        /* <DEDUP_REMOVED lines=44> */
[----:B------:R-:W-:Y:S04]  /*4b70*/  LDSM.16.M88.4 R72, [R226] ;  /* 0x00000000e248783b */ /* 0x000fe80000000200 */
[----:B------:R-:W4:Y:S01]  /*4b80*/  LDSM.16.M88.4 R24, [R213] ;  /* 0x00000000d518783b */ /* 0x000f220000000200 */
        /* <DEDUP_REMOVED lines=28> */
[C---:B-1----:R-:W-:Y:S06]  /*4d50*/  HMMA.16816.F32.BF16 R68, R72.reuse, R12, R68 ;  /* 0x0000000c4844723c */ /* 0x042fec0000041844 */
[C---:B------:R-:W-:Y:S01]  /*4d60*/  HMMA.16816.F32.BF16 R64, R72.reuse, R14, R64 ;  /* 0x0000000e4840723c */ /* 0x040fe20000041840 */
        /* <DEDUP_REMOVED lines=10> */
[----:B------:R-:W-:Y:S05]  /*4e10*/  LDSM.16.M88.4 R92, [R228+0x5000] ;  /* 0x00500000e45c783b */ /* 0x000fea0000000200 */
[C---:B------:R-:W-:Y:S01]  /*4e20*/  HMMA.16816.F32.BF16 R16, R144.reuse, R30, R16 ;  /* 0x0000001e9010723c */ /* 0x040fe20000041810 */
[----:B------:R-:W-:Y:S05]  /*4e30*/  LDSM.16.M88.4 R28, [R227+0x2000] ;  /* 0x00200000e31c783b */ /* 0x000fea0000000200 */
[C---:B----4-:R-:W-:Y:S06]  /*4e40*/  HMMA.16816.F32.BF16 R68, R144.reuse, R24, R68 ;  /* 0x000000189044723c */ /* 0x050fec0000041844 */
[----:B------:R-:W-:Y:S01]  /*4e50*/  HMMA.16816.F32.BF16 R64, R144, R26, R64 ;  /* 0x0000001a9040723c */ /* 0x000fe20000041840 */
[----:B------:R-:W3:Y:S05]  /*4e60*/  LDSM.16.M88.4 R24, [R224+0x8000] ;  /* 0x00800000e018783b */ /* 0x000eea0000000200 */
        /* <DEDUP_REMOVED lines=10> */
[----:B-1----:R-:W-:Y:S06]  /*4f10*/  HMMA.16816.F32.BF16 R20, R100, R76, R20 ;  /* 0x0000004c6414723c */ /* 0x002fec0000041814 */
[C---:B------:R-:W-:Y:S06]  /*4f20*/  HMMA.16816.F32.BF16 R60, R144.reuse, R12, R60 ;  /* 0x0000000c903c723c */ /* 0x040fec000004183c */
[C---:B------:R-:W-:Y:S01]  /*4f30*/  HMMA.16816.F32.BF16 R56, R144.reuse, R14, R56 ;  /* 0x0000000e9038723c */ /* 0x040fe20000041838 */
[----:B------:R-:W-:Y:S05]  /*4f40*/  LDSM.16.M88.4 R12, [R213+0x4000] ;  /* 0x00400000d50c783b */ /* 0x000fea0000000200 */
[C---:B--2---:R-:W-:Y:S06]  /*4f50*/  HMMA.16816.F32.BF16 R52, R144.reuse, R8, R52 ;  /* 0x000000089034723c */ /* 0x044fec0000041834 */
[----:B------:R-:W-:Y:S01]  /*4f60*/  HMMA.16816.F32.BF16 R48, R144, R10, R48 ;  /* 0x0000000a9030723c */ /* 0x000fe20000041830 */
[----:B------:R-:W1:Y:S05]  /*4f70*/  LDSM.16.M88.4 R8, [R226+0x2000] ;  /* 0x00200000e208783b */ /* 0x000e6a0000000200 */
[----:B------:R-:W-:Y:S01]  /*4f80*/  HMMA.16816.F32.BF16 R16, R100, R78, R16 ;  /* 0x0000004e6410723c */ /* 0x000fe20000041810 */
[----:B------:R-:W2:Y:S05]  /*4f90*/  LDSM.16.M88.4 R76, [R228+0x7000] ;  /* 0x00700000e44c783b */ /* 0x000eaa0000000200 */
[----:B---3--:R-:W-:Y:S06]  /*4fa0*/  HMMA.16816.F32.BF16 R20, R28, R24, R20 ;  /* 0x000000181c14723c */ /* 0x008fec0000041814 */
[C---:B------:R-:W-:Y:S06]  /*4fb0*/  HMMA.16816.F32.BF16 R116, R144.reuse, R132, R116 ;  /* 0x000000849074723c */ /* 0x040fec0000041874 */
[C---:B------:R-:W-:Y:S06]  /*4fc0*/  HMMA.16816.F32.BF16 R112, R144.reuse, R134, R112 ;  /* 0x000000869070723c */ /* 0x040fec0000041870 */
[C---:B------:R-:W-:Y:S06]  /*4fd0*/  HMMA.16816.F32.BF16 R108, R144.reuse, R128, R108 ;  /* 0x00000080906c723c */ /* 0x040fec000004186c */
[C---:B------:R-:W-:Y:S01]  /*4fe0*/  HMMA.16816.F32.BF16 R104, R144.reuse, R130, R104 ;  /* 0x000000829068723c */ /* 0x040fe20000041868 */
[----:B------:R-:W3:Y:S05]  /*4ff0*/  LDSM.16.M88.4 R128, [R224+0x8800] ;  /* 0x00880000e080783b */ /* 0x000eea0000000200 */
[C---:B----4-:R-:W-:Y:S06]  /*5000*/  HMMA.16816.F32.BF16 R44, R144.reuse, R72, R44 ;  /* 0x00000048902c723c */ /* 0x050fec000004182c */
[----:B------:R-:W-:Y:S01]  /*5010*/  HMMA.16816.F32.BF16 R32, R144, R74, R32 ;  /* 0x0000004a9020723c */ /* 0x000fe20000041820 */
[----:B------:R-:W4:Y:S05]  /*5020*/  LDSM.16.M88.4 R72, [R228+0x7800] ;  /* 0x00780000e448783b */ /* 0x000f2a0000000200 */
[----:B------:R-:W-:Y:S01]  /*5030*/  HMMA.16816.F32.BF16 R16, R28, R26, R16 ;  /* 0x0000001a1c10723c */ /* 0x000fe20000041810 */
[----:B------:R-:W-:Y:S05]  /*5040*/  LDSM.16.M88.4 R24, [R224+0x9000] ;  /* 0x00900000e018783b */ /* 0x000fea0000000200 */
[C---:B------:R-:W-:Y:S06]  /*5050*/  HMMA.16816.F32.BF16 R124, R144.reuse, R140, R124 ;  /* 0x0000008c907c723c */ /* 0x040fec000004187c */
[----:B------:R-:W-:Y:S06]  /*5060*/  HMMA.16816.F32.BF16 R120, R144, R142, R120 ;  /* 0x0000008e9078723c */ /* 0x000fec0000041878 */
[----:B-1----:R-:W-:Y:S06]  /*5070*/  HMMA.16816.F32.BF16 R20, R8, R12, R20 ;  /* 0x0000000c0814723c */ /* 0x002fec0000041814 */
[C---:B------:R-:W-:Y:S06]  /*5080*/  HMMA.16816.F32.BF16 R68, R100.reuse, R96, R68 ;  /* 0x000000606444723c */ /* 0x040fec0000041844 */
[C---:B--2---:R-:W-:Y:S06]  /*5090*/  HMMA.16816.F32.BF16 R116, R100.reuse, R76, R116 ;  /* 0x0000004c6474723c */ /* 0x044fec0000041874 */
[----:B------:R-:W-:Y:S01]  /*50a0*/  HMMA.16816.F32.BF16 R112, R100, R78, R112 ;  /* 0x0000004e6470723c */ /* 0x000fe20000041870 */
[----:B------:R-:W1:Y:S05]  /*50b0*/  LDSM.16.M88.4 R76, [R213+0x4800] ;  /* 0x00480000d54c783b */ /* 0x000e6a0000000200 */
[----:B------:R-:W-:Y:S01]  /*50c0*/  HMMA.16816.F32.BF16 R16, R8, R14, R16 ;  /* 0x0000000e0810723c */ /* 0x000fe20000041810 */
[----:B------:R-:W2:Y:S01]  /*50d0*/  LDSM.16.M88.4 R12, [R224+0xa000] ;  /* 0x00a00000e00c783b */ /* 0x000ea20000000200 */
[----:B------:R-:W-:-:S04]  /*50e0*/  FMUL.FTZ R3, R20, UR10 ;  /* 0x0000000a14037c20 */ /* 0x000fc80008410000 */
[C---:B------:R-:W-:Y:S02]  /*50f0*/  HMMA.16816.F32.BF16 R44, R100.reuse, R84, R44 ;  /* 0x00000054642c723c */ /* 0x040fe4000004182c */
[----:B------:R-:W-:Y:S04]  /*5100*/  MUFU.TANH R3, R3 ;  /* 0x0000000300037308 */ /* 0x000fe80000002400 */
[----:B------:R-:W-:Y:S01]  /*5110*/  HMMA.16816.F32.BF16 R124, R100, R80, R124 ;  /* 0x00000050647c723c */ /* 0x000fe2000004187c */
[----:B------:R-:W-:-:S05]  /*5120*/  FMUL.FTZ R85, R23, UR10 ;  /* 0x0000000a17557c20 */ /* 0x000fca0008410000 */
[----:B------:R-:W-:Y:S01]  /*5130*/  HMMA.16816.F32.BF16 R120, R100, R82, R120 ;  /* 0x000000526478723c */ /* 0x000fe20000041878 */
[----:B------:R-:W-:Y:S01]  /*5140*/  FMUL.FTZ R81, R22, UR10 ;  /* 0x0000000a16517c20 */ /* 0x000fe20008410000 */
[----:B------:R-:W-:Y:S04]  /*5150*/  MUFU.TANH R85, R85 ;  /* 0x0000005500557308 */ /* 0x000fe80000002400 */
[----:B---3--:R-:W-:Y:S01]  /*5160*/  HMMA.16816.F32.BF16 R68, R28, R128, R68 ;  /* 0x000000801c44723c */ /* 0x008fe20000041844 */
[----:B------:R-:W-:Y:S01]  /*5170*/  FMUL.FTZ R83, R21, UR10 ;  /* 0x0000000a15537c20 */ /* 0x000fe20008410000 */
[----:B------:R-:W-:Y:S01]  /*5180*/  FMUL.FTZ R16, R16, UR10 ;  /* 0x0000000a10107c20 */ /* 0x000fe20008410000 */
[----:B------:R-:W3:Y:S01]  /*5190*/  LDSM.16.M88.4 R20, [R224+0xa800] ;  /* 0x00a80000e014783b */ /* 0x000ee20000000200 */
[----:B------:R-:W-:Y:S02]  /*51a0*/  MUFU.TANH R81, R81 ;  /* 0x0000005100517308 */ /* 0x000fe40000002400 */
[C---:B------:R-:W-:Y:S06]  /*51b0*/  HMMA.16816.F32.BF16 R60, R100.reuse, R92, R60 ;  /* 0x0000005c643c723c */ /* 0x040fec000004183c */
[C---:B------:R-:W-:Y:S01]  /*51c0*/  HMMA.16816.F32.BF16 R56, R100.reuse, R94, R56 ;  /* 0x0000005e6438723c */ /* 0x040fe20000041838 */
[----:B------:R-:W3:Y:S05]  /*51d0*/  MUFU.TANH R83, R83 ;  /* 0x0000005300537308 */ /* 0x000eea0000002400 */
[C---:B------:R-:W-:Y:S03]  /*51e0*/  HMMA.16816.F32.BF16 R32, R100.reuse, R86, R32 ;  /* 0x000000566420723c */ /* 0x040fe60000041820 */
[----:B------:R2:W3:Y:S03]  /*51f0*/  MUFU.TANH R87, R16 ;  /* 0x0000001000577308 */ /* 0x0004e60000002400 */
[C---:B----4-:R-:W-:Y:S06]  /*5200*/  HMMA.16816.F32.BF16 R108, R100.reuse, R72, R108 ;  /* 0x00000048646c723c */ /* 0x050fec000004186c */
[C---:B------:R-:W-:Y:S01]  /*5210*/  HMMA.16816.F32.BF16 R104, R100.reuse, R74, R104 ;  /* 0x0000004a6468723c */ /* 0x040fe20000041868 */
[----:B------:R-:W4:Y:S05]  /*5220*/  LDSM.16.M88.4 R72, [R224+0x9800] ;  /* 0x00980000e048783b */ /* 0x000f2a0000000200 */
[C---:B------:R-:W-:Y:S06]  /*5230*/  HMMA.16816.F32.BF16 R52, R100.reuse, R88, R52 ;  /* 0x000000586434723c */ /* 0x040fec0000041834 */
[----:B------:R-:W-:Y:S01]  /*5240*/  HMMA.16816.F32.BF16 R48, R100, R90, R48 ;  /* 0x0000005a6430723c */ /* 0x000fe20000041830 */
[----:B------:R-:W-:-:S05]  /*5250*/  FMUL.FTZ R89, R18, UR10 ;  /* 0x0000000a12597c20 */ /* 0x000fca0008410000 */
[----:B-1----:R-:W-:Y:S01]  /*5260*/  HMMA.16816.F32.BF16 R68, R8, R76, R68 ;  /* 0x0000004c0844723c */ /* 0x002fe20000041844 */
[----:B------:R-:W-:Y:S01]  /*5270*/  FMUL.FTZ R91, R19, UR10 ;  /* 0x0000000a135b7c20 */ /* 0x000fe20008410000 */
[----:B------:R-:W1:Y:S04]  /*5280*/  MUFU.TANH R89, R89 ;  /* 0x0000005900597308 */ /* 0x000e680000002400 */
[C---:B------:R-:W-:Y:S01]  /*5290*/  HMMA.16816.F32.BF16 R60, R28.reuse, R24, R60 ;  /* 0x000000181c3c723c */ /* 0x040fe2000004183c */
[----:B------:R-:W-:Y:S02]  /*52a0*/  FMUL.FTZ R77, R17, UR10 ;  /* 0x0000000a114d7c20 */ /* 0x000fe40008410000 */
[----:B--2---:R-:W-:Y:S01]  /*52b0*/  LDSM.16.M88.4 R16, [R224+0xb800] ;  /* 0x00b80000e010783b */ /* 0x004fe20000000200 */
[----:B------:R-:W-:Y:S02]  /*52c0*/  MUFU.TANH R91, R91 ;  /* 0x0000005b005b7308 */ /* 0x000fe40000002400 */
[C---:B------:R-:W-:Y:S01]  /*52d0*/  HMMA.16816.F32.BF16 R56, R28.reuse, R26, R56 ;  /* 0x0000001a1c38723c */ /* 0x040fe20000041838 */
[----:B------:R-:W2:Y:S05]  /*52e0*/  LDSM.16.M88.4 R24, [R224+0xb000] ;  /* 0x00b00000e018783b */ /* 0x000eaa0000000200 */
[C---:B------:R-:W-:Y:S01]  /*52f0*/  HMMA.16816.F32.BF16 R44, R28.reuse, R12, R44 ;  /* 0x0000000c1c2c723c */ /* 0x040fe2000004182c */
[----:B------:R-:W1:Y:S05]  /*5300*/  MUFU.TANH R77, R77 ;  /* 0x0000004d004d7308 */ /* 0x000e6a0000002400 */
[C---:B------:R-:W-:Y:S01]  /*5310*/  HMMA.16816.F32.BF16 R32, R28.reuse, R14, R32 ;  /* 0x0000000e1c20723c */ /* 0x040fe20000041820 */
[----:B------:R-:W1:Y:S01]  /*5320*/  LDSM.16.M88.4 R12, [R213+0x5800] ;  /* 0x00580000d50c783b */ /* 0x000e620000000200 */
[----:B------:R-:W-:Y:S01]  /*5330*/  FMUL.FTZ R68, R68, UR10 ;  /* 0x0000000a44447c20 */ /* 0x000fe20008410000 */
[----:B------:R-:W-:Y:S01]  /*5340*/  FMUL.FTZ R70, R70, UR10 ;  /* 0x0000000a46467c20 */ /* 0x000fe20008410000 */
[----:B------:R-:W-:Y:S01]  /*5350*/  FMUL.FTZ R69, R69, UR10 ;  /* 0x0000000a45457c20 */ /* 0x000fe20008410000 */
[----:B------:R-:W-:Y:S01]  /*5360*/  FMUL.FTZ R71, R71, UR10 ;  /* 0x0000000a47477c20 */ /* 0x000fe20008410000 */
[C---:B---3--:R-:W-:Y:S01]  /*5370*/  HMMA.16816.F32.BF16 R124, R28.reuse, R20, R124 ;  /* 0x000000141c7c723c */ /* 0x048fe2000004187c */
[----:B------:R-:W-:Y:S05]  /*5380*/  MUFU.TANH R93, R70 ;  /* 0x00000046005d7308 */ /* 0x000fea0000002400 */
[C---:B------:R-:W-:Y:S01]  /*5390*/  HMMA.16816.F32.BF16 R120, R28.reuse, R22, R120 ;  /* 0x000000161c78723c */ /* 0x040fe20000041878 */
[----:B------:R-:W3:Y:S02]  /*53a0*/  LDSM.16.M88.4 R20, [R213+0x6000] ;  /* 0x00600000d514783b */ /* 0x000ee40000000200 */
[----:B------:R-:W-:Y:S03]  /*53b0*/  MUFU.TANH R69, R69 ;  /* 0x0000004500457308 */ /* 0x000fe60000002400 */
[C---:B----4-:R-:W-:Y:S05]  /*53c0*/  HMMA.16816.F32.BF16 R52, R28.reuse, R72, R52 ;  /* 0x000000481c34723c */ /* 0x050fea0000041834 */
[----:B------:R-:W-:Y:S01]  /*53d0*/  MUFU.TANH R71, R71 ;  /* 0x0000004700477308 */ /* 0x000fe20000002400 */
[----:B------:R-:W-:Y:S01]  /*53e0*/  HMMA.16816.F32.BF16 R48, R28, R74, R48 ;  /* 0x0000004a1c30723c */ /* 0x000fe20000041830 */
[----:B------:R-:W4:Y:S05]  /*53f0*/  LDSM.16.M88.4 R72, [R213+0x5000] ;  /* 0x00500000d548783b */ /* 0x000f2a0000000200 */
[----:B------:R-:W-:Y:S06]  /*5400*/  HMMA.16816.F32.BF16 R64, R100, R98, R64 ;  /* 0x000000626440723c */ /* 0x000fec0000041840 */
[C---:B--2---:R-:W-:Y:S06]  /*5410*/  HMMA.16816.F32.BF16 R116, R28.reuse, R24, R116 ;  /* 0x000000181c74723c */ /* 0x044fec0000041874 */
[C---:B------:R-:W-:Y:S01]  /*5420*/  HMMA.16816.F32.BF16 R112, R28.reuse, R26, R112 ;  /* 0x0000001a1c70723c */ /* 0x040fe20000041870 */
[----:B------:R-:W2:Y:S05]  /*5430*/  LDSM.16.M88.4 R24, [R213+0x6800] ;  /* 0x00680000d518783b */ /* 0x000eaa0000000200 */
[C---:B------:R-:W-:Y:S06]  /*5440*/  HMMA.16816.F32.BF16 R108, R28.reuse, R16, R108 ;  /* 0x000000101c6c723c */ /* 0x040fec000004186c */
[----:B------:R-:W-:Y:S01]  /*5450*/  HMMA.16816.F32.BF16 R104, R28, R18, R104 ;  /* 0x000000121c68723c */ /* 0x000fe20000041868 */
[----:B------:R-:W2:Y:S05]  /*5460*/  LDSM.16.M88.4 R16, [R213+0x7000] ;  /* 0x00700000d510783b */ /* 0x000eaa0000000200 */
[C---:B-1----:R-:W-:Y:S06]  /*5470*/  HMMA.16816.F32.BF16 R52, R8.reuse, R12, R52 ;  /* 0x0000000c0834723c */ /* 0x042fec0000041834 */
[----:B------:R-:W-:Y:S01]  /*5480*/  HMMA.16816.F32.BF16 R48, R8, R14, R48 ;  /* 0x0000000e0830723c */ /* 0x000fe20000041830 */
[----:B------:R-:W1:Y:S01]  /*5490*/  LDSM.16.M88.4 R12, [R213+0x7800] ;  /* 0x00780000d50c783b */ /* 0x000e620000000200 */
[----:B------:R-:W-:-:S04]  /*54a0*/  DEPBAR.LE SB0, 0x0 ;  /* 0x000080000000791a */ /* 0x000fc80000000000 */
[----:B------:R-:W-:Y:S06]  /*54b0*/  HMMA.16816.F32.BF16 R64, R28, R130, R64 ;  /* 0x000000821c40723c */ /* 0x000fec0000041840 */
[C---:B---3--:R-:W-:Y:S06]  /*54c0*/  HMMA.16816.F32.BF16 R44, R8.reuse, R20, R44 ;  /* 0x00000014082c723c */ /* 0x048fec000004182c */
[----:B----4-:R-:W-:Y:S01]  /*54d0*/  HMMA.16816.F32.BF16 R60, R8, R72, R60 ;  /* 0x00000048083c723c */ /* 0x010fe2000004183c */
[----:B------:R-:W-:Y:S01]  /*54e0*/  LOP3.LUT R20, R138, 0xffffffe0, RZ, 0xc0, !PT ;  /* 0xffffffe08a147812 */ /* 0x000fe200078ec0ff */
[----:B------:R-:W-:Y:S01]  /*54f0*/  FMUL.FTZ R55, R55, UR10 ;  /* 0x0000000a37377c20 */ /* 0x000fe20008410000 */
[----:B------:R-:W-:Y:S01]  /*5500*/  FMUL.FTZ R52, R52, UR10 ;  /* 0x0000000a34347c20 */ /* 0x000fe20008410000 */
[----:B------:R-:W-:-:S02]  /*5510*/  VIADD R138, R228, 0x7000 ;  /* 0x00007000e48a7836 */ /* 0x000fc40000000000 */
[----:B------:R-:W-:Y:S01]  /*5520*/  IMAD.IADD R20, R7, 0x1, -R20 ;  /* 0x0000000107147824 */ /* 0x000fe200078e0a14 */
[C---:B------:R-:W-:Y:S01]  /*5530*/  HMMA.16816.F32.BF16 R56, R8.reuse, R74, R56 ;  /* 0x0000004a0838723c */ /* 0x040fe20000041838 */
[----:B------:R-:W-:Y:S01]  /*5540*/  FMUL.FTZ R48, R48, UR10 ;  /* 0x0000000a30307c20 */ /* 0x000fe20008410000 */
[----:B------:R-:W-:Y:S01]  /*5550*/  FMUL.FTZ R51, R51, UR10 ;  /* 0x0000000a33337c20 */ /* 0x000fe20008410000 */
[----:B------:R-:W-:Y:S01]  /*5560*/  FMUL.FTZ R50, R50, UR10 ;  /* 0x0000000a32327c20 */ /* 0x000fe20008410000 */
[----:B------:R-:W-:Y:S02]  /*5570*/  SHF.R.S32.HI R21, RZ, 0x1f, R20 ;  /* 0x0000001fff157819 */ /* 0x000fe40000011414 */
[----:B------:R-:W-:Y:S01]  /*5580*/  HMMA.16816.F32.BF16 R64, R8, R78, R64 ;  /* 0x0000004e0840723c */ /* 0x000fe20000041840 */
[----:B------:R-:W3:Y:S01]  /*5590*/  MUFU.TANH R79, R68 ;  /* 0x00000044004f7308 */ /* 0x000ee20000002400 */
[----:B------:R-:W-:-:S03]  /*55a0*/  LEA.HI R20, R21, R20, RZ, 0x2 ;  /* 0x0000001415147211 */ /* 0x000fc600078f10ff */
[----:B------:R-:W-:Y:S01]  /*55b0*/  FMUL.FTZ R47, R47, UR10 ;  /* 0x0000000a2f2f7c20 */ /* 0x000fe20008410000 */
[----:B------:R-:W-:Y:S01]  /*55c0*/  SHF.R.S32.HI R20, RZ, 0x2, R20 ;  /* 0x00000002ff147819 */ /* 0x000fe20000011414 */
[C---:B------:R-:W-:Y:S01]  /*55d0*/  HMMA.16816.F32.BF16 R32, R8.reuse, R22, R32 ;  /* 0x000000160820723c */ /* 0x040fe20000041820 */
[----:B------:R-:W-:Y:S01]  /*55e0*/  FMUL.FTZ R46, R46, UR10 ;  /* 0x0000000a2e2e7c20 */ /* 0x000fe20008410000 */
[----:B------:R-:W-:Y:S01]  /*55f0*/  FMUL.FTZ R44, R44, UR10 ;  /* 0x0000000a2c2c7c20 */ /* 0x000fe20008410000 */
[----:B------:R-:W-:Y:S01]  /*5600*/  IADD3 R20, R139, 0x1, R20 ;  /* 0x000000018b147810 */ /* 0x000fe20007ffe014 */
[----:B------:R-:W-:Y:S01]  /*5610*/  FMUL.FTZ R61, R61, UR10 ;  /* 0x0000000a3d3d7c20 */ /* 0x000fe20008410000 */
[----:B------:R-:W-:Y:S01]  /*5620*/  FMUL.FTZ R63, R63, UR10 ;  /* 0x0000000a3f3f7c20 */ /* 0x000fe20008410000 */
[C---:B--2---:R-:W-:Y:S01]  /*5630*/  HMMA.16816.F32.BF16 R124, R8.reuse, R24, R124 ;  /* 0x00000018087c723c */ /* 0x044fe2000004187c */
[----:B------:R-:W-:Y:S01]  /*5640*/  IADD3 R149, R43, R20, -R149 ;  /* 0x000000142b957210 */ /* 0x000fe20007ffe895 */
[----:B------:R-:W-:Y:S01]  /*5650*/  FMUL.FTZ R31, R60, UR10 ;  /* 0x0000000a3c1f7c20 */ /* 0x000fe20008410000 */
[----:B------:R-:W-:Y:S01]  /*5660*/  FMUL.FTZ R62, R62, UR10 ;  /* 0x0000000a3e3e7c20 */ /* 0x000fe20008410000 */
[----:B------:R-:W-:Y:S01]  /*5670*/  MUFU.TANH R61, R61 ;  /* 0x0000003d003d7308 */ /* 0x000fe20000002400 */
[----:B------:R-:W-:Y:S01]  /*5680*/  FMUL.FTZ R56, R56, UR10 ;  /* 0x0000000a38387c20 */ /* 0x000fe20008410000 */
[----:B------:R-:W-:Y:S01]  /*5690*/  HMMA.16816.F32.BF16 R120, R8, R26, R120 ;  /* 0x0000001a0878723c */ /* 0x000fe20000041878 */
[----:B------:R-:W-:-:S02]  /*56a0*/  IMAD.IADD R136, R149, 0x1, R136 ;  /* 0x0000000195887824 */ /* 0x000fc400078e0288 */
[----:B------:R-:W-:Y:S01]  /*56b0*/  FMUL.FTZ R57, R57, UR10 ;  /* 0x0000000a39397c20 */ /* 0x000fe20008410000 */
[----:B------:R-:W-:Y:S01]  /*56c0*/  FMUL.FTZ R59, R59, UR10 ;  /* 0x0000000a3b3b7c20 */ /* 0x000fe20008410000 */
[----:B------:R-:W-:Y:S02]  /*56d0*/  VIADD R139, R228, 0x6800 ;  /* 0x00006800e48b7836 */ /* 0x000fe40000000000 */
[----:B------:R-:W-:Y:S01]  /*56e0*/  FMUL.FTZ R64, R64, UR10 ;  /* 0x0000000a40407c20 */ /* 0x000fe20008410000 */
[C---:B------:R-:W-:Y:S01]  /*56f0*/  HMMA.16816.F32.BF16 R116, R8.reuse, R16, R116 ;  /* 0x000000100874723c */ /* 0x040fe20000041874 */
[C---:B------:R-:W-:Y:S01]  /*5700*/  VIMNMX R194, R136.reuse, R43, PT ;  /* 0x0000002b88c27248 */ /* 0x040fe20003fe0100 */
[----:B------:R-:W-:Y:S01]  /*5710*/  FMUL.FTZ R65, R65, UR10 ;  /* 0x0000000a41417c20 */ /* 0x000fe20008410000 */
[----:B------:R-:W-:Y:S01]  /*5720*/  VIADDMNMX R193, R136, 0x8, R43, PT ;  /* 0x0000000888c17846 */ /* 0x000fe2000380012b */
[----:B------:R-:W-:Y:S01]  /*5730*/  FMUL.FTZ R66, R66, UR10 ;  /* 0x0000000a42427c20 */ /* 0x000fe20008410000 */
[----:B------:R-:W-:Y:S01]  /*5740*/  FMUL.FTZ R29, R67, UR10 ;  /* 0x0000000a431d7c20 */ /* 0x000fe20008410000 */
[C---:B------:R-:W-:Y:S01]  /*5750*/  HMMA.16816.F32.BF16 R112, R8.reuse, R18, R112 ;  /* 0x000000120870723c */ /* 0x040fe20000041870 */
[----:B------:R-:W2:Y:S01]  /*5760*/  MUFU.TANH R73, R64 ;  /* 0x0000004000497308 */ /* 0x000ea20000002400 */
[----:B------:R-:W-:Y:S01]  /*5770*/  FMUL.FTZ R27, R58, UR10 ;  /* 0x0000000a3a1b7c20 */ /* 0x000fe20008410000 */
[----:B------:R-:W-:Y:S01]  /*5780*/  FMUL.FTZ R32, R32, UR10 ;  /* 0x0000000a20207c20 */ /* 0x000fe20008410000 */
[----:B------:R-:W-:Y:S01]  /*5790*/  FMUL.FTZ R34, R34, UR10 ;  /* 0x0000000a22227c20 */ /* 0x000fe20008410000 */
[----:B------:R-:W-:Y:S01]  /*57a0*/  VIADD R136, R228, 0x7800 ;  /* 0x00007800e4887836 */ /* 0x000fe20000000000 */
[C---:B-1----:R-:W-:Y:S01]  /*57b0*/  HMMA.16816.F32.BF16 R108, R8.reuse, R12, R108 ;  /* 0x0000000c086c723c */ /* 0x042fe2000004186c */
[----:B------:R-:W-:Y:S01]  /*57c0*/  FMUL.FTZ R125, R125, UR10 ;  /* 0x0000000a7d7d7c20 */ /* 0x000fe20008410000 */
[----:B------:R-:W-:Y:S01]  /*57d0*/  FMUL.FTZ R127, R127, UR10 ;  /* 0x0000000a7f7f7c20 */ /* 0x000fe20008410000 */
[----:B------:R-:W1:Y:S01]  /*57e0*/  MUFU.TANH R95, R66 ;  /* 0x00000042005f7308 */ /* 0x000e620000002400 */
[----:B------:R-:W-:Y:S01]  /*57f0*/  FMUL.FTZ R124, R124, UR10 ;  /* 0x0000000a7c7c7c20 */ /* 0x000fe20008410000 */
[----:B------:R-:W-:Y:S01]  /*5800*/  FMUL.FTZ R126, R126, UR10 ;  /* 0x0000000a7e7e7c20 */ /* 0x000fe20008410000 */
[----:B------:R-:W-:Y:S01]  /*5810*/  HMMA.16816.F32.BF16 R104, R8, R14, R104 ;  /* 0x0000000e0868723c */ /* 0x000fe20000041868 */
[----:B------:R-:W-:Y:S01]  /*5820*/  FMUL.FTZ R12, R33, UR10 ;  /* 0x0000000a210c7c20 */ /* 0x000fe20008410000 */
[----:B------:R-:W-:Y:S01]  /*5830*/  FMUL.FTZ R120, R120, UR10 ;  /* 0x0000000a78787c20 */ /* 0x000fe20008410000 */
[----:B------:R-:W-:Y:S01]  /*5840*/  FMUL.FTZ R122, R122, UR10 ;  /* 0x0000000a7a7a7c20 */ /* 0x000fe20008410000 */
[----:B------:R-:W-:Y:S01]  /*5850*/  FMUL.FTZ R121, R121, UR10 ;  /* 0x0000000a79797c20 */ /* 0x000fe20008410000 */
[----:B------:R-:W4:Y:S01]  /*5860*/  MUFU.TANH R65, R65 ;  /* 0x0000004100417308 */ /* 0x000f220000002400 */
[----:B------:R-:W-:Y:S01]  /*5870*/  FMUL.FTZ R116, R116, UR10 ;  /* 0x0000000a74747c20 */ /* 0x000fe20008410000 */
[----:B------:R-:W-:Y:S01]  /*5880*/  IADD3 R8, R2, R245, RZ ;  /* 0x000000f502087210 */ /* 0x000fe20007ffe0ff */
[----:B------:R-:W-:Y:S01]  /*5890*/  FMUL.FTZ R15, R49, UR10 ;  /* 0x0000000a310f7c20 */ /* 0x000fe20008410000 */
[----:B------:R-:W-:Y:S01]  /*58a0*/  FMUL.FTZ R10, R35, UR10 ;  /* 0x0000000a230a7c20 */ /* 0x000fe20008410000 */
[----:B------:R-:W-:Y:S01]  /*58b0*/  FMUL.FTZ R14, R45, UR10 ;  /* 0x0000000a2d0e7c20 */ /* 0x000fe20008410000 */
[----:B------:R-:W-:Y:S01]  /*58c0*/  FMUL.FTZ R9, R53, UR10 ;  /* 0x0000000a35097c20 */ /* 0x000fe20008410000 */
[C---:B------:R-:W-:Y:S01]  /*58d0*/  VIADD R25, R8.reuse, 0x1 ;  /* 0x0000000108197836 */ /* 0x040fe20000000000 */
[----:B------:R-:W4:Y:S01]  /*58e0*/  MUFU.TANH R29, R29 ;  /* 0x0000001d001d7308 */ /* 0x000f220000002400 */
[----:B------:R-:W-:-:S02]  /*58f0*/  VIADD R16, R8, 0x8 ;  /* 0x0000000808107836 */ /* 0x000fc40000000000 */
[----:B------:R-:W-:Y:S01]  /*5900*/  FMUL.FTZ R11, R54, UR10 ;  /* 0x0000000a360b7c20 */ /* 0x000fe20008410000 */
[C---:B------:R-:W-:Y:S01]  /*5910*/  VIADD R21, R8.reuse, 0x9 ;  /* 0x0000000908157836 */ /* 0x040fe20000000000 */
[CC--:B------:R-:W-:Y:S01]  /*5920*/  ISETP.GE.AND P3, PT, R25.reuse, R194.reuse, PT ;  /* 0x000000c21900720c */ /* 0x0c0fe20003f66270 */
[C---:B------:R-:W-:Y:S01]  /*5930*/  VIADD R7, R8.reuse, 0x11 ;  /* 0x0000001108077836 */ /* 0x040fe20000000000 */
[----:B------:R-:W-:Y:S01]  /*5940*/  ISETP.GE.AND P2, PT, R25, R193, PT ;  /* 0x000000c11900720c */ /* 0x000fe20003f46270 */
[----:B------:R-:W-:Y:S01]  /*5950*/  VIADD R30, R8, 0x19 ;  /* 0x00000019081e7836 */ /* 0x000fe20000000000 */
[----:B------:R-:W-:Y:S01]  /*5960*/  I2FP.F32.S32 R25, R25 ;  /* 0x0000001900197245 */ /* 0x000fe20000201400 */
[----:B------:R3:W-:Y:S01]  /*5970*/  MUFU.TANH R35, R15 ;  /* 0x0000000f00237308 */ /* 0x0007e20000002400 */
[----:B------:R-:W-:Y:S01]  /*5980*/  ISETP.GE.AND P5, PT, R16, R194, PT ;  /* 0x000000c21000720c */ /* 0x000fe20003fa6270 */
[----:B------:R-:W-:Y:S01]  /*5990*/  VIADD R43, R8, 0x21 ;  /* 0x00000021082b7836 */ /* 0x000fe20000000000 */
[----:B------:R-:W-:Y:S01]  /*59a0*/  ISETP.GE.AND P1, PT, R16, R193, PT ;  /* 0x000000c11000720c */ /* 0x000fe20003f26270 */
[CC--:B------:R-:W-:Y:S01]  /*59b0*/  FFMA.FTZ R24, R0.reuse, R25.reuse, R83 ;  /* 0x0000001900187223 */ /* 0x0c0fe20000010053 */
[----:B------:R-:W-:Y:S01]  /*59c0*/  I2FP.F32.S32 R16, R16 ;  /* 0x0000001000107245 */ /* 0x000fe20000201400 */
[C---:B------:R-:W-:Y:S01]  /*59d0*/  FFMA.FTZ R25, R0.reuse, R25, R85 ;  /* 0x0000001900197223 */ /* 0x040fe20000010055 */
[C---:B------:R-:W-:Y:S01]  /*59e0*/  ISETP.GE.AND P6, PT, R21.reuse, R194, PT ;  /* 0x000000c21500720c */ /* 0x040fe20003fc6270 */
[----:B------:R-:W-:Y:S01]  /*59f0*/  MUFU.TANH R33, R55 ;  /* 0x0000003700217308 */ /* 0x000fe20000002400 */
[----:B------:R-:W-:Y:S01]  /*5a00*/  ISETP.GE.AND P4, PT, R21, R193, PT ;  /* 0x000000c11500720c */ /* 0x000fe20003f86270 */
[CC--:B------:R-:W-:Y:S01]  /*5a10*/  FFMA.FTZ R22, R0.reuse, R16.reuse, R87 ;  /* 0x0000001000167223 */ /* 0x0c0fe20000010057 */
[----:B------:R-:W-:Y:S01]  /*5a20*/  FFMA.FTZ R23, R0, R16, R89 ;  /* 0x0000001000177223 */ /* 0x000fe20000010059 */
[C---:B------:R-:W-:Y:S01]  /*5a30*/  VIADD R16, R8.reuse, 0x10 ;  /* 0x0000001008107836 */ /* 0x040fe20000000000 */
[----:B------:R-:W-:Y:S01]  /*5a40*/  I2FP.F32.S32 R21, R21 ;  /* 0x0000001500157245 */ /* 0x000fe20000201400 */
[----:B------:R-:W-:Y:S01]  /*5a50*/  VIADD R28, R8, 0x20 ;  /* 0x00000020081c7836 */ /* 0x000fe20000000000 */
[----:B------:R-:W-:Y:S01]  /*5a60*/  FSEL R24, R24, -INF , !P3 ;  /* 0xff80000018187808 */ /* 0x000fe20005800000 */
[----:B------:R2:W-:Y:S01]  /*5a70*/  MUFU.TANH R55, R14 ;  /* 0x0000000e00377308 */ /* 0x0005e20000002400 */
[----:B------:R-:W-:Y:S01]  /*5a80*/  FSEL R25, R25, -INF , !P2 ;  /* 0xff80000019197808 */ /* 0x000fe20005000000 */
[-C--:B------:R-:W-:Y:S01]  /*5a90*/  FFMA.FTZ R26, R0, R21.reuse, R77 ;  /* 0x00000015001a7223 */ /* 0x080fe2000001004d */
[----:B------:R-:W-:Y:S01]  /*5aa0*/  ISETP.GE.AND P3, PT, R16, R194, PT ;  /* 0x000000c21000720c */ /* 0x000fe20003f66270 */
[----:B------:R-:W-:Y:S01]  /*5ab0*/  FFMA.FTZ R21, R0, R21, R91 ;  /* 0x0000001500157223 */ /* 0x000fe2000001005b */
[-C--:B------:R-:W-:Y:S01]  /*5ac0*/  ISETP.GE.AND P2, PT, R16, R193.reuse, PT ;  /* 0x000000c11000720c */ /* 0x080fe20003f46270 */
[----:B------:R-:W-:Y:S01]  /*5ad0*/  FMUL.FTZ R118, R118, UR10 ;  /* 0x0000000a76767c20 */ /* 0x000fe20008410000 */
[----:B------:R-:W-:Y:S01]  /*5ae0*/  I2FP.F32.S32 R16, R16 ;  /* 0x0000001000107245 */ /* 0x000fe20000201400 */
[----:B------:R-:W-:Y:S01]  /*5af0*/  MUFU.TANH R63, R63 ;  /* 0x0000003f003f7308 */ /* 0x000fe20000002400 */
[----:B---3--:R-:W-:Y:S01]  /*5b00*/  IADD3 R15, R8, 0x18, RZ ;  /* 0x00000018080f7810 */ /* 0x008fe20007ffe0ff */
[----:B------:R-:W-:Y:S01]  /*5b10*/  FMUL.FTZ R117, R117, UR10 ;  /* 0x0000000a75757c20 */ /* 0x000fe20008410000 */
[----:B------:R-:W-:Y:S01]  /*5b20*/  FSEL R26, R26, -INF , !P6 ;  /* 0xff8000001a1a7808 */ /* 0x000fe20007000000 */
[CC--:B------:R-:W-:Y:S01]  /*5b30*/  FFMA.FTZ R20, R0.reuse, R16.reuse, R79 ;  /* 0x0000001000147223 */ /* 0x0c0fe2000001004f */
[----:B------:R-:W-:Y:S01]  /*5b40*/  FFMA.FTZ R19, R0, R16, R93 ;  /* 0x0000001000137223 */ /* 0x000fe2000001005d */
[----:B------:R-:W-:Y:S01]  /*5b50*/  FSEL R21, R21, -INF , !P4 ;  /* 0xff80000015157808 */ /* 0x000fe20006000000 */
[----:B------:R-:W-:Y:S01]  /*5b60*/  FMUL.FTZ R119, R119, UR10 ;  /* 0x0000000a77777c20 */ /* 0x000fe20008410000 */
[CC--:B------:R-:W-:Y:S01]  /*5b70*/  ISETP.GE.AND P6, PT, R15.reuse, R194.reuse, PT ;  /* 0x000000c20f00720c */ /* 0x0c0fe20003fc6270 */
[----:B------:R-:W-:Y:S01]  /*5b80*/  MUFU.TANH R75, R56 ;  /* 0x00000038004b7308 */ /* 0x000fe20000002400 */
[----:B------:R-:W-:Y:S01]  /*5b90*/  ISETP.GE.AND P4, PT, R15, R193, PT ;  /* 0x000000c10f00720c */ /* 0x000fe20003f86270 */
[----:B------:R-:W-:Y:S01]  /*5ba0*/  FMUL.FTZ R123, R123, UR10 ;  /* 0x0000000a7b7b7c20 */ /* 0x000fe20008410000 */
[----:B------:R-:W-:Y:S01]  /*5bb0*/  I2FP.F32.S32 R15, R15 ;  /* 0x0000000f000f7245 */ /* 0x000fe20000201400 */
[----:B------:R-:W-:Y:S01]  /*5bc0*/  FMUL.FTZ R113, R113, UR10 ;  /* 0x0000000a71717c20 */ /* 0x000fe20008410000 */
[----:B------:R-:W-:Y:S01]  /*5bd0*/  FSEL R20, R20, -INF , !P3 ;  /* 0xff80000014147808 */ /* 0x000fe20005800000 */
[----:B------:R-:W-:Y:S01]  /*5be0*/  FMUL.FTZ R115, R115, UR10 ;  /* 0x0000000a73737c20 */ /* 0x000fe20008410000 */
[----:B------:R-:W-:Y:S01]  /*5bf0*/  FSEL R19, R19, -INF , !P2 ;  /* 0xff80000013137808 */ /* 0x000fe20005000000 */
[----:B------:R-:W3:Y:S01]  /*5c00*/  MUFU.TANH R27, R27 ;  /* 0x0000001b001b7308 */ /* 0x000ee20000002400 */
[----:B--2---:R-:W-:Y:S01]  /*5c10*/  I2FP.F32.S32 R14, R7 ;  /* 0x00000007000e7245 */ /* 0x004fe20000201400 */
[-C--:B------:R-:W-:Y:S01]  /*5c20*/  FFMA.FTZ R16, R0, R15.reuse, R73 ;  /* 0x0000000f00107223 */ /* 0x080fe20000010049 */
[----:B------:R-:W-:Y:S01]  /*5c30*/  ISETP.GE.AND P3, PT, R30, R194, PT ;  /* 0x000000c21e00720c */ /* 0x000fe20003f66270 */
[----:B-1----:R-:W-:Y:S01]  /*5c40*/  FFMA.FTZ R15, R0, R15, R95 ;  /* 0x0000000f000f7223 */ /* 0x002fe2000001005f */
[-C--:B------:R-:W-:Y:S01]  /*5c50*/  ISETP.GE.AND P2, PT, R30, R193.reuse, PT ;  /* 0x000000c11e00720c */ /* 0x080fe20003f46270 */
[----:B------:R-:W-:Y:S01]  /*5c60*/  FFMA.FTZ R18, R0, R14, R69 ;  /* 0x0000000e00127223 */ /* 0x000fe20000010045 */
[----:B------:R-:W-:Y:S01]  /*5c70*/  I2FP.F32.S32 R30, R30 ;  /* 0x0000001e001e7245 */ /* 0x000fe20000201400 */
[----:B------:R-:W-:Y:S01]  /*5c80*/  MUFU.TANH R77, R47 ;  /* 0x0000002f004d7308 */ /* 0x000fe20000002400 */
[----:B------:R-:W-:Y:S01]  /*5c90*/  FSEL R22, R22, -INF , !P5 ;  /* 0xff80000016167808 */ /* 0x000fe20006800000 */
[C---:B------:R-:W-:Y:S01]  /*5ca0*/  FFMA.FTZ R17, R0.reuse, R14, R71 ;  /* 0x0000000e00117223 */ /* 0x040fe20000010047 */
[----:B------:R-:W-:Y:S01]  /*5cb0*/  FSEL R23, R23, -INF , !P1 ;  /* 0xff80000017177808 */ /* 0x000fe20004800000 */
[----:B----4-:R-:W-:Y:S01]  /*5cc0*/  FFMA.FTZ R14, R0, R30, R65 ;  /* 0x0000001e000e7223 */ /* 0x010fe20000010041 */
[C---:B------:R-:W-:Y:S01]  /*5cd0*/  ISETP.GE.AND P5, PT, R7.reuse, R194, PT ;  /* 0x000000c20700720c */ /* 0x040fe20003fa6270 */
[----:B------:R-:W-:Y:S01]  /*5ce0*/  FMUL.FTZ R108, R108, UR10 ;  /* 0x0000000a6c6c7c20 */ /* 0x000fe20008410000 */
[-C--:B------:R-:W-:Y:S01]  /*5cf0*/  ISETP.GE.AND P1, PT, R7, R193.reuse, PT ;  /* 0x000000c10700720c */ /* 0x080fe20003f26270 */
[----:B------:R1:W-:Y:S01]  /*5d00*/  MUFU.TANH R47, R12 ;  /* 0x0000000c002f7308 */ /* 0x0003e20000002400 */
[----:B------:R-:W-:Y:S01]  /*5d10*/  FFMA.FTZ R7, R0, R30, R29 ;  /* 0x0000001e00077223 */ /* 0x000fe2000001001d */
[----:B------:R-:W-:Y:S01]  /*5d20*/  FSEL R16, R16, -INF , !P6 ;  /* 0xff80000010107808 */ /* 0x000fe20007000000 */
[----:B------:R-:W-:Y:S01]  /*5d30*/  FMUL.FTZ R110, R110, UR10 ;  /* 0x0000000a6e6e7c20 */ /* 0x000fe20008410000 */
[----:B------:R-:W-:Y:S01]  /*5d40*/  FSEL R15, R15, -INF , !P4 ;  /* 0xff8000000f0f7808 */ /* 0x000fe20006000000 */
[----:B------:R-:W-:Y:S01]  /*5d50*/  FMUL.FTZ R112, R112, UR10 ;  /* 0x0000000a70707c20 */ /* 0x000fe20008410000 */
[CC--:B------:R-:W-:Y:S01]  /*5d60*/  ISETP.GE.AND P6, PT, R43.reuse, R194.reuse, PT ;  /* 0x000000c22b00720c */ /* 0x0c0fe20003fc6270 */
[----:B------:R-:W-:Y:S01]  /*5d70*/  FMUL.FTZ R114, R114, UR10 ;  /* 0x0000000a72727c20 */ /* 0x000fe20008410000 */
[----:B------:R-:W-:Y:S01]  /*5d80*/  ISETP.GE.AND P4, PT, R43, R193, PT ;  /* 0x000000c12b00720c */ /* 0x000fe20003f86270 */
[----:B------:R-:W-:Y:S01]  /*5d90*/  MUFU.TANH R31, R31 ;  /* 0x0000001f001f7308 */ /* 0x000fe20000002400 */
[----:B------:R-:W-:Y:S01]  /*5da0*/  I2FP.F32.S32 R43, R43 ;  /* 0x0000002b002b7245 */ /* 0x000fe20000201400 */
[----:B------:R-:W-:Y:S01]  /*5db0*/  FMUL.FTZ R104, R104, UR10 ;  /* 0x0000000a68687c20 */ /* 0x000fe20008410000 */
[----:B------:R-:W-:Y:S01]  /*5dc0*/  FSEL R14, R14, -INF , !P3 ;  /* 0xff8000000e0e7808 */ /* 0x000fe20005800000 */
[----:B------:R-:W-:Y:S01]  /*5dd0*/  FMUL.FTZ R109, R109, UR10 ;  /* 0x0000000a6d6d7c20 */ /* 0x000fe20008410000 */
[----:B------:R-:W-:Y:S01]  /*5de0*/  FSEL R7, R7, -INF , !P2 ;  /* 0xff80000007077808 */ /* 0x000fe20005000000 */
[----:B------:R-:W-:Y:S01]  /*5df0*/  FMUL.FTZ R111, R111, UR10 ;  /* 0x0000000a6f6f7c20 */ /* 0x000fe20008410000 */
[C---:B------:R-:W-:Y:S01]  /*5e00*/  IADD3 R147, R8.reuse, 0x30, RZ ;  /* 0x0000003008937810 */ /* 0x040fe20007ffe0ff */
[----:B-1----:R-:W-:Y:S01]  /*5e10*/  VIADD R12, R8, 0x28 ;  /* 0x00000028080c7836 */ /* 0x002fe20000000000 */
[----:B------:R-:W1:Y:S01]  /*5e20*/  MUFU.TANH R67, R62 ;  /* 0x0000003e00437308 */ /* 0x000e620000002400 */
[----:B------:R-:W-:Y:S01]  /*5e30*/  FSEL R18, R18, -INF , !P5 ;  /* 0xff80000012127808 */ /* 0x000fe20006800000 */
[----:B------:R-:W-:Y:S01]  /*5e40*/  FMUL.FTZ R105, R105, UR10 ;  /* 0x0000000a69697c20 */ /* 0x000fe20008410000 */
[----:B------:R-:W-:Y:S01]  /*5e50*/  FSEL R17, R17, -INF , !P1 ;  /* 0xff80000011117808 */ /* 0x000fe20004800000 */
[----:B------:R-:W-:Y:S01]  /*5e60*/  FMUL.FTZ R106, R106, UR10 ;  /* 0x0000000a6a6a7c20 */ /* 0x000fe20008410000 */
[C---:B------:R-:W-:Y:S01]  /*5e70*/  ISETP.GE.AND P3, PT, R12.reuse, R194, PT ;  /* 0x000000c20c00720c */ /* 0x040fe20003f66270 */
[----:B------:R-:W-:Y:S01]  /*5e80*/  FMUL.FTZ R107, R107, UR10 ;  /* 0x0000000a6b6b7c20 */ /* 0x000fe20008410000 */
[----:B------:R-:W-:Y:S01]  /*5e90*/  ISETP.GE.AND P2, PT, R12, R193, PT ;  /* 0x000000c10c00720c */ /* 0x000fe20003f46270 */
[----:B------:R-:W2:Y:S01]  /*5ea0*/  MUFU.TANH R13, R52 ;  /* 0x00000034000d7308 */ /* 0x000ea20000002400 */
[----:B------:R-:W-:-:S02]  /*5eb0*/  I2FP.F32.S32 R12, R12 ;  /* 0x0000000c000c7245 */ /* 0x000fc40000201400 */
[C---:B------:R-:W-:Y:S02]  /*5ec0*/  ISETP.GE.AND P5, PT, R28.reuse, R194, PT ;  /* 0x000000c21c00720c */ /* 0x040fe40003fa6270 */
[----:B------:R-:W-:Y:S01]  /*5ed0*/  ISETP.GE.AND P1, PT, R28, R193, PT ;  /* 0x000000c11c00720c */ /* 0x000fe20003f26270 */
[----:B---3--:R-:W-:Y:S01]  /*5ee0*/  FFMA.FTZ R27, R0, R12, R27 ;  /* 0x0000000c001b7223 */ /* 0x008fe2000001001b */
[----:B------:R-:W-:Y:S01]  /*5ef0*/  I2FP.F32.S32 R28, R28 ;  /* 0x0000001c001c7245 */ /* 0x000fe20000201400 */
[----:B------:R-:W-:Y:S01]  /*5f00*/  MUFU.TANH R9, R9 ;  /* 0x0000000900097308 */ /* 0x000fe20000002400 */
[----:B------:R-:W-:Y:S02]  /*5f10*/  IADD3 R157, R8, 0x60, RZ ;  /* 0x00000060089d7810 */ /* 0x000fe40007ffe0ff */
[----:B------:R-:W-:Y:S01]  /*5f20*/  FSEL R143, R27, -INF , !P2 ;  /* 0xff8000001b8f7808 */ /* 0x000fe20005000000 */
[----:B-1----:R-:W-:-:S04]  /*5f30*/  FFMA.FTZ R67, R0, R28, R67 ;  /* 0x0000001c00437223 */ /* 0x002fc80000010043 */
[----:B------:R-:W1:Y:S01]  /*5f40*/  MUFU.TANH R11, R11 ;  /* 0x0000000b000b7308 */ /* 0x000e620000002400 */
[----:B------:R-:W-:-:S07]  /*5f50*/  FSEL R145, R67, -INF , !P1 ;  /* 0xff80000043917808 */ /* 0x000fce0004800000 */
[----:B------:R3:W-:Y:S08]  /*5f60*/  MUFU.TANH R83, R46 ;  /* 0x0000002e00537308 */ /* 0x0007f00000002400 */
[----:B------:R4:W-:Y:S08]  /*5f70*/  MUFU.TANH R53, R44 ;  /* 0x0000002c00357308 */ /* 0x0009f00000002400 */
[----:B------:R-:W-:Y:S01]  /*5f80*/  MUFU.TANH R57, R57 ;  /* 0x0000003900397308 */ /* 0x000fe20000002400 */
[CC--:B---3--:R-:W-:Y:S01]  /*5f90*/  FFMA.FTZ R46, R0.reuse, R43.reuse, R61 ;  /* 0x0000002b002e7223 */ /* 0x0c8fe2000001003d */
[----:B------:R-:W-:-:S04]  /*5fa0*/  FFMA.FTZ R43, R0, R43, R63 ;  /* 0x0000002b002b7223 */ /* 0x000fc8000001003f */
[----:B------:R-:W-:Y:S02]  /*5fb0*/  FSEL R46, R46, -INF , !P6 ;  /* 0xff8000002e2e7808 */ /* 0x000fe40007000000 */
[----:B------:R-:W-:Y:S01]  /*5fc0*/  FSEL R43, R43, -INF , !P4 ;  /* 0xff8000002b2b7808 */ /* 0x000fe20006000000 */
[----:B----4-:R-:W-:Y:S01]  /*5fd0*/  FFMA.FTZ R44, R0, R12, R75 ;  /* 0x0000000c002c7223 */ /* 0x010fe2000001004b */
[----:B------:R-:W-:Y:S01]  /*5fe0*/  VIADD R12, R8, 0x31 ;  /* 0x00000031080c7836 */ /* 0x000fe20000000000 */
[----:B------:R-:W-:Y:S01]  /*5ff0*/  MUFU.TANH R59, R59 ;  /* 0x0000003b003b7308 */ /* 0x000fe20000002400 */
[C---:B------:R-:W-:Y:S02]  /*6000*/  ISETP.GE.AND P6, PT, R147.reuse, R194, PT ;  /* 0x000000c29300720c */ /* 0x040fe40003fc6270 */
[----:B------:R-:W-:Y:S02]  /*6010*/  ISETP.GE.AND P4, PT, R147, R193, PT ;  /* 0x000000c19300720c */ /* 0x000fe40003f86270 */
[----:B------:R-:W-:-:S02]  /*6020*/  FSEL R44, R44, -INF , !P3 ;  /* 0xff8000002c2c7808 */ /* 0x000fc40005800000 */
[----:B------:R-:W-:Y:S01]  /*6030*/  I2FP.F32.S32 R147, R147 ;  /* 0x0000009300937245 */ /* 0x000fe20000201400 */
[----:B------:R3:W-:Y:S01]  /*6040*/  MUFU.TANH R45, R48 ;  /* 0x00000030002d7308 */ /* 0x0007e20000002400 */
[C---:B------:R-:W-:Y:S02]  /*6050*/  ISETP.GE.AND P3, PT, R12.reuse, R194, PT ;  /* 0x000000c20c00720c */ /* 0x040fe40003f66270 */
[----:B------:R-:W-:Y:S01]  /*6060*/  ISETP.GE.AND P2, PT, R12, R193, PT ;  /* 0x000000c10c00720c */ /* 0x000fe20003f46270 */
[CC--:B--2---:R-:W-:Y:S01]  /*6070*/  FFMA.FTZ R13, R0.reuse, R147.reuse, R13 ;  /* 0x00000093000d7223 */ /* 0x0c4fe2000001000d */
[----:B------:R-:W-:Y:S01]  /*6080*/  I2FP.F32.S32 R12, R12 ;  /* 0x0000000c000c7245 */ /* 0x000fe20000201400 */
[C---:B-1----:R-:W-:Y:S02]  /*6090*/  FFMA.FTZ R147, R0.reuse, R147, R11 ;  /* 0x0000009300937223 */ /* 0x042fe4000001000b */
[----:B------:R-:W1:Y:S01]  /*60a0*/  MUFU.TANH R51, R51 ;  /* 0x0000003300337308 */ /* 0x000e620000002400 */
[----:B------:R-:W-:Y:S01]  /*60b0*/  FSEL R150, R13, -INF , !P6 ;  /* 0xff8000000d967808 */ /* 0x000fe20007000000 */
[-C--:B------:R-:W-:Y:S01]  /*60c0*/  FFMA.FTZ R144, R0, R12.reuse, R9 ;  /* 0x0000000c00907223 */ /* 0x080fe20000010009 */
[----:B------:R-:W-:Y:S01]  /*60d0*/  VIADD R9, R8, 0x39 ;  /* 0x0000003908097836 */ /* 0x000fe20000000000 */
[----:B------:R-:W-:Y:S01]  /*60e0*/  FSEL R147, R147, -INF , !P4 ;  /* 0xff80000093937808 */ /* 0x000fe20006000000 */
[----:B------:R-:W-:Y:S01]  /*60f0*/  FFMA.FTZ R33, R0, R12, R33 ;  /* 0x0000000c00217223 */ /* 0x000fe20000010021 */
[----:B------:R-:W-:Y:S01]  /*6100*/  VIADD R12, R8, 0x40 ;  /* 0x00000040080c7836 */ /* 0x000fe20000000000 */
[----:B------:R-:W-:Y:S01]  /*6110*/  FSEL R144, R144, -INF , !P3 ;  /* 0xff80000090907808 */ /* 0x000fe20005800000 */
[----:B------:R2:W-:Y:S01]  /*6120*/  MUFU.TANH R29, R10 ;  /* 0x0000000a001d7308 */ /* 0x0005e20000002400 */
[----:B---3--:R-:W-:Y:S01]  /*6130*/  FFMA.FTZ R48, R0, R28, R31 ;  /* 0x0000001c00307223 */ /* 0x008fe2000001001f */
[----:B------:R-:W-:Y:S01]  /*6140*/  VIADD R28, R8, 0x29 ;  /* 0x00000029081c7836 */ /* 0x000fe20000000000 */
[----:B------:R-:W-:-:S02]  /*6150*/  ISETP.GE.AND P6, PT, R9, R194, PT ;  /* 0x000000c20900720c */ /* 0x000fc40003fc6270 */
[----:B------:R-:W-:Y:S02]  /*6160*/  ISETP.GE.AND P4, PT, R9, R193, PT ;  /* 0x000000c10900720c */ /* 0x000fe40003f86270 */
[----:B------:R-:W-:Y:S01]  /*6170*/  I2FP.F32.S32 R9, R9 ;  /* 0x0000000900097245 */ /* 0x000fe20000201400 */
[----:B------:R-:W3:Y:S01]  /*6180*/  MUFU.TANH R49, R50 ;  /* 0x0000003200317308 */ /* 0x000ee20000002400 */
[----:B------:R-:W-:Y:S02]  /*6190*/  FSEL R48, R48, -INF , !P5 ;  /* 0xff80000030307808 */ /* 0x000fe40006800000 */
[----:B------:R-:W-:Y:S01]  /*61a0*/  ISETP.GE.AND P5, PT, R28, R194, PT ;  /* 0x000000c21c00720c */ /* 0x000fe20003fa6270 */
[----:B------:R-:W-:Y:S01]  /*61b0*/  FFMA.FTZ R35, R0, R9, R35 ;  /* 0x0000000900237223 */ /* 0x000fe20000010023 */
[----:B------:R-:W-:Y:S01]  /*61c0*/  ISETP.GE.AND P1, PT, R28, R193, PT ;  /* 0x000000c11c00720c */ /* 0x000fe20003f26270 */
[----:B-1----:R-:W-:Y:S01]  /*61d0*/  FFMA.FTZ R51, R0, R9, R51 ;  /* 0x0000000900337223 */ /* 0x002fe20000010033 */
[----:B------:R-:W-:Y:S01]  /*61e0*/  FSEL R161, R33, -INF , !P2 ;  /* 0xff80000021a17808 */ /* 0x000fe20005000000 */
[----:B------:R-:W1:Y:S01]  /*61f0*/  MUFU.TANH R69, R32 ;  /* 0x0000002000457308 */ /* 0x000e620000002400 */
[----:B--2---:R-:W-:Y:S01]  /*6200*/  I2FP.F32.S32 R10, R28 ;  /* 0x0000001c000a7245 */ /* 0x004fe20000201400 */
[----:B------:R-:W-:Y:S01]  /*6210*/  VIADD R28, R8, 0x51 ;  /* 0x00000051081c7836 */ /* 0x000fe20000000000 */
[----:B------:R-:W-:-:S02]  /*6220*/  ISETP.GE.AND P3, PT, R12, R194, PT ;  /* 0x000000c20c00720c */ /* 0x000fc40003f66270 */
[----:B------:R-:W-:Y:S01]  /*6230*/  ISETP.GE.AND P2, PT, R12, R193, PT ;  /* 0x000000c10c00720c */ /* 0x000fe20003f46270 */
[CC--:B------:R-:W-:Y:S01]  /*6240*/  FFMA.FTZ R42, R0.reuse, R10.reuse, R57 ;  /* 0x0000000a002a7223 */ /* 0x0c0fe20000010039 */
[----:B------:R-:W-:Y:S01]  /*6250*/  FFMA.FTZ R39, R0, R10, R59 ;  /* 0x0000000a00277223 */ /* 0x000fe2000001003b */
[----:B------:R-:W2:Y:S01]  /*6260*/  MUFU.TANH R71, R34 ;  /* 0x0000002200477308 */ /* 0x000ea20000002400 */
[C---:B------:R-:W-:Y:S01]  /*6270*/  VIADD R10, R8.reuse, 0x38 ;  /* 0x00000038080a7836 */ /* 0x040fe20000000000 */
[----:B------:R-:W-:Y:S02]  /*6280*/  IADD3 R13, R8, 0x48, RZ ;  /* 0x00000048080d7810 */ /* 0x000fe40007ffe0ff */
[----:B------:R-:W-:Y:S02]  /*6290*/  FSEL R42, R42, -INF , !P5 ;  /* 0xff8000002a2a7808 */ /* 0x000fe40006800000 */
[----:B------:R-:W-:Y:S02]  /*62a0*/  FSEL R39, R39, -INF , !P1 ;  /* 0xff80000027277808 */ /* 0x000fe40004800000 */
[----:B------:R-:W-:Y:S01]  /*62b0*/  I2FP.F32.S32 R12, R12 ;  /* 0x0000000c000c7245 */ /* 0x000fe20000201400 */
[----:B------:R-:W4:Y:S01]  /*62c0*/  MUFU.TANH R125, R125 ;  /* 0x0000007d007d7308 */ /* 0x000f220000002400 */
[----:B------:R-:W-:-:S02]  /*62d0*/  ISETP.GE.AND P5, PT, R10, R194, PT ;  /* 0x000000c20a00720c */ /* 0x000fc40003fa6270 */
[----:B------:R-:W-:Y:S01]  /*62e0*/  ISETP.GE.AND P1, PT, R10, R193, PT ;  /* 0x000000c10a00720c */ /* 0x000fe20003f26270 */
[C---:B------:R-:W-:Y:S01]  /*62f0*/  FFMA.FTZ R53, R0.reuse, R12, R53 ;  /* 0x0000000c00357223 */ /* 0x040fe20000010035 */
[----:B------:R-:W-:Y:S01]  /*6300*/  I2FP.F32.S32 R10, R10 ;  /* 0x0000000a000a7245 */ /* 0x000fe20000201400 */
[----:B------:R-:W-:Y:S01]  /*6310*/  FFMA.FTZ R83, R0, R12, R83 ;  /* 0x0000000c00537223 */ /* 0x000fe20000010053 */
[----:B------:R-:W-:Y:S01]  /*6320*/  FSEL R146, R35, -INF , !P6 ;  /* 0xff80000023927808 */ /* 0x000fe20007000000 */
[----:B------:R-:W4:Y:S01]  /*6330*/  MUFU.TANH R127, R127 ;  /* 0x0000007f007f7308 */ /* 0x000f220000002400 */
[----:B------:R-:W-:Y:S01]  /*6340*/  I2FP.F32.S32 R35, R13 ;  /* 0x0000000d00237245 */ /* 0x000fe20000201400 */
[----:B------:R-:W-:Y:S02]  /*6350*/  VIADD R12, R8, 0x49 ;  /* 0x00000049080c7836 */ /* 0x000fe40000000000 */
[CC--:B------:R-:W-:Y:S01]  /*6360*/  FFMA.FTZ R45, R0.reuse, R10.reuse, R45 ;  /* 0x0000000a002d7223 */ /* 0x0c0fe2000001002d */
[----:B---3--:R-:W-:Y:S01]  /*6370*/  FFMA.FTZ R49, R0, R10, R49 ;  /* 0x0000000a00317223 */ /* 0x008fe20000010031 */
[----:B------:R-:W-:-:S02]  /*6380*/  VIADD R10, R8, 0x41 ;  /* 0x00000041080a7836 */ /* 0x000fc40000000000 */
[CC--:B-1----:R-:W-:Y:S01]  /*6390*/  FFMA.FTZ R69, R0.reuse, R35.reuse, R69 ;  /* 0x0000002300457223 */ /* 0x0c2fe20000010045 */
[----:B------:R-:W-:Y:S01]  /*63a0*/  FSEL R153, R51, -INF , !P4 ;  /* 0xff80000033997808 */ /* 0x000fe20006000000 */
[----:B--2---:R-:W-:Y:S01]  /*63b0*/  FFMA.FTZ R35, R0, R35, R71 ;  /* 0x0000002300237223 */ /* 0x004fe20000010047 */
[CC--:B------:R-:W-:Y:S01]  /*63c0*/  ISETP.GE.AND P6, PT, R13.reuse, R194.reuse, PT ;  /* 0x000000c20d00720c */ /* 0x0c0fe20003fc6270 */
[----:B------:R-:W1:Y:S01]  /*63d0*/  MUFU.TANH R27, R120 ;  /* 0x00000078001b7308 */ /* 0x000e620000002400 */
[-C--:B------:R-:W-:Y:S02]  /*63e0*/  ISETP.GE.AND P4, PT, R13, R193.reuse, PT ;  /* 0x000000c10d00720c */ /* 0x080fe40003f86270 */
[----:B------:R-:W-:Y:S02]  /*63f0*/  FSEL R166, R53, -INF , !P3 ;  /* 0xff80000035a67808 */ /* 0x000fe40005800000 */
[----:B------:R-:W-:Y:S02]  /*6400*/  FSEL R163, R83, -INF , !P2 ;  /* 0xff80000053a37808 */ /* 0x000fe40005000000 */
[C---:B------:R-:W-:Y:S01]  /*6410*/  ISETP.GE.AND P3, PT, R12.reuse, R194, PT ;  /* 0x000000c20c00720c */ /* 0x040fe20003f66270 */
[----:B------:R-:W2:Y:S01]  /*6420*/  MUFU.TANH R11, R122 ;  /* 0x0000007a000b7308 */ /* 0x000ea20000002400 */
[----:B------:R-:W-:-:S02]  /*6430*/  ISETP.GE.AND P2, PT, R12, R193, PT ;  /* 0x000000c10c00720c */ /* 0x000fc40003f46270 */
[----:B------:R-:W-:Y:S02]  /*6440*/  FSEL R148, R45, -INF , !P5 ;  /* 0xff8000002d947808 */ /* 0x000fe40006800000 */
[----:B------:R-:W-:Y:S02]  /*6450*/  FSEL R159, R49, -INF , !P1 ;  /* 0xff800000319f7808 */ /* 0x000fe40004800000 */
[----:B------:R-:W-:Y:S01]  /*6460*/  I2FP.F32.S32 R12, R12 ;  /* 0x0000000c000c7245 */ /* 0x000fe20000201400 */
[----:B------:R-:W3:Y:S01]  /*6470*/  MUFU.TANH R31, R124 ;  /* 0x0000007c001f7308 */ /* 0x000ee20000002400 */
[C---:B------:R-:W-:Y:S02]  /*6480*/  ISETP.GE.AND P5, PT, R10.reuse, R194, PT ;  /* 0x000000c20a00720c */ /* 0x040fe40003fa6270 */
[-C--:B------:R-:W-:Y:S01]  /*6490*/  ISETP.GE.AND P1, PT, R10, R193.reuse, PT ;  /* 0x000000c10a00720c */ /* 0x080fe20003f26270 */
[C---:B------:R-:W-:Y:S01]  /*64a0*/  FFMA.FTZ R47, R0.reuse, R12, R47 ;  /* 0x0000000c002f7223 */ /* 0x040fe2000001002f */
[----:B------:R-:W-:Y:S01]  /*64b0*/  I2FP.F32.S32 R10, R10 ;  /* 0x0000000a000a7245 */ /* 0x000fe20000201400 */
[----:B------:R-:W-:Y:S01]  /*64c0*/  FFMA.FTZ R33, R0, R12, R29 ;  /* 0x0000000c00217223 */ /* 0x000fe2000001001d */
[----:B------:R-:W-:Y:S01]  /*64d0*/  FSEL R164, R69, -INF , !P6 ;  /* 0xff80000045a47808 */ /* 0x000fe20007000000 */
[----:B------:R-:W3:Y:S01]  /*64e0*/  MUFU.TANH R57, R126 ;  /* 0x0000007e00397308 */ /* 0x000ee20000002400 */
[----:B------:R-:W-:Y:S01]  /*64f0*/  FSEL R35, R35, -INF , !P4 ;  /* 0xff80000023237808 */ /* 0x000fe20006000000 */
[----:B------:R-:W-:Y:S01]  /*6500*/  VIADD R12, R8, 0x58 ;  /* 0x00000058080c7836 */ /* 0x000fe20000000000 */
[----:B------:R-:W-:Y:S01]  /*6510*/  ISETP.GE.AND P6, PT, R28, R194, PT ;  /* 0x000000c21c00720c */ /* 0x000fe20003fc6270 */
[-C--:B------:R-:W-:Y:S01]  /*6520*/  FFMA.FTZ R55, R0, R10.reuse, R55 ;  /* 0x0000000a00377223 */ /* 0x080fe20000010037 */
[----:B------:R-:W-:Y:S01]  /*6530*/  ISETP.GE.AND P4, PT, R28, R193, PT ;  /* 0x000000c11c00720c */ /* 0x000fe20003f86270 */
[----:B------:R-:W-:Y:S01]  /*6540*/  FFMA.FTZ R77, R0, R10, R77 ;  /* 0x0000000a004d7223 */ /* 0x000fe2000001004d */
[----:B------:R-:W-:Y:S01]  /*6550*/  I2FP.F32.S32 R28, R28 ;  /* 0x0000001c001c7245 */ /* 0x000fe20000201400 */
[----:B------:R-:W3:Y:S01]  /*6560*/  MUFU.TANH R9, R116 ;  /* 0x0000007400097308 */ /* 0x000ee20000002400 */
[----:B------:R-:W-:Y:S01]  /*6570*/  VIADD R10, R8, 0x50 ;  /* 0x00000050080a7836 */ /* 0x000fe20000000000 */
[----:B------:R-:W-:-:S02]  /*6580*/  FSEL R162, R47, -INF , !P3 ;  /* 0xff8000002fa27808 */ /* 0x000fc40005800000 */
[CC--:B----4-:R-:W-:Y:S01]  /*6590*/  FFMA.FTZ R34, R0.reuse, R28.reuse, R125 ;  /* 0x0000001c00227223 */ /* 0x0d0fe2000001007d */
[----:B------:R-:W-:Y:S01]  /*65a0*/  FFMA.FTZ R127, R0, R28, R127 ;  /* 0x0000001c007f7223 */ /* 0x000fe2000001007f */
[----:B------:R-:W-:Y:S02]  /*65b0*/  FSEL R33, R33, -INF , !P2 ;  /* 0xff80000021217808 */ /* 0x000fe40005000000 */
[----:B------:R-:W4:Y:S01]  /*65c0*/  MUFU.TANH R13, R118 ;  /* 0x00000076000d7308 */ /* 0x000f220000002400 */
[C---:B------:R-:W-:Y:S02]  /*65d0*/  ISETP.GE.AND P3, PT, R12.reuse, R194, PT ;  /* 0x000000c20c00720c */ /* 0x040fe40003f66270 */
[----:B------:R-:W-:Y:S02]  /*65e0*/  ISETP.GE.AND P2, PT, R12, R193, PT ;  /* 0x000000c10c00720c */ /* 0x000fe40003f46270 */
[----:B------:R-:W-:Y:S02]  /*65f0*/  FSEL R160, R55, -INF , !P5 ;  /* 0xff80000037a07808 */ /* 0x000fe40006800000 */
[----:B------:R-:W-:Y:S01]  /*6600*/  FSEL R165, R77, -INF , !P1 ;  /* 0xff8000004da57808 */ /* 0x000fe20004800000 */
[----:B------:R-:W4:Y:S01]  /*6610*/  MUFU.TANH R117, R117 ;  /* 0x0000007500757308 */ /* 0x000f220000002400 */
[----:B------:R-:W-:-:S02]  /*6620*/  I2FP.F32.S32 R12, R12 ;  /* 0x0000000c000c7245 */ /* 0x000fc40000201400 */
[C---:B------:R-:W-:Y:S02]  /*6630*/  ISETP.GE.AND P5, PT, R10.reuse, R194, PT ;  /* 0x000000c20a00720c */ /* 0x040fe40003fa6270 */
[-C--:B------:R-:W-:Y:S01]  /*6640*/  ISETP.GE.AND P1, PT, R10, R193.reuse, PT ;  /* 0x000000c10a00720c */ /* 0x080fe20003f26270 */
[----:B-1----:R-:W-:Y:S01]  /*6650*/  FFMA.FTZ R27, R0, R12, R27 ;  /* 0x0000000c001b7223 */ /* 0x002fe2000001001b */
[----:B------:R-:W-:Y:S01]  /*6660*/  I2FP.F32.S32 R10, R10 ;  /* 0x0000000a000a7245 */ /* 0x000fe20000201400 */
[----:B------:R-:W1:Y:S01]  /*6670*/  MUFU.TANH R119, R119 ;  /* 0x0000007700777308 */ /* 0x000e620000002400 */
[----:B------:R-:W-:Y:S01]  /*6680*/  FSEL R34, R34, -INF , !P6 ;  /* 0xff80000022227808 */ /* 0x000fe20007000000 */
[----:B--2---:R-:W-:Y:S01]  /*6690*/  FFMA.FTZ R169, R0, R12, R11 ;  /* 0x0000000c00a97223 */ /* 0x004fe2000001000b */
[----:B------:R-:W-:Y:S01]  /*66a0*/  FSEL R171, R127, -INF , !P4 ;  /* 0xff8000007fab7808 */ /* 0x000fe20006000000 */
[----:B------:R-:W-:Y:S01]  /*66b0*/  VIADD R12, R8, 0x61 ;  /* 0x00000061080c7836 */ /* 0x000fe20000000000 */
[C---:B------:R-:W-:Y:S01]  /*66c0*/  ISETP.GE.AND P6, PT, R157.reuse, R194, PT ;  /* 0x000000c29d00720c */ /* 0x040fe20003fc6270 */
[CC--:B---3--:R-:W-:Y:S01]  /*66d0*/  FFMA.FTZ R31, R0.reuse, R10.reuse, R31 ;  /* 0x0000000a001f7223 */ /* 0x0c8fe2000001001f */
[----:B------:R-:W-:Y:S01]  /*66e0*/  ISETP.GE.AND P4, PT, R157, R193, PT ;  /* 0x000000c19d00720c */ /* 0x000fe20003f86270 */
[----:B------:R-:W2:Y:S01]  /*66f0*/  MUFU.TANH R121, R121 ;  /* 0x0000007900797308 */ /* 0x000ea20000002400 */
[----:B------:R-:W-:Y:S01]  /*6700*/  I2FP.F32.S32 R157, R157 ;  /* 0x0000009d009d7245 */ /* 0x000fe20000201400 */
[----:B------:R-:W-:Y:S01]  /*6710*/  FFMA.FTZ R57, R0, R10, R57 ;  /* 0x0000000a00397223 */ /* 0x000fe20000010039 */
[C---:B------:R-:W-:Y:S01]  /*6720*/  VIADD R10, R8.reuse, 0x59 ;  /* 0x00000059080a7836 */ /* 0x040fe20000000000 */
[----:B------:R-:W-:Y:S01]  /*6730*/  FSEL R32, R27, -INF , !P3 ;  /* 0xff8000001b207808 */ /* 0x000fe20005800000 */
[----:B------:R-:W-:-:S02]  /*6740*/  VIADD R27, R8, 0x70 ;  /* 0x00000070081b7836 */ /* 0x000fc40000000000 */
[CC--:B------:R-:W-:Y:S01]  /*6750*/  FFMA.FTZ R9, R0.reuse, R157.reuse, R9 ;  /* 0x0000009d00097223 */ /* 0x0c0fe20000010009 */
[----:B------:R-:W-:Y:S01]  /*6760*/  FSEL R169, R169, -INF , !P2 ;  /* 0xff800000a9a97808 */ /* 0x000fe20005000000 */
[----:B------:R-:W3:Y:S01]  /*6770*/  MUFU.TANH R123, R123 ;  /* 0x0000007b007b7308 */ /* 0x000ee20000002400 */
[----:B----4-:R-:W-:Y:S01]  /*6780*/  FFMA.FTZ R157, R0, R157, R13 ;  /* 0x0000009d009d7223 */ /* 0x010fe2000001000d */
[C---:B------:R-:W-:Y:S02]  /*6790*/  ISETP.GE.AND P3, PT, R12.reuse, R194, PT ;  /* 0x000000c20c00720c */ /* 0x040fe40003f66270 */
[----:B------:R-:W-:Y:S02]  /*67a0*/  ISETP.GE.AND P2, PT, R12, R193, PT ;  /* 0x000000c10c00720c */ /* 0x000fe40003f46270 */
[----:B------:R-:W-:Y:S02]  /*67b0*/  FSEL R168, R31, -INF , !P5 ;  /* 0xff8000001fa87808 */ /* 0x000fe40006800000 */
[----:B------:R-:W4:Y:S01]  /*67c0*/  MUFU.TANH R11, R108 ;  /* 0x0000006c000b7308 */ /* 0x000f220000002400 */
[----:B------:R-:W-:-:S02]  /*67d0*/  FSEL R173, R57, -INF , !P1 ;  /* 0xff80000039ad7808 */ /* 0x000fc40004800000 */
[----:B------:R-:W-:Y:S02]  /*67e0*/  I2FP.F32.S32 R12, R12 ;  /* 0x0000000c000c7245 */ /* 0x000fe40000201400 */
[C---:B------:R-:W-:Y:S02]  /*67f0*/  ISETP.GE.AND P5, PT, R10.reuse, R194, PT ;  /* 0x000000c20a00720c */ /* 0x040fe40003fa6270 */
[----:B------:R-:W-:Y:S01]  /*6800*/  ISETP.GE.AND P1, PT, R10, R193, PT ;  /* 0x000000c10a00720c */ /* 0x000fe20003f26270 */
[----:B------:R-:W4:Y:S01]  /*6810*/  MUFU.TANH R13, R110 ;  /* 0x0000006e000d7308 */ /* 0x000f220000002400 */
[----:B------:R-:W-:Y:S01]  /*6820*/  I2FP.F32.S32 R10, R10 ;  /* 0x0000000a000a7245 */ /* 0x000fe20000201400 */
[CC--:B------:R-:W-:Y:S01]  /*6830*/  FFMA.FTZ R117, R0.reuse, R12.reuse, R117 ;  /* 0x0000000c00757223 */ /* 0x0c0fe20000010075 */
[----:B-1----:R-:W-:Y:S01]  /*6840*/  FFMA.FTZ R119, R0, R12, R119 ;  /* 0x0000000c00777223 */ /* 0x002fe20000010077 */
[----:B------:R-:W-:Y:S01]  /*6850*/  VIADD R12, R8, 0x69 ;  /* 0x00000069080c7836 */ /* 0x000fe20000000000 */
[----:B------:R-:W-:Y:S01]  /*6860*/  FSEL R158, R9, -INF , !P6 ;  /* 0xff800000099e7808 */ /* 0x000fe20007000000 */
[CC--:B--2---:R-:W-:Y:S01]  /*6870*/  FFMA.FTZ R121, R0.reuse, R10.reuse, R121 ;  /* 0x0000000a00797223 */ /* 0x0c4fe20000010079 */
[----:B---3--:R-:W-:Y:S01]  /*6880*/  FFMA.FTZ R123, R0, R10, R123 ;  /* 0x0000000a007b7223 */ /* 0x008fe2000001007b */
[----:B------:R-:W1:Y:S01]  /*6890*/  MUFU.TANH R113, R113 ;  /* 0x0000007100717308 */ /* 0x000e620000002400 */
[----:B------:R-:W-:Y:S01]  /*68a0*/  VIADD R10, R8, 0x68 ;  /* 0x00000068080a7836 */ /* 0x000fe20000000000 */
[----:B------:R-:W-:-:S02]  /*68b0*/  FSEL R157, R157, -INF , !P4 ;  /* 0xff8000009d9d7808 */ /* 0x000fc40006000000 */
[C---:B------:R-:W-:Y:S02]  /*68c0*/  ISETP.GE.AND P6, PT, R12.reuse, R194, PT ;  /* 0x000000c20c00720c */ /* 0x040fe40003fc6270 */
[----:B------:R-:W-:Y:S02]  /*68d0*/  ISETP.GE.AND P4, PT, R12, R193, PT ;  /* 0x000000c10c00720c */ /* 0x000fe40003f86270 */
[----:B------:R-:W2:Y:S01]  /*68e0*/  MUFU.TANH R115, R115 ;  /* 0x0000007300737308 */ /* 0x000ea20000002400 */
[----:B------:R-:W-:Y:S02]  /*68f0*/  I2FP.F32.S32 R28, R27 ;  /* 0x0000001b001c7245 */ /* 0x000fe40000201400 */
[----:B------:R-:W-:Y:S02]  /*6900*/  FSEL R170, R121, -INF , !P5 ;  /* 0xff80000079aa7808 */ /* 0x000fe40006800000 */
[----:B------:R-:W-:Y:S01]  /*6910*/  FSEL R167, R123, -INF , !P1 ;  /* 0xff8000007ba77808 */ /* 0x000fe20004800000 */
[----:B----4-:R-:W-:Y:S01]  /*6920*/  FFMA.FTZ R11, R0, R28, R11 ;  /* 0x0000001c000b7223 */ /* 0x010fe2000001000b */
[----:B------:R-:W-:Y:S01]  /*6930*/  I2FP.F32.S32 R12, R12 ;  /* 0x0000000c000c7245 */ /* 0x000fe20000201400 */
[----:B------:R-:W3:Y:S01]  /*6940*/  MUFU.TANH R29, R112 ;  /* 0x00000070001d7308 */ /* 0x000ee20000002400 */
[----:B------:R-:W-:Y:S01]  /*6950*/  ISETP.GE.AND P5, PT, R10, R194, PT ;  /* 0x000000c20a00720c */ /* 0x000fe20003fa6270 */
[----:B------:R-:W-:Y:S01]  /*6960*/  FFMA.FTZ R13, R0, R28, R13 ;  /* 0x0000001c000d7223 */ /* 0x000fe2000001000d */
[----:B------:R-:W-:Y:S01]  /*6970*/  ISETP.GE.AND P1, PT, R10, R193, PT ;  /* 0x000000c10a00720c */ /* 0x000fe20003f26270 */
[----:B-1----:R-:W-:Y:S01]  /*6980*/  FFMA.FTZ R113, R0, R12, R113 ;  /* 0x0000000c00717223 */ /* 0x002fe20000010071 */
[----:B------:R-:W-:-:S02]  /*6990*/  I2FP.F32.S32 R10, R10 ;  /* 0x0000000a000a7245 */ /* 0x000fc40000201400 */
[----:B------:R-:W-:Y:S01]  /*69a0*/  FSEL R156, R117, -INF , !P3 ;  /* 0xff800000759c7808 */ /* 0x000fe20005800000 */
[----:B------:R-:W1:Y:S01]  /*69b0*/  MUFU.TANH R31, R114 ;  /* 0x00000072001f7308 */ /* 0x000e620000002400 */
[----:B------:R-:W-:Y:S01]  /*69c0*/  FSEL R155, R119, -INF , !P2 ;  /* 0xff800000779b7808 */ /* 0x000fe20005000000 */
[----:B--2---:R-:W-:Y:S01]  /*69d0*/  FFMA.FTZ R115, R0, R12, R115 ;  /* 0x0000000c00737223 */ /* 0x004fe20000010073 */
[C---:B------:R-:W-:Y:S02]  /*69e0*/  ISETP.GE.AND P3, PT, R27.reuse, R194, PT ;  /* 0x000000c21b00720c */ /* 0x040fe40003f66270 */
[----:B------:R-:W-:Y:S02]  /*69f0*/  ISETP.GE.AND P2, PT, R27, R193, PT ;  /* 0x000000c11b00720c */ /* 0x000fe40003f46270 */
[----:B------:R-:W-:Y:S01]  /*6a00*/  IADD3 R12, R8, 0x78, RZ ;  /* 0x00000078080c7810 */ /* 0x000fe20007ffe0ff */
[----:B------:R-:W2:Y:S01]  /*6a10*/  MUFU.TANH R9, R104 ;  /* 0x0000006800097308 */ /* 0x000ea20000002400 */
[----:B---3--:R-:W-:Y:S01]  /*6a20*/  FFMA.FTZ R29, R0, R10, R29 ;  /* 0x0000000a001d7223 */ /* 0x008fe2000001001d */
[----:B------:R-:W-:-:S02]  /*6a30*/  FSEL R142, R11, -INF , !P3 ;  /* 0xff8000000b8e7808 */ /* 0x000fc40005800000 */
[----:B------:R-:W-:Y:S02]  /*6a40*/  FSEL R135, R13, -INF , !P2 ;  /* 0xff8000000d877808 */ /* 0x000fe40005000000 */
[----:B------:R-:W-:Y:S02]  /*6a50*/  ISETP.GE.AND P3, PT, R12, R194, PT ;  /* 0x000000c20c00720c */ /* 0x000fe40003f66270 */
[----:B------:R-:W3:Y:S01]  /*6a60*/  MUFU.TANH R109, R109 ;  /* 0x0000006d006d7308 */ /* 0x000ee20000002400 */
[----:B-1----:R-:W-:Y:S01]  /*6a70*/  FFMA.FTZ R31, R0, R10, R31 ;  /* 0x0000000a001f7223 */ /* 0x002fe2000001001f */
[----:B------:R-:W-:Y:S01]  /*6a80*/  VIADD R10, R8, 0x71 ;  /* 0x00000071080a7836 */ /* 0x000fe20000000000 */
[-C--:B------:R-:W-:Y:S02]  /*6a90*/  ISETP.GE.AND P2, PT, R12, R193.reuse, PT ;  /* 0x000000c10c00720c */ /* 0x080fe40003f46270 */
[----:B------:R-:W-:Y:S02]  /*6aa0*/  I2FP.F32.S32 R12, R12 ;  /* 0x0000000c000c7245 */ /* 0x000fe40000201400 */
[----:B------:R-:W-:Y:S01]  /*6ab0*/  FSEL R154, R29, -INF , !P5 ;  /* 0xff8000001d9a7808 */ /* 0x000fe20006800000 */
[----:B------:R-:W1:Y:S01]  /*6ac0*/  MUFU.TANH R111, R111 ;  /* 0x0000006f006f7308 */ /* 0x000e620000002400 */
[----:B------:R-:W-:Y:S01]  /*6ad0*/  FSEL R151, R31, -INF , !P1 ;  /* 0xff8000001f977808 */ /* 0x000fe20004800000 */
[----:B--2---:R-:W-:Y:S01]  /*6ae0*/  FFMA.FTZ R9, R0, R12, R9 ;  /* 0x0000000c00097223 */ /* 0x004fe20000010009 */
[C---:B------:R-:W-:Y:S01]  /*6af0*/  ISETP.GE.AND P5, PT, R10.reuse, R194, PT ;  /* 0x000000c20a00720c */ /* 0x040fe20003fa6270 */
[----:B------:R-:W-:Y:S01]  /*6b00*/  BAR.SYNC.DEFER_BLOCKING 0x0 ;  /* 0x0000000000007b1d */ /* 0x000fe20000010000 */
[----:B------:R-:W-:-:S02]  /*6b10*/  ISETP.GE.AND P1, PT, R10, R193, PT ;  /* 0x000000c10a00720c */ /* 0x000fc40003f26270 */
[----:B------:R-:W-:Y:S02]  /*6b20*/  I2FP.F32.S32 R10, R10 ;  /* 0x0000000a000a7245 */ /* 0x000fe40000201400 */
[----:B------:R-:W-:Y:S01]  /*6b30*/  FSEL R152, R113, -INF , !P6 ;  /* 0xff80000071987808 */ /* 0x000fe20007000000 */
[----:B------:R-:W-:Y:S01]  /*6b40*/  MUFU.TANH R105, R105 ;  /* 0x0000006900697308 */ /* 0x000fe20000002400 */
[----:B------:R-:W-:Y:S01]  /*6b50*/  FSEL R149, R115, -INF , !P4 ;  /* 0xff80000073957808 */ /* 0x000fe20006000000 */
[----:B---3--:R-:W-:Y:S01]  /*6b60*/  FFMA.FTZ R109, R0, R10, R109 ;  /* 0x0000000a006d7223 */ /* 0x008fe2000001006d */
[C---:B------:R-:W-:Y:S02]  /*6b70*/  ISETP.GE.AND P6, PT, R8.reuse, R194, PT ;  /* 0x000000c20800720c */ /* 0x040fe40003fc6270 */
[----:B------:R-:W-:Y:S01]  /*6b80*/  ISETP.GE.AND P4, PT, R8, R193, PT ;  /* 0x000000c10800720c */ /* 0x000fe20003f86270 */
[----:B-1----:R-:W-:Y:S02]  /*6b90*/  FFMA.FTZ R111, R0, R10, R111 ;  /* 0x0000000a006f7223 */ /* 0x002fe4000001006f */
[----:B------:R-:W1:Y:S01]  /*6ba0*/  MUFU.TANH R67, R106 ;  /* 0x0000006a00437308 */ /* 0x000e620000002400 */
[----:B------:R-:W-:Y:S01]  /*6bb0*/  I2FP.F32.S32 R10, R8 ;  /* 0x00000008000a7245 */ /* 0x000fe20000201400 */
[----:B------:R-:W-:Y:S01]  /*6bc0*/  VIADD R8, R8, 0x79 ;  /* 0x0000007908087836 */ /* 0x000fe20000000000 */
[----:B------:R-:W-:-:S02]  /*6bd0*/  FSEL R134, R9, -INF , !P3 ;  /* 0xff80000009867808 */ /* 0x000fc40005800000 */
[----:B------:R-:W-:Y:S01]  /*6be0*/  ISETP.GT.AND P3, PT, R238, R233, PT ;  /* 0x000000e9ee00720c */ /* 0x000fe20003f64270 */
[CC--:B------:R-:W-:Y:S01]  /*6bf0*/  FFMA.FTZ R3, R0.reuse, R10.reuse, R3 ;  /* 0x0000000a00037223 */ /* 0x0c0fe20000010003 */
[----:B------:R-:W-:Y:S01]  /*6c00*/  FSEL R140, R109, -INF , !P5 ;  /* 0xff8000006d8c7808 */ /* 0x000fe20006800000 */
[----:B------:R-:W2:Y:S01]  /*6c10*/  MUFU.TANH R65, R107 ;  /* 0x0000006b00417308 */ /* 0x000ea20000002400 */
[----:B------:R-:W-:Y:S01]  /*6c20*/  FSEL R133, R111, -INF , !P1 ;  /* 0xff8000006f857808 */ /* 0x000fe20004800000 */
[----:B------:R-:W-:Y:S01]  /*6c30*/  FFMA.FTZ R27, R0, R10, R81 ;  /* 0x0000000a001b7223 */ /* 0x000fe20000010051 */
[C---:B------:R-:W-:Y:S02]  /*6c40*/  ISETP.GE.AND P5, PT, R8.reuse, R194, PT ;  /* 0x000000c20800720c */ /* 0x040fe40003fa6270 */
[----:B------:R-:W-:Y:S02]  /*6c50*/  ISETP.GE.AND P1, PT, R8, R193, PT ;  /* 0x000000c10800720c */ /* 0x000fe40003f26270 */
[----:B------:R-:W-:Y:S01]  /*6c60*/  I2FP.F32.S32 R8, R8 ;  /* 0x0000000800087245 */ /* 0x000fe20000201400 */
[----:B-1----:R-:W-:Y:S01]  /*6c70*/  FFMA.FTZ R67, R0, R12, R67 ;  /* 0x0000000c00437223 */ /* 0x002fe20000010043 */
[----:B------:R-:W-:-:S03]  /*6c80*/  FSEL R28, R3, -INF , !P6 ;  /* 0xff800000031c7808 */ /* 0x000fc60007000000 */
[CC--:B------:R-:W-:Y:S01]  /*6c90*/  FFMA.FTZ R132, R0.reuse, R8.reuse, R105 ;  /* 0x0000000800847223 */ /* 0x0c0fe20000010069 */
[----:B------:R-:W-:Y:S02]  /*6ca0*/  FSEL R27, R27, -INF , !P4 ;  /* 0xff8000001b1b7808 */ /* 0x000fe40006000000 */
[----:B------:R-:W-:Y:S01]  /*6cb0*/  FSEL R67, R67, -INF , !P2 ;  /* 0xff80000043437808 */ /* 0x000fe20005000000 */
[----:B--2---:R-:W-:Y:S01]  /*6cc0*/  FFMA.FTZ R65, R0, R8, R65 ;  /* 0x0000000800417223 */ /* 0x004fe20000010041 */
[----:B------:R-:W-:-:S04]  /*6cd0*/  FSEL R132, R132, -INF , !P5 ;  /* 0xff80000084847808 */ /* 0x000fc80006800000 */
        /* <DEDUP_REMOVED lines=62> */
.L_x_3810:
[----:B------:R-:W-:-:S04]  /*70c0*/  LEA R29, -R188, RZ, 0x7 ;  /* 0x000000ffbc1d7211 */ /* 0x000fc800078e39ff */
[----:B------:R-:W-:-:S07]  /*70d0*/  SHF.R.S32.HI R30, RZ, 0x1f, R29 ;  /* 0x0000001fff1e7819 */ /* 0x000fce000001141d */
.L_x_3811:
        /* <DEDUP_REMOVED lines=38> */
[----:B------:R-:W5:Y:S01]  /*7340*/  @!P4 LDC.64 R2, c[0x0][0x218] ;  /* 0x00008600ff02cb82 */ /* 0x000f620000000a00 */
[----:B------:R-:W-:Y:S01]  /*7350*/  IMAD.X R50, R234, 0x1, R50, P1 ;  /* 0x00000001ea327824 */ /* 0x000fe200008e0632 */
[----:B------:R-:W-:Y:S01]  /*7360*/  @!P4 IADD3 R47, P1, R31, R192, RZ ;  /* 0x000000c01f2fc210 */ /* 0x000fe20007f3e0ff */
[----:B------:R2:W-:Y:S01]  /*7370*/  @P4 STS.128 [R239+0x4800], RZ ;  /* 0x004800ffef004388 */ /* 0x0005e20000000c00 */
[----:B------:R-:W-:Y:S02]  /*7380*/  @!P2 LEA.HI.X R59, R45, R13, R52, 0x1, P5 ;  /* 0x0000000d2d3ba211 */ /* 0x000fe400028f0c34 */
[----:B------:R-:W-:Y:S01]  /*7390*/  IADD3 R45, P5, R235, R31, RZ ;  /* 0x0000001feb2d7210 */ /* 0x000fe20007fbe0ff */
[----:B------:R-:W-:Y:S01]  /*73a0*/  @!P4 IMAD.X R52, R50, 0x1, R137, P1 ;  /* 0x000000013234c824 */ /* 0x000fe200008e0689 */
[C---:B-1----:R-:W-:Y:S01]  /*73b0*/  @!P4 LEA R60, P1, R47.reuse, R10, 0x1 ;  /* 0x0000000a2f3cc211 */ /* 0x042fe200078208ff */
[----:B------:R-:W1:Y:S01]  /*73c0*/  @!P2 LDC.64 R12, c[0x0][0x218] ;  /* 0x00008600ff0cab82 */ /* 0x000e620000000a00 */
[----:B------:R-:W-:Y:S01]  /*73d0*/  @!PT LDS RZ, [RZ] ;  /* 0x00000000fffff984 */ /* 0x000fe20000000800 */
[----:B------:R-:W-:Y:S01]  /*73e0*/  @!PT LDS RZ, [RZ] ;  /* 0x00000000fffff984 */ /* 0x000fe20000000800 */
[----:B------:R-:W-:Y:S01]  /*73f0*/  @!PT LDS RZ, [RZ] ;  /* 0x00000000fffff984 */ /* 0x000fe20000000800 */
[----:B------:R-:W-:Y:S02]  /*7400*/  @!P4 LDGSTS.E.BYPASS.LTC128B.128 [R239+0x4800], desc[UR12][R62.64] ;  /* 0x048000003eefcfae */ /* 0x000fe4000b901d4c */
[----:B------:R-:W-:-:S02]  /*7410*/  @!P4 LEA.HI.X R61, R47, R11, R52, 0x1, P1 ;  /* 0x0000000b2f3dc211 */ /* 0x000fc400008f0c34 */
[-C--:B------:R-:W-:Y:S01]  /*7420*/  @!P2 IADD3 R31, P1, R31, R192.reuse, RZ ;  /* 0x000000c01f1fa210 */ /* 0x080fe20007f3e0ff */
[----:B------:R2:W-:Y:S02]  /*7430*/  @P2 STS.128 [R239+0x8800], RZ ;  /* 0x008800ffef002388 */ /* 0x0005e40000000c00 */
[----:B------:R-:W2:Y:S02]  /*7440*/  @!P4 LDC.64 R10, c[0x0][0x218] ;  /* 0x00008600ff0acb82 */ /* 0x000ea40000000a00 */
[----:B------:R-:W-:Y:S01]  /*7450*/  @!PT LDS RZ, [RZ] ;  /* 0x00000000fffff984 */ /* 0x000fe20000000800 */
[----:B------:R-:W-:Y:S01]  /*7460*/  @!PT LDS RZ, [RZ] ;  /* 0x00000000fffff984 */ /* 0x000fe20000000800 */
[----:B------:R-:W-:Y:S01]  /*7470*/  @!PT LDS RZ, [RZ] ;  /* 0x00000000fffff984 */ /* 0x000fe20000000800 */
[----:B------:R2:W-:Y:S01]  /*7480*/  @!P2 LDGSTS.E.BYPASS.LTC128B.128 [R239+0x8800], desc[UR12][R58.64+0x80] ;  /* 0x088000803aefafae */ /* 0x0005e2000b901d4c */
[----:B----4-:R-:W-:Y:S01]  /*7490*/  IMAD.X R54, R234, 0x1, R50, P5 ;  /* 0x00000001ea367824 */ /* 0x010fe200028e0632 */
[----:B------:R-:W-:Y:S01]  /*74a0*/  @!P4 IADD3 R47, P5, R45, R192, RZ ;  /* 0x000000c02d2fc210 */ /* 0x000fe20007fbe0ff */
[--C-:B------:R-:W-:Y:S01]  /*74b0*/  @!P2 IMAD.X R50, R50, 0x1, R137.reuse, P1 ;  /* 0x000000013232a824 */ /* 0x100fe200008e0689 */
[----:B---3--:R-:W-:Y:S01]  /*74c0*/  @!P2 LEA R68, P1, R31, R8, 0x1 ;  /* 0x000000081f44a211 */ /* 0x008fe200078208ff */
[----:B------:R3:W-:Y:S02]  /*74d0*/  @P4 STS.128 [R239+0x5000], RZ ;  /* 0x005000ffef004388 */ /* 0x0007e40000000c00 */
[----:B------:R-:W-:Y:S01]  /*74e0*/  @!P4 IMAD.X R8, R54, 0x1, R137, P5 ;  /* 0x000000013608c824 */ /* 0x000fe200028e0689 */
[----:B-----5:R-:W-:Y:S01]  /*74f0*/  @!P4 LEA R56, P5, R47, R2, 0x1 ;  /* 0x000000022f38c211 */ /* 0x020fe200078a08ff */
[----:B------:R-:W-:Y:S01]  /*7500*/  @!PT LDS RZ, [RZ] ;  /* 0x00000000fffff984 */ /* 0x000fe20000000800 */
[----:B------:R-:W-:Y:S01]  /*7510*/  @!PT LDS RZ, [RZ] ;  /* 0x00000000fffff984 */ /* 0x000fe20000000800 */
[----:B------:R-:W-:Y:S01]  /*7520*/  @!PT LDS RZ, [RZ] ;  /* 0x00000000fffff984 */ /* 0x000fe20000000800 */
[----:B------:R4:W-:Y:S01]  /*7530*/  @!P4 LDGSTS.E.BYPASS.LTC128B.128 [R239+0x5000], desc[UR12][R60.64] ;  /* 0x050000003cefcfae */ /* 0x0009e2000b901d4c */
[----:B------:R-:W-:-:S02]  /*7540*/  @!P2 LEA.HI.X R69, R31, R9, R50, 0x1, P1 ;  /* 0x000000091f45a211 */ /* 0x000fc400008f0c32 */
[----:B------:R-:W-:Y:S01]  /*7550*/  @!P4 LEA.HI.X R57, R47, R3, R8, 0x1, P5 ;  /* 0x000000032f39c211 */ /* 0x000fe200028f0c08 */
[----:B------:R3:W-:Y:S01]  /*7560*/  @P2 STS.128 [R239+0x9000], RZ ;  /* 0x009000ffef002388 */ /* 0x0007e20000000c00 */
        /* <DEDUP_REMOVED lines=15> */
[----:B------:R-:W-:Y:S01]  /*7660*/  @!P4 IMAD.X R52, R54, 0x1, R137, P1 ;  /* 0x000000013634c824 */ /* 0x000fe200008e0689 */
[C---:B--2---:R-:W-:Y:S01]  /*7670*/  @!P4 LEA R58, P1, R47.reuse, R10, 0x1 ;  /* 0x0000000a2f3ac211 */ /* 0x044fe200078208ff */
[----:B------:R-:W-:Y:S01]  /*7680*/  @!PT LDS RZ, [RZ] ;  /* 0x00000000fffff984 */ /* 0x000fe20000000800 */
[----:B------:R-:W-:Y:S01]  /*7690*/  @!PT LDS RZ, [RZ] ;  /* 0x00000000fffff984 */ /* 0x000fe20000000800 */
[----:B------:R-:W-:Y:S01]  /*76a0*/  @!PT LDS RZ, [RZ] ;  /* 0x00000000fffff984 */ /* 0x000fe20000000800 */
[----:B------:R-:W-:Y:S02]  /*76b0*/  @!P4 LDGSTS.E.BYPASS.LTC128B.128 [R239+0x5800], desc[UR12][R56.64] ;  /* 0x0580000038efcfae */ /* 0x000fe4000b901d4c */
        /* <DEDUP_REMOVED lines=8> */
[C---:B----4-:R-:W-:Y:S01]  /*7740*/  @!P2 LEA R60, P1, R45.reuse, R8, 0x1 ;  /* 0x000000082d3ca211 */ /* 0x050fe200078208ff */
[----:B------:R-:W-:Y:S01]  /*7750*/  @!P4 IMAD.X R8, R52, 0x1, R137, P5 ;  /* 0x000000013408c824 */ /* 0x000fe200028e0689 */
[----:B------:R-:W-:Y:S01]  /*7760*/  @!PT LDS RZ, [RZ] ;  /* 0x00000000fffff984 */ /* 0x000fe20000000800 */
[----:B------:R-:W-:Y:S01]  /*7770*/  @!PT LDS RZ, [RZ] ;  /* 0x00000000fffff984 */ /* 0x000fe20000000800 */
[----:B------:R-:W-:Y:S01]  /*7780*/  @!PT LDS RZ, [RZ] ;  /* 0x00000000fffff984 */ /* 0x000fe20000000800 */
[----:B------:R4:W-:Y:S02]  /*7790*/  @!P2 LDGSTS.E.BYPASS.LTC128B.128 [R239+0x9800], desc[UR12][R50.64+0x80] ;  /* 0x0980008032efafae */ /* 0x0009e4000b901d4c */
[----:B------:R-:W-:Y:S02]  /*77a0*/  @!P2 LEA.HI.X R61, R45, R9, R54, 0x1, P1 ;  /* 0x000000092d3da211 */ /* 0x000fe400008f0c36 */
[----:B-1----:R-:W-:Y:S01]  /*77b0*/  @!P4 LEA R62, P5, R47, R2, 0x1 ;  /* 0x000000022f3ec211 */ /* 0x002fe200078a08ff */
[----:B------:R3:W-:Y:S01]  /*77c0*/  @P4 STS.128 [R239+0x6000], RZ ;  /* 0x006000ffef004388 */ /* 0x0007e20000000c00 */
[----:B------:R-:W-:-:S02]  /*77d0*/  @!P2 IADD3 R45, P1, R31, R192, RZ ;  /* 0x000000c01f2da210 */ /* 0x000fc40007f3e0ff */
[----:B------:R-:W-:Y:S01]  /*77e0*/  @!P4 LEA.HI.X R63, R47, R3, R8, 0x1, P5 ;  /* 0x000000032f3fc211 */ /* 0x000fe200028f0c08 */
[----:B------:R-:W-:Y:S01]  /*77f0*/  @!PT LDS RZ, [RZ] ;  /* 0x00000000fffff984 */ /* 0x000fe20000000800 */
[----:B------:R-:W-:Y:S01]  /*7800*/  @!PT LDS RZ, [RZ] ;  /* 0x00000000fffff984 */ /* 0x000fe20000000800 */
[----:B------:R-:W-:Y:S01]  /*7810*/  @!PT LDS RZ, [RZ] ;  /* 0x00000000fffff984 */ /* 0x000fe20000000800 */
[----:B------:R3:W-:Y:S01]  /*7820*/  @!P4 LDGSTS.E.BYPASS.LTC128B.128 [R239+0x6000], desc[UR12][R58.64] ;  /* 0x060000003aefcfae */ /* 0x0007e2000b901d4c */
[----:B------:R-:W4:Y:S01]  /*7830*/  @!P2 LDC.64 R8, c[0x0][0x218] ;  /* 0x00008600ff08ab82 */ /* 0x000f220000000a00 */
[----:B------:R-:W-:Y:S01]  /*7840*/  IADD3 R31, P5, R235, R31, RZ ;  /* 0x0000001feb1f7210 */ /* 0x000fe20007fbe0ff */
[--C-:B------:R-:W-:Y:S01]  /*7850*/  @!P2 IMAD.X R54, R52, 0x1, R137.reuse, P1 ;  /* 0x000000013436a824 */ /* 0x100fe200008e0689 */
[----:B------:R3:W-:Y:S02]  /*7860*/  @P2 STS.128 [R239+0xa000], RZ ;  /* 0x00a000ffef002388 */ /* 0x0007e40000000c00 */
[----:B------:R-:W-:Y:S01]  /*7870*/  @!P4 IADD3 R47, P1, R31, R192, RZ ;  /* 0x000000c01f2fc210 */ /* 0x000fe20007f3e0ff */
[----:B------:R-:W-:Y:S01]  /*7880*/  IMAD.X R52, R234, 0x1, R52, P5 ;  /* 0x00000001ea347824 */ /* 0x000fe200028e0634 */
[C---:B-----5:R-:W-:Y:S01]  /*7890*/  @!P2 LEA R68, P5, R45.reuse, R12, 0x1 ;  /* 0x0000000c2d44a211 */ /* 0x060fe200078a08ff */
[----:B------:R-:W1:Y:S01]  /*78a0*/  @!P4 LDC.64 R2, c[0x0][0x218] ;  /* 0x00008600ff02cb82 */ /* 0x000e620000000a00 */
[----:B------:R-:W-:Y:S01]  /*78b0*/  @!PT LDS RZ, [RZ] ;  /* 0x00000000fffff984 */ /* 0x000fe20000000800 */
[----:B------:R-:W-:Y:S01]  /*78c0*/  @!PT LDS RZ, [RZ] ;  /* 0x00000000fffff984 */ /* 0x000fe20000000800 */
[----:B------:R-:W-:Y:S01]  /*78d0*/  @!PT LDS RZ, [RZ] ;  /* 0x00000000fffff984 */ /* 0x000fe20000000800 */
[----:B------:R3:W-:Y:S01]  /*78e0*/  @!P2 LDGSTS.E.BYPASS.LTC128B.128 [R239+0xa000], desc[UR12][R60.64+0x80] ;  /* 0x0a0000803cefafae */ /* 0x0007e2000b901d4c */
[----:B------:R-:W-:Y:S01]  /*78f0*/  @!P4 IMAD.X R12, R52, 0x1, R137, P1 ;  /* 0x00000001340cc824 */ /* 0x000fe200008e0689 */
[----:B------:R-:W-:-:S02]  /*7900*/  @!P2 LEA.HI.X R69, R45, R13, R54, 0x1, P5 ;  /* 0x0000000d2d45a211 */ /* 0x000fc400028f0c36 */
[----:B--2---:R-:W-:Y:S01]  /*7910*/  @!P4 LEA R54, P1, R47, R10, 0x1 ;  /* 0x0000000a2f36c211 */ /* 0x004fe200078208ff */
[----:B------:R3:W-:Y:S01]  /*7920*/  @P4 STS.128 [R239+0x6800], RZ ;  /* 0x006800ffef004388 */ /* 0x0007e20000000c00 */
[----:B------:R-:W-:Y:S02]  /*7930*/  IADD3 R13, P5, R235, R31, RZ ;  /* 0x0000001feb0d7210 */ /* 0x000fe40007fbe0ff */
[----:B------:R-:W-:Y:S01]  /*7940*/  @!P4 LEA.HI.X R55, R47, R11, R12, 0x1, P1 ;  /* 0x0000000b2f37c211 */ /* 0x000fe200008f0c0c */
[----:B------:R-:W-:Y:S01]  /*7950*/  @!PT LDS RZ, [RZ] ;  /* 0x00000000fffff984 */ /* 0x000fe20000000800 */
[----:B------:R-:W-:Y:S01]  /*7960*/  @!PT LDS RZ, [RZ] ;  /* 0x00000000fffff984 */ /* 0x000fe20000000800 */
[----:B------:R-:W-:Y:S01]  /*7970*/  @!PT LDS RZ, [RZ] ;  /* 0x00000000fffff984 */ /* 0x000fe20000000800 */
[----:B------:R3:W-:Y:S01]  /*7980*/  @!P4 LDGSTS.E.BYPASS.LTC128B.128 [R239+0x6800], desc[UR12][R62.64] ;  /* 0x068000003eefcfae */ /* 0x0007e2000b901d4c */
[-C--:B------:R-:W-:Y:S01]  /*7990*/  @!P2 IADD3 R31, P1, R31, R192.reuse, RZ ;  /* 0x000000c01f1fa210 */ /* 0x080fe20007f3e0ff */
[----:B------:R-:W-:Y:S01]  /*79a0*/  IMAD.X R10, R234, 0x1, R52, P5 ;  /* 0x00000001ea0a7824 */ /* 0x000fe200028e0634 */
        /* <DEDUP_REMOVED lines=10> */
[----:B------:R3:W-:Y:S01]  /*7a50*/  @P4 STS.128 [R239+0x7000], RZ ;  /* 0x007000ffef004388 */ /* 0x0007e20000000c00 */
        /* <DEDUP_REMOVED lines=27> */
.L_x_3813:
[----:B------:R-:W-:Y:S05]  /*7c10*/  BSYNC B0 ;  /* 0x0000000000007941 */ /* 0x000fea0003800000 */
.L_x_3812:
[----:B------:R-:W0:Y:S01]  /*7c20*/  LDGDEPBAR ;  /* 0x00000000000079af */ /* 0x000e220000000000 */
[----:B------:R-:W-:-:S04]  /*7c30*/  IADD3 R192, P1, R29, R192, RZ ;  /* 0x000000c01dc07210 */ /* 0x000fc80007f3e0ff */
[----:B------:R-:W-:-:S09]  /*7c40*/  IADD3.X R137, R30, R137, RZ, P1, !PT ;  /* 0x000000891e897210 */ /* 0x000fd20000ffe4ff */
.L_x_3809:
        /* <DEDUP_REMOVED lines=65> */
[----:B------:R-:W2:Y:S03]  /*8060*/  SHFL.BFLY PT, R8, R11, 0x2, 0x1f ;  /* 0x0c401f000b087f89 */ /* 0x000ea600000e0000 */
[-C--:B------:R-:W-:Y:S01]  /*8070*/  LEA R223, R6, R225.reuse, 0x1 ;  /* 0x000000e106df7211 */ /* 0x080fe200078e08ff */
[----:B------:R-:W4:Y:S01]  /*8080*/  SHFL.BFLY PT, R9, R10, 0x2, 0x1f ;  /* 0x0c401f000a097f89 */ /* 0x000f2200000e0000 */
[----:B------:R-:W-:-:S02]  /*8090*/  LEA R222, R4, R225, 0x1 ;  /* 0x000000e104de7211 */ /* 0x000fc400078e08ff */
[----:B------:R-:W-:Y:S01]  /*80a0*/  LEA R221, R4, R223, 0x1 ;  /* 0x000000df04dd7211 */ /* 0x000fe200078e08ff */
[----:B------:R-:W-:Y:S04]  /*80b0*/  LDSM.16.MT88.4 R116, [R223+0xc000] ;  /* 0x00c00000df74783b */ /* 0x000fe80000004200 */
[----:B------:R-:W-:Y:S04]  /*80c0*/  LDSM.16.MT88.4 R124, [R225+0xc000] ;  /* 0x00c00000e17c783b */ /* 0x000fe80000004200 */
[----:B------:R-:W-:Y:S04]  /*80d0*/  LDSM.16.MT88.4 R108, [R222+0xc000] ;  /* 0x00c00000de6c783b */ /* 0x000fe80000004200 */
[----:B------:R-:W-:Y:S01]  /*80e0*/  LDSM.16.MT88.4 R92, [R225+0x10000] ;  /* 0x01000000e15c783b */ /* 0x000fe20000004200 */
[----:B--2---:R-:W-:-:S03]  /*80f0*/  FMNMX.FTZ R8, R11, R8, !PT ;  /* 0x000000080b087209 */ /* 0x004fc60007810000 */
[----:B------:R-:W-:Y:S01]  /*8100*/  LDSM.16.MT88.4 R84, [R223+0x10000] ;  /* 0x01000000df54783b */ /* 0x000fe20000004200 */
[----:B----4-:R-:W-:-:S03]  /*8110*/  FMNMX.FTZ R9, R10, R9, !PT ;  /* 0x000000090a097209 */ /* 0x010fc60007810000 */
[----:B-1-3--:R-:W1:Y:S04]  /*8120*/  SHFL.BFLY PT, R3, R8, 0x1, 0x1f ;  /* 0x0c201f0008037f89 */ /* 0x00ae6800000e0000 */
        /* <DEDUP_REMOVED lines=8> */
[C---:B------:R-:W-:Y:S02]  /*81b0*/  FMUL.FTZ R66, R2.reuse, UR11 ;  /* 0x0000000b02427c20 */ /* 0x040fe40008410000 */
        /* <DEDUP_REMOVED lines=78> */
[----:B------:R-:W-:Y:S01]  /*86a0*/  FFMA.FTZ R252, R65, UR11, -R66 ;  /* 0x0000000b41fc7c23 */ /* 0x000fe20008010842 */
[----:B------:R-:W-:Y:S01]  /*86b0*/  FADD.FTZ R64, R64, R63 ;  /* 0x0000003f40407221 */ /* 0x000fe20000010000 */
[----:B------:R-:W-:Y:S01]  /*86c0*/  FADD.FTZ R61, R61, R62 ;  /* 0x0000003e3d3d7221 */ /* 0x000fe20000010000 */
[----:B------:R-:W-:-:S02]  /*86d0*/  LEA R250, P1, R192, UR8, 0x1 ;  /* 0x00000008c0fa7c11 */ /* 0x000fc4000f8208ff */
[----:B------:R-:W-:Y:S01]  /*86e0*/  FADD.FTZ R59, R59, R64 ;  /* 0x000000403b3b7221 */ /* 0x000fe20000010000 */
[----:B------:R-:W4:Y:S01]  /*86f0*/  MUFU.EX2 R54, R54 ;  /* 0x0000003600367308 */ /* 0x000f220000000800 */
[C---:B---3--:R-:W-:Y:S01]  /*8700*/  F2FP.BF16.F32.PACK_AB R71, R57.reuse, R60 ;  /* 0x0000003c3947723e */ /* 0x048fe200000010ff */
        /* <DEDUP_REMOVED lines=122> */
[----:B------:R-:W1:Y:S01]  /*8eb0*/  LDSM.16.MT88.4 R16, [R221+0xd800] ;  /* 0x00d80000dd10783b */ /* 0x000e620000004200 */
[----:B------:R-:W-:Y:S04]  /*8ec0*/  MUFU.EX2 R170, R170 ;  /* 0x000000aa00aa7308 */ /* 0x000fe80000000800 */
[C---:B------:R-:W-:Y:S04]  /*8ed0*/  HMMA.16816.F32.BF16 R72, R24.reuse, R28, R72 ;  /* 0x0000001c1848723c */ /* 0x040fe80000041848 */
        /* <DEDUP_REMOVED lines=21> */
[----:B------:R-:W-:Y:S05]  /*9030*/  LDSM.16.MT88.4 R16, [R223+0xe000] ;  /* 0x00e00000df10783b */ /* 0x000fea0000004200 */
[C---:B--2---:R-:W-:Y:S01]  /*9040*/  HMMA.16816.F32.BF16 R96, R8.reuse, R28, R96 ;  /* 0x0000001c0860723c */ /* 0x044fe20000041860 */
[----:B------:R-:W-:Y:S05]  /*9050*/  MUFU.EX2 R152, R152 ;  /* 0x0000009800987308 */ /* 0x000fea0000000800 */
[C---:B------:R-:W-:Y:S01]  /*9060*/  HMMA.16816.F32.BF16 R92, R8.reuse, R30, R92 ;  /* 0x0000001e085c723c */ /* 0x040fe2000004185c */
[----:B------:R-:W1:Y:S02]  /*9070*/  LDSM.16.MT88.4 R28, [R223+0x12000] ;  /* 0x01200000df1c783b */ /* 0x000e640000004200 */
[----:B------:R-:W2:Y:S03]  /*9080*/  MUFU.EX2 R155, R155 ;  /* 0x0000009b009b7308 */ /* 0x000ea60000000800 */
[C---:B---3--:R-:W-:Y:S05]  /*9090*/  HMMA.16816.F32.BF16 R88, R8.reuse, R20, R88 ;  /* 0x000000140858723c */ /* 0x048fea0000041858 */
[----:B------:R-:W-:Y:S01]  /*90a0*/  MUFU.EX2 R151, R151 ;  /* 0x0000009700977308 */ /* 0x000fe20000000800 */
[----:B------:R-:W-:Y:S01]  /*90b0*/  HMMA.16816.F32.BF16 R84, R8, R22, R84 ;  /* 0x000000160854723c */ /* 0x000fe20000041854 */
[----:B------:R-:W-:-:S02]  /*90c0*/  F2FP.BF16.F32.PACK_AB R20, R160, R159 ;  /* 0x0000009fa014723e */ /* 0x000fc400000010ff */
[----:B------:R-:W-:-:S03]  /*90d0*/  F2FP.BF16.F32.PACK_AB R21, R164, R163 ;  /* 0x000000a3a415723e */ /* 0x000fc600000010ff */
[----:B-----5:R-:W-:Y:S01]  /*90e0*/  HMMA.16816.F32.BF16 R80, R8, R12, R80 ;  /* 0x0000000c0850723c */ /* 0x020fe20000041850 */
[----:B------:R-:W-:Y:S01]  /*90f0*/  F2FP.BF16.F32.PACK_AB R22, R162, R161 ;  /* 0x000000a1a216723e */ /* 0x000fe200000010ff */
[----:B------:R-:W3:Y:S01]  /*9100*/  MUFU.EX2 R156, R156 ;  /* 0x0000009c009c7308 */ /* 0x000ee20000000800 */
[----:B------:R-:W-:-:S03]  /*9110*/  F2FP.BF16.F32.PACK_AB R23, R166, R165 ;  /* 0x000000a5a617723e */ /* 0x000fc600000010ff */
[C---:B------:R-:W-:Y:S01]  /*9120*/  HMMA.16816.F32.BF16 R76, R8.reuse, R14, R76 ;  /* 0x0000000e084c723c */ /* 0x040fe2000004184c */
[----:B------:R-:W5:Y:S03]  /*9130*/  LDSM.16.MT88.4 R12, [R222+0xe000] ;  /* 0x00e00000de0c783b */ /* 0x000f660000004200 */
[----:B------:R-:W-:Y:S02]  /*9140*/  MUFU.EX2 R251, R251 ;  /* 0x000000fb00fb7308 */ /* 0x000fe40000000800 */
[C---:B------:R-:W-:Y:S06]  /*9150*/  HMMA.16816.F32.BF16 R72, R8.reuse, R24, R72 ;  /* 0x000000180848723c */ /* 0x040fec0000041848 */
[----:B------:R-:W-:Y:S01]  /*9160*/  HMMA.16816.F32.BF16 R68, R8, R26, R68 ;  /* 0x0000001a0844723c */ /* 0x000fe20000041844 */
[----:B------:R-:W2:Y:S01]  /*9170*/  LDSM.16.MT88.4 R8, [R221+0xe000] ;  /* 0x00e00000dd08783b */ /* 0x000ea20000004200 */
[----:B------:R-:W-:Y:S03]  /*9180*/  MUFU.EX2 R252, R252 ;  /* 0x000000fc00fc7308 */ /* 0x000fe60000000800 */
[----:B------:R-:W-:Y:S01]  /*9190*/  LDSM.16.MT88.4 R24, [R221+0x12000] ;  /* 0x01200000dd18783b */ /* 0x000fe20000004200 */
[C---:B----4-:R-:W-:Y:S06]  /*91a0*/  HMMA.16816.F32.BF16 R128, R20.reuse, R4, R128 ;  /* 0x000000041480723c */ /* 0x050fec0000041880 */
[C---:B------:R-:W-:Y:S01]  /*91b0*/  HMMA.16816.F32.BF16 R124, R20.reuse, R6, R124 ;  /* 0x00000006147c723c */ /* 0x040fe2000004187c */
[----:B------:R-:W4:Y:S05]  /*91c0*/  LDSM.16.MT88.4 R4, [R222+0x12000] ;  /* 0x01200000de04783b */ /* 0x000f2a0000004200 */
[C---:B-1----:R-:W-:Y:S06]  /*91d0*/  HMMA.16816.F32.BF16 R88, R20.reuse, R28, R88 ;  /* 0x0000001c1458723c */ /* 0x042fec0000041858 */
[----:B------:R-:W-:Y:S01]  /*91e0*/  HMMA.16816.F32.BF16 R84, R20, R30, R84 ;  /* 0x0000001e1454723c */ /* 0x000fe20000041854 */
[----:B------:R-:W-:-:S02]  /*91f0*/  F2FP.BF16.F32.PACK_AB R28, R175, R168 ;  /* 0x000000a8af1c723e */ /* 0x000fc400000010ff */
[----:B------:R-:W-:-:S03]  /*9200*/  F2FP.BF16.F32.PACK_AB R29, R171, R170 ;  /* 0x000000aaab1d723e */ /* 0x000fc600000010ff */
[----:B-----5:R-:W-:Y:S01]  /*9210*/  HMMA.16816.F32.BF16 R112, R20, R12, R112 ;  /* 0x0000000c1470723c */ /* 0x020fe20000041870 */
[----:B------:R-:W-:Y:S02]  /*9220*/  F2FP.BF16.F32.PACK_AB R30, R177, R172 ;  /* 0x000000acb11e723e */ /* 0x000fe400000010ff */
[----:B------:R-:W-:-:S03]  /*9230*/  F2FP.BF16.F32.PACK_AB R31, R174, R169 ;  /* 0x000000a9ae1f723e */ /* 0x000fc600000010ff */
[C---:B------:R-:W-:Y:S01]  /*9240*/  HMMA.16816.F32.BF16 R108, R20.reuse, R14, R108 ;  /* 0x0000000e146c723c */ /* 0x040fe2000004186c */
[----:B------:R-:W-:Y:S05]  /*9250*/  LDSM.16.MT88.4 R12, [R223+0xe800] ;  /* 0x00e80000df0c783b */ /* 0x000fea0000004200 */
[C---:B--2---:R-:W-:Y:S06]  /*9260*/  HMMA.16816.F32.BF16 R104, R20.reuse, R8, R104 ;  /* 0x000000081468723c */ /* 0x044fec0000041868 */
[C---:B------:R-:W-:Y:S01]  /*9270*/  HMMA.16816.F32.BF16 R100, R20.reuse, R10, R100 ;  /* 0x0000000a1464723c */ /* 0x040fe20000041864 */
[----:B------:R-:W1:Y:S05]  /*9280*/  LDSM.16.MT88.4 R8, [R222+0xe800] ;  /* 0x00e80000de08783b */ /* 0x000e6a0000004200 */
[C---:B----4-:R-:W-:Y:S06]  /*9290*/  HMMA.16816.F32.BF16 R80, R20.reuse, R4, R80 ;  /* 0x000000041450723c */ /* 0x050fec0000041850 */
[C---:B------:R-:W-:Y:S01]  /*92a0*/  HMMA.16816.F32.BF16 R76, R20.reuse, R6, R76 ;  /* 0x00000006144c723c */ /* 0x040fe2000004184c */
[----:B------:R-:W2:Y:S05]  /*92b0*/  LDSM.16.MT88.4 R4, [R221+0xe800] ;  /* 0x00e80000dd04783b */ /* 0x000eaa0000004200 */
[C---:B------:R-:W-:Y:S06]  /*92c0*/  HMMA.16816.F32.BF16 R120, R20.reuse, R16, R120 ;  /* 0x000000101478723c */ /* 0x040fec0000041878 */
[C---:B------:R-:W-:Y:S01]  /*92d0*/  HMMA.16816.F32.BF16 R116, R20.reuse, R18, R116 ;  /* 0x000000121474723c */ /* 0x040fe20000041874 */
[----:B------:R-:W-:Y:S05]  /*92e0*/  LDSM.16.MT88.4 R16, [R225+0xe800] ;  /* 0x00e80000e110783b */ /* 0x000fea0000004200 */
[C---:B------:R-:W-:Y:S06]  /*92f0*/  HMMA.16816.F32.BF16 R96, R20.reuse, R32, R96 ;  /* 0x000000201460723c */ /* 0x040fec0000041860 */
[----:B------:R-:W-:Y:S01]  /*9300*/  HMMA.16816.F32.BF16 R92, R20, R34, R92 ;  /* 0x00000022145c723c */ /* 0x000fe2000004185c */
[----:B------:R-:W-:Y:S05]  /*9310*/  LDSM.16.MT88.4 R32, [R221+0x12800] ;  /* 0x01280000dd20783b */ /* 0x000fea0000004200 */
[C---:B-1----:R-:W-:Y:S06]  /*9320*/  HMMA.16816.F32.BF16 R112, R28.reuse, R8, R112 ;  /* 0x000000081c70723c */ /* 0x042fec0000041870 */
[----:B------:R-:W-:Y:S01]  /*9330*/  HMMA.16816.F32.BF16 R108, R28, R10, R108 ;  /* 0x0000000a1c6c723c */ /* 0x000fe2000004186c */
[----:B------:R-:W1:Y:S05]  /*9340*/  LDSM.16.MT88.4 R8, [R222+0x12800] ;  /* 0x01280000de08783b */ /* 0x000e6a0000004200 */
[C---:B------:R-:W-:Y:S06]  /*9350*/  HMMA.16816.F32.BF16 R72, R20.reuse, R24, R72 ;  /* 0x000000181448723c */ /* 0x040fec0000041848 */
[----:B------:R-:W-:Y:S01]  /*9360*/  HMMA.16816.F32.BF16 R68, R20, R26, R68 ;  /* 0x0000001a1444723c */ /* 0x000fe20000041844 */
[----:B------:R-:W4:Y:S04]  /*9370*/  LDSM.16.MT88.4 R20, [R225+0x12800] ;  /* 0x01280000e114783b */ /* 0x000f280000004200 */
[----:B------:R-:W-:Y:S01]  /*9380*/  LDSM.16.MT88.4 R24, [R225+0xf000] ;  /* 0x00f00000e118783b */ /* 0x000fe20000004200 */
[C---:B------:R-:W-:Y:S06]  /*9390*/  HMMA.16816.F32.BF16 R120, R28.reuse, R12, R120 ;  /* 0x0000000c1c78723c */ /* 0x040fec0000041878 */
[C---:B------:R-:W-:Y:S01]  /*93a0*/  HMMA.16816.F32.BF16 R116, R28.reuse, R14, R116 ;  /* 0x0000000e1c74723c */ /* 0x040fe20000041874 */
[----:B------:R-:W5:Y:S05]  /*93b0*/  LDSM.16.MT88.4 R12, [R223+0x12800] ;  /* 0x01280000df0c783b */ /* 0x000f6a0000004200 */
[C---:B--2---:R-:W-:Y:S06]  /*93c0*/  HMMA.16816.F32.BF16 R104, R28.reuse, R4, R104 ;  /* 0x000000041c68723c */ /* 0x044fec0000041868 */
[C---:B------:R-:W-:Y:S01]  /*93d0*/  HMMA.16816.F32.BF16 R100, R28.reuse, R6, R100 ;  /* 0x000000061c64723c */ /* 0x040fe20000041864 */
[----:B------:R-:W2:Y:S05]  /*93e0*/  LDSM.16.MT88.4 R4, [R222+0xf000] ;  /* 0x00f00000de04783b */ /* 0x000eaa0000004200 */
[C---:B-1----:R-:W-:Y:S06]  /*93f0*/  HMMA.16816.F32.BF16 R80, R28.reuse, R8, R80 ;  /* 0x000000081c50723c */ /* 0x042fec0000041850 */
[C---:B------:R-:W-:Y:S01]  /*9400*/  HMMA.16816.F32.BF16 R76, R28.reuse, R10, R76 ;  /* 0x0000000a1c4c723c */ /* 0x040fe2000004184c */
[----:B------:R-:W1:Y:S05]  /*9410*/  LDSM.16.MT88.4 R8, [R225+0x13000] ;  /* 0x01300000e108783b */ /* 0x000e6a0000004200 */
[C---:B------:R-:W-:Y:S06]  /*9420*/  HMMA.16816.F32.BF16 R128, R28.reuse, R16, R128 ;  /* 0x000000101c80723c */ /* 0x040fec0000041880 */
[C---:B------:R-:W-:Y:S01]  /*9430*/  HMMA.16816.F32.BF16 R124, R28.reuse, R18, R124 ;  /* 0x000000121c7c723c */ /* 0x040fe2000004187c */
[----:B------:R-:W1:Y:S05]  /*9440*/  LDSM.16.MT88.4 R16, [R223+0xf000] ;  /* 0x00f00000df10783b */ /* 0x000e6a0000004200 */
        /* <DEDUP_REMOVED lines=9> */
[----:B---3--:R-:W-:-:S03]  /*94e0*/  F2FP.BF16.F32.PACK_AB R15, R156, R151 ;  /* 0x000000979c0f723e */ /* 0x008fc600000010ff */
[----:B------:R-:W-:Y:S01]  /*94f0*/  HMMA.16816.F32.BF16 R68, R28, R34, R68 ;  /* 0x000000221c44723c */ /* 0x000fe20000041844 */
[--C-:B------:R-:W-:Y:S01]  /*9500*/  FFMA.FTZ R32, R133, UR11, -R66.reuse ;  /* 0x0000000b85207c23 */ /* 0x100fe20008010842 */
[----:B------:R-:W-:-:S04]  /*9510*/  FFMA.FTZ R33, R67, UR11, -R66 ;  /* 0x0000000b43217c23 */ /* 0x000fc80008010842 */
[C---:B--2---:R-:W-:Y:S01]  /*9520*/  HMMA.16816.F32.BF16 R112, R12.reuse, R4, R112 ;  /* 0x000000040c70723c */ /* 0x044fe20000041870 */
[--C-:B------:R-:W-:Y:S01]  /*9530*/  FFMA.FTZ R28, R142, UR11, -R141.reuse ;  /* 0x0000000b8e1c7c23 */ /* 0x100fe2000801088d */
[--C-:B------:R-:W-:Y:S01]  /*9540*/  FFMA.FTZ R29, R140, UR11, -R141.reuse ;  /* 0x0000000b8c1d7c23 */ /* 0x100fe2000801088d */
[----:B------:R-:W-:Y:S01]  /*9550*/  FFMA.FTZ R30, R134, UR11, -R141 ;  /* 0x0000000b861e7c23 */ /* 0x000fe2000801088d */
[----:B------:R-:W-:Y:S01]  /*9560*/  FFMA.FTZ R31, R135, UR11, -R66 ;  /* 0x0000000b871f7c23 */ /* 0x000fe20008010842 */
[----:B------:R-:W-:Y:S01]  /*9570*/  MUFU.EX2 R32, R32 ;  /* 0x0000002000207308 */ /* 0x000fe20000000800 */
[C---:B------:R-:W-:Y:S01]  /*9580*/  HMMA.16816.F32.BF16 R108, R12.reuse, R6, R108 ;  /* 0x000000060c6c723c */ /* 0x040fe2000004186c */
[----:B------:R-:W2:Y:S05]  /*9590*/  LDSM.16.MT88.4 R4, [R222+0x13000] ;  /* 0x01300000de04783b */ /* 0x000eaa0000004200 */
[C---:B-1----:R-:W-:Y:S01]  /*95a0*/  HMMA.16816.F32.BF16 R96, R12.reuse, R8, R96 ;  /* 0x000000080c60723c */ /* 0x042fe20000041860 */
[----:B------:R-:W-:Y:S05]  /*95b0*/  MUFU.EX2 R28, R28 ;  /* 0x0000001c001c7308 */ /* 0x000fea0000000800 */
[C---:B------:R-:W-:Y:S01]  /*95c0*/  HMMA.16816.F32.BF16 R92, R12.reuse, R10, R92 ;  /* 0x0000000a0c5c723c */ /* 0x040fe2000004185c */
[----:B------:R-:W1:Y:S02]  /*95d0*/  LDSM.16.MT88.4 R8, [R225+0xf800] ;  /* 0x00f80000e108783b */ /* 0x000e640000004200 */
        /* <DEDUP_REMOVED lines=9> */
[----:B------:R-:W1:Y:S03]  /*9670*/  MUFU.EX2 R33, R33 ;  /* 0x0000002100217308 */ /* 0x000e660000000800 */
[C---:B--2---:R-:W-:Y:S06]  /*9680*/  HMMA.16816.F32.BF16 R80, R12.reuse, R4, R80 ;  /* 0x000000040c50723c */ /* 0x044fec0000041850 */
[----:B------:R-:W-:Y:S01]  /*9690*/  HMMA.16816.F32.BF16 R76, R12, R6, R76 ;  /* 0x000000060c4c723c */ /* 0x000fe2000004184c */
[----:B---3--:R-:W-:-:S02]  /*96a0*/  F2FP.BF16.F32.PACK_AB R4, R29, R28 ;  /* 0x0000001c1d04723e */ /* 0x008fc400000010ff */
[----:B-----5:R-:W-:-:S03]  /*96b0*/  F2FP.BF16.F32.PACK_AB R5, R32, R31 ;  /* 0x0000001f2005723e */ /* 0x020fc600000010ff */
[----:B------:R-:W-:Y:S01]  /*96c0*/  HMMA.16816.F32.BF16 R104, R12, R20, R104 ;  /* 0x000000140c68723c */ /* 0x000fe20000041868 */
[----:B------:R-:W-:Y:S02]  /*96d0*/  F2FP.BF16.F32.PACK_AB R6, R251, R30 ;  /* 0x0000001efb06723e */ /* 0x000fe400000010ff */
[----:B-1----:R-:W-:-:S03]  /*96e0*/  F2FP.BF16.F32.PACK_AB R7, R252, R33 ;  /* 0x00000021fc07723e */ /* 0x002fc600000010ff */
        /* <DEDUP_REMOVED lines=137> */
.L_x_3815:
[----:B------:R-:W-:-:S04]  /*9f80*/  LEA R8, -R190, RZ, 0x7 ;  /* 0x000000ffbe087211 */ /* 0x000fc800078e39ff */
[----:B------:R-:W-:-:S07]  /*9f90*/  SHF.R.S32.HI R5, RZ, 0x1f, R8 ;  /* 0x0000001fff057819 */ /* 0x000fce0000011408 */
.L_x_3816:
        /* <DEDUP_REMOVED lines=109> */
[----:B------:R-:W-:-:S03]  /*a670*/  @!P1 LEA.HI.X R43, R40, UR7, R7, 0x1, P3 ;  /* 0x00000007282b9c11 */ /* 0x000fc600098f0c07 */
        /* <DEDUP_REMOVED lines=37> */
[----:B------:R-:W3:Y:S04]  /*a8d0*/  LDSM.16.M88.4 R36, [R230+0x4800] ;  /* 0x00480000e624783b */ /* 0x000ee80000000200 */
[----:B-1----:R-:W1:Y:S04]  /*a8e0*/  LDSM.16.M88.4 R28, [R230+0x5000] ;  /* 0x00500000e61c783b */ /* 0x002e680000000200 */
[----:B------:R-:W5:Y:S04]  /*a8f0*/  LDSM.16.M88.4 R20, [R230+0x5800] ;  /* 0x00580000e614783b */ /* 0x000f680000000200 */
[----:B------:R-:W5:Y:S04]  /*a900*/  LDSM.16.M88.4 R12, [R230+0x6000] ;  /* 0x00600000e60c783b */ /* 0x000f680000000200 */
[----:B------:R-:W5:Y:S04]  /*a910*/  LDSM.16.M88.4 R164, [R230+0x6800] ;  /* 0x00680000e6a4783b */ /* 0x000f680000000200 */
[----:B------:R-:W5:Y:S04]  /*a920*/  LDSM.16.M88.4 R156, [R230+0x7000] ;  /* 0x00700000e69c783b */ /* 0x000f680000000200 */
[----:B--2---:R-:W2:Y:S04]  /*a930*/  LDSM.16.M88.4 R8, [R230+0x7800] ;  /* 0x00780000e608783b */ /* 0x004ea80000000200 */
[----:B------:R-:W-:Y:S04]  /*a940*/  LDSM.16.M88.4 R52, [R229] ;  /* 0x00000000e534783b */ /* 0x000fe80000000200 */
[----:B------:R-:W2:Y:S01]  /*a950*/  LDSM.16.M88.4 R4, [R228] ;  /* 0x00000000e404783b */ /* 0x000ea20000000200 */
[C---:B----4-:R-:W-:Y:S03]  /*a960*/  HMMA.16816.F32.BF16 R48, R148.reuse, R44, RZ ;  /* 0x0000002c9430723c */ /* 0x050fe600000418ff */
[----:B------:R-:W4:Y:S04]  /*a970*/  LDSM.16.M88.4 R176, [R220] ;  /* 0x00000000dcb0783b */ /* 0x000f280000000200 */
[----:B------:R-:W4:Y:S01]  /*a980*/  LDSM.16.M88.4 R172, [R219] ;  /* 0x00000000dbac783b */ /* 0x000f220000000200 */
[C---:B------:R-:W-:Y:S03]  /*a990*/  HMMA.16816.F32.BF16 R44, R148.reuse, R46, RZ ;  /* 0x0000002e942c723c */ /* 0x040fe600000418ff */
[----:B------:R-:W4:Y:S03]  /*a9a0*/  LDSM.16.M88.4 R144, [R218] ;  /* 0x00000000da90783b */ /* 0x000f260000000200 */
[C---:B---3--:R-:W-:Y:S01]  /*a9b0*/  HMMA.16816.F32.BF16 R40, R148.reuse, R36, RZ ;  /* 0x000000249428723c */ /* 0x048fe200000418ff */
[----:B------:R-:W3:Y:S04]  /*a9c0*/  LDSM.16.M88.4 R140, [R217] ;  /* 0x00000000d98c783b */ /* 0x000ee80000000200 */
[----:B------:R-:W3:Y:S01]  /*a9d0*/  LDSM.16.M88.4 R132, [R216] ;  /* 0x00000000d884783b */ /* 0x000ee20000000200 */
[C---:B-1----:R-:W-:Y:S03]  /*a9e0*/  HMMA.16816.F32.BF16 R32, R148.reuse, R28, RZ ;  /* 0x0000001c9420723c */ /* 0x042fe600000418ff */
[----:B------:R-:W1:Y:S03]  /*a9f0*/  LDSM.16.M88.4 R60, [R215] ;  /* 0x00000000d73c783b */ /* 0x000e660000000200 */
[C---:B------:R-:W-:Y:S01]  /*aa00*/  HMMA.16816.F32.BF16 R36, R148.reuse, R38, RZ ;  /* 0x000000269424723c */ /* 0x040fe200000418ff */
[----:B------:R-:W-:Y:S04]  /*aa10*/  LDSM.16.M88.4 R64, [R227] ;  /* 0x00000000e340783b */ /* 0x000fe80000000200 */
[----:B------:R-:W-:Y:S01]  /*aa20*/  LDSM.16.M88.4 R56, [R214] ;  /* 0x00000000d638783b */ /* 0x000fe20000000200 */
[C---:B------:R-:W-:Y:S03]  /*aa30*/  HMMA.16816.F32.BF16 R28, R148.reuse, R30, RZ ;  /* 0x0000001e941c723c */ /* 0x040fe600000418ff */
[----:B------:R-:W-:Y:S03]  /*aa40*/  LDSM.16.M88.4 R180, [R224+0x5000] ;  /* 0x00500000e0b4783b */ /* 0x000fe60000000200 */
[C---:B-----5:R-:W-:Y:S01]  /*aa50*/  HMMA.16816.F32.BF16 R24, R148.reuse, R20, RZ ;  /* 0x000000149418723c */ /* 0x060fe200000418ff */
        /* <DEDUP_REMOVED lines=14> */
[----:B------:R-:W5:Y:S05]  /*ab40*/  LDSM.16.M88.4 R4, [R224+0x4800] ;  /* 0x00480000e004783b */ /* 0x000f6a0000000200 */
        /* <DEDUP_REMOVED lines=16> */
[----:B------:R-:W-:Y:S01]  /*ac50*/  HMMA.16816.F32.BF16 R156, R52, R62, R156 ;  /* 0x0000003e349c723c */ /* 0x000fe2000004189c */
[----:B------:R-:W1:Y:S05]  /*ac60*/  LDSM.16.M88.4 R60, [R213] ;  /* 0x00000000d53c783b */ /* 0x000e6a0000000200 */
[C---:B--2---:R-:W-:Y:S06]  /*ac70*/  HMMA.16816.F32.BF16 R48, R64.reuse, R8, R48 ;  /* 0x000000084030723c */ /* 0x044fec0000041830 */
[C---:B------:R-:W-:Y:S01]  /*ac80*/  HMMA.16816.F32.BF16 R44, R64.reuse, R10, R44 ;  /* 0x0000000a402c723c */ /* 0x040fe2000004182c */
[----:B------:R-:W2:Y:S05]  /*ac90*/  LDSM.16.M88.4 R8, [R213+0x1800] ;  /* 0x00180000d508783b */ /* 0x000eaa0000000200 */
[C---:B-----5:R-:W-:Y:S06]  /*aca0*/  HMMA.16816.F32.BF16 R40, R64.reuse, R4, R40 ;  /* 0x000000044028723c */ /* 0x060fec0000041828 */
[----:B------:R-:W-:Y:S01]  /*acb0*/  HMMA.16816.F32.BF16 R36, R64, R6, R36 ;  /* 0x000000064024723c */ /* 0x000fe20000041824 */
[----:B------:R-:W5:Y:S05]  /*acc0*/  LDSM.16.M88.4 R4, [R213+0x2000] ;  /* 0x00200000d504783b */ /* 0x000f6a0000000200 */
[C---:B------:R-:W-:Y:S06]  /*acd0*/  HMMA.16816.F32.BF16 R152, R52.reuse, R56, R152 ;  /* 0x000000383498723c */ /* 0x040fec0000041898 */
[----:B------:R-:W-:Y:S01]  /*ace0*/  HMMA.16816.F32.BF16 R148, R52, R58, R148 ;  /* 0x0000003a3494723c */ /* 0x000fe20000041894 */
[----:B------:R-:W5:Y:S04]  /*acf0*/  LDSM.16.M88.4 R52, [R213+0x1000] ;  /* 0x00100000d534783b */ /* 0x000f680000000200 */
[----:B------:R-:W5:Y:S01]  /*ad00*/  LDSM.16.M88.4 R56, [R213+0x800] ;  /* 0x00080000d538783b */ /* 0x000f620000000200 */
        /* <DEDUP_REMOVED lines=19> */
[C---:B-1----:R-:W-:Y:S06]  /*ae40*/  HMMA.16816.F32.BF16 R48, R184.reuse, R60, R48 ;  /* 0x0000003cb830723c */ /* 0x042fec0000041830 */
[C---:B------:R-:W-:Y:S01]  /*ae50*/  HMMA.16816.F32.BF16 R44, R184.reuse, R62, R44 ;  /* 0x0000003eb82c723c */ /* 0x040fe2000004182c */
[----:B------:R-:W-:Y:S05]  /*ae60*/  LDSM.16.M88.4 R60, [R230+0x9800] ;  /* 0x00980000e63c783b */ /* 0x000fea0000000200 */
[C---:B--2---:R-:W-:Y:S06]  /*ae70*/  HMMA.16816.F32.BF16 R24, R184.reuse, R8, R24 ;  /* 0x00000008b818723c */ /* 0x044fec0000041818 */
[C---:B------:R-:W-:Y:S01]  /*ae80*/  HMMA.16816.F32.BF16 R20, R184.reuse, R10, R20 ;  /* 0x0000000ab814723c */ /* 0x040fe20000041814 */
[----:B------:R-:W-:Y:S05]  /*ae90*/  LDSM.16.M88.4 R8, [R229+0x2000] ;  /* 0x00200000e508783b */ /* 0x000fea0000000200 */
[C---:B-----5:R-:W-:Y:S06]  /*aea0*/  HMMA.16816.F32.BF16 R16, R184.reuse, R4, R16 ;  /* 0x00000004b810723c */ /* 0x060fec0000041810 */
[C---:B------:R-:W-:Y:S01]  /*aeb0*/  HMMA.16816.F32.BF16 R12, R184.reuse, R6, R12 ;  /* 0x00000006b80c723c */ /* 0x040fe2000004180c */
[----:B------:R-:W1:Y:S05]  /*aec0*/  LDSM.16.M88.4 R4, [R212] ;  /* 0x00000000d404783b */ /* 0x000e6a0000000200 */
[C---:B------:R-:W-:Y:S06]  /*aed0*/  HMMA.16816.F32.BF16 R32, R184.reuse, R52, R32 ;  /* 0x00000034b820723c */ /* 0x040fec0000041820 */
[C---:B------:R-:W-:Y:S01]  /*aee0*/  HMMA.16816.F32.BF16 R28, R184.reuse, R54, R28 ;  /* 0x00000036b81c723c */ /* 0x040fe2000004181c */
        /* <DEDUP_REMOVED lines=8> */
[----:B------:R-:W-:Y:S01]  /*af70*/  HMMA.16816.F32.BF16 R148, R184, R174, R148 ;  /* 0x000000aeb894723c */ /* 0x000fe20000041894 */
[----:B------:R-:W4:Y:S05]  /*af80*/  LDSM.16.M88.4 R172, [R230+0xb800] ;  /* 0x00b80000e6ac783b */ /* 0x000f2a0000000200 */
[----:B---3--:R-:W-:Y:S06]  /*af90*/  HMMA.16816.F32.BF16 R48, R144, R140, R48 ;  /* 0x0000008c9030723c */ /* 0x008fec0000041830 */
[C---:B------:R-:W-:Y:S06]  /*afa0*/  HMMA.16816.F32.BF16 R168, R184.reuse, R180, R168 ;  /* 0x000000b4b8a8723c */ /* 0x040fec00000418a8 */
[----:B------:R-:W-:Y:S01]  /*afb0*/  HMMA.16816.F32.BF16 R164, R184, R182, R164 ;  /* 0x000000b6b8a4723c */ /* 0x000fe200000418a4 */
[----:B------:R-:W-:Y:S05]  /*afc0*/  LDSM.16.M88.4 R184, [R208] ;  /* 0x00000000d0b8783b */ /* 0x000fea0000000200 */
[C---:B------:R-:W-:Y:S01]  /*afd0*/  HMMA.16816.F32.BF16 R180, R144.reuse, R142, R44 ;  /* 0x0000008e90b4723c */ /* 0x040fe2000004182c */
[----:B------:R-:W-:Y:S04]  /*afe0*/  LDSM.16.M88.4 R140, [R227+0x2000] ;  /* 0x00200000e38c783b */ /* 0x000fe80000000200 */
[----:B------:R-:W3:Y:S01]  /*aff0*/  LDSM.16.M88.4 R44, [R224+0x8000] ;  /* 0x00800000e02c783b */ /* 0x000ee20000000200 */
[C---:B------:R-:W-:Y:S06]  /*b000*/  HMMA.16816.F32.BF16 R32, R144.reuse, R64, R32 ;  /* 0x000000409020723c */ /* 0x040fec0000041820 */
[----:B------:R-:W-:Y:S01]  /*b010*/  HMMA.16816.F32.BF16 R28, R144, R66, R28 ;  /* 0x00000042901c723c */ /* 0x000fe2000004181c */
[----:B------:R-:W3:Y:S05]  /*b020*/  LDSM.16.M88.4 R64, [R211] ;  /* 0x00000000d340783b */ /* 0x000eea0000000200 */
        /* <DEDUP_REMOVED lines=9> */
[C---:B-----5:R-:W-:Y:S06]  /*b0c0*/  HMMA.16816.F32.BF16 R16, R144.reuse, R56, R16 ;  /* 0x000000389010723c */ /* 0x060fec0000041810 */
[C---:B------:R-:W-:Y:S06]  /*b0d0*/  HMMA.16816.F32.BF16 R24, R144.reuse, R60, R24 ;  /* 0x0000003c9018723c */ /* 0x040fec0000041818 */
[C---:B------:R-:W-:Y:S01]  /*b0e0*/  HMMA.16816.F32.BF16 R20, R144.reuse, R62, R20 ;  /* 0x0000003e9014723c */ /* 0x040fe20000041814 */
[----:B------:R-:W5:Y:S05]  /*b0f0*/  LDSM.16.M88.4 R60, [R210] ;  /* 0x00000000d23c783b */ /* 0x000f6a0000000200 */
[C---:B------:R-:W-:Y:S01]  /*b100*/  HMMA.16816.F32.BF16 R12, R144.reuse, R58, R12 ;  /* 0x0000003a900c723c */ /* 0x040fe2000004180c */
[----:B------:R-:W5:Y:S05]  /*b110*/  LDSM.16.M88.4 R56, [R209] ;  /* 0x00000000d138783b */ /* 0x000f6a0000000200 */
[C---:B----4-:R-:W-:Y:S06]  /*b120*/  HMMA.16816.F32.BF16 R160, R144.reuse, R176, R160 ;  /* 0x000000b090a0723c */ /* 0x050fec00000418a0 */
[C---:B------:R-:W-:Y:S01]  /*b130*/  HMMA.16816.F32.BF16 R156, R144.reuse, R178, R156 ;  /* 0x000000b2909c723c */ /* 0x040fe2000004189c */
[----:B------:R-:W-:Y:S05]  /*b140*/  LDSM.16.M88.4 R176, [R136] ;  /* 0x0000000088b0783b */ /* 0x000fea0000000200 */
[C---:B------:R-:W-:Y:S06]  /*b150*/  HMMA.16816.F32.BF16 R152, R144.reuse, R172, R152 ;  /* 0x000000ac9098723c */ /* 0x040fec0000041898 */
[----:B------:R-:W-:Y:S01]  /*b160*/  HMMA.16816.F32.BF16 R148, R144, R174, R148 ;  /* 0x000000ae9094723c */ /* 0x000fe20000041894 */
[----:B------:R-:W4:Y:S04]  /*b170*/  LDSM.16.M88.4 R144, [R139] ;  /* 0x000000008b90783b */ /* 0x000f280000000200 */
[----:B------:R-:W4:Y:S01]  /*b180*/  LDSM.16.M88.4 R172, [R224+0x8800] ;  /* 0x00880000e0ac783b */ /* 0x000f220000000200 */
[----:B---3--:R-:W-:Y:S06]  /*b190*/  HMMA.16816.F32.BF16 R48, R140, R44, R48 ;  /* 0x0000002c8c30723c */ /* 0x008fec0000041830 */
[C---:B------:R-:W-:Y:S06]  /*b1a0*/  HMMA.16816.F32.BF16 R40, R8.reuse, R64, R40 ;  /* 0x000000400828723c */ /* 0x040fec0000041828 */
[C---:B------:R-:W-:Y:S06]  /*b1b0*/  HMMA.16816.F32.BF16 R36, R8.reuse, R66, R36 ;  /* 0x000000420824723c */ /* 0x040fec0000041824 */
[C---:B------:R-:W-:Y:S06]  /*b1c0*/  HMMA.16816.F32.BF16 R16, R8.reuse, R184, R16 ;  /* 0x000000b80810723c */ /* 0x040fec0000041810 */
[----:B------:R-:W-:Y:S01]  /*b1d0*/  HMMA.16816.F32.BF16 R184, R8, R186, R12 ;  /* 0x000000ba08b8723c */ /* 0x000fe2000004180c */
[----:B------:R-:W3:Y:S05]  /*b1e0*/  LDSM.16.M88.4 R12, [R213+0x4800] ;  /* 0x00480000d50c783b */ /* 0x000eea0000000200 */
[----:B-1----:R-:W-:Y:S06]  /*b1f0*/  HMMA.16816.F32.BF16 R48, R132, R52, R48 ;  /* 0x000000348430723c */ /* 0x002fec0000041830 */
[C---:B--2---:R-:W-:Y:S06]  /*b200*/  HMMA.16816.F32.BF16 R160, R8.reuse, R4, R160 ;  /* 0x0000000408a0723c */ /* 0x044fec00000418a0 */
[----:B------:R-:W-:Y:S01]  /*b210*/  HMMA.16816.F32.BF16 R156, R8, R6, R156 ;  /* 0x00000006089c723c */ /* 0x000fe2000004189c */
[----:B------:R-:W1:Y:S05]  /*b220*/  LDSM.16.M88.4 R4, [R224+0x9800] ;  /* 0x00980000e004783b */ /* 0x000e6a0000000200 */
[----:B------:R-:W-:Y:S01]  /*b230*/  HMMA.16816.F32.BF16 R180, R140, R46, R180 ;  /* 0x0000002e8cb4723c */ /* 0x000fe200000418b4 */
[----:B------:R-:W-:Y:S05]  /*b240*/  LDSM.16.M88.4 R44, [R224+0x9000] ;  /* 0x00900000e02c783b */ /* 0x000fea0000000200 */
[----:B-----5:R-:W-:Y:S01]  /*b250*/  HMMA.16816.F32.BF16 R32, R8, R60, R32 ;  /* 0x0000003c0820723c */ /* 0x020fe20000041820 */
[----:B------:R-:W-:-:S04]  /*b260*/  FMUL.FTZ R48, R48, UR10 ;  /* 0x0000000a30307c20 */ /* 0x000fc80008410000 */
[----:B------:R2:W-:Y:S01]  /*b270*/  MUFU.TANH R53, R48 ;  /* 0x0000003000357308 */ /* 0x0005e20000002400 */
[C---:B------:R-:W-:Y:S06]  /*b280*/  HMMA.16816.F32.BF16 R28, R8.reuse, R62, R28 ;  /* 0x0000003e081c723c */ /* 0x040fec000004181c */
[C---:B------:R-:W-:Y:S06]  /*b290*/  HMMA.16816.F32.BF16 R24, R8.reuse, R56, R24 ;  /* 0x000000380818723c */ /* 0x040fec0000041818 */
[----:B------:R-:W-:Y:S01]  /*b2a0*/  HMMA.16816.F32.BF16 R20, R8, R58, R20 ;  /* 0x0000003a0814723c */ /* 0x000fe20000041814 */
[----:B------:R-:W-:-:S05]  /*b2b0*/  FMUL.FTZ R57, R49, UR10 ;  /* 0x0000000a31397c20 */ /* 0x000fca0008410000 */
[C---:B----4-:R-:W-:Y:S01]  /*b2c0*/  HMMA.16816.F32.BF16 R168, R8.reuse, R144, R168 ;  /* 0x0000009008a8723c */ /* 0x050fe200000418a8 */
[----:B------:R-:W-:Y:S01]  /*b2d0*/  FMUL.FTZ R59, R51, UR10 ;  /* 0x0000000a333b7c20 */ /* 0x000fe20008410000 */
[----:B------:R-:W-:Y:S04]  /*b2e0*/  MUFU.TANH R57, R57 ;  /* 0x0000003900397308 */ /* 0x000fe80000002400 */
[C---:B------:R-:W-:Y:S04]  /*b2f0*/  HMMA.16816.F32.BF16 R164, R8.reuse, R146, R164 ;  /* 0x0000009208a4723c */ /* 0x040fe800000418a4 */
[----:B------:R-:W-:Y:S02]  /*b300*/  MUFU.TANH R59, R59 ;  /* 0x0000003b003b7308 */ /* 0x000fe40000002400 */
[----:B------:R-:W-:Y:S06]  /*b310*/  HMMA.16816.F32.BF16 R152, R8, R176, R152 ;  /* 0x000000b00898723c */ /* 0x000fec0000041898 */
[----:B------:R-:W-:Y:S06]  /*b320*/  HMMA.16816.F32.BF16 R40, R140, R172, R40 ;  /* 0x000000ac8c28723c */ /* 0x000fec0000041828 */
[----:B------:R-:W-:Y:S01]  /*b330*/  HMMA.16816.F32.BF16 R148, R8, R178, R148 ;  /* 0x000000b20894723c */ /* 0x000fe20000041894 */
[----:B------:R-:W4:Y:S05]  /*b340*/  LDSM.16.M88.4 R8, [R224+0xa000] ;  /* 0x00a00000e008783b */ /* 0x000f2a0000000200 */
[----:B------:R-:W-:Y:S06]  /*b350*/  HMMA.16816.F32.BF16 R36, R140, R174, R36 ;  /* 0x000000ae8c24723c */ /* 0x000fec0000041824 */
[C---:B------:R-:W-:Y:S06]  /*b360*/  HMMA.16816.F32.BF16 R180, R132.reuse, R54, R180 ;  /* 0x0000003684b4723c */ /* 0x040fec00000418b4 */
[----:B---3--:R-:W-:Y:S01]  /*b370*/  HMMA.16816.F32.BF16 R40, R132, R12, R40 ;  /* 0x0000000c8428723c */ /* 0x008fe20000041828 */
[----:B------:R-:W-:-:S02]  /*b380*/  FMUL.FTZ R55, R50, UR10 ;  /* 0x0000000a32377c20 */ /* 0x000fc40008410000 */
[----:B--2---:R-:W2:Y:S03]  /*b390*/  LDSM.16.M88.4 R48, [R224+0xa800] ;  /* 0x00a80000e030783b */ /* 0x004ea60000000200 */
[----:B-1----:R-:W-:Y:S01]  /*b3a0*/  HMMA.16816.F32.BF16 R24, R140, R4, R24 ;  /* 0x000000048c18723c */ /* 0x002fe20000041818 */
[----:B------:R-:W-:Y:S05]  /*b3b0*/  MUFU.TANH R55, R55 ;  /* 0x0000003700377308 */ /* 0x000fea0000002400 */
[----:B------:R-:W-:Y:S01]  /*b3c0*/  HMMA.16816.F32.BF16 R36, R132, R14, R36 ;  /* 0x0000000e8424723c */ /* 0x000fe20000041824 */
[----:B------:R-:W1:Y:S05]  /*b3d0*/  LDSM.16.M88.4 R12, [R213+0x5800] ;  /* 0x00580000d50c783b */ /* 0x000e6a0000000200 */
[C---:B------:R-:W-:Y:S01]  /*b3e0*/  HMMA.16816.F32.BF16 R20, R140.reuse, R6, R20 ;  /* 0x000000068c14723c */ /* 0x040fe20000041814 */
[----:B------:R-:W3:Y:S01]  /*b3f0*/  LDSM.16.M88.4 R4, [R224+0xb000] ;  /* 0x00b00000e004783b */ /* 0x000ee20000000200 */
[----:B------:R-:W-:Y:S01]  /*b400*/  FMUL.FTZ R61, R180, UR10 ;  /* 0x0000000ab43d7c20 */ /* 0x000fe20008410000 */
[----:B------:R-:W-:Y:S01]  /*b410*/  FMUL.FTZ R65, R182, UR10 ;  /* 0x0000000ab6417c20 */ /* 0x000fe20008410000 */
[----:B------:R-:W-:Y:S01]  /*b420*/  FMUL.FTZ R63, R181, UR10 ;  /* 0x0000000ab53f7c20 */ /* 0x000fe20008410000 */
[----:B------:R-:W-:Y:S01]  /*b430*/  FMUL.FTZ R67, R183, UR10 ;  /* 0x0000000ab7437c20 */ /* 0x000fe20008410000 */
[C---:B----4-:R-:W-:Y:S01]  /*b440*/  HMMA.16816.F32.BF16 R16, R140.reuse, R8, R16 ;  /* 0x000000088c10723c */ /* 0x050fe20000041810 */
[----:B------:R-:W-:Y:S01]  /*b450*/  FMUL.FTZ R40, R40, UR10 ;  /* 0x0000000a28287c20 */ /* 0x000fe20008410000 */
[----:B------:R-:W-:Y:S01]  /*b460*/  FMUL.FTZ R41, R41, UR10 ;  /* 0x0000000a29297c20 */ /* 0x000fe20008410000 */
[----:B------:R-:W-:Y:S01]  /*b470*/  FMUL.FTZ R42, R42, UR10 ;  /* 0x0000000a2a2a7c20 */ /* 0x000fe20008410000 */
[----:B------:R-:W-:Y:S02]  /*b480*/  MUFU.TANH R61, R61 ;  /* 0x0000003d003d7308 */ /* 0x000fe40000002400 */
[C---:B------:R-:W-:Y:S01]  /*b490*/  HMMA.16816.F32.BF16 R184, R140.reuse, R10, R184 ;  /* 0x0000000a8cb8723c */ /* 0x040fe200000418b8 */
[----:B------:R-:W4:Y:S05]  /*b4a0*/  LDSM.16.M88.4 R8, [R224+0xb800] ;  /* 0x00b80000e008783b */ /* 0x000f2a0000000200 */
[----:B------:R-:W-:Y:S01]  /*b4b0*/  MUFU.TANH R145, R40 ;  /* 0x0000002800917308 */ /* 0x000fe20000002400 */
[----:B------:R-:W-:Y:S01]  /*b4c0*/  HMMA.16816.F32.BF16 R32, R140, R44, R32 ;  /* 0x0000002c8c20723c */ /* 0x000fe20000041820 */
[----:B------:R-:W-:Y:S01]  /*b4d0*/  FMUL.FTZ R36, R36, UR10 ;  /* 0x0000000a24247c20 */ /* 0x000fe20008410000 */
[----:B------:R-:W-:Y:S01]  /*b4e0*/  FMUL.FTZ R38, R38, UR10 ;  /* 0x0000000a26267c20 */ /* 0x000fe20008410000 */
[----:B------:R-:W-:Y:S01]  /*b4f0*/  FMUL.FTZ R37, R37, UR10 ;  /* 0x0000000a25257c20 */ /* 0x000fe20008410000 */
[----:B------:R-:W-:-:S02]  /*b500*/  FMUL.FTZ R39, R39, UR10 ;  /* 0x0000000a27277c20 */ /* 0x000fc40008410000 */
[C---:B--2---:R-:W-:Y:S01]  /*b510*/  HMMA.16816.F32.BF16 R168, R140.reuse, R48, R168 ;  /* 0x000000308ca8723c */ /* 0x044fe200000418a8 */
[----:B------:R-:W-:Y:S05]  /*b520*/  MUFU.TANH R147, R41 ;  /* 0x0000002900937308 */ /* 0x000fea0000002400 */
[----:B------:R-:W-:Y:S01]  /*b530*/  HMMA.16816.F32.BF16 R28, R140, R46, R28 ;  /* 0x0000002e8c1c723c */ /* 0x000fe2000004181c */
[----:B------:R-:W-:Y:S01]  /*b540*/  FMUL.FTZ R49, R43, UR10 ;  /* 0x0000000a2b317c20 */ /* 0x000fe20008410000 */
[----:B------:R-:W2:Y:S01]  /*b550*/  LDSM.16.M88.4 R44, [R213+0x5000] ;  /* 0x00500000d52c783b */ /* 0x000ea20000000200 */
[----:B------:R5:W-:Y:S03]  /*b560*/  MUFU.TANH R173, R42 ;  /* 0x0000002a00ad7308 */ /* 0x000be60000002400 */
[C---:B-1----:R-:W-:Y:S05]  /*b570*/  HMMA.16816.F32.BF16 R24, R132.reuse, R12, R24 ;  /* 0x0000000c8418723c */ /* 0x042fea0000041818 */
[----:B------:R-:W1:Y:S01]  /*b580*/  MUFU.TANH R65, R65 ;  /* 0x0000004100417308 */ /* 0x000e620000002400 */
[----:B------:R-:W-:Y:S01]  /*b590*/  HMMA.16816.F32.BF16 R20, R132, R14, R20 ;  /* 0x0000000e8414723c */ /* 0x000fe20000041814 */
[----:B------:R-:W1:Y:S05]  /*b5a0*/  LDSM.16.M88.4 R12, [R213+0x7800] ;  /* 0x00780000d50c783b */ /* 0x000e6a0000000200 */
[C---:B---3--:R-:W-:Y:S01]  /*b5b0*/  HMMA.16816.F32.BF16 R160, R140.reuse, R4, R160 ;  /* 0x000000048ca0723c */ /* 0x048fe200000418a0 */
[----:B------:R-:W3:Y:S01]  /*b5c0*/  MUFU.TANH R63, R63 ;  /* 0x0000003f003f7308 */ /* 0x000ee20000002400 */
[----:B-----5:R-:W5:Y:S04]  /*b5d0*/  LDSM.16.M88.4 R40, [R213+0x6000] ;  /* 0x00600000d528783b */ /* 0x020f680000000200 */
[C---:B------:R-:W-:Y:S01]  /*b5e0*/  HMMA.16816.F32.BF16 R156, R140.reuse, R6, R156 ;  /* 0x000000068c9c723c */ /* 0x040fe2000004189c */
[----:B------:R-:W3:Y:S02]  /*b5f0*/  LDSM.16.M88.4 R4, [R213+0x6800] ;  /* 0x00680000d504783b */ /* 0x000ee40000000200 */
[----:B------:R-:W3:Y:S03]  /*b600*/  MUFU.TANH R67, R67 ;  /* 0x0000004300437308 */ /* 0x000ee60000002400 */
[----:B----4-:R-:W-:Y:S01]  /*b610*/  HMMA.16816.F32.BF16 R152, R140, R8, R152 ;  /* 0x000000088c98723c */ /* 0x010fe20000041898 */
[----:B------:R-:W-:-:S04]  /*b620*/  FMUL.FTZ R27, R27, UR10 ;  /* 0x0000000a1b1b7c20 */ /* 0x000fc80008410000 */
[----:B------:R-:W4:Y:S01]  /*b630*/  MUFU.TANH R49, R49 ;  /* 0x0000003100317308 */ /* 0x000f220000002400 */
[C---:B------:R-:W-:Y:S01]  /*b640*/  HMMA.16816.F32.BF16 R148, R140.reuse, R10, R148 ;  /* 0x0000000a8c94723c */ /* 0x040fe20000041894 */
[----:B------:R-:W4:Y:S01]  /*b650*/  LDSM.16.M88.4 R8, [R213+0x7000] ;  /* 0x00700000d508783b */ /* 0x000f220000000200 */
[----:B------:R-:W-:Y:S01]  /*b660*/  FMUL.FTZ R21, R21, UR10 ;  /* 0x0000000a15157c20 */ /* 0x000fe20008410000 */
[----:B------:R-:W-:Y:S01]  /*b670*/  FMUL.FTZ R20, R20, UR10 ;  /* 0x0000000a14147c20 */ /* 0x000fe20008410000 */
[----:B------:R-:W-:Y:S01]  /*b680*/  FMUL.FTZ R22, R22, UR10 ;  /* 0x0000000a16167c20 */ /* 0x000fe20008410000 */
[----:B------:R-:W-:Y:S01]  /*b690*/  FMUL.FTZ R23, R23, UR10 ;  /* 0x0000000a17177c20 */ /* 0x000fe20008410000 */
[----:B------:R-:W-:Y:S01]  /*b6a0*/  HMMA.16816.F32.BF16 R164, R140, R50, R164 ;  /* 0x000000328ca4723c */ /* 0x000fe200000418a4 */
[----:B------:R4:W-:Y:S01]  /*b6b0*/  MUFU.TANH R51, R38 ;  /* 0x0000002600337308 */ /* 0x0009e20000002400 */
[----:B------:R-:W-:-:S04]  /*b6c0*/  DEPBAR.LE SB0, 0x0 ;  /* 0x000080000000791a */ /* 0x000fc80000000000 */
[C---:B--2---:R-:W-:Y:S03]  /*b6d0*/  HMMA.16816.F32.BF16 R28, R132.reuse, R46, R28 ;  /* 0x0000002e841c723c */ /* 0x044fe6000004181c */
[----:B------:R-:W2:Y:S03]  /*b6e0*/  MUFU.TANH R37, R37 ;  /* 0x0000002500257308 */ /* 0x000ea60000002400 */
[C---:B-1----:R-:W-:Y:S05]  /*b6f0*/  HMMA.16816.F32.BF16 R152, R132.reuse, R12, R152 ;  /* 0x0000000c8498723c */ /* 0x042fea0000041898 */
[----:B------:R-:W1:Y:S01]  /*b700*/  MUFU.TANH R39, R39 ;  /* 0x0000002700277308 */ /* 0x000e620000002400 */
[C---:B-----5:R-:W-:Y:S06]  /*b710*/  HMMA.16816.F32.BF16 R16, R132.reuse, R40, R16 ;  /* 0x000000288410723c */ /* 0x060fec0000041810 */
[C---:B------:R-:W-:Y:S06]  /*b720*/  HMMA.16816.F32.BF16 R148, R132.reuse, R14, R148 ;  /* 0x0000000e8494723c */ /* 0x040fec0000041894 */
[----:B---3--:R-:W-:Y:S01]  /*b730*/  HMMA.16816.F32.BF16 R168, R132, R4, R168 ;  /* 0x0000000484a8723c */ /* 0x008fe200000418a8 */
[----:B------:R-:W-:Y:S01]  /*b740*/  FMUL.FTZ R28, R28, UR10 ;  /* 0x0000000a1c1c7c20 */ /* 0x000fe20008410000 */
[----:B------:R-:W-:Y:S01]  /*b750*/  FMUL.FTZ R30, R30, UR10 ;  /* 0x0000000a1e1e7c20 */ /* 0x000fe20008410000 */
[----:B------:R-:W-:-:S02]  /*b760*/  FMUL.FTZ R29, R29, UR10 ;  /* 0x0000000a1d1d7c20 */ /* 0x000fc40008410000 */
[----:B------:R-:W-:Y:S01]  /*b770*/  MUFU.TANH R143, R28 ;  /* 0x0000001c008f7308 */ /* 0x000fe20000002400 */
[C---:B------:R-:W-:Y:S01]  /*b780*/  HMMA.16816.F32.BF16 R164, R132.reuse, R6, R164 ;  /* 0x0000000684a4723c */ /* 0x040fe200000418a4 */
[----:B------:R-:W-:Y:S02]  /*b790*/  IMAD R4, R238, 0x80, R245 ;  /* 0x00000080ee047824 */ /* 0x000fe400078e02f5 */
[----:B------:R-:W-:Y:S01]  /*b7a0*/  FMUL.FTZ R5, R31, UR10 ;  /* 0x0000000a1f057c20 */ /* 0x000fe20008410000 */
[----:B------:R-:W-:Y:S01]  /*b7b0*/  FMUL.FTZ R154, R154, UR10 ;  /* 0x0000000a9a9a7c20 */ /* 0x000fe20008410000 */
[----:B------:R-:W-:Y:S01]  /*b7c0*/  VIADD R13, R4, 0x1 ;  /* 0x00000001040d7836 */ /* 0x000fe20000000000 */
[C---:B----4-:R-:W-:Y:S01]  /*b7d0*/  HMMA.16816.F32.BF16 R160, R132.reuse, R8, R160 ;  /* 0x0000000884a0723c */ /* 0x050fe200000418a0 */
[----:B------:R-:W-:Y:S01]  /*b7e0*/  FMUL.FTZ R6, R16, UR10 ;  /* 0x0000000a10067c20 */ /* 0x000fe20008410000 */
[----:B------:R-:W-:Y:S02]  /*b7f0*/  VIADD R15, R4, 0x8 ;  /* 0x00000008040f7836 */ /* 0x000fe40000000000 */
[----:B------:R-:W-:Y:S01]  /*b800*/  FMUL.FTZ R17, R17, UR10 ;  /* 0x0000000a11117c20 */ /* 0x000fe20008410000 */
[CC--:B------:R-:W-:Y:S01]  /*b810*/  ISETP.GE.AND P4, PT, R13.reuse, R194.reuse, PT ;  /* 0x000000c20d00720c */ /* 0x0c0fe20003f86270 */
[----:B------:R-:W-:Y:S01]  /*b820*/  FMUL.FTZ R7, R24, UR10 ;  /* 0x0000000a18077c20 */ /* 0x000fe20008410000 */
[----:B------:R-:W-:Y:S01]  /*b830*/  ISETP.GE.AND P5, PT, R13, R193, PT ;  /* 0x000000c10d00720c */ /* 0x000fe20003fa6270 */
[----:B------:R-:W-:Y:S01]  /*b840*/  FMUL.FTZ R8, R19, UR10 ;  /* 0x0000000a13087c20 */ /* 0x000fe20008410000 */
[----:B------:R-:W-:Y:S01]  /*b850*/  I2FP.F32.S32 R13, R13 ;  /* 0x0000000d000d7245 */ /* 0x000fe20000201400 */
[C---:B------:R-:W-:Y:S01]  /*b860*/  HMMA.16816.F32.BF16 R32, R132.reuse, R44, R32 ;  /* 0x0000002c8420723c */ /* 0x040fe20000041820 */
[----:B------:R-:W-:Y:S01]  /*b870*/  FMUL.FTZ R19, R155, UR10 ;  /* 0x0000000a9b137c20 */ /* 0x000fe20008410000 */
[C---:B------:R-:W-:Y:S01]  /*b880*/  ISETP.GE.AND P3, PT, R15.reuse, R194, PT ;  /* 0x000000c20f00720c */ /* 0x040fe20003f66270 */
[----:B------:R3:W-:Y:S01]  /*b890*/  MUFU.TANH R155, R6 ;  /* 0x00000006009b7308 */ /* 0x0007e20000002400 */
[----:B------:R-:W-:Y:S01]  /*b8a0*/  ISETP.GE.AND P6, PT, R15, R193, PT ;  /* 0x000000c10f00720c */ /* 0x000fe20003fc6270 */
[----:B------:R-:W-:Y:S01]  /*b8b0*/  FMUL.FTZ R14, R149, UR10 ;  /* 0x0000000a950e7c20 */ /* 0x000fe20008410000 */
[----:B------:R-:W-:Y:S01]  /*b8c0*/  HMMA.16816.F32.BF16 R184, R132, R42, R184 ;  /* 0x0000002a84b8723c */ /* 0x000fe200000418b8 */
[----:B------:R-:W-:Y:S01]  /*b8d0*/  I2FP.F32.S32 R15, R15 ;  /* 0x0000000f000f7245 */ /* 0x000fe20000201400 */
[----:B------:R-:W-:-:S02]  /*b8e0*/  VIADD R24, R4, 0x11 ;  /* 0x0000001104187836 */ /* 0x000fc40000000000 */
[----:B------:R-:W-:Y:S01]  /*b8f0*/  FMUL.FTZ R9, R25, UR10 ;  /* 0x0000000a19097c20 */ /* 0x000fe20008410000 */
[----:B------:R-:W-:Y:S01]  /*b900*/  VIADD R142, R4, 0x29 ;  /* 0x00000029048e7836 */ /* 0x000fe20000000000 */
[----:B------:R4:W-:Y:S01]  /*b910*/  MUFU.TANH R43, R20 ;  /* 0x00000014002b7308 */ /* 0x0009e20000002400 */
[----:B------:R-:W-:Y:S01]  /*b920*/  HMMA.16816.F32.BF16 R156, R132, R10, R156 ;  /* 0x0000000a849c723c */ /* 0x000fe2000004189c */
[----:B------:R-:W-:Y:S01]  /*b930*/  FFMA.FTZ R65, R0, R15, R65 ;  /* 0x0000000f00417223 */ /* 0x000fe20000010041 */
[C---:B------:R-:W-:Y:S02]  /*b940*/  VIADD R178, R4.reuse, 0x30 ;  /* 0x0000003004b27836 */ /* 0x040fe40000000000 */
[----:B------:R-:W-:Y:S01]  /*b950*/  FMUL.FTZ R38, R161, UR10 ;  /* 0x0000000aa1267c20 */ /* 0x000fe20008410000 */
[----:B------:R-:W-:Y:S02]  /*b960*/  VIADD R42, R4, 0x31 ;  /* 0x00000031042a7836 */ /* 0x000fe40000000000 */
[----:B------:R-:W-:Y:S01]  /*b970*/  FMUL.FTZ R40, R165, UR10 ;  /* 0x0000000aa5287c20 */ /* 0x000fe20008410000 */
[----:B------:R-:W-:Y:S01]  /*b980*/  FMUL.FTZ R12, R151, UR10 ;  /* 0x0000000a970c7c20 */ /* 0x000fe20008410000 */
[----:B------:R5:W-:Y:S01]  /*b990*/  MUFU.TANH R133, R21 ;  /* 0x0000001500857308 */ /* 0x000be20000002400 */
[----:B---3--:R-:W-:Y:S01]  /*b9a0*/  FFMA.FTZ R6, R0, R13, R59 ;  /* 0x0000000d00067223 */ /* 0x008fe2000001003b */
[----:B------:R-:W-:Y:S01]  /*b9b0*/  FMUL.FTZ R11, R26, UR10 ;  /* 0x0000000a1a0b7c20 */ /* 0x000fe20008410000 */
[----:B------:R-:W-:Y:S01]  /*b9c0*/  FMUL.FTZ R10, R18, UR10 ;  /* 0x0000000a120a7c20 */ /* 0x000fe20008410000 */
[----:B------:R-:W-:-:S02]  /*b9d0*/  VIADD R26, R4, 0x10 ;  /* 0x00000010041a7836 */ /* 0x000fc40000000000 */
[----:B------:R-:W-:Y:S01]  /*b9e0*/  FMUL.FTZ R32, R32, UR10 ;  /* 0x0000000a20207c20 */ /* 0x000fe20008410000 */
[----:B------:R-:W-:Y:S01]  /*b9f0*/  FSEL R6, R6, -INF , !P5 ;  /* 0xff80000006067808 */ /* 0x000fe20006800000 */
[----:B------:R-:W-:Y:S01]  /*ba00*/  FMUL.FTZ R34, R34, UR10 ;  /* 0x0000000a22227c20 */ /* 0x000fe20008410000 */
[----:B------:R3:W-:Y:S01]  /*ba10*/  MUFU.TANH R149, R17 ;  /* 0x0000001100957308 */ /* 0x0007e20000002400 */
[----:B----4-:R-:W-:Y:S02]  /*ba20*/  VIADD R20, R4, 0x9 ;  /* 0x0000000904147836 */ /* 0x010fe40000000000 */
[----:B------:R-:W-:Y:S01]  /*ba30*/  FMUL.FTZ R33, R33, UR10 ;  /* 0x0000000a21217c20 */ /* 0x000fe20008410000 */
[----:B------:R-:W-:Y:S01]  /*ba40*/  FMUL.FTZ R35, R35, UR10 ;  /* 0x0000000a23237c20 */ /* 0x000fe20008410000 */
[----:B------:R-:W-:Y:S01]  /*ba50*/  FMUL.FTZ R164, R164, UR10 ;  /* 0x0000000aa4a47c20 */ /* 0x000fe20008410000 */
[----:B------:R-:W-:Y:S01]  /*ba60*/  FMUL.FTZ R166, R166, UR10 ;  /* 0x0000000aa6a67c20 */ /* 0x000fe20008410000 */
[----:B------:R-:W-:Y:S01]  /*ba70*/  ISETP.GE.AND P5, PT, R20, R193, PT ;  /* 0x000000c11400720c */ /* 0x000fe20003fa6270 */
[----:B------:R-:W-:Y:S01]  /*ba80*/  FMUL.FTZ R185, R185, UR10 ;  /* 0x0000000ab9b97c20 */ /* 0x000fe20008410000 */
[----:B------:R-:W4:Y:S01]  /*ba90*/  MUFU.TANH R45, R36 ;  /* 0x00000024002d7308 */ /* 0x000f220000002400 */
[----:B-----5:R-:W-:Y:S01]  /*baa0*/  FFMA.FTZ R21, R0, R13, R57 ;  /* 0x0000000d00157223 */ /* 0x020fe20000010039 */
[----:B------:R-:W-:Y:S01]  /*bab0*/  FMUL.FTZ R187, R187, UR10 ;  /* 0x0000000abbbb7c20 */ /* 0x000fe20008410000 */
[----:B------:R-:W-:Y:S01]  /*bac0*/  FMUL.FTZ R184, R184, UR10 ;  /* 0x0000000ab8b87c20 */ /* 0x000fe20008410000 */
[----:B------:R-:W-:Y:S01]  /*bad0*/  FMUL.FTZ R186, R186, UR10 ;  /* 0x0000000ababa7c20 */ /* 0x000fe20008410000 */
[----:B------:R-:W-:Y:S01]  /*bae0*/  FMUL.FTZ R168, R168, UR10 ;  /* 0x0000000aa8a87c20 */ /* 0x000fe20008410000 */
[----:B------:R-:W-:Y:S01]  /*baf0*/  FSEL R13, R21, -INF , !P4 ;  /* 0xff800000150d7808 */ /* 0x000fe20006000000 */
[----:B------:R-:W-:Y:S01]  /*bb00*/  FMUL.FTZ R28, R153, UR10 ;  /* 0x0000000a991c7c20 */ /* 0x000fe20008410000 */
[----:B------:R-:W-:Y:S01]  /*bb10*/  ISETP.GE.AND P4, PT, R20, R194, PT ;  /* 0x000000c21400720c */ /* 0x000fe20003f86270 */
[C---:B---3--:R-:W-:Y:S01]  /*bb20*/  FFMA.FTZ R17, R0.reuse, R15, R61 ;  /* 0x0000000f00117223 */ /* 0x048fe2000001003d */
[----:B------:R-:W-:Y:S01]  /*bb30*/  I2FP.F32.S32 R20, R20 ;  /* 0x0000001400147245 */ /* 0x000fe20000201400 */
[----:B------:R3:W-:Y:S01]  /*bb40*/  MUFU.TANH R57, R10 ;  /* 0x0000000a00397308 */ /* 0x0007e20000002400 */
[----:B------:R-:W-:Y:S01]  /*bb50*/  FMUL.FTZ R169, R169, UR10 ;  /* 0x0000000aa9a97c20 */ /* 0x000fe20008410000 */
[----:B------:R-:W-:Y:S01]  /*bb60*/  FMUL.FTZ R167, R167, UR10 ;  /* 0x0000000aa7a77c20 */ /* 0x000fe20008410000 */
[----:B------:R-:W-:Y:S01]  /*bb70*/  FSEL R17, R17, -INF , !P3 ;  /* 0xff80000011117808 */ /* 0x000fe20005800000 */
[CC--:B------:R-:W-:Y:S01]  /*bb80*/  FFMA.FTZ R15, R0.reuse, R20.reuse, R63 ;  /* 0x00000014000f7223 */ /* 0x0c0fe2000001003f */
[----:B------:R-:W-:Y:S01]  /*bb90*/  FFMA.FTZ R67, R0, R20, R67 ;  /* 0x0000001400437223 */ /* 0x000fe20000010043 */
[-C--:B------:R-:W-:Y:S01]  /*bba0*/  ISETP.GE.AND P3, PT, R26, R194.reuse, PT ;  /* 0x000000c21a00720c */ /* 0x080fe20003f66270 */
[----:B------:R-:W-:Y:S01]  /*bbb0*/  VIADD R20, R4, 0x19 ;  /* 0x0000001904147836 */ /* 0x000fe20000000000 */
[----:B------:R5:W-:Y:S01]  /*bbc0*/  MUFU.TANH R61, R8 ;  /* 0x00000008003d7308 */ /* 0x000be20000002400 */
[----:B------:R-:W-:Y:S01]  /*bbd0*/  FSEL R15, R15, -INF , !P4 ;  /* 0xff8000000f0f7808 */ /* 0x000fe20006000000 */
[----:B------:R-:W-:Y:S01]  /*bbe0*/  FMUL.FTZ R171, R171, UR10 ;  /* 0x0000000aabab7c20 */ /* 0x000fe20008410000 */
[----:B------:R-:W-:Y:S01]  /*bbf0*/  ISETP.GE.AND P4, PT, R24, R194, PT ;  /* 0x000000c21800720c */ /* 0x000fe20003f86270 */
[----:B------:R-:W-:Y:S01]  /*bc00*/  FMUL.FTZ R170, R170, UR10 ;  /* 0x0000000aaaaa7c20 */ /* 0x000fe20008410000 */
[----:B------:R-:W-:Y:S01]  /*bc10*/  FMUL.FTZ R160, R160, UR10 ;  /* 0x0000000aa0a07c20 */ /* 0x000fe20008410000 */
[----:B------:R-:W-:Y:S01]  /*bc20*/  FMUL.FTZ R156, R156, UR10 ;  /* 0x0000000a9c9c7c20 */ /* 0x000fe20008410000 */
[----:B------:R-:W-:Y:S01]  /*bc30*/  FMUL.FTZ R163, R163, UR10 ;  /* 0x0000000aa3a37c20 */ /* 0x000fe20008410000 */
[----:B------:R2:W-:Y:S01]  /*bc40*/  MUFU.TANH R31, R27 ;  /* 0x0000001b001f7308 */ /* 0x0005e20000002400 */
[----:B---3--:R-:W-:Y:S01]  /*bc50*/  FSEL R10, R65, -INF , !P6 ;  /* 0xff800000410a7808 */ /* 0x008fe20007000000 */
[----:B------:R-:W-:Y:S01]  /*bc60*/  FMUL.FTZ R162, R162, UR10 ;  /* 0x0000000aa2a27c20 */ /* 0x000fe20008410000 */
[-C--:B------:R-:W-:Y:S01]  /*bc70*/  ISETP.GE.AND P6, PT, R26, R193.reuse, PT ;  /* 0x000000c11a00720c */ /* 0x080fe20003fc6270 */
[----:B------:R-:W-:Y:S01]  /*bc80*/  FMUL.FTZ R36, R159, UR10 ;  /* 0x0000000a9f247c20 */ /* 0x000fe20008410000 */
[----:B------:R-:W-:Y:S01]  /*bc90*/  I2FP.F32.S32 R26, R26 ;  /* 0x0000001a001a7245 */ /* 0x000fe20000201400 */
[----:B------:R-:W-:Y:S01]  /*bca0*/  FMUL.FTZ R157, R157, UR10 ;  /* 0x0000000a9d9d7c20 */ /* 0x000fe20008410000 */
[----:B------:R-:W-:Y:S01]  /*bcb0*/  FMUL.FTZ R158, R158, UR10 ;  /* 0x0000000a9e9e7c20 */ /* 0x000fe20008410000 */
[----:B------:R3:W-:Y:S01]  /*bcc0*/  MUFU.TANH R135, R22 ;  /* 0x0000001600877308 */ /* 0x0007e20000002400 */
[----:B-----5:R-:W-:Y:S01]  /*bcd0*/  FSEL R8, R67, -INF , !P5 ;  /* 0xff80000043087808 */ /* 0x020fe20006800000 */
[----:B------:R-:W-:Y:S01]  /*bce0*/  VIADD R144, R4, 0x69 ;  /* 0x0000006904907836 */ /* 0x000fe20000000000 */
[----:B------:R-:W-:Y:S01]  /*bcf0*/  ISETP.GE.AND P5, PT, R24, R193, PT ;  /* 0x000000c11800720c */ /* 0x000fe20003fa6270 */
[----:B------:R-:W-:Y:S01]  /*bd00*/  FMUL.FTZ R18, R148, UR10 ;  /* 0x0000000a94127c20 */ /* 0x000fe20008410000 */
[----:B------:R-:W-:Y:S01]  /*bd10*/  I2FP.F32.S32 R24, R24 ;  /* 0x0000001800187245 */ /* 0x000fe20000201400 */
[----:B------:R-:W-:-:S02]  /*bd20*/  FMUL.FTZ R16, R150, UR10 ;  /* 0x0000000a96107c20 */ /* 0x000fc40008410000 */
[----:B------:R5:W4:Y:S01]  /*bd30*/  MUFU.TANH R47, R32 ;  /* 0x00000020002f7308 */ /* 0x000b220000002400 */
[CC--:B--2---:R-:W-:Y:S01]  /*bd40*/  FFMA.FTZ R27, R0.reuse, R26.reuse, R145 ;  /* 0x0000001a001b7223 */ /* 0x0c4fe20000010091 */
[C---:B------:R-:W-:Y:S01]  /*bd50*/  FFMA.FTZ R26, R0.reuse, R26, R173 ;  /* 0x0000001a001a7223 */ /* 0x040fe200000100ad */
[CC--:B------:R-:W-:Y:S01]  /*bd60*/  FFMA.FTZ R25, R0.reuse, R24.reuse, R147 ;  /* 0x0000001800197223 */ /* 0x0c0fe20000010093 */
[----:B------:R-:W-:Y:S02]  /*bd70*/  FFMA.FTZ R24, R0, R24, R49 ;  /* 0x0000001800187223 */ /* 0x000fe40000010031 */
[----:B------:R-:W-:Y:S02]  /*bd80*/  FSEL R27, R27, -INF , !P3 ;  /* 0xff8000001b1b7808 */ /* 0x000fe40005800000 */
[----:B------:R-:W-:Y:S01]  /*bd90*/  FSEL R26, R26, -INF , !P6 ;  /* 0xff8000001a1a7808 */ /* 0x000fe20007000000 */
[----:B---3--:R-:W-:Y:S01]  /*bda0*/  VIADD R22, R4, 0x18 ;  /* 0x0000001804167836 */ /* 0x008fe20000000000 */
[----:B------:R2:W3:Y:S01]  /*bdb0*/  MUFU.TANH R141, R34 ;  /* 0x00000022008d7308 */ /* 0x0004e20000002400 */
[----:B------:R-:W-:-:S02]  /*bdc0*/  FSEL R25, R25, -INF , !P4 ;  /* 0xff80000019197808 */ /* 0x000fc40006000000 */
[----:B------:R-:W-:Y:S02]  /*bdd0*/  FSEL R24, R24, -INF , !P5 ;  /* 0xff80000018187808 */ /* 0x000fe40006800000 */
[C---:B------:R-:W-:Y:S02]  /*bde0*/  ISETP.GE.AND P3, PT, R22.reuse, R194, PT ;  /* 0x000000c21600720c */ /* 0x040fe40003f66270 */
[-C--:B------:R-:W-:Y:S01]  /*bdf0*/  ISETP.GE.AND P6, PT, R22, R193.reuse, PT ;  /* 0x000000c11600720c */ /* 0x080fe20003fc6270 */
[----:B------:R4:W-:Y:S01]  /*be00*/  MUFU.TANH R161, R23 ;  /* 0x0000001700a17308 */ /* 0x0009e20000002400 */
[----:B------:R-:W-:Y:S01]  /*be10*/  I2FP.F32.S32 R22, R22 ;  /* 0x0000001600167245 */ /* 0x000fe20000201400 */
[----:B-----5:R-:W-:Y:S01]  /*be20*/  VIADD R32, R4, 0x21 ;  /* 0x0000002104207836 */ /* 0x020fe20000000000 */
[C---:B------:R-:W-:Y:S02]  /*be30*/  ISETP.GE.AND P4, PT, R20.reuse, R194, PT ;  /* 0x000000c21400720c */ /* 0x040fe40003f86270 */
[----:B------:R-:W-:-:S02]  /*be40*/  ISETP.GE.AND P5, PT, R20, R193, PT ;  /* 0x000000c11400720c */ /* 0x000fc40003fa6270 */
[----:B------:R-:W-:Y:S01]  /*be50*/  I2FP.F32.S32 R20, R20 ;  /* 0x0000001400147245 */ /* 0x000fe20000201400 */
[----:B------:R-:W5:Y:S01]  /*be60*/  MUFU.TANH R33, R33 ;  /* 0x0000002100217308 */ /* 0x000f620000002400 */
[----:B--2---:R-:W-:-:S03]  /*be70*/  VIADD R34, R4, 0x20 ;  /* 0x0000002004227836 */ /* 0x004fc60000000000 */
[CC--:B------:R-:W-:Y:S01]  /*be80*/  FFMA.FTZ R21, R0.reuse, R20.reuse, R37 ;  /* 0x0000001400157223 */ /* 0x0c0fe20000010025 */
[----:B-1----:R-:W-:-:S03]  /*be90*/  FFMA.FTZ R20, R0, R20, R39 ;  /* 0x0000001400147223 */ /* 0x002fc60000010027 */
[----:B------:R-:W1:Y:S01]  /*bea0*/  MUFU.TANH R35, R35 ;  /* 0x0000002300237308 */ /* 0x000e620000002400 */
[CC--:B----4-:R-:W-:Y:S01]  /*beb0*/  FFMA.FTZ R23, R0.reuse, R22.reuse, R45 ;  /* 0x0000001600177223 */ /* 0x0d0fe2000001002d */
[----:B------:R-:W-:Y:S01]  /*bec0*/  FFMA.FTZ R22, R0, R22, R51 ;  /* 0x0000001600167223 */ /* 0x000fe20000010033 */
[----:B------:R-:W-:Y:S02]  /*bed0*/  FSEL R21, R21, -INF , !P4 ;  /* 0xff80000015157808 */ /* 0x000fe40006000000 */
[----:B------:R-:W-:Y:S02]  /*bee0*/  FSEL R20, R20, -INF , !P5 ;  /* 0xff80000014147808 */ /* 0x000fe40006800000 */
[----:B------:R-:W-:Y:S01]  /*bef0*/  FSEL R23, R23, -INF , !P3 ;  /* 0xff80000017177808 */ /* 0x000fe20005800000 */
[----:B------:R2:W4:Y:S01]  /*bf00*/  MUFU.TANH R41, R30 ;  /* 0x0000001e00297308 */ /* 0x0005220000002400 */
[----:B------:R-:W-:Y:S02]  /*bf10*/  FSEL R22, R22, -INF , !P6 ;  /* 0xff80000016167808 */ /* 0x000fe40007000000 */
[----:B------:R-:W-:-:S02]  /*bf20*/  ISETP.GE.AND P3, PT, R34, R194, PT ;  /* 0x000000c22200720c */ /* 0x000fc40003f66270 */
[-C--:B------:R-:W-:Y:S02]  /*bf30*/  ISETP.GE.AND P6, PT, R34, R193.reuse, PT ;  /* 0x000000c12200720c */ /* 0x080fe40003fc6270 */
[----:B------:R-:W-:Y:S01]  /*bf40*/  I2FP.F32.S32 R34, R34 ;  /* 0x0000002200227245 */ /* 0x000fe20000201400 */
[----:B------:R-:W4:Y:S01]  /*bf50*/  MUFU.TANH R29, R29 ;  /* 0x0000001d001d7308 */ /* 0x000f220000002400 */
[C---:B------:R-:W-:Y:S02]  /*bf60*/  ISETP.GE.AND P4, PT, R32.reuse, R194, PT ;  /* 0x000000c22000720c */ /* 0x040fe40003f86270 */
[----:B------:R-:W-:Y:S01]  /*bf70*/  ISETP.GE.AND P5, PT, R32, R193, PT ;  /* 0x000000c12000720c */ /* 0x000fe20003fa6270 */
[C---:B------:R-:W-:Y:S01]  /*bf80*/  FFMA.FTZ R39, R0.reuse, R34, R47 ;  /* 0x0000002200277223 */ /* 0x040fe2000001002f */
[----:B------:R-:W-:Y:S01]  /*bf90*/  I2FP.F32.S32 R32, R32 ;  /* 0x0000002000207245 */ /* 0x000fe20000201400 */
[----:B---3--:R-:W-:Y:S02]  /*bfa0*/  FFMA.FTZ R34, R0, R34, R141 ;  /* 0x0000002200227223 */ /* 0x008fe4000001008d */
[----:B------:R-:W3:Y:S01]  /*bfb0*/  MUFU.TANH R5, R5 ;  /* 0x0000000500057308 */ /* 0x000ee20000002400 */
[----:B--2---:R-:W-:Y:S01]  /*bfc0*/  FMUL.FTZ R30, R152, UR10 ;  /* 0x0000000a981e7c20 */ /* 0x004fe20008410000 */
[----:B------:R-:W-:-:S02]  /*bfd0*/  VIADD R152, R4, 0x28 ;  /* 0x0000002804987836 */ /* 0x000fc40000000000 */
[CC--:B-----5:R-:W-:Y:S01]  /*bfe0*/  FFMA.FTZ R33, R0.reuse, R32.reuse, R33 ;  /* 0x0000002000217223 */ /* 0x0e0fe20000010021 */
[----:B-1----:R-:W-:Y:S01]  /*bff0*/  FFMA.FTZ R32, R0, R32, R35 ;  /* 0x0000002000207223 */ /* 0x002fe20000010023 */
[----:B------:R-:W-:Y:S02]  /*c000*/  FSEL R39, R39, -INF , !P3 ;  /* 0xff80000027277808 */ /* 0x000fe40005800000 */
[----:B------:R-:W-:Y:S01]  /*c010*/  FSEL R34, R34, -INF , !P6 ;  /* 0xff80000022227808 */ /* 0x000fe20007000000 */
[----:B------:R-:W1:Y:S01]  /*c020*/  MUFU.TANH R7, R7 ;  /* 0x0000000700077308 */ /* 0x000e620000002400 */
[C---:B------:R-:W-:Y:S02]  /*c030*/  ISETP.GE.AND P3, PT, R152.reuse, R194, PT ;  /* 0x000000c29800720c */ /* 0x040fe40003f66270 */
[----:B------:R-:W-:Y:S02]  /*c040*/  ISETP.GE.AND P6, PT, R152, R193, PT ;  /* 0x000000c19800720c */ /* 0x000fe40003fc6270 */
[----:B------:R-:W-:-:S02]  /*c050*/  I2FP.F32.S32 R152, R152 ;  /* 0x0000009800987245 */ /* 0x000fc40000201400 */
[----:B------:R-:W-:Y:S01]  /*c060*/  FSEL R37, R33, -INF , !P4 ;  /* 0xff80000021257808 */ /* 0x000fe20006000000 */
[----:B------:R-:W2:Y:S01]  /*c070*/  MUFU.TANH R11, R11 ;  /* 0x0000000b000b7308 */ /* 0x000ea20000002400 */
[----:B------:R-:W-:Y:S01]  /*c080*/  FSEL R32, R32, -INF , !P5 ;  /* 0xff80000020207808 */ /* 0x000fe20006800000 */
[----:B------:R-:W-:Y:S01]  /*c090*/  FFMA.FTZ R35, R0, R152, R143 ;  /* 0x0000009800237223 */ /* 0x000fe2000001008f */
[----:B------:R-:W-:Y:S01]  /*c0a0*/  ISETP.GE.AND P4, PT, R142, R194, PT ;  /* 0x000000c28e00720c */ /* 0x000fe20003f86270 */
[----:B----4-:R-:W-:Y:S01]  /*c0b0*/  FFMA.FTZ R152, R0, R152, R41 ;  /* 0x0000009800987223 */ /* 0x010fe20000010029 */
[----:B------:R-:W-:Y:S02]  /*c0c0*/  ISETP.GE.AND P5, PT, R142, R193, PT ;  /* 0x000000c18e00720c */ /* 0x000fe40003fa6270 */
[----:B------:R-:W-:Y:S01]  /*c0d0*/  I2FP.F32.S32 R142, R142 ;  /* 0x0000008e008e7245 */ /* 0x000fe20000201400 */
[----:B------:R-:W4:Y:S01]  /*c0e0*/  MUFU.TANH R9, R9 ;  /* 0x0000000900097308 */ /* 0x000f220000002400 */
[----:B------:R-:W-:-:S02]  /*c0f0*/  FSEL R35, R35, -INF , !P3 ;  /* 0xff80000023237808 */ /* 0x000fc40005800000 */
[----:B------:R-:W-:Y:S01]  /*c100*/  FSEL R152, R152, -INF , !P6 ;  /* 0xff80000098987808 */ /* 0x000fe20007000000 */
[CC--:B------:R-:W-:Y:S01]  /*c110*/  FFMA.FTZ R29, R0.reuse, R142.reuse, R29 ;  /* 0x0000008e001d7223 */ /* 0x0c0fe2000001001d */
[----:B---3--:R-:W-:Y:S01]  /*c120*/  FFMA.FTZ R142, R0, R142, R5 ;  /* 0x0000008e008e7223 */ /* 0x008fe20000010005 */
[C---:B------:R-:W-:Y:S02]  /*c130*/  ISETP.GE.AND P3, PT, R178.reuse, R194, PT ;  /* 0x000000c2b200720c */ /* 0x040fe40003f66270 */
[-C--:B------:R-:W-:Y:S01]  /*c140*/  ISETP.GE.AND P6, PT, R178, R193.reuse, PT ;  /* 0x000000c1b200720c */ /* 0x080fe20003fc6270 */
[----:B------:R3:W-:Y:S01]  /*c150*/  MUFU.TANH R5, R164 ;  /* 0x000000a400057308 */ /* 0x0007e20000002400 */
[----:B------:R-:W-:Y:S02]  /*c160*/  I2FP.F32.S32 R178, R178 ;  /* 0x000000b200b27245 */ /* 0x000fe40000201400 */
[----:B------:R-:W-:Y:S01]  /*c170*/  FSEL R33, R29, -INF , !P4 ;  /* 0xff8000001d217808 */ /* 0x000fe20006000000 */
[----:B------:R-:W-:Y:S01]  /*c180*/  VIADD R29, R4, 0x39 ;  /* 0x00000039041d7836 */ /* 0x000fe20000000000 */
[----:B------:R-:W-:Y:S01]  /*c190*/  FSEL R142, R142, -INF , !P5 ;  /* 0xff8000008e8e7808 */ /* 0x000fe20006800000 */
[----:B-1----:R-:W-:Y:S01]  /*c1a0*/  FFMA.FTZ R151, R0, R178, R7 ;  /* 0x000000b200977223 */ /* 0x002fe20000010007 */
[----:B------:R-:W-:Y:S01]  /*c1b0*/  ISETP.GE.AND P4, PT, R42, R194, PT ;  /* 0x000000c22a00720c */ /* 0x000fe20003f86270 */
[----:B--2---:R-:W-:Y:S01]  /*c1c0*/  FFMA.FTZ R178, R0, R178, R11 ;  /* 0x000000b200b27223 */ /* 0x004fe2000001000b */
[----:B------:R-:W-:Y:S01]  /*c1d0*/  ISETP.GE.AND P5, PT, R42, R193, PT ;  /* 0x000000c12a00720c */ /* 0x000fe20003fa6270 */
[----:B------:R-:W-:Y:S01]  /*c1e0*/  VIADD R11, R4, 0x38 ;  /* 0x00000038040b7836 */ /* 0x000fe20000000000 */
[----:B------:R-:W-:Y:S01]  /*c1f0*/  I2FP.F32.S32 R42, R42 ;  /* 0x0000002a002a7245 */ /* 0x000fe20000201400 */
[----:B------:R1:W-:Y:S01]  /*c200*/  MUFU.TANH R7, R40 ;  /* 0x0000002800077308 */ /* 0x0003e20000002400 */
[----:B------:R-:W-:-:S02]  /*c210*/  FSEL R151, R151, -INF , !P3 ;  /* 0xff80000097977808 */ /* 0x000fc40005800000 */
[----:B------:R-:W-:Y:S01]  /*c220*/  FSEL R178, R178, -INF , !P6 ;  /* 0xff800000b2b27808 */ /* 0x000fe20007000000 */
[CC--:B----4-:R-:W-:Y:S01]  /*c230*/  FFMA.FTZ R165, R0.reuse, R42.reuse, R9 ;  /* 0x0000002a00a57223 */ /* 0x0d0fe20000010009 */
[----:B------:R-:W-:Y:S01]  /*c240*/  FFMA.FTZ R31, R0, R42, R31 ;  /* 0x0000002a001f7223 */ /* 0x000fe2000001001f */
[CC--:B------:R-:W-:Y:S01]  /*c250*/  ISETP.GE.AND P3, PT, R11.reuse, R194.reuse, PT ;  /* 0x000000c20b00720c */ /* 0x0c0fe20003f66270 */
[----:B------:R-:W-:Y:S01]  /*c260*/  VIADD R42, R4, 0x41 ;  /* 0x00000041042a7836 */ /* 0x000fe20000000000 */
[----:B------:R-:W-:Y:S01]  /*c270*/  ISETP.GE.AND P6, PT, R11, R193, PT ;  /* 0x000000c10b00720c */ /* 0x000fe20003fc6270 */
[----:B------:R2:W-:Y:S01]  /*c280*/  MUFU.TANH R9, R166 ;  /* 0x000000a600097308 */ /* 0x0005e20000002400 */
[----:B------:R-:W-:Y:S02]  /*c290*/  I2FP.F32.S32 R11, R11 ;  /* 0x0000000b000b7245 */ /* 0x000fe40000201400 */
[----:B------:R-:W-:Y:S02]  /*c2a0*/  FSEL R165, R165, -INF , !P4 ;  /* 0xff800000a5a57808 */ /* 0x000fe40006000000 */
[----:B---3--:R-:W-:Y:S01]  /*c2b0*/  FSEL R164, R31, -INF , !P5 ;  /* 0xff8000001fa47808 */ /* 0x008fe20006800000 */
[CC--:B------:R-:W-:Y:S01]  /*c2c0*/  FFMA.FTZ R43, R0.reuse, R11.reuse, R43 ;  /* 0x0000000b002b7223 */ /* 0x0c0fe2000001002b */
[C---:B------:R-:W-:Y:S01]  /*c2d0*/  ISETP.GE.AND P4, PT, R29.reuse, R194, PT ;  /* 0x000000c21d00720c */ /* 0x040fe20003f86270 */
[----:B------:R-:W-:Y:S01]  /*c2e0*/  FFMA.FTZ R135, R0, R11, R135 ;  /* 0x0000000b00877223 */ /* 0x000fe20000010087 */
[----:B-1----:R-:W-:Y:S01]  /*c2f0*/  I2FP.F32.S32 R40, R29 ;  /* 0x0000001d00287245 */ /* 0x002fe20000201400 */
[----:B------:R-:W-:Y:S01]  /*c300*/  VIADD R31, R4, 0x40 ;  /* 0x00000040041f7836 */ /* 0x000fe20000000000 */
[----:B------:R-:W-:Y:S01]  /*c310*/  ISETP.GE.AND P5, PT, R29, R193, PT ;  /* 0x000000c11d00720c */ /* 0x000fe20003fa6270 */
[----:B------:R-:W1:Y:S01]  /*c320*/  MUFU.TANH R185, R185 ;  /* 0x000000b900b97308 */ /* 0x000e620000002400 */
[----:B------:R-:W-:Y:S01]  /*c330*/  FSEL R153, R43, -INF , !P3 ;  /* 0xff8000002b997808 */ /* 0x000fe20005800000 */
[CC--:B------:R-:W-:Y:S01]  /*c340*/  FFMA.FTZ R133, R0.reuse, R40.reuse, R133 ;  /* 0x0000002800857223 */ /* 0x0c0fe20000010085 */
[----:B------:R-:W-:Y:S01]  /*c350*/  FSEL R174, R135, -INF , !P6 ;  /* 0xff80000087ae7808 */ /* 0x000fe20007000000 */
[----:B--2---:R-:W-:Y:S01]  /*c360*/  FFMA.FTZ R166, R0, R40, R161 ;  /* 0x0000002800a67223 */ /* 0x004fe200000100a1 */
[----:B------:R-:W-:Y:S01]  /*c370*/  ISETP.GE.AND P3, PT, R31, R194, PT ;  /* 0x000000c21f00720c */ /* 0x000fe20003f66270 */
[----:B------:R-:W-:Y:S01]  /*c380*/  VIADD R40, R4, 0x48 ;  /* 0x0000004804287836 */ /* 0x000fe20000000000 */
[----:B------:R-:W-:Y:S01]  /*c390*/  FSEL R161, R133, -INF , !P4 ;  /* 0xff80000085a17808 */ /* 0x000fe20006000000 */
[----:B------:R-:W2:Y:S01]  /*c3a0*/  MUFU.TANH R187, R187 ;  /* 0x000000bb00bb7308 */ /* 0x000ea20000002400 */
[----:B------:R-:W-:-:S02]  /*c3b0*/  FSEL R166, R166, -INF , !P5 ;  /* 0xff800000a6a67808 */ /* 0x000fc40006800000 */
[C---:B------:R-:W-:Y:S02]  /*c3c0*/  ISETP.GE.AND P4, PT, R42.reuse, R194, PT ;  /* 0x000000c22a00720c */ /* 0x040fe40003f86270 */
[-C--:B------:R-:W-:Y:S02]  /*c3d0*/  ISETP.GE.AND P5, PT, R42, R193.reuse, PT ;  /* 0x000000c12a00720c */ /* 0x080fe40003fa6270 */
[----:B------:R-:W-:Y:S01]  /*c3e0*/  I2FP.F32.S32 R42, R42 ;  /* 0x0000002a002a7245 */ /* 0x000fe20000201400 */
[----:B------:R3:W4:Y:S01]  /*c3f0*/  MUFU.TANH R59, R184 ;  /* 0x000000b8003b7308 */ /* 0x0007220000002400 */
[----:B------:R-:W-:Y:S02]  /*c400*/  ISETP.GE.AND P6, PT, R31, R193, PT ;  /* 0x000000c11f00720c */ /* 0x000fe40003fc6270 */
[----:B------:R-:W-:Y:S01]  /*c410*/  I2FP.F32.S32 R31, R31 ;  /* 0x0000001f001f7245 */ /* 0x000fe20000201400 */
[CC--:B------:R-:W-:Y:S01]  /*c420*/  FFMA.FTZ R149, R0.reuse, R42.reuse, R149 ;  /* 0x0000002a00957223 */ /* 0x0c0fe20000010095 */
[----:B------:R-:W-:-:S03]  /*c430*/  FFMA.FTZ R61, R0, R42, R61 ;  /* 0x0000002a003d7223 */ /* 0x000fc6000001003d */
[----:B------:R-:W5:Y:S01]  /*c440*/  MUFU.TANH R49, R186 ;  /* 0x000000ba00317308 */ /* 0x000f620000002400 */
[CC--:B------:R-:W-:Y:S01]  /*c450*/  FFMA.FTZ R155, R0.reuse, R31.reuse, R155 ;  /* 0x0000001f009b7223 */ /* 0x0c0fe2000001009b */
[----:B------:R-:W-:Y:S01]  /*c460*/  FFMA.FTZ R57, R0, R31, R57 ;  /* 0x0000001f00397223 */ /* 0x000fe20000010039 */
[----:B------:R-:W-:Y:S02]  /*c470*/  FSEL R173, R149, -INF , !P4 ;  /* 0xff80000095ad7808 */ /* 0x000fe40006000000 */
[----:B------:R-:W-:Y:S02]  /*c480*/  FSEL R172, R61, -INF , !P5 ;  /* 0xff8000003dac7808 */ /* 0x000fe40006800000 */
[----:B------:R-:W-:Y:S01]  /*c490*/  FSEL R176, R57, -INF , !P6 ;  /* 0xff80000039b07808 */ /* 0x000fe20007000000 */
[----:B------:R1:W-:Y:S01]  /*c4a0*/  MUFU.TANH R45, R168 ;  /* 0x000000a8002d7308 */ /* 0x0003e20000002400 */
[----:B------:R-:W-:Y:S01]  /*c4b0*/  ISETP.GE.AND P6, PT, R40, R193, PT ;  /* 0x000000c12800720c */ /* 0x000fe20003fc6270 */
[----:B---3--:R-:W-:-:S06]  /*c4c0*/  IMAD.MOV.U32 R184, RZ, RZ, R196 ;  /* 0x000000ffffb87224 */ /* 0x008fcc00078e00c4 */
[----:B------:R-:W3:Y:S08]  /*c4d0*/  MUFU.TANH R47, R169 ;  /* 0x000000a9002f7308 */ /* 0x000ef00000002400 */
[----:B------:R2:W-:Y:S01]  /*c4e0*/  MUFU.TANH R29, R167 ;  /* 0x000000a7001d7308 */ /* 0x0005e20000002400 */
[----:B-1----:R-:W-:-:S05]  /*c4f0*/  VIADD R168, R4, 0x49 ;  /* 0x0000004904a87836 */ /* 0x002fca0000000000 */
[C---:B------:R-:W-:Y:S02]  /*c500*/  ISETP.GE.AND P4, PT, R168.reuse, R194, PT ;  /* 0x000000c2a800720c */ /* 0x040fe40003f86270 */
[----:B------:R-:W-:Y:S01]  /*c510*/  ISETP.GE.AND P5, PT, R168, R193, PT ;  /* 0x000000c1a800720c */ /* 0x000fe20003fa6270 */
[----:B------:R1:W3:Y:S01]  /*c520*/  MUFU.TANH R41, R171 ;  /* 0x000000ab00297308 */ /* 0x0002e20000002400 */
[----:B------:R-:W-:Y:S02]  /*c530*/  I2FP.F32.S32 R168, R168 ;  /* 0x000000a800a87245 */ /* 0x000fe40000201400 */
[----:B--2---:R-:W-:-:S05]  /*c540*/  FSEL R167, R155, -INF , !P3 ;  /* 0xff8000009ba77808 */ /* 0x004fca0005800000 */
[----:B------:R2:W3:Y:S01]  /*c550*/  MUFU.TANH R51, R170 ;  /* 0x000000aa00337308 */ /* 0x0004e20000002400 */
[----:B------:R-:W-:Y:S01]  /*c560*/  BAR.SYNC.DEFER_BLOCKING 0x0 ;  /* 0x0000000000007b1d */ /* 0x000fe20000010000 */
[----:B------:R-:W-:Y:S02]  /*c570*/  ISETP.GE.AND P3, PT, R40, R194, PT ;  /* 0x000000c22800720c */ /* 0x000fe40003f66270 */
[----:B------:R-:W-:Y:S01]  /*c580*/  I2FP.F32.S32 R40, R40 ;  /* 0x0000002800287245 */ /* 0x000fe20000201400 */
[----:B-1----:R-:W-:-:S03]  /*c590*/  FFMA.FTZ R171, R0, R168, R185 ;  /* 0x000000a800ab7223 */ /* 0x002fc600000100b9 */
[----:B------:R1:W3:Y:S01]  /*c5a0*/  MUFU.TANH R11, R160 ;  /* 0x000000a0000b7308 */ /* 0x0002e20000002400 */
[C---:B------:R-:W-:Y:S01]  /*c5b0*/  FFMA.FTZ R168, R0.reuse, R168, R187 ;  /* 0x000000a800a87223 */ /* 0x040fe200000100bb */
[CC--:B----4-:R-:W-:Y:S01]  /*c5c0*/  FFMA.FTZ R59, R0.reuse, R40.reuse, R59 ;  /* 0x00000028003b7223 */ /* 0x0d0fe2000001003b */
[----:B-----5:R-:W-:Y:S01]  /*c5d0*/  FFMA.FTZ R49, R0, R40, R49 ;  /* 0x0000002800317223 */ /* 0x020fe20000010031 */
[----:B------:R-:W-:Y:S01]  /*c5e0*/  FSEL R171, R171, -INF , !P4 ;  /* 0xff800000abab7808 */ /* 0x000fe20006000000 */
[----:B------:R-:W-:Y:S01]  /*c5f0*/  IMAD.MOV.U32 R185, RZ, RZ, R197 ;  /* 0x000000ffffb97224 */ /* 0x000fe200078e00c5 */
[----:B------:R-:W-:Y:S02]  /*c600*/  FSEL R168, R168, -INF , !P5 ;  /* 0xff800000a8a87808 */ /* 0x000fe40006800000 */
[----:B------:R4:W-:Y:S01]  /*c610*/  MUFU.TANH R31, R38 ;  /* 0x00000026001f7308 */ /* 0x0009e20000002400 */
[----:B------:R-:W-:Y:S02]  /*c620*/  FSEL R169, R59, -INF , !P3 ;  /* 0xff8000003ba97808 */ /* 0x000fe40005800000 */
[----:B--2---:R-:W-:-:S05]  /*c630*/  FSEL R170, R49, -INF , !P6 ;  /* 0xff80000031aa7808 */ /* 0x004fca0007000000 */
[----:B------:R2:W-:Y:S01]  /*c640*/  MUFU.TANH R49, R156 ;  /* 0x0000009c00317308 */ /* 0x0005e20000002400 */
[----:B-1----:R-:W-:-:S05]  /*c650*/  VIADD R160, R4, 0x51 ;  /* 0x0000005104a07836 */ /* 0x002fca0000000000 */
[C---:B------:R-:W-:Y:S02]  /*c660*/  ISETP.GE.AND P4, PT, R160.reuse, R194, PT ;  /* 0x000000c2a000720c */ /* 0x040fe40003f86270 */
[-C--:B------:R-:W-:Y:S01]  /*c670*/  ISETP.GE.AND P5, PT, R160, R193.reuse, PT ;  /* 0x000000c1a000720c */ /* 0x080fe20003fa6270 */
[----:B----4-:R-:W-:Y:S01]  /*c680*/  VIADD R38, R4, 0x50 ;  /* 0x0000005004267836 */ /* 0x010fe20000000000 */
[----:B------:R-:W-:Y:S01]  /*c690*/  I2FP.F32.S32 R160, R160 ;  /* 0x000000a000a07245 */ /* 0x000fe20000201400 */
[----:B------:R1:W-:Y:S03]  /*c6a0*/  MUFU.TANH R57, R163 ;  /* 0x000000a300397308 */ /* 0x0003e60000002400 */
[----:B------:R-:W-:Y:S01]  /*c6b0*/  ISETP.GE.AND P3, PT, R38, R194, PT ;  /* 0x000000c22600720c */ /* 0x000fe20003f66270 */
[-C--:B---3--:R-:W-:Y:S01]  /*c6c0*/  FFMA.FTZ R47, R0, R160.reuse, R47 ;  /* 0x000000a0002f7223 */ /* 0x088fe2000001002f */
[----:B------:R-:W-:Y:S01]  /*c6d0*/  ISETP.GE.AND P6, PT, R38, R193, PT ;  /* 0x000000c12600720c */ /* 0x000fe20003fc6270 */
[----:B------:R-:W-:Y:S01]  /*c6e0*/  FFMA.FTZ R160, R0, R160, R41 ;  /* 0x000000a000a07223 */ /* 0x000fe20000010029 */
[----:B------:R-:W-:Y:S01]  /*c6f0*/  I2FP.F32.S32 R38, R38 ;  /* 0x0000002600267245 */ /* 0x000fe20000201400 */
[----:B--2---:R-:W-:Y:S01]  /*c700*/  VIADD R156, R4, 0x59 ;  /* 0x00000059049c7836 */ /* 0x004fe20000000000 */
[----:B------:R-:W-:Y:S01]  /*c710*/  FSEL R159, R47, -INF , !P4 ;  /* 0xff8000002f9f7808 */ /* 0x000fe20006000000 */
[----:B------:R2:W3:Y:S01]  /*c720*/  MUFU.TANH R43, R162 ;  /* 0x000000a2002b7308 */ /* 0x0004e20000002400 */
[----:B------:R-:W-:Y:S01]  /*c730*/  FSEL R160, R160, -INF , !P5 ;  /* 0xff800000a0a07808 */ /* 0x000fe20006800000 */
[----:B------:R-:W-:Y:S01]  /*c740*/  FFMA.FTZ R51, R0, R38, R51 ;  /* 0x0000002600337223 */ /* 0x000fe20000010033 */
[----:B------:R-:W-:-:S02]  /*c750*/  ISETP.GE.AND P4, PT, R156, R194, PT ;  /* 0x000000c29c00720c */ /* 0x000fc40003f86270 */
[-C--:B------:R-:W-:Y:S01]  /*c760*/  ISETP.GE.AND P5, PT, R156, R193.reuse, PT ;  /* 0x000000c19c00720c */ /* 0x080fe20003fa6270 */
[----:B-1----:R-:W-:Y:S01]  /*c770*/  FFMA.FTZ R163, R0, R38, R45 ;  /* 0x0000002600a37223 */ /* 0x002fe2000001002d */
[----:B------:R-:W-:Y:S01]  /*c780*/  VIADD R38, R4, 0x58 ;  /* 0x0000005804267836 */ /* 0x000fe20000000000 */
[----:B------:R-:W-:Y:S01]  /*c790*/  I2FP.F32.S32 R156, R156 ;  /* 0x0000009c009c7245 */ /* 0x000fe20000201400 */
[----:B------:R1:W4:Y:S02]  /*c7a0*/  MUFU.TANH R45, R157 ;  /* 0x0000009d002d7308 */ /* 0x0003240000002400 */
[----:B------:R-:W-:Y:S02]  /*c7b0*/  FSEL R163, R163, -INF , !P3 ;  /* 0xff800000a3a37808 */ /* 0x000fe40005800000 */
[----:B------:R-:W-:Y:S01]  /*c7c0*/  ISETP.GE.AND P3, PT, R38, R194, PT ;  /* 0x000000c22600720c */ /* 0x000fe20003f66270 */
[CC--:B------:R-:W-:Y:S01]  /*c7d0*/  FFMA.FTZ R155, R0.reuse, R156.reuse, R7 ;  /* 0x0000009c009b7223 */ /* 0x0c0fe20000010007 */
[----:B------:R-:W-:Y:S01]  /*c7e0*/  FFMA.FTZ R156, R0, R156, R29 ;  /* 0x0000009c009c7223 */ /* 0x000fe2000001001d */
[----:B--2---:R-:W-:Y:S01]  /*c7f0*/  FSEL R162, R51, -INF , !P6 ;  /* 0xff80000033a27808 */ /* 0x004fe20007000000 */
[----:B------:R-:W-:Y:S01]  /*c800*/  VIADD R29, R4, 0x61 ;  /* 0x00000061041d7836 */ /* 0x000fe20000000000 */
[----:B------:R-:W-:Y:S01]  /*c810*/  ISETP.GE.AND P6, PT, R38, R193, PT ;  /* 0x000000c12600720c */ /* 0x000fe20003fc6270 */
[----:B------:R2:W-:Y:S01]  /*c820*/  MUFU.TANH R41, R158 ;  /* 0x0000009e00297308 */ /* 0x0005e20000002400 */
[----:B------:R-:W-:-:S02]  /*c830*/  I2FP.F32.S32 R38, R38 ;  /* 0x0000002600267245 */ /* 0x000fc40000201400 */
[----:B------:R-:W-:Y:S02]  /*c840*/  FSEL R155, R155, -INF , !P4 ;  /* 0xff8000009b9b7808 */ /* 0x000fe40006000000 */
[----:B------:R-:W-:Y:S01]  /*c850*/  FSEL R156, R156, -INF , !P5 ;  /* 0xff8000009c9c7808 */ /* 0x000fe20006800000 */
[-C--:B-1----:R-:W-:Y:S01]  /*c860*/  FFMA.FTZ R157, R0, R38.reuse, R5 ;  /* 0x00000026009d7223 */ /* 0x082fe20000010005 */
[----:B------:R-:W-:Y:S02]  /*c870*/  VIADD R5, R4, 0x60 ;  /* 0x0000006004057836 */ /* 0x000fe40000000000 */
[----:B------:R-:W-:Y:S01]  /*c880*/  FFMA.FTZ R38, R0, R38, R9 ;  /* 0x0000002600267223 */ /* 0x000fe20000010009 */
[----:B------:R-:W-:Y:S01]  /*c890*/  ISETP.GE.AND P4, PT, R29, R194, PT ;  /* 0x000000c21d00720c */ /* 0x000fe20003f86270 */
[----:B------:R1:W5:Y:S01]  /*c8a0*/  MUFU.TANH R9, R36 ;  /* 0x0000002400097308 */ /* 0x0003620000002400 */
[----:B------:R-:W-:Y:S02]  /*c8b0*/  FSEL R157, R157, -INF , !P3 ;  /* 0xff8000009d9d7808 */ /* 0x000fe40005800000 */
[----:B------:R-:W-:-:S02]  /*c8c0*/  I2FP.F32.S32 R7, R5 ;  /* 0x0000000500077245 */ /* 0x000fc40000201400 */
[----:B------:R-:W-:Y:S02]  /*c8d0*/  ISETP.GE.AND P5, PT, R29, R193, PT ;  /* 0x000000c11d00720c */ /* 0x000fe40003fa6270 */
[----:B--2---:R-:W-:Y:S01]  /*c8e0*/  FSEL R158, R38, -INF , !P6 ;  /* 0xff800000269e7808 */ /* 0x004fe20007000000 */
[CC--:B------:R-:W-:Y:S01]  /*c8f0*/  FFMA.FTZ R11, R0.reuse, R7.reuse, R11 ;  /* 0x00000007000b7223 */ /* 0x0c0fe2000001000b */
[----:B---3--:R-:W-:Y:S01]  /*c900*/  FFMA.FTZ R43, R0, R7, R43 ;  /* 0x00000007002b7223 */ /* 0x008fe2000001002b */
[C---:B------:R-:W-:Y:S01]  /*c910*/  ISETP.GE.AND P3, PT, R5.reuse, R194, PT ;  /* 0x000000c20500720c */ /* 0x040fe20003f66270 */
[----:B------:R-:W-:Y:S01]  /*c920*/  MUFU.TANH R19, R19 ;  /* 0x0000001300137308 */ /* 0x000fe20000002400 */
[----:B------:R-:W-:Y:S02]  /*c930*/  ISETP.GE.AND P6, PT, R5, R193, PT ;  /* 0x000000c10500720c */ /* 0x000fe40003fc6270 */
[----:B------:R-:W-:Y:S02]  /*c940*/  FSEL R149, R11, -INF , !P3 ;  /* 0xff8000000b957808 */ /* 0x000fe40005800000 */
[----:B------:R-:W-:-:S02]  /*c950*/  FSEL R150, R43, -INF , !P6 ;  /* 0xff8000002b967808 */ /* 0x000fc40007000000 */
[----:B-1----:R-:W-:Y:S01]  /*c960*/  I2FP.F32.S32 R36, R29 ;  /* 0x0000001d00247245 */ /* 0x002fe20000201400 */
[----:B------:R-:W-:Y:S01]  /*c970*/  VIADD R29, R4, 0x68 ;  /* 0x00000068041d7836 */ /* 0x000fe20000000000 */
[----:B------:R-:W1:Y:S03]  /*c980*/  MUFU.TANH R5, R30 ;  /* 0x0000001e00057308 */ /* 0x000e660000002400 */
[CC--:B------:R-:W-:Y:S01]  /*c990*/  FFMA.FTZ R31, R0.reuse, R36.reuse, R31 ;  /* 0x00000024001f7223 */ /* 0x0c0fe2000001001f */
[----:B------:R-:W-:Y:S01]  /*c9a0*/  FFMA.FTZ R57, R0, R36, R57 ;  /* 0x0000002400397223 */ /* 0x000fe20000010039 */
[C---:B------:R-:W-:Y:S02]  /*c9b0*/  ISETP.GE.AND P3, PT, R29.reuse, R194, PT ;  /* 0x000000c21d00720c */ /* 0x040fe40003f66270 */
[----:B------:R-:W-:Y:S01]  /*c9c0*/  ISETP.GE.AND P6, PT, R29, R193, PT ;  /* 0x000000c11d00720c */ /* 0x000fe20003fc6270 */
[----:B------:R-:W2:Y:S01]  /*c9d0*/  MUFU.TANH R11, R154 ;  /* 0x0000009a000b7308 */ /* 0x000ea20000002400 */
[----:B------:R-:W-:-:S02]  /*c9e0*/  FSEL R147, R31, -INF , !P4 ;  /* 0xff8000001f937808 */ /* 0x000fc40006000000 */
[----:B------:R-:W-:Y:S02]  /*c9f0*/  FSEL R148, R57, -INF , !P5 ;  /* 0xff80000039947808 */ /* 0x000fe40006800000 */
[C---:B------:R-:W-:Y:S02]  /*ca00*/  ISETP.GE.AND P4, PT, R144.reuse, R194, PT ;  /* 0x000000c29000720c */ /* 0x040fe40003f86270 */
[----:B------:R-:W-:Y:S01]  /*ca10*/  ISETP.GE.AND P5, PT, R144, R193, PT ;  /* 0x000000c19000720c */ /* 0x000fe20003fa6270 */
[----:B------:R3:W2:Y:S01]  /*ca20*/  MUFU.TANH R7, R28 ;  /* 0x0000001c00077308 */ /* 0x0006a20000002400 */
[----:B------:R-:W-:Y:S02]  /*ca30*/  I2FP.F32.S32 R144, R144 ;  /* 0x0000009000907245 */ /* 0x000fe40000201400 */
[----:B------:R-:W-:-:S03]  /*ca40*/  I2FP.F32.S32 R29, R29 ;  /* 0x0000001d001d7245 */ /* 0x000fc60000201400 */
[CC--:B----4-:R-:W-:Y:S01]  /*ca50*/  FFMA.FTZ R45, R0.reuse, R144.reuse, R45 ;  /* 0x00000090002d7223 */ /* 0x0d0fe2000001002d */
[C---:B-----5:R-:W-:Y:S01]  /*ca60*/  FFMA.FTZ R144, R0.reuse, R144, R9 ;  /* 0x0000009000907223 */ /* 0x060fe20000010009 */
[CC--:B------:R-:W-:Y:S01]  /*ca70*/  FFMA.FTZ R49, R0.reuse, R29.reuse, R49 ;  /* 0x0000001d00317223 */ /* 0x0c0fe20000010031 */
[----:B------:R-:W-:Y:S01]  /*ca80*/  FFMA.FTZ R41, R0, R29, R41 ;  /* 0x0000001d00297223 */ /* 0x000fe20000010029 */
[C---:B------:R-:W-:Y:S01]  /*ca90*/  VIADD R29, R4.reuse, 0x70 ;  /* 0x00000070041d7836 */ /* 0x040fe20000000000 */
[----:B------:R-:W-:Y:S01]  /*caa0*/  FSEL R143, R45, -INF , !P4 ;  /* 0xff8000002d8f7808 */ /* 0x000fe20006000000 */
[----:B------:R4:W5:Y:S01]  /*cab0*/  MUFU.TANH R9, R18 ;  /* 0x0000001200097308 */ /* 0x0009620000002400 */
[----:B------:R-:W-:Y:S02]  /*cac0*/  FSEL R145, R49, -INF , !P3 ;  /* 0xff80000031917808 */ /* 0x000fe40005800000 */
[----:B------:R-:W-:Y:S01]  /*cad0*/  FSEL R146, R41, -INF , !P6 ;  /* 0xff80000029927808 */ /* 0x000fe20007000000 */
[----:B---3--:R-:W-:Y:S01]  /*cae0*/  VIADD R28, R4, 0x71 ;  /* 0x00000071041c7836 */ /* 0x008fe20000000000 */
[----:B------:R-:W-:-:S02]  /*caf0*/  FSEL R144, R144, -INF , !P5 ;  /* 0xff80000090907808 */ /* 0x000fc40006800000 */
[CC--:B------:R-:W-:Y:S02]  /*cb00*/  ISETP.GE.AND P3, PT, R29.reuse, R194.reuse, PT ;  /* 0x000000c21d00720c */ /* 0x0c0fe40003f66270 */
[-C--:B------:R-:W-:Y:S02]  /*cb10*/  ISETP.GE.AND P6, PT, R29, R193.reuse, PT ;  /* 0x000000c11d00720c */ /* 0x080fe40003fc6270 */
[C---:B------:R-:W-:Y:S02]  /*cb20*/  ISETP.GE.AND P4, PT, R28.reuse, R194, PT ;  /* 0x000000c21c00720c */ /* 0x040fe40003f86270 */
[----:B------:R-:W-:Y:S02]  /*cb30*/  ISETP.GE.AND P5, PT, R28, R193, PT ;  /* 0x000000c11c00720c */ /* 0x000fe40003fa6270 */
[----:B------:R-:W-:Y:S01]  /*cb40*/  I2FP.F32.S32 R29, R29 ;  /* 0x0000001d001d7245 */ /* 0x000fe20000201400 */
[----:B----4-:R-:W-:Y:S01]  /*cb50*/  VIADD R18, R4, 0x78 ;  /* 0x0000007804127836 */ /* 0x010fe20000000000 */
[----:B------:R-:W-:-:S03]  /*cb60*/  I2FP.F32.S32 R28, R28 ;  /* 0x0000001c001c7245 */ /* 0x000fc60000201400 */
[CC--:B-1----:R-:W-:Y:S01]  /*cb70*/  FFMA.FTZ R135, R0.reuse, R29.reuse, R5 ;  /* 0x0000001d00877223 */ /* 0x0c2fe20000010005 */
[C---:B--2---:R-:W-:Y:S01]  /*cb80*/  FFMA.FTZ R11, R0.reuse, R29, R11 ;  /* 0x0000001d000b7223 */ /* 0x044fe2000001000b */
[CC--:B------:R-:W-:Y:S01]  /*cb90*/  FFMA.FTZ R19, R0.reuse, R28.reuse, R19 ;  /* 0x0000001c00137223 */ /* 0x0c0fe20000010013 */
[----:B------:R1:W2:Y:S01]  /*cba0*/  MUFU.TANH R5, R16 ;  /* 0x0000001000057308 */ /* 0x0002a20000002400 */
[----:B------:R-:W-:Y:S01]  /*cbb0*/  FFMA.FTZ R7, R0, R28, R7 ;  /* 0x0000001c00077223 */ /* 0x000fe20000010007 */
[----:B------:R-:W-:Y:S02]  /*cbc0*/  FSEL R135, R135, -INF , !P3 ;  /* 0xff80000087877808 */ /* 0x000fe40005800000 */
[----:B------:R-:W-:Y:S02]  /*cbd0*/  FSEL R64, R11, -INF , !P6 ;  /* 0xff8000000b407808 */ /* 0x000fe40007000000 */
[----:B------:R-:W-:Y:S02]  /*cbe0*/  FSEL R62, R19, -INF , !P5 ;  /* 0xff800000133e7808 */ /* 0x000fe40006800000 */
[----:B------:R3:W4:Y:S01]  /*cbf0*/  MUFU.TANH R11, R14 ;  /* 0x0000000e000b7308 */ /* 0x0007220000002400 */
[----:B------:R-:W-:-:S02]  /*cc00*/  FSEL R133, R7, -INF , !P4 ;  /* 0xff80000007857808 */ /* 0x000fc40006000000 */
[-C--:B------:R-:W-:Y:S02]  /*cc10*/  ISETP.GE.AND P3, PT, R4, R194.reuse, PT ;  /* 0x000000c20400720c */ /* 0x080fe40003f66270 */
[C---:B------:R-:W-:Y:S02]  /*cc20*/  ISETP.GE.AND P6, PT, R18.reuse, R194, PT ;  /* 0x000000c21200720c */ /* 0x040fe40003fc6270 */
[-C--:B------:R-:W-:Y:S01]  /*cc30*/  ISETP.GE.AND P4, PT, R18, R193.reuse, PT ;  /* 0x000000c11200720c */ /* 0x080fe20003f86270 */
[----:B------:R4:W4:Y:S01]  /*cc40*/  MUFU.TANH R19, R12 ;  /* 0x0000000c00137308 */ /* 0x0009220000002400 */
[----:B-1----:R-:W-:Y:S02]  /*cc50*/  I2FP.F32.S32 R16, R4 ;  /* 0x0000000400107245 */ /* 0x002fe40000201400 */
[C---:B------:R-:W-:Y:S01]  /*cc60*/  ISETP.GE.AND P5, PT, R4.reuse, R193, PT ;  /* 0x000000c10400720c */ /* 0x040fe20003fa6270 */
[----:B------:R-:W-:Y:S01]  /*cc70*/  VIADD R4, R4, 0x79 ;  /* 0x0000007904047836 */ /* 0x000fe20000000000 */
[----:B------:R-:W-:Y:S01]  /*cc80*/  I2FP.F32.S32 R18, R18 ;  /* 0x0000001200127245 */ /* 0x000fe20000201400 */
[----:B------:R-:W-:-:S03]  /*cc90*/  FFMA.FTZ R7, R0, R16, R53 ;  /* 0x0000001000077223 */ /* 0x000fc60000010035 */
[----:B---3--:R-:W-:Y:S01]  /*cca0*/  I2FP.F32.S32 R14, R4 ;  /* 0x00000004000e7245 */ /* 0x008fe20000201400 */
[CC--:B-----5:R-:W-:Y:S01]  /*ccb0*/  FFMA.FTZ R9, R0.reuse, R18.reuse, R9 ;  /* 0x0000001200097223 */ /* 0x0e0fe20000010009 */
[----:B------:R-:W-:Y:S01]  /*ccc0*/  FSEL R7, R7, -INF , !P3 ;  /* 0xff80000007077808 */ /* 0x000fe20005800000 */
[----:B--2---:R-:W-:Y:S01]  /*ccd0*/  FFMA.FTZ R5, R0, R18, R5 ;  /* 0x0000001200057223 */ /* 0x004fe20000010005 */
[----:B------:R-:W-:Y:S01]  /*cce0*/  ISETP.GT.AND P3, PT, R238, R233, PT ;  /* 0x000000e9ee00720c */ /* 0x000fe20003f64270 */
[C---:B----4-:R-:W-:Y:S01]  /*ccf0*/  FFMA.FTZ R11, R0.reuse, R14, R11 ;  /* 0x0000000e000b7223 */ /* 0x050fe2000001000b */
[----:B------:R-:W-:Y:S02]  /*cd00*/  FSEL R65, R9, -INF , !P6 ;  /* 0xff80000009417808 */ /* 0x000fe40007000000 */
[----:B------:R-:W-:Y:S01]  /*cd10*/  FSEL R56, R5, -INF , !P4 ;  /* 0xff80000005387808 */ /* 0x000fe20006000000 */
[C---:B------:R-:W-:Y:S01]  /*cd20*/  FFMA.FTZ R12, R0.reuse, R16, R55 ;  /* 0x00000010000c7223 */ /* 0x040fe20000010037 */
[----:B------:R-:W-:Y:S01]  /*cd30*/  FFMA.FTZ R19, R0, R14, R19 ;  /* 0x0000000e00137223 */ /* 0x000fe20000010013 */
[----:B------:R-:W-:-:S02]  /*cd40*/  ISETP.GE.AND P6, PT, R4, R194, PT ;  /* 0x000000c20400720c */ /* 0x000fc40003fc6270 */
        /* <DEDUP_REMOVED lines=31> */
[----:B------:R-:W-:-:S03]  /*cf40*/  @!P4 VIADD R28, R28, 0x1 ;  /* 0x000000011c1cc836 */ /* 0x000fc60000000000 */
[-C--:B------:R-:W-:Y:S01]  /*cf50*/  ISETP.GE.U32.AND P6, PT, R30, R5.reuse, PT ;  /* 0x000000051e00720c */ /* 0x080fe20003fc6070 */
[----:B------:R-:W-:Y:S01]  /*cf60*/  @!P5 VIADD R4, R4, 0x1 ;  /* 0x000000010404d836 */ /* 0x000fe20000000000 */
[-C--:B------:R-:W-:Y:S02]  /*cf70*/  @!P5 IADD3 R16, R16, -R5.reuse, RZ ;  /* 0x800000051010d210 */ /* 0x080fe40007ffe0ff */
[----:B------:R-:W-:Y:S02]  /*cf80*/  ISETP.GE.AND P5, PT, R18, RZ, PT ;  /* 0x000000ff1200720c */ /* 0x000fe40003fa6270 */
[----:B------:R-:W-:Y:S02]  /*cf90*/  ISETP.GE.U32.AND P4, PT, R16, R5, PT ;  /* 0x000000051000720c */ /* 0x000fe40003f86070 */
[----:B------:R-:W-:-:S05]  /*cfa0*/  LOP3.LUT R16, RZ, R9, RZ, 0x33, !PT ;  /* 0x00000009ff107212 */ /* 0x000fca00078e33ff */
[----:B------:R-:W-:Y:S02]  /*cfb0*/  @P6 IADD3 R28, R28, 0x1, RZ ;  /* 0x000000011c1c6810 */ /* 0x000fe40007ffe0ff */
[----:B------:R-:W-:-:S04]  /*cfc0*/  ISETP.GE.AND P6, PT, R14, RZ, PT ;  /* 0x000000ff0e00720c */ /* 0x000fc80003fc6270 */
[----:B------:R-:W-:Y:S02]  /*cfd0*/  @P4 IADD3 R4, R4, 0x1, RZ ;  /* 0x0000000104044810 */ /* 0x000fe40007ffe0ff */
[----:B------:R-:W-:Y:S02]  /*cfe0*/  ISETP.NE.AND P4, PT, R9, RZ, PT ;  /* 0x000000ff0900720c */ /* 0x000fe40003f85270 */
[----:B------:R-:W-:-:S05]  /*cff0*/  @!P5 IADD3 R4, -R4, RZ, RZ ;  /* 0x000000ff0404d210 */ /* 0x000fca0007ffe1ff */
[----:B------:R-:W-:-:S05]  /*d000*/  @!P6 IMAD.MOV R28, RZ, RZ, -R28 ;  /* 0x000000ffff1ce224 */ /* 0x000fca00078e0a1c */
        /* <DEDUP_REMOVED lines=22> */
.L_x_3818:
[----:B------:R-:W-:-:S04]  /*d170*/  LEA R9, -R188, RZ, 0x7 ;  /* 0x000000ffbc097211 */ /* 0x000fc800078e39ff */
[----:B------:R-:W-:-:S07]  /*d180*/  SHF.R.S32.HI R16, RZ, 0x1f, R9 ;  /* 0x0000001fff107819 */ /* 0x000fce0000011409 */
.L_x_3819:
[-C--:B------:R-:W-:Y:S01]  /*d190*/  @!P1 IADD3 R5, P4, R192, R9.reuse, RZ ;  /* 0x00000009c0059210 */ /* 0x080fe20007f9e0ff */
[----:B------:R1:W-:Y:S01]  /*d1a0*/  @P2 STS.128 [R239+0x4000], RZ ;  /* 0x004000ffef002388 */ /* 0x0003e20000000c00 */
[----:B------:R-:W-:Y:S01]  /*d1b0*/  @!P2 IADD3 R11, P6, R235, R9, RZ ;  /* 0x00000009eb0ba210 */ /* 0x000fe20007fde0ff */
[----:B------:R-:W-:Y:S02]  /*d1c0*/  BSSY B0, `(.L_x_3820) ;  /* 0x000008d000007945 */ /* 0x000fe40003800000 */
[--C-:B------:R-:W-:Y:S01]  /*d1d0*/  @!P1 IMAD.X R4, R137, 0x1, R16.reuse, P4 ;  /* 0x0000000189049824 */ /* 0x100fe200020e0610 */
[----:B------:R-:W-:Y:S01]  /*d1e0*/  @!P1 LEA R52, P4, R5, UR8, 0x1 ;  /* 0x0000000805349c11 */ /* 0x000fe2000f8808ff */
[----:B------:R-:W-:Y:S01]  /*d1f0*/  @!P2 IMAD.X R14, R234, 0x1, R16, P6 ;  /* 0x00000001ea0ea824 */ /* 0x000fe200030e0610 */
[----:B------:R-:W-:Y:S02]  /*d200*/  @!P2 LEA R50, P6, R11, R250, 0x1 ;  /* 0x000000fa0b32a211 */ /* 0x000fe400078c08ff */
[----:B------:R-:W-:-:S02]  /*d210*/  @!P1 LEA.HI.X R53, R5, UR9, R4, 0x1, P4 ;  /* 0x0000000905359c11 */ /* 0x000fc4000a0f0c04 */
[--C-:B------:R-:W-:Y:S02]  /*d220*/  @!P1 IADD3 R19, P5, P4, R192, R9, R235.reuse ;  /* 0x00000009c0139210 */ /* 0x100fe40007cbe0eb */
[----:B------:R-:W-:Y:S02]  /*d230*/  @!P2 LEA.HI.X R51, R11, R249, R14, 0x1, P6 ;  /* 0x000000f90b33a211 */ /* 0x000fe400030f0c0e */
[-CC-:B------:R-:W-:Y:S02]  /*d240*/  @!P1 IADD3.X R4, R137, R16.reuse, R234.reuse, P5, P4 ;  /* 0x0000001089049210 */ /* 0x180fe40002fe84ea */
[----:B------:R-:W-:Y:S02]  /*d250*/  IADD3 R5, P5, P4, R235, R9, R235 ;  /* 0x00000009eb057210 */ /* 0x000fe40007cbe0eb */
[----:B------:R-:W-:Y:S02]  /*d260*/  @!P1 LEA R48, P6, R19, UR8, 0x1 ;  /* 0x0000000813309c11 */ /* 0x000fe4000f8c08ff */
[----:B------:R-:W-:-:S02]  /*d270*/  IADD3.X R14, R234, R16, R234, P5, P4 ;  /* 0x00000010ea0e7210 */ /* 0x000fc40002fe84ea */
[----:B------:R-:W-:Y:S02]  /*d280*/  @!P1 IADD3 R11, P4, R192, R5, RZ ;  /* 0x00000005c00b9210 */ /* 0x000fe40007f9e0ff */
[-C--:B------:R-:W-:Y:S02]  /*d290*/  @!P2 LEA R58, P5, R9, R250.reuse, 0x1 ;  /* 0x000000fa093aa211 */ /* 0x080fe400078a08ff */
[----:B------:R-:W-:Y:S01]  /*d2a0*/  @!P1 LEA.HI.X R49, R19, UR9, R4, 0x1, P6 ;  /* 0x0000000913319c11 */ /* 0x000fe2000b0f0c04 */
[----:B------:R-:W-:Y:S01]  /*d2b0*/  @!P1 IMAD.X R4, R137, 0x1, R14, P4 ;  /* 0x0000000189049824 */ /* 0x000fe200020e060e */
[----:B------:R-:W-:Y:S02]  /*d2c0*/  @!P2 LEA.HI.X R59, R9, R249, R16, 0x1, P5 ;  /* 0x000000f9093ba211 */ /* 0x000fe400028f0c10 */
[----:B------:R-:W-:Y:S02]  /*d2d0*/  @!P1 LEA R44, P5, R11, UR8, 0x1 ;  /* 0x000000080b2c9c11 */ /* 0x000fe4000f8a08ff */
[----:B------:R-:W-:Y:S01]  /*d2e0*/  @!P2 LEA R46, P6, R5, R250, 0x1 ;  /* 0x000000fa052ea211 */ /* 0x000fe200078c08ff */
[----:B------:R-:W-:Y:S01]  /*d2f0*/  @!PT LDS RZ, [RZ] ;  /* 0x00000000fffff984 */ /* 0x000fe20000000800 */
[----:B------:R-:W-:Y:S01]  /*d300*/  @!PT LDS RZ, [RZ] ;  /* 0x00000000fffff984 */ /* 0x000fe20000000800 */
[----:B------:R-:W-:Y:S01]  /*d310*/  @!PT LDS RZ, [RZ] ;  /* 0x00000000fffff984 */ /* 0x000fe20000000800 */
[----:B------:R2:W-:Y:S01]  /*d320*/  @!P2 LDGSTS.E.BYPASS.LTC128B.128 [R239+0x4000], desc[UR12][R58.64] ;  /* 0x040000003aefafae */ /* 0x0005e2000b901d4c */
[----:B------:R-:W-:-:S02]  /*d330*/  IADD3 R19, P4, R235, R5, RZ ;  /* 0x00000005eb137210 */ /* 0x000fc40007f9e0ff */
[----:B------:R-:W-:Y:S01]  /*d340*/  @!P1 LEA.HI.X R45, R11, UR9, R4, 0x1, P5 ;  /* 0x000000090b2d9c11 */ /* 0x000fe2000a8f0c04 */
[----:B------:R1:W-:Y:S01]  /*d350*/  @P1 STS.128 [R239+0x8000], RZ ;  /* 0x008000ffef001388 */ /* 0x0003e20000000c00 */
[--C-:B------:R-:W-:Y:S01]  /*d360*/  @!P2 LEA.HI.X R47, R5, R249, R14.reuse, 0x1, P6 ;  /* 0x000000f9052fa211 */ /* 0x100fe200030f0c0e */
[----:B------:R-:W-:Y:S01]  /*d370*/  IMAD.X R14, R234, 0x1, R14, P4 ;  /* 0x00000001ea0e7824 */ /* 0x000fe200020e060e */
[-C--:B------:R-:W-:Y:S01]  /*d380*/  @!P1 IADD3 R11, P5, R192, R19.reuse, RZ ;  /* 0x00000013c00b9210 */ /* 0x080fe20007fbe0ff */
[----:B------:R-:W-:Y:S01]  /*d390*/  @!PT LDS RZ, [RZ] ;  /* 0x00000000fffff984 */ /* 0x000fe20000000800 */
[----:B------:R-:W-:Y:S01]  /*d3a0*/  @!PT LDS RZ, [RZ] ;  /* 0x00000000fffff984 */ /* 0x000fe20000000800 */
[----:B------:R-:W-:Y:S01]  /*d3b0*/  @!PT LDS RZ, [RZ] ;  /* 0x00000000fffff984 */ /* 0x000fe20000000800 */
[----:B------:R1:W-:Y:S01]  /*d3c0*/  @!P1 LDGSTS.E.BYPASS.LTC128B.128 [R239+0x8000], desc[UR12][R52.64+0x80] ;  /* 0x0800008034ef9fae */ /* 0x0003e2000b901d4c */
[----:B------:R-:W-:Y:S02]  /*d3d0*/  @!P2 LEA R42, P6, R19, R250, 0x1 ;  /* 0x000000fa132aa211 */ /* 0x000fe400078c08ff */
[----:B------:R-:W-:Y:S01]  /*d3e0*/  IADD3 R5, P4, R235, R19, RZ ;  /* 0x00000013eb057210 */ /* 0x000fe20007f9e0ff */
[--C-:B------:R-:W-:Y:S01]  /*d3f0*/  @!P1 IMAD.X R4, R137, 0x1, R14.reuse, P5 ;  /* 0x0000000189049824 */ /* 0x100fe200028e060e */
[--C-:B------:R-:W-:Y:S01]  /*d400*/  @!P2 LEA.HI.X R43, R19, R249, R14.reuse, 0x1, P6 ;  /* 0x000000f9132ba211 */ /* 0x100fe200030f0c0e */
[----:B------:R1:W-:Y:S01]  /*d410*/  @P2 STS.128 [R239+0x4800], RZ ;  /* 0x004800ffef002388 */ /* 0x0003e20000000c00 */
[C---:B------:R-:W-:Y:S01]  /*d420*/  @!P1 LEA R40, P5, R11.reuse, UR8, 0x1 ;  /* 0x000000080b289c11 */ /* 0x040fe2000f8a08ff */
[----:B------:R-:W-:Y:S01]  /*d430*/  IMAD.X R14, R234, 0x1, R14, P4 ;  /* 0x00000001ea0e7824 */ /* 0x000fe200020e060e */
[----:B------:R-:W-:Y:S01]  /*d440*/  @!P1 IADD3 R18, P4, R192, R5, RZ ;  /* 0x00000005c0129210 */ /* 0x000fe20007f9e0ff */
[----:B------:R-:W-:Y:S01]  /*d450*/  @!PT LDS RZ, [RZ] ;  /* 0x00000000fffff984 */ /* 0x000fe20000000800 */
[----:B------:R-:W-:Y:S01]  /*d460*/  @!PT LDS RZ, [RZ] ;  /* 0x00000000fffff984 */ /* 0x000fe20000000800 */
[----:B------:R-:W-:Y:S01]  /*d470*/  @!PT LDS RZ, [RZ] ;  /* 0x00000000fffff984 */ /* 0x000fe20000000800 */
[----:B------:R1:W-:Y:S01]  /*d480*/  @!P2 LDGSTS.E.BYPASS.LTC128B.128 [R239+0x4800], desc[UR12][R50.64] ;  /* 0x0480000032efafae */ /* 0x0003e2000b901d4c */
[----:B------:R-:W-:-:S02]  /*d490*/  @!P1 LEA.HI.X R41, R11, UR9, R4, 0x1, P5 ;  /* 0x000000090b299c11 */ /* 0x000fc4000a8f0c04 */
[-C--:B------:R-:W-:Y:S01]  /*d4a0*/  @!P2 LEA R30, P6, R5, R250.reuse, 0x1 ;  /* 0x000000fa051ea211 */ /* 0x080fe200078c08ff */
[--C-:B------:R-:W-:Y:S01]  /*d4b0*/  @!P1 IMAD.X R11, R137, 0x1, R14.reuse, P4 ;  /* 0x00000001890b9824 */ /* 0x100fe200020e060e */
[----:B------:R-:W-:Y:S01]  /*d4c0*/  IADD3 R4, P4, R235, R5, RZ ;  /* 0x00000005eb047210 */ /* 0x000fe20007f9e0ff */
[----:B------:R1:W-:Y:S01]  /*d4d0*/  @P1 STS.128 [R239+0x8800], RZ ;  /* 0x008800ffef001388 */ /* 0x0003e20000000c00 */
        /* <DEDUP_REMOVED lines=8> */
[----:B------:R-:W-:-:S02]  /*d560*/  @!P2 LEA R66, P6, R4, R250, 0x1 ;  /* 0x000000fa0442a211 */ /* 0x000fc400078c08ff */
[-C--:B------:R-:W-:Y:S01]  /*d570*/  @!P1 IADD3 R11, P5, R192, R4.reuse, RZ ;  /* 0x00000004c00b9210 */ /* 0x080fe20007fbe0ff */
[----:B------:R1:W-:Y:S01]  /*d580*/  @P2 STS.128 [R239+0x5000], RZ ;  /* 0x005000ffef002388 */ /* 0x0003e20000000c00 */
[----:B------:R-:W-:Y:S02]  /*d590*/  IADD3 R5, P4, R235, R4, RZ ;  /* 0x00000004eb057210 */ /* 0x000fe40007f9e0ff */
[--C-:B------:R-:W-:Y:S01]  /*d5a0*/  @!P2 LEA.HI.X R67, R4, R249, R14.reuse, 0x1, P6 ;  /* 0x000000f90443a211 */ /* 0x100fe200030f0c0e */
[--C-:B------:R-:W-:Y:S01]  /*d5b0*/  @!P1 IMAD.X R4, R137, 0x1, R14.reuse, P5 ;  /* 0x0000000189049824 */ /* 0x100fe200028e060e */
        /* <DEDUP_REMOVED lines=10> */
[C---:B--2---:R-:W-:Y:S01]  /*d660*/  @!P1 LEA R58, P4, R18.reuse, UR8, 0x1 ;  /* 0x00000008123a9c11 */ /* 0x044fe2000f8808ff */
[----:B------:R1:W-:Y:S03]  /*d670*/  @P1 STS.128 [R239+0x9000], RZ ;  /* 0x009000ffef001388 */ /* 0x0003e60000000c00 */
[----:B------:R-:W-:Y:S01]  /*d680*/  @!P1 LEA.HI.X R59, R18, UR9, R11, 0x1, P4 ;  /* 0x00000009123b9c11 */ /* 0x000fe2000a0f0c0b */
[----:B------:R-:W-:Y:S01]  /*d690*/  @!PT LDS RZ, [RZ] ;  /* 0x00000000fffff984 */ /* 0x000fe20000000800 */
[----:B------:R-:W-:Y:S01]  /*d6a0*/  @!PT LDS RZ, [RZ] ;  /* 0x00000000fffff984 */ /* 0x000fe20000000800 */
[----:B------:R-:W-:Y:S01]  /*d6b0*/  @!PT LDS RZ, [RZ] ;  /* 0x00000000fffff984 */ /* 0x000fe20000000800 */
[----:B------:R1:W-:Y:S01]  /*d6c0*/  @!P1 LDGSTS.E.BYPASS.LTC128B.128 [R239+0x9000], desc[UR12][R44.64+0x80] ;  /* 0x090000802cef9fae */ /* 0x0003e2000b901d4c */
[----:B------:R-:W-:Y:S02]  /*d6d0*/  IADD3 R11, P4, R235, R5, RZ ;  /* 0x00000005eb0b7210 */ /* 0x000fe40007f9e0ff */
[-CC-:B------:R-:W-:Y:S01]  /*d6e0*/  @!P2 LEA.HI.X R5, R5, R249.reuse, R14.reuse, 0x1, P5 ;  /* 0x000000f90505a211 */ /* 0x180fe200028f0c0e */
[----:B------:R1:W-:Y:S02]  /*d6f0*/  @P2 STS.128 [R239+0x5800], RZ ;  /* 0x005800ffef002388 */ /* 0x0003e40000000c00 */
[----:B------:R-:W-:Y:S01]  /*d700*/  IMAD.X R14, R234, 0x1, R14, P4 ;  /* 0x00000001ea0e7824 */ /* 0x000fe200020e060e */
[C---:B------:R-:W-:Y:S01]  /*d710*/  @!P2 LEA R18, P4, R11.reuse, R250, 0x1 ;  /* 0x000000fa0b12a211 */ /* 0x040fe200078808ff */
[----:B------:R-:W-:Y:S01]  /*d720*/  @!PT LDS RZ, [RZ] ;  /* 0x00000000fffff984 */ /* 0x000fe20000000800 */
[----:B------:R-:W-:Y:S01]  /*d730*/  @!PT LDS RZ, [RZ] ;  /* 0x00000000fffff984 */ /* 0x000fe20000000800 */
[----:B------:R-:W-:Y:S01]  /*d740*/  @!PT LDS RZ, [RZ] ;  /* 0x00000000fffff984 */ /* 0x000fe20000000800 */
[----:B------:R1:W-:Y:S03]  /*d750*/  @!P2 LDGSTS.E.BYPASS.LTC128B.128 [R239+0x5800], desc[UR12][R42.64] ;  /* 0x058000002aefafae */ /* 0x0003e6000b901d4c */
[----:B------:R-:W-:Y:S01]  /*d760*/  @!P2 LEA.HI.X R19, R11, R249, R14, 0x1, P4 ;  /* 0x000000f90b13a211 */ /* 0x000fe200020f0c0e */
        /* <DEDUP_REMOVED lines=50> */
.L_x_3821:
[----:B------:R-:W-:Y:S05]  /*da90*/  BSYNC B0 ;  /* 0x0000000000007941 */ /* 0x000fea0003800000 */
.L_x_3820:
[----:B------:R-:W0:Y:S01]  /*daa0*/  LDGDEPBAR ;  /* 0x00000000000079af */ /* 0x000e220000000000 */
[----:B------:R-:W-:-:S04]  /*dab0*/  LEA R250, P1, R9, R250, 0x1 ;  /* 0x000000fa09fa7211 */ /* 0x000fc800078208ff */
[----:B------:R-:W-:-:S09]  /*dac0*/  LEA.HI.X R249, R9, R249, R16, 0x1, P1 ;  /* 0x000000f909f97211 */ /* 0x000fd200008f0c10 */
.L_x_3817:
[----:B-12---:R-:W-:Y:S01]  /*dad0*/  FMNMX.FTZ R4, R3, R7, !PT ;  /* 0x0000000703047209 */ /* 0x006fe20007810000 */
        /* <DEDUP_REMOVED lines=73> */
[C---:B------:R-:W-:Y:S02]  /*df70*/  FSETP.NEU.FTZ.AND P2, PT, R47.reuse, -INF , PT ;  /* 0xff8000002f00780b */ /* 0x040fe40003f5d000 */
[C---:B------:R-:W-:Y:S01]  /*df80*/  FSETP.NEU.FTZ.AND P1, PT, R46.reuse, -INF , PT ;  /* 0xff8000002e00780b */ /* 0x040fe20003f3d000 */
[----:B------:R-:W-:Y:S01]  /*df90*/  FMUL.FTZ R57, R46, UR11 ;  /* 0x0000000b2e397c20 */ /* 0x000fe20008410000 */
[----:B------:R-:W-:Y:S02]  /*dfa0*/  FSEL R66, R66, RZ, P2 ;  /* 0x000000ff42427208 */ /* 0x000fe40001000000 */
[----:B------:R-:W-:Y:S02]  /*dfb0*/  FSEL R4, R47, RZ, P2 ;  /* 0x000000ff2f047208 */ /* 0x000fe40001000000 */
[----:B------:R-:W-:Y:S01]  /*dfc0*/  FSEL R57, R57, RZ, P1 ;  /* 0x000000ff39397208 */ /* 0x000fe20000800000 */
[----:B------:R-:W-:Y:S01]  /*dfd0*/  FFMA.FTZ R48, R7, UR11, -R66 ;  /* 0x0000000b07307c23 */ /* 0x000fe20008010842 */
[----:B------:R-:W-:Y:S01]  /*dfe0*/  FSEL R11, R46, RZ, P1 ;  /* 0x000000ff2e0b7208 */ /* 0x000fe20000800000 */
[----:B------:R-:W-:Y:S01]  /*dff0*/  FADD.FTZ R9, R3, -R4 ;  /* 0x8000000403097221 */ /* 0x000fe20000010000 */
[--C-:B------:R-:W-:Y:S01]  /*e000*/  FFMA.FTZ R45, R17, UR11, -R66.reuse ;  /* 0x0000000b112d7c23 */ /* 0x100fe20008010842 */
[----:B------:R-:W-:Y:S01]  /*e010*/  FFMA.FTZ R41, R6, UR11, -R57 ;  /* 0x0000000b06297c23 */ /* 0x000fe20008010839 */
[----:B------:R-:W-:Y:S01]  /*e020*/  LDSM.16.MT88.4 R16, [R223+0xc000] ;  /* 0x00c00000df10783b */ /* 0x000fe20000004200 */
[----:B------:R-:W-:Y:S01]  /*e030*/  FADD.FTZ R11, R2, -R11 ;  /* 0x8000000b020b7221 */ /* 0x000fe20000010000 */
[--C-:B------:R-:W-:Y:S01]  /*e040*/  FFMA.FTZ R44, R13, UR11, -R66.reuse ;  /* 0x0000000b0d2c7c23 */ /* 0x100fe20008010842 */
[--C-:B------:R-:W-:Y:S01]  /*e050*/  FFMA.FTZ R42, R15, UR11, -R66.reuse ;  /* 0x0000000b0f2a7c23 */ /* 0x100fe20008010842 */
[----:B------:R-:W1:Y:S01]  /*e060*/  LDSM.16.MT88.4 R4, [R225+0xc000] ;  /* 0x00c00000e104783b */ /* 0x000e620000004200 */
        /* <DEDUP_REMOVED lines=16> */
[----:B------:R-:W-:Y:S01]  /*e170*/  LDSM.16.MT88.4 R24, [R223+0xc800] ;  /* 0x00c80000df18783b */ /* 0x000fe20000004200 */
[--C-:B------:R-:W-:Y:S01]  /*e180*/  FFMA.FTZ R63, R39, UR11, -R66.reuse ;  /* 0x0000000b273f7c23 */ /* 0x100fe20008010842 */
[--C-:B------:R-:W-:Y:S01]  /*e190*/  FFMA.FTZ R132, R37, UR11, -R66.reuse ;  /* 0x0000000b25847c23 */ /* 0x100fe20008010842 */
[--C-:B------:R-:W-:Y:S01]  /*e1a0*/  FFMA.FTZ R67, R35, UR11, -R66.reuse ;  /* 0x0000000b23437c23 */ /* 0x100fe20008010842 */
[----:B------:R-:W-:Y:S01]  /*e1b0*/  LDSM.16.MT88.4 R20, [R221+0xc800] ;  /* 0x00c80000dd14783b */ /* 0x000fe20000004200 */
[----:B------:R-:W-:Y:S01]  /*e1c0*/  MUFU.EX2 R45, R45 ;  /* 0x0000002d002d7308 */ /* 0x000fe20000000800 */
[--C-:B------:R-:W-:Y:S01]  /*e1d0*/  FFMA.FTZ R134, R33, UR11, -R66.reuse ;  /* 0x0000000b21867c23 */ /* 0x100fe20008010842 */
[--C-:B------:R-:W-:Y:S01]  /*e1e0*/  FFMA.FTZ R137, R34, UR11, -R57.reuse ;  /* 0x0000000b22897c23 */ /* 0x100fe20008010839 */
[----:B------:R-:W-:Y:S01]  /*e1f0*/  LDSM.16.MT88.4 R36, [R221+0x10800] ;  /* 0x01080000dd24783b */ /* 0x000fe20000004200 */
[--C-:B------:R-:W-:Y:S01]  /*e200*/  FFMA.FTZ R140, R32, UR11, -R57.reuse ;  /* 0x0000000b208c7c23 */ /* 0x100fe20008010839 */
[--C-:B------:R-:W-:Y:S01]  /*e210*/  FFMA.FTZ R141, R152, UR11, -R57.reuse ;  /* 0x0000000b988d7c23 */ /* 0x100fe20008010839 */
[--C-:B------:R-:W-:Y:S01]  /*e220*/  FFMA.FTZ R142, R142, UR11, -R57.reuse ;  /* 0x0000000b8e8e7c23 */ /* 0x100fe20008010839 */
[----:B------:R-:W-:Y:S01]  /*e230*/  LDSM.16.MT88.4 R32, [R225+0xd000] ;  /* 0x00d00000e120783b */ /* 0x000fe20000004200 */
        /* <DEDUP_REMOVED lines=41> */
[--C-:B------:R-:W-:Y:S01]  /*e4d0*/  FFMA.FTZ R135, R135, UR11, -R66.reuse ;  /* 0x0000000b87877c23 */ /* 0x100fe20008010842 */
[--C-:B------:R-:W-:Y:S01]  /*e4e0*/  FFMA.FTZ R144, R133, UR11, -R66.reuse ;  /* 0x0000000b85907c23 */ /* 0x100fe20008010842 */
[--C-:B------:R-:W-:Y:S01]  /*e4f0*/  FFMA.FTZ R65, R65, UR11, -R66.reuse ;  /* 0x0000000b41417c23 */ /* 0x100fe20008010842 */
[----:B------:R-:W-:-:S04]  /*e500*/  FFMA.FTZ R66, R61, UR11, -R66 ;  /* 0x0000000b3d427c23 */ /* 0x000fc80008010842 */
        /* <DEDUP_REMOVED lines=173> */
[----:B------:R-:W-:Y:S02]  /*efe0*/  MUFU.EX2 R167, R167 ;  /* 0x000000a700a77308 */ /* 0x000fe40000000800 */
[C---:B------:R-:W-:Y:S01]  /*eff0*/  HMMA.16816.F32.BF16 R108, R8.reuse, R22, R108 ;  /* 0x00000016086c723c */ /* 0x040fe2000004186c */
[----:B------:R-:W5:Y:S05]  /*f000*/  LDSM.16.MT88.4 R20, [R222+0x11000] ;  /* 0x01100000de14783b */ /* 0x000f6a0000004200 */
        /* <DEDUP_REMOVED lines=10> */
[----:B------:R-:W3:Y:S05]  /*f0b0*/  MUFU.EX2 R171, R171 ;  /* 0x000000ab00ab7308 */ /* 0x000eea0000000800 */
[C---:B------:R-:W-:Y:S01]  /*f0c0*/  HMMA.16816.F32.BF16 R124, R8.reuse, R34, R124 ;  /* 0x00000022087c723c */ /* 0x040fe2000004187c */
[----:B------:R-:W3:Y:S02]  /*f0d0*/  LDSM.16.MT88.4 R32, [R225+0xd800] ;  /* 0x00d80000e120783b */ /* 0x000ee40000004200 */
[----:B------:R-:W3:Y:S03]  /*f0e0*/  MUFU.EX2 R172, R172 ;  /* 0x000000ac00ac7308 */ /* 0x000ee60000000800 */
[C---:B--2---:R-:W-:Y:S05]  /*f0f0*/  HMMA.16816.F32.BF16 R88, R8.reuse, R24, R88 ;  /* 0x000000180858723c */ /* 0x044fea0000041858 */
[----:B------:R-:W2:Y:S01]  /*f100*/  MUFU.EX2 R170, R170 ;  /* 0x000000aa00aa7308 */ /* 0x000ea20000000800 */
[C---:B------:R-:W-:Y:S01]  /*f110*/  HMMA.16816.F32.BF16 R84, R8.reuse, R26, R84 ;  /* 0x0000001a0854723c */ /* 0x040fe20000041854 */
[----:B------:R-:W2:Y:S05]  /*f120*/  LDSM.16.MT88.4 R24, [R222+0xd800] ;  /* 0x00d80000de18783b */ /* 0x000eaa0000004200 */
        /* <DEDUP_REMOVED lines=25> */
[----:B------:R-:W1:Y:S01]  /*f2c0*/  LDSM.16.MT88.4 R28, [R223+0x11800] ;  /* 0x01180000df1c783b */ /* 0x000e620000004200 */
[----:B------:R-:W-:Y:S01]  /*f2d0*/  FADD.FTZ R3, R171, R166 ;  /* 0x000000a6ab037221 */ /* 0x000fe20000010000 */
[----:B------:R-:W3:Y:S03]  /*f2e0*/  MUFU.EX2 R155, R155 ;  /* 0x0000009b009b7308 */ /* 0x000ee60000000800 */
[----:B------:R-:W-:Y:S01]  /*f2f0*/  HMMA.16816.F32.BF16 R96, R12, R16, R96 ;  /* 0x000000100c60723c */ /* 0x000fe20000041860 */
[----:B------:R-:W-:-:S04]  /*f300*/  FADD.FTZ R3, R172, R3 ;  /* 0x00000003ac037221 */ /* 0x000fc80000010000 */
[----:B------:R-:W4:Y:S01]  /*f310*/  MUFU.EX2 R160, R160 ;  /* 0x000000a000a07308 */ /* 0x000f220000000800 */
[----:B------:R-:W-:Y:S01]  /*f320*/  HMMA.16816.F32.BF16 R92, R12, R18, R92 ;  /* 0x000000120c5c723c */ /* 0x000fe2000004185c */
[----:B------:R-:W1:Y:S01]  /*f330*/  LDSM.16.MT88.4 R16, [R223+0xe000] ;  /* 0x00e00000df10783b */ /* 0x000e620000004200 */
[----:B--2---:R-:W-:-:S04]  /*f340*/  FADD.FTZ R2, R170, R3 ;  /* 0x00000003aa027221 */ /* 0x004fc80000010000 */
[----:B------:R-:W-:Y:S01]  /*f350*/  HMMA.16816.F32.BF16 R128, R12, R32, R128 ;  /* 0x000000200c80723c */ /* 0x000fe20000041880 */
[----:B------:R-:W2:Y:S01]  /*f360*/  MUFU.EX2 R158, R158 ;  /* 0x0000009e009e7308 */ /* 0x000ea20000000800 */
[----:B-----5:R-:W-:-:S04]  /*f370*/  FADD.FTZ R2, R173, R2 ;  /* 0x00000002ad027221 */ /* 0x020fc80000010000 */
[C---:B------:R-:W-:Y:S01]  /*f380*/  HMMA.16816.F32.BF16 R124, R12.reuse, R34, R124 ;  /* 0x000000220c7c723c */ /* 0x040fe2000004187c */
[----:B------:R-:W5:Y:S01]  /*f390*/  LDSM.16.MT88.4 R32, [R221+0x11800] ;  /* 0x01180000dd20783b */ /* 0x000f620000004200 */
[----:B---3--:R-:W-:Y:S01]  /*f3a0*/  FADD.FTZ R3, R155, R2 ;  /* 0x000000029b037221 */ /* 0x008fe20000010000 */
[----:B------:R-:W3:Y:S03]  /*f3b0*/  MUFU.EX2 R159, R159 ;  /* 0x0000009f009f7308 */ /* 0x000ee60000000800 */
[----:B------:R-:W-:Y:S01]  /*f3c0*/  HMMA.16816.F32.BF16 R112, R12, R24, R112 ;  /* 0x000000180c70723c */ /* 0x000fe20000041870 */
[----:B----4-:R-:W-:-:S04]  /*f3d0*/  FADD.FTZ R3, R160, R3 ;  /* 0x00000003a0037221 */ /* 0x010fc80000010000 */
[----:B------:R-:W-:Y:S01]  /*f3e0*/  MUFU.EX2 R149, R149 ;  /* 0x0000009500957308 */ /* 0x000fe20000000800 */
[----:B------:R-:W-:Y:S01]  /*f3f0*/  HMMA.16816.F32.BF16 R108, R12, R26, R108 ;  /* 0x0000001a0c6c723c */ /* 0x000fe2000004186c */
[----:B------:R-:W4:Y:S01]  /*f400*/  LDSM.16.MT88.4 R24, [R225+0xe000] ;  /* 0x00e00000e118783b */ /* 0x000f220000004200 */
[----:B--2---:R-:W-:-:S04]  /*f410*/  FADD.FTZ R2, R158, R3 ;  /* 0x000000039e027221 */ /* 0x004fc80000010000 */
[----:B------:R-:W-:Y:S01]  /*f420*/  HMMA.16816.F32.BF16 R80, R12, R8, R80 ;  /* 0x000000080c50723c */ /* 0x000fe20000041850 */
[----:B------:R-:W-:Y:S01]  /*f430*/  MUFU.EX2 R156, R156 ;  /* 0x0000009c009c7308 */ /* 0x000fe20000000800 */
[----:B---3--:R-:W-:-:S04]  /*f440*/  FADD.FTZ R2, R159, R2 ;  /* 0x000000029f027221 */ /* 0x008fc80000010000 */
[C---:B------:R-:W-:Y:S01]  /*f450*/  HMMA.16816.F32.BF16 R76, R12.reuse, R10, R76 ;  /* 0x0000000a0c4c723c */ /* 0x040fe2000004184c */
[----:B------:R-:W-:Y:S01]  /*f460*/  F2FP.BF16.F32.PACK_AB R8, R174, R167 ;  /* 0x000000a7ae08723e */ /* 0x000fe200000010ff */
[----:B------:R-:W-:Y:S01]  /*f470*/  FADD.FTZ R167, R167, R154 ;  /* 0x0000009aa7a77221 */ /* 0x000fe20000010000 */
[----:B------:R-:W-:Y:S01]  /*f480*/  F2FP.BF16.F32.PACK_AB R9, R172, R171 ;  /* 0x000000abac09723e */ /* 0x000fe200000010ff */
[----:B------:R-:W-:Y:S02]  /*f490*/  MUFU.EX2 R145, R145 ;  /* 0x0000009100917308 */ /* 0x000fe40000000800 */
[----:B------:R-:W-:Y:S01]  /*f4a0*/  HMMA.16816.F32.BF16 R104, R12, R20, R104 ;  /* 0x000000140c68723c */ /* 0x000fe20000041868 */
[----:B------:R-:W-:Y:S01]  /*f4b0*/  F2FP.BF16.F32.PACK_AB R10, R178, R169 ;  /* 0x000000a9b20a723e */ /* 0x000fe200000010ff */
[----:B------:R-:W-:Y:S01]  /*f4c0*/  FADD.FTZ R174, R174, R167 ;  /* 0x000000a7aeae7221 */ /* 0x000fe20000010000 */
[----:B------:R-:W-:-:S03]  /*f4d0*/  F2FP.BF16.F32.PACK_AB R11, R173, R170 ;  /* 0x000000aaad0b723e */ /* 0x000fc600000010ff */
[----:B------:R-:W-:Y:S01]  /*f4e0*/  HMMA.16816.F32.BF16 R100, R12, R22, R100 ;  /* 0x000000160c64723c */ /* 0x000fe20000041864 */
[----:B------:R-:W-:Y:S01]  /*f4f0*/  LDSM.16.MT88.4 R20, [R221+0xe000] ;  /* 0x00e00000dd14783b */ /* 0x000fe20000004200 */
[----:B------:R-:W-:Y:S01]  /*f500*/  MUFU.EX2 R162, R162 ;  /* 0x000000a200a27308 */ /* 0x000fe20000000800 */
[----:B------:R-:W-:-:S03]  /*f510*/  FADD.FTZ R169, R169, R174 ;  /* 0x000000aea9a97221 */ /* 0x000fc60000010000 */
[----:B-1----:R-:W-:Y:S01]  /*f520*/  HMMA.16816.F32.BF16 R88, R12, R28, R88 ;  /* 0x0000001c0c58723c */ /* 0x002fe20000041858 */
[----:B------:R-:W-:-:S03]  /*f530*/  FADD.FTZ R178, R178, R169 ;  /* 0x000000a9b2b27221 */ /* 0x000fc60000010000 */
[----:B------:R-:W1:Y:S02]  /*f540*/  MUFU.EX2 R143, R143 ;  /* 0x0000008f008f7308 */ /* 0x000e640000000800 */
[----:B------:R-:W-:Y:S01]  /*f550*/  HMMA.16816.F32.BF16 R84, R12, R30, R84 ;  /* 0x0000001e0c54723c */ /* 0x000fe20000041854 */
[----:B------:R-:W2:Y:S05]  /*f560*/  LDSM.16.MT88.4 R28, [R222+0xe000] ;  /* 0x00e00000de1c783b */ /* 0x000eaa0000004200 */
[C---:B------:R-:W-:Y:S01]  /*f570*/  HMMA.16816.F32.BF16 R120, R8.reuse, R16, R120 ;  /* 0x000000100878723c */ /* 0x040fe20000041878 */
[----:B------:R-:W3:Y:S05]  /*f580*/  MUFU.EX2 R148, R148 ;  /* 0x0000009400947308 */ /* 0x000eea0000000800 */
[----:B------:R-:W-:Y:S01]  /*f590*/  HMMA.16816.F32.BF16 R116, R8, R18, R116 ;  /* 0x000000120874723c */ /* 0x000fe20000041874 */
[----:B------:R-:W2:Y:S02]  /*f5a0*/  LDSM.16.MT88.4 R16, [R222+0x12000] ;  /* 0x01200000de10783b */ /* 0x000ea40000004200 */
[----:B------:R-:W-:Y:S01]  /*f5b0*/  MUFU.EX2 R146, R146 ;  /* 0x0000009200927308 */ /* 0x000fe20000000800 */
[----:B-1----:R-:W-:Y:S01]  /*f5c0*/  FADD.FTZ R3, R143, R2 ;  /* 0x000000028f037221 */ /* 0x002fe20000010000 */
[----:B------:R-:W-:Y:S01]  /*f5d0*/  MOV R2, R46 ;  /* 0x0000002e00027202 */ /* 0x000fe20000000f00 */
[C---:B-----5:R-:W-:Y:S05]  /*f5e0*/  HMMA.16816.F32.BF16 R72, R12.reuse, R32, R72 ;  /* 0x000000200c48723c */ /* 0x060fea0000041848 */
[----:B------:R-:W-:Y:S01]  /*f5f0*/  MUFU.EX2 R147, R147 ;  /* 0x0000009300937308 */ /* 0x000fe20000000800 */
[----:B------:R-:W-:Y:S01]  /*f600*/  HMMA.16816.F32.BF16 R4, R12, R34, R4 ;  /* 0x000000220c04723c */ /* 0x000fe20000041804 */
[----:B------:R-:W1:Y:S01]  /*f610*/  LDSM.16.MT88.4 R32, [R225+0x12000] ;  /* 0x01200000e120783b */ /* 0x000e620000004200 */
[----:B---3--:R-:W-:-:S03]  /*f620*/  FADD.FTZ R3, R148, R3 ;  /* 0x0000000394037221 */ /* 0x008fc60000010000 */
[----:B------:R-:W-:Y:S01]  /*f630*/  LDSM.16.MT88.4 R12, [R221+0x12000] ;  /* 0x01200000dd0c783b */ /* 0x000fe20000004200 */
[C---:B----4-:R-:W-:Y:S01]  /*f640*/  HMMA.16816.F32.BF16 R128, R8.reuse, R24, R128 ;  /* 0x000000180880723c */ /* 0x050fe20000041880 */
[----:B------:R-:W-:Y:S05]  /*f650*/  MUFU.EX2 R135, R135 ;  /* 0x0000008700877308 */ /* 0x000fea0000000800 */
[C---:B------:R-:W-:Y:S01]  /*f660*/  HMMA.16816.F32.BF16 R124, R8.reuse, R26, R124 ;  /* 0x0000001a087c723c */ /* 0x040fe2000004187c */
[----:B------:R-:W3:Y:S02]  /*f670*/  LDSM.16.MT88.4 R24, [R223+0x12000] ;  /* 0x01200000df18783b */ /* 0x000ee40000004200 */
[----:B------:R-:W4:Y:S03]  /*f680*/  MUFU.EX2 R144, R144 ;  /* 0x0000009000907308 */ /* 0x000f260000000800 */
[C---:B--2---:R-:W-:Y:S05]  /*f690*/  HMMA.16816.F32.BF16 R112, R8.reuse, R28, R112 ;  /* 0x0000001c0870723c */ /* 0x044fea0000041870 */
[----:B------:R-:W-:Y:S01]  /*f6a0*/  MUFU.EX2 R65, R65 ;  /* 0x0000004100417308 */ /* 0x000fe20000000800 */
[C---:B------:R-:W-:Y:S01]  /*f6b0*/  HMMA.16816.F32.BF16 R108, R8.reuse, R30, R108 ;  /* 0x0000001e086c723c */ /* 0x040fe2000004186c */
[----:B------:R-:W2:Y:S05]  /*f6c0*/  LDSM.16.MT88.4 R28, [R225+0xe800] ;  /* 0x00e80000e11c783b */ /* 0x000eaa0000004200 */
[----:B------:R-:W-:Y:S01]  /*f6d0*/  HMMA.16816.F32.BF16 R104, R8, R20, R104 ;  /* 0x000000140868723c */ /* 0x000fe20000041868 */
[----:B------:R-:W5:Y:S01]  /*f6e0*/  MUFU.EX2 R66, R66 ;  /* 0x0000004200427308 */ /* 0x000f620000000800 */
[----:B----4-:R-:W-:-:S04]  /*f6f0*/  F2FP.BF16.F32.PACK_AB R68, R144, R135 ;  /* 0x000000879044723e */ /* 0x010fc800000010ff */
[C---:B------:R-:W-:Y:S01]  /*f700*/  HMMA.16816.F32.BF16 R100, R8.reuse, R22, R100 ;  /* 0x000000160864723c */ /* 0x040fe20000041864 */
[----:B------:R-:W4:Y:S05]  /*f710*/  LDSM.16.MT88.4 R20, [R223+0xe800] ;  /* 0x00e80000df14783b */ /* 0x000f2a0000004200 */
[C---:B------:R-:W-:Y:S06]  /*f720*/  HMMA.16816.F32.BF16 R80, R8.reuse, R16, R80 ;  /* 0x000000100850723c */ /* 0x040fec0000041850 */
[----:B------:R-:W-:Y:S01]  /*f730*/  HMMA.16816.F32.BF16 R76, R8, R18, R76 ;  /* 0x00000012084c723c */ /* 0x000fe2000004184c */
[----:B------:R-:W4:Y:S01]  /*f740*/  LDSM.16.MT88.4 R16, [R222+0xe800] ;  /* 0x00e80000de10783b */ /* 0x000f220000004200 */
[----:B-----5:R-:W-:-:S04]  /*f750*/  F2FP.BF16.F32.PACK_AB R70, R66, R65 ;  /* 0x000000414246723e */ /* 0x020fc800000010ff */
[C---:B-1----:R-:W-:Y:S06]  /*f760*/  HMMA.16816.F32.BF16 R96, R8.reuse, R32, R96 ;  /* 0x000000200860723c */ /* 0x042fec0000041860 */
[C---:B------:R-:W-:Y:S01]  /*f770*/  HMMA.16816.F32.BF16 R92, R8.reuse, R34, R92 ;  /* 0x00000022085c723c */ /* 0x040fe2000004185c */
[----:B------:R-:W-:Y:S05]  /*f780*/  LDSM.16.MT88.4 R32, [R223+0x12800] ;  /* 0x01280000df20783b */ /* 0x000fea0000004200 */
[C---:B---3--:R-:W-:Y:S06]  /*f790*/  HMMA.16816.F32.BF16 R88, R8.reuse, R24, R88 ;  /* 0x000000180858723c */ /* 0x048fec0000041858 */
        /* <DEDUP_REMOVED lines=19> */
[C---:B------:R-:W-:Y:S06]  /*f8d0*/  HMMA.16816.F32.BF16 R112, R24.reuse, R16, R112 ;  /* 0x000000101870723c */ /* 0x040fec0000041870 */
[C---:B------:R-:W-:Y:S01]  /*f8e0*/  HMMA.16816.F32.BF16 R108, R24.reuse, R18, R108 ;  /* 0x00000012186c723c */ /* 0x040fe2000004186c */
[----:B------:R-:W5:Y:S05]  /*f8f0*/  LDSM.16.MT88.4 R16, [R223+0xf000] ;  /* 0x00f00000df10783b */ /* 0x000f6a0000004200 */
[C---:B-1----:R-:W-:Y:S06]  /*f900*/  HMMA.16816.F32.BF16 R80, R24.reuse, R8, R80 ;  /* 0x000000081850723c */ /* 0x042fec0000041850 */
        /* <DEDUP_REMOVED lines=8> */
[----:B------:R-:W-:Y:S01]  /*f990*/  FADD.FTZ R146, R146, R3 ;  /* 0x0000000392927221 */ /* 0x000fe20000010000 */
[----:B------:R-:W-:Y:S01]  /*f9a0*/  MOV R3, R47 ;  /* 0x0000002f00037202 */ /* 0x000fe20000000f00 */
[----:B------:R-:W-:Y:S01]  /*f9b0*/  HMMA.16816.F32.BF16 R100, R24, R14, R100 ;  /* 0x0000000e1864723c */ /* 0x000fe20000041864 */
[----:B------:R-:W1:Y:S01]  /*f9c0*/  LDSM.16.MT88.4 R12, [R222+0xf000] ;  /* 0x00f00000de0c783b */ /* 0x000e620000004200 */
        /* <DEDUP_REMOVED lines=15> */
[----:B------:R-:W-:Y:S04]  /*fac0*/  LDSM.16.MT88.4 R28, [R222+0x13000] ;  /* 0x01300000de1c783b */ /* 0x000fe80000004200 */
[----:B------:R-:W-:Y:S01]  /*fad0*/  LDSM.16.MT88.4 R24, [R225+0xf800] ;  /* 0x00f80000e118783b */ /* 0x000fe20000004200 */
[C---:B----4-:R-:W-:Y:S06]  /*fae0*/  HMMA.16816.F32.BF16 R128, R8.reuse, R20, R128 ;  /* 0x000000140880723c */ /* 0x050fec0000041880 */
[C---:B------:R-:W-:Y:S01]  /*faf0*/  HMMA.16816.F32.BF16 R124, R8.reuse, R22, R124 ;  /* 0x00000016087c723c */ /* 0x040fe2000004187c */
[----:B------:R-:W2:Y:S05]  /*fb00*/  LDSM.16.MT88.4 R20, [R225+0x13000] ;  /* 0x01300000e114783b */ /* 0x000eaa0000004200 */
[C---:B-----5:R-:W-:Y:S06]  /*fb10*/  HMMA.16816.F32.BF16 R120, R8.reuse, R16, R120 ;  /* 0x000000100878723c */ /* 0x060fec0000041878 */
[C---:B------:R-:W-:Y:S01]  /*fb20*/  HMMA.16816.F32.BF16 R116, R8.reuse, R18, R116 ;  /* 0x000000120874723c */ /* 0x040fe20000041874 */
[----:B------:R-:W4:Y:S05]  /*fb30*/  LDSM.16.MT88.4 R16, [R221+0x13000] ;  /* 0x01300000dd10783b */ /* 0x000f2a0000004200 */
        /* <DEDUP_REMOVED lines=13> */
[----:B------:R-:W3:Y:S01]  /*fc10*/  MUFU.EX2 R33, R33 ;  /* 0x0000002100217308 */ /* 0x000ee20000000800 */
        /* <DEDUP_REMOVED lines=36> */
.L_x_3814:
        /* <DEDUP_REMOVED lines=14> */
.L_x_3826:
        /* <DEDUP_REMOVED lines=12> */
[----:B------:R-:W-:Y:S01]  /*10000*/  UMOV UR16, UR11 ;  /* 0x0000000b00107c82 */ /* 0x000fe20008000000 */
[----:B------:R-:W-:Y:S01]  /*10010*/  UMOV UR15, UR10 ;  /* 0x0000000a000f7c82 */ /* 0x000fe20008000000 */
        /* <DEDUP_REMOVED lines=59> */
.L_x_3823:
        /* <DEDUP_REMOVED lines=140> */
[----:B------:R-:W2:Y:S04]  /*10c90*/  LDSM.16.M88.4 R180, [R220] ;  /* 0x00000000dcb4783b */ /* 0x000ea80000000200 */
[C---:B------:R-:W-:Y:S01]  /*10ca0*/  HMMA.16816.F32.BF16 R16, R140.reuse, R150, RZ ;  /* 0x000000968c10723c */ /* 0x040fe200000418ff */
[----:B------:R-:W2:Y:S05]  /*10cb0*/  LDSM.16.M88.4 R148, [R219] ;  /* 0x00000000db94783b */ /* 0x000eaa0000000200 */
[C---:B---3--:R-:W-:Y:S01]  /*10cc0*/  HMMA.16816.F32.BF16 R20, R140.reuse, R152, RZ ;  /* 0x000000988c14723c */ /* 0x048fe200000418ff */
[----:B------:R-:W-:Y:S05]  /*10cd0*/  LDSM.16.M88.4 R184, [R215] ;  /* 0x00000000d7b8783b */ /* 0x000fea0000000200 */
[C---:B------:R-:W-:Y:S01]  /*10ce0*/  HMMA.16816.F32.BF16 R24, R140.reuse, R154, RZ ;  /* 0x0000009a8c18723c */ /* 0x040fe200000418ff */
[----:B------:R-:W3:Y:S05]  /*10cf0*/  LDSM.16.M88.4 R152, [R218] ;  /* 0x00000000da98783b */ /* 0x000eea0000000200 */
[C---:B----4-:R-:W-:Y:S01]  /*10d00*/  HMMA.16816.F32.BF16 R28, R140.reuse, R156, RZ ;  /* 0x0000009c8c1c723c */ /* 0x050fe200000418ff */
[----:B------:R-:W-:Y:S05]  /*10d10*/  LDSM.16.M88.4 R188, [R227] ;  /* 0x00000000e3bc783b */ /* 0x000fea0000000200 */
[C---:B------:R-:W-:Y:S01]  /*10d20*/  HMMA.16816.F32.BF16 R32, R140.reuse, R158, RZ ;  /* 0x0000009e8c20723c */ /* 0x040fe200000418ff */
[----:B------:R-:W4:Y:S05]  /*10d30*/  LDSM.16.M88.4 R156, [R217] ;  /* 0x00000000d99c783b */ /* 0x000f2a0000000200 */
[C---:B-----5:R-:W-:Y:S01]  /*10d40*/  HMMA.16816.F32.BF16 R36, R140.reuse, R160, RZ ;  /* 0x000000a08c24723c */ /* 0x060fe200000418ff */
[----:B------:R-:W-:Y:S05]  /*10d50*/  LDSM.16.M88.4 R192, [R224+0xb000] ;  /* 0x00b00000e0c0783b */ /* 0x000fea0000000200 */
[C---:B------:R-:W-:Y:S01]  /*10d60*/  HMMA.16816.F32.BF16 R40, R140.reuse, R162, RZ ;  /* 0x000000a28c28723c */ /* 0x040fe200000418ff */
[----:B------:R-:W5:Y:S05]  /*10d70*/  LDSM.16.M88.4 R160, [R216] ;  /* 0x00000000d8a0783b */ /* 0x000f6a0000000200 */
[C---:B------:R-:W-:Y:S01]  /*10d80*/  HMMA.16816.F32.BF16 R44, R140.reuse, R164, RZ ;  /* 0x000000a48c2c723c */ /* 0x040fe200000418ff */
[----:B------:R-:W-:Y:S05]  /*10d90*/  LDSM.16.M88.4 R196, [R224+0xb800] ;  /* 0x00b80000e0c4783b */ /* 0x000fea0000000200 */
[C---:B------:R-:W-:Y:S01]  /*10da0*/  HMMA.16816.F32.BF16 R48, R140.reuse, R166, RZ ;  /* 0x000000a68c30723c */ /* 0x040fe200000418ff */
[----:B------:R-:W5:Y:S05]  /*10db0*/  LDSM.16.M88.4 R164, [R214] ;  /* 0x00000000d6a4783b */ /* 0x000f6a0000000200 */
        /* <DEDUP_REMOVED lines=83> */
[C---:B----4-:R-:W-:Y:S01]  /*112f0*/  HMMA.16816.F32.BF16 R4, R156.reuse, R160, R4 ;  /* 0x000000a09c04723c */ /* 0x050fe20000041804 */
[----:B------:R-:W4:Y:S05]  /*11300*/  LDSM.16.M88.4 R152, [R230+0xb800] ;  /* 0x00b80000e698783b */ /* 0x000f2a0000000200 */
[C---:B------:R-:W-:Y:S01]  /*11310*/  HMMA.16816.F32.BF16 R8, R156.reuse, R162, R8 ;  /* 0x000000a29c08723c */ /* 0x040fe20000041808 */
[----:B------:R-:W4:Y:S05]  /*11320*/  LDSM.16.M88.4 R160, [R229+0x2000] ;  /* 0x00200000e5a0783b */ /* 0x000f2a0000000200 */
        /* <DEDUP_REMOVED lines=11> */
[----:B------:R-:W-:Y:S05]  /*113e0*/  LDSM.16.M88.4 R148, [R139] ;  /* 0x000000008b94783b */ /* 0x000fea0000000200 */
[C---:B------:R-:W-:Y:S06]  /*113f0*/  HMMA.16816.F32.BF16 R44, R156.reuse, R172, R44 ;  /* 0x000000ac9c2c723c */ /* 0x040fec000004182c */
[C---:B------:R-:W-:Y:S01]  /*11400*/  HMMA.16816.F32.BF16 R48, R156.reuse, R174, R48 ;  /* 0x000000ae9c30723c */ /* 0x040fe20000041830 */
[----:B------:R-:W-:Y:S05]  /*11410*/  LDSM.16.M88.4 R172, [R227+0x2000] ;  /* 0x00200000e3ac783b */ /* 0x000fea0000000200 */
[C---:B---3--:R-:W-:Y:S06]  /*11420*/  HMMA.16816.F32.BF16 R52, R156.reuse, R140, R52 ;  /* 0x0000008c9c34723c */ /* 0x048fec0000041834 */
[C---:B------:R-:W-:Y:S01]  /*11430*/  HMMA.16816.F32.BF16 R56, R156.reuse, R142, R56 ;  /* 0x0000008e9c38723c */ /* 0x040fe20000041838 */
[----:B------:R-:W2:Y:S05]  /*11440*/  LDSM.16.M88.4 R140, [R208] ;  /* 0x00000000d08c783b */ /* 0x000eaa0000000200 */
[C---:B----4-:R-:W-:Y:S06]  /*11450*/  HMMA.16816.F32.BF16 R60, R156.reuse, R152, R60 ;  /* 0x000000989c3c723c */ /* 0x050fec000004183c */
[----:B------:R-:W-:Y:S01]  /*11460*/  HMMA.16816.F32.BF16 R64, R156, R154, R64 ;  /* 0x0000009a9c40723c */ /* 0x000fe20000041840 */
[----:B------:R-:W3:Y:S05]  /*11470*/  LDSM.16.M88.4 R152, [R138] ;  /* 0x000000008a98783b */ /* 0x000eea0000000200 */
[----:B------:R-:W4:Y:S01]  /*11480*/  LDSM.16.M88.4 R156, [R136] ;  /* 0x00000000889c783b */ /* 0x000f220000000200 */
[C---:B------:R-:W-:Y:S06]  /*11490*/  HMMA.16816.F32.BF16 R4, R160.reuse, R176, R4 ;  /* 0x000000b0a004723c */ /* 0x040fec0000041804 */
[C---:B------:R-:W-:Y:S01]  /*114a0*/  HMMA.16816.F32.BF16 R8, R160.reuse, R178, R8 ;  /* 0x000000b2a008723c */ /* 0x040fe20000041808 */
[----:B------:R-:W-:Y:S05]  /*114b0*/  LDSM.16.M88.4 R176, [R224+0x9000] ;  /* 0x00900000e0b0783b */ /* 0x000fea0000000200 */
        /* <DEDUP_REMOVED lines=16> */
[C---:B----4-:R-:W-:Y:S06]  /*115c0*/  HMMA.16816.F32.BF16 R60, R160.reuse, R156, R60 ;  /* 0x0000009ca03c723c */ /* 0x050fec000004183c */
[----:B------:R-:W-:Y:S06]  /*115d0*/  HMMA.16816.F32.BF16 R64, R160, R158, R64 ;  /* 0x0000009ea040723c */ /* 0x000fec0000041840 */
[C---:B------:R-:W-:Y:S06]  /*115e0*/  HMMA.16816.F32.BF16 R4, R172.reuse, R180, R4 ;  /* 0x000000b4ac04723c */ /* 0x040fec0000041804 */
        /* <DEDUP_REMOVED lines=24> */
[----:B------:R-:W-:Y:S01]  /*11770*/  FMUL.FTZ R134, R7, UR5 ;  /* 0x0000000507867c20 */ /* 0x000fe20008410000 */
[----:B------:R-:W-:Y:S01]  /*11780*/  FMUL.FTZ R204, R13, UR5 ;  /* 0x000000050dcc7c20 */ /* 0x000fe20008410000 */
[----:B------:R-:W-:Y:S01]  /*11790*/  FMUL.FTZ R186, R15, UR5 ;  /* 0x000000050fba7c20 */ /* 0x000fe20008410000 */
[----:B------:R-:W-:Y:S02]  /*117a0*/  FMUL.FTZ R207, R5, UR5 ;  /* 0x0000000505cf7c20 */ /* 0x000fe40008410000 */
[----:B------:R3:W4:Y:S01]  /*117b0*/  MUFU.TANH R5, R133 ;  /* 0x0000008500057308 */ /* 0x0007220000002400 */
[----:B------:R-:W-:Y:S01]  /*117c0*/  FMUL.FTZ R205, R4, UR5 ;  /* 0x0000000504cd7c20 */ /* 0x000fe20008410000 */
[----:B------:R-:W-:Y:S01]  /*117d0*/  FMUL.FTZ R185, R17, UR5 ;  /* 0x0000000511b97c20 */ /* 0x000fe20008410000 */
[----:B------:R-:W-:Y:S01]  /*117e0*/  FMUL.FTZ R184, R18, UR5 ;  /* 0x0000000512b87c20 */ /* 0x000fe20008410000 */
[----:B------:R-:W-:Y:S01]  /*117f0*/  FMUL.FTZ R135, R16, UR5 ;  /* 0x0000000510877c20 */ /* 0x000fe20008410000 */
[----:B------:R-:W-:Y:S01]  /*11800*/  FMUL.FTZ R194, R8, UR5 ;  /* 0x0000000508c27c20 */ /* 0x000fe20008410000 */
[----:B------:R-:W-:Y:S01]  /*11810*/  FMUL.FTZ R196, R9, UR5 ;  /* 0x0000000509c47c20 */ /* 0x000fe20008410000 */
[----:B------:R-:W-:Y:S03]  /*11820*/  FMUL.FTZ R198, R10, UR5 ;  /* 0x000000050ac67c20 */ /* 0x000fe60008410000 */
[----:B------:R5:W2:Y:S01]  /*11830*/  MUFU.TANH R15, R135 ;  /* 0x00000087000f7308 */ /* 0x000aa20000002400 */
        /* <DEDUP_REMOVED lines=8> */
[----:B---3--:R-:W-:Y:S01]  /*118c0*/  FMUL.FTZ R133, R11, UR5 ;  /* 0x000000050b857c20 */ /* 0x008fe20008410000 */
[----:B------:R-:W-:Y:S01]  /*118d0*/  FMUL.FTZ R193, R27, UR5 ;  /* 0x000000051bc17c20 */ /* 0x000fe20008410000 */
[C---:B-1----:R-:W-:Y:S07]  /*118e0*/  HMMA.16816.F32.BF16 R28, R200.reuse, R140, R28 ;  /* 0x0000008cc81c723c */ /* 0x042fee000004181c */
[----:B------:R1:W3:Y:S01]  /*118f0*/  MUFU.TANH R7, R133 ;  /* 0x0000008500077308 */ /* 0x0002e20000002400 */
[----:B-----5:R-:W-:Y:S01]  /*11900*/  FMUL.FTZ R135, R24, UR5 ;  /* 0x0000000518877c20 */ /* 0x020fe20008410000 */
[C---:B------:R-:W-:Y:S08]  /*11910*/  HMMA.16816.F32.BF16 R32, R200.reuse, R142, R32 ;  /* 0x0000008ec820723c */ /* 0x040ff00000041820 */
[----:B------:R5:W3:Y:S01]  /*11920*/  MUFU.TANH R6, R184 ;  /* 0x000000b800067308 */ /* 0x000ae20000002400 */
[C---:B--2---:R-:W-:Y:S06]  /*11930*/  HMMA.16816.F32.BF16 R36, R200.reuse, R144, R36 ;  /* 0x00000090c824723c */ /* 0x044fec0000041824 */
[C---:B------:R-:W-:Y:S03]  /*11940*/  HMMA.16816.F32.BF16 R40, R200.reuse, R146, R40 ;  /* 0x00000092c828723c */ /* 0x040fe60000041828 */
[----:B------:R2:W2:Y:S02]  /*11950*/  MUFU.TANH R170, R135 ;  /* 0x0000008700aa7308 */ /* 0x0004a40000002400 */
[----:B----4-:R-:W-:Y:S01]  /*11960*/  FMUL.FTZ R185, R28, UR5 ;  /* 0x000000051cb97c20 */ /* 0x010fe20008410000 */
[----:B-1----:R-:W-:Y:S07]  /*11970*/  FMUL.FTZ R133, R19, UR5 ;  /* 0x0000000513857c20 */ /* 0x002fee0008410000 */
[----:B------:R-:W1:Y:S01]  /*11980*/  MUFU.TANH R11, R187 ;  /* 0x000000bb000b7308 */ /* 0x000e620000002400 */
[----:B-----5:R-:W-:Y:S01]  /*11990*/  FMUL.FTZ R184, R29, UR5 ;  /* 0x000000051db87c20 */ /* 0x020fe20008410000 */
[----:B------:R-:W-:Y:S01]  /*119a0*/  FMUL.FTZ R32, R32, UR5 ;  /* 0x0000000520207c20 */ /* 0x000fe20008410000 */
[----:B------:R-:W-:Y:S01]  /*119b0*/  FMUL.FTZ R33, R33, UR5 ;  /* 0x0000000521217c20 */ /* 0x000fe20008410000 */
[----:B------:R-:W-:Y:S01]  /*119c0*/  FMUL.FTZ R34, R34, UR5 ;  /* 0x0000000522227c20 */ /* 0x000fe20008410000 */
[----:B------:R-:W-:Y:S05]  /*119d0*/  FMUL.FTZ R35, R35, UR5 ;  /* 0x0000000523237c20 */ /* 0x000fea0008410000 */
[----:B------:R4:W1:Y:S01]  /*119e0*/  MUFU.TANH R17, R133 ;  /* 0x0000008500117308 */ /* 0x0008620000002400 */
[----:B--2---:R-:W-:Y:S01]  /*119f0*/  FMUL.FTZ R135, R30, UR5 ;  /* 0x000000051e877c20 */ /* 0x004fe20008410000 */
[----:B------:R-:W-:Y:S01]  /*11a00*/  FMUL.FTZ R36, R36, UR5 ;  /* 0x0000000524247c20 */ /* 0x000fe20008410000 */
[----:B------:R-:W-:Y:S01]  /*11a10*/  FMUL.FTZ R37, R37, UR5 ;  /* 0x0000000525257c20 */ /* 0x000fe20008410000 */
[----:B------:R-:W-:Y:S01]  /*11a20*/  FMUL.FTZ R38, R38, UR5 ;  /* 0x0000000526267c20 */ /* 0x000fe20008410000 */
[----:B------:R-:W-:Y:S01]  /*11a30*/  FMUL.FTZ R39, R39, UR5 ;  /* 0x0000000527277c20 */ /* 0x000fe20008410000 */
[----:B------:R-:W-:Y:S04]  /*11a40*/  FMUL.FTZ R40, R40, UR5 ;  /* 0x0000000528287c20 */ /* 0x000fe80008410000 */
[----:B------:R-:W2:Y:S01]  /*11a50*/  MUFU.TANH R174, R32 ;  /* 0x0000002000ae7308 */ /* 0x000ea20000002400 */
[----:B------:R-:W-:Y:S01]  /*11a60*/  FMUL.FTZ R41, R41, UR5 ;  /* 0x0000000529297c20 */ /* 0x000fe20008410000 */
[----:B------:R-:W-:Y:S01]  /*11a70*/  FMUL.FTZ R42, R42, UR5 ;  /* 0x000000052a2a7c20 */ /* 0x000fe20008410000 */
[----:B------:R-:W-:Y:S07]  /*11a80*/  FMUL.FTZ R43, R43, UR5 ;  /* 0x000000052b2b7c20 */ /* 0x000fee0008410000 */
[----:B------:R-:W1:Y:S01]  /*11a90*/  MUFU.TANH R180, R33 ;  /* 0x0000002100b47308 */ /* 0x000e620000002400 */
[----:B----4-:R-:W-:Y:S09]  /*11aa0*/  FMUL.FTZ R133, R25, UR5 ;  /* 0x0000000519857c20 */ /* 0x010ff20008410000 */
[----:B------:R4:W1:Y:S10]  /*11ab0*/  MUFU.TANH R168, R133 ;  /* 0x0000008500a87308 */ /* 0x0008740000002400 */
[----:B------:R-:W1:Y:S10]  /*11ac0*/  MUFU.TANH R179, R34 ;  /* 0x0000002200b37308 */ /* 0x000e740000002400 */
[----:B------:R5:W1:Y:S01]  /*11ad0*/  MUFU.TANH R175, R35 ;  /* 0x0000002300af7308 */ /* 0x000a620000002400 */
[----:B----4-:R-:W-:Y:S02]  /*11ae0*/  FMUL.FTZ R133, R31, UR5 ;  /* 0x000000051f857c20 */ /* 0x010fe40008410000 */
[----:B------:R-:W4:Y:S07]  /*11af0*/  LDSM.16.M88.4 R28, [R213+0x6800] ;  /* 0x00680000d51c783b */ /* 0x000f2e0000000200 */
[----:B------:R-:W1:Y:S10]  /*11b00*/  MUFU.TANH R9, R186 ;  /* 0x000000ba00097308 */ /* 0x000e740000002400 */
[----:B------:R-:W1:Y:S01]  /*11b10*/  MUFU.TANH R181, R135 ;  /* 0x0000008700b57308 */ /* 0x000e620000002400 */
[----:B-----5:R-:W5:Y:S09]  /*11b20*/  LDSM.16.M88.4 R32, [R213+0x7000] ;  /* 0x00700000d520783b */ /* 0x020f720000000200 */
[----:B------:R-:W1:Y:S10]  /*11b30*/  MUFU.TANH R177, R133 ;  /* 0x0000008500b17308 */ /* 0x000e740000002400 */
[----:B------:R-:W1:Y:S10]  /*11b40*/  MUFU.TANH R205, R205 ;  /* 0x000000cd00cd7308 */ /* 0x000e740000002400 */
[----:B------:R-:W1:Y:S01]  /*11b50*/  MUFU.TANH R207, R207 ;  /* 0x000000cf00cf7308 */ /* 0x000e620000002400 */
[C---:B----4-:R-:W-:Y:S09]  /*11b60*/  HMMA.16816.F32.BF16 R44, R200.reuse, R28, R44 ;  /* 0x0000001cc82c723c */ /* 0x050ff2000004182c */
[----:B------:R-:W4:Y:S01]  /*11b70*/  MUFU.TANH R134, R134 ;  /* 0x0000008600867308 */ /* 0x000f220000002400 */
[C---:B------:R-:W-:Y:S01]  /*11b80*/  HMMA.16816.F32.BF16 R48, R200.reuse, R30, R48 ;  /* 0x0000001ec830723c */ /* 0x040fe20000041830 */
[----:B------:R-:W3:Y:S01]  /*11b90*/  LDSM.16.M88.4 R28, [R213+0x7800] ;  /* 0x00780000d51c783b */ /* 0x000ee20000000200 */
[----:B------:R-:W-:Y:S07]  /*11ba0*/  DEPBAR.LE SB0, 0x0 ;  /* 0x000080000000791a */ /* 0x000fee0000000000 */
[----:B------:R-:W1:Y:S01]  /*11bb0*/  MUFU.TANH R194, R194 ;  /* 0x000000c200c27308 */ /* 0x000e620000002400 */
[----:B------:R-:W-:Y:S01]  /*11bc0*/  BAR.SYNC.DEFER_BLOCKING 0x0 ;  /* 0x0000000000007b1d */ /* 0x000fe20000010000 */
[C---:B-----5:R-:W-:Y:S08]  /*11bd0*/  HMMA.16816.F32.BF16 R52, R200.reuse, R32, R52 ;  /* 0x00000020c834723c */ /* 0x060ff00000041834 */
[----:B------:R-:W1:Y:S01]  /*11be0*/  MUFU.TANH R196, R196 ;  /* 0x000000c400c47308 */ /* 0x000e620000002400 */
[C---:B------:R-:W-:Y:S03]  /*11bf0*/  HMMA.16816.F32.BF16 R56, R200.reuse, R34, R56 ;  /* 0x00000022c838723c */ /* 0x040fe60000041838 */
[----:B------:R-:W-:Y:S01]  /*11c00*/  FMUL.FTZ R44, R44, UR5 ;  /* 0x000000052c2c7c20 */ /* 0x000fe20008410000 */
[----:B------:R-:W-:Y:S01]  /*11c10*/  FMUL.FTZ R45, R45, UR5 ;  /* 0x000000052d2d7c20 */ /* 0x000fe20008410000 */
[----:B------:R-:W-:Y:S04]  /*11c20*/  FMUL.FTZ R46, R46, UR5 ;  /* 0x000000052e2e7c20 */ /* 0x000fe80008410000 */
[----:B------:R-:W1:Y:S02]  /*11c30*/  MUFU.TANH R198, R198 ;  /* 0x000000c600c67308 */ /* 0x000e640000002400 */
[----:B------:R-:W-:Y:S01]  /*11c40*/  FMUL.FTZ R47, R47, UR5 ;  /* 0x000000052f2f7c20 */ /* 0x000fe20008410000 */
[----:B------:R-:W-:Y:S01]  /*11c50*/  FMUL.FTZ R48, R48, UR5 ;  /* 0x0000000530307c20 */ /* 0x000fe20008410000 */
[----:B------:R-:W-:Y:S01]  /*11c60*/  FMUL.FTZ R49, R49, UR5 ;  /* 0x0000000531317c20 */ /* 0x000fe20008410000 */
[----:B------:R-:W-:Y:S01]  /*11c70*/  FMUL.FTZ R50, R50, UR5 ;  /* 0x0000000532327c20 */ /* 0x000fe20008410000 */
[----:B------:R-:W-:Y:S04]  /*11c80*/  FMUL.FTZ R51, R51, UR5 ;  /* 0x0000000533337c20 */ /* 0x000fe80008410000 */
[----:B------:R-:W1:Y:S01]  /*11c90*/  MUFU.TANH R206, R206 ;  /* 0x000000ce00ce7308 */ /* 0x000e620000002400 */
[----:B------:R-:W-:Y:S01]  /*11ca0*/  FMUL.FTZ R52, R52, UR5 ;  /* 0x0000000534347c20 */ /* 0x000fe20008410000 */
[----:B------:R-:W-:Y:S01]  /*11cb0*/  FMUL.FTZ R53, R53, UR5 ;  /* 0x0000000535357c20 */ /* 0x000fe20008410000 */
[----:B------:R-:W-:Y:S01]  /*11cc0*/  FMUL.FTZ R54, R54, UR5 ;  /* 0x0000000536367c20 */ /* 0x000fe20008410000 */
[----:B------:R-:W-:Y:S06]  /*11cd0*/  FMUL.FTZ R55, R55, UR5 ;  /* 0x0000000537377c20 */ /* 0x000fec0008410000 */
[----:B------:R-:W1:Y:S01]  /*11ce0*/  MUFU.TANH R204, R204 ;  /* 0x000000cc00cc7308 */ /* 0x000e620000002400 */
[----:B------:R-:W-:Y:S01]  /*11cf0*/  FMUL.FTZ R56, R56, UR5 ;  /* 0x0000000538387c20 */ /* 0x000fe20008410000 */
[C---:B---3--:R-:W-:Y:S03]  /*11d00*/  HMMA.16816.F32.BF16 R60, R200.reuse, R28, R60 ;  /* 0x0000001cc83c723c */ /* 0x048fe6000004183c */
[----:B------:R-:W-:Y:S01]  /*11d10*/  FMUL.FTZ R57, R57, UR5 ;  /* 0x0000000539397c20 */ /* 0x000fe20008410000 */
[----:B------:R-:W-:Y:S01]  /*11d20*/  FMUL.FTZ R58, R58, UR5 ;  /* 0x000000053a3a7c20 */ /* 0x000fe20008410000 */
[----:B------:R-:W-:Y:S03]  /*11d30*/  FMUL.FTZ R59, R59, UR5 ;  /* 0x000000053b3b7c20 */ /* 0x000fe60008410000 */
[----:B------:R-:W3:Y:S01]  /*11d40*/  MUFU.TANH R192, R192 ;  /* 0x000000c000c07308 */ /* 0x000ee20000002400 */
[----:B------:R-:W-:Y:S09]  /*11d50*/  HMMA.16816.F32.BF16 R64, R200, R30, R64 ;  /* 0x0000001ec840723c */ /* 0x000ff20000041840 */
[----:B------:R-:W1:Y:S10]  /*11d60*/  MUFU.TANH R190, R190 ;  /* 0x000000be00be7308 */ /* 0x000e740000002400 */
[----:B------:R-:W1:Y:S01]  /*11d70*/  MUFU.TANH R199, R199 ;  /* 0x000000c700c77308 */ /* 0x000e620000002400 */
[----:B------:R-:W-:Y:S01]  /*11d80*/  FMUL.FTZ R60, R60, UR5 ;  /* 0x000000053c3c7c20 */ /* 0x000fe20008410000 */
[----:B------:R-:W-:Y:S01]  /*11d90*/  FMUL.FTZ R61, R61, UR5 ;  /* 0x000000053d3d7c20 */ /* 0x000fe20008410000 */
[----:B------:R-:W-:Y:S01]  /*11da0*/  FMUL.FTZ R62, R62, UR5 ;  /* 0x000000053e3e7c20 */ /* 0x000fe20008410000 */
[----:B------:R-:W-:Y:S06]  /*11db0*/  FMUL.FTZ R63, R63, UR5 ;  /* 0x000000053f3f7c20 */ /* 0x000fec0008410000 */
[----:B------:R-:W1:Y:S01]  /*11dc0*/  MUFU.TANH R197, R197 ;  /* 0x000000c500c57308 */ /* 0x000e620000002400 */
[----:B------:R-:W-:Y:S01]  /*11dd0*/  FMUL.FTZ R64, R64, UR5 ;  /* 0x0000000540407c20 */ /* 0x000fe20008410000 */
[----:B------:R-:W-:Y:S01]  /*11de0*/  FMUL.FTZ R65, R65, UR5 ;  /* 0x0000000541417c20 */ /* 0x000fe20008410000 */
[----:B------:R-:W-:Y:S01]  /*11df0*/  FMUL.FTZ R66, R66, UR5 ;  /* 0x0000000542427c20 */ /* 0x000fe20008410000 */
[----:B------:R-:W-:Y:S06]  /*11e00*/  FMUL.FTZ R67, R67, UR5 ;  /* 0x0000000543437c20 */ /* 0x000fec0008410000 */
[----:B------:R-:W1:Y:S10]  /*11e10*/  MUFU.TANH R195, R195 ;  /* 0x000000c300c37308 */ /* 0x000e740000002400 */
[----:B------:R-:W1:Y:S10]  /*11e20*/  MUFU.TANH R193, R193 ;  /* 0x000000c100c17308 */ /* 0x000e740000002400 */
[----:B------:R5:W1:Y:S10]  /*11e30*/  MUFU.TANH R182, R185 ;  /* 0x000000b900b67308 */ /* 0x000a740000002400 */
[----:B------:R2:W1:Y:S10]  /*11e40*/  MUFU.TANH R172, R184 ;  /* 0x000000b800ac7308 */ /* 0x0004740000002400 */
[----:B------:R1:W1:Y:S01]  /*11e50*/  MUFU.TANH R188, R36 ;  /* 0x0000002400bc7308 */ /* 0x0002620000002400 */
[----:B-----5:R-:W-:Y:S09]  /*11e60*/  MOV R185, R3 ;  /* 0x0000000300b97202 */ /* 0x020ff20000000f00 */
        /* <DEDUP_REMOVED lines=38> */
[----:B------:R-:W-:Y:S01]  /*120d0*/  UMOV UR10, UR8 ;  /* 0x00000008000a7c82 */ /* 0x000fe20008000000 */
[----:B------:R-:W-:Y:S01]  /*120e0*/  UMOV UR11, UR9 ;  /* 0x00000009000b7c82 */ /* 0x000fe20008000000 */
[-C--:B---3--:R-:W-:Y:S04]  /*120f0*/  IABS R2, R4.reuse ;  /* 0x0000000400027213 */ /* 0x088fe80000000000 */
[----:B------:R-:W3:Y:S10]  /*12100*/  I2F.RP R12, R2 ;  /* 0x00000002000c7306 */ /* 0x000ef40000209400 */
[----:B---3--:R-:W3:Y:S02]  /*12110*/  MUFU.RCP R3, R12 ;  /* 0x0000000c00037308 */ /* 0x008ee40000001000 */
[----:B---3--:R-:W-:Y:S01]  /*12120*/  VIADD R18, R3, 0xffffffe ;  /* 0x0ffffffe03127836 */ /* 0x008fe20000000000 */
[----:B------:R-:W-:Y:S07]  /*12130*/  SHF.L.U32 R3, R238, 0x7, RZ ;  /* 0x00000007ee037819 */ /* 0x000fee00000006ff */
[----:B------:R-:W3:Y:S01]  /*12140*/  F2I.FTZ.U32.TRUNC.NTZ R19, R18 ;  /* 0x0000001200137305 */ /* 0x000ee2000021f000 */
[----:B------:R-:W-:Y:S01]  /*12150*/  IABS R10, R3 ;  /* 0x00000003000a7213 */ /* 0x000fe20000000000 */
[C---:B------:R-:W-:Y:S01]  /*12160*/  VIADD R23, R3.reuse, 0xffffff80 ;  /* 0xffffff8003177836 */ /* 0x040fe20000000000 */
[-C--:B------:R-:W-:Y:S04]  /*12170*/  LOP3.LUT R3, R3, R4.reuse, RZ, 0x3c, !PT ;  /* 0x0000000403037212 */ /* 0x080fe800078e3cff */
[----:B------:R-:W-:Y:S02]  /*12180*/  IABS R8, R23 ;  /* 0x0000001700087213 */ /* 0x000fe40000000000 */
[----:B------:R-:W-:Y:S01]  /*12190*/  LOP3.LUT R23, R23, R4, RZ, 0x3c, !PT ;  /* 0x0000000417177212 */ /* 0x000fe200078e3cff */
[--C-:B---3--:R-:W-:Y:S02]  /*121a0*/  IMAD.MOV R21, RZ, RZ, -R19.reuse ;  /* 0x000000ffff157224 */ /* 0x108fe400078e0a13 */
        /* <DEDUP_REMOVED lines=37> */
[----:B------:R-:W-:Y:S05]  /*12400*/  SHF.R.S32.HI R21, RZ, 0x1f, R10 ;  /* 0x0000001fff157819 */ /* 0x000fea000001140a */
[----:B------:R-:W-:Y:S02]  /*12410*/  IMAD R4, R21, UR8, R4 ;  /* 0x0000000815047c24 */ /* 0x000fe4000f8e0204 */
[----:B------:R-:W-:Y:S04]  /*12420*/  IMAD.WIDE.U32 R20, R10, UR8, RZ ;  /* 0x000000080a147c25 */ /* 0x000fe8000f8e00ff */
[----:B------:R-:W-:Y:S01]  /*12430*/  IMAD.IADD R21, R21, 0x1, R4 ;  /* 0x0000000115157824 */ /* 0x000fe200078e0204 */
[----:B---3--:R-:W-:Y:S04]  /*12440*/  IADD3 R8, -R19, R8, RZ ;  /* 0x0000000813087210 */ /* 0x008fe80007ffe1ff */
[----:B------:R-:W-:Y:S01]  /*12450*/  SHF.R.S32.HI R19, RZ, 0x1f, R8 ;  /* 0x0000001fff137819 */ /* 0x000fe20000011408 */
[CC--:B----4-:R-:W-:Y:S04]  /*12460*/  IMAD.WIDE.U32 R20, R8.reuse, R2.reuse, R20 ;  /* 0x0000000208147225 */ /* 0x0d0fe800078e0014 */
[----:B------:R-:W-:Y:S04]  /*12470*/  IMAD R19, R19, R2, RZ ;  /* 0x0000000213137224 */ /* 0x000fe800078e02ff */
[----:B------:R-:W-:Y:S05]  /*12480*/  IMAD R19, R8, R3, R19 ;  /* 0x0000000308137224 */ /* 0x000fea00078e0213 */
[----:B------:R-:W-:Y:S07]  /*12490*/  IADD3 R19, R21, R19, RZ ;  /* 0x0000001315137210 */ /* 0x000fee0007ffe0ff */
.L_x_3825:
        /* <DEDUP_REMOVED lines=45> */
[CC--:B-1----:R-:W-:Y:S01]  /*12770*/  @!P4 LEA R36, P5, R19.reuse, R250.reuse, 0x1 ;  /* 0x000000fa1324c211 */ /* 0x0c2fe200078a08ff */
        /* <DEDUP_REMOVED lines=13> */
[CC--:B--2---:R-:W-:Y:S01]  /*12850*/  @!P4 LEA R40, P5, R3.reuse, R250.reuse, 0x1 ;  /* 0x000000fa0328c211 */ /* 0x0c4fe200078a08ff */
        /* <DEDUP_REMOVED lines=69> */
.L_x_3824:
[----:B------:R-:W-:Y:S01]  /*12cb0*/  LEA R2, R238, R245, 0x7 ;  /* 0x000000f5ee027211 */ /* 0x000fe200078e38ff */
[----:B---3--:R-:W-:Y:S01]  /*12cc0*/  LDSM.16.MT88.4 R28, [R222+0xc000] ;  /* 0x00c00000de1c783b */ /* 0x008fe20000004200 */
[----:B------:R-:W-:Y:S01]  /*12cd0*/  UMOV UR11, UR16 ;  /* 0x00000010000b7c82 */ /* 0x000fe20008000000 */
[----:B------:R-:W-:Y:S01]  /*12ce0*/  UMOV UR10, UR15 ;  /* 0x0000000f000a7c82 */ /* 0x000fe20008000000 */
[----:B------:R-:W-:Y:S02]  /*12cf0*/  I2FP.F32.S32 R3, R2 ;  /* 0x0000000200037245 */ /* 0x000fe40000201400 */
[C---:B------:R-:W-:Y:S02]  /*12d00*/  IADD3 R23, R2.reuse, 0x1, RZ ;  /* 0x0000000102177810 */ /* 0x040fe40007ffe0ff */
[----:B------:R-:W-:Y:S01]  /*12d10*/  IADD3 R4, R2, 0x8, RZ ;  /* 0x0000000802047810 */ /* 0x000fe20007ffe0ff */
[CC--:B------:R-:W-:Y:S01]  /*12d20*/  FFMA.FTZ R19, R0.reuse, R3.reuse, R5 ;  /* 0x0000000300137223 */ /* 0x0c0fe20000010005 */
[----:B-1----:R-:W-:Y:S01]  /*12d30*/  FFMA.FTZ R205, R0, R3, R205 ;  /* 0x0000000300cd7223 */ /* 0x002fe200000100cd */
[----:B------:R-:W-:Y:S01]  /*12d40*/  IADD3 R3, R2, 0x9, RZ ;  /* 0x0000000902037810 */ /* 0x000fe20007ffe0ff */
[----:B--2---:R-:W-:Y:S01]  /*12d50*/  LDSM.16.MT88.4 R36, [R221+0xc000] ;  /* 0x00c00000dd24783b */ /* 0x004fe20000004200 */
[----:B------:R-:W-:Y:S02]  /*12d60*/  I2FP.F32.S32 R23, R23 ;  /* 0x0000001700177245 */ /* 0x000fe40000201400 */
[----:B------:R-:W-:Y:S02]  /*12d70*/  I2FP.F32.S32 R3, R3 ;  /* 0x0000000300037245 */ /* 0x000fe40000201400 */
[----:B------:R-:W-:Y:S01]  /*12d80*/  I2FP.F32.S32 R5, R4 ;  /* 0x0000000400057245 */ /* 0x000fe20000201400 */
[CC--:B------:R-:W-:Y:S01]  /*12d90*/  FFMA.FTZ R21, R0.reuse, R23.reuse, R134 ;  /* 0x0000001700157223 */ /* 0x0c0fe20000010086 */
[C---:B------:R-:W-:Y:S01]  /*12da0*/  FFMA.FTZ R207, R0.reuse, R23, R207 ;  /* 0x0000001700cf7223 */ /* 0x040fe200000100cf */
[CC--:B------:R-:W-:Y:S01]  /*12db0*/  FFMA.FTZ R23, R0.reuse, R3.reuse, R7 ;  /* 0x0000000300177223 */ /* 0x0c0fe20000010007 */
[----:B------:R-:W-:Y:S01]  /*12dc0*/  FFMA.FTZ R196, R0, R3, R196 ;  /* 0x0000000300c47223 */ /* 0x000fe200000100c4 */
[----:B------:R-:W-:Y:S01]  /*12dd0*/  IADD3 R3, R2, 0x18, RZ ;  /* 0x0000001802037810 */ /* 0x000fe20007ffe0ff */
[-C--:B------:R-:W-:Y:S01]  /*12de0*/  FFMA.FTZ R198, R0, R5.reuse, R198 ;  /* 0x0000000500c67223 */ /* 0x080fe200000100c6 */
[----:B------:R-:W-:Y:S01]  /*12df0*/  IADD3 R4, R2, 0x20, RZ ;  /* 0x0000002002047810 */ /* 0x000fe20007ffe0ff */
[----:B------:R-:W-:Y:S01]  /*12e00*/  FFMA.FTZ R194, R0, R5, R194 ;  /* 0x0000000500c27223 */ /* 0x000fe200000100c2 */
[----:B------:R-:W-:Y:S01]  /*12e10*/  I2FP.F32.S32 R3, R3 ;  /* 0x0000000300037245 */ /* 0x000fe20000201400 */
[----:B------:R-:W-:Y:S01]  /*12e20*/  LDSM.16.MT88.4 R48, [R225+0x10000] ;  /* 0x01000000e130783b */ /* 0x000fe20000004200 */
[----:B------:R-:W-:Y:S02]  /*12e30*/  I2FP.F32.S32 R4, R4 ;  /* 0x0000000400047245 */ /* 0x000fe40000201400 */
[----:B------:R-:W-:Y:S01]  /*12e40*/  IADD3 R5, R2, 0x21, RZ ;  /* 0x0000002102057810 */ /* 0x000fe20007ffe0ff */
[CC--:B------:R-:W-:Y:S01]  /*12e50*/  FFMA.FTZ R62, R0.reuse, R3.reuse, R15 ;  /* 0x00000003003e7223 */ /* 0x0c0fe2000001000f */
[----:B------:R-:W-:Y:S01]  /*12e60*/  FFMA.FTZ R41, R0, R3, R6 ;  /* 0x0000000300297223 */ /* 0x000fe20000010006 */
[----:B------:R-:W-:Y:S01]  /*12e70*/  IADD3 R3, R2, 0x28, RZ ;  /* 0x0000002802037810 */ /* 0x000fe20007ffe0ff */
[CC--:B------:R-:W-:Y:S01]  /*12e80*/  FFMA.FTZ R199, R0.reuse, R4.reuse, R199 ;  /* 0x0000000400c77223 */ /* 0x0c0fe200000100c7 */
[----:B------:R-:W-:Y:S01]  /*12e90*/  FFMA.FTZ R192, R0, R4, R192 ;  /* 0x0000000400c07223 */ /* 0x000fe200000100c0 */
[----:B------:R-:W-:Y:S01]  /*12ea0*/  IADD3 R4, R2, 0x29, RZ ;  /* 0x0000002902047810 */ /* 0x000fe20007ffe0ff */
[----:B------:R-:W-:Y:S01]  /*12eb0*/  LDSM.16.MT88.4 R56, [R223+0x10000] ;  /* 0x01000000df38783b */ /* 0x000fe20000004200 */
[----:B------:R-:W-:Y:S02]  /*12ec0*/  I2FP.F32.S32 R3, R3 ;  /* 0x0000000300037245 */ /* 0x000fe40000201400 */
[----:B------:R-:W-:Y:S02]  /*12ed0*/  I2FP.F32.S32 R4, R4 ;  /* 0x0000000400047245 */ /* 0x000fe40000201400 */
[----:B------:R-:W-:Y:S01]  /*12ee0*/  I2FP.F32.S32 R5, R5 ;  /* 0x0000000500057245 */ /* 0x000fe20000201400 */
[CC--:B------:R-:W-:Y:S01]  /*12ef0*/  FFMA.FTZ R195, R0.reuse, R3.reuse, R195 ;  /* 0x0000000300c37223 */ /* 0x0c0fe200000100c3 */
[----:B------:R-:W-:Y:S01]  /*12f00*/  FFMA.FTZ R170, R0, R3, R170 ;  /* 0x0000000300aa7223 */ /* 0x000fe200000100aa */
[----:B------:R-:W-:Y:S01]  /*12f10*/  IADD3 R3, R2, 0x31, RZ ;  /* 0x0000003102037810 */ /* 0x000fe20007ffe0ff */
[-C--:B------:R-:W-:Y:S01]  /*12f20*/  FFMA.FTZ R193, R0, R4.reuse, R193 ;  /* 0x0000000400c17223 */ /* 0x080fe200000100c1 */
[----:B------:R-:W-:Y:S01]  /*12f30*/  IADD3 R52, R2, 0x11, RZ ;  /* 0x0000001102347810 */ /* 0x000fe20007ffe0ff */
[C---:B------:R-:W-:Y:S01]  /*12f40*/  FFMA.FTZ R168, R0.reuse, R4, R168 ;  /* 0x0000000400a87223 */ /* 0x040fe200000100a8 */
[----:B------:R-:W-:Y:S01]  /*12f50*/  I2FP.F32.S32 R3, R3 ;  /* 0x0000000300037245 */ /* 0x000fe20000201400 */
[-C--:B------:R-:W-:Y:S01]  /*12f60*/  FFMA.FTZ R197, R0, R5.reuse, R197 ;  /* 0x0000000500c57223 */ /* 0x080fe200000100c5 */
[----:B------:R-:W-:Y:S01]  /*12f70*/  IADD3 R6, R2, 0x40, RZ ;  /* 0x0000004002067810 */ /* 0x000fe20007ffe0ff */
[----:B------:R-:W-:Y:S01]  /*12f80*/  FFMA.FTZ R190, R0, R5, R190 ;  /* 0x0000000500be7223 */ /* 0x000fe200000100be */
[----:B------:R-:W-:Y:S01]  /*12f90*/  IADD3 R4, R2, 0x39, RZ ;  /* 0x0000003902047810 */ /* 0x000fe20007ffe0ff */
[CC--:B------:R-:W-:Y:S01]  /*12fa0*/  FFMA.FTZ R177, R0.reuse, R3.reuse, R177 ;  /* 0x0000000300b17223 */ /* 0x0c0fe200000100b1 */
[----:B------:R-:W-:Y:S01]  /*12fb0*/  I2FP.F32.S32 R52, R52 ;  /* 0x0000003400347245 */ /* 0x000fe20000201400 */
[----:B------:R-:W-:Y:S01]  /*12fc0*/  FFMA.FTZ R172, R0, R3, R172 ;  /* 0x0000000300ac7223 */ /* 0x000fe200000100ac */
[----:B------:R-:W-:Y:S01]  /*12fd0*/  I2FP.F32.S32 R3, R6 ;  /* 0x0000000600037245 */ /* 0x000fe20000201400 */
[----:B------:R-:W-:Y:S01]  /*12fe0*/  LDSM.16.MT88.4 R64, [R222+0x10000] ;  /* 0x01000000de40783b */ /* 0x000fe20000004200 */
[----:B------:R-:W-:Y:S01]  /*12ff0*/  IADD3 R5, R2, 0x38, RZ ;  /* 0x0000003802057810 */ /* 0x000fe20007ffe0ff */
[C---:B------:R-:W-:Y:S01]  /*13000*/  FFMA.FTZ R43, R0.reuse, R52, R9 ;  /* 0x00000034002b7223 */ /* 0x040fe20000010009 */
[----:B------:R-:W-:Y:S01]  /*13010*/  I2FP.F32.S32 R4, R4 ;  /* 0x0000000400047245 */ /* 0x000fe20000201400 */
[C---:B------:R-:W-:Y:S01]  /*13020*/  FFMA.FTZ R52, R0.reuse, R52, R204 ;  /* 0x0000003400347223 */ /* 0x040fe200000100cc */
[----:B------:R-:W-:Y:S01]  /*13030*/  FMNMX.FTZ R6, R19, R137, !PT ;  /* 0x0000008913067209 */ /* 0x000fe20007810000 */
[----:B------:R-:W-:Y:S01]  /*13040*/  FFMA.FTZ R183, R0, R3, R183 ;  /* 0x0000000300b77223 */ /* 0x000fe200000100b7 */
[----:B------:R-:W-:Y:S01]  /*13050*/  IADD3 R54, R2, 0x10, RZ ;  /* 0x0000001002367810 */ /* 0x000fe20007ffe0ff */
[CC--:B------:R-:W-:Y:S01]  /*13060*/  FFMA.FTZ R175, R0.reuse, R4.reuse, R175 ;  /* 0x0000000400af7223 */ /* 0x0c0fe200000100af */
[----:B------:R-:W-:Y:S01]  /*13070*/  I2FP.F32.S32 R5, R5 ;  /* 0x0000000500057245 */ /* 0x000fe20000201400 */
        /* <DEDUP_REMOVED lines=9> */
[C---:B------:R-:W-:Y:S01]  /*13110*/  FFMA.FTZ R45, R0.reuse, R54, R11 ;  /* 0x00000036002d7223 */ /* 0x040fe2000001000b */
        /* <DEDUP_REMOVED lines=9> */
[C---:B------:R-:W-:Y:S01]  /*131b0*/  FFMA.FTZ R53, R0.reuse, R60, R17 ;  /* 0x0000003c00357223 */ /* 0x040fe20000010011 */
[----:B------:R-:W-:Y:S01]  /*131c0*/  FMNMX.FTZ R6, R41, R6, !PT ;  /* 0x0000000629067209 */ /* 0x000fe20007810000 */
[----:B------:R-:W-:Y:S01]  /*131d0*/  FFMA.FTZ R60, R0, R60, R13 ;  /* 0x0000003c003c7223 */ /* 0x000fe2000001000d */
[----:B------:R-:W-:Y:S01]  /*131e0*/  FMNMX.FTZ R5, R52, R5, !PT ;  /* 0x0000000534057209 */ /* 0x000fe20007810000 */
[----:B------:R-:W-:Y:S01]  /*131f0*/  LDSM.16.MT88.4 R12, [R225+0xc000] ;  /* 0x00c00000e10c783b */ /* 0x000fe20000004200 */
[----:B------:R-:W-:Y:S02]  /*13200*/  FMNMX.FTZ R6, R53, R6, !PT ;  /* 0x0000000635067209 */ /* 0x000fe40007810000 */
        /* <DEDUP_REMOVED lines=23> */
[----:B------:R-:W-:Y:S01]  /*13380*/  IADD3 R4, R2, 0x49, RZ ;  /* 0x0000004902047810 */ /* 0x000fe20007ffe0ff */
[----:B------:R-:W-:Y:S01]  /*13390*/  FFMA.FTZ R191, R0, R7, R191 ;  /* 0x0000000700bf7223 */ /* 0x000fe200000100bf */
[----:B------:R-:W-:Y:S01]  /*133a0*/  FMNMX.FTZ R5, R174, R5, !PT ;  /* 0x00000005ae057209 */ /* 0x000fe20007810000 */
[C---:B------:R-:W-:Y:S01]  /*133b0*/  FFMA.FTZ R186, R0.reuse, R7, R186 ;  /* 0x0000000700ba7223 */ /* 0x040fe200000100ba */
[----:B------:R-:W-:Y:S02]  /*133c0*/  I2FP.F32.S32 R3, R3 ;  /* 0x0000000300037245 */ /* 0x000fe40000201400 */
[----:B------:R-:W-:Y:S02]  /*133d0*/  FMNMX.FTZ R6, R183, R6, !PT ;  /* 0x00000006b7067209 */ /* 0x000fe40007810000 */
[----:B------:R-:W-:Y:S01]  /*133e0*/  I2FP.F32.S32 R4, R4 ;  /* 0x0000000400047245 */ /* 0x000fe20000201400 */
[----:B------:R-:W-:Y:S01]  /*133f0*/  FFMA.FTZ R189, R0, R3, R189 ;  /* 0x0000000300bd7223 */ /* 0x000fe200000100bd */
[----:B------:R-:W-:Y:S01]  /*13400*/  FMNMX.FTZ R5, R180, R5, !PT ;  /* 0x00000005b4057209 */ /* 0x000fe20007810000 */
[----:B------:R-:W-:Y:S01]  /*13410*/  FFMA.FTZ R178, R0, R3, R178 ;  /* 0x0000000300b27223 */ /* 0x000fe200000100b2 */
[----:B------:R-:W-:Y:S01]  /*13420*/  IADD3 R7, R2, 0x50, RZ ;  /* 0x0000005002077810 */ /* 0x000fe20007ffe0ff */
[C---:B------:R-:W-:Y:S01]  /*13430*/  FFMA.FTZ R187, R0.reuse, R4, R187 ;  /* 0x0000000400bb7223 */ /* 0x040fe200000100bb */
[----:B------:R-:W-:Y:S01]  /*13440*/  FMNMX.FTZ R6, R191, R6, !PT ;  /* 0x00000006bf067209 */ /* 0x000fe20007810000 */
[----:B------:R-:W-:Y:S01]  /*13450*/  FFMA.FTZ R176, R0, R4, R176 ;  /* 0x0000000400b07223 */ /* 0x000fe200000100b0 */
        /* <DEDUP_REMOVED lines=8> */
[C---:B------:R-:W-:Y:S01]  /*134e0*/  FFMA.FTZ R166, R0.reuse, R7, R166 ;  /* 0x0000000700a67223 */ /* 0x040fe200000100a6 */
[----:B------:R-:W-:Y:S02]  /*134f0*/  I2FP.F32.S32 R4, R4 ;  /* 0x0000000400047245 */ /* 0x000fe40000201400 */
[----:B------:R-:W-:Y:S01]  /*13500*/  FMNMX.FTZ R6, R187, R6, !PT ;  /* 0x00000006bb067209 */ /* 0x000fe20007810000 */
[----:B------:R-:W-:Y:S01]  /*13510*/  FFMA.FTZ R171, R0, R3, R171 ;  /* 0x0000000300ab7223 */ /* 0x000fe200000100ab */
[----:B------:R-:W-:Y:S01]  /*13520*/  FMNMX.FTZ R5, R178, R5, !PT ;  /* 0x00000005b2057209 */ /* 0x000fe20007810000 */
[-C--:B------:R-:W-:Y:S01]  /*13530*/  FFMA.FTZ R169, R0, R4.reuse, R169 ;  /* 0x0000000400a97223 */ /* 0x080fe200000100a9 */
[----:B------:R-:W-:Y:S01]  /*13540*/  IADD3 R7, R2, 0x59, RZ ;  /* 0x0000005902077810 */ /* 0x000fe20007ffe0ff */
[----:B------:R-:W-:Y:S01]  /*13550*/  FFMA.FTZ R162, R0, R4, R162 ;  /* 0x0000000400a27223 */ /* 0x000fe200000100a2 */
[----:B------:R-:W-:Y:S01]  /*13560*/  IADD3 R4, R2, 0x61, RZ ;  /* 0x0000006102047810 */ /* 0x000fe20007ffe0ff */
[----:B------:R-:W-:Y:S01]  /*13570*/  FFMA.FTZ R164, R0, R3, R164 ;  /* 0x0000000300a47223 */ /* 0x000fe200000100a4 */
[----:B------:R-:W-:Y:S02]  /*13580*/  FMNMX.FTZ R6, R173, R6, !PT ;  /* 0x00000006ad067209 */ /* 0x000fe40007810000 */
        /* <DEDUP_REMOVED lines=8> */
[CC--:B------:R-:W-:Y:S01]  /*13610*/  FFMA.FTZ R163, R0.reuse, R4.reuse, R163 ;  /* 0x0000000400a37223 */ /* 0x0c0fe200000100a3 */
        /* <DEDUP_REMOVED lines=17> */
[CC--:B------:R-:W-:Y:S01]  /*13730*/  FFMA.FTZ R157, R0.reuse, R4.reuse, R157 ;  /* 0x00000004009d7223 */ /* 0x0c0fe2000001009d */
        /* <DEDUP_REMOVED lines=39> */
[C---:B------:R-:W-:Y:S01]  /*139b0*/  FADD.FTZ R5, -R3.reuse, R132 ;  /* 0x0000008403057221 */ /* 0x040fe20000010100 */
[C---:B------:R-:W-:Y:S01]  /*139c0*/  FSETP.NEU.FTZ.AND P1, PT, R2.reuse, -INF , PT ;  /* 0xff8000000200780b */ /* 0x040fe20003f3d000 */
[C---:B------:R-:W-:Y:S01]  /*139d0*/  FMUL.FTZ R150, R2.reuse, UR4 ;  /* 0x0000000402967c20 */ /* 0x040fe20008410000 */
[----:B------:R-:W-:Y:S01]  /*139e0*/  FADD.FTZ R4, -R2, R137 ;  /* 0x0000008902047221 */ /* 0x000fe20000010100 */
[----:B------:R-:W-:Y:S01]  /*139f0*/  FMUL.FTZ R137, R3, UR4 ;  /* 0x0000000403897c20 */ /* 0x000fe20008410000 */
[----:B------:R-:W-:Y:S02]  /*13a00*/  FMUL.FTZ R132, R5, UR4 ;  /* 0x0000000405847c20 */ /* 0x000fe40008410000 */
[----:B------:R-:W-:Y:S01]  /*13a10*/  FSEL R150, R150, RZ, P1 ;  /* 0x000000ff96967208 */ /* 0x000fe20000800000 */
[----:B------:R-:W-:Y:S01]  /*13a20*/  FMUL.FTZ R134, R4, UR4 ;  /* 0x0000000404867c20 */ /* 0x000fe20008410000 */
[----:B------:R-:W-:Y:S02]  /*13a30*/  FSETP.NEU.FTZ.AND P1, PT, R3, -INF , PT ;  /* 0xff8000000300780b */ /* 0x000fe40003f3d000 */
[----:B------:R-:W1:Y:S01]  /*13a40*/  MUFU.EX2 R132, R132 ;  /* 0x0000008400847308 */ /* 0x000e620000000800 */
[--C-:B------:R-:W-:Y:S01]  /*13a50*/  FFMA.FTZ R151, R21, UR4, -R150.reuse ;  /* 0x0000000415977c23 */ /* 0x100fe20008010896 */
[----:B------:R-:W-:Y:S01]  /*13a60*/  FSEL R137, R137, RZ, P1 ;  /* 0x000000ff89897208 */ /* 0x000fe20000800000 */
[--C-:B------:R-:W-:Y:S01]  /*13a70*/  FFMA.FTZ R143, R23, UR4, -R150.reuse ;  /* 0x00000004178f7c23 */ /* 0x100fe20008010896 */
[--C-:B------:R-:W-:Y:S01]  /*13a80*/  FFMA.FTZ R155, R19, UR4, -R150.reuse ;  /* 0x00000004139b7c23 */ /* 0x100fe20008010896 */
[--C-:B------:R-:W-:Y:S01]  /*13a90*/  FFMA.FTZ R146, R198, UR4, -R150.reuse ;  /* 0x00000004c6927c23 */ /* 0x100fe20008010896 */
[----:B------:R-:W2:Y:S01]  /*13aa0*/  LDSM.16.MT88.4 R20, [R223+0xc000] ;  /* 0x00c00000df14783b */ /* 0x000ea20000004200 */
        /* <DEDUP_REMOVED lines=10> */
[C---:B-1----:R-:W-:Y:S01]  /*13b50*/  FMUL.FTZ R4, R132.reuse, R128 ;  /* 0x0000008084047220 */ /* 0x042fe20000410000 */
        /* <DEDUP_REMOVED lines=9> */
[----:B------:R-:W1:Y:S01]  /*13bf0*/  MUFU.EX2 R151, R151 ;  /* 0x0000009700977308 */ /* 0x000e620000000800 */
        /* <DEDUP_REMOVED lines=10> */
[----:B------:R-:W-:Y:S01]  /*13ca0*/  FMUL.FTZ R35, R134, R103 ;  /* 0x0000006786237220 */ /* 0x000fe20000410000 */
[----:B------:R-:W-:Y:S01]  /*13cb0*/  FMUL.FTZ R33, R132, R101 ;  /* 0x0000006584217220 */ /* 0x000fe20000410000 */
[----:B------:R-:W-:Y:S01]  /*13cc0*/  LDSM.16.MT88.4 R124, [R225+0xf800] ;  /* 0x00f80000e17c783b */ /* 0x000fe20000004200 */
[----:B------:R-:W-:Y:S01]  /*13cd0*/  FMUL.FTZ R42, R134, R94 ;  /* 0x0000005e862a7220 */ /* 0x000fe20000410000 */
[----:B------:R-:W-:Y:S03]  /*13ce0*/  FMUL.FTZ R40, R132, R92 ;  /* 0x0000005c84287220 */ /* 0x000fe60000410000 */
[----:B------:R-:W3:Y:S01]  /*13cf0*/  MUFU.EX2 R143, R143 ;  /* 0x0000008f008f7308 */ /* 0x000ee20000000800 */
[----:B-1----:R-:W-:Y:S01]  /*13d00*/  F2FP.BF16.F32.PACK_AB R129, R151, R155 ;  /* 0x0000009b9781723e */ /* 0x002fe200000010ff */
[C---:B------:R-:W-:Y:S01]  /*13d10*/  FMUL.FTZ R46, R134.reuse, R90 ;  /* 0x0000005a862e7220 */ /* 0x040fe20000410000 */
[----:B------:R-:W-:Y:S01]  /*13d20*/  FMUL.FTZ R47, R134, R91 ;  /* 0x0000005b862f7220 */ /* 0x000fe20000410000 */
[----:B------:R-:W-:Y:S01]  /*13d30*/  FMUL.FTZ R44, R132, R88 ;  /* 0x00000058842c7220 */ /* 0x000fe20000410000 */
[----:B------:R-:W-:Y:S01]  /*13d40*/  LDSM.16.MT88.4 R100, [R222+0xe000] ;  /* 0x00e00000de64783b */ /* 0x000fe20000004200 */
[C---:B------:R-:W-:Y:S01]  /*13d50*/  FMUL.FTZ R55, R134.reuse, R83 ;  /* 0x0000005386377220 */ /* 0x040fe20000410000 */
[----:B------:R-:W-:Y:S03]  /*13d60*/  FMUL.FTZ R63, R134, R75 ;  /* 0x0000004b863f7220 */ /* 0x000fe60000410000 */
[----:B------:R-:W-:Y:S01]  /*13d70*/  MUFU.EX2 R153, R153 ;  /* 0x0000009900997308 */ /* 0x000fe20000000800 */
[----:B------:R-:W-:Y:S01]  /*13d80*/  FMUL.FTZ R61, R132, R73 ;  /* 0x00000049843d7220 */ /* 0x000fe20000410000 */
[--C-:B------:R-:W-:Y:S01]  /*13d90*/  FFMA.FTZ R108, R54, UR4, -R137.reuse ;  /* 0x00000004366c7c23 */ /* 0x100fe20008010889 */
[----:B------:R-:W-:Y:S01]  /*13da0*/  FMUL.FTZ R54, R134, R82 ;  /* 0x0000005286367220 */ /* 0x000fe20000410000 */
[--C-:B------:R-:W-:Y:S01]  /*13db0*/  FFMA.FTZ R109, R52, UR4, -R137.reuse ;  /* 0x00000004346d7c23 */ /* 0x100fe20008010889 */
[----:B------:R-:W-:Y:S01]  /*13dc0*/  LDSM.16.MT88.4 R116, [R223+0xf800] ;  /* 0x00f80000df74783b */ /* 0x000fe20000004200 */
[----:B------:R-:W-:Y:S01]  /*13dd0*/  FMUL.FTZ R52, R132, R80 ;  /* 0x0000005084347220 */ /* 0x000fe20000410000 */
[--C-:B------:R-:W-:Y:S03]  /*13de0*/  FFMA.FTZ R110, R62, UR4, -R137.reuse ;  /* 0x000000043e6e7c23 */ /* 0x100fe60008010889 */
[----:B------:R-:W1:Y:S01]  /*13df0*/  MUFU.EX2 R147, R147 ;  /* 0x0000009300937308 */ /* 0x000e620000000800 */
[----:B---3--:R-:W-:Y:S01]  /*13e00*/  F2FP.BF16.F32.PACK_AB R131, R143, R146 ;  /* 0x000000928f83723e */ /* 0x008fe200000010ff */
[----:B------:R-:W-:Y:S01]  /*13e10*/  FMUL.FTZ R62, R134, R74 ;  /* 0x0000004a863e7220 */ /* 0x000fe20000410000 */
[--C-:B------:R-:W-:Y:S01]  /*13e20*/  FFMA.FTZ R111, R60, UR4, -R137.reuse ;  /* 0x000000043c6f7c23 */ /* 0x100fe20008010889 */
[----:B------:R-:W-:Y:S01]  /*13e30*/  FMUL.FTZ R60, R132, R72 ;  /* 0x00000048843c7220 */ /* 0x000fe20000410000 */
[--C-:B------:R-:W-:Y:S01]  /*13e40*/  FFMA.FTZ R187, R187, UR4, -R150.reuse ;  /* 0x00000004bbbb7c23 */ /* 0x100fe20008010896 */
[----:B------:R-:W-:Y:S01]  /*13e50*/  LDSM.16.MT88.4 R72, [R221+0xc800] ;  /* 0x00c80000dd48783b */ /* 0x000fe20000004200 */
        /* <DEDUP_REMOVED lines=10> */
[----:B-1----:R-:W-:Y:S01]  /*13f00*/  F2FP.BF16.F32.PACK_AB R128, R147, R153 ;  /* 0x000000999380723e */ /* 0x002fe200000010ff */
[--C-:B------:R-:W-:Y:S01]  /*13f10*/  FFMA.FTZ R166, R166, UR4, -R137.reuse ;  /* 0x00000004a6a67c23 */ /* 0x100fe20008010889 */
[----:B------:R-:W-:Y:S01]  /*13f20*/  FFMA.FTZ R162, R162, UR4, -R137 ;  /* 0x00000004a2a27c23 */ /* 0x000fe20008010889 */
[----:B------:R-:W-:Y:S01]  /*13f30*/  FFMA.FTZ R153, R132, R251, R153 ;  /* 0x000000fb84997223 */ /* 0x000fe20000010099 */
[----:B------:R-:W-:Y:S01]  /*13f40*/  FFMA.FTZ R155, R134, R252, R155 ;  /* 0x000000fc869b7223 */ /* 0x000fe2000001009b */
[----:B------:R-:W-:Y:S01]  /*13f50*/  ISETP.GT.AND P1, PT, R238, R233, PT ;  /* 0x000000e9ee00720c */ /* 0x000fe20003f24270 */
[----:B------:R-:W-:Y:S03]  /*13f60*/  FFMA.FTZ R149, R149, UR4, -R150 ;  /* 0x0000000495957c23 */ /* 0x000fe60008010896 */
[----:B------:R-:W-:Y:S01]  /*13f70*/  MUFU.EX2 R110, R110 ;  /* 0x0000006e006e7308 */ /* 0x000fe20000000800 */
[----:B------:R-:W-:Y:S01]  /*13f80*/  FADD.FTZ R153, R147, R153 ;  /* 0x0000009993997221 */ /* 0x000fe20000010000 */
[----:B------:R-:W-:Y:S01]  /*13f90*/  FADD.FTZ R155, R151, R155 ;  /* 0x0000009b979b7221 */ /* 0x000fe20000010000 */
[--C-:B------:R-:W-:Y:S01]  /*13fa0*/  FFMA.FTZ R144, R144, UR4, -R137.reuse ;  /* 0x0000000490907c23 */ /* 0x100fe20008010889 */
[----:B------:R-:W-:Y:S02]  /*13fb0*/  FFMA.FTZ R141, R141, UR4, -R137 ;  /* 0x000000048d8d7c23 */ /* 0x000fe40008010889 */
[----:B------:R-:W-:Y:S04]  /*13fc0*/  FADD.FTZ R146, R146, R155 ;  /* 0x0000009b92927221 */ /* 0x000fe80000010000 */
[----:B------:R-:W-:Y:S01]  /*13fd0*/  MUFU.EX2 R111, R111 ;  /* 0x0000006f006f7308 */ /* 0x000fe20000000800 */
[----:B---3--:R-:W-:Y:S01]  /*13fe0*/  F2FP.BF16.F32.PACK_AB R130, R145, R148 ;  /* 0x000000949182723e */ /* 0x008fe200000010ff */
[----:B------:R-:W-:Y:S01]  /*13ff0*/  FADD.FTZ R148, R148, R153 ;  /* 0x0000009994947221 */ /* 0x000fe20000010000 */
[----:B------:R-:W-:Y:S01]  /*14000*/  FADD.FTZ R146, R143, R146 ;  /* 0x000000928f927221 */ /* 0x000fe20000010000 */
[--C-:B------:R-:W-:Y:S02]  /*14010*/  FFMA.FTZ R143, R142, UR4, -R137.reuse ;  /* 0x000000048e8f7c23 */ /* 0x100fe40008010889 */
[----:B------:R-:W-:Y:S02]  /*14020*/  FADD.FTZ R145, R145, R148 ;  /* 0x0000009491917221 */ /* 0x000fe40000010000 */
[C---:B------:R-:W-:Y:S02]  /*14030*/  HMMA.16816.F32.BF16 R4, R128.reuse, R12, R4 ;  /* 0x0000000c8004723c */ /* 0x040fe40000041804 */
[----:B------:R-:W-:Y:S04]  /*14040*/  MUFU.EX2 R108, R108 ;  /* 0x0000006c006c7308 */ /* 0x000fe80000000800 */
[C---:B------:R-:W-:Y:S06]  /*14050*/  HMMA.16816.F32.BF16 R8, R128.reuse, R14, R8 ;  /* 0x0000000e8008723c */ /* 0x040fec0000041808 */
[----:B------:R-:W1:Y:S01]  /*14060*/  MUFU.EX2 R109, R109 ;  /* 0x0000006d006d7308 */ /* 0x000e620000000800 */
        /* <DEDUP_REMOVED lines=8> */
[C---:B--2---:R-:W-:Y:S03]  /*140f0*/  HMMA.16816.F32.BF16 R12, R128.reuse, R20, R12 ;  /* 0x00000014800c723c */ /* 0x044fe6000004180c */
        /* <DEDUP_REMOVED lines=23> */
[C---:B------:R-:W-:Y:S01]  /*14270*/  FMUL.FTZ R31, R134.reuse, R107 ;  /* 0x0000006b861f7220 */ /* 0x040fe20000410000 */
[--C-:B------:R-:W-:Y:S01]  /*14280*/  FFMA.FTZ R104, R43, UR4, -R150.reuse ;  /* 0x000000042b687c23 */ /* 0x100fe20008010896 */
[----:B------:R-:W-:Y:S01]  /*14290*/  FMUL.FTZ R43, R134, R95 ;  /* 0x0000005f862b7220 */ /* 0x000fe20000410000 */
[--C-:B------:R-:W-:Y:S01]  /*142a0*/  FFMA.FTZ R107, R41, UR4, -R150.reuse ;  /* 0x00000004296b7c23 */ /* 0x100fe20008010896 */
[C---:B------:R-:W-:Y:S03]  /*142b0*/  FMUL.FTZ R41, R132.reuse, R93 ;  /* 0x0000005d84297220 */ /* 0x040fe60000410000 */
[C---:B------:R-:W-:Y:S01]  /*142c0*/  HMMA.16816.F32.BF16 R28, R128.reuse, R36, R28 ;  /* 0x00000024801c723c */ /* 0x040fe2000004181c */
[----:B------:R-:W-:Y:S01]  /*142d0*/  LDSM.16.MT88.4 R92, [R222+0xc800] ;  /* 0x00c80000de5c783b */ /* 0x000fe20000004200 */
[----:B------:R-:W-:Y:S01]  /*142e0*/  MUFU.EX2 R104, R104 ;  /* 0x0000006800687308 */ /* 0x000fe20000000800 */
[--C-:B------:R-:W-:Y:S01]  /*142f0*/  FFMA.FTZ R105, R45, UR4, -R150.reuse ;  /* 0x000000042d697c23 */ /* 0x100fe20008010896 */
[C---:B------:R-:W-:Y:S01]  /*14300*/  FMUL.FTZ R45, R132.reuse, R89 ;  /* 0x00000059842d7220 */ /* 0x040fe20000410000 */
[--C-:B------:R-:W-:Y:S01]  /*14310*/  FFMA.FTZ R106, R53, UR4, -R150.reuse ;  /* 0x00000004356a7c23 */ /* 0x100fe20008010896 */
[C---:B------:R-:W-:Y:S03]  /*14320*/  HMMA.16816.F32.BF16 R32, R128.reuse, R38, R32 ;  /* 0x000000268020723c */ /* 0x040fe60000041820 */
[----:B------:R-:W2:Y:S03]  /*14330*/  LDSM.16.MT88.4 R88, [R221+0x10000] ;  /* 0x01000000dd58783b */ /* 0x000ea60000004200 */
[----:B------:R-:W3:Y:S01]  /*14340*/  MUFU.EX2 R105, R105 ;  /* 0x0000006900697308 */ /* 0x000ee20000000800 */
[C---:B------:R-:W-:Y:S01]  /*14350*/  FMUL.FTZ R36, R132.reuse, R96 ;  /* 0x0000006084247220 */ /* 0x040fe20000410000 */
[----:B------:R-:W-:Y:S03]  /*14360*/  FMUL.FTZ R37, R132, R97 ;  /* 0x0000006184257220 */ /* 0x000fe60000410000 */
[C---:B------:R-:W-:Y:S01]  /*14370*/  FMUL.FTZ R38, R134.reuse, R98 ;  /* 0x0000006286267220 */ /* 0x040fe20000410000 */
[----:B------:R-:W-:Y:S02]  /*14380*/  FMUL.FTZ R39, R134, R99 ;  /* 0x0000006386277220 */ /* 0x000fe40000410000 */
[----:B------:R-:W-:Y:S01]  /*14390*/  LDSM.16.MT88.4 R96, [R223+0xd000] ;  /* 0x00d00000df60783b */ /* 0x000fe20000004200 */
[----:B------:R-:W-:Y:S01]  /*143a0*/  FMUL.FTZ R53, R132, R81 ;  /* 0x0000005184357220 */ /* 0x000fe20000410000 */
[----:B------:R-:W-:Y:S01]  /*143b0*/  MUFU.EX2 R107, R107 ;  /* 0x0000006b006b7308 */ /* 0x000fe20000000800 */
[--C-:B------:R-:W-:Y:S02]  /*143c0*/  FFMA.FTZ R180, R191, UR4, -R150.reuse ;  /* 0x00000004bfb47c23 */ /* 0x100fe40008010896 */
[C---:B------:R-:W-:Y:S03]  /*143d0*/  HMMA.16816.F32.BF16 R36, R128.reuse, R48, R36 ;  /* 0x000000308024723c */ /* 0x040fe60000041824 */
[--C-:B------:R-:W-:Y:S01]  /*143e0*/  FFMA.FTZ R182, R189, UR4, -R150.reuse ;  /* 0x00000004bdb67c23 */ /* 0x100fe20008010896 */
[----:B------:R-:W4:Y:S01]  /*143f0*/  LDSM.16.MT88.4 R80, [R225+0xc800] ;  /* 0x00c80000e150783b */ /* 0x000f220000004200 */
[--C-:B------:R-:W-:Y:S01]  /*14400*/  FFMA.FTZ R189, R188, UR4, -R137.reuse ;  /* 0x00000004bcbd7c23 */ /* 0x100fe20008010889 */
[C---:B------:R-:W-:Y:S01]  /*14410*/  HMMA.16816.F32.BF16 R40, R128.reuse, R50, R40 ;  /* 0x000000328028723c */ /* 0x040fe20000041828 */
[----:B------:R-:W5:Y:S04]  /*14420*/  MUFU.EX2 R106, R106 ;  /* 0x0000006a006a7308 */ /* 0x000f680000000800 */
[----:B------:R-:W-:Y:S01]  /*14430*/  FMUL.FTZ R48, R132, R84 ;  /* 0x0000005484307220 */ /* 0x000fe20000410000 */
[C---:B------:R-:W-:Y:S05]  /*14440*/  HMMA.16816.F32.BF16 R44, R128.reuse, R56, R44 ;  /* 0x00000038802c723c */ /* 0x040fea000004182c */
[----:B------:R-:W-:Y:S01]  /*14450*/  MUFU.EX2 R115, R115 ;  /* 0x0000007300737308 */ /* 0x000fe20000000800 */
[C---:B------:R-:W-:Y:S01]  /*14460*/  FMUL.FTZ R50, R134.reuse, R86 ;  /* 0x0000005686327220 */ /* 0x040fe20000410000 */
[----:B------:R-:W-:Y:S01]  /*14470*/  FMUL.FTZ R51, R134, R87 ;  /* 0x0000005786337220 */ /* 0x000fe20000410000 */
[C---:B------:R-:W-:Y:S03]  /*14480*/  FMUL.FTZ R49, R132.reuse, R85 ;  /* 0x0000005584317220 */ /* 0x040fe60000410000 */
[C---:B------:R-:W-:Y:S01]  /*14490*/  FMUL.FTZ R56, R132.reuse, R76 ;  /* 0x0000004c84387220 */ /* 0x040fe20000410000 */
[----:B------:R-:W4:Y:S01]  /*144a0*/  LDSM.16.MT88.4 R84, [R223+0xc800] ;  /* 0x00c80000df54783b */ /* 0x000f220000004200 */
[----:B------:R-:W-:Y:S02]  /*144b0*/  FMUL.FTZ R57, R132, R77 ;  /* 0x0000004d84397220 */ /* 0x000fe40000410000 */
[----:B------:R-:W4:Y:S01]  /*144c0*/  MUFU.EX2 R112, R112 ;  /* 0x0000007000707308 */ /* 0x000f220000000800 */
[--C-:B------:R-:W-:Y:S01]  /*144d0*/  FFMA.FTZ R191, R176, UR4, -R137.reuse ;  /* 0x00000004b0bf7c23 */ /* 0x100fe20008010889 */
[C---:B------:R-:W-:Y:S03]  /*144e0*/  HMMA.16816.F32.BF16 R48, R128.reuse, R58, R48 ;  /* 0x0000003a8030723c */ /* 0x040fe60000041830 */
[--C-:B------:R-:W-:Y:S01]  /*144f0*/  FFMA.FTZ R176, R171, UR4, -R150.reuse ;  /* 0x00000004abb07c23 */ /* 0x100fe20008010896 */
[----:B------:R-:W-:Y:S01]  /*14500*/  FFMA.FTZ R188, R167, UR4, -R150 ;  /* 0x00000004a7bc7c23 */ /* 0x000fe20008010896 */
[----:B------:R-:W-:Y:S01]  /*14510*/  FFMA.FTZ R167, R164, UR4, -R137 ;  /* 0x00000004a4a77c23 */ /* 0x000fe20008010889 */
[C---:B------:R-:W-:Y:S02]  /*14520*/  HMMA.16816.F32.BF16 R52, R128.reuse, R64, R52 ;  /* 0x000000408034723c */ /* 0x040fe40000041834 */
[----:B------:R-:W-:Y:S03]  /*14530*/  MUFU.EX2 R120, R120 ;  /* 0x0000007800787308 */ /* 0x000fe60000000800 */
[C---:B------:R-:W-:Y:S01]  /*14540*/  FMUL.FTZ R58, R134.reuse, R78 ;  /* 0x0000004e863a7220 */ /* 0x040fe20000410000 */
[----:B------:R-:W-:Y:S01]  /*14550*/  FMUL.FTZ R59, R134, R79 ;  /* 0x0000004f863b7220 */ /* 0x000fe20000410000 */
[----:B------:R-:W-:Y:S01]  /*14560*/  FMUL.FTZ R64, R132, R68 ;  /* 0x0000004484407220 */ /* 0x000fe20000410000 */
[----:B------:R-:W4:Y:S04]  /*14570*/  LDSM.16.MT88.4 R76, [R225+0x10800] ;  /* 0x01080000e14c783b */ /* 0x000f280000004200 */
[----:B------:R-:W4:Y:S01]  /*14580*/  MUFU.EX2 R121, R121 ;  /* 0x0000007900797308 */ /* 0x000f220000000800 */
[C---:B-1----:R-:W-:Y:S01]  /*14590*/  F2FP.BF16.F32.PACK_AB R68, R109.reuse, R108 ;  /* 0x0000006c6d44723e */ /* 0x042fe200000010ff */
[----:B------:R-:W-:Y:S01]  /*145a0*/  FADD.FTZ R108, R108, R145 ;  /* 0x000000916c6c7221 */ /* 0x000fe20000010000 */
[C---:B------:R-:W-:Y:S03]  /*145b0*/  HMMA.16816.F32.BF16 R56, R128.reuse, R66, R56 ;  /* 0x000000428038723c */ /* 0x040fe60000041838 */
[----:B------:R-:W-:Y:S01]  /*145c0*/  FMUL.FTZ R65, R132, R69 ;  /* 0x0000004584417220 */ /* 0x000fe20000410000 */
[----:B---3--:R-:W-:Y:S01]  /*145d0*/  F2FP.BF16.F32.PACK_AB R69, R104, R105 ;  /* 0x000000696845723e */ /* 0x008fe200000010ff */
[----:B------:R-:W-:Y:S01]  /*145e0*/  FADD.FTZ R109, R109, R108 ;  /* 0x0000006c6d6d7221 */ /* 0x000fe20000010000 */
[C---:B--2---:R-:W-:Y:S01]  /*145f0*/  HMMA.16816.F32.BF16 R60, R128.reuse, R88, R60 ;  /* 0x00000058803c723c */ /* 0x044fe2000004183c */
[----:B------:R-:W1:Y:S04]  /*14600*/  MUFU.EX2 R168, R168 ;  /* 0x000000a800a87308 */ /* 0x000e680000000800 */
[C---:B------:R-:W-:Y:S01]  /*14610*/  FMUL.FTZ R66, R134.reuse, R70 ;  /* 0x0000004686427220 */ /* 0x040fe20000410000 */
[----:B------:R-:W-:Y:S01]  /*14620*/  FMUL.FTZ R67, R134, R71 ;  /* 0x0000004786437220 */ /* 0x000fe20000410000 */
[----:B-----5:R-:W-:Y:S01]  /*14630*/  F2FP.BF16.F32.PACK_AB R71, R106, R107 ;  /* 0x0000006b6a47723e */ /* 0x020fe200000010ff */
[--C-:B------:R-:W-:Y:S03]  /*14640*/  FFMA.FTZ R164, R159, UR4, -R150.reuse ;  /* 0x000000049fa47c23 */ /* 0x100fe60008010896 */
[----:B------:R-:W-:Y:S01]  /*14650*/  MUFU.EX2 R170, R170 ;  /* 0x000000aa00aa7308 */ /* 0x000fe20000000800 */
[----:B------:R-:W-:Y:S01]  /*14660*/  F2FP.BF16.F32.PACK_AB R70, R111, R110 ;  /* 0x0000006e6f46723e */ /* 0x000fe200000010ff */
[--C-:B------:R-:W-:Y:S01]  /*14670*/  FFMA.FTZ R159, R156, UR4, -R137.reuse ;  /* 0x000000049c9f7c23 */ /* 0x100fe20008010889 */
[----:B------:R-:W-:Y:S01]  /*14680*/  HMMA.16816.F32.BF16 R64, R128, R90, R64 ;  /* 0x0000005a8040723c */ /* 0x000fe20000041840 */
[----:B------:R-:W-:Y:S02]  /*14690*/  LDSM.16.MT88.4 R88, [R221+0x10800] ;  /* 0x01080000dd58783b */ /* 0x000fe40000004200 */
[--C-:B------:R-:W-:Y:S04]  /*146a0*/  FFMA.FTZ R171, R160, UR4, -R137.reuse ;  /* 0x00000004a0ab7c23 */ /* 0x100fe80008010889 */
[----:B------:R-:W2:Y:S01]  /*146b0*/  MUFU.EX2 R175, R175 ;  /* 0x000000af00af7308 */ /* 0x000ea20000000800 */
[--C-:B------:R-:W-:Y:S01]  /*146c0*/  FFMA.FTZ R160, R165, UR4, -R150.reuse ;  /* 0x00000004a5a07c23 */ /* 0x100fe20008010896 */
[C---:B----4-:R-:W-:Y:S05]  /*146d0*/  HMMA.16816.F32.BF16 R4, R68.reuse, R80, R4 ;  /* 0x000000504404723c */ /* 0x050fea0000041804 */
[--C-:B------:R-:W-:Y:S01]  /*146e0*/  FFMA.FTZ R165, R152, UR4, -R137.reuse ;  /* 0x0000000498a57c23 */ /* 0x100fe20008010889 */
[C---:B------:R-:W-:Y:S01]  /*146f0*/  HMMA.16816.F32.BF16 R8, R68.reuse, R82, R8 ;  /* 0x000000524408723c */ /* 0x040fe20000041808 */
[----:B------:R-:W3:Y:S01]  /*14700*/  LDSM.16.MT88.4 R80, [R223+0x10800] ;  /* 0x01080000df50783b */ /* 0x000ee20000004200 */
[----:B------:R-:W-:Y:S03]  /*14710*/  MUFU.EX2 R179, R179 ;  /* 0x000000b300b37308 */ /* 0x000fe60000000800 */
[--C-:B------:R-:W-:Y:S01]  /*14720*/  FFMA.FTZ R152, R157, UR4, -R150.reuse ;  /* 0x000000049d987c23 */ /* 0x100fe20008010896 */
[C---:B------:R-:W-:Y:S06]  /*14730*/  HMMA.16816.F32.BF16 R12, R68.reuse, R84, R12 ;  /* 0x00000054440c723c */ /* 0x040fec000004180c */
[----:B------:R-:W4:Y:S01]  /*14740*/  MUFU.EX2 R172, R172 ;  /* 0x000000ac00ac7308 */ /* 0x000f220000000800 */
[--C-:B------:R-:W-:Y:S01]  /*14750*/  FFMA.FTZ R156, R135, UR4, -R150.reuse ;  /* 0x00000004879c7c23 */ /* 0x100fe20008010896 */
[C---:B------:R-:W-:Y:S01]  /*14760*/  HMMA.16816.F32.BF16 R16, R68.reuse, R86, R16 ;  /* 0x000000564410723c */ /* 0x040fe20000041810 */
[----:B------:R-:W5:Y:S02]  /*14770*/  LDSM.16.MT88.4 R84, [R222+0x10800] ;  /* 0x01080000de54783b */ /* 0x000f640000004200 */
[----:B------:R-:W-:Y:S03]  /*14780*/  FFMA.FTZ R150, R133, UR4, -R150 ;  /* 0x0000000485967c23 */ /* 0x000fe60008010896 */
[C---:B------:R-:W-:Y:S02]  /*14790*/  HMMA.16816.F32.BF16 R20, R68.reuse, R92, R20 ;  /* 0x0000005c4414723c */ /* 0x040fe40000041814 */
[----:B------:R-:W-:Y:S03]  /*147a0*/  MUFU.EX2 R174, R174 ;  /* 0x000000ae00ae7308 */ /* 0x000fe60000000800 */
[----:B------:R-:W-:Y:S01]  /*147b0*/  FFMA.FTZ R137, R140, UR4, -R137 ;  /* 0x000000048c897c23 */ /* 0x000fe20008010889 */
[C---:B------:R-:W-:Y:S01]  /*147c0*/  HMMA.16816.F32.BF16 R24, R68.reuse, R94, R24 ;  /* 0x0000005e4418723c */ /* 0x040fe20000041818 */
[----:B------:R-:W1:Y:S05]  /*147d0*/  LDSM.16.MT88.4 R92, [R225+0xd000] ;  /* 0x00d00000e15c783b */ /* 0x000e6a0000004200 */
[----:B------:R-:W4:Y:S01]  /*147e0*/  MUFU.EX2 R181, R181 ;  /* 0x000000b500b57308 */ /* 0x000f220000000800 */
[----:B------:R-:W-:Y:S01]  /*147f0*/  FADD.FTZ R105, R105, R146 ;  /* 0x0000009269697221 */ /* 0x000fe20000010000 */
[C---:B------:R-:W-:Y:S08]  /*14800*/  HMMA.16816.F32.BF16 R28, R68.reuse, R72, R28 ;  /* 0x00000048441c723c */ /* 0x040ff0000004181c */
[----:B------:R-:W-:Y:S01]  /*14810*/  MUFU.EX2 R183, R183 ;  /* 0x000000b700b77308 */ /* 0x000fe20000000800 */
[C---:B------:R-:W-:Y:S03]  /*14820*/  HMMA.16816.F32.BF16 R32, R68.reuse, R74, R32 ;  /* 0x0000004a4420723c */ /* 0x040fe60000041820 */
[----:B------:R-:W-:Y:S03]  /*14830*/  F2FP.BF16.F32.PACK_AB R73, R113, R114 ;  /* 0x000000727149723e */ /* 0x000fe600000010ff */
[C---:B------:R-:W-:Y:S03]  /*14840*/  HMMA.16816.F32.BF16 R36, R68.reuse, R76, R36 ;  /* 0x0000004c4424723c */ /* 0x040fe60000041824 */
[----:B------:R-:W4:Y:S02]  /*14850*/  MUFU.EX2 R180, R180 ;  /* 0x000000b400b47308 */ /* 0x000f240000000800 */
        /* <DEDUP_REMOVED lines=11> */
[C---:B-----5:R-:W-:Y:S06]  /*14910*/  HMMA.16816.F32.BF16 R52, R68.reuse, R84, R52 ;  /* 0x000000544434723c */ /* 0x060fec0000041834 */
[----:B------:R-:W-:Y:S01]  /*14920*/  MUFU.EX2 R189, R189 ;  /* 0x000000bd00bd7308 */ /* 0x000fe20000000800 */
[----:B------:R-:W-:Y:S01]  /*14930*/  FADD.FTZ R107, R107, R104 ;  /* 0x000000686b6b7221 */ /* 0x000fe20000010000 */
[C---:B------:R-:W-:Y:S01]  /*14940*/  HMMA.16816.F32.BF16 R56, R68.reuse, R86, R56 ;  /* 0x000000564438723c */ /* 0x040fe20000041838 */
[----:B------:R-:W-:Y:S02]  /*14950*/  LDSM.16.MT88.4 R84, [R223+0x11000] ;  /* 0x01100000df54783b */ /* 0x000fe40000004200 */
[----:B------:R-:W-:Y:S03]  /*14960*/  FADD.FTZ R107, R106, R107 ;  /* 0x0000006b6a6b7221 */ /* 0x000fe60000010000 */
[C---:B------:R-:W-:Y:S02]  /*14970*/  HMMA.16816.F32.BF16 R60, R68.reuse, R88, R60 ;  /* 0x00000058443c723c */ /* 0x040fe4000004183c */
[----:B------:R-:W5:Y:S03]  /*14980*/  MUFU.EX2 R186, R186 ;  /* 0x000000ba00ba7308 */ /* 0x000f660000000800 */
[----:B------:R-:W-:Y:S01]  /*14990*/  FADD.FTZ R114, R114, R107 ;  /* 0x0000006b72727221 */ /* 0x000fe20000010000 */
[----:B------:R-:W-:Y:S01]  /*149a0*/  HMMA.16816.F32.BF16 R64, R68, R90, R64 ;  /* 0x0000005a4440723c */ /* 0x000fe20000041840 */
[----:B------:R-:W4:Y:S05]  /*149b0*/  LDSM.16.MT88.4 R68, [R225+0x11000] ;  /* 0x01100000e144783b */ /* 0x000f2a0000004200 */
[----:B------:R-:W-:Y:S01]  /*149c0*/  MUFU.EX2 R178, R178 ;  /* 0x000000b200b27308 */ /* 0x000fe20000000800 */
[----:B------:R-:W-:Y:S01]  /*149d0*/  FADD.FTZ R114, R113, R114 ;  /* 0x0000007271727221 */ /* 0x000fe20000010000 */
[C---:B-1----:R-:W-:Y:S01]  /*149e0*/  HMMA.16816.F32.BF16 R4, R72.reuse, R92, R4 ;  /* 0x0000005c4804723c */ /* 0x042fe20000041804 */
[----:B------:R-:W1:Y:S07]  /*149f0*/  LDSM.16.MT88.4 R88, [R222+0x11000] ;  /* 0x01100000de58783b */ /* 0x000e6e0000004200 */
[----:B------:R-:W5:Y:S01]  /*14a00*/  MUFU.EX2 R191, R191 ;  /* 0x000000bf00bf7308 */ /* 0x000f620000000800 */
[C---:B------:R-:W-:Y:S01]  /*14a10*/  HMMA.16816.F32.BF16 R8, R72.reuse, R94, R8 ;  /* 0x0000005e4808723c */ /* 0x040fe20000041808 */
[----:B------:R-:W5:Y:S05]  /*14a20*/  LDSM.16.MT88.4 R92, [R221+0x11000] ;  /* 0x01100000dd5c783b */ /* 0x000f6a0000004200 */
[C---:B------:R-:W-:Y:S03]  /*14a30*/  HMMA.16816.F32.BF16 R12, R72.reuse, R96, R12 ;  /* 0x00000060480c723c */ /* 0x040fe6000004180c */
[----:B------:R-:W-:Y:S02]  /*14a40*/  MUFU.EX2 R160, R160 ;  /* 0x000000a000a07308 */ /* 0x000fe40000000800 */
[----:B------:R-:W-:Y:S01]  /*14a50*/  FADD.FTZ R115, R115, R114 ;  /* 0x0000007273737221 */ /* 0x000fe20000010000 */
[C---:B------:R-:W-:Y:S01]  /*14a60*/  HMMA.16816.F32.BF16 R16, R72.reuse, R98, R16 ;  /* 0x000000624810723c */ /* 0x040fe20000041810 */
[----:B------:R-:W-:Y:S06]  /*14a70*/  LDSM.16.MT88.4 R96, [R223+0xe000] ;  /* 0x00e00000df60783b */ /* 0x000fec0000004200 */
[----:B------:R-:W-:Y:S01]  /*14a80*/  MUFU.EX2 R163, R163 ;  /* 0x000000a300a37308 */ /* 0x000fe20000000800 */
[----:B------:R-:W-:Y:S01]  /*14a90*/  FADD.FTZ R115, R112, R115 ;  /* 0x0000007370737221 */ /* 0x000fe20000010000 */
[C---:B--2---:R-:W-:Y:S08]  /*14aa0*/  HMMA.16816.F32.BF16 R20, R72.reuse, R76, R20 ;  /* 0x0000004c4814723c */ /* 0x044ff00000041814 */
[----:B------:R-:W-:Y:S01]  /*14ab0*/  MUFU.EX2 R161, R161 ;  /* 0x000000a100a17308 */ /* 0x000fe20000000800 */
[C---:B------:R-:W-:Y:S01]  /*14ac0*/  HMMA.16816.F32.BF16 R24, R72.reuse, R78, R24 ;  /* 0x0000004e4818723c */ /* 0x040fe20000041818 */
[----:B------:R-:W2:Y:S05]  /*14ad0*/  LDSM.16.MT88.4 R76, [R225+0xd800] ;  /* 0x00d80000e14c783b */ /* 0x000eaa0000004200 */
[C---:B---3--:R-:W-:Y:S03]  /*14ae0*/  HMMA.16816.F32.BF16 R28, R72.reuse, R80, R28 ;  /* 0x00000050481c723c */ /* 0x048fe6000004181c */
[----:B------:R-:W-:Y:S03]  /*14af0*/  MUFU.EX2 R164, R164 ;  /* 0x000000a400a47308 */ /* 0x000fe60000000800 */
[C---:B------:R-:W-:Y:S01]  /*14b00*/  HMMA.16816.F32.BF16 R32, R72.reuse, R82, R32 ;  /* 0x000000524820723c */ /* 0x040fe20000041820 */
[----:B------:R-:W3:Y:S06]  /*14b10*/  LDSM.16.MT88.4 R80, [R223+0xd800] ;  /* 0x00d80000df50783b */ /* 0x000eec0000004200 */
[----:B------:R-:W-:Y:S01]  /*14b20*/  MUFU.EX2 R158, R158 ;  /* 0x0000009e009e7308 */ /* 0x000fe20000000800 */
[C---:B----4-:R-:W-:Y:S09]  /*14b30*/  HMMA.16816.F32.BF16 R36, R72.reuse, R68, R36 ;  /* 0x000000444824723c */ /* 0x050ff20000041824 */
[----:B------:R-:W-:Y:S01]  /*14b40*/  MUFU.EX2 R159, R159 ;  /* 0x0000009f009f7308 */ /* 0x000fe20000000800 */
[C---:B------:R-:W-:Y:S03]  /*14b50*/  HMMA.16816.F32.BF16 R40, R72.reuse, R70, R40 ;  /* 0x000000464828723c */ /* 0x040fe60000041828 */
[----:B------:R-:W-:Y:S03]  /*14b60*/  F2FP.BF16.F32.PACK_AB R69, R177, R168 ;  /* 0x000000a8b145723e */ /* 0x000fe600000010ff */
[C---:B------:R-:W-:Y:S03]  /*14b70*/  HMMA.16816.F32.BF16 R44, R72.reuse, R84, R44 ;  /* 0x00000054482c723c */ /* 0x040fe6000004182c */
        /* <DEDUP_REMOVED lines=9> */
[----:B------:R-:W-:Y:S01]  /*14c10*/  LDSM.16.MT88.4 R88, [R223+0x11800] ;  /* 0x01180000df58783b */ /* 0x000fe20000004200 */
[----:B------:R-:W-:Y:S03]  /*14c20*/  MUFU.EX2 R173, R173 ;  /* 0x000000ad00ad7308 */ /* 0x000fe60000000800 */
[----:B------:R-:W-:Y:S01]  /*14c30*/  FADD.FTZ R168, R168, R115 ;  /* 0x00000073a8a87221 */ /* 0x000fe20000010000 */
[C---:B-----5:R-:W-:Y:S06]  /*14c40*/  HMMA.16816.F32.BF16 R60, R72.reuse, R92, R60 ;  /* 0x0000005c483c723c */ /* 0x060fec000004183c */
[----:B------:R-:W-:Y:S01]  /*14c50*/  MUFU.EX2 R176, R176 ;  /* 0x000000b000b07308 */ /* 0x000fe20000000800 */
[----:B------:R-:W-:Y:S01]  /*14c60*/  FADD.FTZ R177, R177, R168 ;  /* 0x000000a8b1b17221 */ /* 0x000fe20000010000 */
[----:B------:R-:W-:Y:S01]  /*14c70*/  HMMA.16816.F32.BF16 R64, R72, R94, R64 ;  /* 0x0000005e4840723c */ /* 0x000fe20000041840 */
[----:B------:R-:W1:Y:S02]  /*14c80*/  LDSM.16.MT88.4 R72, [R221+0xd800] ;  /* 0x00d80000dd48783b */ /* 0x000e640000004200 */
[----:B------:R-:W-:Y:S03]  /*14c90*/  FADD.FTZ R170, R170, R177 ;  /* 0x000000b1aaaa7221 */ /* 0x000fe60000010000 */
[C---:B--2---:R-:W-:Y:S02]  /*14ca0*/  HMMA.16816.F32.BF16 R4, R68.reuse, R76, R4 ;  /* 0x0000004c4404723c */ /* 0x044fe40000041804 */
[----:B------:R-:W-:Y:S01]  /*14cb0*/  MUFU.EX2 R169, R169 ;  /* 0x000000a900a97308 */ /* 0x000fe20000000800 */
[----:B------:R-:W-:Y:S02]  /*14cc0*/  LDSM.16.MT88.4 R92, [R221+0x11800] ;  /* 0x01180000dd5c783b */ /* 0x000fe40000004200 */
[----:B------:R-:W-:Y:S01]  /*14cd0*/  FADD.FTZ R170, R175, R170 ;  /* 0x000000aaafaa7221 */ /* 0x000fe20000010000 */
[C---:B------:R-:W-:Y:S06]  /*14ce0*/  HMMA.16816.F32.BF16 R8, R68.reuse, R78, R8 ;  /* 0x0000004e4408723c */ /* 0x040fec0000041808 */
[----:B------:R-:W-:Y:S01]  /*14cf0*/  MUFU.EX2 R188, R188 ;  /* 0x000000bc00bc7308 */ /* 0x000fe20000000800 */
[----:B------:R-:W2:Y:S01]  /*14d00*/  LDSM.16.MT88.4 R76, [R225+0x11800] ;  /* 0x01180000e14c783b */ /* 0x000ea20000004200 */
[C---:B---3--:R-:W-:Y:S08]  /*14d10*/  HMMA.16816.F32.BF16 R12, R68.reuse, R80, R12 ;  /* 0x00000050440c723c */ /* 0x048ff0000004180c */
        /* <DEDUP_REMOVED lines=11> */
[----:B------:R-:W-:Y:S01]  /*14dd0*/  F2FP.BF16.F32.PACK_AB R73, R180, R183 ;  /* 0x000000b7b449723e */ /* 0x000fe200000010ff */
[----:B------:R-:W-:Y:S03]  /*14de0*/  FADD.FTZ R183, R183, R170 ;  /* 0x000000aab7b77221 */ /* 0x000fe60000010000 */
[----:B------:R-:W-:Y:S02]  /*14df0*/  F2FP.BF16.F32.PACK_AB R75, R187, R182 ;  /* 0x000000b6bb4b723e */ /* 0x000fe400000010ff */
[----:B------:R-:W-:Y:S01]  /*14e00*/  MUFU.EX2 R152, R152 ;  /* 0x0000009800987308 */ /* 0x000fe20000000800 */
[C---:B--2---:R-:W-:Y:S03]  /*14e10*/  HMMA.16816.F32.BF16 R36, R68.reuse, R76, R36 ;  /* 0x0000004c4424723c */ /* 0x044fe60000041824 */
[----:B------:R-:W-:Y:S01]  /*14e20*/  F2FP.BF16.F32.PACK_AB R72, R186, R189 ;  /* 0x000000bdba48723e */ /* 0x000fe200000010ff */
[----:B------:R-:W-:Y:S01]  /*14e30*/  FADD.FTZ R183, R180, R183 ;  /* 0x000000b7b4b77221 */ /* 0x000fe20000010000 */
[----:B------:R-:W-:Y:S01]  /*14e40*/  F2FP.BF16.F32.PACK_AB R74, R191, R178 ;  /* 0x000000b2bf4a723e */ /* 0x000fe200000010ff */
[C---:B------:R-:W-:Y:S01]  /*14e50*/  HMMA.16816.F32.BF16 R40, R68.reuse, R78, R40 ;  /* 0x0000004e4428723c */ /* 0x040fe20000041828 */
[----:B------:R-:W1:Y:S02]  /*14e60*/  LDSM.16.MT88.4 R76, [R221+0xe000] ;  /* 0x00e00000dd4c783b */ /* 0x000e640000004200 */
[----:B------:R-:W2:Y:S02]  /*14e70*/  MUFU.EX2 R149, R149 ;  /* 0x0000009500957308 */ /* 0x000ea40000000800 */
[----:B------:R-:W-:Y:S01]  /*14e80*/  FADD.FTZ R182, R182, R183 ;  /* 0x000000b7b6b67221 */ /* 0x000fe20000010000 */
[C---:B------:R-:W-:Y:S07]  /*14e90*/  HMMA.16816.F32.BF16 R44, R68.reuse, R88, R44 ;  /* 0x00000058442c723c */ /* 0x040fee000004182c */
[----:B------:R-:W-:Y:S01]  /*14ea0*/  MUFU.EX2 R156, R156 ;  /* 0x0000009c009c7308 */ /* 0x000fe20000000800 */
[----:B------:R-:W-:Y:S01]  /*14eb0*/  FADD.FTZ R182, R187, R182 ;  /* 0x000000b6bbb67221 */ /* 0x000fe20000010000 */
[C---:B------:R-:W-:Y:S01]  /*14ec0*/  HMMA.16816.F32.BF16 R48, R68.reuse, R90, R48 ;  /* 0x0000005a4430723c */ /* 0x040fe20000041830 */
[----:B------:R-:W-:Y:S05]  /*14ed0*/  LDSM.16.MT88.4 R88, [R221+0x12000] ;  /* 0x01200000dd58783b */ /* 0x000fea0000004200 */
[C---:B---3--:R-:W-:Y:S02]  /*14ee0*/  HMMA.16816.F32.BF16 R52, R68.reuse, R80, R52 ;  /* 0x000000504434723c */ /* 0x048fe40000041834 */
[----:B------:R-:W3:Y:S03]  /*14ef0*/  MUFU.EX2 R151, R150 ;  /* 0x0000009600977308 */ /* 0x000ee60000000800 */
[----:B--2---:R-:W-:Y:S01]  /*14f00*/  F2FP.BF16.F32.PACK_AB R133, R149, R152 ;  /* 0x000000989585723e */ /* 0x004fe200000010ff */
[C---:B------:R-:W-:Y:S01]  /*14f10*/  HMMA.16816.F32.BF16 R56, R68.reuse, R82, R56 ;  /* 0x000000524438723c */ /* 0x040fe20000041838 */
[----:B------:R-:W-:Y:S05]  /*14f20*/  LDSM.16.MT88.4 R80, [R223+0x12000] ;  /* 0x01200000df50783b */ /* 0x000fea0000004200 */
[----:B------:R-:W-:Y:S01]  /*14f30*/  MUFU.EX2 R144, R144 ;  /* 0x0000009000907308 */ /* 0x000fe20000000800 */
[C---:B------:R-:W-:Y:S09]  /*14f40*/  HMMA.16816.F32.BF16 R60, R68.reuse, R92, R60 ;  /* 0x0000005c443c723c */ /* 0x040ff2000004183c */
[----:B------:R-:W2:Y:S01]  /*14f50*/  MUFU.EX2 R143, R143 ;  /* 0x0000008f008f7308 */ /* 0x000ea20000000800 */
[----:B------:R-:W-:Y:S01]  /*14f60*/  HMMA.16816.F32.BF16 R64, R68, R94, R64 ;  /* 0x0000005e4440723c */ /* 0x000fe20000041840 */
[----:B------:R-:W5:Y:S02]  /*14f70*/  LDSM.16.MT88.4 R68, [R225+0x12000] ;  /* 0x01200000e144783b */ /* 0x000f640000004200 */
[----:B---3--:R-:W-:Y:S03]  /*14f80*/  F2FP.BF16.F32.PACK_AB R135, R151, R156 ;  /* 0x0000009c9787723e */ /* 0x008fe600000010ff */
[C---:B----4-:R-:W-:Y:S03]  /*14f90*/  HMMA.16816.F32.BF16 R4, R72.reuse, R84, R4 ;  /* 0x000000544804723c */ /* 0x050fe60000041804 */
[----:B------:R-:W-:Y:S01]  /*14fa0*/  MUFU.EX2 R141, R141 ;  /* 0x0000008d008d7308 */ /* 0x000fe20000000800 */
[----:B------:R-:W-:Y:S02]  /*14fb0*/  LDSM.16.MT88.4 R92, [R223+0xe800] ;  /* 0x00e80000df5c783b */ /* 0x000fe40000004200 */
[C---:B------:R-:W-:Y:S07]  /*14fc0*/  HMMA.16816.F32.BF16 R8, R72.reuse, R86, R8 ;  /* 0x000000564808723c */ /* 0x040fee0000041808 */
[----:B------:R-:W3:Y:S01]  /*14fd0*/  MUFU.EX2 R140, R137 ;  /* 0x00000089008c7308 */ /* 0x000ee20000000800 */
[----:B------:R-:W4:Y:S01]  /*14fe0*/  LDSM.16.MT88.4 R84, [R222+0x12000] ;  /* 0x01200000de54783b */ /* 0x000f220000004200 */
[C---:B------:R-:W-:Y:S03]  /*14ff0*/  HMMA.16816.F32.BF16 R12, R72.reuse, R96, R12 ;  /* 0x00000060480c723c */ /* 0x040fe6000004180c */
[----:B--2---:R-:W-:Y:S03]  /*15000*/  F2FP.BF16.F32.PACK_AB R132, R143, R144 ;  /* 0x000000908f84723e */ /* 0x004fe600000010ff */
[C---:B------:R-:W-:Y:S01]  /*15010*/  HMMA.16816.F32.BF16 R16, R72.reuse, R98, R16 ;  /* 0x000000624810723c */ /* 0x040fe20000041810 */
[----:B------:R-:W-:Y:S05]  /*15020*/  LDSM.16.MT88.4 R96, [R222+0xe800] ;  /* 0x00e80000de60783b */ /* 0x000fea0000004200 */
[C---:B------:R-:W-:Y:S05]  /*15030*/  HMMA.16816.F32.BF16 R20, R72.reuse, R100, R20 ;  /* 0x000000644814723c */ /* 0x040fea0000041814 */
[----:B---3--:R-:W-:Y:S01]  /*15040*/  F2FP.BF16.F32.PACK_AB R134, R140, R141 ;  /* 0x0000008d8c86723e */ /* 0x008fe200000010ff */
[C---:B------:R-:W-:Y:S01]  /*15050*/  HMMA.16816.F32.BF16 R24, R72.reuse, R102, R24 ;  /* 0x000000664818723c */ /* 0x040fe20000041818 */
[----:B------:R-:W-:Y:S04]  /*15060*/  LDSM.16.MT88.4 R100, [R221+0xe800] ;  /* 0x00e80000dd64783b */ /* 0x000fe80000004200 */
[----:B------:R-:W-:Y:S01]  /*15070*/  MOV R137, R2 ;  /* 0x0000000200897202 */ /* 0x000fe20000000f00 */
[C---:B-1----:R-:W-:Y:S06]  /*15080*/  HMMA.16816.F32.BF16 R28, R72.reuse, R76, R28 ;  /* 0x0000004c481c723c */ /* 0x042fec000004181c */
[C---:B------:R-:W-:Y:S01]  /*15090*/  HMMA.16816.F32.BF16 R32, R72.reuse, R78, R32 ;  /* 0x0000004e4820723c */ /* 0x040fe20000041820 */
[----:B------:R-:W1:Y:S05]  /*150a0*/  LDSM.16.MT88.4 R76, [R225+0xe800] ;  /* 0x00e80000e14c783b */ /* 0x000e6a0000004200 */
[C---:B-----5:R-:W-:Y:S06]  /*150b0*/  HMMA.16816.F32.BF16 R36, R72.reuse, R68, R36 ;  /* 0x000000444824723c */ /* 0x060fec0000041824 */
[C---:B------:R-:W-:Y:S05]  /*150c0*/  HMMA.16816.F32.BF16 R40, R72.reuse, R70, R40 ;  /* 0x000000464828723c */ /* 0x040fea0000041828 */
[----:B------:R-:W-:Y:S01]  /*150d0*/  F2FP.BF16.F32.PACK_AB R69, R176, R173 ;  /* 0x000000adb045723e */ /* 0x000fe200000010ff */
[C---:B------:R-:W-:Y:S05]  /*150e0*/  HMMA.16816.F32.BF16 R44, R72.reuse, R80, R44 ;  /* 0x00000050482c723c */ /* 0x040fea000004182c */
[----:B------:R-:W-:Y:S01]  /*150f0*/  F2FP.BF16.F32.PACK_AB R71, R188, R169 ;  /* 0x000000a9bc47723e */ /* 0x000fe200000010ff */
[C---:B------:R-:W-:Y:S01]  /*15100*/  HMMA.16816.F32.BF16 R48, R72.reuse, R82, R48 ;  /* 0x000000524830723c */ /* 0x040fe20000041830 */
[----:B------:R-:W2:Y:S04]  /*15110*/  LDSM.16.MT88.4 R80, [R225+0x12800] ;  /* 0x01280000e150783b */ /* 0x000ea80000004200 */
        /* <DEDUP_REMOVED lines=15> */
[----:B------:R-:W1:Y:S01]  /*15210*/  LDSM.16.MT88.4 R76, [R222+0x12800] ;  /* 0x01280000de4c783b */ /* 0x000e620000004200 */
[C---:B------:R-:W-:Y:S06]  /*15220*/  HMMA.16816.F32.BF16 R12, R68.reuse, R92, R12 ;  /* 0x0000005c440c723c */ /* 0x040fec000004180c */
[C---:B------:R-:W-:Y:S01]  /*15230*/  HMMA.16816.F32.BF16 R16, R68.reuse, R94, R16 ;  /* 0x0000005e4410723c */ /* 0x040fe20000041810 */
[----:B------:R-:W-:Y:S05]  /*15240*/  LDSM.16.MT88.4 R92, [R225+0x13800] ;  /* 0x01380000e15c783b */ /* 0x000fea0000004200 */
[C---:B------:R-:W-:Y:S06]  /*15250*/  HMMA.16816.F32.BF16 R20, R68.reuse, R96, R20 ;  /* 0x000000604414723c */ /* 0x040fec0000041814 */
[C---:B------:R-:W-:Y:S06]  /*15260*/  HMMA.16816.F32.BF16 R24, R68.reuse, R98, R24 ;  /* 0x000000624418723c */ /* 0x040fec0000041818 */
[C---:B------:R-:W-:Y:S06]  /*15270*/  HMMA.16816.F32.BF16 R28, R68.reuse, R100, R28 ;  /* 0x00000064441c723c */ /* 0x040fec000004181c */
[C---:B------:R-:W-:Y:S01]  /*15280*/  HMMA.16816.F32.BF16 R32, R68.reuse, R102, R32 ;  /* 0x000000664420723c */ /* 0x040fe20000041820 */
[----:B------:R-:W-:Y:S05]  /*15290*/  LDSM.16.MT88.4 R100, [R221+0xf800] ;  /* 0x00f80000dd64783b */ /* 0x000fea0000004200 */
        /* <DEDUP_REMOVED lines=11> */
[----:B------:R-:W4:Y:S06]  /*15350*/  LDSM.16.MT88.4 R84, [R225+0x13000] ;  /* 0x01300000e154783b */ /* 0x000f2c0000004200 */
[C---:B------:R-:W-:Y:S01]  /*15360*/  F2FP.BF16.F32.PACK_AB R69, R163.reuse, R160 ;  /* 0x000000a0a345723e */ /* 0x040fe200000010ff */
[----:B------:R-:W-:Y:S03]  /*15370*/  FADD.FTZ R160, R160, R169 ;  /* 0x000000a9a0a07221 */ /* 0x000fe60000010000 */
[C---:B------:R-:W-:Y:S01]  /*15380*/  F2FP.BF16.F32.PACK_AB R71, R164.reuse, R161 ;  /* 0x000000a1a447723e */ /* 0x040fe200000010ff */
[----:B------:R-:W-:Y:S01]  /*15390*/  FADD.FTZ R160, R163, R160 ;  /* 0x000000a0a3a07221 */ /* 0x000fe20000010000 */
[----:B------:R-:W-:Y:S02]  /*153a0*/  F2FP.BF16.F32.PACK_AB R68, R159, R158 ;  /* 0x0000009e9f44723e */ /* 0x000fe400000010ff */
[----:B------:R-:W-:Y:S01]  /*153b0*/  F2FP.BF16.F32.PACK_AB R70, R165, R154 ;  /* 0x0000009aa546723e */ /* 0x000fe200000010ff */
[----:B------:R-:W-:Y:S04]  /*153c0*/  FADD.FTZ R161, R161, R160 ;  /* 0x000000a0a1a17221 */ /* 0x000fe80000010000 */
[----:B------:R-:W-:Y:S02]  /*153d0*/  FADD.FTZ R161, R164, R161 ;  /* 0x000000a1a4a17221 */ /* 0x000fe40000010000 */
[C---:B--2---:R-:W-:Y:S03]  /*153e0*/  HMMA.16816.F32.BF16 R4, R68.reuse, R80, R4 ;  /* 0x000000504404723c */ /* 0x044fe60000041804 */
[----:B------:R-:W-:Y:S03]  /*153f0*/  FADD.FTZ R152, R152, R161 ;  /* 0x000000a198987221 */ /* 0x000fe60000010000 */
[C---:B------:R-:W-:Y:S01]  /*15400*/  HMMA.16816.F32.BF16 R8, R68.reuse, R82, R8 ;  /* 0x000000524408723c */ /* 0x040fe20000041808 */
[----:B------:R-:W2:Y:S04]  /*15410*/  LDSM.16.MT88.4 R80, [R223+0x13000] ;  /* 0x01300000df50783b */ /* 0x000ea80000004200 */
[----:B------:R-:W-:Y:S01]  /*15420*/  FADD.FTZ R149, R149, R152 ;  /* 0x0000009895957221 */ /* 0x000fe20000010000 */
[C---:B------:R-:W-:Y:S05]  /*15430*/  HMMA.16816.F32.BF16 R12, R68.reuse, R88, R12 ;  /* 0x00000058440c723c */ /* 0x040fea000004180c */
[----:B------:R-:W-:Y:S01]  /*15440*/  FADD.FTZ R156, R156, R149 ;  /* 0x000000959c9c7221 */ /* 0x000fe20000010000 */
[C---:B------:R-:W-:Y:S05]  /*15450*/  HMMA.16816.F32.BF16 R16, R68.reuse, R90, R16 ;  /* 0x0000005a4410723c */ /* 0x040fea0000041810 */
[----:B------:R-:W-:Y:S01]  /*15460*/  FADD.FTZ R252, R151, R156 ;  /* 0x0000009c97fc7221 */ /* 0x000fe20000010000 */
[C---:B---3--:R-:W-:Y:S06]  /*15470*/  HMMA.16816.F32.BF16 R20, R68.reuse, R72, R20 ;  /* 0x000000484414723c */ /* 0x048fec0000041814 */
[C---:B------:R-:W-:Y:S01]  /*15480*/  HMMA.16816.F32.BF16 R24, R68.reuse, R74, R24 ;  /* 0x0000004a4418723c */ /* 0x040fe20000041818 */
[----:B------:R-:W3:Y:S05]  /*15490*/  LDSM.16.MT88.4 R72, [R222+0x13000] ;  /* 0x01300000de48783b */ /* 0x000eea0000004200 */
[C---:B-1----:R-:W-:Y:S06]  /*154a0*/  HMMA.16816.F32.BF16 R28, R68.reuse, R76, R28 ;  /* 0x0000004c441c723c */ /* 0x042fec000004181c */
[C---:B------:R-:W-:Y:S01]  /*154b0*/  HMMA.16816.F32.BF16 R32, R68.reuse, R78, R32 ;  /* 0x0000004e4420723c */ /* 0x040fe20000041820 */
[----:B------:R-:W1:Y:S05]  /*154c0*/  LDSM.16.MT88.4 R76, [R221+0x13000] ;  /* 0x01300000dd4c783b */ /* 0x000e6a0000004200 */
[C---:B----4-:R-:W-:Y:S06]  /*154d0*/  HMMA.16816.F32.BF16 R36, R68.reuse, R84, R36 ;  /* 0x000000544424723c */ /* 0x050fec0000041824 */
[C---:B------:R-:W-:Y:S01]  /*154e0*/  HMMA.16816.F32.BF16 R40, R68.reuse, R86, R40 ;  /* 0x000000564428723c */ /* 0x040fe20000041828 */
[----:B------:R-:W-:Y:S05]  /*154f0*/  LDSM.16.MT88.4 R84, [R223+0x13800] ;  /* 0x01380000df54783b */ /* 0x000fea0000004200 */
[C---:B--2---:R-:W-:Y:S06]  /*15500*/  HMMA.16816.F32.BF16 R44, R68.reuse, R80, R44 ;  /* 0x00000050442c723c */ /* 0x044fec000004182c */
[C---:B------:R-:W-:Y:S05]  /*15510*/  HMMA.16816.F32.BF16 R48, R68.reuse, R82, R48 ;  /* 0x000000524430723c */ /* 0x040fea0000041830 */
[----:B------:R-:W-:Y:S01]  /*15520*/  FADD.FTZ R80, R110, R109 ;  /* 0x0000006d6e507221 */ /* 0x000fe20000010000 */
[C---:B---3--:R-:W-:Y:S05]  /*15530*/  HMMA.16816.F32.BF16 R52, R68.reuse, R72, R52 ;  /* 0x000000484434723c */ /* 0x048fea0000041834 */
[----:B------:R-:W-:Y:S01]  /*15540*/  FADD.FTZ R80, R111, R80 ;  /* 0x000000506f507221 */ /* 0x000fe20000010000 */
[C---:B------:R-:W-:Y:S01]  /*15550*/  HMMA.16816.F32.BF16 R56, R68.reuse, R74, R56 ;  /* 0x0000004a4438723c */ /* 0x040fe20000041838 */
[----:B------:R-:W2:Y:S04]  /*15560*/  LDSM.16.MT88.4 R108, [R222+0xf800] ;  /* 0x00f80000de6c783b */ /* 0x000ea80000004200 */
[----:B------:R-:W-:Y:S01]  /*15570*/  FADD.FTZ R73, R123, R80 ;  /* 0x000000507b497221 */ /* 0x000fe20000010000 */
[C---:B-1----:R-:W-:Y:S05]  /*15580*/  HMMA.16816.F32.BF16 R60, R68.reuse, R76, R60 ;  /* 0x0000004c443c723c */ /* 0x042fea000004183c */
[----:B------:R-:W-:Y:S01]  /*15590*/  FADD.FTZ R73, R122, R73 ;  /* 0x000000497a497221 */ /* 0x000fe20000010000 */
[----:B------:R-:W-:Y:S01]  /*155a0*/  HMMA.16816.F32.BF16 R64, R68, R78, R64 ;  /* 0x0000004e4440723c */ /* 0x000fe20000041840 */
[----:B------:R-:W1:Y:S04]  /*155b0*/  LDSM.16.MT88.4 R76, [R222+0x13800] ;  /* 0x01380000de4c783b */ /* 0x000e680000004200 */
[----:B------:R-:W-:Y:S01]  /*155c0*/  FADD.FTZ R120, R120, R73 ;  /* 0x0000004978787221 */ /* 0x000fe20000010000 */
[C---:B------:R-:W-:Y:S03]  /*155d0*/  HMMA.16816.F32.BF16 R128, R132.reuse, R124, R4 ;  /* 0x0000007c8480723c */ /* 0x040fe60000041804 */
[----:B------:R-:W3:Y:S02]  /*155e0*/  LDSM.16.MT88.4 R68, [R221+0x13800] ;  /* 0x01380000dd44783b */ /* 0x000ee40000004200 */
[----:B------:R-:W-:Y:S01]  /*155f0*/  FADD.FTZ R120, R121, R120 ;  /* 0x0000007879787221 */ /* 0x000fe20000010000 */
[C---:B------:R-:W-:Y:S05]  /*15600*/  HMMA.16816.F32.BF16 R124, R132.reuse, R126, R8 ;  /* 0x0000007e847c723c */ /* 0x040fea0000041808 */
[----:B------:R-:W-:Y:S02]  /*15610*/  FADD.FTZ R179, R179, R120 ;  /* 0x00000078b3b37221 */ /* 0x000fe40000010000 */
[C---:B------:R-:W-:Y:S04]  /*15620*/  HMMA.16816.F32.BF16 R120, R132.reuse, R116, R12 ;  /* 0x000000748478723c */ /* 0x040fe8000004180c */
[----:B------:R-:W-:Y:S02]  /*15630*/  FADD.FTZ R179, R172, R179 ;  /* 0x000000b3acb37221 */ /* 0x000fe40000010000 */
        /* <DEDUP_REMOVED lines=25> */
[----:B------:R-:W-:Y:S02]  /*157d0*/  FADD.FTZ R154, R154, R159 ;  /* 0x0000009f9a9a7221 */ /* 0x000fe40000010000 */
[----:B------:R-:W-:Y:S04]  /*157e0*/  MOV R132, R3 ;  /* 0x0000000300847202 */ /* 0x000fe80000000f00 */
[----:B------:R-:W-:Y:S04]  /*157f0*/  FADD.FTZ R165, R165, R154 ;  /* 0x0000009aa5a57221 */ /* 0x000fe80000010000 */
[----:B------:R-:W-:Y:S04]  /*15800*/  FADD.FTZ R144, R144, R165 ;  /* 0x000000a590907221 */ /* 0x000fe80000010000 */
[----:B------:R-:W-:Y:S04]  /*15810*/  FADD.FTZ R144, R143, R144 ;  /* 0x000000908f907221 */ /* 0x000fe80000010000 */
[----:B------:R-:W-:Y:S04]  /*15820*/  FADD.FTZ R141, R141, R144 ;  /* 0x000000908d8d7221 */ /* 0x000fe80000010000 */
[----:B------:R-:W-:Y:S01]  /*15830*/  FADD.FTZ R251, R140, R141 ;  /* 0x0000008d8cfb7221 */ /* 0x000fe20000010000 */
[----:B------:R-:W-:Y:S06]  /*15840*/  @P1 BRA `(.L_x_3826) ;  /* 0xffffffa400bc1947 */ /* 0x000fec000383ffff */
.L_x_3822:
[----:B------:R-:W1:Y:S01]  /*15850*/  SHFL.BFLY PT, R0, R251, 0x2, 0x1f ;  /* 0x0c401f00fb007f89 */ /* 0x000e6200000e0000 */
[----:B------:R-:W2:Y:S01]  /*15860*/  S2UR UR5, SR_CgaCtaId ;  /* 0x00000000000579c3 */ /* 0x000ea20000008800 */
[----:B------:R-:W-:Y:S01]  /*15870*/  MOV R9, 0x3f800000 ;  /* 0x3f80000000097802 */ /* 0x000fe20000000f00 */
[----:B------:R-:W-:Y:S01]  /*15880*/  UMOV UR4, 0x400 ;  /* 0x0000040000047882 */ /* 0x000fe20000000000 */
[----:B------:R-:W3:Y:S01]  /*15890*/  S2R R4, SR_TID.X ;  /* 0x0000000000047919 */ /* 0x000ee20000002100 */
[----:B------:R-:W-:Y:S01]  /*158a0*/  MOV R8, 0x3f800000 ;  /* 0x3f80000000087802 */ /* 0x000fe20000000f00 */
[----:B------:R-:W-:Y:S01]  /*158b0*/  BSSY B0, `(.L_x_3827) ;  /* 0x00000d5000007945 */ /* 0x000fe20003800000 */
[----:B------:R-:W4:Y:S02]  /*158c0*/  SHFL.BFLY PT, R5, R252, 0x2, 0x1f ;  /* 0x0c401f00fc057f89 */ /* 0x000f2400000e0000 */
[----:B------:R-:W5:Y:S01]  /*158d0*/  LDC.64 R20, c[0x0][0x2c0] ;  /* 0x0000b000ff147b82 */ /* 0x000f620000000a00 */
[----:B-1----:R-:W-:Y:S01]  /*158e0*/  FADD.FTZ R7, R0, R251 ;  /* 0x000000fb00077221 */ /* 0x002fe20000010000 */
[----:B--2---:R-:W-:-:S06]  /*158f0*/  ULEA UR5, UR5, UR4, 0x18 ;  /* 0x0000000405057291 */ /* 0x004fcc000f8ec03f */
[----:B------:R-:W1:Y:S01]  /*15900*/  S2UR UR4, SR_CTAID.Z ;  /* 0x00000000000479c3 */ /* 0x000e620000002700 */
[----:B------:R-:W2:Y:S01]  /*15910*/  SHFL.BFLY PT, R6, R7, 0x1, 0x1f ;  /* 0x0c201f0007067f89 */ /* 0x000ea200000e0000 */
[----:B----4-:R-:W-:Y:S01]  /*15920*/  FADD.FTZ R0, R5, R252 ;  /* 0x000000fc05007221 */ /* 0x010fe20000010000 */
[----:B---3--:R-:W-:-:S04]  /*15930*/  SHF.R.S32.HI R11, RZ, 0x1f, R4 ;  /* 0x0000001fff0b7819 */ /* 0x008fc80000011404 */
[----:B------:R-:W3:Y:S01]  /*15940*/  SHFL.BFLY PT, R5, R0, 0x1, 0x1f ;  /* 0x0c201f0000057f89 */ /* 0x000ee200000e0000 */
[----:B------:R-:W-:-:S04]  /*15950*/  LEA.HI R13, R11, R4, RZ, 0x2 ;  /* 0x000000040b0d7211 */ /* 0x000fc800078f10ff */
[--C-:B------:R-:W-:Y:S01]  /*15960*/  SHF.R.S32.HI R12, RZ, 0x2, R13.reuse ;  /* 0x00000002ff0c7819 */ /* 0x100fe2000001140d */
[----:B--2---:R-:W-:Y:S01]  /*15970*/  FADD.FTZ R6, R7, R6 ;  /* 0x0000000607067221 */ /* 0x004fe20000010000 */
[----:B------:R-:W-:Y:S02]  /*15980*/  SHF.R.S32.HI R7, RZ, 0x1f, R13 ;  /* 0x0000001fff077819 */ /* 0x000fe4000001140d */
[----:B------:R-:W-:Y:S02]  /*15990*/  LOP3.LUT R13, R13, 0x1ffffffc, RZ, 0xc0, !PT ;  /* 0x1ffffffc0d0d7812 */ /* 0x000fe400078ec0ff */
[----:B------:R-:W-:Y:S01]  /*159a0*/  LEA.HI R7, R7, R12, RZ, 0x3 ;  /* 0x0000000c07077211 */ /* 0x000fe200078f18ff */
[----:B------:R-:W-:Y:S01]  /*159b0*/  BAR.SYNC.DEFER_BLOCKING 0x0 ;  /* 0x0000000000007b1d */ /* 0x000fe20000010000 */
[----:B------:R-:W-:Y:S01]  /*159c0*/  FSETP.NE.FTZ.AND P4, PT, R6, RZ, PT ;  /* 0x000000ff0600720b */ /* 0x000fe20003f95000 */
[----:B---3--:R-:W-:Y:S01]  /*159d0*/  FADD.FTZ R5, R0, R5 ;  /* 0x0000000500057221 */ /* 0x008fe20000010000 */
[----:B------:R-:W-:-:S02]  /*159e0*/  LOP3.LUT R7, R7, 0xfffffff8, RZ, 0xc0, !PT ;  /* 0xfffffff807077812 */ /* 0x000fc400078ec0ff */
[-C--:B------:R-:W-:Y:S02]  /*159f0*/  LEA.HI R0, R11, R4.reuse, RZ, 0x5 ;  /* 0x000000040b007211 */ /* 0x080fe400078f28ff */
[----:B------:R-:W-:Y:S02]  /*15a00*/  IADD3 R7, R12, -R7, RZ ;  /* 0x800000070c077210 */ /* 0x000fe40007ffe0ff */
[----:B------:R-:W2:Y:S01]  /*15a10*/  S2R R12, SR_TID.X ;  /* 0x00000000000c7919 */ /* 0x000ea20000002100 */
[----:B------:R-:W-:Y:S02]  /*15a20*/  SHF.R.S32.HI R10, RZ, 0x5, R0 ;  /* 0x00000005ff0a7819 */ /* 0x000fe40000011400 */
[----:B------:R-:W-:Y:S02]  /*15a30*/  IADD3 R13, -R13, R4, RZ ;  /* 0x000000040d0d7210 */ /* 0x000fe40007ffe1ff */
[----:B------:R-:W-:Y:S01]  /*15a40*/  FSETP.NE.FTZ.AND P3, PT, R5, RZ, PT ;  /* 0x000000ff0500720b */ /* 0x000fe20003f75000 */
[----:B------:R-:W3:Y:S01]  /*15a50*/  @P4 MUFU.RCP R9, R6 ;  /* 0x0000000600094308 */ /* 0x000ee20000001000 */
[----:B------:R-:W-:-:S02]  /*15a60*/  LEA R10, R10, R13, 0x9 ;  /* 0x0000000d0a0a7211 */ /* 0x000fc400078e48ff */
[----:B------:R-:W-:Y:S02]  /*15a70*/  LEA.HI R11, R11, R4, RZ, 0x4 ;  /* 0x000000040b0b7211 */ /* 0x000fe400078f20ff */
[----:B------:R-:W-:Y:S02]  /*15a80*/  SHF.L.U32 R17, R7, 0x6, RZ ;  /* 0x0000000607117819 */ /* 0x000fe400000006ff */
[----:B------:R-:W-:Y:S01]  /*15a90*/  LOP3.LUT R19, R11, 0xfffffff0, RZ, 0xc0, !PT ;  /* 0xfffffff00b137812 */ /* 0x000fe200078ec0ff */
[----:B------:R-:W-:Y:S01]  /*15aa0*/  @P4 MUFU.LG2 R6, R6 ;  /* 0x0000000600064308 */ /* 0x000fe20000000c00 */
[----:B------:R-:W-:Y:S02]  /*15ab0*/  LOP3.LUT R17, R17, 0x1c0, RZ, 0xc0, !PT ;  /* 0x000001c011117812 */ /* 0x000fe400078ec0ff */
[----:B------:R-:W-:Y:S01]  /*15ac0*/  LOP3.LUT R15, R7, 0x1, RZ, 0xc0, !PT ;  /* 0x00000001070f7812 */ /* 0x000fe200078ec0ff */
[----:B------:R-:W4:Y:S01]  /*15ad0*/  @P3 LDC R23, c[0x0][0x2e8] ;  /* 0x0000ba00ff173b82 */ /* 0x000f220000000800 */
[----:B------:R-:W-:-:S02]  /*15ae0*/  LEA.HI R17, R17, R17, RZ, 0x1d ;  /* 0x0000001111117211 */ /* 0x000fc400078fe8ff */
[----:B------:R-:W-:Y:S01]  /*15af0*/  ISETP.NE.U32.AND P0, PT, R15, 0x1, PT ;  /* 0x000000010f00780c */ /* 0x000fe20003f05070 */
[----:B------:R-:W1:Y:S01]  /*15b00*/  @P3 MUFU.RCP R8, R5 ;  /* 0x0000000500083308 */ /* 0x000e620000001000 */
[----:B------:R-:W-:Y:S01]  /*15b10*/  LEA R10, R10, R17, 0x1 ;  /* 0x000000110a0a7211 */ /* 0x000fe200078e08ff */
[----:B---3--:R-:W-:Y:S01]  /*15b20*/  FMUL.FTZ R128, R9, R128 ;  /* 0x0000008009807220 */ /* 0x008fe20000410000 */
[----:B------:R-:W-:Y:S01]  /*15b30*/  R2P PR, R7, 0x6 ;  /* 0x0000000607007804 */ /* 0x000fe20000000000 */
[C---:B------:R-:W-:Y:S01]  /*15b40*/  FMUL.FTZ R129, R9.reuse, R129 ;  /* 0x0000008109817220 */ /* 0x040fe20000410000 */
[----:B------:R-:W-:Y:S01]  /*15b50*/  LEA R10, R10, UR5, 0x2 ;  /* 0x000000050a0a7c11 */ /* 0x000fe2000f8e10ff */
[C---:B------:R-:W-:Y:S01]  /*15b60*/  FMUL.FTZ R124, R9.reuse, R124 ;  /* 0x0000007c097c7220 */ /* 0x040fe20000410000 */
[----:B------:R-:W-:Y:S01]  /*15b70*/  MOV R7, 0x40 ;  /* 0x0000004000077802 */ /* 0x000fe20000000f00 */
[C---:B------:R-:W-:Y:S01]  /*15b80*/  FMUL.FTZ R125, R9.reuse, R125 ;  /* 0x0000007d097d7220 */ /* 0x040fe20000410000 */
[C---:B------:R-:W-:Y:S01]  /*15b90*/  FMUL.FTZ R120, R9.reuse, R120 ;  /* 0x0000007809787220 */ /* 0x040fe20000410000 */
[----:B--2---:R-:W-:Y:S01]  /*15ba0*/  SHF.R.S32.HI R13, RZ, 0x1f, R12 ;  /* 0x0000001fff0d7819 */ /* 0x004fe2000001140c */
        /* <DEDUP_REMOVED lines=8> */
[----:B------:R-:W-:Y:S01]  /*15c30*/  FMUL.FTZ R109, R9, R109 ;  /* 0x0000006d096d7220 */ /* 0x000fe20000410000 */
        /* <DEDUP_REMOVED lines=67> */
[----:B------:R-:W-:Y:S01]  /*16070*/  SEL R7, R7, 0xffffffc0, !P1 ;  /* 0xffffffc007077807 */ /* 0x000fe20004800000 */
[----:B------:R-:W-:Y:S01]  /*16080*/  @P4 FMUL.FTZ R6, R6, 0.69314718246459960938 ;  /* 0x3f31721806064820 */ /* 0x000fe20000410000 */
[----:B------:R-:W-:-:S02]  /*16090*/  @P0 IADD3 R8, R10, 0x20, RZ ;  /* 0x000000200a080810 */ /* 0x000fc40007ffe0ff */
[----:B------:R-:W-:Y:S02]  /*160a0*/  SEL R9, R9, 0xffffff80, !P2 ;  /* 0xffffff8009097807 */ /* 0x000fe40005000000 */
        /* <DEDUP_REMOVED lines=8> */
[-C--:B------:R-:W-:Y:S01]  /*16130*/  IADD3 R19, R16, R9.reuse, RZ ;  /* 0x0000000910137210 */ /* 0x080fe20007ffe0ff */
[----:B-1----:R-:W-:Y:S01]  /*16140*/  @P3 FMUL.FTZ R5, R5, 0.69314718246459960938 ;  /* 0x3f31721805053820 */ /* 0x002fe20000410000 */
[----:B------:R-:W-:Y:S01]  /*16150*/  IADD3 R9, R18, R9, RZ ;  /* 0x0000000912097210 */ /* 0x000fe20007ffe0ff */
[----:B------:R-:W-:Y:S01]  /*16160*/  STS.64 [R16+0x800], R122 ;  /* 0x0008007a10007388 */ /* 0x000fe20000000a00 */
[----:B------:R-:W-:-:S02]  /*16170*/  LEA R15, R15, UR5, 0x2 ;  /* 0x000000050f0f7c11 */ /* 0x000fc4000f8e10ff */
[----:B------:R-:W-:Y:S01]  /*16180*/  LOP3.LUT R29, R0, 0xffffffe0, RZ, 0xc0, !PT ;  /* 0xffffffe0001d7812 */ /* 0x000fe200078ec0ff */
[----:B------:R-:W-:Y:S01]  /*16190*/  STS.64 [R18], R116 ;  /* 0x0000007412007388 */ /* 0x000fe20000000a00 */
[----:B------:R-:W-:Y:S02]  /*161a0*/  IADD3 R0, -R241, RZ, RZ ;  /* 0x000000fff1007210 */ /* 0x000fe40007ffe1ff */
[----:B------:R-:W-:Y:S01]  /*161b0*/  IADD3 R29, -R29, R4, RZ ;  /* 0x000000041d1d7210 */ /* 0x000fe20007ffe1ff */
[----:B------:R-:W-:Y:S01]  /*161c0*/  STS.64 [R18+0x800], R118 ;  /* 0x0008007612007388 */ /* 0x000fe20000000a00 */
[----:B------:R-:W-:Y:S02]  /*161d0*/  MOV R4, 0xff800000 ;  /* 0xff80000000047802 */ /* 0x000fe40000000f00 */
[----:B------:R-:W-:Y:S01]  /*161e0*/  LOP3.LUT P0, RZ, R29, 0x3, RZ, 0xc0, !PT ;  /* 0x000000031dff7812 */ /* 0x000fe2000780c0ff */
        /* <DEDUP_REMOVED lines=17> */
[----:B------:R2:W-:Y:S04]  /*16300*/  STS.64 [R7+0x4800], R82 ;  /* 0x0048005207007388 */ /* 0x0005e80000000a00 */
[----:B------:R-:W-:Y:S04]  /*16310*/  STS.64 [R17+0x4000], R76 ;  /* 0x0040004c11007388 */ /* 0x000fe80000000a00 */
[----:B------:R-:W-:Y:S01]  /*16320*/  STS.64 [R17+0x4800], R78 ;  /* 0x0048004e11007388 */ /* 0x000fe20000000a00 */
[----:B-1----:R-:W-:-:S03]  /*16330*/  LEA.HI R16, R13, R12, RZ, 0x5 ;  /* 0x0000000c0d107211 */ /* 0x002fc600078f28ff */
[----:B------:R-:W-:Y:S01]  /*16340*/  STS.64 [R19+0x4000], R72 ;  /* 0x0040004813007388 */ /* 0x000fe20000000a00 */
[----:B------:R-:W-:-:S03]  /*16350*/  LOP3.LUT R13, R16, 0xffffffe0, RZ, 0xc0, !PT ;  /* 0xffffffe0100d7812 */ /* 0x000fc600078ec0ff */
[----:B------:R-:W-:Y:S01]  /*16360*/  STS.64 [R19+0x4800], R74 ;  /* 0x0048004a13007388 */ /* 0x000fe20000000a00 */
[----:B------:R-:W-:-:S03]  /*16370*/  IADD3 R22, -R13, R12, RZ ;  /* 0x0000000c0d167210 */ /* 0x000fc60007ffe1ff */
[----:B------:R-:W-:Y:S01]  /*16380*/  STS.64 [R9+0x4000], R68 ;  /* 0x0040004409007388 */ /* 0x000fe20000000a00 */
[----:B------:R-:W-:-:S03]  /*16390*/  SHF.R.S32.HI R13, RZ, 0x1f, R22 ;  /* 0x0000001fff0d7819 */ /* 0x000fc60000011416 */
[----:B------:R1:W-:Y:S01]  /*163a0*/  STS.64 [R9+0x4800], R70 ;  /* 0x0048004609007388 */ /* 0x0003e20000000a00 */
[----:B--2---:R-:W-:Y:S01]  /*163b0*/  SHF.R.S32.HI R7, RZ, 0x5, R16 ;  /* 0x00000005ff077819 */ /* 0x004fe20000011410 */
[----:B------:R-:W-:Y:S01]  /*163c0*/  BAR.SYNC.DEFER_BLOCKING 0x0 ;  /* 0x0000000000007b1d */ /* 0x000fe20000010000 */
[----:B------:R-:W-:Y:S02]  /*163d0*/  LEA.HI R13, R13, R22, RZ, 0x2 ;  /* 0x000000160d0d7211 */ /* 0x000fe400078f10ff */
[----:B------:R-:W-:Y:S02]  /*163e0*/  SHF.R.S32.HI R28, RZ, 0x1f, R7 ;  /* 0x0000001fff1c7819 */ /* 0x000fe40000011407 */
[----:B------:R-:W-:Y:S02]  /*163f0*/  SHF.R.S32.HI R13, RZ, 0x2, R13 ;  /* 0x00000002ff0d7819 */ /* 0x000fe4000001140d */
[----:B------:R-:W-:Y:S01]  /*16400*/  LEA.HI R12, R28, R7, RZ, 0x2 ;  /* 0x000000071c0c7211 */ /* 0x000fe200078f10ff */
[----:B------:R-:W5:Y:S01]  /*16410*/  S2R R8, SR_CTAID.Y ;  /* 0x0000000000087919 */ /* 0x000f620000002600 */
[----:B------:R-:W2:Y:S01]  /*16420*/  @P4 LDC R28, c[0x0][0x2e8] ;  /* 0x0000ba00ff1c4b82 */ /* 0x000ea20000000800 */
[----:B------:R-:W-:Y:S01]  /*16430*/  SHF.L.U32 R22, R14, 0x2, RZ ;  /* 0x000000020e167819 */ /* 0x000fe200000006ff */
[----:B------:R-:W3:Y:S01]  /*16440*/  S2R R10, SR_CTAID.X ;  /* 0x00000000000a7919 */ /* 0x000ee20000002500 */
[----:B------:R-:W-:-:S04]  /*16450*/  LOP3.LUT R12, R12, 0xfffffffc, RZ, 0xc0, !PT ;  /* 0xfffffffc0c0c7812 */ /* 0x000fc800078ec0ff */
[----:B------:R-:W-:Y:S02]  /*16460*/  IADD3 R12, R7, -R12, RZ ;  /* 0x8000000c070c7210 */ /* 0x000fe40007ffe0ff */
[----:B------:R-:W-:Y:S01]  /*16470*/  MOV R7, 0xff800000 ;  /* 0xff80000000077802 */ /* 0x000fe20000000f00 */
[----:B----4-:R-:W-:Y:S01]  /*16480*/  @P3 FFMA.FTZ R7, R2, R23, R5 ;  /* 0x0000001702073223 */ /* 0x010fe20000010005 */
[----:B------:R-:W-:Y:S01]  /*16490*/  LEA R13, R12, R13, 0x4 ;  /* 0x0000000d0c0d7211 */ /* 0x000fe200078e20ff */
[----:B-1----:R-:W1:Y:S01]  /*164a0*/  LDC R9, c[0x0][0x270] ;  /* 0x00009c00ff097b82 */ /* 0x002e620000000800 */
[----:B------:R4:W1:Y:S01]  /*164b0*/  LDS.128 R24, [R15+0x3800] ;  /* 0x003800000f187984 */ /* 0x0008620000000c00 */
[----:B------:R-:W-:-:S03]  /*164c0*/  SHF.R.S32.HI R23, RZ, 0x1f, R22 ;  /* 0x0000001fff177819 */ /* 0x000fc60000011416 */
[----:B------:R4:W1:Y:S01]  /*164d0*/  LDS.128 R16, [R15+0x7800] ;  /* 0x007800000f107984 */ /* 0x0008620000000c00 */
[----:B--2---:R-:W-:Y:S01]  /*164e0*/  @P4 FFMA.FTZ R4, R3, R28, R6 ;  /* 0x0000001c03044223 */ /* 0x004fe20000010006 */
[----:B-----5:R-:W-:Y:S01]  /*164f0*/  IMAD R8, R8, R20, R241 ;  /* 0x0000001408087224 */ /* 0x020fe200078e02f1 */
[----:B---3--:R-:W-:Y:S01]  /*16500*/  SHF.L.U32 R10, R10, 0x6, RZ ;  /* 0x000000060a0a7819 */ /* 0x008fe200000006ff */
[----:B-1----:R-:W-:-:S04]  /*16510*/  IMAD R0, R9, R0, UR4 ;  /* 0x0000000409007e24 */ /* 0x002fc8000f8e0200 */
[----:B------:R-:W-:-:S04]  /*16520*/  IMAD R0, R8, R9, R0 ;  /* 0x0000000908007224 */ /* 0x000fc800078e0200 */
[----:B------:R-:W-:Y:S01]  /*16530*/  IMAD R0, R0, R21, R10 ;  /* 0x0000001500007224 */ /* 0x000fe200078e020a */
[----:B----4-:R-:W-:Y:S06]  /*16540*/  @P0 BRA `(.L_x_3828) ;  /* 0x00000000002c0947 */ /* 0x010fec0003800000 */
        /* <DEDUP_REMOVED lines=11> */
.L_x_3828:
[----:B------:R-:W-:Y:S05]  /*16600*/  BSYNC B0 ;  /* 0x0000000000007941 */ /* 0x000fea0003800000 */
.L_x_3827:
[C---:B------:R-:W-:Y:S01]  /*16610*/  VIADD R3, R11.reuse, 0x18 ;  /* 0x000000180b037836 */ /* 0x040fe20000000000 */
[----:B------:R-:W-:Y:S01]  /*16620*/  ULDC UR4, c[0x0][0x2dc] ;  /* 0x0000b70000047ab9 */ /* 0x000fe20000000800 */
[----:B------:R-:W-:Y:S01]  /*16630*/  IMAD.WIDE R12, R11, 0x80, R22 ;  /* 0x000000800b0c7825 */ /* 0x000fe200078e0216 */
[----:B------:R-:W-:Y:S02]  /*16640*/  BSSY B0, `(.L_x_3829) ;  /* 0x000001e000007945 */ /* 0x000fe40003800000 */
[----:B------:R-:W-:Y:S01]  /*16650*/  ISETP.GE.AND P6, PT, R3, R232, PT ;  /* 0x000000e80300720c */ /* 0x000fe20003fc6270 */
[----:B------:R-:W-:Y:S01]  /*16660*/  IMAD R0, R0, UR4, RZ ;  /* 0x0000000400007c24 */ /* 0x000fe2000f8e02ff */
[----:B------:R-:W-:Y:S01]  /*16670*/  ULDC.64 UR4, c[0x0][0x288] ;  /* 0x0000a20000047ab9 */ /* 0x000fe20000000a00 */
[C---:B------:R-:W-:Y:S02]  /*16680*/  VIADD R3, R11.reuse, 0x20 ;  /* 0x000000200b037836 */ /* 0x040fe40000000000 */
[C---:B------:R-:W-:Y:S01]  /*16690*/  VIADD R5, R11.reuse, 0x10 ;  /* 0x000000100b057836 */ /* 0x040fe20000000000 */
[C---:B-1----:R-:W-:Y:S01]  /*166a0*/  IADD3 R7, P2, R0.reuse, R12, RZ ;  /* 0x0000000c00077210 */ /* 0x042fe20007f5e0ff */
[----:B------:R-:W-:Y:S01]  /*166b0*/  VIADD R9, R11, 0x8 ;  /* 0x000000080b097836 */ /* 0x000fe20000000000 */
[-C--:B------:R-:W-:Y:S01]  /*166c0*/  ISETP.GE.AND P5, PT, R3, R232.reuse, PT ;  /* 0x000000e80300720c */ /* 0x080fe20003fa6270 */
[----:B------:R-:W-:Y:S01]  /*166d0*/  VIADD R3, R11, 0x30 ;  /* 0x000000300b037836 */ /* 0x000fe20000000000 */
[----:B------:R-:W-:Y:S01]  /*166e0*/  ISETP.GE.AND P1, PT, R5, R232, PT ;  /* 0x000000e80500720c */ /* 0x000fe20003f26270 */
[----:B------:R-:W-:Y:S01]  /*166f0*/  VIADD R5, R11, 0x28 ;  /* 0x000000280b057836 */ /* 0x000fe20000000000 */
[----:B------:R-:W-:-:S02]  /*16700*/  LEA.HI.X.SX32 R0, R0, R13, 0x1, P2 ;  /* 0x0000000d00007211 */ /* 0x000fc400010f0eff */
[----:B------:R-:W-:Y:S02]  /*16710*/  LEA R12, P2, R7, UR4, 0x2 ;  /* 0x00000004070c7c11 */ /* 0x000fe4000f8410ff */
[-C--:B------:R-:W-:Y:S01]  /*16720*/  ISETP.GE.AND P3, PT, R3, R232.reuse, PT ;  /* 0x000000e80300720c */ /* 0x080fe20003f66270 */
[----:B------:R-:W-:Y:S01]  /*16730*/  VIADD R3, R11, 0x38 ;  /* 0x000000380b037836 */ /* 0x000fe20000000000 */
[----:B------:R-:W-:Y:S01]  /*16740*/  LEA.HI.X R13, R7, UR5, R0, 0x2, P2 ;  /* 0x00000005070d7c11 */ /* 0x000fe200090f1400 */
[----:B------:R-:W-:Y:S01]  /*16750*/  VIADD R0, R22, 0x40 ;  /* 0x0000004016007836 */ /* 0x000fe20000000000 */
[-C--:B------:R-:W-:Y:S02]  /*16760*/  ISETP.GE.AND P0, PT, R9, R232.reuse, PT ;  /* 0x000000e80900720c */ /* 0x080fe40003f06270 */
[-C--:B------:R-:W-:Y:S02]  /*16770*/  ISETP.GE.AND P4, PT, R5, R232.reuse, PT ;  /* 0x000000e80500720c */ /* 0x080fe40003f86270 */
[----:B------:R-:W-:Y:S01]  /*16780*/  ISETP.GE.AND P2, PT, R11, R232, PT ;  /* 0x000000e80b00720c */ /* 0x000fe20003f46270 */
[----:B------:R1:W2:Y:S04]  /*16790*/  LDS.128 R4, [R15+0x4000] ;  /* 0x004000000f047984 */ /* 0x0002a80000000c00 */
        /* <DEDUP_REMOVED lines=8> */
.L_x_3830:
[----:B------:R-:W-:Y:S05]  /*16820*/  BSYNC B0 ;  /* 0x0000000000007941 */ /* 0x000fea0003800000 */
.L_x_3829:
        /* <DEDUP_REMOVED lines=10> */
.L_x_3832:
[----:B------:R-:W-:Y:S05]  /*168d0*/  BSYNC B0 ;  /* 0x0000000000007941 */ /* 0x000fea0003800000 */
.L_x_3831:
        /* <DEDUP_REMOVED lines=9> */
.L_x_3834:
[----:B------:R-:W-:Y:S05]  /*16970*/  BSYNC B0 ;  /* 0x0000000000007941 */ /* 0x000fea0003800000 */
.L_x_3833:
        /* <DEDUP_REMOVED lines=9> */
.L_x_3836:
[----:B------:R-:W-:Y:S05]  /*16a10*/  BSYNC B0 ;  /* 0x0000000000007941 */ /* 0x000fea0003800000 */
.L_x_3835:
        /* <DEDUP_REMOVED lines=9> */
.L_x_3838:
[----:B------:R-:W-:Y:S05]  /*16ab0*/  BSYNC B0 ;  /* 0x0000000000007941 */ /* 0x000fea0003800000 */
.L_x_3837:
        /* <DEDUP_REMOVED lines=9> */
.L_x_3840:
[----:B------:R-:W-:Y:S05]  /*16b50*/  BSYNC B0 ;  /* 0x0000000000007941 */ /* 0x000fea0003800000 */
.L_x_3839:
        /* <DEDUP_REMOVED lines=9> */
.L_x_3842:
[----:B------:R-:W-:Y:S05]  /*16bf0*/  BSYNC B0 ;  /* 0x0000000000007941 */ /* 0x000fea0003800000 */
.L_x_3841:
        /* <DEDUP_REMOVED lines=8> */
.L_x_3843:
        /* <DEDUP_REMOVED lines=16> */
.L_x_8495:


//--------------------- .text._ZN5flash24flash_fwd_splitkv_kernelI23Flash_fwd_kernel_traitsILi128ELi64ELi128ELi4ELb0ELb0EN7cutlass10bfloat16_tE19Flash_kernel_traitsILi128ELi64ELi128ELi4ES3_EELb1ELb0ELb0ELb0ELb1ELb0ELb1ELb1EEEvNS_16Flash_fwd_paramsE --------------------------
	.section	.text._ZN5flash24flash_fwd_splitkv_kernelI23Flash_fwd_kernel_traitsILi128ELi64ELi128ELi4ELb0ELb0EN7cutlass10bfloat16_tE19Flash_kernel_traitsILi128ELi64ELi128ELi4ES3_EELb1ELb0ELb0ELb0ELb1ELb0ELb1ELb1EEEvNS_16Flash_fwd_paramsE,"ax",@progbits
	.align	128
        .global         _ZN5flash24flash_fwd_splitkv_kernelI23Flash_fwd_kernel_traitsILi128ELi64ELi128ELi4ELb0ELb0EN7cutlass10bfloat16_tE19Flash_kernel_traitsILi128ELi64ELi128ELi4ES3_EELb1ELb0ELb0ELb0ELb1ELb0ELb1ELb1EEEvNS_16Flash_fwd_paramsE
        .type           _ZN5flash24flash_fwd_splitkv_kernelI23Flash_fwd_kernel_traitsILi128ELi64ELi128ELi4ELb0ELb0EN7cutlass10bfloat16_tE19Flash_kernel_traitsILi128ELi64ELi128ELi4ES3_EELb1ELb0ELb0ELb0ELb1ELb0ELb1ELb1EEEvNS_16Flash_fwd_paramsE,@function
        .size           _ZN5flash24flash_fwd_splitkv_kernelI23Flash_fwd_kernel_traitsILi128ELi64ELi128ELi4ELb0ELb0EN7cutlass10bfloat16_tE19Flash_kernel_traitsILi128ELi64ELi128ELi4ES3_EELb1ELb0ELb0ELb0ELb1ELb0ELb1ELb1EEEvNS_16Flash_fwd_paramsE,(.L_x_8440 - _ZN5flash24flash_fwd_splitkv_kernelI23Flash_fwd_kernel_traitsILi128ELi64ELi128ELi4ELb0ELb0EN7cutlass10bfloat16_tE19Flash_kernel_traitsILi128ELi64ELi128ELi4ES3_EELb1ELb0ELb0ELb0ELb1ELb0ELb1ELb1EEEvNS_16Flash_fwd_paramsE)
        .other          _ZN5flash24flash_fwd_splitkv_kernelI23Flash_fwd_kernel_traitsILi128ELi64ELi128ELi4ELb0ELb0EN7cutlass10bfloat16_tE19Flash_kernel_traitsILi128ELi64ELi128ELi4ES3_EELb1ELb0ELb0ELb0ELb1ELb0ELb1ELb1EEEvNS_16Flash_fwd_paramsE,@"STO_CUDA_ENTRY STV_DEFAULT"
_ZN5flash24flash_fwd_splitkv_kernelI23Flash_fwd_kernel_traitsILi128ELi64ELi128ELi4ELb0ELb0EN7cutlass10bfloat16_tE19Flash_kernel_traitsILi128ELi64ELi128ELi4ES3_EELb1ELb0ELb0ELb0ELb1ELb0ELb1ELb1EEEvNS_16Flash_fwd_paramsE:
.text._ZN5flash24flash_fwd_splitkv_kernelI23Flash_fwd_kernel_traitsILi128ELi64ELi128ELi4ELb0ELb0EN7cutlass10bfloat16_tE19Flash_kernel_traitsILi128ELi64ELi128ELi4ES3_EELb1ELb0ELb0ELb0ELb1ELb0ELb1ELb1EEEvNS_16Flash_fwd_paramsE:
        /* <DEDUP_REMOVED lines=29> */
[----:B------:R-:W-:Y:S05]  /*01d0*/  CALL.REL.NOINC `($_ZN5flash24flash_fwd_splitkv_kernelI23Flash_fwd_kernel_traitsILi128ELi64ELi128ELi4ELb0ELb0EN7cutlass10bfloat16_tE19Flash_kernel_traitsILi128ELi64ELi128ELi4ES3_EELb1ELb0ELb0ELb0ELb1ELb0ELb1ELb1EEEvNS_16Flash_fwd_paramsE$_ZN5flash30compute_attn_1rowblock_splitkvI23Flash_fwd_kernel_traitsILi128ELi64ELi128ELi4ELb0ELb0EN7cutlass10bfloat16_tE19Flash_kernel_traitsILi128ELi64ELi128ELi4ES3_EELb1ELb0ELb0ELb0ELb1ELb0ELb1ELb1ENS_16Flash_fwd_paramsEEEvRKT8_iiiii) ;  /* 0x0000000000087944 */ /* 0x000fea0003c00000 */
[----:B------:R-:W-:Y:S05]  /*01e0*/  BSYNC B3 ;  /* 0x0000000000037941 */ /* 0x000fea0003800000 */
.L_x_3844:
[----:B------:R-:W-:Y:S05]  /*01f0*/  EXIT ;  /* 0x000000000000794d */ /* 0x000fea0003800000 */
        .type           $_ZN5flash24flash_fwd_splitkv_kernelI23Flash_fwd_kernel_traitsILi128ELi64ELi128ELi4ELb0ELb0EN7cutlass10bfloat16_tE19Flash_kernel_traitsILi128ELi64ELi128ELi4ES3_EELb1ELb0ELb0ELb0ELb1ELb0ELb1ELb1EEEvNS_16Flash_fwd_paramsE$_ZN5flash30compute_attn_1rowblock_splitkvI23Flash_fwd_kernel_traitsILi128ELi64ELi128ELi4ELb0ELb0EN7cutlass10bfloat16_tE19Flash_kernel_traitsILi128ELi64ELi128ELi4ES3_EELb1ELb0ELb0ELb0ELb1ELb0ELb1ELb1ENS_16Flash_fwd_paramsEEEvRKT8_iiiii,@function
        .size           $_ZN5flash24flash_fwd_splitkv_kernelI23Flash_fwd_kernel_traitsILi128ELi64ELi128ELi4ELb0ELb0EN7cutlass10bfloat16_tE19Flash_kernel_traitsILi128ELi64ELi128ELi4ES3_EELb1ELb0ELb0ELb0ELb1ELb0ELb1ELb1EEEvNS_16Flash_fwd_paramsE$_ZN5flash30compute_attn_1rowblock_splitkvI23Flash_fwd_kernel_traitsILi128ELi64ELi128ELi4ELb0ELb0EN7cutlass10bfloat16_tE19Flash_kernel_traitsILi128ELi64ELi128ELi4ES3_EELb1ELb0ELb0ELb0ELb1ELb0ELb1ELb1ENS_16Flash_fwd_paramsEEEvRKT8_iiiii,(.L_x_8440 - $_ZN5flash24flash_fwd_splitkv_kernelI23Flash_fwd_kernel_traitsILi128ELi64ELi128ELi4ELb0ELb0EN7cutlass10bfloat16_tE19Flash_kernel_traitsILi128ELi64ELi128ELi4ES3_EELb1ELb0ELb0ELb0ELb1ELb0ELb1ELb1EEEvNS_16Flash_fwd_paramsE$_ZN5flash30compute_attn_1rowblock_splitkvI23Flash_fwd_kernel_traitsILi128ELi64ELi128ELi4ELb0ELb0EN7cutlass10bfloat16_tE19Flash_kernel_traitsILi128ELi64ELi128ELi4ES3_EELb1ELb0ELb0ELb0ELb1ELb0ELb1ELb1ENS_16Flash_fwd_paramsEEEvRKT8_iiiii)
$_ZN5flash24flash_fwd_splitkv_kernelI23Flash_fwd_kernel_traitsILi128ELi64ELi128ELi4ELb0ELb0EN7cutlass10bfloat16_tE19Flash_kernel_traitsILi128ELi64ELi128ELi4ES3_EELb1ELb0ELb0ELb0ELb1ELb0ELb1ELb1EEEvNS_16Flash_fwd_paramsE$_ZN5flash30compute_attn_1rowblock_splitkvI23Flash_fwd_kernel_traitsILi128ELi64ELi128ELi4ELb0ELb0EN7cutlass10bfloat16_tE19Flash_kernel_traitsILi128ELi64ELi128ELi4ES3_EELb1ELb0ELb0ELb0ELb1ELb0ELb1ELb1ENS_16Flash_fwd_paramsEEEvRKT8_iiiii:
        /* <DEDUP_REMOVED lines=27> */
.L_x_3846:
[----:B------:R-:W-:Y:S05]  /*03b0*/  BSYNC B0 ;  /* 0x0000000000007941 */ /* 0x000fea0003800000 */
.L_x_3845:
        /* <DEDUP_REMOVED lines=8> */
.L_x_3848:
[----:B------:R3:W5:Y:S02]  /*0440*/  LD.E R3, desc[UR6][R132.64+0xb8] ;  /* 0x0000b80684037980 */ /* 0x000764000c101900 */
.L_x_3849:
[----:B------:R-:W-:Y:S05]  /*0450*/  BSYNC B0 ;  /* 0x0000000000007941 */ /* 0x000fea0003800000 */
.L_x_3847:
        /* <DEDUP_REMOVED lines=10> */
.L_x_3851:
[----:B------:R-:W2:Y:S01]  /*0500*/  LD.E.64 R2, desc[UR6][R132.64+0x108] ;  /* 0x0001080684027980 */ /* 0x000ea2000c101b00 */
[----:B------:R-:W-:Y:S01]  /*0510*/  BSSY B0, `(.L_x_3853) ;  /* 0x0000006000007945 */ /* 0x000fe20003800000 */
[----:B--2---:R-:W-:-:S04]  /*0520*/  ISETP.NE.U32.AND P0, PT, R2, RZ, PT ;  /* 0x000000ff0200720c */ /* 0x004fc80003f05070 */
[----:B------:R-:W-:Y:S01]  /*0530*/  ISETP.NE.AND.EX P0, PT, R3, RZ, PT, P0 ;  /* 0x000000ff0300720c */ /* 0x000fe20003f05300 */
[----:B------:R-:W-:-:S12]  /*0540*/  IMAD.MOV.U32 R3, RZ, RZ, RZ ;  /* 0x000000ffff037224 */ /* 0x000fd800078e00ff */
[----:B------:R-:W-:Y:S05]  /*0550*/  @!P0 BRA `(.L_x_3854) ;  /* 0x0000000000048947 */ /* 0x000fea0003800000 */
[----:B------:R2:W5:Y:S02]  /*0560*/  LD.E R3, desc[UR6][R132.64+0xbc] ;  /* 0x0000bc0684037980 */ /* 0x000564000c101900 */
.L_x_3854:
[----:B------:R-:W-:Y:S05]  /*0570*/  BSYNC B0 ;  /* 0x0000000000007941 */ /* 0x000fea0003800000 */
.L_x_3853:
[----:B-----5:R-:W-:Y:S02]  /*0580*/  IADD3 R70, R82, R3, RZ ;  /* 0x0000000352467210 */ /* 0x020fe40007ffe0ff */
.L_x_3852:
[----:B------:R-:W-:Y:S05]  /*0590*/  BSYNC B1 ;  /* 0x0000000000017941 */ /* 0x000fea0003800000 */
.L_x_3850:
[----:B------:R-:W-:Y:S01]  /*05a0*/  IMAD.SHL.U32 R71, R237, 0x40, RZ ;  /* 0x00000040ed477824 */ /* 0x000fe200078e00ff */
[----:B------:R-:W-:Y:S01]  /*05b0*/  MOV R2, R236 ;  /* 0x000000ec00027202 */ /* 0x000fe20000000f00 */
[----:B------:R-:W-:-:S03]  /*05c0*/  IMAD.MOV.U32 R3, RZ, RZ, 0x0 ;  /* 0x00000000ff037424 */ /* 0x000fc600078e00ff */
[----:B------:R-:W-:-:S13]  /*05d0*/  ISETP.GT.AND P0, PT, R238, R71, PT ;  /* 0x00000047ee00720c */ /* 0x000fda0003f04270 */
[----:B-123--:R-:W-:Y:S05]  /*05e0*/  @!P0 RET.REL.NODEC R2 `(_ZN5flash24flash_fwd_splitkv_kernelI23Flash_fwd_kernel_traitsILi128ELi64ELi128ELi4ELb0ELb0EN7cutlass10bfloat16_tE19Flash_kernel_traitsILi128ELi64ELi128ELi4ES3_EELb1ELb0ELb0ELb0ELb1ELb0ELb1ELb1EEEvNS_16Flash_fwd_paramsE) ;  /* 0xfffffff802848950 */ /* 0x00efea0003c3ffff */
        /* <DEDUP_REMOVED lines=23> */
[----:B------:R-:W-:Y:S02]  /*0760*/  IMAD R0, R9, R0, R2 ;  /* 0x0000000009007224 */ /* 0x000fe400078e0202 */
[----:B------:R-:W-:-:S03]  /*0770*/  VIADD R2, R70, 0x7f ;  /* 0x0000007f46027836 */ /* 0x000fc60000000000 */
[----:B------:R-:W-:-:S13]  /*0780*/  ISETP.GT.U32.AND P1, PT, R3, R0, PT ;  /* 0x000000000300720c */ /* 0x000fda0003f24070 */
[----:B------:R-:W-:Y:S02]  /*0790*/  @!P1 IMAD.IADD R0, R0, 0x1, -R3 ;  /* 0x0000000100009824 */ /* 0x000fe400078e0a03 */
[----:B------:R-:W-:Y:S01]  /*07a0*/  @!P1 VIADD R9, R9, 0x1 ;  /* 0x0000000109099836 */ /* 0x000fe20000000000 */
[----:B------:R-:W-:Y:S02]  /*07b0*/  ISETP.NE.AND P1, PT, R4, RZ, PT ;  /* 0x000000ff0400720c */ /* 0x000fe40003f25270 */
[----:B------:R-:W-:Y:S02]  /*07c0*/  ISETP.GE.U32.AND P2, PT, R0, R3, PT ;  /* 0x000000030000720c */ /* 0x000fe40003f46070 */
[----:B------:R-:W-:Y:S02]  /*07d0*/  IADD3 R0, -R238, 0xbf, R71 ;  /* 0x000000bfee007810 */ /* 0x000fe40007ffe147 */
[----:B------:R-:W-:Y:S02]  /*07e0*/  SHF.R.S32.HI R3, RZ, 0x1f, R2 ;  /* 0x0000001fff037819 */ /* 0x000fe40000011402 */
[----:B---3--:R-:W-:-:S02]  /*07f0*/  IADD3 R5, R5, R0, R70 ;  /* 0x0000000005057210 */ /* 0x008fc40007ffe046 */
[----:B------:R-:W-:Y:S02]  /*0800*/  LEA.HI R3, R3, R2, RZ, 0x7 ;  /* 0x0000000203037211 */ /* 0x000fe400078f38ff */
[----:B------:R-:W-:Y:S02]  /*0810*/  SHF.R.S32.HI R0, RZ, 0x1f, R5 ;  /* 0x0000001fff007819 */ /* 0x000fe40000011405 */
[----:B------:R-:W-:Y:S01]  /*0820*/  SHF.R.S32.HI R2, RZ, 0x7, R3 ;  /* 0x00000007ff027819 */ /* 0x000fe20000011403 */
[----:B------:R-:W-:Y:S01]  /*0830*/  @P2 VIADD R9, R9, 0x1 ;  /* 0x0000000109092836 */ /* 0x000fe20000000000 */
[----:B------:R-:W-:-:S03]  /*0840*/  LEA.HI R0, R0, R5, RZ, 0x7 ;  /* 0x0000000500007211 */ /* 0x000fc600078f38ff */
[----:B------:R-:W-:Y:S01]  /*0850*/  @!P0 IMAD.MOV R9, RZ, RZ, -R9 ;  /* 0x000000ffff098224 */ /* 0x000fe200078e0a09 */
[----:B------:R-:W-:Y:S02]  /*0860*/  @!P1 LOP3.LUT R9, RZ, R4, RZ, 0x33, !PT ;  /* 0x00000004ff099212 */ /* 0x000fe400078e33ff */
[----:B------:R-:W-:-:S03]  /*0870*/  SHF.R.S32.HI R0, RZ, 0x7, R0 ;  /* 0x00000007ff007819 */ /* 0x000fc60000011400 */
        /* <DEDUP_REMOVED lines=8> */
[----:B------:R-:W5:Y:S04]  /*0900*/  LD.E.64 R6, desc[UR6][R132.64+0x78] ;  /* 0x0000780684067980 */ /* 0x000f68000c101b00 */
[----:B------:R-:W5:Y:S01]  /*0910*/  LD.E.64 R10, desc[UR6][R132.64+0xa8] ;  /* 0x0000a806840a7980 */ /* 0x000f62000c101b00 */
[----:B------:R-:W-:Y:S01]  /*0920*/  SHF.R.S32.HI R8, RZ, 0x1f, R53 ;  /* 0x0000001fff087819 */ /* 0x000fe20000011435 */
[----:B------:R-:W-:Y:S01]  /*0930*/  IMAD.IADD R238, R238, 0x1, -R71 ;  /* 0x00000001eeee7824 */ /* 0x000fe200078e0a47 */
[----:B------:R-:W-:Y:S01]  /*0940*/  LOP3.LUT P6, RZ, R53, 0xf, RZ, 0xc0, !PT ;  /* 0x0000000f35ff7812 */ /* 0x000fe200078cc0ff */
[----:B------:R-:W-:Y:S01]  /*0950*/  IMAD.MOV.U32 R237, RZ, RZ, 0x0 ;  /* 0x00000000ffed7424 */ /* 0x000fe200078e00ff */
[----:B------:R-:W-:-:S04]  /*0960*/  LEA.HI R5, R8, R53, RZ, 0x4 ;  /* 0x0000003508057211 */ /* 0x000fc800078f20ff */
[----:B------:R-:W-:Y:S02]  /*0970*/  LOP3.LUT R8, R5, 0x3ffffff0, RZ, 0xc0, !PT ;  /* 0x3ffffff005087812 */ /* 0x000fe400078ec0ff */
[----:B------:R-:W-:-:S03]  /*0980*/  SHF.R.S32.HI R5, RZ, 0x4, R5 ;  /* 0x00000004ff057819 */ /* 0x000fc60000011405 */
[----:B------:R-:W-:Y:S02]  /*0990*/  IMAD.IADD R8, R53, 0x1, -R8 ;  /* 0x0000000135087824 */ /* 0x000fe400078e0a08 */
[C---:B------:R-:W-:Y:S02]  /*09a0*/  VIADD R13, R5.reuse, 0x8 ;  /* 0x00000008050d7836 */ /* 0x040fe40000000000 */
[----:B------:R-:W-:Y:S02]  /*09b0*/  IMAD.SHL.U32 R8, R8, 0x4, RZ ;  /* 0x0000000408087824 */ /* 0x000fe400078e00ff */
[----:B------:R-:W-:Y:S01]  /*09c0*/  VIADD R19, R5, 0x18 ;  /* 0x0000001805137836 */ /* 0x000fe20000000000 */
[-C--:B------:R-:W-:Y:S01]  /*09d0*/  ISETP.GE.AND P1, PT, R13, R238.reuse, PT ;  /* 0x000000ee0d00720c */ /* 0x080fe20003f26270 */
[----:B------:R-:W-:Y:S01]  /*09e0*/  VIADD R17, R5, 0x20 ;  /* 0x0000002005117836 */ /* 0x000fe20000000000 */
[--C-:B------:R-:W-:Y:S02]  /*09f0*/  SHF.R.S32.HI R9, RZ, 0x1f, R8.reuse ;  /* 0x0000001fff097819 */ /* 0x100fe40000011408 */
[-C--:B------:R-:W-:Y:S01]  /*0a00*/  ISETP.GE.OR P5, PT, R13, R238.reuse, P6 ;  /* 0x000000ee0d00720c */ /* 0x080fe200037a6670 */
[----:B------:R-:W-:Y:S01]  /*0a10*/  VIADD R13, R5, 0x30 ;  /* 0x00000030050d7836 */ /* 0x000fe20000000000 */
[----:B------:R-:W-:Y:S01]  /*0a20*/  ISETP.GE.AND P4, PT, R19, R238, PT ;  /* 0x000000ee1300720c */ /* 0x000fe20003f86270 */
[----:B------:R-:W-:-:S04]  /*0a30*/  IMAD.WIDE R14, R5, 0x80, R8 ;  /* 0x00000080050e7825 */ /* 0x000fc800078e0208 */
[----:B--2---:R-:W-:-:S04]  /*0a40*/  IMAD R2, R2, UR8, R241 ;  /* 0x0000000802027c24 */ /* 0x004fc8000f8e02f1 */
[----:B---3--:R-:W-:-:S04]  /*0a50*/  IMAD R2, R2, R4, R239 ;  /* 0x0000000402027224 */ /* 0x008fc800078e02ef */
[----:B------:R-:W-:-:S04]  /*0a60*/  IMAD R3, R3, R2, R71 ;  /* 0x0000000203037224 */ /* 0x000fc800078e0247 */
[C---:B----4-:R-:W-:Y:S01]  /*0a70*/  IMAD R0, R3.reuse, R0, RZ ;  /* 0x0000000003007224 */ /* 0x050fe200078e02ff */
[----:B------:R-:W-:Y:S02]  /*0a80*/  SHF.R.S32.HI R2, RZ, 0x1f, R3 ;  /* 0x0000001fff027819 */ /* 0x000fe40000011403 */
[----:B------:R-:W-:Y:S02]  /*0a90*/  IADD3 R3, P0, R3, R5, RZ ;  /* 0x0000000503037210 */ /* 0x000fe40007f1e0ff */
[C---:B------:R-:W-:Y:S02]  /*0aa0*/  IADD3 R9, P2, R0.reuse, R14, RZ ;  /* 0x0000000e00097210 */ /* 0x040fe40007f5e0ff */
[C---:B------:R-:W-:Y:S02]  /*0ab0*/  LEA.HI.X.SX32 R2, R5.reuse, R2, 0x1, P0 ;  /* 0x0000000205027211 */ /* 0x040fe400000f0eff */
[----:B------:R-:W-:Y:S01]  /*0ac0*/  LEA.HI.X.SX32 R0, R0, R15, 0x1, P2 ;  /* 0x0000000f00007211 */ /* 0x000fe200010f0eff */
[----:B------:R-:W-:Y:S01]  /*0ad0*/  VIADD R15, R5, 0x28 ;  /* 0x00000028050f7836 */ /* 0x000fe20000000000 */
[----:B-----5:R-:W-:-:S02]  /*0ae0*/  LEA R6, P3, R9, R6, 0x2 ;  /* 0x0000000609067211 */ /* 0x020fc400078610ff */
[----:B------:R-:W-:Y:S02]  /*0af0*/  LEA R10, P0, R3, R10, 0x2 ;  /* 0x0000000a030a7211 */ /* 0x000fe400078010ff */
[----:B------:R-:W-:Y:S01]  /*0b00*/  LEA.HI.X R7, R9, R7, R0, 0x2, P3 ;  /* 0x0000000709077211 */ /* 0x000fe200018f1400 */
[----:B------:R-:W-:Y:S01]  /*0b10*/  VIADD R9, R5, 0x10 ;  /* 0x0000001005097836 */ /* 0x000fe20000000000 */
[----:B------:R-:W-:Y:S01]  /*0b20*/  LEA.HI.X R11, R3, R11, R2, 0x2, P0 ;  /* 0x0000000b030b7211 */ /* 0x000fe200000f1402 */
[C---:B------:R-:W-:Y:S01]  /*0b30*/  VIADD R3, R5.reuse, 0x38 ;  /* 0x0000003805037836 */ /* 0x040fe20000000000 */
[-C--:B------:R-:W-:Y:S01]  /*0b40*/  ISETP.GE.AND P2, PT, R5, R238.reuse, PT ;  /* 0x000000ee0500720c */ /* 0x080fe20003f46270 */
[----:B------:R-:W-:Y:S01]  /*0b50*/  @!P1 ST.E.128 desc[UR6][R6.64+0x1000], RZ ;  /* 0x001000ff06009985 */ /* 0x000fe2000c101d06 */
[-C--:B------:R-:W-:Y:S02]  /*0b60*/  ISETP.GE.AND P0, PT, R9, R238.reuse, PT ;  /* 0x000000ee0900720c */ /* 0x080fe40003f06270 */
[-C--:B------:R-:W-:Y:S01]  /*0b70*/  ISETP.GE.AND P3, PT, R17, R238.reuse, PT ;  /* 0x000000ee1100720c */ /* 0x080fe20003f66270 */
[----:B------:R-:W-:Y:S01]  /*0b80*/  @!P1 ST.E.128 desc[UR6][R6.64+0x1100], RZ ;  /* 0x001100ff06009985 */ /* 0x000fe2000c101d06 */
[----:B------:R-:W-:-:S03]  /*0b90*/  ISETP.GE.AND P1, PT, R13, R238, PT ;  /* 0x000000ee0d00720c */ /* 0x000fc60003f26270 */
[----:B------:R-:W-:Y:S04]  /*0ba0*/  @!P4 ST.E.128 desc[UR6][R6.64+0x3000], RZ ;  /* 0x003000ff0600c985 */ /* 0x000fe8000c101d06 */
[----:B------:R-:W-:Y:S04]  /*0bb0*/  @!P2 ST.E.128 desc[UR6][R6.64], RZ ;  /* 0x000000ff0600a985 */ /* 0x000fe8000c101d06 */
[----:B------:R-:W-:Y:S01]  /*0bc0*/  @!P2 ST.E.128 desc[UR6][R6.64+0x100], RZ ;  /* 0x000100ff0600a985 */ /* 0x000fe2000c101d06 */
[----:B------:R-:W-:-:S03]  /*0bd0*/  ISETP.GE.AND P2, PT, R15, R238, PT ;  /* 0x000000ee0f00720c */ /* 0x000fc60003f46270 */
[----:B------:R-:W-:Y:S04]  /*0be0*/  @!P0 ST.E.128 desc[UR6][R6.64+0x2000], RZ ;  /* 0x002000ff06008985 */ /* 0x000fe8000c101d06 */
[----:B------:R-:W-:Y:S01]  /*0bf0*/  @!P0 ST.E.128 desc[UR6][R6.64+0x2100], RZ ;  /* 0x002100ff06008985 */ /* 0x000fe2000c101d06 */
[----:B------:R-:W-:-:S03]  /*0c00*/  ISETP.GE.AND P0, PT, R3, R238, PT ;  /* 0x000000ee0300720c */ /* 0x000fc60003f06270 */
[----:B------:R-:W-:Y:S01]  /*0c10*/  @!P4 ST.E.128 desc[UR6][R6.64+0x3100], RZ ;  /* 0x003100ff0600c985 */ /* 0x000fe2000c101d06 */
[-C--:B------:R-:W-:Y:S01]  /*0c20*/  ISETP.GE.OR P4, PT, R9, R238.reuse, P6 ;  /* 0x000000ee0900720c */ /* 0x080fe20003786670 */
[----:B------:R-:W-:Y:S02]  /*0c30*/  @!P5 IMAD.MOV.U32 R9, RZ, RZ, -0x800000 ;  /* 0xff800000ff09d424 */ /* 0x000fe400078e00ff */
[----:B------:R-:W-:Y:S04]  /*0c40*/  @!P3 ST.E.128 desc[UR6][R6.64+0x4000], RZ ;  /* 0x004000ff0600b985 */ /* 0x000fe8000c101d06 */
[----:B------:R-:W-:Y:S01]  /*0c50*/  @!P3 ST.E.128 desc[UR6][R6.64+0x4100], RZ ;  /* 0x004100ff0600b985 */ /* 0x000fe2000c101d06 */
[----:B------:R-:W-:-:S03]  /*0c60*/  ISETP.GE.OR P3, PT, R19, R238, P6 ;  /* 0x000000ee1300720c */ /* 0x000fc60003766670 */
[----:B------:R-:W-:Y:S02]  /*0c70*/  @!P2 ST.E.128 desc[UR6][R6.64+0x5000], RZ ;  /* 0x005000ff0600a985 */ /* 0x000fe4000c101d06 */
[----:B------:R-:W-:Y:S02]  /*0c80*/  @!P4 IMAD.MOV.U32 R21, RZ, RZ, -0x800000 ;  /* 0xff800000ff15c424 */ /* 0x000fe400078e00ff */
        /* <DEDUP_REMOVED lines=10> */
[----:B------:R-:W-:Y:S01]  /*0d30*/  @!P5 ST.E desc[UR6][R10.64+0x20], R9 ;  /* 0x000020090a00d985 */ /* 0x000fe2000c101906 */
[-C--:B------:R-:W-:Y:S01]  /*0d40*/  ISETP.GE.OR P5, PT, R5, R238.reuse, P6 ;  /* 0x000000ee0500720c */ /* 0x080fe200037a6670 */
[----:B------:R-:W-:Y:S01]  /*0d50*/  @!P1 IMAD.MOV.U32 R13, RZ, RZ, -0x800000 ;  /* 0xff800000ff0d9424 */ /* 0x000fe200078e00ff */
[----:B------:R-:W-:Y:S01]  /*0d60*/  ISETP.GE.OR P6, PT, R3, R238, P6 ;  /* 0x000000ee0300720c */ /* 0x000fe200037c6670 */
[----:B------:R-:W-:Y:S04]  /*0d70*/  @!P4 ST.E desc[UR6][R10.64+0x40], R21 ;  /* 0x000040150a00c985 */ /* 0x000fe8000c101906 */
[----:B------:R-:W-:Y:S02]  /*0d80*/  @!P3 ST.E desc[UR6][R10.64+0x60], R17 ;  /* 0x000060110a00b985 */ /* 0x000fe4000c101906 */
[----:B------:R-:W-:-:S02]  /*0d90*/  @!P0 IMAD.MOV.U32 R5, RZ, RZ, -0x800000 ;  /* 0xff800000ff058424 */ /* 0x000fc400078e00ff */
[----:B------:R-:W-:Y:S02]  /*0da0*/  @!P2 ST.E desc[UR6][R10.64+0x80], R15 ;  /* 0x0000800f0a00a985 */ /* 0x000fe4000c101906 */
[----:B------:R-:W-:Y:S02]  /*0db0*/  @!P5 IMAD.MOV.U32 R19, RZ, RZ, -0x800000 ;  /* 0xff800000ff13d424 */ /* 0x000fe400078e00ff */
[----:B------:R-:W-:Y:S04]  /*0dc0*/  @!P1 ST.E desc[UR6][R10.64+0xa0], R13 ;  /* 0x0000a00d0a009985 */ /* 0x000fe8000c101906 */
[----:B------:R-:W-:Y:S04]  /*0dd0*/  @!P0 ST.E desc[UR6][R10.64+0xc0], R5 ;  /* 0x0000c0050a008985 */ /* 0x000fe8000c101906 */
[----:B------:R1:W-:Y:S02]  /*0de0*/  @!P5 ST.E desc[UR6][R10.64], R19 ;  /* 0x000000130a00d985 */ /* 0x0003e4000c101906 */
[----:B-1----:R-:W-:Y:S05]  /*0df0*/  @P6 RET.REL.NODEC R236 `(_ZN5flash24flash_fwd_splitkv_kernelI23Flash_fwd_kernel_traitsILi128ELi64ELi128ELi4ELb0ELb0EN7cutlass10bfloat16_tE19Flash_kernel_traitsILi128ELi64ELi128ELi4ES3_EELb1ELb0ELb0ELb0ELb1ELb0ELb1ELb1EEEvNS_16Flash_fwd_paramsE) ;  /* 0xfffffff0ec806950 */ /* 0x002fea0003c3ffff */
[----:B------:R-:W-:Y:S02]  /*0e00*/  MOV R3, 0xff800000 ;  /* 0xff80000000037802 */ /* 0x000fe40000000f00 */
[----:B------:R-:W-:-:S03]  /*0e10*/  MOV R237, 0x0 ;  /* 0x0000000000ed7802 */ /* 0x000fc60000000f00 */
[----:B------:R1:W-:Y:S02]  /*0e20*/  ST.E desc[UR6][R10.64+0xe0], R3 ;  /* 0x0000e0030a007985 */ /* 0x0003e4000c101906 */
[----:B-1----:R-:W-:Y:S05]  /*0e30*/  RET.REL.NODEC R236 `(_ZN5flash24flash_fwd_splitkv_kernelI23Flash_fwd_kernel_traitsILi128ELi64ELi128ELi4ELb0ELb0EN7cutlass10bfloat16_tE19Flash_kernel_traitsILi128ELi64ELi128ELi4ES3_EELb1ELb0ELb0ELb0ELb1ELb0ELb1ELb1EEEvNS_16Flash_fwd_paramsE) ;  /* 0xfffffff0ec707950 */ /* 0x002fea0003c3ffff */
.L_x_3855:
        /* <DEDUP_REMOVED lines=23> */
[----:B-----5:R-:W3:Y:S01]  /*0fb0*/  LD.E R8, desc[UR6][R132.64+0x68] ;  /* 0x0000680684087980 */ /* 0x020ee2000c101900 */
        /* <DEDUP_REMOVED lines=15> */
[----:B------:R-:W-:-:S04]  /*10b0*/  IMAD R5, R5, R4, RZ ;  /* 0x0000000405057224 */ /* 0x000fc800078e02ff */
        /* <DEDUP_REMOVED lines=46> */
[-C--:B------:R-:W-:Y:S02]  /*13a0*/  IMAD R5, R19, R2.reuse, RZ ;  /* 0x0000000213057224 */ /* 0x080fe400078e02ff */
[----:B------:R-:W-:-:S04]  /*13b0*/  IMAD.WIDE.U32 R12, R18, R2, RZ ;  /* 0x00000002120c7225 */ /* 0x000fc800078e00ff */
[----:B------:R-:W-:-:S04]  /*13c0*/  IMAD R5, R18, R0, R5 ;  /* 0x0000000012057224 */ /* 0x000fc800078e0205 */
[----:B------:R-:W-:Y:S02]  /*13d0*/  IMAD.IADD R13, R13, 0x1, R5 ;  /* 0x000000010d0d7824 */ /* 0x000fe400078e0205 */
[----:B------:R-:W-:Y:S02]  /*13e0*/  IMAD R5, R65, R6, RZ ;  /* 0x0000000641057224 */ /* 0x000fe400078e02ff */
[----:B------:R-:W-:-:S04]  /*13f0*/  IMAD.WIDE.U32 R12, R6, R64, R12 ;  /* 0x00000040060c7225 */ /* 0x000fc800078e000c */
[----:B------:R-:W-:-:S04]  /*1400*/  IMAD R5, R64, R9, R5 ;  /* 0x0000000940057224 */ /* 0x000fc800078e0205 */
[----:B------:R-:W-:Y:S01]  /*1410*/  IMAD.IADD R13, R13, 0x1, R5 ;  /* 0x000000010d0d7824 */ /* 0x000fe200078e0205 */
[----:B------:R-:W-:Y:S01]  /*1420*/  SHF.R.S32.HI R5, RZ, 0x1f, R4 ;  /* 0x0000001fff057819 */ /* 0x000fe20000011404 */
[-C--:B------:R-:W-:Y:S02]  /*1430*/  IMAD R7, R11, R2.reuse, RZ ;  /* 0x000000020b077224 */ /* 0x080fe400078e02ff */
        /* <DEDUP_REMOVED lines=9> */
.L_x_3857:
        /* <DEDUP_REMOVED lines=22> */
[----:B------:R-:W-:-:S04]  /*1630*/  @!P3 SHF.R.S32.HI R6, RZ, 0x1f, R12 ;  /* 0x0000001fff06b819 */ /* 0x000fc8000001140c */
[----:B------:R-:W-:Y:S01]  /*1640*/  ISETP.GT.U32.AND P0, PT, R5, R0, PT ;  /* 0x000000000500720c */ /* 0x000fe20003f04070 */
[-C--:B---3--:R-:W-:Y:S02]  /*1650*/  @!P3 IMAD R3, R65, R12.reuse, RZ ;  /* 0x0000000c4103b224 */ /* 0x088fe400078e02ff */
[----:B------:R-:W-:-:S04]  /*1660*/  @!P3 IMAD.WIDE.U32 R24, R64, R12, RZ ;  /* 0x0000000c4018b225 */ /* 0x000fc800078e00ff */
[----:B------:R-:W-:Y:S01]  /*1670*/  @!P3 IMAD R3, R6, R64, R3 ;  /* 0x000000400603b224 */ /* 0x000fe200078e0203 */
[----:B------:R-:W-:Y:S02]  /*1680*/  @P3 IADD3 R7, R12, R13, RZ ;  /* 0x0000000d0c073210 */ /* 0x000fe40007ffe0ff */
[----:B-----5:R-:W-:Y:S01]  /*1690*/  @!P3 SHF.R.S32.HI R6, RZ, 0x1f, R8 ;  /* 0x0000001fff06b819 */ /* 0x020fe20000011408 */
[----:B------:R-:W-:Y:S02]  /*16a0*/  @!P3 IMAD.IADD R25, R25, 0x1, R3 ;  /* 0x000000011919b824 */ /* 0x000fe400078e0203 */
[----:B----4-:R-:W-:Y:S02]  /*16b0*/  @!P3 IMAD R3, R23, R8, RZ ;  /* 0x000000081703b224 */ /* 0x010fe400078e02ff */
[----:B------:R-:W-:Y:S02]  /*16c0*/  @!P0 IMAD.IADD R0, R0, 0x1, -R5 ;  /* 0x0000000100008824 */ /* 0x000fe400078e0a05 */
[----:B------:R-:W-:-:S02]  /*16d0*/  @P3 IMAD R11, R65, R7, RZ ;  /* 0x00000007410b3224 */ /* 0x000fc400078e02ff */
[----:B------:R-:W-:Y:S01]  /*16e0*/  @P3 IMAD.WIDE.U32 R28, R64, R7, RZ ;  /* 0x00000007401c3225 */ /* 0x000fe200078e00ff */
[----:B------:R-:W-:-:S03]  /*16f0*/  ISETP.GE.U32.AND P2, PT, R0, R5, PT ;  /* 0x000000050000720c */ /* 0x000fc60003f46070 */
[C---:B------:R-:W-:Y:S01]  /*1700*/  @!P3 IMAD R3, R22.reuse, R6, R3 ;  /* 0x000000061603b224 */ /* 0x040fe200078e0203 */
[----:B------:R-:W-:Y:S01]  /*1710*/  LOP3.LUT R0, R239, R4, RZ, 0x3c, !PT ;  /* 0x00000004ef007212 */ /* 0x000fe200078e3cff */
[----:B------:R-:W-:Y:S01]  /*1720*/  @!P3 IMAD.WIDE.U32 R22, R22, R8, R24 ;  /* 0x000000081616b225 */ /* 0x000fe200078e0018 */
[----:B------:R-:W-:Y:S02]  /*1730*/  @P3 IADD3 R11, R29, R11, RZ ;  /* 0x0000000b1d0b3210 */ /* 0x000fe40007ffe0ff */
[----:B------:R-:W-:Y:S01]  /*1740*/  @P3 MOV R10, R28 ;  /* 0x0000001c000a3202 */ /* 0x000fe20000000f00 */
[----:B------:R-:W-:Y:S01]  /*1750*/  @!P0 VIADD R2, R2, 0x1 ;  /* 0x0000000102028836 */ /* 0x000fe20000000000 */
[----:B------:R-:W-:Y:S02]  /*1760*/  @!P3 IADD3 R11, R23, R3, RZ ;  /* 0x00000003170bb210 */ /* 0x000fe40007ffe0ff */
[----:B------:R-:W-:Y:S02]  /*1770*/  ISETP.GE.AND P1, PT, R0, RZ, PT ;  /* 0x000000ff0000720c */ /* 0x000fe40003f26270 */
[----:B------:R-:W-:-:S02]  /*1780*/  LEA R3, R134, 0xffffff80, 0x7 ;  /* 0xffffff8086037811 */ /* 0x000fc400078e38ff */
[----:B------:R-:W-:Y:S02]  /*1790*/  @!P3 MOV R10, R22 ;  /* 0x00000016000ab202 */ /* 0x000fe40000000f00 */
[----:B------:R-:W-:Y:S01]  /*17a0*/  ISETP.NE.AND P0, PT, R4, RZ, PT ;  /* 0x000000ff0400720c */ /* 0x000fe20003f05270 */
[----:B------:R-:W-:Y:S01]  /*17b0*/  @!P3 IMAD R6, R67, R12, RZ ;  /* 0x0000000c4306b224 */ /* 0x000fe200078e02ff */
[----:B------:R-:W-:Y:S01]  /*17c0*/  @!P3 SHF.R.S32.HI R5, RZ, 0x1f, R12 ;  /* 0x0000001fff05b819 */ /* 0x000fe2000001140c */
[----:B------:R-:W-:Y:S01]  /*17d0*/  IMAD.WIDE.U32 R22, R64, R3, R10 ;  /* 0x0000000340167225 */ /* 0x000fe200078e000a */
[----:B------:R-:W-:Y:S02]  /*17e0*/  SHF.R.S32.HI R9, RZ, 0x1f, R3 ;  /* 0x0000001fff097819 */ /* 0x000fe40000011403 */
[----:B------:R-:W-:Y:S01]  /*17f0*/  @P2 IADD3 R2, R2, 0x1, RZ ;  /* 0x0000000102022810 */ /* 0x000fe20007ffe0ff */
[----:B------:R-:W-:Y:S02]  /*1800*/  @!P3 IMAD R5, R5, R66, R6 ;  /* 0x000000420505b224 */ /* 0x000fe400078e0206 */
[----:B------:R-:W-:-:S04]  /*1810*/  @!P3 IMAD.WIDE.U32 R10, R66, R12, RZ ;  /* 0x0000000c420ab225 */ /* 0x000fc800078e00ff */
[----:B------:R-:W-:Y:S02]  /*1820*/  IMAD R7, R65, R3, RZ ;  /* 0x0000000341077224 */ /* 0x000fe400078e02ff */
[----:B------:R-:W-:Y:S01]  /*1830*/  @!P3 IMAD.IADD R11, R11, 0x1, R5 ;  /* 0x000000010b0bb824 */ /* 0x000fe200078e0205 */
[----:B------:R-:W-:Y:S01]  /*1840*/  @!P3 SHF.R.S32.HI R5, RZ, 0x1f, R8 ;  /* 0x0000001fff05b819 */ /* 0x000fe20000011408 */
[----:B------:R-:W-:Y:S02]  /*1850*/  IMAD R7, R9, R64, R7 ;  /* 0x0000004009077224 */ /* 0x000fe400078e0207 */
[----:B------:R-:W-:Y:S01]  /*1860*/  @!P1 IMAD.MOV R2, RZ, RZ, -R2 ;  /* 0x000000ffff029224 */ /* 0x000fe200078e0a02 */
[----:B------:R-:W-:Y:S01]  /*1870*/  @!P0 LOP3.LUT R2, RZ, R4, RZ, 0x33, !PT ;  /* 0x00000004ff028212 */ /* 0x000fe200078e33ff */
[----:B------:R-:W-:Y:S01]  /*1880*/  @!P3 IMAD R0, R19, R8, RZ ;  /* 0x000000081300b224 */ /* 0x000fe200078e02ff */
[----:B------:R-:W-:Y:S02]  /*1890*/  IADD3 R7, R23, R7, RZ ;  /* 0x0000000717077210 */ /* 0x000fe40007ffe0ff */
[----:B------:R-:W-:Y:S01]  /*18a0*/  @P3 IADD3 R12, R12, R13, RZ ;  /* 0x0000000d0c0c3210 */ /* 0x000fe20007ffe0ff */
[----:B------:R-:W-:Y:S01]  /*18b0*/  @!P3 IMAD R0, R18, R5, R0 ;  /* 0x000000051200b224 */ /* 0x000fe200078e0200 */
[----:B------:R-:W-:Y:S01]  /*18c0*/  MOV R6, R22 ;  /* 0x0000001600067202 */ /* 0x000fe20000000f00 */
[----:B------:R-:W-:Y:S01]  /*18d0*/  IMAD R4, R17, R2, RZ ;  /* 0x0000000211047224 */ /* 0x000fe200078e02ff */
[----:B------:R-:W-:Y:S01]  /*18e0*/  SHF.R.S32.HI R5, RZ, 0x1f, R2 ;  /* 0x0000001fff057819 */ /* 0x000fe20000011402 */
[----:B------:R-:W-:-:S02]  /*18f0*/  @P3 IMAD R13, R67, R12, RZ ;  /* 0x0000000c430d3224 */ /* 0x000fc400078e02ff */
[----:B------:R-:W-:-:S04]  /*1900*/  @P3 IMAD.WIDE.U32 R22, R66, R12, RZ ;  /* 0x0000000c42163225 */ /* 0x000fc800078e00ff */
[----:B------:R-:W-:-:S04]  /*1910*/  IMAD.WIDE.U32 R6, R16, R2, R6 ;  /* 0x0000000210067225 */ /* 0x000fc800078e0006 */
[----:B------:R-:W-:-:S04]  /*1920*/  @!P3 IMAD.WIDE.U32 R10, R18, R8, R10 ;  /* 0x00000008120ab225 */ /* 0x000fc800078e000a */
[----:B------:R-:W-:Y:S01]  /*1930*/  IMAD R4, R16, R5, R4 ;  /* 0x0000000510047224 */ /* 0x000fe200078e0204 */
[----:B------:R-:W-:Y:S01]  /*1940*/  @P3 IADD3 R13, R23, R13, RZ ;  /* 0x0000000d170d3210 */ /* 0x000fe20007ffe0ff */
[----:B------:R-:W-:Y:S01]  /*1950*/  @!P3 IMAD.IADD R13, R11, 0x1, R0 ;  /* 0x000000010b0db824 */ /* 0x000fe200078e0200 */
[----:B------:R-:W-:Y:S01]  /*1960*/  @P3 MOV R12, R22 ;  /* 0x00000016000c3202 */ /* 0x000fe20000000f00 */
[----:B------:R-:W-:Y:S01]  /*1970*/  IMAD.IADD R7, R7, 0x1, R4 ;  /* 0x0000000107077824 */ /* 0x000fe200078e0204 */
[----:B------:R-:W-:Y:S02]  /*1980*/  MOV R8, R6 ;  /* 0x0000000600087202 */ /* 0x000fe40000000f00 */
[----:B------:R-:W-:Y:S02]  /*1990*/  @!P3 MOV R12, R10 ;  /* 0x0000000a000cb202 */ /* 0x000fe40000000f00 */
[----:B------:R-:W-:Y:S02]  /*19a0*/  MOV R6, R3 ;  /* 0x0000000300067202 */ /* 0x000fe40000000f00 */
[----:B-1----:R-:W-:-:S02]  /*19b0*/  MOV R4, R2 ;  /* 0x0000000200047202 */ /* 0x002fc40000000f00 */
.L_x_3858:
[----:B------:R-:W-:Y:S05]  /*19c0*/  BSYNC B0 ;  /* 0x0000000000007941 */ /* 0x000fea0003800000 */
.L_x_3856:
        /* <DEDUP_REMOVED lines=12> */
[----:B------:R-:W-:-:S05]  /*1a90*/  IMAD.SHL.U32 R16, R72, 0x8, RZ ;  /* 0x0000000848107824 */ /* 0x000fca00078e00ff */
[----:B------:R-:W-:Y:S02]  /*1aa0*/  IADD3 R12, P0, R16, R12, RZ ;  /* 0x0000000c100c7210 */ /* 0x000fe40007f1e0ff */
[----:B------:R-:W-:Y:S01]  /*1ab0*/  SHF.R.S32.HI R17, RZ, 0x1f, R16 ;  /* 0x0000001fff117819 */ /* 0x000fe20000011410 */
[----:B-----5:R-:W-:-:S04]  /*1ac0*/  IMAD R9, R9, R66, RZ ;  /* 0x0000004209097224 */ /* 0x020fc800078e02ff */
[----:B------:R-:W-:Y:S02]  /*1ad0*/  IMAD.X R13, R17, 0x1, R13, P0 ;  /* 0x00000001110d7824 */ /* 0x000fe400000e060d */
[C---:B------:R-:W-:Y:S02]  /*1ae0*/  IMAD R9, R6.reuse, R67, R9 ;  /* 0x0000004306097224 */ /* 0x040fe400078e0209 */
[----:B-1----:R-:W-:Y:S01]  /*1af0*/  IMAD.WIDE.U32 R26, R6, R66, R12 ;  /* 0x00000042061a7225 */ /* 0x002fe200078e000c */
[----:B------:R-:W-:-:S04]  /*1b00*/  SHF.R.S32.HI R80, RZ, 0x1f, R241 ;  /* 0x0000001fff507819 */ /* 0x000fc800000114f1 */
[----:B------:R-:W-:Y:S02]  /*1b10*/  IADD3 R27, R27, R9, RZ ;  /* 0x000000091b1b7210 */ /* 0x000fe40007ffe0ff */
[----:B------:R-:W-:Y:S01]  /*1b20*/  SHF.R.S32.HI R184, RZ, 0x3, R184 ;  /* 0x00000003ffb87819 */ /* 0x000fe200000114b8 */
[----:B------:R-:W-:-:S03]  /*1b30*/  IMAD.WIDE.U32 R26, R4, R20, R26 ;  /* 0x00000014041a7225 */ /* 0x000fc600078e001a */
[----:B------:R-:W-:Y:S01]  /*1b40*/  SHF.R.S32.HI R185, RZ, 0x1f, R184 ;  /* 0x0000001fffb97819 */ /* 0x000fe200000114b8 */
[----:B------:R-:W-:-:S04]  /*1b50*/  IMAD R235, R67, R184, RZ ;  /* 0x000000b843eb7224 */ /* 0x000fc800078e02ff */
[----:B------:R-:W-:Y:S02]  /*1b60*/  IMAD R235, R185, R66, R235 ;  /* 0x00000042b9eb7224 */ /* 0x000fe400078e02eb */
[----:B------:R-:W-:Y:S01]  /*1b70*/  IMAD R233, R65, R184, RZ ;  /* 0x000000b841e97224 */ /* 0x000fe200078e02ff */
[CC--:B------:R-:W-:Y:S02]  /*1b80*/  LEA.HI R68, R2.reuse, R53.reuse, RZ, 0x5 ;  /* 0x0000003502447211 */ /* 0x0c0fe400078f28ff */
[----:B------:R-:W-:Y:S01]  /*1b90*/  LEA.HI R73, R2, R53, RZ, 0x4 ;  /* 0x0000003502497211 */ /* 0x000fe200078f20ff */
[----:B------:R-:W-:-:S03]  /*1ba0*/  IMAD R233, R185, R64, R233 ;  /* 0x00000040b9e97224 */ /* 0x000fc600078e02e9 */
[----:B------:R-:W-:Y:S01]  /*1bb0*/  LOP3.LUT R78, R73, 0xfffffff0, RZ, 0xc0, !PT ;  /* 0xfffffff0494e7812 */ /* 0x000fe200078ec0ff */
        /* <DEDUP_REMOVED lines=9> */
[----:B------:R-:W-:Y:S02]  /*1c50*/  @P1 IMAD.MOV.U32 R6, RZ, RZ, R12 ;  /* 0x000000ffff061224 */ /* 0x000fe400078e000c */
[-C--:B---3--:R-:W-:Y:S02]  /*1c60*/  @!P1 IMAD R9, R23, R241.reuse, RZ ;  /* 0x000000f117099224 */ /* 0x088fe400078e02ff */
[----:B------:R-:W-:-:S04]  /*1c70*/  @!P1 IMAD.WIDE.U32 R28, R22, R241, RZ ;  /* 0x000000f1161c9225 */ /* 0x000fc800078e00ff */
[----:B------:R-:W-:Y:S02]  /*1c80*/  @!P1 IMAD R9, R22, R80, R9 ;  /* 0x0000005016099224 */ /* 0x000fe400078e0209 */
[----:B------:R-:W-:Y:S02]  /*1c90*/  @!P1 IMAD.MOV.U32 R6, RZ, RZ, R28 ;  /* 0x000000ffff069224 */ /* 0x000fe400078e001c */
[----:B------:R-:W-:Y:S02]  /*1ca0*/  @P1 IMAD.IADD R15, R13, 0x1, R15 ;  /* 0x000000010d0f1824 */ /* 0x000fe400078e020f */
[----:B------:R-:W-:Y:S01]  /*1cb0*/  @!P1 IMAD.IADD R15, R29, 0x1, R9 ;  /* 0x000000011d0f9824 */ /* 0x000fe200078e0209 */
[----:B------:R-:W-:Y:S01]  /*1cc0*/  IADD3 R14, P0, R16, R6, RZ ;  /* 0x00000006100e7210 */ /* 0x000fe20007f1e0ff */
[----:B------:R-:W-:-:S03]  /*1cd0*/  IMAD R12, R21, R4, RZ ;  /* 0x00000004150c7224 */ /* 0x000fc600078e02ff */
[----:B------:R-:W-:Y:S01]  /*1ce0*/  IADD3.X R15, R17, R15, RZ, P0, !PT ;  /* 0x0000000f110f7210 */ /* 0x000fe200007fe4ff */
[----:B------:R-:W-:Y:S01]  /*1cf0*/  IMAD R9, R5, R20, R12 ;  /* 0x0000001405097224 */ /* 0x000fe200078e020c */
[----:B------:R-:W-:-:S03]  /*1d00*/  IADD3 R8, P0, R16, R8, RZ ;  /* 0x0000000810087210 */ /* 0x000fc60007f1e0ff */
[----:B------:R-:W-:Y:S02]  /*1d10*/  IMAD.IADD R27, R27, 0x1, R9 ;  /* 0x000000011b1b7824 */ /* 0x000fe400078e0209 */
[----:B------:R-:W-:Y:S01]  /*1d20*/  IMAD.X R9, R17, 0x1, R7, P0 ;  /* 0x0000000111097824 */ /* 0x000fe200000e0607 */
[----:B------:R-:W-:Y:S02]  /*1d30*/  SHF.R.S32.HI R7, RZ, 0x1f, R82 ;  /* 0x0000001fff077819 */ /* 0x000fe40000011452 */
[C---:B------:R-:W-:Y:S02]  /*1d40*/  SHF.L.U32 R23, R184.reuse, 0x6, RZ ;  /* 0x00000006b8177819 */ /* 0x040fe400000006ff */
[----:B------:R-:W-:Y:S01]  /*1d50*/  LEA.HI R7, R7, R82, RZ, 0x7 ;  /* 0x0000005207077211 */ /* 0x000fe200078f38ff */
[----:B------:R-:W-:Y:S01]  /*1d60*/  IMAD.WIDE.U32 R26, R184, R66, R26 ;  /* 0x00000042b81a7225 */ /* 0x000fe200078e001a */
[----:B------:R-:W-:Y:S02]  /*1d70*/  LOP3.LUT R23, R23, 0x1c0, RZ, 0xc0, !PT ;  /* 0x000001c017177812 */ /* 0x000fe400078ec0ff */
[----:B------:R-:W-:Y:S01]  /*1d80*/  SHF.R.S32.HI R13, RZ, 0x1f, R239 ;  /* 0x0000001fff0d7819 */ /* 0x000fe200000114ef */
[----:B------:R-:W-:Y:S01]  /*1d90*/  IMAD R6, R25, R239, RZ ;  /* 0x000000ef19067224 */ /* 0x000fe200078e02ff */
[----:B------:R-:W-:-:S02]  /*1da0*/  LEA.HI R12, R2, R53, RZ, 0x6 ;  /* 0x00000035020c7211 */ /* 0x000fc400078f30ff */
[----:B------:R-:W-:Y:S02]  /*1db0*/  SHF.R.S32.HI R108, RZ, 0x7, R7 ;  /* 0x00000007ff6c7819 */ /* 0x000fe40000011407 */
[----:B------:R-:W-:Y:S02]  /*1dc0*/  LOP3.LUT R21, R23, 0x38, R16, 0xf8, !PT ;  /* 0x0000003817157812 */ /* 0x000fe400078ef810 */
[----:B------:R-:W-:Y:S01]  /*1dd0*/  SHF.R.U32.HI R182, RZ, 0x3, R23 ;  /* 0x00000003ffb67819 */ /* 0x000fe20000011617 */
[----:B------:R-:W-:Y:S01]  /*1de0*/  IMAD R6, R24, R13, R6 ;  /* 0x0000000d18067224 */ /* 0x000fe200078e0206 */
[----:B------:R-:W-:Y:S02]  /*1df0*/  IADD3 R235, R27, R235, RZ ;  /* 0x000000eb1beb7210 */ /* 0x000fe40007ffe0ff */
[----:B----4-:R-:W-:Y:S01]  /*1e00*/  LEA R234, P0, R26, R10, 0x1 ;  /* 0x0000000a1aea7211 */ /* 0x010fe200078008ff */
[----:B------:R-:W-:Y:S01]  /*1e10*/  IMAD.SHL.U32 R13, R12, 0x8, RZ ;  /* 0x000000080c0d7824 */ /* 0x000fe200078e00ff */
[----:B------:R-:W-:-:S02]  /*1e20*/  VIMNMX R108, R231, R108, !PT ;  /* 0x0000006ce76c7248 */ /* 0x000fc40007fe0100 */
[----:B------:R-:W-:Y:S02]  /*1e30*/  LOP3.LUT R182, R21, R182, RZ, 0x3c, !PT ;  /* 0x000000b615b67212 */ /* 0x000fe400078e3cff */
[----:B------:R-:W-:Y:S01]  /*1e40*/  LEA.HI.X R235, R26, R11, R235, 0x1, P0 ;  /* 0x0000000b1aeb7211 */ /* 0x000fe200000f0ceb */
[----:B------:R-:W-:Y:S01]  /*1e50*/  IMAD.WIDE.U32 R186, R239, R24, R14 ;  /* 0x00000018efba7225 */ /* 0x000fe200078e000e */
[----:B------:R-:W-:Y:S02]  /*1e60*/  ISETP.GT.AND P0, PT, R134, R108, PT ;  /* 0x0000006c8600720c */ /* 0x000fe40003f04270 */
[----:B------:R-:W-:Y:S01]  /*1e70*/  LOP3.LUT R182, R182, 0xfffffe00, R13, 0xf8, !PT ;  /* 0xfffffe00b6b67812 */ /* 0x000fe200078ef80d */
[----:B------:R-:W-:Y:S01]  /*1e80*/  IMAD.WIDE R12, R237, 0x40, R184 ;  /* 0x00000040ed0c7825 */ /* 0x000fe200078e02b8 */
[----:B------:R-:W-:-:S03]  /*1e90*/  IADD3 R187, R187, R6, RZ ;  /* 0x00000006bbbb7210 */ /* 0x000fc60007ffe0ff */
[----:B------:R-:W-:Y:S01]  /*1ea0*/  IMAD.WIDE.U32 R8, R184, R64, R8 ;  /* 0x00000040b8087225 */ /* 0x000fe200078e0008 */
[----:B------:R-:W-:-:S03]  /*1eb0*/  LOP3.LUT R2, R68, 0xffffffe0, RZ, 0xc0, !PT ;  /* 0xffffffe044027812 */ /* 0x000fc600078ec0ff */
[----:B------:R-:W-:Y:S01]  /*1ec0*/  IMAD R189, R13, R190, RZ ;  /* 0x000000be0dbd7224 */ /* 0x000fe200078e02ff */
[----:B------:R-:W-:Y:S01]  /*1ed0*/  LEA R232, P1, R8, R18, 0x1 ;  /* 0x0000001208e87211 */ /* 0x000fe200078208ff */
[----:B------:R-:W-:Y:S02]  /*1ee0*/  IMAD.IADD R233, R9, 0x1, R233 ;  /* 0x0000000109e97824 */ /* 0x000fe400078e02e9 */
[C---:B------:R-:W-:Y:S02]  /*1ef0*/  IMAD R189, R12.reuse, R191, R189 ;  /* 0x000000bf0cbd7224 */ /* 0x040fe400078e02bd */
[----:B------:R-:W-:Y:S01]  /*1f00*/  IMAD.WIDE.U32 R186, R12, R190, R186 ;  /* 0x000000be0cba7225 */ /* 0x000fe200078e00ba */
[----:B------:R-:W-:Y:S02]  /*1f10*/  LEA.HI.X R233, R8, R19, R233, 0x1, P1 ;  /* 0x0000001308e97211 */ /* 0x000fe400008f0ce9 */
[----:B------:R-:W-:Y:S01]  /*1f20*/  @!P4 MOV R0, RZ ;  /* 0x000000ff0000c202 */ /* 0x000fe20000000f00 */
[----:B------:R-:W-:Y:S01]  /*1f30*/  IMAD.IADD R69, R53, 0x1, -R2 ;  /* 0x0000000135457824 */ /* 0x000fe200078e0a02 */
[----:B------:R-:W-:Y:S01]  /*1f40*/  SHF.R.S32.HI R68, RZ, 0x5, R68 ;  /* 0x00000005ff447819 */ /* 0x000fe20000011444 */
        /* <DEDUP_REMOVED lines=15> */
[----:B------:R-:W-:Y:S01]  /*2040*/  IMAD.WIDE.U32 R198, R66, 0xa0, RZ ;  /* 0x000000a042c67825 */ /* 0x000fe200078e00ff */
[----:B------:R-:W-:-:S02]  /*2050*/  SHF.L.U32 R106, R64, 0x5, RZ ;  /* 0x00000005406a7819 */ /* 0x000fc400000006ff */
[----:B------:R-:W-:Y:S01]  /*2060*/  IADD3.X R96, R77, R77, R77, P5, P4 ;  /* 0x0000004d4d607210 */ /* 0x000fe20002fe844d */
[C---:B------:R-:W-:Y:S01]  /*2070*/  IMAD.SHL.U32 R88, R66.reuse, 0x20, RZ ;  /* 0x0000002042587824 */ /* 0x040fe200078e00ff */
[C-C-:B------:R-:W-:Y:S01]  /*2080*/  SHF.L.U64.HI R89, R66.reuse, 0x5, R67.reuse ;  /* 0x0000000542597819 */ /* 0x140fe20000010243 */
[C---:B------:R-:W-:Y:S01]  /*2090*/  IMAD.SHL.U32 R85, R66.reuse, 0x40, RZ ;  /* 0x0000004042557824 */ /* 0x040fe200078e00ff */
[----:B------:R-:W-:Y:S01]  /*20a0*/  SHF.L.U64.HI R86, R66, 0x6, R67 ;  /* 0x0000000642567819 */ /* 0x000fe20000010243 */
[C---:B------:R-:W-:Y:S01]  /*20b0*/  IMAD R87, R67.reuse, 0x60, RZ ;  /* 0x0000006043577824 */ /* 0x040fe200078e02ff */
[----:B------:R-:W-:Y:S01]  /*20c0*/  SHF.L.U64.HI R107, R64, 0x5, R65 ;  /* 0x00000005406b7819 */ /* 0x000fe20000010241 */
[C---:B------:R-:W-:Y:S01]  /*20d0*/  IMAD R83, R67.reuse, 0xc0, RZ ;  /* 0x000000c043537824 */ /* 0x040fe200078e02ff */
        /* <DEDUP_REMOVED lines=9> */
[----:B------:R-:W-:Y:S01]  /*2170*/  IMAD.WIDE.U32 R194, R66, 0xe0, RZ ;  /* 0x000000e042c27825 */ /* 0x000fe200078e00ff */
[----:B------:R-:W-:Y:S02]  /*2180*/  MOV R145, R233 ;  /* 0x000000e900917202 */ /* 0x000fe40000000f00 */
[----:B------:R-:W-:Y:S01]  /*2190*/  SHF.L.U32 R88, R88, 0x1, RZ ;  /* 0x0000000158587819 */ /* 0x000fe200000006ff */
[C---:B------:R-:W-:Y:S02]  /*21a0*/  VIADD R181, R184.reuse, 0x10 ;  /* 0x00000010b8b57836 */ /* 0x040fe40000000000 */
[----:B------:R-:W-:-:S02]  /*21b0*/  VIADD R180, R184, 0x20 ;  /* 0x00000020b8b47836 */ /* 0x000fc40000000000 */
[C---:B------:R-:W-:Y:S02]  /*21c0*/  VIADD R178, R184.reuse, 0x40 ;  /* 0x00000040b8b27836 */ /* 0x040fe40000000000 */
[C---:B------:R-:W-:Y:S02]  /*21d0*/  VIADD R177, R184.reuse, 0x50 ;  /* 0x00000050b8b17836 */ /* 0x040fe40000000000 */
[----:B------:R-:W-:Y:S02]  /*21e0*/  VIADD R174, R184, 0x70 ;  /* 0x00000070b8ae7836 */ /* 0x000fe40000000000 */
[----:B------:R-:W-:Y:S02]  /*21f0*/  IMAD.MOV.U32 R144, RZ, RZ, R232 ;  /* 0x000000ffff907224 */ /* 0x000fe400078e00e8 */
[----:B------:R-:W-:Y:S02]  /*2200*/  IMAD.MOV.U32 R147, RZ, RZ, R234 ;  /* 0x000000ffff937224 */ /* 0x000fe400078e00ea */
[----:B------:R-:W-:-:S02]  /*2210*/  IMAD.MOV.U32 R146, RZ, RZ, R235 ;  /* 0x000000ffff927224 */ /* 0x000fc400078e00eb */
[----:B------:R-:W-:Y:S02]  /*2220*/  IMAD.SHL.U32 R85, R85, 0x2, RZ ;  /* 0x0000000255557824 */ /* 0x000fe400078e00ff */
[----:B------:R-:W-:Y:S02]  /*2230*/  IMAD.IADD R87, R201, 0x1, R87 ;  /* 0x00000001c9577824 */ /* 0x000fe400078e0257 */
        /* <DEDUP_REMOVED lines=14> */
[----:B------:R-:W-:Y:S01]  /*2320*/  SHF.R.S32.HI R7, RZ, 0x1f, R3 ;  /* 0x0000001fff077819 */ /* 0x000fe20000011403 */
[----:B----4-:R-:W-:Y:S01]  /*2330*/  IMAD R11, R203, R3, RZ ;  /* 0x00000003cb0b7224 */ /* 0x010fe200078e02ff */
[----:B------:R-:W-:Y:S01]  /*2340*/  IADD3.X R217, ~R111, RZ, R10, P1, P0 ;  /* 0x000000ff6fd97210 */ /* 0x000fe20000fe050a */
[----:B-----5:R-:W-:Y:S01]  /*2350*/  IMAD R21, R21, R241, RZ ;  /* 0x000000f115157224 */ /* 0x020fe200078e02ff */
[----:B------:R-:W-:Y:S01]  /*2360*/  IADD3 R29, R29, R2, RZ ;  /* 0x000000021d1d7210 */ /* 0x000fe20007ffe0ff */
[----:B------:R-:W-:Y:S01]  /*2370*/  IMAD.WIDE.U32 R26, R241, R20, R16 ;  /* 0x00000014f11a7225 */ /* 0x000fe200078e0010 */
[C-C-:B------:R-:W-:Y:S02]  /*2380*/  SHF.L.U64.HI R121, R202.reuse, 0x4, R203.reuse ;  /* 0x00000004ca797819 */ /* 0x140fe400000102cb */
[----:B------:R-:W-:Y:S01]  /*2390*/  SHF.L.U64.HI R123, R202, 0x5, R203 ;  /* 0x00000005ca7b7819 */ /* 0x000fe200000102cb */
[----:B------:R-:W-:Y:S01]  /*23a0*/  IMAD.WIDE.U32 R30, R218, 0x30, R216 ;  /* 0x00000030da1e7825 */ /* 0x000fe200078e00d8 */
[----:B------:R-:W-:-:S02]  /*23b0*/  SHF.L.U64.HI R126, R202, 0x6, R203 ;  /* 0x00000006ca7e7819 */ /* 0x000fc400000102cb */
        /* <DEDUP_REMOVED lines=11> */
[----:B------:R-:W-:Y:S01]  /*2470*/  SHF.L.U32 R127, R202, 0x6, RZ ;  /* 0x00000006ca7f7819 */ /* 0x000fe200000006ff */
[----:B------:R-:W-:Y:S01]  /*2480*/  IMAD.WIDE.U32 R10, R218, 0x30, R214 ;  /* 0x00000030da0a7825 */ /* 0x000fe200078e00d6 */
[----:B------:R-:W-:-:S02]  /*2490*/  SHF.R.S32.HI R160, RZ, 0x1f, R175 ;  /* 0x0000001fffa07819 */ /* 0x000fc400000114af */
[----:B------:R-:W-:Y:S01]  /*24a0*/  SHF.L.U64.HI R126, R127, 0x1, R126 ;  /* 0x000000017f7e7819 */ /* 0x000fe2000001027e */
[-C--:B------:R-:W-:Y:S01]  /*24b0*/  IMAD R2, R219, R3.reuse, RZ ;  /* 0x00000003db027224 */ /* 0x080fe200078e02ff */
[----:B------:R-:W-:Y:S01]  /*24c0*/  IADD3 R212, P0, -R112, R10, RZ ;  /* 0x0000000a70d47210 */ /* 0x000fe20007f1e1ff */
[C---:B------:R-:W-:Y:S01]  /*24d0*/  IMAD.WIDE.U32 R26, R218.reuse, R3, R26 ;  /* 0x00000003da1a7225 */ /* 0x040fe200078e001a */
[----:B------:R-:W-:Y:S02]  /*24e0*/  SHF.L.U32 R127, R127, 0x1, RZ ;  /* 0x000000017f7f7819 */ /* 0x000fe400000006ff */
        /* <DEDUP_REMOVED lines=37> */
[----:B------:R-:W-:Y:S01]  /*2740*/  IMAD R3, R67, 0xa0, RZ ;  /* 0x000000a043037824 */ /* 0x000fe200078e02ff */
[----:B------:R-:W-:Y:S01]  /*2750*/  LEA.HI.X R135, R10, R9, R135, 0x1, P0 ;  /* 0x000000090a877211 */ /* 0x000fe200000f0c87 */
[----:B------:R-:W-:Y:S01]  /*2760*/  IMAD.SHL.U32 R142, R0, 0x2, RZ ;  /* 0x00000002008e7824 */ /* 0x000fe200078e00ff */
[-C--:B------:R-:W-:Y:S01]  /*2770*/  LEA.HI.X.SX32 R9, R6, R143.reuse, 0x1, P3 ;  /* 0x0000008f06097211 */ /* 0x080fe200018f0eff */
[----:B------:R-:W-:Y:S01]  /*2780*/  IMAD.SHL.U32 R10, R2, 0x2, RZ ;  /* 0x00000002020a7824 */ /* 0x000fe200078e00ff */
[----:B------:R-:W-:Y:S01]  /*2790*/  LEA.HI.X.SX32 R143, R4, R143, 0x1, P2 ;  /* 0x0000008f048f7211 */ /* 0x000fe200010f0eff */
[----:B------:R-:W-:Y:S01]  /*27a0*/  IMAD.SHL.U32 R122, R202, 0x10, RZ ;  /* 0x00000010ca7a7824 */ /* 0x000fe200078e00ff */
[----:B------:R-:W-:Y:S01]  /*27b0*/  IADD3 R115, P1, -R112, R20, RZ ;  /* 0x0000001470737210 */ /* 0x000fe20007f3e1ff */
[----:B------:R-:W-:Y:S01]  /*27c0*/  IMAD.SHL.U32 R124, R202, 0x20, RZ ;  /* 0x00000020ca7c7824 */ /* 0x000fe200078e00ff */
[----:B------:R-:W-:Y:S01]  /*27d0*/  SHF.L.U64.HI R143, R0, 0x1, R143 ;  /* 0x00000001008f7819 */ /* 0x000fe2000001028f */
[C---:B------:R-:W-:Y:S01]  /*27e0*/  IMAD R173, R165.reuse, 0x30, RZ ;  /* 0x00000030a5ad7824 */ /* 0x040fe200078e02ff */
[C---:B------:R-:W-:Y:S01]  /*27f0*/  IADD3 R140, P3, R14.reuse, R142, RZ ;  /* 0x0000008e0e8c7210 */ /* 0x040fe20007f7e0ff */
[----:B------:R-:W-:Y:S01]  /*2800*/  IMAD.SHL.U32 R171, R165, 0x40, RZ ;  /* 0x00000040a5ab7824 */ /* 0x000fe200078e00ff */
[----:B------:R-:W-:Y:S01]  /*2810*/  IADD3.X R116, ~R111, R116, R21, P1, !PT ;  /* 0x000000746f747210 */ /* 0x000fe20000ffe515 */
[----:B------:R-:W-:Y:S01]  /*2820*/  IMAD R169, R165, 0x50, RZ ;  /* 0x00000050a5a97824 */ /* 0x000fe200078e02ff */
[----:B------:R-:W-:Y:S01]  /*2830*/  IADD3 R52, P1, R14, R10, RZ ;  /* 0x0000000a0e347210 */ /* 0x000fe20007f3e0ff */
[----:B------:R-:W-:Y:S01]  /*2840*/  IMAD.X R141, R15, 0x1, R143, P3 ;  /* 0x000000010f8d7824 */ /* 0x000fe200018e068f */
[----:B------:R-:W-:Y:S01]  /*2850*/  IADD3 R142, P2, R12, R142, RZ ;  /* 0x0000008e0c8e7210 */ /* 0x000fe20007f5e0ff */
[----:B------:R-:W-:Y:S01]  /*2860*/  IMAD R167, R165, 0x60, RZ ;  /* 0x00000060a5a77824 */ /* 0x000fe200078e02ff */
[----:B------:R-:W-:Y:S01]  /*2870*/  SHF.L.U64.HI R9, R2, 0x1, R9 ;  /* 0x0000000102097819 */ /* 0x000fe20000010209 */
[C---:B------:R-:W-:Y:S01]  /*2880*/  IMAD R125, R203.reuse, 0x60, RZ ;  /* 0x00000060cb7d7824 */ /* 0x040fe200078e02ff */
[----:B------:R-:W-:Y:S01]  /*2890*/  IADD3 R10, P0, R12, R10, RZ ;  /* 0x0000000a0c0a7210 */ /* 0x000fe20007f1e0ff */
[----:B------:R-:W-:Y:S01]  /*28a0*/  IMAD R5, R203, 0xa0, RZ ;  /* 0x000000a0cb057824 */ /* 0x000fe200078e02ff */
[----:B------:R-:W-:Y:S01]  /*28b0*/  IADD3 R172, R183, 0x40, RZ ;  /* 0x00000040b7ac7810 */ /* 0x000fe20007ffe0ff */
[----:B------:R-:W-:Y:S01]  /*28c0*/  IMAD R129, R203, 0xc0, RZ ;  /* 0x000000c0cb817824 */ /* 0x000fe200078e02ff */
[----:B------:R-:W-:Y:S01]  /*28d0*/  IADD3.X R143, R13, R143, RZ, P2, !PT ;  /* 0x0000008f0d8f7210 */ /* 0x000fe200017fe4ff */
[----:B------:R-:W-:Y:S01]  /*28e0*/  IMAD.WIDE.U32 R208, R202, 0x60, RZ ;  /* 0x00000060cad07825 */ /* 0x000fe200078e00ff */
[----:B------:R-:W-:-:S02]  /*28f0*/  IADD3.X R51, R15, R9, RZ, P1, !PT ;  /* 0x000000090f337210 */ /* 0x000fc40000ffe4ff */
[----:B------:R-:W-:Y:S01]  /*2900*/  IADD3 R99, P2, R97, 0x40, RZ ;  /* 0x0000004061637810 */ /* 0x000fe20007f5e0ff */
[----:B------:R-:W-:Y:S01]  /*2910*/  IMAD.X R9, R13, 0x1, R9, P0 ;  /* 0x000000010d097824 */ /* 0x000fe200000e0609 */
[----:B------:R-:W-:Y:S01]  /*2920*/  IADD3 R170, R183, R172, RZ ;  /* 0x000000acb7aa7210 */ /* 0x000fe20007ffe0ff */
[----:B------:R-:W-:Y:S01]  /*2930*/  IMAD.WIDE.U32 R206, R202, 0xa0, RZ ;  /* 0x000000a0cace7825 */ /* 0x000fe200078e00ff */
[----:B------:R-:W-:Y:S02]  /*2940*/  IADD3 R97, P1, P0, R97, 0x40, R76 ;  /* 0x0000004061617810 */ /* 0x000fe4000783e04c */
[----:B------:R-:W-:Y:S01]  /*2950*/  IADD3 R105, P3, R76, 0x40, RZ ;  /* 0x000000404c697810 */ /* 0x000fe20007f7e0ff */
[----:B------:R-:W-:Y:S01]  /*2960*/  IMAD.X R98, RZ, RZ, R96, P2 ;  /* 0x000000ffff627224 */ /* 0x000fe200010e0660 */
[----:B------:R-:W-:Y:S01]  /*2970*/  IADD3.X R96, R96, RZ, R77, P1, P0 ;  /* 0x000000ff60607210 */ /* 0x000fe20000fe044d */
[----:B------:R-:W-:Y:S01]  /*2980*/  IMAD.IADD R168, R183, 0x1, R170 ;  /* 0x00000001b7a87824 */ /* 0x000fe200078e02aa */
[----:B------:R-:W-:Y:S01]  /*2990*/  IADD3 R95, P0, R76, R97, RZ ;  /* 0x000000614c5f7210 */ /* 0x000fe20007f1e0ff */
[----:B------:R-:W-:Y:S01]  /*29a0*/  IMAD.WIDE.U32 R204, R202, 0xc0, RZ ;  /* 0x000000c0cacc7825 */ /* 0x000fe200078e00ff */
[----:B------:R-:W-:-:S02]  /*29b0*/  IADD3 R117, P1, R115, R110, RZ ;  /* 0x0000006e73757210 */ /* 0x000fc40007f3e0ff */
[----:B------:R-:W-:Y:S01]  /*29c0*/  IADD3 R166, R183, R168, RZ ;  /* 0x000000a8b7a67210 */ /* 0x000fe20007ffe0ff */
[----:B------:R-:W-:Y:S01]  /*29d0*/  IMAD R165, R165, 0x70, RZ ;  /* 0x00000070a5a57824 */ /* 0x000fe200078e02ff */
[----:B------:R-:W-:Y:S01]  /*29e0*/  IADD3.X R94, R77, R96, RZ, P0, !PT ;  /* 0x000000604d5e7210 */ /* 0x000fe200007fe4ff */
[----:B------:R-:W-:Y:S01]  /*29f0*/  IMAD.X R118, R116, 0x1, R109, P1 ;  /* 0x0000000174767824 */ /* 0x000fe200008e066d */
[----:B------:R-:W-:Y:S01]  /*2a00*/  IADD3 R93, P0, R76, R95, RZ ;  /* 0x0000005f4c5d7210 */ /* 0x000fe20007f1e0ff */
[----:B------:R-:W-:Y:S01]  /*2a10*/  VIADD R12, R16, 0x40 ;  /* 0x00000040100c7836 */ /* 0x000fe20000000000 */
[----:B------:R-:W-:Y:S01]  /*2a20*/  IADD3 R164, R183, R166, RZ ;  /* 0x000000a6b7a47210 */ /* 0x000fe20007ffe0ff */
[----:B------:R-:W-:Y:S01]  /*2a30*/  IMAD.MOV.U32 R11, RZ, RZ, R134 ;  /* 0x000000ffff0b7224 */ /* 0x000fe200078e0086 */
[----:B------:R-:W-:Y:S01]  /*2a40*/  IADD3 R84, R199, R3, RZ ;  /* 0x00000003c7547210 */ /* 0x000fe20007ffe0ff */
[----:B------:R-:W-:Y:S01]  /*2a50*/  IMAD.X R92, R77, 0x1, R94, P0 ;  /* 0x000000014d5c7824 */ /* 0x000fe200000e065e */
[----:B------:R-:W-:Y:S01]  /*2a60*/  IADD3 R91, P0, R76, R93, RZ ;  /* 0x0000005d4c5b7210 */ /* 0x000fe20007f1e0ff */
[----:B------:R-:W-:Y:S01]  /*2a70*/  IMAD.IADD R163, R183, 0x1, R164 ;  /* 0x00000001b7a37824 */ /* 0x000fe200078e02a4 */
[----:B------:R-:W-:Y:S01]  /*2a80*/  IADD3.X R104, RZ, R77, RZ, P3, !PT ;  /* 0x0000004dff687210 */ /* 0x000fe20001ffe4ff */
[----:B------:R-:W-:Y:S01]  /*2a90*/  IMAD R3, R203, 0xe0, RZ ;  /* 0x000000e0cb037824 */ /* 0x000fe200078e02ff */
[----:B------:R-:W-:Y:S01]  /*2aa0*/  IADD3 R101, P3, R106, 0x40, RZ ;  /* 0x000000406a657810 */ /* 0x000fe20007f7e0ff */
[----:B------:R-:W-:Y:S01]  /*2ab0*/  IMAD.X R90, R77, 0x1, R92, P0 ;  /* 0x000000014d5a7824 */ /* 0x000fe200000e065c */
[----:B------:R-:W-:Y:S01]  /*2ac0*/  IADD3 R120, P0, R117, R110, RZ ;  /* 0x0000006e75787210 */ /* 0x000fe20007f1e0ff */
[----:B------:R-:W-:Y:S01]  /*2ad0*/  IMAD.WIDE.U32 R202, R202, 0xe0, RZ ;  /* 0x000000e0caca7825 */ /* 0x000fe200078e00ff */
[----:B------:R-:W-:-:S02]  /*2ae0*/  IADD3 R162, R183, R163, RZ ;  /* 0x000000a3b7a27210 */ /* 0x000fc40007ffe0ff */
[----:B------:R-:W-:Y:S01]  /*2af0*/  SHF.L.U64.HI R121, R122, 0x1, R121 ;  /* 0x000000017a797819 */ /* 0x000fe20000010279 */
[----:B------:R-:W-:Y:S01]  /*2b00*/  IMAD.SHL.U32 R114, R218, 0x40, RZ ;  /* 0x00000040da727824 */ /* 0x000fe200078e00ff */
[----:B------:R-:W-:Y:S01]  /*2b10*/  SHF.L.U64.HI R123, R124, 0x1, R123 ;  /* 0x000000017c7b7819 */ /* 0x000fe2000001027b */
[----:B------:R-:W-:Y:S01]  /*2b20*/  IMAD.SHL.U32 R122, R122, 0x2, RZ ;  /* 0x000000027a7a7824 */ /* 0x000fe200078e00ff */
[----:B------:R-:W-:Y:S01]  /*2b30*/  IADD3.X R100, RZ, R107, RZ, P3, !PT ;  /* 0x0000006bff647210 */ /* 0x000fe20001ffe4ff */
[----:B------:R-:W-:Y:S01]  /*2b40*/  IMAD.SHL.U32 R124, R124, 0x2, RZ ;  /* 0x000000027c7c7824 */ /* 0x000fe200078e00ff */
[----:B------:R-:W-:Y:S01]  /*2b50*/  IADD3 R129, R205, R129, RZ ;  /* 0x00000081cd817210 */ /* 0x000fe20007ffe0ff */
        /* <DEDUP_REMOVED lines=15> */
[----:B------:R-:W-:Y:S02]  /*2c50*/  SHF.R.S32.HI R148, RZ, 0x1f, R162 ;  /* 0x0000001fff947819 */ /* 0x000fe400000114a2 */
[----:B------:R-:W-:-:S07]  /*2c60*/  IADD3.X R119, R118, R109, RZ, P0, !PT ;  /* 0x0000006d76777210 */ /* 0x000fce00007fe4ff */
.L_x_3931:
        /* <DEDUP_REMOVED lines=10> */
[----:B---34-:R-:W2:Y:S01]  /*2d10*/  @P0 LD.E.128 R20, desc[UR6][R136.64] ;  /* 0x0000000688140980 */ /* 0x018ea2000c101d00 */
[----:B------:R-:W-:Y:S01]  /*2d20*/  @P0 IMAD.MOV.U32 R2, RZ, RZ, R147 ;  /* 0x000000ffff020224 */ /* 0x000fe200078e0093 */
[----:B------:R-:W-:Y:S01]  /*2d30*/  @P1 IADD3 R18, P2, R136, R122, RZ ;  /* 0x0000007a88121210 */ /* 0x000fe20007f5e0ff */
[----:B------:R-:W-:Y:S04]  /*2d40*/  @P0 IMAD.MOV.U32 R3, RZ, RZ, R146 ;  /* 0x000000ffff030224 */ /* 0x000fe800078e0092 */
[C---:B------:R-:W-:Y:S01]  /*2d50*/  @P1 IMAD.X R19, R131.reuse, 0x1, R121, P2 ;  /* 0x0000000183131824 */ /* 0x040fe200010e0679 */
        /* <DEDUP_REMOVED lines=10> */
[----:B------:R-:W3:Y:S04]  /*2e00*/  @P1 LD.E.128 R24, desc[UR6][R18.64] ;  /* 0x0000000612181980 */ /* 0x000ee8000c101d00 */
[----:B---3--:R3:W-:Y:S04]  /*2e10*/  @P1 ST.E.128 desc[UR6][R28.64], R24 ;  /* 0x000000181c001985 */ /* 0x0087e8000c101d06 */
[----:B-1----:R-:W4:Y:S04]  /*2e20*/  @P1 LD.E.128 R20, desc[UR6][R18.64+0x80] ;  /* 0x0000800612141980 */ /* 0x002f28000c101d00 */
[----:B----4-:R1:W-:Y:S01]  /*2e30*/  @P1 ST.E.128 desc[UR6][R28.64+0x80], R20 ;  /* 0x000080141c001985 */ /* 0x0103e2000c101d06 */
[----:B--2---:R-:W-:Y:S03]  /*2e40*/  @P2 IADD3 R2, P1, R147, R88, RZ ;  /* 0x0000005893022210 */ /* 0x004fe60007f3e0ff */
[----:B------:R-:W2:Y:S02]  /*2e50*/  @P2 LD.E.128 R4, desc[UR6][R30.64] ;  /* 0x000000061e042980 */ /* 0x000ea4000c101d00 */
[----:B------:R-:W-:Y:S01]  /*2e60*/  @P2 IMAD.X R3, R146, 0x1, R89, P1 ;  /* 0x0000000192032824 */ /* 0x000fe200008e0659 */
        /* <DEDUP_REMOVED lines=10> */
[----:B------:R-:W-:Y:S01]  /*2f10*/  @P1 IMAD.X R29, R146, 0x1, R87, P2 ;  /* 0x00000001921d1824 */ /* 0x000fe200010e0657 */
        /* <DEDUP_REMOVED lines=127> */
[C---:B---3--:R-:W-:Y:S01]  /*3710*/  @!P0 LOP3.LUT R28, R18.reuse, 0xffff0000, RZ, 0xc0, !PT ;  /* 0xffff0000121c8812 */ /* 0x048fe200078ec0ff */
[----:B------:R-:W-:Y:S01]  /*3720*/  @!P0 IMAD.U32 R29, R18, 0x10000, RZ ;  /* 0x00010000121d8824 */ /* 0x000fe200078e00ff */
[C---:B------:R-:W-:Y:S02]  /*3730*/  @!P0 SHF.L.U32 R18, R19.reuse, 0x10, RZ ;  /* 0x0000001013128819 */ /* 0x040fe400000006ff */
[----:B------:R-:W-:Y:S01]  /*3740*/  @!P0 LOP3.LUT R19, R19, 0xffff0000, RZ, 0xc0, !PT ;  /* 0xffff000013138812 */ /* 0x000fe200078ec0ff */
[-C--:B------:R-:W-:Y:S01]  /*3750*/  @!P0 FMUL.FTZ R5, R30, R29.reuse ;  /* 0x0000001d1e058220 */ /* 0x080fe20000410000 */
[C---:B----4-:R-:W-:Y:S01]  /*3760*/  @!P0 SHF.L.U32 R32, R36.reuse, 0x10, RZ ;  /* 0x0000001024208819 */ /* 0x050fe200000006ff */
[----:B------:R-:W-:Y:S01]  /*3770*/  @!P0 FMUL.FTZ R6, R25, R28 ;  /* 0x0000001c19068220 */ /* 0x000fe20000410000 */
[----:B------:R-:W-:Y:S01]  /*3780*/  @!P0 LOP3.LUT R31, R36, 0xffff0000, RZ, 0xc0, !PT ;  /* 0xffff0000241f8812 */ /* 0x000fe200078ec0ff */
[C---:B------:R-:W-:Y:S01]  /*3790*/  @!P0 IMAD.U32 R36, R37.reuse, 0x10000, RZ ;  /* 0x0001000025248824 */ /* 0x040fe200078e00ff */
[----:B------:R-:W-:Y:S01]  /*37a0*/  @!P0 LOP3.LUT R37, R37, 0xffff0000, RZ, 0xc0, !PT ;  /* 0xffff000025258812 */ /* 0x000fe200078ec0ff */
[----:B------:R-:W-:Y:S01]  /*37b0*/  @!P0 FMUL.FTZ R40, R30, R32 ;  /* 0x000000201e288220 */ /* 0x000fe20000410000 */
[----:B------:R-:W-:Y:S01]  /*37c0*/  @!P0 LOP3.LUT R24, R23, 0xffff0000, RZ, 0xc0, !PT ;  /* 0xffff000017188812 */ /* 0x000fe200078ec0ff */
[----:B------:R-:W-:Y:S01]  /*37d0*/  @!P0 FFMA.FTZ R5, R32, R34, R5 ;  /* 0x0000002220058223 */ /* 0x000fe20000010005 */
[----:B------:R-:W-:Y:S01]  /*37e0*/  @!P0 SHF.L.U32 R33, R21, 0x10, RZ ;  /* 0x0000001015218819 */ /* 0x000fe200000006ff */
[----:B------:R-:W-:Y:S01]  /*37f0*/  @!P0 FFMA.FTZ R40, R34, R29, -R40 ;  /* 0x0000001d22288223 */ /* 0x000fe20000010828 */
[----:B------:R-:W-:Y:S01]  /*3800*/  @!P0 SHF.L.U32 R32, R23, 0x10, RZ ;  /* 0x0000001017208819 */ /* 0x000fe200000006ff */
        /* <DEDUP_REMOVED lines=20> */
.L_x_3864:
[----:B------:R-:W-:Y:S05]  /*3950*/  BSYNC B0 ;  /* 0x0000000000007941 */ /* 0x000fea0003800000 */
.L_x_3863:
        /* <DEDUP_REMOVED lines=51> */
[-C--:B------:R-:W-:Y:S01]  /*3c90*/  @!P0 FMUL.FTZ R3, R21, R18.reuse ;  /* 0x0000001215038220 */ /* 0x080fe20000410000 */
[C---:B------:R-:W-:Y:S01]  /*3ca0*/  @!P0 FMUL.FTZ R47, R22.reuse, R39 ;  /* 0x00000027162f8220 */ /* 0x040fe20000410000 */
        /* <DEDUP_REMOVED lines=27> */
[C---:B------:R-:W-:Y:S01]  /*3e60*/  @!P0 IMAD.U32 R37, R22.reuse, 0x10000, RZ ;  /* 0x0001000016258824 */ /* 0x040fe200078e00ff */
[----:B------:R-:W-:Y:S02]  /*3e70*/  @!P0 LOP3.LUT R27, R22, 0xffff0000, RZ, 0xc0, !PT ;  /* 0xffff0000161b8812 */ /* 0x000fe400078ec0ff */
        /* <DEDUP_REMOVED lines=12> */
[----:B------:R-:W-:Y:S01]  /*3f40*/  @!P0 FMUL.FTZ R42, R32, R34 ;  /* 0x00000022202a8220 */ /* 0x000fe20000410000 */
[----:B------:R-:W-:Y:S01]  /*3f50*/  @!P0 FFMA.FTZ R5, R34, R36, R5 ;  /* 0x0000002422058223 */ /* 0x000fe20000010005 */
[----:B------:R-:W-:Y:S01]  /*3f60*/  @!P0 SHF.L.U32 R34, R23, 0x10, RZ ;  /* 0x0000001017228819 */ /* 0x000fe200000006ff */
[----:B------:R-:W-:Y:S01]  /*3f70*/  @!P0 FFMA.FTZ R6, R33, R35, R6 ;  /* 0x0000002321068223 */ /* 0x000fe20000010006 */
[C---:B------:R-:W-:Y:S01]  /*3f80*/  @!P0 FMUL.FTZ R44, R27.reuse, R38 ;  /* 0x000000261b2c8220 */ /* 0x040fe20000410000 */
[-C--:B------:R-:W-:Y:S01]  /*3f90*/  @!P0 FMUL.FTZ R7, R27, R18.reuse ;  /* 0x000000121b078220 */ /* 0x080fe20000410000 */
[----:B------:R-:W-:Y:S01]  /*3fa0*/  @!P0 FMUL.FTZ R43, R25, R33 ;  /* 0x00000021192b8220 */ /* 0x000fe20000410000 */
[C---:B------:R-:W-:Y:S01]  /*3fb0*/  @!P0 FMUL.FTZ R45, R24.reuse, R39 ;  /* 0x00000027182d8220 */ /* 0x040fe20000410000 */
[----:B------:R-:W-:Y:S01]  /*3fc0*/  @!P0 FMUL.FTZ R8, R24, R19 ;  /* 0x0000001318088220 */ /* 0x000fe20000410000 */
[----:B------:R-:W-:Y:S01]  /*3fd0*/  @!P0 FFMA.FTZ R42, R36, R31, -R42 ;  /* 0x0000001f242a8223 */ /* 0x000fe2000001082a */
[----:B------:R-:W-:Y:S01]  /*3fe0*/  @!P0 FFMA.FTZ R44, R37, R18, -R44 ;  /* 0x00000012252c8223 */ /* 0x000fe2000001082c */
[----:B------:R-:W-:Y:S01]  /*3ff0*/  @!P0 FFMA.FTZ R7, R38, R37, R7 ;  /* 0x0000002526078223 */ /* 0x000fe20000010007 */
[----:B------:R-:W-:Y:S01]  /*4000*/  @!P0 FFMA.FTZ R43, R35, R30, -R43 ;  /* 0x0000001e232b8223 */ /* 0x000fe2000001082b */
[----:B------:R-:W-:Y:S01]  /*4010*/  @!P0 FFMA.FTZ R45, R34, R19, -R45 ;  /* 0x00000013222d8223 */ /* 0x000fe2000001082d */
[----:B------:R-:W-:Y:S01]  /*4020*/  @!P0 F2FP.BF16.F32.PACK_AB R42, R5, R42 ;  /* 0x0000002a052a823e */ /* 0x000fe200000010ff */
[----:B------:R-:W-:Y:S01]  /*4030*/  @!P0 FFMA.FTZ R8, R39, R34, R8 ;  /* 0x0000002227088223 */ /* 0x000fe20000010008 */
[----:B------:R-:W-:Y:S02]  /*4040*/  @!P0 F2FP.BF16.F32.PACK_AB R44, R7, R44 ;  /* 0x0000002c072c823e */ /* 0x000fe400000010ff */
[----:B------:R-:W-:Y:S01]  /*4050*/  @!P0 F2FP.BF16.F32.PACK_AB R43, R6, R43 ;  /* 0x0000002b062b823e */ /* 0x000fe200000010ff */
[----:B------:R-:W-:Y:S01]  /*4060*/  @!P0 IMAD.MOV.U32 R20, RZ, RZ, R42 ;  /* 0x000000ffff148224 */ /* 0x000fe200078e002a */
[----:B------:R-:W-:Y:S01]  /*4070*/  @!P0 F2FP.BF16.F32.PACK_AB R45, R8, R45 ;  /* 0x0000002d082d823e */ /* 0x000fe200000010ff */
[----:B------:R-:W-:Y:S01]  /*4080*/  @!P0 IMAD.MOV.U32 R22, RZ, RZ, R44 ;  /* 0x000000ffff168224 */ /* 0x000fe200078e002c */
[----:B------:R-:W-:Y:S02]  /*4090*/  @!P0 MOV R21, R43 ;  /* 0x0000002b00158202 */ /* 0x000fe40000000f00 */
[----:B------:R-:W-:Y:S05]  /*40a0*/  @!P0 MOV R23, R45 ;  /* 0x0000002d00178202 */ /* 0x000fea0000000f00 */
[----:B------:R2:W-:Y:S02]  /*40b0*/  ST.E.128 desc[UR6][R46.64], R20 ;  /* 0x000000142e007985 */ /* 0x0005e4000c101d06 */
.L_x_3866:
[----:B------:R-:W-:Y:S05]  /*40c0*/  BSYNC B0 ;  /* 0x0000000000007941 */ /* 0x000fea0003800000 */
.L_x_3865:
        /* <DEDUP_REMOVED lines=71> */
[C---:B---3--:R-:W-:Y:S01]  /*4540*/  @!P1 LOP3.LUT R30, R18.reuse, 0xffff0000, RZ, 0xc0, !PT ;  /* 0xffff0000121e9812 */ /* 0x048fe200078ec0ff */
[----:B------:R-:W-:Y:S01]  /*4550*/  @!P1 IMAD.U32 R31, R18, 0x10000, RZ ;  /* 0x00010000121f9824 */ /* 0x000fe200078e00ff */
[C---:B------:R-:W-:Y:S02]  /*4560*/  @!P1 SHF.L.U32 R18, R19.reuse, 0x10, RZ ;  /* 0x0000001013129819 */ /* 0x040fe400000006ff */
[----:B------:R-:W-:Y:S01]  /*4570*/  @!P1 LOP3.LUT R19, R19, 0xffff0000, RZ, 0xc0, !PT ;  /* 0xffff000013139812 */ /* 0x000fe200078ec0ff */
[-C--:B------:R-:W-:Y:S01]  /*4580*/  @!P1 FMUL.FTZ R5, R32, R31.reuse ;  /* 0x0000001f20059220 */ /* 0x080fe20000410000 */
[C---:B----4-:R-:W-:Y:S01]  /*4590*/  @!P1 LOP3.LUT R33, R38.reuse, 0xffff0000, RZ, 0xc0, !PT ;  /* 0xffff000026219812 */ /* 0x050fe200078ec0ff */
[----:B------:R-:W-:Y:S01]  /*45a0*/  @!P1 IMAD.U32 R34, R38, 0x10000, RZ ;  /* 0x0001000026229824 */ /* 0x000fe200078e00ff */
[----:B------:R-:W-:Y:S01]  /*45b0*/  @!P1 SHF.L.U32 R38, R39, 0x10, RZ ;  /* 0x0000001027269819 */ /* 0x000fe200000006ff */
[----:B------:R-:W-:Y:S01]  /*45c0*/  @!P1 FMUL.FTZ R6, R25, R30 ;  /* 0x0000001e19069220 */ /* 0x000fe20000410000 */
[----:B------:R-:W-:Y:S01]  /*45d0*/  @!P1 LOP3.LUT R39, R39, 0xffff0000, RZ, 0xc0, !PT ;  /* 0xffff000027279812 */ /* 0x000fe200078ec0ff */
[----:B------:R-:W-:Y:S01]  /*45e0*/  @!P1 FMUL.FTZ R42, R32, R34 ;  /* 0x00000022202a9220 */ /* 0x000fe20000410000 */
[----:B------:R-:W-:Y:S01]  /*45f0*/  @!P1 SHF.L.U32 R35, R21, 0x10, RZ ;  /* 0x0000001015239819 */ /* 0x000fe200000006ff */
[----:B------:R-:W-:Y:S01]  /*4600*/  @!P1 FFMA.FTZ R5, R34, R36, R5 ;  /* 0x0000002422059223 */ /* 0x000fe20000010005 */
[----:B------:R-:W-:Y:S01]  /*4610*/  @!P1 SHF.L.U32 R34, R23, 0x10, RZ ;  /* 0x0000001017229819 */ /* 0x000fe200000006ff */
[----:B------:R-:W-:Y:S01]  /*4620*/  @!P1 FFMA.FTZ R42, R36, R31, -R42 ;  /* 0x0000001f242a9223 */ /* 0x000fe2000001082a */
[C---:B------:R-:W-:Y:S01]  /*4630*/  @!P1 FMUL.FTZ R44, R27.reuse, R38 ;  /* 0x000000261b2c9220 */ /* 0x040fe20000410000 */
[----:B------:R-:W-:Y:S01]  /*4640*/  @!P1 FMUL.FTZ R7, R27, R18 ;  /* 0x000000121b079220 */ /* 0x000fe20000410000 */
[----:B------:R-:W-:Y:S01]  /*4650*/  @!P1 FMUL.FTZ R43, R25, R33 ;  /* 0x00000021192b9220 */ /* 0x000fe20000410000 */
[C---:B------:R-:W-:Y:S01]  /*4660*/  @!P1 FMUL.FTZ R45, R24.reuse, R39 ;  /* 0x00000027182d9220 */ /* 0x040fe20000410000 */
        /* <DEDUP_REMOVED lines=16> */
.L_x_3868:
[----:B------:R-:W-:Y:S05]  /*4770*/  BSYNC B0 ;  /* 0x0000000000007941 */ /* 0x000fea0003800000 */
.L_x_3867:
        /* <DEDUP_REMOVED lines=16> */
[----:B------:R-:W1:Y:S06]  /*4880*/  @!P0 LD.E.64 R18, desc[UR6][R28.64] ;  /* 0x000000061c128980 */ /* 0x000e6c000c101b00 */
[----:B------:R-:W2:Y:S06]  /*4890*/  @!P0 LD.E.64 R38, desc[UR6][R40.64] ;  /* 0x0000000628268980 */ /* 0x000eac000c101b00 */
[----:B------:R3:W4:Y:S02]  /*48a0*/  LD.E.128 R24, desc[UR6][R44.64] ;  /* 0x000000062c187980 */ /* 0x000724000c101d00 */
[----:B---3--:R-:W-:Y:S05]  /*48b0*/  IMAD R44, R65, 0x60, RZ ;  /* 0x00000060412c7824 */ /* 0x008fea00078e02ff */
[----:B------:R-:W-:Y:S02]  /*48c0*/  IADD3 R49, R49, R44, RZ ;  /* 0x0000002c31317210 */ /* 0x000fe40007ffe0ff */
[----:B------:R-:W-:Y:S02]  /*48d0*/  LEA R44, P6, R212, R138, 0x1 ;  /* 0x0000008ad42c7211 */ /* 0x000fe400078c08ff */
[C---:B-1----:R-:W-:Y:S02]  /*48e0*/  @!P0 SHF.L.U32 R21, R18.reuse, 0x10, RZ ;  /* 0x0000001012158819 */ /* 0x042fe400000006ff */
[----:B------:R-:W-:Y:S01]  /*48f0*/  @!P0 LOP3.LUT R20, R18, 0xffff0000, RZ, 0xc0, !PT ;  /* 0xffff000012148812 */ /* 0x000fe200078ec0ff */
[C---:B------:R-:W-:Y:S01]  /*4900*/  @!P0 IMAD.U32 R18, R19.reuse, 0x10000, RZ ;  /* 0x0001000013128824 */ /* 0x040fe200078e00ff */
[----:B------:R-:W-:Y:S02]  /*4910*/  @!P0 LOP3.LUT R19, R19, 0xffff0000, RZ, 0xc0, !PT ;  /* 0xffff000013138812 */ /* 0x000fe400078ec0ff */
[C---:B--2---:R-:W-:Y:S01]  /*4920*/  @!P0 SHF.L.U32 R33, R38.reuse, 0x10, RZ ;  /* 0x0000001026218819 */ /* 0x044fe200000006ff */
        /* <DEDUP_REMOVED lines=18> */
[-C--:B------:R-:W-:Y:S01]  /*4a50*/  @!P0 FMUL.FTZ R3, R21, R18.reuse ;  /* 0x0000001215038220 */ /* 0x080fe20000410000 */
[C---:B------:R-:W-:Y:S01]  /*4a60*/  @!P0 FMUL.FTZ R47, R22.reuse, R39 ;  /* 0x00000027162f8220 */ /* 0x040fe20000410000 */
[----:B------:R-:W-:Y:S01]  /*4a70*/  @!P0 FMUL.FTZ R4, R22, R19 ;  /* 0x0000001316048220 */ /* 0x000fe20000410000 */
[----:B------:R-:W-:Y:S02]  /*4a80*/  @!P0 IMAD.U32 R34, R27, 0x10000, RZ ;  /* 0x000100001b228824 */ /* 0x000fe400078e00ff */
        /* <DEDUP_REMOVED lines=40> */
[----:B------:R-:W-:Y:S01]  /*4d10*/  @!P1 FMUL.FTZ R43, R25, R33 ;  /* 0x00000021192b9220 */ /* 0x000fe20000410000 */
[C---:B------:R-:W-:Y:S01]  /*4d20*/  @!P1 FMUL.FTZ R7, R27.reuse, R18 ;  /* 0x000000121b079220 */ /* 0x040fe20000410000 */
[----:B------:R-:W-:Y:S01]  /*4d30*/  @!P1 FMUL.FTZ R44, R27, R38 ;  /* 0x000000261b2c9220 */ /* 0x000fe20000410000 */
[C---:B------:R-:W-:Y:S01]  /*4d40*/  @!P1 FMUL.FTZ R45, R24.reuse, R39 ;  /* 0x00000027182d9220 */ /* 0x040fe20000410000 */
[----:B------:R-:W-:Y:S01]  /*4d50*/  @!P1 FMUL.FTZ R8, R24, R19 ;  /* 0x0000001318089220 */ /* 0x000fe20000410000 */
[----:B------:R-:W-:Y:S01]  /*4d60*/  @!P1 FFMA.FTZ R6, R33, R35, R6 ;  /* 0x0000002321069223 */ /* 0x000fe20000010006 */
[----:B------:R-:W-:Y:S01]  /*4d70*/  @!P1 FFMA.FTZ R43, R35, R30, -R43 ;  /* 0x0000001e232b9223 */ /* 0x000fe2000001082b */
[----:B------:R-:W-:Y:S01]  /*4d80*/  @!P1 FFMA.FTZ R7, R38, R37, R7 ;  /* 0x0000002526079223 */ /* 0x000fe20000010007 */
[----:B------:R-:W-:Y:S01]  /*4d90*/  @!P1 FFMA.FTZ R42, R36, R31, -R42 ;  /* 0x0000001f242a9223 */ /* 0x000fe2000001082a */
[----:B------:R-:W-:Y:S01]  /*4da0*/  @!P1 FFMA.FTZ R44, R37, R18, -R44 ;  /* 0x00000012252c9223 */ /* 0x000fe2000001082c */
[----:B------:R-:W-:Y:S01]  /*4db0*/  @!P1 FFMA.FTZ R45, R34, R19, -R45 ;  /* 0x00000013222d9223 */ /* 0x000fe2000001082d */
[----:B------:R-:W-:Y:S01]  /*4dc0*/  @!P1 F2FP.BF16.F32.PACK_AB R43, R6, R43 ;  /* 0x0000002b062b923e */ /* 0x000fe200000010ff */
[----:B------:R-:W-:Y:S01]  /*4dd0*/  @!P1 FFMA.FTZ R8, R39, R34, R8 ;  /* 0x0000002227089223 */ /* 0x000fe20000010008 */
[----:B------:R-:W-:Y:S02]  /*4de0*/  @!P1 F2FP.BF16.F32.PACK_AB R42, R5, R42 ;  /* 0x0000002a052a923e */ /* 0x000fe400000010ff */
[----:B------:R-:W-:Y:S01]  /*4df0*/  @!P1 F2FP.BF16.F32.PACK_AB R44, R7, R44 ;  /* 0x0000002c072c923e */ /* 0x000fe200000010ff */
[----:B------:R-:W-:Y:S01]  /*4e00*/  @!P1 IMAD.MOV.U32 R21, RZ, RZ, R43 ;  /* 0x000000ffff159224 */ /* 0x000fe200078e002b */
[----:B------:R-:W-:Y:S02]  /*4e10*/  @!P1 F2FP.BF16.F32.PACK_AB R45, R8, R45 ;  /* 0x0000002d082d923e */ /* 0x000fe400000010ff */
[----:B------:R-:W-:Y:S02]  /*4e20*/  @!P1 MOV R20, R42 ;  /* 0x0000002a00149202 */ /* 0x000fe40000000f00 */
[----:B------:R-:W-:Y:S02]  /*4e30*/  @!P1 MOV R22, R44 ;  /* 0x0000002c00169202 */ /* 0x000fe40000000f00 */
[----:B------:R-:W-:Y:S05]  /*4e40*/  @!P1 MOV R23, R45 ;  /* 0x0000002d00179202 */ /* 0x000fea0000000f00 */
[----:B------:R4:W-:Y:S02]  /*4e50*/  ST.E.128 desc[UR6][R46.64], R20 ;  /* 0x000000142e007985 */ /* 0x0009e4000c101d06 */
.L_x_3870:
[----:B------:R-:W-:Y:S05]  /*4e60*/  BSYNC B0 ;  /* 0x0000000000007941 */ /* 0x000fea0003800000 */
.L_x_3869:
        /* <DEDUP_REMOVED lines=13> */
[----:B------:R-:W-:Y:S01]  /*4f40*/  LEA R48, P5, R210, R138, 0x1 ;  /* 0x0000008ad2307211 */ /* 0x000fe200078a08ff */
[----:B------:R-:W5:Y:S01]  /*4f50*/  @!P0 LD.E.64 R38, desc[UR6][R40.64] ;  /* 0x0000000628268980 */ /* 0x000f62000c101b00 */
[----:B------:R-:W-:Y:S02]  /*4f60*/  LEA R54, P6, R102, R144, 0x1 ;  /* 0x0000009066367211 */ /* 0x000fe400078c08ff */
        /* <DEDUP_REMOVED lines=90> */
.L_x_3872:
[----:B------:R-:W-:Y:S05]  /*5510*/  BSYNC B0 ;  /* 0x0000000000007941 */ /* 0x000fea0003800000 */
.L_x_3871:
        /* <DEDUP_REMOVED lines=110> */
.L_x_3874:
[----:B------:R-:W-:Y:S05]  /*5c00*/  BSYNC B0 ;  /* 0x0000000000007941 */ /* 0x000fea0003800000 */
.L_x_3873:
        /* <DEDUP_REMOVED lines=110> */
.L_x_3876:
[----:B------:R-:W-:Y:S05]  /*62f0*/  BSYNC B0 ;  /* 0x0000000000007941 */ /* 0x000fea0003800000 */
.L_x_3875:
        /* <DEDUP_REMOVED lines=72> */
[----:B------:R-:W-:Y:S02]  /*6780*/  @!P1 LOP3.LUT R22, R26, 0xffff0000, RZ, 0xc0, !PT ;  /* 0xffff00001a169812 */ /* 0x000fe400078ec0ff */
[----:B------:R-:W-:Y:S02]  /*6790*/  @!P1 LOP3.LUT R20, R27, 0xffff0000, RZ, 0xc0, !PT ;  /* 0xffff00001b149812 */ /* 0x000fe400078ec0ff */
[C---:B---3--:R-:W-:Y:S01]  /*67a0*/  @!P1 SHF.L.U32 R15, R19.reuse, 0x10, RZ ;  /* 0x00000010130f9819 */ /* 0x048fe200000006ff */
[C---:B------:R-:W-:Y:S01]  /*67b0*/  @!P1 IMAD.U32 R30, R18.reuse, 0x10000, RZ ;  /* 0x00010000121e9824 */ /* 0x040fe200078e00ff */
[----:B------:R-:W-:Y:S02]  /*67c0*/  @!P1 LOP3.LUT R18, R18, 0xffff0000, RZ, 0xc0, !PT ;  /* 0xffff000012129812 */ /* 0x000fe400078ec0ff */
        /* <DEDUP_REMOVED lines=10> */
[----:B------:R-:W-:Y:S02]  /*6870*/  @!P1 IMAD.U32 R32, R26, 0x10000, RZ ;  /* 0x000100001a209824 */ /* 0x000fe400078e00ff */
        /* <DEDUP_REMOVED lines=22> */
.L_x_3878:
[----:B------:R-:W-:Y:S05]  /*69e0*/  BSYNC B0 ;  /* 0x0000000000007941 */ /* 0x000fea0003800000 */
.L_x_3877:
        /* <DEDUP_REMOVED lines=9> */
.L_x_3862:
        /* <DEDUP_REMOVED lines=8> */
[----:B------:R-:W-:Y:S01]  /*6b00*/  IMAD.MOV.U32 R137, RZ, RZ, RZ ;  /* 0x000000ffff897224 */ /* 0x000fe200078e00ff */
[----:B------:R-:W-:Y:S01]  /*6b10*/  MOV R61, RZ ;  /* 0x000000ff003d7202 */ /* 0x000fe20000000f00 */
[----:B-----5:R-:W-:Y:S01]  /*6b20*/  IMAD.U32 R35, R44, 0x10000, RZ ;  /* 0x000100002c237824 */ /* 0x020fe200078e00ff */
[----:B------:R-:W-:Y:S01]  /*6b30*/  SHF.R.S32.HI R225, RZ, 0x1, R225 ;  /* 0x00000001ffe17819 */ /* 0x000fe200000114e1 */
[----:B------:R-:W-:Y:S01]  /*6b40*/  IMAD.U32 R42, R46, 0x10000, RZ ;  /* 0x000100002e2a7824 */ /* 0x000fe200078e00ff */
        /* <DEDUP_REMOVED lines=9> */
[--C-:B------:R-:W-:Y:S02]  /*6be0*/  @P1 IMAD.MOV R63, RZ, RZ, -R225.reuse ;  /* 0x000000ffff3f1224 */ /* 0x100fe400078e0ae1 */
[----:B------:R-:W-:Y:S03]  /*6bf0*/  @P1 IMAD.MOV R61, RZ, RZ, -R225 ;  /* 0x000000ffff3d1224 */ /* 0x000fe600078e0ae1 */
[C---:B------:R-:W-:Y:S04]  /*6c00*/  LEA R18, P0, R63.reuse, R138, 0x1 ;  /* 0x0000008a3f127211 */ /* 0x040fe800078008ff */
[----:B------:R-:W-:Y:S02]  /*6c10*/  LEA.HI.X.SX32 R19, R63, R139, 0x1, P0 ;  /* 0x0000008b3f137211 */ /* 0x000fe400000f0eff */
[C---:B------:R-:W-:Y:S03]  /*6c20*/  LEA R226, P0, R61.reuse, R140, 0x1 ;  /* 0x0000008c3de27211 */ /* 0x040fe600078008ff */
[----:B------:R-:W2:Y:S01]  /*6c30*/  LD.E.128 R20, desc[UR6][R18.64] ;  /* 0x0000000612147980 */ /* 0x000ea2000c101d00 */
[----:B------:R-:W-:Y:S02]  /*6c40*/  LEA.HI.X.SX32 R227, R61, R141, 0x1, P0 ;  /* 0x0000008d3de37211 */ /* 0x000fe400000f0eff */
        /* <DEDUP_REMOVED lines=56> */
.L_x_3883:
[----:B------:R-:W-:Y:S05]  /*6fd0*/  BSYNC B0 ;  /* 0x0000000000007941 */ /* 0x000fea0003800000 */
.L_x_3882:
[----:B-----5:R2:W-:Y:S01]  /*6fe0*/  ST.E.128 desc[UR6][R144.64], R44 ;  /* 0x0000002c90007985 */ /* 0x0205e2000c101d06 */
[----:B------:R-:W-:Y:S01]  /*6ff0*/  ISETP.GE.AND P0, PT, R12, R15, PT ;  /* 0x0000000f0c00720c */ /* 0x000fe20003f06270 */
[----:B------:R-:W-:Y:S02]  /*7000*/  BSSY B0, `(.L_x_3884) ;  /* 0x0000051000007945 */ /* 0x000fe40003800000 */
[----:B------:R2:W5:Y:S10]  /*7010*/  LD.E.128 R40, desc[UR6][R138.64+0x80] ;  /* 0x000080068a287980 */ /* 0x000574000c101d00 */
[----:B------:R-:W-:Y:S05]  /*7020*/  @P0 BRA `(.L_x_3885) ;  /* 0x0000000400380947 */ /* 0x000fea0003800000 */
[----:B------:R-:W-:Y:S01]  /*7030*/  LEA.HI R55, R15, R15, RZ, 0x1 ;  /* 0x0000000f0f377211 */ /* 0x000fe200078f08ff */
[----:B------:R-:W-:Y:S01]  /*7040*/  IMAD.MOV.U32 R61, RZ, RZ, RZ ;  /* 0x000000ffff3d7224 */ /* 0x000fe200078e00ff */
[C---:B-----5:R-:W-:Y:S01]  /*7050*/  LOP3.LUT R37, R40.reuse, 0xffff0000, RZ, 0xc0, !PT ;  /* 0xffff000028257812 */ /* 0x060fe200078ec0ff */
[----:B------:R-:W-:Y:S01]  /*7060*/  IMAD.U32 R35, R40, 0x10000, RZ ;  /* 0x0001000028237824 */ /* 0x000fe200078e00ff */
[----:B------:R-:W-:Y:S01]  /*7070*/  SHF.R.S32.HI R55, RZ, 0x1, R55 ;  /* 0x00000001ff377819 */ /* 0x000fe20000011437 */
[----:B--2---:R-:W-:Y:S01]  /*7080*/  IMAD.U32 R44, R42, 0x10000, RZ ;  /* 0x000100002a2c7824 */ /* 0x004fe200078e00ff */
        /* <DEDUP_REMOVED lines=72> */
.L_x_3885:
[----:B------:R-:W-:Y:S05]  /*7510*/  BSYNC B0 ;  /* 0x0000000000007941 */ /* 0x000fea0003800000 */
.L_x_3884:
[----:B-----5:R3:W-:Y:S02]  /*7520*/  ST.E.128 desc[UR6][R144.64+0x80], R40 ;  /* 0x0000802890007985 */ /* 0x0207e4000c101d06 */
.L_x_3881:
[----:B------:R-:W-:Y:S05]  /*7530*/  BSYNC B1 ;  /* 0x0000000000017941 */ /* 0x000fea0003800000 */
.L_x_3880:
        /* <DEDUP_REMOVED lines=9> */
[----:B------:R-:W-:Y:S02]  /*75d0*/  LEA R244, P1, R76, R144, 0x1 ;  /* 0x000000904cf47211 */ /* 0x000fe400078208ff */
        /* <DEDUP_REMOVED lines=11> */
[----:B---3--:R-:W-:Y:S01]  /*7690*/  LOP3.LUT R41, R61, 0xffff0000, RZ, 0xc0, !PT ;  /* 0xffff00003d297812 */ /* 0x008fe200078ec0ff */
[C---:B--2---:R-:W-:Y:S01]  /*76a0*/  IMAD.U32 R46, R63.reuse, 0x10000, RZ ;  /* 0x000100003f2e7824 */ /* 0x044fe200078e00ff */
        /* <DEDUP_REMOVED lines=11> */
[C---:B----4-:R-:W-:Y:S01]  /*7760*/  LEA R224, P0, R139.reuse, R140, 0x1 ;  /* 0x0000008c8be07211 */ /* 0x050fe200078008ff */
        /* <DEDUP_REMOVED lines=17> */
[----:B------:R-:W-:Y:S02]  /*7880*/  LOP3.LUT R26, R21, 0xffff0000, RZ, 0xc0, !PT ;  /* 0xffff0000151a7812 */ /* 0x000fe400078ec0ff */
[C---:B---3--:R-:W-:Y:S01]  /*7890*/  SHF.L.U32 R33, R224.reuse, 0x10, RZ ;  /* 0x00000010e0217819 */ /* 0x048fe200000006ff */
[C---:B------:R-:W-:Y:S01]  /*78a0*/  IMAD.U32 R30, R225.reuse, 0x10000, RZ ;  /* 0x00010000e11e7824 */ /* 0x040fe200078e00ff */
[----:B------:R-:W-:Y:S01]  /*78b0*/  LOP3.LUT R32, R224, 0xffff0000, RZ, 0xc0, !PT ;  /* 0xffff0000e0207812 */ /* 0x000fe200078ec0ff */
[C---:B------:R-:W-:Y:S01]  /*78c0*/  IMAD.U32 R29, R226.reuse, 0x10000, RZ ;  /* 0x00010000e21d7824 */ /* 0x040fe200078e00ff */
        /* <DEDUP_REMOVED lines=40> */
.L_x_3889:
[----:B------:R-:W-:Y:S05]  /*7b50*/  BSYNC B0 ;  /* 0x0000000000007941 */ /* 0x000fea0003800000 */
.L_x_3888:
[----:B-----5:R1:W-:Y:S01]  /*7b60*/  ST.E.128 desc[UR6][R244.64], R60 ;  /* 0x0000003cf4007985 */ /* 0x0203e2000c101d06 */
[----:B------:R-:W-:Y:S01]  /*7b70*/  ISETP.GE.AND P1, PT, R12, R15, PT ;  /* 0x0000000f0c00720c */ /* 0x000fe20003f26270 */
[----:B------:R-:W-:Y:S01]  /*7b80*/  BSSY B0, `(.L_x_3890) ;  /* 0x0000057000007945 */ /* 0x000fe20003800000 */
[C---:B----4-:R-:W-:Y:S01]  /*7b90*/  LEA R224, P0, R105.reuse, R144, 0x1 ;  /* 0x0000009069e07211 */ /* 0x050fe200078008ff */
[----:B--2---:R1:W5:Y:S03]  /*7ba0*/  LD.E.128 R44, desc[UR6][R228.64] ;  /* 0x00000006e42c7980 */ /* 0x004366000c101d00 */
[----:B------:R-:W-:Y:S07]  /*7bb0*/  LEA.HI.X R225, R105, R145, R104, 0x1, P0 ;  /* 0x0000009169e17211 */ /* 0x000fee00000f0c68 */
[----:B------:R-:W-:Y:S05]  /*7bc0*/  @P1 BRA `(.L_x_3891) ;  /* 0x0000000400481947 */ /* 0x000fea0003800000 */
[----:B------:R-:W-:Y:S01]  /*7bd0*/  LEA.HI R137, R15, R15, RZ, 0x1 ;  /* 0x0000000f0f897211 */ /* 0x000fe200078f08ff */
[----:B-1----:R-:W-:Y:S01]  /*7be0*/  IMAD.MOV.U32 R60, RZ, RZ, RZ ;  /* 0x000000ffff3c7224 */ /* 0x002fe200078e00ff */
[C---:B-----5:R-:W-:Y:S01]  /*7bf0*/  LOP3.LUT R37, R44.reuse, 0xffff0000, RZ, 0xc0, !PT ;  /* 0xffff00002c257812 */ /* 0x060fe200078ec0ff */
[----:B------:R-:W-:Y:S01]  /*7c00*/  IMAD.U32 R35, R44, 0x10000, RZ ;  /* 0x000100002c237824 */ /* 0x000fe200078e00ff */
[----:B------:R-:W-:Y:S01]  /*7c10*/  SHF.R.S32.HI R137, RZ, 0x1, R137 ;  /* 0x00000001ff897819 */ /* 0x000fe20000011489 */
[C---:B------:R-:W-:Y:S01]  /*7c20*/  IMAD.U32 R38, R45.reuse, 0x10000, RZ ;  /* 0x000100002d267824 */ /* 0x040fe200078e00ff */
[----:B---3--:R-:W-:Y:S02]  /*7c30*/  LOP3.LUT R41, R45, 0xffff0000, RZ, 0xc0, !PT ;  /* 0xffff00002d297812 */ /* 0x008fe400078ec0ff */
[----:B------:R-:W-:Y:S01]  /*7c40*/  ISETP.GE.AND P1, PT, R12, R137, PT ;  /* 0x000000890c00720c */ /* 0x000fe20003f26270 */
[--C-:B------:R-:W-:Y:S01]  /*7c50*/  IMAD.MOV.U32 R61, RZ, RZ, R137.reuse ;  /* 0x000000ffff3d7224 */ /* 0x100fe200078e0089 */
[C---:B------:R-:W-:Y:S02]  /*7c60*/  SHF.L.U32 R42, R46.reuse, 0x10, RZ ;  /* 0x000000102e2a7819 */ /* 0x040fe400000006ff */
[----:B------:R-:W-:Y:S01]  /*7c70*/  LOP3.LUT R45, R46, 0xffff0000, RZ, 0xc0, !PT ;  /* 0xffff00002e2d7812 */ /* 0x000fe200078ec0ff */
[C---:B------:R-:W-:Y:S01]  /*7c80*/  IMAD.U32 R46, R47.reuse, 0x10000, RZ ;  /* 0x000100002f2e7824 */ /* 0x040fe200078e00ff */
        /* <DEDUP_REMOVED lines=70> */
.L_x_3891:
[----:B------:R-:W-:Y:S05]  /*80f0*/  BSYNC B0 ;  /* 0x0000000000007941 */ /* 0x000fea0003800000 */
.L_x_3890:
[----:B-----5:R4:W-:Y:S02]  /*8100*/  ST.E.128 desc[UR6][R224.64], R44 ;  /* 0x0000002ce0007985 */ /* 0x0209e4000c101d06 */
.L_x_3887:
[----:B------:R-:W-:Y:S05]  /*8110*/  BSYNC B1 ;  /* 0x0000000000017941 */ /* 0x000fea0003800000 */
.L_x_3886:
[C---:B------:R-:W-:Y:S01]  /*8120*/  ISETP.GE.AND P0, PT, R180.reuse, R223, PT ;  /* 0x000000dfb400720c */ /* 0x040fe20003f06270 */
[----:B------:R-:W-:Y:S03]  /*8130*/  BSSY B1, `(.L_x_3892) ;  /* 0x00000bc000017945 */ /* 0x000fe60003800000 */
[----:B------:R-:W-:Y:S11]  /*8140*/  ISETP.GE.AND P0, PT, R180, R221, !P0 ;  /* 0x000000ddb400720c */ /* 0x000ff60004706270 */
[----:B------:R-:W-:Y:S02]  /*8150*/  @!UPT UIADD3 URZ, URZ, URZ, URZ ;  /* 0x0000003f3f3ff290 */ /* 0x000fe4000fffe03f */
[----:B------:R-:W-:Y:S05]  /*8160*/  @!P0 BRA `(.L_x_3893) ;  /* 0x0000000800e08947 */ /* 0x000fea0003800000 */
[----:B----4-:R-:W-:Y:S01]  /*8170*/  LEA R224, P3, R112, R138, 0x1 ;  /* 0x0000008a70e07211 */ /* 0x010fe200078608ff */
[----:B------:R-:W-:Y:S01]  /*8180*/  BSSY B0, `(.L_x_3894) ;  /* 0x000005b000007945 */ /* 0x000fe20003800000 */
[----:B------:R-:W-:Y:S02]  /*8190*/  ISETP.GE.AND P2, PT, R16, R15, PT ;  /* 0x0000000f1000720c */ /* 0x000fe40003f46270 */
[----:B------:R-:W-:Y:S02]  /*81a0*/  LEA.HI.X R225, R112, R135, R111, 0x1, P3 ;  /* 0x0000008770e17211 */ /* 0x000fe400018f0c6f */
[----:B-1----:R-:W-:Y:S02]  /*81b0*/  LEA R244, P1, R106, R144, 0x1 ;  /* 0x000000906af47211 */ /* 0x002fe400078208ff */
        /* <DEDUP_REMOVED lines=24> */
[C---:B-1----:R-:W-:Y:S01]  /*8340*/  LEA R224, P0, R139.reuse, R140, 0x1 ;  /* 0x0000008c8be07211 */ /* 0x042fe200078008ff */
        /* <DEDUP_REMOVED lines=62> */
.L_x_3895:
[----:B------:R-:W-:Y:S05]  /*8730*/  BSYNC B0 ;  /* 0x0000000000007941 */ /* 0x000fea0003800000 */
.L_x_3894:
[----:B-----5:R4:W-:Y:S01]  /*8740*/  ST.E.128 desc[UR6][R244.64], R60 ;  /* 0x0000003cf4007985 */ /* 0x0209e2000c101d06 */
[----:B------:R-:W-:Y:S01]  /*8750*/  ISETP.GE.AND P1, PT, R12, R15, PT ;  /* 0x0000000f0c00720c */ /* 0x000fe20003f26270 */
[----:B------:R-:W-:Y:S01]  /*8760*/  BSSY B0, `(.L_x_3896) ;  /* 0x0000057000007945 */ /* 0x000fe20003800000 */
[C---:B-1----:R-:W-:Y:S01]  /*8770*/  LEA R224, P0, R101.reuse, R144, 0x1 ;  /* 0x0000009065e07211 */ /* 0x042fe200078008ff */
[----:B--2---:R4:W5:Y:S03]  /*8780*/  LD.E.128 R44, desc[UR6][R228.64] ;  /* 0x00000006e42c7980 */ /* 0x004966000c101d00 */
        /* <DEDUP_REMOVED lines=84> */
.L_x_3897:
[----:B------:R-:W-:Y:S05]  /*8cd0*/  BSYNC B0 ;  /* 0x0000000000007941 */ /* 0x000fea0003800000 */
.L_x_3896:
[----:B-----5:R1:W-:Y:S02]  /*8ce0*/  ST.E.128 desc[UR6][R224.64], R44 ;  /* 0x0000002ce0007985 */ /* 0x0203e4000c101d06 */
.L_x_3893:
[----:B------:R-:W-:Y:S05]  /*8cf0*/  BSYNC B1 ;  /* 0x0000000000017941 */ /* 0x000fea0003800000 */
.L_x_3892:
        /* <DEDUP_REMOVED lines=9> */
[----:B----4-:R-:W-:Y:S01]  /*8d90*/  LEA R224, P0, R212, R138, 0x1 ;  /* 0x0000008ad4e07211 */ /* 0x010fe200078008ff */
        /* <DEDUP_REMOVED lines=90> */
.L_x_3901:
[----:B------:R-:W-:Y:S05]  /*9340*/  BSYNC B0 ;  /* 0x0000000000007941 */ /* 0x000fea0003800000 */
.L_x_3900:
        /* <DEDUP_REMOVED lines=26> */
[C---:B--2---:R-:W-:Y:S01]  /*94f0*/  LEA R44, P0, R0.reuse, R140, 0x1 ;  /* 0x0000008c002c7211 */ /* 0x044fe200078008ff */
[----:B------:R-:W2:Y:S03]  /*9500*/  LD.E.128 R4, desc[UR6][R2.64] ;  /* 0x0000000602047980 */ /* 0x000ea6000c101d00 */
        /* <DEDUP_REMOVED lines=8> */
[----:B---3--:R2:W3:Y:S02]  /*9590*/  LD.E.128 R40, desc[UR6][R18.64] ;  /* 0x0000000612287980 */ /* 0x0084e4000c101d00 */
        /* <DEDUP_REMOVED lines=26> */
[----:B---3--:R-:W-:Y:S01]  /*9740*/  LOP3.LUT R19, R40, 0xffff0000, RZ, 0xc0, !PT ;  /* 0xffff000028137812 */ /* 0x008fe200078ec0ff */
        /* <DEDUP_REMOVED lines=25> */
.L_x_3903:
[----:B------:R-:W-:Y:S05]  /*98e0*/  BSYNC B0 ;  /* 0x0000000000007941 */ /* 0x000fea0003800000 */
.L_x_3902:
[----:B-----5:R4:W-:Y:S02]  /*98f0*/  ST.E.128 desc[UR6][R38.64], R20 ;  /* 0x0000001426007985 */ /* 0x0209e4000c101d06 */
.L_x_3899:
[----:B------:R-:W-:Y:S05]  /*9900*/  BSYNC B1 ;  /* 0x0000000000017941 */ /* 0x000fea0003800000 */
.L_x_3898:
        /* <DEDUP_REMOVED lines=11> */
[----:B----4-:R4:W5:Y:S01]  /*99c0*/  LD.E.128 R36, desc[UR6][R2.64] ;  /* 0x0000000602247980 */ /* 0x010962000c101d00 */
        /* <DEDUP_REMOVED lines=18> */
[C---:B----4-:R-:W-:Y:S02]  /*9af0*/  LEA R2, P0, R4.reuse, R2, 0x1 ;  /* 0x0000000204027211 */ /* 0x050fe400078008ff */
[----:B------:R-:W-:Y:S02]  /*9b00*/  IADD3 R21, P2, R171, R0, RZ ;  /* 0x00000000ab157210 */ /* 0x000fe40007f5e0ff */
[----:B------:R-:W-:Y:S02]  /*9b10*/  LEA.HI.X.SX32 R3, R4, R3, 0x1, P0 ;  /* 0x0000000304037211 */ /* 0x000fe400000f0eff */
[----:B------:R-:W-:Y:S02]  /*9b20*/  LEA.HI.X.SX32 R0, R0, R156, 0x1, P2 ;  /* 0x0000009c00007211 */ /* 0x000fe400010f0eff */
[C---:B-12---:R-:W-:Y:S01]  /*9b30*/  LEA R44, P0, R21.reuse, R140, 0x1 ;  /* 0x0000008c152c7211 */ /* 0x046fe200078008ff */
        /* <DEDUP_REMOVED lines=58> */
[----:B------:R-:W-:Y:S01]  /*9ee0*/  FFMA.FTZ R8, R37, R27, R8 ;  /* 0x0000001b25087223 */ /* 0x000fe20000010008 */
[----:B------:R-:W-:Y:S02]  /*9ef0*/  F2FP.BF16.F32.PACK_AB R37, R4, R3 ;  /* 0x000000030425723e */ /* 0x000fe400000010ff */
[----:B------:R-:W-:Y:S02]  /*9f00*/  F2FP.BF16.F32.PACK_AB R38, R6, R5 ;  /* 0x000000050626723e */ /* 0x000fe400000010ff */
[----:B------:R-:W-:Y:S02]  /*9f10*/  F2FP.BF16.F32.PACK_AB R39, R8, R7 ;  /* 0x000000070827723e */ /* 0x000fe400000010ff */
.L_x_3907:
[----:B------:R-:W-:Y:S05]  /*9f20*/  BSYNC B0 ;  /* 0x0000000000007941 */ /* 0x000fea0003800000 */
.L_x_3906:
        /* <DEDUP_REMOVED lines=19> */
[----:B-1----:R-:W-:Y:S07]  /*a060*/  LOP3.LUT R37, R23, 0xffff0000, RZ, 0xc0, !PT ;  /* 0xffff000017257812 */ /* 0x002fee00078ec0ff */
[----:B------:R-:W-:Y:S01]  /*a070*/  @P1 IADD3 R5, -R19, RZ, RZ ;  /* 0x000000ff13051210 */ /* 0x000fe20007ffe1ff */
[----:B------:R-:W-:Y:S03]  /*a080*/  @P1 IMAD.MOV R8, RZ, RZ, -R19 ;  /* 0x000000ffff081224 */ /* 0x000fe600078e0a13 */
[C---:B----4-:R-:W-:Y:S02]  /*a090*/  LEA R2, P0, R5.reuse, R48, 0x1 ;  /* 0x0000003005027211 */ /* 0x050fe400078008ff */
        /* <DEDUP_REMOVED lines=66> */
.L_x_3909:
[----:B------:R-:W-:Y:S05]  /*a4c0*/  BSYNC B0 ;  /* 0x0000000000007941 */ /* 0x000fea0003800000 */
.L_x_3908:
[----:B-----5:R1:W-:Y:S02]  /*a4d0*/  ST.E.128 desc[UR6][R54.64], R20 ;  /* 0x0000001436007985 */ /* 0x0203e4000c101d06 */
.L_x_3905:
[----:B------:R-:W-:Y:S05]  /*a4e0*/  BSYNC B1 ;  /* 0x0000000000017941 */ /* 0x000fea0003800000 */
.L_x_3904:
        /* <DEDUP_REMOVED lines=8> */
[----:B----4-:R-:W-:Y:S01]  /*a570*/  IMAD R3, R65, 0xa0, RZ ;  /* 0x000000a041037824 */ /* 0x010fe200078e02ff */
[C---:B------:R-:W-:Y:S01]  /*a580*/  LEA R48, P0, R115.reuse, R138, 0x1 ;  /* 0x0000008a73307211 */ /* 0x040fe200078008ff */
        /* <DEDUP_REMOVED lines=90> */
.L_x_3913:
[----:B------:R-:W-:Y:S05]  /*ab30*/  BSYNC B0 ;  /* 0x0000000000007941 */ /* 0x000fea0003800000 */
.L_x_3912:
        /* <DEDUP_REMOVED lines=19> */
[----:B--2---:R-:W-:Y:S07]  /*ac70*/  LOP3.LUT R37, R23, 0xffff0000, RZ, 0xc0, !PT ;  /* 0xffff000017257812 */ /* 0x004fee00078ec0ff */
        /* <DEDUP_REMOVED lines=69> */
.L_x_3915:
[----:B------:R-:W-:Y:S05]  /*b0d0*/  BSYNC B0 ;  /* 0x0000000000007941 */ /* 0x000fea0003800000 */
.L_x_3914:
[----:B-----5:R4:W-:Y:S02]  /*b0e0*/  ST.E.128 desc[UR6][R54.64], R20 ;  /* 0x0000001436007985 */ /* 0x0209e4000c101d06 */
.L_x_3911:
[----:B------:R-:W-:Y:S05]  /*b0f0*/  BSYNC B1 ;  /* 0x0000000000017941 */ /* 0x000fea0003800000 */
.L_x_3910:
        /* <DEDUP_REMOVED lines=100> */
.L_x_3919:
[----:B------:R-:W-:Y:S05]  /*b740*/  BSYNC B0 ;  /* 0x0000000000007941 */ /* 0x000fea0003800000 */
.L_x_3918:
        /* <DEDUP_REMOVED lines=89> */
.L_x_3921:
[----:B------:R-:W-:Y:S05]  /*bce0*/  BSYNC B0 ;  /* 0x0000000000007941 */ /* 0x000fea0003800000 */
.L_x_3920:
[----:B-----5:R4:W-:Y:S02]  /*bcf0*/  ST.E.128 desc[UR6][R54.64], R20 ;  /* 0x0000001436007985 */ /* 0x0209e4000c101d06 */
.L_x_3917:
[----:B------:R-:W-:Y:S05]  /*bd00*/  BSYNC B1 ;  /* 0x0000000000017941 */ /* 0x000fea0003800000 */
.L_x_3916:
        /* <DEDUP_REMOVED lines=9> */
[----:B------:R-:W-:Y:S01]  /*bda0*/  LEA R48, P0, R120, R138, 0x1 ;  /* 0x0000008a78307211 */ /* 0x000fe200078008ff */
        /* <DEDUP_REMOVED lines=90> */
.L_x_3925:
[----:B------:R-:W-:Y:S05]  /*c350*/  BSYNC B0 ;  /* 0x0000000000007941 */ /* 0x000fea0003800000 */
.L_x_3924:
        /* <DEDUP_REMOVED lines=17> */
[----:B------:R-:W-:Y:S02]  /*c470*/  LOP3.LUT R35, R23, 0xffff0000, RZ, 0xc0, !PT ;  /* 0xffff000017237812 */ /* 0x000fe400078ec0ff */
[C---:B------:R-:W-:Y:S02]  /*c480*/  SHF.L.U32 R26, R22.reuse, 0x10, RZ ;  /* 0x00000010161a7819 */ /* 0x040fe400000006ff */
[----:B------:R-:W-:Y:S07]  /*c490*/  LOP3.LUT R33, R22, 0xffff0000, RZ, 0xc0, !PT ;  /* 0xffff000016217812 */ /* 0x000fee00078ec0ff */
[C---:B------:R-:W-:Y:S01]  /*c4a0*/  @P1 IADD3 R7, -R19.reuse, RZ, RZ ;  /* 0x000000ff13071210 */ /* 0x040fe20007ffe1ff */
[----:B------:R-:W-:Y:S01]  /*c4b0*/  @P1 IMAD.MOV R5, RZ, RZ, -R19 ;  /* 0x000000ffff051224 */ /* 0x000fe200078e0a13 */
[----:B------:R-:W-:Y:S02]  /*c4c0*/  @P1 IADD3 R27, -R19, RZ, RZ ;  /* 0x000000ff131b1210 */ /* 0x000fe40007ffe1ff */
[C---:B------:R-:W-:Y:S02]  /*c4d0*/  LEA R2, P0, R7.reuse, R48, 0x1 ;  /* 0x0000003007027211 */ /* 0x040fe400078008ff */
[----:B------:R-:W-:Y:S02]  /*c4e0*/  IADD3 R0, P2, R162, R5, RZ ;  /* 0x00000005a2007210 */ /* 0x000fe40007f5e0ff */
[----:B------:R-:W-:Y:S02]  /*c4f0*/  LEA.HI.X.SX32 R3, R7, R49, 0x1, P0 ;  /* 0x0000003107037211 */ /* 0x000fe400000f0eff */
[----:B------:R-:W-:Y:S02]  /*c500*/  LEA.HI.X.SX32 R8, R5, R148, 0x1, P2 ;  /* 0x0000009405087211 */ /* 0x000fe400010f0eff */
[C---:B---3--:R-:W-:Y:S01]  /*c510*/  LEA R40, P0, R0.reuse, R140, 0x1 ;  /* 0x0000008c00287211 */ /* 0x048fe200078008ff */
[----:B------:R-:W3:Y:S03]  /*c520*/  LD.E.128 R4, desc[UR6][R2.64] ;  /* 0x0000000602047980 */ /* 0x000ee6000c101d00 */
[----:B------:R-:W-:Y:S02]  /*c530*/  LEA.HI.X R41, R0, R141, R8, 0x1, P0 ;  /* 0x0000008d00297211 */ /* 0x000fe400000f0c08 */
[----:B------:R-:W-:Y:S04]  /*c540*/  IADD3 R25, P0, R162, R27, RZ ;  /* 0x0000001ba2197210 */ /* 0x000fe80007f1e0ff */
[----:B------:R-:W-:Y:S01]  /*c550*/  LEA.HI.X.SX32 R0, R27, R148, 0x1, P0 ;  /* 0x000000941b007211 */ /* 0x000fe200000f0eff */
[----:B------:R-:W4:Y:S01]  /*c560*/  LD.E.128 R40, desc[UR6][R40.64] ;  /* 0x0000000628287980 */ /* 0x000f22000c101d00 */
[C---:B------:R-:W-:Y:S01]  /*c570*/  LEA R18, P0, R25.reuse, R142, 0x1 ;  /* 0x0000008e19127211 */ /* 0x040fe200078008ff */
[----:B------:R-:W-:Y:S03]  /*c580*/  IMAD.U32 R27, R20, 0x10000, RZ ;  /* 0x00010000141b7824 */ /* 0x000fe600078e00ff */
[----:B------:R-:W-:Y:S05]  /*c590*/  LEA.HI.X R19, R25, R143, R0, 0x1, P0 ;  /* 0x0000008f19137211 */ /* 0x000fea00000f0c00 */
[----:B--2---:R3:W2:Y:S02]  /*c5a0*/  LD.E.128 R36, desc[UR6][R18.64] ;  /* 0x0000000612247980 */ /* 0x0046a4000c101d00 */
        /* <DEDUP_REMOVED lines=8> */
[----:B----4-:R-:W-:Y:S01]  /*c630*/  SHF.L.U32 R7, R43, 0x10, RZ ;  /* 0x000000102b077819 */ /* 0x010fe200000006ff */
[C---:B------:R-:W-:Y:S01]  /*c640*/  IMAD.U32 R20, R42.reuse, 0x10000, RZ ;  /* 0x000100002a147824 */ /* 0x040fe200078e00ff */
        /* <DEDUP_REMOVED lines=11> */
[----:B--2---:R-:W-:Y:S01]  /*c700*/  LOP3.LUT R30, R39, 0xffff0000, RZ, 0xc0, !PT ;  /* 0xffff0000271e7812 */ /* 0x004fe200078ec0ff */
        /* <DEDUP_REMOVED lines=30> */
.L_x_3927:
[----:B------:R-:W-:Y:S05]  /*c8f0*/  BSYNC B0 ;  /* 0x0000000000007941 */ /* 0x000fea0003800000 */
.L_x_3926:
[----:B-----5:R4:W-:Y:S02]  /*c900*/  ST.E.128 desc[UR6][R44.64], R20 ;  /* 0x000000142c007985 */ /* 0x0209e4000c101d06 */
.L_x_3923:
[----:B------:R-:W-:Y:S05]  /*c910*/  BSYNC B1 ;  /* 0x0000000000017941 */ /* 0x000fea0003800000 */
.L_x_3922:
[----:B----4-:R-:W4:Y:S02]  /*c920*/  LD.E R3, desc[UR6][R132.64+0xd0] ;  /* 0x0000d00684037980 */ /* 0x010f24000c101900 */
[----:B----4-:R-:W-:Y:S05]  /*c930*/  IMAD.U32 R3, R3, -0x40, RZ ;  /* 0xffffffc003037824 */ /* 0x010fea00078e00ff */
[C---:B------:R-:W-:Y:S02]  /*c940*/  LEA R142, P1, R3.reuse, R142, 0x1 ;  /* 0x0000008e038e7211 */ /* 0x040fe400078208ff */
[C---:B------:R-:W-:Y:S02]  /*c950*/  LEA R140, P0, R3.reuse, R140, 0x1 ;  /* 0x0000008c038c7211 */ /* 0x040fe400078008ff */
[C---:B------:R-:W-:Y:S02]  /*c960*/  LEA.HI.X.SX32 R143, R3.reuse, R143, 0x1, P1 ;  /* 0x0000008f038f7211 */ /* 0x040fe400008f0eff */
[----:B------:R-:W-:Y:S01]  /*c970*/  LEA.HI.X.SX32 R141, R3, R141, 0x1, P0 ;  /* 0x0000008d038d7211 */ /* 0x000fe200000f0eff */
[----:B------:R-:W-:Y:S05]  /*c980*/  BRA `(.L_x_3879) ;  /* 0x0000000400787947 */ /* 0x000fea0003800000 */
.L_x_3861:
        /* <DEDUP_REMOVED lines=94> */
.L_x_3879:
[----:B------:R-:W-:Y:S05]  /*cf70*/  BSYNC B2 ;  /* 0x0000000000027941 */ /* 0x000fea0003800000 */
.L_x_3860:
        /* <DEDUP_REMOVED lines=13> */
[----:B------:R-:W-:Y:S01]  /*d050*/  IMAD.MOV.U32 R18, RZ, RZ, RZ ;  /* 0x000000ffff127224 */ /* 0x000fe200078e00ff */
[----:B------:R-:W2:Y:S01]  /*d060*/  LD.E R2, desc[UR6][R132.64+0x170] ;  /* 0x0001700684027980 */ /* 0x000ea2000c101900 */
[----:B------:R-:W-:Y:S03]  /*d070*/  IABS R8, R13 ;  /* 0x0000000d00087213 */ /* 0x000fe60000000000 */
[----:B---34-:R-:W3:Y:S06]  /*d080*/  LD.E.64 R22, desc[UR6][R132.64+0x40] ;  /* 0x0000400684167980 */ /* 0x018eec000c101b00 */
        /* <DEDUP_REMOVED lines=57> */
[----:B------:R-:W-:Y:S01]  /*d420*/  IMAD R4, R20, R7, R4 ;  /* 0x0000000714047224 */ /* 0x000fe200078e0204 */
        /* <DEDUP_REMOVED lines=15> */
.L_x_3929:
[----:B------:R-:W2:Y:S01]  /*d520*/  LD.E R0, desc[UR6][R132.64+0x40] ;  /* 0x0000400684007980 */ /* 0x000ea2000c101900 */
[----:B------:R-:W-:Y:S02]  /*d530*/  IMAD.MOV.U32 R4, RZ, RZ, R147 ;  /* 0x000000ffff047224 */ /* 0x000fe400078e0093 */
[----:B------:R-:W-:Y:S01]  /*d540*/  IMAD.MOV.U32 R5, RZ, RZ, R146 ;  /* 0x000000ffff057224 */ /* 0x000fe200078e0092 */
[----:B------:R-:W5:Y:S02]  /*d550*/  LD.E R3, desc[UR6][R132.64+0x38] ;  /* 0x0000380684037980 */ /* 0x000f64000c101900 */
[----:B-----5:R-:W-:Y:S02]  /*d560*/  IMAD.U32 R3, R3, -0x80, RZ ;  /* 0xffffff8003037824 */ /* 0x020fe400078e00ff */
[----:B--2---:R-:W-:Y:S03]  /*d570*/  IMAD.U32 R0, R0, -0x80, RZ ;  /* 0xffffff8000007824 */ /* 0x004fe600078e00ff */
[C---:B---3--:R-:W-:Y:S02]  /*d580*/  LEA R144, P0, R3.reuse, R144, 0x1 ;  /* 0x0000009003907211 */ /* 0x048fe400078008ff */
[C---:B------:R-:W-:Y:S02]  /*d590*/  LEA R147, P1, R0.reuse, R4, 0x1 ;  /* 0x0000000400937211 */ /* 0x040fe400078208ff */
[----:B------:R-:W-:Y:S02]  /*d5a0*/  LEA.HI.X.SX32 R145, R3, R145, 0x1, P0 ;  /* 0x0000009103917211 */ /* 0x000fe400000f0eff */
[----:B------:R-:W-:Y:S09]  /*d5b0*/  LEA.HI.X.SX32 R146, R0, R5, 0x1, P1 ;  /* 0x0000000500927211 */ /* 0x000ff200008f0eff */
.L_x_3930:
[----:B------:R-:W-:Y:S05]  /*d5c0*/  BSYNC B0 ;  /* 0x0000000000007941 */ /* 0x000fea0003800000 */
.L_x_3928:
[----:B------:R-:W-:Y:S04]  /*d5d0*/  IADD3 R11, R11, -0x1, RZ ;  /* 0xffffffff0b0b7810 */ /* 0x000fe80007ffe0ff */
[----:B------:R-:W-:Y:S11]  /*d5e0*/  ISETP.GT.AND P0, PT, R11, R108, PT ;  /* 0x0000006c0b00720c */ /* 0x000ff60003f04270 */
[----:B------:R-:W-:Y:S02]  /*d5f0*/  @!UPT UIADD3 URZ, URZ, URZ, URZ ;  /* 0x0000003f3f3ff290 */ /* 0x000fe4000fffe03f */
[----:B------:R-:W-:Y:S05]  /*d600*/  @P0 BRA `(.L_x_3931) ;  /* 0xffffff5400980947 */ /* 0x000fea000383ffff */
.L_x_3859:
        /* <DEDUP_REMOVED lines=25> */
[----:B------:R-:W-:Y:S02]  /*d7a0*/  LEA R36, P0, R9, R192, 0x1 ;  /* 0x000000c009247211 */ /* 0x000fe400078008ff */
[----:B------:R-:W-:Y:S02]  /*d7b0*/  SHF.R.S32.HI R19, RZ, 0x1, R19 ;  /* 0x00000001ff137819 */ /* 0x000fe40000011413 */
[----:B------:R-:W-:-:S02]  /*d7c0*/  IADD3 R7, P1, R7, R186, RZ ;  /* 0x000000ba07077210 */ /* 0x000fc40007f3e0ff */
[----:B---3--:R-:W-:Y:S01]  /*d7d0*/  ISETP.NE.AND P4, PT, R0, RZ, PT ;  /* 0x000000ff0000720c */ /* 0x008fe20003f85270 */
        /* <DEDUP_REMOVED lines=28> */
[----:B----4-:R1:W5:Y:S01]  /*d9a0*/  LD.E.128 R20, desc[UR6][R42.64] ;  /* 0x000000062a147980 */ /* 0x010362000c101d00 */
        /* <DEDUP_REMOVED lines=11> */
[C---:B------:R-:W-:Y:S01]  /*da60*/  LOP3.LUT R0, R21.reuse, 0xffff0000, RZ, 0xc0, !PT ;  /* 0xffff000015007812 */ /* 0x040fe200078ec0ff */
[----:B------:R-:W-:Y:S01]  /*da70*/  IMAD.U32 R18, R22, 0x10000, RZ ;  /* 0x0001000016127824 */ /* 0x000fe200078e00ff */
[----:B------:R-:W-:Y:S02]  /*da80*/  SHF.L.U32 R2, R21, 0x10, RZ ;  /* 0x0000001015027819 */ /* 0x000fe400000006ff */
[----:B------:R-:W-:Y:S02]  /*da90*/  LOP3.LUT R21, R23, 0xffff0000, RZ, 0xc0, !PT ;  /* 0xffff000017157812 */ /* 0x000fe400078ec0ff */
[----:B------:R-:W-:-:S02]  /*daa0*/  SHF.L.U32 R8, R20, 0x10, RZ ;  /* 0x0000001014087819 */ /* 0x000fc400000006ff */
[----:B------:R-:W-:Y:S02]  /*dab0*/  SHF.L.U32 R25, R23, 0x10, RZ ;  /* 0x0000001017197819 */ /* 0x000fe400000006ff */
        /* <DEDUP_REMOVED lines=17> */
[----:B------:R-:W-:-:S02]  /*dbd0*/  FMUL.FTZ R47, R23, R5 ;  /* 0x00000005172f7220 */ /* 0x000fc40000410000 */
[----:B------:R-:W-:Y:S01]  /*dbe0*/  F2FP.BF16.F32.PACK_AB R0, R0, R9 ;  /* 0x000000090000723e */ /* 0x000fe200000010ff */
[C---:B------:R-:W-:Y:S01]  /*dbf0*/  FMUL.FTZ R21, R20.reuse, R11 ;  /* 0x0000000b14157220 */ /* 0x040fe20000410000 */
[----:B------:R-:W-:Y:S01]  /*dc00*/  FFMA.FTZ R25, R25, R10, R2 ;  /* 0x0000000a19197223 */ /* 0x000fe20000010002 */
[----:B------:R-:W-:Y:S01]  /*dc10*/  FMUL.FTZ R20, R20, R15 ;  /* 0x0000000f14147220 */ /* 0x000fe20000410000 */
[----:B------:R-:W-:Y:S01]  /*dc20*/  FMUL.FTZ R2, R23, R7 ;  /* 0x0000000717027220 */ /* 0x000fe20000410000 */
[----:B------:R-:W-:Y:S01]  /*dc30*/  FFMA.FTZ R21, R8, R15, -R21 ;  /* 0x0000000f08157223 */ /* 0x000fe20000010815 */
[----:B------:R-:W-:Y:S01]  /*dc40*/  FFMA.FTZ R47, R18, R7, -R47 ;  /* 0x00000007122f7223 */ /* 0x000fe2000001082f */
[----:B------:R-:W-:Y:S01]  /*dc50*/  FFMA.FTZ R20, R8, R11, R20 ;  /* 0x0000000b08147223 */ /* 0x000fe20000010014 */
[----:B------:R-:W-:Y:S01]  /*dc60*/  FFMA.FTZ R2, R18, R5, R2 ;  /* 0x0000000512027223 */ /* 0x000fe20000010002 */
[----:B------:R-:W-:-:S03]  /*dc70*/  F2FP.BF16.F32.PACK_AB R23, R25, R22 ;  /* 0x000000161917723e */ /* 0x000fc600000010ff */
[----:B------:R-:W-:Y:S02]  /*dc80*/  F2FP.BF16.F32.PACK_AB R20, R20, R21 ;  /* 0x000000151414723e */ /* 0x000fe400000010ff */
[----:B------:R-:W-:Y:S02]  /*dc90*/  F2FP.BF16.F32.PACK_AB R22, R2, R47 ;  /* 0x0000002f0216723e */ /* 0x000fe400000010ff */
[----:B------:R-:W-:Y:S02]  /*dca0*/  MOV R21, R0 ;  /* 0x0000000000157202 */ /* 0x000fe40000000f00 */
.L_x_3938:
[----:B------:R-:W-:Y:S05]  /*dcb0*/  BSYNC B0 ;  /* 0x0000000000007941 */ /* 0x000fea0003800000 */
.L_x_3937:
        /* <DEDUP_REMOVED lines=8> */
[C---:B-----5:R-:W-:Y:S01]  /*dd40*/  LOP3.LUT R0, R9.reuse, 0xffff0000, RZ, 0xc0, !PT ;  /* 0xffff000009007812 */ /* 0x060fe200078ec0ff */
[----:B------:R-:W-:Y:S01]  /*dd50*/  IMAD.U32 R18, R10, 0x10000, RZ ;  /* 0x000100000a127824 */ /* 0x000fe200078e00ff */
[----:B------:R-:W-:Y:S02]  /*dd60*/  SHF.L.U32 R2, R9, 0x10, RZ ;  /* 0x0000001009027819 */ /* 0x000fe400000006ff */
[C---:B------:R-:W-:Y:S02]  /*dd70*/  SHF.L.U32 R9, R8.reuse, 0x10, RZ ;  /* 0x0000001008097819 */ /* 0x040fe400000006ff */
[----:B--2---:R-:W-:-:S02]  /*dd80*/  LOP3.LUT R20, R8, 0xffff0000, RZ, 0xc0, !PT ;  /* 0xffff000008147812 */ /* 0x004fc400078ec0ff */
        /* <DEDUP_REMOVED lines=31> */
.L_x_3940:
[----:B------:R-:W-:Y:S05]  /*df80*/  BSYNC B0 ;  /* 0x0000000000007941 */ /* 0x000fea0003800000 */
.L_x_3939:
[----:B-----5:R3:W-:Y:S02]  /*df90*/  STS.128 [R245+0x2000], R8 ;  /* 0x00200008f5007388 */ /* 0x0207e40000000c00 */
.L_x_3936:
[----:B------:R-:W-:Y:S05]  /*dfa0*/  BSYNC B1 ;  /* 0x0000000000017941 */ /* 0x000fea0003800000 */
.L_x_3935:
[----:B------:R-:W-:Y:S01]  /*dfb0*/  VIADD R0, R184, 0x10 ;  /* 0x00000010b8007836 */ /* 0x000fe20000000000 */
[----:B------:R-:W-:Y:S04]  /*dfc0*/  BSSY B1, `(.L_x_3941) ;  /* 0x0000066000017945 */ /* 0x000fe80003800000 */
[----:B------:R-:W-:-:S04]  /*dfd0*/  ISETP.GE.AND P0, PT, R0, R29, PT ;  /* 0x0000001d0000720c */ /* 0x000fc80003f06270 */
[----:B------:R-:W-:-:S13]  /*dfe0*/  ISETP.LT.OR P0, PT, R53, -0x87, P0 ;  /* 0xffffff793500780c */ /* 0x000fda0000701670 */
[----:B------:R-:W-:Y:S05]  /*dff0*/  @P0 BRA `(.L_x_3942) ;  /* 0x0000000400880947 */ /* 0x000fea0003800000 */
[----:B--2-4-:R2:W5:Y:S01]  /*e000*/  LD.E.128 R20, desc[UR6][R40.64] ;  /* 0x0000000628147980 */ /* 0x014562000c101d00 */
        /* <DEDUP_REMOVED lines=13> */
[C---:B---3--:R-:W-:Y:S01]  /*e0e0*/  SHF.L.U32 R8, R21.reuse, 0x10, RZ ;  /* 0x0000001015087819 */ /* 0x048fe200000006ff */
[----:B------:R-:W-:Y:S01]  /*e0f0*/  IMAD.U32 R18, R22, 0x10000, RZ ;  /* 0x0001000016127824 */ /* 0x000fe200078e00ff */
[----:B------:R-:W-:Y:S02]  /*e100*/  LOP3.LUT R2, R21, 0xffff0000, RZ, 0xc0, !PT ;  /* 0xffff000015027812 */ /* 0x000fe400078ec0ff */
[C---:B------:R-:W-:Y:S02]  /*e110*/  SHF.L.U32 R25, R23.reuse, 0x10, RZ ;  /* 0x0000001017197819 */ /* 0x040fe400000006ff */
[----:B------:R-:W-:-:S02]  /*e120*/  LOP3.LUT R23, R23, 0xffff0000, RZ, 0xc0, !PT ;  /* 0xffff000017177812 */ /* 0x000fc400078ec0ff */
[----:B------:R-:W-:Y:S02]  /*e130*/  LOP3.LUT R24, R22, 0xffff0000, RZ, 0xc0, !PT ;  /* 0xffff000016187812 */ /* 0x000fe400078ec0ff */
[C---:B------:R-:W-:Y:S02]  /*e140*/  SHF.L.U32 R9, R20.reuse, 0x10, RZ ;  /* 0x0000001014097819 */ /* 0x040fe400000006ff */
[----:B------:R-:W-:Y:S02]  /*e150*/  LOP3.LUT R20, R20, 0xffff0000, RZ, 0xc0, !PT ;  /* 0xffff000014147812 */ /* 0x000fe400078ec0ff */
[----:B----4-:R-:W-:Y:S02]  /*e160*/  LOP3.LUT R15, R4, 0xffff0000, RZ, 0xc0, !PT ;  /* 0xffff0000040f7812 */ /* 0x010fe400078ec0ff */
[C---:B------:R-:W-:Y:S01]  /*e170*/  LOP3.LUT R10, R5.reuse, 0xffff0000, RZ, 0xc0, !PT ;  /* 0xffff0000050a7812 */ /* 0x040fe200078ec0ff */
[----:B------:R-:W-:Y:S01]  /*e180*/  IMAD.U32 R5, R5, 0x10000, RZ ;  /* 0x0001000005057824 */ /* 0x000fe200078e00ff */
[----:B-----5:R-:W-:Y:S01]  /*e190*/  LOP3.LUT R21, R6, 0xffff0000, RZ, 0xc0, !PT ;  /* 0xffff000006157812 */ /* 0x020fe200078ec0ff */
[----:B------:R-:W-:Y:S01]  /*e1a0*/  FMUL.FTZ R11, R2, R15 ;  /* 0x0000000f020b7220 */ /* 0x000fe20000410000 */
        /* <DEDUP_REMOVED lines=8> */
[----:B------:R-:W-:Y:S01]  /*e230*/  FMUL.FTZ R8, R23, R14 ;  /* 0x0000000e17087220 */ /* 0x000fe20000410000 */
[----:B------:R-:W-:Y:S01]  /*e240*/  SHF.L.U32 R7, R7, 0x10, RZ ;  /* 0x0000001007077819 */ /* 0x000fe200000006ff */
[----:B------:R-:W-:Y:S01]  /*e250*/  FMUL.FTZ R21, R20, R6 ;  /* 0x0000000614157220 */ /* 0x000fe20000410000 */
[----:B------:R-:W-:Y:S01]  /*e260*/  FMUL.FTZ R15, R24, R5 ;  /* 0x00000005180f7220 */ /* 0x000fe20000410000 */
[----:B------:R-:W-:Y:S01]  /*e270*/  FFMA.FTZ R25, R25, R10, R8 ;  /* 0x0000000a19197223 */ /* 0x000fe20000010008 */
[-C--:B------:R-:W-:Y:S01]  /*e280*/  FMUL.FTZ R8, R20, R4.reuse ;  /* 0x0000000414087220 */ /* 0x080fe20000410000 */
[-C--:B------:R-:W-:Y:S01]  /*e290*/  FMUL.FTZ R24, R24, R7.reuse ;  /* 0x0000000718187220 */ /* 0x080fe20000410000 */
[C---:B------:R-:W-:Y:S01]  /*e2a0*/  FFMA.FTZ R21, R9.reuse, R4, R21 ;  /* 0x0000000409157223 */ /* 0x040fe20000010015 */
[C---:B------:R-:W-:Y:S01]  /*e2b0*/  FFMA.FTZ R15, R18.reuse, R7, -R15 ;  /* 0x00000007120f7223 */ /* 0x040fe2000001080f */
[----:B------:R-:W-:Y:S01]  /*e2c0*/  FFMA.FTZ R8, R9, R6, -R8 ;  /* 0x0000000609087223 */ /* 0x000fe20000010808 */
[----:B------:R-:W-:Y:S01]  /*e2d0*/  FFMA.FTZ R24, R18, R5, R24 ;  /* 0x0000000512187223 */ /* 0x000fe20000010018 */
[----:B------:R-:W-:-:S02]  /*e2e0*/  F2FP.BF16.F32.PACK_AB R2, R2, R11 ;  /* 0x0000000b0202723e */ /* 0x000fc400000010ff */
[----:B------:R-:W-:Y:S02]  /*e2f0*/  F2FP.BF16.F32.PACK_AB R23, R25, R22 ;  /* 0x000000161917723e */ /* 0x000fe400000010ff */
[----:B------:R-:W-:Y:S02]  /*e300*/  F2FP.BF16.F32.PACK_AB R20, R21, R8 ;  /* 0x000000081514723e */ /* 0x000fe400000010ff */
[----:B------:R-:W-:Y:S02]  /*e310*/  F2FP.BF16.F32.PACK_AB R22, R24, R15 ;  /* 0x0000000f1816723e */ /* 0x000fe400000010ff */
[----:B------:R-:W-:Y:S02]  /*e320*/  MOV R21, R2 ;  /* 0x0000000200157202 */ /* 0x000fe40000000f00 */
.L_x_3944:
[----:B------:R-:W-:Y:S05]  /*e330*/  BSYNC B0 ;  /* 0x0000000000007941 */ /* 0x000fea0003800000 */
.L_x_3943:
        /* <DEDUP_REMOVED lines=44> */
.L_x_3946:
[----:B------:R-:W-:Y:S05]  /*e600*/  BSYNC B0 ;  /* 0x0000000000007941 */ /* 0x000fea0003800000 */
.L_x_3945:
[----:B-----5:R3:W-:Y:S02]  /*e610*/  STS.128 [R245+0x2800], R8 ;  /* 0x00280008f5007388 */ /* 0x0207e40000000c00 */
.L_x_3942:
[----:B------:R-:W-:Y:S05]  /*e620*/  BSYNC B1 ;  /* 0x0000000000017941 */ /* 0x000fea0003800000 */
.L_x_3941:
        /* <DEDUP_REMOVED lines=9> */
[----:B--2-4-:R-:W-:Y:S01]  /*e6c0*/  IMAD.SHL.U32 R41, R2, 0x2, RZ ;  /* 0x0000000202297824 */ /* 0x014fe200078e00ff */
        /* <DEDUP_REMOVED lines=10> */
[C---:B------:R-:W-:Y:S01]  /*e770*/  LOP3.LUT R2, R9.reuse, 0xffff0000, RZ, 0xc0, !PT ;  /* 0xffff000009027812 */ /* 0x040fe200078ec0ff */
        /* <DEDUP_REMOVED lines=35> */
.L_x_3950:
[----:B------:R-:W-:Y:S05]  /*e9b0*/  BSYNC B0 ;  /* 0x0000000000007941 */ /* 0x000fea0003800000 */
.L_x_3949:
[----:B------:R2:W-:Y:S04]  /*e9c0*/  STS.128 [R245+0x1000], R8 ;  /* 0x00100008f5007388 */ /* 0x0005e80000000c00 */
[----:B------:R-:W5:Y:S01]  /*e9d0*/  LD.E.128 R36, desc[UR6][R36.64+0x80] ;  /* 0x0000800624247980 */ /* 0x000f62000c101d00 */
        /* <DEDUP_REMOVED lines=8> */
[----:B--2---:R-:W-:Y:S02]  /*ea60*/  SHF.L.U32 R8, R37, 0x10, RZ ;  /* 0x0000001025087819 */ /* 0x004fe400000006ff */
[C---:B------:R-:W-:Y:S02]  /*ea70*/  LOP3.LUT R23, R39.reuse, 0xffff0000, RZ, 0xc0, !PT ;  /* 0xffff000027177812 */ /* 0x040fe400078ec0ff */
[----:B------:R-:W-:-:S02]  /*ea80*/  SHF.L.U32 R25, R39, 0x10, RZ ;  /* 0x0000001027197819 */ /* 0x000fc400000006ff */
[----:B------:R-:W-:Y:S02]  /*ea90*/  SHF.L.U32 R9, R36, 0x10, RZ ;  /* 0x0000001024097819 */ /* 0x000fe400000006ff */
        /* <DEDUP_REMOVED lines=30> */
.L_x_3952:
[----:B------:R-:W-:Y:S05]  /*ec80*/  BSYNC B0 ;  /* 0x0000000000007941 */ /* 0x000fea0003800000 */
.L_x_3951:
[----:B-----5:R3:W-:Y:S02]  /*ec90*/  STS.128 [R245+0x3000], R36 ;  /* 0x00300024f5007388 */ /* 0x0207e40000000c00 */
.L_x_3948:
[----:B------:R-:W-:Y:S05]  /*eca0*/  BSYNC B1 ;  /* 0x0000000000017941 */ /* 0x000fea0003800000 */
.L_x_3947:
[----:B------:R-:W-:-:S05]  /*ecb0*/  VIADD R24, R184, 0x30 ;  /* 0x00000030b8187836 */ /* 0x000fca0000000000 */
[----:B------:R-:W-:-:S04]  /*ecc0*/  ISETP.GE.AND P0, PT, R24, R29, PT ;  /* 0x0000001d1800720c */ /* 0x000fc80003f06270 */
[----:B------:R-:W-:-:S13]  /*ecd0*/  ISETP.LT.OR P0, PT, R53, -0x187, P0 ;  /* 0xfffffe793500780c */ /* 0x000fda0000701670 */
[----:B------:R-:W-:Y:S05]  /*ece0*/  @P0 BRA `(.L_x_3953) ;  /* 0x0000003400700947 */ /* 0x000fea0003800000 */
[----:B--23--:R2:W5:Y:S01]  /*ecf0*/  LD.E.128 R8, desc[UR6][R34.64] ;  /* 0x0000000622087980 */ /* 0x00c562000c101d00 */
[----:B------:R-:W-:-:S05]  /*ed00*/  IMAD R19, R19, 0x30, RZ ;  /* 0x0000003013137824 */ /* 0x000fca00078e02ff */
[----:B------:R-:W-:-:S04]  /*ed10*/  IADD3 R5, P0, R19, R12, RZ ;  /* 0x0000000c13057210 */ /* 0x000fc80007f1e0ff */
[----:B------:R-:W-:Y:S01]  /*ed20*/  LEA.HI.X.SX32 R2, R19, R13, 0x1, P0 ;  /* 0x0000000d13027211 */ /* 0x000fe200000f0eff */
[C---:B------:R-:W-:Y:S01]  /*ed30*/  IMAD.SHL.U32 R27, R5.reuse, 0x2, RZ ;  /* 0x00000002051b7824 */ /* 0x040fe200078e00ff */
[----:B------:R-:W-:Y:S02]  /*ed40*/  ISETP.GE.AND P0, PT, R16, R3, PT ;  /* 0x000000031000720c */ /* 0x000fe40003f06270 */
[----:B------:R-:W-:Y:S02]  /*ed50*/  SHF.L.U64.HI R5, R5, 0x1, R2 ;  /* 0x0000000105057819 */ /* 0x000fe40000010202 */
[-C--:B----45:R-:W-:Y:S02]  /*ed60*/  IADD3 R22, P2, R32, R27.reuse, RZ ;  /* 0x0000001b20167210 */ /* 0x0b0fe40007f5e0ff */
[----:B------:R-:W-:Y:S01]  /*ed70*/  IADD3 R26, P1, R30, R27, RZ ;  /* 0x0000001b1e1a7210 */ /* 0x000fe20007f3e0ff */
[----:B------:R-:W-:Y:S02]  /*ed80*/  BSSY B0, `(.L_x_3954) ;  /* 0x000002a000007945 */ /* 0x000fe40003800000 */
[----:B------:R-:W-:-:S02]  /*ed90*/  IMAD.X R23, R33, 0x1, R5, P2 ;  /* 0x0000000121177824 */ /* 0x000fc400010e0605 */
[----:B------:R-:W-:Y:S02]  /*eda0*/  IMAD.X R27, R31, 0x1, R5, P1 ;  /* 0x000000011f1b7824 */ /* 0x000fe400008e0605 */
[----:B--2---:R-:W-:Y:S06]  /*edb0*/  @P0 BRA `(.L_x_3955) ;  /* 0x0000000000980947 */ /* 0x004fec0003800000 */
        /* <DEDUP_REMOVED lines=25> */
[C---:B------:R-:W-:Y:S01]  /*ef50*/  FMUL.FTZ R15, R20.reuse, R6 ;  /* 0x00000006140f7220 */ /* 0x040fe20000410000 */
[----:B------:R-:W-:Y:S01]  /*ef60*/  FFMA.FTZ R21, R21, R8, R12 ;  /* 0x0000000815157223 */ /* 0x000fe2000001000c */
[-C--:B------:R-:W-:Y:S01]  /*ef70*/  FMUL.FTZ R8, R20, R4.reuse ;  /* 0x0000000414087220 */ /* 0x080fe20000410000 */
[C---:B------:R-:W-:Y:S01]  /*ef80*/  FMUL.FTZ R13, R25.reuse, R5 ;  /* 0x00000005190d7220 */ /* 0x040fe20000410000 */
[-C--:B------:R-:W-:Y:S01]  /*ef90*/  FMUL.FTZ R12, R25, R7.reuse ;  /* 0x00000007190c7220 */ /* 0x080fe20000410000 */
[C---:B------:R-:W-:Y:S01]  /*efa0*/  FFMA.FTZ R15, R9.reuse, R4, R15 ;  /* 0x00000004090f7223 */ /* 0x040fe2000001000f */
[----:B------:R-:W-:Y:S01]  /*efb0*/  FFMA.FTZ R8, R9, R6, -R8 ;  /* 0x0000000609087223 */ /* 0x000fe20000010808 */
[C---:B------:R-:W-:Y:S01]  /*efc0*/  FFMA.FTZ R13, R18.reuse, R7, -R13 ;  /* 0x00000007120d7223 */ /* 0x040fe2000001080d */
[----:B------:R-:W-:Y:S01]  /*efd0*/  FFMA.FTZ R12, R18, R5, R12 ;  /* 0x00000005120c7223 */ /* 0x000fe2000001000c */
[----:B------:R-:W-:-:S02]  /*efe0*/  F2FP.BF16.F32.PACK_AB R9, R2, R11 ;  /* 0x0000000b0209723e */ /* 0x000fc400000010ff */
[----:B------:R-:W-:Y:S02]  /*eff0*/  F2FP.BF16.F32.PACK_AB R11, R21, R10 ;  /* 0x0000000a150b723e */ /* 0x000fe400000010ff */
[----:B------:R-:W-:Y:S02]  /*f000*/  F2FP.BF16.F32.PACK_AB R8, R15, R8 ;  /* 0x000000080f08723e */ /* 0x000fe400000010ff */
[----:B------:R-:W-:Y:S02]  /*f010*/  F2FP.BF16.F32.PACK_AB R10, R12, R13 ;  /* 0x0000000d0c0a723e */ /* 0x000fe400000010ff */
.L_x_3955:
[----:B------:R-:W-:Y:S05]  /*f020*/  BSYNC B0 ;  /* 0x0000000000007941 */ /* 0x000fea0003800000 */
.L_x_3954:
        /* <DEDUP_REMOVED lines=11> */
[----:B------:R-:W-:Y:S02]  /*f0e0*/  LOP3.LUT R14, R35, 0xffff0000, RZ, 0xc0, !PT ;  /* 0xffff0000230e7812 */ /* 0x000fe400078ec0ff */
[----:B--2---:R-:W-:-:S02]  /*f0f0*/  SHF.L.U32 R8, R32, 0x10, RZ ;  /* 0x0000001020087819 */ /* 0x004fc400000006ff */
[----:B------:R-:W-:Y:S02]  /*f100*/  SHF.L.U32 R15, R35, 0x10, RZ ;  /* 0x00000010230f7819 */ /* 0x000fe400000006ff */
[----:B------:R-:W-:Y:S02]  /*f110*/  LOP3.LUT R32, R32, 0xffff0000, RZ, 0xc0, !PT ;  /* 0xffff000020207812 */ /* 0x000fe400078ec0ff */
[----:B------:R-:W-:Y:S02]  /*f120*/  LOP3.LUT R34, R34, 0xffff0000, RZ, 0xc0, !PT ;  /* 0xffff000022227812 */ /* 0x000fe400078ec0ff */
[----:B---3--:R-:W-:Y:S02]  /*f130*/  LOP3.LUT R11, R2, 0xffff0000, RZ, 0xc0, !PT ;  /* 0xffff0000020b7812 */ /* 0x008fe400078ec0ff */
        /* <DEDUP_REMOVED lines=27> */
.L_x_3957:
[----:B------:R-:W-:Y:S05]  /*f2f0*/  BSYNC B0 ;  /* 0x0000000000007941 */ /* 0x000fea0003800000 */
.L_x_3956:
[----:B-----5:R3:W-:Y:S01]  /*f300*/  STS.128 [R245+0x3800], R32 ;  /* 0x00380020f5007388 */ /* 0x0207e20000000c00 */
[----:B------:R-:W-:Y:S05]  /*f310*/  BRA `(.L_x_3953) ;  /* 0x0000002c00e47947 */ /* 0x000fea0003800000 */
.L_x_3934:
        /* <DEDUP_REMOVED lines=15> */
[----:B-----5:R-:W-:Y:S01]  /*f410*/  LEA R8, P0, R11, R30, 0x1 ;  /* 0x0000001e0b087211 */ /* 0x020fe200078008ff */
[----:B------:R-:W2:Y:S01]  /*f420*/  LD.E.128 R4, desc[UR6][R4.64] ;  /* 0x0000000604047980 */ /* 0x000ea2000c101d00 */
[----:B------:R-:W-:Y:S02]  /*f430*/  @P1 IADD3 R13, -R19, RZ, RZ ;  /* 0x000000ff130d1210 */ /* 0x000fe40007ffe1ff */
[----:B------:R-:W-:Y:S02]  /*f440*/  LEA.HI.X R9, R11, R31, R9, 0x1, P0 ;  /* 0x0000001f0b097211 */ /* 0x000fe400000f0c09 */
[----:B------:R-:W-:-:S04]  /*f450*/  IADD3 R15, P0, R13, R2, RZ ;  /* 0x000000020d0f7210 */ /* 0x000fc80007f1e0ff */
[----:B------:R-:W3:Y:S01]  /*f460*/  LD.E.128 R8, desc[UR6][R8.64] ;  /* 0x0000000608087980 */ /* 0x000ee2000c101d00 */
[----:B------:R-:W-:Y:S02]  /*f470*/  LEA.HI.X.SX32 R13, R13, R18, 0x1, P0 ;  /* 0x000000120d0d7211 */ /* 0x000fe400000f0eff */
[----:B------:R-:W-:-:S04]  /*f480*/  LEA R12, P0, R15, R32, 0x1 ;  /* 0x000000200f0c7211 */ /* 0x000fc800078008ff */
[----:B------:R-:W-:-:S06]  /*f490*/  LEA.HI.X R13, R15, R33, R13, 0x1, P0 ;  /* 0x000000210f0d7211 */ /* 0x000fcc00000f0c0d */
[----:B------:R-:W3:Y:S01]  /*f4a0*/  LD.E.128 R12, desc[UR6][R12.64] ;  /* 0x000000060c0c7980 */ /* 0x000ee2000c101d00 */
[C---:B----4-:R-:W-:Y:S01]  /*f4b0*/  IMAD.U32 R21, R24.reuse, 0x10000, RZ ;  /* 0x0001000018157824 */ /* 0x050fe200078e00ff */
        /* <DEDUP_REMOVED lines=59> */
.L_x_3961:
[----:B------:R-:W-:Y:S05]  /*f870*/  BSYNC B0 ;  /* 0x0000000000007941 */ /* 0x000fea0003800000 */
.L_x_3960:
[----:B-----5:R2:W-:Y:S04]  /*f880*/  STS.128 [R245], R24 ;  /* 0x00000018f5007388 */ /* 0x0205e80000000c00 */
[----:B----4-:R2:W5:Y:S01]  /*f890*/  LD.E.128 R20, desc[UR6][R42.64+0x80] ;  /* 0x000080062a147980 */ /* 0x010562000c101d00 */
        /* <DEDUP_REMOVED lines=24> */
[----:B--2---:R-:W-:Y:S01]  /*fa20*/  IMAD.U32 R24, R20, 0x10000, RZ ;  /* 0x0001000014187824 */ /* 0x004fe200078e00ff */
        /* <DEDUP_REMOVED lines=10> */
[----:B-1----:R-:W-:Y:S02]  /*fad0*/  LOP3.LUT R42, R5, 0xffff0000, RZ, 0xc0, !PT ;  /* 0xffff0000052a7812 */ /* 0x002fe400078ec0ff */
        /* <DEDUP_REMOVED lines=47> */
.L_x_3963:
[----:B------:R-:W-:Y:S05]  /*fdd0*/  BSYNC B0 ;  /* 0x0000000000007941 */ /* 0x000fea0003800000 */
.L_x_3962:
[----:B-----5:R3:W-:Y:S02]  /*fde0*/  STS.128 [R245+0x2000], R20 ;  /* 0x00200014f5007388 */ /* 0x0207e40000000c00 */
.L_x_3959:
[----:B------:R-:W-:Y:S05]  /*fdf0*/  BSYNC B1 ;  /* 0x0000000000017941 */ /* 0x000fea0003800000 */
.L_x_3958:
        /* <DEDUP_REMOVED lines=21> */
[----:B------:R-:W-:Y:S02]  /*ff50*/  LEA.HI.X R9, R9, R31, R7, 0x1, P1 ;  /* 0x0000001f09097211 */ /* 0x000fe400008f0c07 */
[----:B------:R-:W-:Y:S01]  /*ff60*/  IADD3 R13, P1, R14, R13, RZ ;  /* 0x0000000d0e0d7210 */ /* 0x000fe20007f3e0ff */
[----:B------:R-:W-:-:S03]  /*ff70*/  IMAD.WIDE R4, R5, 0x2, R40 ;  /* 0x0000000205047825 */ /* 0x000fc600078e0228 */
[----:B------:R-:W2:Y:S01]  /*ff80*/  LD.E.128 R8, desc[UR6][R8.64] ;  /* 0x0000000608087980 */ /* 0x000ea2000c101d00 */
[----:B------:R-:W-:Y:S02]  /*ff90*/  LEA.HI.X.SX32 R12, R14, R12, 0x1, P1 ;  /* 0x0000000c0e0c7211 */ /* 0x000fe400008f0eff */
[C---:B------:R-:W-:Y:S01]  /*ffa0*/  LEA R14, P1, R13.reuse, R32, 0x1 ;  /* 0x000000200d0e7211 */ /* 0x040fe200078208ff */
[----:B------:R-:W2:Y:S03]  /*ffb0*/  LD.E.128 R4, desc[UR6][R4.64] ;  /* 0x0000000604047980 */ /* 0x000ea6000c101d00 */
[----:B------:R-:W-:-:S06]  /*ffc0*/  LEA.HI.X R15, R13, R33, R12, 0x1, P1 ;  /* 0x000000210d0f7211 */ /* 0x000fcc00008f0c0c */
[----:B------:R-:W2:Y:S01]  /*ffd0*/  LD.E.128 R12, desc[UR6][R14.64] ;  /* 0x000000060e0c7980 */ /* 0x000ea2000c101d00 */
[C---:B---34-:R-:W-:Y:S01]  /*ffe0*/  IMAD.U32 R22, R24.reuse, 0x10000, RZ ;  /* 0x0001000018167824 */ /* 0x058fe200078e00ff */
        /* <DEDUP_REMOVED lines=9> */
[----:B-1----:R-:W-:Y:S01]  /*10080*/  IMAD.U32 R42, R10, 0x10000, RZ ;  /* 0x000100000a2a7824 */ /* 0x002fe200078e00ff */
[C---:B------:R-:W-:Y:S01]  /*10090*/  SHF.L.U32 R8, R9.reuse, 0x10, RZ ;  /* 0x0000001009087819 */ /* 0x040fe200000006ff */
        /* <DEDUP_REMOVED lines=23> */
[----:B------:R-:W-:Y:S01]  /*10210*/  LOP3.LUT R7, R12, 0xffff0000, RZ, 0xc0, !PT ;  /* 0xffff00000c077812 */ /* 0x000fe200078ec0ff */
[----:B------:R-:W-:Y:S01]  /*10220*/  FMUL.FTZ R6, R6, R11 ;  /* 0x0000000b06067220 */ /* 0x000fe20000410000 */
        /* <DEDUP_REMOVED lines=23> */
.L_x_3967:
[----:B------:R-:W-:Y:S05]  /*103a0*/  BSYNC B0 ;  /* 0x0000000000007941 */ /* 0x000fea0003800000 */
.L_x_3966:
[----:B-----5:R1:W-:Y:S04]  /*103b0*/  STS.128 [R245+0x800], R24 ;  /* 0x00080018f5007388 */ /* 0x0203e80000000c00 */
[----:B---34-:R1:W5:Y:S01]  /*103c0*/  LD.E.128 R20, desc[UR6][R40.64+0x80] ;  /* 0x0000800628147980 */ /* 0x018362000c101d00 */
        /* <DEDUP_REMOVED lines=15> */
[----:B------:R-:W-:Y:S02]  /*104c0*/  LEA.HI.X.SX32 R8, R8, R12, 0x1, P1 ;  /* 0x0000000c08087211 */ /* 0x000fe400008f0eff */
[C---:B------:R-:W-:Y:S01]  /*104d0*/  LEA R10, P1, R9.reuse, R30, 0x1 ;  /* 0x0000001e090a7211 */ /* 0x040fe200078208ff */
[----:B------:R-:W-:Y:S01]  /*104e0*/  @P0 IMAD.MOV R14, RZ, RZ, -R19 ;  /* 0x000000ffff0e0224 */ /* 0x000fe200078e0a13 */
[----:B------:R-:W3:Y:S02]  /*104f0*/  LD.E.128 R4, desc[UR6][R4.64+0x80] ;  /* 0x0000800604047980 */ /* 0x000ee4000c101d00 */
[----:B------:R-:W-:-:S02]  /*10500*/  LEA.HI.X R11, R9, R31, R8, 0x1, P1 ;  /* 0x0000001f090b7211 */ /* 0x000fc400008f0c08 */
[----:B------:R-:W-:-:S04]  /*10510*/  IADD3 R13, P1, R14, R13, RZ ;  /* 0x0000000d0e0d7210 */ /* 0x000fc80007f3e0ff */
[----:B------:R-:W4:Y:S01]  /*10520*/  LD.E.128 R8, desc[UR6][R10.64] ;  /* 0x000000060a087980 */ /* 0x000f22000c101d00 */
[----:B------:R-:W-:Y:S02]  /*10530*/  LEA.HI.X.SX32 R12, R14, R12, 0x1, P1 ;  /* 0x0000000c0e0c7211 */ /* 0x000fe400008f0eff */
[----:B------:R-:W-:-:S04]  /*10540*/  LEA R14, P1, R13, R32, 0x1 ;  /* 0x000000200d0e7211 */ /* 0x000fc800078208ff */
[----:B------:R-:W-:-:S06]  /*10550*/  LEA.HI.X R15, R13, R33, R12, 0x1, P1 ;  /* 0x000000210d0f7211 */ /* 0x000fcc00008f0c0c */
[----:B------:R-:W4:Y:S01]  /*10560*/  LD.E.128 R12, desc[UR6][R14.64] ;  /* 0x000000060e0c7980 */ /* 0x000f22000c101d00 */
[C---:B-1---5:R-:W-:Y:S01]  /*10570*/  IMAD.U32 R25, R20.reuse, 0x10000, RZ ;  /* 0x0001000014197824 */ /* 0x062fe200078e00ff */
        /* <DEDUP_REMOVED lines=10> */
[C---:B------:R-:W-:Y:S02]  /*10620*/  SHF.L.U32 R4, R5.reuse, 0x10, RZ ;  /* 0x0000001005047819 */ /* 0x040fe400000006ff */
[----:B--2---:R-:W-:Y:S02]  /*10630*/  LOP3.LUT R40, R5, 0xffff0000, RZ, 0xc0, !PT ;  /* 0xffff000005287812 */ /* 0x004fe400078ec0ff */
        /* <DEDUP_REMOVED lines=22> */
[----:B------:R-:W-:-:S02]  /*107a0*/  IMAD.U32 R8, R12, 0x10000, RZ ;  /* 0x000100000c087824 */ /* 0x000fc400078e00ff */
[----:B------:R-:W-:Y:S01]  /*107b0*/  FMUL.FTZ R42, R42, R11 ;  /* 0x0000000b2a2a7220 */ /* 0x000fe20000410000 */
        /* <DEDUP_REMOVED lines=23> */
.L_x_3969:
[----:B------:R-:W-:Y:S05]  /*10930*/  BSYNC B0 ;  /* 0x0000000000007941 */ /* 0x000fea0003800000 */
.L_x_3968:
[----:B-----5:R3:W-:Y:S02]  /*10940*/  STS.128 [R245+0x2800], R20 ;  /* 0x00280014f5007388 */ /* 0x0207e40000000c00 */
.L_x_3965:
[----:B------:R-:W-:Y:S05]  /*10950*/  BSYNC B1 ;  /* 0x0000000000017941 */ /* 0x000fea0003800000 */
.L_x_3964:
[----:B------:R-:W-:Y:S01]  /*10960*/  VIADD R28, R184, 0x20 ;  /* 0x00000020b81c7836 */ /* 0x000fe20000000000 */
[----:B------:R-:W-:Y:S04]  /*10970*/  BSSY B1, `(.L_x_3970) ;  /* 0x00000b6000017945 */ /* 0x000fe80003800000 */
[----:B------:R-:W-:-:S04]  /*10980*/  ISETP.GE.AND P0, PT, R28, R29, PT ;  /* 0x0000001d1c00720c */ /* 0x000fc80003f06270 */
[----:B------:R-:W-:-:S13]  /*10990*/  ISETP.LT.OR P0, PT, R53, -0x107, P0 ;  /* 0xfffffef93500780c */ /* 0x000fda0000701670 */
[----:B------:R-:W-:Y:S05]  /*109a0*/  @P0 BRA `(.L_x_3971) ;  /* 0x0000000800c80947 */ /* 0x000fea0003800000 */
[----:B-12---:R1:W5:Y:S01]  /*109b0*/  LD.E.128 R24, desc[UR6][R36.64] ;  /* 0x0000000624187980 */ /* 0x006362000c101d00 */
        /* <DEDUP_REMOVED lines=12> */
[----:B------:R-:W-:Y:S02]  /*10a80*/  MOV R14, RZ ;  /* 0x000000ff000e7202 */ /* 0x000fe40000000f00 */
[----:B------:R-:W-:Y:S02]  /*10a90*/  LEA.HI.X.SX32 R7, R7, R12, 0x1, P1 ;  /* 0x0000000c07077211 */ /* 0x000fe400008f0eff */
[----:B-----5:R-:W-:Y:S01]  /*10aa0*/  LEA R8, P1, R9, R30, 0x1 ;  /* 0x0000001e09087211 */ /* 0x020fe200078208ff */
[----:B------:R-:W-:-:S03]  /*10ab0*/  @P0 IMAD.MOV R14, RZ, RZ, -R19 ;  /* 0x000000ffff0e0224 */ /* 0x000fc600078e0a13 */
        /* <DEDUP_REMOVED lines=10> */
[----:B------:R-:W-:Y:S02]  /*10b60*/  LOP3.LUT R21, R24, 0xffff0000, RZ, 0xc0, !PT ;  /* 0xffff000018157812 */ /* 0x000fe400078ec0ff */
[C---:B------:R-:W-:Y:S02]  /*10b70*/  LOP3.LUT R20, R25.reuse, 0xffff0000, RZ, 0xc0, !PT ;  /* 0xffff000019147812 */ /* 0x040fe400078ec0ff */
[----:B------:R-:W-:Y:S01]  /*10b80*/  SHF.L.U32 R38, R25, 0x10, RZ ;  /* 0x0000001019267819 */ /* 0x000fe200000006ff */
[C---:B------:R-:W-:Y:S01]  /*10b90*/  IMAD.U32 R25, R26.reuse, 0x10000, RZ ;  /* 0x000100001a197824 */ /* 0x040fe200078e00ff */
[----:B------:R-:W-:Y:S02]  /*10ba0*/  LOP3.LUT R24, R26, 0xffff0000, RZ, 0xc0, !PT ;  /* 0xffff00001a187812 */ /* 0x000fe400078ec0ff */
[----:B------:R-:W-:-:S02]  /*10bb0*/  LOP3.LUT R23, R27, 0xffff0000, RZ, 0xc0, !PT ;  /* 0xffff00001b177812 */ /* 0x000fc400078ec0ff */
[----:B------:R-:W-:Y:S01]  /*10bc0*/  SHF.L.U32 R39, R27, 0x10, RZ ;  /* 0x000000101b277819 */ /* 0x000fe200000006ff */
[C---:B--2---:R-:W-:Y:S01]  /*10bd0*/  IMAD.U32 R27, R8.reuse, 0x10000, RZ ;  /* 0x00010000081b7824 */ /* 0x044fe200078e00ff */
[----:B------:R-:W-:Y:S01]  /*10be0*/  LOP3.LUT R26, R8, 0xffff0000, RZ, 0xc0, !PT ;  /* 0xffff0000081a7812 */ /* 0x000fe200078ec0ff */
[----:B------:R-:W-:Y:S01]  /*10bf0*/  IMAD.U32 R40, R10, 0x10000, RZ ;  /* 0x000100000a287824 */ /* 0x000fe200078e00ff */
        /* <DEDUP_REMOVED lines=22> */
[----:B------:R-:W-:Y:S01]  /*10d60*/  LOP3.LUT R8, R12, 0xffff0000, RZ, 0xc0, !PT ;  /* 0xffff00000c087812 */ /* 0x000fe200078ec0ff */
[----:B------:R-:W-:Y:S01]  /*10d70*/  FMUL.FTZ R4, R4, R9 ;  /* 0x0000000904047220 */ /* 0x000fe20000410000 */
[----:B------:R-:W-:-:S02]  /*10d80*/  IMAD.U32 R9, R12, 0x10000, RZ ;  /* 0x000100000c097824 */ /* 0x000fc400078e00ff */
        /* <DEDUP_REMOVED lines=24> */
.L_x_3973:
[----:B------:R-:W-:Y:S05]  /*10f10*/  BSYNC B0 ;  /* 0x0000000000007941 */ /* 0x000fea0003800000 */
.L_x_3972:
[----:B-----5:R2:W-:Y:S04]  /*10f20*/  STS.128 [R245+0x1000], R24 ;  /* 0x00100018f5007388 */ /* 0x0205e80000000c00 */
[----:B---34-:R2:W5:Y:S01]  /*10f30*/  LD.E.128 R20, desc[UR6][R36.64+0x80] ;  /* 0x0000800624147980 */ /* 0x018562000c101d00 */
[----:B------:R-:W-:Y:S01]  /*10f40*/  IADD3 R4, R16, 0x40, RZ ;  /* 0x0000004010047810 */ /* 0x000fe20007ffe0ff */
[----:B------:R-:W-:Y:S03]  /*10f50*/  BSSY B0, `(.L_x_3974) ;  /* 0x0000056000007945 */ /* 0x000fe60003800000 */
[----:B------:R-:W-:-:S13]  /*10f60*/  ISETP.GE.AND P0, PT, R4, R3, PT ;  /* 0x000000030400720c */ /* 0x000fda0003f06270 */
[----:B------:R-:W-:Y:S05]  /*10f70*/  @P0 BRA `(.L_x_3975) ;  /* 0x00000004004c0947 */ /* 0x000fea0003800000 */
[----:B------:R-:W-:Y:S01]  /*10f80*/  ISETP.GE.AND P0, PT, R4, R19, PT ;  /* 0x000000130400720c */ /* 0x000fe20003f06270 */
[----:B------:R-:W-:Y:S01]  /*10f90*/  IMAD.MOV.U32 R7, RZ, RZ, RZ ;  /* 0x000000ffff077224 */ /* 0x000fe200078e00ff */
[----:B------:R-:W-:-:S04]  /*10fa0*/  LEA R5, R19, 0x40, 0x5 ;  /* 0x0000004013057811 */ /* 0x000fc800078e28ff */
[----:B------:R-:W-:-:S04]  /*10fb0*/  IADD3 R13, P1, R5, R2, RZ ;  /* 0x00000002050d7210 */ /* 0x000fc80007f3e0ff */
[----:B------:R-:W-:Y:S01]  /*10fc0*/  LEA.HI.X.SX32 R12, R5, R18, 0x1, P1 ;  /* 0x00000012050c7211 */ /* 0x000fe200008f0eff */
[----:B------:R-:W-:Y:S01]  /*10fd0*/  IMAD.MOV.U32 R14, RZ, RZ, RZ ;  /* 0x000000ffff0e7224 */ /* 0x000fe200078e00ff */
[----:B------:R-:W-:Y:S01]  /*10fe0*/  MOV R5, R19 ;  /* 0x0000001300057202 */ /* 0x000fe20000000f00 */
[--C-:B------:R-:W-:Y:S01]  /*10ff0*/  @P0 IMAD.MOV R7, RZ, RZ, -R19.reuse ;  /* 0x000000ffff070224 */ /* 0x100fe200078e0a13 */
[----:B------:R-:W-:Y:S01]  /*11000*/  @P0 IADD3 R14, -R19, RZ, RZ ;  /* 0x000000ff130e0210 */ /* 0x000fe20007ffe1ff */
[----:B------:R-:W-:-:S03]  /*11010*/  @P0 IMAD.MOV R5, RZ, RZ, -R19 ;  /* 0x000000ffff050224 */ /* 0x000fc600078e0a13 */
[----:B------:R-:W-:-:S04]  /*11020*/  IADD3 R9, P1, R7, R13, RZ ;  /* 0x0000000d07097210 */ /* 0x000fc80007f3e0ff */
[----:B------:R-:W-:Y:S02]  /*11030*/  LEA.HI.X.SX32 R7, R7, R12, 0x1, P1 ;  /* 0x0000000c07077211 */ /* 0x000fe400008f0eff */
[----:B------:R-:W-:Y:S01]  /*11040*/  LEA R8, P1, R9, R30, 0x1 ;  /* 0x0000001e09087211 */ /* 0x000fe200078208ff */
[----:B------:R-:W-:-:S03]  /*11050*/  IMAD.WIDE R4, R5, 0x2, R36 ;  /* 0x0000000205047825 */ /* 0x000fc600078e0224 */
[----:B------:R-:W-:Y:S02]  /*11060*/  LEA.HI.X R9, R9, R31, R7, 0x1, P1 ;  /* 0x0000001f09097211 */ /* 0x000fe400008f0c07 */
[C---:B------:R-:W-:Y:S01]  /*11070*/  IADD3 R13, P1, R14.reuse, R13, RZ ;  /* 0x0000000d0e0d7210 */ /* 0x040fe20007f3e0ff */
[----:B------:R-:W3:Y:S03]  /*11080*/  LD.E.128 R4, desc[UR6][R4.64+0x80] ;  /* 0x0000800604047980 */ /* 0x000ee6000c101d00 */
[----:B------:R-:W-:Y:S01]  /*11090*/  LEA.HI.X.SX32 R12, R14, R12, 0x1, P1 ;  /* 0x0000000c0e0c7211 */ /* 0x000fe200008f0eff */
[----:B------:R-:W4:Y:S01]  /*110a0*/  LD.E.128 R8, desc[UR6][R8.64] ;  /* 0x0000000608087980 */ /* 0x000f22000c101d00 */
[----:B------:R-:W-:-:S04]  /*110b0*/  LEA R14, P1, R13, R32, 0x1 ;  /* 0x000000200d0e7211 */ /* 0x000fc800078208ff */
[----:B------:R-:W-:-:S06]  /*110c0*/  LEA.HI.X R15, R13, R33, R12, 0x1, P1 ;  /* 0x000000210d0f7211 */ /* 0x000fcc00008f0c0c */
[----:B------:R-:W4:Y:S01]  /*110d0*/  LD.E.128 R12, desc[UR6][R14.64] ;  /* 0x000000060e0c7980 */ /* 0x000f22000c101d00 */
[C---:B--2--5:R-:W-:Y:S01]  /*110e0*/  IMAD.U32 R25, R20.reuse, 0x10000, RZ ;  /* 0x0001000014197824 */ /* 0x064fe200078e00ff */
[----:B------:R-:W-:Y:S01]  /*110f0*/  LOP3.LUT R24, R20, 0xffff0000, RZ, 0xc0, !PT ;  /* 0xffff000014187812 */ /* 0x000fe200078ec0ff */
[C---:B------:R-:W-:Y:S01]  /*11100*/  IMAD.U32 R27, R21.reuse, 0x10000, RZ ;  /* 0x00010000151b7824 */ /* 0x040fe200078e00ff */
[----:B------:R-:W-:Y:S01]  /*11110*/  LOP3.LUT R20, R21, 0xffff0000, RZ, 0xc0, !PT ;  /* 0xffff000015147812 */ /* 0x000fe200078ec0ff */
[C---:B-1----:R-:W-:Y:S01]  /*11120*/  IMAD.U32 R37, R23.reuse, 0x10000, RZ ;  /* 0x0001000017257824 */ /* 0x042fe200078e00ff */
[----:B------:R-:W-:Y:S02]  /*11130*/  LOP3.LUT R21, R23, 0xffff0000, RZ, 0xc0, !PT ;  /* 0xffff000017157812 */ /* 0x000fe400078ec0ff */
[C---:B------:R-:W-:Y:S02]  /*11140*/  SHF.L.U32 R26, R22.reuse, 0x10, RZ ;  /* 0x00000010161a7819 */ /* 0x040fe400000006ff */
[----:B------:R-:W-:-:S02]  /*11150*/  LOP3.LUT R22, R22, 0xffff0000, RZ, 0xc0, !PT ;  /* 0xffff000016167812 */ /* 0x000fc400078ec0ff */
[----:B---3--:R-:W-:Y:S01]  /*11160*/  SHF.L.U32 R43, R4, 0x10, RZ ;  /* 0x00000010042b7819 */ /* 0x008fe200000006ff */
[C---:B----4-:R-:W-:Y:S01]  /*11170*/  IMAD.U32 R36, R8.reuse, 0x10000, RZ ;  /* 0x0001000008247824 */ /* 0x050fe200078e00ff */
[----:B------:R-:W-:Y:S02]  /*11180*/  LOP3.LUT R23, R8, 0xffff0000, RZ, 0xc0, !PT ;  /* 0xffff000008177812 */ /* 0x000fe400078ec0ff */
[C---:B------:R-:W-:Y:S02]  /*11190*/  SHF.L.U32 R8, R9.reuse, 0x10, RZ ;  /* 0x0000001009087819 */ /* 0x040fe400000006ff */
[----:B------:R-:W-:Y:S01]  /*111a0*/  LOP3.LUT R39, R9, 0xffff0000, RZ, 0xc0, !PT ;  /* 0xffff000009277812 */ /* 0x000fe200078ec0ff */
[C---:B------:R-:W-:Y:S01]  /*111b0*/  IMAD.U32 R9, R11.reuse, 0x10000, RZ ;  /* 0x000100000b097824 */ /* 0x040fe200078e00ff */
[----:B------:R-:W-:Y:S01]  /*111c0*/  LOP3.LUT R11, R11, 0xffff0000, RZ, 0xc0, !PT ;  /* 0xffff00000b0b7812 */ /* 0x000fe200078ec0ff */
[----:B------:R-:W-:Y:S01]  /*111d0*/  IMAD.U32 R38, R10, 0x10000, RZ ;  /* 0x000100000a267824 */ /* 0x000fe200078e00ff */
[----:B------:R-:W-:Y:S01]  /*111e0*/  LOP3.LUT R4, R4, 0xffff0000, RZ, 0xc0, !PT ;  /* 0xffff000004047812 */ /* 0x000fe200078ec0ff */
[----:B------:R-:W-:Y:S01]  /*111f0*/  IMAD.U32 R41, R5, 0x10000, RZ ;  /* 0x0001000005297824 */ /* 0x000fe200078e00ff */
[----:B------:R-:W-:Y:S01]  /*11200*/  LOP3.LUT R10, R10, 0xffff0000, RZ, 0xc0, !PT ;  /* 0xffff00000a0a7812 */ /* 0x000fe200078ec0ff */
[----:B------:R-:W-:Y:S01]  /*11210*/  @!P0 FADD.FTZ R23, -R23, -RZ ;  /* 0x800000ff17178221 */ /* 0x000fe20000010100 */
[----:B------:R-:W-:Y:S01]  /*11220*/  LOP3.LUT R40, R5, 0xffff0000, RZ, 0xc0, !PT ;  /* 0xffff000005287812 */ /* 0x000fe200078ec0ff */
[----:B------:R-:W-:Y:S01]  /*11230*/  @!P0 FADD.FTZ R9, -R9, -RZ ;  /* 0x800000ff09098221 */ /* 0x000fe20000010100 */
[----:B------:R-:W-:-:S02]  /*11240*/  SHF.L.U32 R45, R6, 0x10, RZ ;  /* 0x00000010062d7819 */ /* 0x000fc400000006ff */
        /* <DEDUP_REMOVED lines=8> */
[C---:B------:R-:W-:Y:S02]  /*112d0*/  IMAD.U32 R4, R13.reuse, 0x10000, RZ ;  /* 0x000100000d047824 */ /* 0x040fe400078e00ff */
[----:B------:R-:W-:Y:S01]  /*112e0*/  FMUL.FTZ R6, R6, R9 ;  /* 0x0000000906067220 */ /* 0x000fe20000410000 */
[----:B------:R-:W-:Y:S01]  /*112f0*/  LOP3.LUT R13, R13, 0xffff0000, RZ, 0xc0, !PT ;  /* 0xffff00000d0d7812 */ /* 0x000fe200078ec0ff */
[----:B------:R-:W-:Y:S01]  /*11300*/  @!P0 FADD.FTZ R36, -R36, -RZ ;  /* 0x800000ff24248221 */ /* 0x000fe20000010100 */
[----:B------:R-:W-:Y:S01]  /*11310*/  FMUL.FTZ R8, R41, R8 ;  /* 0x0000000829087220 */ /* 0x000fe20000410000 */
[----:B------:R-:W-:Y:S01]  /*11320*/  FMUL.FTZ R39, R40, R39 ;  /* 0x0000002728277220 */ /* 0x000fe20000410000 */
[----:B------:R-:W-:Y:S01]  /*11330*/  @!P0 FADD.FTZ R38, -R38, -RZ ;  /* 0x800000ff26268221 */ /* 0x000fe20000010100 */
[----:B------:R-:W-:Y:S01]  /*11340*/  FMUL.FTZ R42, R42, R11 ;  /* 0x0000000b2a2a7220 */ /* 0x000fe20000410000 */
[----:B------:R-:W-:-:S02]  /*11350*/  SHF.L.U32 R9, R12, 0x10, RZ ;  /* 0x000000100c097819 */ /* 0x000fc400000006ff */
[----:B------:R-:W-:Y:S01]  /*11360*/  LOP3.LUT R7, R12, 0xffff0000, RZ, 0xc0, !PT ;  /* 0xffff00000c077812 */ /* 0x000fe200078ec0ff */
[----:B------:R-:W-:Y:S01]  /*11370*/  FMUL.FTZ R5, R5, R10 ;  /* 0x0000000a05057220 */ /* 0x000fe20000410000 */
[C---:B------:R-:W-:Y:S02]  /*11380*/  SHF.L.U32 R12, R14.reuse, 0x10, RZ ;  /* 0x000000100e0c7819 */ /* 0x040fe400000006ff */
        /* <DEDUP_REMOVED lines=18> */
.L_x_3975:
[----:B------:R-:W-:Y:S05]  /*114b0*/  BSYNC B0 ;  /* 0x0000000000007941 */ /* 0x000fea0003800000 */
.L_x_3974:
[----:B-----5:R3:W-:Y:S02]  /*114c0*/  STS.128 [R245+0x3000], R20 ;  /* 0x00300014f5007388 */ /* 0x0207e40000000c00 */
.L_x_3971:
[----:B------:R-:W-:Y:S05]  /*114d0*/  BSYNC B1 ;  /* 0x0000000000017941 */ /* 0x000fea0003800000 */
.L_x_3970:
[----:B-12---:R-:W-:-:S05]  /*114e0*/  VIADD R24, R184, 0x30 ;  /* 0x00000030b8187836 */ /* 0x006fca0000000000 */
[----:B------:R-:W-:-:S04]  /*114f0*/  ISETP.GE.AND P0, PT, R24, R29, PT ;  /* 0x0000001d1800720c */ /* 0x000fc80003f06270 */
[----:B------:R-:W-:-:S13]  /*11500*/  ISETP.LT.OR P0, PT, R53, -0x187, P0 ;  /* 0xfffffe793500780c */ /* 0x000fda0000701670 */
[----:B------:R-:W-:Y:S05]  /*11510*/  @P0 BRA `(.L_x_3953) ;  /* 0x0000000c00640947 */ /* 0x000fea0003800000 */
[----:B---34-:R1:W5:Y:S01]  /*11520*/  LD.E.128 R20, desc[UR6][R34.64] ;  /* 0x0000000622147980 */ /* 0x018362000c101d00 */
[----:B------:R-:W-:Y:S01]  /*11530*/  ISETP.GE.AND P0, PT, R16, R3, PT ;  /* 0x000000031000720c */ /* 0x000fe20003f06270 */
[----:B------:R-:W-:-:S12]  /*11540*/  BSSY B0, `(.L_x_3976) ;  /* 0x0000056000007945 */ /* 0x000fd80003800000 */
[----:B------:R-:W-:Y:S05]  /*11550*/  @P0 BRA `(.L_x_3977) ;  /* 0x0000000400500947 */ /* 0x000fea0003800000 */
[----:B------:R-:W-:Y:S01]  /*11560*/  ISETP.GE.AND P0, PT, R16, R19, PT ;  /* 0x000000131000720c */ /* 0x000fe20003f06270 */
[----:B------:R-:W-:Y:S02]  /*11570*/  IMAD R5, R19, 0x30, RZ ;  /* 0x0000003013057824 */ /* 0x000fe400078e02ff */
[----:B------:R-:W-:-:S03]  /*11580*/  IMAD.MOV.U32 R7, RZ, RZ, RZ ;  /* 0x000000ffff077224 */ /* 0x000fc600078e00ff */
        /* <DEDUP_REMOVED lines=9> */
[----:B-----5:R-:W-:-:S04]  /*11620*/  LEA R8, P1, R9, R30, 0x1 ;  /* 0x0000001e09087211 */ /* 0x020fc800078208ff */
[----:B------:R-:W-:Y:S01]  /*11630*/  LEA.HI.X R9, R9, R31, R7, 0x1, P1 ;  /* 0x0000001f09097211 */ /* 0x000fe200008f0c07 */
[----:B------:R-:W-:Y:S01]  /*11640*/  IMAD.WIDE R4, R5, 0x2, R34 ;  /* 0x0000000205047825 */ /* 0x000fe200078e0222 */
[----:B------:R-:W-:-:S04]  /*11650*/  IADD3 R13, P1, R14, R13, RZ ;  /* 0x0000000d0e0d7210 */ /* 0x000fc80007f3e0ff */
[----:B------:R-:W2:Y:S01]  /*11660*/  LD.E.128 R8, desc[UR6][R8.64] ;  /* 0x0000000608087980 */ /* 0x000ea2000c101d00 */
[----:B------:R-:W-:Y:S02]  /*11670*/  LEA.HI.X.SX32 R12, R14, R12, 0x1, P1 ;  /* 0x0000000c0e0c7211 */ /* 0x000fe400008f0eff */
[C---:B------:R-:W-:Y:S01]  /*11680*/  LEA R14, P1, R13.reuse, R32, 0x1 ;  /* 0x000000200d0e7211 */ /* 0x040fe200078208ff */
[----:B------:R-:W3:Y:S03]  /*11690*/  LD.E.128 R4, desc[UR6][R4.64] ;  /* 0x0000000604047980 */ /* 0x000ee6000c101d00 */
[----:B------:R-:W-:-:S06]  /*116a0*/  LEA.HI.X R15, R13, R33, R12, 0x1, P1 ;  /* 0x000000210d0f7211 */ /* 0x000fcc00008f0c0c */
[----:B------:R-:W4:Y:S01]  /*116b0*/  LD.E.128 R12, desc[UR6][R14.64] ;  /* 0x000000060e0c7980 */ /* 0x000f22000c101d00 */
[C---:B------:R-:W-:Y:S01]  /*116c0*/  IMAD.U32 R26, R20.reuse, 0x10000, RZ ;  /* 0x00010000141a7824 */ /* 0x040fe200078e00ff */
        /* <DEDUP_REMOVED lines=9> */
[----:B------:R-:W-:Y:S01]  /*11760*/  IMAD.U32 R38, R10, 0x10000, RZ ;  /* 0x000100000a267824 */ /* 0x000fe200078e00ff */
        /* <DEDUP_REMOVED lines=22> */
[----:B----4-:R-:W-:Y:S01]  /*118d0*/  LOP3.LUT R9, R12, 0xffff0000, RZ, 0xc0, !PT ;  /* 0xffff00000c097812 */ /* 0x010fe200078ec0ff */
[----:B------:R-:W-:Y:S01]  /*118e0*/  FMUL.FTZ R4, R4, R23 ;  /* 0x0000001704047220 */ /* 0x000fe20000410000 */
[----:B------:R-:W-:Y:S01]  /*118f0*/  FMUL.FTZ R43, R43, R36 ;  /* 0x000000242b2b7220 */ /* 0x000fe20000410000 */
[----:B------:R-:W-:Y:S01]  /*11900*/  IMAD.U32 R10, R12, 0x10000, RZ ;  /* 0x000100000c0a7824 */ /* 0x000fe200078e00ff */
[----:B------:R-:W-:Y:S01]  /*11910*/  SHF.L.U32 R7, R13, 0x10, RZ ;  /* 0x000000100d077819 */ /* 0x000fe200000006ff */
[----:B------:R-:W-:Y:S01]  /*11920*/  FMUL.FTZ R8, R41, R8 ;  /* 0x0000000829087220 */ /* 0x000fe20000410000 */
[----:B------:R-:W-:Y:S01]  /*11930*/  LOP3.LUT R23, R13, 0xffff0000, RZ, 0xc0, !PT ;  /* 0xffff00000d177812 */ /* 0x000fe200078ec0ff */
[----:B------:R-:W-:Y:S01]  /*11940*/  FMUL.FTZ R39, R40, R39 ;  /* 0x0000002728277220 */ /* 0x000fe20000410000 */
[----:B------:R-:W-:Y:S01]  /*11950*/  @!P0 FADD.FTZ R38, -R38, -RZ ;  /* 0x800000ff26268221 */ /* 0x000fe20000010100 */
[----:B------:R-:W-:Y:S01]  /*11960*/  FMUL.FTZ R42, R42, R11 ;  /* 0x0000000b2a2a7220 */ /* 0x000fe20000410000 */
[C---:B------:R-:W-:Y:S01]  /*11970*/  IMAD.U32 R13, R14.reuse, 0x10000, RZ ;  /* 0x000100000e0d7824 */ /* 0x040fe200078e00ff */
[----:B------:R-:W-:Y:S01]  /*11980*/  LOP3.LUT R12, R14, 0xffff0000, RZ, 0xc0, !PT ;  /* 0xffff00000e0c7812 */ /* 0x000fe200078ec0ff */
[----:B------:R-:W-:Y:S01]  /*11990*/  FFMA.FTZ R10, R26, R10, R43 ;  /* 0x0000000a1a0a7223 */ /* 0x000fe2000001002b */
[----:B------:R-:W-:Y:S01]  /*119a0*/  SHF.L.U32 R11, R15, 0x10, RZ ;  /* 0x000000100f0b7819 */ /* 0x000fe200000006ff */
        /* <DEDUP_REMOVED lines=15> */
.L_x_3977:
[----:B------:R-:W-:Y:S05]  /*11aa0*/  BSYNC B0 ;  /* 0x0000000000007941 */ /* 0x000fea0003800000 */
.L_x_3976:
        /* <DEDUP_REMOVED lines=60> */
[----:B------:R-:W-:Y:S01]  /*11e70*/  @!P0 FADD.FTZ R14, -R14, -RZ ;  /* 0x800000ff0e0e8221 */ /* 0x000fe20000010100 */
[----:B------:R-:W-:Y:S01]  /*11e80*/  FMUL.FTZ R12, R9, R12 ;  /* 0x0000000c090c7220 */ /* 0x000fe20000410000 */
        /* <DEDUP_REMOVED lines=27> */
.L_x_3979:
[----:B------:R-:W-:Y:S05]  /*12040*/  BSYNC B0 ;  /* 0x0000000000007941 */ /* 0x000fea0003800000 */
.L_x_3978:
[----:B-----5:R3:W-:Y:S01]  /*12050*/  STS.128 [R245+0x3800], R4 ;  /* 0x00380004f5007388 */ /* 0x0207e20000000c00 */
[----:B------:R-:W-:Y:S05]  /*12060*/  BRA `(.L_x_3953) ;  /* 0x0000000000907947 */ /* 0x000fea0003800000 */
.L_x_3933:
[----:B------:R-:W-:Y:S02]  /*12070*/  IMAD.IADD R3, R238, 0x1, -R71 ;  /* 0x00000001ee037824 */ /* 0x000fe400078e0a47 */
[C---:B------:R-:W-:Y:S02]  /*12080*/  VIADD R0, R184.reuse, 0x10 ;  /* 0x00000010b8007836 */ /* 0x040fe40000000000 */
        /* <DEDUP_REMOVED lines=34> */
.L_x_3953:
[----:B------:R-:W-:Y:S05]  /*122b0*/  BSYNC B2 ;  /* 0x0000000000027941 */ /* 0x000fea0003800000 */
.L_x_3932:
[----:B------:R-:W-:Y:S02]  /*122c0*/  VIADD R240, R134, 0xffffffff ;  /* 0xffffffff86f07836 */ /* 0x000fe40000000000 */
[----:B---3--:R-:W-:Y:S02]  /*122d0*/  VIADD R4, R184, 0x60 ;  /* 0x00000060b8047836 */ /* 0x008fe40000000000 */
[----:B-1----:R-:W-:Y:S02]  /*122e0*/  IMAD.SHL.U32 R7, R240, 0x80, RZ ;  /* 0x00000080f0077824 */ /* 0x002fe400078e00ff */
[----:B------:R-:W-:Y:S02]  /*122f0*/  VIADD R2, R184, 0x50 ;  /* 0x00000050b8027836 */ /* 0x000fe40000000000 */
[----:B------:R-:W-:Y:S02]  /*12300*/  IMAD.IADD R5, R70, 0x1, -R7 ;  /* 0x0000000146057824 */ /* 0x000fe400078e0a07 */
[----:B--2---:R-:W-:-:S02]  /*12310*/  VIADD R10, R184, 0x40 ;  /* 0x00000040b80a7836 */ /* 0x004fc40000000000 */
[C---:B------:R-:W-:Y:S01]  /*12320*/  VIADD R3, R184.reuse, 0x70 ;  /* 0x00000070b8037836 */ /* 0x040fe20000000000 */
[-C--:B------:R-:W-:Y:S02]  /*12330*/  ISETP.GE.AND P6, PT, R184, R5.reuse, PT ;  /* 0x00000005b800720c */ /* 0x080fe40003fc6270 */
[-C--:B------:R-:W-:Y:S02]  /*12340*/  ISETP.GE.AND P0, PT, R0, R5.reuse, PT ;  /* 0x000000050000720c */ /* 0x080fe40003f06270 */
[-C--:B------:R-:W-:Y:S02]  /*12350*/  ISETP.GE.AND P2, PT, R4, R5.reuse, PT ;  /* 0x000000050400720c */ /* 0x080fe40003f46270 */
[-C--:B------:R-:W-:Y:S02]  /*12360*/  ISETP.GE.AND P3, PT, R2, R5.reuse, PT ;  /* 0x000000050200720c */ /* 0x080fe40003f66270 */
[-C--:B------:R-:W-:Y:S02]  /*12370*/  ISETP.GE.AND P5, PT, R24, R5.reuse, PT ;  /* 0x000000051800720c */ /* 0x080fe40003fa6270 */
[----:B------:R-:W-:-:S03]  /*12380*/  ISETP.GE.AND P1, PT, R3, R5, PT ;  /* 0x000000050300720c */ /* 0x000fc60003f26270 */
[----:B------:R-:W-:Y:S01]  /*12390*/  @!PT LDS RZ, [RZ] ;  /* 0x00000000fffff984 */ /* 0x000fe20000000800 */
[----:B------:R-:W-:Y:S01]  /*123a0*/  @!PT LDS RZ, [RZ] ;  /* 0x00000000fffff984 */ /* 0x000fe20000000800 */
[----:B------:R-:W-:Y:S01]  /*123b0*/  @!PT LDS RZ, [RZ] ;  /* 0x00000000fffff984 */ /* 0x000fe20000000800 */
[----:B------:R-:W-:Y:S02]  /*123c0*/  @!P6 LDGSTS.E.BYPASS.LTC128B.128 [R245+0x4000], desc[UR6][R232.64] ;  /* 0x04000000e8f5efae */ /* 0x000fe4000b901d46 */
[----:B------:R-:W-:Y:S02]  /*123d0*/  @!P0 LEA R12, P4, R76, R232, 0x1 ;  /* 0x000000e84c0c8211 */ /* 0x000fe400078808ff */
[----:B------:R-:W-:Y:S01]  /*123e0*/  @!P6 LDGSTS.E.BYPASS.LTC128B.128 [R245+0x8000], desc[UR6][R232.64+0x80] ;  /* 0x08000080e8f5efae */ /* 0x000fe2000b901d46 */
[----:B------:R-:W-:Y:S01]  /*123f0*/  ISETP.GE.AND P6, PT, R28, R5, PT ;  /* 0x000000051c00720c */ /* 0x000fe20003fc6270 */
[----:B------:R-:W-:Y:S01]  /*12400*/  @!P2 IMAD.MOV.U32 R14, RZ, RZ, R232 ;  /* 0x000000ffff0ea224 */ /* 0x000fe200078e00e8 */
[----:B------:R-:W-:Y:S01]  /*12410*/  @!P0 LEA.HI.X R13, R76, R233, R77, 0x1, P4 ;  /* 0x000000e94c0d8211 */ /* 0x000fe200020f0c4d */
[----:B------:R-:W-:Y:S01]  /*12420*/  @!P2 IMAD.MOV.U32 R15, RZ, RZ, R233 ;  /* 0x000000ffff0fa224 */ /* 0x000fe200078e00e9 */
[----:B------:R-:W-:Y:S01]  /*12430*/  ISETP.GE.AND P4, PT, R10, R5, PT ;  /* 0x000000050a00720c */ /* 0x000fe20003f86270 */
[----:B------:R-:W-:-:S02]  /*12440*/  @!P2 IMAD R8, R65, 0xc0, RZ ;  /* 0x000000c04108a824 */ /* 0x000fc400078e02ff */
[----:B------:R-:W-:Y:S01]  /*12450*/  @!P0 LDGSTS.E.BYPASS.LTC128B.128 [R245+0x4800], desc[UR6][R12.64] ;  /* 0x048000000cf58fae */ /* 0x000fe2000b901d46 */
[----:B------:R-:W-:Y:S02]  /*12460*/  @!P3 IMAD.MOV.U32 R16, RZ, RZ, R232 ;  /* 0x000000ffff10b224 */ /* 0x000fe400078e00e8 */
[----:B------:R-:W-:Y:S01]  /*12470*/  @!P3 IMAD.MOV.U32 R17, RZ, RZ, R233 ;  /* 0x000000ffff11b224 */ /* 0x000fe200078e00e9 */
[----:B------:R-:W-:Y:S01]  /*12480*/  @!P0 LDGSTS.E.BYPASS.LTC128B.128 [R245+0x8800], desc[UR6][R12.64+0x80] ;  /* 0x088000800cf58fae */ /* 0x000fe2000b901d46 */
[C---:B------:R-:W-:Y:S01]  /*12490*/  @!P2 IMAD.WIDE.U32 R14, R64.reuse, 0xc0, R14 ;  /* 0x000000c0400ea825 */ /* 0x040fe200078e000e */
[----:B----4-:R-:W-:-:S03]  /*124a0*/  @!P6 LEA R22, P0, R64, R232, 0x6 ;  /* 0x000000e84016e211 */ /* 0x010fc600078030ff */
[----:B------:R-:W-:Y:S01]  /*124b0*/  @!P5 IMAD R6, R65, 0x60, RZ ;  /* 0x000000604106d824 */ /* 0x000fe200078e02ff */
[C---:B------:R-:W-:Y:S01]  /*124c0*/  @!P6 LEA.HI.X R23, R64.reuse, R233, R65, 0x6, P0 ;  /* 0x000000e94017e211 */ /* 0x040fe200000f3441 */
[----:B------:R-:W-:-:S04]  /*124d0*/  @!P5 IMAD.WIDE.U32 R18, R64, 0x60, R232 ;  /* 0x000000604012d825 */ /* 0x000fc800078e00e8 */
[----:B------:R-:W-:Y:S01]  /*124e0*/  @!P3 IMAD R9, R65, 0xa0, RZ ;  /* 0x000000a04109b824 */ /* 0x000fe200078e02ff */
[----:B------:R-:W-:Y:S01]  /*124f0*/  @!P6 LDGSTS.E.BYPASS.LTC128B.128 [R245+0x5000], desc[UR6][R22.64] ;  /* 0x0500000016f5efae */ /* 0x000fe2000b901d46 */
[----:B------:R-:W-:-:S03]  /*12500*/  @!P3 IMAD.WIDE.U32 R16, R64, 0xa0, R16 ;  /* 0x000000a04010b825 */ /* 0x000fc600078e0010 */
[----:B------:R-:W-:Y:S01]  /*12510*/  @!P6 LDGSTS.E.BYPASS.LTC128B.128 [R245+0x9000], desc[UR6][R22.64+0x80] ;  /* 0x0900008016f5efae */ /* 0x000fe2000b901d46 */
[----:B------:R-:W-:Y:S01]  /*12520*/  @!P2 IMAD.IADD R15, R8, 0x1, R15 ;  /* 0x00000001080fa824 */ /* 0x000fe200078e020f */
[----:B------:R-:W-:Y:S01]  /*12530*/  @!P4 LEA R8, P0, R64, R232, 0x7 ;  /* 0x000000e84008c211 */ /* 0x000fe200078038ff */
[----:B------:R-:W-:Y:S01]  /*12540*/  @!P5 IMAD.IADD R19, R6, 0x1, R19 ;  /* 0x000000010613d824 */ /* 0x000fe200078e0213 */
[----:B------:R-:W-:Y:S01]  /*12550*/  SHF.R.S32.HI R55, RZ, 0x1f, R78 ;  /* 0x0000001fff377819 */ /* 0x000fe2000001144e */
[----:B------:R-:W-:Y:S01]  /*12560*/  @!P3 IMAD.IADD R17, R9, 0x1, R17 ;  /* 0x000000010911b824 */ /* 0x000fe200078e0211 */
[C---:B------:R-:W-:Y:S01]  /*12570*/  @!P4 LEA.HI.X R9, R64.reuse, R233, R65, 0x7, P0 ;  /* 0x000000e94009c211 */ /* 0x040fe200000f3c41 */
[----:B------:R-:W-:Y:S01]  /*12580*/  @!P1 IMAD R6, R65, 0xe0, RZ ;  /* 0x000000e041069824 */ /* 0x000fe200078e02ff */
[----:B------:R-:W-:Y:S01]  /*12590*/  @!P5 LDGSTS.E.BYPASS.LTC128B.128 [R245+0x5800], desc[UR6][R18.64] ;  /* 0x0580000012f5dfae */ /* 0x000fe2000b901d46 */
[----:B------:R-:W-:Y:S01]  /*125a0*/  @!P1 IMAD.WIDE.U32 R20, R64, 0xe0, R232 ;  /* 0x000000e040149825 */ /* 0x000fe200078e00e8 */
[----:B------:R-:W-:-:S02]  /*125b0*/  ISETP.GE.AND P0, PT, R0, R5, PT ;  /* 0x000000050000720c */ /* 0x000fc40003f06270 */
[----:B------:R-:W-:Y:S01]  /*125c0*/  @!P5 LDGSTS.E.BYPASS.LTC128B.128 [R245+0x9800], desc[UR6][R18.64+0x80] ;  /* 0x0980008012f5dfae */ /* 0x000fe2000b901d46 */
[----:B------:R-:W-:Y:S01]  /*125d0*/  @!P1 IMAD.IADD R21, R6, 0x1, R21 ;  /* 0x0000000106159824 */ /* 0x000fe200078e0215 */
[-C--:B------:R-:W-:Y:S02]  /*125e0*/  ISETP.GE.AND P5, PT, R2, R5.reuse, PT ;  /* 0x000000050200720c */ /* 0x080fe40003fa6270 */
[----:B------:R-:W-:Y:S01]  /*125f0*/  @!P4 LDGSTS.E.BYPASS.LTC128B.128 [R245+0x6000], desc[UR6][R8.64] ;  /* 0x0600000008f5cfae */ /* 0x000fe2000b901d46 */
[----:B------:R-:W-:Y:S01]  /*12600*/  IMAD.SHL.U32 R0, R72, 0x40, RZ ;  /* 0x0000004048007824 */ /* 0x000fe200078e00ff */
[----:B------:R-:W-:Y:S02]  /*12610*/  LEA.HI R55, R55, R78, RZ, 0x3 ;  /* 0x0000004e37377211 */ /* 0x000fe400078f18ff */
[----:B------:R-:W-:Y:S01]  /*12620*/  @!P4 LDGSTS.E.BYPASS.LTC128B.128 [R245+0xa000], desc[UR6][R8.64+0x80] ;  /* 0x0a00008008f5cfae */ /* 0x000fe2000b901d46 */
[-C--:B------:R-:W-:Y:S02]  /*12630*/  ISETP.GE.AND P4, PT, R184, R5.reuse, PT ;  /* 0x00000005b800720c */ /* 0x080fe40003f86270 */
[----:B------:R-:W-:Y:S01]  /*12640*/  ISETP.GE.AND P6, PT, R10, R5, PT ;  /* 0x000000050a00720c */ /* 0x000fe20003fc6270 */
[----:B------:R-:W-:Y:S01]  /*12650*/  @!P3 LDGSTS.E.BYPASS.LTC128B.128 [R245+0x6800], desc[UR6][R16.64] ;  /* 0x0680000010f5bfae */ /* 0x000fe2000b901d46 */
[----:B------:R-:W-:-:S03]  /*12660*/  LEA.HI R6, R73, R73, RZ, 0x1 ;  /* 0x0000004949067211 */ /* 0x000fc600078f08ff */
[----:B------:R1:W-:Y:S01]  /*12670*/  @!P3 LDGSTS.E.BYPASS.LTC128B.128 [R245+0xa800], desc[UR6][R16.64+0x80] ;  /* 0x0a80008010f5bfae */ /* 0x0003e2000b901d46 */
[----:B------:R-:W-:Y:S01]  /*12680*/  IMAD.SHL.U32 R184, R184, 0x8, RZ ;  /* 0x00000008b8b87824 */ /* 0x000fe200078e00ff */
[----:B------:R-:W-:Y:S02]  /*12690*/  LOP3.LUT R6, R6, 0xfffffffe, RZ, 0xc0, !PT ;  /* 0xfffffffe06067812 */ /* 0x000fe400078ec0ff */
[----:B------:R-:W-:Y:S03]  /*126a0*/  @!P2 LDGSTS.E.BYPASS.LTC128B.128 [R245+0x7000], desc[UR6][R14.64] ;  /* 0x070000000ef5afae */ /* 0x000fe6000b901d46 */
[----:B------:R-:W-:Y:S01]  /*126b0*/  IMAD.IADD R73, R73, 0x1, -R6 ;  /* 0x0000000149497824 */ /* 0x000fe200078e0a06 */
[----:B------:R2:W-:Y:S01]  /*126c0*/  @!P2 LDGSTS.E.BYPASS.LTC128B.128 [R245+0xb000], desc[UR6][R14.64+0x80] ;  /* 0x0b0000800ef5afae */ /* 0x0005e2000b901d46 */
[----:B------:R-:W-:-:S03]  /*126d0*/  ISETP.GE.AND P2, PT, R28, R5, PT ;  /* 0x000000051c00720c */ /* 0x000fc60003f46270 */
[----:B------:R-:W-:Y:S04]  /*126e0*/  @!P1 LDGSTS.E.BYPASS.LTC128B.128 [R245+0x7800], desc[UR6][R20.64] ;  /* 0x0780000014f59fae */ /* 0x000fe8000b901d46 */
[----:B------:R-:W-:Y:S01]  /*126f0*/  @!P1 LDGSTS.E.BYPASS.LTC128B.128 [R245+0xb800], desc[UR6][R20.64+0x80] ;  /* 0x0b80008014f59fae */ /* 0x000fe2000b901d46 */
[----:B------:R-:W-:-:S03]  /*12700*/  ISETP.GE.AND P1, PT, R24, R5, PT ;  /* 0x000000051800720c */ /* 0x000fc60003f26270 */
[----:B------:R-:W0:Y:S04]  /*12710*/  LDGDEPBAR ;  /* 0x00000000000079af */ /* 0x000e280000000000 */
[----:B------:R-:W3:Y:S01]  /*12720*/  LD.E R2, desc[UR6][R132.64+0x188] ;  /* 0x0001880684027980 */ /* 0x000ee2000c101900 */
[----:B-1----:R-:W-:Y:S01]  /*12730*/  @!P0 LEA R16, P3, R74, R234, 0x1 ;  /* 0x000000ea4a108211 */ /* 0x002fe200078608ff */
[----:B------:R-:W-:-:S04]  /*12740*/  DEPBAR.LE SB0, 0x0 ;  /* 0x000080000000791a */ /* 0x000fc80000000000 */
[----:B------:R-:W-:Y:S01]  /*12750*/  BAR.SYNC.DEFER_BLOCKING 0x0 ;  /* 0x0000000000007b1d */ /* 0x000fe20000010000 */
[----:B------:R-:W-:Y:S01]  /*12760*/  @!P0 LEA.HI.X R17, R74, R235, R75, 0x1, P3 ;  /* 0x000000eb4a118211 */ /* 0x000fe200018f0c4b */
[----:B------:R-:W-:Y:S01]  /*12770*/  @!P1 IMAD.MOV.U32 R8, RZ, RZ, R234 ;  /* 0x000000ffff089224 */ /* 0x000fe200078e00ea */
[----:B------:R-:W-:Y:S01]  /*12780*/  ISETP.GE.AND P3, PT, R3, R5, PT ;  /* 0x000000050300720c */ /* 0x000fe20003f66270 */
[----:B------:R-:W-:Y:S01]  /*12790*/  @!P1 IMAD.MOV.U32 R9, RZ, RZ, R235 ;  /* 0x000000ffff099224 */ /* 0x000fe200078e00eb */
[----:B------:R-:W-:Y:S01]  /*127a0*/  LOP3.LUT R3, R55, 0xfffffff8, RZ, 0xc0, !PT ;  /* 0xfffffff837037812 */ /* 0x000fe200078ec0ff */
[----:B------:R-:W-:-:S04]  /*127b0*/  @!P1 IMAD.WIDE.U32 R12, R66, 0x60, R8 ;  /* 0x00000060420c9825 */ /* 0x000fc800078e0008 */
[----:B------:R-:W-:Y:S01]  /*127c0*/  IMAD.IADD R3, R78, 0x1, -R3 ;  /* 0x000000014e037824 */ /* 0x000fe200078e0a03 */
[----:B------:R-:W-:Y:S04]  /*127d0*/  @P4 STS.128 [R245+0xc000], RZ ;  /* 0x00c000fff5004388 */ /* 0x000fe80000000c00 */
[----:B------:R-:W-:Y:S04]  /*127e0*/  @P4 STS.128 [R245+0x10000], RZ ;  /* 0x010000fff5004388 */ /* 0x000fe80000000c00 */
[----:B------:R-:W-:Y:S01]  /*127f0*/  @!PT LDS RZ, [RZ] ;  /* 0x00000000fffff984 */ /* 0x000fe20000000800 */
[----:B------:R-:W-:Y:S01]  /*12800*/  @!PT LDS RZ, [RZ] ;  /* 0x00000000fffff984 */ /* 0x000fe20000000800 */
[----:B------:R-:W-:Y:S01]  /*12810*/  @!PT LDS RZ, [RZ] ;  /* 0x00000000fffff984 */ /* 0x000fe20000000800 */
[----:B------:R-:W-:Y:S04]  /*12820*/  @!P4 LDGSTS.E.BYPASS.LTC128B.128 [R245+0xc000], desc[UR6][R234.64] ;  /* 0x0c000000eaf5cfae */ /* 0x000fe8000b901d46 */
[----:B------:R-:W-:Y:S01]  /*12830*/  @!P4 LDGSTS.E.BYPASS.LTC128B.128 [R245+0x10000], desc[UR6][R234.64+0x80] ;  /* 0x10000080eaf5cfae */ /* 0x000fe2000b901d46 */
[----:B------:R-:W-:-:S02]  /*12840*/  ISETP.GE.AND P4, PT, R4, R5, PT ;  /* 0x000000050400720c */ /* 0x000fc40003f86270 */
[----:B------:R-:W-:Y:S01]  /*12850*/  LOP3.LUT R5, R0, 0x1c0, RZ, 0xc0, !PT ;  /* 0x000001c000057812 */ /* 0x000fe200078ec0ff */
[----:B------:R-:W-:Y:S01]  /*12860*/  @P0 STS.128 [R245+0xc800], RZ ;  /* 0x00c800fff5000388 */ /* 0x000fe20000000c00 */
[----:B------:R-:W-:-:S03]  /*12870*/  @!P1 IMAD R4, R67, 0x60, RZ ;  /* 0x0000006043049824 */ /* 0x000fc600078e02ff */
[----:B------:R-:W-:Y:S01]  /*12880*/  @P0 STS.128 [R245+0x10800], RZ ;  /* 0x010800fff5000388 */ /* 0x000fe20000000c00 */
[----:B------:R-:W-:-:S03]  /*12890*/  LOP3.LUT R0, R5, 0x8, R184, 0xf8, !PT ;  /* 0x0000000805007812 */ /* 0x000fc600078ef8b8 */
[----:B------:R-:W-:Y:S01]  /*128a0*/  @!PT LDS RZ, [RZ] ;  /* 0x00000000fffff984 */ /* 0x000fe20000000800 */
[----:B------:R-:W-:Y:S01]  /*128b0*/  @!PT LDS RZ, [RZ] ;  /* 0x00000000fffff984 */ /* 0x000fe20000000800 */
[----:B------:R-:W-:Y:S01]  /*128c0*/  @!PT LDS RZ, [RZ] ;  /* 0x00000000fffff984 */ /* 0x000fe20000000800 */
[----:B------:R-:W-:Y:S01]  /*128d0*/  @!P0 LDGSTS.E.BYPASS.LTC128B.128 [R245+0xc800], desc[UR6][R16.64] ;  /* 0x0c80000010f58fae */ /* 0x000fe2000b901d46 */
[----:B------:R-:W-:-:S03]  /*128e0*/  SHF.R.U32.HI R5, RZ, 0x3, R5 ;  /* 0x00000003ff057819 */ /* 0x000fc60000011605 */
[----:B------:R1:W-:Y:S01]  /*128f0*/  @!P0 LDGSTS.E.BYPASS.LTC128B.128 [R245+0x10800], desc[UR6][R16.64+0x80] ;  /* 0x1080008010f58fae */ /* 0x0003e2000b901d46 */
[----:B--2---:R-:W-:Y:S01]  /*12900*/  @!P2 LEA R14, P0, R66, R234, 0x6 ;  /* 0x000000ea420ea211 */ /* 0x004fe200078030ff */
[----:B------:R-:W-:Y:S01]  /*12910*/  @!P1 IMAD.IADD R13, R4, 0x1, R13 ;  /* 0x00000001040d9824 */ /* 0x000fe200078e020d */
[----:B------:R-:W-:Y:S02]  /*12920*/  LOP3.LUT R4, R0, R5, RZ, 0x3c, !PT ;  /* 0x0000000500047212 */ /* 0x000fe400078e3cff */
[----:B------:R-:W-:Y:S01]  /*12930*/  @!P2 LEA.HI.X R15, R66, R235, R67, 0x6, P0 ;  /* 0x000000eb420fa211 */ /* 0x000fe200000f3443 */
[----:B------:R-:W-:Y:S01]  /*12940*/  IMAD.SHL.U32 R0, R3, 0x40, RZ ;  /* 0x0000004003007824 */ /* 0x000fe200078e00ff */
[----:B------:R-:W-:Y:S01]  /*12950*/  @P2 STS.128 [R245+0xd000], RZ ;  /* 0x00d000fff5002388 */ /* 0x000fe20000000c00 */
[----:B------:R-:W-:-:S03]  /*12960*/  IMAD R229, R73, 0x200, R4 ;  /* 0x0000020049e57824 */ /* 0x000fc600078e0204 */
[----:B------:R-:W-:Y:S01]  /*12970*/  @P2 STS.128 [R245+0x11000], RZ ;  /* 0x011000fff5002388 */ /* 0x000fe20000000c00 */
[----:B------:R-:W-:-:S03]  /*12980*/  IMAD.SHL.U32 R55, R55, 0x40, RZ ;  /* 0x0000004037377824 */ /* 0x000fc600078e00ff */
[----:B------:R-:W-:Y:S01]  /*12990*/  @!PT LDS RZ, [RZ] ;  /* 0x00000000fffff984 */ /* 0x000fe20000000800 */
[----:B------:R-:W-:Y:S01]  /*129a0*/  @!PT LDS RZ, [RZ] ;  /* 0x00000000fffff984 */ /* 0x000fe20000000800 */
[----:B------:R-:W-:Y:S01]  /*129b0*/  @!PT LDS RZ, [RZ] ;  /* 0x00000000fffff984 */ /* 0x000fe20000000800 */
[----:B------:R-:W-:Y:S01]  /*129c0*/  @!P2 LDGSTS.E.BYPASS.LTC128B.128 [R245+0xd000], desc[UR6][R14.64] ;  /* 0x0d0000000ef5afae */ /* 0x000fe2000b901d46 */
[----:B------:R-:W-:Y:S01]  /*129d0*/  @!P4 IMAD.MOV.U32 R4, RZ, RZ, R234 ;  /* 0x000000ffff04c224 */ /* 0x000fe200078e00ea */
[----:B------:R-:W-:Y:S01]  /*129e0*/  LOP3.LUT R0, R0, 0x1c0, RZ, 0xc0, !PT ;  /* 0x000001c000007812 */ /* 0x000fe200078ec0ff */
[----:B------:R-:W-:Y:S01]  /*129f0*/  @!P4 IMAD.MOV.U32 R5, RZ, RZ, R235 ;  /* 0x000000ffff05c224 */ /* 0x000fe200078e00eb */
[----:B------:R2:W-:Y:S01]  /*12a00*/  @!P2 LDGSTS.E.BYPASS.LTC128B.128 [R245+0x11000], desc[UR6][R14.64+0x80] ;  /* 0x110000800ef5afae */ /* 0x0005e2000b901d46 */
[----:B------:R-:W-:-:S03]  /*12a10*/  IMAD.SHL.U32 R73, R73, 0x8, RZ ;  /* 0x0000000849497824 */ /* 0x000fc600078e00ff */
[----:B------:R-:W-:Y:S04]  /*12a20*/  @P1 STS.128 [R245+0xd800], RZ ;  /* 0x00d800fff5001388 */ /* 0x000fe80000000c00 */
[----:B------:R-:W-:Y:S01]  /*12a30*/  @P1 STS.128 [R245+0x11800], RZ ;  /* 0x011800fff5001388 */ /* 0x000fe20000000c00 */
[----:B------:R-:W-:-:S03]  /*12a40*/  @!P4 IMAD.WIDE.U32 R18, R66, 0xc0, R4 ;  /* 0x000000c04212c825 */ /* 0x000fc600078e0004 */
[----:B------:R-:W-:Y:S01]  /*12a50*/  @!PT LDS RZ, [RZ] ;  /* 0x00000000fffff984 */ /* 0x000fe20000000800 */
[----:B------:R-:W-:Y:S01]  /*12a60*/  @!PT LDS RZ, [RZ] ;  /* 0x00000000fffff984 */ /* 0x000fe20000000800 */
[----:B------:R-:W-:Y:S01]  /*12a70*/  @!PT LDS RZ, [RZ] ;  /* 0x00000000fffff984 */ /* 0x000fe20000000800 */
[----:B------:R-:W-:Y:S01]  /*12a80*/  @!P1 LDGSTS.E.BYPASS.LTC128B.128 [R245+0xd800], desc[UR6][R12.64] ;  /* 0x0d8000000cf59fae */ /* 0x000fe2000b901d46 */
[----:B------:R-:W-:-:S03]  /*12a90*/  LOP3.LUT R4, R0, 0x8, R73, 0xf8, !PT ;  /* 0x0000000800047812 */ /* 0x000fc600078ef849 */
[----:B------:R4:W-:Y:S01]  /*12aa0*/  @!P1 LDGSTS.E.BYPASS.LTC128B.128 [R245+0x11800], desc[UR6][R12.64+0x80] ;  /* 0x118000800cf59fae */ /* 0x0009e2000b901d46 */
[----:B------:R-:W-:Y:S01]  /*12ab0*/  R2P PR, R3, 0x6 ;  /* 0x0000000603007804 */ /* 0x000fe20000000000 */
[----:B------:R-:W-:Y:S01]  /*12ac0*/  @!P5 IMAD R10, R67, 0xa0, RZ ;  /* 0x000000a0430ad824 */ /* 0x000fe200078e02ff */
[----:B------:R-:W-:Y:S01]  /*12ad0*/  SHF.R.U32.HI R3, RZ, 0x3, R0 ;  /* 0x00000003ff037819 */ /* 0x000fe20000011600 */
[----:B------:R-:W-:Y:S01]  /*12ae0*/  @!P5 IMAD.WIDE.U32 R8, R66, 0xa0, R234 ;  /* 0x000000a04208d825 */ /* 0x000fe200078e00ea */
[----:B------:R-:W-:Y:S02]  /*12af0*/  LOP3.LUT R55, R55, 0xfffffe00, RZ, 0xc0, !PT ;  /* 0xfffffe0037377812 */ /* 0x000fe400078ec0ff */
[----:B------:R-:W-:Y:S01]  /*12b00*/  LOP3.LUT R4, R4, R3, RZ, 0x3c, !PT ;  /* 0x0000000304047212 */ /* 0x000fe200078e3cff */
[----:B-1----:R-:W-:Y:S02]  /*12b10*/  @!P4 IMAD R16, R67, 0xc0, RZ ;  /* 0x000000c04310c824 */ /* 0x002fe400078e02ff */
[----:B------:R-:W-:-:S02]  /*12b20*/  @!P5 IMAD.IADD R11, R10, 0x1, R9 ;  /* 0x000000010a0bd824 */ /* 0x000fc400078e0209 */
[----:B------:R-:W-:Y:S01]  /*12b30*/  IMAD R3, R68, 0x400, R55 ;  /* 0x0000040044037824 */ /* 0x000fe200078e0237 */
[----:B------:R-:W-:Y:S01]  /*12b40*/  @P6 STS.128 [R245+0xe000], RZ ;  /* 0x00e000fff5006388 */ /* 0x000fe20000000c00 */
[----:B------:R-:W-:Y:S02]  /*12b50*/  @!P5 IMAD.MOV.U32 R10, RZ, RZ, R8 ;  /* 0x000000ffff0ad224 */ /* 0x000fe400078e0008 */
[----:B------:R-:W-:Y:S01]  /*12b60*/  @!P3 IMAD R8, R67, 0xe0, RZ ;  /* 0x000000e04308b824 */ /* 0x000fe200078e02ff */
[----:B------:R-:W-:Y:S01]  /*12b70*/  @P6 STS.128 [R245+0x12000], RZ ;  /* 0x012000fff5006388 */ /* 0x000fe20000000c00 */
[C---:B--2---:R-:W-:Y:S01]  /*12b80*/  @!P3 IMAD.WIDE.U32 R14, R66.reuse, 0xe0, R234 ;  /* 0x000000e0420eb825 */ /* 0x044fe200078e00ea */
[----:B----4-:R-:W-:-:S04]  /*12b90*/  @!P6 LEA R12, P0, R66, R234, 0x7 ;  /* 0x000000ea420ce211 */ /* 0x010fc800078038ff */
[----:B------:R-:W-:Y:S01]  /*12ba0*/  @!P6 LEA.HI.X R13, R66, R235, R67, 0x7, P0 ;  /* 0x000000eb420de211 */ /* 0x000fe200000f3c43 */
[----:B------:R-:W-:Y:S02]  /*12bb0*/  @!P4 IMAD.IADD R17, R16, 0x1, R19 ;  /* 0x000000011011c824 */ /* 0x000fe400078e0213 */
[----:B------:R-:W-:Y:S02]  /*12bc0*/  @!P4 IMAD.MOV.U32 R16, RZ, RZ, R18 ;  /* 0x000000ffff10c224 */ /* 0x000fe400078e0012 */
[----:B------:R-:W-:Y:S01]  /*12bd0*/  @!PT LDS RZ, [RZ] ;  /* 0x00000000fffff984 */ /* 0x000fe20000000800 */
[----:B------:R-:W-:Y:S01]  /*12be0*/  @!PT LDS RZ, [RZ] ;  /* 0x00000000fffff984 */ /* 0x000fe20000000800 */
[----:B------:R-:W-:Y:S01]  /*12bf0*/  @!PT LDS RZ, [RZ] ;  /* 0x00000000fffff984 */ /* 0x000fe20000000800 */
[----:B------:R-:W-:Y:S01]  /*12c00*/  @!P6 LDGSTS.E.BYPASS.LTC128B.128 [R245+0xe000], desc[UR6][R12.64] ;  /* 0x0e0000000cf5efae */ /* 0x000fe2000b901d46 */
[----:B------:R-:W-:-:S03]  /*12c10*/  IMAD.IADD R230, R4, 0x1, R3 ;  /* 0x0000000104e67824 */ /* 0x000fc600078e0203 */
[----:B------:R1:W-:Y:S01]  /*12c20*/  @!P6 LDGSTS.E.BYPASS.LTC128B.128 [R245+0x12000], desc[UR6][R12.64+0x80] ;  /* 0x120000800cf5efae */ /* 0x0003e2000b901d46 */
[----:B------:R-:W-:-:S03]  /*12c30*/  @!P3 IMAD.IADD R9, R8, 0x1, R15 ;  /* 0x000000010809b824 */ /* 0x000fc600078e020f */
[----:B------:R-:W-:Y:S01]  /*12c40*/  @P5 STS.128 [R245+0xe800], RZ ;  /* 0x00e800fff5005388 */ /* 0x000fe20000000c00 */
[----:B------:R-:W-:-:S03]  /*12c50*/  @!P3 IMAD.MOV.U32 R8, RZ, RZ, R14 ;  /* 0x000000ffff08b224 */ /* 0x000fc600078e000e */
[----:B------:R-:W-:Y:S01]  /*12c60*/  @P5 STS.128 [R245+0x12800], RZ ;  /* 0x012800fff5005388 */ /* 0x000fe20000000c00 */
[----:B------:R-:W-:-:S03]  /*12c70*/  LEA R229, R229, UR4, 0x1 ;  /* 0x00000004e5e57c11 */ /* 0x000fc6000f8e08ff */
[----:B------:R-:W-:Y:S01]  /*12c80*/  @!PT LDS RZ, [RZ] ;  /* 0x00000000fffff984 */ /* 0x000fe20000000800 */
[----:B------:R-:W-:Y:S01]  /*12c90*/  @!PT LDS RZ, [RZ] ;  /* 0x00000000fffff984 */ /* 0x000fe20000000800 */
[----:B------:R-:W-:Y:S01]  /*12ca0*/  @!PT LDS RZ, [RZ] ;  /* 0x00000000fffff984 */ /* 0x000fe20000000800 */
[----:B------:R-:W-:Y:S01]  /*12cb0*/  @!P5 LDGSTS.E.BYPASS.LTC128B.128 [R245+0xe800], desc[UR6][R10.64] ;  /* 0x0e8000000af5dfae */ /* 0x000fe2000b901d46 */
[----:B------:R-:W-:-:S03]  /*12cc0*/  LEA R230, R230, UR4, 0x1 ;  /* 0x00000004e6e67c11 */ /* 0x000fc6000f8e08ff */
        /* <DEDUP_REMOVED lines=10> */
[----:B------:R-:W-:-:S03]  /*12d70*/  IMAD.MOV.U32 R5, RZ, RZ, 0x10 ;  /* 0x00000010ff057424 */ /* 0x000fc600078e00ff */
[----:B------:R-:W-:Y:S01]  /*12d80*/  @!PT LDS RZ, [RZ] ;  /* 0x00000000fffff984 */ /* 0x000fe20000000800 */
[----:B------:R-:W-:Y:S01]  /*12d90*/  @!PT LDS RZ, [RZ] ;  /* 0x00000000fffff984 */ /* 0x000fe20000000800 */
[----:B------:R-:W-:Y:S01]  /*12da0*/  @!PT LDS RZ, [RZ] ;  /* 0x00000000fffff984 */ /* 0x000fe20000000800 */
[----:B------:R-:W-:Y:S01]  /*12db0*/  @!P3 LDGSTS.E.BYPASS.LTC128B.128 [R245+0xf800], desc[UR6][R8.64] ;  /* 0x0f80000008f5bfae */ /* 0x000fe2000b901d46 */
[----:B------:R-:W-:-:S03]  /*12dc0*/  IMAD.MOV.U32 R3, RZ, RZ, 0x20 ;  /* 0x00000020ff037424 */ /* 0x000fc600078e00ff */
[----:B------:R2:W-:Y:S04]  /*12dd0*/  @!P3 LDGSTS.E.BYPASS.LTC128B.128 [R245+0x13800], desc[UR6][R8.64+0x80] ;  /* 0x1380008008f5bfae */ /* 0x0005e8000b901d46 */
[----:B------:R-:W-:Y:S04]  /*12de0*/  LDSM.16.M88.4 R124, [R230] ;  /* 0x00000000e67c783b */ /* 0x000fe80000000200 */
[----:B------:R-:W4:Y:S04]  /*12df0*/  LDSM.16.M88.4 R80, [R229+0x4000] ;  /* 0x00400000e550783b */ /* 0x000f280000000200 */
[----:B-1----:R-:W1:Y:S01]  /*12e00*/  LDSM.16.M88.4 R12, [R229+0x4800] ;  /* 0x00480000e50c783b */ /* 0x002e620000000200 */
[----:B------:R-:W-:-:S02]  /*12e10*/  SEL R5, R5, 0xfffffff0, !P1 ;  /* 0xfffffff005057807 */ /* 0x000fc40004800000 */
[----:B------:R-:W-:Y:S01]  /*12e20*/  SEL R3, R3, 0xffffffe0, !P2 ;  /* 0xffffffe003037807 */ /* 0x000fe20005000000 */
[C---:B------:R-:W-:Y:S01]  /*12e30*/  VIADD R0, R229.reuse, 0x4000 ;  /* 0x00004000e5007836 */ /* 0x040fe20000000000 */
[----:B------:R-:W-:Y:S01]  /*12e40*/  R2P PR, R72, 0x6 ;  /* 0x0000000648007804 */ /* 0x000fe20000000000 */
[----:B------:R-:W1:Y:S01]  /*12e50*/  LDSM.16.M88.4 R56, [R229+0x5000] ;  /* 0x00500000e538783b */ /* 0x000e620000000200 */
[----:B------:R-:W-:Y:S02]  /*12e60*/  VIADD R227, R229, 0x4020 ;  /* 0x00004020e5e37836 */ /* 0x000fe40000000000 */
[--C-:B------:R-:W-:Y:S01]  /*12e70*/  IMAD R228, R5, 0x2, R230.reuse ;  /* 0x0000000205e47824 */ /* 0x100fe200078e02e6 */
[----:B------:R-:W1:Y:S04]  /*12e80*/  LDSM.16.M88.4 R44, [R229+0x5800] ;  /* 0x00580000e52c783b */ /* 0x000e680000000200 */
[----:B------:R-:W1:Y:S04]  /*12e90*/  LDSM.16.M88.4 R36, [R229+0x6000] ;  /* 0x00600000e524783b */ /* 0x000e680000000200 */
[----:B------:R-:W-:Y:S01]  /*12ea0*/  @P1 VIADD R227, R0, 0xffffffe0 ;  /* 0xffffffe000e31836 */ /* 0x000fe20000000000 */
[----:B-----5:R-:W1:Y:S04]  /*12eb0*/  LDSM.16.M88.4 R28, [R229+0x6800] ;  /* 0x00680000e51c783b */ /* 0x020e680000000200 */
[----:B------:R-:W1:Y:S04]  /*12ec0*/  LDSM.16.M88.4 R20, [R229+0x7000] ;  /* 0x00700000e514783b */ /* 0x000e680000000200 */
[----:B------:R-:W3:Y:S04]  /*12ed0*/  LDSM.16.M88.4 R88, [R229+0x7800] ;  /* 0x00780000e558783b */ /* 0x000ee80000000200 */
[----:B--2---:R-:W-:Y:S04]  /*12ee0*/  LDSM.16.M88.4 R8, [R228] ;  /* 0x00000000e408783b */ /* 0x004fe80000000200 */
[----:B------:R-:W2:Y:S01]  /*12ef0*/  LDSM.16.M88.4 R16, [R227] ;  /* 0x00000000e310783b */ /* 0x000ea20000000200 */
[C---:B----4-:R-:W-:Y:S03]  /*12f00*/  HMMA.16816.F32.BF16 R84, R124.reuse, R80, RZ ;  /* 0x000000507c54723c */ /* 0x050fe600000418ff */
[----:B------:R-:W4:Y:S03]  /*12f10*/  LDSM.16.M88.4 R96, [R227+0x800] ;  /* 0x00080000e360783b */ /* 0x000f260000000200 */
[C---:B------:R-:W-:Y:S01]  /*12f20*/  HMMA.16816.F32.BF16 R80, R124.reuse, R82, RZ ;  /* 0x000000527c50723c */ /* 0x040fe200000418ff */
[----:B------:R-:W-:Y:S04]  /*12f30*/  LDSM.16.M88.4 R92, [R227+0x1800] ;  /* 0x00180000e35c783b */ /* 0x000fe80000000200 */
[----:B------:R-:W-:Y:S01]  /*12f40*/  LDSM.16.M88.4 R140, [R230+0x2000] ;  /* 0x00200000e68c783b */ /* 0x000fe20000000200 */
[C---:B-1----:R-:W-:Y:S03]  /*12f50*/  HMMA.16816.F32.BF16 R76, R124.reuse, R12, RZ ;  /* 0x0000000c7c4c723c */ /* 0x042fe600000418ff */
[----:B------:R-:W-:Y:S03]  /*12f60*/  LDSM.16.M88.4 R136, [R229+0xb800] ;  /* 0x00b80000e588783b */ /* 0x000fe60000000200 */
[----:B------:R-:W-:Y:S01]  /*12f70*/  HMMA.16816.F32.BF16 R72, R124, R14, RZ ;  /* 0x0000000e7c48723c */ /* 0x000fe200000418ff */
[----:B------:R-:W1:Y:S01]  /*12f80*/  LDSM.16.M88.4 R12, [R227+0x1000] ;  /* 0x00100000e30c783b */ /* 0x000e620000000200 */
[----:B------:R-:W-:-:S03]  /*12f90*/  IMAD R226, R3, 0x2, R230 ;  /* 0x0000000203e27824 */ /* 0x000fc600078e02e6 */
[----:B------:R-:W1:Y:S01]  /*12fa0*/  LDSM.16.M88.4 R104, [R227+0x2000] ;  /* 0x00200000e368783b */ /* 0x000e620000000200 */
[C---:B------:R-:W-:Y:S01]  /*12fb0*/  HMMA.16816.F32.BF16 R60, R124.reuse, R56, RZ ;  /* 0x000000387c3c723c */ /* 0x040fe200000418ff */
[----:B------:R-:W-:Y:S02]  /*12fc0*/  IMAD.MOV.U32 R0, RZ, RZ, 0x40 ;  /* 0x00000040ff007424 */ /* 0x000fe400078e00ff */
[----:B------:R-:W-:Y:S03]  /*12fd0*/  LDSM.16.M88.4 R100, [R227+0x3800] ;  /* 0x00380000e364783b */ /* 0x000fe60000000200 */
[C---:B------:R-:W-:Y:S01]  /*12fe0*/  HMMA.16816.F32.BF16 R56, R124.reuse, R58, RZ ;  /* 0x0000003a7c38723c */ /* 0x040fe200000418ff */
[----:B------:R-:W-:Y:S04]  /*12ff0*/  LDSM.16.M88.4 R120, [R228+0x2000] ;  /* 0x00200000e478783b */ /* 0x000fe80000000200 */
[----:B------:R-:W-:Y:S01]  /*13000*/  LDSM.16.M88.4 R144, [R229+0xb000] ;  /* 0x00b00000e590783b */ /* 0x000fe20000000200 */
[C---:B------:R-:W-:Y:S01]  /*13010*/  HMMA.16816.F32.BF16 R48, R124.reuse, R44, RZ ;  /* 0x0000002c7c30723c */ /* 0x040fe200000418ff */
[----:B------:R-:W-:Y:S01]  /*13020*/  IMAD.SHL.U32 R53, R53, 0x2, RZ ;  /* 0x0000000235357824 */ /* 0x000fe200078e00ff */
[----:B------:R-:W-:Y:S01]  /*13030*/  LOP3.LUT R4, R4, R55, RZ, 0xfc, !PT ;  /* 0x0000003704047212 */ /* 0x000fe200078efcff */
        /* <DEDUP_REMOVED lines=11> */
[C---:B--2---:R-:W-:Y:S06]  /*130f0*/  HMMA.16816.F32.BF16 R84, R8.reuse, R16, R84 ;  /* 0x000000100854723c */ /* 0x044fec0000041854 */
[----:B------:R-:W-:Y:S01]  /*13100*/  HMMA.16816.F32.BF16 R80, R8, R18, R80 ;  /* 0x000000120850723c */ /* 0x000fe20000041850 */
[----:B------:R-:W2:Y:S01]  /*13110*/  LDSM.16.M88.4 R16, [R227+0x3000] ;  /* 0x00300000e310783b */ /* 0x000ea20000000200 */
[----:B------:R-:W-:-:S05]  /*13120*/  SEL R0, R0, 0xffffffc0, !P2 ;  /* 0xffffffc000007807 */ /* 0x000fca0005000000 */
[----:B------:R-:W-:Y:S01]  /*13130*/  IMAD.IADD R223, R229, 0x1, R0 ;  /* 0x00000001e5df7824 */ /* 0x000fe200078e0200 */
[C---:B----4-:R-:W-:Y:S06]  /*13140*/  HMMA.16816.F32.BF16 R76, R8.reuse, R96, R76 ;  /* 0x00000060084c723c */ /* 0x050fec000004184c */
[C---:B------:R-:W-:Y:S01]  /*13150*/  HMMA.16816.F32.BF16 R72, R8.reuse, R98, R72 ;  /* 0x000000620848723c */ /* 0x040fe20000041848 */
[----:B------:R-:W-:Y:S05]  /*13160*/  LDSM.16.M88.4 R96, [R223+0x4000] ;  /* 0x00400000df60783b */ /* 0x000fea0000000200 */
[C---:B-1----:R-:W-:Y:S06]  /*13170*/  HMMA.16816.F32.BF16 R60, R8.reuse, R12, R60 ;  /* 0x0000000c083c723c */ /* 0x042fec000004183c */
[----:B------:R-:W-:Y:S01]  /*13180*/  HMMA.16816.F32.BF16 R56, R8, R14, R56 ;  /* 0x0000000e0838723c */ /* 0x000fe20000041838 */
[----:B------:R-:W1:Y:S01]  /*13190*/  LDSM.16.M88.4 R12, [R226] ;  /* 0x00000000e20c783b */ /* 0x000e620000000200 */
[----:B------:R-:W-:-:S02]  /*131a0*/  IMAD R225, R3, 0x2, R228 ;  /* 0x0000000203e17824 */ /* 0x000fc400078e02e4 */
[----:B------:R-:W-:Y:S01]  /*131b0*/  IMAD.IADD R212, R0, 0x1, R227 ;  /* 0x0000000100d47824 */ /* 0x000fe200078e02e3 */
[----:B------:R-:W-:Y:S01]  /*131c0*/  LDSM.16.M88.4 R116, [R223+0x5000] ;  /* 0x00500000df74783b */ /* 0x000fe20000000200 */
[C---:B------:R-:W-:Y:S03]  /*131d0*/  HMMA.16816.F32.BF16 R48, R8.reuse, R92, R48 ;  /* 0x0000005c0830723c */ /* 0x040fe60000041830 */
[----:B------:R-:W-:Y:S03]  /*131e0*/  LDSM.16.M88.4 R112, [R223+0x6000] ;  /* 0x00600000df70783b */ /* 0x000fe60000000200 */
[C---:B------:R-:W-:Y:S01]  /*131f0*/  HMMA.16816.F32.BF16 R44, R8.reuse, R94, R44 ;  /* 0x0000005e082c723c */ /* 0x040fe2000004182c */
[----:B------:R-:W4:Y:S04]  /*13200*/  LDSM.16.M88.4 R92, [R223+0x4800] ;  /* 0x00480000df5c783b */ /* 0x000f280000000200 */
[----:B------:R-:W-:Y:S01]  /*13210*/  LDSM.16.M88.4 R108, [R223+0x6800] ;  /* 0x00680000df6c783b */ /* 0x000fe20000000200 */
[C---:B------:R-:W-:Y:S06]  /*13220*/  HMMA.16816.F32.BF16 R40, R8.reuse, R104, R40 ;  /* 0x000000680828723c */ /* 0x040fec0000041828 */
[C---:B------:R-:W-:Y:S01]  /*13230*/  HMMA.16816.F32.BF16 R36, R8.reuse, R106, R36 ;  /* 0x0000006a0824723c */ /* 0x040fe20000041824 */
[----:B------:R-:W-:Y:S05]  /*13240*/  LDSM.16.M88.4 R104, [R223+0x7800] ;  /* 0x00780000df68783b */ /* 0x000fea0000000200 */
[C---:B---3--:R-:W-:Y:S06]  /*13250*/  HMMA.16816.F32.BF16 R32, R8.reuse, R88, R32 ;  /* 0x000000580820723c */ /* 0x048fec0000041820 */
[C---:B------:R-:W-:Y:S01]  /*13260*/  HMMA.16816.F32.BF16 R28, R8.reuse, R90, R28 ;  /* 0x0000005a081c723c */ /* 0x040fe2000004181c */
[----:B------:R-:W-:Y:S05]  /*13270*/  LDSM.16.M88.4 R88, [R223+0x5800] ;  /* 0x00580000df58783b */ /* 0x000fea0000000200 */
[C---:B--2---:R-:W-:Y:S06]  /*13280*/  HMMA.16816.F32.BF16 R24, R8.reuse, R16, R24 ;  /* 0x000000100818723c */ /* 0x044fec0000041818 */
[C---:B------:R-:W-:Y:S01]  /*13290*/  HMMA.16816.F32.BF16 R20, R8.reuse, R18, R20 ;  /* 0x000000120814723c */ /* 0x040fe20000041814 */
[----:B------:R-:W2:Y:S05]  /*132a0*/  LDSM.16.M88.4 R16, [R223+0x7000] ;  /* 0x00700000df10783b */ /* 0x000eaa0000000200 */
[C---:B------:R-:W-:Y:S06]  /*132b0*/  HMMA.16816.F32.BF16 R128, R8.reuse, R100, R128 ;  /* 0x000000640880723c */ /* 0x040fec0000041880 */
[----:B------:R-:W-:Y:S01]  /*132c0*/  HMMA.16816.F32.BF16 R124, R8, R102, R124 ;  /* 0x00000066087c723c */ /* 0x000fe2000004187c */
[----:B------:R-:W-:Y:S04]  /*132d0*/  LDSM.16.M88.4 R100, [R225] ;  /* 0x00000000e164783b */ /* 0x000fe80000000200 */
[----:B------:R-:W3:Y:S01]  /*132e0*/  LDSM.16.M88.4 R8, [R212] ;  /* 0x00000000d408783b */ /* 0x000ee20000000200 */
[C---:B-1----:R-:W-:Y:S06]  /*132f0*/  HMMA.16816.F32.BF16 R84, R12.reuse, R96, R84 ;  /* 0x000000600c54723c */ /* 0x042fec0000041854 */
[C---:B------:R-:W-:Y:S01]  /*13300*/  HMMA.16816.F32.BF16 R80, R12.reuse, R98, R80 ;  /* 0x000000620c50723c */ /* 0x040fe20000041850 */
[----:B------:R-:W1:Y:S05]  /*13310*/  LDSM.16.M88.4 R96, [R212+0x800] ;  /* 0x00080000d460783b */ /* 0x000e6a0000000200 */
[C---:B----4-:R-:W-:Y:S06]  /*13320*/  HMMA.16816.F32.BF16 R76, R12.reuse, R92, R76 ;  /* 0x0000005c0c4c723c */ /* 0x050fec000004184c */
[C---:B--2---:R-:W-:Y:S06]  /*13330*/  HMMA.16816.F32.BF16 R24, R12.reuse, R16, R24 ;  /* 0x000000100c18723c */ /* 0x044fec0000041818 */
[----:B------:R-:W-:Y:S01]  /*13340*/  HMMA.16816.F32.BF16 R20, R12, R18, R20 ;  /* 0x000000120c14723c */ /* 0x000fe20000041814 */
[----:B------:R-:W2:Y:S05]  /*13350*/  LDSM.16.M88.4 R16, [R212+0x2000] ;  /* 0x00200000d410783b */ /* 0x000eaa0000000200 */
[C---:B---3--:R-:W-:Y:S06]  /*13360*/  HMMA.16816.F32.BF16 R84, R100.reuse, R8, R84 ;  /* 0x000000086454723c */ /* 0x048fec0000041854 */
[----:B------:R-:W-:Y:S01]  /*13370*/  HMMA.16816.F32.BF16 R80, R100, R10, R80 ;  /* 0x0000000a6450723c */ /* 0x000fe20000041850 */
[----:B------:R-:W3:Y:S05]  /*13380*/  LDSM.16.M88.4 R8, [R212+0x3000] ;  /* 0x00300000d408783b */ /* 0x000eea0000000200 */
        /* <DEDUP_REMOVED lines=35> */
[----:B------:R-:W4:Y:S05]  /*135c0*/  LDSM.16.M88.4 R12, [R229+0xa000] ;  /* 0x00a00000e50c783b */ /* 0x000f2a0000000200 */
[C---:B-1----:R-:W-:Y:S06]  /*135d0*/  HMMA.16816.F32.BF16 R84, R140.reuse, R96, R84 ;  /* 0x000000608c54723c */ /* 0x042fec0000041854 */
[----:B------:R-:W-:Y:S01]  /*135e0*/  HMMA.16816.F32.BF16 R80, R140, R98, R80 ;  /* 0x000000628c50723c */ /* 0x000fe20000041850 */
[----:B------:R-:W-:Y:S01]  /*135f0*/  SHF.R.S32.HI R0, RZ, 0x1f, R69 ;  /* 0x0000001fff007819 */ /* 0x000fe20000011445 */
[----:B------:R-:W-:Y:S04]  /*13600*/  LDSM.16.M88.4 R96, [R227+0x6800] ;  /* 0x00680000e360783b */ /* 0x000fe80000000200 */
[C---:B------:R-:W-:Y:S06]  /*13610*/  HMMA.16816.F32.BF16 R128, R100.reuse, R104, R128 ;  /* 0x000000686480723c */ /* 0x040fec0000041880 */
[----:B------:R-:W-:Y:S01]  /*13620*/  HMMA.16816.F32.BF16 R124, R100, R106, R124 ;  /* 0x0000006a647c723c */ /* 0x000fe2000004187c */
[----:B------:R-:W1:Y:S05]  /*13630*/  LDSM.16.M88.4 R104, [R227+0x5800] ;  /* 0x00580000e368783b */ /* 0x000e6a0000000200 */
[C---:B--2---:R-:W-:Y:S01]  /*13640*/  HMMA.16816.F32.BF16 R48, R140.reuse, R16, R48 ;  /* 0x000000108c30723c */ /* 0x044fe20000041830 */
[----:B------:R-:W-:Y:S05]  /*13650*/  LDSM.16.M88.4 R100, [R227+0x6000] ;  /* 0x00600000e364783b */ /* 0x000fea0000000200 */
[C---:B------:R-:W-:Y:S01]  /*13660*/  HMMA.16816.F32.BF16 R44, R140.reuse, R18, R44 ;  /* 0x000000128c2c723c */ /* 0x040fe2000004182c */
[----:B------:R-:W-:Y:S05]  /*13670*/  LDSM.16.M88.4 R16, [R223+0x8000] ;  /* 0x00800000df10783b */ /* 0x000fea0000000200 */
        /* <DEDUP_REMOVED lines=15> */
[C---:B------:R-:W-:Y:S01]  /*13770*/  HMMA.16816.F32.BF16 R72, R120.reuse, R114, R72 ;  /* 0x000000727848723c */ /* 0x040fe20000041848 */
[----:B------:R-:W-:Y:S05]  /*13780*/  LDSM.16.M88.4 R112, [R223+0x9000] ;  /* 0x00900000df70783b */ /* 0x000fea0000000200 */
[C---:B-1----:R-:W-:Y:S06]  /*13790*/  HMMA.16816.F32.BF16 R48, R120.reuse, R104, R48 ;  /* 0x000000687830723c */ /* 0x042fec0000041830 */
[C---:B------:R-:W-:Y:S06]  /*137a0*/  HMMA.16816.F32.BF16 R60, R120.reuse, R108, R60 ;  /* 0x0000006c783c723c */ /* 0x040fec000004183c */
[C---:B------:R-:W-:Y:S01]  /*137b0*/  HMMA.16816.F32.BF16 R56, R120.reuse, R110, R56 ;  /* 0x0000006e7838723c */ /* 0x040fe20000041838 */
[----:B------:R-:W-:Y:S05]  /*137c0*/  LDSM.16.M88.4 R108, [R212+0x4000] ;  /* 0x00400000d46c783b */ /* 0x000fea0000000200 */
[----:B------:R-:W-:Y:S01]  /*137d0*/  HMMA.16816.F32.BF16 R104, R120, R106, R44 ;  /* 0x0000006a7868723c */ /* 0x000fe2000004182c */
[----:B------:R-:W1:Y:S05]  /*137e0*/  LDSM.16.M88.4 R44, [R225+0x2000] ;  /* 0x00200000e12c783b */ /* 0x000e6a0000000200 */
[C---:B--2---:R-:W-:Y:S06]  /*137f0*/  HMMA.16816.F32.BF16 R84, R8.reuse, R16, R84 ;  /* 0x000000100854723c */ /* 0x044fec0000041854 */
[----:B------:R-:W-:Y:S01]  /*13800*/  HMMA.16816.F32.BF16 R80, R8, R18, R80 ;  /* 0x000000120850723c */ /* 0x000fe20000041850 */
[----:B------:R-:W2:Y:S01]  /*13810*/  LDSM.16.M88.4 R16, [R212+0x4800] ;  /* 0x00480000d410783b */ /* 0x000ea20000000200 */
[----:B------:R-:W-:-:S04]  /*13820*/  LEA.HI R0, R0, R69, RZ, 0x2 ;  /* 0x0000004500007211 */ /* 0x000fc800078f10ff */
[C---:B------:R-:W-:Y:S06]  /*13830*/  HMMA.16816.F32.BF16 R128, R140.reuse, R136, R128 ;  /* 0x000000888c80723c */ /* 0x040fec0000041880 */
[C---:B------:R-:W-:Y:S06]  /*13840*/  HMMA.16816.F32.BF16 R124, R140.reuse, R138, R124 ;  /* 0x0000008a8c7c723c */ /* 0x040fec000004187c */
[C---:B------:R-:W-:Y:S06]  /*13850*/  HMMA.16816.F32.BF16 R24, R140.reuse, R144, R24 ;  /* 0x000000908c18723c */ /* 0x040fec0000041818 */
[----:B------:R-:W-:Y:S01]  /*13860*/  HMMA.16816.F32.BF16 R20, R140, R146, R20 ;  /* 0x000000928c14723c */ /* 0x000fe20000041814 */
[----:B------:R-:W-:-:S05]  /*13870*/  SHF.R.S32.HI R69, RZ, 0x2, R0 ;  /* 0x00000002ff457819 */ /* 0x000fca0000011400 */
[C---:B---3--:R-:W-:Y:S06]  /*13880*/  HMMA.16816.F32.BF16 R76, R8.reuse, R12, R76 ;  /* 0x0000000c084c723c */ /* 0x048fec000004184c */
[----:B------:R-:W-:Y:S01]  /*13890*/  HMMA.16816.F32.BF16 R72, R8, R14, R72 ;  /* 0x0000000e0848723c */ /* 0x000fe20000041848 */
[----:B------:R-:W3:Y:S01]  /*138a0*/  LDSM.16.M88.4 R12, [R223+0x9800] ;  /* 0x00980000df0c783b */ /* 0x000ee20000000200 */
[----:B------:R-:W-:Y:S01]  /*138b0*/  IMAD R68, R68, 0x10, R69 ;  /* 0x0000001044447824 */ /* 0x000fe200078e0245 */
[----:B------:R-:W-:-:S04]  /*138c0*/  LOP3.LUT R0, R53, 0x6, RZ, 0xc0, !PT ;  /* 0x0000000635007812 */ /* 0x000fc800078ec0ff */
[----:B------:R-:W-:Y:S01]  /*138d0*/  IADD3 R71, R68, 0x1, R71 ;  /* 0x0000000144477810 */ /* 0x000fe20007ffe047 */
[----:B------:R-:W-:Y:S03]  /*138e0*/  HMMA.16816.F32.BF16 R128, R120, R88, R128 ;  /* 0x000000587880723c */ /* 0x000fe60000041880 */
[----:B------:R-:W-:-:S03]  /*138f0*/  IADD3 R53, R70, R71, -R238 ;  /* 0x0000004746357210 */ /* 0x000fc60007ffe8ee */
[----:B------:R-:W-:Y:S01]  /*13900*/  HMMA.16816.F32.BF16 R124, R120, R90, R124 ;  /* 0x0000005a787c723c */ /* 0x000fe2000004187c */
[----:B------:R-:W4:Y:S01]  /*13910*/  LDSM.16.M88.4 R88, [R212+0x5000] ;  /* 0x00500000d458783b */ /* 0x000f220000000200 */
[----:B------:R-:W-:-:S04]  /*13920*/  IMAD.IADD R53, R2, 0x1, R53 ;  /* 0x0000000102357824 */ /* 0x000fc800078e0235 */
[C---:B------:R-:W-:Y:S06]  /*13930*/  HMMA.16816.F32.BF16 R24, R120.reuse, R92, R24 ;  /* 0x0000005c7818723c */ /* 0x040fec0000041818 */
[----:B------:R-:W-:Y:S01]  /*13940*/  HMMA.16816.F32.BF16 R20, R120, R94, R20 ;  /* 0x0000005e7814723c */ /* 0x000fe20000041814 */
[----:B------:R-:W4:Y:S05]  /*13950*/  LDSM.16.M88.4 R92, [R223+0xa000] ;  /* 0x00a00000df5c783b */ /* 0x000f2a0000000200 */
[----:B-1----:R-:W-:Y:S01]  /*13960*/  HMMA.16816.F32.BF16 R84, R44, R108, R84 ;  /* 0x0000006c2c54723c */ /* 0x002fe20000041854 */
[----:B------:R-:W-:-:S05]  /*13970*/  VIMNMX R135, R53, R70, PT ;  /* 0x0000004635877248 */ /* 0x000fca0003fe0100 */
[C---:B--2---:R-:W-:Y:S01]  /*13980*/  HMMA.16816.F32.BF16 R76, R44.reuse, R16, R76 ;  /* 0x000000102c4c723c */ /* 0x044fe2000004184c */
[----:B------:R-:W-:Y:S02]  /*13990*/  VIADDMNMX R192, R53, 0x8, R70, PT ;  /* 0x0000000835c07846 */ /* 0x000fe40003800146 */
[----:B------:R-:W-:Y:S03]  /*139a0*/  LDSM.16.M88.4 R52, [R212+0x5800] ;  /* 0x00580000d434783b */ /* 0x000fe60000000200 */
[----:B------:R-:W-:Y:S01]  /*139b0*/  HMMA.16816.F32.BF16 R72, R44, R18, R72 ;  /* 0x000000122c48723c */ /* 0x000fe20000041848 */
[----:B------:R-:W1:Y:S01]  /*139c0*/  LDSM.16.M88.4 R16, [R223+0xa800] ;  /* 0x00a80000df10783b */ /* 0x000e620000000200 */
[----:B------:R-:W-:-:S03]  /*139d0*/  IMAD.IADD R0, R7, 0x1, R0 ;  /* 0x0000000107007824 */ /* 0x000fc600078e0200 */
[----:B------:R-:W-:Y:S01]  /*139e0*/  LDSM.16.M88.4 R68, [R223+0xb000] ;  /* 0x00b00000df44783b */ /* 0x000fe20000000200 */
[----:B------:R-:W-:Y:S01]  /*139f0*/  HMMA.16816.F32.BF16 R80, R44, R110, R80 ;  /* 0x0000006e2c50723c */ /* 0x000fe20000041850 */
[C---:B------:R-:W-:Y:S02]  /*13a00*/  VIADD R2, R0.reuse, 0x8 ;  /* 0x0000000800027836 */ /* 0x040fe40000000000 */
[----:B------:R-:W-:-:S03]  /*13a10*/  VIADD R6, R0, 0x1 ;  /* 0x0000000100067836 */ /* 0x000fc60000000000 */
[----:B------:R-:W-:Y:S01]  /*13a20*/  HMMA.16816.F32.BF16 R56, R8, R114, R56 ;  /* 0x000000720838723c */ /* 0x000fe20000041838 */
[C---:B------:R-:W-:Y:S02]  /*13a30*/  ISETP.GE.AND P5, PT, R2.reuse, R135, PT ;  /* 0x000000870200720c */ /* 0x040fe40003fa6270 */
[----:B------:R-:W-:-:S03]  /*13a40*/  ISETP.GE.AND P1, PT, R2, R192, PT ;  /* 0x000000c00200720c */ /* 0x000fc60003f26270 */
[----:B------:R-:W-:Y:S01]  /*13a50*/  HMMA.16816.F32.BF16 R40, R120, R100, R40 ;  /* 0x000000647828723c */ /* 0x000fe20000041828 */
[----:B------:R-:W-:Y:S01]  /*13a60*/  ISETP.GE.AND P6, PT, R6, R135, PT ;  /* 0x000000870600720c */ /* 0x000fe20003fc6270 */
[----:B------:R-:W-:Y:S01]  /*13a70*/  VIADD R2, R0, 0x10 ;  /* 0x0000001000027836 */ /* 0x000fe20000000000 */
[----:B------:R-:W-:-:S03]  /*13a80*/  ISETP.GE.AND P2, PT, R6, R192, PT ;  /* 0x000000c00600720c */ /* 0x000fc60003f46270 */
[----:B------:R-:W-:Y:S01]  /*13a90*/  HMMA.16816.F32.BF16 R60, R8, R112, R60 ;  /* 0x00000070083c723c */ /* 0x000fe2000004183c */
[----:B------:R-:W-:-:S05]  /*13aa0*/  VIADD R6, R0, 0x9 ;  /* 0x0000000900067836 */ /* 0x000fca0000000000 */
[----:B------:R-:W-:Y:S01]  /*13ab0*/  HMMA.16816.F32.BF16 R32, R120, R96, R32 ;  /* 0x000000607820723c */ /* 0x000fe20000041820 */
[-C--:B------:R-:W-:Y:S02]  /*13ac0*/  ISETP.GE.AND P4, PT, R2, R135.reuse, PT ;  /* 0x000000870200720c */ /* 0x080fe40003f86270 */
[----:B------:R-:W-:-:S03]  /*13ad0*/  ISETP.GE.AND P0, PT, R6, R135, PT ;  /* 0x000000870600720c */ /* 0x000fc60003f06270 */
[----:B------:R-:W-:Y:S01]  /*13ae0*/  HMMA.16816.F32.BF16 R36, R120, R102, R36 ;  /* 0x000000667824723c */ /* 0x000fe20000041824 */
[----:B------:R-:W-:Y:S02]  /*13af0*/  FSEL R97, R85, -INF , !P6 ;  /* 0xff80000055617808 */ /* 0x000fe40007000000 */
[----:B------:R-:W-:-:S03]  /*13b00*/  ISETP.GE.AND P6, PT, R2, R192, PT ;  /* 0x000000c00200720c */ /* 0x000fc60003fc6270 */
[----:B---3--:R-:W-:Y:S01]  /*13b10*/  HMMA.16816.F32.BF16 R48, R8, R12, R48 ;  /* 0x0000000c0830723c */ /* 0x008fe20000041830 */
[----:B------:R-:W-:-:S05]  /*13b20*/  VIADD R2, R0, 0x18 ;  /* 0x0000001800027836 */ /* 0x000fca0000000000 */
[----:B------:R-:W-:Y:S01]  /*13b30*/  HMMA.16816.F32.BF16 R104, R8, R14, R104 ;  /* 0x0000000e0868723c */ /* 0x000fe20000041868 */
[----:B------:R-:W2:Y:S01]  /*13b40*/  LDSM.16.M88.4 R12, [R212+0x6000] ;  /* 0x00600000d40c783b */ /* 0x000ea20000000200 */
[-C--:B------:R-:W-:Y:S01]  /*13b50*/  ISETP.GE.AND P3, PT, R6, R192.reuse, PT ;  /* 0x000000c00600720c */ /* 0x080fe20003f66270 */
[----:B------:R-:W-:Y:S01]  /*13b60*/  VIADD R6, R0, 0x11 ;  /* 0x0000001100067836 */ /* 0x000fe20000000000 */
[----:B------:R-:W-:Y:S02]  /*13b70*/  FSEL R103, R82, -INF , !P1 ;  /* 0xff80000052677808 */ /* 0x000fe40004800000 */
        /* <DEDUP_REMOVED lines=12> */
[----:B------:R-:W-:Y:S01]  /*13c40*/  ISETP.GE.AND P4, PT, R2, R192, PT ;  /* 0x000000c00200720c */ /* 0x000fe20003f86270 */
[----:B----4-:R-:W-:Y:S01]  /*13c50*/  HMMA.16816.F32.BF16 R56, R44, R90, R56 ;  /* 0x0000005a2c38723c */ /* 0x010fe20000041838 */
[----:B------:R-:W-:Y:S02]  /*13c60*/  FSEL R87, R77, -INF , !P2 ;  /* 0xff8000004d577808 */ /* 0x000fe40005000000 */
[----:B------:R-:W-:Y:S02]  /*13c70*/  FSEL R77, R72, -INF , !P1 ;  /* 0xff800000484d7808 */ /* 0x000fe40004800000 */
[----:B------:R-:W-:Y:S01]  /*13c80*/  FSEL R85, R73, -INF , !P3 ;  /* 0xff80000049557808 */ /* 0x000fe20005800000 */
[----:B------:R-:W-:Y:S01]  /*13c90*/  HMMA.16816.F32.BF16 R40, R8, R92, R40 ;  /* 0x0000005c0828723c */ /* 0x000fe20000041828 */
[----:B------:R-:W-:Y:S02]  /*13ca0*/  FSEL R91, R79, -INF , !P5 ;  /* 0xff8000004f5b7808 */ /* 0x000fe40006800000 */
[----:B------:R-:W-:-:S03]  /*13cb0*/  FSEL R79, R74, -INF , !P0 ;  /* 0xff8000004a4f7808 */ /* 0x000fc60004000000 */
[----:B------:R-:W-:Y:S01]  /*13cc0*/  HMMA.16816.F32.BF16 R60, R44, R88, R60 ;  /* 0x000000582c3c723c */ /* 0x000fe2000004183c */
[----:B------:R-:W-:-:S05]  /*13cd0*/  FSEL R93, R75, -INF , !P4 ;  /* 0xff8000004b5d7808 */ /* 0x000fca0006000000 */
[C---:B-1----:R-:W-:Y:S01]  /*13ce0*/  HMMA.16816.F32.BF16 R72, R8.reuse, R16, R32 ;  /* 0x000000100848723c */ /* 0x042fe20000041820 */
[----:B------:R-:W1:Y:S05]  /*13cf0*/  LDSM.16.M88.4 R32, [R212+0x6800] ;  /* 0x00680000d420783b */ /* 0x000e6a0000000200 */
[----:B------:R-:W-:Y:S06]  /*13d00*/  HMMA.16816.F32.BF16 R36, R8, R94, R36 ;  /* 0x0000005e0824723c */ /* 0x000fec0000041824 */
[C---:B------:R-:W-:Y:S06]  /*13d10*/  HMMA.16816.F32.BF16 R48, R44.reuse, R52, R48 ;  /* 0x000000342c30723c */ /* 0x040fec0000041830 */
[----:B------:R-:W-:Y:S01]  /*13d20*/  HMMA.16816.F32.BF16 R104, R44, R54, R104 ;  /* 0x000000362c68723c */ /* 0x000fe20000041868 */
[----:B------:R-:W3:Y:S01]  /*13d30*/  LDSM.16.M88.4 R52, [R223+0xb800] ;  /* 0x00b80000df34783b */ /* 0x000ee20000000200 */
[----:B------:R-:W-:-:S02]  /*13d40*/  VIADD R2, R0, 0x21 ;  /* 0x0000002100027836 */ /* 0x000fc40000000000 */
[----:B------:R-:W-:Y:S02]  /*13d50*/  VIADD R6, R0, 0x20 ;  /* 0x0000002000067836 */ /* 0x000fe40000000000 */
[----:B------:R-:W-:Y:S01]  /*13d60*/  HMMA.16816.F32.BF16 R28, R8, R18, R28 ;  /* 0x00000012081c723c */ /* 0x000fe2000004181c */
[----:B------:R-:W4:Y:S01]  /*13d70*/  LDSM.16.M88.4 R16, [R212+0x7000] ;  /* 0x00700000d410783b */ /* 0x000f220000000200 */
[----:B------:R-:W-:Y:S02]  /*13d80*/  FSEL R89, R78, -INF , !P6 ;  /* 0xff8000004e597808 */ /* 0x000fe40007000000 */
[CC--:B------:R-:W-:Y:S02]  /*13d90*/  ISETP.GE.AND P5, PT, R2.reuse, R135.reuse, PT ;  /* 0x000000870200720c */ /* 0x0c0fe40003fa6270 */
[----:B------:R-:W-:Y:S01]  /*13da0*/  ISETP.GE.AND P1, PT, R2, R192, PT ;  /* 0x000000c00200720c */ /* 0x000fe20003f26270 */
[----:B------:R-:W-:Y:S01]  /*13db0*/  VIADD R2, R0, 0x29 ;  /* 0x0000002900027836 */ /* 0x000fe20000000000 */
[----:B------:R-:W-:-:S02]  /*13dc0*/  ISETP.GE.AND P6, PT, R6, R135, PT ;  /* 0x000000870600720c */ /* 0x000fc40003fc6270 */
[-C--:B------:R-:W-:Y:S01]  /*13dd0*/  ISETP.GE.AND P2, PT, R6, R192.reuse, PT ;  /* 0x000000c00600720c */ /* 0x080fe20003f46270 */
[----:B------:R-:W-:Y:S01]  /*13de0*/  VIADD R6, R0, 0x28 ;  /* 0x0000002800067836 */ /* 0x000fe20000000000 */
[----:B------:R-:W-:Y:S01]  /*13df0*/  FSEL R144, R60, -INF , !P6 ;  /* 0xff8000003c907808 */ /* 0x000fe20007000000 */
[----:B--2---:R-:W-:Y:S01]  /*13e00*/  HMMA.16816.F32.BF16 R40, R44, R12, R40 ;  /* 0x0000000c2c28723c */ /* 0x004fe20000041828 */
[CC--:B------:R-:W-:Y:S02]  /*13e10*/  ISETP.GE.AND P4, PT, R2.reuse, R135.reuse, PT ;  /* 0x000000870200720c */ /* 0x0c0fe40003f86270 */
[-C--:B------:R-:W-:Y:S01]  /*13e20*/  ISETP.GE.AND P6, PT, R2, R192.reuse, PT ;  /* 0x000000c00200720c */ /* 0x080fe20003fc6270 */
[----:B------:R-:W-:Y:S01]  /*13e30*/  VIADD R2, R0, 0x31 ;  /* 0x0000003100027836 */ /* 0x000fe20000000000 */
[C---:B------:R-:W-:Y:S02]  /*13e40*/  ISETP.GE.AND P0, PT, R6.reuse, R135, PT ;  /* 0x000000870600720c */ /* 0x040fe40003f06270 */
[----:B------:R-:W-:Y:S01]  /*13e50*/  ISETP.GE.AND P3, PT, R6, R192, PT ;  /* 0x000000c00600720c */ /* 0x000fe20003f66270 */
[----:B------:R-:W-:Y:S01]  /*13e60*/  VIADD R6, R0, 0x30 ;  /* 0x0000003000067836 */ /* 0x000fe20000000000 */
[----:B------:R-:W-:Y:S01]  /*13e70*/  FSEL R152, R63, -INF , !P1 ;  /* 0xff8000003f987808 */ /* 0x000fe20004800000 */
[----:B------:R-:W-:Y:S01]  /*13e80*/  HMMA.16816.F32.BF16 R24, R8, R68, R24 ;  /* 0x000000440818723c */ /* 0x000fe20000041818 */
[----:B------:R-:W-:-:S02]  /*13e90*/  FSEL R146, R56, -INF , !P0 ;  /* 0xff80000038927808 */ /* 0x000fc40004000000 */
[----:B------:R-:W-:Y:S02]  /*13ea0*/  FSEL R148, R62, -INF , !P2 ;  /* 0xff8000003e947808 */ /* 0x000fe40005000000 */
[----:B------:R-:W-:Y:S01]  /*13eb0*/  FSEL R142, R61, -INF , !P5 ;  /* 0xff8000003d8e7808 */ /* 0x000fe20006800000 */
[----:B------:R-:W-:Y:S01]  /*13ec0*/  HMMA.16816.F32.BF16 R36, R44, R14, R36 ;  /* 0x0000000e2c24723c */ /* 0x000fe20000041824 */
[CC--:B------:R-:W-:Y:S01]  /*13ed0*/  ISETP.GE.AND P1, PT, R2.reuse, R135.reuse, PT ;  /* 0x000000870200720c */ /* 0x0c0fe20003f26270 */
[----:B------:R-:W2:Y:S01]  /*13ee0*/  LDSM.16.M88.4 R12, [R212+0x7800] ;  /* 0x00780000d40c783b */ /* 0x000ea20000000200 */
[-C--:B------:R-:W-:Y:S01]  /*13ef0*/  ISETP.GE.AND P0, PT, R2, R192.reuse, PT ;  /* 0x000000c00200720c */ /* 0x080fe20003f06270 */
[----:B------:R-:W-:Y:S01]  /*13f00*/  VIADD R2, R0, 0x39 ;  /* 0x0000003900027836 */ /* 0x000fe20000000000 */
[C---:B------:R-:W-:Y:S01]  /*13f10*/  ISETP.GE.AND P2, PT, R6.reuse, R135, PT ;  /* 0x000000870600720c */ /* 0x040fe20003f46270 */
[----:B------:R-:W-:Y:S01]  /*13f20*/  HMMA.16816.F32.BF16 R20, R8, R70, R20 ;  /* 0x000000460814723c */ /* 0x000fe20000041814 */
[----:B------:R-:W-:Y:S01]  /*13f30*/  ISETP.GE.AND P5, PT, R6, R192, PT ;  /* 0x000000c00600720c */ /* 0x000fe20003fa6270 */
[----:B------:R-:W-:Y:S01]  /*13f40*/  VIADD R6, R0, 0x38 ;  /* 0x0000003800067836 */ /* 0x000fe20000000000 */
[----:B------:R-:W-:Y:S01]  /*13f50*/  FSEL R251, R59, -INF , !P6 ;  /* 0xff8000003bfb7808 */ /* 0x000fe20007000000 */
[----:B------:R-:W-:-:S04]  /*13f60*/  DEPBAR.LE SB0, 0x0 ;  /* 0x000080000000791a */ /* 0x000fc80000000000 */
        /* <DEDUP_REMOVED lines=10> */
[----:B-1----:R-:W-:Y:S01]  /*14010*/  HMMA.16816.F32.BF16 R72, R44, R32, R72 ;  /* 0x000000202c48723c */ /* 0x002fe20000041848 */
[----:B------:R-:W-:Y:S02]  /*14020*/  FSEL R201, R104, -INF , !P3 ;  /* 0xff80000068c97808 */ /* 0x000fe40005800000 */
[----:B------:R-:W-:Y:S02]  /*14030*/  FSEL R249, R50, -INF , !P5 ;  /* 0xff80000032f97808 */ /* 0x000fe40006800000 */
[CC--:B------:R-:W-:Y:S02]  /*14040*/  ISETP.GE.AND P0, PT, R2.reuse, R135.reuse, PT ;  /* 0x000000870200720c */ /* 0x0c0fe40003f06270 */
[----:B------:R-:W-:Y:S01]  /*14050*/  ISETP.GE.AND P3, PT, R2, R192, PT ;  /* 0x000000c00200720c */ /* 0x000fe20003f66270 */
[----:B------:R-:W-:Y:S01]  /*14060*/  VIADD R2, R0, 0x49 ;  /* 0x0000004900027836 */ /* 0x000fe20000000000 */
[----:B------:R-:W-:Y:S01]  /*14070*/  ISETP.GE.AND P5, PT, R6, R135, PT ;  /* 0x000000870600720c */ /* 0x000fe20003fa6270 */
[----:B---3--:R-:W-:Y:S01]  /*14080*/  HMMA.16816.F32.BF16 R124, R8, R54, R124 ;  /* 0x00000036087c723c */ /* 0x008fe2000004187c */
[----:B------:R-:W-:-:S02]  /*14090*/  FSEL R155, R107, -INF , !P2 ;  /* 0xff8000006b9b7808 */ /* 0x000fc40005000000 */
[----:B------:R-:W-:Y:S02]  /*140a0*/  FSEL R193, R40, -INF , !P5 ;  /* 0xff80000028c17808 */ /* 0x000fe40006800000 */
[----:B------:R-:W-:Y:S01]  /*140b0*/  FSEL R149, R49, -INF , !P1 ;  /* 0xff80000031957808 */ /* 0x000fe20004800000 */
[C---:B------:R-:W-:Y:S01]  /*140c0*/  HMMA.16816.F32.BF16 R28, R44.reuse, R34, R28 ;  /* 0x000000222c1c723c */ /* 0x040fe2000004181c */
[C---:B------:R-:W-:Y:S02]  /*140d0*/  ISETP.GE.AND P2, PT, R2.reuse, R135, PT ;  /* 0x000000870200720c */ /* 0x040fe40003f46270 */
[-C--:B------:R-:W-:Y:S01]  /*140e0*/  ISETP.GE.AND P5, PT, R2, R192.reuse, PT ;  /* 0x000000c00200720c */ /* 0x080fe20003fa6270 */
[----:B------:R-:W-:Y:S01]  /*140f0*/  VIADD R2, R0, 0x50 ;  /* 0x0000005000027836 */ /* 0x000fe20000000000 */
[----:B------:R-:W-:Y:S01]  /*14100*/  ISETP.GE.AND P1, PT, R6, R192, PT ;  /* 0x000000c00600720c */ /* 0x000fe20003f26270 */
[----:B------:R-:W-:Y:S01]  /*14110*/  VIADD R6, R0, 0x48 ;  /* 0x0000004800067836 */ /* 0x000fe20000000000 */
[----:B------:R-:W-:Y:S01]  /*14120*/  FSEL R173, R41, -INF , !P0 ;  /* 0xff80000029ad7808 */ /* 0x000fe20004000000 */
[----:B----4-:R-:W-:Y:S01]  /*14130*/  HMMA.16816.F32.BF16 R24, R44, R16, R24 ;  /* 0x000000102c18723c */ /* 0x010fe20000041818 */
[----:B------:R-:W-:-:S02]  /*14140*/  FSEL R197, R42, -INF , !P1 ;  /* 0xff8000002ac57808 */ /* 0x000fc40004800000 */
[----:B------:R-:W-:Y:S02]  /*14150*/  FSEL R203, R106, -INF , !P4 ;  /* 0xff8000006acb7808 */ /* 0x000fe40006000000 */
[CC--:B------:R-:W-:Y:S02]  /*14160*/  ISETP.GE.AND P1, PT, R2.reuse, R135.reuse, PT ;  /* 0x000000870200720c */ /* 0x0c0fe40003f26270 */
[----:B------:R-:W-:Y:S01]  /*14170*/  ISETP.GE.AND P0, PT, R2, R192, PT ;  /* 0x000000c00200720c */ /* 0x000fe20003f06270 */
[----:B------:R-:W-:Y:S01]  /*14180*/  VIADD R2, R0, 0x51 ;  /* 0x0000005100027836 */ /* 0x000fe20000000000 */
[----:B------:R-:W-:Y:S01]  /*14190*/  ISETP.GE.AND P4, PT, R6, R135, PT ;  /* 0x000000870600720c */ /* 0x000fe20003f86270 */
[----:B------:R-:W-:Y:S01]  /*141a0*/  HMMA.16816.F32.BF16 R128, R8, R52, R128 ;  /* 0x000000340880723c */ /* 0x000fe20000041880 */
[----:B------:R-:W-:Y:S02]  /*141b0*/  FSEL R169, R43, -INF , !P3 ;  /* 0xff8000002ba97808 */ /* 0x000fe40005800000 */
[----:B------:R-:W-:-:S02]  /*141c0*/  FSEL R175, R36, -INF , !P4 ;  /* 0xff80000024af7808 */ /* 0x000fc40006000000 */
[----:B------:R-:W-:Y:S02]  /*141d0*/  FSEL R199, R105, -INF , !P6 ;  /* 0xff80000069c77808 */ /* 0x000fe40007000000 */
[C---:B------:R-:W-:Y:S02]  /*141e0*/  ISETP.GE.AND P3, PT, R2.reuse, R135, PT ;  /* 0x000000870200720c */ /* 0x040fe40003f66270 */
[-C--:B------:R-:W-:Y:S01]  /*141f0*/  ISETP.GE.AND P4, PT, R2, R192.reuse, PT ;  /* 0x000000c00200720c */ /* 0x080fe20003f86270 */
[----:B------:R-:W-:Y:S01]  /*14200*/  VIADD R2, R0, 0x59 ;  /* 0x0000005900027836 */ /* 0x000fe20000000000 */
        /* <DEDUP_REMOVED lines=9> */
[----:B------:R-:W-:Y:S01]  /*142a0*/  VIADD R2, R0, 0x61 ;  /* 0x0000006100027836 */ /* 0x000fe20000000000 */
[C---:B------:R-:W-:Y:S02]  /*142b0*/  ISETP.GE.AND P6, PT, R6.reuse, R135, PT ;  /* 0x000000870600720c */ /* 0x040fe40003fc6270 */
[----:B------:R-:W-:Y:S01]  /*142c0*/  ISETP.GE.AND P2, PT, R6, R192, PT ;  /* 0x000000c00600720c */ /* 0x000fe20003f46270 */
[----:B------:R-:W-:Y:S01]  /*142d0*/  VIADD R6, R0, 0x60 ;  /* 0x0000006000067836 */ /* 0x000fe20000000000 */
[----:B--2---:R-:W-:Y:S01]  /*142e0*/  HMMA.16816.F32.BF16 R124, R44, R14, R124 ;  /* 0x0000000e2c7c723c */ /* 0x004fe2000004187c */
        /* <DEDUP_REMOVED lines=14> */
[----:B------:R-:W-:Y:S01]  /*143d0*/  HMMA.16816.F32.BF16 R128, R44, R12, R128 ;  /* 0x0000000c2c80723c */ /* 0x000fe20000041880 */
[----:B------:R-:W-:-:S02]  /*143e0*/  FSEL R161, R25, -INF , !P4 ;  /* 0xff80000019a17808 */ /* 0x000fc40006000000 */
[----:B------:R-:W-:Y:S01]  /*143f0*/  FSEL R171, R26, -INF , !P3 ;  /* 0xff8000001aab7808 */ /* 0x000fe20005800000 */
[----:B------:R-:W-:Y:S01]  /*14400*/  VIADD R6, R0, 0x68 ;  /* 0x0000006800067836 */ /* 0x000fe20000000000 */
        /* <DEDUP_REMOVED lines=12> */
[----:B------:R-:W-:-:S02]  /*144d0*/  ISETP.GT.AND P1, PT, R240, R231, PT ;  /* 0x000000e7f000720c */ /* 0x000fc40003f24270 */
[-C--:B------:R-:W-:Y:S02]  /*144e0*/  ISETP.GE.AND P0, PT, R0, R135.reuse, PT ;  /* 0x000000870000720c */ /* 0x080fe40003f06270 */
        /* <DEDUP_REMOVED lines=9> */
[----:B------:R-:W-:Y:S01]  /*14580*/  FSEL R61, R127, -INF , !P0 ;  /* 0xff8000007f3d7808 */ /* 0x000fe20004000000 */
[----:B------:R-:W-:Y:S01]  /*14590*/  BSSY B1, `(.L_x_3980) ;  /* 0x0000084000017945 */ /* 0x000fe20003800000 */
[C---:B------:R-:W-:Y:S02]  /*145a0*/  ISETP.GE.AND P6, PT, R6.reuse, R135, PT ;  /* 0x000000870600720c */ /* 0x040fe40003fc6270 */
[----:B------:R-:W-:-:S02]  /*145b0*/  ISETP.GE.AND P2, PT, R6, R192, PT ;  /* 0x000000c00600720c */ /* 0x000fc40003f46270 */
[----:B------:R-:W-:Y:S02]  /*145c0*/  ISETP.GE.AND P3, PT, R0, R192, PT ;  /* 0x000000c00000720c */ /* 0x000fe40003f66270 */
[----:B------:R-:W-:Y:S02]  /*145d0*/  ISETP.GE.AND P4, PT, R2, R135, PT ;  /* 0x000000870200720c */ /* 0x000fe40003f86270 */
[----:B------:R-:W-:Y:S01]  /*145e0*/  ISETP.NE.U32.AND P0, PT, R242, RZ, PT ;  /* 0x000000fff200720c */ /* 0x000fe20003f05070 */
[C---:B------:R-:W-:Y:S01]  /*145f0*/  VIADD R219, R227.reuse, 0x800 ;  /* 0x00000800e3db7836 */ /* 0x040fe20000000000 */
[----:B------:R-:W-:Y:S01]  /*14600*/  FSEL R11, R86, -INF , !P3 ;  /* 0xff800000560b7808 */ /* 0x000fe20005800000 */
[----:B------:R-:W-:Y:S01]  /*14610*/  VIADD R218, R227, 0x1000 ;  /* 0x00001000e3da7836 */ /* 0x000fe20000000000 */
[----:B------:R-:W-:Y:S01]  /*14620*/  FSEL R139, R129, -INF , !P6 ;  /* 0xff800000818b7808 */ /* 0x000fe20007000000 */
[----:B------:R-:W-:Y:S01]  /*14630*/  VIADD R217, R227, 0x1800 ;  /* 0x00001800e3d97836 */ /* 0x000fe20000000000 */
[----:B------:R-:W-:Y:S01]  /*14640*/  FSEL R145, R131, -INF , !P2 ;  /* 0xff80000083917808 */ /* 0x000fe20005000000 */
[C---:B------:R-:W-:Y:S01]  /*14650*/  VIADD R216, R227.reuse, 0x2000 ;  /* 0x00002000e3d87836 */ /* 0x040fe20000000000 */
[----:B------:R-:W-:Y:S01]  /*14660*/  FSEL R137, R124, -INF , !P5 ;  /* 0xff8000007c897808 */ /* 0x000fe20006800000 */
[----:B------:R-:W-:Y:S01]  /*14670*/  VIADD R215, R227, 0x2800 ;  /* 0x00002800e3d77836 */ /* 0x000fe20000000000 */
[----:B------:R-:W-:Y:S01]  /*14680*/  FSEL R136, R125, -INF , !P4 ;  /* 0xff8000007d887808 */ /* 0x000fe20006000000 */
[----:B------:R-:W-:Y:S01]  /*14690*/  VIADD R214, R227, 0x3000 ;  /* 0x00003000e3d67836 */ /* 0x000fe20000000000 */
[----:B------:R-:W-:Y:S01]  /*146a0*/  ISETP.NE.AND.EX P0, PT, R243, RZ, PT, P0 ;  /* 0x000000fff300720c */ /* 0x000fe20003f05300 */
        /* <DEDUP_REMOVED lines=15> */
[----:B------:R-:W-:Y:S01]  /*147a0*/  IABS R2, R7 ;  /* 0x0000000700027213 */ /* 0x000fe20000000000 */
[----:B------:R-:W3:Y:S01]  /*147b0*/  LD.E.64 R18, desc[UR6][R132.64+0x20] ;  /* 0x0000200684127980 */ /* 0x000ee2000c101b00 */
        /* <DEDUP_REMOVED lines=54> */
[----:B------:R-:W-:Y:S05]  /*14b20*/  BRA `(.L_x_3984) ;  /* 0x00000000000c7947 */ /* 0x000fea0003800000 */
.L_x_3983:
[----:B------:R-:W2:Y:S02]  /*14b30*/  LD.E R6, desc[UR6][R132.64+0x38] ;  /* 0x0000380684067980 */ /* 0x000ea4000c101900 */
[----:B--2---:R-:W-:-:S04]  /*14b40*/  LEA R6, -R6, RZ, 0x7 ;  /* 0x000000ff06067211 */ /* 0x004fc800078e39ff */
[----:B------:R-:W-:Y:S02]  /*14b50*/  SHF.R.S32.HI R2, RZ, 0x1f, R6 ;  /* 0x0000001fff027819 */ /* 0x000fe40000011406 */
.L_x_3984:
[----:B------:R-:W-:Y:S05]  /*14b60*/  BSYNC B0 ;  /* 0x0000000000007941 */ /* 0x000fea0003800000 */
.L_x_3982:
        /* <DEDUP_REMOVED lines=38> */
.L_x_3981:
[----:B------:R-:W-:Y:S05]  /*14dd0*/  BSYNC B1 ;  /* 0x0000000000017941 */ /* 0x000fea0003800000 */
.L_x_3980:
        /* <DEDUP_REMOVED lines=100> */
[----:B------:R-:W-:Y:S01]  /*15420*/  LDSM.16.MT88.4 R8, [R222+0xc800] ;  /* 0x00c80000de08783b */ /* 0x000fe20000004200 */
        /* <DEDUP_REMOVED lines=8> */
[----:B------:R-:W3:Y:S01]  /*154b0*/  LDSM.16.MT88.4 R96, [R224+0x10000] ;  /* 0x01000000e060783b */ /* 0x000ee20000004200 */
[-CC-:B------:R-:W-:Y:S01]  /*154c0*/  FFMA.FTZ R44, R148, R63.reuse, -R62.reuse ;  /* 0x0000003f942c7223 */ /* 0x180fe2000001083e */
[-CC-:B------:R-:W-:Y:S01]  /*154d0*/  FFMA.FTZ R39, R152, R63.reuse, -R62.reuse ;  /* 0x0000003f98277223 */ /* 0x180fe2000001083e */
[-C--:B------:R-:W-:Y:S01]  /*154e0*/  FFMA.FTZ R40, R150, R63.reuse, -R62 ;  /* 0x0000003f96287223 */ /* 0x080fe2000001083e */
[----:B------:R-:W4:Y:S01]  /*154f0*/  LDSM.16.MT88.4 R100, [R222+0x10000] ;  /* 0x01000000de64783b */ /* 0x000f220000004200 */
[-CC-:B------:R-:W-:Y:S01]  /*15500*/  FFMA.FTZ R43, R144, R63.reuse, -R138.reuse ;  /* 0x0000003f902b7223 */ /* 0x180fe2000001088a */
[----:B------:R-:W-:Y:S01]  /*15510*/  MUFU.EX2 R55, R55 ;  /* 0x0000003700377308 */ /* 0x000fe20000000800 */
[-CC-:B------:R-:W-:Y:S01]  /*15520*/  FFMA.FTZ R42, R142, R63.reuse, -R138.reuse ;  /* 0x0000003f8e2a7223 */ /* 0x180fe2000001088a */
[----:B------:R-:W5:Y:S01]  /*15530*/  LDSM.16.MT88.4 R88, [R220+0xc000] ;  /* 0x00c00000dc58783b */ /* 0x000f620000004200 */
[-CC-:B------:R-:W-:Y:S01]  /*15540*/  FFMA.FTZ R41, R146, R63.reuse, -R138.reuse ;  /* 0x0000003f92297223 */ /* 0x180fe2000001088a */
[-C--:B------:R-:W-:Y:S01]  /*15550*/  FFMA.FTZ R38, R140, R63.reuse, -R138 ;  /* 0x0000003f8c267223 */ /* 0x080fe2000001088a */
[-C--:B------:R-:W-:Y:S01]  /*15560*/  FFMA.FTZ R37, R251, R63.reuse, -R62 ;  /* 0x0000003ffb257223 */ /* 0x080fe2000001083e */
[-C--:B------:R-:W-:Y:S01]  /*15570*/  FFMA.FTZ R142, R151, R63.reuse, -R138 ;  /* 0x0000003f978e7223 */ /* 0x080fe2000001088a */
[-CC-:B------:R-:W-:Y:S01]  /*15580*/  FFMA.FTZ R36, R249, R63.reuse, -R62.reuse ;  /* 0x0000003ff9247223 */ /* 0x180fe2000001083e */
[----:B------:R-:W1:Y:S01]  /*15590*/  MUFU.EX2 R54, R54 ;  /* 0x0000003600367308 */ /* 0x000e620000000800 */
[----:B--2---:R-:W-:Y:S01]  /*155a0*/  F2FP.BF16.F32.PACK_AB R113, R59, R60 ;  /* 0x0000003c3b71723e */ /* 0x004fe200000010ff */
[-CC-:B------:R-:W-:Y:S01]  /*155b0*/  FFMA.FTZ R3, R247, R63.reuse, -R62.reuse ;  /* 0x0000003ff7037223 */ /* 0x180fe2000001083e */
[-C--:B------:R-:W-:Y:S01]  /*155c0*/  FFMA.FTZ R140, R203, R63.reuse, -R62 ;  /* 0x0000003fcb8c7223 */ /* 0x080fe2000001083e */
[-CC-:B------:R-:W-:Y:S01]  /*155d0*/  FFMA.FTZ R149, R149, R63.reuse, -R138.reuse ;  /* 0x0000003f95957223 */ /* 0x180fe2000001088a */
[-CC-:B------:R-:W-:Y:S01]  /*155e0*/  FFMA.FTZ R144, R201, R63.reuse, -R138.reuse ;  /* 0x0000003fc9907223 */ /* 0x180fe2000001088a */
[-C--:B------:R-:W-:Y:S01]  /*155f0*/  FFMA.FTZ R151, R199, R63.reuse, -R138 ;  /* 0x0000003fc7977223 */ /* 0x080fe2000001088a */
[-C--:B------:R-:W-:Y:S01]  /*15600*/  FFMA.FTZ R155, R155, R63.reuse, -R62 ;  /* 0x0000003f9b9b7223 */ /* 0x080fe2000001083e */
[----:B------:R-:W-:Y:S01]  /*15610*/  MUFU.EX2 R57, R57 ;  /* 0x0000003900397308 */ /* 0x000fe20000000800 */
[-C--:B------:R-:W-:Y:S01]  /*15620*/  FFMA.FTZ R152, R175, R63.reuse, -R138 ;  /* 0x0000003faf987223 */ /* 0x080fe2000001088a */
[-CC-:B------:R-:W-:Y:S01]  /*15630*/  FFMA.FTZ R146, R197, R63.reuse, -R62.reuse ;  /* 0x0000003fc5927223 */ /* 0x180fe2000001083e */
[-CC-:B------:R-:W-:Y:S01]  /*15640*/  FFMA.FTZ R169, R169, R63.reuse, -R62.reuse ;  /* 0x0000003fa9a97223 */ /* 0x180fe2000001083e */
[-C--:B------:R-:W-:Y:S01]  /*15650*/  FFMA.FTZ R148, R195, R63.reuse, -R62 ;  /* 0x0000003fc3947223 */ /* 0x080fe2000001083e */
[-CC-:B------:R-:W-:Y:S01]  /*15660*/  FFMA.FTZ R150, R193, R63.reuse, -R138.reuse ;  /* 0x0000003fc1967223 */ /* 0x180fe2000001088a */
[-CC-:B------:R-:W-:Y:S01]  /*15670*/  FFMA.FTZ R173, R173, R63.reuse, -R138.reuse ;  /* 0x0000003fadad7223 */ /* 0x180fe2000001088a */
[----:B------:R-:W-:Y:S01]  /*15680*/  FFMA.FTZ R175, R191, R63, -R138 ;  /* 0x0000003fbfaf7223 */ /* 0x000fe2000001088a */
[----:B------:R-:W2:Y:S01]  /*15690*/  MUFU.EX2 R58, R58 ;  /* 0x0000003a003a7308 */ /* 0x000ea20000000800 */
[----:B-1----:R-:W-:Y:S01]  /*156a0*/  F2FP.BF16.F32.PACK_AB R115, R54, R55 ;  /* 0x000000373673723e */ /* 0x002fe200000010ff */
[-CC-:B------:R-:W-:Y:S01]  /*156b0*/  FFMA.FTZ R177, R177, R63.reuse, -R62.reuse ;  /* 0x0000003fb1b17223 */ /* 0x180fe2000001083e */
[-CC-:B------:R-:W-:Y:S01]  /*156c0*/  FFMA.FTZ R154, R187, R63.reuse, -R62.reuse ;  /* 0x0000003fbb9a7223 */ /* 0x180fe2000001083e */
[-CC-:B------:R-:W-:Y:S01]  /*156d0*/  FFMA.FTZ R187, R35, R63.reuse, -R62.reuse ;  /* 0x0000003f23bb7223 */ /* 0x180fe2000001083e */
[-C--:B------:R-:W-:Y:S01]  /*156e0*/  FFMA.FTZ R156, R33, R63.reuse, -R62 ;  /* 0x0000003f219c7223 */ /* 0x080fe2000001083e */
[-CC-:B------:R-:W-:Y:S01]  /*156f0*/  FFMA.FTZ R158, R189, R63.reuse, -R138.reuse ;  /* 0x0000003fbd9e7223 */ /* 0x180fe2000001088a */
[-CC-:B------:R-:W-:Y:S01]  /*15700*/  FFMA.FTZ R185, R185, R63.reuse, -R138.reuse ;  /* 0x0000003fb9b97223 */ /* 0x180fe2000001088a */
[----:B------:R-:W-:Y:S01]  /*15710*/  MUFU.EX2 R56, R56 ;  /* 0x0000003800387308 */ /* 0x000fe20000000800 */
[-CC-:B------:R-:W-:Y:S01]  /*15720*/  FFMA.FTZ R160, R183, R63.reuse, -R138.reuse ;  /* 0x0000003fb7a07223 */ /* 0x180fe2000001088a */
[-C--:B------:R-:W-:Y:S01]  /*15730*/  FFMA.FTZ R181, R181, R63.reuse, -R138 ;  /* 0x0000003fb5b57223 */ /* 0x080fe2000001088a */
[-CC-:B------:R-:W-:Y:S01]  /*15740*/  FFMA.FTZ R179, R179, R63.reuse, -R62.reuse ;  /* 0x0000003fb3b37223 */ /* 0x180fe2000001083e */
[----:B------:R-:W-:Y:S01]  /*15750*/  LDSM.16.MT88.4 R32, [R224+0x12000] ;  /* 0x01200000e020783b */ /* 0x000fe20000004200 */
[-CC-:B------:R-:W-:Y:S01]  /*15760*/  FFMA.FTZ R162, R171, R63.reuse, -R62.reuse ;  /* 0x0000003faba27223 */ /* 0x180fe2000001083e */
[-CC-:B------:R-:W-:Y:S01]  /*15770*/  FFMA.FTZ R167, R167, R63.reuse, -R62.reuse ;  /* 0x0000003fa7a77223 */ /* 0x180fe2000001083e */
[----:B------:R-:W-:Y:S01]  /*15780*/  FFMA.FTZ R164, R165, R63, -R62 ;  /* 0x0000003fa5a47223 */ /* 0x000fe2000001083e */
[----:B------:R-:W1:Y:S01]  /*15790*/  MUFU.EX2 R53, R53 ;  /* 0x0000003500357308 */ /* 0x000e620000000800 */
[----:B--2---:R-:W-:Y:S01]  /*157a0*/  F2FP.BF16.F32.PACK_AB R112, R58, R57 ;  /* 0x000000393a70723e */ /* 0x004fe200000010ff */
[-CC-:B------:R-:W-:Y:S01]  /*157b0*/  FFMA.FTZ R163, R163, R63.reuse, -R138.reuse ;  /* 0x0000003fa3a37223 */ /* 0x180fe2000001088a */
[-CC-:B------:R-:W-:Y:S01]  /*157c0*/  FFMA.FTZ R166, R161, R63.reuse, -R138.reuse ;  /* 0x0000003fa1a67223 */ /* 0x180fe2000001088a */
[-CC-:B------:R-:W-:Y:S01]  /*157d0*/  FFMA.FTZ R159, R159, R63.reuse, -R138.reuse ;  /* 0x0000003f9f9f7223 */ /* 0x180fe2000001088a */
[-C--:B------:R-:W-:Y:S01]  /*157e0*/  FFMA.FTZ R168, R157, R63.reuse, -R138 ;  /* 0x0000003f9da87223 */ /* 0x080fe2000001088a */
[-C--:B------:R-:W-:Y:S01]  /*157f0*/  FFMA.FTZ R153, R153, R63.reuse, -R62 ;  /* 0x0000003f99997223 */ /* 0x080fe2000001083e */
[----:B------:R-:W-:Y:S01]  /*15800*/  FADD.FTZ R60, R60, R59 ;  /* 0x0000003b3c3c7221 */ /* 0x000fe20000010000 */
[----:B------:R-:W-:Y:S01]  /*15810*/  MUFU.EX2 R50, R50 ;  /* 0x0000003200327308 */ /* 0x000fe20000000800 */
[----:B------:R-:W-:Y:S01]  /*15820*/  FADD.FTZ R57, R57, R58 ;  /* 0x0000003a39397221 */ /* 0x000fe20000010000 */
[-C--:B------:R-:W-:Y:S01]  /*15830*/  FFMA.FTZ R170, R139, R63.reuse, -R138 ;  /* 0x0000003f8baa7223 */ /* 0x080fe2000001088a */
[----:B------:R-:W-:Y:S01]  /*15840*/  FADD.FTZ R55, R55, R60 ;  /* 0x0000003c37377221 */ /* 0x000fe20000010000 */
[-CC-:B------:R-:W-:Y:S01]  /*15850*/  FFMA.FTZ R137, R137, R63.reuse, -R138.reuse ;  /* 0x0000003f89897223 */ /* 0x180fe2000001088a */
[-C--:B------:R-:W-:Y:S01]  /*15860*/  FFMA.FTZ R248, R136, R63.reuse, -R138 ;  /* 0x0000003f88f87223 */ /* 0x080fe2000001088a */
[----:B------:R-:W-:Y:S01]  /*15870*/  FFMA.FTZ R251, R61, R63, -R62 ;  /* 0x0000003f3dfb7223 */ /* 0x000fe2000001083e */
[----:B------:R-:W-:Y:S01]  /*15880*/  FADD.FTZ R55, R54, R55 ;  /* 0x0000003736377221 */ /* 0x000fe20000010000 */
        /* <DEDUP_REMOVED lines=105> */
[C---:B------:R-:W-:Y:S01]  /*15f20*/  HMMA.16816.F32.BF16 R124, R24.reuse, R22, R124 ;  /* 0x00000016187c723c */ /* 0x040fe2000004187c */
[----:B------:R-:W4:Y:S05]  /*15f30*/  LDSM.16.MT88.4 R20, [R224+0xd800] ;  /* 0x00d80000e014783b */ /* 0x000f2a0000004200 */
[C---:B---3--:R-:W-:Y:S01]  /*15f40*/  HMMA.16816.F32.BF16 R92, R24.reuse, R12, R92 ;  /* 0x0000000c185c723c */ /* 0x048fe2000004185c */
[----:B------:R-:W3:Y:S05]  /*15f50*/  MUFU.EX2 R177, R177 ;  /* 0x000000b100b17308 */ /* 0x000eea0000000800 */
        /* <DEDUP_REMOVED lines=21> */
[----:B------:R-:W1:Y:S01]  /*160b0*/  LDSM.16.MT88.4 R16, [R220+0xd800] ;  /* 0x00d80000dc10783b */ /* 0x000e620000004200 */
[----:B------:R-:W3:Y:S01]  /*160c0*/  MUFU.EX2 R185, R185 ;  /* 0x000000b900b97308 */ /* 0x000ee20000000800 */
[----:B------:R-:W-:Y:S01]  /*160d0*/  FADD.FTZ R140, R140, R3 ;  /* 0x000000038c8c7221 */ /* 0x000fe20000010000 */
[----:B------:R-:W-:Y:S02]  /*160e0*/  FADD.FTZ R144, R144, R149 ;  /* 0x0000009590907221 */ /* 0x000fe40000010000 */
[C---:B------:R-:W-:Y:S01]  /*160f0*/  HMMA.16816.F32.BF16 R108, R24.reuse, R28, R108 ;  /* 0x0000001c186c723c */ /* 0x040fe2000004186c */
[----:B------:R-:W-:Y:S01]  /*16100*/  FADD.FTZ R155, R155, R140 ;  /* 0x0000008c9b9b7221 */ /* 0x000fe20000010000 */
[----:B------:R-:W-:Y:S02]  /*16110*/  FADD.FTZ R151, R151, R144 ;  /* 0x0000009097977221 */ /* 0x000fe40000010000 */
[----:B------:R-:W-:Y:S02]  /*16120*/  MUFU.EX2 R160, R160 ;  /* 0x000000a000a07308 */ /* 0x000fe40000000800 */
[----:B------:R-:W-:Y:S01]  /*16130*/  HMMA.16816.F32.BF16 R112, R24, R30, R112 ;  /* 0x0000001e1870723c */ /* 0x000fe20000041870 */
[----:B------:R-:W3:Y:S04]  /*16140*/  LDSM.16.MT88.4 R28, [R224+0x11800] ;  /* 0x01180000e01c783b */ /* 0x000ee80000004200 */
[----:B------:R-:W-:Y:S01]  /*16150*/  LDSM.16.MT88.4 R24, [R220+0x11800] ;  /* 0x01180000dc18783b */ /* 0x000fe20000004200 */
[C---:B----4-:R-:W-:Y:S01]  /*16160*/  HMMA.16816.F32.BF16 R128, R8.reuse, R20, R128 ;  /* 0x000000140880723c */ /* 0x050fe20000041880 */
[----:B------:R-:W4:Y:S05]  /*16170*/  MUFU.EX2 R181, R181 ;  /* 0x000000b500b57308 */ /* 0x000f2a0000000800 */
[C---:B------:R-:W-:Y:S01]  /*16180*/  HMMA.16816.F32.BF16 R124, R8.reuse, R22, R124 ;  /* 0x00000016087c723c */ /* 0x040fe2000004187c */
[----:B------:R-:W4:Y:S02]  /*16190*/  LDSM.16.MT88.4 R20, [R222+0x11800] ;  /* 0x01180000de14783b */ /* 0x000f240000004200 */
[----:B------:R-:W4:Y:S03]  /*161a0*/  MUFU.EX2 R179, R179 ;  /* 0x000000b300b37308 */ /* 0x000f260000000800 */
[C---:B-----5:R-:W-:Y:S05]  /*161b0*/  HMMA.16816.F32.BF16 R68, R8.reuse, R12, R68 ;  /* 0x0000000c0844723c */ /* 0x060fea0000041844 */
[----:B------:R-:W-:Y:S01]  /*161c0*/  MUFU.EX2 R162, R162 ;  /* 0x000000a200a27308 */ /* 0x000fe20000000800 */
[C---:B------:R-:W-:Y:S01]  /*161d0*/  HMMA.16816.F32.BF16 R72, R8.reuse, R14, R72 ;  /* 0x0000000e0848723c */ /* 0x040fe20000041848 */
[----:B------:R-:W5:Y:S05]  /*161e0*/  LDSM.16.MT88.4 R12, [R221+0x11800] ;  /* 0x01180000dd0c783b */ /* 0x000f6a0000004200 */
[C---:B--2---:R-:W-:Y:S01]  /*161f0*/  HMMA.16816.F32.BF16 R76, R8.reuse, R4, R76 ;  /* 0x00000004084c723c */ /* 0x044fe2000004184c */
[----:B------:R-:W-:Y:S05]  /*16200*/  MUFU.EX2 R167, R167 ;  /* 0x000000a700a77308 */ /* 0x000fea0000000800 */
[C---:B------:R-:W-:Y:S01]  /*16210*/  HMMA.16816.F32.BF16 R80, R8.reuse, R6, R80 ;  /* 0x000000060850723c */ /* 0x040fe20000041850 */
[----:B------:R-:W2:Y:S02]  /*16220*/  LDSM.16.MT88.4 R4, [R224+0xe000] ;  /* 0x00e00000e004783b */ /* 0x000ea40000004200 */
[----:B------:R-:W-:Y:S03]  /*16230*/  MUFU.EX2 R164, R164 ;  /* 0x000000a400a47308 */ /* 0x000fe60000000800 */
[C---:B-1----:R-:W-:Y:S05]  /*16240*/  HMMA.16816.F32.BF16 R84, R8.reuse, R16, R84 ;  /* 0x000000100854723c */ /* 0x042fea0000041854 */
[----:B------:R-:W-:Y:S01]  /*16250*/  MUFU.EX2 R163, R163 ;  /* 0x000000a300a37308 */ /* 0x000fe20000000800 */
[C---:B------:R-:W-:Y:S01]  /*16260*/  HMMA.16816.F32.BF16 R88, R8.reuse, R18, R88 ;  /* 0x000000120858723c */ /* 0x040fe20000041858 */
[----:B------:R-:W-:Y:S05]  /*16270*/  LDSM.16.MT88.4 R16, [R222+0xe000] ;  /* 0x00e00000de10783b */ /* 0x000fea0000004200 */
[C---:B---3--:R-:W-:Y:S01]  /*16280*/  HMMA.16816.F32.BF16 R92, R8.reuse, R28, R92 ;  /* 0x0000001c085c723c */ /* 0x048fe2000004185c */
[----:B------:R-:W1:Y:S05]  /*16290*/  MUFU.EX2 R166, R166 ;  /* 0x000000a600a67308 */ /* 0x000e6a0000000800 */
[C---:B------:R-:W-:Y:S01]  /*162a0*/  HMMA.16816.F32.BF16 R96, R8.reuse, R30, R96 ;  /* 0x0000001e0860723c */ /* 0x040fe20000041860 */
[----:B------:R-:W3:Y:S02]  /*162b0*/  LDSM.16.MT88.4 R28, [R222+0x12000] ;  /* 0x01200000de1c783b */ /* 0x000ee40000004200 */
[----:B------:R-:W-:Y:S03]  /*162c0*/  MUFU.EX2 R159, R159 ;  /* 0x0000009f009f7308 */ /* 0x000fe60000000800 */
[C---:B----4-:R-:W-:Y:S05]  /*162d0*/  HMMA.16816.F32.BF16 R120, R8.reuse, R20, R120 ;  /* 0x000000140878723c */ /* 0x050fea0000041878 */
[----:B------:R-:W4:Y:S01]  /*162e0*/  MUFU.EX2 R168, R168 ;  /* 0x000000a800a87308 */ /* 0x000f220000000800 */
        /* <DEDUP_REMOVED lines=12> */
[----:B------:R-:W1:Y:S01]  /*163b0*/  LDSM.16.MT88.4 R12, [R221+0xe000] ;  /* 0x00e00000dd0c783b */ /* 0x000e620000004200 */
[----:B------:R-:W-:Y:S01]  /*163c0*/  FADD.FTZ R148, R148, R169 ;  /* 0x000000a994947221 */ /* 0x000fe20000010000 */
[----:B------:R-:W-:Y:S01]  /*163d0*/  FADD.FTZ R152, R152, R173 ;  /* 0x000000ad98987221 */ /* 0x000fe20000010000 */
[----:B------:R-:W-:Y:S02]  /*163e0*/  MUFU.EX2 R170, R170 ;  /* 0x000000aa00aa7308 */ /* 0x000fe40000000800 */
[----:B------:R-:W-:Y:S01]  /*163f0*/  HMMA.16816.F32.BF16 R108, R8, R24, R108 ;  /* 0x00000018086c723c */ /* 0x000fe2000004186c */
[----:B------:R-:W-:Y:S01]  /*16400*/  FADD.FTZ R177, R177, R148 ;  /* 0x00000094b1b17221 */ /* 0x000fe20000010000 */
[----:B------:R-:W-:-:S04]  /*16410*/  FADD.FTZ R175, R175, R152 ;  /* 0x00000098afaf7221 */ /* 0x000fc80000010000 */
[----:B------:R-:W-:Y:S01]  /*16420*/  HMMA.16816.F32.BF16 R112, R8, R26, R112 ;  /* 0x0000001a0870723c */ /* 0x000fe20000041870 */
[----:B------:R-:W4:Y:S01]  /*16430*/  LDSM.16.MT88.4 R8, [R220+0xe000] ;  /* 0x00e00000dc08783b */ /* 0x000f220000004200 */
[----:B------:R-:W-:Y:S03]  /*16440*/  MUFU.EX2 R137, R137 ;  /* 0x0000008900897308 */ /* 0x000fe60000000800 */
[----:B------:R-:W-:Y:S01]  /*16450*/  LDSM.16.MT88.4 R24, [R220+0x12000] ;  /* 0x01200000dc18783b */ /* 0x000fe20000004200 */
[C---:B--2---:R-:W-:Y:S04]  /*16460*/  HMMA.16816.F32.BF16 R128, R20.reuse, R4, R128 ;  /* 0x000000041480723c */ /* 0x044fe80000041880 */
[----:B------:R-:W-:Y:S02]  /*16470*/  MUFU.EX2 R248, R248 ;  /* 0x000000f800f87308 */ /* 0x000fe40000000800 */
[C---:B------:R-:W-:Y:S01]  /*16480*/  HMMA.16816.F32.BF16 R124, R20.reuse, R6, R124 ;  /* 0x00000006147c723c */ /* 0x040fe2000004187c */
[----:B------:R-:W2:Y:S05]  /*16490*/  LDSM.16.MT88.4 R4, [R221+0x12000] ;  /* 0x01200000dd04783b */ /* 0x000eaa0000004200 */
[C---:B---3--:R-:W-:Y:S01]  /*164a0*/  HMMA.16816.F32.BF16 R120, R20.reuse, R28, R120 ;  /* 0x0000001c1478723c */ /* 0x048fe20000041878 */
[----:B------:R-:W-:Y:S05]  /*164b0*/  MUFU.EX2 R251, R251 ;  /* 0x000000fb00fb7308 */ /* 0x000fea0000000800 */
        /* <DEDUP_REMOVED lines=14> */
[----:B----4-:R-:W-:Y:S01]  /*165a0*/  HMMA.16816.F32.BF16 R84, R20, R8, R84 ;  /* 0x000000081454723c */ /* 0x010fe20000041854 */
[----:B------:R-:W-:Y:S01]  /*165b0*/  FADD.FTZ R179, R179, R156 ;  /* 0x0000009cb3b37221 */ /* 0x000fe20000010000 */
[----:B------:R-:W-:-:S04]  /*165c0*/  FADD.FTZ R160, R181, R160 ;  /* 0x000000a0b5a07221 */ /* 0x000fc80000010000 */
[C---:B------:R-:W-:Y:S01]  /*165d0*/  HMMA.16816.F32.BF16 R88, R20.reuse, R10, R88 ;  /* 0x0000000a1458723c */ /* 0x040fe20000041858 */
[----:B------:R-:W1:Y:S05]  /*165e0*/  LDSM.16.MT88.4 R8, [R221+0xe800] ;  /* 0x00e80000dd08783b */ /* 0x000e6a0000004200 */
[C---:B--2---:R-:W-:Y:S06]  /*165f0*/  HMMA.16816.F32.BF16 R104, R20.reuse, R4, R104 ;  /* 0x000000041468723c */ /* 0x044fec0000041868 */
        /* <DEDUP_REMOVED lines=9> */
[C---:B------:R-:W-:Y:S01]  /*16690*/  HMMA.16816.F32.BF16 R80, R28.reuse, R10, R80 ;  /* 0x0000000a1c50723c */ /* 0x040fe20000041850 */
[----:B------:R-:W1:Y:S05]  /*166a0*/  LDSM.16.MT88.4 R8, [R221+0x12800] ;  /* 0x01280000dd08783b */ /* 0x000e6a0000004200 */
[C---:B--2---:R-:W-:Y:S06]  /*166b0*/  HMMA.16816.F32.BF16 R84, R28.reuse, R4, R84 ;  /* 0x000000041c54723c */ /* 0x044fec0000041854 */
[----:B------:R-:W-:Y:S01]  /*166c0*/  HMMA.16816.F32.BF16 R88, R28, R6, R88 ;  /* 0x000000061c58723c */ /* 0x000fe20000041858 */
[----:B------:R-:W-:Y:S05]  /*166d0*/  LDSM.16.MT88.4 R4, [R221+0xf000] ;  /* 0x00f00000dd04783b */ /* 0x000fea0000004200 */
[C---:B------:R-:W-:Y:S06]  /*166e0*/  HMMA.16816.F32.BF16 R92, R20.reuse, R32, R92 ;  /* 0x00000020145c723c */ /* 0x040fec000004185c */
[----:B------:R-:W-:Y:S01]  /*166f0*/  HMMA.16816.F32.BF16 R96, R20, R34, R96 ;  /* 0x000000221460723c */ /* 0x000fe20000041860 */
[----:B------:R-:W2:Y:S04]  /*16700*/  LDSM.16.MT88.4 R32, [R220+0x12800] ;  /* 0x01280000dc20783b */ /* 0x000ea80000004200 */
[----:B------:R-:W-:Y:S01]  /*16710*/  LDSM.16.MT88.4 R20, [R224+0xf000] ;  /* 0x00f00000e014783b */ /* 0x000fe20000004200 */
[C---:B------:R-:W-:Y:S06]  /*16720*/  HMMA.16816.F32.BF16 R68, R28.reuse, R12, R68 ;  /* 0x0000000c1c44723c */ /* 0x040fec0000041844 */
[C---:B------:R-:W-:Y:S01]  /*16730*/  HMMA.16816.F32.BF16 R72, R28.reuse, R14, R72 ;  /* 0x0000000e1c48723c */ /* 0x040fe20000041848 */
[----:B------:R-:W3:Y:S05]  /*16740*/  LDSM.16.MT88.4 R12, [R222+0xf000] ;  /* 0x00f00000de0c783b */ /* 0x000eea0000004200 */
[C---:B-1----:R-:W-:Y:S06]  /*16750*/  HMMA.16816.F32.BF16 R104, R28.reuse, R8, R104 ;  /* 0x000000081c68723c */ /* 0x042fec0000041868 */
[C---:B------:R-:W-:Y:S01]  /*16760*/  HMMA.16816.F32.BF16 R116, R28.reuse, R10, R116 ;  /* 0x0000000a1c74723c */ /* 0x040fe20000041874 */
[----:B------:R-:W1:Y:S05]  /*16770*/  LDSM.16.MT88.4 R8, [R224+0x13000] ;  /* 0x01300000e008783b */ /* 0x000e6a0000004200 */
        /* <DEDUP_REMOVED lines=22> */
[----:B------:R-:W-:Y:S01]  /*168e0*/  MUFU.EX2 R32, R32 ;  /* 0x0000002000207308 */ /* 0x000fe20000000800 */
[----:B------:R-:W-:Y:S01]  /*168f0*/  FADD.FTZ R153, R153, R164 ;  /* 0x000000a499997221 */ /* 0x000fe20000010000 */
[----:B------:R-:W-:Y:S01]  /*16900*/  FADD.FTZ R168, R168, R159 ;  /* 0x0000009fa8a87221 */ /* 0x000fe20000010000 */
[C---:B------:R-:W-:Y:S01]  /*16910*/  HMMA.16816.F32.BF16 R80, R24.reuse, R6, R80 ;  /* 0x000000061850723c */ /* 0x040fe20000041850 */
[----:B------:R-:W2:Y:S04]  /*16920*/  LDSM.16.MT88.4 R4, [R221+0x13000] ;  /* 0x01300000dd04783b */ /* 0x000ea80000004200 */
[----:B------:R-:W-:Y:S01]  /*16930*/  MUFU.EX2 R33, R33 ;  /* 0x0000002100217308 */ /* 0x000fe20000000800 */
[C---:B---3--:R-:W-:Y:S06]  /*16940*/  HMMA.16816.F32.BF16 R68, R24.reuse, R12, R68 ;  /* 0x0000000c1844723c */ /* 0x048fec0000041844 */
[C---:B------:R-:W-:Y:S01]  /*16950*/  HMMA.16816.F32.BF16 R72, R24.reuse, R14, R72 ;  /* 0x0000000e1848723c */ /* 0x040fe20000041848 */
[----:B------:R-:W3:Y:S01]  /*16960*/  LDSM.16.MT88.4 R12, [R222+0x13000] ;  /* 0x01300000de0c783b */ /* 0x000ee20000004200 */
[----:B------:R-:W-:Y:S04]  /*16970*/  MUFU.EX2 R34, R34 ;  /* 0x0000002200227308 */ /* 0x000fe80000000800 */
[C---:B-1----:R-:W-:Y:S04]  /*16980*/  HMMA.16816.F32.BF16 R92, R24.reuse, R8, R92 ;  /* 0x00000008185c723c */ /* 0x042fe8000004185c */
[----:B------:R-:W1:Y:S02]  /*16990*/  MUFU.EX2 R35, R35 ;  /* 0x0000002300237308 */ /* 0x000e640000000800 */
[----:B------:R-:W-:Y:S01]  /*169a0*/  HMMA.16816.F32.BF16 R96, R24, R10, R96 ;  /* 0x0000000a1860723c */ /* 0x000fe20000041860 */
[----:B------:R-:W5:Y:S05]  /*169b0*/  LDSM.16.MT88.4 R8, [R224+0xf800] ;  /* 0x00f80000e008783b */ /* 0x000f6a0000004200 */
[C---:B----4-:R-:W-:Y:S06]  /*169c0*/  HMMA.16816.F32.BF16 R120, R28.reuse, R16, R120 ;  /* 0x000000101c78723c */ /* 0x050fec0000041878 */
[----:B------:R-:W-:Y:S01]  /*169d0*/  HMMA.16816.F32.BF16 R100, R28, R18, R100 ;  /* 0x000000121c64723c */ /* 0x000fe20000041864 */
[----:B------:R-:W4:Y:S04]  /*169e0*/  LDSM.16.MT88.4 R16, [R220+0xf000] ;  /* 0x00f00000dc10783b */ /* 0x000f280000004200 */
[----:B------:R-:W-:Y:S01]  /*169f0*/  LDSM.16.MT88.4 R28, [R220+0x13000] ;  /* 0x01300000dc1c783b */ /* 0x000fe20000004200 */
[C---:B------:R-:W-:Y:S06]  /*16a00*/  HMMA.16816.F32.BF16 R128, R24.reuse, R20, R128 ;  /* 0x000000141880723c */ /* 0x040fec0000041880 */
[C---:B------:R-:W-:Y:S01]  /*16a10*/  HMMA.16816.F32.BF16 R124, R24.reuse, R22, R124 ;  /* 0x00000016187c723c */ /* 0x040fe2000004187c */
[----:B------:R-:W4:Y:S05]  /*16a20*/  LDSM.16.MT88.4 R20, [R222+0xf800] ;  /* 0x00f80000de14783b */ /* 0x000f2a0000004200 */
[C---:B--2---:R-:W-:Y:S06]  /*16a30*/  HMMA.16816.F32.BF16 R104, R24.reuse, R4, R104 ;  /* 0x000000041868723c */ /* 0x044fec0000041868 */
[----:B------:R-:W-:Y:S01]  /*16a40*/  HMMA.16816.F32.BF16 R116, R24, R6, R116 ;  /* 0x000000061874723c */ /* 0x000fe20000041874 */
[----:B-1----:R-:W-:Y:S01]  /*16a50*/  F2FP.BF16.F32.PACK_AB R4, R170, R35 ;  /* 0x00000023aa04723e */ /* 0x002fe200000010ff */
[----:B------:R-:W-:Y:S01]  /*16a60*/  FADD.FTZ R35, R35, R168 ;  /* 0x000000a823237221 */ /* 0x000fe20000010000 */
[----:B------:R-:W-:Y:S01]  /*16a70*/  F2FP.BF16.F32.PACK_AB R5, R33, R32 ;  /* 0x000000202105723e */ /* 0x000fe200000010ff */
[----:B------:R-:W-:-:S02]  /*16a80*/  FADD.FTZ R32, R32, R153 ;  /* 0x0000009920207221 */ /* 0x000fc40000010000 */
[C---:B---3--:R-:W-:Y:S01]  /*16a90*/  HMMA.16816.F32.BF16 R120, R24.reuse, R12, R120 ;  /* 0x0000000c1878723c */ /* 0x048fe20000041878 */
        /* <DEDUP_REMOVED lines=13> */
[C---:B----4-:R-:W-:Y:S06]  /*16b70*/  HMMA.16816.F32.BF16 R84, R24.reuse, R16, R84 ;  /* 0x000000101854723c */ /* 0x050fec0000041854 */
[----:B------:R-:W-:Y:S01]  /*16b80*/  HMMA.16816.F32.BF16 R88, R24, R18, R88 ;  /* 0x000000121858723c */ /* 0x000fe20000041858 */
[----:B------:R-:W3:Y:S05]  /*16b90*/  LDSM.16.MT88.4 R16, [R221+0xf800] ;  /* 0x00f80000dd10783b */ /* 0x000eea0000004200 */
[C---:B------:R-:W-:Y:S06]  /*16ba0*/  HMMA.16816.F32.BF16 R68, R4.reuse, R20, R68 ;  /* 0x000000140444723c */ /* 0x040fec0000041844 */
[C---:B------:R-:W-:Y:S01]  /*16bb0*/  HMMA.16816.F32.BF16 R72, R4.reuse, R22, R72 ;  /* 0x000000160448723c */ /* 0x040fe20000041848 */
[----:B------:R-:W4:Y:S05]  /*16bc0*/  LDSM.16.MT88.4 R20, [R222+0x13800] ;  /* 0x01380000de14783b */ /* 0x000f2a0000004200 */
[C---:B-1----:R-:W-:Y:S06]  /*16bd0*/  HMMA.16816.F32.BF16 R84, R4.reuse, R12, R84 ;  /* 0x0000000c0454723c */ /* 0x042fec0000041854 */
[C---:B------:R-:W-:Y:S01]  /*16be0*/  HMMA.16816.F32.BF16 R88, R4.reuse, R14, R88 ;  /* 0x0000000e0458723c */ /* 0x040fe20000041858 */
[----:B------:R-:W1:Y:S05]  /*16bf0*/  LDSM.16.MT88.4 R12, [R221+0x13800] ;  /* 0x01380000dd0c783b */ /* 0x000e6a0000004200 */
[C---:B--2---:R-:W-:Y:S06]  /*16c00*/  HMMA.16816.F32.BF16 R92, R4.reuse, R8, R92 ;  /* 0x00000008045c723c */ /* 0x044fec000004185c */
[----:B------:R-:W-:Y:S01]  /*16c10*/  HMMA.16816.F32.BF16 R96, R4, R10, R96 ;  /* 0x0000000a0460723c */ /* 0x000fe20000041860 */
[----:B------:R-:W2:Y:S05]  /*16c20*/  LDSM.16.MT88.4 R8, [R220+0x13800] ;  /* 0x01380000dc08783b */ /* 0x000eaa0000004200 */
[C---:B------:R-:W-:Y:S06]  /*16c30*/  HMMA.16816.F32.BF16 R108, R24.reuse, R28, R108 ;  /* 0x0000001c186c723c */ /* 0x040fec000004186c */
[----:B------:R-:W-:Y:S06]  /*16c40*/  HMMA.16816.F32.BF16 R112, R24, R30, R112 ;  /* 0x0000001e1870723c */ /* 0x000fec0000041870 */
        /* <DEDUP_REMOVED lines=57> */
[C-C-:B------:R-:W-:Y:S02]  /*16fe0*/  IMAD.WIDE R14, R5.reuse, 0x4, R242.reuse ;  /* 0x00000004050e7825 */ /* 0x140fe400078e02f2 */
[----:B------:R-:W3:Y:S02]  /*16ff0*/  LD.E.64 R8, desc[UR6][R132.64+0x40] ;  /* 0x0000400684087980 */ /* 0x000ee4000c101b00 */
[----:B------:R-:W-:Y:S02]  /*17000*/  IMAD.WIDE R16, R4, 0x4, R242 ;  /* 0x0000000404107825 */ /* 0x000fe400078e02f2 */
        /* <DEDUP_REMOVED lines=15> */
[----:B------:R-:W-:Y:S01]  /*17100*/  MOV R5, R10 ;  /* 0x0000000a00057202 */ /* 0x000fe20000000f00 */
[----:B------:R-:W-:Y:S05]  /*17110*/  BRA `(.L_x_3988) ;  /* 0x00000000000c7947 */ /* 0x000fea0003800000 */
.L_x_3987:
[----:B------:R-:W2:Y:S02]  /*17120*/  LD.E R5, desc[UR6][R132.64+0x40] ;  /* 0x0000400684057980 */ /* 0x000ea4000c101900 */
[----:B--2---:R-:W-:-:S04]  /*17130*/  LEA R5, -R5, RZ, 0x7 ;  /* 0x000000ff05057211 */ /* 0x004fc800078e39ff */
[----:B------:R-:W-:Y:S02]  /*17140*/  SHF.R.S32.HI R6, RZ, 0x1f, R5 ;  /* 0x0000001fff067819 */ /* 0x000fe40000011405 */
.L_x_3988:
[----:B------:R-:W-:Y:S05]  /*17150*/  BSYNC B0 ;  /* 0x0000000000007941 */ /* 0x000fea0003800000 */
.L_x_3986:
        /* <DEDUP_REMOVED lines=49> */
[----:B--2---:R-:W2:Y:S01]  /*17470*/  LDSM.16.M88.4 R4, [R227] ;  /* 0x00000000e304783b */ /* 0x004ea20000000200 */
[C---:B----4-:R-:W-:Y:S03]  /*17480*/  HMMA.16816.F32.BF16 R140, R180.reuse, R136, RZ ;  /* 0x00000088b48c723c */ /* 0x050fe600000418ff */
[----:B------:R-:W4:Y:S04]  /*17490*/  LDSM.16.M88.4 R156, [R219] ;  /* 0x00000000db9c783b */ /* 0x000f280000000200 */
[----:B------:R-:W4:Y:S01]  /*174a0*/  LDSM.16.M88.4 R152, [R218] ;  /* 0x00000000da98783b */ /* 0x000f220000000200 */
[C---:B------:R-:W-:Y:S03]  /*174b0*/  HMMA.16816.F32.BF16 R136, R180.reuse, R138, RZ ;  /* 0x0000008ab488723c */ /* 0x040fe600000418ff */
        /* <DEDUP_REMOVED lines=8> */
[----:B------:R-:W-:Y:S01]  /*17540*/  LDSM.16.M88.4 R160, [R223+0x4800] ;  /* 0x00480000dfa0783b */ /* 0x000fe20000000200 */
[C---:B------:R-:W-:Y:S03]  /*17550*/  HMMA.16816.F32.BF16 R36, R180.reuse, R32, RZ ;  /* 0x00000020b424723c */ /* 0x040fe600000418ff */
[----:B------:R-:W-:Y:S03]  /*17560*/  LDSM.16.M88.4 R184, [R225] ;  /* 0x00000000e1b8783b */ /* 0x000fe60000000200 */
[C---:B------:R-:W-:Y:S01]  /*17570*/  HMMA.16816.F32.BF16 R28, R180.reuse, R24, RZ ;  /* 0x00000018b41c723c */ /* 0x040fe200000418ff */
        /* <DEDUP_REMOVED lines=13> */
[----:B------:R-:W-:-:S04]  /*17650*/  IMAD R3, R240, 0x80, R3 ;  /* 0x00000080f0037824 */ /* 0x000fc800078e0203 */
[C---:B------:R-:W-:Y:S01]  /*17660*/  VIADD R134, R3.reuse, 0x8 ;  /* 0x0000000803867836 */ /* 0x040fe20000000000 */
[----:B------:R-:W-:Y:S01]  /*17670*/  HMMA.16816.F32.BF16 R180, R180, R10, RZ ;  /* 0x0000000ab4b4723c */ /* 0x000fe200000418ff */
[----:B------:R-:W-:Y:S03]  /*17680*/  LDSM.16.M88.4 R8, [R223+0x4000] ;  /* 0x00400000df08783b */ /* 0x000fe60000000200 */
[C---:B------:R-:W-:Y:S02]  /*17690*/  ISETP.GE.AND P2, PT, R134.reuse, R135, PT ;  /* 0x000000878600720c */ /* 0x040fe40003f46270 */
[----:B--2---:R-:W-:Y:S01]  /*176a0*/  HMMA.16816.F32.BF16 R140, R144, R4, R140 ;  /* 0x00000004908c723c */ /* 0x004fe2000004188c */
[----:B------:R-:W-:Y:S01]  /*176b0*/  ISETP.GE.AND P1, PT, R134, R192, PT ;  /* 0x000000c08600720c */ /* 0x000fe20003f26270 */
[----:B------:R-:W-:-:S04]  /*176c0*/  VIADD R134, R3, 0x11 ;  /* 0x0000001103867836 */ /* 0x000fc80000000000 */
[C---:B------:R-:W-:Y:S01]  /*176d0*/  HMMA.16816.F32.BF16 R136, R144.reuse, R6, R136 ;  /* 0x000000069088723c */ /* 0x040fe20000041888 */
[----:B------:R-:W1:Y:S05]  /*176e0*/  LDSM.16.M88.4 R4, [R226] ;  /* 0x00000000e204783b */ /* 0x000e6a0000000200 */
[C---:B----4-:R-:W-:Y:S06]  /*176f0*/  HMMA.16816.F32.BF16 R60, R144.reuse, R156, R60 ;  /* 0x0000009c903c723c */ /* 0x050fec000004183c */
        /* <DEDUP_REMOVED lines=20> */
[----:B------:R-:W-:Y:S01]  /*17840*/  LDSM.16.M88.4 R164, [R223+0x7800] ;  /* 0x00780000dfa4783b */ /* 0x000fe20000000200 */
[C---:B-1----:R-:W-:Y:S06]  /*17850*/  HMMA.16816.F32.BF16 R140, R4.reuse, R8, R140 ;  /* 0x00000008048c723c */ /* 0x042fec000004188c */
[C---:B------:R-:W-:Y:S01]  /*17860*/  HMMA.16816.F32.BF16 R136, R4.reuse, R10, R136 ;  /* 0x0000000a0488723c */ /* 0x040fe20000041888 */
[----:B------:R-:W1:Y:S05]  /*17870*/  LDSM.16.M88.4 R8, [R223+0x7000] ;  /* 0x00700000df08783b */ /* 0x000e6a0000000200 */
[C---:B------:R-:W-:Y:S06]  /*17880*/  HMMA.16816.F32.BF16 R60, R4.reuse, R160, R60 ;  /* 0x000000a0043c723c */ /* 0x040fec000004183c */
[C---:B------:R-:W-:Y:S01]  /*17890*/  HMMA.16816.F32.BF16 R56, R4.reuse, R162, R56 ;  /* 0x000000a20438723c */ /* 0x040fe20000041838 */
[----:B------:R-:W5:Y:S05]  /*178a0*/  LDSM.16.M88.4 R160, [R212] ;  /* 0x00000000d4a0783b */ /* 0x000f6a0000000200 */
[C---:B--2---:R-:W-:Y:S06]  /*178b0*/  HMMA.16816.F32.BF16 R52, R4.reuse, R156, R52 ;  /* 0x0000009c0434723c */ /* 0x044fec0000041834 */
[C---:B------:R-:W-:Y:S01]  /*178c0*/  HMMA.16816.F32.BF16 R48, R4.reuse, R158, R48 ;  /* 0x0000009e0430723c */ /* 0x040fe20000041830 */
[----:B------:R-:W2:Y:S05]  /*178d0*/  LDSM.16.M88.4 R156, [R212+0x800] ;  /* 0x00080000d49c783b */ /* 0x000eaa0000000200 */
[C---:B----4-:R-:W-:Y:S06]  /*178e0*/  HMMA.16816.F32.BF16 R44, R4.reuse, R152, R44 ;  /* 0x00000098042c723c */ /* 0x050fec000004182c */
[C---:B------:R-:W-:Y:S01]  /*178f0*/  HMMA.16816.F32.BF16 R40, R4.reuse, R154, R40 ;  /* 0x0000009a0428723c */ /* 0x040fe20000041828 */
[----:B------:R-:W4:Y:S05]  /*17900*/  LDSM.16.M88.4 R152, [R212+0x1000] ;  /* 0x00100000d498783b */ /* 0x000f2a0000000200 */
[C---:B---3--:R-:W-:Y:S06]  /*17910*/  HMMA.16816.F32.BF16 R28, R4.reuse, R144, R28 ;  /* 0x00000090041c723c */ /* 0x048fec000004181c */
[C---:B------:R-:W-:Y:S01]  /*17920*/  HMMA.16816.F32.BF16 R24, R4.reuse, R146, R24 ;  /* 0x000000920418723c */ /* 0x040fe20000041818 */
[----:B------:R-:W3:Y:S05]  /*17930*/  LDSM.16.M88.4 R144, [R212+0x2000] ;  /* 0x00200000d490783b */ /* 0x000eea0000000200 */
        /* <DEDUP_REMOVED lines=9> */
[----:B------:R-:W1:Y:S01]  /*179d0*/  LDSM.16.M88.4 R164, [R229+0x9000] ;  /* 0x00900000e5a4783b */ /* 0x000e620000000200 */
[C---:B-----5:R-:W-:Y:S06]  /*179e0*/  HMMA.16816.F32.BF16 R140, R184.reuse, R160, R140 ;  /* 0x000000a0b88c723c */ /* 0x060fec000004188c */
[C---:B------:R-:W-:Y:S01]  /*179f0*/  HMMA.16816.F32.BF16 R136, R184.reuse, R162, R136 ;  /* 0x000000a2b888723c */ /* 0x040fe20000041888 */
[----:B------:R-:W5:Y:S05]  /*17a00*/  LDSM.16.M88.4 R160, [R229+0x9800] ;  /* 0x00980000e5a0783b */ /* 0x000f6a0000000200 */
        /* <DEDUP_REMOVED lines=9> */
[C---:B-1----:R-:W-:Y:S06]  /*17aa0*/  HMMA.16816.F32.BF16 R28, R184.reuse, R8, R28 ;  /* 0x00000008b81c723c */ /* 0x042fec000004181c */
[C---:B------:R-:W-:Y:S01]  /*17ab0*/  HMMA.16816.F32.BF16 R24, R184.reuse, R10, R24 ;  /* 0x0000000ab818723c */ /* 0x040fe20000041818 */
[----:B------:R-:W-:Y:S05]  /*17ac0*/  LDSM.16.M88.4 R8, [R228+0x2000] ;  /* 0x00200000e408783b */ /* 0x000fea0000000200 */
[C---:B------:R-:W-:Y:S06]  /*17ad0*/  HMMA.16816.F32.BF16 R20, R184.reuse, R4, R20 ;  /* 0x00000004b814723c */ /* 0x040fec0000041814 */
[C---:B------:R-:W-:Y:S01]  /*17ae0*/  HMMA.16816.F32.BF16 R16, R184.reuse, R6, R16 ;  /* 0x00000006b810723c */ /* 0x040fe20000041810 */
[----:B------:R-:W1:Y:S05]  /*17af0*/  LDSM.16.M88.4 R4, [R211] ;  /* 0x00000000d304783b */ /* 0x000e6a0000000200 */
[C---:B------:R-:W-:Y:S06]  /*17b00*/  HMMA.16816.F32.BF16 R44, R184.reuse, R148, R44 ;  /* 0x00000094b82c723c */ /* 0x040fec000004182c */
[C---:B------:R-:W-:Y:S01]  /*17b10*/  HMMA.16816.F32.BF16 R40, R184.reuse, R150, R40 ;  /* 0x00000096b828723c */ /* 0x040fe20000041828 */
[----:B------:R-:W1:Y:S05]  /*17b20*/  LDSM.16.M88.4 R148, [R229+0xb000] ;  /* 0x00b00000e594783b */ /* 0x000e6a0000000200 */
[C---:B------:R-:W-:Y:S06]  /*17b30*/  HMMA.16816.F32.BF16 R12, R184.reuse, R188, R12 ;  /* 0x000000bcb80c723c */ /* 0x040fec000004180c */
[----:B------:R-:W-:Y:S06]  /*17b40*/  HMMA.16816.F32.BF16 R180, R184, R190, R180 ;  /* 0x000000beb8b4723c */ /* 0x000fec00000418b4 */
[C---:B------:R-:W-:Y:S06]  /*17b50*/  HMMA.16816.F32.BF16 R140, R176.reuse, R172, R140 ;  /* 0x000000acb08c723c */ /* 0x040fec000004188c */
[C---:B------:R-:W-:Y:S01]  /*17b60*/  HMMA.16816.F32.BF16 R136, R176.reuse, R174, R136 ;  /* 0x000000aeb088723c */ /* 0x040fe20000041888 */
[----:B------:R-:W1:Y:S05]  /*17b70*/  LDSM.16.M88.4 R172, [R210] ;  /* 0x00000000d2ac783b */ /* 0x000e6a0000000200 */
[C---:B------:R-:W-:Y:S06]  /*17b80*/  HMMA.16816.F32.BF16 R52, R176.reuse, R164, R52 ;  /* 0x000000a4b034723c */ /* 0x040fec0000041834 */
[C---:B------:R-:W-:Y:S01]  /*17b90*/  HMMA.16816.F32.BF16 R48, R176.reuse, R166, R48 ;  /* 0x000000a6b030723c */ /* 0x040fe20000041830 */
[----:B------:R-:W1:Y:S05]  /*17ba0*/  LDSM.16.M88.4 R164, [R208] ;  /* 0x00000000d0a4783b */ /* 0x000e6a0000000200 */
[C---:B------:R-:W-:Y:S06]  /*17bb0*/  HMMA.16816.F32.BF16 R60, R176.reuse, R168, R60 ;  /* 0x000000a8b03c723c */ /* 0x040fec000004183c */
[C---:B------:R-:W-:Y:S01]  /*17bc0*/  HMMA.16816.F32.BF16 R56, R176.reuse, R170, R56 ;  /* 0x000000aab038723c */ /* 0x040fe20000041838 */
[----:B------:R-:W-:Y:S05]  /*17bd0*/  LDSM.16.M88.4 R168, [R209] ;  /* 0x00000000d1a8783b */ /* 0x000fea0000000200 */
[C---:B-----5:R-:W-:Y:S06]  /*17be0*/  HMMA.16816.F32.BF16 R44, R176.reuse, R160, R44 ;  /* 0x000000a0b02c723c */ /* 0x060fec000004182c */
[C---:B------:R-:W-:Y:S01]  /*17bf0*/  HMMA.16816.F32.BF16 R40, R176.reuse, R162, R40 ;  /* 0x000000a2b028723c */ /* 0x040fe20000041828 */
[----:B------:R-:W-:Y:S05]  /*17c00*/  LDSM.16.M88.4 R160, [R204] ;  /* 0x00000000cca0783b */ /* 0x000fea0000000200 */
[C---:B--2---:R-:W-:Y:S06]  /*17c10*/  HMMA.16816.F32.BF16 R36, R176.reuse, R156, R36 ;  /* 0x0000009cb024723c */ /* 0x044fec0000041824 */
[C---:B------:R-:W-:Y:S01]  /*17c20*/  HMMA.16816.F32.BF16 R32, R176.reuse, R158, R32 ;  /* 0x0000009eb020723c */ /* 0x040fe20000041820 */
[----:B------:R-:W-:Y:S05]  /*17c30*/  LDSM.16.M88.4 R156, [R226+0x2000] ;  /* 0x00200000e29c783b */ /* 0x000fea0000000200 */
[C---:B----4-:R-:W-:Y:S06]  /*17c40*/  HMMA.16816.F32.BF16 R28, R176.reuse, R152, R28 ;  /* 0x00000098b01c723c */ /* 0x050fec000004181c */
[C---:B------:R-:W-:Y:S01]  /*17c50*/  HMMA.16816.F32.BF16 R24, R176.reuse, R154, R24 ;  /* 0x0000009ab018723c */ /* 0x040fe20000041818 */
[----:B------:R-:W2:Y:S05]  /*17c60*/  LDSM.16.M88.4 R152, [R223+0x8000] ;  /* 0x00800000df98783b */ /* 0x000eaa0000000200 */
[C---:B---3--:R-:W-:Y:S06]  /*17c70*/  HMMA.16816.F32.BF16 R12, R176.reuse, R144, R12 ;  /* 0x00000090b00c723c */ /* 0x048fec000004180c */
[----:B------:R-:W-:Y:S01]  /*17c80*/  HMMA.16816.F32.BF16 R180, R176, R146, R180 ;  /* 0x00000092b0b4723c */ /* 0x000fe200000418b4 */
[----:B------:R-:W3:Y:S05]  /*17c90*/  LDSM.16.M88.4 R144, [R206] ;  /* 0x00000000ce90783b */ /* 0x000eea0000000200 */
[C---:B-1----:R-:W-:Y:S06]  /*17ca0*/  HMMA.16816.F32.BF16 R140, R8.reuse, R4, R140 ;  /* 0x00000004088c723c */ /* 0x042fec000004188c */
[----:B------:R-:W-:Y:S01]  /*17cb0*/  HMMA.16816.F32.BF16 R136, R8, R6, R136 ;  /* 0x000000060888723c */ /* 0x000fe20000041888 */
[----:B------:R-:W1:Y:S05]  /*17cc0*/  LDSM.16.M88.4 R4, [R205] ;  /* 0x00000000cd04783b */ /* 0x000e6a0000000200 */
[----:B------:R-:W-:Y:S06]  /*17cd0*/  HMMA.16816.F32.BF16 R20, R176, R148, R20 ;  /* 0x00000094b014723c */ /* 0x000fec0000041814 */
[C---:B------:R-:W-:Y:S06]  /*17ce0*/  HMMA.16816.F32.BF16 R60, R8.reuse, R172, R60 ;  /* 0x000000ac083c723c */ /* 0x040fec000004183c */
[----:B------:R-:W-:Y:S01]  /*17cf0*/  HMMA.16816.F32.BF16 R56, R8, R174, R56 ;  /* 0x000000ae0838723c */ /* 0x000fe20000041838 */
[----:B------:R-:W4:Y:S05]  /*17d00*/  LDSM.16.M88.4 R172, [R223+0x8800] ;  /* 0x00880000dfac783b */ /* 0x000f2a0000000200 */
[----:B------:R-:W-:Y:S01]  /*17d10*/  HMMA.16816.F32.BF16 R16, R176, R150, R16 ;  /* 0x00000096b010723c */ /* 0x000fe20000041810 */
[----:B------:R-:W-:Y:S05]  /*17d20*/  LDSM.16.M88.4 R148, [R207] ;  /* 0x00000000cf94783b */ /* 0x000fea0000000200 */
[C---:B------:R-:W-:Y:S06]  /*17d30*/  HMMA.16816.F32.BF16 R44, R8.reuse, R164, R44 ;  /* 0x000000a4082c723c */ /* 0x040fec000004182c */
[----:B------:R-:W-:Y:S01]  /*17d40*/  HMMA.16816.F32.BF16 R176, R8, R166, R40 ;  /* 0x000000a608b0723c */ /* 0x000fe20000041828 */
[----:B------:R-:W-:Y:S04]  /*17d50*/  LDSM.16.M88.4 R164, [R225+0x2000] ;  /* 0x00200000e1a4783b */ /* 0x000fe80000000200 */
[----:B------:R-:W5:Y:S01]  /*17d60*/  LDSM.16.M88.4 R40, [R212+0x4000] ;  /* 0x00400000d428783b */ /* 0x000f620000000200 */
[C---:B--2---:R-:W-:Y:S06]  /*17d70*/  HMMA.16816.F32.BF16 R140, R156.reuse, R152, R140 ;  /* 0x000000989c8c723c */ /* 0x044fec000004188c */
[----:B------:R-:W-:Y:S06]  /*17d80*/  HMMA.16816.F32.BF16 R136, R156, R154, R136 ;  /* 0x0000009a9c88723c */ /* 0x000fec0000041888 */
[C---:B------:R-:W-:Y:S06]  /*17d90*/  HMMA.16816.F32.BF16 R52, R8.reuse, R168, R52 ;  /* 0x000000a80834723c */ /* 0x040fec0000041834 */
[C---:B------:R-:W-:Y:S01]  /*17da0*/  HMMA.16816.F32.BF16 R48, R8.reuse, R170, R48 ;  /* 0x000000aa0830723c */ /* 0x040fe20000041830 */
[----:B------:R-:W2:Y:S05]  /*17db0*/  LDSM.16.M88.4 R168, [R223+0x9000] ;  /* 0x00900000dfa8783b */ /* 0x000eaa0000000200 */
[C---:B---3--:R-:W-:Y:S06]  /*17dc0*/  HMMA.16816.F32.BF16 R28, R8.reuse, R144, R28 ;  /* 0x00000090081c723c */ /* 0x048fec000004181c */
[C---:B------:R-:W-:Y:S06]  /*17dd0*/  HMMA.16816.F32.BF16 R24, R8.reuse, R146, R24 ;  /* 0x000000920818723c */ /* 0x040fec0000041818 */
[----:B-1----:R-:W-:Y:S01]  /*17de0*/  HMMA.16816.F32.BF16 R144, R8, R4, R20 ;  /* 0x000000040890723c */ /* 0x002fe20000041814 */
[----:B------:R-:W1:Y:S05]  /*17df0*/  LDSM.16.M88.4 R20, [R212+0x4800] ;  /* 0x00480000d414783b */ /* 0x000e6a0000000200 */
[----:B----4-:R-:W-:Y:S06]  /*17e00*/  HMMA.16816.F32.BF16 R60, R156, R172, R60 ;  /* 0x000000ac9c3c723c */ /* 0x010fec000004183c */
[----:B------:R-:W-:Y:S01]  /*17e10*/  HMMA.16816.F32.BF16 R16, R8, R6, R16 ;  /* 0x000000060810723c */ /* 0x000fe20000041810 */
[----:B------:R-:W3:Y:S05]  /*17e20*/  LDSM.16.M88.4 R4, [R223+0x9800] ;  /* 0x00980000df04783b */ /* 0x000eea0000000200 */
[C---:B-----5:R-:W-:Y:S06]  /*17e30*/  HMMA.16816.F32.BF16 R140, R164.reuse, R40, R140 ;  /* 0x00000028a48c723c */ /* 0x060fec000004188c */
[----:B------:R-:W-:Y:S01]  /*17e40*/  HMMA.16816.F32.BF16 R136, R164, R42, R136 ;  /* 0x0000002aa488723c */ /* 0x000fe20000041888 */
[----:B------:R-:W-:Y:S05]  /*17e50*/  LDSM.16.M88.4 R40, [R223+0xa000] ;  /* 0x00a00000df28783b */ /* 0x000fea0000000200 */
[C---:B------:R-:W-:Y:S06]  /*17e60*/  HMMA.16816.F32.BF16 R36, R8.reuse, R148, R36 ;  /* 0x000000940824723c */ /* 0x040fec0000041824 */
[----:B------:R-:W-:Y:S01]  /*17e70*/  HMMA.16816.F32.BF16 R32, R8, R150, R32 ;  /* 0x000000960820723c */ /* 0x000fe20000041820 */
[----:B------:R-:W-:-:S05]  /*17e80*/  VIADD R148, R3, 0x1 ;  /* 0x0000000103947836 */ /* 0x000fca0000000000 */
[C---:B------:R-:W-:Y:S01]  /*17e90*/  HMMA.16816.F32.BF16 R12, R8.reuse, R160, R12 ;  /* 0x000000a0080c723c */ /* 0x040fe2000004180c */
[CC--:B------:R-:W-:Y:S02]  /*17ea0*/  ISETP.GE.AND P5, PT, R148.reuse, R135.reuse, PT ;  /* 0x000000879400720c */ /* 0x0c0fe40003fa6270 */
[----:B------:R-:W-:Y:S02]  /*17eb0*/  ISETP.GE.AND P4, PT, R148, R192, PT ;  /* 0x000000c09400720c */ /* 0x000fe40003f86270 */
[----:B------:R-:W-:Y:S01]  /*17ec0*/  FSEL R191, R141, -INF , !P5 ;  /* 0xff8000008dbf7808 */ /* 0x000fe20006800000 */
[----:B------:R-:W-:Y:S01]  /*17ed0*/  HMMA.16816.F32.BF16 R180, R8, R162, R180 ;  /* 0x000000a208b4723c */ /* 0x000fe200000418b4 */
[----:B------:R-:W4:Y:S01]  /*17ee0*/  LDSM.16.M88.4 R8, [R212+0x5000] ;  /* 0x00500000d408783b */ /* 0x000f220000000200 */
[----:B------:R-:W-:Y:S02]  /*17ef0*/  FSEL R189, R136, -INF , !P2 ;  /* 0xff80000088bd7808 */ /* 0x000fe40005000000 */
[----:B------:R-:W-:Y:S01]  /*17f00*/  FSEL R195, R138, -INF , !P1 ;  /* 0xff8000008ac37808 */ /* 0x000fe20004800000 */
[----:B------:R-:W5:Y:S01]  /*17f10*/  LDSM.16.M88.4 R148, [R223+0xa800] ;  /* 0x00a80000df94783b */ /* 0x000f620000000200 */
[----:B------:R-:W-:Y:S01]  /*17f20*/  HMMA.16816.F32.BF16 R56, R156, R174, R56 ;  /* 0x000000ae9c38723c */ /* 0x000fe20000041838 */
[----:B------:R-:W-:-:S05]  /*17f30*/  ISETP.GE.AND P1, PT, R134, R135, PT ;  /* 0x000000878600720c */ /* 0x000fca0003f26270 */
[----:B--2---:R-:W-:Y:S06]  /*17f40*/  HMMA.16816.F32.BF16 R52, R156, R168, R52 ;  /* 0x000000a89c34723c */ /* 0x004fec0000041834 */
[----:B-1----:R-:W-:Y:S06]  /*17f50*/  HMMA.16816.F32.BF16 R60, R164, R20, R60 ;  /* 0x00000014a43c723c */ /* 0x002fec000004183c */
[----:B------:R-:W-:Y:S01]  /*17f60*/  HMMA.16816.F32.BF16 R48, R156, R170, R48 ;  /* 0x000000aa9c30723c */ /* 0x000fe20000041830 */
[----:B------:R-:W-:-:S02]  /*17f70*/  VIADD R21, R3, 0x9 ;  /* 0x0000000903157836 */ /* 0x000fc40000000000 */
[----:B------:R-:W-:-:S03]  /*17f80*/  VIADD R20, R3, 0x10 ;  /* 0x0000001003147836 */ /* 0x000fc60000000000 */
[CC--:B------:R-:W-:Y:S01]  /*17f90*/  ISETP.GE.AND P6, PT, R21.reuse, R135.reuse, PT ;  /* 0x000000871500720c */ /* 0x0c0fe20003fc6270 */
[----:B------:R-:W-:Y:S01]  /*17fa0*/  HMMA.16816.F32.BF16 R56, R164, R22, R56 ;  /* 0x00000016a438723c */ /* 0x000fe20000041838 */
[-C--:B------:R-:W-:Y:S02]  /*17fb0*/  ISETP.GE.AND P3, PT, R21, R192.reuse, PT ;  /* 0x000000c01500720c */ /* 0x080fe40003f66270 */
[C---:B------:R-:W-:Y:S02]  /*17fc0*/  ISETP.GE.AND P5, PT, R20.reuse, R135, PT ;  /* 0x000000871400720c */ /* 0x040fe40003fa6270 */
[----:B------:R-:W-:Y:S01]  /*17fd0*/  ISETP.GE.AND P2, PT, R20, R192, PT ;  /* 0x000000c01400720c */ /* 0x000fe20003f46270 */
[----:B---3--:R-:W-:Y:S01]  /*17fe0*/  HMMA.16816.F32.BF16 R44, R156, R4, R44 ;  /* 0x000000049c2c723c */ /* 0x008fe2000004182c */
[----:B------:R-:W1:Y:S01]  /*17ff0*/  LDSM.16.M88.4 R20, [R212+0x5800] ;  /* 0x00580000d414783b */ /* 0x000e620000000200 */
[----:B------:R-:W-:Y:S02]  /*18000*/  FSEL R197, R139, -INF , !P3 ;  /* 0xff8000008bc57808 */ /* 0x000fe40005800000 */
[----:B------:R-:W-:-:S02]  /*18010*/  FSEL R193, R137, -INF , !P6 ;  /* 0xff80000089c17808 */ /* 0x000fc40007000000 */
[----:B----4-:R-:W-:Y:S01]  /*18020*/  HMMA.16816.F32.BF16 R52, R164, R8, R52 ;  /* 0x00000008a434723c */ /* 0x010fe20000041834 */
[C---:B------:R-:W-:Y:S01]  /*18030*/  VIADD R4, R3.reuse, 0x18 ;  /* 0x0000001803047836 */ /* 0x040fe20000000000 */
[----:B------:R-:W-:Y:S02]  /*18040*/  FSEL R60, R60, -INF , !P5 ;  /* 0xff8000003c3c7808 */ /* 0x000fe40006800000 */
[-C--:B------:R-:W-:Y:S02]  /*18050*/  ISETP.GE.AND P6, PT, R134, R192.reuse, PT ;  /* 0x000000c08600720c */ /* 0x080fe40003fc6270 */
[C---:B------:R-:W-:Y:S01]  /*18060*/  ISETP.GE.AND P3, PT, R4.reuse, R135, PT ;  /* 0x000000870400720c */ /* 0x040fe20003f66270 */
[C---:B------:R-:W-:Y:S01]  /*18070*/  HMMA.16816.F32.BF16 R176, R156.reuse, R6, R176 ;  /* 0x000000069cb0723c */ /* 0x040fe200000418b0 */
[----:B------:R-:W-:Y:S01]  /*18080*/  ISETP.GE.AND P5, PT, R4, R192, PT ;  /* 0x000000c00400720c */ /* 0x000fe20003fa6270 */
[C---:B------:R-:W-:Y:S01]  /*18090*/  VIADD R9, R3.reuse, 0x19 ;  /* 0x0000001903097836 */ /* 0x040fe20000000000 */
[----:B------:R-:W2:Y:S01]  /*180a0*/  LDSM.16.M88.4 R4, [R212+0x6000] ;  /* 0x00600000d404783b */ /* 0x000ea20000000200 */
[----:B------:R-:W-:Y:S01]  /*180b0*/  VIADD R8, R3, 0x20 ;  /* 0x0000002003087836 */ /* 0x000fe20000000000 */
[----:B------:R-:W-:Y:S01]  /*180c0*/  FSEL R175, R63, -INF , !P6 ;  /* 0xff8000003faf7808 */ /* 0x000fe20007000000 */
[----:B------:R-:W-:Y:S01]  /*180d0*/  HMMA.16816.F32.BF16 R36, R156, R40, R36 ;  /* 0x000000289c24723c */ /* 0x000fe20000041824 */
[----:B------:R-:W-:-:S02]  /*180e0*/  FSEL R187, R62, -INF , !P2 ;  /* 0xff8000003ebb7808 */ /* 0x000fc40005000000 */
[----:B------:R-:W-:Y:S02]  /*180f0*/  FSEL R173, R61, -INF , !P1 ;  /* 0xff8000003dad7808 */ /* 0x000fe40004800000 */
[----:B------:R-:W-:Y:S01]  /*18100*/  FSEL R63, R56, -INF , !P3 ;  /* 0xff800000383f7808 */ /* 0x000fe20005800000 */
        /* <DEDUP_REMOVED lines=9> */
[----:B------:R-:W-:-:S02]  /*181a0*/  FSEL R185, R58, -INF , !P5 ;  /* 0xff8000003ab97808 */ /* 0x000fc40006800000 */
[----:B------:R-:W-:Y:S01]  /*181b0*/  FSEL R57, R57, -INF , !P2 ;  /* 0xff80000039397808 */ /* 0x000fe20005000000 */
[----:B-----5:R-:W-:Y:S01]  /*181c0*/  HMMA.16816.F32.BF16 R28, R156, R148, R28 ;  /* 0x000000949c1c723c */ /* 0x020fe2000004181c */
[----:B------:R-:W-:Y:S02]  /*181d0*/  FSEL R58, R59, -INF , !P1 ;  /* 0xff8000003b3a7808 */ /* 0x000fe40004800000 */
[----:B------:R-:W-:Y:S02]  /*181e0*/  FSEL R137, R52, -INF , !P6 ;  /* 0xff80000034897808 */ /* 0x000fe40007000000 */
[CC--:B------:R-:W-:Y:S01]  /*181f0*/  ISETP.GE.AND P5, PT, R9.reuse, R135.reuse, PT ;  /* 0x000000870900720c */ /* 0x0c0fe20003fa6270 */
[----:B-1----:R-:W-:Y:S01]  /*18200*/  HMMA.16816.F32.BF16 R44, R164, R20, R44 ;  /* 0x00000014a42c723c */ /* 0x002fe2000004182c */
[----:B------:R-:W-:Y:S02]  /*18210*/  ISETP.GE.AND P2, PT, R9, R192, PT ;  /* 0x000000c00900720c */ /* 0x000fe40003f46270 */
[----:B------:R-:W-:-:S02]  /*18220*/  ISETP.GE.AND P1, PT, R8, R135, PT ;  /* 0x000000870800720c */ /* 0x000fc40003f26270 */
[-C--:B------:R-:W-:Y:S01]  /*18230*/  ISETP.GE.AND P6, PT, R8, R192.reuse, PT ;  /* 0x000000c00800720c */ /* 0x080fe20003fc6270 */
[C---:B------:R-:W-:Y:S01]  /*18240*/  HMMA.16816.F32.BF16 R176, R164.reuse, R22, R176 ;  /* 0x00000016a4b0723c */ /* 0x040fe200000418b0 */
[----:B------:R-:W1:Y:S01]  /*18250*/  LDSM.16.M88.4 R8, [R223+0xb000] ;  /* 0x00b00000df08783b */ /* 0x000e620000000200 */
[----:B------:R-:W-:Y:S01]  /*18260*/  FSEL R138, R54, -INF , !P3 ;  /* 0xff800000368a7808 */ /* 0x000fe20005800000 */
[----:B------:R-:W-:Y:S01]  /*18270*/  VIADD R20, R3, 0x30 ;  /* 0x0000003003147836 */ /* 0x000fe20000000000 */
[----:B------:R-:W-:Y:S01]  /*18280*/  FSEL R139, R53, -INF , !P5 ;  /* 0xff800000358b7808 */ /* 0x000fe20006800000 */
[----:B------:R-:W-:Y:S01]  /*18290*/  VIADD R21, R3, 0x31 ;  /* 0x0000003103157836 */ /* 0x000fe20000000000 */
[C---:B------:R-:W-:Y:S01]  /*182a0*/  ISETP.GE.AND P3, PT, R40.reuse, R135, PT ;  /* 0x000000872800720c */ /* 0x040fe20003f66270 */
[----:B--2---:R-:W-:Y:S01]  /*182b0*/  HMMA.16816.F32.BF16 R36, R164, R4, R36 ;  /* 0x00000004a424723c */ /* 0x004fe20000041824 */
[----:B------:R-:W-:Y:S02]  /*182c0*/  ISETP.GE.AND P5, PT, R40, R192, PT ;  /* 0x000000c02800720c */ /* 0x000fe40003fa6270 */
[----:B------:R-:W2:Y:S01]  /*182d0*/  LDSM.16.M88.4 R40, [R212+0x6800] ;  /* 0x00680000d428783b */ /* 0x000ea20000000200 */
[----:B------:R-:W-:-:S02]  /*182e0*/  FSEL R171, R55, -INF , !P2 ;  /* 0xff80000037ab7808 */ /* 0x000fc40005000000 */
[----:B------:R-:W-:Y:S01]  /*182f0*/  FSEL R163, R48, -INF , !P1 ;  /* 0xff80000030a37808 */ /* 0x000fe20004800000 */
[C---:B------:R-:W-:Y:S01]  /*18300*/  VIADD R48, R3.reuse, 0x38 ;  /* 0x0000003803307836 */ /* 0x040fe20000000000 */
[----:B------:R-:W-:Y:S01]  /*18310*/  FSEL R169, R50, -INF , !P6 ;  /* 0xff80000032a97808 */ /* 0x000fe20007000000 */
[----:B------:R-:W-:Y:S01]  /*18320*/  VIADD R4, R3, 0x39 ;  /* 0x0000003903047836 */ /* 0x000fe20000000000 */
[----:B------:R-:W-:Y:S01]  /*18330*/  FSEL R148, R49, -INF , !P3 ;  /* 0xff80000031947808 */ /* 0x000fe20005800000 */
[----:B------:R-:W-:Y:S01]  /*18340*/  HMMA.16816.F32.BF16 R24, R156, R150, R24 ;  /* 0x000000969c18723c */ /* 0x000fe20000041818 */
[CC--:B------:R-:W-:Y:S01]  /*18350*/  ISETP.GE.AND P2, PT, R20.reuse, R135.reuse, PT ;  /* 0x000000871400720c */ /* 0x0c0fe20003f46270 */
[----:B------:R-:W-:Y:S01]  /*18360*/  VIADD R5, R3, 0x41 ;  /* 0x0000004103057836 */ /* 0x000fe20000000000 */
[-C--:B------:R-:W-:Y:S02]  /*18370*/  ISETP.GE.AND P1, PT, R20, R192.reuse, PT ;  /* 0x000000c01400720c */ /* 0x080fe40003f26270 */
[C---:B------:R-:W-:Y:S01]  /*18380*/  ISETP.GE.AND P6, PT, R21.reuse, R135, PT ;  /* 0x000000871500720c */ /* 0x040fe20003fc6270 */
[----:B------:R-:W-:Y:S01]  /*18390*/  HMMA.16816.F32.BF16 R32, R164, R6, R32 ;  /* 0x00000006a420723c */ /* 0x000fe20000041820 */
[----:B------:R-:W-:-:S02]  /*183a0*/  ISETP.GE.AND P3, PT, R21, R192, PT ;  /* 0x000000c01500720c */ /* 0x000fc40003f66270 */
[----:B------:R-:W3:Y:S01]  /*183b0*/  LDSM.16.M88.4 R20, [R223+0xb800] ;  /* 0x00b80000df14783b */ /* 0x000ee20000000200 */
[----:B------:R-:W-:Y:S02]  /*183c0*/  FSEL R161, R51, -INF , !P5 ;  /* 0xff80000033a17808 */ /* 0x000fe40006800000 */
[----:B------:R-:W-:Y:S02]  /*183d0*/  FSEL R149, R44, -INF , !P2 ;  /* 0xff8000002c957808 */ /* 0x000fe40005000000 */
[C---:B------:R-:W-:Y:S02]  /*183e0*/  ISETP.GE.AND P5, PT, R48.reuse, R135, PT ;  /* 0x000000873000720c */ /* 0x040fe40003fa6270 */
[----:B------:R-:W-:Y:S02]  /*183f0*/  ISETP.GE.AND P2, PT, R48, R192, PT ;  /* 0x000000c03000720c */ /* 0x000fe40003f46270 */
[----:B------:R-:W4:Y:S01]  /*18400*/  LDSM.16.M88.4 R48, [R212+0x7000] ;  /* 0x00700000d430783b */ /* 0x000f220000000200 */
[----:B------:R-:W-:-:S02]  /*18410*/  FSEL R141, R46, -INF , !P1 ;  /* 0xff8000002e8d7808 */ /* 0x000fc40004800000 */
[----:B------:R-:W-:Y:S02]  /*18420*/  FSEL R252, R45, -INF , !P6 ;  /* 0xff8000002dfc7808 */ /* 0x000fe40007000000 */
[CC--:B------:R-:W-:Y:S01]  /*18430*/  ISETP.GE.AND P1, PT, R4.reuse, R135.reuse, PT ;  /* 0x000000870400720c */ /* 0x0c0fe20003f26270 */
[C---:B-1----:R-:W-:Y:S01]  /*18440*/  HMMA.16816.F32.BF16 R144, R156.reuse, R8, R144 ;  /* 0x000000089c90723c */ /* 0x042fe20000041890 */
[-C--:B------:R-:W-:Y:S01]  /*18450*/  ISETP.GE.AND P6, PT, R4, R192.reuse, PT ;  /* 0x000000c00400720c */ /* 0x080fe20003fc6270 */
[----:B------:R-:W-:Y:S01]  /*18460*/  VIADD R4, R3, 0x40 ;  /* 0x0000004003047836 */ /* 0x000fe20000000000 */
        /* <DEDUP_REMOVED lines=25> */
[----:B------:R-:W1:Y:S01]  /*18600*/  LDSM.16.M88.4 R4, [R212+0x7800] ;  /* 0x00780000d404783b */ /* 0x000e620000000200 */
[----:B------:R-:W-:Y:S01]  /*18610*/  FSEL R202, R39, -INF , !P1 ;  /* 0xff80000027ca7808 */ /* 0x000fe20004800000 */
[----:B------:R-:W-:-:S04]  /*18620*/  DEPBAR.LE SB0, 0x0 ;  /* 0x000080000000791a */ /* 0x000fc80000000000 */
[C---:B----4-:R-:W-:Y:S01]  /*18630*/  HMMA.16816.F32.BF16 R144, R164.reuse, R48, R144 ;  /* 0x00000030a490723c */ /* 0x050fe20000041890 */
[----:B------:R-:W-:Y:S02]  /*18640*/  FSEL R198, R32, -INF , !P6 ;  /* 0xff80000020c67808 */ /* 0x000fe40007000000 */
[C---:B------:R-:W-:Y:S02]  /*18650*/  ISETP.GE.AND P1, PT, R8.reuse, R135, PT ;  /* 0x000000870800720c */ /* 0x040fe40003f26270 */
[----:B------:R-:W-:Y:S01]  /*18660*/  ISETP.GE.AND P6, PT, R8, R192, PT ;  /* 0x000000c00800720c */ /* 0x000fe20003fc6270 */
[----:B------:R-:W-:Y:S01]  /*18670*/  VIADD R8, R3, 0x58 ;  /* 0x0000005803087836 */ /* 0x000fe20000000000 */
[----:B------:R-:W-:Y:S01]  /*18680*/  HMMA.16816.F32.BF16 R16, R164, R50, R16 ;  /* 0x00000032a410723c */ /* 0x000fe20000041810 */
[----:B------:R-:W-:Y:S02]  /*18690*/  FSEL R194, R35, -INF , !P2 ;  /* 0xff80000023c27808 */ /* 0x000fe40005000000 */
[----:B------:R-:W-:-:S02]  /*186a0*/  FSEL R178, R28, -INF , !P1 ;  /* 0xff8000001cb27808 */ /* 0x000fc40004800000 */
[----:B------:R-:W-:Y:S01]  /*186b0*/  FSEL R196, R33, -INF , !P5 ;  /* 0xff80000021c47808 */ /* 0x000fe20006800000 */
[----:B------:R-:W-:Y:S01]  /*186c0*/  BAR.SYNC.DEFER_BLOCKING 0x0 ;  /* 0x0000000000007b1d */ /* 0x000fe20000010000 */
[C---:B------:R-:W-:Y:S02]  /*186d0*/  ISETP.GE.AND P2, PT, R8.reuse, R135, PT ;  /* 0x000000870800720c */ /* 0x040fe40003f46270 */
[-C--:B------:R-:W-:Y:S01]  /*186e0*/  ISETP.GE.AND P1, PT, R8, R192.reuse, PT ;  /* 0x000000c00800720c */ /* 0x080fe20003f26270 */
[----:B------:R-:W-:Y:S01]  /*186f0*/  VIADD R8, R3, 0x60 ;  /* 0x0000006003087836 */ /* 0x000fe20000000000 */
        /* <DEDUP_REMOVED lines=8> */
[-C--:B------:R-:W-:Y:S01]  /*18780*/  ISETP.GE.AND P1, PT, R8, R135.reuse, PT ;  /* 0x000000870800720c */ /* 0x080fe20003f26270 */
[----:B-1----:R-:W-:Y:S01]  /*18790*/  HMMA.16816.F32.BF16 R12, R164, R4, R12 ;  /* 0x00000004a40c723c */ /* 0x002fe2000004180c */
[----:B------:R-:W-:Y:S01]  /*187a0*/  ISETP.GE.AND P3, PT, R9, R135, PT ;  /* 0x000000870900720c */ /* 0x000fe20003f66270 */
[----:B------:R-:W-:Y:S01]  /*187b0*/  VIADD R9, R3, 0x59 ;  /* 0x0000005903097836 */ /* 0x000fe20000000000 */
[----:B------:R-:W-:-:S02]  /*187c0*/  FSEL R158, R145, -INF , !P1 ;  /* 0xff800000919e7808 */ /* 0x000fc40004800000 */
[----:B------:R-:W-:Y:S01]  /*187d0*/  FSEL R186, R30, -INF , !P6 ;  /* 0xff8000001eba7808 */ /* 0x000fe20007000000 */
[----:B------:R-:W-:Y:S01]  /*187e0*/  HMMA.16816.F32.BF16 R20, R164, R6, R20 ;  /* 0x00000006a414723c */ /* 0x000fe20000041814 */
[----:B------:R-:W-:Y:S01]  /*187f0*/  VIADD R5, R3, 0x69 ;  /* 0x0000006903057836 */ /* 0x000fe20000000000 */
[----:B------:R-:W-:Y:S01]  /*18800*/  FSEL R174, R29, -INF , !P3 ;  /* 0xff8000001dae7808 */ /* 0x000fe20005800000 */
[----:B------:R-:W-:Y:S01]  /*18810*/  VIADD R4, R3, 0x70 ;  /* 0x0000007003047836 */ /* 0x000fe20000000000 */
[----:B------:R-:W-:Y:S02]  /*18820*/  ISETP.GE.AND P6, PT, R9, R135, PT ;  /* 0x000000870900720c */ /* 0x000fe40003fc6270 */
[-C--:B------:R-:W-:Y:S02]  /*18830*/  ISETP.GE.AND P1, PT, R5, R192.reuse, PT ;  /* 0x000000c00500720c */ /* 0x080fe40003f26270 */
[----:B------:R-:W-:Y:S01]  /*18840*/  ISETP.GE.AND P3, PT, R9, R192, PT ;  /* 0x000000c00900720c */ /* 0x000fe20003f66270 */
[----:B------:R-:W-:Y:S01]  /*18850*/  VIADD R9, R3, 0x68 ;  /* 0x0000006803097836 */ /* 0x000fe20000000000 */
[----:B------:R-:W-:-:S02]  /*18860*/  FSEL R152, R19, -INF , !P1 ;  /* 0xff80000013987808 */ /* 0x000fc40004800000 */
[-C--:B------:R-:W-:Y:S02]  /*18870*/  ISETP.GE.AND P1, PT, R3, R135.reuse, PT ;  /* 0x000000870300720c */ /* 0x080fe40003f26270 */
[----:B------:R-:W-:Y:S02]  /*18880*/  FSEL R180, R25, -INF , !P6 ;  /* 0xff80000019b47808 */ /* 0x000fe40007000000 */
[----:B------:R-:W-:Y:S02]  /*18890*/  FSEL R176, R27, -INF , !P3 ;  /* 0xff8000001bb07808 */ /* 0x000fe40005800000 */
[----:B------:R-:W-:Y:S02]  /*188a0*/  FSEL R170, R146, -INF , !P2 ;  /* 0xff80000092aa7808 */ /* 0x000fe40005000000 */
[----:B------:R-:W-:Y:S02]  /*188b0*/  ISETP.GE.AND P6, PT, R8, R192, PT ;  /* 0x000000c00800720c */ /* 0x000fe40003fc6270 */
[----:B------:R-:W-:-:S02]  /*188c0*/  ISETP.GE.AND P3, PT, R9, R135, PT ;  /* 0x000000870900720c */ /* 0x000fc40003f66270 */
[----:B------:R-:W-:Y:S02]  /*188d0*/  FSEL R160, R144, -INF , !P5 ;  /* 0xff80000090a07808 */ /* 0x000fe40006800000 */
[----:B------:R-:W-:Y:S01]  /*188e0*/  ISETP.GE.AND P2, PT, R5, R135, PT ;  /* 0x000000870500720c */ /* 0x000fe20003f46270 */
[----:B------:R-:W-:Y:S01]  /*188f0*/  VIADD R5, R3, 0x71 ;  /* 0x0000007103057836 */ /* 0x000fe20000000000 */
[----:B------:R-:W-:Y:S02]  /*18900*/  ISETP.GE.AND P5, PT, R9, R192, PT ;  /* 0x000000c00900720c */ /* 0x000fe40003fa6270 */
[----:B------:R-:W-:Y:S02]  /*18910*/  FSEL R6, R140, -INF , !P1 ;  /* 0xff8000008c067808 */ /* 0x000fe40004800000 */
[----:B------:R-:W-:Y:S02]  /*18920*/  ISETP.GT.AND P1, PT, R240, R231, PT ;  /* 0x000000e7f000720c */ /* 0x000fe40003f24270 */
[----:B------:R-:W-:-:S02]  /*18930*/  FSEL R168, R147, -INF , !P6 ;  /* 0xff80000093a87808 */ /* 0x000fc40007000000 */
[----:B------:R-:W-:Y:S02]  /*18940*/  FSEL R156, R16, -INF , !P3 ;  /* 0xff800000109c7808 */ /* 0x000fe40005800000 */
[CC--:B------:R-:W-:Y:S02]  /*18950*/  ISETP.GE.AND P6, PT, R4.reuse, R135.reuse, PT ;  /* 0x000000870400720c */ /* 0x0c0fe40003fc6270 */
[----:B------:R-:W-:Y:S02]  /*18960*/  ISETP.GE.AND P3, PT, R4, R192, PT ;  /* 0x000000c00400720c */ /* 0x000fe40003f66270 */
[----:B------:R-:W-:Y:S02]  /*18970*/  FSEL R162, R18, -INF , !P5 ;  /* 0xff80000012a27808 */ /* 0x000fe40006800000 */
[----:B------:R-:W-:Y:S02]  /*18980*/  FSEL R154, R17, -INF , !P2 ;  /* 0xff800000119a7808 */ /* 0x000fe40005000000 */
[----:B------:R-:W-:-:S02]  /*18990*/  ISETP.GE.AND P5, PT, R5, R135, PT ;  /* 0x000000870500720c */ /* 0x000fc40003fa6270 */
[-C--:B------:R-:W-:Y:S01]  /*189a0*/  ISETP.GE.AND P2, PT, R5, R192.reuse, PT ;  /* 0x000000c00500720c */ /* 0x080fe20003f46270 */
[----:B------:R-:W-:Y:S01]  /*189b0*/  VIADD R5, R3, 0x78 ;  /* 0x0000007803057836 */ /* 0x000fe20000000000 */
[----:B------:R-:W-:Y:S02]  /*189c0*/  FSEL R4, R143, -INF , !P4 ;  /* 0xff8000008f047808 */ /* 0x000fe40006000000 */
[C---:B------:R-:W-:Y:S01]  /*189d0*/  ISETP.GE.AND P4, PT, R3.reuse, R192, PT ;  /* 0x000000c00300720c */ /* 0x040fe20003f86270 */
[----:B------:R-:W-:Y:S01]  /*189e0*/  VIADD R3, R3, 0x79 ;  /* 0x0000007903037836 */ /* 0x000fe20000000000 */
[----:B------:R-:W-:Y:S02]  /*189f0*/  FSEL R136, R12, -INF , !P6 ;  /* 0xff8000000c887808 */ /* 0x000fe40007000000 */
[----:B------:R-:W-:Y:S02]  /*18a00*/  FSEL R146, R14, -INF , !P3 ;  /* 0xff8000000e927808 */ /* 0x000fe40005800000 */
        /* <DEDUP_REMOVED lines=8> */
[----:B------:R-:W-:Y:S02]  /*18a90*/  FSEL R140, R22, -INF , !P3 ;  /* 0xff800000168c7808 */ /* 0x000fe40005800000 */
        /* <DEDUP_REMOVED lines=17> */
[----:B------:R-:W-:Y:S01]  /*18bb0*/  ISETP.GE.AND P0, PT, R11, RZ, PT ;  /* 0x000000ff0b00720c */ /* 0x000fe20003f06270 */
        /* <DEDUP_REMOVED lines=9> */
[----:B------:R-:W-:Y:S01]  /*18c50*/  IMAD R16, R12, R8, R7 ;  /* 0x000000080c107224 */ /* 0x000fe200078e0207 */
        /* <DEDUP_REMOVED lines=9> */
[----:B------:R-:W-:Y:S01]  /*18cf0*/  ISETP.GE.U32.AND P5, PT, R8, R9, PT ;  /* 0x000000090800720c */ /* 0x000fe20003fa6070 */
[----:B------:R-:W2:Y:S01]  /*18d00*/  LD.E.64 R16, desc[UR4][R132.64+0x20] ;  /* 0x0000200484107980 */ /* 0x000ea2000c101b00 */
[----:B------:R-:W-:-:S09]  /*18d10*/  ISETP.NE.AND P2, PT, R14, RZ, PT ;  /* 0x000000ff0e00720c */ /* 0x000fd20003f45270 */
[----:B------:R-:W-:Y:S02]  /*18d20*/  @P6 IADD3 R12, R12, 0x1, RZ ;  /* 0x000000010c0c6810 */ /* 0x000fe40007ffe0ff */
[----:B------:R-:W-:Y:S02]  /*18d30*/  @P5 VIADD R10, R10, 0x1 ;  /* 0x000000010a0a5836 */ /* 0x000fe40000000000 */
[----:B------:R-:W-:Y:S02]  /*18d40*/  @!P3 IADD3 R12, -R12, RZ, RZ ;  /* 0x000000ff0c0cb210 */ /* 0x000fe40007ffe1ff */
[----:B------:R-:W-:Y:S02]  /*18d50*/  @!P0 IMAD.MOV R10, RZ, RZ, -R10 ;  /* 0x000000ffff0a8224 */ /* 0x000fe400078e0a0a */
[C---:B------:R-:W-:Y:S02]  /*18d60*/  SEL R5, R7.reuse, R12, !P2 ;  /* 0x0000000c07057207 */ /* 0x040fe40005000000 */
[----:B------:R-:W3:Y:S01]  /*18d70*/  LD.E.64 R12, desc[UR4][R132.64+0x38] ;  /* 0x00003804840c7980 */ /* 0x000ee2000c101b00 */
[----:B------:R-:W-:-:S02]  /*18d80*/  SEL R7, R7, R10, !P2 ;  /* 0x0000000a07077207 */ /* 0x000fc40005000000 */
[----:B------:R-:W-:-:S04]  /*18d90*/  IMAD.WIDE R8, R5, 0x4, R242 ;  /* 0x0000000405087825 */ /* 0x000fc800078e02f2 */
        /* <DEDUP_REMOVED lines=14> */
[----:B------:R-:W-:-:S04]  /*18e80*/  IMAD R5, R16, R7, R5 ;  /* 0x0000000710057224 */ /* 0x000fc800078e0205 */
[----:B------:R-:W-:Y:S01]  /*18e90*/  IMAD.IADD R10, R15, 0x1, R5 ;  /* 0x000000010f0a7824 */ /* 0x000fe200078e0205 */
[----:B------:R-:W-:Y:S01]  /*18ea0*/  MOV R5, R14 ;  /* 0x0000000e00057202 */ /* 0x000fe20000000f00 */
[----:B------:R-:W-:Y:S05]  /*18eb0*/  BRA `(.L_x_3993) ;  /* 0x00000000000c7947 */ /* 0x000fea0003800000 */
.L_x_3992:
[----:B------:R-:W2:Y:S02]  /*18ec0*/  LD.E R5, desc[UR4][R132.64+0x38] ;  /* 0x0000380484057980 */ /* 0x000ea4000c101900 */
[----:B--2---:R-:W-:-:S04]  /*18ed0*/  LEA R5, -R5, RZ, 0x7 ;  /* 0x000000ff05057211 */ /* 0x004fc800078e39ff */
[----:B------:R-:W-:Y:S02]  /*18ee0*/  SHF.R.S32.HI R10, RZ, 0x1f, R5 ;  /* 0x0000001fff0a7819 */ /* 0x000fe40000011405 */
.L_x_3993:
[----:B------:R-:W-:Y:S05]  /*18ef0*/  BSYNC B0 ;  /* 0x0000000000007941 */ /* 0x000fea0003800000 */
.L_x_3991:
        /* <DEDUP_REMOVED lines=38> */
.L_x_3990:
[----:B------:R-:W-:Y:S05]  /*19160*/  BSYNC B1 ;  /* 0x0000000000017941 */ /* 0x000fea0003800000 */
.L_x_3989:
        /* <DEDUP_REMOVED lines=78> */
[----:B------:R-:W-:Y:S02]  /*19650*/  FSETP.NEU.FTZ.AND P0, PT, R44, -INF , PT ;  /* 0xff8000002c00780b */ /* 0x000fe40003f1d000 */
[----:B------:R-:W-:-:S02]  /*19660*/  FSETP.NEU.FTZ.AND P2, PT, R46, -INF , PT ;  /* 0xff8000002e00780b */ /* 0x000fc40003f5d000 */
[----:B------:R-:W-:Y:S02]  /*19670*/  FSEL R9, R44, RZ, P0 ;  /* 0x000000ff2c097208 */ /* 0x000fe40000000000 */
[----:B------:R-:W-:-:S03]  /*19680*/  FSEL R11, R46, RZ, P2 ;  /* 0x000000ff2e0b7208 */ /* 0x000fc60001000000 */
[----:B------:R-:W-:Y:S02]  /*19690*/  FADD.FTZ R9, R0, -R9 ;  /* 0x8000000900097221 */ /* 0x000fe40000010000 */
        /* <DEDUP_REMOVED lines=10> */
[-C--:B------:R-:W-:Y:S01]  /*19740*/  FFMA.FTZ R48, R142, R56.reuse, -R55 ;  /* 0x000000388e307223 */ /* 0x080fe20000010837 */
[-C--:B------:R-:W-:Y:S01]  /*19750*/  FFMA.FTZ R45, R6, R56.reuse, -R61 ;  /* 0x00000038062d7223 */ /* 0x080fe2000001083d */
[-CC-:B------:R-:W-:Y:S01]  /*19760*/  FFMA.FTZ R40, R195, R56.reuse, -R55.reuse ;  /* 0x00000038c3287223 */ /* 0x180fe20000010837 */
[----:B------:R-:W2:Y:S01]  /*19770*/  LDSM.16.MT88.4 R4, [R224+0xc000] ;  /* 0x00c00000e004783b */ /* 0x000ea20000004200 */
[-C--:B------:R-:W-:Y:S01]  /*19780*/  FFMA.FTZ R3, R197, R56.reuse, -R55 ;  /* 0x00000038c5037223 */ /* 0x080fe20000010837 */
        /* <DEDUP_REMOVED lines=26> */
[----:B------:R-:W-:Y:S01]  /*19930*/  FMUL.FTZ R91, R91, R2 ;  /* 0x000000025b5b7220 */ /* 0x000fe20000410000 */
        /* <DEDUP_REMOVED lines=31> */
[-CC-:B------:R-:W-:Y:S01]  /*19b30*/  FFMA.FTZ R139, R163, R56.reuse, -R61.reuse ;  /* 0x00000038a38b7223 */ /* 0x180fe2000001083d */
        /* <DEDUP_REMOVED lines=162> */
[C---:B------:R-:W-:Y:S01]  /*1a560*/  HMMA.16816.F32.BF16 R116, R4.reuse, R10, R116 ;  /* 0x0000000a0474723c */ /* 0x040fe20000041874 */
[----:B-1----:R-:W-:Y:S01]  /*1a570*/  F2FP.BF16.F32.PACK_AB R8, R142, R137 ;  /* 0x000000898e08723e */ /* 0x002fe200000010ff */
[----:B------:R-:W-:Y:S01]  /*1a580*/  FADD.FTZ R137, R137, R0 ;  /* 0x0000000089897221 */ /* 0x000fe20000010000 */
[----:B------:R-:W-:Y:S01]  /*1a590*/  F2FP.BF16.F32.PACK_AB R9, R138, R63 ;  /* 0x0000003f8a09723e */ /* 0x000fe200000010ff */
[----:B------:R-:W-:Y:S01]  /*1a5a0*/  FADD.FTZ R63, R63, R52 ;  /* 0x000000343f3f7221 */ /* 0x000fe20000010000 */
[----:B------:R-:W-:Y:S01]  /*1a5b0*/  MOV R0, R44 ;  /* 0x0000002c00007202 */ /* 0x000fe20000000f00 */
        /* <DEDUP_REMOVED lines=160> */
[----:B------:R-:W-:Y:S01]  /*1afc0*/  F2FP.BF16.F32.PACK_AB R8, R167, R160 ;  /* 0x000000a0a708723e */ /* 0x000fe200000010ff */
[----:B------:R-:W-:Y:S01]  /*1afd0*/  FADD.FTZ R160, R160, R3 ;  /* 0x00000003a0a07221 */ /* 0x000fe20000010000 */
[----:B------:R-:W-:Y:S01]  /*1afe0*/  F2FP.BF16.F32.PACK_AB R9, R168, R165 ;  /* 0x000000a5a809723e */ /* 0x000fe200000010ff */
[----:B------:R-:W-:-:S02]  /*1aff0*/  FADD.FTZ R165, R165, R176 ;  /* 0x000000b0a5a57221 */ /* 0x000fc40000010000 */
[C---:B-----5:R-:W-:Y:S01]  /*1b000*/  HMMA.16816.F32.BF16 R84, R24.reuse, R12, R84 ;  /* 0x0000000c1854723c */ /* 0x060fe20000041854 */
        /* <DEDUP_REMOVED lines=44> */
[----:B--2---:R-:W-:Y:S01]  /*1b2d0*/  F2FP.BF16.F32.PACK_AB R112, R33, R136 ;  /* 0x000000882170723e */ /* 0x004fe200000010ff */
[----:B------:R-:W-:-:S03]  /*1b2e0*/  FADD.FTZ R136, R136, R169 ;  /* 0x000000a988887221 */ /* 0x000fc60000010000 */
[C---:B------:R-:W-:Y:S01]  /*1b2f0*/  HMMA.16816.F32.BF16 R104, R8.reuse, R28, R104 ;  /* 0x0000001c0868723c */ /* 0x040fe20000041868 */
[----:B------:R-:W-:Y:S02]  /*1b300*/  FADD.FTZ R33, R33, R136 ;  /* 0x0000008821217221 */ /* 0x000fe40000010000 */
[----:B------:R-:W2:Y:S03]  /*1b310*/  MUFU.EX2 R37, R54 ;  /* 0x0000003600257308 */ /* 0x000ea60000000800 */
[C---:B------:R-:W-:Y:S06]  /*1b320*/  HMMA.16816.F32.BF16 R116, R8.reuse, R30, R116 ;  /* 0x0000001e0874723c */ /* 0x040fec0000041874 */
[----:B---3--:R-:W-:Y:S01]  /*1b330*/  HMMA.16816.F32.BF16 R108, R8, R16, R108 ;  /* 0x00000010086c723c */ /* 0x008fe2000004186c */
[----:B-----5:R-:W-:Y:S01]  /*1b340*/  F2FP.BF16.F32.PACK_AB R114, R35, R32 ;  /* 0x000000202372723e */ /* 0x020fe200000010ff */
[----:B------:R-:W-:-:S04]  /*1b350*/  FADD.FTZ R32, R32, R33 ;  /* 0x0000002120207221 */ /* 0x000fc80000010000 */
[----:B------:R-:W-:Y:S01]  /*1b360*/  HMMA.16816.F32.BF16 R4, R8, R18, R4 ;  /* 0x000000120804723c */ /* 0x000fe20000041804 */
[----:B------:R-:W3:Y:S01]  /*1b370*/  LDSM.16.MT88.4 R8, [R220+0xf800] ;  /* 0x00f80000dc08783b */ /* 0x000ee20000004200 */
[----:B--2---:R-:W-:Y:S01]  /*1b380*/  F2FP.BF16.F32.PACK_AB R115, R37, R140 ;  /* 0x0000008c2573723e */ /* 0x004fe200000010ff */
[----:B------:R-:W-:Y:S01]  /*1b390*/  FADD.FTZ R140, R140, R173 ;  /* 0x000000ad8c8c7221 */ /* 0x000fe20000010000 */
[----:B------:R-:W-:Y:S01]  /*1b3a0*/  FADD.FTZ R248, R35, R32 ;  /* 0x0000002023f87221 */ /* 0x000fe20000010000 */
        /* <DEDUP_REMOVED lines=18> */
[C---:B------:R-:W-:Y:S06]  /*1b4d0*/  HMMA.16816.F32.BF16 R116, R112.reuse, R10, R116 ;  /* 0x0000000a7074723c */ /* 0x040fec0000041874 */
[C---:B--2---:R-:W-:Y:S06]  /*1b4e0*/  HMMA.16816.F32.BF16 R108, R112.reuse, R16, R108 ;  /* 0x00000010706c723c */ /* 0x044fec000004186c */
[----:B------:R-:W-:-:S15]  /*1b4f0*/  HMMA.16816.F32.BF16 R112, R112, R18, R4 ;  /* 0x000000127070723c */ /* 0x000fde0000041804 */
[----:B------:R-:W-:-:S09]  /*1b500*/  NOP ;  /* 0x0000000000007918 */ /* 0x000fd20000000000 */
.L_x_3985:
[----:B------:R-:W-:Y:S05]  /*1b510*/  @!P1 BRA `(.L_x_3994) ;  /* 0x00000040008c9947 */ /* 0x000fea0003800000 */
[C---:B------:R-:W-:Y:S01]  /*1b520*/  SHF.L.U64.HI R244, R66.reuse, 0x5, R67 ;  /* 0x0000000542f47819 */ /* 0x040fe20000010243 */
[----:B------:R-:W-:Y:S01]  /*1b530*/  IMAD.SHL.U32 R247, R66, 0x20, RZ ;  /* 0x0000002042f77824 */ /* 0x000fe200078e00ff */
[C---:B------:R-:W-:Y:S01]  /*1b540*/  SHF.L.U64.HI R246, R64.reuse, 0x5, R65 ;  /* 0x0000000540f67819 */ /* 0x040fe20000010241 */
[----:B------:R-:W-:Y:S01]  /*1b550*/  IMAD.SHL.U32 R249, R64, 0x20, RZ ;  /* 0x0000002040f97824 */ /* 0x000fe200078e00ff */
[----:B------:R-:W-:Y:S01]  /*1b560*/  MOV R137, R0 ;  /* 0x0000000000897202 */ /* 0x000fe20000000f00 */
[----:B------:R-:W-:-:S07]  /*1b570*/  IMAD.MOV.U32 R135, RZ, RZ, R2 ;  /* 0x000000ffff877224 */ /* 0x000fce00078e0002 */
.L_x_4003:
[----:B------:R-:W-:Y:S04]  /*1b580*/  DEPBAR.LE SB0, 0x0 ;  /* 0x000080000000791a */ /* 0x000fe80000000000 */
[----:B------:R-:W-:Y:S05]  /*1b590*/  WARPSYNC.ALL ;  /* 0x0000000000007948 */ /* 0x000fea0003800000 */
[----:B------:R-:W-:Y:S01]  /*1b5a0*/  BAR.SYNC.DEFER_BLOCKING 0x0 ;  /* 0x0000000000007b1d */ /* 0x000fe20000010000 */
[----:B------:R-:W-:Y:S01]  /*1b5b0*/  ISETP.NE.U32.AND P0, PT, R242, RZ, PT ;  /* 0x000000fff200720c */ /* 0x000fe20003f05070 */
[----:B------:R-:W-:Y:S03]  /*1b5c0*/  VIADD R240, R240, 0xffffffff ;  /* 0xfffffffff0f07836 */ /* 0x000fe60000000000 */
[----:B------:R-:W-:Y:S03]  /*1b5d0*/  ISETP.NE.AND.EX P0, PT, R243, RZ, PT, P0 ;  /* 0x000000fff300720c */ /* 0x000fe60003f05300 */
[----:B------:R-:W1:Y:S01]  /*1b5e0*/  LDC.64 R2, c[0x0][0x208] ;  /* 0x00008200ff027b82 */ /* 0x000e620000000a00 */
[----:B------:R-:W-:Y:S09]  /*1b5f0*/  BSSY B0, `(.L_x_3995) ;  /* 0x000004f000007945 */ /* 0x000ff20003800000 */
        /* <DEDUP_REMOVED lines=72> */
.L_x_3996:
[----:B-1----:R-:W-:Y:S02]  /*1ba80*/  R2UR UR4, R2 ;  /* 0x00000000020472ca */ /* 0x002fe400000e0000 */
[----:B------:R-:W-:Y:S11]  /*1ba90*/  R2UR UR5, R3 ;  /* 0x00000000030572ca */ /* 0x000ff600000e0000 */
[----:B------:R-:W-:Y:S02]  /*1baa0*/  @!UPT UIADD3 URZ, URZ, URZ, URZ ;  /* 0x0000003f3f3ff290 */ /* 0x000fe4000fffe03f */
[----:B------:R-:W2:Y:S02]  /*1bab0*/  LD.E R8, desc[UR4][R132.64+0x40] ;  /* 0x0000400484087980 */ /* 0x000ea4000c101900 */
[----:B--2---:R-:W-:Y:S05]  /*1bac0*/  IMAD.U32 R8, R8, -0x80, RZ ;  /* 0xffffff8008087824 */ /* 0x004fea00078e00ff */
[----:B------:R-:W-:Y:S02]  /*1bad0*/  SHF.R.S32.HI R7, RZ, 0x1f, R8 ;  /* 0x0000001fff077819 */ /* 0x000fe40000011408 */
.L_x_3997:
[----:B------:R-:W-:Y:S05]  /*1bae0*/  BSYNC B0 ;  /* 0x0000000000007941 */ /* 0x000fea0003800000 */
.L_x_3995:
        /* <DEDUP_REMOVED lines=49> */
[----:B------:R-:W-:Y:S01]  /*1be00*/  ISETP.GT.AND P0, PT, R240, R231, PT ;  /* 0x000000e7f000720c */ /* 0x000fe20003f04270 */
        /* <DEDUP_REMOVED lines=285> */
.L_x_4001:
[----:B------:R-:W-:Y:S02]  /*1cfe0*/  R2UR UR4, R2 ;  /* 0x00000000020472ca */ /* 0x000fe400000e0000 */
[----:B------:R-:W-:Y:S11]  /*1cff0*/  R2UR UR5, R3 ;  /* 0x00000000030572ca */ /* 0x000ff600000e0000 */
[----:B------:R-:W-:Y:S02]  /*1d000*/  @!UPT UIADD3 URZ, URZ, URZ, URZ ;  /* 0x0000003f3f3ff290 */ /* 0x000fe4000fffe03f */
[----:B------:R-:W2:Y:S02]  /*1d010*/  LD.E R142, desc[UR4][R132.64+0x38] ;  /* 0x00003804848e7980 */ /* 0x000ea4000c101900 */
[----:B--2---:R-:W-:Y:S05]  /*1d020*/  IMAD.U32 R142, R142, -0x80, RZ ;  /* 0xffffff808e8e7824 */ /* 0x004fea00078e00ff */
[----:B------:R-:W-:Y:S02]  /*1d030*/  SHF.R.S32.HI R141, RZ, 0x1f, R142 ;  /* 0x0000001fff8d7819 */ /* 0x000fe4000001148e */
.L_x_4002:
[----:B------:R-:W-:Y:S05]  /*1d040*/  BSYNC B0 ;  /* 0x0000000000007941 */ /* 0x000fea0003800000 */
.L_x_4000:
        /* <DEDUP_REMOVED lines=52> */
.L_x_3999:
[----:B------:R-:W-:Y:S05]  /*1d390*/  BSYNC B1 ;  /* 0x0000000000017941 */ /* 0x000fea0003800000 */
.L_x_3998:
[----:B------:R-:W-:Y:S01]  /*1d3a0*/  R2UR UR4, R2 ;  /* 0x00000000020472ca */ /* 0x000fe200000e0000 */
[----:B------:R-:W-:Y:S01]  /*1d3b0*/  LDSM.16.MT88.4 R148, [R220+0xc000] ;  /* 0x00c00000dc94783b */ /* 0x000fe20000004200 */
[----:B------:R-:W-:Y:S02]  /*1d3c0*/  R2UR UR5, R3 ;  /* 0x00000000030572ca */ /* 0x000fe400000e0000 */
[----:B------:R-:W-:Y:S02]  /*1d3d0*/  FMNMX.FTZ R0, R6, R137, !PT ;  /* 0x0000008906007209 */ /* 0x000fe40007810000 */
[----:B------:R-:W-:Y:S02]  /*1d3e0*/  FMNMX.FTZ R134, R4, R135, !PT ;  /* 0x0000008704867209 */ /* 0x000fe40007810000 */
[----:B----4-:R-:W-:Y:S02]  /*1d3f0*/  FMNMX.FTZ R139, R7, R0, !PT ;  /* 0x00000000078b7209 */ /* 0x010fe40007810000 */
[----:B------:R-:W-:Y:S02]  /*1d400*/  FMNMX.FTZ R141, R5, R134, !PT ;  /* 0x00000086058d7209 */ /* 0x000fe40007810000 */
[----:B------:R-:W-:Y:S02]  /*1d410*/  FMNMX.FTZ R0, R10, R139, !PT ;  /* 0x0000008b0a007209 */ /* 0x000fe40007810000 */
[----:B------:R-:W-:Y:S01]  /*1d420*/  FMNMX.FTZ R134, R8, R141, !PT ;  /* 0x0000008d08867209 */ /* 0x000fe20007810000 */
[----:B------:R-:W2:Y:S01]  /*1d430*/  LD.E R3, desc[UR4][R132.64+0xdc] ;  /* 0x0000dc0484037980 */ /* 0x000ea2000c101900 */
        /* <DEDUP_REMOVED lines=59> */
[----:B------:R-:W3:Y:S01]  /*1d7f0*/  SHFL.BFLY PT, R134, R145, 0x2, 0x1f ;  /* 0x0c401f0091867f89 */ /* 0x000ee200000e0000 */
[----:B-1----:R-:W-:Y:S07]  /*1d800*/  FMNMX.FTZ R139, R141, R0, !PT ;  /* 0x000000008d8b7209 */ /* 0x002fee0007810000 */
[----:B------:R-:W1:Y:S01]  /*1d810*/  SHFL.BFLY PT, R0, R139, 0x1, 0x1f ;  /* 0x0c201f008b007f89 */ /* 0x000e6200000e0000 */
[----:B---3--:R-:W-:Y:S07]  /*1d820*/  FMNMX.FTZ R143, R145, R134, !PT ;  /* 0x00000086918f7209 */ /* 0x008fee0007810000 */
[----:B------:R-:W-:Y:S08]  /*1d830*/  LDSM.16.MT88.4 R144, [R221+0xc000] ;  /* 0x00c00000dd90783b */ /* 0x000ff00000004200 */
[----:B------:R-:W3:Y:S01]  /*1d840*/  SHFL.BFLY PT, R138, R143, 0x1, 0x1f ;  /* 0x0c201f008f8a7f89 */ /* 0x000ee200000e0000 */
[----:B-1----:R-:W-:Y:S05]  /*1d850*/  FMNMX.FTZ R0, R139, R0, !PT ;  /* 0x000000008b007209 */ /* 0x002fea0007810000 */
[----:B------:R-:W-:Y:S01]  /*1d860*/  FADD.FTZ R136, -R0, R137 ;  /* 0x0000008900887221 */ /* 0x000fe20000010100 */
[----:B---3--:R-:W-:Y:S02]  /*1d870*/  FMNMX.FTZ R2, R143, R138, !PT ;  /* 0x0000008a8f027209 */ /* 0x008fe40007810000 */
[----:B------:R-:W-:Y:S02]  /*1d880*/  LDSM.16.MT88.4 R140, [R222+0xc000] ;  /* 0x00c00000de8c783b */ /* 0x000fe40000004200 */
[C---:B------:R-:W-:Y:S01]  /*1d890*/  FSETP.NEU.FTZ.AND P0, PT, R2.reuse, -INF , PT ;  /* 0xff8000000200780b */ /* 0x040fe20003f1d000 */
[C---:B--2---:R-:W-:Y:S01]  /*1d8a0*/  FMUL.FTZ R134, R3.reuse, R136 ;  /* 0x0000008803867220 */ /* 0x044fe20000410000 */
[----:B------:R-:W-:Y:S01]  /*1d8b0*/  FADD.FTZ R136, -R2, R135 ;  /* 0x0000008702887221 */ /* 0x000fe20000010100 */
[C---:B------:R-:W-:Y:S01]  /*1d8c0*/  FMUL.FTZ R154, R3.reuse, R2 ;  /* 0x00000002039a7220 */ /* 0x040fe20000410000 */
[C---:B------:R-:W-:Y:S02]  /*1d8d0*/  FMUL.FTZ R152, R3.reuse, R0 ;  /* 0x0000000003987220 */ /* 0x040fe40000410000 */
[----:B------:R-:W-:Y:S01]  /*1d8e0*/  FMUL.FTZ R135, R3, R136 ;  /* 0x0000008803877220 */ /* 0x000fe20000410000 */
[----:B------:R-:W1:Y:S01]  /*1d8f0*/  MUFU.EX2 R134, R134 ;  /* 0x0000008600867308 */ /* 0x000e620000000800 */
[----:B------:R-:W2:Y:S01]  /*1d900*/  LDSM.16.MT88.4 R136, [R224+0xc000] ;  /* 0x00c00000e088783b */ /* 0x000ea20000004200 */
[----:B------:R-:W-:Y:S02]  /*1d910*/  FSEL R154, R154, RZ, P0 ;  /* 0x000000ff9a9a7208 */ /* 0x000fe40000000000 */
[----:B------:R-:W-:Y:S03]  /*1d920*/  FSETP.NEU.FTZ.AND P0, PT, R0, -INF , PT ;  /* 0xff8000000000780b */ /* 0x000fe60003f1d000 */
[-CC-:B------:R-:W-:Y:S01]  /*1d930*/  FFMA.FTZ R153, R8, R3.reuse, -R154.reuse ;  /* 0x0000000308997223 */ /* 0x180fe2000001089a */
[----:B------:R-:W-:Y:S01]  /*1d940*/  FSEL R152, R152, RZ, P0 ;  /* 0x000000ff98987208 */ /* 0x000fe20000000000 */
[-CC-:B------:R-:W-:Y:S01]  /*1d950*/  FFMA.FTZ R156, R9, R3.reuse, -R154.reuse ;  /* 0x00000003099c7223 */ /* 0x180fe2000001089a */
[-CC-:B------:R-:W-:Y:S01]  /*1d960*/  FFMA.FTZ R160, R4, R3.reuse, -R154.reuse ;  /* 0x0000000304a07223 */ /* 0x180fe2000001089a */
[-C--:B------:R-:W-:Y:S01]  /*1d970*/  FFMA.FTZ R157, R5, R3.reuse, -R154 ;  /* 0x00000003059d7223 */ /* 0x080fe2000001089a */
[----:B------:R-:W3:Y:S01]  /*1d980*/  MUFU.EX2 R135, R135 ;  /* 0x0000008700877308 */ /* 0x000ee20000000800 */
[-CC-:B------:R-:W-:Y:S01]  /*1d990*/  FFMA.FTZ R158, R10, R3.reuse, -R152.reuse ;  /* 0x000000030a9e7223 */ /* 0x180fe20000010898 */
[-CC-:B------:R-:W-:Y:S01]  /*1d9a0*/  FFMA.FTZ R155, R11, R3.reuse, -R152.reuse ;  /* 0x000000030b9b7223 */ /* 0x180fe20000010898 */
[-CC-:B------:R-:W-:Y:S01]  /*1d9b0*/  FFMA.FTZ R161, R6, R3.reuse, -R152.reuse ;  /* 0x0000000306a17223 */ /* 0x180fe20000010898 */
[----:B------:R-:W-:Y:S01]  /*1d9c0*/  FFMA.FTZ R159, R7, R3, -R152 ;  /* 0x00000003079f7223 */ /* 0x000fe20000010898 */
        /* <DEDUP_REMOVED lines=28> */
[----:B-1----:R-:W-:Y:S01]  /*1db90*/  F2FP.BF16.F32.PACK_AB R128, R157, R160 ;  /* 0x000000a09d80723e */ /* 0x002fe200000010ff */
[C---:B------:R-:W-:Y:S01]  /*1dba0*/  FMUL.FTZ R81, R135.reuse, R81 ;  /* 0x0000005187517220 */ /* 0x040fe20000410000 */
[C---:B------:R-:W-:Y:S01]  /*1dbb0*/  FMUL.FTZ R86, R134.reuse, R86 ;  /* 0x0000005686567220 */ /* 0x040fe20000410000 */
[----:B------:R-:W-:Y:S01]  /*1dbc0*/  FMUL.FTZ R87, R134, R87 ;  /* 0x0000005786577220 */ /* 0x000fe20000410000 */
[C---:B------:R-:W-:Y:S01]  /*1dbd0*/  FMUL.FTZ R84, R135.reuse, R84 ;  /* 0x0000005487547220 */ /* 0x040fe20000410000 */
[----:B------:R-:W-:Y:S01]  /*1dbe0*/  FMUL.FTZ R85, R135, R85 ;  /* 0x0000005587557220 */ /* 0x000fe20000410000 */
[-CC-:B------:R-:W-:Y:S03]  /*1dbf0*/  FFMA.FTZ R167, R20, R3.reuse, -R154.reuse ;  /* 0x0000000314a77223 */ /* 0x180fe6000001089a */
[----:B------:R-:W-:Y:S01]  /*1dc00*/  MUFU.EX2 R153, R153 ;  /* 0x0000009900997308 */ /* 0x000fe20000000800 */
[-C--:B------:R-:W-:Y:S01]  /*1dc10*/  FFMA.FTZ R166, R21, R3.reuse, -R154 ;  /* 0x0000000315a67223 */ /* 0x080fe2000001089a */
[-CC-:B------:R-:W-:Y:S01]  /*1dc20*/  FFMA.FTZ R170, R22, R3.reuse, -R152.reuse ;  /* 0x0000000316aa7223 */ /* 0x180fe20000010898 */
[-C--:B------:R-:W-:Y:S01]  /*1dc30*/  FFMA.FTZ R169, R23, R3.reuse, -R152 ;  /* 0x0000000317a97223 */ /* 0x080fe20000010898 */
[-C--:B------:R-:W-:Y:S01]  /*1dc40*/  FFMA.FTZ R171, R28, R3.reuse, -R154 ;  /* 0x000000031cab7223 */ /* 0x080fe2000001089a */
[----:B------:R-:W-:Y:S01]  /*1dc50*/  LDSM.16.MT88.4 R20, [R220+0x10800] ;  /* 0x01080000dc14783b */ /* 0x000fe20000004200 */
[-CC-:B------:R-:W-:Y:S01]  /*1dc60*/  FFMA.FTZ R172, R30, R3.reuse, -R152.reuse ;  /* 0x000000031eac7223 */ /* 0x180fe20000010898 */
[----:B------:R-:W-:Y:S03]  /*1dc70*/  FFMA.FTZ R173, R35, R3, -R152 ;  /* 0x0000000323ad7223 */ /* 0x000fe60000010898 */
[----:B------:R-:W1:Y:S01]  /*1dc80*/  MUFU.EX2 R156, R156 ;  /* 0x0000009c009c7308 */ /* 0x000e620000000800 */
[----:B----4-:R-:W-:Y:S01]  /*1dc90*/  F2FP.BF16.F32.PACK_AB R129, R159, R161 ;  /* 0x000000a19f81723e */ /* 0x010fe200000010ff */
[-CC-:B------:R-:W-:Y:S01]  /*1dca0*/  FFMA.FTZ R174, R40, R3.reuse, -R154.reuse ;  /* 0x0000000328ae7223 */ /* 0x180fe2000001089a */
[-C--:B------:R-:W-:Y:S01]  /*1dcb0*/  FFMA.FTZ R175, R41, R3.reuse, -R154 ;  /* 0x0000000329af7223 */ /* 0x080fe2000001089a */
[-CC-:B------:R-:W-:Y:S01]  /*1dcc0*/  FFMA.FTZ R176, R42, R3.reuse, -R152.reuse ;  /* 0x000000032ab07223 */ /* 0x180fe20000010898 */
[-C--:B------:R-:W-:Y:S01]  /*1dcd0*/  FFMA.FTZ R177, R43, R3.reuse, -R152 ;  /* 0x000000032bb17223 */ /* 0x080fe20000010898 */
[-CC-:B------:R-:W-:Y:S01]  /*1dce0*/  FFMA.FTZ R178, R48, R3.reuse, -R154.reuse ;  /* 0x0000000330b27223 */ /* 0x180fe2000001089a */
[----:B------:R-:W-:Y:S03]  /*1dcf0*/  LDSM.16.MT88.4 R40, [R224+0x12000] ;  /* 0x01200000e028783b */ /* 0x000fe60000004200 */
[----:B------:R-:W-:Y:S01]  /*1dd00*/  MUFU.EX2 R158, R158 ;  /* 0x0000009e009e7308 */ /* 0x000fe20000000800 */
[-C--:B------:R-:W-:Y:S01]  /*1dd10*/  FFMA.FTZ R179, R49, R3.reuse, -R154 ;  /* 0x0000000331b37223 */ /* 0x080fe2000001089a */
[-CC-:B------:R-:W-:Y:S01]  /*1dd20*/  FFMA.FTZ R180, R50, R3.reuse, -R152.reuse ;  /* 0x0000000332b47223 */ /* 0x180fe20000010898 */
[----:B------:R-:W-:Y:S01]  /*1dd30*/  FFMA.FTZ R181, R51, R3, -R152 ;  /* 0x0000000333b57223 */ /* 0x000fe20000010898 */
[C---:B------:R-:W-:Y:S01]  /*1dd40*/  FMUL.FTZ R90, R134.reuse, R90 ;  /* 0x0000005a865a7220 */ /* 0x040fe20000410000 */
[----:B------:R-:W-:Y:S01]  /*1dd50*/  FMUL.FTZ R91, R134, R91 ;  /* 0x0000005b865b7220 */ /* 0x000fe20000410000 */
[C---:B------:R-:W-:Y:S01]  /*1dd60*/  FMUL.FTZ R88, R135.reuse, R88 ;  /* 0x0000005887587220 */ /* 0x040fe20000410000 */
[----:B------:R-:W-:Y:S03]  /*1dd70*/  LDSM.16.MT88.4 R48, [R224+0x13000] ;  /* 0x01300000e030783b */ /* 0x000fe60000004200 */
[----:B------:R-:W4:Y:S01]  /*1dd80*/  MUFU.EX2 R155, R155 ;  /* 0x0000009b009b7308 */ /* 0x000f220000000800 */
[----:B-1----:R-:W-:Y:S01]  /*1dd90*/  F2FP.BF16.F32.PACK_AB R130, R156, R153 ;  /* 0x000000999c82723e */ /* 0x002fe200000010ff */
        /* <DEDUP_REMOVED lines=22> */
[C---:B--2---:R-:W-:Y:S01]  /*1df00*/  HMMA.16816.F32.BF16 R4, R128.reuse, R136, R4 ;  /* 0x000000888004723c */ /* 0x044fe20000041804 */
[----:B------:R-:W-:Y:S04]  /*1df10*/  MUFU.EX2 R167, R167 ;  /* 0x000000a700a77308 */ /* 0x000fe80000000800 */
[----:B------:R-:W-:Y:S01]  /*1df20*/  FMUL.FTZ R114, R134, R114 ;  /* 0x0000007286727220 */ /* 0x000fe20000410000 */
[C---:B------:R-:W-:Y:S01]  /*1df30*/  HMMA.16816.F32.BF16 R8, R128.reuse, R138, R8 ;  /* 0x0000008a8008723c */ /* 0x040fe20000041808 */
[----:B------:R-:W1:Y:S04]  /*1df40*/  LDSM.16.MT88.4 R136, [R222+0x10000] ;  /* 0x01000000de88783b */ /* 0x000e680000004200 */
[----:B------:R-:W2:Y:S01]  /*1df50*/  MUFU.EX2 R166, R166 ;  /* 0x000000a600a67308 */ /* 0x000ea20000000800 */
[----:B------:R-:W-:Y:S01]  /*1df60*/  ISETP.GT.AND P0, PT, R240, R231, PT ;  /* 0x000000e7f000720c */ /* 0x000fe20003f04270 */
[----:B------:R-:W-:Y:S01]  /*1df70*/  FMUL.FTZ R115, R134, R115 ;  /* 0x0000007386737220 */ /* 0x000fe20000410000 */
[C---:B------:R-:W-:Y:S03]  /*1df80*/  HMMA.16816.F32.BF16 R68, R128.reuse, R140, R68 ;  /* 0x0000008c8044723c */ /* 0x040fe60000041844 */
[C---:B------:R-:W-:Y:S03]  /*1df90*/  FMUL.FTZ R112, R135.reuse, R112 ;  /* 0x0000007087707220 */ /* 0x040fe60000410000 */
[C---:B------:R-:W-:Y:S01]  /*1dfa0*/  HMMA.16816.F32.BF16 R72, R128.reuse, R142, R72 ;  /* 0x0000008e8048723c */ /* 0x040fe20000041848 */
[----:B------:R-:W4:Y:S01]  /*1dfb0*/  LDSM.16.MT88.4 R140, [R221+0x10000] ;  /* 0x01000000dd8c783b */ /* 0x000f220000004200 */
[----:B------:R-:W-:Y:S03]  /*1dfc0*/  MUFU.EX2 R170, R170 ;  /* 0x000000aa00aa7308 */ /* 0x000fe60000000800 */
[C---:B------:R-:W-:Y:S01]  /*1dfd0*/  FMUL.FTZ R113, R135.reuse, R113 ;  /* 0x0000007187717220 */ /* 0x040fe20000410000 */
[C---:B------:R-:W-:Y:S06]  /*1dfe0*/  HMMA.16816.F32.BF16 R76, R128.reuse, R144, R76 ;  /* 0x00000090804c723c */ /* 0x040fec000004184c */
[----:B------:R-:W-:Y:S01]  /*1dff0*/  MUFU.EX2 R169, R169 ;  /* 0x000000a900a97308 */ /* 0x000fe20000000800 */
[--C-:B------:R-:W-:Y:S01]  /*1e000*/  FFMA.FTZ R168, R24, R3, -R154.reuse ;  /* 0x0000000318a87223 */ /* 0x100fe2000001089a */
[C---:B------:R-:W-:Y:S01]  /*1e010*/  HMMA.16816.F32.BF16 R80, R128.reuse, R146, R80 ;  /* 0x000000928050723c */ /* 0x040fe20000041850 */
[----:B------:R-:W-:Y:S02]  /*1e020*/  LDSM.16.MT88.4 R144, [R220+0xc800] ;  /* 0x00c80000dc90783b */ /* 0x000fe40000004200 */
[----:B--2---:R-:W-:Y:S03]  /*1e030*/  F2FP.BF16.F32.PACK_AB R24, R166, R167 ;  /* 0x000000a7a618723e */ /* 0x004fe600000010ff */
[C---:B------:R-:W-:Y:S02]  /*1e040*/  HMMA.16816.F32.BF16 R84, R128.reuse, R148, R84 ;  /* 0x000000948054723c */ /* 0x040fe40000041854 */
[----:B------:R-:W-:Y:S03]  /*1e050*/  MUFU.EX2 R168, R168 ;  /* 0x000000a800a87308 */ /* 0x000fe60000000800 */
[-CC-:B------:R-:W-:Y:S01]  /*1e060*/  FFMA.FTZ R163, R16, R3.reuse, -R154.reuse ;  /* 0x0000000310a37223 */ /* 0x180fe2000001089a */
[C---:B------:R-:W-:Y:S06]  /*1e070*/  HMMA.16816.F32.BF16 R88, R128.reuse, R150, R88 ;  /* 0x000000968058723c */ /* 0x040fec0000041858 */
[----:B------:R-:W-:Y:S01]  /*1e080*/  MUFU.EX2 R174, R174 ;  /* 0x000000ae00ae7308 */ /* 0x000fe20000000800 */
[-CC-:B------:R-:W-:Y:S01]  /*1e090*/  FFMA.FTZ R148, R12, R3.reuse, -R154.reuse ;  /* 0x000000030c947223 */ /* 0x180fe2000001089a */
[C---:B---3--:R-:W-:Y:S03]  /*1e0a0*/  HMMA.16816.F32.BF16 R92, R128.reuse, R124, R92 ;  /* 0x0000007c805c723c */ /* 0x048fe6000004185c */
[----:B------:R-:W-:Y:S03]  /*1e0b0*/  FMUL.FTZ R12, R135, R120 ;  /* 0x00000078870c7220 */ /* 0x000fe60000410000 */
[C---:B------:R-:W-:Y:S01]  /*1e0c0*/  HMMA.16816.F32.BF16 R96, R128.reuse, R126, R96 ;  /* 0x0000007e8060723c */ /* 0x040fe20000041860 */
[----:B------:R-:W2:Y:S01]  /*1e0d0*/  LDSM.16.MT88.4 R124, [R220+0x10000] ;  /* 0x01000000dc7c783b */ /* 0x000ea20000004200 */
[----:B------:R-:W-:Y:S03]  /*1e0e0*/  MUFU.EX2 R148, R148 ;  /* 0x0000009400947308 */ /* 0x000fe60000000800 */
[-C--:B------:R-:W-:Y:S01]  /*1e0f0*/  FFMA.FTZ R149, R13, R3.reuse, -R154 ;  /* 0x000000030d957223 */ /* 0x080fe2000001089a */
[-CC-:B------:R-:W-:Y:S01]  /*1e100*/  FFMA.FTZ R150, R14, R3.reuse, -R152.reuse ;  /* 0x000000030e967223 */ /* 0x180fe20000010898 */
[----:B------:R-:W-:Y:S01]  /*1e110*/  FFMA.FTZ R151, R15, R3, -R152 ;  /* 0x000000030f977223 */ /* 0x000fe20000010898 */
[C---:B------:R-:W-:Y:S04]  /*1e120*/  FMUL.FTZ R14, R134.reuse, R122 ;  /* 0x0000007a860e7220 */ /* 0x040fe80000410000 */
[----:B------:R-:W-:Y:S01]  /*1e130*/  MUFU.EX2 R163, R163 ;  /* 0x000000a300a37308 */ /* 0x000fe20000000800 */
[----:B------:R-:W-:Y:S01]  /*1e140*/  FMUL.FTZ R15, R134, R123 ;  /* 0x0000007b860f7220 */ /* 0x000fe20000410000 */
[C---:B------:R-:W-:Y:S01]  /*1e150*/  FMUL.FTZ R13, R135.reuse, R121 ;  /* 0x00000079870d7220 */ /* 0x040fe20000410000 */
[----:B------:R-:W-:Y:S01]  /*1e160*/  FMUL.FTZ R16, R135, R116 ;  /* 0x0000007487107220 */ /* 0x000fe20000410000 */
[----:B------:R-:W3:Y:S01]  /*1e170*/  LDSM.16.MT88.4 R120, [R224+0xc800] ;  /* 0x00c80000e078783b */ /* 0x000ee20000004200 */
[----:B------:R-:W-:Y:S01]  /*1e180*/  FFMA.FTZ R162, R17, R3, -R154 ;  /* 0x0000000311a27223 */ /* 0x000fe2000001089a */
[----:B------:R-:W-:Y:S01]  /*1e190*/  FMUL.FTZ R17, R135, R117 ;  /* 0x0000007587117220 */ /* 0x000fe20000410000 */
[-CC-:B------:R-:W-:Y:S01]  /*1e1a0*/  FFMA.FTZ R165, R18, R3.reuse, -R152.reuse ;  /* 0x0000000312a57223 */ /* 0x180fe20000010898 */
[C---:B------:R-:W-:Y:S01]  /*1e1b0*/  FMUL.FTZ R18, R134.reuse, R118 ;  /* 0x0000007686127220 */ /* 0x040fe20000410000 */
[C---:B-1----:R-:W-:Y:S01]  /*1e1c0*/  HMMA.16816.F32.BF16 R12, R128.reuse, R136, R12 ;  /* 0x00000088800c723c */ /* 0x042fe2000004180c */
[----:B------:R-:W1:Y:S02]  /*1e1d0*/  MUFU.EX2 R149, R149 ;  /* 0x0000009500957308 */ /* 0x000e640000000800 */
[----:B------:R-:W-:Y:S01]  /*1e1e0*/  FFMA.FTZ R164, R19, R3, -R152 ;  /* 0x0000000313a47223 */ /* 0x000fe20000010898 */
[----:B------:R-:W-:Y:S01]  /*1e1f0*/  FMUL.FTZ R19, R134, R119 ;  /* 0x0000007786137220 */ /* 0x000fe20000410000 */
[-CC-:B------:R-:W-:Y:S01]  /*1e200*/  FFMA.FTZ R52, R52, R3.reuse, -R154.reuse ;  /* 0x0000000334347223 */ /* 0x180fe2000001089a */
[C---:B------:R-:W-:Y:S01]  /*1e210*/  HMMA.16816.F32.BF16 R100, R128.reuse, R138, R100 ;  /* 0x0000008a8064723c */ /* 0x040fe20000041864 */
[----:B------:R-:W5:Y:S04]  /*1e220*/  LDSM.16.MT88.4 R136, [R222+0xc800] ;  /* 0x00c80000de88783b */ /* 0x000f680000004200 */
[----:B------:R-:W-:Y:S01]  /*1e230*/  MUFU.EX2 R150, R150 ;  /* 0x0000009600967308 */ /* 0x000fe20000000800 */
[-C--:B------:R-:W-:Y:S01]  /*1e240*/  FFMA.FTZ R53, R53, R3.reuse, -R154 ;  /* 0x0000000335357223 */ /* 0x080fe2000001089a */
[C---:B----4-:R-:W-:Y:S08]  /*1e250*/  HMMA.16816.F32.BF16 R104, R128.reuse, R140, R104 ;  /* 0x0000008c8068723c */ /* 0x050ff00000041868 */
[----:B------:R-:W4:Y:S01]  /*1e260*/  MUFU.EX2 R151, R151 ;  /* 0x0000009700977308 */ /* 0x000f220000000800 */
[C---:B------:R-:W-:Y:S01]  /*1e270*/  HMMA.16816.F32.BF16 R16, R128.reuse, R142, R16 ;  /* 0x0000008e8010723c */ /* 0x040fe20000041810 */
[----:B------:R-:W5:Y:S02]  /*1e280*/  LDSM.16.MT88.4 R140, [R221+0xc800] ;  /* 0x00c80000dd8c783b */ /* 0x000f640000004200 */
[----:B-1----:R-:W-:Y:S03]  /*1e290*/  F2FP.BF16.F32.PACK_AB R116, R149, R148 ;  /* 0x000000949574723e */ /* 0x002fe600000010ff */
[C---:B--2---:R-:W-:Y:S03]  /*1e2a0*/  HMMA.16816.F32.BF16 R108, R128.reuse, R124, R108 ;  /* 0x0000007c806c723c */ /* 0x044fe6000004186c */
[----:B------:R-:W1:Y:S02]  /*1e2b0*/  MUFU.EX2 R162, R162 ;  /* 0x000000a200a27308 */ /* 0x000e640000000800 */
[-CC-:B------:R-:W-:Y:S01]  /*1e2c0*/  FFMA.FTZ R54, R54, R3.reuse, -R152.reuse ;  /* 0x0000000336367223 */ /* 0x180fe20000010898 */
[----:B------:R-:W-:Y:S01]  /*1e2d0*/  HMMA.16816.F32.BF16 R112, R128, R126, R112 ;  /* 0x0000007e8070723c */ /* 0x000fe20000041870 */
[----:B------:R-:W-:Y:S06]  /*1e2e0*/  LDSM.16.MT88.4 R124, [R222+0x10800] ;  /* 0x01080000de7c783b */ /* 0x000fec0000004200 */
[----:B------:R-:W-:Y:S01]  /*1e2f0*/  MUFU.EX2 R165, R165 ;  /* 0x000000a500a57308 */ /* 0x000fe20000000800 */
[----:B----4-:R-:W-:Y:S03]  /*1e300*/  F2FP.BF16.F32.PACK_AB R117, R151, R150 ;  /* 0x000000969775723e */ /* 0x010fe600000010ff */
[-C--:B------:R-:W-:Y:S01]  /*1e310*/  FFMA.FTZ R55, R55, R3.reuse, -R152 ;  /* 0x0000000337377223 */ /* 0x080fe20000010898 */
[-CC-:B------:R-:W-:Y:S01]  /*1e320*/  FFMA.FTZ R56, R56, R3.reuse, -R154.reuse ;  /* 0x0000000338387223 */ /* 0x180fe2000001089a */
[----:B------:R-:W-:Y:S01]  /*1e330*/  FFMA.FTZ R57, R57, R3, -R154 ;  /* 0x0000000339397223 */ /* 0x000fe2000001089a */
[----:B------:R-:W-:Y:S03]  /*1e340*/  LDSM.16.MT88.4 R128, [R221+0x10800] ;  /* 0x01080000dd80783b */ /* 0x000fe60000004200 */
[----:B------:R-:W2:Y:S01]  /*1e350*/  MUFU.EX2 R164, R164 ;  /* 0x000000a400a47308 */ /* 0x000ea20000000800 */
[----:B-1----:R-:W-:Y:S01]  /*1e360*/  F2FP.BF16.F32.PACK_AB R118, R162, R163 ;  /* 0x000000a3a276723e */ /* 0x002fe200000010ff */
[-CC-:B------:R-:W-:Y:S01]  /*1e370*/  FFMA.FTZ R58, R58, R3.reuse, -R152.reuse ;  /* 0x000000033a3a7223 */ /* 0x180fe20000010898 */
[----:B------:R-:W-:Y:S01]  /*1e380*/  FFMA.FTZ R59, R59, R3, -R152 ;  /* 0x000000033b3b7223 */ /* 0x000fe20000010898 */
[----:B------:R-:W-:Y:S01]  /*1e390*/  FFMA.FTZ R161, R134, R251, R161 ;  /* 0x000000fb86a17223 */ /* 0x000fe200000100a1 */
[----:B------:R-:W-:Y:S01]  /*1e3a0*/  FFMA.FTZ R160, R135, R248, R160 ;  /* 0x000000f887a07223 */ /* 0x000fe200000100a0 */
[----:B------:R-:W-:Y:S01]  /*1e3b0*/  FFMA.FTZ R60, R60, R3, -R154 ;  /* 0x000000033c3c7223 */ /* 0x000fe2000001089a */
[----:B------:R-:W-:Y:S03]  /*1e3c0*/  MOV R135, R2 ;  /* 0x0000000200877202 */ /* 0x000fe60000000f00 */
[----:B------:R-:W-:Y:S01]  /*1e3d0*/  MUFU.EX2 R175, R175 ;  /* 0x000000af00af7308 */ /* 0x000fe20000000800 */
[----:B------:R-:W-:Y:S01]  /*1e3e0*/  FADD.FTZ R160, R157, R160 ;  /* 0x000000a09da07221 */ /* 0x000fe20000010000 */
[----:B------:R-:W-:Y:S04]  /*1e3f0*/  FADD.FTZ R161, R159, R161 ;  /* 0x000000a19fa17221 */ /* 0x000fe80000010000 */
[----:B------:R-:W-:Y:S04]  /*1e400*/  FADD.FTZ R158, R158, R161 ;  /* 0x000000a19e9e7221 */ /* 0x000fe80000010000 */
[----:B------:R-:W-:Y:S01]  /*1e410*/  MUFU.EX2 R176, R176 ;  /* 0x000000b000b07308 */ /* 0x000fe20000000800 */
[----:B--2---:R-:W-:Y:S01]  /*1e420*/  F2FP.BF16.F32.PACK_AB R119, R164, R165 ;  /* 0x000000a5a477723e */ /* 0x004fe200000010ff */
[----:B------:R-:W-:Y:S06]  /*1e430*/  FADD.FTZ R155, R155, R158 ;  /* 0x0000009e9b9b7221 */ /* 0x000fec0000010000 */
[C---:B---3--:R-:W-:Y:S02]  /*1e440*/  HMMA.16816.F32.BF16 R4, R116.reuse, R120, R4 ;  /* 0x000000787404723c */ /* 0x048fe40000041804 */
[----:B------:R-:W-:Y:S04]  /*1e450*/  MUFU.EX2 R177, R177 ;  /* 0x000000b100b17308 */ /* 0x000fe80000000800 */
[C---:B------:R-:W-:Y:S01]  /*1e460*/  HMMA.16816.F32.BF16 R8, R116.reuse, R122, R8 ;  /* 0x0000007a7408723c */ /* 0x040fe20000041808 */
[----:B------:R-:W1:Y:S05]  /*1e470*/  LDSM.16.MT88.4 R120, [R224+0x10800] ;  /* 0x01080000e078783b */ /* 0x000e6a0000004200 */
[----:B------:R-:W-:Y:S01]  /*1e480*/  MUFU.EX2 R178, R178 ;  /* 0x000000b200b27308 */ /* 0x000fe20000000800 */
[C---:B-----5:R-:W-:Y:S09]  /*1e490*/  HMMA.16816.F32.BF16 R68, R116.reuse, R136, R68 ;  /* 0x000000887444723c */ /* 0x060ff20000041844 */
[----:B------:R-:W-:Y:S01]  /*1e4a0*/  MUFU.EX2 R179, R179 ;  /* 0x000000b300b37308 */ /* 0x000fe20000000800 */
[C---:B------:R-:W-:Y:S01]  /*1e4b0*/  HMMA.16816.F32.BF16 R72, R116.reuse, R138, R72 ;  /* 0x0000008a7448723c */ /* 0x040fe20000041848 */
[----:B------:R-:W2:Y:S05]  /*1e4c0*/  LDSM.16.MT88.4 R136, [R224+0xd000] ;  /* 0x00d00000e088783b */ /* 0x000eaa0000004200 */
[C---:B------:R-:W-:Y:S03]  /*1e4d0*/  HMMA.16816.F32.BF16 R76, R116.reuse, R140, R76 ;  /* 0x0000008c744c723c */ /* 0x040fe6000004184c */
[----:B------:R-:W-:Y:S03]  /*1e4e0*/  MUFU.EX2 R180, R180 ;  /* 0x000000b400b47308 */ /* 0x000fe60000000800 */
[C---:B------:R-:W-:Y:S01]  /*1e4f0*/  HMMA.16816.F32.BF16 R80, R116.reuse, R142, R80 ;  /* 0x0000008e7450723c */ /* 0x040fe20000041850 */
[----:B------:R-:W3:Y:S06]  /*1e500*/  LDSM.16.MT88.4 R140, [R222+0xd000] ;  /* 0x00d00000de8c783b */ /* 0x000eec0000004200 */
[----:B------:R-:W-:Y:S01]  /*1e510*/  MUFU.EX2 R181, R181 ;  /* 0x000000b500b57308 */ /* 0x000fe20000000800 */
[C---:B------:R-:W-:Y:S09]  /*1e520*/  HMMA.16816.F32.BF16 R84, R116.reuse, R144, R84 ;  /* 0x000000907454723c */ /* 0x040ff20000041854 */
[----:B------:R-:W-:Y:S01]  /*1e530*/  MUFU.EX2 R52, R52 ;  /* 0x0000003400347308 */ /* 0x000fe20000000800 */
[C---:B------:R-:W-:Y:S03]  /*1e540*/  HMMA.16816.F32.BF16 R88, R116.reuse, R146, R88 ;  /* 0x000000927458723c */ /* 0x040fe60000041858 */
[-CC-:B------:R-:W-:Y:S03]  /*1e550*/  FFMA.FTZ R145, R25, R3.reuse, -R154.reuse ;  /* 0x0000000319917223 */ /* 0x180fe6000001089a */
[C---:B-1----:R-:W-:Y:S03]  /*1e560*/  HMMA.16816.F32.BF16 R92, R116.reuse, R120, R92 ;  /* 0x00000078745c723c */ /* 0x042fe6000004185c */
[----:B------:R-:W-:Y:S02]  /*1e570*/  MUFU.EX2 R53, R53 ;  /* 0x0000003500357308 */ /* 0x000fe40000000800 */
[----:B------:R-:W-:Y:S01]  /*1e580*/  F2FP.BF16.F32.PACK_AB R25, R169, R170 ;  /* 0x000000aaa919723e */ /* 0x000fe200000010ff */
[C---:B------:R-:W-:Y:S01]  /*1e590*/  HMMA.16816.F32.BF16 R96, R116.reuse, R122, R96 ;  /* 0x0000007a7460723c */ /* 0x040fe20000041860 */
[----:B------:R-:W1:Y:S06]  /*1e5a0*/  LDSM.16.MT88.4 R120, [R221+0xd000] ;  /* 0x00d00000dd78783b */ /* 0x000e6c0000004200 */
[----:B------:R-:W4:Y:S01]  /*1e5b0*/  MUFU.EX2 R145, R145 ;  /* 0x0000009100917308 */ /* 0x000f220000000800 */
[-C--:B------:R-:W-:Y:S01]  /*1e5c0*/  FFMA.FTZ R146, R29, R3.reuse, -R154 ;  /* 0x000000031d927223 */ /* 0x080fe2000001089a */
[C---:B------:R-:W-:Y:S03]  /*1e5d0*/  HMMA.16816.F32.BF16 R12, R116.reuse, R124, R12 ;  /* 0x0000007c740c723c */ /* 0x040fe6000004180c */
[-CC-:B------:R-:W-:Y:S03]  /*1e5e0*/  FFMA.FTZ R147, R26, R3.reuse, -R152.reuse ;  /* 0x000000031a937223 */ /* 0x180fe60000010898 */
[C---:B------:R-:W-:Y:S01]  /*1e5f0*/  HMMA.16816.F32.BF16 R100, R116.reuse, R126, R100 ;  /* 0x0000007e7464723c */ /* 0x040fe20000041864 */
[----:B------:R-:W-:Y:S01]  /*1e600*/  LDSM.16.MT88.4 R124, [R222+0x11000] ;  /* 0x01100000de7c783b */ /* 0x000fe20000004200 */
[----:B------:R-:W-:Y:S03]  /*1e610*/  MUFU.EX2 R54, R54 ;  /* 0x0000003600367308 */ /* 0x000fe60000000800 */
[--C-:B------:R-:W-:Y:S01]  /*1e620*/  FFMA.FTZ R144, R27, R3, -R152.reuse ;  /* 0x000000031b907223 */ /* 0x100fe20000010898 */
[C---:B------:R-:W-:Y:S06]  /*1e630*/  HMMA.16816.F32.BF16 R104, R116.reuse, R128, R104 ;  /* 0x000000807468723c */ /* 0x040fec0000041868 */
[----:B------:R-:W-:Y:S01]  /*1e640*/  MUFU.EX2 R147, R147 ;  /* 0x0000009300937308 */ /* 0x000fe20000000800 */
[----:B----4-:R-:W-:Y:S01]  /*1e650*/  F2FP.BF16.F32.PACK_AB R26, R145, R168 ;  /* 0x000000a8911a723e */ /* 0x010fe200000010ff */
[C---:B------:R-:W-:Y:S01]  /*1e660*/  HMMA.16816.F32.BF16 R16, R116.reuse, R130, R16 ;  /* 0x000000827410723c */ /* 0x040fe20000041810 */
[----:B------:R-:W-:Y:S05]  /*1e670*/  LDSM.16.MT88.4 R128, [R221+0x11000] ;  /* 0x01100000dd80783b */ /* 0x000fea0000004200 */
[C---:B------:R-:W-:Y:S02]  /*1e680*/  HMMA.16816.F32.BF16 R108, R116.reuse, R20, R108 ;  /* 0x00000014746c723c */ /* 0x040fe4000004186c */
[----:B------:R-:W4:Y:S04]  /*1e690*/  MUFU.EX2 R144, R144 ;  /* 0x0000009000907308 */ /* 0x000f280000000800 */
[----:B------:R-:W-:Y:S01]  /*1e6a0*/  HMMA.16816.F32.BF16 R112, R116, R22, R112 ;  /* 0x000000167470723c */ /* 0x000fe20000041870 */
[----:B------:R-:W5:Y:S05]  /*1e6b0*/  LDSM.16.MT88.4 R20, [R220+0xd000] ;  /* 0x00d00000dc14783b */ /* 0x000f6a0000004200 */
[----:B------:R-:W-:Y:S03]  /*1e6c0*/  MUFU.EX2 R55, R55 ;  /* 0x0000003700377308 */ /* 0x000fe60000000800 */
[----:B------:R-:W5:Y:S07]  /*1e6d0*/  LDSM.16.MT88.4 R116, [R224+0x11000] ;  /* 0x01100000e074783b */ /* 0x000f6e0000004200 */
[----:B------:R-:W-:Y:S01]  /*1e6e0*/  MUFU.EX2 R56, R56 ;  /* 0x0000003800387308 */ /* 0x000fe20000000800 */
[----:B----4-:R-:W-:Y:S07]  /*1e6f0*/  F2FP.BF16.F32.PACK_AB R27, R144, R147 ;  /* 0x00000093901b723e */ /* 0x010fee00000010ff */
[C---:B--2---:R-:W-:Y:S02]  /*1e700*/  HMMA.16816.F32.BF16 R4, R24.reuse, R136, R4 ;  /* 0x000000881804723c */ /* 0x044fe40000041804 */
[----:B------:R-:W-:Y:S04]  /*1e710*/  MUFU.EX2 R57, R57 ;  /* 0x0000003900397308 */ /* 0x000fe80000000800 */
[C---:B------:R-:W-:Y:S01]  /*1e720*/  HMMA.16816.F32.BF16 R8, R24.reuse, R138, R8 ;  /* 0x0000008a1808723c */ /* 0x040fe20000041808 */
[----:B------:R-:W-:Y:S05]  /*1e730*/  LDSM.16.MT88.4 R136, [R224+0xd800] ;  /* 0x00d80000e088783b */ /* 0x000fea0000004200 */
[----:B------:R-:W-:Y:S01]  /*1e740*/  MUFU.EX2 R58, R58 ;  /* 0x0000003a003a7308 */ /* 0x000fe20000000800 */
[C---:B---3--:R-:W-:Y:S09]  /*1e750*/  HMMA.16816.F32.BF16 R68, R24.reuse, R140, R68 ;  /* 0x0000008c1844723c */ /* 0x048ff20000041844 */
[----:B------:R-:W-:Y:S01]  /*1e760*/  MUFU.EX2 R59, R59 ;  /* 0x0000003b003b7308 */ /* 0x000fe20000000800 */
[C---:B------:R-:W-:Y:S03]  /*1e770*/  HMMA.16816.F32.BF16 R72, R24.reuse, R142, R72 ;  /* 0x0000008e1848723c */ /* 0x040fe60000041848 */
[-C--:B------:R-:W-:Y:S03]  /*1e780*/  FFMA.FTZ R141, R31, R3.reuse, -R152 ;  /* 0x000000031f8d7223 */ /* 0x080fe60000010898 */
[C---:B-1----:R-:W-:Y:S01]  /*1e790*/  HMMA.16816.F32.BF16 R76, R24.reuse, R120, R76 ;  /* 0x00000078184c723c */ /* 0x042fe2000004184c */
[----:B------:R-:W1:Y:S02]  /*1e7a0*/  LDSM.16.MT88.4 R28, [R220+0x11000] ;  /* 0x01100000dc1c783b */ /* 0x000e640000004200 */
[----:B------:R-:W-:Y:S02]  /*1e7b0*/  MUFU.EX2 R171, R171 ;  /* 0x000000ab00ab7308 */ /* 0x000fe40000000800 */
[-CC-:B------:R-:W-:Y:S01]  /*1e7c0*/  FFMA.FTZ R140, R32, R3.reuse, -R154.reuse ;  /* 0x00000003208c7223 */ /* 0x180fe2000001089a */
[C---:B------:R-:W-:Y:S03]  /*1e7d0*/  HMMA.16816.F32.BF16 R80, R24.reuse, R122, R80 ;  /* 0x0000007a1850723c */ /* 0x040fe60000041850 */
[----:B------:R-:W2:Y:S04]  /*1e7e0*/  LDSM.16.MT88.4 R120, [R222+0xd800] ;  /* 0x00d80000de78783b */ /* 0x000ea80000004200 */
[----:B------:R-:W3:Y:S01]  /*1e7f0*/  MUFU.EX2 R146, R146 ;  /* 0x0000009200927308 */ /* 0x000ee20000000800 */
[-C--:B------:R-:W-:Y:S01]  /*1e800*/  FFMA.FTZ R143, R33, R3.reuse, -R154 ;  /* 0x00000003218f7223 */ /* 0x080fe2000001089a */
[C---:B-----5:R-:W-:Y:S03]  /*1e810*/  HMMA.16816.F32.BF16 R84, R24.reuse, R20, R84 ;  /* 0x000000141854723c */ /* 0x060fe60000041854 */
[----:B------:R-:W-:Y:S03]  /*1e820*/  FFMA.FTZ R142, R34, R3, -R152 ;  /* 0x00000003228e7223 */ /* 0x000fe60000010898 */
[C---:B------:R-:W-:Y:S01]  /*1e830*/  HMMA.16816.F32.BF16 R88, R24.reuse, R22, R88 ;  /* 0x000000161858723c */ /* 0x040fe20000041858 */
[----:B------:R-:W4:Y:S01]  /*1e840*/  LDSM.16.MT88.4 R32, [R221+0xd800] ;  /* 0x00d80000dd20783b */ /* 0x000f220000004200 */
[----:B------:R-:W-:Y:S04]  /*1e850*/  MUFU.EX2 R172, R172 ;  /* 0x000000ac00ac7308 */ /* 0x000fe80000000800 */
[C---:B------:R-:W-:Y:S06]  /*1e860*/  HMMA.16816.F32.BF16 R92, R24.reuse, R116, R92 ;  /* 0x00000074185c723c */ /* 0x040fec000004185c */
[----:B------:R-:W5:Y:S01]  /*1e870*/  MUFU.EX2 R141, R141 ;  /* 0x0000008d008d7308 */ /* 0x000f620000000800 */
[----:B---3--:R-:W-:Y:S01]  /*1e880*/  F2FP.BF16.F32.PACK_AB R20, R146, R171 ;  /* 0x000000ab9214723e */ /* 0x008fe200000010ff */
[C---:B------:R-:W-:Y:S01]  /*1e890*/  HMMA.16816.F32.BF16 R96, R24.reuse, R118, R96 ;  /* 0x000000761860723c */ /* 0x040fe20000041860 */
[----:B------:R-:W3:Y:S05]  /*1e8a0*/  LDSM.16.MT88.4 R116, [R220+0xd800] ;  /* 0x00d80000dc74783b */ /* 0x000eea0000004200 */
[C---:B------:R-:W-:Y:S02]  /*1e8b0*/  HMMA.16816.F32.BF16 R12, R24.reuse, R124, R12 ;  /* 0x0000007c180c723c */ /* 0x040fe4000004180c */
[----:B------:R-:W-:Y:S04]  /*1e8c0*/  MUFU.EX2 R140, R140 ;  /* 0x0000008c008c7308 */ /* 0x000fe80000000800 */
[C---:B------:R-:W-:Y:S01]  /*1e8d0*/  HMMA.16816.F32.BF16 R100, R24.reuse, R126, R100 ;  /* 0x0000007e1864723c */ /* 0x040fe20000041864 */
[----:B------:R-:W-:Y:S05]  /*1e8e0*/  LDSM.16.MT88.4 R124, [R220+0x11800] ;  /* 0x01180000dc7c783b */ /* 0x000fea0000004200 */
[----:B------:R-:W2:Y:S01]  /*1e8f0*/  MUFU.EX2 R143, R143 ;  /* 0x0000008f008f7308 */ /* 0x000ea20000000800 */
[----:B-----5:R-:W-:Y:S01]  /*1e900*/  F2FP.BF16.F32.PACK_AB R21, R141, R172 ;  /* 0x000000ac8d15723e */ /* 0x020fe200000010ff */
[C---:B------:R-:W-:Y:S08]  /*1e910*/  HMMA.16816.F32.BF16 R104, R24.reuse, R128, R104 ;  /* 0x000000801868723c */ /* 0x040ff00000041868 */
[----:B------:R-:W-:Y:S01]  /*1e920*/  MUFU.EX2 R142, R142 ;  /* 0x0000008e008e7308 */ /* 0x000fe20000000800 */
[C---:B------:R-:W-:Y:S06]  /*1e930*/  HMMA.16816.F32.BF16 R16, R24.reuse, R130, R16 ;  /* 0x000000821810723c */ /* 0x040fec0000041810 */
[C---:B-1----:R-:W-:Y:S03]  /*1e940*/  HMMA.16816.F32.BF16 R108, R24.reuse, R28, R108 ;  /* 0x0000001c186c723c */ /* 0x042fe6000004186c */
[----:B------:R-:W1:Y:S02]  /*1e950*/  MUFU.EX2 R173, R173 ;  /* 0x000000ad00ad7308 */ /* 0x000e640000000800 */
[----:B--2---:R-:W-:Y:S01]  /*1e960*/  F2FP.BF16.F32.PACK_AB R22, R143, R140 ;  /* 0x0000008c8f16723e */ /* 0x004fe200000010ff */
[----:B------:R-:W-:Y:S01]  /*1e970*/  HMMA.16816.F32.BF16 R112, R24, R30, R112 ;  /* 0x0000001e1870723c */ /* 0x000fe20000041870 */
[----:B------:R-:W2:Y:S06]  /*1e980*/  LDSM.16.MT88.4 R24, [R224+0x11800] ;  /* 0x01180000e018783b */ /* 0x000eac0000004200 */
[----:B------:R-:W-:Y:S02]  /*1e990*/  MUFU.EX2 R60, R60 ;  /* 0x0000003c003c7308 */ /* 0x000fe40000000800 */
[----:B------:R-:W5:Y:S02]  /*1e9a0*/  LDSM.16.MT88.4 R28, [R222+0x11800] ;  /* 0x01180000de1c783b */ /* 0x000f640000004200 */
[----:B-1----:R-:W-:Y:S07]  /*1e9b0*/  F2FP.BF16.F32.PACK_AB R23, R173, R142 ;  /* 0x0000008ead17723e */ /* 0x002fee00000010ff */
[C---:B------:R-:W-:Y:S06]  /*1e9c0*/  HMMA.16816.F32.BF16 R4, R20.reuse, R136, R4 ;  /* 0x000000881404723c */ /* 0x040fec0000041804 */
[C---:B------:R-:W-:Y:S05]  /*1e9d0*/  HMMA.16816.F32.BF16 R8, R20.reuse, R138, R8 ;  /* 0x0000008a1408723c */ /* 0x040fea0000041808 */
[-CC-:B------:R-:W-:Y:S01]  /*1e9e0*/  FFMA.FTZ R137, R36, R3.reuse, -R154.reuse ;  /* 0x0000000324897223 */ /* 0x180fe2000001089a */
[C---:B------:R-:W-:Y:S05]  /*1e9f0*/  HMMA.16816.F32.BF16 R68, R20.reuse, R120, R68 ;  /* 0x000000781444723c */ /* 0x040fea0000041844 */
[-C--:B------:R-:W-:Y:S01]  /*1ea00*/  FFMA.FTZ R136, R37, R3.reuse, -R154 ;  /* 0x0000000325887223 */ /* 0x080fe2000001089a */
[C---:B------:R-:W-:Y:S01]  /*1ea10*/  HMMA.16816.F32.BF16 R72, R20.reuse, R122, R72 ;  /* 0x0000007a1448723c */ /* 0x040fe20000041848 */
[----:B------:R-:W1:Y:S01]  /*1ea20*/  LDSM.16.MT88.4 R120, [R221+0x11800] ;  /* 0x01180000dd78783b */ /* 0x000e620000004200 */
[----:B------:R-:W-:Y:S03]  /*1ea30*/  MUFU.EX2 R137, R137 ;  /* 0x0000008900897308 */ /* 0x000fe60000000800 */
[-CC-:B------:R-:W-:Y:S01]  /*1ea40*/  FFMA.FTZ R139, R38, R3.reuse, -R152.reuse ;  /* 0x00000003268b7223 */ /* 0x180fe20000010898 */
[C---:B----4-:R-:W-:Y:S06]  /*1ea50*/  HMMA.16816.F32.BF16 R76, R20.reuse, R32, R76 ;  /* 0x00000020144c723c */ /* 0x050fec000004184c */
[----:B------:R-:W4:Y:S01]  /*1ea60*/  MUFU.EX2 R136, R136 ;  /* 0x0000008800887308 */ /* 0x000f220000000800 */
[-C--:B------:R-:W-:Y:S01]  /*1ea70*/  FFMA.FTZ R138, R39, R3.reuse, -R152 ;  /* 0x00000003278a7223 */ /* 0x080fe20000010898 */
[C---:B------:R-:W-:Y:S01]  /*1ea80*/  HMMA.16816.F32.BF16 R80, R20.reuse, R34, R80 ;  /* 0x000000221450723c */ /* 0x040fe20000041850 */
[----:B------:R-:W4:Y:S05]  /*1ea90*/  LDSM.16.MT88.4 R32, [R224+0xe000] ;  /* 0x00e00000e020783b */ /* 0x000f2a0000004200 */
[C---:B---3--:R-:W-:Y:S02]  /*1eaa0*/  HMMA.16816.F32.BF16 R84, R20.reuse, R116, R84 ;  /* 0x000000741454723c */ /* 0x048fe40000041854 */
[----:B------:R-:W-:Y:S01]  /*1eab0*/  MUFU.EX2 R139, R139 ;  /* 0x0000008b008b7308 */ /* 0x000fe20000000800 */
[----:B------:R-:W3:Y:S03]  /*1eac0*/  LDSM.16.MT88.4 R36, [R222+0xe000] ;  /* 0x00e00000de24783b */ /* 0x000ee60000004200 */
[C---:B------:R-:W-:Y:S06]  /*1ead0*/  HMMA.16816.F32.BF16 R88, R20.reuse, R118, R88 ;  /* 0x000000761458723c */ /* 0x040fec0000041858 */
[----:B------:R-:W4:Y:S01]  /*1eae0*/  MUFU.EX2 R138, R138 ;  /* 0x0000008a008a7308 */ /* 0x000f220000000800 */
[----:B------:R-:W-:Y:S01]  /*1eaf0*/  LDSM.16.MT88.4 R116, [R222+0xe800] ;  /* 0x00e80000de74783b */ /* 0x000fe20000004200 */
[C---:B--2---:R-:W-:Y:S06]  /*1eb00*/  HMMA.16816.F32.BF16 R92, R20.reuse, R24, R92 ;  /* 0x00000018145c723c */ /* 0x044fec000004185c */
[C---:B------:R-:W-:Y:S01]  /*1eb10*/  HMMA.16816.F32.BF16 R96, R20.reuse, R26, R96 ;  /* 0x0000001a1460723c */ /* 0x040fe20000041860 */
[----:B------:R-:W2:Y:S05]  /*1eb20*/  LDSM.16.MT88.4 R24, [R221+0xe000] ;  /* 0x00e00000dd18783b */ /* 0x000eaa0000004200 */
[C---:B-----5:R-:W-:Y:S06]  /*1eb30*/  HMMA.16816.F32.BF16 R12, R20.reuse, R28, R12 ;  /* 0x0000001c140c723c */ /* 0x060fec000004180c */
[C---:B------:R-:W-:Y:S01]  /*1eb40*/  HMMA.16816.F32.BF16 R100, R20.reuse, R30, R100 ;  /* 0x0000001e1464723c */ /* 0x040fe20000041864 */
[----:B------:R-:W5:Y:S05]  /*1eb50*/  LDSM.16.MT88.4 R28, [R220+0xe000] ;  /* 0x00e00000dc1c783b */ /* 0x000f6a0000004200 */
[C---:B-1----:R-:W-:Y:S06]  /*1eb60*/  HMMA.16816.F32.BF16 R104, R20.reuse, R120, R104 ;  /* 0x000000781468723c */ /* 0x042fec0000041868 */
        /* <DEDUP_REMOVED lines=9> */
[----:B----4-:R-:W-:Y:S02]  /*1ec00*/  F2FP.BF16.F32.PACK_AB R20, R136, R137 ;  /* 0x000000898814723e */ /* 0x010fe400000010ff */
[----:B------:R-:W-:Y:S03]  /*1ec10*/  LDSM.16.MT88.4 R44, [R224+0xe800] ;  /* 0x00e80000e02c783b */ /* 0x000fe60000004200 */
[----:B------:R-:W1:Y:S01]  /*1ec20*/  MUFU.EX2 R121, R121 ;  /* 0x0000007900797308 */ /* 0x000e620000000800 */
[----:B------:R-:W-:Y:S02]  /*1ec30*/  F2FP.BF16.F32.PACK_AB R21, R138, R139 ;  /* 0x0000008b8a15723e */ /* 0x000fe400000010ff */
[----:B------:R-:W-:Y:S02]  /*1ec40*/  F2FP.BF16.F32.PACK_AB R22, R175, R174 ;  /* 0x000000aeaf16723e */ /* 0x000fe400000010ff */
[----:B------:R-:W-:Y:S05]  /*1ec50*/  F2FP.BF16.F32.PACK_AB R23, R177, R176 ;  /* 0x000000b0b117723e */ /* 0x000fea00000010ff */
[----:B------:R-:W-:Y:S02]  /*1ec60*/  MUFU.EX2 R122, R122 ;  /* 0x0000007a007a7308 */ /* 0x000fe40000000800 */
[C---:B------:R-:W-:Y:S08]  /*1ec70*/  HMMA.16816.F32.BF16 R4, R20.reuse, R32, R4 ;  /* 0x000000201404723c */ /* 0x040ff00000041804 */
[----:B------:R-:W4:Y:S01]  /*1ec80*/  MUFU.EX2 R123, R123 ;  /* 0x0000007b007b7308 */ /* 0x000f220000000800 */
[C---:B------:R-:W-:Y:S01]  /*1ec90*/  HMMA.16816.F32.BF16 R8, R20.reuse, R34, R8 ;  /* 0x000000221408723c */ /* 0x040fe20000041808 */
[----:B------:R-:W4:Y:S05]  /*1eca0*/  LDSM.16.MT88.4 R32, [R222+0x12000] ;  /* 0x01200000de20783b */ /* 0x000f2a0000004200 */
[C---:B---3--:R-:W-:Y:S06]  /*1ecb0*/  HMMA.16816.F32.BF16 R68, R20.reuse, R36, R68 ;  /* 0x000000241444723c */ /* 0x048fec0000041844 */
[C---:B------:R-:W-:Y:S01]  /*1ecc0*/  HMMA.16816.F32.BF16 R72, R20.reuse, R38, R72 ;  /* 0x000000261448723c */ /* 0x040fe20000041848 */
[----:B------:R-:W3:Y:S05]  /*1ecd0*/  LDSM.16.MT88.4 R36, [R221+0x12000] ;  /* 0x01200000dd24783b */ /* 0x000eea0000004200 */
[C---:B--2---:R-:W-:Y:S06]  /*1ece0*/  HMMA.16816.F32.BF16 R76, R20.reuse, R24, R76 ;  /* 0x00000018144c723c */ /* 0x044fec000004184c */
[C---:B------:R-:W-:Y:S01]  /*1ecf0*/  HMMA.16816.F32.BF16 R80, R20.reuse, R26, R80 ;  /* 0x0000001a1450723c */ /* 0x040fe20000041850 */
[----:B------:R-:W2:Y:S05]  /*1ed00*/  LDSM.16.MT88.4 R24, [R220+0x12000] ;  /* 0x01200000dc18783b */ /* 0x000eaa0000004200 */
[C---:B-----5:R-:W-:Y:S06]  /*1ed10*/  HMMA.16816.F32.BF16 R84, R20.reuse, R28, R84 ;  /* 0x0000001c1454723c */ /* 0x060fec0000041854 */
[C---:B------:R-:W-:Y:S05]  /*1ed20*/  HMMA.16816.F32.BF16 R88, R20.reuse, R30, R88 ;  /* 0x0000001e1458723c */ /* 0x040fea0000041858 */
[----:B-1----:R-:W-:Y:S01]  /*1ed30*/  F2FP.BF16.F32.PACK_AB R28, R121, R120 ;  /* 0x00000078791c723e */ /* 0x002fe200000010ff */
[C---:B------:R-:W-:Y:S05]  /*1ed40*/  HMMA.16816.F32.BF16 R92, R20.reuse, R40, R92 ;  /* 0x00000028145c723c */ /* 0x040fea000004185c */
[----:B----4-:R-:W-:Y:S01]  /*1ed50*/  F2FP.BF16.F32.PACK_AB R29, R123, R122 ;  /* 0x0000007a7b1d723e */ /* 0x010fe200000010ff */
[C---:B------:R-:W-:Y:S01]  /*1ed60*/  HMMA.16816.F32.BF16 R96, R20.reuse, R42, R96 ;  /* 0x0000002a1460723c */ /* 0x040fe20000041860 */
[----:B------:R-:W1:Y:S04]  /*1ed70*/  LDSM.16.MT88.4 R40, [R221+0xe800] ;  /* 0x00e80000dd28783b */ /* 0x000e680000004200 */
[----:B------:R-:W-:Y:S01]  /*1ed80*/  F2FP.BF16.F32.PACK_AB R30, R179, R178 ;  /* 0x000000b2b31e723e */ /* 0x000fe200000010ff */
[C---:B------:R-:W-:Y:S05]  /*1ed90*/  HMMA.16816.F32.BF16 R12, R20.reuse, R32, R12 ;  /* 0x00000020140c723c */ /* 0x040fea000004180c */
[----:B------:R-:W-:Y:S01]  /*1eda0*/  F2FP.BF16.F32.PACK_AB R31, R181, R180 ;  /* 0x000000b4b51f723e */ /* 0x000fe200000010ff */
[C---:B------:R-:W-:Y:S01]  /*1edb0*/  HMMA.16816.F32.BF16 R100, R20.reuse, R34, R100 ;  /* 0x000000221464723c */ /* 0x040fe20000041864 */
[----:B------:R-:W4:Y:S05]  /*1edc0*/  LDSM.16.MT88.4 R32, [R220+0xe800] ;  /* 0x00e80000dc20783b */ /* 0x000f2a0000004200 */
[C---:B---3--:R-:W-:Y:S06]  /*1edd0*/  HMMA.16816.F32.BF16 R104, R20.reuse, R36, R104 ;  /* 0x000000241468723c */ /* 0x048fec0000041868 */
[C---:B------:R-:W-:Y:S01]  /*1ede0*/  HMMA.16816.F32.BF16 R16, R20.reuse, R38, R16 ;  /* 0x000000261410723c */ /* 0x040fe20000041810 */
[----:B------:R-:W3:Y:S05]  /*1edf0*/  LDSM.16.MT88.4 R36, [R224+0x12800] ;  /* 0x01280000e024783b */ /* 0x000eea0000004200 */
[C---:B--2---:R-:W-:Y:S06]  /*1ee00*/  HMMA.16816.F32.BF16 R108, R20.reuse, R24, R108 ;  /* 0x00000018146c723c */ /* 0x044fec000004186c */
[----:B------:R-:W-:Y:S01]  /*1ee10*/  HMMA.16816.F32.BF16 R112, R20, R26, R112 ;  /* 0x0000001a1470723c */ /* 0x000fe20000041870 */
[----:B------:R-:W2:Y:S05]  /*1ee20*/  LDSM.16.MT88.4 R20, [R222+0x12800] ;  /* 0x01280000de14783b */ /* 0x000eaa0000004200 */
[C---:B------:R-:W-:Y:S03]  /*1ee30*/  HMMA.16816.F32.BF16 R4, R28.reuse, R44, R4 ;  /* 0x0000002c1c04723c */ /* 0x040fe60000041804 */
[----:B------:R-:W5:Y:S03]  /*1ee40*/  LDSM.16.MT88.4 R24, [R221+0x12800] ;  /* 0x01280000dd18783b */ /* 0x000f660000004200 */
[C---:B------:R-:W-:Y:S05]  /*1ee50*/  HMMA.16816.F32.BF16 R8, R28.reuse, R46, R8 ;  /* 0x0000002e1c08723c */ /* 0x040fea0000041808 */
[----:B------:R-:W-:Y:S01]  /*1ee60*/  LDSM.16.MT88.4 R44, [R221+0xf000] ;  /* 0x00f00000dd2c783b */ /* 0x000fe20000004200 */
        /* <DEDUP_REMOVED lines=9> */
[C---:B---3--:R-:W-:Y:S06]  /*1ef00*/  HMMA.16816.F32.BF16 R92, R28.reuse, R36, R92 ;  /* 0x000000241c5c723c */ /* 0x048fec000004185c */
[C---:B------:R-:W-:Y:S01]  /*1ef10*/  HMMA.16816.F32.BF16 R96, R28.reuse, R38, R96 ;  /* 0x000000261c60723c */ /* 0x040fe20000041860 */
[----:B------:R-:W3:Y:S05]  /*1ef20*/  LDSM.16.MT88.4 R36, [R224+0xf000] ;  /* 0x00f00000e024783b */ /* 0x000eea0000004200 */
[C---:B--2---:R-:W-:Y:S06]  /*1ef30*/  HMMA.16816.F32.BF16 R12, R28.reuse, R20, R12 ;  /* 0x000000141c0c723c */ /* 0x044fec000004180c */
[C---:B------:R-:W-:Y:S05]  /*1ef40*/  HMMA.16816.F32.BF16 R100, R28.reuse, R22, R100 ;  /* 0x000000161c64723c */ /* 0x040fea0000041864 */
[----:B------:R-:W-:Y:S01]  /*1ef50*/  F2FP.BF16.F32.PACK_AB R20, R53, R52 ;  /* 0x000000343514723e */ /* 0x000fe200000010ff */
[C---:B-----5:R-:W-:Y:S05]  /*1ef60*/  HMMA.16816.F32.BF16 R104, R28.reuse, R24, R104 ;  /* 0x000000181c68723c */ /* 0x060fea0000041868 */
[----:B------:R-:W-:Y:S01]  /*1ef70*/  F2FP.BF16.F32.PACK_AB R21, R55, R54 ;  /* 0x000000363715723e */ /* 0x000fe200000010ff */
[C---:B------:R-:W-:Y:S01]  /*1ef80*/  HMMA.16816.F32.BF16 R16, R28.reuse, R26, R16 ;  /* 0x0000001a1c10723c */ /* 0x040fe20000041810 */
[----:B------:R-:W2:Y:S04]  /*1ef90*/  LDSM.16.MT88.4 R24, [R220+0xf000] ;  /* 0x00f00000dc18783b */ /* 0x000ea80000004200 */
[----:B------:R-:W-:Y:S01]  /*1efa0*/  F2FP.BF16.F32.PACK_AB R22, R57, R56 ;  /* 0x000000383916723e */ /* 0x000fe200000010ff */
[C---:B-1----:R-:W-:Y:S05]  /*1efb0*/  HMMA.16816.F32.BF16 R108, R28.reuse, R32, R108 ;  /* 0x000000201c6c723c */ /* 0x042fea000004186c */
[----:B------:R-:W-:Y:S01]  /*1efc0*/  F2FP.BF16.F32.PACK_AB R23, R59, R58 ;  /* 0x0000003a3b17723e */ /* 0x000fe200000010ff */
[----:B------:R-:W-:Y:S01]  /*1efd0*/  HMMA.16816.F32.BF16 R112, R28, R34, R112 ;  /* 0x000000221c70723c */ /* 0x000fe20000041870 */
[----:B------:R-:W1:Y:S05]  /*1efe0*/  LDSM.16.MT88.4 R28, [R222+0x13000] ;  /* 0x01300000de1c783b */ /* 0x000e6a0000004200 */
        /* <DEDUP_REMOVED lines=17> */
[-C--:B------:R-:W-:Y:S01]  /*1f100*/  FFMA.FTZ R45, R61, R3.reuse, -R154 ;  /* 0x000000033d2d7223 */ /* 0x080fe2000001089a */
[C---:B------:R-:W-:Y:S03]  /*1f110*/  HMMA.16816.F32.BF16 R92, R20.reuse, R48, R92 ;  /* 0x00000030145c723c */ /* 0x040fe6000004185c */
[----:B------:R-:W4:Y:S02]  /*1f120*/  LDSM.16.MT88.4 R36, [R222+0xf800] ;  /* 0x00f80000de24783b */ /* 0x000f240000004200 */
[----:B------:R-:W5:Y:S01]  /*1f130*/  MUFU.EX2 R45, R45 ;  /* 0x0000002d002d7308 */ /* 0x000f620000000800 */
[C---:B------:R-:W-:Y:S05]  /*1f140*/  HMMA.16816.F32.BF16 R96, R20.reuse, R50, R96 ;  /* 0x000000321460723c */ /* 0x040fea0000041860 */
[-CC-:B------:R-:W-:Y:S01]  /*1f150*/  FFMA.FTZ R44, R62, R3.reuse, -R152.reuse ;  /* 0x000000033e2c7223 */ /* 0x180fe20000010898 */
[C---:B-1----:R-:W-:Y:S05]  /*1f160*/  HMMA.16816.F32.BF16 R12, R20.reuse, R28, R12 ;  /* 0x0000001c140c723c */ /* 0x042fea000004180c */
[----:B------:R-:W-:Y:S01]  /*1f170*/  MUFU.EX2 R44, R44 ;  /* 0x0000002c002c7308 */ /* 0x000fe20000000800 */
[C---:B------:R-:W-:Y:S05]  /*1f180*/  HMMA.16816.F32.BF16 R100, R20.reuse, R30, R100 ;  /* 0x0000001e1464723c */ /* 0x040fea0000041864 */
[-C--:B------:R-:W-:Y:S01]  /*1f190*/  FFMA.FTZ R47, R63, R3.reuse, -R152 ;  /* 0x000000033f2f7223 */ /* 0x080fe20000010898 */
[C---:B---3--:R-:W-:Y:S05]  /*1f1a0*/  HMMA.16816.F32.BF16 R104, R20.reuse, R32, R104 ;  /* 0x000000201468723c */ /* 0x048fea0000041868 */
[-C--:B------:R-:W-:Y:S01]  /*1f1b0*/  FFMA.FTZ R46, R64, R3.reuse, -R154 ;  /* 0x00000003402e7223 */ /* 0x080fe2000001089a */
[C---:B------:R-:W-:Y:S01]  /*1f1c0*/  HMMA.16816.F32.BF16 R16, R20.reuse, R34, R16 ;  /* 0x000000221410723c */ /* 0x040fe20000041810 */
[----:B------:R-:W1:Y:S01]  /*1f1d0*/  MUFU.EX2 R47, R47 ;  /* 0x0000002f002f7308 */ /* 0x000e620000000800 */
[----:B------:R-:W3:Y:S03]  /*1f1e0*/  LDSM.16.MT88.4 R32, [R221+0xf800] ;  /* 0x00f80000dd20783b */ /* 0x000ee60000004200 */
[-C--:B------:R-:W-:Y:S01]  /*1f1f0*/  FFMA.FTZ R48, R66, R3.reuse, -R152 ;  /* 0x0000000342307223 */ /* 0x080fe20000010898 */
[C---:B--2---:R-:W-:Y:S05]  /*1f200*/  HMMA.16816.F32.BF16 R108, R20.reuse, R24, R108 ;  /* 0x00000018146c723c */ /* 0x044fea000004186c */
[----:B------:R-:W-:Y:S01]  /*1f210*/  MUFU.EX2 R46, R46 ;  /* 0x0000002e002e7308 */ /* 0x000fe20000000800 */
[-C--:B------:R-:W-:Y:S01]  /*1f220*/  FFMA.FTZ R154, R65, R3.reuse, -R154 ;  /* 0x00000003419a7223 */ /* 0x080fe2000001089a */
[----:B------:R-:W-:Y:S01]  /*1f230*/  HMMA.16816.F32.BF16 R112, R20, R26, R112 ;  /* 0x0000001a1470723c */ /* 0x000fe20000041870 */
[----:B------:R-:W2:Y:S03]  /*1f240*/  LDSM.16.MT88.4 R20, [R224+0x13800] ;  /* 0x01380000e014783b */ /* 0x000ea60000004200 */
[----:B------:R-:W-:Y:S04]  /*1f250*/  FFMA.FTZ R152, R67, R3, -R152 ;  /* 0x0000000343987223 */ /* 0x000fe80000010898 */
[----:B------:R-:W4:Y:S03]  /*1f260*/  MUFU.EX2 R49, R154 ;  /* 0x0000009a00317308 */ /* 0x000f260000000800 */
[----:B------:R-:W-:Y:S01]  /*1f270*/  FADD.FTZ R148, R149, R148 ;  /* 0x0000009495947221 */ /* 0x000fe20000010000 */
[----:B-----5:R-:W-:Y:S02]  /*1f280*/  F2FP.BF16.F32.PACK_AB R28, R45, R60 ;  /* 0x0000003c2d1c723e */ /* 0x020fe400000010ff */
[----:B-1----:R-:W-:Y:S01]  /*1f290*/  F2FP.BF16.F32.PACK_AB R29, R47, R44 ;  /* 0x0000002c2f1d723e */ /* 0x002fe200000010ff */
[----:B------:R-:W-:Y:S01]  /*1f2a0*/  FADD.FTZ R163, R163, R148 ;  /* 0x00000094a3a37221 */ /* 0x000fe20000010000 */
[----:B------:R-:W-:Y:S02]  /*1f2b0*/  FADD.FTZ R165, R164, R165 ;  /* 0x000000a5a4a57221 */ /* 0x000fe40000010000 */
[----:B------:R-:W-:Y:S01]  /*1f2c0*/  MUFU.EX2 R48, R48 ;  /* 0x0000003000307308 */ /* 0x000fe20000000800 */
[----:B------:R-:W-:Y:S01]  /*1f2d0*/  FADD.FTZ R162, R162, R163 ;  /* 0x000000a3a2a27221 */ /* 0x000fe20000010000 */
[----:B------:R-:W-:Y:S03]  /*1f2e0*/  FADD.FTZ R170, R170, R165 ;  /* 0x000000a5aaaa7221 */ /* 0x000fe60000010000 */
[----:B------:R-:W-:Y:S01]  /*1f2f0*/  FADD.FTZ R51, R167, R162 ;  /* 0x000000a2a7337221 */ /* 0x000fe20000010000 */
[----:B------:R-:W-:Y:S04]  /*1f300*/  FADD.FTZ R170, R169, R170 ;  /* 0x000000aaa9aa7221 */ /* 0x000fe80000010000 */
        /* <DEDUP_REMOVED lines=19> */
[----:B------:R-:W4:Y:S02]  /*1f440*/  LDSM.16.MT88.4 R8, [R220+0x13800] ;  /* 0x01380000dc08783b */ /* 0x000f240000004200 */
        /* <DEDUP_REMOVED lines=17> */
[----:B------:R-:W-:Y:S01]  /*1f560*/  FADD.FTZ R120, R120, R175 ;  /* 0x000000af78787221 */ /* 0x000fe20000010000 */
[----:B------:R-:W-:Y:S04]  /*1f570*/  MOV R137, R0 ;  /* 0x0000000000897202 */ /* 0x000fe80000000f00 */
[----:B------:R-:W-:Y:S01]  /*1f580*/  FADD.FTZ R123, R123, R122 ;  /* 0x0000007a7b7b7221 */ /* 0x000fe20000010000 */
[----:B------:R-:W-:Y:S03]  /*1f590*/  FADD.FTZ R121, R121, R120 ;  /* 0x0000007879797221 */ /* 0x000fe60000010000 */
[----:B------:R-:W-:Y:S01]  /*1f5a0*/  FADD.FTZ R180, R180, R123 ;  /* 0x0000007bb4b47221 */ /* 0x000fe20000010000 */
[----:B------:R-:W-:Y:S02]  /*1f5b0*/  FADD.FTZ R178, R178, R121 ;  /* 0x00000079b2b27221 */ /* 0x000fe40000010000 */
        /* <DEDUP_REMOVED lines=9> */
[----:B------:R-:W-:Y:S01]  /*1f650*/  FADD.FTZ R53, R53, R52 ;  /* 0x0000003435357221 */ /* 0x000fe20000010000 */
[C---:B----4-:R-:W-:Y:S04]  /*1f660*/  HMMA.16816.F32.BF16 R108, R28.reuse, R8, R108 ;  /* 0x000000081c6c723c */ /* 0x050fe8000004186c */
        /* <DEDUP_REMOVED lines=14> */
.L_x_3994:
[----:B------:R-:W1:Y:S01]  /*1f750*/  S2R R11, SR_TID.X ;  /* 0x00000000000b7919 */ /* 0x000e620000002100 */
[----:B------:R-:W2:Y:S02]  /*1f760*/  LDC.64 R8, c[0x0][0x208] ;  /* 0x00008200ff087b82 */ /* 0x000ea40000000a00 */
[----:B--2---:R-:W-:Y:S02]  /*1f770*/  R2UR UR4, R8 ;  /* 0x00000000080472ca */ /* 0x004fe400000e0000 */
[----:B------:R-:W-:Y:S02]  /*1f780*/  R2UR UR5, R9 ;  /* 0x00000000090572ca */ /* 0x000fe400000e0000 */
[----:B-1----:R-:W-:-:S04]  /*1f790*/  SHF.R.S32.HI R4, RZ, 0x1f, R11 ;  /* 0x0000001fff047819 */ /* 0x002fc8000001140b */
[----:B------:R-:W-:-:S04]  /*1f7a0*/  LEA.HI R6, R4, R11, RZ, 0x5 ;  /* 0x0000000b04067211 */ /* 0x000fc800078f28ff */
[----:B------:R-:W-:-:S03]  /*1f7b0*/  LOP3.LUT R6, R6, 0xffffffe0, RZ, 0xc0, !PT ;  /* 0xffffffe006067812 */ /* 0x000fc600078ec0ff */
[----:B------:R1:W5:Y:S01]  /*1f7c0*/  LD.E R7, desc[UR4][R132.64+0xd8] ;  /* 0x0000d80484077980 */ /* 0x000362000c101900 */
[----:B------:R-:W-:Y:S01]  /*1f7d0*/  LEA.HI R5, R4, R11, RZ, 0x4 ;  /* 0x0000000b04057211 */ /* 0x000fe200078f20ff */
[----:B------:R-:W-:Y:S01]  /*1f7e0*/  UMOV UR4, 0xffffffff ;  /* 0xffffffff00047882 */ /* 0x000fe20000000000 */
[----:B------:R-:W-:Y:S02]  /*1f7f0*/  IMAD.IADD R6, R11, 0x1, -R6 ;  /* 0x000000010b067824 */ /* 0x000fe400078e0a06 */
[----:B------:R-:W-:Y:S02]  /*1f800*/  LOP3.LUT R4, R5, 0xfffffff0, RZ, 0xc0, !PT ;  /* 0xfffffff005047812 */ /* 0x000fe400078ec0ff */
[----:B------:R-:W-:Y:S02]  /*1f810*/  SHF.R.S32.HI R5, RZ, 0x4, R5 ;  /* 0x00000004ff057819 */ /* 0x000fe40000011405 */
[----:B------:R-:W-:Y:S01]  /*1f820*/  SHF.R.S32.HI R3, RZ, 0x1f, R6 ;  /* 0x0000001fff037819 */ /* 0x000fe20000011406 */
[----:B------:R-:W-:-:S03]  /*1f830*/  IMAD.IADD R4, R11, 0x1, -R4 ;  /* 0x000000010b047824 */ /* 0x000fc600078e0a04 */
[----:B------:R-:W-:-:S04]  /*1f840*/  LEA.HI R3, R3, R6, RZ, 0x2 ;  /* 0x0000000603037211 */ /* 0x000fc800078f10ff */
        /* <DEDUP_REMOVED lines=9> */
.L_x_4011:
        /* <DEDUP_REMOVED lines=21> */
[----:B------:R-:W-:Y:S01]  /*1fa30*/  FMUL.FTZ R125, R12, R125 ;  /* 0x0000007d0c7d7220 */ /* 0x000fe20000410000 */
[----:B------:R-:W-:Y:S01]  /*1fa40*/  LEA.HI R14, R14, R13, RZ, 0x5 ;  /* 0x0000000d0e0e7211 */ /* 0x000fe200078f28ff */
[C---:B------:R-:W-:Y:S01]  /*1fa50*/  FMUL.FTZ R68, R12.reuse, R68 ;  /* 0x000000440c447220 */ /* 0x040fe20000410000 */
[--C-:B------:R-:W-:Y:S01]  /*1fa60*/  SHF.R.S32.HI R16, RZ, 0x2, R15.reuse ;  /* 0x00000002ff107819 */ /* 0x100fe2000001140f */
[C---:B------:R-:W-:Y:S01]  /*1fa70*/  FMUL.FTZ R69, R12.reuse, R69 ;  /* 0x000000450c457220 */ /* 0x040fe20000410000 */
[----:B------:R-:W-:Y:S01]  /*1fa80*/  SHF.R.S32.HI R17, RZ, 0x1f, R15 ;  /* 0x0000001fff117819 */ /* 0x000fe2000001140f */
[C---:B------:R-:W-:Y:S01]  /*1fa90*/  FMUL.FTZ R72, R12.reuse, R72 ;  /* 0x000000480c487220 */ /* 0x040fe20000410000 */
[----:B------:R-:W-:Y:S01]  /*1faa0*/  LOP3.LUT R20, R15, 0x1ffffffc, RZ, 0xc0, !PT ;  /* 0x1ffffffc0f147812 */ /* 0x000fe200078ec0ff */
[C---:B------:R-:W-:Y:S01]  /*1fab0*/  FMUL.FTZ R73, R12.reuse, R73 ;  /* 0x000000490c497220 */ /* 0x040fe20000410000 */
[----:B------:R-:W-:Y:S01]  /*1fac0*/  LEA.HI R17, R17, R16, RZ, 0x3 ;  /* 0x0000001011117211 */ /* 0x000fe200078f18ff */
[C---:B------:R-:W-:Y:S01]  /*1fad0*/  FMUL.FTZ R76, R12.reuse, R76 ;  /* 0x0000004c0c4c7220 */ /* 0x040fe20000410000 */
[----:B------:R-:W-:Y:S01]  /*1fae0*/  SHF.R.S32.HI R15, RZ, 0x5, R14 ;  /* 0x00000005ff0f7819 */ /* 0x000fe2000001140e */
[C---:B------:R-:W-:Y:S01]  /*1faf0*/  FMUL.FTZ R77, R12.reuse, R77 ;  /* 0x0000004d0c4d7220 */ /* 0x040fe20000410000 */
[----:B------:R-:W-:Y:S01]  /*1fb00*/  LOP3.LUT R17, R17, 0xfffffff8, RZ, 0xc0, !PT ;  /* 0xfffffff811117812 */ /* 0x000fe200078ec0ff */
[----:B------:R-:W-:Y:S01]  /*1fb10*/  FMUL.FTZ R80, R12, R80 ;  /* 0x000000500c507220 */ /* 0x000fe20000410000 */
[----:B------:R-:W-:Y:S01]  /*1fb20*/  IADD3 R20, -R20, R13, RZ ;  /* 0x0000000d14147210 */ /* 0x000fe20007ffe1ff */
[----:B------:R-:W-:Y:S01]  /*1fb30*/  FMUL.FTZ R81, R12, R81 ;  /* 0x000000510c517220 */ /* 0x000fe20000410000 */
[----:B------:R-:W-:Y:S01]  /*1fb40*/  IADD3 R16, R16, -R17, RZ ;  /* 0x8000001110107210 */ /* 0x000fe20007ffe0ff */
[C---:B------:R-:W-:Y:S01]  /*1fb50*/  FMUL.FTZ R84, R12.reuse, R84 ;  /* 0x000000540c547220 */ /* 0x040fe20000410000 */
[----:B------:R-:W-:Y:S01]  /*1fb60*/  LEA R17, R15, R20, 0x9 ;  /* 0x000000140f117211 */ /* 0x000fe200078e48ff */
[----:B------:R-:W-:Y:S01]  /*1fb70*/  FMUL.FTZ R85, R12, R85 ;  /* 0x000000550c557220 */ /* 0x000fe20000410000 */
[----:B------:R-:W-:Y:S01]  /*1fb80*/  SHF.L.U32 R18, R16, 0x6, RZ ;  /* 0x0000000610127819 */ /* 0x000fe200000006ff */
[----:B------:R-:W-:Y:S01]  /*1fb90*/  FMUL.FTZ R88, R12, R88 ;  /* 0x000000580c587220 */ /* 0x000fe20000410000 */
[----:B------:R-:W-:Y:S01]  /*1fba0*/  LOP3.LUT R19, R16, 0x1, RZ, 0xc0, !PT ;  /* 0x0000000110137812 */ /* 0x000fe200078ec0ff */
[----:B------:R-:W-:Y:S01]  /*1fbb0*/  FMUL.FTZ R89, R12, R89 ;  /* 0x000000590c597220 */ /* 0x000fe20000410000 */
[----:B------:R-:W-:Y:S01]  /*1fbc0*/  LOP3.LUT R18, R18, 0x1c0, RZ, 0xc0, !PT ;  /* 0x000001c012127812 */ /* 0x000fe200078ec0ff */
[C---:B------:R-:W-:Y:S01]  /*1fbd0*/  FMUL.FTZ R92, R12.reuse, R92 ;  /* 0x0000005c0c5c7220 */ /* 0x040fe20000410000 */
[----:B------:R-:W-:Y:S01]  /*1fbe0*/  ISETP.NE.U32.AND P0, PT, R19, 0x1, PT ;  /* 0x000000011300780c */ /* 0x000fe20003f05070 */
[----:B------:R-:W-:Y:S01]  /*1fbf0*/  FMUL.FTZ R93, R12, R93 ;  /* 0x0000005d0c5d7220 */ /* 0x000fe20000410000 */
[----:B------:R-:W-:Y:S01]  /*1fc00*/  LEA.HI R18, R18, R18, RZ, 0x1d ;  /* 0x0000001212127211 */ /* 0x000fe200078fe8ff */
[C---:B------:R-:W-:Y:S01]  /*1fc10*/  FMUL.FTZ R96, R12.reuse, R96 ;  /* 0x000000600c607220 */ /* 0x040fe20000410000 */
[C---:B------:R-:W-:Y:S01]  /*1fc20*/  FMUL.FTZ R97, R12.reuse, R97 ;  /* 0x000000610c617220 */ /* 0x040fe20000410000 */
        /* <DEDUP_REMOVED lines=53> */
[----:B------:R-:W-:Y:S02]  /*1ff80*/  @P0 IADD3 R16, R17, 0x20, RZ ;  /* 0x0000002011100810 */ /* 0x000fe40007ffe0ff */
[----:B------:R-:W-:Y:S02]  /*1ff90*/  SEL R11, R11, 0xffffff80, !P2 ;  /* 0xffffff800b0b7807 */ /* 0x000fe40005000000 */
[C---:B------:R-:W-:Y:S01]  /*1ffa0*/  IADD3 R18, R17.reuse, R12, RZ ;  /* 0x0000000c11127210 */ /* 0x040fe20007ffe0ff */
        /* <DEDUP_REMOVED lines=32> */
[----:B------:R4:W-:Y:S04]  /*201b0*/  STS.64 [R21+0x4800], R110 ;  /* 0x0048006e15007388 */ /* 0x0009e80000000a00 */
[----:B------:R-:W-:Y:S04]  /*201c0*/  STS.64 [R11+0x4000], R112 ;  /* 0x004000700b007388 */ /* 0x000fe80000000a00 */
[----:B------:R4:W-:Y:S04]  /*201d0*/  STS.64 [R11+0x4800], R114 ;  /* 0x004800720b007388 */ /* 0x0009e80000000a00 */
[----:B-1----:R-:W4:Y:S04]  /*201e0*/  LD.E.64 R16, desc[UR10][R132.64+0xb0] ;  /* 0x0000b00a84107980 */ /* 0x002f28000c101b00 */
[----:B--2---:R-:W2:Y:S04]  /*201f0*/  LD.E R18, desc[UR12][R132.64+0x60] ;  /* 0x0000600c84127980 */ /* 0x004ea8000c101900 */
[----:B---3--:R-:W3:Y:S01]  /*20200*/  LD.E R19, desc[UR10][R132.64+0xcc] ;  /* 0x0000cc0a84137980 */ /* 0x008ee2000c101900 */
[----:B------:R-:W1:Y:S01]  /*20210*/  @P6 MUFU.LG2 R22, R10 ;  /* 0x0000000a00166308 */ /* 0x000e620000000c00 */
[----:B------:R-:W-:Y:S01]  /*20220*/  IMAD R12, R237, -0x40, R238 ;  /* 0xffffffc0ed0c7824 */ /* 0x000fe200078e02ee */
[----:B------:R-:W-:Y:S01]  /*20230*/  SHF.L.U32 R24, R5, 0x6, RZ ;  /* 0x0000000605187819 */ /* 0x000fe200000006ff */
[----:B------:R2:W5:Y:S01]  /*20240*/  LD.E.64 R80, desc[UR10][R132.64+0x78] ;  /* 0x0000780a84507980 */ /* 0x000562000c101b00 */
[----:B----4-:R-:W-:-:S02]  /*20250*/  LEA.HI R20, R4, R4, RZ, 0x1 ;  /* 0x0000000404147211 */ /* 0x010fc400078f08ff */
[----:B------:R-:W-:Y:S01]  /*20260*/  IADD3 R21, R5, 0x8, RZ ;  /* 0x0000000805157810 */ /* 0x000fe20007ffe0ff */
[----:B------:R4:W5:Y:S01]  /*20270*/  LD.E.64 R82, desc[UR10][R132.64+0xa8] ;  /* 0x0000a80a84527980 */ /* 0x000962000c101b00 */
[----:B------:R-:W-:Y:S01]  /*20280*/  LOP3.LUT R24, R24, 0x1c0, RZ, 0xc0, !PT ;  /* 0x000001c018187812 */ /* 0x000fe200078ec0ff */
[----:B------:R-:W-:Y:S01]  /*20290*/  BSSY B0, `(.L_x_4005) ;  /* 0x0000048000007945 */ /* 0x000fe20003800000 */
[----:B------:R-:W-:Y:S01]  /*202a0*/  BAR.SYNC.DEFER_BLOCKING 0x0 ;  /* 0x0000000000007b1d */ /* 0x000fe20000010000 */
[----:B------:R-:W-:Y:S02]  /*202b0*/  ISETP.GE.AND P0, PT, R21, R12, PT ;  /* 0x0000000c1500720c */ /* 0x000fe40003f06270 */
[C---:B------:R-:W-:Y:S02]  /*202c0*/  IADD3 R11, R5.reuse, 0x10, RZ ;  /* 0x00000010050b7810 */ /* 0x040fe40007ffe0ff */
[----:B------:R-:W-:Y:S01]  /*202d0*/  SHF.L.U32 R23, R20, 0x2, RZ ;  /* 0x0000000214177819 */ /* 0x000fe200000006ff */
[----:B-1----:R-:W-:Y:S01]  /*202e0*/  @P6 FMUL.FTZ R22, R22, 0.69314718246459960938 ;  /* 0x3f31721816166820 */ /* 0x002fe20000410000 */
[----:B------:R-:W-:-:S02]  /*202f0*/  IADD3 R21, R5, 0x18, RZ ;  /* 0x0000001805157810 */ /* 0x000fc40007ffe0ff */
[----:B------:R-:W-:Y:S02]  /*20300*/  ISETP.GE.AND P5, PT, R11, R12, PT ;  /* 0x0000000c0b00720c */ /* 0x000fe40003fa6270 */
[----:B------:R-:W-:Y:S01]  /*20310*/  MOV R11, 0xff800000 ;  /* 0xff800000000b7802 */ /* 0x000fe20000000f00 */
[----:B-----5:R-:W-:Y:S01]  /*20320*/  @P6 FFMA.FTZ R11, R7, R2, R22 ;  /* 0x00000002070b6223 */ /* 0x020fe20000010016 */
[----:B------:R-:W-:Y:S02]  /*20330*/  LOP3.LUT R23, R24, 0x38, R23, 0xf8, !PT ;  /* 0x0000003818177812 */ /* 0x000fe400078ef817 */
[----:B------:R-:W-:Y:S02]  /*20340*/  SHF.R.U32.HI R10, RZ, 0x3, R24 ;  /* 0x00000003ff0a7819 */ /* 0x000fe40000011618 */
[----:B------:R-:W-:Y:S01]  /*20350*/  ISETP.GE.AND P4, PT, R21, R12, PT ;  /* 0x0000000c1500720c */ /* 0x000fe20003f86270 */
[----:B------:R-:W1:Y:S01]  /*20360*/  @P3 MUFU.LG2 R24, R6 ;  /* 0x0000000600183308 */ /* 0x000e620000000c00 */
[----:B------:R-:W-:-:S02]  /*20370*/  LOP3.LUT R21, R20, 0xffffffe, RZ, 0xc0, !PT ;  /* 0x0ffffffe14157812 */ /* 0x000fc400078ec0ff */
[----:B------:R-:W-:Y:S02]  /*20380*/  SHF.R.S32.HI R2, RZ, 0x1f, R15 ;  /* 0x0000001fff027819 */ /* 0x000fe4000001140f */
[C---:B------:R-:W-:Y:S02]  /*20390*/  IADD3 R21, R4.reuse, -R21, RZ ;  /* 0x8000001504157210 */ /* 0x040fe40007ffe0ff */
[----:B------:R-:W-:Y:S02]  /*203a0*/  SHF.L.U32 R22, R4, 0x2, RZ ;  /* 0x0000000204167819 */ /* 0x000fe400000006ff */
[----:B------:R-:W-:Y:S02]  /*203b0*/  LEA.HI R2, R2, R15, RZ, 0x2 ;  /* 0x0000000f02027211 */ /* 0x000fe400078f10ff */
[----:B------:R-:W-:Y:S02]  /*203c0*/  SHF.L.U32 R4, R237, 0x6, RZ ;  /* 0x00000006ed047819 */ /* 0x000fe400000006ff */
[----:B------:R-:W-:-:S02]  /*203d0*/  LOP3.LUT R14, R14, 0xffffffe0, RZ, 0xc0, !PT ;  /* 0xffffffe00e0e7812 */ /* 0x000fc400078ec0ff */
[----:B------:R-:W-:Y:S02]  /*203e0*/  LOP3.LUT R10, R23, R10, RZ, 0x3c, !PT ;  /* 0x0000000a170a7212 */ /* 0x000fe400078e3cff */
[----:B------:R-:W-:Y:S01]  /*203f0*/  LOP3.LUT R2, R2, 0xffffffc, RZ, 0xc0, !PT ;  /* 0x0ffffffc02027812 */ /* 0x000fe200078ec0ff */
[----:B-1----:R-:W-:Y:S01]  /*20400*/  @P3 FMUL.FTZ R24, R24, 0.69314718246459960938 ;  /* 0x3f31721818183820 */ /* 0x002fe20000410000 */
[--C-:B------:R-:W-:Y:S02]  /*20410*/  SHF.R.S32.HI R23, RZ, 0x1f, R22.reuse ;  /* 0x0000001fff177819 */ /* 0x100fe40000011416 */
[----:B------:R-:W-:Y:S02]  /*20420*/  IADD3 R13, -R14, R13, RZ ;  /* 0x0000000d0e0d7210 */ /* 0x000fe40007ffe1ff */
[----:B------:R-:W-:Y:S01]  /*20430*/  IADD3 R14, R15, -R2, RZ ;  /* 0x800000020f0e7210 */ /* 0x000fe20007ffe0ff */
[----:B------:R-:W-:Y:S01]  /*20440*/  IMAD.WIDE R26, R5, 0x80, R22 ;  /* 0x00000080051a7825 */ /* 0x000fe200078e0216 */
[----:B------:R-:W-:-:S02]  /*20450*/  LEA R10, R21, R10, 0x2 ;  /* 0x0000000a150a7211 */ /* 0x000fc400078e10ff */
[----:B------:R-:W-:Y:S01]  /*20460*/  MOV R6, 0xff800000 ;  /* 0xff80000000067802 */ /* 0x000fe20000000f00 */
[----:B------:R-:W-:Y:S01]  /*20470*/  @P3 FFMA.FTZ R6, R7, R0, R24 ;  /* 0x0000000007063223 */ /* 0x000fe20000010018 */
[----:B------:R-:W-:Y:S02]  /*20480*/  LEA R10, R10, UR4, 0x2 ;  /* 0x000000040a0a7c11 */ /* 0x000fe4000f8e10ff */
[----:B------:R-:W-:Y:S02]  /*20490*/  LEA R7, R14, R3, 0x4 ;  /* 0x000000030e077211 */ /* 0x000fe400078e20ff */
[----:B------:R-:W-:Y:S01]  /*204a0*/  LOP3.LUT P2, RZ, R13, 0x3, RZ, 0xc0, !PT ;  /* 0x000000030dff7812 */ /* 0x000fe2000784c0ff */
[----:B------:R4:W1:Y:S04]  /*204b0*/  LDS.128 R20, [R10+0x800] ;  /* 0x000800000a147984 */ /* 0x0008680000000c00 */
[----:B------:R4:W1:Y:S04]  /*204c0*/  LDS.128 R76, [R10] ;  /* 0x000000000a4c7984 */ /* 0x0008680000000c00 */
        /* <DEDUP_REMOVED lines=12> */
[----:B------:R-:W-:-:S04]  /*20590*/  IMAD R16, R16, UR8, R241 ;  /* 0x0000000810107c24 */ /* 0x000fc8000f8e02f1 */
[----:B--2---:R-:W-:-:S04]  /*205a0*/  IMAD R16, R16, R18, R239 ;  /* 0x0000001210107224 */ /* 0x004fc800078e02ef */
[----:B------:R-:W-:-:S04]  /*205b0*/  IMAD R4, R17, R16, R4 ;  /* 0x0000001011047224 */ /* 0x000fc800078e0204 */
[----:B---3--:R-:W-:Y:S02]  /*205c0*/  IMAD R15, R4, R19, RZ ;  /* 0x00000013040f7224 */ /* 0x008fe400078e02ff */
[----:B------:R4:W2:Y:S03]  /*205d0*/  LDS.128 R16, [R10+0x4800] ;  /* 0x004800000a107984 */ /* 0x0008a60000000c00 */
[----:B------:R-:W-:-:S04]  /*205e0*/  IADD3 R2, P1, R26, R15, RZ ;  /* 0x0000000f1a027210 */ /* 0x000fc80007f3e0ff */
[----:B------:R-:W-:Y:S02]  /*205f0*/  LEA.HI.X.SX32 R3, R15, R27, 0x1, P1 ;  /* 0x0000001b0f037211 */ /* 0x000fe400008f0eff */
[----:B------:R4:W3:Y:S01]  /*20600*/  LDS.128 R24, [R10+0x7800] ;  /* 0x007800000a187984 */ /* 0x0008e20000000c00 */
[----:B-1----:R-:W-:Y:S06]  /*20610*/  @P2 BRA `(.L_x_4006) ;  /* 0x00000000003c2947 */ /* 0x002fec0003800000 */
[----:B------:R-:W-:Y:S01]  /*20620*/  IMAD R238, R237, -0x40, R238 ;  /* 0xffffffc0edee7824 */ /* 0x000fe200078e02ee */
[----:B------:R-:W-:Y:S01]  /*20630*/  SHF.R.S32.HI R0, RZ, 0x1f, R4 ;  /* 0x0000001fff007819 */ /* 0x000fe20000011404 */
[C---:B------:R-:W-:Y:S01]  /*20640*/  VIADD R13, R7.reuse, 0x8 ;  /* 0x00000008070d7836 */ /* 0x040fe20000000000 */
[----:B------:R-:W-:Y:S02]  /*20650*/  IADD3 R4, P1, R4, R7, RZ ;  /* 0x0000000704047210 */ /* 0x000fe40007f3e0ff */
[-C--:B------:R-:W-:Y:S02]  /*20660*/  ISETP.GE.AND P3, PT, R7, R238.reuse, PT ;  /* 0x000000ee0700720c */ /* 0x080fe40003f66270 */
[----:B------:R-:W-:Y:S02]  /*20670*/  ISETP.GE.AND P2, PT, R13, R238, PT ;  /* 0x000000ee0d00720c */ /* 0x000fe40003f46270 */
[----:B------:R-:W-:Y:S02]  /*20680*/  LEA.HI.X.SX32 R7, R7, R0, 0x1, P1 ;  /* 0x0000000007077211 */ /* 0x000fe400008f0eff */
[----:B------:R-:W-:-:S04]  /*20690*/  LEA R14, P1, R4, R82, 0x2 ;  /* 0x00000052040e7211 */ /* 0x000fc800078210ff */
[----:B------:R-:W-:-:S03]  /*206a0*/  LEA.HI.X R15, R4, R83, R7, 0x2, P1 ;  /* 0x00000053040f7211 */ /* 0x000fc600008f1407 */
[C---:B------:R-:W-:Y:S02]  /*206b0*/  @!P3 R2UR UR10, R8.reuse ;  /* 0x00000000080ab2ca */ /* 0x040fe400000e0000 */
[C---:B------:R-:W-:Y:S02]  /*206c0*/  @!P3 R2UR UR11, R9.reuse ;  /* 0x00000000090bb2ca */ /* 0x040fe400000e0000 */
[----:B------:R-:W-:Y:S02]  /*206d0*/  @!P2 R2UR UR4, R8 ;  /* 0x000000000804a2ca */ /* 0x000fe400000e0000 */
[----:B------:R-:W-:-:S09]  /*206e0*/  @!P2 R2UR UR5, R9 ;  /* 0x000000000905a2ca */ /* 0x000fd200000e0000 */
[----:B------:R1:W-:Y:S04]  /*206f0*/  @!P3 ST.E desc[UR10][R14.64], R11 ;  /* 0x0000000b0e00b985 */ /* 0x0003e8000c10190a */
[----:B------:R1:W-:Y:S02]  /*20700*/  @!P2 ST.E desc[UR4][R14.64+0x20], R6 ;  /* 0x000020060e00a985 */ /* 0x0003e4000c101904 */
.L_x_4006:
[----:B------:R-:W-:Y:S05]  /*20710*/  BSYNC B0 ;  /* 0x0000000000007941 */ /* 0x000fea0003800000 */
.L_x_4005:
[----:B-1----:R-:W-:Y:S01]  /*20720*/  LEA R14, P1, R2, R80, 0x2 ;  /* 0x00000050020e7211 */ /* 0x002fe200078210ff */
[C---:B------:R-:W-:Y:S01]  /*20730*/  VIADD R13, R5.reuse, 0x20 ;  /* 0x00000020050d7836 */ /* 0x040fe20000000000 */
[C---:B------:R-:W-:Y:S01]  /*20740*/  @!P0 R2UR UR10, R8.reuse ;  /* 0x00000000080a82ca */ /* 0x040fe200000e0000 */
[----:B------:R-:W-:Y:S01]  /*20750*/  VIADD R11, R5, 0x28 ;  /* 0x00000028050b7836 */ /* 0x000fe20000000000 */
[----:B------:R-:W-:Y:S01]  /*20760*/  @!P0 R2UR UR11, R9 ;  /* 0x00000000090b82ca */ /* 0x000fe200000e0000 */
[----:B------:R-:W-:Y:S01]  /*20770*/  VIADD R7, R5, 0x30 ;  /* 0x0000003005077836 */ /* 0x000fe20000000000 */
[----:B------:R-:W-:Y:S01]  /*20780*/  @!P0 R2UR UR4, R8 ;  /* 0x00000000080482ca */ /* 0x000fe200000e0000 */
[----:B------:R-:W-:Y:S01]  /*20790*/  IMAD.MOV.U32 R237, RZ, RZ, 0x0 ;  /* 0x00000000ffed7424 */ /* 0x000fe200078e00ff */
[----:B------:R-:W-:Y:S02]  /*207a0*/  @!P0 R2UR UR5, R9 ;  /* 0x00000000090582ca */ /* 0x000fe400000e0000 */
[----:B------:R-:W-:-:S02]  /*207b0*/  LEA.HI.X R15, R2, R81, R3, 0x2, P1 ;  /* 0x00000051020f7211 */ /* 0x000fc400008f1403 */
[CC--:B------:R-:W-:Y:S01]  /*207c0*/  ISETP.GE.AND P6, PT, R5.reuse, R12.reuse, PT ;  /* 0x0000000c0500720c */ /* 0x0c0fe20003fc6270 */
[----:B------:R-:W-:Y:S01]  /*207d0*/  VIADD R5, R5, 0x38 ;  /* 0x0000003805057836 */ /* 0x000fe20000000000 */
[-C--:B------:R-:W-:Y:S02]  /*207e0*/  ISETP.GE.AND P3, PT, R13, R12.reuse, PT ;  /* 0x0000000c0d00720c */ /* 0x080fe40003f66270 */
[-C--:B------:R-:W-:Y:S01]  /*207f0*/  ISETP.GE.AND P2, PT, R11, R12.reuse, PT ;  /* 0x0000000c0b00720c */ /* 0x080fe20003f46270 */
[----:B------:R-:W-:Y:S01]  /*20800*/  @!P0 ST.E.128 desc[UR10][R14.64+0x1000], R20 ;  /* 0x001000140e008985 */ /* 0x000fe2000c101d0a */
[----:B------:R-:W-:Y:S02]  /*20810*/  ISETP.GE.AND P1, PT, R7, R12, PT ;  /* 0x0000000c0700720c */ /* 0x000fe40003f26270 */
[----:B------:R-:W-:Y:S01]  /*20820*/  @!P5 R2UR UR26, R8 ;  /* 0x00000000081ad2ca */ /* 0x000fe200000e0000 */
[----:B--2---:R-:W-:Y:S01]  /*20830*/  @!P0 ST.E.128 desc[UR4][R14.64+0x1100], R16 ;  /* 0x001100100e008985 */ /* 0x004fe2000c101d04 */
[----:B------:R-:W-:-:S02]  /*20840*/  @!P5 R2UR UR27, R9 ;  /* 0x00000000091bd2ca */ /* 0x000fc400000e0000 */
[C---:B------:R-:W-:Y:S02]  /*20850*/  @!P5 R2UR UR24, R8.reuse ;  /* 0x000000000818d2ca */ /* 0x040fe400000e0000 */
[C---:B------:R-:W-:Y:S02]  /*20860*/  @!P6 R2UR UR28, R8.reuse ;  /* 0x00000000081ce2ca */ /* 0x040fe400000e0000 */
[C---:B------:R-:W-:Y:S02]  /*20870*/  @!P6 R2UR UR29, R9.reuse ;  /* 0x00000000091de2ca */ /* 0x040fe400000e0000 */
[C---:B------:R-:W-:Y:S02]  /*20880*/  @!P5 R2UR UR25, R9.reuse ;  /* 0x000000000919d2ca */ /* 0x040fe400000e0000 */
[C---:B------:R-:W-:Y:S02]  /*20890*/  @!P4 R2UR UR22, R8.reuse ;  /* 0x000000000816c2ca */ /* 0x040fe400000e0000 */
[----:B------:R-:W-:Y:S01]  /*208a0*/  @!P4 R2UR UR23, R9 ;  /* 0x000000000917c2ca */ /* 0x000fe200000e0000 */
[----:B------:R-:W-:Y:S01]  /*208b0*/  @!P5 ST.E.128 desc[UR26][R14.64+0x2000], R72 ;  /* 0x002000480e00d985 */ /* 0x000fe2000c101d1a */
[----:B------:R-:W-:-:S02]  /*208c0*/  @!P4 R2UR UR20, R8 ;  /* 0x000000000814c2ca */ /* 0x000fc400000e0000 */
[C---:B------:R-:W-:Y:S02]  /*208d0*/  @!P4 R2UR UR21, R9.reuse ;  /* 0x000000000915c2ca */ /* 0x040fe400000e0000 */
[C---:B------:R-:W-:Y:S01]  /*208e0*/  @!P3 R2UR UR18, R8.reuse ;  /* 0x000000000812b2ca */ /* 0x040fe200000e0000 */
[----:B------:R-:W-:Y:S01]  /*208f0*/  @!P6 ST.E.128 desc[UR28][R14.64+0x100], R48 ;  /* 0x000100300e00e985 */ /* 0x000fe2000c101d1c */
[C---:B------:R-:W-:Y:S02]  /*20900*/  @!P3 R2UR UR19, R9.reuse ;  /* 0x000000000913b2ca */ /* 0x040fe400000e0000 */
[C---:B------:R-:W-:Y:S01]  /*20910*/  @!P3 R2UR UR16, R8.reuse ;  /* 0x000000000810b2ca */ /* 0x040fe200000e0000 */
[----:B------:R-:W-:Y:S01]  /*20920*/  @!P5 ST.E.128 desc[UR24][R14.64+0x2100], R44 ;  /* 0x0021002c0e00d985 */ /* 0x000fe2000c101d18 */
[C---:B------:R-:W-:Y:S02]  /*20930*/  @!P3 R2UR UR17, R9.reuse ;  /* 0x000000000911b2ca */ /* 0x040fe400000e0000 */
[----:B------:R-:W-:Y:S01]  /*20940*/  @!P2 R2UR UR14, R8 ;  /* 0x00000000080ea2ca */ /* 0x000fe200000e0000 */
[----:B------:R-:W-:Y:S01]  /*20950*/  @!P4 ST.E.128 desc[UR22][R14.64+0x3000], R68 ;  /* 0x003000440e00c985 */ /* 0x000fe2000c101d16 */
[----:B------:R-:W-:-:S02]  /*20960*/  @!P2 R2UR UR15, R9 ;  /* 0x00000000090fa2ca */ /* 0x000fc400000e0000 */
        /* <DEDUP_REMOVED lines=12> */
[----:B------:R-:W-:Y:S01]  /*20a30*/  @!P6 R2UR UR30, R8 ;  /* 0x00000000081ee2ca */ /* 0x000fe200000e0000 */
[----:B------:R-:W-:Y:S01]  /*20a40*/  @!P2 ST.E.128 desc[UR12][R14.64+0x5100], R32 ;  /* 0x005100200e00a985 */ /* 0x000fe2000c101d0c */
[----:B------:R-:W-:Y:S02]  /*20a50*/  @!P6 R2UR UR31, R9 ;  /* 0x00000000091fe2ca */ /* 0x000fe400000e0000 */
[----:B------:R-:W-:Y:S01]  /*20a60*/  ISETP.GE.AND P0, PT, R5, R12, PT ;  /* 0x0000000c0500720c */ /* 0x000fe20003f06270 */
[----:B------:R-:W-:Y:S04]  /*20a70*/  @!P1 ST.E.128 desc[UR10][R14.64+0x6000], R56 ;  /* 0x006000380e009985 */ /* 0x000fe8000c101d0a */
[----:B------:R-:W-:Y:S04]  /*20a80*/  @!P1 ST.E.128 desc[UR4][R14.64+0x6100], R28 ;  /* 0x0061001c0e009985 */ /* 0x000fe8000c101d04 */
[----:B------:R-:W-:Y:S04]  /*20a90*/  @!P6 ST.E.64 desc[UR32][R14.64], R76 ;  /* 0x0000004c0e00e985 */ /* 0x000fe8000c101b20 */
[----:B------:R3:W-:Y:S02]  /*20aa0*/  @!P6 ST.E.64 desc[UR30][R14.64+0x8], R78 ;  /* 0x0000084e0e00e985 */ /* 0x0007e4000c101b1e */
[----:B---34-:R-:W-:Y:S05]  /*20ab0*/  @P0 RET.REL.NODEC R236 `(_ZN5flash24flash_fwd_splitkv_kernelI23Flash_fwd_kernel_traitsILi128ELi64ELi128ELi4ELb0ELb0EN7cutlass10bfloat16_tE19Flash_kernel_traitsILi128ELi64ELi128ELi4ES3_EELb1ELb0ELb0ELb0ELb1ELb0ELb1ELb1EEEvNS_16Flash_fwd_paramsE) ;  /* 0xfffffdf4ec500950 */ /* 0x018fea0003c3ffff */
[C---:B------:R-:W-:Y:S01]  /*20ac0*/  R2UR UR10, R8.reuse ;  /* 0x00000000080a72ca */ /* 0x040fe200000e0000 */
[----:B------:R-:W-:Y:S01]  /*20ad0*/  IMAD.MOV.U32 R237, RZ, RZ, 0x0 ;  /* 0x00000000ffed7424 */ /* 0x000fe200078e00ff */
[C---:B------:R-:W-:Y:S02]  /*20ae0*/  R2UR UR11, R9.reuse ;  /* 0x00000000090b72ca */ /* 0x040fe400000e0000 */
[----:B------:R-:W-:Y:S02]  /*20af0*/  R2UR UR4, R8 ;  /* 0x00000000080472ca */ /* 0x000fe400000e0000 */
[----:B------:R-:W-:-:S09]  /*20b00*/  R2UR UR5, R9 ;  /* 0x00000000090572ca */ /* 0x000fd200000e0000 */
[----:B------:R-:W-:Y:S04]  /*20b10*/  ST.E.128 desc[UR10][R14.64+0x7000], R52 ;  /* 0x007000340e007985 */ /* 0x000fe8000c101d0a */
[----:B------:R1:W-:Y:S02]  /*20b20*/  ST.E.128 desc[UR4][R14.64+0x7100], R24 ;  /* 0x007100180e007985 */ /* 0x0003e4000c101d04 */
[----:B-1----:R-:W-:Y:S05]  /*20b30*/  RET.REL.NODEC R236 `(_ZN5flash24flash_fwd_splitkv_kernelI23Flash_fwd_kernel_traitsILi128ELi64ELi128ELi4ELb0ELb0EN7cutlass10bfloat16_tE19Flash_kernel_traitsILi128ELi64ELi128ELi4ES3_EELb1ELb0ELb0ELb0ELb1ELb0ELb1ELb1EEEvNS_16Flash_fwd_paramsE) ;  /* 0xfffffdf4ec307950 */ /* 0x002fea0003c3ffff */
.L_x_4004:
[----:B------:R-:W-:Y:S01]  /*20b40*/  MOV R11, 0x2 ;  /* 0x00000002000b7802 */ /* 0x000fe20000000f00 */
[----:B------:R-:W-:Y:S01]  /*20b50*/  IMAD.MOV.U32 R6, RZ, RZ, 0x1f ;  /* 0x0000001fff067424 */ /* 0x000fe200078e00ff */
[----:B------:R-:W-:-:S07]  /*20b60*/  MOV R12, 0xffffffff ;  /* 0xffffffff000c7802 */ /* 0x000fce0000000f00 */
[----:B-1---5:R-:W-:Y:S05]  /*20b70*/  WARPSYNC.COLLECTIVE R12, `(.L_x_4007) ;  /* 0x000000000c087348 */ /* 0x022fea0003c00000 */
[----:B------:R2:W3:Y:S02]  /*20b80*/  SHFL.BFLY P0, R15, R248, R11, R6 ;  /* 0x0c00000bf80f7389 */ /* 0x0004e40000000006 */
[----:B-123-5:R-:W-:Y:S01]  /*20b90*/  ENDCOLLECTIVE ;  /* 0x000000000000791b */ /* 0x02efe20003800000 */
.L_x_4007:
[----:B------:R-:W-:Y:S02]  /*20ba0*/  IMAD.MOV.U32 R13, RZ, RZ, R15 ;  /* 0x000000ffff0d7224 */ /* 0x000fe400078e000f */
[----:B------:R-:W-:Y:S02]  /*20bb0*/  IMAD.MOV.U32 R11, RZ, RZ, 0x1 ;  /* 0x00000001ff0b7424 */ /* 0x000fe400078e00ff */
[----:B------:R-:W-:-:S05]  /*20bc0*/  FADD.FTZ R13, R13, R248 ;  /* 0x000000f80d0d7221 */ /* 0x000fca0000010000 */
[----:B------:R-:W-:-:S07]  /*20bd0*/  MOV R248, R13 ;  /* 0x0000000d00f87202 */ /* 0x000fce0000000f00 */
[----:B------:R-:W-:Y:S05]  /*20be0*/  WARPSYNC.COLLECTIVE R12, `(.L_x_4008) ;  /* 0x000000000c087348 */ /* 0x000fea0003c00000 */
[----:B------:R1:W2:Y:S02]  /*20bf0*/  SHFL.BFLY P0, R15, R248, R11, R6 ;  /* 0x0c00000bf80f7389 */ /* 0x0002a40000000006 */
[----:B-12---:R-:W-:Y:S01]  /*20c00*/  ENDCOLLECTIVE ;  /* 0x000000000000791b */ /* 0x006fe20003800000 */
.L_x_4008:
[----:B------:R-:W-:Y:S01]  /*20c10*/  MOV R248, R251 ;  /* 0x000000fb00f87202 */ /* 0x000fe20000000f00 */
[----:B------:R-:W-:Y:S01]  /*20c20*/  IMAD.MOV.U32 R11, RZ, RZ, 0x2 ;  /* 0x00000002ff0b7424 */ /* 0x000fe200078e00ff */
[----:B------:R-:W-:-:S07]  /*20c30*/  MOV R10, R15 ;  /* 0x0000000f000a7202 */ /* 0x000fce0000000f00 */
[----:B------:R-:W-:Y:S05]  /*20c40*/  WARPSYNC.COLLECTIVE R12, `(.L_x_4009) ;  /* 0x000000000c087348 */ /* 0x000fea0003c00000 */
[----:B------:R1:W2:Y:S02]  /*20c50*/  SHFL.BFLY P0, R15, R248, R11, R6 ;  /* 0x0c00000bf80f7389 */ /* 0x0002a40000000006 */
[----:B-12---:R-:W-:Y:S01]  /*20c60*/  ENDCOLLECTIVE ;  /* 0x000000000000791b */ /* 0x006fe20003800000 */
.L_x_4009:
[----:B------:R-:W-:Y:S01]  /*20c70*/  FADD.FTZ R10, R13, R10 ;  /* 0x0000000a0d0a7221 */ /* 0x000fe20000010000 */
[----:B------:R-:W-:Y:S01]  /*20c80*/  FADD.FTZ R14, R15, R251 ;  /* 0x000000fb0f0e7221 */ /* 0x000fe20000010000 */
[----:B------:R-:W-:-:S04]  /*20c90*/  MOV R11, 0x1 ;  /* 0x00000001000b7802 */ /* 0x000fc80000000f00 */
[----:B------:R-:W-:-:S07]  /*20ca0*/  MOV R248, R14 ;  /* 0x0000000e00f87202 */ /* 0x000fce0000000f00 */
[----:B------:R-:W-:Y:S05]  /*20cb0*/  WARPSYNC.COLLECTIVE R12, `(.L_x_4010) ;  /* 0x000000000c087348 */ /* 0x000fea0003c00000 */
[----:B------:R1:W2:Y:S02]  /*20cc0*/  SHFL.BFLY P0, R15, R248, R11, R6 ;  /* 0x0c00000bf80f7389 */ /* 0x0002a40000000006 */
[----:B-12---:R-:W-:Y:S01]  /*20cd0*/  ENDCOLLECTIVE ;  /* 0x000000000000791b */ /* 0x006fe20003800000 */
.L_x_4010:
[----:B------:R-:W-:Y:S05]  /*20ce0*/  BRA `(.L_x_4011) ;  /* 0xffffffe800fc7947 */ /* 0x000fea000383ffff */
.L_x_4012:
        /* <DEDUP_REMOVED lines=9> */
.L_x_8440:


//--------------------- .text._ZN5flash24flash_fwd_splitkv_kernelI23Flash_fwd_kernel_traitsILi128ELi64ELi128ELi4ELb0ELb0EN7cutlass10bfloat16_tE19Flash_kernel_traitsILi128ELi64ELi128ELi4ES3_EELb1ELb0ELb0ELb0ELb1ELb1ELb1ELb1EEEvNS_16Flash_fwd_paramsE --------------------------
	.section	.text._ZN5flash24flash_fwd_splitkv_kernelI23Flash_fwd_kernel_traitsILi128ELi64ELi128ELi4ELb0ELb0EN7cutlass10bfloat16_tE19Flash_kernel_traitsILi128ELi64ELi128ELi4ES3_EELb1ELb0ELb0ELb0ELb1ELb1ELb1ELb1EEEvNS_16Flash_fwd_paramsE,"ax",@progbits
	.align	128
        .global         _ZN5flash24flash_fwd_splitkv_kernelI23Flash_fwd_kernel_traitsILi128ELi64ELi128ELi4ELb0ELb0EN7cutlass10bfloat16_tE19Flash_kernel_traitsILi128ELi64ELi128ELi4ES3_EELb1ELb0ELb0ELb0ELb1ELb1ELb1ELb1EEEvNS_16Flash_fwd_paramsE
        .type           _ZN5flash24flash_fwd_splitkv_kernelI23Flash_fwd_kernel_traitsILi128ELi64ELi128ELi4ELb0ELb0EN7cutlass10bfloat16_tE19Flash_kernel_traitsILi128ELi64ELi128ELi4ES3_EELb1ELb0ELb0ELb0ELb1ELb1ELb1ELb1EEEvNS_16Flash_fwd_paramsE,@function
        .size           _ZN5flash24flash_fwd_splitkv_kernelI23Flash_fwd_kernel_traitsILi128ELi64ELi128ELi4ELb0ELb0EN7cutlass10bfloat16_tE19Flash_kernel_traitsILi128ELi64ELi128ELi4ES3_EELb1ELb0ELb0ELb0ELb1ELb1ELb1ELb1EEEvNS_16Flash_fwd_paramsE,(.L_x_8441 - _ZN5flash24flash_fwd_splitkv_kernelI23Flash_fwd_kernel_traitsILi128ELi64ELi128ELi4ELb0ELb0EN7cutlass10bfloat16_tE19Flash_kernel_traitsILi128ELi64ELi128ELi4ES3_EELb1ELb0ELb0ELb0ELb1ELb1ELb1ELb1EEEvNS_16Flash_fwd_paramsE)
        .other          _ZN5flash24flash_fwd_splitkv_kernelI23Flash_fwd_kernel_traitsILi128ELi64ELi128ELi4ELb0ELb0EN7cutlass10bfloat16_tE19Flash_kernel_traitsILi128ELi64ELi128ELi4ES3_EELb1ELb0ELb0ELb0ELb1ELb1ELb1ELb1EEEvNS_16Flash_fwd_paramsE,@"STO_CUDA_ENTRY STV_DEFAULT"
_ZN5flash24flash_fwd_splitkv_kernelI23Flash_fwd_kernel_traitsILi128ELi64ELi128ELi4ELb0ELb0EN7cutlass10bfloat16_tE19Flash_kernel_traitsILi128ELi64ELi128ELi4ES3_EELb1ELb0ELb0ELb0ELb1ELb1ELb1ELb1EEEvNS_16Flash_fwd_paramsE:
.text._ZN5flash24flash_fwd_splitkv_kernelI23Flash_fwd_kernel_traitsILi128ELi64ELi128ELi4ELb0ELb0EN7cutlass10bfloat16_tE19Flash_kernel_traitsILi128ELi64ELi128ELi4ES3_EELb1ELb0ELb0ELb0ELb1ELb1ELb1ELb1EEEvNS_16Flash_fwd_paramsE:
        /* <DEDUP_REMOVED lines=18> */
[----:B-1----:R-:W-:Y:S02]  /*0120*/  IMAD.HI.U32 R244, R4, UR4, RZ ;  /* 0x0000000404f47c27 */ /* 0x002fe4000f8e00ff */
[----:B------:R-:W1:Y:S02]  /*0130*/  LDC R4, c[0x0][0x10] ;  /* 0x00000400ff047b82 */ /* 0x000e640000000800 */
        /* <DEDUP_REMOVED lines=9> */
[----:B-1-34-:R-:W-:Y:S02]  /*01d0*/  IMAD R243, R0, R243, UR4 ;  /* 0x0000000400f37e24 */ /* 0x01afe4000f8e02f3 */
[----:B------:R-:W-:Y:S05]  /*01e0*/  CALL.REL.NOINC `($_ZN5flash24flash_fwd_splitkv_kernelI23Flash_fwd_kernel_traitsILi128ELi64ELi128ELi4ELb0ELb0EN7cutlass10bfloat16_tE19Flash_kernel_traitsILi128ELi64ELi128ELi4ES3_EELb1ELb0ELb0ELb0ELb1ELb1ELb1ELb1EEEvNS_16Flash_fwd_paramsE$_ZN5flash30compute_attn_1rowblock_splitkvI23Flash_fwd_kernel_traitsILi128ELi64ELi128ELi4ELb0ELb0EN7cutlass10bfloat16_tE19Flash_kernel_traitsILi128ELi64ELi128ELi4ES3_EELb1ELb0ELb0ELb0ELb1ELb1ELb1ELb1ENS_16Flash_fwd_paramsEEEvRKT8_iiiii) ;  /* 0x0000000000087944 */ /* 0x000fea0003c00000 */
[----:B------:R-:W-:Y:S05]  /*01f0*/  BSYNC B3 ;  /* 0x0000000000037941 */ /* 0x000fea0003800000 */
.L_x_4013:
[----:B------:R-:W-:Y:S05]  /*0200*/  EXIT ;  /* 0x000000000000794d */ /* 0x000fea0003800000 */
        .type           $_ZN5flash24flash_fwd_splitkv_kernelI23Flash_fwd_kernel_traitsILi128ELi64ELi128ELi4ELb0ELb0EN7cutlass10bfloat16_tE19Flash_kernel_traitsILi128ELi64ELi128ELi4ES3_EELb1ELb0ELb0ELb0ELb1ELb1ELb1ELb1EEEvNS_16Flash_fwd_paramsE$_ZN5flash30compute_attn_1rowblock_splitkvI23Flash_fwd_kernel_traitsILi128ELi64ELi128ELi4ELb0ELb0EN7cutlass10bfloat16_tE19Flash_kernel_traitsILi128ELi64ELi128ELi4ES3_EELb1ELb0ELb0ELb0ELb1ELb1ELb1ELb1ENS_16Flash_fwd_paramsEEEvRKT8_iiiii,@function
        .size           $_ZN5flash24flash_fwd_splitkv_kernelI23Flash_fwd_kernel_traitsILi128ELi64ELi128ELi4ELb0ELb0EN7cutlass10bfloat16_tE19Flash_kernel_traitsILi128ELi64ELi128ELi4ES3_EELb1ELb0ELb0ELb0ELb1ELb1ELb1ELb1EEEvNS_16Flash_fwd_paramsE$_ZN5flash30compute_attn_1rowblock_splitkvI23Flash_fwd_kernel_traitsILi128ELi64ELi128ELi4ELb0ELb0EN7cutlass10bfloat16_tE19Flash_kernel_traitsILi128ELi64ELi128ELi4ES3_EELb1ELb0ELb0ELb0ELb1ELb1ELb1ELb1ENS_16Flash_fwd_paramsEEEvRKT8_iiiii,(.L_x_8441 - $_ZN5flash24flash_fwd_splitkv_kernelI23Flash_fwd_kernel_traitsILi128ELi64ELi128ELi4ELb0ELb0EN7cutlass10bfloat16_tE19Flash_kernel_traitsILi128ELi64ELi128ELi4ES3_EELb1ELb0ELb0ELb0ELb1ELb1ELb1ELb1EEEvNS_16Flash_fwd_paramsE$_ZN5flash30compute_attn_1rowblock_splitkvI23Flash_fwd_kernel_traitsILi128ELi64ELi128ELi4ELb0ELb0EN7cutlass10bfloat16_tE19Flash_kernel_traitsILi128ELi64ELi128ELi4ES3_EELb1ELb0ELb0ELb0ELb1ELb1ELb1ELb1ENS_16Flash_fwd_paramsEEEvRKT8_iiiii)
$_ZN5flash24flash_fwd_splitkv_kernelI23Flash_fwd_kernel_traitsILi128ELi64ELi128ELi4ELb0ELb0EN7cutlass10bfloat16_tE19Flash_kernel_traitsILi128ELi64ELi128ELi4ES3_EELb1ELb0ELb0ELb0ELb1ELb1ELb1ELb1EEEvNS_16Flash_fwd_paramsE$_ZN5flash30compute_attn_1rowblock_splitkvI23Flash_fwd_kernel_traitsILi128ELi64ELi128ELi4ELb0ELb0EN7cutlass10bfloat16_tE19Flash_kernel_traitsILi128ELi64ELi128ELi4ES3_EELb1ELb0ELb0ELb0ELb1ELb1ELb1ELb1ENS_16Flash_fwd_paramsEEEvRKT8_iiiii:
        /* <DEDUP_REMOVED lines=27> */
.L_x_4015:
[----:B------:R-:W-:Y:S05]  /*03c0*/  BSYNC B0 ;  /* 0x0000000000007941 */ /* 0x000fea0003800000 */
.L_x_4014:
        /* <DEDUP_REMOVED lines=8> */
.L_x_4017:
[----:B------:R2:W5:Y:S02]  /*0450*/  LD.E R61, desc[UR6][R10.64+0xb8] ;  /* 0x0000b8060a3d7980 */ /* 0x000564000c101900 */
.L_x_4018:
[----:B------:R-:W-:Y:S05]  /*0460*/  BSYNC B0 ;  /* 0x0000000000007941 */ /* 0x000fea0003800000 */
.L_x_4016:
[----:B-1-3--:R-:W3:Y:S01]  /*0470*/  LD.E.64 R2, desc[UR6][R10.64+0xf8] ;  /* 0x0000f8060a027980 */ /* 0x00aee2000c101b00 */
[----:B------:R-:W-:Y:S01]  /*0480*/  BSSY B1, `(.L_x_4019) ;  /* 0x0000012000017945 */ /* 0x000fe20003800000 */
[----:B-----5:R-:W-:Y:S01]  /*0490*/  IMAD.IADD R61, R61, 0x1, -R14 ;  /* 0x000000013d3d7824 */ /* 0x020fe200078e0a0e */
[----:B---3--:R-:W-:-:S04]  /*04a0*/  ISETP.NE.U32.AND P0, PT, R2, RZ, PT ;  /* 0x000000ff0200720c */ /* 0x008fc80003f05070 */
[----:B------:R-:W-:-:S13]  /*04b0*/  ISETP.NE.AND.EX P0, PT, R3, RZ, PT, P0 ;  /* 0x000000ff0300720c */ /* 0x000fda0003f05300 */
[----:B------:R-:W-:Y:S05]  /*04c0*/  @!P0 BRA `(.L_x_4020) ;  /* 0x0000000000108947 */ /* 0x000fea0003800000 */
[----:B------:R-:W-:-:S06]  /*04d0*/  IMAD.WIDE R48, R244, 0x4, R2 ;  /* 0x00000004f4307825 */ /* 0x000fcc00078e0202 */
[----:B------:R-:W3:Y:S02]  /*04e0*/  LD.E R48, desc[UR6][R48.64] ;  /* 0x0000000630307980 */ /* 0x000ee4000c101900 */
[----:B---3--:R-:W-:Y:S01]  /*04f0*/  IADD3 R48, R48, -R14, RZ ;  /* 0x8000000e30307210 */ /* 0x008fe20007ffe0ff */
[----:B------:R-:W-:Y:S05]  /*0500*/  BRA `(.L_x_4021) ;  /* 0x0000000000247947 */ /* 0x000fea0003800000 */
.L_x_4020:
[----:B------:R-:W3:Y:S01]  /*0510*/  LD.E.64 R2, desc[UR6][R10.64+0x108] ;  /* 0x000108060a027980 */ /* 0x000ee2000c101b00 */
[----:B------:R-:W-:Y:S01]  /*0520*/  BSSY B0, `(.L_x_4022) ;  /* 0x0000006000007945 */ /* 0x000fe20003800000 */
[----:B------:R-:W-:Y:S01]  /*0530*/  IMAD.MOV.U32 R48, RZ, RZ, RZ ;  /* 0x000000ffff307224 */ /* 0x000fe200078e00ff */
[----:B---3--:R-:W-:-:S04]  /*0540*/  ISETP.NE.U32.AND P0, PT, R2, RZ, PT ;  /* 0x000000ff0200720c */ /* 0x008fc80003f05070 */
[----:B------:R-:W-:-:S13]  /*0550*/  ISETP.NE.AND.EX P0, PT, R3, RZ, PT, P0 ;  /* 0x000000ff0300720c */ /* 0x000fda0003f05300 */
[----:B------:R-:W-:Y:S05]  /*0560*/  @!P0 BRA `(.L_x_4023) ;  /* 0x0000000000048947 */ /* 0x000fea0003800000 */
[----:B------:R1:W5:Y:S02]  /*0570*/  LD.E R48, desc[UR6][R10.64+0xbc] ;  /* 0x0000bc060a307980 */ /* 0x000364000c101900 */
.L_x_4023:
[----:B------:R-:W-:Y:S05]  /*0580*/  BSYNC B0 ;  /* 0x0000000000007941 */ /* 0x000fea0003800000 */
.L_x_4022:
[----:B-----5:R-:W-:Y:S02]  /*0590*/  IADD3 R48, R61, R48, RZ ;  /* 0x000000303d307210 */ /* 0x020fe40007ffe0ff */
.L_x_4021:
[----:B------:R-:W-:Y:S05]  /*05a0*/  BSYNC B1 ;  /* 0x0000000000017941 */ /* 0x000fea0003800000 */
.L_x_4019:
[----:B------:R-:W-:Y:S01]  /*05b0*/  IMAD.SHL.U32 R52, R241, 0x40, RZ ;  /* 0x00000040f1347824 */ /* 0x000fe200078e00ff */
[----:B------:R-:W-:Y:S01]  /*05c0*/  MOV R2, R240 ;  /* 0x000000f000027202 */ /* 0x000fe20000000f00 */
[----:B------:R-:W-:-:S03]  /*05d0*/  IMAD.MOV.U32 R3, RZ, RZ, 0x0 ;  /* 0x00000000ff037424 */ /* 0x000fc600078e00ff */
[----:B------:R-:W-:-:S13]  /*05e0*/  ISETP.GT.AND P0, PT, R242, R52, PT ;  /* 0x00000034f200720c */ /* 0x000fda0003f04270 */
[----:B-12---:R-:W-:Y:S05]  /*05f0*/  @!P0 RET.REL.NODEC R2 `(_ZN5flash24flash_fwd_splitkv_kernelI23Flash_fwd_kernel_traitsILi128ELi64ELi128ELi4ELb0ELb0EN7cutlass10bfloat16_tE19Flash_kernel_traitsILi128ELi64ELi128ELi4ES3_EELb1ELb0ELb0ELb0ELb1ELb1ELb1ELb1EEEvNS_16Flash_fwd_paramsE) ;  /* 0xfffffff802808950 */ /* 0x006fea0003c3ffff */
        /* <DEDUP_REMOVED lines=51> */
[----:B------:R-:W-:-:S02]  /*0930*/  SHF.R.S32.HI R8, RZ, 0x1f, R49 ;  /* 0x0000001fff087819 */ /* 0x000fc40000011431 */
[----:B------:R-:W-:Y:S02]  /*0940*/  LOP3.LUT P6, RZ, R49, 0xf, RZ, 0xc0, !PT ;  /* 0x0000000f31ff7812 */ /* 0x000fe400078cc0ff */
[----:B------:R-:W-:-:S04]  /*0950*/  LEA.HI R8, R8, R49, RZ, 0x4 ;  /* 0x0000003108087211 */ /* 0x000fc800078f20ff */
[----:B------:R-:W-:Y:S02]  /*0960*/  LOP3.LUT R5, R8, 0x3ffffff0, RZ, 0xc0, !PT ;  /* 0x3ffffff008057812 */ /* 0x000fe400078ec0ff */
[----:B------:R-:W-:-:S03]  /*0970*/  SHF.R.S32.HI R8, RZ, 0x4, R8 ;  /* 0x00000004ff087819 */ /* 0x000fc60000011408 */
[----:B------:R-:W-:Y:S02]  /*0980*/  IMAD.IADD R5, R49, 0x1, -R5 ;  /* 0x0000000131057824 */ /* 0x000fe400078e0a05 */
[----:B------:R-:W-:Y:S02]  /*0990*/  VIADD R9, R8, 0x18 ;  /* 0x0000001808097836 */ /* 0x000fe40000000000 */
[----:B--2---:R-:W-:-:S04]  /*09a0*/  IMAD R2, R2, UR8, R244 ;  /* 0x0000000802027c24 */ /* 0x004fc8000f8e02f4 */
[----:B---3--:R-:W-:Y:S02]  /*09b0*/  IMAD R2, R2, R4, R243 ;  /* 0x0000000402027224 */ /* 0x008fe400078e02f3 */
[----:B------:R-:W-:Y:S02]  /*09c0*/  IMAD.SHL.U32 R4, R5, 0x4, RZ ;  /* 0x0000000405047824 */ /* 0x000fe400078e00ff */
[--C-:B------:R-:W-:Y:S02]  /*09d0*/  IMAD R2, R3, R2, R52.reuse ;  /* 0x0000000203027224 */ /* 0x100fe400078e0234 */
[----:B------:R-:W-:Y:S01]  /*09e0*/  IMAD.IADD R52, R242, 0x1, -R52 ;  /* 0x00000001f2347824 */ /* 0x000fe200078e0a34 */
[--C-:B------:R-:W-:Y:S01]  /*09f0*/  SHF.R.S32.HI R5, RZ, 0x1f, R4.reuse ;  /* 0x0000001fff057819 */ /* 0x100fe20000011404 */
[----:B----4-:R-:W-:Y:S02]  /*0a00*/  IMAD R0, R2, R0, RZ ;  /* 0x0000000002007224 */ /* 0x010fe400078e02ff */
[C---:B------:R-:W-:Y:S01]  /*0a10*/  VIADD R3, R8.reuse, 0x8 ;  /* 0x0000000808037836 */ /* 0x040fe20000000000 */
[----:B------:R-:W-:Y:S01]  /*0a20*/  ISETP.GE.AND P4, PT, R9, R52, PT ;  /* 0x000000340900720c */ /* 0x000fe20003f86270 */
[----:B------:R-:W-:Y:S01]  /*0a30*/  IMAD.WIDE R12, R8, 0x80, R4 ;  /* 0x00000080080c7825 */ /* 0x000fe200078e0204 */
[----:B------:R-:W-:-:S02]  /*0a40*/  SHF.R.S32.HI R5, RZ, 0x1f, R2 ;  /* 0x0000001fff057819 */ /* 0x000fc40000011402 */
[----:B------:R-:W-:Y:S02]  /*0a50*/  IADD3 R2, P0, R2, R8, RZ ;  /* 0x0000000802027210 */ /* 0x000fe40007f1e0ff */
[----:B------:R-:W-:Y:S02]  /*0a60*/  IADD3 R4, P2, R0, R12, RZ ;  /* 0x0000000c00047210 */ /* 0x000fe40007f5e0ff */
[----:B------:R-:W-:Y:S02]  /*0a70*/  LEA.HI.X.SX32 R5, R8, R5, 0x1, P0 ;  /* 0x0000000508057211 */ /* 0x000fe400000f0eff */
[----:B------:R-:W-:Y:S02]  /*0a80*/  LEA.HI.X.SX32 R0, R0, R13, 0x1, P2 ;  /* 0x0000000d00007211 */ /* 0x000fe400010f0eff */
[----:B-----5:R-:W-:Y:S02]  /*0a90*/  LEA R6, P3, R4, R6, 0x2 ;  /* 0x0000000604067211 */ /* 0x020fe400078610ff */
[----:B------:R-:W-:-:S02]  /*0aa0*/  ISETP.GE.AND P1, PT, R3, R52, PT ;  /* 0x000000340300720c */ /* 0x000fc40003f26270 */
[----:B------:R-:W-:Y:S01]  /*0ab0*/  LEA.HI.X R7, R4, R7, R0, 0x2, P3 ;  /* 0x0000000704077211 */ /* 0x000fe200018f1400 */
[C---:B------:R-:W-:Y:S01]  /*0ac0*/  VIADD R0, R8.reuse, 0x10 ;  /* 0x0000001008007836 */ /* 0x040fe20000000000 */
[CC--:B------:R-:W-:Y:S01]  /*0ad0*/  ISETP.GE.AND P2, PT, R8.reuse, R52.reuse, PT ;  /* 0x000000340800720c */ /* 0x0c0fe20003f46270 */
[C---:B------:R-:W-:Y:S01]  /*0ae0*/  VIADD R4, R8.reuse, 0x28 ;  /* 0x0000002808047836 */ /* 0x040fe20000000000 */
[----:B------:R-:W-:Y:S01]  /*0af0*/  ISETP.GE.OR P5, PT, R3, R52, P6 ;  /* 0x000000340300720c */ /* 0x000fe200037a6670 */
[----:B------:R-:W-:Y:S01]  /*0b00*/  VIADD R3, R8, 0x30 ;  /* 0x0000003008037836 */ /* 0x000fe20000000000 */
[C---:B------:R-:W-:Y:S01]  /*0b10*/  LEA R10, P0, R2.reuse, R10, 0x2 ;  /* 0x0000000a020a7211 */ /* 0x040fe200078010ff */
[----:B------:R-:W-:Y:S03]  /*0b20*/  @!P4 ST.E.128 desc[UR6][R6.64+0x3000], RZ ;  /* 0x003000ff0600c985 */ /* 0x000fe6000c101d06 */
[----:B------:R-:W-:Y:S01]  /*0b30*/  LEA.HI.X R11, R2, R11, R5, 0x2, P0 ;  /* 0x0000000b020b7211 */ /* 0x000fe200000f1405 */
[----:B------:R-:W-:Y:S01]  /*0b40*/  VIADD R5, R8, 0x20 ;  /* 0x0000002008057836 */ /* 0x000fe20000000000 */
[-C--:B------:R-:W-:Y:S01]  /*0b50*/  ISETP.GE.AND P0, PT, R0, R52.reuse, PT ;  /* 0x000000340000720c */ /* 0x080fe20003f06270 */
[----:B------:R-:W-:Y:S01]  /*0b60*/  VIADD R2, R8, 0x38 ;  /* 0x0000003808027836 */ /* 0x000fe20000000000 */
[----:B------:R-:W-:Y:S02]  /*0b70*/  @!P1 ST.E.128 desc[UR6][R6.64+0x1000], RZ ;  /* 0x001000ff06009985 */ /* 0x000fe4000c101d06 */
[----:B------:R-:W-:-:S02]  /*0b80*/  ISETP.GE.AND P3, PT, R5, R52, PT ;  /* 0x000000340500720c */ /* 0x000fc40003f66270 */
[----:B------:R-:W-:Y:S01]  /*0b90*/  @!P1 ST.E.128 desc[UR6][R6.64+0x1100], RZ ;  /* 0x001100ff06009985 */ /* 0x000fe2000c101d06 */
[----:B------:R-:W-:-:S03]  /*0ba0*/  ISETP.GE.AND P1, PT, R3, R52, PT ;  /* 0x000000340300720c */ /* 0x000fc60003f26270 */
        /* <DEDUP_REMOVED lines=12> */
[----:B------:R-:W-:Y:S04]  /*0c70*/  @!P3 ST.E.128 desc[UR6][R6.64+0x4000], RZ ;  /* 0x004000ff0600b985 */ /* 0x000fe8000c101d06 */
[----:B------:R-:W-:Y:S01]  /*0c80*/  @!P3 ST.E.128 desc[UR6][R6.64+0x4100], RZ ;  /* 0x004100ff0600b985 */ /* 0x000fe2000c101d06 */
[----:B------:R-:W-:-:S03]  /*0c90*/  ISETP.GE.OR P3, PT, R9, R52, P6 ;  /* 0x000000340900720c */ /* 0x000fc60003766670 */
[----:B------:R-:W-:Y:S04]  /*0ca0*/  @!P2 ST.E.128 desc[UR6][R6.64+0x5000], RZ ;  /* 0x005000ff0600a985 */ /* 0x000fe8000c101d06 */
[----:B------:R-:W-:Y:S01]  /*0cb0*/  @!P2 ST.E.128 desc[UR6][R6.64+0x5100], RZ ;  /* 0x005100ff0600a985 */ /* 0x000fe2000c101d06 */
[----:B------:R-:W-:-:S03]  /*0cc0*/  ISETP.GE.OR P2, PT, R5, R52, P6 ;  /* 0x000000340500720c */ /* 0x000fc60003746670 */
[----:B------:R-:W-:Y:S02]  /*0cd0*/  @!P0 ST.E.128 desc[UR6][R6.64+0x7000], RZ ;  /* 0x007000ff06008985 */ /* 0x000fe4000c101d06 */
[----:B------:R-:W-:Y:S02]  /*0ce0*/  @!P3 IMAD.MOV.U32 R5, RZ, RZ, -0x800000 ;  /* 0xff800000ff05b424 */ /* 0x000fe400078e00ff */
[----:B------:R1:W-:Y:S01]  /*0cf0*/  @!P0 ST.E.128 desc[UR6][R6.64+0x7100], RZ ;  /* 0x007100ff06008985 */ /* 0x0003e2000c101d06 */
[-C--:B------:R-:W-:Y:S01]  /*0d00*/  ISETP.GE.OR P0, PT, R3, R52.reuse, P6 ;  /* 0x000000340300720c */ /* 0x080fe20003706670 */
[----:B------:R-:W-:Y:S02]  /*0d10*/  @!P1 IMAD.MOV.U32 R3, RZ, RZ, -0x800000 ;  /* 0xff800000ff039424 */ /* 0x000fe400078e00ff */
[----:B------:R2:W-:Y:S01]  /*0d20*/  @!P5 ST.E desc[UR6][R10.64+0x20], R0 ;  /* 0x000020000a00d985 */ /* 0x0005e2000c101906 */
[-C--:B------:R-:W-:Y:S01]  /*0d30*/  ISETP.GE.OR P5, PT, R8, R52.reuse, P6 ;  /* 0x000000340800720c */ /* 0x080fe200037a6670 */
[----:B------:R-:W-:Y:S01]  /*0d40*/  @!P2 IMAD.MOV.U32 R4, RZ, RZ, -0x800000 ;  /* 0xff800000ff04a424 */ /* 0x000fe200078e00ff */
[----:B------:R-:W-:Y:S01]  /*0d50*/  ISETP.GE.OR P6, PT, R2, R52, P6 ;  /* 0x000000340200720c */ /* 0x000fe200037c6670 */
[----:B------:R3:W-:Y:S01]  /*0d60*/  @!P1 ST.E desc[UR6][R10.64+0xa0], R3 ;  /* 0x0000a0030a009985 */ /* 0x0007e2000c101906 */
[----:B------:R-:W-:-:S03]  /*0d70*/  IMAD.MOV.U32 R2, RZ, RZ, R240 ;  /* 0x000000ffff027224 */ /* 0x000fc600078e00f0 */
[----:B------:R-:W-:Y:S04]  /*0d80*/  @!P3 ST.E desc[UR6][R10.64+0x60], R5 ;  /* 0x000060050a00b985 */ /* 0x000fe8000c101906 */
[----:B------:R-:W-:Y:S02]  /*0d90*/  @!P2 ST.E desc[UR6][R10.64+0x80], R4 ;  /* 0x000080040a00a985 */ /* 0x000fe4000c101906 */
[----:B-1----:R-:W-:-:S05]  /*0da0*/  @!P5 IMAD.MOV.U32 R6, RZ, RZ, -0x800000 ;  /* 0xff800000ff06d424 */ /* 0x002fca00078e00ff */
[----:B------:R-:W-:Y:S01]  /*0db0*/  @!P5 ST.E desc[UR6][R10.64], R6 ;  /* 0x000000060a00d985 */ /* 0x000fe2000c101906 */
[----:B--2---:R-:W-:Y:S02]  /*0dc0*/  @!P4 IMAD.MOV.U32 R0, RZ, RZ, -0x800000 ;  /* 0xff800000ff00c424 */ /* 0x004fe400078e00ff */
[----:B---3--:R-:W-:-:S03]  /*0dd0*/  IMAD.MOV.U32 R3, RZ, RZ, 0x0 ;  /* 0x00000000ff037424 */ /* 0x008fc600078e00ff */
[----:B------:R1:W-:Y:S02]  /*0de0*/  @!P4 ST.E desc[UR6][R10.64+0x40], R0 ;  /* 0x000040000a00c985 */ /* 0x0003e4000c101906 */
[----:B-1----:R-:W-:-:S05]  /*0df0*/  @!P0 IMAD.MOV.U32 R0, RZ, RZ, -0x800000 ;  /* 0xff800000ff008424 */ /* 0x002fca00078e00ff */
[----:B------:R1:W-:Y:S02]  /*0e00*/  @!P0 ST.E desc[UR6][R10.64+0xc0], R0 ;  /* 0x0000c0000a008985 */ /* 0x0003e4000c101906 */
[----:B-1----:R-:W-:Y:S05]  /*0e10*/  @P6 RET.REL.NODEC R2 `(_ZN5flash24flash_fwd_splitkv_kernelI23Flash_fwd_kernel_traitsILi128ELi64ELi128ELi4ELb0ELb0EN7cutlass10bfloat16_tE19Flash_kernel_traitsILi128ELi64ELi128ELi4ES3_EELb1ELb0ELb0ELb0ELb1ELb1ELb1ELb1EEEvNS_16Flash_fwd_paramsE) ;  /* 0xfffffff002786950 */ /* 0x002fea0003c3ffff */
[----:B------:R-:W-:Y:S02]  /*0e20*/  MOV R0, 0xff800000 ;  /* 0xff80000000007802 */ /* 0x000fe40000000f00 */
[----:B------:R-:W-:-:S03]  /*0e30*/  MOV R241, 0x0 ;  /* 0x0000000000f17802 */ /* 0x000fc60000000f00 */
[----:B------:R1:W-:Y:S02]  /*0e40*/  ST.E desc[UR6][R10.64+0xe0], R0 ;  /* 0x0000e0000a007985 */ /* 0x0003e4000c101906 */
[----:B-1----:R-:W-:Y:S05]  /*0e50*/  RET.REL.NODEC R240 `(_ZN5flash24flash_fwd_splitkv_kernelI23Flash_fwd_kernel_traitsILi128ELi64ELi128ELi4ELb0ELb0EN7cutlass10bfloat16_tE19Flash_kernel_traitsILi128ELi64ELi128ELi4ES3_EELb1ELb0ELb0ELb0ELb1ELb1ELb1ELb1EEEvNS_16Flash_fwd_paramsE) ;  /* 0xfffffff0f0687950 */ /* 0x002fea0003c3ffff */
.L_x_4024:
        /* <DEDUP_REMOVED lines=97> */
[-C--:B------:R-:W-:Y:S02]  /*1470*/  IMAD R5, R17, R4.reuse, RZ ;  /* 0x0000000411057224 */ /* 0x080fe400078e02ff */
[----:B------:R-:W-:Y:S02]  /*1480*/  IMAD.IADD R23, R23, 0x1, R6 ;  /* 0x0000000117177824 */ /* 0x000fe400078e0206 */
[----:B------:R-:W-:Y:S02]  /*1490*/  IMAD R6, R21, R9, RZ ;  /* 0x0000000915067224 */ /* 0x000fe400078e02ff */
[----:B------:R-:W-:-:S04]  /*14a0*/  IMAD.WIDE.U32 R24, R16, R4, RZ ;  /* 0x0000000410187225 */ /* 0x000fc800078e00ff */
[----:B------:R-:W-:Y:S02]  /*14b0*/  IMAD R6, R20, R8, R6 ;  /* 0x0000000814067224 */ /* 0x000fe400078e0206 */
[----:B------:R-:W-:Y:S02]  /*14c0*/  IMAD R5, R16, R2, R5 ;  /* 0x0000000210057224 */ /* 0x000fe400078e0205 */
[----:B------:R-:W-:Y:S01]  /*14d0*/  IMAD.WIDE.U32 R20, R9, R20, R22 ;  /* 0x0000001409147225 */ /* 0x000fe200078e0016 */
[----:B------:R-:W-:-:S03]  /*14e0*/  MOV R14, R24 ;  /* 0x00000018000e7202 */ /* 0x000fc60000000f00 */
[----:B-----5:R-:W-:Y:S01]  /*14f0*/  IMAD.IADD R13, R25, 0x1, R5 ;  /* 0x00000001190d7824 */ /* 0x020fe200078e0205 */
[----:B------:R-:W-:Y:S02]  /*1500*/  IADD3 R4, R21, R6, RZ ;  /* 0x0000000615047210 */ /* 0x000fe40007ffe0ff */
[----:B------:R-:W-:Y:S01]  /*1510*/  MOV R5, R20 ;  /* 0x0000001400057202 */ /* 0x000fe20000000f00 */
[----:B------:R-:W-:Y:S05]  /*1520*/  BRA `(.L_x_4027) ;  /* 0x0000000400447947 */ /* 0x000fea0003800000 */
.L_x_4026:
        /* <DEDUP_REMOVED lines=27> */
[----:B-----5:R-:W-:Y:S01]  /*16e0*/  @!P3 SHF.R.S32.HI R4, RZ, 0x1f, R13 ;  /* 0x0000001fff04b819 */ /* 0x020fe2000001140d */
[----:B------:R-:W-:-:S04]  /*16f0*/  @P3 IMAD.IADD R7, R14, 0x1, R16 ;  /* 0x000000010e073824 */ /* 0x000fc800078e0210 */
[----:B------:R-:W-:Y:S02]  /*1700*/  @!P0 IADD3 R2, R2, -R3, RZ ;  /* 0x8000000302028210 */ /* 0x000fe40007ffe0ff */
[----:B------:R-:W-:Y:S01]  /*1710*/  @!P3 IADD3 R27, R27, R0, RZ ;  /* 0x000000001b1bb210 */ /* 0x000fe20007ffe0ff */
[----:B----4-:R-:W-:Y:S01]  /*1720*/  @!P3 IMAD R0, R25, R13, RZ ;  /* 0x0000000d1900b224 */ /* 0x010fe200078e02ff */
[----:B------:R-:W-:Y:S01]  /*1730*/  ISETP.GE.U32.AND P2, PT, R2, R3, PT ;  /* 0x000000030200720c */ /* 0x000fe20003f46070 */
[-C--:B------:R-:W-:Y:S02]  /*1740*/  @P3 IMAD R9, R45, R7.reuse, RZ ;  /* 0x000000072d093224 */ /* 0x080fe400078e02ff */
[----:B------:R-:W-:Y:S01]  /*1750*/  @!P3 IMAD R0, R24, R4, R0 ;  /* 0x000000041800b224 */ /* 0x000fe200078e0200 */
[----:B------:R-:W-:Y:S01]  /*1760*/  LOP3.LUT R4, R243, R6, RZ, 0x3c, !PT ;  /* 0x00000006f3047212 */ /* 0x000fe200078e3cff */
[----:B------:R-:W-:-:S04]  /*1770*/  @P3 IMAD.WIDE.U32 R30, R44, R7, RZ ;  /* 0x000000072c1e3225 */ /* 0x000fc800078e00ff */
[----:B------:R-:W-:Y:S01]  /*1780*/  @!P3 IMAD.WIDE.U32 R24, R24, R13, R26 ;  /* 0x0000000d1818b225 */ /* 0x000fe200078e001a */
[----:B------:R-:W-:Y:S02]  /*1790*/  ISETP.GE.AND P1, PT, R4, RZ, PT ;  /* 0x000000ff0400720c */ /* 0x000fe40003f26270 */
[----:B------:R-:W-:Y:S01]  /*17a0*/  @P3 IADD3 R9, R31, R9, RZ ;  /* 0x000000091f093210 */ /* 0x000fe20007ffe0ff */
[----:B------:R-:W-:Y:S01]  /*17b0*/  @!P0 VIADD R5, R5, 0x1 ;  /* 0x0000000105058836 */ /* 0x000fe20000000000 */
[----:B------:R-:W-:Y:S01]  /*17c0*/  ISETP.NE.AND P0, PT, R6, RZ, PT ;  /* 0x000000ff0600720c */ /* 0x000fe20003f05270 */
[----:B------:R-:W-:Y:S01]  /*17d0*/  @P3 IMAD.MOV.U32 R12, RZ, RZ, R30 ;  /* 0x000000ffff0c3224 */ /* 0x000fe200078e001e */
[----:B------:R-:W-:Y:S01]  /*17e0*/  @!P3 IADD3 R9, R25, R0, RZ ;  /* 0x000000001909b210 */ /* 0x000fe20007ffe0ff */
[----:B------:R-:W-:Y:S01]  /*17f0*/  @!P3 IMAD.MOV.U32 R12, RZ, RZ, R24 ;  /* 0x000000ffff0cb224 */ /* 0x000fe200078e0018 */
[----:B------:R-:W-:Y:S01]  /*1800*/  LEA R0, R39, 0xffffff80, 0x7 ;  /* 0xffffff8027007811 */ /* 0x000fe200078e38ff */
[----:B------:R-:W-:Y:S01]  /*1810*/  @!P3 IMAD R7, R47, R14, RZ ;  /* 0x0000000e2f07b224 */ /* 0x000fe200078e02ff */
[----:B------:R-:W-:-:S02]  /*1820*/  @!P3 SHF.R.S32.HI R2, RZ, 0x1f, R14 ;  /* 0x0000001fff02b819 */ /* 0x000fc4000001140e */
[----:B------:R-:W-:Y:S01]  /*1830*/  @P2 IADD3 R5, R5, 0x1, RZ ;  /* 0x0000000105052810 */ /* 0x000fe20007ffe0ff */
[----:B------:R-:W-:Y:S01]  /*1840*/  IMAD R8, R45, R0, RZ ;  /* 0x000000002d087224 */ /* 0x000fe200078e02ff */
[----:B------:R-:W-:Y:S01]  /*1850*/  SHF.R.S32.HI R3, RZ, 0x1f, R0 ;  /* 0x0000001fff037819 */ /* 0x000fe20000011400 */
[----:B------:R-:W-:Y:S01]  /*1860*/  @!P3 IMAD R2, R2, R46, R7 ;  /* 0x0000002e0202b224 */ /* 0x000fe200078e0207 */
[----:B------:R-:W-:Y:S01]  /*1870*/  MOV R26, R12 ;  /* 0x0000000c001a7202 */ /* 0x000fe20000000f00 */
[----:B------:R-:W-:Y:S01]  /*1880*/  @!P3 IMAD.WIDE.U32 R24, R46, R14, RZ ;  /* 0x0000000e2e18b225 */ /* 0x000fe200078e00ff */
[----:B------:R-:W-:Y:S02]  /*1890*/  MOV R27, R9 ;  /* 0x00000009001b7202 */ /* 0x000fe40000000f00 */
[----:B------:R-:W-:Y:S01]  /*18a0*/  MOV R9, R5 ;  /* 0x0000000500097202 */ /* 0x000fe20000000f00 */
[----:B------:R-:W-:Y:S01]  /*18b0*/  IMAD R8, R3, R44, R8 ;  /* 0x0000002c03087224 */ /* 0x000fe200078e0208 */
[----:B------:R-:W-:Y:S01]  /*18c0*/  @P3 IADD3 R14, R14, R16, RZ ;  /* 0x000000100e0e3210 */ /* 0x000fe20007ffe0ff */
[----:B------:R-:W-:Y:S01]  /*18d0*/  IMAD.WIDE.U32 R26, R44, R0, R26 ;  /* 0x000000002c1a7225 */ /* 0x000fe200078e001a */
[----:B------:R-:W-:-:S03]  /*18e0*/  @!P1 IADD3 R9, -R9, RZ, RZ ;  /* 0x000000ff09099210 */ /* 0x000fc60007ffe1ff */
[----:B------:R-:W-:Y:S01]  /*18f0*/  @!P3 IMAD.IADD R25, R25, 0x1, R2 ;  /* 0x000000011919b824 */ /* 0x000fe200078e0202 */
[----:B------:R-:W-:Y:S01]  /*1900*/  @!P3 SHF.R.S32.HI R2, RZ, 0x1f, R13 ;  /* 0x0000001fff02b819 */ /* 0x000fe2000001140d */
[----:B------:R-:W-:Y:S01]  /*1910*/  @!P3 IMAD R5, R23, R13, RZ ;  /* 0x0000000d1705b224 */ /* 0x000fe200078e02ff */
[----:B------:R-:W-:Y:S01]  /*1920*/  @!P0 LOP3.LUT R9, RZ, R6, RZ, 0x33, !PT ;  /* 0x00000006ff098212 */ /* 0x000fe200078e33ff */
[----:B------:R-:W-:Y:S01]  /*1930*/  @P3 IMAD R4, R47, R14, RZ ;  /* 0x0000000e2f043224 */ /* 0x000fe200078e02ff */
[----:B------:R-:W-:Y:S01]  /*1940*/  IADD3 R17, R27, R8, RZ ;  /* 0x000000081b117210 */ /* 0x000fe20007ffe0ff */
[----:B------:R-:W-:Y:S01]  /*1950*/  @P3 IMAD.WIDE.U32 R6, R46, R14, RZ ;  /* 0x0000000e2e063225 */ /* 0x000fe200078e00ff */
[----:B------:R-:W-:-:S03]  /*1960*/  SHF.R.S32.HI R8, RZ, 0x1f, R9 ;  /* 0x0000001fff087819 */ /* 0x000fc60000011409 */
[C---:B------:R-:W-:Y:S02]  /*1970*/  @!P3 IMAD R2, R22.reuse, R2, R5 ;  /* 0x000000021602b224 */ /* 0x040fe400078e0205 */
[----:B------:R-:W-:Y:S02]  /*1980*/  IMAD.MOV.U32 R16, RZ, RZ, R26 ;  /* 0x000000ffff107224 */ /* 0x000fe400078e001a */
[----:B------:R-:W-:Y:S02]  /*1990*/  IMAD R5, R21, R9, RZ ;  /* 0x0000000915057224 */ /* 0x000fe400078e02ff */
[----:B------:R-:W-:Y:S01]  /*19a0*/  @!P3 IMAD.WIDE.U32 R22, R22, R13, R24 ;  /* 0x0000000d1616b225 */ /* 0x000fe200078e0018 */
[----:B------:R-:W-:-:S03]  /*19b0*/  @P3 IADD3 R13, R7, R4, RZ ;  /* 0x00000004070d3210 */ /* 0x000fc60007ffe0ff */
[----:B------:R-:W-:-:S04]  /*19c0*/  IMAD.WIDE.U32 R16, R20, R9, R16 ;  /* 0x0000000914107225 */ /* 0x000fc800078e0010 */
[----:B------:R-:W-:Y:S01]  /*19d0*/  IMAD R4, R20, R8, R5 ;  /* 0x0000000814047224 */ /* 0x000fe200078e0205 */
[----:B------:R-:W-:Y:S01]  /*19e0*/  @!P3 IADD3 R13, R23, R2, RZ ;  /* 0x00000002170db210 */ /* 0x000fe20007ffe0ff */
[----:B------:R-:W-:Y:S01]  /*19f0*/  @P3 IMAD.MOV.U32 R14, RZ, RZ, R6 ;  /* 0x000000ffff0e3224 */ /* 0x000fe200078e0006 */
[----:B------:R-:W-:Y:S01]  /*1a00*/  @!P3 MOV R14, R22 ;  /* 0x00000016000eb202 */ /* 0x000fe20000000f00 */
[----:B------:R-:W-:Y:S01]  /*1a10*/  IMAD.MOV.U32 R5, RZ, RZ, R16 ;  /* 0x000000ffff057224 */ /* 0x000fe200078e0010 */
[----:B------:R-:W-:Y:S02]  /*1a20*/  IADD3 R4, R17, R4, RZ ;  /* 0x0000000411047210 */ /* 0x000fe40007ffe0ff */
[----:B-1----:R-:W-:Y:S02]  /*1a30*/  MOV R12, R0 ;  /* 0x00000000000c7202 */ /* 0x002fe40000000f00 */
.L_x_4027:
[----:B------:R-:W-:Y:S05]  /*1a40*/  BSYNC B0 ;  /* 0x0000000000007941 */ /* 0x000fea0003800000 */
.L_x_4025:
        /* <DEDUP_REMOVED lines=15> */
[-C--:B------:R-:W-:Y:S01]  /*1b40*/  IMAD R3, R3, R46.reuse, RZ ;  /* 0x0000002e03037224 */ /* 0x080fe200078e02ff */
[----:B------:R-:W-:Y:S02]  /*1b50*/  SHF.R.S32.HI R60, RZ, 0x1f, R244 ;  /* 0x0000001fff3c7819 */ /* 0x000fe400000114f4 */
[----:B------:R-:W-:Y:S01]  /*1b60*/  IADD3.X R27, R19, R13, RZ, P0, !PT ;  /* 0x0000000d131b7210 */ /* 0x000fe200007fe4ff */
[C---:B------:R-:W-:Y:S02]  /*1b70*/  IMAD R3, R12.reuse, R47, R3 ;  /* 0x0000002f0c037224 */ /* 0x040fe400078e0203 */
[----:B------:R-:W-:-:S04]  /*1b80*/  IMAD.WIDE.U32 R26, R12, R46, R26 ;  /* 0x0000002e0c1a7225 */ /* 0x000fc800078e001a */
[----:B------:R-:W-:Y:S01]  /*1b90*/  IMAD.IADD R27, R27, 0x1, R3 ;  /* 0x000000011b1b7824 */ /* 0x000fe200078e0203 */
[----:B------:R-:W-:Y:S01]  /*1ba0*/  SHF.R.S32.HI R14, RZ, 0x1f, R243 ;  /* 0x0000001fff0e7819 */ /* 0x000fe200000114f3 */
[----:B------:R-:W-:Y:S01]  /*1bb0*/  IMAD R12, R29, R9, RZ ;  /* 0x000000091d0c7224 */ /* 0x000fe200078e02ff */
[----:B------:R-:W-:Y:S01]  /*1bc0*/  SHF.R.S32.HI R160, RZ, 0x3, R160 ;  /* 0x00000003ffa07819 */ /* 0x000fe200000114a0 */
[----:B------:R-:W-:-:S04]  /*1bd0*/  IMAD.WIDE.U32 R26, R9, R28, R26 ;  /* 0x0000001c091a7225 */ /* 0x000fc800078e001a */
[----:B------:R-:W-:Y:S02]  /*1be0*/  IMAD R12, R8, R28, R12 ;  /* 0x0000001c080c7224 */ /* 0x000fe400078e020c */
[C---:B------:R-:W-:Y:S01]  /*1bf0*/  IMAD.SHL.U32 R159, R160.reuse, 0x40, RZ ;  /* 0x00000040a09f7824 */ /* 0x040fe200078e00ff */
[----:B------:R-:W-:Y:S01]  /*1c00*/  SHF.R.S32.HI R161, RZ, 0x1f, R160 ;  /* 0x0000001fffa17819 */ /* 0x000fe200000114a0 */
[----:B------:R-:W-:Y:S01]  /*1c10*/  IMAD R238, R47, R160, RZ ;  /* 0x000000a02fee7224 */ /* 0x000fe200078e02ff */
[----:B------:R-:W-:Y:S02]  /*1c20*/  IADD3 R27, R27, R12, RZ ;  /* 0x0000000c1b1b7210 */ /* 0x000fe40007ffe0ff */
[----:B------:R-:W-:Y:S01]  /*1c30*/  LOP3.LUT R159, R159, 0x1c0, RZ, 0xc0, !PT ;  /* 0x000001c09f9f7812 */ /* 0x000fe200078ec0ff */
[-C--:B------:R-:W-:Y:S02]  /*1c40*/  IMAD R238, R161, R46.reuse, R238 ;  /* 0x0000002ea1ee7224 */ /* 0x080fe400078e02ee */
[----:B------:R-:W-:-:S05]  /*1c50*/  IMAD.WIDE.U32 R26, R160, R46, R26 ;  /* 0x0000002ea01a7225 */ /* 0x000fca00078e001a */
[----:B------:R-:W-:Y:S01]  /*1c60*/  IADD3 R238, R27, R238, RZ ;  /* 0x000000ee1bee7210 */ /* 0x000fe20007ffe0ff */
[----:B------:R-:W-:Y:S01]  /*1c70*/  IMAD R236, R45, R160, RZ ;  /* 0x000000a02dec7224 */ /* 0x000fe200078e02ff */
[----:B------:R-:W-:-:S03]  /*1c80*/  LEA.HI R50, R54, R49, RZ, 0x5 ;  /* 0x0000003136327211 */ /* 0x000fc600078f28ff */
[----:B------:R-:W-:Y:S01]  /*1c90*/  IMAD R236, R161, R44, R236 ;  /* 0x0000002ca1ec7224 */ /* 0x000fe200078e02ec */
[----:B------:R-:W-:Y:S01]  /*1ca0*/  LOP3.LUT R51, R50, 0xffffffe0, RZ, 0xc0, !PT ;  /* 0xffffffe032337812 */ /* 0x000fe200078ec0ff */
[C---:B------:R-:W-:Y:S01]  /*1cb0*/  IMAD.SHL.U32 R57, R44.reuse, 0x10, RZ ;  /* 0x000000102c397824 */ /* 0x040fe200078e00ff */
[----:B------:R-:W-:Y:S01]  /*1cc0*/  SHF.L.U64.HI R58, R44, 0x4, R45 ;  /* 0x000000042c3a7819 */ /* 0x000fe2000001022d */
[C---:B------:R-:W-:Y:S01]  /*1cd0*/  IMAD.SHL.U32 R55, R46.reuse, 0x10, RZ ;  /* 0x000000102e377824 */ /* 0x040fe200078e00ff */
[----:B------:R-:W-:Y:S01]  /*1ce0*/  SHF.L.U64.HI R56, R46, 0x4, R47 ;  /* 0x000000042e387819 */ /* 0x000fe2000001022f */
[----:B------:R-:W-:Y:S01]  /*1cf0*/  IMAD.IADD R51, R49, 0x1, -R51 ;  /* 0x0000000131337824 */ /* 0x000fe200078e0a33 */
[----:B------:R-:W-:Y:S01]  /*1d00*/  SHF.R.S32.HI R50, RZ, 0x5, R50 ;  /* 0x00000005ff327819 */ /* 0x000fe20000011432 */
[----:B------:R-:W-:Y:S02]  /*1d10*/  IMAD.SHL.U32 R62, R53, 0x4, RZ ;  /* 0x00000004353e7824 */ /* 0x000fe400078e00ff */
[----:B--2---:R-:W-:-:S04]  /*1d20*/  @P1 IMAD.WIDE.U32 R30, R22, R15, RZ ;  /* 0x0000000f161e1225 */ /* 0x004fc800078e00ff */
[----:B------:R-:W-:Y:S02]  /*1d30*/  @P1 IMAD R15, R23, R15, RZ ;  /* 0x0000000f170f1224 */ /* 0x000fe400078e02ff */
[----:B---3--:R-:W-:-:S04]  /*1d40*/  @!P1 IMAD R13, R21, R244, RZ ;  /* 0x000000f4150d9224 */ /* 0x008fc800078e02ff */
[C---:B------:R-:W-:Y:S02]  /*1d50*/  @!P1 IMAD R13, R20.reuse, R60, R13 ;  /* 0x0000003c140d9224 */ /* 0x040fe400078e020d */
[----:B------:R-:W-:-:S04]  /*1d60*/  @!P1 IMAD.WIDE.U32 R20, R20, R244, RZ ;  /* 0x000000f414149225 */ /* 0x000fc800078e00ff */
[----:B------:R-:W-:Y:S02]  /*1d70*/  @P1 IMAD.MOV.U32 R3, RZ, RZ, R30 ;  /* 0x000000ffff031224 */ /* 0x000fe400078e001e */
[----:B------:R-:W-:Y:S01]  /*1d80*/  @!P1 IMAD.MOV.U32 R3, RZ, RZ, R20 ;  /* 0x000000ffff039224 */ /* 0x000fe200078e0014 */
[----:B------:R-:W-:Y:S02]  /*1d90*/  @P1 IADD3 R15, R31, R15, RZ ;  /* 0x0000000f1f0f1210 */ /* 0x000fe40007ffe0ff */
[----:B------:R-:W-:Y:S02]  /*1da0*/  @!P1 IADD3 R15, R21, R13, RZ ;  /* 0x0000000d150f9210 */ /* 0x000fe40007ffe0ff */
[----:B------:R-:W-:Y:S01]  /*1db0*/  IADD3 R30, P0, R18, R3, RZ ;  /* 0x00000003121e7210 */ /* 0x000fe20007f1e0ff */
[----:B------:R-:W-:-:S04]  /*1dc0*/  IMAD R3, R25, R243, RZ ;  /* 0x000000f319037224 */ /* 0x000fc800078e02ff */
[----:B------:R-:W-:Y:S02]  /*1dd0*/  IMAD.X R31, R19, 0x1, R15, P0 ;  /* 0x00000001131f7824 */ /* 0x000fe400000e060f */
[----:B------:R-:W-:Y:S02]  /*1de0*/  IMAD R3, R24, R14, R3 ;  /* 0x0000000e18037224 */ /* 0x000fe400078e0203 */
[----:B------:R-:W-:-:S05]  /*1df0*/  IMAD.WIDE.U32 R30, R243, R24, R30 ;  /* 0x00000018f31e7225 */ /* 0x000fca00078e001e */
[----:B------:R-:W-:Y:S02]  /*1e00*/  IADD3 R163, R31, R3, RZ ;  /* 0x000000031fa37210 */ /* 0x000fe40007ffe0ff */
[----:B------:R-:W-:Y:S02]  /*1e10*/  SHF.R.S32.HI R3, RZ, 0x1f, R61 ;  /* 0x0000001fff037819 */ /* 0x000fe4000001143d */
[----:B------:R-:W-:Y:S02]  /*1e20*/  IADD3 R14, P0, R18, R5, RZ ;  /* 0x00000005120e7210 */ /* 0x000fe40007f1e0ff */
[----:B------:R-:W-:Y:S02]  /*1e30*/  LEA.HI R3, R3, R61, RZ, 0x7 ;  /* 0x0000003d03037211 */ /* 0x000fe400078f38ff */
[----:B------:R-:W-:Y:S02]  /*1e40*/  LEA.HI R13, R54, R49, RZ, 0x6 ;  /* 0x00000031360d7211 */ /* 0x000fe400078f30ff */
[----:B------:R-:W-:-:S02]  /*1e50*/  LOP3.LUT R20, R159, 0x38, R18, 0xf8, !PT ;  /* 0x000000389f147812 */ /* 0x000fc400078ef812 */
[----:B------:R-:W-:Y:S01]  /*1e60*/  SHF.R.S32.HI R89, RZ, 0x7, R3 ;  /* 0x00000007ff597819 */ /* 0x000fe20000011403 */
[----:B------:R-:W-:Y:S01]  /*1e70*/  IMAD.X R15, R19, 0x1, R4, P0 ;  /* 0x00000001130f7824 */ /* 0x000fe200000e0604 */
[----:B------:R-:W-:Y:S01]  /*1e80*/  SHF.R.U32.HI R159, RZ, 0x3, R159 ;  /* 0x00000003ff9f7819 */ /* 0x000fe2000001169f */
[----:B------:R-:W-:Y:S01]  /*1e90*/  IMAD.SHL.U32 R13, R13, 0x8, RZ ;  /* 0x000000080d0d7824 */ /* 0x000fe200078e00ff */
[----:B----4-:R-:W-:Y:S02]  /*1ea0*/  LEA R239, P0, R26, R6, 0x1 ;  /* 0x000000061aef7211 */ /* 0x010fe400078008ff */
[----:B------:R-:W-:Y:S02]  /*1eb0*/  VIMNMX R89, R235, R89, !PT ;  /* 0x00000059eb597248 */ /* 0x000fe40007fe0100 */
[----:B------:R-:W-:Y:S02]  /*1ec0*/  LOP3.LUT R159, R20, R159, RZ, 0x3c, !PT ;  /* 0x0000009f149f7212 */ /* 0x000fe400078e3cff */
[----:B------:R-:W-:Y:S01]  /*1ed0*/  LEA.HI.X R238, R26, R7, R238, 0x1, P0 ;  /* 0x000000071aee7211 */ /* 0x000fe200000f0cee */
[--C-:B------:R-:W-:Y:S01]  /*1ee0*/  @P1 IMAD.MOV.U32 R166, RZ, RZ, R22.reuse ;  /* 0x000000ffffa61224 */ /* 0x100fe200078e0016 */
[----:B------:R-:W-:Y:S01]  /*1ef0*/  ISETP.GT.AND P0, PT, R39, R89, PT ;  /* 0x000000592700720c */ /* 0x000fe20003f04270 */
[----:B------:R-:W-:Y:S01]  /*1f00*/  @!P1 IMAD.MOV.U32 R166, RZ, RZ, R22 ;  /* 0x000000ffffa69224 */ /* 0x000fe200078e0016 */
[----:B------:R-:W-:Y:S01]  /*1f10*/  LOP3.LUT R159, R159, 0xfffffe00, R13, 0xf8, !PT ;  /* 0xfffffe009f9f7812 */ /* 0x000fe200078ef80d */
[----:B------:R-:W-:Y:S01]  /*1f20*/  IMAD.WIDE R12, R241, 0x40, R160 ;  /* 0x00000040f10c7825 */ /* 0x000fe200078e02a0 */
[----:B------:R-:W-:-:S03]  /*1f30*/  MOV R162, R30 ;  /* 0x0000001e00a27202 */ /* 0x000fc60000000f00 */
[--C-:B------:R-:W-:Y:S01]  /*1f40*/  @P1 IMAD.MOV.U32 R167, RZ, RZ, R23.reuse ;  /* 0x000000ffffa71224 */ /* 0x100fe200078e0017 */
[----:B------:R-:W-:Y:S01]  /*1f50*/  LEA.HI R54, R54, R49, RZ, 0x4 ;  /* 0x0000003136367211 */ /* 0x000fe200078f20ff */
[----:B------:R-:W-:Y:S02]  /*1f60*/  @!P1 IMAD.MOV.U32 R167, RZ, RZ, R23 ;  /* 0x000000ffffa79224 */ /* 0x000fe400078e0017 */
[----:B------:R-:W-:-:S04]  /*1f70*/  IMAD.WIDE.U32 R4, R160, R44, R14 ;  /* 0x0000002ca0047225 */ /* 0x000fc800078e000e */
[----:B------:R-:W-:Y:S01]  /*1f80*/  IMAD R164, R13, R166, RZ ;  /* 0x000000a60da47224 */ /* 0x000fe200078e02ff */
[----:B------:R-:W-:Y:S01]  /*1f90*/  LEA R237, P1, R4, R16, 0x1 ;  /* 0x0000001004ed7211 */ /* 0x000fe200078208ff */
[----:B------:R-:W-:Y:S01]  /*1fa0*/  IMAD.IADD R236, R5, 0x1, R236 ;  /* 0x0000000105ec7824 */ /* 0x000fe200078e02ec */
[----:B------:R-:W-:Y:S01]  /*1fb0*/  LOP3.LUT R59, R54, 0xfffffff0, RZ, 0xc0, !PT ;  /* 0xfffffff0363b7812 */ /* 0x000fe200078ec0ff */
[C---:B------:R-:W-:Y:S02]  /*1fc0*/  IMAD R164, R12.reuse, R167, R164 ;  /* 0x000000a70ca47224 */ /* 0x040fe400078e02a4 */
[----:B------:R-:W-:Y:S01]  /*1fd0*/  IMAD.WIDE.U32 R162, R12, R166, R162 ;  /* 0x000000a60ca27225 */ /* 0x000fe200078e00a2 */
[----:B------:R-:W-:Y:S02]  /*1fe0*/  LEA.HI.X R236, R4, R17, R236, 0x1, P1 ;  /* 0x0000001104ec7211 */ /* 0x000fe400008f0cec */
[----:B------:R-:W-:Y:S02]  /*1ff0*/  @!P4 MOV R2, RZ ;  /* 0x000000ff0002c202 */ /* 0x000fe40000000f00 */
[----:B------:R-:W-:-:S02]  /*2000*/  SHF.R.S32.HI R54, RZ, 0x4, R54 ;  /* 0x00000004ff367819 */ /* 0x000fc40000011436 */
[----:B------:R-:W-:Y:S02]  /*2010*/  IADD3 R59, -R59, R49, RZ ;  /* 0x000000313b3b7210 */ /* 0x000fe40007ffe1ff */
[----:B------:R-:W-:Y:S01]  /*2020*/  IADD3 R165, R163, R164, RZ ;  /* 0x000000a4a3a57210 */ /* 0x000fe20007ffe0ff */
        /* <DEDUP_REMOVED lines=12> */
[----:B-----5:R-:W-:Y:S01]  /*20f0*/  IMAD.IADD R2, R2, 0x1, R0 ;  /* 0x0000000102027824 */ /* 0x020fe200078e0200 */
        /* <DEDUP_REMOVED lines=40> */
[C---:B------:R-:W-:Y:S01]  /*2380*/  SHF.L.U64.HI R92, R194.reuse, 0x5, R195 ;  /* 0x00000005c25c7819 */ /* 0x040fe200000102c3 */
        /* <DEDUP_REMOVED lines=14> */
[----:B------:R-:W-:Y:S02]  /*2470*/  SHF.R.S32.HI R3, RZ, 0x1f, R0 ;  /* 0x0000001fff037819 */ /* 0x000fe40000011400 */
[----:B------:R-:W-:Y:S01]  /*2480*/  SHF.L.U64.HI R104, R178, 0x5, R179 ;  /* 0x00000005b2687819 */ /* 0x000fe200000102b3 */
[----:B------:R-:W-:Y:S01]  /*2490*/  IMAD.WIDE.U32 R32, R194, 0x30, R192 ;  /* 0x00000030c2207825 */ /* 0x000fe200078e00c0 */
[----:B------:R-:W-:-:S02]  /*24a0*/  SHF.L.U32 R105, R178, 0x5, RZ ;  /* 0x00000005b2697819 */ /* 0x000fc400000006ff */
[----:B------:R-:W-:Y:S01]  /*24b0*/  LEA.HI R140, R13, R13, RZ, 0x1 ;  /* 0x0000000d0d8c7211 */ /* 0x000fe200078f08ff */
[C---:B------:R-:W-:Y:S01]  /*24c0*/  IMAD R17, R178.reuse, R3, R17 ;  /* 0x00000003b2117224 */ /* 0x040fe200078e0211 */
        /* <DEDUP_REMOVED lines=15> */
[----:B------:R-:W-:Y:S01]  /*25c0*/  IMAD.WIDE.U32 R28, R194, R0, R28 ;  /* 0x00000000c21c7225 */ /* 0x000fe200078e001c */
        /* <DEDUP_REMOVED lines=17> */
[----:B------:R-:W-:Y:S02]  /*26e0*/  IMAD.MOV.U32 R16, RZ, RZ, R24 ;  /* 0x000000ffff107224 */ /* 0x000fe400078e0018 */
[----:B------:R-:W-:Y:S01]  /*26f0*/  IMAD R8, R12, R178, RZ ;  /* 0x000000b20c087224 */ /* 0x000fe200078e02ff */
[----:B------:R-:W-:Y:S01]  /*2700*/  IADD3.X R187, ~R92, R96, R27, P0, !PT ;  /* 0x000000605cbb7210 */ /* 0x000fe200007fe51b */
[----:B------:R-:W-:-:S04]  /*2710*/  IMAD.WIDE.U32 R112, R178, R0, R16 ;  /* 0x00000000b2707225 */ /* 0x000fc800078e0010 */
[----:B------:R-:W-:Y:S02]  /*2720*/  IMAD R3, R179, R0, R8 ;  /* 0x00000000b3037224 */ /* 0x000fe400078e0208 */
[----:B------:R-:W-:Y:S02]  /*2730*/  IMAD R114, R12, R194, RZ ;  /* 0x000000c20c727224 */ /* 0x000fe400078e02ff */
[----:B------:R-:W-:Y:S02]  /*2740*/  IMAD.MOV.U32 R12, RZ, RZ, R22 ;  /* 0x000000ffff0c7224 */ /* 0x000fe400078e0016 */
[----:B------:R-:W-:Y:S01]  /*2750*/  IMAD.IADD R3, R113, 0x1, R3 ;  /* 0x0000000171037824 */ /* 0x000fe200078e0203 */
[----:B------:R-:W-:Y:S01]  /*2760*/  LEA R113, P0, R112, R20, 0x1 ;  /* 0x0000001470717211 */ /* 0x000fe200078008ff */
        /* <DEDUP_REMOVED lines=24> */
[----:B------:R-:W-:Y:S01]  /*28f0*/  IMAD R144, R140, 0x50, RZ ;  /* 0x000000508c907824 */ /* 0x000fe200078e02ff */
        /* <DEDUP_REMOVED lines=10> */
[----:B------:R-:W-:Y:S01]  /*29a0*/  IADD3 R119, P2, R4, R119, RZ ;  /* 0x0000007704777210 */ /* 0x000fe20007f5e0ff */
[----:B------:R-:W-:Y:S01]  /*29b0*/  IMAD R111, R179, 0xe0, RZ ;  /* 0x000000e0b36f7824 */ /* 0x000fe200078e02ff */
[----:B------:R-:W-:Y:S01]  /*29c0*/  IADD3 R149, R158, 0x40, RZ ;  /* 0x000000409e957810 */ /* 0x000fe20007ffe0ff */
[----:B------:R-:W-:Y:S01]  /*29d0*/  IMAD.X R37, R7, 0x1, R9, P1 ;  /* 0x0000000107257824 */ /* 0x000fe200008e0609 */
[----:B------:R-:W-:Y:S01]  /*29e0*/  IADD3 R12, P0, R4, R12, RZ ;  /* 0x0000000c040c7210 */ /* 0x000fe20007f1e0ff */
[C---:B------:R-:W-:Y:S01]  /*29f0*/  IMAD.X R118, R5.reuse, 0x1, R118, P2 ;  /* 0x0000000105767824 */ /* 0x040fe200010e0676 */
[----:B------:R-:W-:Y:S01]  /*2a00*/  IADD3 R147, R158, R149, RZ ;  /* 0x000000959e937210 */ /* 0x000fe20007ffe0ff */
[----:B------:R-:W-:Y:S01]  /*2a10*/  IMAD.WIDE.U32 R184, R178, 0x60, RZ ;  /* 0x00000060b2b87825 */ /* 0x000fe200078e00ff */
[----:B------:R-:W-:-:S02]  /*2a20*/  IADD3.X R9, R5, R9, RZ, P0, !PT ;  /* 0x0000000905097210 */ /* 0x000fc400007fe4ff */
[----:B------:R-:W-:Y:S01]  /*2a30*/  IADD3 R80, P2, R78, 0x40, RZ ;  /* 0x000000404e507810 */ /* 0x000fe20007f5e0ff */
[----:B------:R-:W-:Y:S01]  /*2a40*/  IMAD.IADD R145, R158, 0x1, R147 ;  /* 0x000000019e917824 */ /* 0x000fe200078e0293 */
[----:B------:R-:W-:Y:S01]  /*2a50*/  IADD3 R78, P1, P0, R78, 0x40, R57 ;  /* 0x000000404e4e7810 */ /* 0x000fe2000783e039 */
[C---:B------:R-:W-:Y:S01]  /*2a60*/  IMAD.WIDE.U32 R182, R178.reuse, 0xa0, RZ ;  /* 0x000000a0b2b67825 */ /* 0x040fe200078e00ff */
[----:B------:R-:W-:Y:S02]  /*2a70*/  IADD3.X R79, RZ, R77, RZ, P2, !PT ;  /* 0x0000004dff4f7210 */ /* 0x000fe400017fe4ff */
[----:B------:R-:W-:Y:S01]  /*2a80*/  IADD3.X R77, R77, RZ, R58, P1, P0 ;  /* 0x000000ff4d4d7210 */ /* 0x000fe20000fe043a */
[----:B------:R-:W-:Y:S01]  /*2a90*/  IMAD.WIDE.U32 R180, R178, 0xc0, RZ ;  /* 0x000000c0b2b47825 */ /* 0x000fe200078e00ff */
[C---:B------:R-:W-:Y:S02]  /*2aa0*/  IADD3 R76, P0, R57.reuse, R78, RZ ;  /* 0x0000004e394c7210 */ /* 0x040fe40007f1e0ff */
        /* <DEDUP_REMOVED lines=21> */
[C---:B------:R-:W-:Y:S01]  /*2c00*/  SHF.L.U64.HI R107, R108.reuse, 0x1, R107 ;  /* 0x000000016c6b7819 */ /* 0x040fe2000001026b */
        /* <DEDUP_REMOVED lines=20> */
.L_x_4100:
[----:B------:R-:W-:Y:S01]  /*2d50*/  IMAD.SHL.U32 R16, R13, 0x80, RZ ;  /* 0x000000800d107824 */ /* 0x000fe200078e00ff */
[----:B------:R-:W-:Y:S01]  /*2d60*/  BSSY B2, `(.L_x_4029) ;  /* 0x0000a5b000027945 */ /* 0x000fe20003800000 */
[----:B------:R-:W-:Y:S02]  /*2d70*/  IMAD.MOV.U32 R2, RZ, RZ, R113 ;  /* 0x000000ffff027224 */ /* 0x000fe400078e0071 */
[----:B------:R-:W-:Y:S02]  /*2d80*/  VIADD R15, R16, 0xffffff80 ;  /* 0xffffff80100f7836 */ /* 0x000fe40000000000 */
[----:B------:R-:W-:Y:S02]  /*2d90*/  IMAD.MOV.U32 R3, RZ, RZ, R112 ;  /* 0x000000ffff037224 */ /* 0x000fe400078e0070 */
        /* <DEDUP_REMOVED lines=74> */
[----:B--2---:R1:W-:Y:S01]  /*3240*/  @P2 ST.E.128 desc[UR6][R20.64+0x80], R4 ;  /* 0x0000800414002985 */ /* 0x0043e2000c101d06 */
[----:B------:R-:W-:Y:S05]  /*3250*/  @P1 IADD3 R26, P2, R123, R170, RZ ;  /* 0x000000aa7b1a1210 */ /* 0x000fea0007f5e0ff */
[----:B------:R-:W-:Y:S01]  /*3260*/  @P1 IMAD.X R27, R122, 0x1, R63, P2 ;  /* 0x000000017a1b1824 */ /* 0x000fe200010e063f */
[----:B-1----:R-:W2:Y:S04]  /*3270*/  @P1 LD.E.128 R20, desc[UR6][R24.64] ;  /* 0x0000000618141980 */ /* 0x002ea8000c101d00 */
        /* <DEDUP_REMOVED lines=122> */
.L_x_4033:
[----:B------:R-:W-:Y:S05]  /*3a20*/  BSYNC B0 ;  /* 0x0000000000007941 */ /* 0x000fea0003800000 */
.L_x_4032:
        /* <DEDUP_REMOVED lines=118> */
.L_x_4035:
[----:B------:R-:W-:Y:S05]  /*4190*/  BSYNC B0 ;  /* 0x0000000000007941 */ /* 0x000fea0003800000 */
.L_x_4034:
[----:B------:R-:W-:Y:S04]  /*41a0*/  BSSY B0, `(.L_x_4036) ;  /* 0x000006a000007945 */ /* 0x000fe80003800000 */
[----:B------:R-:W-:Y:S05]  /*41b0*/  @!P1 BRA `(.L_x_4037) ;  /* 0x0000000400a09947 */ /* 0x000fea0003800000 */
[C---:B-12---:R-:W-:Y:S01]  /*41c0*/  LEA R20, P1, R93.reuse, R115, 0x1 ;  /* 0x000000735d147211 */ /* 0x046fe200078208ff */
        /* <DEDUP_REMOVED lines=103> */
.L_x_4037:
[----:B------:R-:W-:Y:S05]  /*4840*/  BSYNC B0 ;  /* 0x0000000000007941 */ /* 0x000fea0003800000 */
.L_x_4036:
        /* <DEDUP_REMOVED lines=112> */
.L_x_4039:
[----:B------:R-:W-:Y:S05]  /*4f50*/  BSYNC B0 ;  /* 0x0000000000007941 */ /* 0x000fea0003800000 */
.L_x_4038:
[----:B------:R-:W-:Y:S04]  /*4f60*/  BSSY B0, `(.L_x_4040) ;  /* 0x000006a000007945 */ /* 0x000fe80003800000 */
[----:B------:R-:W-:Y:S05]  /*4f70*/  @!P5 BRA `(.L_x_4041) ;  /* 0x0000000400a0d947 */ /* 0x000fea0003800000 */
[C---:B-1234-:R-:W-:Y:S01]  /*4f80*/  LEA R20, P1, R95.reuse, R115, 0x1 ;  /* 0x000000735f147211 */ /* 0x05efe200078208ff */
        /* <DEDUP_REMOVED lines=38> */
[----:B------:R-:W-:Y:S01]  /*51f0*/  @!P0 FMUL.FTZ R35, R7, R28 ;  /* 0x0000001c07238220 */ /* 0x000fe20000410000 */
        /* <DEDUP_REMOVED lines=64> */
.L_x_4041:
[----:B------:R-:W-:Y:S05]  /*5600*/  BSYNC B0 ;  /* 0x0000000000007941 */ /* 0x000fea0003800000 */
.L_x_4040:
        /* <DEDUP_REMOVED lines=112> */
.L_x_4043:
[----:B------:R-:W-:Y:S05]  /*5d10*/  BSYNC B0 ;  /* 0x0000000000007941 */ /* 0x000fea0003800000 */
.L_x_4042:
        /* <DEDUP_REMOVED lines=112> */
.L_x_4045:
[----:B------:R-:W-:Y:S05]  /*6420*/  BSYNC B0 ;  /* 0x0000000000007941 */ /* 0x000fea0003800000 */
.L_x_4044:
        /* <DEDUP_REMOVED lines=112> */
.L_x_4047:
[----:B------:R-:W-:Y:S05]  /*6b30*/  BSYNC B0 ;  /* 0x0000000000007941 */ /* 0x000fea0003800000 */
.L_x_4046:
        /* <DEDUP_REMOVED lines=9> */
.L_x_4031:
        /* <DEDUP_REMOVED lines=92> */
.L_x_4052:
[----:B------:R-:W-:Y:S05]  /*7190*/  BSYNC B0 ;  /* 0x0000000000007941 */ /* 0x000fea0003800000 */
.L_x_4051:
        /* <DEDUP_REMOVED lines=87> */
.L_x_4054:
[----:B------:R-:W-:Y:S05]  /*7710*/  BSYNC B0 ;  /* 0x0000000000007941 */ /* 0x000fea0003800000 */
.L_x_4053:
[----:B-----5:R3:W-:Y:S02]  /*7720*/  ST.E.128 desc[UR6][R198.64+0x80], R20 ;  /* 0x00008014c6007985 */ /* 0x0207e4000c101d06 */
.L_x_4050:
[----:B------:R-:W-:Y:S05]  /*7730*/  BSYNC B1 ;  /* 0x0000000000017941 */ /* 0x000fea0003800000 */
.L_x_4049:
[C---:B------:R-:W-:Y:S01]  /*7740*/  ISETP.GE.AND P0, PT, R157.reuse, R197, PT ;  /* 0x000000c59d00720c */ /* 0x040fe20003f06270 */
[----:B------:R-:W-:Y:S03]  /*7750*/  BSSY B1, `(.L_x_4055) ;  /* 0x00000bc000017945 */ /* 0x000fe60003800000 */
[----:B------:R-:W-:Y:S11]  /*7760*/  ISETP.GE.AND P0, PT, R157, R196, !P0 ;  /* 0x000000c49d00720c */ /* 0x000ff60004706270 */
[----:B------:R-:W-:Y:S02]  /*7770*/  @!UPT UIADD3 URZ, URZ, URZ, URZ ;  /* 0x0000003f3f3ff290 */ /* 0x000fe4000fffe03f */
[----:B------:R-:W-:Y:S05]  /*7780*/  @!P0 BRA `(.L_x_4056) ;  /* 0x0000000800e08947 */ /* 0x000fea0003800000 */
[C---:B------:R-:W-:Y:S01]  /*7790*/  LEA R4, P3, R91.reuse, R115, 0x1 ;  /* 0x000000735b047211 */ /* 0x040fe200078608ff */
        /* <DEDUP_REMOVED lines=91> */
.L_x_4058:
[----:B------:R-:W-:Y:S05]  /*7d50*/  BSYNC B0 ;  /* 0x0000000000007941 */ /* 0x000fea0003800000 */
.L_x_4057:
        /* <DEDUP_REMOVED lines=89> */
.L_x_4060:
[----:B------:R-:W-:Y:S05]  /*82f0*/  BSYNC B0 ;  /* 0x0000000000007941 */ /* 0x000fea0003800000 */
.L_x_4059:
[----:B-----5:R4:W-:Y:S02]  /*8300*/  ST.E.128 desc[UR6][R204.64], R20 ;  /* 0x00000014cc007985 */ /* 0x0209e4000c101d06 */
.L_x_4056:
[----:B------:R-:W-:Y:S05]  /*8310*/  BSYNC B1 ;  /* 0x0000000000017941 */ /* 0x000fea0003800000 */
.L_x_4055:
[C---:B------:R-:W-:Y:S01]  /*8320*/  ISETP.GE.AND P0, PT, R156.reuse, R197, PT ;  /* 0x000000c59c00720c */ /* 0x040fe20003f06270 */
[----:B------:R-:W-:Y:S03]  /*8330*/  BSSY B1, `(.L_x_4061) ;  /* 0x00000bc000017945 */ /* 0x000fe60003800000 */
[----:B------:R-:W-:Y:S11]  /*8340*/  ISETP.GE.AND P0, PT, R156, R196, !P0 ;  /* 0x000000c49c00720c */ /* 0x000ff60004706270 */
[----:B------:R-:W-:Y:S02]  /*8350*/  @!UPT UIADD3 URZ, URZ, URZ, URZ ;  /* 0x0000003f3f3ff290 */ /* 0x000fe4000fffe03f */
[----:B------:R-:W-:Y:S05]  /*8360*/  @!P0 BRA `(.L_x_4062) ;  /* 0x0000000800e08947 */ /* 0x000fea0003800000 */
[C---:B-1----:R-:W-:Y:S01]  /*8370*/  LEA R4, P3, R93.reuse, R115, 0x1 ;  /* 0x000000735d047211 */ /* 0x042fe200078608ff */
[----:B------:R-:W-:Y:S01]  /*8380*/  BSSY B0, `(.L_x_4063) ;  /* 0x000005b000007945 */ /* 0x000fe20003800000 */
[----:B------:R-:W-:Y:S02]  /*8390*/  ISETP.GE.AND P2, PT, R18, R17, PT ;  /* 0x000000111200720c */ /* 0x000fe40003f46270 */
[----:B------:R-:W-:Y:S02]  /*83a0*/  LEA.HI.X R5, R93, R114, R92, 0x1, P3 ;  /* 0x000000725d057211 */ /* 0x000fe400018f0c5c */
[C---:B--2-4-:R-:W-:Y:S02]  /*83b0*/  LEA R204, P1, R87.reuse, R121, 0x1 ;  /* 0x0000007957cc7211 */ /* 0x054fe400078208ff */
        /* <DEDUP_REMOVED lines=87> */
.L_x_4064:
[----:B------:R-:W-:Y:S05]  /*8930*/  BSYNC B0 ;  /* 0x0000000000007941 */ /* 0x000fea0003800000 */
.L_x_4063:
        /* <DEDUP_REMOVED lines=89> */
.L_x_4066:
[----:B------:R-:W-:Y:S05]  /*8ed0*/  BSYNC B0 ;  /* 0x0000000000007941 */ /* 0x000fea0003800000 */
.L_x_4065:
[----:B-----5:R3:W-:Y:S02]  /*8ee0*/  ST.E.128 desc[UR6][R204.64], R20 ;  /* 0x00000014cc007985 */ /* 0x0207e4000c101d06 */
.L_x_4062:
[----:B------:R-:W-:Y:S05]  /*8ef0*/  BSYNC B1 ;  /* 0x0000000000017941 */ /* 0x000fea0003800000 */
.L_x_4061:
        /* <DEDUP_REMOVED lines=103> */
.L_x_4070:
[----:B------:R-:W-:Y:S05]  /*9570*/  BSYNC B0 ;  /* 0x0000000000007941 */ /* 0x000fea0003800000 */
.L_x_4069:
        /* <DEDUP_REMOVED lines=89> */
.L_x_4072:
[----:B------:R-:W-:Y:S05]  /*9b10*/  BSYNC B0 ;  /* 0x0000000000007941 */ /* 0x000fea0003800000 */
.L_x_4071:
[----:B-----5:R3:W-:Y:S02]  /*9b20*/  ST.E.128 desc[UR6][R204.64], R20 ;  /* 0x00000014cc007985 */ /* 0x0207e4000c101d06 */
.L_x_4068:
[----:B------:R-:W-:Y:S05]  /*9b30*/  BSYNC B1 ;  /* 0x0000000000017941 */ /* 0x000fea0003800000 */
.L_x_4067:
        /* <DEDUP_REMOVED lines=9> */
[C---:B--234-:R-:W-:Y:S02]  /*9bd0*/  LEA R204, P1, R83.reuse, R121, 0x1 ;  /* 0x0000007953cc7211 */ /* 0x05cfe400078208ff */
        /* <DEDUP_REMOVED lines=87> */
.L_x_4076:
[----:B------:R-:W-:Y:S05]  /*a150*/  BSYNC B0 ;  /* 0x0000000000007941 */ /* 0x000fea0003800000 */
.L_x_4075:
        /* <DEDUP_REMOVED lines=89> */
.L_x_4078:
[----:B------:R-:W-:Y:S05]  /*a6f0*/  BSYNC B0 ;  /* 0x0000000000007941 */ /* 0x000fea0003800000 */
.L_x_4077:
[----:B-----5:R3:W-:Y:S02]  /*a700*/  ST.E.128 desc[UR6][R204.64], R20 ;  /* 0x00000014cc007985 */ /* 0x0207e4000c101d06 */
.L_x_4074:
[----:B------:R-:W-:Y:S05]  /*a710*/  BSYNC B1 ;  /* 0x0000000000017941 */ /* 0x000fea0003800000 */
.L_x_4073:
        /* <DEDUP_REMOVED lines=103> */
.L_x_4082:
[----:B------:R-:W-:Y:S05]  /*ad90*/  BSYNC B0 ;  /* 0x0000000000007941 */ /* 0x000fea0003800000 */
.L_x_4081:
        /* <DEDUP_REMOVED lines=89> */
.L_x_4084:
[----:B------:R-:W-:Y:S05]  /*b330*/  BSYNC B0 ;  /* 0x0000000000007941 */ /* 0x000fea0003800000 */
.L_x_4083:
[----:B-----5:R3:W-:Y:S02]  /*b340*/  ST.E.128 desc[UR6][R204.64], R20 ;  /* 0x00000014cc007985 */ /* 0x0207e4000c101d06 */
.L_x_4080:
[----:B------:R-:W-:Y:S05]  /*b350*/  BSYNC B1 ;  /* 0x0000000000017941 */ /* 0x000fea0003800000 */
.L_x_4079:
        /* <DEDUP_REMOVED lines=103> */
.L_x_4088:
[----:B------:R-:W-:Y:S05]  /*b9d0*/  BSYNC B0 ;  /* 0x0000000000007941 */ /* 0x000fea0003800000 */
.L_x_4087:
        /* <DEDUP_REMOVED lines=89> */
.L_x_4090:
[----:B------:R-:W-:Y:S05]  /*bf70*/  BSYNC B0 ;  /* 0x0000000000007941 */ /* 0x000fea0003800000 */
.L_x_4089:
[----:B-----5:R3:W-:Y:S02]  /*bf80*/  ST.E.128 desc[UR6][R204.64], R20 ;  /* 0x00000014cc007985 */ /* 0x0207e4000c101d06 */
.L_x_4086:
[----:B------:R-:W-:Y:S05]  /*bf90*/  BSYNC B1 ;  /* 0x0000000000017941 */ /* 0x000fea0003800000 */
.L_x_4085:
        /* <DEDUP_REMOVED lines=103> */
.L_x_4094:
[----:B------:R-:W-:Y:S05]  /*c610*/  BSYNC B0 ;  /* 0x0000000000007941 */ /* 0x000fea0003800000 */
.L_x_4093:
        /* <DEDUP_REMOVED lines=89> */
.L_x_4096:
[----:B------:R-:W-:Y:S05]  /*cbb0*/  BSYNC B0 ;  /* 0x0000000000007941 */ /* 0x000fea0003800000 */
.L_x_4095:
[----:B-----5:R3:W-:Y:S02]  /*cbc0*/  ST.E.128 desc[UR6][R202.64], R32 ;  /* 0x00000020ca007985 */ /* 0x0207e4000c101d06 */
.L_x_4092:
[----:B------:R-:W-:Y:S05]  /*cbd0*/  BSYNC B1 ;  /* 0x0000000000017941 */ /* 0x000fea0003800000 */
.L_x_4091:
        /* <DEDUP_REMOVED lines=11> */
.L_x_4030:
[--C-:B------:R-:W-:Y:S01]  /*cc90*/  @P0 IMAD.MOV.U32 R20, RZ, RZ, R115.reuse ;  /* 0x000000ffff140224 */ /* 0x100fe200078e0073 */
        /* <DEDUP_REMOVED lines=103> */
.L_x_4048:
[----:B------:R-:W-:Y:S05]  /*d310*/  BSYNC B2 ;  /* 0x0000000000027941 */ /* 0x000fea0003800000 */
.L_x_4029:
        /* <DEDUP_REMOVED lines=91> */
.L_x_4098:
        /* <DEDUP_REMOVED lines=12> */
.L_x_4099:
[----:B------:R-:W-:Y:S05]  /*d990*/  BSYNC B0 ;  /* 0x0000000000007941 */ /* 0x000fea0003800000 */
.L_x_4097:
[----:B------:R-:W-:Y:S04]  /*d9a0*/  IADD3 R13, R13, -0x1, RZ ;  /* 0xffffffff0d0d7810 */ /* 0x000fe80007ffe0ff */
[----:B------:R-:W-:Y:S11]  /*d9b0*/  ISETP.GT.AND P0, PT, R13, R89, PT ;  /* 0x000000590d00720c */ /* 0x000ff60003f04270 */
[----:B------:R-:W-:Y:S02]  /*d9c0*/  @!UPT UIADD3 URZ, URZ, URZ, URZ ;  /* 0x0000003f3f3ff290 */ /* 0x000fe4000fffe03f */
[----:B------:R-:W-:Y:S05]  /*d9d0*/  @P0 BRA `(.L_x_4100) ;  /* 0xffffff5000dc0947 */ /* 0x000fea000383ffff */
.L_x_4028:
[----:B------:R-:W-:Y:S05]  /*d9e0*/  WARPSYNC.ALL ;  /* 0x0000000000007948 */ /* 0x000fea0003800000 */
[----:B------:R-:W-:Y:S06]  /*d9f0*/  BAR.SYNC.DEFER_BLOCKING 0x0 ;  /* 0x0000000000007b1d */ /* 0x000fec0000010000 */
[----:B------:R-:W2:Y:S02]  /*da00*/  LD.E R0, desc[UR6][R10.64+0xd0] ;  /* 0x0000d0060a007980 */ /* 0x000ea4000c101900 */
[----:B------:R-:W1:Y:S01]  /*da10*/  S2UR UR4, SR_CgaCtaId ;  /* 0x00000000000479c3 */ /* 0x000e620000008800 */
[----:B------:R-:W-:Y:S01]  /*da20*/  UMOV UR5, 0x400 ;  /* 0x0000040000057882 */ /* 0x000fe20000000000 */
[----:B------:R-:W-:Y:S01]  /*da30*/  BSSY B2, `(.L_x_4101) ;  /* 0x0000502000027945 */ /* 0x000fe20003800000 */
[C---:B-----5:R-:W-:Y:S01]  /*da40*/  SHF.L.U64.HI R2, R166.reuse, 0x4, R167 ;  /* 0x00000004a6027819 */ /* 0x060fe200000102a7 */
[----:B------:R-:W-:Y:S01]  /*da50*/  IMAD.SHL.U32 R4, R166, 0x10, RZ ;  /* 0x00000010a6047824 */ /* 0x000fe200078e00ff */
[----:B-1----:R-:W-:-:S06]  /*da60*/  ULEA UR4, UR4, UR5, 0x18 ;  /* 0x0000000504047291 */ /* 0x002fcc000f8ec03f */
[----:B------:R-:W-:Y:S02]  /*da70*/  LEA R245, R159, UR4, 0x1 ;  /* 0x000000049ff57c11 */ /* 0x000fe4000f8e08ff */
[----:B--2---:R-:W-:-:S13]  /*da80*/  ISETP.NE.AND P0, PT, R0, RZ, PT ;  /* 0x000000ff0000720c */ /* 0x004fda0003f05270 */
[----:B------:R-:W-:Y:S05]  /*da90*/  @!P0 BRA `(.L_x_4102) ;  /* 0x0000004c005c8947 */ /* 0x000fea0003800000 */
[----:B---34-:R-:W2:Y:S04]  /*daa0*/  LD.E.64 R6, desc[UR6][R10.64+0xf0] ;  /* 0x0000f0060a067980 */ /* 0x018ea8000c101b00 */
        /* <DEDUP_REMOVED lines=10> */
[----:B------:R-:W-:Y:S02]  /*db50*/  LEA.HI R12, R0, R0, RZ, 0x1 ;  /* 0x00000000000c7211 */ /* 0x000fe400078f08ff */
[----:B------:R-:W-:Y:S02]  /*db60*/  LEA R5, P0, R166, R162, 0x5 ;  /* 0x000000a2a6057211 */ /* 0x000fe400078028ff */
[----:B---3--:R-:W-:Y:S01]  /*db70*/  ISETP.NE.AND P4, PT, R3, RZ, PT ;  /* 0x000000ff0300720c */ /* 0x008fe20003f85270 */
[----:B------:R-:W-:Y:S01]  /*db80*/  IMAD.MOV.U32 R164, RZ, RZ, R162 ;  /* 0x000000ffffa47224 */ /* 0x000fe200078e00a2 */
[----:B------:R-:W-:Y:S01]  /*db90*/  LEA R40, P2, R162, R168, 0x1 ;  /* 0x000000a8a2287211 */ /* 0x000fe200078408ff */
[----:B------:R-:W-:-:S03]  /*dba0*/  IMAD R7, R167, 0x30, RZ ;  /* 0x00000030a7077824 */ /* 0x000fc600078e02ff */
[--C-:B------:R-:W-:Y:S01]  /*dbb0*/  LEA.HI.X R41, R162, R169, R165.reuse, 0x1, P2 ;  /* 0x000000a9a2297211 */ /* 0x100fe200010f0ca5 */
[----:B-1----:R-:W-:Y:S01]  /*dbc0*/  IMAD.X R8, R2, 0x1, R165, P1 ;  /* 0x0000000102087824 */ /* 0x002fe200008e06a5 */
[----:B------:R-:W-:Y:S02]  /*dbd0*/  SHF.R.S32.HI R2, RZ, 0x1, R12 ;  /* 0x00000001ff027819 */ /* 0x000fe4000001140c */
[----:B------:R-:W-:Y:S02]  /*dbe0*/  LEA.HI.X R9, R166, R165, R167, 0x5, P0 ;  /* 0x000000a5a6097211 */ /* 0x000fe400000f2ca7 */
[C---:B------:R-:W-:Y:S01]  /*dbf0*/  LEA R34, P0, R5.reuse, R168, 0x1 ;  /* 0x000000a805227211 */ /* 0x040fe200078008ff */
        /* <DEDUP_REMOVED lines=76> */
.L_x_4107:
[----:B------:R-:W-:Y:S05]  /*e0c0*/  BSYNC B0 ;  /* 0x0000000000007941 */ /* 0x000fea0003800000 */
.L_x_4106:
        /* <DEDUP_REMOVED lines=49> */
.L_x_4109:
[----:B------:R-:W-:Y:S05]  /*e3e0*/  BSYNC B0 ;  /* 0x0000000000007941 */ /* 0x000fea0003800000 */
.L_x_4108:
[----:B-----5:R3:W-:Y:S02]  /*e3f0*/  STS.128 [R245+0x2000], R12 ;  /* 0x0020000cf5007388 */ /* 0x0207e40000000c00 */
.L_x_4105:
[----:B------:R-:W-:Y:S05]  /*e400*/  BSYNC B1 ;  /* 0x0000000000017941 */ /* 0x000fea0003800000 */
.L_x_4104:
        /* <DEDUP_REMOVED lines=59> */
.L_x_4113:
[----:B------:R-:W-:Y:S05]  /*e7c0*/  BSYNC B0 ;  /* 0x0000000000007941 */ /* 0x000fea0003800000 */
.L_x_4112:
        /* <DEDUP_REMOVED lines=12> */
[----:B-1-3--:R-:W-:Y:S02]  /*e890*/  LOP3.LUT R36, R14, 0xffff0000, RZ, 0xc0, !PT ;  /* 0xffff00000e247812 */ /* 0x00afe400078ec0ff */
        /* <DEDUP_REMOVED lines=35> */
.L_x_4115:
[----:B------:R-:W-:Y:S05]  /*ead0*/  BSYNC B0 ;  /* 0x0000000000007941 */ /* 0x000fea0003800000 */
.L_x_4114:
[----:B-----5:R4:W-:Y:S02]  /*eae0*/  STS.128 [R245+0x2800], R12 ;  /* 0x0028000cf5007388 */ /* 0x0209e40000000c00 */
.L_x_4111:
[----:B------:R-:W-:Y:S05]  /*eaf0*/  BSYNC B1 ;  /* 0x0000000000017941 */ /* 0x000fea0003800000 */
.L_x_4110:
        /* <DEDUP_REMOVED lines=9> */
[C---:B------:R-:W-:Y:S01]  /*eb90*/  IMAD.SHL.U32 R42, R5.reuse, 0x2, RZ ;  /* 0x00000002052a7824 */ /* 0x040fe200078e00ff */
[----:B------:R-:W-:Y:S02]  /*eba0*/  ISETP.GE.AND P0, PT, R18, R0, PT ;  /* 0x000000001200720c */ /* 0x000fe40003f06270 */
[----:B------:R-:W-:Y:S02]  /*ebb0*/  SHF.L.U64.HI R4, R5, 0x1, R4 ;  /* 0x0000000105047819 */ /* 0x000fe40000010204 */
[-C--:B-12--5:R-:W-:Y:S02]  /*ebc0*/  IADD3 R40, P2, R30, R42.reuse, RZ ;  /* 0x0000002a1e287210 */ /* 0x0a6fe40007f5e0ff */
        /* <DEDUP_REMOVED lines=47> */
.L_x_4119:
[----:B------:R-:W-:Y:S05]  /*eec0*/  BSYNC B0 ;  /* 0x0000000000007941 */ /* 0x000fea0003800000 */
.L_x_4118:
        /* <DEDUP_REMOVED lines=48> */
.L_x_4121:
[----:B------:R-:W-:Y:S05]  /*f1d0*/  BSYNC B0 ;  /* 0x0000000000007941 */ /* 0x000fea0003800000 */
.L_x_4120:
[----:B-----5:R2:W-:Y:S02]  /*f1e0*/  STS.128 [R245+0x3000], R12 ;  /* 0x0030000cf5007388 */ /* 0x0205e40000000c00 */
.L_x_4117:
[----:B------:R-:W-:Y:S05]  /*f1f0*/  BSYNC B1 ;  /* 0x0000000000017941 */ /* 0x000fea0003800000 */
.L_x_4116:
        /* <DEDUP_REMOVED lines=59> */
.L_x_4124:
[----:B------:R-:W-:Y:S05]  /*f5b0*/  BSYNC B0 ;  /* 0x0000000000007941 */ /* 0x000fea0003800000 */
.L_x_4123:
        /* <DEDUP_REMOVED lines=48> */
.L_x_4126:
[----:B------:R-:W-:Y:S05]  /*f8c0*/  BSYNC B0 ;  /* 0x0000000000007941 */ /* 0x000fea0003800000 */
.L_x_4125:
[----:B-----5:R2:W-:Y:S01]  /*f8d0*/  STS.128 [R245+0x3800], R12 ;  /* 0x0038000cf5007388 */ /* 0x0205e20000000c00 */
[----:B------:R-:W-:Y:S05]  /*f8e0*/  BRA `(.L_x_4122) ;  /* 0x0000003000587947 */ /* 0x000fea0003800000 */
.L_x_4103:
        /* <DEDUP_REMOVED lines=89> */
.L_x_4130:
[----:B------:R-:W-:Y:S05]  /*fe80*/  BSYNC B0 ;  /* 0x0000000000007941 */ /* 0x000fea0003800000 */
.L_x_4129:
        /* <DEDUP_REMOVED lines=89> */
.L_x_4132:
[----:B------:R-:W-:Y:S05]  /*10420*/  BSYNC B0 ;  /* 0x0000000000007941 */ /* 0x000fea0003800000 */
.L_x_4131:
[----:B-----5:R3:W-:Y:S02]  /*10430*/  STS.128 [R245+0x2000], R24 ;  /* 0x00200018f5007388 */ /* 0x0207e40000000c00 */
.L_x_4128:
[----:B------:R-:W-:Y:S05]  /*10440*/  BSYNC B1 ;  /* 0x0000000000017941 */ /* 0x000fea0003800000 */
.L_x_4127:
        /* <DEDUP_REMOVED lines=30> */
[C---:B-12---:R-:W-:Y:S01]  /*10630*/  IMAD.U32 R40, R24.reuse, 0x10000, RZ ;  /* 0x0001000018287824 */ /* 0x046fe200078e00ff */
[----:B------:R-:W-:Y:S01]  /*10640*/  LOP3.LUT R38, R24, 0xffff0000, RZ, 0xc0, !PT ;  /* 0xffff000018267812 */ /* 0x000fe200078ec0ff */
[C---:B------:R-:W-:Y:S01]  /*10650*/  IMAD.U32 R42, R25.reuse, 0x10000, RZ ;  /* 0x00010000192a7824 */ /* 0x040fe200078e00ff */
        /* <DEDUP_REMOVED lines=61> */
.L_x_4136:
[----:B------:R-:W-:Y:S05]  /*10a30*/  BSYNC B0 ;  /* 0x0000000000007941 */ /* 0x000fea0003800000 */
.L_x_4135:
        /* <DEDUP_REMOVED lines=29> */
[----:B---34-:R-:W-:Y:S01]  /*10c10*/  IMAD.U32 R36, R24, 0x10000, RZ ;  /* 0x0001000018247824 */ /* 0x018fe200078e00ff */
[----:B------:R-:W-:Y:S01]  /*10c20*/  SHF.L.U32 R38, R25, 0x10, RZ ;  /* 0x0000001019267819 */ /* 0x000fe200000006ff */
        /* <DEDUP_REMOVED lines=61> */
.L_x_4138:
[----:B------:R-:W-:Y:S05]  /*11000*/  BSYNC B0 ;  /* 0x0000000000007941 */ /* 0x000fea0003800000 */
.L_x_4137:
[----:B-----5:R1:W-:Y:S02]  /*11010*/  STS.128 [R245+0x2800], R24 ;  /* 0x00280018f5007388 */ /* 0x0203e40000000c00 */
.L_x_4134:
[----:B------:R-:W-:Y:S05]  /*11020*/  BSYNC B1 ;  /* 0x0000000000017941 */ /* 0x000fea0003800000 */
.L_x_4133:
        /* <DEDUP_REMOVED lines=31> */
[C---:B----4-:R-:W-:Y:S01]  /*11220*/  IMAD.U32 R37, R24.reuse, 0x10000, RZ ;  /* 0x0001000018257824 */ /* 0x050fe200078e00ff */
[----:B------:R-:W-:Y:S01]  /*11230*/  LOP3.LUT R36, R24, 0xffff0000, RZ, 0xc0, !PT ;  /* 0xffff000018247812 */ /* 0x000fe200078ec0ff */
[----:B------:R-:W-:Y:S01]  /*11240*/  IMAD.U32 R38, R26, 0x10000, RZ ;  /* 0x000100001a267824 */ /* 0x000fe200078e00ff */
[C---:B------:R-:W-:Y:S02]  /*11250*/  LOP3.LUT R24, R25.reuse, 0xffff0000, RZ, 0xc0, !PT ;  /* 0xffff000019187812 */ /* 0x040fe400078ec0ff */
[----:B--2---:R-:W-:Y:S02]  /*11260*/  SHF.L.U32 R40, R25, 0x10, RZ ;  /* 0x0000001019287819 */ /* 0x004fe400000006ff */
[C---:B------:R-:W-:Y:S02]  /*11270*/  LOP3.LUT R25, R27.reuse, 0xffff0000, RZ, 0xc0, !PT ;  /* 0xffff00001b197812 */ /* 0x040fe400078ec0ff */
[----:B------:R-:W-:-:S02]  /*11280*/  SHF.L.U32 R42, R27, 0x10, RZ ;  /* 0x000000101b2a7819 */ /* 0x000fc400000006ff */
        /* <DEDUP_REMOVED lines=57> */
.L_x_4142:
[----:B------:R-:W-:Y:S05]  /*11620*/  BSYNC B0 ;  /* 0x0000000000007941 */ /* 0x000fea0003800000 */
.L_x_4141:
[----:B-----5:R3:W-:Y:S04]  /*11630*/  STS.128 [R245+0x1000], R24 ;  /* 0x00100018f5007388 */ /* 0x0207e80000000c00 */
[----:B---3--:R3:W5:Y:S01]  /*11640*/  LD.E.128 R24, desc[UR6][R34.64+0x80] ;  /* 0x0000800622187980 */ /* 0x008762000c101d00 */
[----:B------:R-:W-:Y:S01]  /*11650*/  IADD3 R4, R18, 0x40, RZ ;  /* 0x0000004012047810 */ /* 0x000fe20007ffe0ff */
[----:B------:R-:W-:Y:S03]  /*11660*/  BSSY B0, `(.L_x_4143) ;  /* 0x0000059000007945 */ /* 0x000fe60003800000 */
[----:B------:R-:W-:-:S13]  /*11670*/  ISETP.GE.AND P0, PT, R4, R0, PT ;  /* 0x000000000400720c */ /* 0x000fda0003f06270 */
[----:B------:R-:W-:Y:S05]  /*11680*/  @P0 BRA `(.L_x_4144) ;  /* 0x0000000400580947 */ /* 0x000fea0003800000 */
[-C--:B------:R-:W-:Y:S01]  /*11690*/  ISETP.GE.AND P0, PT, R4, R2.reuse, PT ;  /* 0x000000020400720c */ /* 0x080fe20003f06270 */
[----:B------:R-:W-:Y:S01]  /*116a0*/  IMAD.MOV.U32 R5, RZ, RZ, RZ ;  /* 0x000000ffff057224 */ /* 0x000fe200078e00ff */
[----:B------:R-:W-:Y:S01]  /*116b0*/  LEA R20, R2, 0x40, 0x5 ;  /* 0x0000004002147811 */ /* 0x000fe200078e28ff */
[----:B------:R-:W-:Y:S01]  /*116c0*/  IMAD.MOV.U32 R22, RZ, RZ, RZ ;  /* 0x000000ffff167224 */ /* 0x000fe200078e00ff */
[----:B------:R-:W-:Y:S02]  /*116d0*/  MOV R4, R2 ;  /* 0x0000000200047202 */ /* 0x000fe40000000f00 */
[----:B------:R-:W-:-:S04]  /*116e0*/  IADD3 R21, P1, R20, R9, RZ ;  /* 0x0000000914157210 */ /* 0x000fc80007f3e0ff */
[----:B------:R-:W-:-:S03]  /*116f0*/  LEA.HI.X.SX32 R20, R20, R16, 0x1, P1 ;  /* 0x0000001014147211 */ /* 0x000fc600008f0eff */
[--C-:B------:R-:W-:Y:S01]  /*11700*/  @P0 IMAD.MOV R5, RZ, RZ, -R2.reuse ;  /* 0x000000ffff050224 */ /* 0x100fe200078e0a02 */
[----:B------:R-:W-:Y:S01]  /*11710*/  @P0 IADD3 R22, -R2, RZ, RZ ;  /* 0x000000ff02160210 */ /* 0x000fe20007ffe1ff */
[----:B------:R-:W-:-:S03]  /*11720*/  @P0 IMAD.MOV R4, RZ, RZ, -R2 ;  /* 0x000000ffff040224 */ /* 0x000fc600078e0a02 */
[----:B------:R-:W-:-:S04]  /*11730*/  IADD3 R6, P1, R5, R21, RZ ;  /* 0x0000001505067210 */ /* 0x000fc80007f3e0ff */
[----:B------:R-:W-:Y:S02]  /*11740*/  LEA.HI.X.SX32 R5, R5, R20, 0x1, P1 ;  /* 0x0000001405057211 */ /* 0x000fe400008f0eff */
[----:B------:R-:W-:-:S04]  /*11750*/  LEA R12, P1, R6, R28, 0x1 ;  /* 0x0000001c060c7211 */ /* 0x000fc800078208ff */
[----:B------:R-:W-:Y:S01]  /*11760*/  LEA.HI.X R13, R6, R29, R5, 0x1, P1 ;  /* 0x0000001d060d7211 */ /* 0x000fe200008f0c05 */
[----:B------:R-:W-:Y:S01]  /*11770*/  IMAD.WIDE R4, R4, 0x2, R34 ;  /* 0x0000000204047825 */ /* 0x000fe200078e0222 */
[----:B------:R-:W-:-:S04]  /*11780*/  IADD3 R21, P1, R22, R21, RZ ;  /* 0x0000001516157210 */ /* 0x000fc80007f3e0ff */
[----:B------:R-:W2:Y:S01]  /*11790*/  LD.E.128 R12, desc[UR6][R12.64] ;  /* 0x000000060c0c7980 */ /* 0x000ea2000c101d00 */
[----:B------:R-:W-:Y:S02]  /*117a0*/  LEA.HI.X.SX32 R20, R22, R20, 0x1, P1 ;  /* 0x0000001416147211 */ /* 0x000fe400008f0eff */
[C---:B------:R-:W-:Y:S01]  /*117b0*/  LEA R22, P1, R21.reuse, R30, 0x1 ;  /* 0x0000001e15167211 */ /* 0x040fe200078208ff */
[----:B------:R-:W2:Y:S03]  /*117c0*/  LD.E.128 R4, desc[UR6][R4.64+0x80] ;  /* 0x0000800604047980 */ /* 0x000ea6000c101d00 */
[----:B------:R-:W-:-:S06]  /*117d0*/  LEA.HI.X R23, R21, R31, R20, 0x1, P1 ;  /* 0x0000001f15177211 */ /* 0x000fcc00008f0c14 */
[----:B------:R-:W2:Y:S01]  /*117e0*/  LD.E.128 R20, desc[UR6][R22.64] ;  /* 0x0000000616147980 */ /* 0x000ea2000c101d00 */
[C---:B-1-3-5:R-:W-:Y:S01]  /*117f0*/  IMAD.U32 R35, R24.reuse, 0x10000, RZ ;  /* 0x0001000018237824 */ /* 0x06afe200078e00ff */
[----:B------:R-:W-:Y:S01]  /*11800*/  LOP3.LUT R34, R24, 0xffff0000, RZ, 0xc0, !PT ;  /* 0xffff000018227812 */ /* 0x000fe200078ec0ff */
[C---:B----4-:R-:W-:Y:S01]  /*11810*/  IMAD.U32 R37, R25.reuse, 0x10000, RZ ;  /* 0x0001000019257824 */ /* 0x050fe200078e00ff */
[----:B------:R-:W-:Y:S01]  /*11820*/  LOP3.LUT R24, R25, 0xffff0000, RZ, 0xc0, !PT ;  /* 0xffff000019187812 */ /* 0x000fe200078ec0ff */
[C---:B--2---:R-:W-:Y:S01]  /*11830*/  IMAD.U32 R40, R27.reuse, 0x10000, RZ ;  /* 0x000100001b287824 */ /* 0x044fe200078e00ff */
[----:B------:R-:W-:Y:S02]  /*11840*/  LOP3.LUT R25, R27, 0xffff0000, RZ, 0xc0, !PT ;  /* 0xffff00001b197812 */ /* 0x000fe400078ec0ff */
[C---:B------:R-:W-:Y:S02]  /*11850*/  SHF.L.U32 R36, R26.reuse, 0x10, RZ ;  /* 0x000000101a247819 */ /* 0x040fe400000006ff */
[----:B------:R-:W-:Y:S01]  /*11860*/  LOP3.LUT R26, R26, 0xffff0000, RZ, 0xc0, !PT ;  /* 0xffff00001a1a7812 */ /* 0x000fe200078ec0ff */
[C---:B------:R-:W-:Y:S01]  /*11870*/  IMAD.U32 R38, R12.reuse, 0x10000, RZ ;  /* 0x000100000c267824 */ /* 0x040fe200078e00ff */
        /* <DEDUP_REMOVED lines=55> */
.L_x_4144:
[----:B------:R-:W-:Y:S05]  /*11bf0*/  BSYNC B0 ;  /* 0x0000000000007941 */ /* 0x000fea0003800000 */
.L_x_4143:
[----:B-----5:R1:W-:Y:S02]  /*11c00*/  STS.128 [R245+0x3000], R24 ;  /* 0x00300018f5007388 */ /* 0x0203e40000000c00 */
.L_x_4140:
[----:B------:R-:W-:Y:S05]  /*11c10*/  BSYNC B1 ;  /* 0x0000000000017941 */ /* 0x000fea0003800000 */
.L_x_4139:
        /* <DEDUP_REMOVED lines=30> */
[C---:B------:R-:W-:Y:S01]  /*11e00*/  LOP3.LUT R8, R25.reuse, 0xffff0000, RZ, 0xc0, !PT ;  /* 0xffff000019087812 */ /* 0x040fe200078ec0ff */
[----:B------:R-:W-:Y:S01]  /*11e10*/  IMAD.U32 R35, R24, 0x10000, RZ ;  /* 0x0001000018237824 */ /* 0x000fe200078e00ff */
[----:B----4-:R-:W-:Y:S01]  /*11e20*/  SHF.L.U32 R37, R25, 0x10, RZ ;  /* 0x0000001019257819 */ /* 0x010fe200000006ff */
[----:B------:R-:W-:Y:S01]  /*11e30*/  IMAD.U32 R36, R26, 0x10000, RZ ;  /* 0x000100001a247824 */ /* 0x000fe200078e00ff */
[C---:B------:R-:W-:Y:S02]  /*11e40*/  LOP3.LUT R25, R27.reuse, 0xffff0000, RZ, 0xc0, !PT ;  /* 0xffff00001b197812 */ /* 0x040fe400078ec0ff */
[----:B--2---:R-:W-:Y:S02]  /*11e50*/  SHF.L.U32 R40, R27, 0x10, RZ ;  /* 0x000000101b287819 */ /* 0x004fe400000006ff */
[----:B------:R-:W-:Y:S02]  /*11e60*/  LOP3.LUT R24, R24, 0xffff0000, RZ, 0xc0, !PT ;  /* 0xffff000018187812 */ /* 0x000fe400078ec0ff */
        /* <DEDUP_REMOVED lines=57> */
.L_x_4146:
[----:B------:R-:W-:Y:S05]  /*12200*/  BSYNC B0 ;  /* 0x0000000000007941 */ /* 0x000fea0003800000 */
.L_x_4145:
        /* <DEDUP_REMOVED lines=93> */
.L_x_4148:
[----:B------:R-:W-:Y:S05]  /*127e0*/  BSYNC B0 ;  /* 0x0000000000007941 */ /* 0x000fea0003800000 */
.L_x_4147:
[----:B-----5:R1:W-:Y:S01]  /*127f0*/  STS.128 [R245+0x3800], R4 ;  /* 0x00380004f5007388 */ /* 0x0203e20000000c00 */
[----:B------:R-:W-:Y:S05]  /*12800*/  BRA `(.L_x_4122) ;  /* 0x0000000000907947 */ /* 0x000fea0003800000 */
.L_x_4102:
[----:B------:R-:W-:Y:S02]  /*12810*/  IMAD.IADD R0, R242, 0x1, -R52 ;  /* 0x00000001f2007824 */ /* 0x000fe400078e0a34 */
[C---:B------:R-:W-:Y:S02]  /*12820*/  VIADD R3, R160.reuse, 0x10 ;  /* 0x00000010a0037836 */ /* 0x040fe40000000000 */
[C---:B---3--:R-:W-:Y:S01]  /*12830*/  VIADD R34, R160.reuse, 0x30 ;  /* 0x00000030a0227836 */ /* 0x048fe20000000000 */
        /* <DEDUP_REMOVED lines=33> */
.L_x_4122:
[----:B------:R-:W-:Y:S05]  /*12a50*/  BSYNC B2 ;  /* 0x0000000000027941 */ /* 0x000fea0003800000 */
.L_x_4101:
[----:B------:R-:W-:Y:S02]  /*12a60*/  VIADD R248, R39, 0xffffffff ;  /* 0xffffffff27f87836 */ /* 0x000fe40000000000 */
[----:B-1----:R-:W-:Y:S02]  /*12a70*/  VIADD R6, R160, 0x50 ;  /* 0x00000050a0067836 */ /* 0x002fe40000000000 */
[----:B------:R-:W-:-:S04]  /*12a80*/  IMAD.SHL.U32 R2, R248, 0x80, RZ ;  /* 0x00000080f8027824 */ /* 0x000fc800078e00ff */
[----:B------:R-:W-:-:S05]  /*12a90*/  IMAD.IADD R0, R48, 0x1, -R2 ;  /* 0x0000000130007824 */ /* 0x000fca00078e0a02 */
[-C--:B------:R-:W-:Y:S02]  /*12aa0*/  ISETP.GE.AND P5, PT, R3, R0.reuse, PT ;  /* 0x000000000300720c */ /* 0x080fe40003fa6270 */
[-C--:B------:R-:W-:Y:S02]  /*12ab0*/  ISETP.GE.AND P2, PT, R160, R0.reuse, PT ;  /* 0x00000000a000720c */ /* 0x080fe40003f46270 */
[-C--:B------:R-:W-:Y:S02]  /*12ac0*/  ISETP.GE.AND P1, PT, R17, R0.reuse, PT ;  /* 0x000000001100720c */ /* 0x080fe40003f26270 */
[-C--:B------:R-:W-:Y:S02]  /*12ad0*/  ISETP.GE.AND P6, PT, R34, R0.reuse, PT ;  /* 0x000000002200720c */ /* 0x080fe40003fc6270 */
[----:B------:R-:W-:-:S05]  /*12ae0*/  ISETP.GE.AND P4, PT, R6, R0, PT ;  /* 0x000000000600720c */ /* 0x000fca0003f86270 */
[CC--:B------:R-:W-:Y:S02]  /*12af0*/  @!P5 LEA R8, P0, R57.reuse, R237.reuse, 0x1 ;  /* 0x000000ed3908d211 */ /* 0x0c0fe400078008ff */
[--C-:B------:R-:W-:Y:S02]  /*12b00*/  @!P2 IMAD.MOV.U32 R4, RZ, RZ, R237.reuse ;  /* 0x000000ffff04a224 */ /* 0x100fe400078e00ed */
[----:B------:R-:W-:Y:S01]  /*12b10*/  @!P2 IMAD.MOV.U32 R5, RZ, RZ, R236 ;  /* 0x000000ffff05a224 */ /* 0x000fe200078e00ec */
[-C--:B------:R-:W-:Y:S01]  /*12b20*/  @!P5 LEA.HI.X R9, R57, R236.reuse, R58, 0x1, P0 ;  /* 0x000000ec3909d211 */ /* 0x080fe200000f0c3a */
[--C-:B------:R-:W-:Y:S01]  /*12b30*/  @!P6 IMAD.MOV.U32 R20, RZ, RZ, R237.reuse ;  /* 0x000000ffff14e224 */ /* 0x100fe200078e00ed */
[C---:B--234-:R-:W-:Y:S01]  /*12b40*/  @!P1 LEA R12, P0, R44.reuse, R237, 0x6 ;  /* 0x000000ed2c0c9211 */ /* 0x05cfe200078030ff */
[----:B------:R-:W-:Y:S01]  /*12b50*/  @!P6 IMAD.MOV.U32 R21, RZ, RZ, R236 ;  /* 0x000000ffff15e224 */ /* 0x000fe200078e00ec */
[----:B------:R-:W-:Y:S01]  /*12b60*/  @!PT LDS RZ, [RZ] ;  /* 0x00000000fffff984 */ /* 0x000fe20000000800 */
[----:B------:R-:W-:Y:S01]  /*12b70*/  @!PT LDS RZ, [RZ] ;  /* 0x00000000fffff984 */ /* 0x000fe20000000800 */
[----:B------:R-:W-:Y:S01]  /*12b80*/  @!PT LDS RZ, [RZ] ;  /* 0x00000000fffff984 */ /* 0x000fe20000000800 */
[----:B------:R-:W-:Y:S01]  /*12b90*/  @!P2 LDGSTS.E.BYPASS.LTC128B.128 [R245+0x4000], desc[UR6][R4.64] ;  /* 0x0400000004f5afae */ /* 0x000fe2000b901d46 */
[----:B------:R-:W-:Y:S01]  /*12ba0*/  @!P4 IMAD.MOV.U32 R14, RZ, RZ, R237 ;  /* 0x000000ffff0ec224 */ /* 0x000fe200078e00ed */
[C---:B------:R-:W-:Y:S01]  /*12bb0*/  @!P1 LEA.HI.X R13, R44.reuse, R236, R45, 0x6, P0 ;  /* 0x000000ec2c0d9211 */ /* 0x040fe200000f342d */
[----:B------:R-:W-:Y:S01]  /*12bc0*/  @!P6 IMAD.WIDE.U32 R22, R44, 0x60, R20 ;  /* 0x000000602c16e825 */ /* 0x000fe200078e0014 */
[----:B------:R1:W-:Y:S01]  /*12bd0*/  @!P2 LDGSTS.E.BYPASS.LTC128B.128 [R245+0x8000], desc[UR6][R4.64+0x80] ;  /* 0x0800008004f5afae */ /* 0x0003e2000b901d46 */
[----:B------:R-:W-:-:S02]  /*12be0*/  ISETP.GE.AND P0, PT, R3, R0, PT ;  /* 0x000000000300720c */ /* 0x000fc40003f06270 */
[----:B------:R-:W-:Y:S01]  /*12bf0*/  VIADD R3, R160, 0x40 ;  /* 0x00000040a0037836 */ /* 0x000fe20000000000 */
[----:B------:R-:W-:Y:S01]  /*12c00*/  @!P5 LDGSTS.E.BYPASS.LTC128B.128 [R245+0x4800], desc[UR6][R8.64] ;  /* 0x0480000008f5dfae */ /* 0x000fe2000b901d46 */
[----:B------:R-:W-:-:S03]  /*12c10*/  @!P4 IMAD.MOV.U32 R15, RZ, RZ, R236 ;  /* 0x000000ffff0fc224 */ /* 0x000fc600078e00ec */
[----:B------:R2:W-:Y:S01]  /*12c20*/  @!P5 LDGSTS.E.BYPASS.LTC128B.128 [R245+0x8800], desc[UR6][R8.64+0x80] ;  /* 0x0880008008f5dfae */ /* 0x0005e2000b901d46 */
[----:B------:R-:W-:Y:S01]  /*12c30*/  ISETP.GE.AND P5, PT, R3, R0, PT ;  /* 0x000000000300720c */ /* 0x000fe20003fa6270 */
[----:B------:R-:W-:Y:S02]  /*12c40*/  @!P4 IMAD.WIDE.U32 R20, R44, 0xa0, R14 ;  /* 0x000000a02c14c825 */ /* 0x000fe400078e000e */
[----:B------:R-:W-:Y:S04]  /*12c50*/  @!P1 LDGSTS.E.BYPASS.LTC128B.128 [R245+0x5000], desc[UR6][R12.64] ;  /* 0x050000000cf59fae */ /* 0x000fe8000b901d46 */
[----:B------:R3:W-:Y:S01]  /*12c60*/  @!P1 LDGSTS.E.BYPASS.LTC128B.128 [R245+0x9000], desc[UR6][R12.64+0x80] ;  /* 0x090000800cf59fae */ /* 0x0007e2000b901d46 */
[C---:B-1----:R-:W-:Y:S02]  /*12c70*/  VIADD R5, R160.reuse, 0x60 ;  /* 0x00000060a0057836 */ /* 0x042fe40000000000 */
[----:B------:R-:W-:-:S03]  /*12c80*/  VIADD R4, R160, 0x70 ;  /* 0x00000070a0047836 */ /* 0x000fc60000000000 */
[-C--:B------:R-:W-:Y:S02]  /*12c90*/  ISETP.GE.AND P3, PT, R5, R0.reuse, PT ;  /* 0x000000000500720c */ /* 0x080fe40003f66270 */
[----:B------:R-:W-:Y:S01]  /*12ca0*/  ISETP.GE.AND P2, PT, R4, R0, PT ;  /* 0x000000000400720c */ /* 0x000fe20003f46270 */
[----:B--2---:R-:W-:-:S04]  /*12cb0*/  @!P4 IMAD R9, R45, 0xa0, RZ ;  /* 0x000000a02d09c824 */ /* 0x004fc800078e02ff */
[----:B------:R-:W-:Y:S02]  /*12cc0*/  @!P4 IMAD.IADD R21, R9, 0x1, R21 ;  /* 0x000000010915c824 */ /* 0x000fe400078e0215 */
[----:B---3--:R-:W-:-:S04]  /*12cd0*/  @!P6 IMAD R12, R45, 0x60, RZ ;  /* 0x000000602d0ce824 */ /* 0x008fc800078e02ff */
[----:B------:R-:W-:Y:S02]  /*12ce0*/  @!P3 IMAD.MOV.U32 R18, RZ, RZ, R237 ;  /* 0x000000ffff12b224 */ /* 0x000fe400078e00ed */
[--C-:B------:R-:W-:Y:S02]  /*12cf0*/  @!P3 IMAD.MOV.U32 R19, RZ, RZ, R236.reuse ;  /* 0x000000ffff13b224 */ /* 0x100fe400078e00ec */
[----:B------:R-:W-:Y:S01]  /*12d00*/  @!P6 IMAD.IADD R23, R12, 0x1, R23 ;  /* 0x000000010c17e824 */ /* 0x000fe200078e0217 */
[C---:B------:R-:W-:Y:S01]  /*12d10*/  @!P5 LEA R12, P1, R44.reuse, R237, 0x7 ;  /* 0x000000ed2c0cd211 */ /* 0x040fe200078238ff */
[----:B------:R-:W-:Y:S02]  /*12d20*/  @!P2 IMAD.MOV.U32 R14, RZ, RZ, R237 ;  /* 0x000000ffff0ea224 */ /* 0x000fe400078e00ed */
[----:B------:R-:W-:Y:S01]  /*12d30*/  @!P2 IMAD.MOV.U32 R15, RZ, RZ, R236 ;  /* 0x000000ffff0fa224 */ /* 0x000fe200078e00ec */
[C---:B------:R-:W-:Y:S01]  /*12d40*/  @!P5 LEA.HI.X R13, R44.reuse, R236, R45, 0x7, P1 ;  /* 0x000000ec2c0dd211 */ /* 0x040fe200008f3c2d */
[----:B------:R-:W-:Y:S01]  /*12d50*/  @!P3 IMAD R8, R45, 0xc0, RZ ;  /* 0x000000c02d08b824 */ /* 0x000fe200078e02ff */
[----:B------:R-:W-:Y:S01]  /*12d60*/  @!P6 LDGSTS.E.BYPASS.LTC128B.128 [R245+0x5800], desc[UR6][R22.64] ;  /* 0x0580000016f5efae */ /* 0x000fe2000b901d46 */
[----:B------:R-:W-:Y:S01]  /*12d70*/  @!P3 IMAD.WIDE.U32 R18, R44, 0xc0, R18 ;  /* 0x000000c02c12b825 */ /* 0x000fe200078e0012 */
[----:B------:R-:W-:-:S02]  /*12d80*/  ISETP.GE.AND P1, PT, R4, R0, PT ;  /* 0x000000000400720c */ /* 0x000fc40003f26270 */
[----:B------:R-:W-:Y:S01]  /*12d90*/  @!P6 LDGSTS.E.BYPASS.LTC128B.128 [R245+0x9800], desc[UR6][R22.64+0x80] ;  /* 0x0980008016f5efae */ /* 0x000fe2000b901d46 */
[----:B------:R-:W-:Y:S01]  /*12da0*/  @!P2 IMAD R7, R45, 0xe0, RZ ;  /* 0x000000e02d07a824 */ /* 0x000fe200078e02ff */
[-C--:B------:R-:W-:Y:S01]  /*12db0*/  ISETP.GE.AND P6, PT, R160, R0.reuse, PT ;  /* 0x00000000a000720c */ /* 0x080fe20003fc6270 */
[----:B------:R-:W-:Y:S01]  /*12dc0*/  @!P2 IMAD.WIDE.U32 R14, R44, 0xe0, R14 ;  /* 0x000000e02c0ea825 */ /* 0x000fe200078e000e */
[----:B------:R-:W-:Y:S03]  /*12dd0*/  @!P5 LDGSTS.E.BYPASS.LTC128B.128 [R245+0x6000], desc[UR6][R12.64] ;  /* 0x060000000cf5dfae */ /* 0x000fe6000b901d46 */
[----:B------:R-:W-:Y:S01]  /*12de0*/  @!P3 IMAD.IADD R9, R8, 0x1, R19 ;  /* 0x000000010809b824 */ /* 0x000fe200078e0213 */
[----:B------:R1:W-:Y:S01]  /*12df0*/  @!P5 LDGSTS.E.BYPASS.LTC128B.128 [R245+0xa000], desc[UR6][R12.64+0x80] ;  /* 0x0a0000800cf5dfae */ /* 0x0003e2000b901d46 */
[----:B------:R-:W-:Y:S01]  /*12e00*/  @!P3 IMAD.MOV.U32 R8, RZ, RZ, R18 ;  /* 0x000000ffff08b224 */ /* 0x000fe200078e0012 */
[----:B------:R-:W-:Y:S01]  /*12e10*/  ISETP.GE.AND P5, PT, R34, R0, PT ;  /* 0x000000002200720c */ /* 0x000fe20003fa6270 */
[----:B------:R-:W-:Y:S01]  /*12e20*/  @!P2 IMAD.IADD R15, R7, 0x1, R15 ;  /* 0x00000001070fa824 */ /* 0x000fe200078e020f */
[----:B------:R-:W-:Y:S01]  /*12e30*/  @!P4 LDGSTS.E.BYPASS.LTC128B.128 [R245+0x6800], desc[UR6][R20.64] ;  /* 0x0680000014f5cfae */ /* 0x000fe2000b901d46 */
[----:B------:R-:W-:-:S03]  /*12e40*/  LEA.HI R7, R54, R54, RZ, 0x1 ;  /* 0x0000003636077211 */ /* 0x000fc600078f08ff */
[----:B------:R-:W-:Y:S01]  /*12e50*/  @!P4 LDGSTS.E.BYPASS.LTC128B.128 [R245+0xa800], desc[UR6][R20.64+0x80] ;  /* 0x0a80008014f5cfae */ /* 0x000fe2000b901d46 */
[----:B------:R-:W-:-:S03]  /*12e60*/  LOP3.LUT R7, R7, 0xfffffffe, RZ, 0xc0, !PT ;  /* 0xfffffffe07077812 */ /* 0x000fc600078ec0ff */
[----:B------:R-:W-:Y:S02]  /*12e70*/  @!P3 LDGSTS.E.BYPASS.LTC128B.128 [R245+0x7000], desc[UR6][R8.64] ;  /* 0x0700000008f5bfae */ /* 0x000fe4000b901d46 */
[----:B------:R-:W-:Y:S01]  /*12e80*/  IMAD.IADD R54, R54, 0x1, -R7 ;  /* 0x0000000136367824 */ /* 0x000fe200078e0a07 */
[----:B------:R-:W-:Y:S01]  /*12e90*/  SHF.R.S32.HI R7, RZ, 0x1f, R59 ;  /* 0x0000001fff077819 */ /* 0x000fe2000001143b */
[----:B------:R2:W-:Y:S01]  /*12ea0*/  @!P3 LDGSTS.E.BYPASS.LTC128B.128 [R245+0xb000], desc[UR6][R8.64+0x80] ;  /* 0x0b00008008f5bfae */ /* 0x0005e2000b901d46 */
[-C--:B------:R-:W-:Y:S02]  /*12eb0*/  ISETP.GE.AND P3, PT, R6, R0.reuse, PT ;  /* 0x000000000600720c */ /* 0x080fe40003f66270 */
[----:B------:R-:W-:Y:S01]  /*12ec0*/  LEA.HI R6, R7, R59, RZ, 0x3 ;  /* 0x0000003b07067211 */ /* 0x000fe200078f18ff */
[----:B------:R-:W-:Y:S03]  /*12ed0*/  @!P2 LDGSTS.E.BYPASS.LTC128B.128 [R245+0x7800], desc[UR6][R14.64] ;  /* 0x078000000ef5afae */ /* 0x000fe6000b901d46 */
[----:B------:R-:W-:Y:S01]  /*12ee0*/  LOP3.LUT R4, R6, 0xfffffff8, RZ, 0xc0, !PT ;  /* 0xfffffff806047812 */ /* 0x000fe200078ec0ff */
[----:B------:R3:W-:Y:S01]  /*12ef0*/  @!P2 LDGSTS.E.BYPASS.LTC128B.128 [R245+0xb800], desc[UR6][R14.64+0x80] ;  /* 0x0b8000800ef5afae */ /* 0x0007e2000b901d46 */
[----:B------:R-:W-:Y:S01]  /*12f00*/  ISETP.GE.AND P2, PT, R5, R0, PT ;  /* 0x000000000500720c */ /* 0x000fe20003f46270 */
[----:B-1----:R-:W-:-:S02]  /*12f10*/  @!P6 IMAD.MOV.U32 R12, RZ, RZ, R239 ;  /* 0x000000ffff0ce224 */ /* 0x002fc400078e00ef */
[----:B------:R-:W0:Y:S01]  /*12f20*/  LDGDEPBAR ;  /* 0x00000000000079af */ /* 0x000e220000000000 */
[----:B------:R-:W-:-:S03]  /*12f30*/  @!P6 IMAD.MOV.U32 R13, RZ, RZ, R238 ;  /* 0x000000ffff0de224 */ /* 0x000fc600078e00ee */
[----:B------:R-:W4:Y:S01]  /*12f40*/  LD.E R7, desc[UR6][R10.64+0x188] ;  /* 0x000188060a077980 */ /* 0x000f22000c101900 */
[----:B--2---:R-:W-:-:S04]  /*12f50*/  @!P0 LEA R8, P4, R55, R239, 0x1 ;  /* 0x000000ef37088211 */ /* 0x004fc800078808ff */
[----:B------:R-:W-:Y:S01]  /*12f60*/  @!P0 LEA.HI.X R9, R55, R238, R56, 0x1, P4 ;  /* 0x000000ee37098211 */ /* 0x000fe200020f0c38 */
[----:B------:R-:W-:-:S04]  /*12f70*/  DEPBAR.LE SB0, 0x0 ;  /* 0x000080000000791a */ /* 0x000fc80000000000 */
[----:B------:R-:W-:Y:S01]  /*12f80*/  BAR.SYNC.DEFER_BLOCKING 0x0 ;  /* 0x0000000000007b1d */ /* 0x000fe20000010000 */
[-C--:B------:R-:W-:Y:S01]  /*12f90*/  ISETP.GE.AND P4, PT, R3, R0.reuse, PT ;  /* 0x000000000300720c */ /* 0x080fe20003f86270 */
[--C-:B------:R-:W-:Y:S02]  /*12fa0*/  @!P3 IMAD.MOV.U32 R16, RZ, RZ, R239.reuse ;  /* 0x000000ffff10b224 */ /* 0x100fe400078e00ef */
[----:B---3--:R-:W-:Y:S02]  /*12fb0*/  @!P2 IMAD.MOV.U32 R14, RZ, RZ, R239 ;  /* 0x000000ffff0ea224 */ /* 0x008fe400078e00ef */
[----:B------:R-:W-:Y:S02]  /*12fc0*/  @!P2 IMAD.MOV.U32 R15, RZ, RZ, R238 ;  /* 0x000000ffff0fa224 */ /* 0x000fe400078e00ee */
[----:B------:R-:W-:Y:S01]  /*12fd0*/  @!P3 IMAD R5, R47, 0xa0, RZ ;  /* 0x000000a02f05b824 */ /* 0x000fe200078e02ff */
[----:B------:R-:W-:Y:S04]  /*12fe0*/  @P6 STS.128 [R245+0xc000], RZ ;  /* 0x00c000fff5006388 */ /* 0x000fe80000000c00 */
[----:B------:R-:W-:Y:S04]  /*12ff0*/  @P6 STS.128 [R245+0x10000], RZ ;  /* 0x010000fff5006388 */ /* 0x000fe80000000c00 */
[----:B------:R-:W-:Y:S01]  /*13000*/  @!PT LDS RZ, [RZ] ;  /* 0x00000000fffff984 */ /* 0x000fe20000000800 */
[----:B------:R-:W-:Y:S01]  /*13010*/  @!PT LDS RZ, [RZ] ;  /* 0x00000000fffff984 */ /* 0x000fe20000000800 */
[----:B------:R-:W-:Y:S01]  /*13020*/  @!PT LDS RZ, [RZ] ;  /* 0x00000000fffff984 */ /* 0x000fe20000000800 */
[----:B------:R-:W-:Y:S04]  /*13030*/  @!P6 LDGSTS.E.BYPASS.LTC128B.128 [R245+0xc000], desc[UR6][R12.64] ;  /* 0x0c0000000cf5efae */ /* 0x000fe8000b901d46 */
[----:B------:R1:W-:Y:S01]  /*13040*/  @!P6 LDGSTS.E.BYPASS.LTC128B.128 [R245+0x10000], desc[UR6][R12.64+0x80] ;  /* 0x100000800cf5efae */ /* 0x0003e2000b901d46 */
[----:B------:R-:W-:-:S03]  /*13050*/  ISETP.GE.AND P6, PT, R17, R0, PT ;  /* 0x000000001100720c */ /* 0x000fc60003fc6270 */
[----:B------:R-:W-:Y:S01]  /*13060*/  @P0 STS.128 [R245+0xc800], RZ ;  /* 0x00c800fff5000388 */ /* 0x000fe20000000c00 */
[----:B------:R-:W-:-:S03]  /*13070*/  @!P3 IMAD.MOV.U32 R17, RZ, RZ, R238 ;  /* 0x000000ffff11b224 */ /* 0x000fc600078e00ee */
[----:B------:R-:W-:Y:S04]  /*13080*/  @P0 STS.128 [R245+0x10800], RZ ;  /* 0x010800fff5000388 */ /* 0x000fe80000000c00 */
[----:B------:R-:W-:Y:S01]  /*13090*/  @!PT LDS RZ, [RZ] ;  /* 0x00000000fffff984 */ /* 0x000fe20000000800 */
[----:B------:R-:W-:Y:S01]  /*130a0*/  @!PT LDS RZ, [RZ] ;  /* 0x00000000fffff984 */ /* 0x000fe20000000800 */
[----:B------:R-:W-:Y:S01]  /*130b0*/  @!PT LDS RZ, [RZ] ;  /* 0x00000000fffff984 */ /* 0x000fe20000000800 */
[----:B------:R-:W-:Y:S04]  /*130c0*/  @!P0 LDGSTS.E.BYPASS.LTC128B.128 [R245+0xc800], desc[UR6][R8.64] ;  /* 0x0c80000008f58fae */ /* 0x000fe8000b901d46 */
[----:B------:R2:W-:Y:S01]  /*130d0*/  @!P0 LDGSTS.E.BYPASS.LTC128B.128 [R245+0x10800], desc[UR6][R8.64+0x80] ;  /* 0x1080008008f58fae */ /* 0x0005e2000b901d46 */
[----:B------:R-:W-:Y:S02]  /*130e0*/  IMAD.IADD R0, R59, 0x1, -R4 ;  /* 0x000000013b007824 */ /* 0x000fe400078e0a04 */
[----:B------:R-:W-:-:S04]  /*130f0*/  @!P3 IMAD.WIDE.U32 R16, R46, 0xa0, R16 ;  /* 0x000000a02e10b825 */ /* 0x000fc800078e0010 */
[----:B-1----:R-:W-:Y:S02]  /*13100*/  @!P5 IMAD.MOV.U32 R12, RZ, RZ, R239 ;  /* 0x000000ffff0cd224 */ /* 0x002fe400078e00ef */
[----:B------:R-:W-:Y:S02]  /*13110*/  @!P5 IMAD.MOV.U32 R13, RZ, RZ, R238 ;  /* 0x000000ffff0dd224 */ /* 0x000fe400078e00ee */
[----:B------:R-:W-:-:S04]  /*13120*/  @!P5 IMAD.WIDE.U32 R18, R46, 0x60, R12 ;  /* 0x000000602e12d825 */ /* 0x000fc800078e000c */
[C---:B------:R-:W-:Y:S02]  /*13130*/  @!P2 IMAD R4, R47.reuse, 0xc0, RZ ;  /* 0x000000c02f04a824 */ /* 0x040fe400078e02ff */
[----:B--2---:R-:W-:Y:S02]  /*13140*/  @!P5 IMAD R8, R47, 0x60, RZ ;  /* 0x000000602f08d824 */ /* 0x004fe400078e02ff */
[----:B------:R-:W-:-:S04]  /*13150*/  @!P2 IMAD.WIDE.U32 R14, R46, 0xc0, R14 ;  /* 0x000000c02e0ea825 */ /* 0x000fc800078e000e */
[----:B------:R-:W-:Y:S01]  /*13160*/  @!P5 IMAD.IADD R19, R8, 0x1, R19 ;  /* 0x000000010813d824 */ /* 0x000fe200078e0213 */
[-C--:B------:R-:W-:Y:S01]  /*13170*/  @!P6 LEA R8, P0, R46, R239.reuse, 0x6 ;  /* 0x000000ef2e08e211 */ /* 0x080fe200078030ff */
[----:B------:R-:W-:Y:S02]  /*13180*/  @!P3 IMAD.IADD R17, R5, 0x1, R17 ;  /* 0x000000010511b824 */ /* 0x000fe400078e0211 */
[----:B------:R-:W-:Y:S01]  /*13190*/  @!P2 IMAD.IADD R5, R4, 0x1, R15 ;  /* 0x000000010405a824 */ /* 0x000fe200078e020f */
[C---:B------:R-:W-:Y:S01]  /*131a0*/  @!P6 LEA.HI.X R9, R46.reuse, R238, R47, 0x6, P0 ;  /* 0x000000ee2e09e211 */ /* 0x040fe200000f342f */
[----:B------:R-:W-:Y:S01]  /*131b0*/  @!P2 IMAD.MOV.U32 R4, RZ, RZ, R14 ;  /* 0x000000ffff04a224 */ /* 0x000fe200078e000e */
[----:B------:R-:W-:Y:S01]  /*131c0*/  @!P4 LEA R14, P0, R46, R239, 0x7 ;  /* 0x000000ef2e0ec211 */ /* 0x000fe200078038ff */
[----:B------:R-:W-:Y:S01]  /*131d0*/  @P6 STS.128 [R245+0xd000], RZ ;  /* 0x00d000fff5006388 */ /* 0x000fe20000000c00 */
[----:B------:R-:W-:-:S03]  /*131e0*/  @!P1 IMAD.MOV.U32 R12, RZ, RZ, R239 ;  /* 0x000000ffff0c9224 */ /* 0x000fc600078e00ef */
[----:B------:R-:W-:Y:S01]  /*131f0*/  @P6 STS.128 [R245+0x11000], RZ ;  /* 0x011000fff5006388 */ /* 0x000fe20000000c00 */
[----:B------:R-:W-:Y:S01]  /*13200*/  @!P4 LEA.HI.X R15, R46, R238, R47, 0x7, P0 ;  /* 0x000000ee2e0fc211 */ /* 0x000fe200000f3c2f */
[----:B------:R-:W-:Y:S02]  /*13210*/  @!P1 IMAD.MOV.U32 R13, RZ, RZ, R238 ;  /* 0x000000ffff0d9224 */ /* 0x000fe400078e00ee */
[----:B------:R-:W-:Y:S01]  /*13220*/  @!PT LDS RZ, [RZ] ;  /* 0x00000000fffff984 */ /* 0x000fe20000000800 */
[----:B------:R-:W-:Y:S01]  /*13230*/  @!PT LDS RZ, [RZ] ;  /* 0x00000000fffff984 */ /* 0x000fe20000000800 */
[----:B------:R-:W-:Y:S01]  /*13240*/  @!PT LDS RZ, [RZ] ;  /* 0x00000000fffff984 */ /* 0x000fe20000000800 */
[----:B------:R-:W-:Y:S04]  /*13250*/  @!P6 LDGSTS.E.BYPASS.LTC128B.128 [R245+0xd000], desc[UR6][R8.64] ;  /* 0x0d00000008f5efae */ /* 0x000fe8000b901d46 */
[----:B------:R1:W-:Y:S04]  /*13260*/  @!P6 LDGSTS.E.BYPASS.LTC128B.128 [R245+0x11000], desc[UR6][R8.64+0x80] ;  /* 0x1100008008f5efae */ /* 0x0003e8000b901d46 */
[----:B------:R-:W-:Y:S04]  /*13270*/  @P5 STS.128 [R245+0xd800], RZ ;  /* 0x00d800fff5005388 */ /* 0x000fe80000000c00 */
[----:B------:R-:W-:Y:S01]  /*13280*/  @P5 STS.128 [R245+0x11800], RZ ;  /* 0x011800fff5005388 */ /* 0x000fe20000000c00 */
[----:B------:R-:W-:-:S03]  /*13290*/  @!P1 IMAD R3, R47, 0xe0, RZ ;  /* 0x000000e02f039824 */ /* 0x000fc600078e02ff */
[----:B------:R-:W-:Y:S01]  /*132a0*/  @!PT LDS RZ, [RZ] ;  /* 0x00000000fffff984 */ /* 0x000fe20000000800 */
[----:B------:R-:W-:Y:S01]  /*132b0*/  @!PT LDS RZ, [RZ] ;  /* 0x00000000fffff984 */ /* 0x000fe20000000800 */
[----:B------:R-:W-:Y:S01]  /*132c0*/  @!PT LDS RZ, [RZ] ;  /* 0x00000000fffff984 */ /* 0x000fe20000000800 */
[----:B------:R-:W-:Y:S01]  /*132d0*/  @!P5 LDGSTS.E.BYPASS.LTC128B.128 [R245+0xd800], desc[UR6][R18.64] ;  /* 0x0d80000012f5dfae */ /* 0x000fe2000b901d46 */
[----:B------:R-:W-:-:S03]  /*132e0*/  @!P1 IMAD.WIDE.U32 R12, R46, 0xe0, R12 ;  /* 0x000000e02e0c9825 */ /* 0x000fc600078e000c */
[----:B------:R-:W-:Y:S04]  /*132f0*/  @!P5 LDGSTS.E.BYPASS.LTC128B.128 [R245+0x11800], desc[UR6][R18.64+0x80] ;  /* 0x1180008012f5dfae */ /* 0x000fe8000b901d46 */
[----:B------:R-:W-:Y:S04]  /*13300*/  @P4 STS.128 [R245+0xe000], RZ ;  /* 0x00e000fff5004388 */ /* 0x000fe80000000c00 */
[----:B------:R-:W-:Y:S04]  /*13310*/  @P4 STS.128 [R245+0x12000], RZ ;  /* 0x012000fff5004388 */ /* 0x000fe80000000c00 */
[----:B------:R-:W-:Y:S01]  /*13320*/  @!PT LDS RZ, [RZ] ;  /* 0x00000000fffff984 */ /* 0x000fe20000000800 */
[----:B------:R-:W-:Y:S01]  /*13330*/  @!PT LDS RZ, [RZ] ;  /* 0x00000000fffff984 */ /* 0x000fe20000000800 */
[----:B------:R-:W-:Y:S01]  /*13340*/  @!PT LDS RZ, [RZ] ;  /* 0x00000000fffff984 */ /* 0x000fe20000000800 */
[----:B------:R-:W-:Y:S01]  /*13350*/  @!P4 LDGSTS.E.BYPASS.LTC128B.128 [R245+0xe000], desc[UR6][R14.64] ;  /* 0x0e0000000ef5cfae */ /* 0x000fe2000b901d46 */
[----:B------:R-:W-:-:S03]  /*13360*/  @!P1 IMAD.IADD R13, R3, 0x1, R13 ;  /* 0x00000001030d9824 */ /* 0x000fc600078e020d */
        /* <DEDUP_REMOVED lines=13> */
[----:B------:R-:W-:Y:S01]  /*13440*/  @!P2 LDGSTS.E.BYPASS.LTC128B.128 [R245+0xf000], desc[UR6][R4.64] ;  /* 0x0f00000004f5afae */ /* 0x000fe2000b901d46 */
[----:B-1----:R-:W-:-:S03]  /*13450*/  IMAD.SHL.U32 R8, R6, 0x40, RZ ;  /* 0x0000004006087824 */ /* 0x002fc600078e00ff */
        /* <DEDUP_REMOVED lines=8> */
[----:B------:R-:W3:Y:S01]  /*134e0*/  LD.E R6, desc[UR6][R10.64+0x18c] ;  /* 0x00018c060a067980 */ /* 0x000ee2000c101900 */
[----:B------:R-:W-:-:S02]  /*134f0*/  IMAD.SHL.U32 R3, R53, 0x40, RZ ;  /* 0x0000004035037824 */ /* 0x000fc400078e00ff */
[----:B------:R-:W-:Y:S02]  /*13500*/  IMAD.SHL.U32 R160, R160, 0x8, RZ ;  /* 0x00000008a0a07824 */ /* 0x000fe400078e00ff */
[----:B-1----:R-:W-:Y:S01]  /*13510*/  IMAD.SHL.U32 R4, R0, 0x40, RZ ;  /* 0x0000004000047824 */ /* 0x002fe200078e00ff */
[----:B------:R-:W-:Y:S01]  /*13520*/  LOP3.LUT R3, R3, 0x1c0, RZ, 0xc0, !PT ;  /* 0x000001c003037812 */ /* 0x000fe200078ec0ff */
[----:B------:R-:W-:Y:S01]  /*13530*/  IMAD.SHL.U32 R5, R54, 0x8, RZ ;  /* 0x0000000836057824 */ /* 0x000fe200078e00ff */
[----:B------:R-:W-:Y:S01]  /*13540*/  LOP3.LUT R8, R8, 0xfffffe00, RZ, 0xc0, !PT ;  /* 0xfffffe0008087812 */ /* 0x000fe200078ec0ff */
[----:B------:R-:W0:Y:S01]  /*13550*/  LDGDEPBAR ;  /* 0x00000000000079af */ /* 0x000e220000000000 */
[----:B------:R-:W-:Y:S02]  /*13560*/  LOP3.LUT R4, R4, 0x1c0, RZ, 0xc0, !PT ;  /* 0x000001c004047812 */ /* 0x000fe400078ec0ff */
[----:B------:R-:W-:Y:S02]  /*13570*/  LOP3.LUT R160, R3, 0x8, R160, 0xf8, !PT ;  /* 0x0000000803a07812 */ /* 0x000fe400078ef8a0 */
[----:B------:R-:W-:-:S02]  /*13580*/  LOP3.LUT R5, R4, 0x8, R5, 0xf8, !PT ;  /* 0x0000000804057812 */ /* 0x000fc400078ef805 */
        /* <DEDUP_REMOVED lines=8> */
[----:B------:R-:W-:Y:S01]  /*13610*/  LEA R233, R233, UR4, 0x1 ;  /* 0x00000004e9e97c11 */ /* 0x000fe2000f8e08ff */
[----:B------:R-:W-:Y:S01]  /*13620*/  IMAD.MOV.U32 R4, RZ, RZ, 0x10 ;  /* 0x00000010ff047424 */ /* 0x000fe200078e00ff */
[----:B------:R-:W-:Y:S01]  /*13630*/  R2P PR, R0, 0x6 ;  /* 0x0000000600007804 */ /* 0x000fe20000000000 */
[----:B------:R-:W-:Y:S01]  /*13640*/  LDSM.16.M88.4 R88, [R234] ;  /* 0x00000000ea58783b */ /* 0x000fe20000000200 */
[----:B------:R-:W-:-:S03]  /*13650*/  IMAD.MOV.U32 R3, RZ, RZ, 0x20 ;  /* 0x00000020ff037424 */ /* 0x000fc600078e00ff */
[----:B------:R-:W1:Y:S01]  /*13660*/  LDSM.16.M88.4 R56, [R233+0x4000] ;  /* 0x00400000e938783b */ /* 0x000e620000000200 */
[----:B------:R-:W-:Y:S02]  /*13670*/  SEL R4, R4, 0xfffffff0, !P1 ;  /* 0xfffffff004047807 */ /* 0x000fe40004800000 */
[----:B------:R-:W-:Y:S01]  /*13680*/  SEL R3, R3, 0xffffffe0, !P2 ;  /* 0xffffffe003037807 */ /* 0x000fe20005000000 */
[----:B------:R-:W-:Y:S01]  /*13690*/  VIADD R231, R233, 0x4020 ;  /* 0x00004020e9e77836 */ /* 0x000fe20000000000 */
[----:B------:R-:W-:Y:S01]  /*136a0*/  R2P PR, R53, 0x6 ;  /* 0x0000000635007804 */ /* 0x000fe20000000000 */
[----:B------:R-:W-:Y:S01]  /*136b0*/  VIADD R0, R233, 0x4000 ;  /* 0x00004000e9007836 */ /* 0x000fe20000000000 */
[----:B------:R-:W2:Y:S01]  /*136c0*/  LDSM.16.M88.4 R32, [R233+0x4800] ;  /* 0x00480000e920783b */ /* 0x000ea20000000200 */
[----:B------:R-:W-:-:S03]  /*136d0*/  IMAD R232, R4, 0x2, R234 ;  /* 0x0000000204e87824 */ /* 0x000fc600078e02ea */
[----:B------:R-:W2:Y:S04]  /*136e0*/  LDSM.16.M88.4 R136, [R233+0x6000] ;  /* 0x00600000e988783b */ /* 0x000ea80000000200 */
[----:B------:R-:W-:Y:S03]  /*136f0*/  LDSM.16.M88.4 R124, [R232] ;  /* 0x00000000e87c783b */ /* 0x000fe60000000200 */
[----:B------:R-:W-:Y:S01]  /*13700*/  @P1 VIADD R231, R0, 0xffffffe0 ;  /* 0xffffffe000e71836 */ /* 0x000fe20000000000 */
[----:B------:R-:W-:Y:S04]  /*13710*/  LDSM.16.M88.4 R24, [R233+0x5000] ;  /* 0x00500000e918783b */ /* 0x000fe80000000200 */
[----:B------:R-:W4:Y:S01]  /*13720*/  LDSM.16.M88.4 R132, [R231] ;  /* 0x00000000e784783b */ /* 0x000f220000000200 */
[----:B------:R-:W-:-:S03]  /*13730*/  IMAD.MOV.U32 R0, RZ, RZ, 0x40 ;  /* 0x00000040ff007424 */ /* 0x000fc600078e00ff */
[----:B------:R-:W4:Y:S02]  /*13740*/  LDSM.16.M88.4 R16, [R233+0x5800] ;  /* 0x00580000e910783b */ /* 0x000f240000000200 */
[----:B------:R-:W-:Y:S02]  /*13750*/  SEL R0, R0, 0xffffffc0, !P2 ;  /* 0xffffffc000007807 */ /* 0x000fe40005000000 */
[----:B------:R-:W4:Y:S01]  /*13760*/  LDSM.16.M88.4 R96, [R233+0x7000] ;  /* 0x00700000e960783b */ /* 0x000f220000000200 */
[----:B------:R-:W-:Y:S02]  /*13770*/  IMAD R230, R3, 0x2, R234 ;  /* 0x0000000203e67824 */ /* 0x000fe400078e02ea */
[----:B------:R-:W-:Y:S01]  /*13780*/  IMAD.IADD R227, R233, 0x1, R0 ;  /* 0x00000001e9e37824 */ /* 0x000fe200078e0200 */
[----:B------:R-:W4:Y:S04]  /*13790*/  LDSM.16.M88.4 R104, [R233+0x6800] ;  /* 0x00680000e968783b */ /* 0x000f280000000200 */
[----:B------:R-:W4:Y:S01]  /*137a0*/  LDSM.16.M88.4 R140, [R233+0x7800] ;  /* 0x00780000e98c783b */ /* 0x000f220000000200 */
[C---:B-1----:R-:W-:Y:S03]  /*137b0*/  HMMA.16816.F32.BF16 R60, R88.reuse, R56, RZ ;  /* 0x00000038583c723c */ /* 0x042fe600000418ff */
[----:B------:R-:W1:Y:S03]  /*137c0*/  LDSM.16.M88.4 R72, [R231+0x800] ;  /* 0x00080000e748783b */ /* 0x000e660000000200 */
[C---:B------:R-:W-:Y:S01]  /*137d0*/  HMMA.16816.F32.BF16 R56, R88.reuse, R58, RZ ;  /* 0x0000003a5838723c */ /* 0x040fe200000418ff */
[----:B------:R-:W1:Y:S04]  /*137e0*/  LDSM.16.M88.4 R128, [R231+0x2000] ;  /* 0x00200000e780783b */ /* 0x000e680000000200 */
[----:B------:R-:W-:Y:S04]  /*137f0*/  LDSM.16.M88.4 R84, [R230] ;  /* 0x00000000e654783b */ /* 0x000fe80000000200 */
[----:B------:R-:W1:Y:S04]  /*13800*/  LDSM.16.M88.4 R80, [R227+0x4000] ;  /* 0x00400000e350783b */ /* 0x000e680000000200 */
[----:B------:R-:W1:Y:S01]  /*13810*/  LDSM.16.M88.4 R68, [R231+0x1000] ;  /* 0x00100000e744783b */ /* 0x000e620000000200 */
[C---:B--2---:R-:W-:Y:S03]  /*13820*/  HMMA.16816.F32.BF16 R40, R88.reuse, R32, RZ ;  /* 0x000000205828723c */ /* 0x044fe600000418ff */
[----:B------:R-:W2:Y:S03]  /*13830*/  LDSM.16.M88.4 R64, [R231+0x1800] ;  /* 0x00180000e740783b */ /* 0x000ea60000000200 */
[C---:B------:R-:W-:Y:S01]  /*13840*/  HMMA.16816.F32.BF16 R12, R88.reuse, R136, RZ ;  /* 0x00000088580c723c */ /* 0x040fe200000418ff */
[----:B------:R-:W2:Y:S04]  /*13850*/  LDSM.16.M88.4 R116, [R231+0x3000] ;  /* 0x00300000e774783b */ /* 0x000ea80000000200 */
[----:B------:R-:W2:Y:S01]  /*13860*/  LDSM.16.M88.4 R120, [R231+0x2800] ;  /* 0x00280000e778783b */ /* 0x000ea20000000200 */
[C---:B------:R-:W-:Y:S03]  /*13870*/  HMMA.16816.F32.BF16 R32, R88.reuse, R34, RZ ;  /* 0x000000225820723c */ /* 0x040fe600000418ff */
[----:B------:R-:W2:Y:S03]  /*13880*/  LDSM.16.M88.4 R112, [R231+0x3800] ;  /* 0x00380000e770783b */ /* 0x000ea60000000200 */
[----:B------:R-:W-:Y:S01]  /*13890*/  HMMA.16816.F32.BF16 R136, R88, R138, RZ ;  /* 0x0000008a5888723c */ /* 0x000fe200000418ff */
[----:B------:R-:W2:Y:S05]  /*138a0*/  LDSM.16.M88.4 R76, [R227+0x4800] ;  /* 0x00480000e34c783b */ /* 0x000eaa0000000200 */
[C---:B----4-:R-:W-:Y:S06]  /*138b0*/  HMMA.16816.F32.BF16 R60, R124.reuse, R132, R60 ;  /* 0x000000847c3c723c */ /* 0x050fec000004183c */
[----:B------:R-:W-:Y:S06]  /*138c0*/  HMMA.16816.F32.BF16 R56, R124, R134, R56 ;  /* 0x000000867c38723c */ /* 0x000fec0000041838 */
[C---:B-----5:R-:W-:Y:S06]  /*138d0*/  HMMA.16816.F32.BF16 R28, R88.reuse, R24, RZ ;  /* 0x00000018581c723c */ /* 0x060fec00000418ff */
[----:B------:R-:W-:Y:S01]  /*138e0*/  HMMA.16816.F32.BF16 R24, R88, R26, RZ ;  /* 0x0000001a5818723c */ /* 0x000fe200000418ff */
[----:B------:R-:W-:-:S05]  /*138f0*/  IMAD R229, R3, 0x2, R232 ;  /* 0x0000000203e57824 */ /* 0x000fca00078e02e8 */
[C---:B------:R-:W-:Y:S01]  /*13900*/  HMMA.16816.F32.BF16 R20, R88.reuse, R16, RZ ;  /* 0x000000105814723c */ /* 0x040fe200000418ff */
[----:B------:R-:W-:Y:S01]  /*13910*/  IMAD.IADD R216, R0, 0x1, R231 ;  /* 0x0000000100d87824 */ /* 0x000fe200078e02e7 */
[----:B------:R-:W-:Y:S04]  /*13920*/  LDSM.16.M88.4 R132, [R229] ;  /* 0x00000000e584783b */ /* 0x000fe80000000200 */
        /* <DEDUP_REMOVED lines=10> */
[----:B------:R-:W-:Y:S05]  /*139d0*/  LDSM.16.M88.4 R72, [R227+0x5000] ;  /* 0x00500000e348783b */ /* 0x000fea0000000200 */
[C---:B------:R-:W-:Y:S06]  /*139e0*/  HMMA.16816.F32.BF16 R12, R124.reuse, R128, R12 ;  /* 0x000000807c0c723c */ /* 0x040fec000004180c */
[----:B------:R-:W-:Y:S01]  /*139f0*/  HMMA.16816.F32.BF16 R136, R124, R130, R136 ;  /* 0x000000827c88723c */ /* 0x000fe20000041888 */
[----:B------:R-:W1:Y:S05]  /*13a00*/  LDSM.16.M88.4 R128, [R216] ;  /* 0x00000000d880783b */ /* 0x000e6a0000000200 */
[C---:B------:R-:W-:Y:S06]  /*13a10*/  HMMA.16816.F32.BF16 R60, R84.reuse, R80, R60 ;  /* 0x00000050543c723c */ /* 0x040fec000004183c */
[----:B------:R-:W-:Y:S01]  /*13a20*/  HMMA.16816.F32.BF16 R56, R84, R82, R56 ;  /* 0x000000525438723c */ /* 0x000fe20000041838 */
[----:B------:R-:W4:Y:S05]  /*13a30*/  LDSM.16.M88.4 R80, [R227+0x7000] ;  /* 0x00700000e350783b */ /* 0x000f2a0000000200 */
[C---:B------:R-:W-:Y:S06]  /*13a40*/  HMMA.16816.F32.BF16 R28, R124.reuse, R68, R28 ;  /* 0x000000447c1c723c */ /* 0x040fec000004181c */
[C---:B------:R-:W-:Y:S01]  /*13a50*/  HMMA.16816.F32.BF16 R24, R124.reuse, R70, R24 ;  /* 0x000000467c18723c */ /* 0x040fe20000041818 */
[----:B------:R-:W3:Y:S05]  /*13a60*/  LDSM.16.M88.4 R68, [R227+0x5800] ;  /* 0x00580000e344783b */ /* 0x000eea0000000200 */
        /* <DEDUP_REMOVED lines=15> */
[----:B------:R-:W2:Y:S01]  /*13b60*/  LDSM.16.M88.4 R76, [R233+0x8000] ;  /* 0x00800000e94c783b */ /* 0x000ea20000000200 */
[----:B-1----:R-:W-:Y:S06]  /*13b70*/  HMMA.16816.F32.BF16 R60, R132, R128, R60 ;  /* 0x00000080843c723c */ /* 0x002fec000004183c */
[C---:B----4-:R-:W-:Y:S06]  /*13b80*/  HMMA.16816.F32.BF16 R100, R84.reuse, R80, R100 ;  /* 0x000000505464723c */ /* 0x050fec0000041864 */
[----:B------:R-:W-:Y:S01]  /*13b90*/  HMMA.16816.F32.BF16 R96, R84, R82, R96 ;  /* 0x000000525460723c */ /* 0x000fe20000041860 */
[----:B------:R-:W1:Y:S05]  /*13ba0*/  LDSM.16.M88.4 R80, [R233+0x8800] ;  /* 0x00880000e950783b */ /* 0x000e6a0000000200 */
[----:B------:R-:W-:Y:S01]  /*13bb0*/  HMMA.16816.F32.BF16 R56, R132, R130, R56 ;  /* 0x000000828438723c */ /* 0x000fe20000041838 */
[----:B------:R-:W-:Y:S05]  /*13bc0*/  LDSM.16.M88.4 R128, [R233+0x9000] ;  /* 0x00900000e980783b */ /* 0x000fea0000000200 */
        /* <DEDUP_REMOVED lines=9> */
[C---:B------:R-:W-:Y:S06]  /*13c60*/  HMMA.16816.F32.BF16 R40, R132.reuse, R116, R40 ;  /* 0x000000748428723c */ /* 0x040fec0000041828 */
[----:B------:R-:W-:Y:S01]  /*13c70*/  HMMA.16816.F32.BF16 R124, R132, R118, R124 ;  /* 0x00000076847c723c */ /* 0x000fe2000004187c */
[----:B------:R-:W-:Y:S05]  /*13c80*/  LDSM.16.M88.4 R116, [R216+0x2000] ;  /* 0x00200000d874783b */ /* 0x000fea0000000200 */
        /* <DEDUP_REMOVED lines=11> */
[C---:B-1----:R-:W-:Y:S06]  /*13d40*/  HMMA.16816.F32.BF16 R40, R32.reuse, R80, R40 ;  /* 0x000000502028723c */ /* 0x042fec0000041828 */
[----:B------:R-:W-:Y:S01]  /*13d50*/  HMMA.16816.F32.BF16 R124, R32, R82, R124 ;  /* 0x00000052207c723c */ /* 0x000fe2000004187c */
[----:B------:R-:W-:Y:S05]  /*13d60*/  LDSM.16.M88.4 R80, [R216+0x4800] ;  /* 0x00480000d850783b */ /* 0x000fea0000000200 */
[C---:B---3--:R-:W-:Y:S06]  /*13d70*/  HMMA.16816.F32.BF16 R60, R68.reuse, R72, R60 ;  /* 0x00000048443c723c */ /* 0x048fec000004183c */
[----:B------:R-:W-:Y:S01]  /*13d80*/  HMMA.16816.F32.BF16 R56, R68, R74, R56 ;  /* 0x0000004a4438723c */ /* 0x000fe20000041838 */
[----:B------:R-:W1:Y:S05]  /*13d90*/  LDSM.16.M88.4 R72, [R227+0x8800] ;  /* 0x00880000e348783b */ /* 0x000e6a0000000200 */
[C---:B--2---:R-:W-:Y:S06]  /*13da0*/  HMMA.16816.F32.BF16 R20, R132.reuse, R64, R20 ;  /* 0x000000408414723c */ /* 0x044fec0000041814 */
[----:B------:R-:W-:Y:S01]  /*13db0*/  HMMA.16816.F32.BF16 R120, R132, R66, R16 ;  /* 0x000000428478723c */ /* 0x000fe20000041810 */
[----:B------:R-:W-:Y:S04]  /*13dc0*/  LDSM.16.M88.4 R16, [R229+0x2000] ;  /* 0x00200000e510783b */ /* 0x000fe80000000200 */
[----:B------:R-:W2:Y:S01]  /*13dd0*/  LDSM.16.M88.4 R64, [R216+0x4000] ;  /* 0x00400000d840783b */ /* 0x000ea20000000200 */
[C---:B----4-:R-:W-:Y:S06]  /*13de0*/  HMMA.16816.F32.BF16 R40, R68.reuse, R76, R40 ;  /* 0x0000004c4428723c */ /* 0x050fec0000041828 */
[----:B------:R-:W-:Y:S01]  /*13df0*/  HMMA.16816.F32.BF16 R124, R68, R78, R124 ;  /* 0x0000004e447c723c */ /* 0x000fe2000004187c */
[----:B------:R-:W3:Y:S05]  /*13e00*/  LDSM.16.M88.4 R76, [R231+0x5000] ;  /* 0x00500000e74c783b */ /* 0x000eea0000000200 */
[C---:B------:R-:W-:Y:S06]  /*13e10*/  HMMA.16816.F32.BF16 R60, R24.reuse, R84, R60 ;  /* 0x00000054183c723c */ /* 0x040fec000004183c */
[----:B------:R-:W-:Y:S01]  /*13e20*/  HMMA.16816.F32.BF16 R56, R24, R86, R56 ;  /* 0x000000561838723c */ /* 0x000fe20000041838 */
[----:B------:R-:W-:Y:S05]  /*13e30*/  LDSM.16.M88.4 R84, [R216+0x2800] ;  /* 0x00280000d854783b */ /* 0x000fea0000000200 */
[----:B------:R-:W-:Y:S06]  /*13e40*/  HMMA.16816.F32.BF16 R28, R32, R128, R28 ;  /* 0x00000080201c723c */ /* 0x000fec000004181c */
[C---:B-1----:R-:W-:Y:S06]  /*13e50*/  HMMA.16816.F32.BF16 R40, R24.reuse, R72, R40 ;  /* 0x000000481828723c */ /* 0x042fec0000041828 */
[----:B------:R-:W-:Y:S01]  /*13e60*/  HMMA.16816.F32.BF16 R124, R24, R74, R124 ;  /* 0x0000004a187c723c */ /* 0x000fe2000004187c */
[----:B------:R-:W1:Y:S05]  /*13e70*/  LDSM.16.M88.4 R72, [R227+0x9000] ;  /* 0x00900000e348783b */ /* 0x000e6a0000000200 */
[C---:B--2---:R-:W-:Y:S06]  /*13e80*/  HMMA.16816.F32.BF16 R60, R16.reuse, R64, R60 ;  /* 0x00000040103c723c */ /* 0x044fec000004183c */
[----:B------:R-:W-:Y:S01]  /*13e90*/  HMMA.16816.F32.BF16 R56, R16, R66, R56 ;  /* 0x000000421038723c */ /* 0x000fe20000041838 */
[----:B------:R-:W2:Y:S05]  /*13ea0*/  LDSM.16.M88.4 R64, [R233+0x9800] ;  /* 0x00980000e940783b */ /* 0x000eaa0000000200 */
[----:B---3--:R-:W-:Y:S06]  /*13eb0*/  HMMA.16816.F32.BF16 R28, R68, R76, R28 ;  /* 0x0000004c441c723c */ /* 0x008fec000004181c */
[----:B------:R-:W-:Y:S01]  /*13ec0*/  HMMA.16816.F32.BF16 R112, R32, R130, R112 ;  /* 0x000000822070723c */ /* 0x000fe20000041870 */
[----:B------:R-:W3:Y:S05]  /*13ed0*/  LDSM.16.M88.4 R128, [R216+0x5000] ;  /* 0x00500000d880783b */ /* 0x000eea0000000200 */
[----:B------:R-:W-:Y:S06]  /*13ee0*/  HMMA.16816.F32.BF16 R40, R16, R80, R40 ;  /* 0x000000501028723c */ /* 0x000fec0000041828 */
[----:B------:R-:W-:Y:S01]  /*13ef0*/  HMMA.16816.F32.BF16 R12, R132, R116, R12 ;  /* 0x00000074840c723c */ /* 0x000fe2000004180c */
[-C--:B------:R-:W-:Y:S01]  /*13f00*/  FMUL.FTZ R58, R58, R6.reuse ;  /* 0x000000063a3a7220 */ /* 0x080fe20000410000 */
[----:B------:R-:W-:-:S04]  /*13f10*/  FMUL.FTZ R59, R59, R6 ;  /* 0x000000063b3b7220 */ /* 0x000fc80000410000 */
[----:B------:R-:W-:Y:S01]  /*13f20*/  HMMA.16816.F32.BF16 R136, R132, R118, R136 ;  /* 0x000000768488723c */ /* 0x000fe20000041888 */
[----:B------:R-:W4:Y:S01]  /*13f30*/  LDSM.16.M88.4 R116, [R231+0x5800] ;  /* 0x00580000e774783b */ /* 0x000f220000000200 */
[-C--:B------:R-:W-:Y:S01]  /*13f40*/  FMUL.FTZ R0, R60, R6.reuse ;  /* 0x000000063c007220 */ /* 0x080fe20000410000 */
[-C--:B------:R-:W-:Y:S01]  /*13f50*/  FMUL.FTZ R9, R61, R6.reuse ;  /* 0x000000063d097220 */ /* 0x080fe20000410000 */
[-C--:B------:R-:W-:Y:S01]  /*13f60*/  FMUL.FTZ R37, R56, R6.reuse ;  /* 0x0000000638257220 */ /* 0x080fe20000410000 */
[-C--:B------:R-:W-:Y:S01]  /*13f70*/  FMUL.FTZ R38, R57, R6.reuse ;  /* 0x0000000639267220 */ /* 0x080fe20000410000 */
[----:B------:R-:W-:Y:S01]  /*13f80*/  MUFU.TANH R61, R58 ;  /* 0x0000003a003d7308 */ /* 0x000fe20000002400 */
[----:B-1----:R-:W-:Y:S07]  /*13f90*/  HMMA.16816.F32.BF16 R28, R24, R72, R28 ;  /* 0x00000048181c723c */ /* 0x002fee000004181c */
[----:B------:R1:W-:Y:S01]  /*13fa0*/  MUFU.TANH R60, R59 ;  /* 0x0000003b003c7308 */ /* 0x0003e20000002400 */
[C---:B--2---:R-:W-:Y:S01]  /*13fb0*/  HMMA.16816.F32.BF16 R20, R32.reuse, R64, R20 ;  /* 0x000000402014723c */ /* 0x044fe20000041814 */
[-C--:B------:R-:W-:Y:S01]  /*13fc0*/  FMUL.FTZ R40, R40, R6.reuse ;  /* 0x0000000628287220 */ /* 0x080fe20000410000 */
[-C--:B------:R-:W-:Y:S01]  /*13fd0*/  FMUL.FTZ R41, R41, R6.reuse ;  /* 0x0000000629297220 */ /* 0x080fe20000410000 */
[-C--:B------:R-:W-:Y:S01]  /*13fe0*/  FMUL.FTZ R42, R42, R6.reuse ;  /* 0x000000062a2a7220 */ /* 0x080fe20000410000 */
[----:B-1----:R-:W1:Y:S02]  /*13ff0*/  LDSM.16.M88.4 R56, [R233+0xa000] ;  /* 0x00a00000e938783b */ /* 0x002e640000000200 */
[----:B------:R-:W-:Y:S01]  /*14000*/  HMMA.16816.F32.BF16 R120, R32, R66, R120 ;  /* 0x000000422078723c */ /* 0x000fe20000041878 */
[-C--:B------:R-:W-:Y:S01]  /*14010*/  FMUL.FTZ R36, R63, R6.reuse ;  /* 0x000000063f247220 */ /* 0x080fe20000410000 */
[----:B------:R-:W-:Y:S01]  /*14020*/  MUFU.TANH R80, R41 ;  /* 0x0000002900507308 */ /* 0x000fe20000002400 */
[-C--:B------:R-:W-:Y:S01]  /*14030*/  FMUL.FTZ R81, R43, R6.reuse ;  /* 0x000000062b517220 */ /* 0x080fe20000410000 */
[----:B------:R-:W-:Y:S02]  /*14040*/  LDSM.16.M88.4 R64, [R231+0x6000] ;  /* 0x00600000e740783b */ /* 0x000fe40000000200 */
[----:B------:R-:W-:Y:S02]  /*14050*/  HMMA.16816.F32.BF16 R112, R68, R78, R112 ;  /* 0x0000004e4470723c */ /* 0x000fe40000041870 */
[----:B------:R-:W-:Y:S02]  /*14060*/  LDSM.16.M88.4 R76, [R216+0x3000] ;  /* 0x00300000d84c783b */ /* 0x000fe40000000200 */
[----:B------:R-:W-:Y:S02]  /*14070*/  MUFU.TANH R63, R40 ;  /* 0x00000028003f7308 */ /* 0x000fe40000002400 */
[C---:B------:R-:W-:Y:S06]  /*14080*/  HMMA.16816.F32.BF16 R124, R16.reuse, R82, R124 ;  /* 0x00000052107c723c */ /* 0x040fec000004187c */
[----:B------:R2:W-:Y:S01]  /*14090*/  MUFU.TANH R82, R42 ;  /* 0x0000002a00527308 */ /* 0x0005e20000002400 */
[----:B---3--:R-:W-:Y:S01]  /*140a0*/  HMMA.16816.F32.BF16 R28, R16, R128, R28 ;  /* 0x00000080101c723c */ /* 0x008fe2000004181c */
[----:B--2---:R-:W2:Y:S05]  /*140b0*/  LDSM.16.M88.4 R40, [R227+0x9800] ;  /* 0x00980000e328783b */ /* 0x004eaa0000000200 */
[C---:B----4-:R-:W-:Y:S06]  /*140c0*/  HMMA.16816.F32.BF16 R20, R68.reuse, R116, R20 ;  /* 0x000000744414723c */ /* 0x050fec0000041814 */
[----:B------:R-:W-:Y:S06]  /*140d0*/  HMMA.16816.F32.BF16 R120, R68, R118, R120 ;  /* 0x000000764478723c */ /* 0x000fec0000041878 */
[----:B------:R-:W-:Y:S06]  /*140e0*/  HMMA.16816.F32.BF16 R112, R24, R74, R112 ;  /* 0x0000004a1870723c */ /* 0x000fec0000041870 */
[----:B-1----:R-:W-:Y:S01]  /*140f0*/  HMMA.16816.F32.BF16 R72, R32, R56, R12 ;  /* 0x000000382048723c */ /* 0x002fe2000004180c */
[----:B------:R-:W1:Y:S01]  /*14100*/  LDSM.16.M88.4 R12, [R216+0x5800] ;  /* 0x00580000d80c783b */ /* 0x000e620000000200 */
[-C--:B------:R-:W-:Y:S01]  /*14110*/  FMUL.FTZ R28, R28, R6.reuse ;  /* 0x000000061c1c7220 */ /* 0x080fe20000410000 */
[-C--:B------:R-:W-:Y:S01]  /*14120*/  FMUL.FTZ R29, R29, R6.reuse ;  /* 0x000000061d1d7220 */ /* 0x080fe20000410000 */
[-C--:B------:R-:W-:Y:S01]  /*14130*/  FMUL.FTZ R30, R30, R6.reuse ;  /* 0x000000061e1e7220 */ /* 0x080fe20000410000 */
[-C--:B------:R-:W-:Y:S01]  /*14140*/  FMUL.FTZ R118, R31, R6.reuse ;  /* 0x000000061f767220 */ /* 0x080fe20000410000 */
[----:B------:R-:W-:Y:S01]  /*14150*/  HMMA.16816.F32.BF16 R104, R132, R86, R104 ;  /* 0x000000568468723c */ /* 0x000fe20000041868 */
[----:B------:R-:W-:Y:S08]  /*14160*/  MUFU.TANH R116, R28 ;  /* 0x0000001c00747308 */ /* 0x000ff00000002400 */
[----:B------:R-:W-:Y:S08]  /*14170*/  MUFU.TANH R87, R29 ;  /* 0x0000001d00577308 */ /* 0x000ff00000002400 */
[----:B------:R3:W-:Y:S01]  /*14180*/  MUFU.TANH R117, R30 ;  /* 0x0000001e00757308 */ /* 0x0007e20000002400 */
[----:B--2---:R-:W-:Y:S06]  /*14190*/  HMMA.16816.F32.BF16 R20, R24, R40, R20 ;  /* 0x000000281814723c */ /* 0x004fec0000041814 */
[----:B------:R-:W-:Y:S01]  /*141a0*/  HMMA.16816.F32.BF16 R136, R32, R58, R136 ;  /* 0x0000003a2088723c */ /* 0x000fe20000041888 */
[----:B------:R-:W-:Y:S04]  /*141b0*/  LDSM.16.M88.4 R56, [R216+0x3800] ;  /* 0x00380000d838783b */ /* 0x000fe80000000200 */
[----:B---3--:R-:W2:Y:S01]  /*141c0*/  LDSM.16.M88.4 R28, [R227+0xa000] ;  /* 0x00a00000e31c783b */ /* 0x008ea20000000200 */
[----:B------:R-:W-:Y:S03]  /*141d0*/  HMMA.16816.F32.BF16 R120, R24, R42, R120 ;  /* 0x0000002a1878723c */ /* 0x000fe60000041878 */
[----:B------:R-:W3:Y:S03]  /*141e0*/  LDSM.16.M88.4 R40, [R233+0xa800] ;  /* 0x00a80000e928783b */ /* 0x000ee60000000200 */
[----:B------:R-:W-:Y:S06]  /*141f0*/  HMMA.16816.F32.BF16 R72, R68, R64, R72 ;  /* 0x000000404448723c */ /* 0x000fec0000041848 */
[----:B------:R-:W-:Y:S06]  /*14200*/  HMMA.16816.F32.BF16 R108, R132, R84, R108 ;  /* 0x00000054846c723c */ /* 0x000fec000004186c */
[C---:B------:R-:W-:Y:S06]  /*14210*/  HMMA.16816.F32.BF16 R112, R16.reuse, R130, R112 ;  /* 0x000000821070723c */ /* 0x040fec0000041870 */
[----:B-1----:R-:W-:Y:S06]  /*14220*/  HMMA.16816.F32.BF16 R20, R16, R12, R20 ;  /* 0x0000000c1014723c */ /* 0x002fec0000041814 */
[----:B------:R-:W-:Y:S01]  /*14230*/  HMMA.16816.F32.BF16 R136, R68, R66, R136 ;  /* 0x000000424488723c */ /* 0x000fe20000041888 */
[----:B------:R-:W1:Y:S05]  /*14240*/  LDSM.16.M88.4 R64, [R231+0x6800] ;  /* 0x00680000e740783b */ /* 0x000e6a0000000200 */
[----:B--2---:R-:W-:Y:S07]  /*14250*/  HMMA.16816.F32.BF16 R72, R24, R28, R72 ;  /* 0x0000001c1848723c */ /* 0x004fee0000041848 */
[----:B------:R-:W-:Y:S01]  /*14260*/  SHF.R.S32.HI R28, RZ, 0x1f, R51 ;  /* 0x0000001fff1c7819 */ /* 0x000fe20000011433 */
[----:B---3--:R-:W-:Y:S03]  /*14270*/  HMMA.16816.F32.BF16 R108, R32, R40, R108 ;  /* 0x00000028206c723c */ /* 0x008fe6000004186c */
[----:B------:R-:W-:Y:S01]  /*14280*/  LEA.HI R28, R28, R51, RZ, 0x2 ;  /* 0x000000331c1c7211 */ /* 0x000fe200078f10ff */
[----:B------:R-:W-:-:S02]  /*14290*/  FMUL.FTZ R112, R112, R6 ;  /* 0x0000000670707220 */ /* 0x000fc40000410000 */
[----:B------:R-:W-:Y:S01]  /*142a0*/  HMMA.16816.F32.BF16 R104, R32, R42, R104 ;  /* 0x0000002a2068723c */ /* 0x000fe20000041868 */
[----:B------:R-:W-:Y:S01]  /*142b0*/  SHF.R.S32.HI R28, RZ, 0x2, R28 ;  /* 0x00000002ff1c7819 */ /* 0x000fe2000001141c */
[-C--:B------:R-:W-:Y:S01]  /*142c0*/  FMUL.FTZ R20, R20, R6.reuse ;  /* 0x0000000614147220 */ /* 0x080fe20000410000 */
[-C--:B------:R-:W-:Y:S01]  /*142d0*/  FMUL.FTZ R21, R21, R6.reuse ;  /* 0x0000000615157220 */ /* 0x080fe20000410000 */
[-C--:B------:R-:W-:Y:S01]  /*142e0*/  FMUL.FTZ R22, R22, R6.reuse ;  /* 0x0000000616167220 */ /* 0x080fe20000410000 */
[-C--:B------:R-:W-:Y:S01]  /*142f0*/  FMUL.FTZ R23, R23, R6.reuse ;  /* 0x0000000617177220 */ /* 0x080fe20000410000 */
[----:B------:R2:W-:Y:S01]  /*14300*/  MUFU.TANH R170, R112 ;  /* 0x0000007000aa7308 */ /* 0x0005e20000002400 */
[----:B------:R-:W-:Y:S01]  /*14310*/  IMAD R50, R50, 0x10, R28 ;  /* 0x0000001032327824 */ /* 0x000fe200078e021c */
[----:B------:R-:W-:Y:S01]  /*14320*/  HMMA.16816.F32.BF16 R92, R132, R56, R92 ;  /* 0x00000038845c723c */ /* 0x000fe2000004185c */
[----:B------:R-:W-:Y:S05]  /*14330*/  LDSM.16.M88.4 R40, [R231+0x7000] ;  /* 0x00700000e728783b */ /* 0x000fea0000000200 */
[----:B------:R-:W-:Y:S01]  /*14340*/  HMMA.16816.F32.BF16 R120, R16, R14, R120 ;  /* 0x0000000e1078723c */ /* 0x000fe20000041878 */
[----:B------:R-:W-:Y:S01]  /*14350*/  MUFU.TANH R144, R20 ;  /* 0x0000001400907308 */ /* 0x000fe20000002400 */
[----:B------:R-:W3:Y:S01]  /*14360*/  LDSM.16.M88.4 R12, [R227+0xa800] ;  /* 0x00a80000e30c783b */ /* 0x000ee20000000200 */
[----:B------:R-:W-:Y:S01]  /*14370*/  IADD3 R52, R50, 0x1, R52 ;  /* 0x0000000132347810 */ /* 0x000fe20007ffe034 */
[-C--:B--2---:R-:W-:Y:S01]  /*14380*/  FMUL.FTZ R112, R113, R6.reuse ;  /* 0x0000000671707220 */ /* 0x084fe20000410000 */
[----:B------:R-:W-:-:S04]  /*14390*/  FMUL.FTZ R113, R114, R6 ;  /* 0x0000000672717220 */ /* 0x000fc80000410000 */
[----:B------:R-:W-:Y:S01]  /*143a0*/  MUFU.TANH R145, R21 ;  /* 0x0000001500917308 */ /* 0x000fe20000002400 */
[----:B------:R-:W-:-:S07]  /*143b0*/  IADD3 R52, R48, R52, -R242 ;  /* 0x0000003430347210 */ /* 0x000fce0007ffe8f2 */
[----:B------:R-:W-:Y:S08]  /*143c0*/  MUFU.TANH R114, R22 ;  /* 0x0000001600727308 */ /* 0x000ff00000002400 */
[----:B------:R2:W-:Y:S01]  /*143d0*/  MUFU.TANH R57, R23 ;  /* 0x0000001700397308 */ /* 0x0005e20000002400 */
[----:B------:R-:W-:Y:S01]  /*143e0*/  IMAD.IADD R7, R7, 0x1, R52 ;  /* 0x0000000107077824 */ /* 0x000fe200078e0234 */
[----:B-1----:R-:W-:Y:S01]  /*143f0*/  HMMA.16816.F32.BF16 R108, R68, R64, R108 ;  /* 0x00000040446c723c */ /* 0x002fe2000004186c */
[----:B------:R-:W-:Y:S01]  /*14400*/  LOP3.LUT R5, R5, R8, RZ, 0xfc, !PT ;  /* 0x0000000805057212 */ /* 0x000fe200078efcff */
[----:B------:R-:W-:Y:S04]  /*14410*/  LDSM.16.M88.4 R52, [R227+0xb000] ;  /* 0x00b00000e334783b */ /* 0x000fe80000000200 */
[----:B--2---:R-:W1:Y:S01]  /*14420*/  LDSM.16.M88.4 R20, [R233+0xb000] ;  /* 0x00b00000e914783b */ /* 0x004e620000000200 */
[----:B------:R-:W-:Y:S01]  /*14430*/  HMMA.16816.F32.BF16 R100, R132, R76, R100 ;  /* 0x0000004c8464723c */ /* 0x000fe20000041864 */
[----:B------:R-:W-:Y:S01]  /*14440*/  IMAD.SHL.U32 R64, R49, 0x2, RZ ;  /* 0x0000000231407824 */ /* 0x000fe200078e00ff */
[----:B------:R-:W-:-:S02]  /*14450*/  VIMNMX R196, R7, R48, PT ;  /* 0x0000003007c47248 */ /* 0x000fc40003fe0100 */
[----:B------:R-:W-:Y:S02]  /*14460*/  VIADDMNMX R197, R7, 0x8, R48, PT ;  /* 0x0000000807c57846 */ /* 0x000fe40003800130 */
[----:B------:R-:W-:Y:S01]  /*14470*/  HMMA.16816.F32.BF16 R96, R132, R78, R96 ;  /* 0x0000004e8460723c */ /* 0x000fe20000041860 */
[----:B------:R-:W2:Y:S05]  /*14480*/  LDSM.16.M88.4 R48, [R233+0xb800] ;  /* 0x00b80000e930783b */ /* 0x000eaa0000000200 */
[----:B------:R-:W-:Y:S06]  /*14490*/  HMMA.16816.F32.BF16 R104, R68, R66, R104 ;  /* 0x000000424468723c */ /* 0x000fec0000041868 */
[----:B------:R-:W-:Y:S01]  /*144a0*/  HMMA.16816.F32.BF16 R136, R24, R30, R136 ;  /* 0x0000001e1888723c */ /* 0x000fe20000041888 */
[----:B------:R-:W4:Y:S01]  /*144b0*/  LDSM.16.M88.4 R28, [R216+0x6800] ;  /* 0x00680000d81c783b */ /* 0x000f220000000200 */
[----:B------:R-:W-:Y:S01]  /*144c0*/  LOP3.LUT R64, R64, 0x6, RZ, 0xc0, !PT ;  /* 0x0000000640407812 */ /* 0x000fe200078ec0ff */
[----:B------:R-:W-:Y:S02]  /*144d0*/  MUFU.TANH R36, R36 ;  /* 0x0000002400247308 */ /* 0x000fe40000002400 */
[----:B------:R-:W-:Y:S01]  /*144e0*/  LDSM.16.M88.4 R76, [R216+0x6000] ;  /* 0x00600000d84c783b */ /* 0x000fe20000000200 */
[----:B------:R-:W-:Y:S01]  /*144f0*/  HMMA.16816.F32.BF16 R88, R132, R58, R88 ;  /* 0x0000003a8458723c */ /* 0x000fe20000041858 */
[----:B------:R-:W-:-:S05]  /*14500*/  IMAD.IADD R64, R2, 0x1, R64 ;  /* 0x0000000102407824 */ /* 0x000fca00078e0240 */
[----:B---3--:R-:W-:Y:S01]  /*14510*/  HMMA.16816.F32.BF16 R108, R24, R12, R108 ;  /* 0x0000000c186c723c */ /* 0x008fe2000004186c */
[----:B------:R-:W3:Y:S01]  /*14520*/  MUFU.TANH R37, R37 ;  /* 0x0000002500257308 */ /* 0x000ee20000002400 */
[----:B------:R-:W-:-:S04]  /*14530*/  VIADD R7, R64, 0x8 ;  /* 0x0000000840077836 */ /* 0x000fc80000000000 */
[----:B------:R-:W-:Y:S06]  /*14540*/  HMMA.16816.F32.BF16 R104, R24, R14, R104 ;  /* 0x0000000e1868723c */ /* 0x000fec0000041868 */
[C---:B-1----:R-:W-:Y:S06]  /*14550*/  HMMA.16816.F32.BF16 R100, R32.reuse, R20, R100 ;  /* 0x000000142064723c */ /* 0x042fec0000041864 */
[----:B------:R-:W-:Y:S01]  /*14560*/  HMMA.16816.F32.BF16 R96, R32, R22, R96 ;  /* 0x000000162060723c */ /* 0x000fe20000041860 */
[----:B------:R-:W1:Y:S01]  /*14570*/  LDSM.16.M88.4 R20, [R231+0x7800] ;  /* 0x00780000e714783b */ /* 0x000e620000000200 */
[----:B------:R-:W4:Y:S01]  /*14580*/  MUFU.TANH R38, R38 ;  /* 0x0000002600267308 */ /* 0x000f220000002400 */
[----:B------:R-:W-:-:S02]  /*14590*/  ISETP.GE.AND P5, PT, R7, R196, PT ;  /* 0x000000c40700720c */ /* 0x000fc40003fa6270 */
[-C--:B------:R-:W-:Y:S01]  /*145a0*/  ISETP.GE.AND P2, PT, R7, R197.reuse, PT ;  /* 0x000000c50700720c */ /* 0x080fe20003f46270 */
[C---:B------:R-:W-:Y:S01]  /*145b0*/  VIADD R7, R64.reuse, 0x9 ;  /* 0x0000000940077836 */ /* 0x040fe20000000000 */
[C---:B--2---:R-:W-:Y:S01]  /*145c0*/  HMMA.16816.F32.BF16 R88, R32.reuse, R50, R88 ;  /* 0x000000322058723c */ /* 0x044fe20000041858 */
[----:B------:R-:W-:Y:S02]  /*145d0*/  VIADD R8, R64, 0x1 ;  /* 0x0000000140087836 */ /* 0x000fe40000000000 */
[----:B------:R-:W2:Y:S01]  /*145e0*/  MUFU.TANH R9, R9 ;  /* 0x0000000900097308 */ /* 0x000ea20000002400 */
[C---:B------:R-:W-:Y:S01]  /*145f0*/  ISETP.GE.AND P6, PT, R7.reuse, R196, PT ;  /* 0x000000c40700720c */ /* 0x040fe20003fc6270 */
[-C--:B------:R-:W-:Y:S01]  /*14600*/  FMUL.FTZ R83, R124, R6.reuse ;  /* 0x000000067c537220 */ /* 0x080fe20000410000 */
[-C--:B------:R-:W-:Y:S01]  /*14610*/  ISETP.GE.AND P3, PT, R7, R197.reuse, PT ;  /* 0x000000c50700720c */ /* 0x080fe20003f66270 */
[----:B------:R-:W-:Y:S01]  /*14620*/  VIADD R7, R64, 0x11 ;  /* 0x0000001140077836 */ /* 0x000fe20000000000 */
[-C--:B------:R-:W-:Y:S01]  /*14630*/  ISETP.GE.AND P1, PT, R8, R197.reuse, PT ;  /* 0x000000c50800720c */ /* 0x080fe20003f26270 */
[----:B------:R-:W-:Y:S01]  /*14640*/  HMMA.16816.F32.BF16 R92, R32, R48, R92 ;  /* 0x00000030205c723c */ /* 0x000fe2000004185c */
[----:B---3--:R-:W-:Y:S01]  /*14650*/  FSEL R59, R37, -INF , !P5 ;  /* 0xff800000253b7808 */ /* 0x008fe20006800000 */
[-C--:B------:R-:W-:Y:S01]  /*14660*/  FMUL.FTZ R84, R125, R6.reuse ;  /* 0x000000067d547220 */ /* 0x080fe20000410000 */
[----:B------:R-:W-:Y:S01]  /*14670*/  FSEL R65, R36, -INF , !P1 ;  /* 0xff80000024417808 */ /* 0x000fe20004800000 */
[----:B------:R-:W-:Y:S01]  /*14680*/  FMUL.FTZ R85, R126, R6 ;  /* 0x000000067e557220 */ /* 0x000fe20000410000 */
[CC--:B------:R-:W-:Y:S01]  /*14690*/  ISETP.GE.AND P1, PT, R7.reuse, R196.reuse, PT ;  /* 0x000000c40700720c */ /* 0x0c0fe20003f26270 */
[C---:B----4-:R-:W-:Y:S01]  /*146a0*/  HMMA.16816.F32.BF16 R108, R16.reuse, R28, R108 ;  /* 0x0000001c106c723c */ /* 0x050fe2000004186c */
[-C--:B------:R-:W-:Y:S01]  /*146b0*/  ISETP.GE.AND P5, PT, R7, R197.reuse, PT ;  /* 0x000000c50700720c */ /* 0x080fe20003fa6270 */
[----:B------:R-:W-:Y:S01]  /*146c0*/  VIADD R7, R64, 0x18 ;  /* 0x0000001840077836 */ /* 0x000fe20000000000 */
[-C--:B------:R-:W-:Y:S01]  /*146d0*/  ISETP.GE.AND P4, PT, R8, R196.reuse, PT ;  /* 0x000000c40800720c */ /* 0x080fe20003f86270 */
[----:B------:R-:W-:Y:S01]  /*146e0*/  VIADD R8, R64, 0x10 ;  /* 0x0000001040087836 */ /* 0x000fe20000000000 */
[----:B------:R-:W-:Y:S01]  /*146f0*/  FSEL R66, R61, -INF , !P2 ;  /* 0xff8000003d427808 */ /* 0x000fe20005000000 */
[----:B------:R-:W-:Y:S01]  /*14700*/  HMMA.16816.F32.BF16 R104, R16, R30, R104 ;  /* 0x0000001e1068723c */ /* 0x000fe20000041868 */
[----:B------:R-:W3:Y:S01]  /*14710*/  LDSM.16.M88.4 R28, [R227+0xb800] ;  /* 0x00b80000e31c783b */ /* 0x000ee20000000200 */
[----:B------:R-:W-:Y:S01]  /*14720*/  FSEL R61, R38, -INF , !P6 ;  /* 0xff800000263d7808 */ /* 0x000fe20007000000 */
[----:B------:R-:W4:Y:S01]  /*14730*/  MUFU.TANH R81, R81 ;  /* 0x0000005100517308 */ /* 0x000f220000002400 */
[----:B------:R-:W-:Y:S01]  /*14740*/  ISETP.GE.AND P2, PT, R7, R196, PT ;  /* 0x000000c40700720c */ /* 0x000fe20003f46270 */
[----:B------:R-:W-:Y:S01]  /*14750*/  FMUL.FTZ R86, R127, R6 ;  /* 0x000000067f567220 */ /* 0x000fe20000410000 */
[C---:B------:R-:W-:Y:S01]  /*14760*/  HMMA.16816.F32.BF16 R100, R68.reuse, R40, R100 ;  /* 0x000000284464723c */ /* 0x040fe20000041864 */
[----:B------:R-:W-:Y:S01]  /*14770*/  ISETP.GE.AND P6, PT, R7, R197, PT ;  /* 0x000000c50700720c */ /* 0x000fe20003fc6270 */
[----:B------:R-:W-:Y:S01]  /*14780*/  VIADD R7, R64, 0x19 ;  /* 0x0000001940077836 */ /* 0x000fe20000000000 */
[----:B------:R-:W-:Y:S01]  /*14790*/  ISETP.GE.AND P0, PT, R8, R196, PT ;  /* 0x000000c40800720c */ /* 0x000fe20003f06270 */
[----:B------:R-:W3:Y:S01]  /*147a0*/  LDSM.16.M88.4 R12, [R216+0x7000] ;  /* 0x00700000d80c783b */ /* 0x000ee20000000200 */
[----:B------:R-:W4:Y:S01]  /*147b0*/  MUFU.TANH R83, R83 ;  /* 0x0000005300537308 */ /* 0x000f220000002400 */
[----:B------:R-:W-:Y:S01]  /*147c0*/  FSEL R60, R60, -INF , !P3 ;  /* 0xff8000003c3c7808 */ /* 0x000fe20005800000 */
[----:B------:R-:W-:Y:S01]  /*147d0*/  HMMA.16816.F32.BF16 R96, R68, R42, R96 ;  /* 0x0000002a4460723c */ /* 0x000fe20000041860 */
[----:B------:R-:W-:-:S05]  /*147e0*/  FSEL R56, R63, -INF , !P0 ;  /* 0xff8000003f387808 */ /* 0x000fca0004000000 */
[----:B------:R-:W-:Y:S01]  /*147f0*/  MUFU.TANH R84, R84 ;  /* 0x0000005400547308 */ /* 0x000fe20000002400 */
[----:B--2---:R-:W-:Y:S02]  /*14800*/  FSEL R58, R9, -INF , !P4 ;  /* 0xff800000093a7808 */ /* 0x004fe40006000000 */
[----:B------:R-:W-:-:S05]  /*14810*/  ISETP.GE.AND P3, PT, R7, R196, PT ;  /* 0x000000c40700720c */ /* 0x000fca0003f66270 */
[----:B------:R-:W2:Y:S01]  /*14820*/  MUFU.TANH R85, R85 ;  /* 0x0000005500557308 */ /* 0x000ea20000002400 */
[-C--:B------:R-:W-:Y:S01]  /*14830*/  ISETP.GE.AND P0, PT, R7, R197.reuse, PT ;  /* 0x000000c50700720c */ /* 0x080fe20003f06270 */
[----:B------:R-:W-:Y:S01]  /*14840*/  VIADD R7, R64, 0x20 ;  /* 0x0000002040077836 */ /* 0x000fe20000000000 */
[----:B------:R-:W-:Y:S02]  /*14850*/  ISETP.GE.AND P4, PT, R8, R197, PT ;  /* 0x000000c50800720c */ /* 0x000fe40003f86270 */
[----:B------:R-:W-:-:S03]  /*14860*/  FSEL R80, R80, -INF , !P1 ;  /* 0xff80000050507808 */ /* 0x000fc60004800000 */
[----:B------:R-:W3:Y:S01]  /*14870*/  MUFU.TANH R86, R86 ;  /* 0x0000005600567308 */ /* 0x000ee20000002400 */
[----:B------:R-:W-:Y:S02]  /*14880*/  FSEL R82, R82, -INF , !P4 ;  /* 0xff80000052527808 */ /* 0x000fe40006000000 */
[C---:B------:R-:W-:Y:S02]  /*14890*/  ISETP.GE.AND P4, PT, R7.reuse, R196, PT ;  /* 0x000000c40700720c */ /* 0x040fe40003f86270 */
[----:B------:R-:W-:Y:S01]  /*148a0*/  ISETP.GE.AND P1, PT, R7, R197, PT ;  /* 0x000000c50700720c */ /* 0x000fe20003f26270 */
[C---:B------:R-:W-:Y:S01]  /*148b0*/  VIADD R7, R64.reuse, 0x21 ;  /* 0x0000002140077836 */ /* 0x040fe20000000000 */
[----:B-1----:R-:W-:Y:S01]  /*148c0*/  HMMA.16816.F32.BF16 R88, R68, R22, R88 ;  /* 0x000000164458723c */ /* 0x002fe20000041858 */
[----:B------:R-:W-:Y:S01]  /*148d0*/  VIADD R8, R64, 0x28 ;  /* 0x0000002840087836 */ /* 0x000fe20000000000 */
[----:B----4-:R-:W-:Y:S02]  /*148e0*/  FSEL R81, R81, -INF , !P5 ;  /* 0xff80000051517808 */ /* 0x010fe40006800000 */
[----:B------:R-:W-:-:S02]  /*148f0*/  FSEL R83, R83, -INF , !P2 ;  /* 0xff80000053537808 */ /* 0x000fc40005000000 */
[----:B------:R-:W-:Y:S01]  /*14900*/  HMMA.16816.F32.BF16 R72, R16, R76, R72 ;  /* 0x0000004c1048723c */ /* 0x000fe20000041848 */
[CC--:B------:R-:W-:Y:S02]  /*14910*/  ISETP.GE.AND P5, PT, R7.reuse, R196.reuse, PT ;  /* 0x000000c40700720c */ /* 0x0c0fe40003fa6270 */
[-C--:B------:R-:W-:Y:S01]  /*14920*/  ISETP.GE.AND P2, PT, R7, R197.reuse, PT ;  /* 0x000000c50700720c */ /* 0x080fe20003f46270 */
[----:B------:R-:W1:Y:S01]  /*14930*/  MUFU.TANH R118, R118 ;  /* 0x0000007600767308 */ /* 0x000e620000002400 */
[----:B--2---:R-:W-:Y:S01]  /*14940*/  FSEL R85, R85, -INF , !P6 ;  /* 0xff80000055557808 */ /* 0x004fe20007000000 */
[----:B------:R-:W-:Y:S01]  /*14950*/  HMMA.16816.F32.BF16 R92, R68, R20, R92 ;  /* 0x00000014445c723c */ /* 0x000fe2000004185c */
[----:B------:R-:W-:Y:S01]  /*14960*/  FSEL R7, R84, -INF , !P3 ;  /* 0xff80000054077808 */ /* 0x000fe20005800000 */
[----:B------:R-:W2:Y:S01]  /*14970*/  LDSM.16.M88.4 R20, [R216+0x7800] ;  /* 0x00780000d814783b */ /* 0x000ea20000000200 */
[C---:B------:R-:W-:Y:S01]  /*14980*/  ISETP.GE.AND P6, PT, R8.reuse, R196, PT ;  /* 0x000000c40800720c */ /* 0x040fe20003fc6270 */
[----:B------:R-:W-:Y:S01]  /*14990*/  FMUL.FTZ R115, R115, R6 ;  /* 0x0000000673737220 */ /* 0x000fe20000410000 */
[----:B------:R-:W-:Y:S01]  /*149a0*/  ISETP.GE.AND P3, PT, R8, R197, PT ;  /* 0x000000c50800720c */ /* 0x000fe20003f66270 */
[----:B------:R-:W-:Y:S01]  /*149b0*/  VIADD R8, R64, 0x29 ;  /* 0x0000002940087836 */ /* 0x000fe20000000000 */
[----:B------:R-:W-:Y:S01]  /*149c0*/  HMMA.16816.F32.BF16 R100, R24, R52, R100 ;  /* 0x000000341864723c */ /* 0x000fe20000041864 */
[----:B---3--:R-:W-:Y:S01]  /*149d0*/  FSEL R51, R86, -INF , !P0 ;  /* 0xff80000056337808 */ /* 0x008fe20004000000 */
[----:B------:R-:W-:Y:S01]  /*149e0*/  MUFU.TANH R112, R112 ;  /* 0x0000007000707308 */ /* 0x000fe20000002400 */
[----:B------:R-:W-:-:S03]  /*149f0*/  FSEL R49, R116, -INF , !P4 ;  /* 0xff80000074317808 */ /* 0x000fc60006000000 */
[----:B------:R-:W-:Y:S01]  /*14a00*/  HMMA.16816.F32.BF16 R136, R16, R78, R136 ;  /* 0x0000004e1088723c */ /* 0x000fe20000041888 */
[----:B------:R-:W-:-:S03]  /*14a10*/  ISETP.GE.AND P0, PT, R8, R196, PT ;  /* 0x000000c40800720c */ /* 0x000fc60003f06270 */
[----:B------:R-:W3:Y:S01]  /*14a20*/  MUFU.TANH R113, R113 ;  /* 0x0000007100717308 */ /* 0x000ee20000002400 */
[----:B------:R-:W-:Y:S01]  /*14a30*/  ISETP.GE.AND P4, PT, R8, R197, PT ;  /* 0x000000c50800720c */ /* 0x000fe20003f86270 */
[----:B------:R-:W-:Y:S01]  /*14a40*/  VIADD R8, R64, 0x30 ;  /* 0x0000003040087836 */ /* 0x000fe20000000000 */
[----:B------:R-:W-:Y:S01]  /*14a50*/  HMMA.16816.F32.BF16 R96, R24, R54, R96 ;  /* 0x000000361860723c */ /* 0x000fe20000041860 */
[----:B------:R-:W-:Y:S01]  /*14a60*/  FSEL R38, R117, -INF , !P1 ;  /* 0xff80000075267808 */ /* 0x000fe20004800000 */
[----:B------:R-:W-:Y:S01]  /*14a70*/  FMUL.FTZ R120, R120, R6 ;  /* 0x0000000678787220 */ /* 0x000fe20000410000 */
[----:B------:R-:W-:-:S03]  /*14a80*/  FSEL R37, R87, -INF , !P5 ;  /* 0xff80000057257808 */ /* 0x000fc60006800000 */
[C---:B------:R-:W-:Y:S01]  /*14a90*/  HMMA.16816.F32.BF16 R88, R24.reuse, R30, R88 ;  /* 0x0000001e1858723c */ /* 0x040fe20000041858 */
[----:B------:R-:W4:Y:S01]  /*14aa0*/  MUFU.TANH R169, R115 ;  /* 0x0000007300a97308 */ /* 0x000f220000002400 */
[C---:B------:R-:W-:Y:S01]  /*14ab0*/  ISETP.GE.AND P1, PT, R8.reuse, R196, PT ;  /* 0x000000c40800720c */ /* 0x040fe20003f26270 */
[-C--:B------:R-:W-:Y:S01]  /*14ac0*/  FMUL.FTZ R123, R123, R6.reuse ;  /* 0x000000067b7b7220 */ /* 0x080fe20000410000 */
[-C--:B------:R-:W-:Y:S01]  /*14ad0*/  ISETP.GE.AND P5, PT, R8, R197.reuse, PT ;  /* 0x000000c50800720c */ /* 0x080fe20003fa6270 */
[----:B------:R-:W-:Y:S01]  /*14ae0*/  VIADD R8, R64, 0x31 ;  /* 0x0000003140087836 */ /* 0x000fe20000000000 */
[----:B-1----:R-:W-:Y:S01]  /*14af0*/  FSEL R48, R118, -INF , !P2 ;  /* 0xff80000076307808 */ /* 0x002fe20005000000 */
[----:B------:R-:W-:Y:S01]  /*14b00*/  FMUL.FTZ R72, R72, R6 ;  /* 0x0000000648487220 */ /* 0x000fe20000410000 */
[----:B------:R-:W-:Y:S01]  /*14b10*/  FSEL R170, R170, -INF , !P6 ;  /* 0xff800000aaaa7808 */ /* 0x000fe20007000000 */
[----:B------:R-:W-:Y:S01]  /*14b20*/  HMMA.16816.F32.BF16 R92, R24, R28, R92 ;  /* 0x0000001c185c723c */ /* 0x000fe2000004185c */
[C---:B------:R-:W-:Y:S01]  /*14b30*/  ISETP.GE.AND P2, PT, R8.reuse, R196, PT ;  /* 0x000000c40800720c */ /* 0x040fe20003f46270 */
[-C--:B------:R-:W-:Y:S01]  /*14b40*/  FMUL.FTZ R121, R121, R6.reuse ;  /* 0x0000000679797220 */ /* 0x080fe20000410000 */
[-C--:B------:R-:W-:Y:S01]  /*14b50*/  ISETP.GE.AND P6, PT, R8, R197.reuse, PT ;  /* 0x000000c50800720c */ /* 0x080fe20003fc6270 */
[----:B------:R-:W-:Y:S01]  /*14b60*/  VIADD R8, R64, 0x38 ;  /* 0x0000003840087836 */ /* 0x000fe20000000000 */
[----:B------:R-:W1:Y:S01]  /*14b70*/  MUFU.TANH R146, R120 ;  /* 0x0000007800927308 */ /* 0x000e620000002400 */
[----:B---3--:R-:W-:Y:S01]  /*14b80*/  FSEL R50, R113, -INF , !P3 ;  /* 0xff80000071327808 */ /* 0x008fe20005800000 */
[-C--:B------:R-:W-:Y:S01]  /*14b90*/  FMUL.FTZ R122, R122, R6.reuse ;  /* 0x000000067a7a7220 */ /* 0x080fe20000410000 */
[----:B------:R-:W-:Y:S01]  /*14ba0*/  FSEL R36, R112, -INF , !P0 ;  /* 0xff80000070247808 */ /* 0x000fe20004000000 */
[----:B------:R-:W-:Y:S01]  /*14bb0*/  FMUL.FTZ R73, R73, R6 ;  /* 0x0000000649497220 */ /* 0x000fe20000410000 */
[----:B------:R-:W-:Y:S01]  /*14bc0*/  ISETP.GE.AND P3, PT, R8, R196, PT ;  /* 0x000000c40800720c */ /* 0x000fe20003f66270 */
[-C--:B------:R-:W-:Y:S01]  /*14bd0*/  FMUL.FTZ R74, R74, R6.reuse ;  /* 0x000000064a4a7220 */ /* 0x080fe20000410000 */
[-C--:B------:R-:W-:Y:S01]  /*14be0*/  ISETP.GE.AND P0, PT, R8, R197.reuse, PT ;  /* 0x000000c50800720c */ /* 0x080fe20003f06270 */
[----:B------:R-:W-:Y:S01]  /*14bf0*/  VIADD R8, R64, 0x39 ;  /* 0x0000003940087836 */ /* 0x000fe20000000000 */
[----:B------:R-:W3:Y:S01]  /*14c00*/  MUFU.TANH R149, R123 ;  /* 0x0000007b00957308 */ /* 0x000ee20000002400 */
[C---:B------:R-:W-:Y:S01]  /*14c10*/  HMMA.16816.F32.BF16 R100, R16.reuse, R12, R100 ;  /* 0x0000000c1064723c */ /* 0x040fe20000041864 */
[----:B----4-:R-:W-:Y:S01]  /*14c20*/  FSEL R169, R169, -INF , !P4 ;  /* 0xff800000a9a97808 */ /* 0x010fe20006000000 */
[-C--:B------:R-:W-:Y:S01]  /*14c30*/  FMUL.FTZ R75, R75, R6.reuse ;  /* 0x000000064b4b7220 */ /* 0x080fe20000410000 */
[----:B------:R-:W-:Y:S01]  /*14c40*/  FSEL R144, R144, -INF , !P1 ;  /* 0xff80000090907808 */ /* 0x000fe20004800000 */
[-C--:B------:R-:W-:Y:S01]  /*14c50*/  FMUL.FTZ R108, R108, R6.reuse ;  /* 0x000000066c6c7220 */ /* 0x080fe20000410000 */
[-C--:B------:R-:W-:Y:S01]  /*14c60*/  FMUL.FTZ R109, R109, R6.reuse ;  /* 0x000000066d6d7220 */ /* 0x080fe20000410000 */
[----:B------:R-:W-:Y:S01]  /*14c70*/  FMUL.FTZ R110, R110, R6 ;  /* 0x000000066e6e7220 */ /* 0x000fe20000410000 */
[----:B------:R-:W4:Y:S01]  /*14c80*/  MUFU.TANH R160, R72 ;  /* 0x0000004800a07308 */ /* 0x000f220000002400 */
[C---:B------:R-:W-:Y:S01]  /*14c90*/  ISETP.GE.AND P4, PT, R8.reuse, R196, PT ;  /* 0x000000c40800720c */ /* 0x040fe20003f86270 */
[----:B------:R-:W-:Y:S01]  /*14ca0*/  FMUL.FTZ R41, R111, R6 ;  /* 0x000000066f297220 */ /* 0x000fe20000410000 */
[----:B------:R-:W-:Y:S01]  /*14cb0*/  ISETP.GE.AND P1, PT, R8, R197, PT ;  /* 0x000000c50800720c */ /* 0x000fe20003f26270 */
[C---:B------:R-:W-:Y:S01]  /*14cc0*/  VIADD R8, R64.reuse, 0x40 ;  /* 0x0000004040087836 */ /* 0x040fe20000000000 */
[----:B------:R-:W-:Y:S01]  /*14cd0*/  HMMA.16816.F32.BF16 R96, R16, R14, R96 ;  /* 0x0000000e1060723c */ /* 0x000fe20000041860 */
[----:B------:R-:W-:-:S02]  /*14ce0*/  VIADD R13, R64, 0x41 ;  /* 0x00000041400d7836 */ /* 0x000fc40000000000 */
[-C--:B------:R-:W-:Y:S01]  /*14cf0*/  FMUL.FTZ R105, R105, R6.reuse ;  /* 0x0000000669697220 */ /* 0x080fe20000410000 */
[----:B------:R-:W-:Y:S01]  /*14d00*/  MUFU.TANH R147, R121 ;  /* 0x0000007900937308 */ /* 0x000fe20000002400 */
[-C--:B------:R-:W-:Y:S01]  /*14d10*/  FMUL.FTZ R136, R136, R6.reuse ;  /* 0x0000000688887220 */ /* 0x080fe20000410000 */
[-C--:B------:R-:W-:Y:S01]  /*14d20*/  FMUL.FTZ R137, R137, R6.reuse ;  /* 0x0000000689897220 */ /* 0x080fe20000410000 */
[-C--:B------:R-:W-:Y:S01]  /*14d30*/  FMUL.FTZ R138, R138, R6.reuse ;  /* 0x000000068a8a7220 */ /* 0x080fe20000410000 */
[----:B------:R-:W-:Y:S01]  /*14d40*/  FSEL R9, R114, -INF , !P5 ;  /* 0xff80000072097808 */ /* 0x000fe20006800000 */
[-C--:B------:R-:W-:Y:S01]  /*14d50*/  FMUL.FTZ R107, R107, R6.reuse ;  /* 0x000000066b6b7220 */ /* 0x080fe20000410000 */
[----:B------:R-:W-:Y:S01]  /*14d60*/  FMUL.FTZ R104, R104, R6 ;  /* 0x0000000668687220 */ /* 0x000fe20000410000 */
[----:B------:R-:W-:-:S04]  /*14d70*/  DEPBAR.LE SB0, 0x0 ;  /* 0x000080000000791a */ /* 0x000fc80000000000 */
[----:B------:R-:W4:Y:S01]  /*14d80*/  MUFU.TANH R164, R122 ;  /* 0x0000007a00a47308 */ /* 0x000f220000002400 */
[----:B------:R-:W-:Y:S02]  /*14d90*/  FSEL R145, R145, -INF , !P2 ;  /* 0xff80000091917808 */ /* 0x000fe40005000000 */
[----:B------:R-:W-:-:S05]  /*14da0*/  ISETP.GE.AND P5, PT, R8, R196, PT ;  /* 0x000000c40800720c */ /* 0x000fca0003fa6270 */
[----:B------:R-:W-:Y:S01]  /*14db0*/  MUFU.TANH R161, R73 ;  /* 0x0000004900a17308 */ /* 0x000fe20000002400 */
[----:B------:R-:W-:Y:S01]  /*14dc0*/  ISETP.GE.AND P2, PT, R8, R197, PT ;  /* 0x000000c50800720c */ /* 0x000fe20003f46270 */
[----:B------:R-:W-:Y:S01]  /*14dd0*/  FMUL.FTZ R40, R139, R6 ;  /* 0x000000068b287220 */ /* 0x000fe20000410000 */
[----:B------:R-:W-:-:S05]  /*14de0*/  FSEL R8, R57, -INF , !P6 ;  /* 0xff80000039087808 */ /* 0x000fca0007000000 */
[----:B------:R-:W4:Y:S01]  /*14df0*/  MUFU.TANH R155, R74 ;  /* 0x0000004a009b7308 */ /* 0x000f220000002400 */
[----:B-1----:R-:W-:Y:S02]  /*14e00*/  FSEL R146, R146, -INF , !P3 ;  /* 0xff80000092927808 */ /* 0x002fe40005800000 */
[C---:B------:R-:W-:Y:S02]  /*14e10*/  ISETP.GE.AND P6, PT, R13.reuse, R196, PT ;  /* 0x000000c40d00720c */ /* 0x040fe40003fc6270 */
[----:B------:R-:W-:Y:S01]  /*14e20*/  ISETP.GE.AND P3, PT, R13, R197, PT ;  /* 0x000000c50d00720c */ /* 0x000fe20003f66270 */
[----:B------:R-:W-:Y:S02]  /*14e30*/  VIADD R13, R64, 0x49 ;  /* 0x00000049400d7836 */ /* 0x000fe40000000000 */
[----:B------:R-:W1:Y:S01]  /*14e40*/  MUFU.TANH R157, R75 ;  /* 0x0000004b009d7308 */ /* 0x000e620000002400 */
[----:B--2---:R-:W-:Y:S01]  /*14e50*/  HMMA.16816.F32.BF16 R88, R16, R22, R88 ;  /* 0x000000161058723c */ /* 0x004fe20000041858 */
[----:B---3--:R-:W-:-:S06]  /*14e60*/  FSEL R149, R149, -INF , !P1 ;  /* 0xff80000095957808 */ /* 0x008fcc0004800000 */
[----:B------:R-:W2:Y:S01]  /*14e70*/  MUFU.TANH R162, R136 ;  /* 0x0000008800a27308 */ /* 0x000ea20000002400 */
[----:B----4-:R-:W-:Y:S01]  /*14e80*/  FSEL R160, R160, -INF , !P5 ;  /* 0xff800000a0a07808 */ /* 0x010fe20006800000 */
[----:B------:R-:W-:-:S06]  /*14e90*/  FMUL.FTZ R12, R106, R6 ;  /* 0x000000066a0c7220 */ /* 0x000fcc0000410000 */
[----:B------:R-:W-:Y:S01]  /*14ea0*/  MUFU.TANH R163, R137 ;  /* 0x0000008900a37308 */ /* 0x000fe20000002400 */
[----:B------:R-:W-:-:S07]  /*14eb0*/  ISETP.GE.AND P1, PT, R13, R196, PT ;  /* 0x000000c40d00720c */ /* 0x000fce0003f26270 */
[----:B------:R-:W3:Y:S01]  /*14ec0*/  MUFU.TANH R159, R138 ;  /* 0x0000008a009f7308 */ /* 0x000ee20000002400 */
[----:B------:R-:W-:Y:S01]  /*14ed0*/  ISETP.GE.AND P5, PT, R13, R197, PT ;  /* 0x000000c50d00720c */ /* 0x000fe20003fa6270 */
[C---:B------:R-:W-:Y:S02]  /*14ee0*/  VIADD R14, R64.reuse, 0x48 ;  /* 0x00000048400e7836 */ /* 0x040fe40000000000 */
[----:B------:R-:W-:Y:S01]  /*14ef0*/  VIADD R13, R64, 0x50 ;  /* 0x00000050400d7836 */ /* 0x000fe20000000000 */
[----:B------:R-:W-:Y:S03]  /*14f00*/  HMMA.16816.F32.BF16 R92, R16, R20, R92 ;  /* 0x00000014105c723c */ /* 0x000fe6000004185c */
[----:B------:R-:W4:Y:S01]  /*14f10*/  MUFU.TANH R40, R40 ;  /* 0x0000002800287308 */ /* 0x000f220000002400 */
[----:B------:R-:W-:Y:S02]  /*14f20*/  FSEL R164, R164, -INF , !P0 ;  /* 0xff800000a4a47808 */ /* 0x000fe40004000000 */
[----:B------:R-:W-:-:S05]  /*14f30*/  FSEL R147, R147, -INF , !P4 ;  /* 0xff80000093937808 */ /* 0x000fca0006000000 */
[----:B------:R-:W4:Y:S01]  /*14f40*/  MUFU.TANH R171, R108 ;  /* 0x0000006c00ab7308 */ /* 0x000f220000002400 */
[----:B------:R-:W-:Y:S02]  /*14f50*/  FSEL R155, R155, -INF , !P2 ;  /* 0xff8000009b9b7808 */ /* 0x000fe40005000000 */
[----:B------:R-:W-:-:S05]  /*14f60*/  FSEL R161, R161, -INF , !P6 ;  /* 0xff800000a1a17808 */ /* 0x000fca0007000000 */
[----:B------:R-:W-:Y:S01]  /*14f70*/  MUFU.TANH R168, R109 ;  /* 0x0000006d00a87308 */ /* 0x000fe20000002400 */
[----:B------:R-:W-:-:S07]  /*14f80*/  ISETP.GE.AND P0, PT, R14, R196, PT ;  /* 0x000000c40e00720c */ /* 0x000fce0003f06270 */
[----:B------:R-:W4:Y:S01]  /*14f90*/  MUFU.TANH R42, R110 ;  /* 0x0000006e002a7308 */ /* 0x000f220000002400 */
[-C--:B------:R-:W-:Y:S01]  /*14fa0*/  ISETP.GE.AND P4, PT, R14, R197.reuse, PT ;  /* 0x000000c50e00720c */ /* 0x080fe20003f86270 */
[----:B------:R-:W-:Y:S01]  /*14fb0*/  FMUL.FTZ R101, R101, R6 ;  /* 0x0000000665657220 */ /* 0x000fe20000410000 */
[C---:B------:R-:W-:Y:S01]  /*14fc0*/  ISETP.GE.AND P2, PT, R13.reuse, R196, PT ;  /* 0x000000c40d00720c */ /* 0x040fe20003f46270 */
[----:B------:R-:W-:Y:S01]  /*14fd0*/  FMUL.FTZ R102, R102, R6 ;  /* 0x0000000666667220 */ /* 0x000fe20000410000 */
[----:B------:R-:W-:Y:S01]  /*14fe0*/  ISETP.GE.AND P6, PT, R13, R197, PT ;  /* 0x000000c50d00720c */ /* 0x000fe20003fc6270 */
[C---:B------:R-:W-:Y:S02]  /*14ff0*/  VIADD R14, R64.reuse, 0x51 ;  /* 0x00000051400e7836 */ /* 0x040fe40000000000 */
[----:B------:R-:W4:Y:S01]  /*15000*/  MUFU.TANH R41, R41 ;  /* 0x0000002900297308 */ /* 0x000f220000002400 */
[----:B------:R-:W-:Y:S01]  /*15010*/  VIADD R13, R64, 0x58 ;  /* 0x00000058400d7836 */ /* 0x000fe20000000000 */
[----:B-1----:R-:W-:-:S06]  /*15020*/  FSEL R157, R157, -INF , !P3 ;  /* 0xff8000009d9d7808 */ /* 0x002fcc0005800000 */
[----:B------:R-:W-:Y:S01]  /*15030*/  MUFU.TANH R166, R105 ;  /* 0x0000006900a67308 */ /* 0x000fe20000002400 */
[----:B--2---:R-:W-:Y:S02]  /*15040*/  FSEL R162, R162, -INF , !P0 ;  /* 0xff800000a2a27808 */ /* 0x004fe40004000000 */
[----:B---3--:R-:W-:-:S05]  /*15050*/  FSEL R159, R159, -INF , !P4 ;  /* 0xff8000009f9f7808 */ /* 0x008fca0006000000 */
[----:B------:R-:W1:Y:S01]  /*15060*/  MUFU.TANH R12, R12 ;  /* 0x0000000c000c7308 */ /* 0x000e620000002400 */
[----:B------:R-:W-:Y:S01]  /*15070*/  FSEL R163, R163, -INF , !P1 ;  /* 0xff800000a3a37808 */ /* 0x000fe20004800000 */
[----:B------:R-:W-:Y:S01]  /*15080*/  FMUL.FTZ R97, R97, R6 ;  /* 0x0000000661617220 */ /* 0x000fe20000410000 */
[----:B------:R-:W-:Y:S01]  /*15090*/  ISETP.GE.AND P3, PT, R14, R196, PT ;  /* 0x000000c40e00720c */ /* 0x000fe20003f66270 */
[----:B------:R-:W-:Y:S01]  /*150a0*/  FMUL.FTZ R98, R98, R6 ;  /* 0x0000000662627220 */ /* 0x000fe20000410000 */
[-C--:B------:R-:W-:Y:S01]  /*150b0*/  ISETP.GE.AND P0, PT, R14, R197.reuse, PT ;  /* 0x000000c50e00720c */ /* 0x080fe20003f06270 */
[C---:B------:R-:W-:Y:S01]  /*150c0*/  VIADD R14, R64.reuse, 0x59 ;  /* 0x00000059400e7836 */ /* 0x040fe20000000000 */
[C---:B------:R-:W-:Y:S01]  /*150d0*/  ISETP.GE.AND P4, PT, R13.reuse, R196, PT ;  /* 0x000000c40d00720c */ /* 0x040fe20003f86270 */
[----:B------:R-:W-:Y:S01]  /*150e0*/  MUFU.TANH R152, R101 ;  /* 0x0000006500987308 */ /* 0x000fe20000002400 */
[----:B------:R-:W-:Y:S01]  /*150f0*/  ISETP.GE.AND P1, PT, R13, R197, PT ;  /* 0x000000c50d00720c */ /* 0x000fe20003f26270 */
[----:B------:R-:W-:-:S06]  /*15100*/  VIADD R13, R64, 0x60 ;  /* 0x00000060400d7836 */ /* 0x000fcc0000000000 */
[----:B------:R-:W2:Y:S01]  /*15110*/  MUFU.TANH R158, R102 ;  /* 0x00000066009e7308 */ /* 0x000ea20000002400 */
[----:B----4-:R-:W-:Y:S02]  /*15120*/  FSEL R43, R40, -INF , !P5 ;  /* 0xff800000282b7808 */ /* 0x010fe40006800000 */
[----:B------:R-:W-:-:S05]  /*15130*/  FSEL R171, R171, -INF , !P2 ;  /* 0xff800000abab7808 */ /* 0x000fca0005000000 */
[----:B------:R-:W3:Y:S01]  /*15140*/  MUFU.TANH R165, R107 ;  /* 0x0000006b00a57308 */ /* 0x000ee20000002400 */
[----:B------:R-:W-:Y:S02]  /*15150*/  FSEL R42, R42, -INF , !P6 ;  /* 0xff8000002a2a7808 */ /* 0x000fe40007000000 */
[----:B------:R-:W-:Y:S02]  /*15160*/  FSEL R168, R168, -INF , !P3 ;  /* 0xff800000a8a87808 */ /* 0x000fe40005800000 */
[CC--:B------:R-:W-:Y:S02]  /*15170*/  ISETP.GE.AND P5, PT, R14.reuse, R196.reuse, PT ;  /* 0x000000c40e00720c */ /* 0x0c0fe40003fa6270 */
[-C--:B------:R-:W-:Y:S01]  /*15180*/  ISETP.GE.AND P2, PT, R14, R197.reuse, PT ;  /* 0x000000c50e00720c */ /* 0x080fe20003f46270 */
[----:B------:R-:W-:Y:S01]  /*15190*/  MUFU.TANH R150, R97 ;  /* 0x0000006100967308 */ /* 0x000fe20000002400 */
[C---:B------:R-:W-:Y:S01]  /*151a0*/  ISETP.GE.AND P6, PT, R13.reuse, R196, PT ;  /* 0x000000c40d00720c */ /* 0x040fe20003fc6270 */
[C---:B------:R-:W-:Y:S01]  /*151b0*/  VIADD R14, R64.reuse, 0x61 ;  /* 0x00000061400e7836 */ /* 0x040fe20000000000 */
[----:B------:R-:W-:Y:S01]  /*151c0*/  ISETP.GE.AND P3, PT, R13, R197, PT ;  /* 0x000000c50d00720c */ /* 0x000fe20003f66270 */
[----:B------:R-:W-:-:S04]  /*151d0*/  VIADD R13, R64, 0x68 ;  /* 0x00000068400d7836 */ /* 0x000fc80000000000 */
[----:B------:R-:W4:Y:S01]  /*151e0*/  MUFU.TANH R154, R98 ;  /* 0x00000062009a7308 */ /* 0x000f220000002400 */
[-C--:B------:R-:W-:Y:S01]  /*151f0*/  FMUL.FTZ R100, R100, R6.reuse ;  /* 0x0000000664647220 */ /* 0x080fe20000410000 */
[----:B------:R-:W-:Y:S01]  /*15200*/  FMUL.FTZ R88, R88, R6 ;  /* 0x0000000658587220 */ /* 0x000fe20000410000 */
[----:B------:R-:W-:Y:S02]  /*15210*/  FSEL R41, R41, -INF , !P0 ;  /* 0xff80000029297808 */ /* 0x000fe40004000000 */
[----:B-1----:R-:W-:Y:S01]  /*15220*/  FSEL R40, R12, -INF , !P1 ;  /* 0xff8000000c287808 */ /* 0x002fe20004800000 */
[----:B------:R-:W-:Y:S01]  /*15230*/  VIADD R12, R64, 0x70 ;  /* 0x00000070400c7836 */ /* 0x000fe20000000000 */
[----:B------:R-:W-:Y:S02]  /*15240*/  FSEL R166, R166, -INF , !P5 ;  /* 0xff800000a6a67808 */ /* 0x000fe40006800000 */
[-C--:B------:R-:W-:Y:S02]  /*15250*/  ISETP.GE.AND P0, PT, R14, R196.reuse, PT ;  /* 0x000000c40e00720c */ /* 0x080fe40003f06270 */
[----:B------:R-:W-:-:S02]  /*15260*/  ISETP.GE.AND P1, PT, R13, R196, PT ;  /* 0x000000c40d00720c */ /* 0x000fc40003f26270 */
[----:B------:R-:W-:Y:S01]  /*15270*/  ISETP.GE.AND P5, PT, R13, R197, PT ;  /* 0x000000c50d00720c */ /* 0x000fe20003fa6270 */
[----:B------:R-:W-:Y:S01]  /*15280*/  VIADD R13, R64, 0x69 ;  /* 0x00000069400d7836 */ /* 0x000fe20000000000 */
[----:B------:R-:W1:Y:S01]  /*15290*/  MUFU.TANH R153, R100 ;  /* 0x0000006400997308 */ /* 0x000e620000002400 */
[-C--:B------:R-:W-:Y:S01]  /*152a0*/  FMUL.FTZ R99, R99, R6.reuse ;  /* 0x0000000663637220 */ /* 0x080fe20000410000 */
[-C--:B------:R-:W-:Y:S01]  /*152b0*/  FMUL.FTZ R92, R92, R6.reuse ;  /* 0x000000065c5c7220 */ /* 0x080fe20000410000 */
[-C--:B------:R-:W-:Y:S01]  /*152c0*/  FMUL.FTZ R103, R103, R6.reuse ;  /* 0x0000000667677220 */ /* 0x080fe20000410000 */
[----:B------:R-:W-:Y:S01]  /*152d0*/  FMUL.FTZ R96, R96, R6 ;  /* 0x0000000660607220 */ /* 0x000fe20000410000 */
[----:B--2---:R-:W-:-:S03]  /*152e0*/  FSEL R158, R158, -INF , !P3 ;  /* 0xff8000009e9e7808 */ /* 0x004fc60005800000 */
[----:B------:R-:W2:Y:S01]  /*152f0*/  MUFU.TANH R138, R88 ;  /* 0x00000058008a7308 */ /* 0x000ea20000002400 */
[----:B------:R-:W-:Y:S02]  /*15300*/  FSEL R152, R152, -INF , !P0 ;  /* 0xff80000098987808 */ /* 0x000fe40004000000 */
[----:B---3--:R-:W-:Y:S02]  /*15310*/  FSEL R165, R165, -INF , !P2 ;  /* 0xff800000a5a57808 */ /* 0x008fe40005000000 */
[----:B------:R-:W-:-:S03]  /*15320*/  ISETP.GE.AND P3, PT, R12, R196, PT ;  /* 0x000000c40c00720c */ /* 0x000fc60003f66270 */
[----:B------:R-:W3:Y:S01]  /*15330*/  MUFU.TANH R167, R104 ;  /* 0x0000006800a77308 */ /* 0x000ee20000002400 */
[----:B------:R-:W-:Y:S01]  /*15340*/  ISETP.GE.AND P0, PT, R12, R197, PT ;  /* 0x000000c50c00720c */ /* 0x000fe20003f06270 */
[----:B------:R-:W-:Y:S01]  /*15350*/  VIADD R12, R64, 0x78 ;  /* 0x00000078400c7836 */ /* 0x000fe20000000000 */
[----:B------:R-:W-:Y:S01]  /*15360*/  ISETP.GE.AND P2, PT, R13, R196, PT ;  /* 0x000000c40d00720c */ /* 0x000fe20003f46270 */
[-C--:B------:R-:W-:Y:S01]  /*15370*/  FMUL.FTZ R93, R93, R6.reuse ;  /* 0x000000065d5d7220 */ /* 0x080fe20000410000 */
[-C--:B------:R-:W-:Y:S01]  /*15380*/  FMUL.FTZ R94, R94, R6.reuse ;  /* 0x000000065e5e7220 */ /* 0x080fe20000410000 */
[----:B------:R-:W-:Y:S02]  /*15390*/  FMUL.FTZ R95, R95, R6 ;  /* 0x000000065f5f7220 */ /* 0x000fe40000410000 */
[----:B------:R-:W3:Y:S01]  /*153a0*/  MUFU.TANH R148, R99 ;  /* 0x0000006300947308 */ /* 0x000ee20000002400 */
[----:B----4-:R-:W-:Y:S02]  /*153b0*/  FSEL R154, R154, -INF , !P5 ;  /* 0xff8000009a9a7808 */ /* 0x010fe40006800000 */
[----:B------:R-:W-:-:S05]  /*153c0*/  FSEL R150, R150, -INF , !P2 ;  /* 0xff80000096967808 */ /* 0x000fca0005000000 */
[----:B------:R-:W4:Y:S01]  /*153d0*/  MUFU.TANH R140, R92 ;  /* 0x0000005c008c7308 */ /* 0x000f220000002400 */
[C---:B------:R-:W-:Y:S02]  /*153e0*/  ISETP.GE.AND P5, PT, R12.reuse, R196, PT ;  /* 0x000000c40c00720c */ /* 0x040fe40003fa6270 */
[----:B------:R-:W-:Y:S01]  /*153f0*/  ISETP.GE.AND P2, PT, R12, R197, PT ;  /* 0x000000c50c00720c */ /* 0x000fe20003f46270 */
[----:B------:R-:W-:-:S04]  /*15400*/  FMUL.FTZ R12, R62, R6 ;  /* 0x000000063e0c7220 */ /* 0x000fc80000410000 */
[----:B------:R-:W4:Y:S01]  /*15410*/  MUFU.TANH R156, R103 ;  /* 0x00000067009c7308 */ /* 0x000f220000002400 */
[-C--:B------:R-:W-:Y:S01]  /*15420*/  FMUL.FTZ R89, R89, R6.reuse ;  /* 0x0000000659597220 */ /* 0x080fe20000410000 */
[----:B------:R-:W-:-:S06]  /*15430*/  FMUL.FTZ R90, R90, R6 ;  /* 0x000000065a5a7220 */ /* 0x000fcc0000410000 */
[----:B------:R-:W4:Y:S01]  /*15440*/  MUFU.TANH R151, R96 ;  /* 0x0000006000977308 */ /* 0x000f220000002400 */
[----:B------:R-:W-:Y:S01]  /*15450*/  FMUL.FTZ R91, R91, R6 ;  /* 0x000000065b5b7220 */ /* 0x000fe20000410000 */
[----:B-1----:R-:W-:-:S06]  /*15460*/  FSEL R153, R153, -INF , !P6 ;  /* 0xff80000099997808 */ /* 0x002fcc0007000000 */
[----:B------:R-:W-:Y:S01]  /*15470*/  MUFU.TANH R139, R93 ;  /* 0x0000005d008b7308 */ /* 0x000fe20000002400 */
[----:B--2---:R-:W-:-:S07]  /*15480*/  FSEL R138, R138, -INF , !P5 ;  /* 0xff8000008a8a7808 */ /* 0x004fce0006800000 */
[----:B------:R-:W1:Y:S01]  /*15490*/  MUFU.TANH R143, R94 ;  /* 0x0000005e008f7308 */ /* 0x000e620000002400 */
[----:B---3--:R-:W-:-:S07]  /*154a0*/  FSEL R167, R167, -INF , !P4 ;  /* 0xff800000a7a77808 */ /* 0x008fce0006000000 */
[----:B------:R-:W2:Y:S01]  /*154b0*/  MUFU.TANH R142, R95 ;  /* 0x0000005f008e7308 */ /* 0x000ea20000002400 */
[----:B------:R-:W-:Y:S01]  /*154c0*/  ISETP.GE.AND P6, PT, R13, R197, PT ;  /* 0x000000c50d00720c */ /* 0x000fe20003fc6270 */
[----:B------:R-:W-:Y:S01]  /*154d0*/  VIADD R13, R64, 0x71 ;  /* 0x00000071400d7836 */ /* 0x000fe20000000000 */
[----:B------:R-:W-:Y:S02]  /*154e0*/  ISETP.GT.AND P5, PT, R248, R235, PT ;  /* 0x000000ebf800720c */ /* 0x000fe40003fa4270 */
[----:B------:R-:W-:-:S03]  /*154f0*/  ISETP.GE.AND P4, PT, R14, R197, PT ;  /* 0x000000c50e00720c */ /* 0x000fc60003f86270 */
[----:B------:R-:W-:Y:S01]  /*15500*/  MUFU.TANH R0, R0 ;  /* 0x0000000000007308 */ /* 0x000fe20000002400 */
[----:B------:R-:W-:-:S07]  /*15510*/  FSEL R148, R148, -INF , !P6 ;  /* 0xff80000094947808 */ /* 0x000fce0007000000 */
[----:B------:R-:W-:Y:S01]  /*15520*/  MUFU.TANH R12, R12 ;  /* 0x0000000c000c7308 */ /* 0x000fe20000002400 */
[----:B----4-:R-:W-:-:S07]  /*15530*/  FSEL R140, R140, -INF , !P3 ;  /* 0xff8000008c8c7808 */ /* 0x010fce0005800000 */
[----:B------:R-:W-:Y:S01]  /*15540*/  MUFU.TANH R136, R89 ;  /* 0x0000005900887308 */ /* 0x000fe20000002400 */
[----:B------:R-:W-:-:S07]  /*15550*/  FSEL R156, R156, -INF , !P4 ;  /* 0xff8000009c9c7808 */ /* 0x000fce0006000000 */
[----:B------:R-:W3:Y:S01]  /*15560*/  MUFU.TANH R141, R90 ;  /* 0x0000005a008d7308 */ /* 0x000ee20000002400 */
[----:B------:R-:W-:-:S07]  /*15570*/  FSEL R151, R151, -INF , !P1 ;  /* 0xff80000097977808 */ /* 0x000fce0004800000 */
[----:B------:R-:W4:Y:S01]  /*15580*/  MUFU.TANH R133, R91 ;  /* 0x0000005b00857308 */ /* 0x000f220000002400 */
[CC--:B------:R-:W-:Y:S02]  /*15590*/  ISETP.GE.AND P6, PT, R64.reuse, R196.reuse, PT ;  /* 0x000000c44000720c */ /* 0x0c0fe40003fc6270 */
[CC--:B------:R-:W-:Y:S01]  /*155a0*/  ISETP.GE.AND P3, PT, R64.reuse, R197.reuse, PT ;  /* 0x000000c54000720c */ /* 0x0c0fe20003f66270 */
[----:B------:R-:W-:Y:S01]  /*155b0*/  VIADD R64, R64, 0x79 ;  /* 0x0000007940407836 */ /* 0x000fe20000000000 */
[C---:B------:R-:W-:Y:S02]  /*155c0*/  ISETP.GE.AND P4, PT, R13.reuse, R196, PT ;  /* 0x000000c40d00720c */ /* 0x040fe40003f86270 */
[----:B------:R-:W-:Y:S02]  /*155d0*/  ISETP.GE.AND P1, PT, R13, R197, PT ;  /* 0x000000c50d00720c */ /* 0x000fe40003f26270 */
[----:B-1----:R-:W-:Y:S02]  /*155e0*/  FSEL R143, R143, -INF , !P0 ;  /* 0xff8000008f8f7808 */ /* 0x002fe40004000000 */
[----:B------:R-:W-:-:S02]  /*155f0*/  FSEL R139, R139, -INF , !P4 ;  /* 0xff8000008b8b7808 */ /* 0x000fc40006000000 */
[----:B--2---:R-:W-:Y:S01]  /*15600*/  FSEL R142, R142, -INF , !P1 ;  /* 0xff8000008e8e7808 */ /* 0x004fe20004800000 */
[----:B------:R-:W-:Y:S01]  /*15610*/  BSSY B1, `(.L_x_4149) ;  /* 0x0000086000017945 */ /* 0x000fe20003800000 */
[----:B------:R-:W-:Y:S02]  /*15620*/  ISETP.NE.U32.AND P0, PT, R246, RZ, PT ;  /* 0x000000fff600720c */ /* 0x000fe40003f05070 */
[C---:B------:R-:W-:Y:S02]  /*15630*/  ISETP.GE.AND P4, PT, R64.reuse, R196, PT ;  /* 0x000000c44000720c */ /* 0x040fe40003f86270 */
[----:B------:R-:W-:Y:S01]  /*15640*/  ISETP.GE.AND P1, PT, R64, R197, PT ;  /* 0x000000c54000720c */ /* 0x000fe20003f26270 */
[----:B------:R-:W-:Y:S01]  /*15650*/  VIADD R223, R231, 0x800 ;  /* 0x00000800e7df7836 */ /* 0x000fe20000000000 */
[----:B------:R-:W-:Y:S01]  /*15660*/  ISETP.NE.AND.EX P0, PT, R247, RZ, PT, P0 ;  /* 0x000000fff700720c */ /* 0x000fe20003f05300 */
[----:B------:R-:W-:Y:S01]  /*15670*/  VIADD R222, R231, 0x1000 ;  /* 0x00001000e7de7836 */ /* 0x000fe20000000000 */
[----:B---3--:R-:W-:Y:S01]  /*15680*/  FSEL R141, R141, -INF , !P2 ;  /* 0xff8000008d8d7808 */ /* 0x008fe20005000000 */
        /* <DEDUP_REMOVED lines=82> */
.L_x_4152:
[----:B------:R-:W2:Y:S02]  /*15bb0*/  LD.E R14, desc[UR6][R10.64+0x38] ;  /* 0x000038060a0e7980 */ /* 0x000ea4000c101900 */
[----:B--2---:R-:W-:-:S04]  /*15bc0*/  LEA R14, -R14, RZ, 0x7 ;  /* 0x000000ff0e0e7211 */ /* 0x004fc800078e39ff */
[----:B------:R-:W-:Y:S02]  /*15bd0*/  SHF.R.S32.HI R13, RZ, 0x1f, R14 ;  /* 0x0000001fff0d7819 */ /* 0x000fe4000001140e */
.L_x_4153:
[----:B------:R-:W-:Y:S05]  /*15be0*/  BSYNC B0 ;  /* 0x0000000000007941 */ /* 0x000fea0003800000 */
.L_x_4151:
[----:B------:R-:W-:Y:S01]  /*15bf0*/  IMAD.SHL.U32 R0, R44, 0x20, RZ ;  /* 0x000000202c007824 */ /* 0x000fe200078e00ff */
[----:B------:R-:W-:Y:S02]  /*15c00*/  LEA R237, P2, R14, R237, 0x1 ;  /* 0x000000ed0eed7211 */ /* 0x000fe400078408ff */
        /* <DEDUP_REMOVED lines=38> */
.L_x_4150:
[----:B------:R-:W-:Y:S05]  /*15e70*/  BSYNC B1 ;  /* 0x0000000000017941 */ /* 0x000fea0003800000 */
.L_x_4149:
        /* <DEDUP_REMOVED lines=79> */
[----:B------:R-:W-:Y:S04]  /*16370*/  LDSM.16.MT88.4 R100, [R224+0xc000] ;  /* 0x00c00000e064783b */ /* 0x000fe80000004200 */
[----:B------:R-:W-:Y:S04]  /*16380*/  LDSM.16.MT88.4 R76, [R225+0x10000] ;  /* 0x01000000e14c783b */ /* 0x000fe80000004200 */
[----:B------:R-:W-:Y:S01]  /*16390*/  LDSM.16.MT88.4 R32, [R224+0x10000] ;  /* 0x01000000e020783b */ /* 0x000fe20000004200 */
        /* <DEDUP_REMOVED lines=13> */
[----:B------:R-:W-:Y:S01]  /*16470*/  LDSM.16.MT88.4 R12, [R226+0xc800] ;  /* 0x00c80000e20c783b */ /* 0x000fe20000004200 */
        /* <DEDUP_REMOVED lines=13> */
[-CC-:B------:R-:W-:Y:S01]  /*16550*/  FFMA.FTZ R53, R51, R135.reuse, -R134.reuse ;  /* 0x0000008733357223 */ /* 0x180fe20000010886 */
[----:B------:R-:W2:Y:S01]  /*16560*/  LDSM.16.MT88.4 R84, [R226+0x10000] ;  /* 0x01000000e254783b */ /* 0x000ea20000004200 */
[-CC-:B------:R-:W-:Y:S01]  /*16570*/  FFMA.FTZ R51, R38, R135.reuse, -R134.reuse ;  /* 0x0000008726337223 */ /* 0x180fe20000010886 */
[-CC-:B------:R-:W-:Y:S01]  /*16580*/  FFMA.FTZ R38, R50, R135.reuse, -R134.reuse ;  /* 0x0000008732267223 */ /* 0x180fe20000010886 */
[-CC-:B------:R-:W-:Y:S01]  /*16590*/  FFMA.FTZ R50, R37, R135.reuse, -R137.reuse ;  /* 0x0000008725327223 */ /* 0x180fe20000010889 */
[----:B------:R-:W3:Y:S01]  /*165a0*/  LDSM.16.MT88.4 R4, [R228+0x10800] ;  /* 0x01080000e404783b */ /* 0x000ee20000004200 */
        /* <DEDUP_REMOVED lines=9> */
[----:B------:R-:W5:Y:S01]  /*16640*/  MUFU.EX2 R62, R62 ;  /* 0x0000003e003e7308 */ /* 0x000f620000000800 */
        /* <DEDUP_REMOVED lines=16> */
[----:B-----5:R-:W-:Y:S01]  /*16750*/  F2FP.BF16.F32.PACK_AB R71, R62, R64 ;  /* 0x000000403e47723e */ /* 0x020fe200000010ff */
[-CC-:B------:R-:W-:Y:S01]  /*16760*/  FFMA.FTZ R169, R42, R135.reuse, -R134.reuse ;  /* 0x000000872aa97223 */ /* 0x180fe20000010886 */
[-CC-:B------:R-:W-:Y:S01]  /*16770*/  FFMA.FTZ R170, R41, R135.reuse, -R134.reuse ;  /* 0x0000008729aa7223 */ /* 0x180fe20000010886 */
[-CC-:B------:R-:W-:Y:S01]  /*16780*/  FFMA.FTZ R172, R40, R135.reuse, -R134.reuse ;  /* 0x0000008728ac7223 */ /* 0x180fe20000010886 */
[-CC-:B------:R-:W-:Y:S01]  /*16790*/  FFMA.FTZ R171, R171, R135.reuse, -R137.reuse ;  /* 0x00000087abab7223 */ /* 0x180fe20000010889 */
[-CC-:B------:R-:W-:Y:S01]  /*167a0*/  FFMA.FTZ R168, R168, R135.reuse, -R137.reuse ;  /* 0x00000087a8a87223 */ /* 0x180fe20000010889 */
[-CC-:B------:R-:W-:Y:S01]  /*167b0*/  FFMA.FTZ R167, R167, R135.reuse, -R137.reuse ;  /* 0x00000087a7a77223 */ /* 0x180fe20000010889 */
[----:B------:R-:W5:Y:S01]  /*167c0*/  MUFU.EX2 R63, R63 ;  /* 0x0000003f003f7308 */ /* 0x000f620000000800 */
[-CC-:B------:R-:W-:Y:S01]  /*167d0*/  FFMA.FTZ R166, R166, R135.reuse, -R137.reuse ;  /* 0x00000087a6a67223 */ /* 0x180fe20000010889 */
[-CC-:B------:R-:W-:Y:S01]  /*167e0*/  FFMA.FTZ R165, R165, R135.reuse, -R134.reuse ;  /* 0x00000087a5a57223 */ /* 0x180fe20000010886 */
[----:B------:R-:W-:Y:S01]  /*167f0*/  LDSM.16.MT88.4 R40, [R228+0x12000] ;  /* 0x01200000e428783b */ /* 0x000fe20000004200 */
[-CC-:B------:R-:W-:Y:S01]  /*16800*/  FFMA.FTZ R158, R158, R135.reuse, -R134.reuse ;  /* 0x000000879e9e7223 */ /* 0x180fe20000010886 */
[-CC-:B------:R-:W-:Y:S01]  /*16810*/  FFMA.FTZ R156, R156, R135.reuse, -R134.reuse ;  /* 0x000000879c9c7223 */ /* 0x180fe20000010886 */
[-CC-:B------:R-:W-:Y:S01]  /*16820*/  FFMA.FTZ R154, R154, R135.reuse, -R134.reuse ;  /* 0x000000879a9a7223 */ /* 0x180fe20000010886 */
[--C-:B------:R-:W-:Y:S01]  /*16830*/  FFMA.FTZ R153, R153, R135, -R137.reuse ;  /* 0x0000008799997223 */ /* 0x100fe20000010889 */
[----:B------:R-:W4:Y:S01]  /*16840*/  MUFU.EX2 R61, R61 ;  /* 0x0000003d003d7308 */ /* 0x000f220000000800 */
        /* <DEDUP_REMOVED lines=9> */
[----:B-----5:R-:W-:Y:S01]  /*168e0*/  FADD.FTZ R65, R63, R65 ;  /* 0x000000413f417221 */ /* 0x020fe20000010000 */
[----:B------:R-:W-:Y:S01]  /*168f0*/  FADD.FTZ R67, R64, R67 ;  /* 0x0000004340437221 */ /* 0x000fe20000010000 */
[-CC-:B------:R-:W-:Y:S01]  /*16900*/  FFMA.FTZ R138, R138, R135.reuse, -R137.reuse ;  /* 0x000000878a8a7223 */ /* 0x180fe20000010889 */
[-C--:B------:R-:W-:Y:S01]  /*16910*/  FFMA.FTZ R136, R136, R135.reuse, -R137 ;  /* 0x0000008788887223 */ /* 0x080fe20000010889 */
[----:B------:R-:W-:Y:S01]  /*16920*/  FFMA.FTZ R133, R133, R135, -R134 ;  /* 0x0000008785857223 */ /* 0x000fe20000010886 */
[----:B------:R-:W-:Y:S01]  /*16930*/  FADD.FTZ R67, R62, R67 ;  /* 0x000000433e437221 */ /* 0x000fe20000010000 */
[----:B------:R-:W5:Y:S01]  /*16940*/  MUFU.EX2 R59, R59 ;  /* 0x0000003b003b7308 */ /* 0x000f620000000800 */
[C---:B----4-:R-:W-:Y:S01]  /*16950*/  F2FP.BF16.F32.PACK_AB R70, R61.reuse, R63 ;  /* 0x0000003f3d46723e */ /* 0x050fe200000010ff */
[----:B------:R-:W-:-:S06]  /*16960*/  FADD.FTZ R61, R61, R65 ;  /* 0x000000413d3d7221 */ /* 0x000fcc0000010000 */
[----:B------:R-:W-:Y:S01]  /*16970*/  HMMA.16816.F32.BF16 R120, R68, R116, RZ ;  /* 0x000000744478723c */ /* 0x000fe200000418ff */
[----:B------:R-:W4:Y:S01]  /*16980*/  MUFU.EX2 R55, R55 ;  /* 0x0000003700377308 */ /* 0x000f220000000800 */
[----:B-1----:R-:W-:-:S04]  /*16990*/  FADD.FTZ R67, R58, R67 ;  /* 0x000000433a437221 */ /* 0x002fc80000010000 */
        /* <DEDUP_REMOVED lines=17> */
[C---:B--2---:R-:W-:Y:S06]  /*16ab0*/  HMMA.16816.F32.BF16 R88, R68.reuse, R84, RZ ;  /* 0x000000544458723c */ /* 0x044fec00000418ff */
[----:B------:R-:W-:Y:S01]  /*16ac0*/  HMMA.16816.F32.BF16 R92, R68, R94, RZ ;  /* 0x0000005e445c723c */ /* 0x000fe200000418ff */
[----:B------:R-:W2:Y:S01]  /*16ad0*/  MUFU.EX2 R51, R51 ;  /* 0x0000003300337308 */ /* 0x000ea20000000800 */
        /* <DEDUP_REMOVED lines=10> */
[----:B--2---:R-:W-:-:S05]  /*16b80*/  FADD.FTZ R59, R51, R59 ;  /* 0x0000003b333b7221 */ /* 0x004fca0000010000 */
        /* <DEDUP_REMOVED lines=49> */
[----:B-----5:R-:W-:Y:S01]  /*16ea0*/  F2FP.BF16.F32.PACK_AB R30, R37, R49 ;  /* 0x00000031251e723e */ /* 0x020fe200000010ff */
        /* <DEDUP_REMOVED lines=17> */
[C---:B----4-:R-:W-:Y:S06]  /*16fc0*/  HMMA.16816.F32.BF16 R96, R28.reuse, R16, R96 ;  /* 0x000000101c60723c */ /* 0x050fec0000041860 */
[C---:B------:R-:W-:Y:S01]  /*16fd0*/  HMMA.16816.F32.BF16 R92, R28.reuse, R18, R92 ;  /* 0x000000121c5c723c */ /* 0x040fe2000004185c */
[----:B------:R-:W4:Y:S01]  /*16fe0*/  LDSM.16.MT88.4 R16, [R226+0xd800] ;  /* 0x00d80000e210783b */ /* 0x000f220000004200 */
[----:B------:R-:W5:Y:S04]  /*16ff0*/  MUFU.EX2 R164, R164 ;  /* 0x000000a400a47308 */ /* 0x000f680000000800 */
[C---:B------:R-:W-:Y:S01]  /*17000*/  HMMA.16816.F32.BF16 R124, R28.reuse, R26, R124 ;  /* 0x0000001a1c7c723c */ /* 0x040fe2000004187c */
[----:B------:R-:W3:Y:S03]  /*17010*/  LDSM.16.MT88.4 R24, [R228+0xd800] ;  /* 0x00d80000e418783b */ /* 0x000ee60000004200 */
[----:B------:R-:W-:Y:S02]  /*17020*/  MUFU.EX2 R169, R169 ;  /* 0x000000a900a97308 */ /* 0x000fe40000000800 */
[C---:B-1----:R-:W-:Y:S06]  /*17030*/  HMMA.16816.F32.BF16 R88, R28.reuse, R4, R88 ;  /* 0x000000041c58723c */ /* 0x042fec0000041858 */
[C---:B------:R-:W-:Y:S01]  /*17040*/  HMMA.16816.F32.BF16 R84, R28.reuse, R6, R84 ;  /* 0x000000061c54723c */ /* 0x040fe20000041854 */
[----:B------:R-:W1:Y:S01]  /*17050*/  LDSM.16.MT88.4 R4, [R225+0xd800] ;  /* 0x00d80000e104783b */ /* 0x000e620000004200 */
[----:B------:R-:W-:Y:S04]  /*17060*/  MUFU.EX2 R170, R170 ;  /* 0x000000aa00aa7308 */ /* 0x000fe80000000800 */
[C---:B--2---:R-:W-:Y:S04]  /*17070*/  HMMA.16816.F32.BF16 R80, R28.reuse, R12, R80 ;  /* 0x0000000c1c50723c */ /* 0x044fe80000041850 */
        /* <DEDUP_REMOVED lines=16> */
[----:B------:R-:W2:Y:S02]  /*17180*/  MUFU.EX2 R168, R168 ;  /* 0x000000a800a87308 */ /* 0x000ea40000000800 */
[----:B----4-:R-:W-:Y:S01]  /*17190*/  HMMA.16816.F32.BF16 R120, R12, R16, R120 ;  /* 0x000000100c78723c */ /* 0x010fe20000041878 */
[----:B------:R-:W-:Y:S01]  /*171a0*/  FADD.FTZ R146, R147, R146 ;  /* 0x0000009293927221 */ /* 0x000fe20000010000 */
[----:B------:R-:W-:-:S04]  /*171b0*/  FADD.FTZ R3, R149, R3 ;  /* 0x0000000395037221 */ /* 0x000fc80000010000 */
[C---:B------:R-:W-:Y:S01]  /*171c0*/  HMMA.16816.F32.BF16 R116, R12.reuse, R18, R116 ;  /* 0x000000120c74723c */ /* 0x040fe20000041874 */
[----:B------:R-:W4:Y:S01]  /*171d0*/  LDSM.16.MT88.4 R16, [R225+0x11800] ;  /* 0x01180000e110783b */ /* 0x000f220000004200 */
[----:B------:R-:W-:Y:S04]  /*171e0*/  MUFU.EX2 R167, R167 ;  /* 0x000000a700a77308 */ /* 0x000fe80000000800 */
[C---:B---3--:R-:W-:Y:S04]  /*171f0*/  HMMA.16816.F32.BF16 R128, R12.reuse, R24, R128 ;  /* 0x000000180c80723c */ /* 0x048fe80000041880 */
[----:B------:R-:W3:Y:S02]  /*17200*/  MUFU.EX2 R166, R166 ;  /* 0x000000a600a67308 */ /* 0x000ee40000000800 */
[----:B------:R-:W-:Y:S01]  /*17210*/  HMMA.16816.F32.BF16 R124, R12, R26, R124 ;  /* 0x0000001a0c7c723c */ /* 0x000fe2000004187c */
[----:B------:R-:W5:Y:S05]  /*17220*/  LDSM.16.MT88.4 R24, [R226+0x11800] ;  /* 0x01180000e218783b */ /* 0x000f6a0000004200 */
[C---:B------:R-:W-:Y:S01]  /*17230*/  HMMA.16816.F32.BF16 R72, R28.reuse, R32, R72 ;  /* 0x000000201c48723c */ /* 0x040fe20000041848 */
[----:B------:R-:W3:Y:S05]  /*17240*/  MUFU.EX2 R165, R165 ;  /* 0x000000a500a57308 */ /* 0x000eea0000000800 */
[----:B------:R-:W-:Y:S01]  /*17250*/  HMMA.16816.F32.BF16 R68, R28, R34, R68 ;  /* 0x000000221c44723c */ /* 0x000fe20000041844 */
[----:B------:R-:W2:Y:S02]  /*17260*/  LDSM.16.MT88.4 R32, [R228+0x11800] ;  /* 0x01180000e420783b */ /* 0x000ea40000004200 */
[----:B------:R-:W-:Y:S02]  /*17270*/  MUFU.EX2 R158, R158 ;  /* 0x0000009e009e7308 */ /* 0x000fe40000000800 */
[----:B------:R-:W-:Y:S01]  /*17280*/  LDSM.16.MT88.4 R28, [R224+0x11800] ;  /* 0x01180000e01c783b */ /* 0x000fe20000004200 */
[C---:B-1----:R-:W-:Y:S05]  /*17290*/  HMMA.16816.F32.BF16 R112, R12.reuse, R4, R112 ;  /* 0x000000040c70723c */ /* 0x042fea0000041870 */
        /* <DEDUP_REMOVED lines=8> */
[C---:B------:R-:W-:Y:S05]  /*17320*/  HMMA.16816.F32.BF16 R104, R12.reuse, R20, R104 ;  /* 0x000000140c68723c */ /* 0x040fea0000041868 */
[----:B------:R-:W3:Y:S01]  /*17330*/  MUFU.EX2 R152, R152 ;  /* 0x0000009800987308 */ /* 0x000ee20000000800 */
        /* <DEDUP_REMOVED lines=10> */
[----:B--2---:R-:W-:Y:S01]  /*173e0*/  HMMA.16816.F32.BF16 R96, R12, R32, R96 ;  /* 0x000000200c60723c */ /* 0x004fe20000041860 */
[----:B------:R-:W-:Y:S01]  /*173f0*/  F2FP.BF16.F32.PACK_AB R26, R163, R162 ;  /* 0x000000a2a31a723e */ /* 0x000fe200000010ff */
[----:B------:R-:W-:Y:S01]  /*17400*/  FADD.FTZ R160, R161, R160 ;  /* 0x000000a0a1a07221 */ /* 0x000fe20000010000 */
[----:B------:R-:W-:Y:S01]  /*17410*/  F2FP.BF16.F32.PACK_AB R27, R164, R159 ;  /* 0x0000009fa41b723e */ /* 0x000fe200000010ff */
[----:B------:R-:W-:-:S02]  /*17420*/  FADD.FTZ R155, R157, R155 ;  /* 0x0000009b9d9b7221 */ /* 0x000fc40000010000 */
[----:B------:R-:W-:Y:S01]  /*17430*/  HMMA.16816.F32.BF16 R92, R12, R34, R92 ;  /* 0x000000220c5c723c */ /* 0x000fe2000004185c */
[----:B------:R-:W2:Y:S01]  /*17440*/  LDSM.16.MT88.4 R32, [R226+0x12000] ;  /* 0x01200000e220783b */ /* 0x000ea20000004200 */
[----:B------:R-:W5:Y:S01]  /*17450*/  MUFU.EX2 R148, R148 ;  /* 0x0000009400947308 */ /* 0x000f620000000800 */
        /* <DEDUP_REMOVED lines=11> */
[----:B------:R-:W5:Y:S02]  /*17510*/  LDSM.16.MT88.4 R12, [R224+0xe000] ;  /* 0x00e00000e00c783b */ /* 0x000f640000004200 */
[----:B------:R-:W-:Y:S02]  /*17520*/  MUFU.EX2 R136, R136 ;  /* 0x0000008800887308 */ /* 0x000fe40000000800 */
[----:B------:R-:W-:Y:S01]  /*17530*/  LDSM.16.MT88.4 R28, [R224+0x12000] ;  /* 0x01200000e01c783b */ /* 0x000fe20000004200 */
[C---:B----4-:R-:W-:Y:S05]  /*17540*/  HMMA.16816.F32.BF16 R112, R24.reuse, R16, R112 ;  /* 0x000000101870723c */ /* 0x050fea0000041870 */
[----:B------:R-:W-:Y:S01]  /*17550*/  MUFU.EX2 R133, R133 ;  /* 0x0000008500857308 */ /* 0x000fe20000000800 */
[C---:B------:R-:W-:Y:S01]  /*17560*/  HMMA.16816.F32.BF16 R108, R24.reuse, R18, R108 ;  /* 0x00000012186c723c */ /* 0x040fe2000004186c */
[----:B------:R-:W4:Y:S05]  /*17570*/  LDSM.16.MT88.4 R16, [R226+0xe800] ;  /* 0x00e80000e210783b */ /* 0x000f2a0000004200 */
[C---:B---3--:R-:W-:Y:S06]  /*17580*/  HMMA.16816.F32.BF16 R120, R24.reuse, R20, R120 ;  /* 0x000000141878723c */ /* 0x048fec0000041878 */
        /* <DEDUP_REMOVED lines=110> */
[----:B------:R-:W-:Y:S03]  /*17c70*/  STL [R1], R201 ;  /* 0x000000c901007387 */ /* 0x000fe60000100800 */
        /* <DEDUP_REMOVED lines=87> */
.L_x_4156:
[----:B------:R-:W2:Y:S02]  /*181f0*/  LD.E R6, desc[UR6][R10.64+0x40] ;  /* 0x000040060a067980 */ /* 0x000ea4000c101900 */
[----:B--2---:R-:W-:-:S04]  /*18200*/  LEA R6, -R6, RZ, 0x7 ;  /* 0x000000ff06067211 */ /* 0x004fc800078e39ff */
[----:B------:R-:W-:Y:S02]  /*18210*/  SHF.R.S32.HI R5, RZ, 0x1f, R6 ;  /* 0x0000001fff057819 */ /* 0x000fe40000011406 */
.L_x_4157:
[----:B------:R-:W-:Y:S05]  /*18220*/  BSYNC B0 ;  /* 0x0000000000007941 */ /* 0x000fea0003800000 */
.L_x_4155:
        /* <DEDUP_REMOVED lines=32> */
[----:B------:R-:W-:Y:S02]  /*18430*/  LDGSTS.E.BYPASS.LTC128B.128 [R245+0xe800], desc[UR6][R8.64] ;  /* 0x0e80000008f57fae */ /* 0x000fe4000b901d46 */
[----:B------:R-:W-:Y:S02]  /*18440*/  IMAD.X R7, R9, 0x1, R4, P2 ;  /* 0x0000000109077824 */ /* 0x000fe400010e0604 */
[----:B------:R-:W-:Y:S01]  /*18450*/  LDGSTS.E.BYPASS.LTC128B.128 [R245+0x12800], desc[UR6][R8.64+0x80] ;  /* 0x1280008008f57fae */ /* 0x000fe2000b901d46 */
[----:B-----5:R-:W-:-:S03]  /*18460*/  IADD3 R12, P1, R6, R3, RZ ;  /* 0x00000003060c7210 */ /* 0x020fc60007f3e0ff */
[----:B------:R-:W-:Y:S02]  /*18470*/  LDGSTS.E.BYPASS.LTC128B.128 [R245+0xf000], desc[UR6][R6.64] ;  /* 0x0f00000006f57fae */ /* 0x000fe4000b901d46 */
[----:B------:R-:W-:Y:S02]  /*18480*/  IMAD.X R13, R7, 0x1, R4, P1 ;  /* 0x00000001070d7824 */ /* 0x000fe400008e0604 */
[----:B------:R2:W-:Y:S04]  /*18490*/  LDGSTS.E.BYPASS.LTC128B.128 [R245+0x13000], desc[UR6][R6.64+0x80] ;  /* 0x1300008006f57fae */ /* 0x0005e8000b901d46 */
[----:B------:R-:W-:Y:S04]  /*184a0*/  LDGSTS.E.BYPASS.LTC128B.128 [R245+0xf800], desc[UR6][R12.64] ;  /* 0x0f8000000cf57fae */ /* 0x000fe8000b901d46 */
[----:B------:R3:W-:Y:S04]  /*184b0*/  LDGSTS.E.BYPASS.LTC128B.128 [R245+0x13800], desc[UR6][R12.64+0x80] ;  /* 0x138000800cf57fae */ /* 0x0007e8000b901d46 */
[----:B-1----:R-:W4:Y:S01]  /*184c0*/  LD.E R3, desc[UR4][R198.64+0x18c] ;  /* 0x00018c04c6037980 */ /* 0x002f22000c101900 */
[----:B------:R-:W-:Y:S03]  /*184d0*/  BSSY B1, `(.L_x_4158) ;  /* 0x000025d000017945 */ /* 0x000fe60003800000 */
[----:B------:R-:W-:Y:S04]  /*184e0*/  LDSM.16.M88.4 R172, [R234] ;  /* 0x00000000eaac783b */ /* 0x000fe80000000200 */
[----:B------:R-:W1:Y:S04]  /*184f0*/  LDSM.16.M88.4 R28, [R233+0x4800] ;  /* 0x00480000e91c783b */ /* 0x000e680000000200 */
[----:B------:R-:W5:Y:S04]  /*18500*/  LDSM.16.M88.4 R156, [R233+0x5000] ;  /* 0x00500000e99c783b */ /* 0x000f680000000200 */
[----:B--2---:R-:W2:Y:S04]  /*18510*/  LDSM.16.M88.4 R4, [R233+0x4000] ;  /* 0x00400000e904783b */ /* 0x004ea80000000200 */
[----:B------:R-:W2:Y:S04]  /*18520*/  LDSM.16.M88.4 R140, [R233+0x6000] ;  /* 0x00600000e98c783b */ /* 0x000ea80000000200 */
[----:B------:R-:W-:Y:S04]  /*18530*/  LDSM.16.M88.4 R16, [R232] ;  /* 0x00000000e810783b */ /* 0x000fe80000000200 */
[----:B------:R-:W2:Y:S04]  /*18540*/  LDSM.16.M88.4 R160, [R231] ;  /* 0x00000000e7a0783b */ /* 0x000ea80000000200 */
[----:B------:R-:W2:Y:S04]  /*18550*/  LDSM.16.M88.4 R148, [R233+0x5800] ;  /* 0x00580000e994783b */ /* 0x000ea80000000200 */
[----:B------:R-:W2:Y:S04]  /*18560*/  LDSM.16.M88.4 R132, [R233+0x6800] ;  /* 0x00680000e984783b */ /* 0x000ea80000000200 */
[----:B------:R-:W2:Y:S04]  /*18570*/  LDSM.16.M88.4 R60, [R233+0x7000] ;  /* 0x00700000e93c783b */ /* 0x000ea80000000200 */
[----:B------:R-:W2:Y:S04]  /*18580*/  LDSM.16.M88.4 R168, [R233+0x7800] ;  /* 0x00780000e9a8783b */ /* 0x000ea80000000200 */
[----:B------:R-:W2:Y:S01]  /*18590*/  LDSM.16.M88.4 R52, [R223] ;  /* 0x00000000df34783b */ /* 0x000ea20000000200 */
[C---:B-1----:R-:W-:Y:S03]  /*185a0*/  HMMA.16816.F32.BF16 R32, R172.reuse, R28, RZ ;  /* 0x0000001cac20723c */ /* 0x042fe600000418ff */
[----:B------:R-:W1:Y:S03]  /*185b0*/  LDSM.16.M88.4 R40, [R222] ;  /* 0x00000000de28783b */ /* 0x000e660000000200 */
[C---:B-----5:R-:W-:Y:S01]  /*185c0*/  HMMA.16816.F32.BF16 R48, R172.reuse, R156, RZ ;  /* 0x0000009cac30723c */ /* 0x060fe200000418ff */
[----:B---3--:R-:W3:Y:S04]  /*185d0*/  LDSM.16.M88.4 R12, [R220] ;  /* 0x00000000dc0c783b */ /* 0x008ee80000000200 */
[----:B------:R-:W-:Y:S01]  /*185e0*/  LDSM.16.M88.4 R184, [R230] ;  /* 0x00000000e6b8783b */ /* 0x000fe20000000200 */
[C---:B--2---:R-:W-:Y:S03]  /*185f0*/  HMMA.16816.F32.BF16 R8, R172.reuse, R4, RZ ;  /* 0x00000004ac08723c */ /* 0x044fe600000418ff */
[----:B------:R-:W2:Y:S03]  /*18600*/  LDSM.16.M88.4 R164, [R227+0x4000] ;  /* 0x00400000e3a4783b */ /* 0x000ea60000000200 */
[C---:B------:R-:W-:Y:S01]  /*18610*/  HMMA.16816.F32.BF16 R4, R172.reuse, R6, RZ ;  /* 0x00000006ac04723c */ /* 0x040fe200000418ff */
[----:B------:R-:W5:Y:S04]  /*18620*/  LDSM.16.M88.4 R36, [R221] ;  /* 0x00000000dd24783b */ /* 0x000f680000000200 */
[----:B------:R-:W5:Y:S01]  /*18630*/  LDSM.16.M88.4 R56, [R219] ;  /* 0x00000000db38783b */ /* 0x000f620000000200 */
[C---:B------:R-:W-:Y:S03]  /*18640*/  HMMA.16816.F32.BF16 R144, R172.reuse, R140, RZ ;  /* 0x0000008cac90723c */ /* 0x040fe600000418ff */
[----:B------:R-:W5:Y:S03]  /*18650*/  LDSM.16.M88.4 R24, [R218] ;  /* 0x00000000da18783b */ /* 0x000f660000000200 */
[C---:B------:R-:W-:Y:S01]  /*18660*/  HMMA.16816.F32.BF16 R28, R172.reuse, R30, RZ ;  /* 0x0000001eac1c723c */ /* 0x040fe200000418ff */
[----:B------:R-:W5:Y:S04]  /*18670*/  LDSM.16.M88.4 R20, [R217] ;  /* 0x00000000d914783b */ /* 0x000f680000000200 */
[----:B------:R-:W-:Y:S01]  /*18680*/  LDSM.16.M88.4 R188, [R216+0x1000] ;  /* 0x00100000d8bc783b */ /* 0x000fe20000000200 */
[C---:B------:R-:W-:Y:S03]  /*18690*/  HMMA.16816.F32.BF16 R156, R172.reuse, R158, RZ ;  /* 0x0000009eac9c723c */ /* 0x040fe600000418ff */
[----:B------:R-:W-:Y:S03]  /*186a0*/  LDSM.16.M88.4 R180, [R227+0x7800] ;  /* 0x00780000e3b4783b */ /* 0x000fe60000000200 */
[----:B------:R-:W-:Y:S01]  /*186b0*/  HMMA.16816.F32.BF16 R140, R172, R142, RZ ;  /* 0x0000008eac8c723c */ /* 0x000fe200000418ff */
[----:B------:R-:W0:Y:S05]  /*186c0*/  LDGDEPBAR ;  /* 0x00000000000079af */ /* 0x000e2a0000000000 */
[C---:B------:R-:W-:Y:S06]  /*186d0*/  HMMA.16816.F32.BF16 R4, R16.reuse, R162, R4 ;  /* 0x000000a21004723c */ /* 0x040fec0000041804 */
[----:B------:R-:W-:Y:S01]  /*186e0*/  HMMA.16816.F32.BF16 R8, R16, R160, R8 ;  /* 0x000000a01008723c */ /* 0x000fe20000041808 */
[----:B------:R-:W-:Y:S05]  /*186f0*/  LDSM.16.M88.4 R160, [R216] ;  /* 0x00000000d8a0783b */ /* 0x000fea0000000200 */
        /* <DEDUP_REMOVED lines=9> */
[C---:B------:R-:W-:Y:S06]  /*18790*/  HMMA.16816.F32.BF16 R32, R16.reuse, R52, R32 ;  /* 0x000000341020723c */ /* 0x040fec0000041820 */
[C---:B------:R-:W-:Y:S01]  /*187a0*/  HMMA.16816.F32.BF16 R28, R16.reuse, R54, R28 ;  /* 0x00000036101c723c */ /* 0x040fe2000004181c */
[----:B------:R-:W5:Y:S05]  /*187b0*/  LDSM.16.M88.4 R52, [R227+0x4800] ;  /* 0x00480000e334783b */ /* 0x000f6a0000000200 */
[C---:B-1----:R-:W-:Y:S06]  /*187c0*/  HMMA.16816.F32.BF16 R48, R16.reuse, R40, R48 ;  /* 0x000000281030723c */ /* 0x042fec0000041830 */
[C---:B------:R-:W-:Y:S01]  /*187d0*/  HMMA.16816.F32.BF16 R156, R16.reuse, R42, R156 ;  /* 0x0000002a109c723c */ /* 0x040fe2000004189c */
[----:B------:R-:W1:Y:S05]  /*187e0*/  LDSM.16.M88.4 R40, [R227+0x5000] ;  /* 0x00500000e328783b */ /* 0x000e6a0000000200 */
[C---:B---3--:R-:W-:Y:S06]  /*187f0*/  HMMA.16816.F32.BF16 R144, R16.reuse, R12, R144 ;  /* 0x0000000c1090723c */ /* 0x048fec0000041890 */
[----:B------:R-:W-:Y:S01]  /*18800*/  HMMA.16816.F32.BF16 R140, R16, R14, R140 ;  /* 0x0000000e108c723c */ /* 0x000fe2000004188c */
[----:B------:R-:W3:Y:S05]  /*18810*/  LDSM.16.M88.4 R12, [R227+0x5800] ;  /* 0x00580000e30c783b */ /* 0x000eea0000000200 */
[C---:B--2---:R-:W-:Y:S06]  /*18820*/  HMMA.16816.F32.BF16 R4, R184.reuse, R166, R4 ;  /* 0x000000a6b804723c */ /* 0x044fec0000041804 */
[----:B------:R-:W-:Y:S01]  /*18830*/  HMMA.16816.F32.BF16 R8, R184, R164, R8 ;  /* 0x000000a4b808723c */ /* 0x000fe20000041808 */
[----:B------:R-:W-:Y:S05]  /*18840*/  LDSM.16.M88.4 R164, [R216+0x1800] ;  /* 0x00180000d8a4783b */ /* 0x000fea0000000200 */
        /* <DEDUP_REMOVED lines=12> */
[----:B------:R-:W5:Y:S01]  /*18910*/  LDSM.16.M88.4 R20, [R227+0x6800] ;  /* 0x00680000e314783b */ /* 0x000f620000000200 */
[C---:B------:R-:W-:Y:S06]  /*18920*/  HMMA.16816.F32.BF16 R4, R168.reuse, R162, R4 ;  /* 0x000000a2a804723c */ /* 0x040fec0000041804 */
[----:B------:R-:W-:Y:S01]  /*18930*/  HMMA.16816.F32.BF16 R8, R168, R160, R8 ;  /* 0x000000a0a808723c */ /* 0x000fe20000041808 */
[----:B------:R-:W-:Y:S05]  /*18940*/  LDSM.16.M88.4 R160, [R227+0x8000] ;  /* 0x00800000e3a0783b */ /* 0x000fea0000000200 */
        /* <DEDUP_REMOVED lines=9> */
[C---:B--2---:R-:W-:Y:S06]  /*189e0*/  HMMA.16816.F32.BF16 R4, R56.reuse, R18, R4 ;  /* 0x000000123804723c */ /* 0x044fec0000041804 */
[----:B------:R-:W-:Y:S01]  /*189f0*/  HMMA.16816.F32.BF16 R8, R56, R16, R8 ;  /* 0x000000103808723c */ /* 0x000fe20000041808 */
[----:B------:R-:W-:Y:S05]  /*18a00*/  LDSM.16.M88.4 R16, [R229+0x2000] ;  /* 0x00200000e510783b */ /* 0x000fea0000000200 */
[C---:B-----5:R-:W-:Y:S06]  /*18a10*/  HMMA.16816.F32.BF16 R136, R184.reuse, R20, R136 ;  /* 0x00000014b888723c */ /* 0x060fec0000041888 */
[C---:B------:R-:W-:Y:S01]  /*18a20*/  HMMA.16816.F32.BF16 R132, R184.reuse, R22, R132 ;  /* 0x00000016b884723c */ /* 0x040fe20000041884 */
[----:B------:R-:W2:Y:S05]  /*18a30*/  LDSM.16.M88.4 R20, [R233+0x8800] ;  /* 0x00880000e914783b */ /* 0x000eaa0000000200 */
[C---:B------:R-:W-:Y:S06]  /*18a40*/  HMMA.16816.F32.BF16 R64, R184.reuse, R24, R64 ;  /* 0x00000018b840723c */ /* 0x040fec0000041840 */
[----:B------:R-:W-:Y:S01]  /*18a50*/  HMMA.16816.F32.BF16 R60, R184, R26, R60 ;  /* 0x0000001ab83c723c */ /* 0x000fe2000004183c */
[----:B------:R-:W3:Y:S05]  /*18a60*/  LDSM.16.M88.4 R24, [R230+0x2000] ;  /* 0x00200000e618783b */ /* 0x000eea0000000200 */
[----:B-1----:R-:W-:Y:S06]  /*18a70*/  HMMA.16816.F32.BF16 R28, R168, R14, R28 ;  /* 0x0000000ea81c723c */ /* 0x002fec000004181c */
[C---:B------:R-:W-:Y:S06]  /*18a80*/  HMMA.16816.F32.BF16 R4, R40.reuse, R54, R4 ;  /* 0x000000362804723c */ /* 0x040fec0000041804 */
[----:B------:R-:W-:Y:S01]  /*18a90*/  HMMA.16816.F32.BF16 R8, R40, R52, R8 ;  /* 0x000000342808723c */ /* 0x000fe20000041808 */
[----:B------:R-:W-:Y:S05]  /*18aa0*/  LDSM.16.M88.4 R52, [R233+0x9000] ;  /* 0x00900000e934783b */ /* 0x000fea0000000200 */
[C---:B------:R-:W-:Y:S06]  /*18ab0*/  HMMA.16816.F32.BF16 R144, R184.reuse, R36, R144 ;  /* 0x00000024b890723c */ /* 0x040fec0000041890 */
[----:B------:R-:W-:Y:S01]  /*18ac0*/  HMMA.16816.F32.BF16 R140, R184, R38, R140 ;  /* 0x00000026b88c723c */ /* 0x000fe2000004188c */
[----:B------:R-:W1:Y:S05]  /*18ad0*/  LDSM.16.M88.4 R36, [R214] ;  /* 0x00000000d624783b */ /* 0x000e6a0000000200 */
[----:B------:R-:W-:Y:S01]  /*18ae0*/  HMMA.16816.F32.BF16 R32, R168, R12, R32 ;  /* 0x0000000ca820723c */ /* 0x000fe20000041820 */
[----:B------:R-:W5:Y:S05]  /*18af0*/  LDSM.16.M88.4 R12, [R216+0x4000] ;  /* 0x00400000d80c783b */ /* 0x000f6a0000000200 */
[----:B--2---:R-:W-:Y:S06]  /*18b00*/  HMMA.16816.F32.BF16 R28, R56, R22, R28 ;  /* 0x00000016381c723c */ /* 0x004fec000004181c */
[C---:B---3--:R-:W-:Y:S06]  /*18b10*/  HMMA.16816.F32.BF16 R4, R24.reuse, R162, R4 ;  /* 0x000000a21804723c */ /* 0x048fec0000041804 */
[----:B------:R-:W-:Y:S01]  /*18b20*/  HMMA.16816.F32.BF16 R8, R24, R160, R8 ;  /* 0x000000a01808723c */ /* 0x000fe20000041808 */
[----:B------:R-:W-:Y:S05]  /*18b30*/  LDSM.16.M88.4 R160, [R216+0x2000] ;  /* 0x00200000d8a0783b */ /* 0x000fea0000000200 */
[----:B------:R-:W-:Y:S06]  /*18b40*/  HMMA.16816.F32.BF16 R48, R168, R188, R48 ;  /* 0x000000bca830723c */ /* 0x000fec0000041830 */
[----:B------:R-:W-:Y:S01]  /*18b50*/  HMMA.16816.F32.BF16 R32, R56, R20, R32 ;  /* 0x000000143820723c */ /* 0x000fe20000041820 */
[----:B------:R-:W2:Y:S05]  /*18b60*/  LDSM.16.M88.4 R20, [R227+0x8800] ;  /* 0x00880000e314783b */ /* 0x000eaa0000000200 */
[----:B------:R-:W-:Y:S01]  /*18b70*/  HMMA.16816.F32.BF16 R192, R184, R180, R176 ;  /* 0x000000b4b8c0723c */ /* 0x000fe200000418b0 */
[----:B------:R-:W3:Y:S05]  /*18b80*/  LDSM.16.M88.4 R176, [R213] ;  /* 0x00000000d5b0783b */ /* 0x000eea0000000200 */
[----:B-1----:R-:W-:Y:S06]  /*18b90*/  HMMA.16816.F32.BF16 R28, R40, R38, R28 ;  /* 0x00000026281c723c */ /* 0x002fec000004181c */
[C---:B-----5:R-:W-:Y:S06]  /*18ba0*/  HMMA.16816.F32.BF16 R4, R16.reuse, R14, R4 ;  /* 0x0000000e1004723c */ /* 0x060fec0000041804 */
[----:B------:R-:W-:Y:S01]  /*18bb0*/  HMMA.16816.F32.BF16 R8, R16, R12, R8 ;  /* 0x0000000c1008723c */ /* 0x000fe20000041808 */
[----:B------:R-:W-:Y:S05]  /*18bc0*/  LDSM.16.M88.4 R12, [R233+0x9800] ;  /* 0x00980000e90c783b */ /* 0x000fea0000000200 */
[----:B------:R-:W-:Y:S06]  /*18bd0*/  HMMA.16816.F32.BF16 R48, R56, R52, R48 ;  /* 0x000000343830723c */ /* 0x000fec0000041830 */
[C---:B------:R-:W-:Y:S06]  /*18be0*/  HMMA.16816.F32.BF16 R152, R168.reuse, R164, R152 ;  /* 0x000000a4a898723c */ /* 0x040fec0000041898 */
[----:B------:R-:W-:Y:S01]  /*18bf0*/  HMMA.16816.F32.BF16 R164, R168, R166, R148 ;  /* 0x000000a6a8a4723c */ /* 0x000fe20000041894 */
[----:B------:R-:W1:Y:S01]  /*18c00*/  LDSM.16.M88.4 R148, [R216+0x4800] ;  /* 0x00480000d894783b */ /* 0x000e620000000200 */
[-C--:B----4-:R-:W-:Y:S01]  /*18c10*/  FMUL.FTZ R4, R4, R3.reuse ;  /* 0x0000000304047220 */ /* 0x090fe20000410000 */
[-C--:B------:R-:W-:Y:S01]  /*18c20*/  FMUL.FTZ R5, R5, R3.reuse ;  /* 0x0000000305057220 */ /* 0x080fe20000410000 */
[-C--:B------:R-:W-:Y:S01]  /*18c30*/  FMUL.FTZ R6, R6, R3.reuse ;  /* 0x0000000306067220 */ /* 0x080fe20000410000 */
[-C--:B------:R-:W-:Y:S01]  /*18c40*/  FMUL.FTZ R7, R7, R3.reuse ;  /* 0x0000000307077220 */ /* 0x080fe20000410000 */
[----:B------:R-:W-:Y:S01]  /*18c50*/  HMMA.16816.F32.BF16 R32, R40, R36, R32 ;  /* 0x000000242820723c */ /* 0x000fe20000041820 */
[----:B------:R-:W4:Y:S01]  /*18c60*/  LDSM.16.M88.4 R36, [R227+0x9000] ;  /* 0x00900000e324783b */ /* 0x000f220000000200 */
[-C--:B------:R-:W-:Y:S01]  /*18c70*/  FMUL.FTZ R8, R8, R3.reuse ;  /* 0x0000000308087220 */ /* 0x080fe20000410000 */
[-C--:B------:R-:W-:Y:S01]  /*18c80*/  FMUL.FTZ R9, R9, R3.reuse ;  /* 0x0000000309097220 */ /* 0x080fe20000410000 */
[-C--:B------:R-:W-:Y:S01]  /*18c90*/  FMUL.FTZ R10, R10, R3.reuse ;  /* 0x000000030a0a7220 */ /* 0x080fe20000410000 */
[-C--:B------:R-:W-:Y:S01]  /*18ca0*/  FMUL.FTZ R11, R11, R3.reuse ;  /* 0x000000030b0b7220 */ /* 0x080fe20000410000 */
[----:B------:R-:W-:Y:S01]  /*18cb0*/  HMMA.16816.F32.BF16 R156, R168, R190, R156 ;  /* 0x000000bea89c723c */ /* 0x000fe2000004189c */
[----:B------:R-:W-:Y:S05]  /*18cc0*/  MUFU.TANH R181, R7 ;  /* 0x0000000700b57308 */ /* 0x000fea0000002400 */
[----:B--2---:R-:W-:Y:S03]  /*18cd0*/  HMMA.16816.F32.BF16 R28, R24, R22, R28 ;  /* 0x00000016181c723c */ /* 0x004fe6000004181c */
[----:B------:R-:W-:Y:S03]  /*18ce0*/  MUFU.TANH R180, R8 ;  /* 0x0000000800b47308 */ /* 0x000fe60000002400 */
[----:B------:R-:W-:Y:S05]  /*18cf0*/  HMMA.16816.F32.BF16 R144, R168, R160, R144 ;  /* 0x000000a0a890723c */ /* 0x000fea0000041890 */
[----:B------:R-:W2:Y:S01]  /*18d00*/  MUFU.TANH R161, R4 ;  /* 0x0000000400a17308 */ /* 0x000ea20000002400 */
[----:B---3--:R-:W-:Y:S06]  /*18d10*/  HMMA.16816.F32.BF16 R48, R40, R176, R48 ;  /* 0x000000b02830723c */ /* 0x008fec0000041830 */
[----:B------:R-:W-:Y:S01]  /*18d20*/  HMMA.16816.F32.BF16 R140, R168, R162, R140 ;  /* 0x000000a2a88c723c */ /* 0x000fe2000004188c */
[----:B------:R-:W-:Y:S05]  /*18d30*/  MUFU.TANH R176, R5 ;  /* 0x0000000500b07308 */ /* 0x000fea0000002400 */
[----:B------:R-:W-:Y:S01]  /*18d40*/  HMMA.16816.F32.BF16 R156, R56, R54, R156 ;  /* 0x00000036389c723c */ /* 0x000fe2000004189c */
[----:B------:R-:W3:Y:S02]  /*18d50*/  LDSM.16.M88.4 R52, [R216+0x5000] ;  /* 0x00500000d834783b */ /* 0x000ee40000000200 */
[----:B------:R5:W2:Y:S03]  /*18d60*/  MUFU.TANH R177, R6 ;  /* 0x0000000600b17308 */ /* 0x000aa60000002400 */
[----:B------:R-:W-:Y:S01]  /*18d70*/  HMMA.16816.F32.BF16 R32, R24, R20, R32 ;  /* 0x000000141820723c */ /* 0x000fe20000041820 */
[----:B------:R-:W2:Y:S04]  /*18d80*/  LDSM.16.M88.4 R20, [R212] ;  /* 0x00000000d414783b */ /* 0x000ea80000000200 */
[----:B------:R-:W2:Y:S01]  /*18d90*/  MUFU.TANH R160, R9 ;  /* 0x0000000900a07308 */ /* 0x000ea20000002400 */
[----:B-1----:R-:W-:Y:S06]  /*18da0*/  HMMA.16816.F32.BF16 R28, R16, R150, R28 ;  /* 0x00000096101c723c */ /* 0x002fec000004181c */
[----:B----4-:R-:W-:Y:S01]  /*18db0*/  HMMA.16816.F32.BF16 R48, R24, R36, R48 ;  /* 0x000000241830723c */ /* 0x010fe20000041830 */
[----:B------:R-:W-:Y:S01]  /*18dc0*/  MUFU.TANH R163, R10 ;  /* 0x0000000a00a37308 */ /* 0x000fe20000002400 */
[----:B-----5:R-:W1:Y:S04]  /*18dd0*/  LDSM.16.M88.4 R4, [R233+0xa000] ;  /* 0x00a00000e904783b */ /* 0x020e680000000200 */
[C---:B------:R-:W-:Y:S03]  /*18de0*/  HMMA.16816.F32.BF16 R152, R56.reuse, R12, R152 ;  /* 0x0000000c3898723c */ /* 0x040fe60000041898 */
[----:B------:R4:W5:Y:S03]  /*18df0*/  MUFU.TANH R162, R11 ;  /* 0x0000000b00a27308 */ /* 0x0009660000002400 */
[----:B------:R-:W-:Y:S01]  /*18e00*/  HMMA.16816.F32.BF16 R164, R56, R14, R164 ;  /* 0x0000000e38a4723c */ /* 0x000fe200000418a4 */
[----:B------:R-:W-:Y:S05]  /*18e10*/  LDSM.16.M88.4 R12, [R211] ;  /* 0x00000000d30c783b */ /* 0x000fea0000000200 */
[----:B------:R-:W-:Y:S01]  /*18e20*/  HMMA.16816.F32.BF16 R32, R16, R148, R32 ;  /* 0x000000941020723c */ /* 0x000fe20000041820 */
[-C--:B------:R-:W-:Y:S01]  /*18e30*/  FMUL.FTZ R28, R28, R3.reuse ;  /* 0x000000031c1c7220 */ /* 0x080fe20000410000 */
[-C--:B------:R-:W-:Y:S01]  /*18e40*/  FMUL.FTZ R29, R29, R3.reuse ;  /* 0x000000031d1d7220 */ /* 0x080fe20000410000 */
[-C--:B------:R-:W-:Y:S01]  /*18e50*/  FMUL.FTZ R30, R30, R3.reuse ;  /* 0x000000031e1e7220 */ /* 0x080fe20000410000 */
[----:B------:R-:W-:-:S02]  /*18e60*/  FMUL.FTZ R31, R31, R3 ;  /* 0x000000031f1f7220 */ /* 0x000fc40000410000 */
[----:B------:R-:W-:Y:S01]  /*18e70*/  HMMA.16816.F32.BF16 R172, R184, R182, R172 ;  /* 0x000000b6b8ac723c */ /* 0x000fe200000418ac */
[----:B------:R-:W-:Y:S01]  /*18e80*/  MUFU.TANH R184, R30 ;  /* 0x0000001e00b87308 */ /* 0x000fe20000002400 */
[----:B----4-:R-:W4:Y:S04]  /*18e90*/  LDSM.16.M88.4 R8, [R216+0x2800] ;  /* 0x00280000d808783b */ /* 0x010f280000000200 */
[----:B---3--:R-:W-:Y:S03]  /*18ea0*/  HMMA.16816.F32.BF16 R48, R16, R52, R48 ;  /* 0x000000341030723c */ /* 0x008fe60000041830 */
[----:B------:R-:W-:Y:S03]  /*18eb0*/  MUFU.TANH R52, R28 ;  /* 0x0000001c00347308 */ /* 0x000fe60000002400 */
[----:B--2---:R-:W-:Y:S05]  /*18ec0*/  HMMA.16816.F32.BF16 R152, R40, R20, R152 ;  /* 0x000000142898723c */ /* 0x004fea0000041898 */
[----:B------:R-:W-:Y:S01]  /*18ed0*/  MUFU.TANH R53, R29 ;  /* 0x0000001d00357308 */ /* 0x000fe20000002400 */
[----:B-1----:R-:W-:Y:S01]  /*18ee0*/  HMMA.16816.F32.BF16 R144, R56, R4, R144 ;  /* 0x000000043890723c */ /* 0x002fe20000041890 */
[-C--:B------:R-:W-:Y:S01]  /*18ef0*/  FMUL.FTZ R32, R32, R3.reuse ;  /* 0x0000000320207220 */ /* 0x080fe20000410000 */
[-C--:B------:R-:W-:Y:S01]  /*18f00*/  FMUL.FTZ R33, R33, R3.reuse ;  /* 0x0000000321217220 */ /* 0x080fe20000410000 */
[-C--:B------:R-:W-:Y:S01]  /*18f10*/  FMUL.FTZ R34, R34, R3.reuse ;  /* 0x0000000322227220 */ /* 0x080fe20000410000 */
[----:B------:R-:W-:-:S02]  /*18f20*/  FMUL.FTZ R35, R35, R3 ;  /* 0x0000000323237220 */ /* 0x000fc40000410000 */
[----:B------:R-:W-:Y:S01]  /*18f30*/  HMMA.16816.F32.BF16 R140, R56, R6, R140 ;  /* 0x00000006388c723c */ /* 0x000fe2000004188c */
[----:B------:R1:W-:Y:S01]  /*18f40*/  MUFU.TANH R185, R31 ;  /* 0x0000001f00b97308 */ /* 0x0003e20000002400 */
[----:B------:R-:W2:Y:S04]  /*18f50*/  LDSM.16.M88.4 R4, [R233+0xa800] ;  /* 0x00a80000e904783b */ /* 0x000ea80000000200 */
[C---:B------:R-:W-:Y:S01]  /*18f60*/  HMMA.16816.F32.BF16 R164, R40.reuse, R22, R164 ;  /* 0x0000001628a4723c */ /* 0x040fe200000418a4 */
[----:B------:R-:W3:Y:S01]  /*18f70*/  LDSM.16.M88.4 R20, [R216+0x3000] ;  /* 0x00300000d814783b */ /* 0x000ee20000000200 */
[-C--:B------:R-:W-:Y:S01]  /*18f80*/  FMUL.FTZ R48, R48, R3.reuse ;  /* 0x0000000330307220 */ /* 0x080fe20000410000 */
[----:B------:R-:W5:Y:S01]  /*18f90*/  MUFU.TANH R182, R32 ;  /* 0x0000002000b67308 */ /* 0x000f620000002400 */
[-C--:B------:R-:W-:Y:S01]  /*18fa0*/  FMUL.FTZ R50, R50, R3.reuse ;  /* 0x0000000332327220 */ /* 0x080fe20000410000 */
[-C--:B------:R-:W-:Y:S01]  /*18fb0*/  FMUL.FTZ R49, R49, R3.reuse ;  /* 0x0000000331317220 */ /* 0x080fe20000410000 */
[----:B------:R-:W-:Y:S05]  /*18fc0*/  HMMA.16816.F32.BF16 R156, R40, R178, R156 ;  /* 0x000000b2289c723c */ /* 0x000fea000004189c */
[----:B------:R-:W-:Y:S01]  /*18fd0*/  MUFU.TANH R178, R33 ;  /* 0x0000002100b27308 */ /* 0x000fe20000002400 */
[----:B----4-:R-:W-:Y:S01]  /*18fe0*/  HMMA.16816.F32.BF16 R148, R168, R8, R136 ;  /* 0x00000008a894723c */ /* 0x010fe20000041888 */
[----:B------:R-:W4:Y:S04]  /*18ff0*/  LDSM.16.M88.4 R136, [R227+0x9800] ;  /* 0x00980000e388783b */ /* 0x000f280000000200 */
[----:B-1----:R-:W1:Y:S01]  /*19000*/  LDSM.16.M88.4 R28, [R227+0xa000] ;  /* 0x00a00000e31c783b */ /* 0x002e620000000200 */
[C---:B------:R-:W-:Y:S01]  /*19010*/  HMMA.16816.F32.BF16 R144, R40.reuse, R12, R144 ;  /* 0x0000000c2890723c */ /* 0x040fe20000041890 */
[----:B------:R-:W5:Y:S05]  /*19020*/  MUFU.TANH R183, R34 ;  /* 0x0000002200b77308 */ /* 0x000f6a0000002400 */
[----:B------:R-:W-:Y:S01]  /*19030*/  HMMA.16816.F32.BF16 R140, R40, R14, R140 ;  /* 0x0000000e288c723c */ /* 0x000fe2000004188c */
[----:B------:R-:W5:Y:S02]  /*19040*/  LDSM.16.M88.4 R12, [R210] ;  /* 0x00000000d20c783b */ /* 0x000f640000000200 */
[----:B------:R3:W5:Y:S03]  /*19050*/  MUFU.TANH R179, R35 ;  /* 0x0000002300b37308 */ /* 0x0007660000002400 */
[----:B------:R-:W-:Y:S01]  /*19060*/  HMMA.16816.F32.BF16 R132, R168, R10, R132 ;  /* 0x0000000aa884723c */ /* 0x000fe20000041884 */
[----:B------:R-:W-:Y:S04]  /*19070*/  LDSM.16.M88.4 R8, [R216+0x6000] ;  /* 0x00600000d808783b */ /* 0x000fe80000000200 */
[----:B------:R-:W5:Y:S01]  /*19080*/  MUFU.TANH R48, R48 ;  /* 0x0000003000307308 */ /* 0x000f620000002400 */
[----:B--2---:R-:W-:Y:S06]  /*19090*/  HMMA.16816.F32.BF16 R148, R56, R4, R148 ;  /* 0x000000043894723c */ /* 0x004fec0000041894 */
[----:B------:R-:W-:Y:S01]  /*190a0*/  HMMA.16816.F32.BF16 R156, R24, R38, R156 ;  /* 0x00000026189c723c */ /* 0x000fe2000004189c */
[----:B------:R-:W-:Y:S01]  /*190b0*/  LDSM.16.M88.4 R36, [R216+0x3800] ;  /* 0x00380000d824783b */ /* 0x000fe20000000200 */
[----:B------:R-:W-:Y:S03]  /*190c0*/  MUFU.TANH R49, R49 ;  /* 0x0000003100317308 */ /* 0x000fe60000002400 */
[----:B---3--:R-:W2:Y:S01]  /*190d0*/  LDSM.16.M88.4 R32, [R216+0x5800] ;  /* 0x00580000d820783b */ /* 0x008ea20000000200 */
[----:B------:R-:W-:Y:S06]  /*190e0*/  HMMA.16816.F32.BF16 R64, R168, R20, R64 ;  /* 0x00000014a840723c */ /* 0x000fec0000041840 */
[C---:B----4-:R-:W-:Y:S06]  /*190f0*/  HMMA.16816.F32.BF16 R152, R24.reuse, R136, R152 ;  /* 0x000000881898723c */ /* 0x050fec0000041898 */
[C---:B-1----:R-:W-:Y:S06]  /*19100*/  HMMA.16816.F32.BF16 R144, R24.reuse, R28, R144 ;  /* 0x0000001c1890723c */ /* 0x042fec0000041890 */
[----:B------:R-:W-:Y:S01]  /*19110*/  HMMA.16816.F32.BF16 R140, R24, R30, R140 ;  /* 0x0000001e188c723c */ /* 0x000fe2000004188c */
[----:B------:R-:W-:Y:S05]  /*19120*/  LDSM.16.M88.4 R28, [R209] ;  /* 0x00000000d11c783b */ /* 0x000fea0000000200 */
[----:B------:R-:W-:Y:S01]  /*19130*/  HMMA.16816.F32.BF16 R60, R168, R22, R60 ;  /* 0x00000016a83c723c */ /* 0x000fe2000004183c */
[----:B------:R-:W1:Y:S05]  /*19140*/  LDSM.16.M88.4 R20, [R233+0xb000] ;  /* 0x00b00000e914783b */ /* 0x000e6a0000000200 */
[----:B------:R-:W-:Y:S01]  /*19150*/  HMMA.16816.F32.BF16 R132, R56, R6, R132 ;  /* 0x000000063884723c */ /* 0x000fe20000041884 */
[----:B------:R-:W3:Y:S05]  /*19160*/  LDSM.16.M88.4 R4, [R227+0xa800] ;  /* 0x00a80000e304783b */ /* 0x000eea0000000200 */
[----:B-----5:R-:W-:Y:S06]  /*19170*/  HMMA.16816.F32.BF16 R148, R40, R12, R148 ;  /* 0x0000000c2894723c */ /* 0x020fec0000041894 */
[C---:B--2---:R-:W-:Y:S01]  /*19180*/  HMMA.16816.F32.BF16 R152, R16.reuse, R32, R152 ;  /* 0x000000201098723c */ /* 0x044fe20000041898 */
[----:B------:R-:W2:Y:S05]  /*19190*/  S2R R32, SR_TID.X ;  /* 0x0000000000207919 */ /* 0x000eaa0000002100 */
[C---:B------:R-:W-:Y:S06]  /*191a0*/  HMMA.16816.F32.BF16 R144, R16.reuse, R8, R144 ;  /* 0x000000081090723c */ /* 0x040fec0000041890 */
[----:B------:R-:W-:Y:S01]  /*191b0*/  HMMA.16816.F32.BF16 R140, R16, R10, R140 ;  /* 0x0000000a108c723c */ /* 0x000fe2000004188c */
[----:B------:R-:W4:Y:S05]  /*191c0*/  LDSM.16.M88.4 R8, [R233+0xb800] ;  /* 0x00b80000e908783b */ /* 0x000f2a0000000200 */
[----:B------:R-:W-:Y:S01]  /*191d0*/  HMMA.16816.F32.BF16 R132, R40, R14, R132 ;  /* 0x0000000e2884723c */ /* 0x000fe20000041884 */
[----:B------:R-:W5:Y:S05]  /*191e0*/  LDSM.16.M88.4 R12, [R216+0x6800] ;  /* 0x00680000d80c783b */ /* 0x000f6a0000000200 */
[----:B------:R-:W-:Y:S06]  /*191f0*/  HMMA.16816.F32.BF16 R192, R168, R36, R192 ;  /* 0x00000024a8c0723c */ /* 0x000fec00000418c0 */
[----:B-1----:R-:W-:Y:S01]  /*19200*/  HMMA.16816.F32.BF16 R64, R56, R20, R64 ;  /* 0x000000143840723c */ /* 0x002fe20000041840 */
[-C--:B------:R-:W-:Y:S01]  /*19210*/  FMUL.FTZ R144, R144, R3.reuse ;  /* 0x0000000390907220 */ /* 0x080fe20000410000 */
[----:B------:R-:W-:Y:S01]  /*19220*/  FMUL.FTZ R146, R146, R3 ;  /* 0x0000000392927220 */ /* 0x000fe20000410000 */
[----:B--2---:R-:W-:-:S02]  /*19230*/  IMAD.SHL.U32 R32, R32, 0x2, RZ ;  /* 0x0000000220207824 */ /* 0x004fc400078e00ff */
[-C--:B------:R-:W-:Y:S01]  /*19240*/  FMUL.FTZ R145, R145, R3.reuse ;  /* 0x0000000391917220 */ /* 0x080fe20000410000 */
[-C--:B------:R-:W-:Y:S01]  /*19250*/  FMUL.FTZ R147, R147, R3.reuse ;  /* 0x0000000393937220 */ /* 0x080fe20000410000 */
[C---:B---3--:R-:W-:Y:S01]  /*19260*/  HMMA.16816.F32.BF16 R148, R24.reuse, R4, R148 ;  /* 0x000000041894723c */ /* 0x048fe20000041894 */
[-C--:B------:R-:W-:Y:S01]  /*19270*/  FMUL.FTZ R140, R140, R3.reuse ;  /* 0x000000038c8c7220 */ /* 0x080fe20000410000 */
[----:B------:R-:W-:Y:S01]  /*19280*/  LOP3.LUT R32, R32, 0x6, RZ, 0xc0, !PT ;  /* 0x0000000620207812 */ /* 0x000fe200078ec0ff */
[-C--:B------:R-:W-:Y:S01]  /*19290*/  FMUL.FTZ R141, R141, R3.reuse ;  /* 0x000000038d8d7220 */ /* 0x080fe20000410000 */
[----:B------:R-:W-:Y:S01]  /*192a0*/  MUFU.TANH R144, R144 ;  /* 0x0000009000907308 */ /* 0x000fe20000002400 */
[-C--:B------:R-:W-:Y:S01]  /*192b0*/  FMUL.FTZ R142, R142, R3.reuse ;  /* 0x000000038e8e7220 */ /* 0x080fe20000410000 */
[----:B------:R-:W-:Y:S01]  /*192c0*/  HMMA.16816.F32.BF16 R132, R24, R6, R132 ;  /* 0x000000061884723c */ /* 0x000fe20000041884 */
[----:B------:R-:W1:Y:S01]  /*192d0*/  LDSM.16.M88.4 R4, [R227+0xb000] ;  /* 0x00b00000e304783b */ /* 0x000e620000000200 */
[----:B------:R-:W-:-:S04]  /*192e0*/  FMUL.FTZ R143, R143, R3 ;  /* 0x000000038f8f7220 */ /* 0x000fc80000410000 */
[----:B------:R-:W-:Y:S01]  /*192f0*/  HMMA.16816.F32.BF16 R172, R168, R38, R172 ;  /* 0x00000026a8ac723c */ /* 0x000fe200000418ac */
[----:B------:R2:W-:Y:S05]  /*19300*/  MUFU.TANH R170, R140 ;  /* 0x0000008c00aa7308 */ /* 0x0005ea0000002400 */
[C---:B------:R-:W-:Y:S01]  /*19310*/  HMMA.16816.F32.BF16 R60, R56.reuse, R22, R60 ;  /* 0x00000016383c723c */ /* 0x040fe2000004183c */
[----:B------:R-:W3:Y:S02]  /*19320*/  LDSM.16.M88.4 R20, [R208] ;  /* 0x00000000d014783b */ /* 0x000ee40000000200 */
[----:B------:R5:W-:Y:S03]  /*19330*/  MUFU.TANH R169, R141 ;  /* 0x0000008d00a97308 */ /* 0x000be60000002400 */
[----:B----4-:R-:W-:Y:S05]  /*19340*/  HMMA.16816.F32.BF16 R192, R56, R8, R192 ;  /* 0x0000000838c0723c */ /* 0x010fea00000418c0 */
[----:B------:R-:W-:Y:S01]  /*19350*/  MUFU.TANH R146, R146 ;  /* 0x0000009200927308 */ /* 0x000fe20000002400 */
[----:B--2---:R-:W-:Y:S01]  /*19360*/  IMAD R140, R248, 0x80, R32 ;  /* 0x00000080f88c7824 */ /* 0x004fe200078e0220 */
[----:B------:R-:W-:Y:S03]  /*19370*/  HMMA.16816.F32.BF16 R64, R40, R28, R64 ;  /* 0x0000001c2840723c */ /* 0x000fe60000041840 */
[----:B------:R-:W-:-:S02]  /*19380*/  VIADD R9, R140, 0x8 ;  /* 0x000000088c097836 */ /* 0x000fc40000000000 */
[C---:B------:R-:W-:Y:S01]  /*19390*/  VIADD R8, R140.reuse, 0x9 ;  /* 0x000000098c087836 */ /* 0x040fe20000000000 */
[----:B-----5:R-:W-:Y:S01]  /*193a0*/  HMMA.16816.F32.BF16 R148, R16, R12, R148 ;  /* 0x0000000c1094723c */ /* 0x020fe20000041894 */
[C---:B------:R-:W-:Y:S01]  /*193b0*/  VIADD R28, R140.reuse, 0x11 ;  /* 0x000000118c1c7836 */ /* 0x040fe20000000000 */
[CC--:B------:R-:W-:Y:S01]  /*193c0*/  ISETP.GE.AND P4, PT, R9.reuse, R196.reuse, PT ;  /* 0x000000c40900720c */ /* 0x0c0fe20003f86270 */
[----:B------:R-:W-:Y:S01]  /*193d0*/  MUFU.TANH R168, R143 ;  /* 0x0000008f00a87308 */ /* 0x000fe20000002400 */
[-C--:B------:R-:W-:Y:S02]  /*193e0*/  ISETP.GE.AND P1, PT, R9, R197.reuse, PT ;  /* 0x000000c50900720c */ /* 0x080fe40003f26270 */
[----:B------:R-:W-:Y:S01]  /*193f0*/  FSEL R141, R161, -INF , !P4 ;  /* 0xff800000a18d7808 */ /* 0x000fe20006000000 */
[----:B------:R-:W-:Y:S01]  /*19400*/  VIADD R12, R140, 0x1 ;  /* 0x000000018c0c7836 */ /* 0x000fe20000000000 */
[----:B------:R-:W-:Y:S01]  /*19410*/  FSEL R186, R177, -INF , !P1 ;  /* 0xff800000b1ba7808 */ /* 0x000fe20004800000 */
[----:B------:R-:W-:Y:S01]  /*19420*/  HMMA.16816.F32.BF16 R164, R24, R138, R164 ;  /* 0x0000008a18a4723c */ /* 0x000fe200000418a4 */
[CC--:B------:R-:W-:Y:S01]  /*19430*/  ISETP.GE.AND P4, PT, R28.reuse, R196.reuse, PT ;  /* 0x000000c41c00720c */ /* 0x0c0fe20003f86270 */
[----:B------:R-:W-:Y:S01]  /*19440*/  MUFU.TANH R145, R145 ;  /* 0x0000009100917308 */ /* 0x000fe20000002400 */
[-C--:B------:R-:W-:Y:S01]  /*19450*/  ISETP.GE.AND P1, PT, R28, R197.reuse, PT ;  /* 0x000000c51c00720c */ /* 0x080fe20003f26270 */
[----:B------:R-:W-:Y:S01]  /*19460*/  VIADD R28, R140, 0x18 ;  /* 0x000000188c1c7836 */ /* 0x000fe20000000000 */
[CC--:B------:R-:W-:Y:S01]  /*19470*/  ISETP.GE.AND P5, PT, R12.reuse, R196.reuse, PT ;  /* 0x000000c40c00720c */ /* 0x0c0fe20003fa6270 */
[----:B------:R-:W-:Y:S01]  /*19480*/  HMMA.16816.F32.BF16 R60, R40, R30, R60 ;  /* 0x0000001e283c723c */ /* 0x000fe2000004183c */
[----:B------:R-:W-:Y:S01]  /*19490*/  ISETP.GE.AND P2, PT, R12, R197, PT ;  /* 0x000000c50c00720c */ /* 0x000fe20003f46270 */
[----:B------:R-:W-:Y:S01]  /*194a0*/  VIADD R12, R140, 0x10 ;  /* 0x000000108c0c7836 */ /* 0x000fe20000000000 */
[-C--:B------:R-:W-:Y:S01]  /*194b0*/  ISETP.GE.AND P6, PT, R8, R196.reuse, PT ;  /* 0x000000c40800720c */ /* 0x080fe20003fc6270 */
[----:B------:R-:W-:Y:S01]  /*194c0*/  FMUL.FTZ R138, R152, R3 ;  /* 0x00000003988a7220 */ /* 0x000fe20000410000 */
[----:B------:R-:W-:Y:S01]  /*194d0*/  ISETP.GE.AND P3, PT, R8, R197, PT ;  /* 0x000000c50800720c */ /* 0x000fe20003f66270 */
[----:B------:R-:W-:Y:S01]  /*194e0*/  HMMA.16816.F32.BF16 R172, R56, R10, R172 ;  /* 0x0000000a38ac723c */ /* 0x000fe200000418ac */
[----:B------:R-:W-:Y:S01]  /*194f0*/  FSEL R177, R176, -INF , !P6 ;  /* 0xff800000b0b17808 */ /* 0x000fe20007000000 */
[-C--:B------:R-:W-:Y:S01]  /*19500*/  FMUL.FTZ R152, R154, R3.reuse ;  /* 0x000000039a987220 */ /* 0x080fe20000410000 */
[----:B------:R-:W-:Y:S01]  /*19510*/  FSEL R181, R181, -INF , !P3 ;  /* 0xff800000b5b57808 */ /* 0x000fe20005800000 */
[----:B------:R-:W-:Y:S01]  /*19520*/  MUFU.TANH R138, R138 ;  /* 0x0000008a008a7308 */ /* 0x000fe20000002400 */
[----:B------:R-:W-:Y:S01]  /*19530*/  FSEL R8, R160, -INF , !P5 ;  /* 0xff800000a0087808 */ /* 0x000fe20006800000 */
[----:B------:R-:W-:Y:S01]  /*19540*/  HMMA.16816.F32.BF16 R156, R16, R54, R156 ;  /* 0x00000036109c723c */ /* 0x000fe2000004189c */
[----:B------:R-:W-:Y:S01]  /*19550*/  FSEL R9, R162, -INF , !P2 ;  /* 0xff800000a2097808 */ /* 0x000fe20005000000 */
[-C--:B------:R-:W-:Y:S01]  /*19560*/  FMUL.FTZ R139, R153, R3.reuse ;  /* 0x00000003998b7220 */ /* 0x080fe20000410000 */
[CC--:B------:R-:W-:Y:S01]  /*19570*/  ISETP.GE.AND P6, PT, R28.reuse, R196.reuse, PT ;  /* 0x000000c41c00720c */ /* 0x0c0fe20003fc6270 */
[----:B------:R-:W-:Y:S01]  /*19580*/  FMUL.FTZ R153, R155, R3 ;  /* 0x000000039b997220 */ /* 0x000fe20000410000 */
[-C--:B------:R-:W-:Y:S01]  /*19590*/  ISETP.GE.AND P3, PT, R28, R197.reuse, PT ;  /* 0x000000c51c00720c */ /* 0x080fe20003f66270 */
[----:B------:R-:W-:Y:S01]  /*195a0*/  VIADD R28, R140, 0x19 ;  /* 0x000000198c1c7836 */ /* 0x000fe20000000000 */
[CC--:B------:R-:W-:Y:S01]  /*195b0*/  ISETP.GE.AND P5, PT, R12.reuse, R196.reuse, PT ;  /* 0x000000c40c00720c */ /* 0x0c0fe20003fa6270 */
[----:B------:R2:W4:Y:S01]  /*195c0*/  MUFU.TANH R55, R50 ;  /* 0x0000003200377308 */ /* 0x0005220000002400 */
[----:B------:R-:W-:Y:S01]  /*195d0*/  ISETP.GE.AND P2, PT, R12, R197, PT ;  /* 0x000000c50c00720c */ /* 0x000fe20003f46270 */
[----:B-1----:R-:W-:Y:S01]  /*195e0*/  HMMA.16816.F32.BF16 R64, R24, R4, R64 ;  /* 0x000000041840723c */ /* 0x002fe20000041840 */
[----:B------:R-:W-:Y:S01]  /*195f0*/  FSEL R182, R182, -INF , !P5 ;  /* 0xff800000b6b67808 */ /* 0x000fe20006800000 */
[----:B------:R-:W-:Y:S01]  /*19600*/  VIADD R11, R140, 0x31 ;  /* 0x000000318c0b7836 */ /* 0x000fe20000000000 */
[----:B------:R-:W-:Y:S01]  /*19610*/  FSEL R183, R183, -INF , !P2 ;  /* 0xff800000b7b77808 */ /* 0x000fe20005000000 */
[----:B------:R-:W-:Y:S01]  /*19620*/  FMUL.FTZ R149, R149, R3 ;  /* 0x0000000395957220 */ /* 0x000fe20000410000 */
[CC--:B------:R-:W-:Y:S01]  /*19630*/  ISETP.GE.AND P5, PT, R28.reuse, R196.reuse, PT ;  /* 0x000000c41c00720c */ /* 0x0c0fe20003fa6270 */
[----:B---3--:R-:W-:Y:S01]  /*19640*/  HMMA.16816.F32.BF16 R192, R40, R20, R192 ;  /* 0x0000001428c0723c */ /* 0x008fe200000418c0 */
[-C--:B------:R-:W-:Y:S01]  /*19650*/  ISETP.GE.AND P2, PT, R28, R197.reuse, PT ;  /* 0x000000c51c00720c */ /* 0x080fe20003f46270 */
[----:B------:R-:W-:Y:S01]  /*19660*/  VIADD R4, R140, 0x20 ;  /* 0x000000208c047836 */ /* 0x000fe20000000000 */
[----:B------:R-:W1:Y:S01]  /*19670*/  LDSM.16.M88.4 R28, [R227+0xb800] ;  /* 0x00b80000e31c783b */ /* 0x000e620000000200 */
[----:B------:R-:W-:Y:S01]  /*19680*/  FSEL R178, R178, -INF , !P4 ;  /* 0xff800000b2b27808 */ /* 0x000fe20006000000 */
[----:B------:R-:W-:Y:S01]  /*19690*/  VIADD R5, R140, 0x28 ;  /* 0x000000288c057836 */ /* 0x000fe20000000000 */
[----:B------:R-:W-:Y:S01]  /*196a0*/  FSEL R179, R179, -INF , !P1 ;  /* 0xff800000b3b37808 */ /* 0x000fe20004800000 */
[C---:B------:R-:W-:Y:S01]  /*196b0*/  HMMA.16816.F32.BF16 R132, R16.reuse, R14, R132 ;  /* 0x0000000e1084723c */ /* 0x040fe20000041884 */
[CC--:B------:R-:W-:Y:S01]  /*196c0*/  ISETP.GE.AND P4, PT, R4.reuse, R196.reuse, PT ;  /* 0x000000c40400720c */ /* 0x0c0fe20003f86270 */
[----:B------:R-:W3:Y:S01]  /*196d0*/  LDSM.16.M88.4 R12, [R216+0x7000] ;  /* 0x00700000d80c783b */ /* 0x000ee20000000200 */
[----:B------:R-:W-:Y:S01]  /*196e0*/  ISETP.GE.AND P1, PT, R4, R197, PT ;  /* 0x000000c50400720c */ /* 0x000fe20003f26270 */
[----:B------:R-:W-:Y:S01]  /*196f0*/  VIADD R4, R140, 0x21 ;  /* 0x000000218c047836 */ /* 0x000fe20000000000 */
[----:B------:R-:W-:Y:S01]  /*19700*/  FSEL R39, R52, -INF , !P6 ;  /* 0xff80000034277808 */ /* 0x000fe20007000000 */
[----:B------:R-:W-:Y:S01]  /*19710*/  HMMA.16816.F32.BF16 R164, R16, R34, R164 ;  /* 0x0000002210a4723c */ /* 0x000fe200000418a4 */
[----:B------:R-:W-:Y:S01]  /*19720*/  FSEL R184, R184, -INF , !P3 ;  /* 0xff800000b8b87808 */ /* 0x000fe20005800000 */
[-C--:B--2---:R-:W-:Y:S01]  /*19730*/  FMUL.FTZ R50, R51, R3.reuse ;  /* 0x0000000333327220 */ /* 0x084fe20000410000 */
[CC--:B------:R-:W-:Y:S01]  /*19740*/  ISETP.GE.AND P6, PT, R4.reuse, R196.reuse, PT ;  /* 0x000000c40400720c */ /* 0x0c0fe20003fc6270 */
[----:B------:R-:W-:Y:S01]  /*19750*/  FMUL.FTZ R54, R157, R3 ;  /* 0x000000039d367220 */ /* 0x000fe20000410000 */
[----:B------:R-:W-:Y:S01]  /*19760*/  ISETP.GE.AND P3, PT, R4, R197, PT ;  /* 0x000000c50400720c */ /* 0x000fe20003f66270 */
[----:B------:R-:W-:Y:S01]  /*19770*/  VIADD R4, R140, 0x29 ;  /* 0x000000298c047836 */ /* 0x000fe20000000000 */
[----:B------:R-:W-:Y:S01]  /*19780*/  FSEL R38, R53, -INF , !P5 ;  /* 0xff80000035267808 */ /* 0x000fe20006800000 */
[----:B------:R-:W-:Y:S01]  /*19790*/  HMMA.16816.F32.BF16 R60, R24, R6, R60 ;  /* 0x00000006183c723c */ /* 0x000fe2000004183c */
[----:B------:R-:W-:Y:S01]  /*197a0*/  FSEL R185, R185, -INF , !P2 ;  /* 0xff800000b9b97808 */ /* 0x000fe20005000000 */
[----:B------:R-:W2:Y:S01]  /*197b0*/  MUFU.TANH R50, R50 ;  /* 0x0000003200327308 */ /* 0x000ea20000002400 */
[----:B------:R-:W-:Y:S01]  /*197c0*/  FSEL R32, R48, -INF , !P4 ;  /* 0xff80000030207808 */ /* 0x000fe20006000000 */
[-C--:B------:R-:W-:Y:S01]  /*197d0*/  FMUL.FTZ R137, R159, R3.reuse ;  /* 0x000000039f897220 */ /* 0x080fe20000410000 */
[----:B----4-:R-:W-:Y:S01]  /*197e0*/  FSEL R35, R55, -INF , !P1 ;  /* 0xff80000037237808 */ /* 0x010fe20004800000 */
[----:B------:R-:W-:Y:S01]  /*197f0*/  HMMA.16816.F32.BF16 R20, R40, R22, R172 ;  /* 0x000000162814723c */ /* 0x000fe200000418ac */
[CC--:B------:R-:W-:Y:S01]  /*19800*/  ISETP.GE.AND P5, PT, R5.reuse, R196.reuse, PT ;  /* 0x000000c40500720c */ /* 0x0c0fe20003fa6270 */
[----:B------:R-:W-:Y:S01]  /*19810*/  FMUL.FTZ R51, R156, R3 ;  /* 0x000000039c337220 */ /* 0x000fe20000410000 */
[----:B------:R-:W-:Y:S01]  /*19820*/  ISETP.GE.AND P2, PT, R5, R197, PT ;  /* 0x000000c50500720c */ /* 0x000fe20003f46270 */
[----:B------:R-:W-:Y:S01]  /*19830*/  FMUL.FTZ R136, R158, R3 ;  /* 0x000000039e887220 */ /* 0x000fe20000410000 */
[C---:B------:R-:W-:Y:S01]  /*19840*/  ISETP.GE.AND P4, PT, R4.reuse, R196, PT ;  /* 0x000000c40400720c */ /* 0x040fe20003f86270 */
[----:B------:R-:W4:Y:S01]  /*19850*/  MUFU.TANH R152, R152 ;  /* 0x0000009800987308 */ /* 0x000f220000002400 */
[----:B------:R-:W-:Y:S01]  /*19860*/  ISETP.GE.AND P1, PT, R4, R197, PT ;  /* 0x000000c50400720c */ /* 0x000fe20003f26270 */
[-C--:B------:R-:W-:Y:S01]  /*19870*/  FMUL.FTZ R151, R151, R3.reuse ;  /* 0x0000000397977220 */ /* 0x080fe20000410000 */
[----:B------:R-:W5:Y:S01]  /*19880*/  LDSM.16.M88.4 R4, [R216+0x7800] ;  /* 0x00780000d804783b */ /* 0x000f620000000200 */
[-C--:B------:R-:W-:Y:S01]  /*19890*/  FMUL.FTZ R164, R164, R3.reuse ;  /* 0x00000003a4a47220 */ /* 0x080fe20000410000 */
[-C--:B------:R-:W-:Y:S01]  /*198a0*/  FMUL.FTZ R154, R166, R3.reuse ;  /* 0x00000003a69a7220 */ /* 0x080fe20000410000 */
[-C--:B------:R-:W-:Y:S01]  /*198b0*/  FMUL.FTZ R156, R165, R3.reuse ;  /* 0x00000003a59c7220 */ /* 0x080fe20000410000 */
[-C--:B------:R-:W-:Y:S01]  /*198c0*/  FMUL.FTZ R167, R167, R3.reuse ;  /* 0x00000003a7a77220 */ /* 0x080fe20000410000 */
[----:B------:R-:W-:Y:S01]  /*198d0*/  MUFU.TANH R54, R54 ;  /* 0x0000003600367308 */ /* 0x000fe20000002400 */
[----:B------:R-:W-:Y:S01]  /*198e0*/  FSEL R33, R49, -INF , !P6 ;  /* 0xff80000031217808 */ /* 0x000fe20007000000 */
[----:B-1----:R-:W-:Y:S01]  /*198f0*/  HMMA.16816.F32.BF16 R192, R24, R28, R192 ;  /* 0x0000001c18c0723c */ /* 0x002fe200000418c0 */
[----:B--2---:R-:W-:Y:S01]  /*19900*/  FSEL R37, R50, -INF , !P3 ;  /* 0xff80000032257808 */ /* 0x004fe20005800000 */
[-C--:B------:R-:W-:Y:S01]  /*19910*/  FMUL.FTZ R148, R148, R3.reuse ;  /* 0x0000000394947220 */ /* 0x080fe20000410000 */
[-C--:B------:R-:W-:Y:S01]  /*19920*/  FMUL.FTZ R150, R150, R3.reuse ;  /* 0x0000000396967220 */ /* 0x080fe20000410000 */
[-C--:B------:R-:W-:Y:S01]  /*19930*/  FMUL.FTZ R10, R135, R3.reuse ;  /* 0x00000003870a7220 */ /* 0x080fe20000410000 */
[-C--:B------:R-:W-:Y:S01]  /*19940*/  FMUL.FTZ R133, R133, R3.reuse ;  /* 0x0000000385857220 */ /* 0x080fe20000410000 */
[----:B------:R-:W1:Y:S01]  /*19950*/  MUFU.TANH R137, R137 ;  /* 0x0000008900897308 */ /* 0x000e620000002400 */
[----:B---3--:R-:W-:Y:S01]  /*19960*/  HMMA.16816.F32.BF16 R64, R16, R12, R64 ;  /* 0x0000000c1040723c */ /* 0x008fe20000041840 */
[-C--:B------:R-:W-:Y:S01]  /*19970*/  FMUL.FTZ R132, R132, R3.reuse ;  /* 0x0000000384847220 */ /* 0x080fe20000410000 */
[----:B------:R-:W-:Y:S01]  /*19980*/  FMUL.FTZ R134, R134, R3 ;  /* 0x0000000386867220 */ /* 0x000fe20000410000 */
[----:B------:R-:W-:-:S04]  /*19990*/  DEPBAR.LE SB0, 0x0 ;  /* 0x000080000000791a */ /* 0x000fc80000000000 */
[----:B------:R-:W-:Y:S01]  /*199a0*/  HMMA.16816.F32.BF16 R20, R24, R30, R20 ;  /* 0x0000001e1814723c */ /* 0x000fe20000041814 */
[----:B------:R-:W2:Y:S01]  /*199b0*/  MUFU.TANH R51, R51 ;  /* 0x0000003300337308 */ /* 0x000ea20000002400 */
[----:B------:R-:W-:-:S04]  /*199c0*/  VIADD R13, R140, 0x30 ;  /* 0x000000308c0d7836 */ /* 0x000fc80000000000 */
[C---:B------:R-:W-:Y:S01]  /*199d0*/  HMMA.16816.F32.BF16 R60, R16.reuse, R14, R60 ;  /* 0x0000000e103c723c */ /* 0x040fe2000004183c */
[CC--:B------:R-:W-:Y:S02]  /*199e0*/  ISETP.GE.AND P6, PT, R13.reuse, R196.reuse, PT ;  /* 0x000000c40d00720c */ /* 0x0c0fe40003fc6270 */
[----:B------:R-:W3:Y:S01]  /*199f0*/  MUFU.TANH R136, R136 ;  /* 0x0000008800887308 */ /* 0x000ee20000002400 */
[-C--:B------:R-:W-:Y:S01]  /*19a00*/  ISETP.GE.AND P3, PT, R13, R197.reuse, PT ;  /* 0x000000c50d00720c */ /* 0x080fe20003f66270 */
[----:B------:R-:W-:Y:S01]  /*19a10*/  VIADD R13, R140, 0x39 ;  /* 0x000000398c0d7836 */ /* 0x000fe20000000000 */
[----:B------:R-:W-:Y:S01]  /*19a20*/  FSEL R155, R138, -INF , !P6 ;  /* 0xff8000008a9b7808 */ /* 0x000fe20007000000 */
[----:B------:R-:W-:Y:S01]  /*19a30*/  VIADD R14, R140, 0x38 ;  /* 0x000000388c0e7836 */ /* 0x000fe20000000000 */
[----:B----4-:R-:W-:Y:S02]  /*19a40*/  FSEL R152, R152, -INF , !P3 ;  /* 0xff80000098987808 */ /* 0x010fe40005800000 */
[----:B-1----:R-:W-:Y:S01]  /*19a50*/  FSEL R143, R137, -INF , !P1 ;  /* 0xff800000898f7808 */ /* 0x002fe20004800000 */
[----:B------:R-:W-:Y:S01]  /*19a60*/  MUFU.TANH R164, R164 ;  /* 0x000000a400a47308 */ /* 0x000fe20000002400 */
[CC--:B------:R-:W-:Y:S01]  /*19a70*/  ISETP.GE.AND P6, PT, R13.reuse, R196.reuse, PT ;  /* 0x000000c40d00720c */ /* 0x0c0fe20003fc6270 */
[C---:B-----5:R-:W-:Y:S01]  /*19a80*/  HMMA.16816.F32.BF16 R192, R16.reuse, R4, R192 ;  /* 0x0000000410c0723c */ /* 0x060fe200000418c0 */
[----:B------:R-:W-:Y:S01]  /*19a90*/  ISETP.GE.AND P3, PT, R13, R197, PT ;  /* 0x000000c50d00720c */ /* 0x000fe20003f66270 */
[----:B------:R-:W-:Y:S01]  /*19aa0*/  VIADD R13, R140, 0x41 ;  /* 0x000000418c0d7836 */ /* 0x000fe20000000000 */
[----:B--2---:R-:W-:Y:S01]  /*19ab0*/  FSEL R34, R51, -INF , !P5 ;  /* 0xff80000033227808 */ /* 0x004fe20006800000 */
[----:B------:R-:W-:Y:S01]  /*19ac0*/  FMUL.FTZ R66, R66, R3 ;  /* 0x0000000342427220 */ /* 0x000fe20000410000 */
[----:B------:R-:W-:Y:S01]  /*19ad0*/  ISETP.GE.AND P1, PT, R14, R197, PT ;  /* 0x000000c50e00720c */ /* 0x000fe20003f26270 */
[----:B------:R-:W1:Y:S01]  /*19ae0*/  MUFU.TANH R154, R154 ;  /* 0x0000009a009a7308 */ /* 0x000e620000002400 */
[----:B------:R-:W-:Y:S01]  /*19af0*/  HMMA.16816.F32.BF16 R20, R16, R6, R20 ;  /* 0x000000061014723c */ /* 0x000fe20000041814 */
[----:B---3--:R-:W-:Y:S01]  /*19b00*/  FSEL R36, R136, -INF , !P2 ;  /* 0xff80000088247808 */ /* 0x008fe20005000000 */
[----:B------:R-:W-:Y:S01]  /*19b10*/  VIADD R5, R140, 0x48 ;  /* 0x000000488c057836 */ /* 0x000fe20000000000 */
[C---:B------:R-:W-:Y:S01]  /*19b20*/  ISETP.GE.AND P5, PT, R11.reuse, R196, PT ;  /* 0x000000c40b00720c */ /* 0x040fe20003fa6270 */
[----:B------:R-:W-:Y:S01]  /*19b30*/  FMUL.FTZ R64, R64, R3 ;  /* 0x0000000340407220 */ /* 0x000fe20000410000 */
[----:B------:R-:W-:Y:S01]  /*19b40*/  ISETP.GE.AND P2, PT, R11, R197, PT ;  /* 0x000000c50b00720c */ /* 0x000fe20003f46270 */
[----:B------:R-:W-:Y:S01]  /*19b50*/  FMUL.FTZ R11, R65, R3 ;  /* 0x00000003410b7220 */ /* 0x000fe20000410000 */
[----:B------:R-:W2:Y:S01]  /*19b60*/  MUFU.TANH R139, R139 ;  /* 0x0000008b008b7308 */ /* 0x000ea20000002400 */
[----:B------:R-:W-:-:S02]  /*19b70*/  VIADD R7, R140, 0x60 ;  /* 0x000000608c077836 */ /* 0x000fc40000000000 */
[-C--:B------:R-:W-:Y:S01]  /*19b80*/  FMUL.FTZ R67, R67, R3.reuse ;  /* 0x0000000343437220 */ /* 0x080fe20000410000 */
[----:B------:R-:W-:Y:S02]  /*19b90*/  VIADD R6, R140, 0x61 ;  /* 0x000000618c067836 */ /* 0x000fe40000000000 */
[-C--:B------:R-:W-:Y:S01]  /*19ba0*/  FMUL.FTZ R61, R61, R3.reuse ;  /* 0x000000033d3d7220 */ /* 0x080fe20000410000 */
[-C--:B------:R-:W-:Y:S01]  /*19bb0*/  FMUL.FTZ R63, R63, R3.reuse ;  /* 0x000000033f3f7220 */ /* 0x080fe20000410000 */
[-C--:B------:R-:W-:Y:S01]  /*19bc0*/  FMUL.FTZ R60, R60, R3.reuse ;  /* 0x000000033c3c7220 */ /* 0x080fe20000410000 */
[-C--:B------:R-:W-:Y:S01]  /*19bd0*/  FMUL.FTZ R62, R62, R3.reuse ;  /* 0x000000033e3e7220 */ /* 0x080fe20000410000 */
[----:B------:R-:W3:Y:S01]  /*19be0*/  MUFU.TANH R153, R153 ;  /* 0x0000009900997308 */ /* 0x000ee20000002400 */
[----:B-1----:R-:W-:Y:S01]  /*19bf0*/  FSEL R154, R154, -INF , !P1 ;  /* 0xff8000009a9a7808 */ /* 0x002fe20004800000 */
[----:B------:R-:W-:Y:S01]  /*19c00*/  FMUL.FTZ R138, R194, R3 ;  /* 0x00000003c28a7220 */ /* 0x000fe20000410000 */
[----:B------:R-:W-:Y:S01]  /*19c10*/  ISETP.GE.AND P1, PT, R13, R197, PT ;  /* 0x000000c50d00720c */ /* 0x000fe20003f26270 */
[----:B------:R-:W-:-:S04]  /*19c20*/  FMUL.FTZ R137, R195, R3 ;  /* 0x00000003c3897220 */ /* 0x000fc80000410000 */
[----:B------:R-:W1:Y:S01]  /*19c30*/  MUFU.TANH R156, R156 ;  /* 0x0000009c009c7308 */ /* 0x000e620000002400 */
[----:B--2---:R-:W-:Y:S01]  /*19c40*/  FSEL R176, R139, -INF , !P5 ;  /* 0xff8000008bb07808 */ /* 0x004fe20006800000 */
[-C--:B------:R-:W-:Y:S01]  /*19c50*/  FMUL.FTZ R20, R20, R3.reuse ;  /* 0x0000000314147220 */ /* 0x080fe20000410000 */
[-C--:B------:R-:W-:Y:S01]  /*19c60*/  FMUL.FTZ R21, R21, R3.reuse ;  /* 0x0000000315157220 */ /* 0x080fe20000410000 */
[-C--:B------:R-:W-:Y:S01]  /*19c70*/  FMUL.FTZ R22, R22, R3.reuse ;  /* 0x0000000316167220 */ /* 0x080fe20000410000 */
[----:B------:R-:W-:-:S03]  /*19c80*/  FMUL.FTZ R23, R23, R3 ;  /* 0x0000000317177220 */ /* 0x000fc60000410000 */
[----:B------:R-:W2:Y:S01]  /*19c90*/  MUFU.TANH R167, R167 ;  /* 0x000000a700a77308 */ /* 0x000ea20000002400 */
[----:B---3--:R-:W-:-:S07]  /*19ca0*/  FSEL R153, R153, -INF , !P2 ;  /* 0xff80000099997808 */ /* 0x008fce0005000000 */
[----:B------:R3:W4:Y:S01]  /*19cb0*/  MUFU.TANH R157, R142 ;  /* 0x0000008e009d7308 */ /* 0x0007220000002400 */
[----:B-1----:R-:W-:Y:S02]  /*19cc0*/  FSEL R166, R156, -INF , !P6 ;  /* 0xff8000009ca67808 */ /* 0x002fe40007000000 */
[----:B------:R-:W-:-:S04]  /*19cd0*/  ISETP.GE.AND P6, PT, R5, R196, PT ;  /* 0x000000c40500720c */ /* 0x000fc80003fc6270 */
[----:B------:R-:W-:Y:S01]  /*19ce0*/  FSEL R170, R170, -INF , !P6 ;  /* 0xff800000aaaa7808 */ /* 0x000fe20007000000 */
[----:B------:R-:W1:Y:S01]  /*19cf0*/  MUFU.TANH R147, R147 ;  /* 0x0000009300937308 */ /* 0x000e620000002400 */
[----:B--2---:R-:W-:Y:S02]  /*19d00*/  FSEL R167, R167, -INF , !P3 ;  /* 0xff800000a7a77808 */ /* 0x004fe40005800000 */
[----:B------:R-:W-:-:S05]  /*19d10*/  ISETP.GE.AND P3, PT, R5, R197, PT ;  /* 0x000000c50500720c */ /* 0x000fca0003f66270 */
[----:B------:R-:W2:Y:S01]  /*19d20*/  MUFU.TANH R159, R149 ;  /* 0x00000095009f7308 */ /* 0x000ea20000002400 */
[----:B---3--:R-:W-:Y:S02]  /*19d30*/  FSEL R142, R54, -INF , !P4 ;  /* 0xff800000368e7808 */ /* 0x008fe40006000000 */
[-C--:B------:R-:W-:Y:S01]  /*19d40*/  ISETP.GE.AND P4, PT, R14, R196.reuse, PT ;  /* 0x000000c40e00720c */ /* 0x080fe20003f86270 */
[----:B------:R-:W-:Y:S01]  /*19d50*/  VIADD R14, R140, 0x40 ;  /* 0x000000408c0e7836 */ /* 0x000fe20000000000 */
[----:B----4-:R-:W-:Y:S02]  /*19d60*/  FSEL R175, R157, -INF , !P3 ;  /* 0xff8000009daf7808 */ /* 0x010fe40005800000 */
[----:B------:R-:W-:Y:S01]  /*19d70*/  FSEL R164, R164, -INF , !P4 ;  /* 0xff800000a4a47808 */ /* 0x000fe20006000000 */
[----:B------:R-:W3:Y:S01]  /*19d80*/  MUFU.TANH R162, R151 ;  /* 0x0000009700a27308 */ /* 0x000ee20000002400 */
[-C--:B------:R-:W-:Y:S01]  /*19d90*/  ISETP.GE.AND P4, PT, R13, R196.reuse, PT ;  /* 0x000000c40d00720c */ /* 0x080fe20003f86270 */
[----:B------:R-:W-:Y:S01]  /*19da0*/  VIADD R13, R140, 0x49 ;  /* 0x000000498c0d7836 */ /* 0x000fe20000000000 */
[----:B------:R-:W-:-:S02]  /*19db0*/  ISETP.GE.AND P5, PT, R14, R196, PT ;  /* 0x000000c40e00720c */ /* 0x000fc40003fa6270 */
[-C--:B------:R-:W-:Y:S01]  /*19dc0*/  ISETP.GE.AND P2, PT, R14, R197.reuse, PT ;  /* 0x000000c50e00720c */ /* 0x080fe20003f46270 */
[----:B------:R-:W-:Y:S01]  /*19dd0*/  VIADD R14, R140, 0x50 ;  /* 0x000000508c0e7836 */ /* 0x000fe20000000000 */
[----:B------:R-:W-:Y:S01]  /*19de0*/  FSEL R173, R144, -INF , !P5 ;  /* 0xff80000090ad7808 */ /* 0x000fe20006800000 */
[----:B------:R-:W4:Y:S01]  /*19df0*/  MUFU.TANH R160, R148 ;  /* 0x0000009400a07308 */ /* 0x000f220000002400 */
[----:B------:R-:W-:Y:S02]  /*19e00*/  FSEL R172, R146, -INF , !P2 ;  /* 0xff80000092ac7808 */ /* 0x000fe40005000000 */
[C---:B------:R-:W-:Y:S02]  /*19e10*/  ISETP.GE.AND P5, PT, R13.reuse, R196, PT ;  /* 0x000000c40d00720c */ /* 0x040fe40003fa6270 */
[----:B------:R-:W-:Y:S01]  /*19e20*/  ISETP.GE.AND P2, PT, R13, R197, PT ;  /* 0x000000c50d00720c */ /* 0x000fe20003f46270 */
[----:B------:R-:W-:Y:S01]  /*19e30*/  VIADD R13, R140, 0x51 ;  /* 0x000000518c0d7836 */ /* 0x000fe20000000000 */
[----:B------:R-:W-:Y:S01]  /*19e40*/  FSEL R171, R145, -INF , !P4 ;  /* 0xff80000091ab7808 */ /* 0x000fe20006000000 */
[----:B------:R-:W5:Y:S01]  /*19e50*/  MUFU.TANH R165, R150 ;  /* 0x0000009600a57308 */ /* 0x000f620000002400 */
[----:B-1----:R-:W-:-:S02]  /*19e60*/  FSEL R174, R147, -INF , !P1 ;  /* 0xff80000093ae7808 */ /* 0x002fc40004800000 */
[CC--:B------:R-:W-:Y:S02]  /*19e70*/  ISETP.GE.AND P6, PT, R13.reuse, R196.reuse, PT ;  /* 0x000000c40d00720c */ /* 0x0c0fe40003fc6270 */
[-C--:B------:R-:W-:Y:S01]  /*19e80*/  ISETP.GE.AND P3, PT, R13, R197.reuse, PT ;  /* 0x000000c50d00720c */ /* 0x080fe20003f66270 */
[----:B------:R-:W-:Y:S01]  /*19e90*/  VIADD R13, R140, 0x59 ;  /* 0x000000598c0d7836 */ /* 0x000fe20000000000 */
[C---:B------:R-:W-:Y:S01]  /*19ea0*/  ISETP.GE.AND P4, PT, R14.reuse, R196, PT ;  /* 0x000000c40e00720c */ /* 0x040fe20003f86270 */
[----:B------:R-:W1:Y:S01]  /*19eb0*/  MUFU.TANH R12, R133 ;  /* 0x00000085000c7308 */ /* 0x000e620000002400 */
[----:B------:R-:W-:Y:S01]  /*19ec0*/  ISETP.GE.AND P1, PT, R14, R197, PT ;  /* 0x000000c50e00720c */ /* 0x000fe20003f26270 */
[----:B------:R-:W-:Y:S01]  /*19ed0*/  VIADD R14, R140, 0x58 ;  /* 0x000000588c0e7836 */ /* 0x000fe20000000000 */
[----:B--2---:R-:W-:Y:S02]  /*19ee0*/  FSEL R159, R159, -INF , !P6 ;  /* 0xff8000009f9f7808 */ /* 0x004fe40007000000 */
[----:B---3--:R-:W-:-:S02]  /*19ef0*/  FSEL R162, R162, -INF , !P3 ;  /* 0xff800000a2a27808 */ /* 0x008fc40005800000 */
[----:B----4-:R-:W-:Y:S01]  /*19f00*/  FSEL R160, R160, -INF , !P4 ;  /* 0xff800000a0a07808 */ /* 0x010fe20006000000 */
[----:B------:R-:W2:Y:S01]  /*19f10*/  MUFU.TANH R10, R10 ;  /* 0x0000000a000a7308 */ /* 0x000ea20000002400 */
[----:B-----5:R-:W-:Y:S02]  /*19f20*/  FSEL R165, R165, -INF , !P1 ;  /* 0xff800000a5a57808 */ /* 0x020fe40004800000 */
[CC--:B------:R-:W-:Y:S02]  /*19f30*/  ISETP.GE.AND P6, PT, R7.reuse, R196.reuse, PT ;  /* 0x000000c40700720c */ /* 0x0c0fe40003fc6270 */
[----:B------:R-:W-:Y:S01]  /*19f40*/  ISETP.GE.AND P3, PT, R7, R197, PT ;  /* 0x000000c50700720c */ /* 0x000fe20003f66270 */
[----:B------:R-:W-:Y:S01]  /*19f50*/  VIADD R7, R140, 0x68 ;  /* 0x000000688c077836 */ /* 0x000fe20000000000 */
[----:B------:R-:W-:Y:S01]  /*19f60*/  FSEL R169, R169, -INF , !P5 ;  /* 0xff800000a9a97808 */ /* 0x000fe20006800000 */
[----:B------:R3:W4:Y:S01]  /*19f70*/  MUFU.TANH R158, R132 ;  /* 0x00000084009e7308 */ /* 0x0007220000002400 */
[----:B------:R-:W-:-:S02]  /*19f80*/  ISETP.GE.AND P4, PT, R13, R196, PT ;  /* 0x000000c40d00720c */ /* 0x000fc40003f86270 */
[-C--:B------:R-:W-:Y:S02]  /*19f90*/  ISETP.GE.AND P1, PT, R13, R197.reuse, PT ;  /* 0x000000c50d00720c */ /* 0x080fe40003f26270 */
[-C--:B------:R-:W-:Y:S02]  /*19fa0*/  ISETP.GE.AND P5, PT, R14, R196.reuse, PT ;  /* 0x000000c40e00720c */ /* 0x080fe40003fa6270 */
[----:B-1----:R-:W-:Y:S01]  /*19fb0*/  FSEL R157, R12, -INF , !P4 ;  /* 0xff8000000c9d7808 */ /* 0x002fe20006000000 */
[----:B------:R-:W1:Y:S01]  /*19fc0*/  MUFU.TANH R11, R11 ;  /* 0x0000000b000b7308 */ /* 0x000e620000002400 */
[----:B--2---:R-:W-:Y:S02]  /*19fd0*/  FSEL R156, R10, -INF , !P1 ;  /* 0xff8000000a9c7808 */ /* 0x004fe40004800000 */
[C---:B------:R-:W-:Y:S02]  /*19fe0*/  ISETP.GE.AND P4, PT, R7.reuse, R196, PT ;  /* 0x000000c40700720c */ /* 0x040fe40003f86270 */
[----:B------:R-:W-:Y:S01]  /*19ff0*/  ISETP.GE.AND P1, PT, R7, R197, PT ;  /* 0x000000c50700720c */ /* 0x000fe20003f26270 */
[----:B------:R-:W-:Y:S01]  /*1a000*/  VIADD R7, R140, 0x70 ;  /* 0x000000708c077836 */ /* 0x000fe20000000000 */
[----:B------:R-:W-:Y:S01]  /*1a010*/  FSEL R168, R168, -INF , !P2 ;  /* 0xff800000a8a87808 */ /* 0x000fe20005000000 */
[----:B------:R-:W2:Y:S01]  /*1a020*/  MUFU.TANH R161, R134 ;  /* 0x0000008600a17308 */ /* 0x000ea20000002400 */
[----:B---3--:R-:W-:Y:S01]  /*1a030*/  FMUL.FTZ R132, R192, R3 ;  /* 0x00000003c0847220 */ /* 0x008fe20000410000 */
[----:B----4-:R-:W-:-:S02]  /*1a040*/  FSEL R158, R158, -INF , !P5 ;  /* 0xff8000009e9e7808 */ /* 0x010fc40006800000 */
[-C--:B------:R-:W-:Y:S02]  /*1a050*/  ISETP.GE.AND P5, PT, R6, R196.reuse, PT ;  /* 0x000000c40600720c */ /* 0x080fe40003fa6270 */
[----:B------:R-:W-:Y:S02]  /*1a060*/  ISETP.GE.AND P2, PT, R14, R197, PT ;  /* 0x000000c50e00720c */ /* 0x000fe40003f46270 */
        /* <DEDUP_REMOVED lines=8> */
[----:B---3--:R-:W-:-:S07]  /*1a0f0*/  FSEL R132, R132, -INF , !P5 ;  /* 0xff80000084847808 */ /* 0x008fce0006800000 */
[----:B------:R-:W-:Y:S01]  /*1a100*/  MUFU.TANH R66, R20 ;  /* 0x0000001400427308 */ /* 0x000fe20000002400 */
[----:B-1----:R-:W-:Y:S02]  /*1a110*/  FSEL R151, R151, -INF , !P3 ;  /* 0xff80000097977808 */ /* 0x002fe40005800000 */
[----:B------:R-:W-:-:S05]  /*1a120*/  ISETP.GE.AND P3, PT, R6, R197, PT ;  /* 0x000000c50600720c */ /* 0x000fca0003f66270 */
[----:B------:R1:W3:Y:S01]  /*1a130*/  MUFU.TANH R150, R67 ;  /* 0x0000004300967308 */ /* 0x0002e20000002400 */
[----:B--2---:R-:W-:Y:S02]  /*1a140*/  FSEL R148, R148, -INF , !P6 ;  /* 0xff80000094947808 */ /* 0x004fe40007000000 */
[----:B------:R-:W-:Y:S01]  /*1a150*/  ISETP.GE.AND P6, PT, R6, R196, PT ;  /* 0x000000c40600720c */ /* 0x000fe20003fc6270 */
[----:B------:R-:W-:-:S04]  /*1a160*/  VIADD R6, R140, 0x71 ;  /* 0x000000718c067836 */ /* 0x000fc80000000000 */
[----:B------:R-:W2:Y:S08]  /*1a170*/  MUFU.TANH R5, R61 ;  /* 0x0000003d00057308 */ /* 0x000eb00000002400 */
[----:B------:R-:W4:Y:S01]  /*1a180*/  MUFU.TANH R144, R63 ;  /* 0x0000003f00907308 */ /* 0x000f220000002400 */
[----:B-1----:R-:W-:Y:S01]  /*1a190*/  FMUL.FTZ R67, R193, R3 ;  /* 0x00000003c1437220 */ /* 0x002fe20000410000 */
[----:B------:R-:W-:Y:S01]  /*1a1a0*/  VIADD R3, R140, 0x78 ;  /* 0x000000788c037836 */ /* 0x000fe20000000000 */
[----:B---3--:R-:W-:-:S02]  /*1a1b0*/  FSEL R150, R150, -INF , !P2 ;  /* 0xff80000096967808 */ /* 0x008fc40005000000 */
[----:B------:R-:W-:Y:S02]  /*1a1c0*/  ISETP.GE.AND P2, PT, R7, R197, PT ;  /* 0x000000c50700720c */ /* 0x000fe40003f46270 */
[-C--:B------:R-:W-:Y:S01]  /*1a1d0*/  ISETP.GE.AND P5, PT, R3, R196.reuse, PT ;  /* 0x000000c40300720c */ /* 0x080fe20003fa6270 */
[----:B------:R-:W1:Y:S01]  /*1a1e0*/  MUFU.TANH R4, R60 ;  /* 0x0000003c00047308 */ /* 0x000e620000002400 */
[----:B--2---:R-:W-:Y:S02]  /*1a1f0*/  FSEL R145, R5, -INF , !P6 ;  /* 0xff80000005917808 */ /* 0x004fe40007000000 */
[----:B------:R-:W-:Y:S02]  /*1a200*/  FSEL R66, R66, -INF , !P5 ;  /* 0xff80000042427808 */ /* 0x000fe40006800000 */
[----:B------:R-:W-:Y:S02]  /*1a210*/  ISETP.GT.AND P5, PT, R248, R235, PT ;  /* 0x000000ebf800720c */ /* 0x000fe40003fa4270 */
[----:B------:R-:W-:Y:S01]  /*1a220*/  ISETP.GE.AND P6, PT, R140, R196, PT ;  /* 0x000000c48c00720c */ /* 0x000fe20003fc6270 */
[----:B------:R-:W2:Y:S01]  /*1a230*/  MUFU.TANH R149, R62 ;  /* 0x0000003e00957308 */ /* 0x000ea20000002400 */
[----:B----4-:R-:W-:-:S02]  /*1a240*/  FSEL R144, R144, -INF , !P3 ;  /* 0xff80000090907808 */ /* 0x010fc40005800000 */
[C---:B------:R-:W-:Y:S01]  /*1a250*/  ISETP.GE.AND P3, PT, R140.reuse, R197, PT ;  /* 0x000000c58c00720c */ /* 0x040fe20003f66270 */
[----:B------:R-:W-:Y:S01]  /*1a260*/  VIADD R140, R140, 0x79 ;  /* 0x000000798c8c7836 */ /* 0x000fe20000000000 */
[----:B------:R-:W-:Y:S02]  /*1a270*/  FSEL R180, R180, -INF , !P6 ;  /* 0xff800000b4b47808 */ /* 0x000fe40007000000 */
        /* <DEDUP_REMOVED lines=85> */
[----:B------:R-:W-:Y:S05]  /*1a7d0*/  BRA `(.L_x_4162) ;  /* 0x00000000000c7947 */ /* 0x000fea0003800000 */
.L_x_4161:
[----:B------:R-:W2:Y:S02]  /*1a7e0*/  LD.E R6, desc[UR4][R198.64+0x38] ;  /* 0x00003804c6067980 */ /* 0x000ea4000c101900 */
[----:B--2---:R-:W-:-:S04]  /*1a7f0*/  LEA R6, -R6, RZ, 0x7 ;  /* 0x000000ff06067211 */ /* 0x004fc800078e39ff */
[----:B------:R-:W-:Y:S02]  /*1a800*/  SHF.R.S32.HI R5, RZ, 0x1f, R6 ;  /* 0x0000001fff057819 */ /* 0x000fe40000011406 */
.L_x_4162:
[----:B------:R-:W-:Y:S05]  /*1a810*/  BSYNC B0 ;  /* 0x0000000000007941 */ /* 0x000fea0003800000 */
.L_x_4160:
[----:B------:R-:W-:Y:S01]  /*1a820*/  IMAD.SHL.U32 R3, R44, 0x20, RZ ;  /* 0x000000202c037824 */ /* 0x000fe200078e00ff */
[----:B------:R-:W-:Y:S02]  /*1a830*/  LEA R237, P1, R6, R237, 0x1 ;  /* 0x000000ed06ed7211 */ /* 0x000fe400078208ff */
[----:B------:R-:W-:Y:S02]  /*1a840*/  SHF.L.U64.HI R4, R44, 0x5, R45 ;  /* 0x000000052c047819 */ /* 0x000fe4000001022d */
[-C--:B------:R-:W-:Y:S02]  /*1a850*/  IADD3 R10, P0, R237, R3.reuse, RZ ;  /* 0x00000003ed0a7210 */ /* 0x080fe40007f1e0ff */
        /* <DEDUP_REMOVED lines=36> */
.L_x_4159:
[----:B------:R-:W-:Y:S05]  /*1aaa0*/  BSYNC B1 ;  /* 0x0000000000017941 */ /* 0x000fea0003800000 */
.L_x_4158:
        /* <DEDUP_REMOVED lines=111> */
[----:B------:R-:W-:Y:S01]  /*1b1a0*/  LDSM.16.MT88.4 R36, [R224+0x10800] ;  /* 0x01080000e024783b */ /* 0x000fe20000004200 */
        /* <DEDUP_REMOVED lines=9> */
[-C--:B------:R-:W-:Y:S01]  /*1b240*/  FFMA.FTZ R154, R154, R60.reuse, -R59 ;  /* 0x0000003c9a9a7223 */ /* 0x080fe2000001083b */
[----:B------:R-:W3:Y:S01]  /*1b250*/  MUFU.EX2 R3, R3 ;  /* 0x0000000300037308 */ /* 0x000ee20000000800 */
[----:B--2---:R-:W-:Y:S01]  /*1b260*/  F2FP.BF16.F32.PACK_AB R13, R41, R51 ;  /* 0x00000033290d723e */ /* 0x004fe200000010ff */
        /* <DEDUP_REMOVED lines=14> */
[----:B------:R-:W2:Y:S01]  /*1b350*/  MUFU.EX2 R43, R43 ;  /* 0x0000002b002b7308 */ /* 0x000ea20000000800 */
[----:B---3--:R-:W-:Y:S01]  /*1b360*/  F2FP.BF16.F32.PACK_AB R15, R3, R40 ;  /* 0x00000028030f723e */ /* 0x008fe200000010ff */
        /* <DEDUP_REMOVED lines=14> */
[----:B------:R-:W3:Y:S01]  /*1b450*/  MUFU.EX2 R0, R0 ;  /* 0x0000000000007308 */ /* 0x000ee20000000800 */
[----:B--2---:R-:W-:Y:S01]  /*1b460*/  F2FP.BF16.F32.PACK_AB R12, R43, R48 ;  /* 0x000000302b0c723e */ /* 0x004fe200000010ff */
[-CC-:B------:R-:W-:Y:S01]  /*1b470*/  FFMA.FTZ R146, R146, R60.reuse, -R65.reuse ;  /* 0x0000003c92927223 */ /* 0x180fe20000010841 */
[-C--:B------:R-:W-:Y:S01]  /*1b480*/  FFMA.FTZ R145, R145, R60.reuse, -R65 ;  /* 0x0000003c91917223 */ /* 0x080fe20000010841 */
[-CC-:B------:R-:W-:Y:S01]  /*1b490*/  FFMA.FTZ R144, R144, R60.reuse, -R59.reuse ;  /* 0x0000003c90907223 */ /* 0x180fe2000001083b */
[-CC-:B------:R-:W-:Y:S01]  /*1b4a0*/  FFMA.FTZ R138, R138, R60.reuse, -R59.reuse ;  /* 0x0000003c8a8a7223 */ /* 0x180fe2000001083b */
[-CC-:B------:R-:W-:Y:S01]  /*1b4b0*/  FFMA.FTZ R137, R137, R60.reuse, -R59.reuse ;  /* 0x0000003c89897223 */ /* 0x180fe2000001083b */
[-C--:B------:R-:W-:Y:S01]  /*1b4c0*/  FFMA.FTZ R136, R136, R60.reuse, -R59 ;  /* 0x0000003c88887223 */ /* 0x080fe2000001083b */
[----:B------:R2:W4:Y:S01]  /*1b4d0*/  MUFU.EX2 R52, R8 ;  /* 0x0000000800347308 */ /* 0x0005220000000800 */
[----:B------:R-:W-:-:S07]  /*1b4e0*/  FFMA.FTZ R132, R132, R60, -R65 ;  /* 0x0000003c84847223 */ /* 0x000fce0000010841 */
        /* <DEDUP_REMOVED lines=111> */
[----:B------:R-:W-:-:S03]  /*1bbe0*/  F2FP.BF16.F32.PACK_AB R5, R53, R54 ;  /* 0x000000363505723e */ /* 0x000fc600000010ff */
        /* <DEDUP_REMOVED lines=274> */
[----:B------:R3:W-:Y:S04]  /*1cd10*/  STL [R1], R2 ;  /* 0x0000000201007387 */ /* 0x0007e80000100800 */
        /* <DEDUP_REMOVED lines=21> */
.L_x_4154:
[----:B------:R-:W-:Y:S05]  /*1ce70*/  @!P5 BRA `(.L_x_4163) ;  /* 0x0000004800a8d947 */ /* 0x000fea0003800000 */
[C---:B------:R-:W-:Y:S01]  /*1ce80*/  SHF.L.U64.HI R249, R46.reuse, 0x5, R47 ;  /* 0x000000052ef97819 */ /* 0x040fe2000001022f */
[----:B------:R-:W-:Y:S01]  /*1ce90*/  IMAD.SHL.U32 R250, R46, 0x20, RZ ;  /* 0x000000202efa7824 */ /* 0x000fe200078e00ff */
[C---:B------:R-:W-:Y:S01]  /*1cea0*/  SHF.L.U64.HI R251, R44.reuse, 0x5, R45 ;  /* 0x000000052cfb7819 */ /* 0x040fe2000001022d */
[----:B------:R-:W-:Y:S01]  /*1ceb0*/  IMAD.SHL.U32 R252, R44, 0x20, RZ ;  /* 0x000000202cfc7824 */ /* 0x000fe200078e00ff */
[----:B------:R-:W-:Y:S01]  /*1cec0*/  MOV R135, R0 ;  /* 0x0000000000877202 */ /* 0x000fe20000000f00 */
[----:B------:R-:W-:Y:S02]  /*1ced0*/  IMAD.MOV.U32 R134, RZ, RZ, R2 ;  /* 0x000000ffff867224 */ /* 0x000fe400078e0002 */
.L_x_4172:
[----:B-1----:R-:W1:Y:S01]  /*1cee0*/  LDC.64 R138, c[0x0][0x198] ;  /* 0x00006600ff8a7b82 */ /* 0x002e620000000a00 */
        /* <DEDUP_REMOVED lines=80> */
.L_x_4165:
[----:B--2---:R-:W-:Y:S02]  /*1d3f0*/  R2UR UR4, R136 ;  /* 0x00000000880472ca */ /* 0x004fe400000e0000 */
[----:B------:R-:W-:Y:S11]  /*1d400*/  R2UR UR5, R137 ;  /* 0x00000000890572ca */ /* 0x000ff600000e0000 */
[----:B------:R-:W-:Y:S02]  /*1d410*/  @!UPT UIADD3 URZ, URZ, URZ, URZ ;  /* 0x0000003f3f3ff290 */ /* 0x000fe4000fffe03f */
[----:B-1----:R-:W2:Y:S02]  /*1d420*/  LD.E R8, desc[UR4][R138.64+0x40] ;  /* 0x000040048a087980 */ /* 0x002ea4000c101900 */
[----:B--2---:R-:W-:Y:S05]  /*1d430*/  IMAD.U32 R8, R8, -0x80, RZ ;  /* 0xffffff8008087824 */ /* 0x004fea00078e00ff */
[----:B------:R-:W-:Y:S02]  /*1d440*/  SHF.R.S32.HI R2, RZ, 0x1f, R8 ;  /* 0x0000001fff027819 */ /* 0x000fe40000011408 */
.L_x_4166:
[----:B------:R-:W-:Y:S05]  /*1d450*/  BSYNC B0 ;  /* 0x0000000000007941 */ /* 0x000fea0003800000 */
.L_x_4164:
        /* <DEDUP_REMOVED lines=8> */
[----:B------:R-:W-:Y:S02]  /*1d4e0*/  MOV R3, R238 ;  /* 0x000000ee00037202 */ /* 0x000fe40000000f00 */
        /* <DEDUP_REMOVED lines=42> */
[----:B------:R-:W-:Y:S03]  /*1d790*/  ISETP.GT.AND P0, PT, R248, R235, PT ;  /* 0x000000ebf800720c */ /* 0x000fe60003f04270 */
        /* <DEDUP_REMOVED lines=391> */
[----:B----4-:R-:W-:Y:S02]  /*1f010*/  LEA.HI.X.SX32 R15, R7, R247, 0x2, P1 ;  /* 0x000000f7070f7211 */ /* 0x010fe400008f16ff */
[C---:B------:R-:W-:Y:S02]  /*1f020*/  LEA R4, P0, R9.reuse, R246, 0x2 ;  /* 0x000000f609047211 */ /* 0x040fe400078010ff */
[C---:B------:R-:W-:Y:S01]  /*1f030*/  IADD3 R7, R9.reuse, -R7, RZ ;  /* 0x8000000709077210 */ /* 0x040fe20007ffe0ff */
[----:B------:R-:W3:Y:S01]  /*1f040*/  LD.E R0, desc[UR12][R14.64] ;  /* 0x0000000c0e007980 */ /* 0x000ee2000c101900 */
[----:B------:R-:W-:Y:S03]  /*1f050*/  LEA.HI.X.SX32 R5, R9, R247, 0x2, P0 ;  /* 0x000000f709057211 */ /* 0x000fe600000f16ff */
[----:B------:R-:W-:Y:S02]  /*1f060*/  IMAD R10, R10, R7, -0x80 ;  /* 0xffffff800a0a7424 */ /* 0x000fe400078e0207 */
[----:B------:R1:W3:Y:S04]  /*1f070*/  LD.E R2, desc[UR14][R4.64] ;  /* 0x0000000e04027980 */ /* 0x0002e8000c101900 */
[----:B------:R-:W4:Y:S01]  /*1f080*/  LD.E.64 R14, desc[UR10][R138.64+0x20] ;  /* 0x0000200a8a0e7980 */ /* 0x000f22000c101b00 */
[----:B-1----:R-:W-:Y:S01]  /*1f090*/  SHF.R.S32.HI R5, RZ, 0x1f, R10 ;  /* 0x0000001fff057819 */ /* 0x002fe2000001140a */
        /* <DEDUP_REMOVED lines=11> */
.L_x_4170:
[----:B------:R-:W-:Y:S02]  /*1f150*/  R2UR UR4, R136 ;  /* 0x00000000880472ca */ /* 0x000fe400000e0000 */
[----:B------:R-:W-:Y:S11]  /*1f160*/  R2UR UR5, R137 ;  /* 0x00000000890572ca */ /* 0x000ff600000e0000 */
[----:B------:R-:W-:Y:S02]  /*1f170*/  @!UPT UIADD3 URZ, URZ, URZ, URZ ;  /* 0x0000003f3f3ff290 */ /* 0x000fe4000fffe03f */
[----:B------:R-:W2:Y:S02]  /*1f180*/  LD.E R10, desc[UR4][R138.64+0x38] ;  /* 0x000038048a0a7980 */ /* 0x000ea4000c101900 */
[----:B--2---:R-:W-:Y:S05]  /*1f190*/  IMAD.U32 R10, R10, -0x80, RZ ;  /* 0xffffff800a0a7824 */ /* 0x004fea00078e00ff */
[----:B------:R-:W-:Y:S02]  /*1f1a0*/  SHF.R.S32.HI R2, RZ, 0x1f, R10 ;  /* 0x0000001fff027819 */ /* 0x000fe4000001140a */
.L_x_4171:
[----:B------:R-:W-:Y:S05]  /*1f1b0*/  BSYNC B0 ;  /* 0x0000000000007941 */ /* 0x000fea0003800000 */
.L_x_4169:
[----:B------:R-:W-:Y:S02]  /*1f1c0*/  LEA R237, P0, R10, R237, 0x1 ;  /* 0x000000ed0aed7211 */ /* 0x000fe400078008ff */
[----:B------:R-:W-:Y:S02]  /*1f1d0*/  R2UR UR10, R136 ;  /* 0x00000000880a72ca */ /* 0x000fe400000e0000 */
[C---:B------:R-:W-:Y:S01]  /*1f1e0*/  R2UR UR11, R137.reuse ;  /* 0x00000000890b72ca */ /* 0x040fe200000e0000 */
[----:B------:R-:W-:Y:S01]  /*1f1f0*/  IMAD.MOV.U32 R4, RZ, RZ, R237 ;  /* 0x000000ffff047224 */ /* 0x000fe200078e00ed */
[----:B------:R-:W-:Y:S02]  /*1f200*/  LEA.HI.X R236, R10, R236, R2, 0x1, P0 ;  /* 0x000000ec0aec7211 */ /* 0x000fe400000f0c02 */
[C---:B------:R-:W-:Y:S02]  /*1f210*/  R2UR UR4, R136.reuse ;  /* 0x00000000880472ca */ /* 0x040fe400000e0000 */
[C---:B------:R-:W-:Y:S01]  /*1f220*/  R2UR UR5, R137.reuse ;  /* 0x00000000890572ca */ /* 0x040fe200000e0000 */
[----:B------:R-:W-:Y:S01]  /*1f230*/  IMAD.MOV.U32 R5, RZ, RZ, R236 ;  /* 0x000000ffff057224 */ /* 0x000fe200078e00ec */
[C---:B------:R-:W-:Y:S02]  /*1f240*/  R2UR UR18, R136.reuse ;  /* 0x00000000881272ca */ /* 0x040fe400000e0000 */
[----:B------:R-:W-:Y:S02]  /*1f250*/  R2UR UR19, R137 ;  /* 0x00000000891372ca */ /* 0x000fe400000e0000 */
[-C--:B------:R-:W-:Y:S01]  /*1f260*/  IADD3 R8, P0, R237, R252.reuse, RZ ;  /* 0x000000fced087210 */ /* 0x080fe20007f1e0ff */
[----:B------:R-:W-:Y:S01]  /*1f270*/  @!PT LDS RZ, [RZ] ;  /* 0x00000000fffff984 */ /* 0x000fe20000000800 */
[----:B------:R-:W-:Y:S01]  /*1f280*/  @!PT LDS RZ, [RZ] ;  /* 0x00000000fffff984 */ /* 0x000fe20000000800 */
[----:B------:R-:W-:Y:S01]  /*1f290*/  @!PT LDS RZ, [RZ] ;  /* 0x00000000fffff984 */ /* 0x000fe20000000800 */
[----:B------:R-:W-:Y:S01]  /*1f2a0*/  LDGSTS.E.BYPASS.LTC128B.128 [R245+0x4000], desc[UR10][R4.64] ;  /* 0x0400000004f57fae */ /* 0x000fe2000b901d4a */
[----:B------:R-:W-:Y:S02]  /*1f2b0*/  R2UR UR16, R136 ;  /* 0x00000000881072ca */ /* 0x000fe400000e0000 */
[C---:B------:R-:W-:Y:S01]  /*1f2c0*/  R2UR UR17, R137.reuse ;  /* 0x00000000891172ca */ /* 0x040fe200000e0000 */
[--C-:B------:R-:W-:Y:S01]  /*1f2d0*/  IMAD.X R9, R236, 0x1, R251.reuse, P0 ;  /* 0x00000001ec097824 */ /* 0x100fe200000e06fb */
[----:B------:R-:W-:Y:S01]  /*1f2e0*/  R2UR UR14, R136 ;  /* 0x00000000880e72ca */ /* 0x000fe200000e0000 */
[----:B------:R2:W-:Y:S01]  /*1f2f0*/  LDGSTS.E.BYPASS.LTC128B.128 [R245+0x8000], desc[UR4][R4.64+0x80] ;  /* 0x0800008004f57fae */ /* 0x0005e2000b901d44 */
[C---:B------:R-:W-:Y:S02]  /*1f300*/  R2UR UR15, R137.reuse ;  /* 0x00000000890f72ca */ /* 0x040fe400000e0000 */
[-C--:B------:R-:W-:Y:S01]  /*1f310*/  IADD3 R6, P0, R8, R252.reuse, RZ ;  /* 0x000000fc08067210 */ /* 0x080fe20007f1e0ff */
[----:B------:R-:W-:Y:S01]  /*1f320*/  LDGSTS.E.BYPASS.LTC128B.128 [R245+0x4800], desc[UR18][R8.64] ;  /* 0x0480000008f57fae */ /* 0x000fe2000b901d52 */
[C---:B------:R-:W-:Y:S02]  /*1f330*/  R2UR UR12, R136.reuse ;  /* 0x00000000880c72ca */ /* 0x040fe400000e0000 */
[----:B------:R-:W-:Y:S01]  /*1f340*/  R2UR UR13, R137 ;  /* 0x00000000890d72ca */ /* 0x000fe200000e0000 */
[--C-:B------:R-:W-:Y:S01]  /*1f350*/  IMAD.X R7, R9, 0x1, R251.reuse, P0 ;  /* 0x0000000109077824 */ /* 0x100fe200000e06fb */
[C---:B------:R-:W-:Y:S01]  /*1f360*/  R2UR UR22, R136.reuse ;  /* 0x00000000881672ca */ /* 0x040fe200000e0000 */
[----:B------:R3:W-:Y:S01]  /*1f370*/  LDGSTS.E.BYPASS.LTC128B.128 [R245+0x8800], desc[UR16][R8.64+0x80] ;  /* 0x0880008008f57fae */ /* 0x0007e2000b901d50 */
[C---:B------:R-:W-:Y:S02]  /*1f380*/  R2UR UR23, R137.reuse ;  /* 0x00000000891772ca */ /* 0x040fe400000e0000 */
[----:B------:R-:W-:Y:S01]  /*1f390*/  R2UR UR20, R136 ;  /* 0x00000000881472ca */ /* 0x000fe200000e0000 */
[----:B------:R-:W-:Y:S01]  /*1f3a0*/  LDGSTS.E.BYPASS.LTC128B.128 [R245+0x5000], desc[UR14][R6.64] ;  /* 0x0500000006f57fae */ /* 0x000fe2000b901d4e */
[----:B------:R-:W-:Y:S05]  /*1f3b0*/  R2UR UR21, R137 ;  /* 0x00000000891572ca */ /* 0x000fea00000e0000 */
[----:B------:R5:W-:Y:S01]  /*1f3c0*/  LDGSTS.E.BYPASS.LTC128B.128 [R245+0x9000], desc[UR12][R6.64+0x80] ;  /* 0x0900008006f57fae */ /* 0x000be2000b901d4c */
[-C--:B--2---:R-:W-:Y:S05]  /*1f3d0*/  IADD3 R4, P0, R6, R252.reuse, RZ ;  /* 0x000000fc06047210 */ /* 0x084fea0007f1e0ff */
[--C-:B------:R-:W-:Y:S05]  /*1f3e0*/  IMAD.X R5, R7, 0x1, R251.reuse, P0 ;  /* 0x0000000107057824 */ /* 0x100fea00000e06fb */
[----:B------:R-:W-:Y:S01]  /*1f3f0*/  LDGSTS.E.BYPASS.LTC128B.128 [R245+0x5800], desc[UR10][R4.64] ;  /* 0x0580000004f57fae */ /* 0x000fe2000b901d4a */
[-C--:B---3--:R-:W-:Y:S03]  /*1f400*/  IADD3 R8, P0, R4, R252.reuse, RZ ;  /* 0x000000fc04087210 */ /* 0x088fe60007f1e0ff */
[----:B------:R2:W-:Y:S02]  /*1f410*/  LDGSTS.E.BYPASS.LTC128B.128 [R245+0x9800], desc[UR4][R4.64+0x80] ;  /* 0x0980008004f57fae */ /* 0x0005e4000b901d44 */
[--C-:B------:R-:W-:Y:S01]  /*1f420*/  IMAD.X R9, R5, 0x1, R251.reuse, P0 ;  /* 0x0000000105097824 */ /* 0x100fe200000e06fb */
[-C--:B-----5:R-:W-:Y:S04]  /*1f430*/  IADD3 R6, P0, R8, R252.reuse, RZ ;  /* 0x000000fc08067210 */ /* 0x0a0fe80007f1e0ff */
[----:B------:R3:W-:Y:S04]  /*1f440*/  LDGSTS.E.BYPASS.LTC128B.128 [R245+0x6000], desc[UR22][R8.64] ;  /* 0x0600000008f57fae */ /* 0x0007e8000b901d56 */
[----:B------:R3:W-:Y:S01]  /*1f450*/  LDGSTS.E.BYPASS.LTC128B.128 [R245+0xa000], desc[UR20][R8.64+0x80] ;  /* 0x0a00008008f57fae */ /* 0x0007e2000b901d54 */
[--C-:B------:R-:W-:Y:S05]  /*1f460*/  IMAD.X R7, R9, 0x1, R251.reuse, P0 ;  /* 0x0000000109077824 */ /* 0x100fea00000e06fb */
[----:B------:R3:W-:Y:S04]  /*1f470*/  LDGSTS.E.BYPASS.LTC128B.128 [R245+0x6800], desc[UR18][R6.64] ;  /* 0x0680000006f57fae */ /* 0x0007e8000b901d52 */
[----:B------:R3:W-:Y:S01]  /*1f480*/  LDGSTS.E.BYPASS.LTC128B.128 [R245+0xa800], desc[UR16][R6.64+0x80] ;  /* 0x0a80008006f57fae */ /* 0x0007e2000b901d50 */
[-C--:B--2---:R-:W-:Y:S05]  /*1f490*/  IADD3 R4, P0, R6, R252.reuse, RZ ;  /* 0x000000fc06047210 */ /* 0x084fea0007f1e0ff */
[--C-:B------:R-:W-:Y:S01]  /*1f4a0*/  IMAD.X R5, R7, 0x1, R251.reuse, P0 ;  /* 0x0000000107057824 */ /* 0x100fe200000e06fb */
[----:B------:R-:W-:Y:S04]  /*1f4b0*/  IADD3 R10, P0, R4, R252, RZ ;  /* 0x000000fc040a7210 */ /* 0x000fe80007f1e0ff */
[----:B------:R3:W-:Y:S01]  /*1f4c0*/  LDGSTS.E.BYPASS.LTC128B.128 [R245+0x7000], desc[UR14][R4.64] ;  /* 0x0700000004f57fae */ /* 0x0007e2000b901d4e */
[----:B------:R-:W-:Y:S03]  /*1f4d0*/  IMAD.X R11, R5, 0x1, R251, P0 ;  /* 0x00000001050b7824 */ /* 0x000fe600000e06fb */
[----:B------:R3:W-:Y:S04]  /*1f4e0*/  LDGSTS.E.BYPASS.LTC128B.128 [R245+0xb000], desc[UR12][R4.64+0x80] ;  /* 0x0b00008004f57fae */ /* 0x0007e8000b901d4c */
[----:B------:R3:W-:Y:S04]  /*1f4f0*/  LDGSTS.E.BYPASS.LTC128B.128 [R245+0x7800], desc[UR10][R10.64] ;  /* 0x078000000af57fae */ /* 0x0007e8000b901d4a */
[----:B------:R3:W-:Y:S04]  /*1f500*/  LDGSTS.E.BYPASS.LTC128B.128 [R245+0xb800], desc[UR4][R10.64+0x80] ;  /* 0x0b8000800af57fae */ /* 0x0007e8000b901d44 */
[----:B------:R-:W0:Y:S02]  /*1f510*/  LDGDEPBAR ;  /* 0x00000000000079af */ /* 0x000e240000000000 */
.L_x_4168:
[----:B------:R-:W-:Y:S05]  /*1f520*/  BSYNC B1 ;  /* 0x0000000000017941 */ /* 0x000fea0003800000 */
.L_x_4167:
[----:B------:R-:W-:Y:S01]  /*1f530*/  R2UR UR4, R136 ;  /* 0x00000000880472ca */ /* 0x000fe200000e0000 */
[----:B-1--4-:R-:W-:Y:S01]  /*1f540*/  LDSM.16.MT88.4 R12, [R228+0xc000] ;  /* 0x00c00000e40c783b */ /* 0x012fe20000004200 */
[----:B------:R-:W-:Y:S02]  /*1f550*/  R2UR UR5, R137 ;  /* 0x00000000890572ca */ /* 0x000fe400000e0000 */
[----:B------:R-:W-:Y:S02]  /*1f560*/  FMNMX.FTZ R0, R146, R135, !PT ;  /* 0x0000008792007209 */ /* 0x000fe40007810000 */
[----:B---3--:R-:W-:Y:S02]  /*1f570*/  FMNMX.FTZ R4, R149, R134, !PT ;  /* 0x0000008695047209 */ /* 0x008fe40007810000 */
[----:B------:R-:W-:Y:S01]  /*1f580*/  FMNMX.FTZ R0, R145, R0, !PT ;  /* 0x0000000091007209 */ /* 0x000fe20007810000 */
[----:B------:R-:W-:Y:S01]  /*1f590*/  LDSM.16.MT88.4 R20, [R226+0xc000] ;  /* 0x00c00000e214783b */ /* 0x000fe20000004200 */
[----:B------:R-:W-:Y:S02]  /*1f5a0*/  FMNMX.FTZ R4, R148, R4, !PT ;  /* 0x0000000494047209 */ /* 0x000fe40007810000 */
[----:B------:R-:W-:Y:S02]  /*1f5b0*/  FMNMX.FTZ R0, R205, R0, !PT ;  /* 0x00000000cd007209 */ /* 0x000fe40007810000 */
        /* <DEDUP_REMOVED lines=119> */
[----:B------:R-:W-:Y:S01]  /*1fd30*/  FMUL.FTZ R33, R135, R101 ;  /* 0x0000006587217220 */ /* 0x000fe20000410000 */
        /* <DEDUP_REMOVED lines=14> */
[----:B------:R-:W-:Y:S01]  /*1fe20*/  FMUL.FTZ R55, R134, R83 ;  /* 0x0000005386377220 */ /* 0x000fe20000410000 */
[C---:B------:R-:W-:Y:S01]  /*1fe30*/  FMUL.FTZ R52, R135.reuse, R80 ;  /* 0x0000005087347220 */ /* 0x040fe20000410000 */
        /* <DEDUP_REMOVED lines=17> */
[----:B------:R-:W3:Y:S01]  /*1ff50*/  MUFU.EX2 R138, R138 ;  /* 0x0000008a008a7308 */ /* 0x000ee20000000800 */
[----:B-----5:R-:W-:Y:S01]  /*1ff60*/  F2FP.BF16.F32.PACK_AB R130, R139, R145 ;  /* 0x000000918b82723e */ /* 0x020fe200000010ff */
        /* <DEDUP_REMOVED lines=14> */
[----:B------:R-:W-:Y:S01]  /*20050*/  MUFU.EX2 R109, R109 ;  /* 0x0000006d006d7308 */ /* 0x000fe20000000800 */
[----:B---3--:R-:W-:Y:S01]  /*20060*/  F2FP.BF16.F32.PACK_AB R131, R138, R146 ;  /* 0x000000928a83723e */ /* 0x008fe200000010ff */
        /* <DEDUP_REMOVED lines=58> */
[----:B------:R-:W3:Y:S01]  /*20410*/  MUFU.EX2 R104, R104 ;  /* 0x0000006800687308 */ /* 0x000ee20000000800 */
        /* <DEDUP_REMOVED lines=18> */
[----:B------:R-:W2:Y:S01]  /*20540*/  LDSM.16.MT88.4 R84, [R226+0xc800] ;  /* 0x00c80000e254783b */ /* 0x000ea20000004200 */
[----:B------:R-:W2:Y:S02]  /*20550*/  MUFU.EX2 R115, R115 ;  /* 0x0000007300737308 */ /* 0x000ea40000000800 */
[----:B------:R-:W-:Y:S01]  /*20560*/  FMUL.FTZ R57, R135, R77 ;  /* 0x0000004d87397220 */ /* 0x000fe20000410000 */
[-CC-:B------:R-:W-:Y:S01]  /*20570*/  FFMA.FTZ R155, R155, R132.reuse, -R137.reuse ;  /* 0x000000849b9b7223 */ /* 0x180fe20000010889 */
[-CC-:B------:R-:W-:Y:S01]  /*20580*/  FFMA.FTZ R154, R154, R132.reuse, -R137.reuse ;  /* 0x000000849a9a7223 */ /* 0x180fe20000010889 */
        /* <DEDUP_REMOVED lines=8> */
[----:B------:R-:W2:Y:S01]  /*20610*/  LDSM.16.MT88.4 R76, [R228+0x10800] ;  /* 0x01080000e44c783b */ /* 0x000ea20000004200 */
[----:B------:R-:W2:Y:S02]  /*20620*/  MUFU.EX2 R122, R122 ;  /* 0x0000007a007a7308 */ /* 0x000ea40000000800 */
[----:B---3--:R-:W-:Y:S01]  /*20630*/  F2FP.BF16.F32.PACK_AB R68, R104, R105 ;  /* 0x000000696844723e */ /* 0x008fe200000010ff */
[----:B------:R-:W-:Y:S01]  /*20640*/  FMUL.FTZ R65, R135, R69 ;  /* 0x0000004587417220 */ /* 0x000fe20000410000 */
[C---:B------:R-:W-:Y:S03]  /*20650*/  HMMA.16816.F32.BF16 R56, R128.reuse, R66, R56 ;  /* 0x000000428038723c */ /* 0x040fe60000041838 */
[----:B-----5:R-:W-:Y:S03]  /*20660*/  F2FP.BF16.F32.PACK_AB R69, R107, R106 ;  /* 0x0000006a6b45723e */ /* 0x020fe600000010ff */
[----:B------:R-:W3:Y:S01]  /*20670*/  MUFU.EX2 R169, R169 ;  /* 0x000000a900a97308 */ /* 0x000ee20000000800 */
[----:B------:R-:W-:Y:S01]  /*20680*/  FFMA.FTZ R144, R144, R132, -R137 ;  /* 0x0000008490907223 */ /* 0x000fe20000010889 */
[C---:B-1----:R-:W-:Y:S03]  /*20690*/  HMMA.16816.F32.BF16 R60, R128.reuse, R88, R60 ;  /* 0x00000058803c723c */ /* 0x042fe6000004183c */
[C---:B------:R-:W-:Y:S01]  /*206a0*/  FMUL.FTZ R66, R134.reuse, R70 ;  /* 0x0000004686427220 */ /* 0x040fe20000410000 */
[----:B------:R-:W-:Y:S01]  /*206b0*/  FMUL.FTZ R67, R134, R71 ;  /* 0x0000004786437220 */ /* 0x000fe20000410000 */
[----:B------:R-:W-:Y:S03]  /*206c0*/  F2FP.BF16.F32.PACK_AB R70, R109, R108 ;  /* 0x0000006c6d46723e */ /* 0x000fe600000010ff */
[----:B------:R-:W-:Y:S03]  /*206d0*/  MUFU.EX2 R173, R173 ;  /* 0x000000ad00ad7308 */ /* 0x000fe60000000800 */
[----:B------:R-:W-:Y:S01]  /*206e0*/  F2FP.BF16.F32.PACK_AB R71, R110, R111 ;  /* 0x0000006f6e47723e */ /* 0x000fe200000010ff */
[----:B----4-:R-:W-:Y:S01]  /*206f0*/  FFMA.FTZ R151, R135, R200, R151 ;  /* 0x000000c887977223 */ /* 0x010fe20000010097 */
[----:B------:R-:W-:Y:S01]  /*20700*/  HMMA.16816.F32.BF16 R64, R128, R90, R64 ;  /* 0x0000005a8040723c */ /* 0x000fe20000041840 */
[----:B------:R-:W-:Y:S04]  /*20710*/  LDSM.16.MT88.4 R88, [R224+0x10800] ;  /* 0x01080000e058783b */ /* 0x000fe80000004200 */
[----:B------:R-:W1:Y:S01]  /*20720*/  MUFU.EX2 R177, R177 ;  /* 0x000000b100b17308 */ /* 0x000e620000000800 */
[-CC-:B------:R-:W-:Y:S01]  /*20730*/  FFMA.FTZ R135, R141, R132.reuse, -R137.reuse ;  /* 0x000000848d877223 */ /* 0x180fe20000010889 */
[----:B------:R-:W-:Y:S01]  /*20740*/  FFMA.FTZ R137, R140, R132, -R137 ;  /* 0x000000848c897223 */ /* 0x000fe20000010889 */
[C---:B--2---:R-:W-:Y:S07]  /*20750*/  HMMA.16816.F32.BF16 R4, R68.reuse, R80, R4 ;  /* 0x000000504404723c */ /* 0x044fee0000041804 */
[----:B------:R-:W-:Y:S01]  /*20760*/  MUFU.EX2 R174, R174 ;  /* 0x000000ae00ae7308 */ /* 0x000fe20000000800 */
[C---:B------:R-:W-:Y:S01]  /*20770*/  HMMA.16816.F32.BF16 R8, R68.reuse, R82, R8 ;  /* 0x000000524408723c */ /* 0x040fe20000041808 */
[----:B------:R-:W2:Y:S02]  /*20780*/  LDSM.16.MT88.4 R80, [R226+0x10800] ;  /* 0x01080000e250783b */ /* 0x000ea40000004200 */
        /* <DEDUP_REMOVED lines=11> */
[----:B------:R-:W3:Y:S02]  /*20840*/  LDSM.16.MT88.4 R92, [R228+0xd000] ;  /* 0x00d00000e45c783b */ /* 0x000ee40000004200 */
        /* <DEDUP_REMOVED lines=10> */
[----:B------:R-:W1:Y:S01]  /*208f0*/  LDSM.16.MT88.4 R76, [R225+0xd000] ;  /* 0x00d00000e14c783b */ /* 0x000e620000004200 */
[----:B------:R-:W-:Y:S03]  /*20900*/  MUFU.EX2 R180, R180 ;  /* 0x000000b400b47308 */ /* 0x000fe60000000800 */
[----:B------:R-:W-:Y:S01]  /*20910*/  F2FP.BF16.F32.PACK_AB R74, R115, R114 ;  /* 0x00000072734a723e */ /* 0x000fe200000010ff */
[C---:B--2---:R-:W-:Y:S06]  /*20920*/  HMMA.16816.F32.BF16 R44, R68.reuse, R80, R44 ;  /* 0x00000050442c723c */ /* 0x044fec000004182c */
[----:B------:R-:W2:Y:S01]  /*20930*/  MUFU.EX2 R178, R178 ;  /* 0x000000b200b27308 */ /* 0x000ea20000000800 */
        /* <DEDUP_REMOVED lines=14> */
[----:B------:R-:W2:Y:S02]  /*20a20*/  LDSM.16.MT88.4 R68, [R228+0x11000] ;  /* 0x01100000e444783b */ /* 0x000ea40000004200 */
[----:B------:R-:W-:Y:S03]  /*20a30*/  FADD.FTZ R151, R145, R151 ;  /* 0x0000009791977221 */ /* 0x000fe60000010000 */
[C---:B---3--:R-:W-:Y:S03]  /*20a40*/  HMMA.16816.F32.BF16 R4, R72.reuse, R92, R4 ;  /* 0x0000005c4804723c */ /* 0x048fe60000041804 */
[----:B------:R-:W3:Y:S01]  /*20a50*/  MUFU.EX2 R171, R171 ;  /* 0x000000ab00ab7308 */ /* 0x000ee20000000800 */
[----:B------:R-:W5:Y:S01]  /*20a60*/  LDSM.16.MT88.4 R88, [R225+0x11000] ;  /* 0x01100000e158783b */ /* 0x000f620000004200 */
[----:B------:R-:W-:Y:S01]  /*20a70*/  FADD.FTZ R139, R139, R151 ;  /* 0x000000978b8b7221 */ /* 0x000fe20000010000 */
[C---:B------:R-:W-:Y:S07]  /*20a80*/  HMMA.16816.F32.BF16 R8, R72.reuse, R94, R8 ;  /* 0x0000005e4808723c */ /* 0x040fee0000041808 */
[----:B------:R-:W3:Y:S01]  /*20a90*/  MUFU.EX2 R167, R167 ;  /* 0x000000a700a77308 */ /* 0x000ee20000000800 */
[----:B------:R-:W3:Y:S01]  /*20aa0*/  LDSM.16.MT88.4 R92, [R224+0x11000] ;  /* 0x01100000e05c783b */ /* 0x000ee20000004200 */
[C---:B------:R-:W-:Y:S08]  /*20ab0*/  HMMA.16816.F32.BF16 R12, R72.reuse, R96, R12 ;  /* 0x00000060480c723c */ /* 0x040ff0000004180c */
[----:B------:R-:W3:Y:S01]  /*20ac0*/  MUFU.EX2 R166, R166 ;  /* 0x000000a600a67308 */ /* 0x000ee20000000800 */
[C---:B------:R-:W-:Y:S01]  /*20ad0*/  HMMA.16816.F32.BF16 R16, R72.reuse, R98, R16 ;  /* 0x000000624810723c */ /* 0x040fe20000041810 */
[----:B------:R-:W-:Y:S02]  /*20ae0*/  LDSM.16.MT88.4 R96, [R226+0xe000] ;  /* 0x00e00000e260783b */ /* 0x000fe40000004200 */
[----:B------:R-:W-:Y:S03]  /*20af0*/  FADD.FTZ R139, R105, R139 ;  /* 0x0000008b698b7221 */ /* 0x000fe60000010000 */
[C---:B-1----:R-:W-:Y:S03]  /*20b00*/  HMMA.16816.F32.BF16 R20, R72.reuse, R76, R20 ;  /* 0x0000004c4814723c */ /* 0x042fe60000041814 */
[----:B------:R-:W-:Y:S02]  /*20b10*/  MUFU.EX2 R165, R165 ;  /* 0x000000a500a57308 */ /* 0x000fe40000000800 */
[----:B------:R-:W-:Y:S01]  /*20b20*/  FADD.FTZ R139, R104, R139 ;  /* 0x0000008b688b7221 */ /* 0x000fe20000010000 */
[C---:B------:R-:W-:Y:S01]  /*20b30*/  HMMA.16816.F32.BF16 R24, R72.reuse, R78, R24 ;  /* 0x0000004e4818723c */ /* 0x040fe20000041818 */
[----:B------:R-:W1:Y:S06]  /*20b40*/  LDSM.16.MT88.4 R76, [R228+0xd800] ;  /* 0x00d80000e44c783b */ /* 0x000e6c0000004200 */
        /* <DEDUP_REMOVED lines=8> */
[C---:B--2---:R-:W-:Y:S03]  /*20bd0*/  HMMA.16816.F32.BF16 R36, R72.reuse, R68, R36 ;  /* 0x000000444824723c */ /* 0x044fe60000041824 */
[----:B------:R-:W-:Y:S03]  /*20be0*/  LDSM.16.MT88.4 R108, [R225+0xf800] ;  /* 0x00f80000e16c783b */ /* 0x000fe60000004200 */
[----:B------:R-:W2:Y:S01]  /*20bf0*/  MUFU.EX2 R162, R162 ;  /* 0x000000a200a27308 */ /* 0x000ea20000000800 */
[----:B------:R-:W-:Y:S01]  /*20c00*/  FADD.FTZ R107, R120, R107 ;  /* 0x0000006b786b7221 */ /* 0x000fe20000010000 */
[C---:B------:R-:W-:Y:S03]  /*20c10*/  HMMA.16816.F32.BF16 R40, R72.reuse, R70, R40 ;  /* 0x000000464828723c */ /* 0x040fe60000041828 */
[----:B------:R-:W-:Y:S03]  /*20c20*/  F2FP.BF16.F32.PACK_AB R68, R169, R168 ;  /* 0x000000a8a944723e */ /* 0x000fe600000010ff */
[C---:B------:R-:W-:Y:S02]  /*20c30*/  HMMA.16816.F32.BF16 R44, R72.reuse, R84, R44 ;  /* 0x00000054482c723c */ /* 0x040fe4000004182c */
[----:B------:R-:W-:Y:S03]  /*20c40*/  MUFU.EX2 R161, R161 ;  /* 0x000000a100a17308 */ /* 0x000fe60000000800 */
[----:B------:R-:W-:Y:S01]  /*20c50*/  F2FP.BF16.F32.PACK_AB R69, R177, R173 ;  /* 0x000000adb145723e */ /* 0x000fe200000010ff */
[C---:B------:R-:W-:Y:S01]  /*20c60*/  HMMA.16816.F32.BF16 R48, R72.reuse, R86, R48 ;  /* 0x000000564830723c */ /* 0x040fe20000041830 */
[----:B------:R-:W2:Y:S05]  /*20c70*/  LDSM.16.MT88.4 R84, [R225+0xd800] ;  /* 0x00d80000e154783b */ /* 0x000eaa0000004200 */
        /* <DEDUP_REMOVED lines=8> */
[C---:B---3--:R-:W-:Y:S06]  /*20d00*/  HMMA.16816.F32.BF16 R60, R72.reuse, R92, R60 ;  /* 0x0000005c483c723c */ /* 0x048fec000004183c */
[----:B------:R-:W-:Y:S01]  /*20d10*/  MUFU.EX2 R136, R136 ;  /* 0x0000008800887308 */ /* 0x000fe20000000800 */
[----:B------:R-:W-:Y:S01]  /*20d20*/  FADD.FTZ R139, R113, R139 ;  /* 0x0000008b718b7221 */ /* 0x000fe20000010000 */
[----:B------:R-:W-:Y:S01]  /*20d30*/  HMMA.16816.F32.BF16 R64, R72, R94, R64 ;  /* 0x0000005e4840723c */ /* 0x000fe20000041840 */
[----:B------:R-:W3:Y:S02]  /*20d40*/  LDSM.16.MT88.4 R72, [R224+0xd800] ;  /* 0x00d80000e048783b */ /* 0x000ee40000004200 */
[----:B------:R-:W-:Y:S03]  /*20d50*/  FADD.FTZ R112, R112, R139 ;  /* 0x0000008b70707221 */ /* 0x000fe60000010000 */
[C---:B-1----:R-:W-:Y:S02]  /*20d60*/  HMMA.16816.F32.BF16 R4, R68.reuse, R76, R4 ;  /* 0x0000004c4404723c */ /* 0x042fe40000041804 */
[----:B------:R-:W1:Y:S01]  /*20d70*/  MUFU.EX2 R159, R159 ;  /* 0x0000009f009f7308 */ /* 0x000e620000000800 */
[----:B------:R-:W-:Y:S02]  /*20d80*/  LDSM.16.MT88.4 R92, [R224+0x11800] ;  /* 0x01180000e05c783b */ /* 0x000fe40000004200 */
[----:B------:R-:W-:Y:S01]  /*20d90*/  FADD.FTZ R112, R114, R112 ;  /* 0x0000007072707221 */ /* 0x000fe20000010000 */
[C---:B------:R-:W-:Y:S06]  /*20da0*/  HMMA.16816.F32.BF16 R8, R68.reuse, R78, R8 ;  /* 0x0000004e4408723c */ /* 0x040fec0000041808 */
[----:B------:R-:W5:Y:S01]  /*20db0*/  MUFU.EX2 R158, R158 ;  /* 0x0000009e009e7308 */ /* 0x000f620000000800 */
[----:B------:R-:W1:Y:S01]  /*20dc0*/  LDSM.16.MT88.4 R76, [R228+0x11800] ;  /* 0x01180000e44c783b */ /* 0x000e620000004200 */
[C---:B----4-:R-:W-:Y:S08]  /*20dd0*/  HMMA.16816.F32.BF16 R12, R68.reuse, R80, R12 ;  /* 0x00000050440c723c */ /* 0x050ff0000004180c */
[----:B------:R-:W-:Y:S01]  /*20de0*/  MUFU.EX2 R157, R157 ;  /* 0x0000009d009d7308 */ /* 0x000fe20000000800 */
[C---:B------:R-:W-:Y:S01]  /*20df0*/  HMMA.16816.F32.BF16 R16, R68.reuse, R82, R16 ;  /* 0x000000524410723c */ /* 0x040fe20000041810 */
[----:B------:R-:W4:Y:S02]  /*20e00*/  LDSM.16.MT88.4 R80, [R225+0x11800] ;  /* 0x01180000e150783b */ /* 0x000f240000004200 */
[----:B------:R-:W-:Y:S03]  /*20e10*/  FADD.FTZ R112, R115, R112 ;  /* 0x0000007073707221 */ /* 0x000fe60000010000 */
[C---:B--2---:R-:W-:Y:S03]  /*20e20*/  HMMA.16816.F32.BF16 R20, R68.reuse, R84, R20 ;  /* 0x000000544414723c */ /* 0x044fe60000041814 */
[----:B------:R-:W-:Y:S02]  /*20e30*/  MUFU.EX2 R156, R156 ;  /* 0x0000009c009c7308 */ /* 0x000fe40000000800 */
[----:B------:R-:W-:Y:S01]  /*20e40*/  FADD.FTZ R123, R122, R123 ;  /* 0x0000007b7a7b7221 */ /* 0x000fe20000010000 */
[C---:B------:R-:W-:Y:S01]  /*20e50*/  HMMA.16816.F32.BF16 R24, R68.reuse, R86, R24 ;  /* 0x000000564418723c */ /* 0x040fe20000041818 */
[----:B------:R-:W2:Y:S06]  /*20e60*/  LDSM.16.MT88.4 R84, [R228+0xe000] ;  /* 0x00e00000e454783b */ /* 0x000eac0000004200 */
[----:B------:R-:W5:Y:S01]  /*20e70*/  MUFU.EX2 R155, R155 ;  /* 0x0000009b009b7308 */ /* 0x000f620000000800 */
[----:B------:R-:W-:Y:S01]  /*20e80*/  FADD.FTZ R123, R173, R123 ;  /* 0x0000007bad7b7221 */ /* 0x000fe20000010000 */
[C---:B---3--:R-:W-:Y:S08]  /*20e90*/  HMMA.16816.F32.BF16 R28, R68.reuse, R72, R28 ;  /* 0x00000048441c723c */ /* 0x048ff0000004181c */
[----:B------:R-:W3:Y:S01]  /*20ea0*/  MUFU.EX2 R154, R154 ;  /* 0x0000009a009a7308 */ /* 0x000ee20000000800 */
        /* <DEDUP_REMOVED lines=11> */
[----:B------:R-:W-:Y:S02]  /*20f60*/  MUFU.EX2 R152, R152 ;  /* 0x0000009800987308 */ /* 0x000fe40000000800 */
[----:B------:R-:W-:Y:S01]  /*20f70*/  FADD.FTZ R112, R169, R112 ;  /* 0x00000070a9707221 */ /* 0x000fe20000010000 */
[C---:B------:R-:W-:Y:S07]  /*20f80*/  HMMA.16816.F32.BF16 R44, R68.reuse, R88, R44 ;  /* 0x00000058442c723c */ /* 0x040fee000004182c */
[----:B------:R-:W3:Y:S01]  /*20f90*/  MUFU.EX2 R147, R147 ;  /* 0x0000009300937308 */ /* 0x000ee20000000800 */
[----:B------:R-:W-:Y:S01]  /*20fa0*/  FADD.FTZ R112, R174, R112 ;  /* 0x00000070ae707221 */ /* 0x000fe20000010000 */
[C---:B------:R-:W-:Y:S01]  /*20fb0*/  HMMA.16816.F32.BF16 R48, R68.reuse, R90, R48 ;  /* 0x0000005a4430723c */ /* 0x040fe20000041830 */
[----:B------:R-:W-:Y:S02]  /*20fc0*/  LDSM.16.MT88.4 R88, [R224+0x12000] ;  /* 0x01200000e058783b */ /* 0x000fe40000004200 */
[----:B------:R-:W-:Y:S03]  /*20fd0*/  FADD.FTZ R112, R172, R112 ;  /* 0x00000070ac707221 */ /* 0x000fe60000010000 */
[C---:B----4-:R-:W-:Y:S02]  /*20fe0*/  HMMA.16816.F32.BF16 R52, R68.reuse, R80, R52 ;  /* 0x000000504434723c */ /* 0x050fe40000041834 */
[----:B------:R-:W4:Y:S03]  /*20ff0*/  MUFU.EX2 R144, R144 ;  /* 0x0000009000907308 */ /* 0x000f260000000800 */
[----:B------:R-:W-:Y:S01]  /*21000*/  FADD.FTZ R183, R183, R112 ;  /* 0x00000070b7b77221 */ /* 0x000fe20000010000 */
[C---:B------:R-:W-:Y:S01]  /*21010*/  HMMA.16816.F32.BF16 R56, R68.reuse, R82, R56 ;  /* 0x000000524438723c */ /* 0x040fe20000041838 */
[----:B------:R-:W-:Y:S05]  /*21020*/  LDSM.16.MT88.4 R80, [R226+0x12000] ;  /* 0x01200000e250783b */ /* 0x000fea0000004200 */
[----:B------:R-:W-:Y:S01]  /*21030*/  MUFU.EX2 R143, R143 ;  /* 0x0000008f008f7308 */ /* 0x000fe20000000800 */
[----:B------:R-:W-:Y:S01]  /*21040*/  FADD.FTZ R183, R181, R183 ;  /* 0x000000b7b5b77221 */ /* 0x000fe20000010000 */
[C---:B------:R-:W-:Y:S08]  /*21050*/  HMMA.16816.F32.BF16 R60, R68.reuse, R92, R60 ;  /* 0x0000005c443c723c */ /* 0x040ff0000004183c */
[----:B------:R-:W-:Y:S01]  /*21060*/  MUFU.EX2 R134, R142 ;  /* 0x0000008e00867308 */ /* 0x000fe20000000800 */
[----:B------:R-:W-:Y:S01]  /*21070*/  HMMA.16816.F32.BF16 R64, R68, R94, R64 ;  /* 0x0000005e4440723c */ /* 0x000fe20000041840 */
[----:B------:R-:W3:Y:S02]  /*21080*/  LDSM.16.MT88.4 R68, [R228+0x12000] ;  /* 0x01200000e444783b */ /* 0x000ee40000004200 */
[----:B------:R-:W-:Y:S03]  /*21090*/  FADD.FTZ R183, R176, R183 ;  /* 0x000000b7b0b77221 */ /* 0x000fe60000010000 */
[C---:B--2---:R-:W-:Y:S03]  /*210a0*/  HMMA.16816.F32.BF16 R4, R72.reuse, R84, R4 ;  /* 0x000000544804723c */ /* 0x044fe60000041804 */
[----:B------:R-:W2:Y:S01]  /*210b0*/  MUFU.EX2 R135, R135 ;  /* 0x0000008700877308 */ /* 0x000ea20000000800 */
[----:B------:R-:W-:Y:S01]  /*210c0*/  LDSM.16.MT88.4 R92, [R226+0xe800] ;  /* 0x00e80000e25c783b */ /* 0x000fe20000004200 */
[----:B------:R-:W-:Y:S01]  /*210d0*/  FADD.FTZ R183, R175, R183 ;  /* 0x000000b7afb77221 */ /* 0x000fe20000010000 */
[C---:B------:R-:W-:Y:S07]  /*210e0*/  HMMA.16816.F32.BF16 R8, R72.reuse, R86, R8 ;  /* 0x000000564808723c */ /* 0x040fee0000041808 */
[----:B------:R-:W2:Y:S01]  /*210f0*/  MUFU.EX2 R133, R133 ;  /* 0x0000008500857308 */ /* 0x000ea20000000800 */
        /* <DEDUP_REMOVED lines=15> */
[----:B-----5:R-:W-:Y:S01]  /*211f0*/  FADD.FTZ R183, R158, R183 ;  /* 0x000000b79eb77221 */ /* 0x020fe20000010000 */
        /* <DEDUP_REMOVED lines=20> */
[----:B------:R-:W-:Y:S02]  /*21340*/  LDSM.16.MT88.4 R88, [R226+0xf000] ;  /* 0x00f00000e258783b */ /* 0x000fe40000004200 */
[----:B--2---:R-:W-:Y:S01]  /*21350*/  FADD.FTZ R183, R135, R183 ;  /* 0x000000b787b77221 */ /* 0x004fe20000010000 */
        /* <DEDUP_REMOVED lines=34> */
[----:B------:R-:W3:Y:S04]  /*21580*/  LDSM.16.MT88.4 R68, [R226+0x13000] ;  /* 0x01300000e244783b */ /* 0x000ee80000004200 */
        /* <DEDUP_REMOVED lines=22> */
[C---:B------:R-:W-:Y:S06]  /*216f0*/  HMMA.16816.F32.BF16 R40, R72.reuse, R98, R40 ;  /* 0x000000624828723c */ /* 0x040fec0000041828 */
[C---:B---3--:R-:W-:Y:S06]  /*21700*/  HMMA.16816.F32.BF16 R44, R72.reuse, R68, R44 ;  /* 0x00000044482c723c */ /* 0x048fec000004182c */
[C---:B------:R-:W-:Y:S05]  /*21710*/  HMMA.16816.F32.BF16 R48, R72.reuse, R70, R48 ;  /* 0x000000464830723c */ /* 0x040fea0000041830 */
[----:B------:R-:W-:Y:S01]  /*21720*/  F2FP.BF16.F32.PACK_AB R68, R144, R147 ;  /* 0x000000939044723e */ /* 0x000fe200000010ff */
[C---:B--2---:R-:W-:Y:S05]  /*21730*/  HMMA.16816.F32.BF16 R52, R72.reuse, R80, R52 ;  /* 0x000000504834723c */ /* 0x044fea0000041834 */
[----:B------:R-:W-:Y:S01]  /*21740*/  F2FP.BF16.F32.PACK_AB R69, R134, R143 ;  /* 0x0000008f8645723e */ /* 0x000fe200000010ff */
[C---:B------:R-:W-:Y:S05]  /*21750*/  HMMA.16816.F32.BF16 R56, R72.reuse, R82, R56 ;  /* 0x000000524838723c */ /* 0x040fea0000041838 */
[----:B------:R-:W-:Y:S01]  /*21760*/  F2FP.BF16.F32.PACK_AB R70, R137, R135 ;  /* 0x000000878946723e */ /* 0x000fe200000010ff */
[C---:B-1----:R-:W-:Y:S05]  /*21770*/  HMMA.16816.F32.BF16 R60, R72.reuse, R76, R60 ;  /* 0x0000004c483c723c */ /* 0x042fea000004183c */
[C---:B------:R-:W-:Y:S01]  /*21780*/  F2FP.BF16.F32.PACK_AB R71, R136.reuse, R133 ;  /* 0x000000858847723e */ /* 0x040fe200000010ff */
        /* <DEDUP_REMOVED lines=20> */
[----:B------:R-:W-:Y:S05]  /*218d0*/  HMMA.16816.F32.BF16 R68, R68, R6, R64 ;  /* 0x000000064444723c */ /* 0x000fea0000041840 */
[----:B------:R-:W-:Y:S05]  /*218e0*/  FADD.FTZ R4, R136, R177 ;  /* 0x000000b188047221 */ /* 0x000fea0000010000 */
[----:B------:R1:W-:Y:S04]  /*218f0*/  STL [R1], R4 ;  /* 0x0000000401007387 */ /* 0x0003e80000100800 */
[----:B------:R1:W-:Y:S01]  /*21900*/  STL [R1+0x4], R3 ;  /* 0x0000040301007387 */ /* 0x0003e20000100800 */
[----:B------:R-:W-:Y:S09]  /*21910*/  @P0 BRA `(.L_x_4172) ;  /* 0xffffffb400700947 */ /* 0x000ff2000383ffff */
.L_x_4163:
[----:B------:R2:W5:Y:S04]  /*21920*/  LDL R18, [R1+0x4] ;  /* 0x0000040001127983 */ /* 0x0005680000100800 */
[----:B------:R2:W5:Y:S01]  /*21930*/  LDL R17, [R1] ;  /* 0x0000000001117983 */ /* 0x0005620000100800 */
[----:B------:R-:W3:Y:S01]  /*21940*/  LDC.64 R10, c[0x0][0x208] ;  /* 0x00008200ff0a7b82 */ /* 0x000ee20000000a00 */
[----:B------:R-:W1:Y:S07]  /*21950*/  S2R R7, SR_TID.X ;  /* 0x0000000000077919 */ /* 0x000e6e0000002100 */
[----:B------:R-:W4:Y:S01]  /*21960*/  LDC.64 R8, c[0x0][0x198] ;  /* 0x00006600ff087b82 */ /* 0x000f220000000a00 */
[----:B---3--:R-:W-:-:S02]  /*21970*/  R2UR UR4, R10 ;  /* 0x000000000a0472ca */ /* 0x008fc400000e0000 */
[----:B------:R-:W-:Y:S02]  /*21980*/  R2UR UR5, R11 ;  /* 0x000000000b0572ca */ /* 0x000fe400000e0000 */
[----:B-1----:R-:W-:-:S04]  /*21990*/  SHF.R.S32.HI R3, RZ, 0x1f, R7 ;  /* 0x0000001fff037819 */ /* 0x002fc80000011407 */
[----:B------:R-:W-:-:S07]  /*219a0*/  LEA.HI R12, R3, R7, RZ, 0x5 ;  /* 0x00000007030c7211 */ /* 0x000fce00078f28ff */
[----:B----4-:R2:W5:Y:S01]  /*219b0*/  LD.E R6, desc[UR4][R8.64+0xd8] ;  /* 0x0000d80408067980 */ /* 0x010562000c101900 */
[----:B------:R-:W-:Y:S01]  /*219c0*/  LEA.HI R3, R3, R7, RZ, 0x4 ;  /* 0x0000000703037211 */ /* 0x000fe200078f20ff */
[----:B------:R-:W-:Y:S01]  /*219d0*/  UMOV UR4, 0xffffffff ;  /* 0xffffffff00047882 */ /* 0x000fe20000000000 */
[----:B------:R-:W-:Y:S02]  /*219e0*/  LOP3.LUT R12, R12, 0xffffffe0, RZ, 0xc0, !PT ;  /* 0xffffffe00c0c7812 */ /* 0x000fe400078ec0ff */
[----:B------:R-:W-:Y:S02]  /*219f0*/  LOP3.LUT R5, R3, 0xfffffff0, RZ, 0xc0, !PT ;  /* 0xfffffff003057812 */ /* 0x000fe400078ec0ff */
[----:B------:R-:W-:Y:S01]  /*21a00*/  SHF.R.S32.HI R3, RZ, 0x4, R3 ;  /* 0x00000004ff037819 */ /* 0x000fe20000011403 */
[C---:B------:R-:W-:Y:S02]  /*21a10*/  IMAD.IADD R12, R7.reuse, 0x1, -R12 ;  /* 0x00000001070c7824 */ /* 0x040fe400078e0a0c */
[----:B------:R-:W-:-:S03]  /*21a20*/  IMAD.IADD R5, R7, 0x1, -R5 ;  /* 0x0000000107057824 */ /* 0x000fc600078e0a05 */
[----:B------:R-:W-:-:S04]  /*21a30*/  SHF.R.S32.HI R4, RZ, 0x1f, R12 ;  /* 0x0000001fff047819 */ /* 0x000fc8000001140c */
[----:B------:R-:W-:-:S04]  /*21a40*/  LEA.HI R4, R4, R12, RZ, 0x2 ;  /* 0x0000000c04047211 */ /* 0x000fc800078f10ff */
[----:B------:R-:W-:Y:S01]  /*21a50*/  SHF.R.S32.HI R4, RZ, 0x2, R4 ;  /* 0x00000002ff047819 */ /* 0x000fe20000011404 */
[----:B------:R-:W-:Y:S06]  /*21a60*/  BRA.DIV UR4, `(.L_x_4173) ;  /* 0x0000001204b87947 */ /* 0x000fec000b800000 */
[----:B-----5:R-:W1:Y:S04]  /*21a70*/  SHFL.BFLY PT, R16, R18, 0x2, 0x1f ;  /* 0x0c401f0012107f89 */ /* 0x020e6800000e0000 */
[----:B------:R-:W3:Y:S01]  /*21a80*/  SHFL.BFLY PT, R14, R17, 0x2, 0x1f ;  /* 0x0c401f00110e7f89 */ /* 0x000ee200000e0000 */
[----:B-1----:R-:W-:Y:S01]  /*21a90*/  FADD.FTZ R16, R16, R18 ;  /* 0x0000001210107221 */ /* 0x002fe20000010000 */
[----:B---3--:R-:W-:-:S04]  /*21aa0*/  FADD.FTZ R14, R14, R17 ;  /* 0x000000110e0e7221 */ /* 0x008fc80000010000 */
[----:B------:R-:W1:Y:S04]  /*21ab0*/  SHFL.BFLY PT, R15, R16, 0x1, 0x1f ;  /* 0x0c201f00100f7f89 */ /* 0x000e6800000e0000 */
[----:B------:R3:W4:Y:S01]  /*21ac0*/  SHFL.BFLY PT, R7, R14, 0x1, 0x1f ;  /* 0x0c201f000e077f89 */ /* 0x00072200000e0000 */
[----:B-1----:R-:W-:-:S07]  /*21ad0*/  FADD.FTZ R12, R16, R15 ;  /* 0x0000000f100c7221 */ /* 0x002fce0000010000 */
.L_x_4180:
[----:B------:R-:W1:Y:S01]  /*21ae0*/  S2R R15, SR_TID.X ;  /* 0x00000000000f7919 */ /* 0x000e620000002100 */
[----:B----4-:R-:W-:Y:S01]  /*21af0*/  FADD.FTZ R7, R14, R7 ;  /* 0x000000070e077221 */ /* 0x010fe20000010000 */
[----:B------:R-:W-:Y:S01]  /*21b00*/  FSETP.NE.FTZ.AND P6, PT, R12, RZ, PT ;  /* 0x000000ff0c00720b */ /* 0x000fe20003fd5000 */
[----:B------:R-:W4:Y:S01]  /*21b10*/  S2UR UR4, SR_CgaCtaId ;  /* 0x00000000000479c3 */ /* 0x000f220000008800 */
[----:B---3--:R-:W-:-:S07]  /*21b20*/  MOV R14, 0x3f800000 ;  /* 0x3f800000000e7802 */ /* 0x008fce0000000f00 */
[----:B------:R-:W-:Y:S01]  /*21b30*/  BAR.SYNC.DEFER_BLOCKING 0x0 ;  /* 0x0000000000007b1d */ /* 0x000fe20000010000 */
[----:B------:R-:W-:Y:S02]  /*21b40*/  FSETP.NE.FTZ.AND P3, PT, R7, RZ, PT ;  /* 0x000000ff0700720b */ /* 0x000fe40003f75000 */
[----:B------:R-:W-:Y:S02]  /*21b50*/  MOV R13, 0x3f800000 ;  /* 0x3f800000000d7802 */ /* 0x000fe40000000f00 */
[C---:B------:R-:W-:Y:S01]  /*21b60*/  R2UR UR10, R10.reuse ;  /* 0x000000000a0a72ca */ /* 0x040fe200000e0000 */
[----:B------:R-:W-:Y:S01]  /*21b70*/  UMOV UR5, 0x400 ;  /* 0x0000040000057882 */ /* 0x000fe20000000000 */
[C---:B------:R-:W-:Y:S02]  /*21b80*/  R2UR UR11, R11.reuse ;  /* 0x000000000b0b72ca */ /* 0x040fe400000e0000 */
[----:B------:R-:W-:Y:S01]  /*21b90*/  R2UR UR12, R10 ;  /* 0x000000000a0c72ca */ /* 0x000fe200000e0000 */
[----:B------:R-:W3:Y:S01]  /*21ba0*/  @P6 MUFU.RCP R14, R12 ;  /* 0x0000000c000e6308 */ /* 0x000ee20000001000 */
[----:B------:R-:W-:-:S07]  /*21bb0*/  R2UR UR13, R11 ;  /* 0x000000000b0d72ca */ /* 0x000fce00000e0000 */
[----:B------:R-:W2:Y:S01]  /*21bc0*/  @P3 MUFU.RCP R13, R7 ;  /* 0x00000007000d3308 */ /* 0x000ea20000001000 */
[----:B----4-:R-:W-:Y:S01]  /*21bd0*/  ULEA UR4, UR4, UR5, 0x18 ;  /* 0x0000000504047291 */ /* 0x010fe2000f8ec03f */
[----:B-1----:R-:W-:Y:S01]  /*21be0*/  SHF.R.S32.HI R16, RZ, 0x1f, R15 ;  /* 0x0000001fff107819 */ /* 0x002fe2000001140f */
[C---:B---3--:R-:W-:Y:S01]  /*21bf0*/  FMUL.FTZ R128, R14.reuse, R128 ;  /* 0x000000800e807220 */ /* 0x048fe20000410000 */
        /* <DEDUP_REMOVED lines=10> */
[C---:B------:R-:W-:Y:S01]  /*21ca0*/  FMUL.FTZ R117, R14.reuse, R117 ;  /* 0x000000750e757220 */ /* 0x040fe20000410000 */
[C---:B------:R-:W-:Y:S01]  /*21cb0*/  FMUL.FTZ R112, R14.reuse, R112 ;  /* 0x000000700e707220 */ /* 0x040fe20000410000 */
[----:B------:R-:W-:Y:S01]  /*21cc0*/  LEA.HI R19, R19, R18, RZ, 0x3 ;  /* 0x0000001213137211 */ /* 0x000fe200078f18ff */
[C---:B------:R-:W-:Y:S01]  /*21cd0*/  FMUL.FTZ R113, R14.reuse, R113 ;  /* 0x000000710e717220 */ /* 0x040fe20000410000 */
[C---:B------:R-:W-:Y:S01]  /*21ce0*/  FMUL.FTZ R108, R14.reuse, R108 ;  /* 0x0000006c0e6c7220 */ /* 0x040fe20000410000 */
[C---:B------:R-:W-:Y:S01]  /*21cf0*/  FMUL.FTZ R109, R14.reuse, R109 ;  /* 0x0000006d0e6d7220 */ /* 0x040fe20000410000 */
[----:B------:R-:W-:Y:S01]  /*21d00*/  LOP3.LUT R19, R19, 0xfffffff8, RZ, 0xc0, !PT ;  /* 0xfffffff813137812 */ /* 0x000fe200078ec0ff */
[C---:B------:R-:W-:Y:S01]  /*21d10*/  FMUL.FTZ R104, R14.reuse, R104 ;  /* 0x000000680e687220 */ /* 0x040fe20000410000 */
[C---:B------:R-:W-:Y:S01]  /*21d20*/  FMUL.FTZ R105, R14.reuse, R105 ;  /* 0x000000690e697220 */ /* 0x040fe20000410000 */
[----:B------:R-:W-:Y:S01]  /*21d30*/  FMUL.FTZ R100, R14, R100 ;  /* 0x000000640e647220 */ /* 0x000fe20000410000 */
[----:B------:R-:W-:Y:S01]  /*21d40*/  IADD3 R18, R18, -R19, RZ ;  /* 0x8000001312127210 */ /* 0x000fe20007ffe0ff */
[C---:B------:R-:W-:Y:S01]  /*21d50*/  FMUL.FTZ R101, R14.reuse, R101 ;  /* 0x000000650e657220 */ /* 0x040fe20000410000 */
[----:B------:R-:W-:Y:S01]  /*21d60*/  LOP3.LUT R19, R17, 0x1ffffffc, RZ, 0xc0, !PT ;  /* 0x1ffffffc11137812 */ /* 0x000fe200078ec0ff */
[----:B------:R-:W-:Y:S01]  /*21d70*/  FMUL.FTZ R96, R14, R96 ;  /* 0x000000600e607220 */ /* 0x000fe20000410000 */
[----:B------:R-:W-:Y:S01]  /*21d80*/  SHF.L.U32 R20, R18, 0x6, RZ ;  /* 0x0000000612147819 */ /* 0x000fe200000006ff */
[C---:B------:R-:W-:Y:S01]  /*21d90*/  FMUL.FTZ R97, R14.reuse, R97 ;  /* 0x000000610e617220 */ /* 0x040fe20000410000 */
[----:B------:R-:W-:Y:S01]  /*21da0*/  SHF.R.S32.HI R17, RZ, 0x5, R16 ;  /* 0x00000005ff117819 */ /* 0x000fe20000011410 */
[C---:B------:R-:W-:Y:S01]  /*21db0*/  FMUL.FTZ R92, R14.reuse, R92 ;  /* 0x0000005c0e5c7220 */ /* 0x040fe20000410000 */
[----:B------:R-:W-:Y:S01]  /*21dc0*/  IADD3 R19, -R19, R15, RZ ;  /* 0x0000000f13137210 */ /* 0x000fe20007ffe1ff */
[----:B------:R-:W-:Y:S01]  /*21dd0*/  FMUL.FTZ R93, R14, R93 ;  /* 0x0000005d0e5d7220 */ /* 0x000fe20000410000 */
[----:B------:R-:W-:Y:S01]  /*21de0*/  LOP3.LUT R20, R20, 0x1c0, RZ, 0xc0, !PT ;  /* 0x000001c014147812 */ /* 0x000fe200078ec0ff */
[----:B------:R-:W-:Y:S01]  /*21df0*/  FMUL.FTZ R88, R14, R88 ;  /* 0x000000580e587220 */ /* 0x000fe20000410000 */
[----:B------:R-:W-:Y:S01]  /*21e00*/  LOP3.LUT R21, R18, 0x1, RZ, 0xc0, !PT ;  /* 0x0000000112157812 */ /* 0x000fe200078ec0ff */
[C---:B------:R-:W-:Y:S01]  /*21e10*/  FMUL.FTZ R89, R14.reuse, R89 ;  /* 0x000000590e597220 */ /* 0x040fe20000410000 */
[----:B------:R-:W-:Y:S01]  /*21e20*/  LEA R19, R17, R19, 0x9 ;  /* 0x0000001311137211 */ /* 0x000fe200078e48ff */
[----:B------:R-:W-:Y:S01]  /*21e30*/  FMUL.FTZ R84, R14, R84 ;  /* 0x000000540e547220 */ /* 0x000fe20000410000 */
[----:B------:R-:W-:Y:S01]  /*21e40*/  LEA.HI R20, R20, R20, RZ, 0x1d ;  /* 0x0000001414147211 */ /* 0x000fe200078fe8ff */
[C---:B------:R-:W-:Y:S01]  /*21e50*/  FMUL.FTZ R85, R14.reuse, R85 ;  /* 0x000000550e557220 */ /* 0x040fe20000410000 */
[----:B------:R-:W-:Y:S01]  /*21e60*/  ISETP.NE.U32.AND P0, PT, R21, 0x1, PT ;  /* 0x000000011500780c */ /* 0x000fe20003f05070 */
[C---:B------:R-:W-:Y:S01]  /*21e70*/  FMUL.FTZ R80, R14.reuse, R80 ;  /* 0x000000500e507220 */ /* 0x040fe20000410000 */
[----:B------:R-:W-:Y:S01]  /*21e80*/  LEA R19, R19, R20, 0x1 ;  /* 0x0000001413137211 */ /* 0x000fe200078e08ff */
        /* <DEDUP_REMOVED lines=9> */
[C---:B--2---:R-:W-:Y:S01]  /*21f20*/  FMUL.FTZ R131, R13.reuse, R131 ;  /* 0x000000830d837220 */ /* 0x044fe20000410000 */
        /* <DEDUP_REMOVED lines=69> */
[----:B------:R4:W-:Y:S04]  /*22380*/  STS.64 [R22+0x4000], R76 ;  /* 0x0040004c16007388 */ /* 0x0009e80000000a00 */
[----:B------:R4:W-:Y:S04]  /*22390*/  STS.64 [R22+0x4800], R78 ;  /* 0x0048004e16007388 */ /* 0x0009e80000000a00 */
[----:B------:R-:W-:Y:S04]  /*223a0*/  STS.64 [R23+0x4000], R72 ;  /* 0x0040004817007388 */ /* 0x000fe80000000a00 */
[----:B------:R-:W-:Y:S04]  /*223b0*/  STS.64 [R23+0x4800], R74 ;  /* 0x0048004a17007388 */ /* 0x000fe80000000a00 */
[----:B------:R-:W-:Y:S04]  /*223c0*/  STS.64 [R13+0x4000], R68 ;  /* 0x004000440d007388 */ /* 0x000fe80000000a00 */
[----:B------:R4:W-:Y:S04]  /*223d0*/  STS.64 [R13+0x4800], R70 ;  /* 0x004800460d007388 */ /* 0x0009e80000000a00 */
[----:B-1----:R-:W4:Y:S04]  /*223e0*/  LD.E.64 R18, desc[UR10][R8.64+0xb0] ;  /* 0x0000b00a08127980 */ /* 0x002f28000c101b00 */
[----:B--2---:R-:W2:Y:S01]  /*223f0*/  LD.E R14, desc[UR12][R8.64+0x60] ;  /* 0x0000600c080e7980 */ /* 0x004ea2000c101900 */
[----:B---3--:R-:W-:-:S03]  /*22400*/  SHF.L.U32 R21, R3, 0x6, RZ ;  /* 0x0000000603157819 */ /* 0x008fc600000006ff */
[----:B----4-:R-:W5:Y:S04]  /*22410*/  LD.E.64 R76, desc[UR10][R8.64+0x78] ;  /* 0x0000780a084c7980 */ /* 0x010f68000c101b00 */
[----:B------:R-:W5:Y:S04]  /*22420*/  LD.E.64 R78, desc[UR10][R8.64+0xa8] ;  /* 0x0000a80a084e7980 */ /* 0x000f68000c101b00 */
[----:B------:R1:W3:Y:S01]  /*22430*/  LD.E R13, desc[UR10][R8.64+0xcc] ;  /* 0x0000cc0a080d7980 */ /* 0x0002e2000c101900 */
[----:B------:R4:W1:Y:S01]  /*22440*/  @P6 MUFU.LG2 R23, R12 ;  /* 0x0000000c00176308 */ /* 0x0008620000000c00 */
[----:B------:R-:W-:-:S02]  /*22450*/  LOP3.LUT R21, R21, 0x1c0, RZ, 0xc0, !PT ;  /* 0x000001c015157812 */ /* 0x000fc400078ec0ff */
[----:B------:R-:W-:Y:S02]  /*22460*/  SHF.L.U32 R72, R241, 0x6, RZ ;  /* 0x00000006f1487819 */ /* 0x000fe400000006ff */
[----:B----4-:R-:W-:-:S04]  /*22470*/  LEA.HI R12, R5, R5, RZ, 0x1 ;  /* 0x00000005050c7211 */ /* 0x010fc800078f08ff */
[----:B------:R-:W-:Y:S01]  /*22480*/  SHF.L.U32 R22, R12, 0x2, RZ ;  /* 0x000000020c167819 */ /* 0x000fe200000006ff */
[----:B-1----:R-:W-:Y:S01]  /*22490*/  IMAD R8, R241, -0x40, R242 ;  /* 0xffffffc0f1087824 */ /* 0x002fe200078e02f2 */
[----:B------:R-:W-:Y:S02]  /*224a0*/  IADD3 R9, R3, 0x10, RZ ;  /* 0x0000001003097810 */ /* 0x000fe40007ffe0ff */
[----:B------:R-:W-:Y:S01]  /*224b0*/  LOP3.LUT R22, R21, 0x38, R22, 0xf8, !PT ;  /* 0x0000003815167812 */ /* 0x000fe200078ef816 */
[----:B------:R-:W-:Y:S01]  /*224c0*/  @P6 FMUL.FTZ R23, R23, 0.69314718246459960938 ;  /* 0x3f31721817176820 */ /* 0x000fe20000410000 */
[----:B------:R-:W-:Y:S01]  /*224d0*/  SHF.R.U32.HI R21, RZ, 0x3, R21 ;  /* 0x00000003ff157819 */ /* 0x000fe20000011615 */
[----:B------:R-:W1:Y:S01]  /*224e0*/  @P3 MUFU.LG2 R7, R7 ;  /* 0x0000000700073308 */ /* 0x000e620000000c00 */
[----:B------:R-:W-:Y:S02]  /*224f0*/  ISETP.GE.AND P5, PT, R9, R8, PT ;  /* 0x000000080900720c */ /* 0x000fe40003fa6270 */
[----:B------:R-:W-:Y:S01]  /*22500*/  MOV R9, 0xff800000 ;  /* 0xff80000000097802 */ /* 0x000fe20000000f00 */
[----:B------:R-:W-:Y:S01]  /*22510*/  @P6 FFMA.FTZ R9, R6, R2, R23 ;  /* 0x0000000206096223 */ /* 0x000fe20000010017 */
[----:B------:R-:W-:-:S02]  /*22520*/  LOP3.LUT R21, R22, R21, RZ, 0x3c, !PT ;  /* 0x0000001516157212 */ /* 0x000fc400078e3cff */
[----:B------:R-:W-:Y:S02]  /*22530*/  SHF.L.U32 R22, R5, 0x2, RZ ;  /* 0x0000000205167819 */ /* 0x000fe400000006ff */
[----:B------:R-:W-:Y:S02]  /*22540*/  SHF.R.S32.HI R2, RZ, 0x1f, R17 ;  /* 0x0000001fff027819 */ /* 0x000fe40000011411 */
[----:B------:R-:W-:Y:S02]  /*22550*/  LOP3.LUT R12, R12, 0xffffffe, RZ, 0xc0, !PT ;  /* 0x0ffffffe0c0c7812 */ /* 0x000fe400078ec0ff */
[----:B------:R-:W-:Y:S02]  /*22560*/  IADD3 R20, R3, 0x8, RZ ;  /* 0x0000000803147810 */ /* 0x000fe40007ffe0ff */
[----:B------:R-:W-:Y:S02]  /*22570*/  SHF.R.S32.HI R23, RZ, 0x1f, R22 ;  /* 0x0000001fff177819 */ /* 0x000fe40000011416 */
[----:B------:R-:W-:-:S02]  /*22580*/  LEA.HI R2, R2, R17, RZ, 0x2 ;  /* 0x0000001102027211 */ /* 0x000fc400078f10ff */
[----:B------:R-:W-:Y:S02]  /*22590*/  IADD3 R12, R5, -R12, RZ ;  /* 0x8000000c050c7210 */ /* 0x000fe40007ffe0ff */
[-C--:B------:R-:W-:Y:S01]  /*225a0*/  ISETP.GE.AND P0, PT, R20, R8.reuse, PT ;  /* 0x000000081400720c */ /* 0x080fe20003f06270 */
[C---:B------:R-:W-:Y:S01]  /*225b0*/  IMAD.WIDE R22, R3.reuse, 0x80, R22 ;  /* 0x0000008003167825 */ /* 0x040fe200078e0216 */
[----:B------:R-:W-:Y:S02]  /*225c0*/  IADD3 R20, R3, 0x18, RZ ;  /* 0x0000001803147810 */ /* 0x000fe40007ffe0ff */
[----:B------:R-:W-:Y:S02]  /*225d0*/  LOP3.LUT R16, R16, 0xffffffe0, RZ, 0xc0, !PT ;  /* 0xffffffe010107812 */ /* 0x000fe400078ec0ff */
[----:B------:R-:W-:Y:S02]  /*225e0*/  LOP3.LUT R2, R2, 0xffffffc, RZ, 0xc0, !PT ;  /* 0x0ffffffc02027812 */ /* 0x000fe400078ec0ff */
[----:B------:R-:W-:Y:S01]  /*225f0*/  LEA R12, R12, R21, 0x2 ;  /* 0x000000150c0c7211 */ /* 0x000fe200078e10ff */
[----:B-1----:R-:W-:Y:S01]  /*22600*/  @P3 FMUL.FTZ R7, R7, 0.69314718246459960938 ;  /* 0x3f31721807073820 */ /* 0x002fe20000410000 */
[----:B------:R-:W-:Y:S01]  /*22610*/  BAR.SYNC.DEFER_BLOCKING 0x0 ;  /* 0x0000000000007b1d */ /* 0x000fe20000010000 */
[----:B------:R-:W-:-:S02]  /*22620*/  ISETP.GE.AND P4, PT, R20, R8, PT ;  /* 0x000000081400720c */ /* 0x000fc40003f86270 */
[----:B------:R-:W-:Y:S02]  /*22630*/  IADD3 R20, -R16, R15, RZ ;  /* 0x0000000f10147210 */ /* 0x000fe40007ffe1ff */
[----:B------:R-:W-:Y:S02]  /*22640*/  IADD3 R74, R17, -R2, RZ ;  /* 0x80000002114a7210 */ /* 0x000fe40007ffe0ff */
[----:B------:R-:W-:Y:S02]  /*22650*/  LEA R75, R12, UR4, 0x2 ;  /* 0x000000040c4b7c11 */ /* 0x000fe4000f8e10ff */
[----:B------:R-:W-:Y:S01]  /*22660*/  MOV R73, 0xff800000 ;  /* 0xff80000000497802 */ /* 0x000fe20000000f00 */
[----:B------:R-:W-:Y:S01]  /*22670*/  @P3 FFMA.FTZ R73, R6, R0, R7 ;  /* 0x0000000006493223 */ /* 0x000fe20000010007 */
[----:B------:R-:W-:Y:S02]  /*22680*/  LOP3.LUT P2, RZ, R20, 0x3, RZ, 0xc0, !PT ;  /* 0x0000000314ff7812 */ /* 0x000fe4000784c0ff */
[----:B------:R-:W-:Y:S01]  /*22690*/  LEA R74, R74, R4, 0x4 ;  /* 0x000000044a4a7211 */ /* 0x000fe200078e20ff */
[----:B------:R1:W4:Y:S04]  /*226a0*/  LDS.128 R68, [R75] ;  /* 0x000000004b447984 */ /* 0x0003280000000c00 */
        /* <DEDUP_REMOVED lines=13> */
[----:B--2---:R-:W-:-:S04]  /*22780*/  IMAD R14, R18, R14, R243 ;  /* 0x0000000e120e7224 */ /* 0x004fc800078e02f3 */
[----:B------:R-:W-:Y:S02]  /*22790*/  IMAD R72, R19, R14, R72 ;  /* 0x0000000e13487224 */ /* 0x000fe400078e0248 */
[----:B------:R2:W1:Y:S02]  /*227a0*/  LDS.128 R16, [R75+0x800] ;  /* 0x000800004b107984 */ /* 0x0004640000000c00 */
[----:B---3--:R-:W-:Y:S02]  /*227b0*/  IMAD R5, R72, R13, RZ ;  /* 0x0000000d48057224 */ /* 0x008fe400078e02ff */
[----:B------:R2:W3:Y:S03]  /*227c0*/  LDS.128 R12, [R75+0x4800] ;  /* 0x004800004b0c7984 */ /* 0x0004e60000000c00 */
[----:B------:R-:W-:-:S04]  /*227d0*/  IADD3 R2, P1, R22, R5, RZ ;  /* 0x0000000516027210 */ /* 0x000fc80007f3e0ff */
[----:B------:R-:W-:Y:S02]  /*227e0*/  LEA.HI.X.SX32 R0, R5, R23, 0x1, P1 ;  /* 0x0000001705007211 */ /* 0x000fe400008f0eff */
[----:B------:R2:W1:Y:S04]  /*227f0*/  LDS.128 R20, [R75+0x7000] ;  /* 0x007000004b147984 */ /* 0x0004680000000c00 */
[----:B------:R2:W1:Y:S01]  /*22800*/  LDS.128 R4, [R75+0x7800] ;  /* 0x007800004b047984 */ /* 0x0004620000000c00 */
[----:B----4-:R-:W-:Y:S05]  /*22810*/  @P2 BRA `(.L_x_4175) ;  /* 0x00000000003c2947 */ /* 0x010fea0003800000 */
[----:B------:R-:W-:Y:S02]  /*22820*/  IMAD R241, R241, -0x40, R242 ;  /* 0xffffffc0f1f17824 */ /* 0x000fe400078e02f2 */
[----:B-12---:R-:W-:-:S03]  /*22830*/  VIADD R75, R74, 0x8 ;  /* 0x000000084a4b7836 */ /* 0x006fc60000000000 */
        /* <DEDUP_REMOVED lines=13> */
.L_x_4175:
[----:B------:R-:W-:Y:S05]  /*22910*/  BSYNC B0 ;  /* 0x0000000000007941 */ /* 0x000fea0003800000 */
.L_x_4174:
[----:B----45:R-:W-:Y:S01]  /*22920*/  LEA R74, P1, R2, R76, 0x2 ;  /* 0x0000004c024a7211 */ /* 0x030fe200078210ff */
[C---:B------:R-:W-:Y:S01]  /*22930*/  VIADD R73, R3.reuse, 0x20 ;  /* 0x0000002003497836 */ /* 0x040fe20000000000 */
[C---:B------:R-:W-:Y:S01]  /*22940*/  @!P0 R2UR UR10, R10.reuse ;  /* 0x000000000a0a82ca */ /* 0x040fe200000e0000 */
[----:B------:R-:W-:Y:S01]  /*22950*/  VIADD R72, R3, 0x28 ;  /* 0x0000002803487836 */ /* 0x000fe20000000000 */
[----:B------:R-:W-:Y:S01]  /*22960*/  @!P0 R2UR UR11, R11 ;  /* 0x000000000b0b82ca */ /* 0x000fe200000e0000 */
[----:B------:R-:W-:Y:S01]  /*22970*/  VIADD R9, R3, 0x30 ;  /* 0x0000003003097836 */ /* 0x000fe20000000000 */
[----:B------:R-:W-:Y:S02]  /*22980*/  @!P0 R2UR UR4, R10 ;  /* 0x000000000a0482ca */ /* 0x000fe400000e0000 */
[----:B------:R-:W-:Y:S02]  /*22990*/  @!P0 R2UR UR5, R11 ;  /* 0x000000000b0582ca */ /* 0x000fe400000e0000 */
[----:B-12---:R-:W-:Y:S01]  /*229a0*/  LEA.HI.X R75, R2, R77, R0, 0x2, P1 ;  /* 0x0000004d024b7211 */ /* 0x006fe200008f1400 */
[----:B------:R-:W-:Y:S01]  /*229b0*/  IMAD.MOV.U32 R2, RZ, RZ, R240 ;  /* 0x000000ffff027224 */ /* 0x000fe200078e00f0 */
[CC--:B------:R-:W-:Y:S01]  /*229c0*/  ISETP.GE.AND P6, PT, R3.reuse, R8.reuse, PT ;  /* 0x000000080300720c */ /* 0x0c0fe20003fc6270 */
[----:B------:R-:W-:Y:S01]  /*229d0*/  VIADD R3, R3, 0x38 ;  /* 0x0000003803037836 */ /* 0x000fe20000000000 */
[----:B------:R-:W-:-:S02]  /*229e0*/  ISETP.GE.AND P3, PT, R73, R8, PT ;  /* 0x000000084900720c */ /* 0x000fc40003f66270 */
[-C--:B------:R-:W-:Y:S01]  /*229f0*/  ISETP.GE.AND P2, PT, R72, R8.reuse, PT ;  /* 0x000000084800720c */ /* 0x080fe20003f46270 */
[----:B------:R-:W-:Y:S01]  /*22a00*/  @!P0 ST.E.128 desc[UR10][R74.64+0x1000], R16 ;  /* 0x001000104a008985 */ /* 0x000fe2000c101d0a */
[----:B------:R-:W-:Y:S02]  /*22a10*/  ISETP.GE.AND P1, PT, R9, R8, PT ;  /* 0x000000080900720c */ /* 0x000fe40003f26270 */
[C---:B------:R-:W-:Y:S01]  /*22a20*/  @!P5 R2UR UR26, R10.reuse ;  /* 0x000000000a1ad2ca */ /* 0x040fe200000e0000 */
[----:B---3--:R-:W-:Y:S01]  /*22a30*/  @!P0 ST.E.128 desc[UR4][R74.64+0x1100], R12 ;  /* 0x0011000c4a008985 */ /* 0x008fe2000c101d04 */
[----:B------:R-:W-:Y:S02]  /*22a40*/  @!P5 R2UR UR27, R11 ;  /* 0x000000000b1bd2ca */ /* 0x000fe400000e0000 */
[C---:B------:R-:W-:Y:S02]  /*22a50*/  @!P5 R2UR UR24, R10.reuse ;  /* 0x000000000a18d2ca */ /* 0x040fe400000e0000 */
[----:B------:R-:W-:-:S02]  /*22a60*/  @!P6 R2UR UR28, R10 ;  /* 0x000000000a1ce2ca */ /* 0x000fc400000e0000 */
[C---:B------:R-:W-:Y:S02]  /*22a70*/  @!P6 R2UR UR29, R11.reuse ;  /* 0x000000000b1de2ca */ /* 0x040fe400000e0000 */
[C---:B------:R-:W-:Y:S02]  /*22a80*/  @!P5 R2UR UR25, R11.reuse ;  /* 0x000000000b19d2ca */ /* 0x040fe400000e0000 */
[C---:B------:R-:W-:Y:S02]  /*22a90*/  @!P4 R2UR UR22, R10.reuse ;  /* 0x000000000a16c2ca */ /* 0x040fe400000e0000 */
[C---:B------:R-:W-:Y:S01]  /*22aa0*/  @!P4 R2UR UR23, R11.reuse ;  /* 0x000000000b17c2ca */ /* 0x040fe200000e0000 */
[----:B------:R-:W-:Y:S01]  /*22ab0*/  @!P5 ST.E.128 desc[UR26][R74.64+0x2000], R64 ;  /* 0x002000404a00d985 */ /* 0x000fe2000c101d1a */
[----:B------:R-:W-:Y:S02]  /*22ac0*/  @!P4 R2UR UR20, R10 ;  /* 0x000000000a14c2ca */ /* 0x000fe400000e0000 */
        /* <DEDUP_REMOVED lines=26> */
[----:B------:R-:W-:Y:S01]  /*22c70*/  IMAD.MOV.U32 R3, RZ, RZ, 0x0 ;  /* 0x00000000ff037424 */ /* 0x000fe200078e00ff */
[----:B------:R-:W-:Y:S04]  /*22c80*/  @!P1 ST.E.128 desc[UR10][R74.64+0x6000], R48 ;  /* 0x006000304a009985 */ /* 0x000fe8000c101d0a */
[----:B------:R-:W-:Y:S04]  /*22c90*/  @!P1 ST.E.128 desc[UR4][R74.64+0x6100], R20 ;  /* 0x006100144a009985 */ /* 0x000fe8000c101d04 */
[----:B------:R-:W-:Y:S04]  /*22ca0*/  @!P6 ST.E.64 desc[UR32][R74.64], R68 ;  /* 0x000000444a00e985 */ /* 0x000fe8000c101b20 */
[----:B------:R1:W-:Y:S02]  /*22cb0*/  @!P6 ST.E.64 desc[UR30][R74.64+0x8], R70 ;  /* 0x000008464a00e985 */ /* 0x0003e4000c101b1e */
[----:B-1----:R-:W-:Y:S05]  /*22cc0*/  @P0 RET.REL.NODEC R2 `(_ZN5flash24flash_fwd_splitkv_kernelI23Flash_fwd_kernel_traitsILi128ELi64ELi128ELi4ELb0ELb0EN7cutlass10bfloat16_tE19Flash_kernel_traitsILi128ELi64ELi128ELi4ES3_EELb1ELb0ELb0ELb0ELb1ELb1ELb1ELb1EEEvNS_16Flash_fwd_paramsE) ;  /* 0xfffffdd002cc0950 */ /* 0x002fea0003c3ffff */
[C---:B------:R-:W-:Y:S01]  /*22cd0*/  R2UR UR10, R10.reuse ;  /* 0x000000000a0a72ca */ /* 0x040fe200000e0000 */
[----:B------:R-:W-:Y:S01]  /*22ce0*/  IMAD.MOV.U32 R241, RZ, RZ, 0x0 ;  /* 0x00000000fff17424 */ /* 0x000fe200078e00ff */
[C---:B------:R-:W-:Y:S02]  /*22cf0*/  R2UR UR11, R11.reuse ;  /* 0x000000000b0b72ca */ /* 0x040fe400000e0000 */
[----:B------:R-:W-:Y:S02]  /*22d00*/  R2UR UR4, R10 ;  /* 0x000000000a0472ca */ /* 0x000fe400000e0000 */
[----:B------:R-:W-:-:S09]  /*22d10*/  R2UR UR5, R11 ;  /* 0x000000000b0572ca */ /* 0x000fd200000e0000 */
[----:B------:R-:W-:Y:S04]  /*22d20*/  ST.E.128 desc[UR10][R74.64+0x7000], R44 ;  /* 0x0070002c4a007985 */ /* 0x000fe8000c101d0a */
[----:B------:R1:W-:Y:S02]  /*22d30*/  ST.E.128 desc[UR4][R74.64+0x7100], R4 ;  /* 0x007100044a007985 */ /* 0x0003e4000c101d04 */
[----:B-1----:R-:W-:Y:S05]  /*22d40*/  RET.REL.NODEC R240 `(_ZN5flash24flash_fwd_splitkv_kernelI23Flash_fwd_kernel_traitsILi128ELi64ELi128ELi4ELb0ELb0EN7cutlass10bfloat16_tE19Flash_kernel_traitsILi128ELi64ELi128ELi4ES3_EELb1ELb0ELb0ELb0ELb1ELb1ELb1ELb1EEEvNS_16Flash_fwd_paramsE) ;  /* 0xfffffdd0f0ac7950 */ /* 0x002fea0003c3ffff */
.L_x_4173:
[----:B------:R-:W-:Y:S01]  /*22d50*/  MOV R7, 0x1f ;  /* 0x0000001f00077802 */ /* 0x000fe20000000f00 */
[----:B------:R-:W-:Y:S01]  /*22d60*/  IMAD.MOV.U32 R12, RZ, RZ, 0x2 ;  /* 0x00000002ff0c7424 */ /* 0x000fe200078e00ff */
[----:B-----5:R-:W-:Y:S01]  /*22d70*/  MOV R14, R18 ;  /* 0x00000012000e7202 */ /* 0x020fe20000000f00 */
[----:B------:R-:W-:-:S07]  /*22d80*/  IMAD.MOV.U32 R13, RZ, RZ, -0x1 ;  /* 0xffffffffff0d7424 */ /* 0x000fce00078e00ff */
[----:B--2---:R-:W-:Y:S05]  /*22d90*/  WARPSYNC.COLLECTIVE R13, `(.L_x_4176) ;  /* 0x000000000d087348 */ /* 0x004fea0003c00000 */
[----:B------:R1:W3:Y:S02]  /*22da0*/  SHFL.BFLY P0, R7, R14, R12, R7 ;  /* 0x0c00000c0e077389 */ /* 0x0002e40000000007 */
[----:B-123--:R-:W-:Y:S01]  /*22db0*/  ENDCOLLECTIVE ;  /* 0x000000000000791b */ /* 0x00efe20003800000 */
.L_x_4176:
        /* <DEDUP_REMOVED lines=8> */
.L_x_4177:
[----:B------:R-:W-:Y:S01]  /*22e40*/  MOV R15, R7 ;  /* 0x00000007000f7202 */ /* 0x000fe20000000f00 */
[----:B------:R-:W-:Y:S01]  /*22e50*/  IMAD.MOV.U32 R14, RZ, RZ, R17 ;  /* 0x000000ffff0e7224 */ /* 0x000fe200078e0011 */
[----:B------:R-:W-:Y:S02]  /*22e60*/  MOV R7, 0x1f ;  /* 0x0000001f00077802 */ /* 0x000fe40000000f00 */
[----:B------:R-:W-:-:S07]  /*22e70*/  MOV R12, 0x2 ;  /* 0x00000002000c7802 */ /* 0x000fce0000000f00 */
[----:B------:R-:W-:Y:S05]  /*22e80*/  WARPSYNC.COLLECTIVE R13, `(.L_x_4178) ;  /* 0x000000000d087348 */ /* 0x000fea0003c00000 */
[----:B------:R1:W2:Y:S02]  /*22e90*/  SHFL.BFLY P0, R7, R14, R12, R7 ;  /* 0x0c00000c0e077389 */ /* 0x0002a40000000007 */
[----:B-12---:R-:W-:Y:S01]  /*22ea0*/  ENDCOLLECTIVE ;  /* 0x000000000000791b */ /* 0x006fe20003800000 */
.L_x_4178:
[----:B------:R-:W-:Y:S01]  /*22eb0*/  IMAD.MOV.U32 R14, RZ, RZ, R7 ;  /* 0x000000ffff0e7224 */ /* 0x000fe200078e0007 */
[----:B------:R-:W-:Y:S02]  /*22ec0*/  MOV R7, 0x1f ;  /* 0x0000001f00077802 */ /* 0x000fe40000000f00 */
[----:B------:R-:W-:Y:S01]  /*22ed0*/  MOV R12, 0x1 ;  /* 0x00000001000c7802 */ /* 0x000fe20000000f00 */
[----:B------:R-:W-:-:S07]  /*22ee0*/  FADD.FTZ R14, R14, R17 ;  /* 0x000000110e0e7221 */ /* 0x000fce0000010000 */
[----:B------:R-:W-:Y:S05]  /*22ef0*/  WARPSYNC.COLLECTIVE R13, `(.L_x_4179) ;  /* 0x000000000d087348 */ /* 0x000fea0003c00000 */
[----:B------:R1:W2:Y:S02]  /*22f00*/  SHFL.BFLY P0, R7, R14, R12, R7 ;  /* 0x0c00000c0e077389 */ /* 0x0002a40000000007 */
[----:B-12---:R-:W-:Y:S01]  /*22f10*/  ENDCOLLECTIVE ;  /* 0x000000000000791b */ /* 0x006fe20003800000 */
.L_x_4179:
[----:B------:R-:W-:Y:S01]  /*22f20*/  FADD.FTZ R12, R16, R15 ;  /* 0x0000000f100c7221 */ /* 0x000fe20000010000 */
[----:B------:R-:W-:Y:S06]  /*22f30*/  BRA `(.L_x_4180) ;  /* 0xffffffe800e87947 */ /* 0x000fec000383ffff */
.L_x_4181:
        /* <DEDUP_REMOVED lines=12> */
.L_x_8441:


//--------------------- .text._ZN5flash24flash_fwd_splitkv_kernelI23Flash_fwd_kernel_traitsILi128ELi64ELi128ELi4ELb0ELb0EN7cutlass10bfloat16_tE19Flash_kernel_traitsILi128ELi64ELi128ELi4ES3_EELb1ELb0ELb1ELb0ELb0ELb0ELb1ELb1EEEvNS_16Flash_fwd_paramsE --------------------------
	.section	.text._ZN5flash24flash_fwd_splitkv_kernelI23Flash_fwd_kernel_traitsILi128ELi64ELi128ELi4ELb0ELb0EN7cutlass10bfloat16_tE19Flash_kernel_traitsILi128ELi64ELi128ELi4ES3_EELb1ELb0ELb1ELb0ELb0ELb0ELb1ELb1EEEvNS_16Flash_fwd_paramsE,"ax",@progbits
	.align	128
        .global         _ZN5flash24flash_fwd_splitkv_kernelI23Flash_fwd_kernel_traitsILi128ELi64ELi128ELi4ELb0ELb0EN7cutlass10bfloat16_tE19Flash_kernel_traitsILi128ELi64ELi128ELi4ES3_EELb1ELb0ELb1ELb0ELb0ELb0ELb1ELb1EEEvNS_16Flash_fwd_paramsE
        .type           _ZN5flash24flash_fwd_splitkv_kernelI23Flash_fwd_kernel_traitsILi128ELi64ELi128ELi4ELb0ELb0EN7cutlass10bfloat16_tE19Flash_kernel_traitsILi128ELi64ELi128ELi4ES3_EELb1ELb0ELb1ELb0ELb0ELb0ELb1ELb1EEEvNS_16Flash_fwd_paramsE,@function
        .size           _ZN5flash24flash_fwd_splitkv_kernelI23Flash_fwd_kernel_traitsILi128ELi64ELi128ELi4ELb0ELb0EN7cutlass10bfloat16_tE19Flash_kernel_traitsILi128ELi64ELi128ELi4ES3_EELb1ELb0ELb1ELb0ELb0ELb0ELb1ELb1EEEvNS_16Flash_fwd_paramsE,(.L_x_8442 - _ZN5flash24flash_fwd_splitkv_kernelI23Flash_fwd_kernel_traitsILi128ELi64ELi128ELi4ELb0ELb0EN7cutlass10bfloat16_tE19Flash_kernel_traitsILi128ELi64ELi128ELi4ES3_EELb1ELb0ELb1ELb0ELb0ELb0ELb1ELb1EEEvNS_16Flash_fwd_paramsE)
        .other          _ZN5flash24flash_fwd_splitkv_kernelI23Flash_fwd_kernel_traitsILi128ELi64ELi128ELi4ELb0ELb0EN7cutlass10bfloat16_tE19Flash_kernel_traitsILi128ELi64ELi128ELi4ES3_EELb1ELb0ELb1ELb0ELb0ELb0ELb1ELb1EEEvNS_16Flash_fwd_paramsE,@"STO_CUDA_ENTRY STV_DEFAULT"
_ZN5flash24flash_fwd_splitkv_kernelI23Flash_fwd_kernel_traitsILi128ELi64ELi128ELi4ELb0ELb0EN7cutlass10bfloat16_tE19Flash_kernel_traitsILi128ELi64ELi128ELi4ES3_EELb1ELb0ELb1ELb0ELb0ELb0ELb1ELb1EEEvNS_16Flash_fwd_paramsE:
.text._ZN5flash24flash_fwd_splitkv_kernelI23Flash_fwd_kernel_traitsILi128ELi64ELi128ELi4ELb0ELb0EN7cutlass10bfloat16_tE19Flash_kernel_traitsILi128ELi64ELi128ELi4ES3_EELb1ELb0ELb1ELb0ELb0ELb0ELb1ELb1EEEvNS_16Flash_fwd_paramsE:
        /* <DEDUP_REMOVED lines=14> */
[----:B------:R-:W-:-:S03]  /*00e0*/  MOV R4, RZ ;  /* 0x000000ff00047202 */ /* 0x000fc60000000f00 */
[----:B------:R-:W-:-:S04]  /*00f0*/  IMAD R7, R0, R3, RZ ;  /* 0x0000000300077224 */ /* 0x000fc800078e02ff */
[----:B------:R-:W-:Y:S02]  /*0100*/  IMAD.HI.U32 R7, R5, R7, R4 ;  /* 0x0000000705077227 */ /* 0x000fe400078e0004 */
[----:B------:R-:W1:Y:S04]  /*0110*/  LDC R4, c[0x0][0x10] ;  /* 0x00000400ff047b82 */ /* 0x000e680000000800 */
        /* <DEDUP_REMOVED lines=11> */
[----:B------:R-:W-:Y:S05]  /*01d0*/  CALL.REL.NOINC `($_ZN5flash24flash_fwd_splitkv_kernelI23Flash_fwd_kernel_traitsILi128ELi64ELi128ELi4ELb0ELb0EN7cutlass10bfloat16_tE19Flash_kernel_traitsILi128ELi64ELi128ELi4ES3_EELb1ELb0ELb1ELb0ELb0ELb0ELb1ELb1EEEvNS_16Flash_fwd_paramsE$_ZN5flash30compute_attn_1rowblock_splitkvI23Flash_fwd_kernel_traitsILi128ELi64ELi128ELi4ELb0ELb0EN7cutlass10bfloat16_tE19Flash_kernel_traitsILi128ELi64ELi128ELi4ES3_EELb1ELb0ELb1ELb0ELb0ELb0ELb1ELb1ENS_16Flash_fwd_paramsEEEvRKT8_iiiii) ;  /* 0x0000000000087944 */ /* 0x000fea0003c00000 */
[----:B------:R-:W-:Y:S05]  /*01e0*/  BSYNC B4 ;  /* 0x0000000000047941 */ /* 0x000fea0003800000 */
.L_x_4182:
[----:B------:R-:W-:Y:S05]  /*01f0*/  EXIT ;  /* 0x000000000000794d */ /* 0x000fea0003800000 */
        .type           $_ZN5flash24flash_fwd_splitkv_kernelI23Flash_fwd_kernel_traitsILi128ELi64ELi128ELi4ELb0ELb0EN7cutlass10bfloat16_tE19Flash_kernel_traitsILi128ELi64ELi128ELi4ES3_EELb1ELb0ELb1ELb0ELb0ELb0ELb1ELb1EEEvNS_16Flash_fwd_paramsE$_ZN5flash30compute_attn_1rowblock_splitkvI23Flash_fwd_kernel_traitsILi128ELi64ELi128ELi4ELb0ELb0EN7cutlass10bfloat16_tE19Flash_kernel_traitsILi128ELi64ELi128ELi4ES3_EELb1ELb0ELb1ELb0ELb0ELb0ELb1ELb1ENS_16Flash_fwd_paramsEEEvRKT8_iiiii,@function
        .size           $_ZN5flash24flash_fwd_splitkv_kernelI23Flash_fwd_kernel_traitsILi128ELi64ELi128ELi4ELb0ELb0EN7cutlass10bfloat16_tE19Flash_kernel_traitsILi128ELi64ELi128ELi4ES3_EELb1ELb0ELb1ELb0ELb0ELb0ELb1ELb1EEEvNS_16Flash_fwd_paramsE$_ZN5flash30compute_attn_1rowblock_splitkvI23Flash_fwd_kernel_traitsILi128ELi64ELi128ELi4ELb0ELb0EN7cutlass10bfloat16_tE19Flash_kernel_traitsILi128ELi64ELi128ELi4ES3_EELb1ELb0ELb1ELb0ELb0ELb0ELb1ELb1ENS_16Flash_fwd_paramsEEEvRKT8_iiiii,(.L_x_8442 - $_ZN5flash24flash_fwd_splitkv_kernelI23Flash_fwd_kernel_traitsILi128ELi64ELi128ELi4ELb0ELb0EN7cutlass10bfloat16_tE19Flash_kernel_traitsILi128ELi64ELi128ELi4ES3_EELb1ELb0ELb1ELb0ELb0ELb0ELb1ELb1EEEvNS_16Flash_fwd_paramsE$_ZN5flash30compute_attn_1rowblock_splitkvI23Flash_fwd_kernel_traitsILi128ELi64ELi128ELi4ELb0ELb0EN7cutlass10bfloat16_tE19Flash_kernel_traitsILi128ELi64ELi128ELi4ES3_EELb1ELb0ELb1ELb0ELb0ELb0ELb1ELb1ENS_16Flash_fwd_paramsEEEvRKT8_iiiii)
$_ZN5flash24flash_fwd_splitkv_kernelI23Flash_fwd_kernel_traitsILi128ELi64ELi128ELi4ELb0ELb0EN7cutlass10bfloat16_tE19Flash_kernel_traitsILi128ELi64ELi128ELi4ES3_EELb1ELb0ELb1ELb0ELb0ELb0ELb1ELb1EEEvNS_16Flash_fwd_paramsE$_ZN5flash30compute_attn_1rowblock_splitkvI23Flash_fwd_kernel_traitsILi128ELi64ELi128ELi4ELb0ELb0EN7cutlass10bfloat16_tE19Flash_kernel_traitsILi128ELi64ELi128ELi4ES3_EELb1ELb0ELb1ELb0ELb0ELb0ELb1ELb1ENS_16Flash_fwd_paramsEEEvRKT8_iiiii:
        /* <DEDUP_REMOVED lines=27> */
.L_x_4184:
[----:B------:R-:W-:Y:S05]  /*03b0*/  BSYNC B0 ;  /* 0x0000000000007941 */ /* 0x000fea0003800000 */
.L_x_4183:
        /* <DEDUP_REMOVED lines=8> */
.L_x_4186:
[----:B------:R3:W5:Y:S02]  /*0440*/  LD.E R78, desc[UR6][R10.64+0xb8] ;  /* 0x0000b8060a4e7980 */ /* 0x000764000c101900 */
.L_x_4187:
[----:B------:R-:W-:Y:S05]  /*0450*/  BSYNC B0 ;  /* 0x0000000000007941 */ /* 0x000fea0003800000 */
.L_x_4185:
[----:B------:R-:W2:Y:S01]  /*0460*/  LD.E.64 R2, desc[UR6][R10.64+0xf8] ;  /* 0x0000f8060a027980 */ /* 0x000ea2000c101b00 */
        /* <DEDUP_REMOVED lines=9> */
.L_x_4189:
[----:B------:R-:W2:Y:S01]  /*0500*/  LD.E.64 R2, desc[UR6][R10.64+0x108] ;  /* 0x000108060a027980 */ /* 0x000ea2000c101b00 */
[----:B------:R-:W-:Y:S01]  /*0510*/  BSSY B0, `(.L_x_4191) ;  /* 0x0000006000007945 */ /* 0x000fe20003800000 */
[----:B------:R-:W-:Y:S01]  /*0520*/  IMAD.MOV.U32 R57, RZ, RZ, RZ ;  /* 0x000000ffff397224 */ /* 0x000fe200078e00ff */
[----:B--2---:R-:W-:-:S04]  /*0530*/  ISETP.NE.U32.AND P0, PT, R2, RZ, PT ;  /* 0x000000ff0200720c */ /* 0x004fc80003f05070 */
[----:B------:R-:W-:-:S13]  /*0540*/  ISETP.NE.AND.EX P0, PT, R3, RZ, PT, P0 ;  /* 0x000000ff0300720c */ /* 0x000fda0003f05300 */
[----:B------:R-:W-:Y:S05]  /*0550*/  @!P0 BRA `(.L_x_4192) ;  /* 0x0000000000048947 */ /* 0x000fea0003800000 */
[----:B------:R2:W5:Y:S02]  /*0560*/  LD.E R57, desc[UR6][R10.64+0xbc] ;  /* 0x0000bc060a397980 */ /* 0x000564000c101900 */
.L_x_4192:
[----:B------:R-:W-:Y:S05]  /*0570*/  BSYNC B0 ;  /* 0x0000000000007941 */ /* 0x000fea0003800000 */
.L_x_4191:
[----:B-----5:R-:W-:Y:S02]  /*0580*/  IADD3 R57, R78, R57, RZ ;  /* 0x000000394e397210 */ /* 0x020fe40007ffe0ff */
.L_x_4190:
[----:B------:R-:W-:Y:S05]  /*0590*/  BSYNC B1 ;  /* 0x0000000000017941 */ /* 0x000fea0003800000 */
.L_x_4188:
[----:B------:R-:W-:Y:S01]  /*05a0*/  IMAD.SHL.U32 R71, R237, 0x40, RZ ;  /* 0x00000040ed477824 */ /* 0x000fe200078e00ff */
[----:B------:R-:W-:Y:S01]  /*05b0*/  MOV R2, R238 ;  /* 0x000000ee00027202 */ /* 0x000fe20000000f00 */
[----:B------:R-:W-:-:S03]  /*05c0*/  IMAD.MOV.U32 R3, RZ, RZ, 0x0 ;  /* 0x00000000ff037424 */ /* 0x000fc600078e00ff */
[----:B------:R-:W-:-:S13]  /*05d0*/  ISETP.GT.AND P0, PT, R240, R71, PT ;  /* 0x00000047f000720c */ /* 0x000fda0003f04270 */
[----:B-1234-:R-:W-:Y:S05]  /*05e0*/  @!P0 RET.REL.NODEC R2 `(_ZN5flash24flash_fwd_splitkv_kernelI23Flash_fwd_kernel_traitsILi128ELi64ELi128ELi4ELb0ELb0EN7cutlass10bfloat16_tE19Flash_kernel_traitsILi128ELi64ELi128ELi4ES3_EELb1ELb0ELb1ELb0ELb0ELb0ELb1ELb1EEEvNS_16Flash_fwd_paramsE) ;  /* 0xfffffff802848950 */ /* 0x01efea0003c3ffff */
[----:B------:R-:W2:Y:S04]  /*05f0*/  LD.E R0, desc[UR6][R10.64+0xb8] ;  /* 0x0000b8060a007980 */ /* 0x000ea8000c101900 */
[----:B------:R-:W3:Y:S01]  /*0600*/  LD.E R6, desc[UR6][R10.64+0x188] ;  /* 0x000188060a067980 */ /* 0x000ee2000c101900 */
[----:B------:R-:W-:Y:S01]  /*0610*/  IABS R3, R4 ;  /* 0x0000000400037213 */ /* 0x000fe20000000000 */
[----:B------:R-:W1:Y:S03]  /*0620*/  S2R R59, SR_TID.X ;  /* 0x00000000003b7919 */ /* 0x000e660000002100 */
[----:B------:R-:W4:Y:S08]  /*0630*/  I2F.RP R2, R3 ;  /* 0x0000000300027306 */ /* 0x000f300000209400 */
[----:B----4-:R-:W4:Y:S02]  /*0640*/  MUFU.RCP R8, R2 ;  /* 0x0000000200087308 */ /* 0x010f240000001000 */
[----:B----4-:R-:W-:-:S06]  /*0650*/  VIADD R8, R8, 0xffffffe ;  /* 0x0ffffffe08087836 */ /* 0x010fcc0000000000 */
[----:B------:R4:W5:Y:S02]  /*0660*/  F2I.FTZ.U32.TRUNC.NTZ R9, R8 ;  /* 0x0000000800097305 */ /* 0x000964000021f000 */
[----:B----4-:R-:W-:Y:S02]  /*0670*/  IMAD.MOV.U32 R8, RZ, RZ, RZ ;  /* 0x000000ffff087224 */ /* 0x010fe400078e00ff */
[----:B--2---:R-:W-:-:S05]  /*0680*/  VIADD R0, R0, 0x7f ;  /* 0x0000007f00007836 */ /* 0x004fca0000000000 */
[----:B------:R-:W-:-:S04]  /*0690*/  SHF.R.S32.HI R7, RZ, 0x1f, R0 ;  /* 0x0000001fff077819 */ /* 0x000fc80000011400 */
[----:B------:R-:W-:Y:S01]  /*06a0*/  LEA.HI R7, R7, R0, RZ, 0x7 ;  /* 0x0000000007077211 */ /* 0x000fe200078f38ff */
[----:B-----5:R-:W-:-:S03]  /*06b0*/  IMAD.MOV R0, RZ, RZ, -R9 ;  /* 0x000000ffff007224 */ /* 0x020fc600078e0a09 */
[-C--:B------:R-:W-:Y:S01]  /*06c0*/  LEA.HI.SX32 R7, R7, R4.reuse, 0x19 ;  /* 0x0000000407077211 */ /* 0x080fe200078fcaff */
[----:B------:R-:W-:Y:S01]  /*06d0*/  IMAD R5, R0, R3, RZ ;  /* 0x0000000300057224 */ /* 0x000fe200078e02ff */
[----:B------:R-:W-:-:S03]  /*06e0*/  IABS R0, R4 ;  /* 0x0000000400007213 */ /* 0x000fc60000000000 */
[----:B------:R-:W-:Y:S02]  /*06f0*/  VIADD R7, R7, 0xffffffff ;  /* 0xffffffff07077836 */ /* 0x000fe40000000000 */
[----:B------:R-:W-:-:S03]  /*0700*/  IMAD.HI.U32 R5, R9, R5, R8 ;  /* 0x0000000509057227 */ /* 0x000fc600078e0008 */
[----:B------:R-:W-:Y:S01]  /*0710*/  IABS R2, R7 ;  /* 0x0000000700027213 */ /* 0x000fe20000000000 */
[----:B------:R-:W-:Y:S01]  /*0720*/  IMAD.MOV R0, RZ, RZ, -R0 ;  /* 0x000000ffff007224 */ /* 0x000fe200078e0a00 */
        /* <DEDUP_REMOVED lines=35> */
[----:B------:R-:W-:Y:S02]  /*0960*/  LOP3.LUT R4, R8, 0xfffffff0, RZ, 0xc0, !PT ;  /* 0xfffffff008047812 */ /* 0x000fe400078ec0ff */
[----:B------:R-:W-:-:S03]  /*0970*/  SHF.R.S32.HI R8, RZ, 0x4, R8 ;  /* 0x00000004ff087819 */ /* 0x000fc60000011408 */
[----:B------:R-:W-:-:S04]  /*0980*/  IMAD.IADD R4, R59, 0x1, -R4 ;  /* 0x000000013b047824 */ /* 0x000fc800078e0a04 */
[C---:B------:R-:W-:Y:S01]  /*0990*/  IMAD.SHL.U32 R14, R4.reuse, 0x4, RZ ;  /* 0x00000004040e7824 */ /* 0x040fe200078e00ff */
[----:B------:R-:W-:-:S04]  /*09a0*/  ISETP.NE.AND P6, PT, R4, RZ, PT ;  /* 0x000000ff0400720c */ /* 0x000fc80003fc5270 */
[----:B------:R-:W-:-:S03]  /*09b0*/  SHF.R.S32.HI R15, RZ, 0x1f, R14 ;  /* 0x0000001fff0f7819 */ /* 0x000fc6000001140e */
[----:B-1----:R-:W-:-:S04]  /*09c0*/  IMAD.WIDE R10, R8, 0x80, R14 ;  /* 0x00000080080a7825 */ /* 0x002fc800078e020e */
[----:B--2---:R-:W-:-:S04]  /*09d0*/  IMAD R2, R2, UR8, R239 ;  /* 0x0000000802027c24 */ /* 0x004fc8000f8e02ef */
[----:B---3--:R-:W-:-:S04]  /*09e0*/  IMAD R2, R2, R5, R242 ;  /* 0x0000000502027224 */ /* 0x008fc800078e02f2 */
[--C-:B------:R-:W-:Y:S02]  /*09f0*/  IMAD R3, R3, R2, R71.reuse ;  /* 0x0000000203037224 */ /* 0x100fe400078e0247 */
[----:B------:R-:W-:Y:S02]  /*0a00*/  IMAD.IADD R71, R240, 0x1, -R71 ;  /* 0x00000001f0477824 */ /* 0x000fe400078e0a47 */
[----:B----4-:R-:W-:Y:S02]  /*0a10*/  IMAD R0, R3, R0, RZ ;  /* 0x0000000003007224 */ /* 0x010fe400078e02ff */
[C---:B------:R-:W-:Y:S01]  /*0a20*/  VIADD R2, R8.reuse, 0x8 ;  /* 0x0000000808027836 */ /* 0x040fe20000000000 */
[-C--:B------:R-:W-:Y:S02]  /*0a30*/  ISETP.GE.AND P2, PT, R8, R71.reuse, PT ;  /* 0x000000470800720c */ /* 0x080fe40003f46270 */
[----:B------:R-:W-:Y:S02]  /*0a40*/  IADD3 R5, P0, R0, R10, RZ ;  /* 0x0000000a00057210 */ /* 0x000fe40007f1e0ff */
[----:B------:R-:W-:-:S02]  /*0a50*/  ISETP.GE.AND P5, PT, R2, R71, PT ;  /* 0x000000470200720c */ /* 0x000fc40003fa6270 */
[----:B------:R-:W-:Y:S02]  /*0a60*/  LEA.HI.X.SX32 R0, R0, R11, 0x1, P0 ;  /* 0x0000000b00007211 */ /* 0x000fe400000f0eff */
[----:B------:R-:W-:Y:S02]  /*0a70*/  LEA R4, P1, R5, R6, 0x2 ;  /* 0x0000000605047211 */ /* 0x000fe400078210ff */
[----:B------:R-:W-:Y:S02]  /*0a80*/  SHF.R.S32.HI R11, RZ, 0x1f, R3 ;  /* 0x0000001fff0b7819 */ /* 0x000fe40000011403 */
        /* <DEDUP_REMOVED lines=12> */
[----:B------:R-:W-:-:S12]  /*0b50*/  @P2 BRA `(.L_x_4195) ;  /* 0x0000000000102947 */ /* 0x000fd80003800000 */
[----:B-----5:R-:W-:-:S13]  /*0b60*/  ISETP.GE.AND P2, PT, R14, R9, PT ;  /* 0x000000090e00720c */ /* 0x020fda0003f46270 */
[----:B------:R1:W-:Y:S01]  /*0b70*/  @!P2 ST.E.128 desc[UR6][R4.64], RZ ;  /* 0x000000ff0400a985 */ /* 0x0003e2000c101d06 */
[----:B------:R-:W-:-:S13]  /*0b80*/  ISETP.GE.AND P2, PT, R0, R9, PT ;  /* 0x000000090000720c */ /* 0x000fda0003f46270 */
[----:B------:R1:W-:Y:S02]  /*0b90*/  @!P2 ST.E.128 desc[UR6][R4.64+0x100], RZ ;  /* 0x000100ff0400a985 */ /* 0x0003e4000c101d06 */
.L_x_4195:
[----:B------:R-:W-:Y:S05]  /*0ba0*/  BSYNC B0 ;  /* 0x0000000000007941 */ /* 0x000fea0003800000 */
.L_x_4194:
        /* <DEDUP_REMOVED lines=8> */
.L_x_4197:
[----:B------:R-:W-:Y:S05]  /*0c30*/  BSYNC B0 ;  /* 0x0000000000007941 */ /* 0x000fea0003800000 */
.L_x_4196:
        /* <DEDUP_REMOVED lines=8> */
.L_x_4199:
[----:B------:R-:W-:Y:S05]  /*0cc0*/  BSYNC B0 ;  /* 0x0000000000007941 */ /* 0x000fea0003800000 */
.L_x_4198:
        /* <DEDUP_REMOVED lines=8> */
.L_x_4201:
[----:B------:R-:W-:Y:S05]  /*0d50*/  BSYNC B0 ;  /* 0x0000000000007941 */ /* 0x000fea0003800000 */
.L_x_4200:
[----:B------:R-:W-:Y:S01]  /*0d60*/  BSSY B0, `(.L_x_4202) ;  /* 0x0000007000007945 */ /* 0x000fe20003800000 */
[----:B------:R-:W-:-:S03]  /*0d70*/  ISETP.GE.AND P1, PT, R2, R71, PT ;  /* 0x000000470200720c */ /* 0x000fc60003f26270 */
[----:B------:R-:W-:Y:S10]  /*0d80*/  @P5 BRA `(.L_x_4203) ;  /* 0x0000000000105947 */ /* 0x000ff40003800000 */
[----:B-----5:R-:W-:-:S13]  /*0d90*/  ISETP.GE.AND P5, PT, R14, R9, PT ;  /* 0x000000090e00720c */ /* 0x020fda0003fa6270 */
[----:B------:R1:W-:Y:S01]  /*0da0*/  @!P5 ST.E.128 desc[UR6][R4.64+0x4000], RZ ;  /* 0x004000ff0400d985 */ /* 0x0003e2000c101d06 */
[----:B------:R-:W-:-:S13]  /*0db0*/  ISETP.GE.AND P5, PT, R0, R9, PT ;  /* 0x000000090000720c */ /* 0x000fda0003fa6270 */
[----:B------:R1:W-:Y:S02]  /*0dc0*/  @!P5 ST.E.128 desc[UR6][R4.64+0x4100], RZ ;  /* 0x004100ff0400d985 */ /* 0x0003e4000c101d06 */
.L_x_4203:
[----:B------:R-:W-:Y:S05]  /*0dd0*/  BSYNC B0 ;  /* 0x0000000000007941 */ /* 0x000fea0003800000 */
.L_x_4202:
        /* <DEDUP_REMOVED lines=8> */
.L_x_4205:
[----:B------:R-:W-:Y:S05]  /*0e60*/  BSYNC B0 ;  /* 0x0000000000007941 */ /* 0x000fea0003800000 */
.L_x_4204:
[----:B------:R-:W-:Y:S01]  /*0e70*/  BSSY B0, `(.L_x_4206) ;  /* 0x0000007000007945 */ /* 0x000fe20003800000 */
[----:B------:R-:W-:-:S03]  /*0e80*/  ISETP.GE.AND P0, PT, R8, R71, PT ;  /* 0x000000470800720c */ /* 0x000fc60003f06270 */
[----:B------:R-:W-:Y:S10]  /*0e90*/  @P1 BRA `(.L_x_4207) ;  /* 0x0000000000101947 */ /* 0x000ff40003800000 */
[----:B-----5:R-:W-:-:S13]  /*0ea0*/  ISETP.GE.AND P1, PT, R14, R9, PT ;  /* 0x000000090e00720c */ /* 0x020fda0003f26270 */
[----:B------:R1:W-:Y:S01]  /*0eb0*/  @!P1 ST.E.128 desc[UR6][R4.64+0x6000], RZ ;  /* 0x006000ff04009985 */ /* 0x0003e2000c101d06 */
[----:B------:R-:W-:-:S13]  /*0ec0*/  ISETP.GE.AND P1, PT, R0, R9, PT ;  /* 0x000000090000720c */ /* 0x000fda0003f26270 */
[----:B------:R1:W-:Y:S02]  /*0ed0*/  @!P1 ST.E.128 desc[UR6][R4.64+0x6100], RZ ;  /* 0x006100ff04009985 */ /* 0x0003e4000c101d06 */
.L_x_4207:
[----:B------:R-:W-:Y:S05]  /*0ee0*/  BSYNC B0 ;  /* 0x0000000000007941 */ /* 0x000fea0003800000 */
.L_x_4206:
        /* <DEDUP_REMOVED lines=8> */
.L_x_4209:
[----:B------:R-:W-:Y:S05]  /*0f70*/  BSYNC B0 ;  /* 0x0000000000007941 */ /* 0x000fea0003800000 */
.L_x_4208:
[----:B------:R-:W-:Y:S01]  /*0f80*/  @!P5 ST.E desc[UR6][R6.64], R3 ;  /* 0x000000030600d985 */ /* 0x000fe2000c101906 */
[-C--:B------:R-:W-:Y:S01]  /*0f90*/  ISETP.GE.OR P0, PT, R10, R71.reuse, P6 ;  /* 0x000000470a00720c */ /* 0x080fe20003706670 */
[----:B------:R-:W-:Y:S01]  /*0fa0*/  @!P4 IMAD.MOV.U32 R17, RZ, RZ, -0x800000 ;  /* 0xff800000ff11c424 */ /* 0x000fe200078e00ff */
[-C--:B------:R-:W-:Y:S01]  /*0fb0*/  ISETP.GE.OR P5, PT, R2, R71.reuse, P6 ;  /* 0x000000470200720c */ /* 0x080fe200037a6670 */
[----:B------:R-:W-:Y:S01]  /*0fc0*/  @!P3 IMAD.MOV.U32 R15, RZ, RZ, -0x800000 ;  /* 0xff800000ff0fb424 */ /* 0x000fe200078e00ff */
[----:B------:R-:W-:Y:S01]  /*0fd0*/  ISETP.GE.OR P6, PT, R8, R71, P6 ;  /* 0x000000470800720c */ /* 0x000fe200037c6670 */
[----:B------:R-:W-:Y:S01]  /*0fe0*/  @!P1 IMAD.MOV.U32 R11, RZ, RZ, -0x800000 ;  /* 0xff800000ff0b9424 */ /* 0x000fe200078e00ff */
[----:B------:R-:W-:Y:S01]  /*0ff0*/  @!P2 MOV R13, 0xff800000 ;  /* 0xff800000000da802 */ /* 0x000fe20000000f00 */
[----:B------:R-:W-:Y:S01]  /*1000*/  @!P4 ST.E desc[UR6][R6.64+0x20], R17 ;  /* 0x000020110600c985 */ /* 0x000fe2000c101906 */
[----:B------:R-:W-:-:S03]  /*1010*/  MOV R239, 0x0 ;  /* 0x0000000000ef7802 */ /* 0x000fc60000000f00 */
[----:B------:R-:W-:Y:S02]  /*1020*/  @!P3 ST.E desc[UR6][R6.64+0x40], R15 ;  /* 0x0000400f0600b985 */ /* 0x000fe4000c101906 */
[----:B-----5:R-:W-:Y:S02]  /*1030*/  @!P0 MOV R9, 0xff800000 ;  /* 0xff80000000098802 */ /* 0x020fe40000000f00 */
[----:B-1234-:R-:W-:Y:S01]  /*1040*/  @!P5 IMAD.MOV.U32 R5, RZ, RZ, -0x800000 ;  /* 0xff800000ff05d424 */ /* 0x01efe200078e00ff */
[----:B------:R-:W-:Y:S04]  /*1050*/  @!P2 ST.E desc[UR6][R6.64+0x60], R13 ;  /* 0x0000600d0600a985 */ /* 0x000fe8000c101906 */
[----:B------:R-:W-:Y:S04]  /*1060*/  @!P1 ST.E desc[UR6][R6.64+0x80], R11 ;  /* 0x0000800b06009985 */ /* 0x000fe8000c101906 */
[----:B------:R-:W-:Y:S04]  /*1070*/  @!P0 ST.E desc[UR6][R6.64+0xa0], R9 ;  /* 0x0000a00906008985 */ /* 0x000fe8000c101906 */
[----:B------:R1:W-:Y:S02]  /*1080*/  @!P5 ST.E desc[UR6][R6.64+0xc0], R5 ;  /* 0x0000c0050600d985 */ /* 0x0003e4000c101906 */
[----:B-1----:R-:W-:Y:S05]  /*1090*/  @P6 RET.REL.NODEC R238 `(_ZN5flash24flash_fwd_splitkv_kernelI23Flash_fwd_kernel_traitsILi128ELi64ELi128ELi4ELb0ELb0EN7cutlass10bfloat16_tE19Flash_kernel_traitsILi128ELi64ELi128ELi4ES3_EELb1ELb0ELb1ELb0ELb0ELb0ELb1ELb1EEEvNS_16Flash_fwd_paramsE) ;  /* 0xffffffeceed86950 */ /* 0x002fea0003c3ffff */
[----:B------:R-:W-:Y:S02]  /*10a0*/  MOV R3, 0xff800000 ;  /* 0xff80000000037802 */ /* 0x000fe40000000f00 */
[----:B------:R-:W-:-:S03]  /*10b0*/  MOV R239, 0x0 ;  /* 0x0000000000ef7802 */ /* 0x000fc60000000f00 */
[----:B------:R1:W-:Y:S02]  /*10c0*/  ST.E desc[UR6][R6.64+0xe0], R3 ;  /* 0x0000e00306007985 */ /* 0x0003e4000c101906 */
[----:B-1----:R-:W-:Y:S05]  /*10d0*/  RET.REL.NODEC R238 `(_ZN5flash24flash_fwd_splitkv_kernelI23Flash_fwd_kernel_traitsILi128ELi64ELi128ELi4ELb0ELb0EN7cutlass10bfloat16_tE19Flash_kernel_traitsILi128ELi64ELi128ELi4ES3_EELb1ELb0ELb1ELb0ELb0ELb0ELb1ELb1EEEvNS_16Flash_fwd_paramsE) ;  /* 0xffffffeceec87950 */ /* 0x002fea0003c3ffff */
.L_x_4193:
        /* <DEDUP_REMOVED lines=33> */
[----:B-1----:R-:W-:-:S06]  /*12f0*/  VIADD R12, R12, 0xffffffe ;  /* 0x0ffffffe0c0c7836 */ /* 0x002fcc0000000000 */
[----:B------:R-:W1:Y:S01]  /*1300*/  F2I.FTZ.U32.TRUNC.NTZ R13, R12 ;  /* 0x0000000c000d7305 */ /* 0x000e62000021f000 */
[----:B------:R-:W-:Y:S01]  /*1310*/  IABS R0, R2 ;  /* 0x0000000200007213 */ /* 0x000fe20000000000 */
[----:B-1----:R-:W-:Y:S01]  /*1320*/  IMAD.MOV R3, RZ, RZ, -R13 ;  /* 0x000000ffff037224 */ /* 0x002fe200078e0a0d */
[----:B------:R-:W-:-:S03]  /*1330*/  MOV R12, RZ ;  /* 0x000000ff000c7202 */ /* 0x000fc60000000f00 */
[----:B------:R-:W-:Y:S01]  /*1340*/  IMAD R6, R3, R4, RZ ;  /* 0x0000000403067224 */ /* 0x000fe200078e02ff */
[----:B------:R-:W-:-:S03]  /*1350*/  IABS R3, R9 ;  /* 0x0000000900037213 */ /* 0x000fc60000000000 */
[----:B------:R-:W-:Y:S02]  /*1360*/  IMAD.HI.U32 R6, R13, R6, R12 ;  /* 0x000000060d067227 */ /* 0x000fe400078e000c */
[----:B------:R-:W2:Y:S02]  /*1370*/  LD.E.64 R12, desc[UR6][R10.64+0x28] ;  /* 0x000028060a0c7980 */ /* 0x000ea4000c101b00 */
[----:B------:R-:W-:Y:S02]  /*1380*/  IMAD.MOV R0, RZ, RZ, -R0 ;  /* 0x000000ffff007224 */ /* 0x000fe400078e0a00 */
[----:B------:R-:W-:-:S04]  /*1390*/  IMAD.HI.U32 R17, R6, R3, RZ ;  /* 0x0000000306117227 */ /* 0x000fc800078e00ff */
[----:B------:R-:W-:-:S05]  /*13a0*/  IMAD R3, R17, R0, R3 ;  /* 0x0000000011037224 */ /* 0x000fca00078e0203 */
[----:B------:R-:W-:Y:S02]  /*13b0*/  ISETP.GT.U32.AND P1, PT, R4, R3, PT ;  /* 0x000000030400720c */ /* 0x000fe40003f24070 */
[----:B------:R-:W-:-:S11]  /*13c0*/  LOP3.LUT R0, R9, R2, RZ, 0x3c, !PT ;  /* 0x0000000209007212 */ /* 0x000fd600078e3cff */
[----:B------:R-:W-:-:S04]  /*13d0*/  @!P1 IADD3 R3, R3, -R4, RZ ;  /* 0x8000000403039210 */ /* 0x000fc80007ffe0ff */
[----:B------:R-:W-:Y:S01]  /*13e0*/  ISETP.GE.U32.AND P2, PT, R3, R4, PT ;  /* 0x000000040300720c */ /* 0x000fe20003f46070 */
[----:B------:R-:W-:Y:S01]  /*13f0*/  @!P1 VIADD R17, R17, 0x1 ;  /* 0x0000000111119836 */ /* 0x000fe20000000000 */
[----:B------:R-:W-:Y:S02]  /*1400*/  ISETP.GE.AND P0, PT, R0, RZ, PT ;  /* 0x000000ff0000720c */ /* 0x000fe40003f06270 */
[----:B------:R-:W-:-:S09]  /*1410*/  ISETP.NE.AND P1, PT, R2, RZ, PT ;  /* 0x000000ff0200720c */ /* 0x000fd20003f25270 */
[----:B------:R-:W-:-:S05]  /*1420*/  @P2 IADD3 R17, R17, 0x1, RZ ;  /* 0x0000000111112810 */ /* 0x000fca0007ffe0ff */
[----:B------:R-:W-:Y:S01]  /*1430*/  @!P0 IMAD.MOV R17, RZ, RZ, -R17 ;  /* 0x000000ffff118224 */ /* 0x000fe200078e0a11 */
[----:B------:R-:W-:-:S05]  /*1440*/  @!P1 LOP3.LUT R17, RZ, R2, RZ, 0x33, !PT ;  /* 0x00000002ff119212 */ /* 0x000fca00078e33ff */
[----:B------:R-:W-:-:S05]  /*1450*/  IMAD.WIDE R20, R17, 0x4, R244 ;  /* 0x0000000411147825 */ /* 0x000fca00078e02f4 */
[----:B------:R1:W2:Y:S01]  /*1460*/  LD.E R3, desc[UR6][R20.64] ;  /* 0x0000000614037980 */ /* 0x0002a2000c101900 */
[----:B---3--:R-:W-:-:S04]  /*1470*/  IABS R4, R5 ;  /* 0x0000000500047213 */ /* 0x008fc80000000000 */
[----:B------:R-:W3:Y:S08]  /*1480*/  I2F.RP R8, R4 ;  /* 0x0000000400087306 */ /* 0x000ef00000209400 */
[----:B---3--:R-:W3:Y:S02]  /*1490*/  MUFU.RCP R6, R8 ;  /* 0x0000000800067308 */ /* 0x008ee40000001000 */
[----:B---3--:R-:W-:-:S06]  /*14a0*/  IADD3 R6, R6, 0xffffffe, RZ ;  /* 0x0ffffffe06067810 */ /* 0x008fcc0007ffe0ff */
[----:B------:R-:W3:Y:S01]  /*14b0*/  F2I.FTZ.U32.TRUNC.NTZ R29, R6 ;  /* 0x00000006001d7305 */ /* 0x000ee2000021f000 */
[----:B------:R-:W-:Y:S02]  /*14c0*/  MOV R28, RZ ;  /* 0x000000ff001c7202 */ /* 0x000fe40000000f00 */
[----:B------:R-:W-:Y:S01]  /*14d0*/  IABS R7, R5 ;  /* 0x0000000500077213 */ /* 0x000fe20000000000 */
[----:B---3--:R-:W-:-:S04]  /*14e0*/  IMAD.MOV R0, RZ, RZ, -R29 ;  /* 0x000000ffff007224 */ /* 0x008fc800078e0a1d */
[----:B-1----:R-:W-:Y:S01]  /*14f0*/  IMAD R21, R0, R4, RZ ;  /* 0x0000000400157224 */ /* 0x002fe200078e02ff */
[----:B------:R-:W-:-:S03]  /*1500*/  IABS R0, R242 ;  /* 0x000000f200007213 */ /* 0x000fc60000000000 */
[----:B------:R-:W-:-:S04]  /*1510*/  IMAD.HI.U32 R21, R29, R21, R28 ;  /* 0x000000151d157227 */ /* 0x000fc800078e001c */
[----:B------:R-:W-:Y:S02]  /*1520*/  IMAD.MOV R7, RZ, RZ, -R7 ;  /* 0x000000ffff077224 */ /* 0x000fe400078e0a07 */
[----:B------:R-:W-:-:S04]  /*1530*/  IMAD.HI.U32 R8, R21, R0, RZ ;  /* 0x0000000015087227 */ /* 0x000fc800078e00ff */
[----:B------:R-:W-:-:S05]  /*1540*/  IMAD R7, R8, R7, R0 ;  /* 0x0000000708077224 */ /* 0x000fca00078e0200 */
[----:B------:R-:W-:Y:S01]  /*1550*/  ISETP.GT.U32.AND P1, PT, R4, R7, PT ;  /* 0x000000070400720c */ /* 0x000fe20003f24070 */
[----:B------:R-:W-:-:S12]  /*1560*/  IMAD.MOV R17, RZ, RZ, -R17 ;  /* 0x000000ffff117224 */ /* 0x000fd800078e0a11 */
[----:B------:R-:W-:-:S04]  /*1570*/  @!P1 IADD3 R7, R7, -R4, RZ ;  /* 0x8000000407079210 */ /* 0x000fc80007ffe0ff */
[----:B------:R-:W-:Y:S02]  /*1580*/  ISETP.GE.U32.AND P2, PT, R7, R4, PT ;  /* 0x000000040700720c */ /* 0x000fe40003f46070 */
[----:B------:R-:W-:Y:S02]  /*1590*/  LOP3.LUT R4, R242, R5, RZ, 0x3c, !PT ;  /* 0x00000005f2047212 */ /* 0x000fe400078e3cff */
[----:B------:R-:W-:Y:S02]  /*15a0*/  @!P1 IADD3 R8, R8, 0x1, RZ ;  /* 0x0000000108089810 */ /* 0x000fe40007ffe0ff */
[----:B------:R-:W-:Y:S02]  /*15b0*/  ISETP.GE.AND P0, PT, R4, RZ, PT ;  /* 0x000000ff0400720c */ /* 0x000fe40003f06270 */
[----:B------:R-:W-:Y:S01]  /*15c0*/  ISETP.NE.AND P1, PT, R5, RZ, PT ;  /* 0x000000ff0500720c */ /* 0x000fe20003f25270 */
[----:B------:R-:W-:-:S04]  /*15d0*/  IMAD R2, R2, R17, R9 ;  /* 0x0000001102027224 */ /* 0x000fc800078e0209 */
[----:B------:R-:W-:Y:S01]  /*15e0*/  @P2 VIADD R8, R8, 0x1 ;  /* 0x0000000108082836 */ /* 0x000fe20000000000 */
[----:B------:R-:W-:Y:S01]  /*15f0*/  SHF.R.S32.HI R17, RZ, 0x1f, R2 ;  /* 0x0000001fff117819 */ /* 0x000fe20000011402 */
[----:B----4-:R-:W-:-:S04]  /*1600*/  IMAD R4, R67, R2, RZ ;  /* 0x0000000243047224 */ /* 0x010fc800078e02ff */
[----:B------:R-:W-:Y:S01]  /*1610*/  @!P0 IADD3 R8, -R8, RZ, RZ ;  /* 0x000000ff08088210 */ /* 0x000fe20007ffe1ff */
[----:B------:R-:W-:Y:S01]  /*1620*/  IMAD R4, R66, R17, R4 ;  /* 0x0000001142047224 */ /* 0x000fe200078e0204 */
[----:B------:R-:W-:Y:S02]  /*1630*/  @!P1 LOP3.LUT R8, RZ, R5, RZ, 0x33, !PT ;  /* 0x00000005ff089212 */ /* 0x000fe400078e33ff */
[----:B--2---:R-:W-:Y:S01]  /*1640*/  SHF.R.S32.HI R0, RZ, 0x1f, R3 ;  /* 0x0000001fff007819 */ /* 0x004fe20000011403 */
[----:B------:R-:W-:-:S04]  /*1650*/  IMAD R7, R25, R3, RZ ;  /* 0x0000000319077224 */ /* 0x000fc800078e02ff */
[C---:B------:R-:W-:Y:S02]  /*1660*/  IMAD R7, R24.reuse, R0, R7 ;  /* 0x0000000018077224 */ /* 0x040fe400078e0207 */
[----:B------:R-:W-:-:S04]  /*1670*/  IMAD.WIDE.U32 R24, R24, R3, RZ ;  /* 0x0000000318187225 */ /* 0x000fc800078e00ff */
[----:B------:R-:W-:Y:S01]  /*1680*/  IMAD.MOV.U32 R6, RZ, RZ, R24 ;  /* 0x000000ffff067224 */ /* 0x000fe200078e0018 */
[----:B------:R-:W-:Y:S01]  /*1690*/  IADD3 R7, R25, R7, RZ ;  /* 0x0000000719077210 */ /* 0x000fe20007ffe0ff */
[----:B------:R-:W-:Y:S02]  /*16a0*/  IMAD R5, R13, R3, RZ ;  /* 0x000000030d057224 */ /* 0x000fe400078e02ff */
[----:B------:R-:W-:Y:S01]  /*16b0*/  IMAD.WIDE.U32 R6, R2, R66, R6 ;  /* 0x0000004202067225 */ /* 0x000fe200078e0006 */
[----:B------:R-:W-:-:S03]  /*16c0*/  SHF.R.S32.HI R13, RZ, 0x1f, R8 ;  /* 0x0000001fff0d7819 */ /* 0x000fc60000011408 */
[----:B------:R-:W-:Y:S02]  /*16d0*/  IMAD.IADD R7, R7, 0x1, R4 ;  /* 0x0000000107077824 */ /* 0x000fe400078e0204 */
[----:B------:R-:W-:Y:S02]  /*16e0*/  IMAD R4, R19, R8, RZ ;  /* 0x0000000813047224 */ /* 0x000fe400078e02ff */
[C---:B------:R-:W-:Y:S02]  /*16f0*/  IMAD R5, R12.reuse, R0, R5 ;  /* 0x000000000c057224 */ /* 0x040fe400078e0205 */
[----:B------:R-:W-:-:S04]  /*1700*/  IMAD.WIDE.U32 R20, R12, R3, RZ ;  /* 0x000000030c147225 */ /* 0x000fc800078e00ff */
[----:B------:R-:W-:Y:S02]  /*1710*/  IMAD R0, R18, R13, R4 ;  /* 0x0000000d12007224 */ /* 0x000fe400078e0204 */
[----:B------:R-:W-:Y:S01]  /*1720*/  IMAD.WIDE.U32 R6, R8, R18, R6 ;  /* 0x0000001208067225 */ /* 0x000fe200078e0006 */
[----:B------:R-:W-:-:S03]  /*1730*/  MOV R4, R20 ;  /* 0x0000001400047202 */ /* 0x000fc60000000f00 */
[----:B------:R-:W-:Y:S01]  /*1740*/  IMAD.IADD R3, R21, 0x1, R5 ;  /* 0x0000000115037824 */ /* 0x000fe200078e0205 */
[----:B------:R-:W-:Y:S02]  /*1750*/  IADD3 R5, R7, R0, RZ ;  /* 0x0000000007057210 */ /* 0x000fe40007ffe0ff */
[----:B------:R-:W-:Y:S01]  /*1760*/  MOV R0, R6 ;  /* 0x0000000600007202 */ /* 0x000fe20000000f00 */
[----:B------:R-:W-:Y:S05]  /*1770*/  BRA `(.L_x_4212) ;  /* 0x0000000400407947 */ /* 0x000fea0003800000 */
.L_x_4211:
        /* <DEDUP_REMOVED lines=8> */
[----:B------:R-:W-:-:S02]  /*1800*/  IMAD.MOV.U32 R24, RZ, RZ, RZ ;  /* 0x000000ffff187224 */ /* 0x000fc400078e00ff */
[C-C-:B------:R-:W-:Y:S02]  /*1810*/  @P3 IMAD.IADD R6, R13.reuse, 0x1, R14.reuse ;  /* 0x000000010d063824 */ /* 0x140fe400078e020e */
[----:B------:R-:W-:Y:S01]  /*1820*/  @P3 IMAD.IADD R14, R13, 0x1, R14 ;  /* 0x000000010d0e3824 */ /* 0x000fe200078e020e */
        /* <DEDUP_REMOVED lines=18> */
[----:B-----5:R-:W-:-:S05]  /*1950*/  @!P3 SHF.R.S32.HI R9, RZ, 0x1f, R12 ;  /* 0x0000001fff09b819 */ /* 0x020fca000001140c */
[-C--:B------:R-:W-:Y:S02]  /*1960*/  @!P0 IADD3 R0, R0, -R3.reuse, RZ ;  /* 0x8000000300008210 */ /* 0x080fe40007ffe0ff */
[----:B------:R-:W-:Y:S02]  /*1970*/  @!P3 IADD3 R25, R25, R4, RZ ;  /* 0x000000041919b210 */ /* 0x000fe40007ffe0ff */
[----:B------:R-:W-:Y:S01]  /*1980*/  ISETP.GE.U32.AND P2, PT, R0, R3, PT ;  /* 0x000000030000720c */ /* 0x000fe20003f46070 */
[----:B----4-:R-:W-:Y:S01]  /*1990*/  @!P3 IMAD R4, R17, R12, RZ ;  /* 0x0000000c1104b224 */ /* 0x010fe200078e02ff */
[----:B------:R-:W-:Y:S01]  /*19a0*/  LOP3.LUT R0, R242, R5, RZ, 0x3c, !PT ;  /* 0x00000005f2007212 */ /* 0x000fe200078e3cff */
[----:B------:R-:W-:Y:S01]  /*19b0*/  @P3 IMAD.WIDE.U32 R28, R66, R6, RZ ;  /* 0x00000006421c3225 */ /* 0x000fe200078e00ff */
[----:B------:R-:W-:-:S03]  /*19c0*/  @!P0 IADD3 R2, R2, 0x1, RZ ;  /* 0x0000000102028810 */ /* 0x000fc60007ffe0ff */
[----:B------:R-:W-:Y:S01]  /*19d0*/  @!P3 IMAD R4, R16, R9, R4 ;  /* 0x000000091004b224 */ /* 0x000fe200078e0204 */
[----:B------:R-:W-:Y:S01]  /*19e0*/  ISETP.GE.AND P1, PT, R0, RZ, PT ;  /* 0x000000ff0000720c */ /* 0x000fe20003f26270 */
[----:B------:R-:W-:Y:S01]  /*19f0*/  @!P3 IMAD.WIDE.U32 R16, R16, R12, R24 ;  /* 0x0000000c1010b225 */ /* 0x000fe200078e0018 */
[----:B------:R-:W-:-:S03]  /*1a00*/  ISETP.NE.AND P0, PT, R5, RZ, PT ;  /* 0x000000ff0500720c */ /* 0x000fc60003f05270 */
[----:B------:R-:W-:Y:S01]  /*1a10*/  @P3 IMAD R7, R67, R6, RZ ;  /* 0x0000000643073224 */ /* 0x000fe200078e02ff */
[----:B------:R-:W-:Y:S02]  /*1a20*/  @P3 MOV R8, R28 ;  /* 0x0000001c00083202 */ /* 0x000fe40000000f00 */
[----:B------:R-:W-:Y:S01]  /*1a30*/  LEA R9, R55, 0xffffff80, 0x7 ;  /* 0xffffff8037097811 */ /* 0x000fe200078e38ff */
[----:B------:R-:W-:Y:S01]  /*1a40*/  @P3 IMAD.IADD R7, R29, 0x1, R7 ;  /* 0x000000011d073824 */ /* 0x000fe200078e0207 */
[----:B------:R-:W-:Y:S01]  /*1a50*/  @!P3 MOV R8, R16 ;  /* 0x000000100008b202 */ /* 0x000fe20000000f00 */
[----:B------:R-:W-:Y:S01]  /*1a60*/  @!P3 IMAD.IADD R7, R17, 0x1, R4 ;  /* 0x000000011107b824 */ /* 0x000fe200078e0204 */
[----:B------:R-:W-:Y:S01]  /*1a70*/  @P2 IADD3 R2, R2, 0x1, RZ ;  /* 0x0000000102022810 */ /* 0x000fe20007ffe0ff */
[----:B------:R-:W-:Y:S01]  /*1a80*/  @!P3 IMAD R4, R65, R13, RZ ;  /* 0x0000000d4104b224 */ /* 0x000fe200078e02ff */
[----:B------:R-:W-:Y:S01]  /*1a90*/  @!P3 SHF.R.S32.HI R3, RZ, 0x1f, R13 ;  /* 0x0000001fff03b819 */ /* 0x000fe2000001140d */
[----:B------:R-:W-:Y:S01]  /*1aa0*/  IMAD R6, R67, R9, RZ ;  /* 0x0000000943067224 */ /* 0x000fe200078e02ff */
[----:B------:R-:W-:Y:S01]  /*1ab0*/  SHF.R.S32.HI R17, RZ, 0x1f, R9 ;  /* 0x0000001fff117819 */ /* 0x000fe20000011409 */
[----:B------:R-:W-:Y:S01]  /*1ac0*/  IMAD.MOV.U32 R29, RZ, RZ, R7 ;  /* 0x000000ffff1d7224 */ /* 0x000fe200078e0007 */
[----:B------:R-:W-:-:S02]  /*1ad0*/  MOV R28, R8 ;  /* 0x00000008001c7202 */ /* 0x000fc40000000f00 */
[----:B------:R-:W-:Y:S01]  /*1ae0*/  MOV R8, R2 ;  /* 0x0000000200087202 */ /* 0x000fe20000000f00 */
[----:B------:R-:W-:Y:S01]  /*1af0*/  @!P3 IMAD.WIDE.U32 R24, R64, R13, RZ ;  /* 0x0000000d4018b225 */ /* 0x000fe200078e00ff */
[----:B------:R-:W-:Y:S02]  /*1b00*/  @!P3 SHF.R.S32.HI R13, RZ, 0x1f, R12 ;  /* 0x0000001fff0db819 */ /* 0x000fe4000001140c */
[----:B------:R-:W-:Y:S01]  /*1b10*/  @!P1 IADD3 R8, -R8, RZ, RZ ;  /* 0x000000ff08089210 */ /* 0x000fe20007ffe1ff */
[----:B------:R-:W-:Y:S01]  /*1b20*/  @!P3 IMAD R3, R3, R64, R4 ;  /* 0x000000400303b224 */ /* 0x000fe200078e0204 */
[----:B------:R-:W-:Y:S01]  /*1b30*/  @!P0 LOP3.LUT R8, RZ, R5, RZ, 0x33, !PT ;  /* 0x00000005ff088212 */ /* 0x000fe200078e33ff */
[----:B------:R-:W-:Y:S02]  /*1b40*/  IMAD R6, R17, R66, R6 ;  /* 0x0000004211067224 */ /* 0x000fe400078e0206 */
[----:B------:R-:W-:-:S04]  /*1b50*/  IMAD.WIDE.U32 R28, R66, R9, R28 ;  /* 0x00000009421c7225 */ /* 0x000fc800078e001c */
[----:B------:R-:W-:Y:S01]  /*1b60*/  @!P3 IMAD R0, R21, R12, RZ ;  /* 0x0000000c1500b224 */ /* 0x000fe200078e02ff */
[----:B------:R-:W-:Y:S01]  /*1b70*/  @!P3 IADD3 R25, R25, R3, RZ ;  /* 0x000000031919b210 */ /* 0x000fe20007ffe0ff */
[----:B------:R-:W-:Y:S01]  /*1b80*/  IMAD.IADD R7, R29, 0x1, R6 ;  /* 0x000000011d077824 */ /* 0x000fe200078e0206 */
[----:B------:R-:W-:Y:S01]  /*1b90*/  MOV R6, R28 ;  /* 0x0000001c00067202 */ /* 0x000fe20000000f00 */
[----:B------:R-:W-:Y:S01]  /*1ba0*/  @!P3 IMAD R0, R20, R13, R0 ;  /* 0x0000000d1400b224 */ /* 0x000fe200078e0200 */
[----:B------:R-:W-:Y:S01]  /*1bb0*/  SHF.R.S32.HI R13, RZ, 0x1f, R8 ;  /* 0x0000001fff0d7819 */ /* 0x000fe20000011408 */
[----:B------:R-:W-:Y:S02]  /*1bc0*/  IMAD R2, R19, R8, RZ ;  /* 0x0000000813027224 */ /* 0x000fe400078e02ff */
[-C--:B------:R-:W-:Y:S02]  /*1bd0*/  @P3 IMAD R3, R65, R14.reuse, RZ ;  /* 0x0000000e41033224 */ /* 0x080fe400078e02ff */
[----:B------:R-:W-:-:S04]  /*1be0*/  @P3 IMAD.WIDE.U32 R4, R64, R14, RZ ;  /* 0x0000000e40043225 */ /* 0x000fc800078e00ff */
[----:B------:R-:W-:-:S04]  /*1bf0*/  @!P3 IMAD.WIDE.U32 R20, R20, R12, R24 ;  /* 0x0000000c1414b225 */ /* 0x000fc800078e0018 */
[----:B------:R-:W-:-:S04]  /*1c00*/  IMAD.WIDE.U32 R6, R18, R8, R6 ;  /* 0x0000000812067225 */ /* 0x000fc800078e0006 */
[----:B------:R-:W-:Y:S02]  /*1c10*/  IMAD R2, R18, R13, R2 ;  /* 0x0000000d12027224 */ /* 0x000fe400078e0202 */
[----:B------:R-:W-:Y:S01]  /*1c20*/  @P3 IMAD.IADD R3, R5, 0x1, R3 ;  /* 0x0000000105033824 */ /* 0x000fe200078e0203 */
[----:B------:R-:W-:Y:S01]  /*1c30*/  @!P3 IADD3 R3, R21, R0, RZ ;  /* 0x000000001503b210 */ /* 0x000fe20007ffe0ff */
[----:B------:R-:W-:Y:S01]  /*1c40*/  IMAD.MOV.U32 R0, RZ, RZ, R6 ;  /* 0x000000ffff007224 */ /* 0x000fe200078e0006 */
[----:B------:R-:W-:Y:S02]  /*1c50*/  IADD3 R5, R7, R2, RZ ;  /* 0x0000000207057210 */ /* 0x000fe40007ffe0ff */
[----:B------:R-:W-:Y:S02]  /*1c60*/  @!P3 MOV R4, R20 ;  /* 0x000000140004b202 */ /* 0x000fe40000000f00 */
[----:B-1----:R-:W-:Y:S02]  /*1c70*/  MOV R2, R9 ;  /* 0x0000000900027202 */ /* 0x002fe40000000f00 */
.L_x_4212:
[----:B------:R-:W-:Y:S05]  /*1c80*/  BSYNC B0 ;  /* 0x0000000000007941 */ /* 0x000fea0003800000 */
.L_x_4210:
[----:B------:R-:W-:Y:S01]  /*1c90*/  ISETP.NE.AND P1, PT, R15, -0x1, PT ;  /* 0xffffffff0f00780c */ /* 0x000fe20003f25270 */
[----:B------:R-:W2:Y:S04]  /*1ca0*/  LD.E.64 R196, desc[UR6][R10.64+0x30] ;  /* 0x000030060ac47980 */ /* 0x000ea8000c101b00 */
[----:B------:R-:W3:Y:S04]  /*1cb0*/  LD.E R79, desc[UR6][R10.64+0xc0] ;  /* 0x0000c0060a4f7980 */ /* 0x000ee8000c101900 */
[----:B------:R-:W4:Y:S04]  /*1cc0*/  LD.E.64 R24, desc[UR6][R10.64+0x48] ;  /* 0x000048060a187980 */ /* 0x000f28000c101b00 */
[----:B------:R-:W2:Y:S04]  /*1cd0*/  @!P1 LD.E.64 R6, desc[UR6][R10.64+0x18] ;  /* 0x000018060a069980 */ /* 0x000ea8000c101b00 */
        /* <DEDUP_REMOVED lines=9> */
[----:B------:R-:W-:Y:S02]  /*1d70*/  IMAD.SHL.U32 R18, R70, 0x8, RZ ;  /* 0x0000000846127824 */ /* 0x000fe400078e00ff */
[----:B------:R-:W-:-:S03]  /*1d80*/  IMAD.SHL.U32 R12, R188, 0x40, RZ ;  /* 0x00000040bc0c7824 */ /* 0x000fc600078e00ff */
[----:B------:R-:W-:Y:S02]  /*1d90*/  IADD3 R28, P0, R18, R4, RZ ;  /* 0x00000004121c7210 */ /* 0x000fe40007f1e0ff */
[----:B------:R-:W-:Y:S01]  /*1da0*/  SHF.R.S32.HI R19, RZ, 0x1f, R18 ;  /* 0x0000001fff137819 */ /* 0x000fe20000011412 */
[----:B------:R-:W-:-:S04]  /*1db0*/  IMAD R4, R17, R64, RZ ;  /* 0x0000004011047224 */ /* 0x000fc800078e02ff */
[----:B------:R-:W-:Y:S01]  /*1dc0*/  IMAD.X R29, R19, 0x1, R3, P0 ;  /* 0x00000001131d7824 */ /* 0x000fe200000e0603 */
[----:B------:R-:W-:Y:S02]  /*1dd0*/  LOP3.LUT R3, R12, 0x1c0, RZ, 0xc0, !PT ;  /* 0x000001c00c037812 */ /* 0x000fe400078ec0ff */
[----:B------:R-:W-:Y:S02]  /*1de0*/  LEA.HI R72, R68, R59, RZ, 0x4 ;  /* 0x0000003b44487211 */ /* 0x000fe400078f20ff */
[----:B------:R-:W-:Y:S02]  /*1df0*/  LOP3.LUT R17, R3, 0x38, R18, 0xf8, !PT ;  /* 0x0000003803117812 */ /* 0x000fe400078ef812 */
[----:B------:R-:W-:Y:S01]  /*1e00*/  SHF.R.U32.HI R178, RZ, 0x3, R3 ;  /* 0x00000003ffb27819 */ /* 0x000fe20000011603 */
[----:B------:R-:W-:Y:S01]  /*1e10*/  IMAD R4, R2, R65, R4 ;  /* 0x0000004102047224 */ /* 0x000fe200078e0204 */
[----:B------:R-:W-:Y:S01]  /*1e20*/  LEA.HI R3, R68, R59, RZ, 0x6 ;  /* 0x0000003b44037211 */ /* 0x000fe200078f30ff */
[----:B------:R-:W-:Y:S01]  /*1e30*/  IMAD.WIDE.U32 R28, R2, R64, R28 ;  /* 0x00000040021c7225 */ /* 0x000fe200078e001c */
[----:B------:R-:W-:-:S02]  /*1e40*/  LOP3.LUT R2, R72, 0xfffffff0, RZ, 0xc0, !PT ;  /* 0xfffffff048027812 */ /* 0x000fc400078ec0ff */
[----:B------:R-:W-:Y:S01]  /*1e50*/  LOP3.LUT R178, R17, R178, RZ, 0x3c, !PT ;  /* 0x000000b211b27212 */ /* 0x000fe200078e3cff */
[----:B------:R-:W-:Y:S02]  /*1e60*/  IMAD.SHL.U32 R3, R3, 0x8, RZ ;  /* 0x0000000803037824 */ /* 0x000fe400078e00ff */
[----:B------:R-:W-:Y:S01]  /*1e70*/  IMAD.IADD R73, R59, 0x1, -R2 ;  /* 0x000000013b497824 */ /* 0x000fe200078e0a02 */
[----:B------:R-:W-:Y:S01]  /*1e80*/  IADD3 R29, R29, R4, RZ ;  /* 0x000000041d1d7210 */ /* 0x000fe20007ffe0ff */
[----:B-1----:R-:W-:Y:S01]  /*1e90*/  IMAD R22, R27, R8, RZ ;  /* 0x000000081b167224 */ /* 0x002fe200078e02ff */
[----:B------:R-:W-:Y:S02]  /*1ea0*/  LOP3.LUT R178, R178, 0xfffffe00, R3, 0xf8, !PT ;  /* 0xfffffe00b2b27812 */ /* 0x000fe400078ef803 */
[----:B------:R-:W-:Y:S02]  /*1eb0*/  SHF.R.S32.HI R2, RZ, 0x1f, R73 ;  /* 0x0000001fff027819 */ /* 0x000fe40000011449 */
[----:B------:R-:W-:Y:S01]  /*1ec0*/  SHF.R.S32.HI R74, RZ, 0x1f, R239 ;  /* 0x0000001fff4a7819 */ /* 0x000fe200000114ef */
[-C--:B------:R-:W-:Y:S01]  /*1ed0*/  IMAD R22, R13, R26.reuse, R22 ;  /* 0x0000001a0d167224 */ /* 0x080fe200078e0216 */
[----:B------:R-:W-:Y:S01]  /*1ee0*/  LEA.HI R75, R2, R73, RZ, 0x3 ;  /* 0x00000049024b7211 */ /* 0x000fe200078f18ff */
[----:B------:R-:W-:Y:S01]  /*1ef0*/  IMAD.WIDE.U32 R26, R8, R26, R28 ;  /* 0x0000001a081a7225 */ /* 0x000fe200078e001c */
[----:B------:R-:W-:-:S02]  /*1f00*/  SHF.R.S32.HI R185, RZ, 0x1f, R242 ;  /* 0x0000001fffb97819 */ /* 0x000fc400000114f2 */
[----:B------:R-:W-:Y:S01]  /*1f10*/  SHF.R.S32.HI R189, RZ, 0x1f, R188 ;  /* 0x0000001fffbd7819 */ /* 0x000fe200000114bc */
[----:B------:R-:W-:Y:S02]  /*1f20*/  IMAD.IADD R23, R27, 0x1, R22 ;  /* 0x000000011b177824 */ /* 0x000fe400078e0216 */
[----:B------:R-:W-:Y:S02]  /*1f30*/  IMAD.MOV.U32 R22, RZ, RZ, R26 ;  /* 0x000000ffff167224 */ /* 0x000fe400078e001a */
[----:B------:R-:W-:Y:S02]  /*1f40*/  IMAD R153, R65, R188, RZ ;  /* 0x000000bc41997224 */ /* 0x000fe400078e02ff */
[----:B------:R-:W-:-:S04]  /*1f50*/  IMAD.WIDE.U32 R22, R188, R64, R22 ;  /* 0x00000040bc167225 */ /* 0x000fc800078e0016 */
[----:B------:R-:W-:Y:S01]  /*1f60*/  IMAD R153, R189, R64, R153 ;  /* 0x00000040bd997224 */ /* 0x000fe200078e0299 */
[----:B------:R-:W-:-:S03]  /*1f70*/  LOP3.LUT R4, R75, 0xfffffff8, RZ, 0xc0, !PT ;  /* 0xfffffff84b047812 */ /* 0x000fc600078ec0ff */
[----:B------:R-:W-:Y:S01]  /*1f80*/  IMAD.IADD R153, R23, 0x1, R153 ;  /* 0x0000000117997824 */ /* 0x000fe200078e0299 */
[----:B------:R-:W-:Y:S01]  /*1f90*/  IADD3 R73, R73, -R4, RZ ;  /* 0x8000000449497210 */ /* 0x000fe20007ffe0ff */
[----:B------:R-:W-:-:S04]  /*1fa0*/  IMAD.WIDE R192, R237, 0x40, R188 ;  /* 0x00000040edc07825 */ /* 0x000fc800078e02bc */
[----:B------:R-:W-:Y:S01]  /*1fb0*/  IMAD R187, R67, R188, RZ ;  /* 0x000000bc43bb7224 */ /* 0x000fe200078e02ff */
[----:B------:R-:W-:-:S03]  /*1fc0*/  LEA.HI R68, R68, R59, RZ, 0x5 ;  /* 0x0000003b44447211 */ /* 0x000fc600078f28ff */
[----:B------:R-:W-:Y:S01]  /*1fd0*/  IMAD R187, R189, R66, R187 ;  /* 0x00000042bdbb7224 */ /* 0x000fe200078e02bb */
[----:B------:R-:W-:Y:S01]  /*1fe0*/  MOV R54, 0x20 ;  /* 0x0000002000367802 */ /* 0x000fe20000000f00 */
[----:B------:R-:W-:Y:S01]  /*1ff0*/  IMAD.MOV.U32 R56, RZ, RZ, 0x10 ;  /* 0x00000010ff387424 */ /* 0x000fe200078e00ff */
[C---:B------:R-:W-:Y:S01]  /*2000*/  SHF.L.U64.HI R233, R66.reuse, 0x4, R67 ;  /* 0x0000000442e97819 */ /* 0x040fe20000010243 */
[----:B------:R-:W-:Y:S01]  /*2010*/  IMAD.SHL.U32 R232, R66, 0x10, RZ ;  /* 0x0000001042e87824 */ /* 0x000fe200078e00ff */
[C---:B------:R-:W-:Y:S01]  /*2020*/  SHF.L.U64.HI R231, R64.reuse, 0x4, R65 ;  /* 0x0000000440e77819 */ /* 0x040fe20000010241 */
[----:B------:R-:W-:Y:S01]  /*2030*/  IMAD.SHL.U32 R230, R64, 0x10, RZ ;  /* 0x0000001040e67824 */ /* 0x000fe200078e00ff */
[----:B------:R-:W-:Y:S01]  /*2040*/  SHF.R.S32.HI R72, RZ, 0x4, R72 ;  /* 0x00000004ff487819 */ /* 0x000fe20000011448 */
[----:B------:R-:W-:Y:S02]  /*2050*/  IMAD.SHL.U32 R77, R70, 0x4, RZ ;  /* 0x00000004464d7824 */ /* 0x000fe400078e00ff */
[----:B--2---:R-:W-:-:S02]  /*2060*/  @!P1 IMAD R3, R7, R239, RZ ;  /* 0x000000ef07039224 */ /* 0x004fc400078e02ff */
[-C--:B------:R-:W-:Y:S02]  /*2070*/  @P1 IMAD R7, R197, R15.reuse, RZ ;  /* 0x0000000fc5071224 */ /* 0x080fe400078e02ff */
[----:B------:R-:W-:-:S04]  /*2080*/  @P1 IMAD.WIDE.U32 R14, R196, R15, RZ ;  /* 0x0000000fc40e1225 */ /* 0x000fc800078e00ff */
[C---:B------:R-:W-:Y:S02]  /*2090*/  @!P1 IMAD R3, R6.reuse, R74, R3 ;  /* 0x0000004a06039224 */ /* 0x040fe400078e0203 */
[----:B------:R-:W-:-:S04]  /*20a0*/  @!P1 IMAD.WIDE.U32 R28, R6, R239, RZ ;  /* 0x000000ef061c9225 */ /* 0x000fc800078e00ff */
[----:B------:R-:W-:Y:S01]  /*20b0*/  @P1 IMAD.MOV.U32 R2, RZ, RZ, R14 ;  /* 0x000000ffff021224 */ /* 0x000fe200078e000e */
[----:B------:R-:W-:Y:S01]  /*20c0*/  IADD3 R14, R18, 0x40, RZ ;  /* 0x00000040120e7810 */ /* 0x000fe20007ffe0ff */
[----:B------:R-:W-:Y:S02]  /*20d0*/  @P1 IMAD.IADD R7, R15, 0x1, R7 ;  /* 0x000000010f071824 */ /* 0x000fe400078e0207 */
[----:B------:R-:W-:Y:S02]  /*20e0*/  @!P1 IMAD.MOV.U32 R2, RZ, RZ, R28 ;  /* 0x000000ffff029224 */ /* 0x000fe400078e001c */
[----:B------:R-:W-:Y:S01]  /*20f0*/  @!P1 IMAD.IADD R7, R29, 0x1, R3 ;  /* 0x000000011d079824 */ /* 0x000fe200078e0203 */
[-C--:B---3--:R-:W-:Y:S01]  /*2100*/  ISETP.GE.AND P1, PT, R14, R79.reuse, PT ;  /* 0x0000004f0e00720c */ /* 0x088fe20003f26270 */
[----:B----4-:R-:W-:Y:S01]  /*2110*/  IMAD R3, R25, R242, RZ ;  /* 0x000000f219037224 */ /* 0x010fe200078e02ff */
[----:B------:R-:W-:Y:S02]  /*2120*/  ISETP.GE.AND P2, PT, R18, R79, PT ;  /* 0x0000004f1200720c */ /* 0x000fe40003f46270 */
[----:B------:R-:W-:-:S02]  /*2130*/  SEL R76, RZ, 0xffffffff, P1 ;  /* 0xffffffffff4c7807 */ /* 0x000fc40000800000 */
[----:B------:R-:W-:Y:S01]  /*2140*/  IADD3 R6, P0, R18, R2, RZ ;  /* 0x0000000212067210 */ /* 0x000fe20007f1e0ff */
[----:B------:R-:W-:Y:S01]  /*2150*/  IMAD R2, R24, R185, R3 ;  /* 0x000000b918027224 */ /* 0x000fe200078e0203 */
[----:B------:R-:W-:Y:S01]  /*2160*/  SEL R3, RZ, 0x1, P2 ;  /* 0x00000001ff037807 */ /* 0x000fe20001000000 */
[----:B------:R-:W-:-:S05]  /*2170*/  IMAD.SHL.U32 R76, R76, 0x2, RZ ;  /* 0x000000024c4c7824 */ /* 0x000fca00078e00ff */
[----:B------:R-:W-:Y:S02]  /*2180*/  LOP3.LUT R76, R76, 0x2, R3, 0xe2, !PT ;  /* 0x000000024c4c7812 */ /* 0x000fe400078ee203 */
[----:B------:R-:W-:Y:S01]  /*2190*/  SHF.R.S32.HI R3, RZ, 0x1f, R78 ;  /* 0x0000001fff037819 */ /* 0x000fe2000001144e */
[----:B------:R-:W-:Y:S01]  /*21a0*/  IMAD.X R7, R19, 0x1, R7, P0 ;  /* 0x0000000113077824 */ /* 0x000fe200000e0607 */
[C---:B------:R-:W-:Y:S02]  /*21b0*/  LEA R152, P0, R22.reuse, R20, 0x1 ;  /* 0x0000001416987211 */ /* 0x040fe400078008ff */
[----:B------:R-:W-:Y:S02]  /*21c0*/  LEA.HI R3, R3, R78, RZ, 0x7 ;  /* 0x0000004e03037211 */ /* 0x000fe400078f38ff */
[----:B------:R-:W-:Y:S02]  /*21d0*/  LEA.HI.X R153, R22, R21, R153, 0x1, P0 ;  /* 0x0000001516997211 */ /* 0x000fe400000f0c99 */
[----:B------:R-:W-:-:S02]  /*21e0*/  SHF.R.S32.HI R3, RZ, 0x7, R3 ;  /* 0x00000007ff037819 */ /* 0x000fc40000011403 */
[----:B------:R-:W-:Y:S02]  /*21f0*/  IADD3 R182, P0, R18, R0, RZ ;  /* 0x0000000012b67210 */ /* 0x000fe40007f1e0ff */
[----:B------:R-:W-:Y:S02]  /*2200*/  VIMNMX R98, R234, R3, !PT ;  /* 0x00000003ea627248 */ /* 0x000fe40007fe0100 */
[----:B------:R-:W-:Y:S02]  /*2210*/  R2P PR, R73, 0x6 ;  /* 0x0000000649007804 */ /* 0x000fe40000000000 */
[----:B------:R-:W-:Y:S01]  /*2220*/  ISETP.GT.AND P3, PT, R55, R98, PT ;  /* 0x000000623700720c */ /* 0x000fe20003f64270 */
[----:B------:R-:W-:Y:S02]  /*2230*/  IMAD.X R183, R19, 0x1, R5, P0 ;  /* 0x0000000113b77824 */ /* 0x000fe400000e0605 */
[----:B------:R-:W-:-:S04]  /*2240*/  IMAD.WIDE.U32 R24, R242, R24, R6 ;  /* 0x00000018f2187225 */ /* 0x000fc800078e0006 */
[----:B------:R-:W-:Y:S02]  /*2250*/  IMAD R195, R193, R196, RZ ;  /* 0x000000c4c1c37224 */ /* 0x000fe400078e02ff */
[----:B------:R-:W-:-:S04]  /*2260*/  IMAD.WIDE.U32 R182, R188, R66, R182 ;  /* 0x00000042bcb67225 */ /* 0x000fc800078e00b6 */
[----:B------:R-:W-:Y:S01]  /*2270*/  IMAD.IADD R25, R25, 0x1, R2 ;  /* 0x0000000119197824 */ /* 0x000fe200078e0202 */
[----:B------:R-:W-:Y:S01]  /*2280*/  LOP3.LUT R0, R68, 0xffffffe0, RZ, 0xc0, !PT ;  /* 0xffffffe044007812 */ /* 0x000fe200078ec0ff */
[----:B------:R-:W-:Y:S01]  /*2290*/  IMAD R195, R192, R197, R195 ;  /* 0x000000c5c0c37224 */ /* 0x000fe200078e02c3 */
[----:B------:R-:W-:Y:S01]  /*22a0*/  LEA R236, P0, R182, R190, 0x1 ;  /* 0x000000beb6ec7211 */ /* 0x000fe200078008ff */
[----:B------:R-:W-:Y:S02]  /*22b0*/  IMAD.IADD R187, R183, 0x1, R187 ;  /* 0x00000001b7bb7824 */ /* 0x000fe400078e02bb */
        /* <DEDUP_REMOVED lines=25> */
[----:B------:R-:W-:Y:S01]  /*2450*/  IMAD.WIDE.U32 R200, R64, 0xe0, RZ ;  /* 0x000000e040c87825 */ /* 0x000fe200078e00ff */
        /* <DEDUP_REMOVED lines=184> */
.L_x_4347:
        /* <DEDUP_REMOVED lines=19> */
.L_x_4215:
[----:B------:R-:W-:Y:S05]  /*3110*/  BSYNC B0 ;  /* 0x0000000000007941 */ /* 0x000fea0003800000 */
.L_x_4214:
        /* <DEDUP_REMOVED lines=12> */
.L_x_4217:
[----:B------:R-:W-:Y:S05]  /*31e0*/  BSYNC B0 ;  /* 0x0000000000007941 */ /* 0x000fea0003800000 */
.L_x_4216:
        /* <DEDUP_REMOVED lines=15> */
.L_x_4219:
[----:B------:R-:W-:Y:S05]  /*32e0*/  BSYNC B0 ;  /* 0x0000000000007941 */ /* 0x000fea0003800000 */
.L_x_4218:
        /* <DEDUP_REMOVED lines=13> */
.L_x_4221:
[----:B------:R-:W-:Y:S05]  /*33c0*/  BSYNC B0 ;  /* 0x0000000000007941 */ /* 0x000fea0003800000 */
.L_x_4220:
        /* <DEDUP_REMOVED lines=17> */
.L_x_4223:
[----:B------:R-:W-:Y:S05]  /*34e0*/  BSYNC B0 ;  /* 0x0000000000007941 */ /* 0x000fea0003800000 */
.L_x_4222:
        /* <DEDUP_REMOVED lines=12> */
.L_x_4225:
[----:B------:R-:W-:Y:S05]  /*35b0*/  BSYNC B0 ;  /* 0x0000000000007941 */ /* 0x000fea0003800000 */
.L_x_4224:
        /* <DEDUP_REMOVED lines=12> */
.L_x_4227:
[----:B------:R-:W-:Y:S05]  /*3680*/  BSYNC B0 ;  /* 0x0000000000007941 */ /* 0x000fea0003800000 */
.L_x_4226:
        /* <DEDUP_REMOVED lines=12> */
.L_x_4229:
[----:B------:R-:W-:Y:S05]  /*3750*/  BSYNC B0 ;  /* 0x0000000000007941 */ /* 0x000fea0003800000 */
.L_x_4228:
        /* <DEDUP_REMOVED lines=67> */
.L_x_4236:
[----:B------:R-:W-:Y:S05]  /*3b90*/  BSYNC B0 ;  /* 0x0000000000007941 */ /* 0x000fea0003800000 */
.L_x_4235:
        /* <DEDUP_REMOVED lines=49> */
.L_x_4234:
[----:B------:R-:W-:Y:S05]  /*3eb0*/  BSYNC B1 ;  /* 0x0000000000017941 */ /* 0x000fea0003800000 */
.L_x_4233:
        /* <DEDUP_REMOVED lines=64> */
.L_x_4240:
[----:B------:R-:W-:Y:S05]  /*42c0*/  BSYNC B0 ;  /* 0x0000000000007941 */ /* 0x000fea0003800000 */
.L_x_4239:
        /* <DEDUP_REMOVED lines=50> */
.L_x_4238:
[----:B------:R-:W-:Y:S05]  /*45f0*/  BSYNC B1 ;  /* 0x0000000000017941 */ /* 0x000fea0003800000 */
.L_x_4237:
        /* <DEDUP_REMOVED lines=64> */
.L_x_4244:
[----:B------:R-:W-:Y:S05]  /*4a00*/  BSYNC B0 ;  /* 0x0000000000007941 */ /* 0x000fea0003800000 */
.L_x_4243:
        /* <DEDUP_REMOVED lines=50> */
.L_x_4242:
[----:B------:R-:W-:Y:S05]  /*4d30*/  BSYNC B1 ;  /* 0x0000000000017941 */ /* 0x000fea0003800000 */
.L_x_4241:
        /* <DEDUP_REMOVED lines=66> */
.L_x_4248:
[----:B------:R-:W-:Y:S05]  /*5160*/  BSYNC B0 ;  /* 0x0000000000007941 */ /* 0x000fea0003800000 */
.L_x_4247:
        /* <DEDUP_REMOVED lines=50> */
.L_x_4246:
[----:B------:R-:W-:Y:S05]  /*5490*/  BSYNC B1 ;  /* 0x0000000000017941 */ /* 0x000fea0003800000 */
.L_x_4245:
        /* <DEDUP_REMOVED lines=64> */
.L_x_4252:
[----:B------:R-:W-:Y:S05]  /*58a0*/  BSYNC B0 ;  /* 0x0000000000007941 */ /* 0x000fea0003800000 */
.L_x_4251:
        /* <DEDUP_REMOVED lines=50> */
.L_x_4250:
[----:B------:R-:W-:Y:S05]  /*5bd0*/  BSYNC B1 ;  /* 0x0000000000017941 */ /* 0x000fea0003800000 */
.L_x_4249:
        /* <DEDUP_REMOVED lines=66> */
.L_x_4256:
[----:B------:R-:W-:Y:S05]  /*6000*/  BSYNC B0 ;  /* 0x0000000000007941 */ /* 0x000fea0003800000 */
.L_x_4255:
        /* <DEDUP_REMOVED lines=50> */
.L_x_4254:
[----:B------:R-:W-:Y:S05]  /*6330*/  BSYNC B1 ;  /* 0x0000000000017941 */ /* 0x000fea0003800000 */
.L_x_4253:
        /* <DEDUP_REMOVED lines=66> */
.L_x_4260:
[----:B------:R-:W-:Y:S05]  /*6760*/  BSYNC B0 ;  /* 0x0000000000007941 */ /* 0x000fea0003800000 */
.L_x_4259:
        /* <DEDUP_REMOVED lines=50> */
.L_x_4258:
[----:B------:R-:W-:Y:S05]  /*6a90*/  BSYNC B1 ;  /* 0x0000000000017941 */ /* 0x000fea0003800000 */
.L_x_4257:
        /* <DEDUP_REMOVED lines=66> */
.L_x_4264:
[----:B------:R-:W-:Y:S05]  /*6ec0*/  BSYNC B0 ;  /* 0x0000000000007941 */ /* 0x000fea0003800000 */
.L_x_4263:
        /* <DEDUP_REMOVED lines=50> */
.L_x_4262:
[----:B------:R-:W-:Y:S05]  /*71f0*/  BSYNC B1 ;  /* 0x0000000000017941 */ /* 0x000fea0003800000 */
.L_x_4261:
        /* <DEDUP_REMOVED lines=9> */
.L_x_4232:
        /* <DEDUP_REMOVED lines=89> */
.L_x_4271:
[----:B------:R-:W-:Y:S05]  /*7820*/  BSYNC B0 ;  /* 0x0000000000007941 */ /* 0x000fea0003800000 */
.L_x_4270:
[----:B-----5:R2:W-:Y:S02]  /*7830*/  ST.E.128 desc[UR6][R136.64], R48 ;  /* 0x0000003088007985 */ /* 0x0205e4000c101d06 */
.L_x_4269:
[----:B------:R-:W-:Y:S05]  /*7840*/  BSYNC B1 ;  /* 0x0000000000017941 */ /* 0x000fea0003800000 */
.L_x_4268:
        /* <DEDUP_REMOVED lines=86> */
.L_x_4273:
[----:B------:R-:W-:Y:S05]  /*7db0*/  BSYNC B0 ;  /* 0x0000000000007941 */ /* 0x000fea0003800000 */
.L_x_4272:
[----:B-----5:R3:W-:Y:S02]  /*7dc0*/  ST.E.128 desc[UR6][R136.64+0x80], R48 ;  /* 0x0000803088007985 */ /* 0x0207e4000c101d06 */
.L_x_4267:
[----:B------:R-:W-:Y:S05]  /*7dd0*/  BSYNC B2 ;  /* 0x0000000000027941 */ /* 0x000fea0003800000 */
.L_x_4266:
        /* <DEDUP_REMOVED lines=20> */
[----:B------:R-:W-:Y:S01]  /*7f20*/  IMAD.MOV.U32 R252, RZ, RZ, RZ ;  /* 0x000000fffffc7224 */ /* 0x000fe200078e00ff */
[----:B------:R-:W-:Y:S01]  /*7f30*/  SHF.R.S32.HI R52, RZ, 0x1, R52 ;  /* 0x00000001ff347819 */ /* 0x000fe20000011434 */
[----:B------:R-:W-:Y:S01]  /*7f40*/  IMAD.U32 R37, R48, 0x10000, RZ ;  /* 0x0001000030257824 */ /* 0x000fe200078e00ff */
[C---:B------:R-:W-:Y:S01]  /*7f50*/  LOP3.LUT R43, R49.reuse, 0xffff0000, RZ, 0xc0, !PT ;  /* 0xffff0000312b7812 */ /* 0x040fe200078ec0ff */
[----:B------:R-:W-:Y:S01]  /*7f60*/  IMAD.U32 R40, R49, 0x10000, RZ ;  /* 0x0001000031287824 */ /* 0x000fe200078e00ff */
[----:B------:R-:W-:Y:S01]  /*7f70*/  ISETP.GE.AND P1, PT, R18, R52, PT ;  /* 0x000000341200720c */ /* 0x000fe20003f26270 */
[--C-:B------:R-:W-:Y:S01]  /*7f80*/  IMAD.MOV.U32 R248, RZ, RZ, R52.reuse ;  /* 0x000000fffff87224 */ /* 0x100fe200078e0034 */
[C---:B------:R-:W-:Y:S01]  /*7f90*/  SHF.L.U32 R44, R50.reuse, 0x10, RZ ;  /* 0x00000010322c7819 */ /* 0x040fe200000006ff */
[C---:B------:R-:W-:Y:S01]  /*7fa0*/  IMAD.U32 R48, R51.reuse, 0x10000, RZ ;  /* 0x0001000033307824 */ /* 0x040fe200078e00ff */
[----:B------:R-:W-:Y:S02]  /*7fb0*/  LOP3.LUT R47, R50, 0xffff0000, RZ, 0xc0, !PT ;  /* 0xffff0000322f7812 */ /* 0x000fe400078ec0ff */
        /* <DEDUP_REMOVED lines=8> */
[C---:B--2---:R-:W-:Y:S02]  /*8040*/  LEA R250, P0, R249.reuse, R132, 0x1 ;  /* 0x00000084f9fa7211 */ /* 0x044fe400078008ff */
[----:B------:R-:W2:Y:S02]  /*8050*/  LD.E.128 R20, desc[UR6][R20.64] ;  /* 0x0000000614147980 */ /* 0x000ea4000c101d00 */
        /* <DEDUP_REMOVED lines=59> */
.L_x_4279:
[----:B------:R-:W-:Y:S05]  /*8410*/  BSYNC B0 ;  /* 0x0000000000007941 */ /* 0x000fea0003800000 */
.L_x_4278:
[----:B-----5:R4:W-:Y:S02]  /*8420*/  ST.E.128 desc[UR6][R246.64], R48 ;  /* 0x00000030f6007985 */ /* 0x0209e4000c101d06 */
.L_x_4277:
[----:B------:R-:W-:Y:S05]  /*8430*/  BSYNC B1 ;  /* 0x0000000000017941 */ /* 0x000fea0003800000 */
.L_x_4276:
        /* <DEDUP_REMOVED lines=28> */
[----:B------:R-:W-:Y:S02]  /*8600*/  LEA R20, P0, R248, R250, 0x1 ;  /* 0x000000faf8147211 */ /* 0x000fe400078008ff */
        /* <DEDUP_REMOVED lines=64> */
.L_x_4281:
[----:B------:R-:W-:Y:S05]  /*8a10*/  BSYNC B0 ;  /* 0x0000000000007941 */ /* 0x000fea0003800000 */
.L_x_4280:
[----:B-----5:R3:W-:Y:S02]  /*8a20*/  ST.E.128 desc[UR6][R246.64], R48 ;  /* 0x00000030f6007985 */ /* 0x0207e4000c101d06 */
.L_x_4275:
[----:B------:R-:W-:Y:S05]  /*8a30*/  BSYNC B2 ;  /* 0x0000000000027941 */ /* 0x000fea0003800000 */
.L_x_4274:
        /* <DEDUP_REMOVED lines=99> */
.L_x_4287:
[----:B------:R-:W-:Y:S05]  /*9070*/  BSYNC B0 ;  /* 0x0000000000007941 */ /* 0x000fea0003800000 */
.L_x_4286:
[----:B-----5:R3:W-:Y:S02]  /*9080*/  ST.E.128 desc[UR6][R246.64], R48 ;  /* 0x00000030f6007985 */ /* 0x0207e4000c101d06 */
.L_x_4285:
[----:B------:R-:W-:Y:S05]  /*9090*/  BSYNC B1 ;  /* 0x0000000000017941 */ /* 0x000fea0003800000 */
.L_x_4284:
        /* <DEDUP_REMOVED lines=93> */
.L_x_4289:
[----:B------:R-:W-:Y:S05]  /*9670*/  BSYNC B0 ;  /* 0x0000000000007941 */ /* 0x000fea0003800000 */
.L_x_4288:
[----:B-----5:R3:W-:Y:S02]  /*9680*/  ST.E.128 desc[UR6][R246.64], R48 ;  /* 0x00000030f6007985 */ /* 0x0207e4000c101d06 */
.L_x_4283:
[----:B------:R-:W-:Y:S05]  /*9690*/  BSYNC B2 ;  /* 0x0000000000027941 */ /* 0x000fea0003800000 */
.L_x_4282:
        /* <DEDUP_REMOVED lines=101> */
.L_x_4295:
[----:B------:R-:W-:Y:S05]  /*9cf0*/  BSYNC B0 ;  /* 0x0000000000007941 */ /* 0x000fea0003800000 */
.L_x_4294:
[----:B-----5:R3:W-:Y:S02]  /*9d00*/  ST.E.128 desc[UR6][R246.64], R48 ;  /* 0x00000030f6007985 */ /* 0x0207e4000c101d06 */
.L_x_4293:
[----:B------:R-:W-:Y:S05]  /*9d10*/  BSYNC B1 ;  /* 0x0000000000017941 */ /* 0x000fea0003800000 */
.L_x_4292:
        /* <DEDUP_REMOVED lines=93> */
.L_x_4297:
[----:B------:R-:W-:Y:S05]  /*a2f0*/  BSYNC B0 ;  /* 0x0000000000007941 */ /* 0x000fea0003800000 */
.L_x_4296:
[----:B-----5:R3:W-:Y:S02]  /*a300*/  ST.E.128 desc[UR6][R246.64], R48 ;  /* 0x00000030f6007985 */ /* 0x0207e4000c101d06 */
.L_x_4291:
[----:B------:R-:W-:Y:S05]  /*a310*/  BSYNC B2 ;  /* 0x0000000000027941 */ /* 0x000fea0003800000 */
.L_x_4290:
        /* <DEDUP_REMOVED lines=99> */
.L_x_4303:
[----:B------:R-:W-:Y:S05]  /*a950*/  BSYNC B0 ;  /* 0x0000000000007941 */ /* 0x000fea0003800000 */
.L_x_4302:
[----:B-----5:R3:W-:Y:S02]  /*a960*/  ST.E.128 desc[UR6][R246.64], R48 ;  /* 0x00000030f6007985 */ /* 0x0207e4000c101d06 */
.L_x_4301:
[----:B------:R-:W-:Y:S05]  /*a970*/  BSYNC B1 ;  /* 0x0000000000017941 */ /* 0x000fea0003800000 */
.L_x_4300:
        /* <DEDUP_REMOVED lines=93> */
.L_x_4305:
[----:B------:R-:W-:Y:S05]  /*af50*/  BSYNC B0 ;  /* 0x0000000000007941 */ /* 0x000fea0003800000 */
.L_x_4304:
[----:B-----5:R3:W-:Y:S02]  /*af60*/  ST.E.128 desc[UR6][R246.64], R48 ;  /* 0x00000030f6007985 */ /* 0x0207e4000c101d06 */
.L_x_4299:
[----:B------:R-:W-:Y:S05]  /*af70*/  BSYNC B2 ;  /* 0x0000000000027941 */ /* 0x000fea0003800000 */
.L_x_4298:
        /* <DEDUP_REMOVED lines=101> */
.L_x_4311:
[----:B------:R-:W-:Y:S05]  /*b5d0*/  BSYNC B0 ;  /* 0x0000000000007941 */ /* 0x000fea0003800000 */
.L_x_4310:
[----:B-----5:R3:W-:Y:S02]  /*b5e0*/  ST.E.128 desc[UR6][R246.64], R48 ;  /* 0x00000030f6007985 */ /* 0x0207e4000c101d06 */
.L_x_4309:
[----:B------:R-:W-:Y:S05]  /*b5f0*/  BSYNC B1 ;  /* 0x0000000000017941 */ /* 0x000fea0003800000 */
.L_x_4308:
        /* <DEDUP_REMOVED lines=93> */
.L_x_4313:
[----:B------:R-:W-:Y:S05]  /*bbd0*/  BSYNC B0 ;  /* 0x0000000000007941 */ /* 0x000fea0003800000 */
.L_x_4312:
[----:B-----5:R3:W-:Y:S02]  /*bbe0*/  ST.E.128 desc[UR6][R246.64], R48 ;  /* 0x00000030f6007985 */ /* 0x0207e4000c101d06 */
.L_x_4307:
[----:B------:R-:W-:Y:S05]  /*bbf0*/  BSYNC B2 ;  /* 0x0000000000027941 */ /* 0x000fea0003800000 */
.L_x_4306:
        /* <DEDUP_REMOVED lines=101> */
.L_x_4319:
[----:B------:R-:W-:Y:S05]  /*c250*/  BSYNC B0 ;  /* 0x0000000000007941 */ /* 0x000fea0003800000 */
.L_x_4318:
[----:B-----5:R3:W-:Y:S02]  /*c260*/  ST.E.128 desc[UR6][R246.64], R48 ;  /* 0x00000030f6007985 */ /* 0x0207e4000c101d06 */
.L_x_4317:
[----:B------:R-:W-:Y:S05]  /*c270*/  BSYNC B1 ;  /* 0x0000000000017941 */ /* 0x000fea0003800000 */
.L_x_4316:
        /* <DEDUP_REMOVED lines=93> */
.L_x_4321:
[----:B------:R-:W-:Y:S05]  /*c850*/  BSYNC B0 ;  /* 0x0000000000007941 */ /* 0x000fea0003800000 */
.L_x_4320:
[----:B-----5:R3:W-:Y:S02]  /*c860*/  ST.E.128 desc[UR6][R246.64], R48 ;  /* 0x00000030f6007985 */ /* 0x0207e4000c101d06 */
.L_x_4315:
[----:B------:R-:W-:Y:S05]  /*c870*/  BSYNC B2 ;  /* 0x0000000000027941 */ /* 0x000fea0003800000 */
.L_x_4314:
        /* <DEDUP_REMOVED lines=101> */
.L_x_4327:
[----:B------:R-:W-:Y:S05]  /*ced0*/  BSYNC B0 ;  /* 0x0000000000007941 */ /* 0x000fea0003800000 */
.L_x_4326:
[----:B-----5:R3:W-:Y:S02]  /*cee0*/  ST.E.128 desc[UR6][R48.64], R36 ;  /* 0x0000002430007985 */ /* 0x0207e4000c101d06 */
.L_x_4325:
[----:B------:R-:W-:Y:S05]  /*cef0*/  BSYNC B1 ;  /* 0x0000000000017941 */ /* 0x000fea0003800000 */
.L_x_4324:
        /* <DEDUP_REMOVED lines=93> */
.L_x_4329:
[----:B------:R-:W-:Y:S05]  /*d4d0*/  BSYNC B0 ;  /* 0x0000000000007941 */ /* 0x000fea0003800000 */
.L_x_4328:
[----:B-----5:R1:W-:Y:S02]  /*d4e0*/  ST.E.128 desc[UR6][R38.64], R20 ;  /* 0x0000001426007985 */ /* 0x0203e4000c101d06 */
.L_x_4323:
[----:B------:R-:W-:Y:S05]  /*d4f0*/  BSYNC B2 ;  /* 0x0000000000027941 */ /* 0x000fea0003800000 */
.L_x_4322:
[----:B---3--:R-:W3:Y:S02]  /*d500*/  LD.E R3, desc[UR6][R10.64+0xd0] ;  /* 0x0000d0060a037980 */ /* 0x008ee4000c101900 */
[----:B---3--:R-:W-:Y:S05]  /*d510*/  IMAD.U32 R3, R3, -0x40, RZ ;  /* 0xffffffc003037824 */ /* 0x008fea00078e00ff */
[C---:B------:R-:W-:Y:S02]  /*d520*/  LEA R134, P1, R3.reuse, R134, 0x1 ;  /* 0x0000008603867211 */ /* 0x040fe400078208ff */
[C---:B------:R-:W-:Y:S02]  /*d530*/  LEA R132, P0, R3.reuse, R132, 0x1 ;  /* 0x0000008403847211 */ /* 0x040fe400078008ff */
[C---:B------:R-:W-:Y:S02]  /*d540*/  LEA.HI.X.SX32 R135, R3.reuse, R135, 0x1, P1 ;  /* 0x0000008703877211 */ /* 0x040fe400008f0eff */
[----:B------:R-:W-:Y:S01]  /*d550*/  LEA.HI.X.SX32 R133, R3, R133, 0x1, P0 ;  /* 0x0000008503857211 */ /* 0x000fe200000f0eff */
[----:B------:R-:W-:Y:S05]  /*d560*/  BRA `(.L_x_4265) ;  /* 0x0000000800807947 */ /* 0x000fea0003800000 */
.L_x_4231:
        /* <DEDUP_REMOVED lines=18> */
.L_x_4331:
[----:B------:R-:W-:Y:S05]  /*d690*/  BSYNC B0 ;  /* 0x0000000000007941 */ /* 0x000fea0003800000 */
.L_x_4330:
        /* <DEDUP_REMOVED lines=20> */
.L_x_4333:
[----:B------:R-:W-:Y:S05]  /*d7e0*/  BSYNC B0 ;  /* 0x0000000000007941 */ /* 0x000fea0003800000 */
.L_x_4332:
        /* <DEDUP_REMOVED lines=28> */
.L_x_4335:
[----:B------:R-:W-:Y:S05]  /*d9b0*/  BSYNC B0 ;  /* 0x0000000000007941 */ /* 0x000fea0003800000 */
.L_x_4334:
        /* <DEDUP_REMOVED lines=18> */
.L_x_4337:
[----:B------:R-:W-:Y:S05]  /*dae0*/  BSYNC B0 ;  /* 0x0000000000007941 */ /* 0x000fea0003800000 */
.L_x_4336:
        /* <DEDUP_REMOVED lines=16> */
.L_x_4339:
[----:B------:R-:W-:Y:S05]  /*dbf0*/  BSYNC B0 ;  /* 0x0000000000007941 */ /* 0x000fea0003800000 */
.L_x_4338:
        /* <DEDUP_REMOVED lines=18> */
.L_x_4341:
[----:B------:R-:W-:Y:S05]  /*dd20*/  BSYNC B0 ;  /* 0x0000000000007941 */ /* 0x000fea0003800000 */
.L_x_4340:
        /* <DEDUP_REMOVED lines=18> */
.L_x_4343:
[----:B------:R-:W-:Y:S05]  /*de50*/  BSYNC B0 ;  /* 0x0000000000007941 */ /* 0x000fea0003800000 */
.L_x_4342:
        /* <DEDUP_REMOVED lines=17> */
.L_x_4265:
[----:B------:R-:W-:Y:S05]  /*df70*/  BSYNC B3 ;  /* 0x0000000000037941 */ /* 0x000fea0003800000 */
.L_x_4230:
        /* <DEDUP_REMOVED lines=89> */
.L_x_4345:
        /* <DEDUP_REMOVED lines=8> */
.L_x_4346:
[----:B------:R-:W-:Y:S05]  /*e590*/  BSYNC B0 ;  /* 0x0000000000007941 */ /* 0x000fea0003800000 */
.L_x_4344:
[----:B------:R-:W-:Y:S04]  /*e5a0*/  IADD3 R13, R13, -0x1, RZ ;  /* 0xffffffff0d0d7810 */ /* 0x000fe80007ffe0ff */
[----:B------:R-:W-:Y:S11]  /*e5b0*/  ISETP.GT.AND P0, PT, R13, R98, PT ;  /* 0x000000620d00720c */ /* 0x000ff60003f04270 */
[----:B------:R-:W-:Y:S02]  /*e5c0*/  @!UPT UIADD3 URZ, URZ, URZ, URZ ;  /* 0x0000003f3f3ff290 */ /* 0x000fe4000fffe03f */
[----:B------:R-:W-:Y:S05]  /*e5d0*/  @P0 BRA `(.L_x_4347) ;  /* 0xffffff4800800947 */ /* 0x000fea000383ffff */
.L_x_4213:
        /* <DEDUP_REMOVED lines=110> */
.L_x_4356:
[----:B------:R-:W-:Y:S05]  /*ecc0*/  BSYNC B0 ;  /* 0x0000000000007941 */ /* 0x000fea0003800000 */
.L_x_4355:
[----:B-----5:R3:W-:Y:S02]  /*ecd0*/  STS.128 [R241], R20 ;  /* 0x00000014f1007388 */ /* 0x0207e40000000c00 */
.L_x_4354:
[----:B------:R-:W-:Y:S05]  /*ece0*/  BSYNC B1 ;  /* 0x0000000000017941 */ /* 0x000fea0003800000 */
.L_x_4353:
        /* <DEDUP_REMOVED lines=45> */
.L_x_4358:
[----:B------:R-:W-:Y:S05]  /*efc0*/  BSYNC B0 ;  /* 0x0000000000007941 */ /* 0x000fea0003800000 */
.L_x_4357:
[----:B-----5:R1:W-:Y:S02]  /*efd0*/  STS.128 [R241+0x2000], R20 ;  /* 0x00200014f1007388 */ /* 0x0203e40000000c00 */
.L_x_4352:
[----:B------:R-:W-:Y:S05]  /*efe0*/  BSYNC B2 ;  /* 0x0000000000027941 */ /* 0x000fea0003800000 */
.L_x_4351:
        /* <DEDUP_REMOVED lines=59> */
.L_x_4364:
[----:B------:R-:W-:Y:S05]  /*f3a0*/  BSYNC B0 ;  /* 0x0000000000007941 */ /* 0x000fea0003800000 */
.L_x_4363:
[----:B-----5:R3:W-:Y:S02]  /*f3b0*/  STS.128 [R241+0x800], R20 ;  /* 0x00080014f1007388 */ /* 0x0207e40000000c00 */
.L_x_4362:
[----:B------:R-:W-:Y:S05]  /*f3c0*/  BSYNC B1 ;  /* 0x0000000000017941 */ /* 0x000fea0003800000 */
.L_x_4361:
        /* <DEDUP_REMOVED lines=45> */
.L_x_4366:
[----:B------:R-:W-:Y:S05]  /*f6a0*/  BSYNC B0 ;  /* 0x0000000000007941 */ /* 0x000fea0003800000 */
.L_x_4365:
[----:B-----5:R3:W-:Y:S02]  /*f6b0*/  STS.128 [R241+0x2800], R20 ;  /* 0x00280014f1007388 */ /* 0x0207e40000000c00 */
.L_x_4360:
[----:B------:R-:W-:Y:S05]  /*f6c0*/  BSYNC B2 ;  /* 0x0000000000027941 */ /* 0x000fea0003800000 */
.L_x_4359:
        /* <DEDUP_REMOVED lines=60> */
.L_x_4372:
[----:B------:R-:W-:Y:S05]  /*fa90*/  BSYNC B0 ;  /* 0x0000000000007941 */ /* 0x000fea0003800000 */
.L_x_4371:
[----:B-----5:R3:W-:Y:S02]  /*faa0*/  STS.128 [R241+0x1000], R20 ;  /* 0x00100014f1007388 */ /* 0x0207e40000000c00 */
.L_x_4370:
[----:B------:R-:W-:Y:S05]  /*fab0*/  BSYNC B1 ;  /* 0x0000000000017941 */ /* 0x000fea0003800000 */
.L_x_4369:
        /* <DEDUP_REMOVED lines=45> */
.L_x_4374:
[----:B------:R-:W-:Y:S05]  /*fd90*/  BSYNC B0 ;  /* 0x0000000000007941 */ /* 0x000fea0003800000 */
.L_x_4373:
[----:B-----5:R1:W-:Y:S02]  /*fda0*/  STS.128 [R241+0x3000], R40 ;  /* 0x00300028f1007388 */ /* 0x0203e40000000c00 */
.L_x_4368:
[----:B------:R-:W-:Y:S05]  /*fdb0*/  BSYNC B2 ;  /* 0x0000000000027941 */ /* 0x000fea0003800000 */
.L_x_4367:
        /* <DEDUP_REMOVED lines=59> */
.L_x_4379:
[----:B------:R-:W-:Y:S05]  /*10170*/  BSYNC B0 ;  /* 0x0000000000007941 */ /* 0x000fea0003800000 */
.L_x_4378:
[----:B-----5:R3:W-:Y:S02]  /*10180*/  STS.128 [R241+0x1800], R20 ;  /* 0x00180014f1007388 */ /* 0x0207e40000000c00 */
.L_x_4377:
[----:B------:R-:W-:Y:S05]  /*10190*/  BSYNC B1 ;  /* 0x0000000000017941 */ /* 0x000fea0003800000 */
.L_x_4376:
        /* <DEDUP_REMOVED lines=45> */
.L_x_4381:
[----:B------:R-:W-:Y:S05]  /*10470*/  BSYNC B0 ;  /* 0x0000000000007941 */ /* 0x000fea0003800000 */
.L_x_4380:
[----:B-----5:R1:W-:Y:S01]  /*10480*/  STS.128 [R241+0x3800], R36 ;  /* 0x00380024f1007388 */ /* 0x0203e20000000c00 */
[----:B------:R-:W-:Y:S05]  /*10490*/  BRA `(.L_x_4375) ;  /* 0x0000003400387947 */ /* 0x000fea0003800000 */
.L_x_4350:
        /* <DEDUP_REMOVED lines=89> */
.L_x_4387:
[----:B------:R-:W-:Y:S05]  /*10a30*/  BSYNC B0 ;  /* 0x0000000000007941 */ /* 0x000fea0003800000 */
.L_x_4386:
[----:B-----5:R3:W-:Y:S02]  /*10a40*/  STS.128 [R241], R32 ;  /* 0x00000020f1007388 */ /* 0x0207e40000000c00 */
.L_x_4385:
[----:B------:R-:W-:Y:S05]  /*10a50*/  BSYNC B1 ;  /* 0x0000000000017941 */ /* 0x000fea0003800000 */
.L_x_4384:
        /* <DEDUP_REMOVED lines=86> */
.L_x_4389:
[----:B------:R-:W-:Y:S05]  /*10fc0*/  BSYNC B0 ;  /* 0x0000000000007941 */ /* 0x000fea0003800000 */
.L_x_4388:
[----:B-----5:R1:W-:Y:S02]  /*10fd0*/  STS.128 [R241+0x2000], R32 ;  /* 0x00200020f1007388 */ /* 0x0203e40000000c00 */
.L_x_4383:
[----:B------:R-:W-:Y:S05]  /*10fe0*/  BSYNC B2 ;  /* 0x0000000000027941 */ /* 0x000fea0003800000 */
.L_x_4382:
        /* <DEDUP_REMOVED lines=94> */
.L_x_4395:
[----:B------:R-:W-:Y:S05]  /*115d0*/  BSYNC B0 ;  /* 0x0000000000007941 */ /* 0x000fea0003800000 */
.L_x_4394:
[----:B-----5:R3:W-:Y:S02]  /*115e0*/  STS.128 [R241+0x800], R32 ;  /* 0x00080020f1007388 */ /* 0x0207e40000000c00 */
.L_x_4393:
[----:B------:R-:W-:Y:S05]  /*115f0*/  BSYNC B1 ;  /* 0x0000000000017941 */ /* 0x000fea0003800000 */
.L_x_4392:
        /* <DEDUP_REMOVED lines=89> */
.L_x_4397:
[----:B------:R-:W-:Y:S05]  /*11b90*/  BSYNC B0 ;  /* 0x0000000000007941 */ /* 0x000fea0003800000 */
.L_x_4396:
[----:B-----5:R3:W-:Y:S02]  /*11ba0*/  STS.128 [R241+0x2800], R32 ;  /* 0x00280020f1007388 */ /* 0x0207e40000000c00 */
.L_x_4391:
[----:B------:R-:W-:Y:S05]  /*11bb0*/  BSYNC B2 ;  /* 0x0000000000027941 */ /* 0x000fea0003800000 */
.L_x_4390:
        /* <DEDUP_REMOVED lines=95> */
.L_x_4403:
[----:B------:R-:W-:Y:S05]  /*121b0*/  BSYNC B0 ;  /* 0x0000000000007941 */ /* 0x000fea0003800000 */
.L_x_4402:
[----:B-----5:R3:W-:Y:S02]  /*121c0*/  STS.128 [R241+0x1000], R32 ;  /* 0x00100020f1007388 */ /* 0x0207e40000000c00 */
.L_x_4401:
[----:B------:R-:W-:Y:S05]  /*121d0*/  BSYNC B1 ;  /* 0x0000000000017941 */ /* 0x000fea0003800000 */
.L_x_4400:
        /* <DEDUP_REMOVED lines=91> */
.L_x_4405:
[----:B------:R-:W-:Y:S05]  /*12790*/  BSYNC B0 ;  /* 0x0000000000007941 */ /* 0x000fea0003800000 */
.L_x_4404:
[----:B-----5:R1:W-:Y:S02]  /*127a0*/  STS.128 [R241+0x3000], R24 ;  /* 0x00300018f1007388 */ /* 0x0203e40000000c00 */
.L_x_4399:
[----:B------:R-:W-:Y:S05]  /*127b0*/  BSYNC B2 ;  /* 0x0000000000027941 */ /* 0x000fea0003800000 */
.L_x_4398:
        /* <DEDUP_REMOVED lines=95> */
.L_x_4409:
[----:B------:R-:W-:Y:S05]  /*12db0*/  BSYNC B0 ;  /* 0x0000000000007941 */ /* 0x000fea0003800000 */
.L_x_4408:
[----:B-----5:R1:W-:Y:S02]  /*12dc0*/  STS.128 [R241+0x1800], R20 ;  /* 0x00180014f1007388 */ /* 0x0203e40000000c00 */
.L_x_4407:
[----:B------:R-:W-:Y:S05]  /*12dd0*/  BSYNC B1 ;  /* 0x0000000000017941 */ /* 0x000fea0003800000 */
.L_x_4406:
        /* <DEDUP_REMOVED lines=92> */
.L_x_4411:
[----:B------:R-:W-:Y:S05]  /*133a0*/  BSYNC B0 ;  /* 0x0000000000007941 */ /* 0x000fea0003800000 */
.L_x_4410:
[----:B-----5:R1:W-:Y:S01]  /*133b0*/  STS.128 [R241+0x3800], R20 ;  /* 0x00380014f1007388 */ /* 0x0203e20000000c00 */
[----:B------:R-:W-:Y:S05]  /*133c0*/  BRA `(.L_x_4375) ;  /* 0x00000004006c7947 */ /* 0x000fea0003800000 */
.L_x_4349:
        /* <DEDUP_REMOVED lines=27> */
.L_x_4413:
[----:B------:R-:W-:Y:S05]  /*13580*/  BSYNC B0 ;  /* 0x0000000000007941 */ /* 0x000fea0003800000 */
.L_x_4412:
        /* <DEDUP_REMOVED lines=20> */
.L_x_4415:
[----:B------:R-:W-:Y:S05]  /*136d0*/  BSYNC B0 ;  /* 0x0000000000007941 */ /* 0x000fea0003800000 */
.L_x_4414:
        /* <DEDUP_REMOVED lines=20> */
.L_x_4417:
[----:B------:R-:W-:Y:S05]  /*13820*/  BSYNC B0 ;  /* 0x0000000000007941 */ /* 0x000fea0003800000 */
.L_x_4416:
        /* <DEDUP_REMOVED lines=21> */
.L_x_4375:
[----:B------:R-:W-:Y:S05]  /*13980*/  BSYNC B3 ;  /* 0x0000000000037941 */ /* 0x000fea0003800000 */
.L_x_4348:
[----:B------:R-:W-:Y:S01]  /*13990*/  VIADD R243, R55, 0xffffffff ;  /* 0xffffffff37f37836 */ /* 0x000fe20000000000 */
[----:B------:R-:W-:Y:S01]  /*139a0*/  BSSY B0, `(.L_x_4418) ;  /* 0x000001f000007945 */ /* 0x000fe20003800000 */
[----:B-----5:R-:W-:Y:S01]  /*139b0*/  VIADD R16, R188, 0x40 ;  /* 0x00000040bc107836 */ /* 0x020fe20000000000 */
[----:B------:R-:W-:Y:S01]  /*139c0*/  LOP3.LUT R246, R76, 0xff, RZ, 0xc0, !PT ;  /* 0x000000ff4cf67812 */ /* 0x000fe200078ec0ff */
[----:B--2-4-:R-:W-:Y:S02]  /*139d0*/  IMAD.SHL.U32 R2, R243, 0x80, RZ ;  /* 0x00000080f3027824 */ /* 0x014fe400078e00ff */
[C---:B-1-3--:R-:W-:Y:S02]  /*139e0*/  VIADD R8, R188.reuse, 0x50 ;  /* 0x00000050bc087836 */ /* 0x04afe40000000000 */
        /* <DEDUP_REMOVED lines=26> */
.L_x_4419:
[----:B------:R-:W-:Y:S05]  /*13b90*/  BSYNC B0 ;  /* 0x0000000000007941 */ /* 0x000fea0003800000 */
.L_x_4418:
        /* <DEDUP_REMOVED lines=21> */
.L_x_4421:
[----:B------:R-:W-:Y:S05]  /*13cf0*/  BSYNC B0 ;  /* 0x0000000000007941 */ /* 0x000fea0003800000 */
.L_x_4420:
        /* <DEDUP_REMOVED lines=25> */
.L_x_4423:
[----:B------:R-:W-:Y:S05]  /*13e90*/  BSYNC B0 ;  /* 0x0000000000007941 */ /* 0x000fea0003800000 */
.L_x_4422:
        /* <DEDUP_REMOVED lines=27> */
.L_x_4425:
[----:B------:R-:W-:Y:S05]  /*14050*/  BSYNC B0 ;  /* 0x0000000000007941 */ /* 0x000fea0003800000 */
.L_x_4424:
        /* <DEDUP_REMOVED lines=23> */
.L_x_4427:
[----:B------:R-:W-:Y:S05]  /*141d0*/  BSYNC B0 ;  /* 0x0000000000007941 */ /* 0x000fea0003800000 */
.L_x_4426:
        /* <DEDUP_REMOVED lines=27> */
.L_x_4429:
[----:B------:R-:W-:Y:S05]  /*14390*/  BSYNC B0 ;  /* 0x0000000000007941 */ /* 0x000fea0003800000 */
.L_x_4428:
        /* <DEDUP_REMOVED lines=27> */
.L_x_4431:
[----:B------:R-:W-:Y:S05]  /*14550*/  BSYNC B0 ;  /* 0x0000000000007941 */ /* 0x000fea0003800000 */
.L_x_4430:
        /* <DEDUP_REMOVED lines=27> */
.L_x_4433:
[----:B------:R-:W-:Y:S05]  /*14710*/  BSYNC B0 ;  /* 0x0000000000007941 */ /* 0x000fea0003800000 */
.L_x_4432:
[----:B-12-4-:R-:W2:Y:S04]  /*14720*/  LD.E.64 R22, desc[UR6][R10.64+0x1c0] ;  /* 0x0001c0060a167980 */ /* 0x016ea8000c101b00 */
[----:B---3--:R-:W3:Y:S01]  /*14730*/  LD.E.64 R18, desc[UR6][R10.64+0x1b8] ;  /* 0x0001b8060a127980 */ /* 0x008ee2000c101b00 */
[----:B------:R-:W-:Y:S01]  /*14740*/  IMAD.MOV.U32 R184, RZ, RZ, R242 ;  /* 0x000000ffffb87224 */ /* 0x000fe200078e00f2 */
[-C--:B------:R-:W-:Y:S02]  /*14750*/  ISETP.GE.AND P3, PT, R0, R3.reuse, PT ;  /* 0x000000030000720c */ /* 0x080fe40003f66270 */
[----:B------:R-:W0:Y:S01]  /*14760*/  LDGDEPBAR ;  /* 0x00000000000079af */ /* 0x000e220000000000 */
[-C--:B------:R-:W-:Y:S02]  /*14770*/  ISETP.GE.AND P4, PT, R8, R3.reuse, PT ;  /* 0x000000030800720c */ /* 0x080fe40003f86270 */
[----:B------:R-:W-:Y:S01]  /*14780*/  LEA.HI R7, R72, R72, RZ, 0x1 ;  /* 0x0000004848077211 */ /* 0x000fe200078f08ff */
[----:B------:R1:W5:Y:S01]  /*14790*/  LD.E R9, desc[UR6][R10.64+0xd8] ;  /* 0x0000d8060a097980 */ /* 0x000362000c101900 */
[----:B------:R-:W-:Y:S01]  /*147a0*/  BSSY B0, `(.L_x_4434) ;  /* 0x0000025000007945 */ /* 0x000fe20003800000 */
[----:B------:R-:W-:-:S02]  /*147b0*/  ISETP.GE.AND P0, PT, R6, R3, PT ;  /* 0x000000030600720c */ /* 0x000fc40003f06270 */
[----:B------:R1:W5:Y:S01]  /*147c0*/  LD.E R8, desc[UR6][R10.64+0x188] ;  /* 0x000188060a087980 */ /* 0x000362000c101900 */
[----:B------:R-:W-:Y:S01]  /*147d0*/  LOP3.LUT R7, R7, 0xfffffffe, RZ, 0xc0, !PT ;  /* 0xfffffffe07077812 */ /* 0x000fe200078ec0ff */
[----:B------:R-:W-:Y:S01]  /*147e0*/  IMAD.SHL.U32 R73, R73, 0x40, RZ ;  /* 0x0000004049497824 */ /* 0x000fe200078e00ff */
[-C--:B------:R-:W-:Y:S01]  /*147f0*/  ISETP.GE.AND P6, PT, R12, R3.reuse, PT ;  /* 0x000000030c00720c */ /* 0x080fe20003fc6270 */
[----:B------:R-:W-:Y:S01]  /*14800*/  IMAD.SHL.U32 R6, R70, 0x40, RZ ;  /* 0x0000004046067824 */ /* 0x000fe200078e00ff */
[----:B------:R-:W-:Y:S01]  /*14810*/  ISETP.GE.AND P5, PT, R16, R3, PT ;  /* 0x000000031000720c */ /* 0x000fe20003fa6270 */
[----:B------:R-:W-:Y:S02]  /*14820*/  IMAD.IADD R72, R72, 0x1, -R7 ;  /* 0x0000000148487824 */ /* 0x000fe400078e0a07 */
[----:B--2---:R-:W-:Y:S02]  /*14830*/  IMAD R5, R23, R239, RZ ;  /* 0x000000ef17057224 */ /* 0x004fe400078e02ff */
[----:B------:R-:W-:-:S04]  /*14840*/  IMAD.WIDE.U32 R20, R239, R22, R184 ;  /* 0x00000016ef147225 */ /* 0x000fc800078e00b8 */
[----:B------:R-:W-:Y:S01]  /*14850*/  IMAD R5, R22, R74, R5 ;  /* 0x0000004a16057224 */ /* 0x000fe200078e0205 */
[----:B---3--:R-:W-:-:S03]  /*14860*/  LEA R18, P1, R20, R18, 0x2 ;  /* 0x0000001214127211 */ /* 0x008fc600078210ff */
[----:B------:R-:W-:-:S05]  /*14870*/  IMAD.IADD R5, R21, 0x1, R5 ;  /* 0x0000000115057824 */ /* 0x000fca00078e0205 */
[----:B------:R-:W-:Y:S02]  /*14880*/  LEA.HI.X R19, R20, R19, R5, 0x2, P1 ;  /* 0x0000001314137211 */ /* 0x000fe400008f1405 */
[----:B------:R-:W-:-:S03]  /*14890*/  ISETP.GE.AND P1, PT, R188, R3, PT ;  /* 0x00000003bc00720c */ /* 0x000fc60003f26270 */
[----:B------:R1:W5:Y:S01]  /*148a0*/  LD.E R0, desc[UR6][R18.64] ;  /* 0x0000000612007980 */ /* 0x000362000c101900 */
        /* <DEDUP_REMOVED lines=20> */
.L_x_4435:
[----:B------:R-:W-:Y:S05]  /*149f0*/  BSYNC B0 ;  /* 0x0000000000007941 */ /* 0x000fea0003800000 */
.L_x_4434:
        /* <DEDUP_REMOVED lines=9> */
[----:B--2---:R-:W-:-:S03]  /*14a90*/  @P2 LEA R12, P1, R230, R152, 0x1 ;  /* 0x00000098e60c2211 */ /* 0x004fc600078208ff */
        /* <DEDUP_REMOVED lines=11> */
.L_x_4437:
[----:B------:R-:W-:Y:S05]  /*14b50*/  BSYNC B0 ;  /* 0x0000000000007941 */ /* 0x000fea0003800000 */
.L_x_4436:
[----:B------:R1:W-:Y:S01]  /*14b60*/  @P0 STS.128 [R241+0xd000], RZ ;  /* 0x00d000fff1000388 */ /* 0x0003e20000000c00 */
[----:B------:R-:W-:Y:S01]  /*14b70*/  LOP3.LUT R5, R6, 0x1c0, RZ, 0xc0, !PT ;  /* 0x000001c006057812 */ /* 0x000fe200078ec0ff */
[----:B------:R-:W-:Y:S01]  /*14b80*/  IMAD.SHL.U32 R188, R188, 0x8, RZ ;  /* 0x00000008bcbc7824 */ /* 0x000fe200078e00ff */
[----:B------:R-:W-:Y:S01]  /*14b90*/  LOP3.LUT R73, R73, 0x1c0, RZ, 0xc0, !PT ;  /* 0x000001c049497812 */ /* 0x000fe200078ec0ff */
[----:B------:R1:W-:Y:S01]  /*14ba0*/  @P0 STS.128 [R241+0x11000], RZ ;  /* 0x011000fff1000388 */ /* 0x0003e20000000c00 */
[----:B------:R-:W-:Y:S01]  /*14bb0*/  IMAD.SHL.U32 R6, R72, 0x8, RZ ;  /* 0x0000000848067824 */ /* 0x000fe200078e00ff */
[----:B------:R-:W-:Y:S01]  /*14bc0*/  BSSY B0, `(.L_x_4438) ;  /* 0x000001f000007945 */ /* 0x000fe20003800000 */
[----:B------:R-:W-:Y:S01]  /*14bd0*/  IMAD.SHL.U32 R53, R75, 0x40, RZ ;  /* 0x000000404b357824 */ /* 0x000fe200078e00ff */
[----:B------:R-:W-:Y:S02]  /*14be0*/  LOP3.LUT R188, R5, 0x8, R188, 0xf8, !PT ;  /* 0x0000000805bc7812 */ /* 0x000fe400078ef8bc */
[----:B------:R-:W-:-:S02]  /*14bf0*/  LOP3.LUT R6, R73, 0x8, R6, 0xf8, !PT ;  /* 0x0000000849067812 */ /* 0x000fc400078ef806 */
[----:B------:R-:W-:Y:S02]  /*14c00*/  LOP3.LUT R53, R53, 0xfffffe00, RZ, 0xc0, !PT ;  /* 0xfffffe0035357812 */ /* 0x000fe400078ec0ff */
[----:B------:R-:W-:Y:S02]  /*14c10*/  SHF.R.U32.HI R5, RZ, 0x3, R5 ;  /* 0x00000003ff057819 */ /* 0x000fe40000011605 */
[----:B------:R-:W-:Y:S01]  /*14c20*/  SHF.R.U32.HI R73, RZ, 0x3, R73 ;  /* 0x00000003ff497819 */ /* 0x000fe20000011649 */
[----:B------:R-:W-:Y:S01]  /*14c30*/  IMAD R229, R68, 0x400, R53 ;  /* 0x0000040044e57824 */ /* 0x000fe200078e0235 */
[----:B------:R-:W-:Y:S02]  /*14c40*/  ISETP.GE.AND P3, PT, R14, R3, PT ;  /* 0x000000030e00720c */ /* 0x000fe40003f66270 */
[----:B------:R-:W-:Y:S02]  /*14c50*/  LOP3.LUT R5, R188, R5, RZ, 0x3c, !PT ;  /* 0x00000005bc057212 */ /* 0x000fe400078e3cff */
[----:B------:R-:W-:Y:S01]  /*14c60*/  LOP3.LUT R52, R6, R73, RZ, 0x3c, !PT ;  /* 0x0000004906347212 */ /* 0x000fe200078e3cff */
[----:B------:R-:W-:Y:S08]  /*14c70*/  @P0 BRA `(.L_x_4439) ;  /* 0x00000000004c0947 */ /* 0x000ff00003800000 */
[C---:B------:R-:W-:Y:S02]  /*14c80*/  LOP3.LUT R6, R246.reuse, 0x1, RZ, 0xc0, !PT ;  /* 0x00000001f6067812 */ /* 0x040fe400078ec0ff */
[----:B------:R-:W-:Y:S02]  /*14c90*/  LOP3.LUT P1, RZ, R246, 0x2, RZ, 0xc0, !PT ;  /* 0x00000002f6ff7812 */ /* 0x000fe4000782c0ff */
[----:B------:R-:W-:Y:S01]  /*14ca0*/  ISETP.NE.U32.AND P2, PT, R6, 0x1, PT ;  /* 0x000000010600780c */ /* 0x000fe20003f45070 */
[C---:B------:R-:W-:Y:S01]  /*14cb0*/  IMAD.SHL.U32 R6, R64.reuse, 0x20, RZ ;  /* 0x0000002040067824 */ /* 0x040fe200078e00ff */
[----:B------:R-:W-:-:S11]  /*14cc0*/  SHF.L.U64.HI R7, R64, 0x5, R65 ;  /* 0x0000000540077819 */ /* 0x000fd60000010241 */
[----:B------:R-:W-:-:S04]  /*14cd0*/  @!P2 LEA R14, P0, R6, R152, 0x1 ;  /* 0x00000098060ea211 */ /* 0x000fc800078008ff */
[C---:B------:R-:W-:Y:S02]  /*14ce0*/  @!P2 LEA.HI.X R15, R6.reuse, R153, R7, 0x1, P0 ;  /* 0x00000099060fa211 */ /* 0x040fe400000f0c07 */
[----:B--2-4-:R-:W-:-:S03]  /*14cf0*/  @P1 LEA R12, P0, R6, R152, 0x1 ;  /* 0x00000098060c1211 */ /* 0x014fc600078008ff */
        /* <DEDUP_REMOVED lines=11> */
.L_x_4439:
[----:B------:R-:W-:Y:S05]  /*14db0*/  BSYNC B0 ;  /* 0x0000000000007941 */ /* 0x000fea0003800000 */
.L_x_4438:
        /* <DEDUP_REMOVED lines=14> */
[----:B--2-4-:R-:W-:-:S04]  /*14ea0*/  @!P2 IMAD.WIDE.U32 R12, R64, 0x60, R152 ;  /* 0x00000060400ca825 */ /* 0x014fc800078e0098 */
        /* <DEDUP_REMOVED lines=13> */
.L_x_4441:
[----:B------:R-:W-:Y:S05]  /*14f80*/  BSYNC B0 ;  /* 0x0000000000007941 */ /* 0x000fea0003800000 */
.L_x_4440:
        /* <DEDUP_REMOVED lines=9> */
[CC--:B--2---:R-:W-:Y:S02]  /*15020*/  @P2 LEA R6, P1, R3.reuse, R152.reuse, 0x1 ;  /* 0x0000009803062211 */ /* 0x0c4fe400078208ff */
[C---:B----4-:R-:W-:Y:S02]  /*15030*/  @!P5 LEA R12, P6, R3.reuse, R152, 0x1 ;  /* 0x00000098030cd211 */ /* 0x050fe400078c08ff */
        /* <DEDUP_REMOVED lines=12> */
.L_x_4443:
[----:B------:R-:W-:Y:S05]  /*15100*/  BSYNC B0 ;  /* 0x0000000000007941 */ /* 0x000fea0003800000 */
.L_x_4442:
        /* <DEDUP_REMOVED lines=23> */
.L_x_4445:
[----:B------:R-:W-:Y:S05]  /*15280*/  BSYNC B0 ;  /* 0x0000000000007941 */ /* 0x000fea0003800000 */
.L_x_4444:
        /* <DEDUP_REMOVED lines=23> */
.L_x_4447:
[----:B------:R-:W-:Y:S05]  /*15400*/  BSYNC B0 ;  /* 0x0000000000007941 */ /* 0x000fea0003800000 */
.L_x_4446:
        /* <DEDUP_REMOVED lines=8> */
[----:B--2---:R-:W-:-:S04]  /*15490*/  @!P1 IMAD.WIDE.U32 R6, R64, 0xe0, R152 ;  /* 0x000000e040069825 */ /* 0x004fc800078e0098 */
        /* <DEDUP_REMOVED lines=14> */
.L_x_4449:
[----:B------:R-:W-:Y:S05]  /*15580*/  BSYNC B0 ;  /* 0x0000000000007941 */ /* 0x000fea0003800000 */
.L_x_4448:
[----:B------:R-:W-:Y:S01]  /*15590*/  LDSM.16.M88.4 R80, [R229] ;  /* 0x00000000e550783b */ /* 0x000fe20000000200 */
[----:B------:R-:W-:Y:S01]  /*155a0*/  R2P PR, R70, 0x6 ;  /* 0x0000000646007804 */ /* 0x000fe20000000000 */
[C---:B------:R-:W-:Y:S01]  /*155b0*/  VIADD R3, R228.reuse, 0x4000 ;  /* 0x00004000e4037836 */ /* 0x040fe20000000000 */
[----:B-----5:R-:W3:Y:S01]  /*155c0*/  MUFU.RCP R9, R9 ;  /* 0x0000000900097308 */ /* 0x020ee20000001000 */
[----:B------:R-:W4:Y:S01]  /*155d0*/  LDSM.16.M88.4 R28, [R228+0x4800] ;  /* 0x00480000e41c783b */ /* 0x000f220000000200 */
[----:B------:R-:W-:Y:S01]  /*155e0*/  VIADD R226, R228, 0x4020 ;  /* 0x00004020e4e27836 */ /* 0x000fe20000000000 */
[----:B------:R-:W-:Y:S01]  /*155f0*/  BSSY B1, `(.L_x_4450) ;  /* 0x00002b5000017945 */ /* 0x000fe20003800000 */
[--C-:B------:R-:W-:Y:S01]  /*15600*/  IMAD R227, R56, 0x2, R229.reuse ;  /* 0x0000000238e37824 */ /* 0x100fe200078e02e5 */
[----:B------:R-:W1:Y:S01]  /*15610*/  LDSM.16.M88.4 R36, [R228+0x4000] ;  /* 0x00400000e424783b */ /* 0x000e620000000200 */
[C---:B------:R-:W-:Y:S02]  /*15620*/  IMAD R225, R54.reuse, 0x2, R229 ;  /* 0x0000000236e17824 */ /* 0x040fe400078e02e5 */
[----:B------:R-:W-:Y:S01]  /*15630*/  IMAD R224, R54, 0x2, R227 ;  /* 0x0000000236e07824 */ /* 0x000fe200078e02e3 */
[----:B------:R-:W1:Y:S01]  /*15640*/  LDSM.16.M88.4 R20, [R228+0x5000] ;  /* 0x00500000e414783b */ /* 0x000e620000000200 */
[----:B------:R-:W-:-:S02]  /*15650*/  IMAD.SHL.U32 R59, R59, 0x2, RZ ;  /* 0x000000023b3b7824 */ /* 0x000fc400078e00ff */
[----:B------:R-:W-:Y:S01]  /*15660*/  @P1 VIADD R226, R3, 0xffffffe0 ;  /* 0xffffffe003e21836 */ /* 0x000fe20000000000 */
[----:B--2---:R-:W2:Y:S01]  /*15670*/  LDSM.16.M88.4 R4, [R228+0x5800] ;  /* 0x00580000e404783b */ /* 0x004ea20000000200 */
[----:B------:R-:W-:Y:S02]  /*15680*/  IMAD.MOV.U32 R3, RZ, RZ, 0x40 ;  /* 0x00000040ff037424 */ /* 0x000fe400078e00ff */
[----:B------:R-:W-:Y:S01]  /*15690*/  VIADD R218, R226, 0x800 ;  /* 0x00000800e2da7836 */ /* 0x000fe20000000000 */
[----:B------:R-:W2:Y:S01]  /*156a0*/  LDSM.16.M88.4 R104, [R228+0x6000] ;  /* 0x00600000e468783b */ /* 0x000ea20000000200 */
[----:B---3--:R-:W-:Y:S01]  /*156b0*/  FMUL.FTZ R0, R0, R9 ;  /* 0x0000000900007220 */ /* 0x008fe20000410000 */
        /* <DEDUP_REMOVED lines=14> */
[----:B------:R-:W3:Y:S01]  /*157a0*/  LDSM.16.M88.4 R48, [R226+0x800] ;  /* 0x00080000e230783b */ /* 0x000ee20000000200 */
[C---:B------:R-:W-:Y:S02]  /*157b0*/  VIADD R209, R226.reuse, 0x4800 ;  /* 0x00004800e2d17836 */ /* 0x040fe40000000000 */
[C---:B------:R-:W-:Y:S01]  /*157c0*/  VIADD R208, R226.reuse, 0x5000 ;  /* 0x00005000e2d07836 */ /* 0x040fe20000000000 */
[C---:B----4-:R-:W-:Y:S01]  /*157d0*/  HMMA.16816.F32.BF16 R32, R80.reuse, R28, RZ ;  /* 0x0000001c5020723c */ /* 0x050fe200000418ff */
[----:B------:R-:W4:Y:S01]  /*157e0*/  LDSM.16.M88.4 R64, [R226] ;  /* 0x00000000e240783b */ /* 0x000f220000000200 */
[C---:B------:R-:W-:Y:S02]  /*157f0*/  VIADD R207, R226.reuse, 0x5800 ;  /* 0x00005800e2cf7836 */ /* 0x040fe40000000000 */
[C---:B------:R-:W-:Y:S01]  /*15800*/  VIADD R206, R226.reuse, 0x6000 ;  /* 0x00006000e2ce7836 */ /* 0x040fe20000000000 */
[----:B------:R-:W4:Y:S01]  /*15810*/  LDSM.16.M88.4 R12, [R226+0x1000] ;  /* 0x00100000e20c783b */ /* 0x000f220000000200 */
[----:B------:R-:W-:Y:S01]  /*15820*/  HMMA.16816.F32.BF16 R28, R80, R30, RZ ;  /* 0x0000001e501c723c */ /* 0x000fe200000418ff */
[----:B------:R-:W-:-:S02]  /*15830*/  VIADD R205, R226, 0x6800 ;  /* 0x00006800e2cd7836 */ /* 0x000fc40000000000 */
[----:B------:R-:W4:Y:S01]  /*15840*/  LDSM.16.M88.4 R112, [R226+0x1800] ;  /* 0x00180000e270783b */ /* 0x000f220000000200 */
[C---:B------:R-:W-:Y:S02]  /*15850*/  VIADD R204, R226.reuse, 0x7000 ;  /* 0x00007000e2cc7836 */ /* 0x040fe40000000000 */
[----:B-1----:R-:W-:Y:S01]  /*15860*/  HMMA.16816.F32.BF16 R40, R80, R36, RZ ;  /* 0x000000245028723c */ /* 0x002fe200000418ff */
[----:B------:R-:W-:Y:S01]  /*15870*/  LDSM.16.M88.4 R76, [R226+0x2800] ;  /* 0x00280000e24c783b */ /* 0x000fe20000000200 */
[----:B------:R-:W-:-:S03]  /*15880*/  VIADD R138, R226, 0x7800 ;  /* 0x00007800e28a7836 */ /* 0x000fc60000000000 */
[----:B------:R-:W-:Y:S01]  /*15890*/  LDSM.16.M88.4 R72, [R226+0x3800] ;  /* 0x00380000e248783b */ /* 0x000fe20000000200 */
[C---:B------:R-:W-:Y:S03]  /*158a0*/  HMMA.16816.F32.BF16 R24, R80.reuse, R20, RZ ;  /* 0x000000145018723c */ /* 0x040fe600000418ff */
[----:B------:R-:W-:Y:S03]  /*158b0*/  LDSM.16.M88.4 R124, [R222+0x5000] ;  /* 0x00500000de7c783b */ /* 0x000fe60000000200 */
[C---:B--2---:R-:W-:Y:S01]  /*158c0*/  HMMA.16816.F32.BF16 R16, R80.reuse, R4, RZ ;  /* 0x000000045010723c */ /* 0x044fe200000418ff */
[----:B------:R-:W-:Y:S04]  /*158d0*/  LDSM.16.M88.4 R120, [R222+0x5800] ;  /* 0x00580000de78783b */ /* 0x000fe80000000200 */
[----:B------:R-:W-:Y:S01]  /*158e0*/  LDSM.16.M88.4 R116, [R222+0x6000] ;  /* 0x00600000de74783b */ /* 0x000fe20000000200 */
[C---:B------:R-:W-:Y:S03]  /*158f0*/  HMMA.16816.F32.BF16 R108, R80.reuse, R104, RZ ;  /* 0x00000068506c723c */ /* 0x040fe600000418ff */
[----:B------:R-:W-:Y:S03]  /*15900*/  LDSM.16.M88.4 R128, [R225+0x2000] ;  /* 0x00200000e180783b */ /* 0x000fe60000000200 */
[C---:B---3--:R-:W-:Y:S01]  /*15910*/  HMMA.16816.F32.BF16 R100, R80.reuse, R96, RZ ;  /* 0x000000605064723c */ /* 0x048fe200000418ff */
        /* <DEDUP_REMOVED lines=36> */
[----:B------:R-:W4:Y:S01]  /*15b60*/  LDSM.16.M88.4 R72, [R211] ;  /* 0x00000000d348783b */ /* 0x000f220000000200 */
[C---:B---3--:R-:W-:Y:S06]  /*15b70*/  HMMA.16816.F32.BF16 R40, R12.reuse, R64, R40 ;  /* 0x000000400c28723c */ /* 0x048fec0000041828 */
[C---:B------:R-:W-:Y:S01]  /*15b80*/  HMMA.16816.F32.BF16 R36, R12.reuse, R66, R36 ;  /* 0x000000420c24723c */ /* 0x040fe20000041824 */
        /* <DEDUP_REMOVED lines=22> */
[----:B------:R-:W2:Y:S01]  /*15cf0*/  LDSM.16.M88.4 R76, [R211+0x3000] ;  /* 0x00300000d34c783b */ /* 0x000ea20000000200 */
[C---:B----4-:R-:W-:Y:S06]  /*15d00*/  HMMA.16816.F32.BF16 R40, R44.reuse, R72, R40 ;  /* 0x000000482c28723c */ /* 0x050fec0000041828 */
[C---:B------:R-:W-:Y:S01]  /*15d10*/  HMMA.16816.F32.BF16 R36, R44.reuse, R74, R36 ;  /* 0x0000004a2c24723c */ /* 0x040fe20000041824 */
[----:B------:R-:W4:Y:S05]  /*15d20*/  LDSM.16.M88.4 R72, [R211+0x3800] ;  /* 0x00380000d348783b */ /* 0x000f2a0000000200 */
[C---:B---3--:R-:W-:Y:S06]  /*15d30*/  HMMA.16816.F32.BF16 R32, R44.reuse, R64, R32 ;  /* 0x000000402c20723c */ /* 0x048fec0000041820 */
        /* <DEDUP_REMOVED lines=80> */
[----:B------:R-:W-:Y:S01]  /*16240*/  HMMA.16816.F32.BF16 R20, R128, R46, R20 ;  /* 0x0000002e8014723c */ /* 0x000fe20000041814 */
[----:B------:R-:W3:Y:S05]  /*16250*/  LDSM.16.M88.4 R44, [R211+0x6800] ;  /* 0x00680000d32c783b */ /* 0x000eea0000000200 */
[C---:B-1----:R-:W-:Y:S06]  /*16260*/  HMMA.16816.F32.BF16 R16, R12.reuse, R60, R16 ;  /* 0x0000003c0c10723c */ /* 0x042fec0000041810 */
[----:B------:R-:W-:Y:S06]  /*16270*/  HMMA.16816.F32.BF16 R60, R12, R62, R4 ;  /* 0x0000003e0c3c723c */ /* 0x000fec0000041804 */
[----:B------:R-:W-:Y:S01]  /*16280*/  HMMA.16816.F32.BF16 R100, R128, R120, R100 ;  /* 0x000000788064723c */ /* 0x000fe20000041864 */
[----:B------:R-:W-:-:S04]  /*16290*/  SHF.R.S32.HI R4, RZ, 0x1f, R69 ;  /* 0x0000001fff047819 */ /* 0x000fc80000011445 */
[----:B------:R-:W-:Y:S01]  /*162a0*/  LEA.HI R3, R4, R69, RZ, 0x2 ;  /* 0x0000004504037211 */ /* 0x000fe200078f10ff */
[C---:B------:R-:W-:Y:S01]  /*162b0*/  HMMA.16816.F32.BF16 R96, R128.reuse, R122, R96 ;  /* 0x0000007a8060723c */ /* 0x040fe20000041860 */
[----:B------:R-:W1:Y:S01]  /*162c0*/  LDSM.16.M88.4 R120, [R211+0x7000] ;  /* 0x00700000d378783b */ /* 0x000e620000000200 */
[----:B------:R-:W-:Y:S02]  /*162d0*/  LOP3.LUT R4, R52, R53, RZ, 0xfc, !PT ;  /* 0x0000003534047212 */ /* 0x000fe400078efcff */
[----:B------:R-:W-:Y:S02]  /*162e0*/  SHF.R.S32.HI R3, RZ, 0x2, R3 ;  /* 0x00000002ff037819 */ /* 0x000fe40000011403 */
[----:B------:R-:W-:Y:S03]  /*162f0*/  HMMA.16816.F32.BF16 R84, R128, R112, R84 ;  /* 0x000000708054723c */ /* 0x000fe60000041854 */
[----:B------:R-:W-:Y:S01]  /*16300*/  IMAD R68, R68, 0x10, R3 ;  /* 0x0000001044447824 */ /* 0x000fe200078e0203 */
[----:B------:R-:W-:-:S02]  /*16310*/  LOP3.LUT R3, R59, 0x6, RZ, 0xc0, !PT ;  /* 0x000000063b037812 */ /* 0x000fc400078ec0ff */
[----:B------:R-:W-:Y:S01]  /*16320*/  HMMA.16816.F32.BF16 R80, R128, R114, R80 ;  /* 0x000000728050723c */ /* 0x000fe20000041850 */
[----:B------:R-:W4:Y:S01]  /*16330*/  LDSM.16.M88.4 R112, [R211+0x7800] ;  /* 0x00780000d370783b */ /* 0x000f220000000200 */
[----:B------:R-:W-:Y:S01]  /*16340*/  IADD3 R68, R68, 0x1, R71 ;  /* 0x0000000144447810 */ /* 0x000fe20007ffe047 */
[----:B------:R-:W-:Y:S01]  /*16350*/  IMAD.IADD R3, R2, 0x1, R3 ;  /* 0x0000000102037824 */ /* 0x000fe200078e0203 */
[----:B------:R-:W-:-:S04]  /*16360*/  DEPBAR.LE SB0, 0x0 ;  /* 0x000080000000791a */ /* 0x000fc80000000000 */
[C---:B------:R-:W-:Y:S01]  /*16370*/  HMMA.16816.F32.BF16 R40, R12.reuse, R76, R40 ;  /* 0x0000004c0c28723c */ /* 0x040fe20000041828 */
[----:B------:R-:W-:Y:S01]  /*16380*/  IADD3 R5, R57, R68, -R240 ;  /* 0x0000004439057210 */ /* 0x000fe20007ffe8f0 */
[C---:B------:R-:W-:Y:S02]  /*16390*/  VIADD R6, R3.reuse, 0x9 ;  /* 0x0000000903067836 */ /* 0x040fe40000000000 */
[C---:B------:R-:W-:Y:S02]  /*163a0*/  VIADD R9, R3.reuse, 0x10 ;  /* 0x0000001003097836 */ /* 0x040fe40000000000 */
[----:B------:R-:W-:Y:S01]  /*163b0*/  HMMA.16816.F32.BF16 R36, R12, R78, R36 ;  /* 0x0000004e0c24723c */ /* 0x000fe20000041824 */
[----:B------:R-:W-:Y:S02]  /*163c0*/  IMAD.IADD R8, R8, 0x1, R5 ;  /* 0x0000000108087824 */ /* 0x000fe400078e0205 */
[----:B------:R-:W-:-:S03]  /*163d0*/  VIADD R5, R3, 0x1 ;  /* 0x0000000103057836 */ /* 0x000fc60000000000 */
[C---:B------:R-:W-:Y:S01]  /*163e0*/  HMMA.16816.F32.BF16 R104, R128.reuse, R126, R104 ;  /* 0x0000007e8068723c */ /* 0x040fe20000041868 */
[C---:B------:R-:W-:Y:S02]  /*163f0*/  VIMNMX R136, R8.reuse, R57, PT ;  /* 0x0000003908887248 */ /* 0x040fe40003fe0100 */
[----:B------:R-:W-:Y:S01]  /*16400*/  VIADDMNMX R137, R8, 0x8, R57, PT ;  /* 0x0000000808897846 */ /* 0x000fe20003800139 */
[----:B------:R-:W-:Y:S01]  /*16410*/  VIADD R8, R3, 0x8 ;  /* 0x0000000803087836 */ /* 0x000fe20000000000 */
[CC--:B------:R-:W-:Y:S01]  /*16420*/  ISETP.GE.AND P1, PT, R5.reuse, R136.reuse, PT ;  /* 0x000000880500720c */ /* 0x0c0fe20003f26270 */
[C---:B------:R-:W-:Y:S01]  /*16430*/  HMMA.16816.F32.BF16 R108, R128.reuse, R124, R108 ;  /* 0x0000007c806c723c */ /* 0x040fe2000004186c */
[----:B------:R-:W-:Y:S02]  /*16440*/  ISETP.GE.AND P0, PT, R5, R137, PT ;  /* 0x000000890500720c */ /* 0x000fe40003f06270 */
[----:B------:R-:W-:Y:S02]  /*16450*/  I2FP.F32.S32 R7, R5 ;  /* 0x0000000500077245 */ /* 0x000fe40000201400 */
[C---:B------:R-:W-:Y:S01]  /*16460*/  ISETP.GE.AND P6, PT, R6.reuse, R136, PT ;  /* 0x000000880600720c */ /* 0x040fe20003fc6270 */
[C---:B------:R-:W-:Y:S01]  /*16470*/  HMMA.16816.F32.BF16 R92, R128.reuse, R116, R92 ;  /* 0x00000074805c723c */ /* 0x040fe2000004185c */
[----:B------:R-:W-:Y:S01]  /*16480*/  ISETP.GE.AND P3, PT, R6, R137, PT ;  /* 0x000000890600720c */ /* 0x000fe20003f66270 */
[CC--:B------:R-:W-:Y:S01]  /*16490*/  FFMA.FTZ R41, R0.reuse, R7.reuse, R41 ;  /* 0x0000000700297223 */ /* 0x0c0fe20000010029 */
[----:B------:R-:W-:Y:S01]  /*164a0*/  I2FP.F32.S32 R5, R8 ;  /* 0x0000000800057245 */ /* 0x000fe20000201400 */
[----:B------:R-:W-:Y:S01]  /*164b0*/  FFMA.FTZ R43, R0, R7, R43 ;  /* 0x00000007002b7223 */ /* 0x000fe2000001002b */
[----:B------:R-:W-:Y:S01]  /*164c0*/  I2FP.F32.S32 R6, R6 ;  /* 0x0000000600067245 */ /* 0x000fe20000201400 */
[----:B------:R-:W-:Y:S01]  /*164d0*/  HMMA.16816.F32.BF16 R88, R128, R118, R88 ;  /* 0x000000768058723c */ /* 0x000fe20000041858 */
[----:B------:R-:W-:Y:S01]  /*164e0*/  ISETP.GE.AND P5, PT, R8, R136, PT ;  /* 0x000000880800720c */ /* 0x000fe20003fa6270 */
[CC--:B------:R-:W-:Y:S01]  /*164f0*/  FFMA.FTZ R36, R0.reuse, R5.reuse, R36 ;  /* 0x0000000500247223 */ /* 0x0c0fe20000010024 */
[C---:B------:R-:W-:Y:S01]  /*16500*/  FFMA.FTZ R38, R0.reuse, R5, R38 ;  /* 0x0000000500267223 */ /* 0x040fe20000010026 */
[CC--:B------:R-:W-:Y:S01]  /*16510*/  FFMA.FTZ R37, R0.reuse, R6.reuse, R37 ;  /* 0x0000000600257223 */ /* 0x0c0fe20000010025 */
[----:B------:R-:W-:Y:S01]  /*16520*/  FFMA.FTZ R39, R0, R6, R39 ;  /* 0x0000000600277223 */ /* 0x000fe20000010027 */
[C---:B------:R-:W-:Y:S01]  /*16530*/  HMMA.16816.F32.BF16 R32, R12.reuse, R72, R32 ;  /* 0x000000480c20723c */ /* 0x040fe20000041820 */
[C---:B------:R-:W-:Y:S01]  /*16540*/  VIADD R6, R3.reuse, 0x11 ;  /* 0x0000001103067836 */ /* 0x040fe20000000000 */
[----:B------:R-:W-:Y:S01]  /*16550*/  ISETP.GE.AND P2, PT, R8, R137, PT ;  /* 0x000000890800720c */ /* 0x000fe20003f46270 */
[----:B------:R-:W-:Y:S01]  /*16560*/  VIADD R7, R3, 0x18 ;  /* 0x0000001803077836 */ /* 0x000fe20000000000 */
[----:B------:R-:W-:Y:S01]  /*16570*/  FSEL R52, R41, -INF , !P1 ;  /* 0xff80000029347808 */ /* 0x000fe20004800000 */
[----:B------:R-:W-:Y:S01]  /*16580*/  VIADD R41, R3, 0x20 ;  /* 0x0000002003297836 */ /* 0x000fe20000000000 */
[----:B------:R-:W-:Y:S01]  /*16590*/  HMMA.16816.F32.BF16 R28, R12, R74, R28 ;  /* 0x0000004a0c1c723c */ /* 0x000fe2000004181c */
[----:B------:R-:W-:Y:S01]  /*165a0*/  FSEL R68, R43, -INF , !P0 ;  /* 0xff8000002b447808 */ /* 0x000fe20004000000 */
[----:B------:R-:W-:Y:S01]  /*165b0*/  VIADD R8, R3, 0x21 ;  /* 0x0000002103087836 */ /* 0x000fe20000000000 */
[----:B------:R-:W-:-:S02]  /*165c0*/  ISETP.GE.AND P4, PT, R9, R136, PT ;  /* 0x000000880900720c */ /* 0x000fc40003f86270 */
[----:B------:R-:W-:Y:S01]  /*165d0*/  ISETP.GE.AND P1, PT, R9, R137, PT ;  /* 0x000000890900720c */ /* 0x000fe20003f26270 */
[C---:B------:R-:W-:Y:S01]  /*165e0*/  HMMA.16816.F32.BF16 R24, R12.reuse, R64, R24 ;  /* 0x000000400c18723c */ /* 0x040fe20000041818 */
[-C--:B------:R-:W-:Y:S02]  /*165f0*/  ISETP.GE.AND P0, PT, R6, R136.reuse, PT ;  /* 0x000000880600720c */ /* 0x080fe40003f06270 */
[----:B------:R-:W-:Y:S01]  /*16600*/  FSEL R58, R38, -INF , !P2 ;  /* 0xff800000263a7808 */ /* 0x000fe20005000000 */
[----:B------:R-:W-:Y:S01]  /*16610*/  VIADD R38, R3, 0x51 ;  /* 0x0000005103267836 */ /* 0x000fe20000000000 */
[----:B------:R-:W-:Y:S01]  /*16620*/  I2FP.F32.S32 R9, R9 ;  /* 0x0000000900097245 */ /* 0x000fe20000201400 */
[----:B--2---:R-:W-:Y:S01]  /*16630*/  HMMA.16816.F32.BF16 R104, R12, R50, R104 ;  /* 0x000000320c68723c */ /* 0x004fe20000041868 */
[----:B------:R-:W-:-:S05]  /*16640*/  ISETP.GE.AND P2, PT, R7, R136, PT ;  /* 0x000000880700720c */ /* 0x000fca0003f46270 */
[C---:B------:R-:W-:Y:S01]  /*16650*/  HMMA.16816.F32.BF16 R108, R12.reuse, R48, R108 ;  /* 0x000000300c6c723c */ /* 0x040fe2000004186c */
[----:B------:R-:W-:Y:S01]  /*16660*/  FSEL R50, R36, -INF , !P5 ;  /* 0xff80000024327808 */ /* 0x000fe20006800000 */
[----:B------:R-:W-:Y:S01]  /*16670*/  FFMA.FTZ R5, R0, R9, R32 ;  /* 0x0000000900057223 */ /* 0x000fe20000010020 */
[----:B------:R-:W-:Y:S01]  /*16680*/  ISETP.GE.AND P5, PT, R6, R137, PT ;  /* 0x000000890600720c */ /* 0x000fe20003fa6270 */
[C---:B------:R-:W-:Y:S01]  /*16690*/  FFMA.FTZ R32, R0.reuse, R9, R34 ;  /* 0x0000000900207223 */ /* 0x040fe20000010022 */
[----:B------:R-:W-:Y:S01]  /*166a0*/  I2FP.F32.S32 R6, R6 ;  /* 0x0000000600067245 */ /* 0x000fe20000201400 */
[C---:B------:R-:W-:Y:S01]  /*166b0*/  HMMA.16816.F32.BF16 R20, R12.reuse, R66, R20 ;  /* 0x000000420c14723c */ /* 0x040fe20000041814 */
[----:B------:R-:W-:Y:S01]  /*166c0*/  FSEL R48, R37, -INF , !P6 ;  /* 0xff80000025307808 */ /* 0x000fe20007000000 */
[----:B------:R-:W-:Y:S01]  /*166d0*/  VIADD R9, R3, 0x28 ;  /* 0x0000002803097836 */ /* 0x000fe20000000000 */
[----:B------:R-:W-:Y:S01]  /*166e0*/  ISETP.GE.AND P6, PT, R7, R137, PT ;  /* 0x000000890700720c */ /* 0x000fe20003fc6270 */
[----:B------:R-:W-:Y:S01]  /*166f0*/  FFMA.FTZ R35, R0, R6, R35 ;  /* 0x0000000600237223 */ /* 0x000fe20000010023 */
[----:B------:R-:W-:Y:S01]  /*16700*/  I2FP.F32.S32 R7, R7 ;  /* 0x0000000700077245 */ /* 0x000fe20000201400 */
[----:B---3--:R-:W-:Y:S01]  /*16710*/  HMMA.16816.F32.BF16 R100, R12, R44, R100 ;  /* 0x0000002c0c64723c */ /* 0x008fe20000041864 */
[----:B------:R-:W-:-:S02]  /*16720*/  FSEL R34, R39, -INF , !P3 ;  /* 0xff80000027227808 */ /* 0x000fc40005800000 */
[----:B------:R-:W-:Y:S01]  /*16730*/  FSEL R32, R32, -INF , !P1 ;  /* 0xff80000020207808 */ /* 0x000fe20004800000 */
[----:B------:R-:W-:Y:S01]  /*16740*/  BAR.SYNC.DEFER_BLOCKING 0x0 ;  /* 0x0000000000007b1d */ /* 0x000fe20000010000 */
[----:B------:R-:W-:Y:S01]  /*16750*/  ISETP.GE.AND P1, PT, R41, R136, PT ;  /* 0x000000882900720c */ /* 0x000fe20003f26270 */
[C---:B------:R-:W-:Y:S06]  /*16760*/  HMMA.16816.F32.BF16 R96, R12.reuse, R46, R96 ;  /* 0x0000002e0c60723c */ /* 0x040fec0000041860 */
[C---:B-1----:R-:W-:Y:S06]  /*16770*/  HMMA.16816.F32.BF16 R92, R12.reuse, R120, R92 ;  /* 0x000000780c5c723c */ /* 0x042fec000004185c */
[C---:B------:R-:W-:Y:S06]  /*16780*/  HMMA.16816.F32.BF16 R88, R12.reuse, R122, R88 ;  /* 0x0000007a0c58723c */ /* 0x040fec0000041858 */
[C---:B----4-:R-:W-:Y:S06]  /*16790*/  HMMA.16816.F32.BF16 R84, R12.reuse, R112, R84 ;  /* 0x000000700c54723c */ /* 0x050fec0000041854 */
[----:B------:R-:W-:Y:S07]  /*167a0*/  HMMA.16816.F32.BF16 R80, R12, R114, R80 ;  /* 0x000000720c50723c */ /* 0x000fee0000041850 */
[C---:B------:R-:W-:Y:S01]  /*167b0*/  FFMA.FTZ R14, R0.reuse, R6, R33 ;  /* 0x00000006000e7223 */ /* 0x040fe20000010021 */
[----:B------:R-:W-:Y:S01]  /*167c0*/  FFMA.FTZ R12, R0, R7, R28 ;  /* 0x00000007000c7223 */ /* 0x000fe2000001001c */
[----:B------:R-:W-:-:S02]  /*167d0*/  VIADD R6, R3, 0x19 ;  /* 0x0000001903067836 */ /* 0x000fc40000000000 */
[----:B------:R-:W-:Y:S01]  /*167e0*/  FFMA.FTZ R7, R0, R7, R30 ;  /* 0x0000000700077223 */ /* 0x000fe2000001001e */
[----:B------:R-:W-:Y:S01]  /*167f0*/  FSEL R28, R5, -INF , !P4 ;  /* 0xff800000051c7808 */ /* 0x000fe20006000000 */
[----:B------:R-:W-:Y:S01]  /*16800*/  VIADD R5, R3, 0x30 ;  /* 0x0000003003057836 */ /* 0x000fe20000000000 */
[----:B------:R-:W-:Y:S02]  /*16810*/  FSEL R14, R14, -INF , !P0 ;  /* 0xff8000000e0e7808 */ /* 0x000fe40004000000 */
[C---:B------:R-:W-:Y:S02]  /*16820*/  ISETP.GE.AND P3, PT, R6.reuse, R136, PT ;  /* 0x000000880600720c */ /* 0x040fe40003f66270 */
[----:B------:R-:W-:Y:S02]  /*16830*/  ISETP.GE.AND P4, PT, R6, R137, PT ;  /* 0x000000890600720c */ /* 0x000fe40003f86270 */
[----:B------:R-:W-:Y:S02]  /*16840*/  FSEL R30, R35, -INF , !P5 ;  /* 0xff800000231e7808 */ /* 0x000fe40006800000 */
[----:B------:R-:W-:-:S02]  /*16850*/  FSEL R12, R12, -INF , !P2 ;  /* 0xff8000000c0c7808 */ /* 0x000fc40005000000 */
[----:B------:R-:W-:Y:S02]  /*16860*/  I2FP.F32.S32 R6, R6 ;  /* 0x0000000600067245 */ /* 0x000fe40000201400 */
[-C--:B------:R-:W-:Y:S02]  /*16870*/  ISETP.GE.AND P0, PT, R41, R137.reuse, PT ;  /* 0x000000892900720c */ /* 0x080fe40003f06270 */
[----:B------:R-:W-:Y:S01]  /*16880*/  ISETP.GE.AND P5, PT, R8, R136, PT ;  /* 0x000000880800720c */ /* 0x000fe20003fa6270 */
[-C--:B------:R-:W-:Y:S01]  /*16890*/  FFMA.FTZ R29, R0, R6.reuse, R29 ;  /* 0x00000006001d7223 */ /* 0x080fe2000001001d */
[----:B------:R-:W-:Y:S01]  /*168a0*/  ISETP.GE.AND P2, PT, R8, R137, PT ;  /* 0x000000890800720c */ /* 0x000fe20003f46270 */
[----:B------:R-:W-:Y:S01]  /*168b0*/  FFMA.FTZ R6, R0, R6, R31 ;  /* 0x0000000600067223 */ /* 0x000fe2000001001f */
[----:B------:R-:W-:Y:S02]  /*168c0*/  I2FP.F32.S32 R41, R41 ;  /* 0x0000002900297245 */ /* 0x000fe40000201400 */
[----:B------:R-:W-:-:S02]  /*168d0*/  I2FP.F32.S32 R8, R8 ;  /* 0x0000000800087245 */ /* 0x000fc40000201400 */
[----:B------:R-:W-:Y:S01]  /*168e0*/  FSEL R6, R6, -INF , !P4 ;  /* 0xff80000006067808 */ /* 0x000fe20006000000 */
[CC--:B------:R-:W-:Y:S01]  /*168f0*/  FFMA.FTZ R46, R0.reuse, R41.reuse, R24 ;  /* 0x00000029002e7223 */ /* 0x0c0fe20000010018 */
[C---:B------:R-:W-:Y:S01]  /*16900*/  FFMA.FTZ R41, R0.reuse, R41, R26 ;  /* 0x0000002900297223 */ /* 0x040fe2000001001a */
[CC--:B------:R-:W-:Y:S01]  /*16910*/  FFMA.FTZ R25, R0.reuse, R8.reuse, R25 ;  /* 0x0000000800197223 */ /* 0x0c0fe20000010019 */
[----:B------:R-:W-:Y:S01]  /*16920*/  FFMA.FTZ R27, R0, R8, R27 ;  /* 0x00000008001b7223 */ /* 0x000fe2000001001b */
[----:B------:R-:W-:Y:S01]  /*16930*/  VIADD R8, R3, 0x29 ;  /* 0x0000002903087836 */ /* 0x000fe20000000000 */
[----:B------:R-:W-:Y:S02]  /*16940*/  FSEL R46, R46, -INF , !P1 ;  /* 0xff8000002e2e7808 */ /* 0x000fe40004800000 */
[----:B------:R-:W-:Y:S02]  /*16950*/  FSEL R26, R7, -INF , !P6 ;  /* 0xff800000071a7808 */ /* 0x000fe40007000000 */
[----:B------:R-:W-:-:S02]  /*16960*/  ISETP.GE.AND P4, PT, R8, R136, PT ;  /* 0x000000880800720c */ /* 0x000fc40003f86270 */
[----:B------:R-:W-:Y:S02]  /*16970*/  ISETP.GE.AND P1, PT, R8, R137, PT ;  /* 0x000000890800720c */ /* 0x000fe40003f26270 */
[----:B------:R-:W-:Y:S02]  /*16980*/  FSEL R41, R41, -INF , !P0 ;  /* 0xff80000029297808 */ /* 0x000fe40004000000 */
[----:B------:R-:W-:Y:S02]  /*16990*/  FSEL R44, R25, -INF , !P5 ;  /* 0xff800000192c7808 */ /* 0x000fe40006800000 */
[----:B------:R-:W-:Y:S02]  /*169a0*/  I2FP.F32.S32 R7, R9 ;  /* 0x0000000900077245 */ /* 0x000fe40000201400 */
[----:B------:R-:W-:Y:S02]  /*169b0*/  I2FP.F32.S32 R8, R8 ;  /* 0x0000000800087245 */ /* 0x000fe40000201400 */
[C---:B------:R-:W-:Y:S01]  /*169c0*/  ISETP.GE.AND P0, PT, R5.reuse, R136, PT ;  /* 0x000000880500720c */ /* 0x040fe20003f06270 */
[C---:B------:R-:W-:Y:S01]  /*169d0*/  FFMA.FTZ R20, R0.reuse, R7, R20 ;  /* 0x0000000700147223 */ /* 0x040fe20000010014 */
[----:B------:R-:W-:Y:S01]  /*169e0*/  ISETP.GE.AND P5, PT, R5, R137, PT ;  /* 0x000000890500720c */ /* 0x000fe20003fa6270 */
[C---:B------:R-:W-:Y:S01]  /*169f0*/  FFMA.FTZ R23, R0.reuse, R8, R23 ;  /* 0x0000000800177223 */ /* 0x040fe20000010017 */
[----:B------:R-:W-:Y:S01]  /*16a00*/  I2FP.F32.S32 R5, R5 ;  /* 0x0000000500057245 */ /* 0x000fe20000201400 */
[C---:B------:R-:W-:Y:S01]  /*16a10*/  FFMA.FTZ R22, R0.reuse, R7, R22 ;  /* 0x0000000700167223 */ /* 0x040fe20000010016 */
[----:B------:R-:W-:Y:S01]  /*16a20*/  FSEL R24, R29, -INF , !P3 ;  /* 0xff8000001d187808 */ /* 0x000fe20005800000 */
[----:B------:R-:W-:Y:S01]  /*16a30*/  VIADD R7, R3, 0x40 ;  /* 0x0000004003077836 */ /* 0x000fe20000000000 */
[C---:B------:R-:W-:Y:S01]  /*16a40*/  ISETP.GE.AND P6, PT, R9.reuse, R136, PT ;  /* 0x000000880900720c */ /* 0x040fe20003fc6270 */
[C---:B------:R-:W-:Y:S01]  /*16a50*/  FFMA.FTZ R202, R0.reuse, R5, R16 ;  /* 0x0000000500ca7223 */ /* 0x040fe20000010010 */
[----:B------:R-:W-:Y:S01]  /*16a60*/  ISETP.GE.AND P3, PT, R9, R137, PT ;  /* 0x000000890900720c */ /* 0x000fe20003f66270 */
[C---:B------:R-:W-:Y:S01]  /*16a70*/  FFMA.FTZ R9, R0.reuse, R8, R21 ;  /* 0x0000000800097223 */ /* 0x040fe20000010015 */
[----:B------:R-:W-:Y:S01]  /*16a80*/  FFMA.FTZ R18, R0, R5, R18 ;  /* 0x0000000500127223 */ /* 0x000fe20000010012 */
[----:B------:R-:W-:Y:S01]  /*16a90*/  VIADD R8, R3, 0x31 ;  /* 0x0000003103087836 */ /* 0x000fe20000000000 */
[----:B------:R-:W-:Y:S01]  /*16aa0*/  FSEL R43, R27, -INF , !P2 ;  /* 0xff8000001b2b7808 */ /* 0x000fe20005000000 */
[C---:B------:R-:W-:Y:S01]  /*16ab0*/  VIADD R5, R3.reuse, 0x38 ;  /* 0x0000003803057836 */ /* 0x040fe20000000000 */
[----:B------:R-:W-:Y:S01]  /*16ac0*/  FSEL R37, R20, -INF , !P6 ;  /* 0xff80000014257808 */ /* 0x000fe20007000000 */
[----:B------:R-:W-:Y:S01]  /*16ad0*/  VIADD R16, R3, 0x39 ;  /* 0x0000003903107836 */ /* 0x000fe20000000000 */
[----:B------:R-:W-:-:S02]  /*16ae0*/  ISETP.GE.AND P2, PT, R8, R136, PT ;  /* 0x000000880800720c */ /* 0x000fc40003f46270 */
[----:B------:R-:W-:Y:S02]  /*16af0*/  ISETP.GE.AND P6, PT, R8, R137, PT ;  /* 0x000000890800720c */ /* 0x000fe40003fc6270 */
[----:B------:R-:W-:Y:S02]  /*16b00*/  FSEL R39, R22, -INF , !P3 ;  /* 0xff80000016277808 */ /* 0x000fe40005800000 */
[----:B------:R-:W-:Y:S02]  /*16b10*/  FSEL R9, R9, -INF , !P4 ;  /* 0xff80000009097808 */ /* 0x000fe40006000000 */
[----:B------:R-:W-:Y:S02]  /*16b20*/  FSEL R252, R23, -INF , !P1 ;  /* 0xff80000017fc7808 */ /* 0x000fe40004800000 */
[----:B------:R-:W-:Y:S02]  /*16b30*/  FSEL R202, R202, -INF , !P0 ;  /* 0xff800000caca7808 */ /* 0x000fe40004000000 */
[----:B------:R-:W-:-:S02]  /*16b40*/  I2FP.F32.S32 R8, R8 ;  /* 0x0000000800087245 */ /* 0x000fc40000201400 */
[C---:B------:R-:W-:Y:S02]  /*16b50*/  ISETP.GE.AND P3, PT, R5.reuse, R136, PT ;  /* 0x000000880500720c */ /* 0x040fe40003f66270 */
[-C--:B------:R-:W-:Y:S01]  /*16b60*/  ISETP.GE.AND P4, PT, R5, R137.reuse, PT ;  /* 0x000000890500720c */ /* 0x080fe20003f86270 */
[----:B------:R-:W-:Y:S01]  /*16b70*/  FFMA.FTZ R17, R0, R8, R17 ;  /* 0x0000000800117223 */ /* 0x000fe20000010011 */
[----:B------:R-:W-:Y:S01]  /*16b80*/  ISETP.GE.AND P1, PT, R16, R136, PT ;  /* 0x000000881000720c */ /* 0x000fe20003f26270 */
[----:B------:R-:W-:Y:S01]  /*16b90*/  FFMA.FTZ R8, R0, R8, R19 ;  /* 0x0000000800087223 */ /* 0x000fe20000010013 */
[----:B------:R-:W-:Y:S02]  /*16ba0*/  ISETP.GE.AND P0, PT, R16, R137, PT ;  /* 0x000000891000720c */ /* 0x000fe40003f06270 */
        /* <DEDUP_REMOVED lines=51> */
[-C--:B------:R-:W-:Y:S01]  /*16ee0*/  FFMA.FTZ R101, R0, R38.reuse, R101 ;  /* 0x0000002600657223 */ /* 0x080fe20000010065 */
[C---:B------:R-:W-:Y:S01]  /*16ef0*/  VIADD R7, R3.reuse, 0x58 ;  /* 0x0000005803077836 */ /* 0x040fe20000000000 */
[----:B------:R-:W-:Y:S01]  /*16f00*/  FSEL R196, R106, -INF , !P1 ;  /* 0xff8000006ac47808 */ /* 0x000fe20004800000 */
[----:B------:R-:W-:Y:S01]  /*16f10*/  VIADD R5, R3, 0x60 ;  /* 0x0000006003057836 */ /* 0x000fe20000000000 */
[----:B------:R-:W-:Y:S01]  /*16f20*/  FSEL R192, R105, -INF , !P0 ;  /* 0xff80000069c07808 */ /* 0x000fe20004000000 */
        /* <DEDUP_REMOVED lines=59> */
[----:B------:R-:W-:-:S02]  /*172e0*/  I2FP.F32.S32 R7, R7 ;  /* 0x0000000700077245 */ /* 0x000fc40000201400 */
[----:B------:R-:W-:Y:S02]  /*172f0*/  FSEL R168, R95, -INF , !P1 ;  /* 0xff8000005fa87808 */ /* 0x000fe40004800000 */
[----:B------:R-:W-:Y:S01]  /*17300*/  FSEL R160, R88, -INF , !P0 ;  /* 0xff80000058a07808 */ /* 0x000fe20004000000 */
[-C--:B------:R-:W-:Y:S01]  /*17310*/  FFMA.FTZ R84, R0, R7.reuse, R84 ;  /* 0x0000000700547223 */ /* 0x080fe20000010054 */
[----:B------:R-:W-:Y:S01]  /*17320*/  ISETP.GE.AND P1, PT, R16, R136, PT ;  /* 0x000000881000720c */ /* 0x000fe20003f26270 */
[----:B------:R-:W-:Y:S01]  /*17330*/  FFMA.FTZ R86, R0, R7, R86 ;  /* 0x0000000700567223 */ /* 0x000fe20000010056 */
[----:B------:R-:W-:Y:S02]  /*17340*/  ISETP.GE.AND P0, PT, R16, R137, PT ;  /* 0x000000891000720c */ /* 0x000fe40003f06270 */
[----:B------:R-:W-:Y:S02]  /*17350*/  FSEL R132, R80, -INF , !P5 ;  /* 0xff80000050847808 */ /* 0x000fe40006800000 */
[----:B------:R-:W-:-:S02]  /*17360*/  I2FP.F32.S32 R16, R16 ;  /* 0x0000001000107245 */ /* 0x000fc40000201400 */
[----:B------:R-:W-:Y:S02]  /*17370*/  ISETP.GT.AND P5, PT, R243, R234, PT ;  /* 0x000000eaf300720c */ /* 0x000fe40003fa4270 */
[----:B------:R-:W-:Y:S01]  /*17380*/  FSEL R154, R91, -INF , !P6 ;  /* 0xff8000005b9a7808 */ /* 0x000fe20007000000 */
[-C--:B------:R-:W-:Y:S01]  /*17390*/  FFMA.FTZ R85, R0, R16.reuse, R85 ;  /* 0x0000001000557223 */ /* 0x080fe20000010055 */
[----:B------:R-:W-:Y:S01]  /*173a0*/  FSEL R140, R84, -INF , !P3 ;  /* 0xff800000548c7808 */ /* 0x000fe20005800000 */
[----:B------:R-:W-:Y:S01]  /*173b0*/  FFMA.FTZ R87, R0, R16, R87 ;  /* 0x0000001000577223 */ /* 0x000fe20000010057 */
[C---:B------:R-:W-:Y:S02]  /*173c0*/  ISETP.GE.AND P6, PT, R3.reuse, R136, PT ;  /* 0x000000880300720c */ /* 0x040fe40003fc6270 */
[----:B------:R-:W-:Y:S02]  /*173d0*/  ISETP.GE.AND P3, PT, R3, R137, PT ;  /* 0x000000890300720c */ /* 0x000fe40003f66270 */
[----:B------:R-:W-:-:S02]  /*173e0*/  I2FP.F32.S32 R64, R5 ;  /* 0x0000000500407245 */ /* 0x000fc40000201400 */
[----:B------:R-:W-:Y:S02]  /*173f0*/  I2FP.F32.S32 R3, R3 ;  /* 0x0000000300037245 */ /* 0x000fe40000201400 */
[----:B------:R-:W-:Y:S01]  /*17400*/  FSEL R146, R86, -INF , !P4 ;  /* 0xff80000056927808 */ /* 0x000fe20006000000 */
[CC--:B------:R-:W-:Y:S01]  /*17410*/  FFMA.FTZ R81, R0.reuse, R64.reuse, R81 ;  /* 0x0000004000517223 */ /* 0x0c0fe20000010051 */
[----:B------:R-:W-:Y:S01]  /*17420*/  FSEL R134, R85, -INF , !P1 ;  /* 0xff80000055867808 */ /* 0x000fe20004800000 */
[CC--:B------:R-:W-:Y:S01]  /*17430*/  FFMA.FTZ R16, R0.reuse, R3.reuse, R40 ;  /* 0x0000000300107223 */ /* 0x0c0fe20000010028 */
[----:B------:R-:W-:Y:S01]  /*17440*/  FSEL R144, R87, -INF , !P0 ;  /* 0xff80000057907808 */ /* 0x000fe20004000000 */
[C---:B------:R-:W-:Y:S01]  /*17450*/  FFMA.FTZ R18, R0.reuse, R3, R42 ;  /* 0x0000000300127223 */ /* 0x040fe2000001002a */
[----:B------:R-:W-:Y:S01]  /*17460*/  FFMA.FTZ R64, R0, R64, R83 ;  /* 0x0000004000407223 */ /* 0x000fe20000010053 */
[C---:B------:R-:W-:Y:S02]  /*17470*/  ISETP.GE.AND P4, PT, R5.reuse, R136, PT ;  /* 0x000000880500720c */ /* 0x040fe40003f86270 */
[----:B------:R-:W-:-:S02]  /*17480*/  ISETP.GE.AND P1, PT, R5, R137, PT ;  /* 0x000000890500720c */ /* 0x000fc40003f26270 */
        /* <DEDUP_REMOVED lines=64> */
[----:B--2---:R-:W-:-:S04]  /*17890*/  IMAD R5, R61, R3, RZ ;  /* 0x000000033d057224 */ /* 0x004fc800078e02ff */
[----:B------:R-:W-:Y:S02]  /*178a0*/  IMAD R2, R60, R2, R5 ;  /* 0x000000023c027224 */ /* 0x000fe400078e0205 */
[----:B------:R-:W-:-:S04]  /*178b0*/  IMAD.WIDE.U32 R60, R3, R60, R62 ;  /* 0x0000003c033c7225 */ /* 0x000fc800078e003e */
[----:B------:R-:W-:Y:S01]  /*178c0*/  IMAD.MOV.U32 R3, RZ, RZ, R60 ;  /* 0x000000ffff037224 */ /* 0x000fe200078e003c */
[----:B------:R-:W-:Y:S01]  /*178d0*/  IADD3 R2, R61, R2, RZ ;  /* 0x000000023d027210 */ /* 0x000fe20007ffe0ff */
[----:B------:R-:W-:Y:S05]  /*178e0*/  BRA `(.L_x_4454) ;  /* 0x00000000000c7947 */ /* 0x000fea0003800000 */
.L_x_4453:
[----:B------:R-:W2:Y:S02]  /*178f0*/  LD.E R3, desc[UR6][R10.64+0x38] ;  /* 0x000038060a037980 */ /* 0x000ea4000c101900 */
[----:B--2---:R-:W-:-:S04]  /*17900*/  LEA R3, -R3, RZ, 0x7 ;  /* 0x000000ff03037211 */ /* 0x004fc800078e39ff */
[----:B------:R-:W-:Y:S02]  /*17910*/  SHF.R.S32.HI R2, RZ, 0x1f, R3 ;  /* 0x0000001fff027819 */ /* 0x000fe40000011403 */
.L_x_4454:
[----:B------:R-:W-:Y:S05]  /*17920*/  BSYNC B0 ;  /* 0x0000000000007941 */ /* 0x000fea0003800000 */
.L_x_4452:
        /* <DEDUP_REMOVED lines=129> */
.L_x_4451:
[----:B------:R-:W-:Y:S05]  /*18140*/  BSYNC B1 ;  /* 0x0000000000017941 */ /* 0x000fea0003800000 */
.L_x_4450:
        /* <DEDUP_REMOVED lines=18> */
[----:B------:R-:W-:-:S02]  /*18270*/  LEA R223, R4, UR4, 0x1 ;  /* 0x0000000404df7c11 */ /* 0x000fc4000f8e08ff */
[----:B------:R-:W-:Y:S02]  /*18280*/  FMNMX.FTZ R5, R39, R2, !PT ;  /* 0x0000000227057209 */ /* 0x000fe40007810000 */
[----:B------:R-:W-:Y:S01]  /*18290*/  FMNMX.FTZ R2, R44, R3, !PT ;  /* 0x000000032c027209 */ /* 0x000fe20007810000 */
[----:B------:R-:W-:Y:S01]  /*182a0*/  LDSM.16.MT88.4 R124, [R223+0xc000] ;  /* 0x00c00000df7c783b */ /* 0x000fe20000004200 */
[----:B------:R-:W-:Y:S02]  /*182b0*/  FMNMX.FTZ R5, R252, R5, !PT ;  /* 0x00000005fc057209 */ /* 0x000fe40007810000 */
[----:B------:R-:W-:Y:S01]  /*182c0*/  FMNMX.FTZ R2, R37, R2, !PT ;  /* 0x0000000225027209 */ /* 0x000fe20007810000 */
[----:B------:R-:W-:Y:S01]  /*182d0*/  LDSM.16.MT88.4 R96, [R223+0x10000] ;  /* 0x01000000df60783b */ /* 0x000fe20000004200 */
        /* <DEDUP_REMOVED lines=40> */
[-C--:B------:R-:W-:Y:S01]  /*18560*/  LEA R221, R56, R223.reuse, 0x1 ;  /* 0x000000df38dd7211 */ /* 0x080fe200078e08ff */
[----:B------:R-:W1:Y:S01]  /*18570*/  SHFL.BFLY PT, R5, R22, 0x2, 0x1f ;  /* 0x0c401f0016057f89 */ /* 0x000e6200000e0000 */
[----:B------:R-:W-:Y:S02]  /*18580*/  FMNMX.FTZ R7, R133, R2, !PT ;  /* 0x0000000285077209 */ /* 0x000fe40007810000 */
[C---:B------:R-:W-:Y:S01]  /*18590*/  LEA R220, R54.reuse, R223, 0x1 ;  /* 0x000000df36dc7211 */ /* 0x040fe200078e08ff */
[----:B------:R-:W-:Y:S01]  /*185a0*/  LDSM.16.MT88.4 R72, [R221+0xc000] ;  /* 0x00c00000dd48783b */ /* 0x000fe20000004200 */
[----:B------:R-:W-:-:S03]  /*185b0*/  LEA R219, R54, R221, 0x1 ;  /* 0x000000dd36db7211 */ /* 0x000fc600078e08ff */
[----:B------:R-:W3:Y:S04]  /*185c0*/  SHFL.BFLY PT, R20, R7, 0x2, 0x1f ;  /* 0x0c401f0007147f89 */ /* 0x000ee800000e0000 */
[----:B------:R-:W-:Y:S04]  /*185d0*/  LDSM.16.MT88.4 R80, [R220+0xc000] ;  /* 0x00c00000dc50783b */ /* 0x000fe80000004200 */
[----:B------:R-:W-:Y:S04]  /*185e0*/  LDSM.16.MT88.4 R104, [R221+0x10000] ;  /* 0x01000000dd68783b */ /* 0x000fe80000004200 */
[----:B------:R-:W-:Y:S01]  /*185f0*/  LDSM.16.MT88.4 R88, [R219+0xc000] ;  /* 0x00c00000db58783b */ /* 0x000fe20000004200 */
[----:B-1----:R-:W-:-:S03]  /*18600*/  FMNMX.FTZ R5, R22, R5, !PT ;  /* 0x0000000516057209 */ /* 0x002fc60007810000 */
[----:B------:R-:W-:Y:S04]  /*18610*/  LDSM.16.MT88.4 R116, [R220+0x10000] ;  /* 0x01000000dc74783b */ /* 0x000fe80000004200 */
        /* <DEDUP_REMOVED lines=20> */
[-CC-:B------:R-:W-:Y:S01]  /*18760*/  FFMA.FTZ R56, R48, R66.reuse, -R135.reuse ;  /* 0x0000004230387223 */ /* 0x180fe20000010887 */
[----:B------:R-:W-:Y:S01]  /*18770*/  MUFU.EX2 R65, R65 ;  /* 0x0000004100417308 */ /* 0x000fe20000000800 */
[-CC-:B------:R-:W-:Y:S01]  /*18780*/  FFMA.FTZ R52, R14, R66.reuse, -R135.reuse ;  /* 0x000000420e347223 */ /* 0x180fe20000010887 */
[-CC-:B------:R-:W-:Y:S01]  /*18790*/  FFMA.FTZ R50, R12, R66.reuse, -R135.reuse ;  /* 0x000000420c327223 */ /* 0x180fe20000010887 */
[-C--:B------:R-:W-:Y:S01]  /*187a0*/  FFMA.FTZ R57, R28, R66.reuse, -R135 ;  /* 0x000000421c397223 */ /* 0x080fe20000010887 */
[----:B------:R-:W1:Y:S01]  /*187b0*/  LDSM.16.MT88.4 R12, [R221+0xc800] ;  /* 0x00c80000dd0c783b */ /* 0x000e620000004200 */
[-CC-:B------:R-:W-:Y:S01]  /*187c0*/  FFMA.FTZ R53, R32, R66.reuse, -R67.reuse ;  /* 0x0000004220357223 */ /* 0x180fe20000010843 */
[-C--:B------:R-:W-:Y:S01]  /*187d0*/  FFMA.FTZ R51, R26, R66.reuse, -R67 ;  /* 0x000000421a337223 */ /* 0x080fe20000010843 */
[-C--:B------:R-:W-:Y:S01]  /*187e0*/  FFMA.FTZ R49, R24, R66.reuse, -R135 ;  /* 0x0000004218317223 */ /* 0x080fe20000010887 */
[----:B------:R-:W2:Y:S01]  /*187f0*/  MUFU.EX2 R62, R62 ;  /* 0x0000003e003e7308 */ /* 0x000ea20000000800 */
[----:B------:R-:W3:Y:S01]  /*18800*/  LDSM.16.MT88.4 R28, [R223+0xc800] ;  /* 0x00c80000df1c783b */ /* 0x000ee20000004200 */
[-CC-:B------:R-:W-:Y:S01]  /*18810*/  FFMA.FTZ R48, R6, R66.reuse, -R67.reuse ;  /* 0x0000004206307223 */ /* 0x180fe20000010843 */
[-CC-:B------:R-:W-:Y:S01]  /*18820*/  FFMA.FTZ R47, R41, R66.reuse, -R67.reuse ;  /* 0x00000042292f7223 */ /* 0x180fe20000010843 */
[-C--:B------:R-:W-:Y:S01]  /*18830*/  FFMA.FTZ R42, R43, R66.reuse, -R67 ;  /* 0x000000422b2a7223 */ /* 0x080fe20000010843 */
[----:B------:R-:W4:Y:S01]  /*18840*/  LDSM.16.MT88.4 R32, [R219+0x10000] ;  /* 0x01000000db20783b */ /* 0x000f220000004200 */
[-C--:B------:R-:W-:Y:S01]  /*18850*/  FFMA.FTZ R45, R44, R66.reuse, -R135 ;  /* 0x000000422c2d7223 */ /* 0x080fe20000010887 */
[-C--:B------:R-:W-:Y:S01]  /*18860*/  FFMA.FTZ R43, R39, R66.reuse, -R67 ;  /* 0x00000042272b7223 */ /* 0x080fe20000010843 */
[----:B------:R-:W-:Y:S01]  /*18870*/  MUFU.EX2 R61, R61 ;  /* 0x0000003d003d7308 */ /* 0x000fe20000000800 */
[----:B------:R-:W5:Y:S01]  /*18880*/  LDSM.16.MT88.4 R4, [R223+0x10800] ;  /* 0x01080000df04783b */ /* 0x000f620000004200 */
[-CC-:B------:R-:W-:Y:S01]  /*18890*/  FFMA.FTZ R46, R46, R66.reuse, -R135.reuse ;  /* 0x000000422e2e7223 */ /* 0x180fe20000010887 */
[-CC-:B------:R-:W-:Y:S01]  /*188a0*/  FFMA.FTZ R44, R37, R66.reuse, -R135.reuse ;  /* 0x00000042252c7223 */ /* 0x180fe20000010887 */
[-C--:B------:R-:W-:Y:S01]  /*188b0*/  FFMA.FTZ R41, R9, R66.reuse, -R135 ;  /* 0x0000004209297223 */ /* 0x080fe20000010887 */
[----:B------:R-:W-:Y:S01]  /*188c0*/  LDSM.16.MT88.4 R24, [R219+0xc800] ;  /* 0x00c80000db18783b */ /* 0x000fe20000004200 */
[-CC-:B------:R-:W-:Y:S01]  /*188d0*/  FFMA.FTZ R40, R252, R66.reuse, -R67.reuse ;  /* 0x00000042fc287223 */ /* 0x180fe20000010843 */
[-CC-:B------:R-:W-:Y:S01]  /*188e0*/  FFMA.FTZ R9, R250, R66.reuse, -R67.reuse ;  /* 0x00000042fa097223 */ /* 0x180fe20000010843 */
[----:B------:R-:W1:Y:S01]  /*188f0*/  MUFU.EX2 R58, R58 ;  /* 0x0000003a003a7308 */ /* 0x000e620000000800 */
[----:B--2---:R-:W-:Y:S01]  /*18900*/  F2FP.BF16.F32.PACK_AB R113, R62, R65 ;  /* 0x000000413e71723e */ /* 0x004fe200000010ff */
[-CC-:B------:R-:W-:Y:S01]  /*18910*/  FFMA.FTZ R8, R8, R66.reuse, -R67.reuse ;  /* 0x0000004208087223 */ /* 0x180fe20000010843 */
[-C--:B------:R-:W-:Y:S01]  /*18920*/  FFMA.FTZ R139, R248, R66.reuse, -R67 ;  /* 0x00000042f88b7223 */ /* 0x080fe20000010843 */
[-CC-:B------:R-:W-:Y:S01]  /*18930*/  FFMA.FTZ R141, R202, R66.reuse, -R135.reuse ;  /* 0x00000042ca8d7223 */ /* 0x180fe20000010887 */
[-CC-:B------:R-:W-:Y:S01]  /*18940*/  FFMA.FTZ R148, R148, R66.reuse, -R135.reuse ;  /* 0x0000004294947223 */ /* 0x180fe20000010887 */
[-CC-:B------:R-:W-:Y:S01]  /*18950*/  FFMA.FTZ R143, R200, R66.reuse, -R135.reuse ;  /* 0x00000042c88f7223 */ /* 0x180fe20000010887 */
[-C--:B------:R-:W-:Y:S01]  /*18960*/  FFMA.FTZ R150, R150, R66.reuse, -R135 ;  /* 0x0000004296967223 */ /* 0x080fe20000010887 */
[----:B------:R-:W-:Y:S01]  /*18970*/  MUFU.EX2 R60, R60 ;  /* 0x0000003c003c7308 */ /* 0x000fe20000000800 */
[-C--:B------:R-:W-:Y:S01]  /*18980*/  FFMA.FTZ R156, R156, R66.reuse, -R67 ;  /* 0x000000429c9c7223 */ /* 0x080fe20000010843 */
[-C--:B------:R-:W-:Y:S01]  /*18990*/  FFMA.FTZ R151, R176, R66.reuse, -R135 ;  /* 0x00000042b0977223 */ /* 0x080fe20000010887 */
[-CC-:B------:R-:W-:Y:S01]  /*189a0*/  FFMA.FTZ R145, R198, R66.reuse, -R67.reuse ;  /* 0x00000042c6917223 */ /* 0x180fe20000010843 */
[-CC-:B------:R-:W-:Y:S01]  /*189b0*/  FFMA.FTZ R170, R170, R66.reuse, -R67.reuse ;  /* 0x00000042aaaa7223 */ /* 0x180fe20000010843 */
[-C--:B------:R-:W-:Y:S01]  /*189c0*/  FFMA.FTZ R147, R196, R66.reuse, -R67 ;  /* 0x00000042c4937223 */ /* 0x080fe20000010843 */
[-CC-:B------:R-:W-:Y:S01]  /*189d0*/  FFMA.FTZ R149, R194, R66.reuse, -R135.reuse ;  /* 0x00000042c2957223 */ /* 0x180fe20000010887 */
[-CC-:B------:R-:W-:Y:S01]  /*189e0*/  FFMA.FTZ R174, R174, R66.reuse, -R135.reuse ;  /* 0x00000042aeae7223 */ /* 0x180fe20000010887 */
[----:B------:R-:W2:Y:S01]  /*189f0*/  MUFU.EX2 R63, R63 ;  /* 0x0000003f003f7308 */ /* 0x000ea20000000800 */
[----:B-1----:R-:W-:Y:S01]  /*18a00*/  F2FP.BF16.F32.PACK_AB R115, R58, R61 ;  /* 0x0000003d3a73723e */ /* 0x002fe200000010ff */
        /* <DEDUP_REMOVED lines=10> */
[-CC-:B------:R-:W-:Y:S01]  /*18ab0*/  FFMA.FTZ R180, R180, R66.reuse, -R67.reuse ;  /* 0x00000042b4b47223 */ /* 0x180fe20000010843 */
[----:B------:R-:W-:Y:S01]  /*18ac0*/  LDSM.16.MT88.4 R36, [R223+0x12000] ;  /* 0x01200000df24783b */ /* 0x000fe20000004200 */
[-CC-:B------:R-:W-:Y:S01]  /*18ad0*/  FFMA.FTZ R163, R172, R66.reuse, -R67.reuse ;  /* 0x00000042aca37223 */ /* 0x180fe20000010843 */
[--C-:B------:R-:W-:Y:S01]  /*18ae0*/  FFMA.FTZ R168, R168, R66, -R67.reuse ;  /* 0x00000042a8a87223 */ /* 0x100fe20000010843 */
[----:B------:R-:W1:Y:S01]  /*18af0*/  MUFU.EX2 R56, R56 ;  /* 0x0000003800387308 */ /* 0x000e620000000800 */
[----:B--2---:R-:W-:Y:S01]  /*18b00*/  F2FP.BF16.F32.PACK_AB R112, R63, R60 ;  /* 0x0000003c3f70723e */ /* 0x004fe200000010ff */
[-C--:B------:R-:W-:Y:S01]  /*18b10*/  FFMA.FTZ R165, R166, R66.reuse, -R67 ;  /* 0x00000042a6a57223 */ /* 0x080fe20000010843 */
[-CC-:B------:R-:W-:Y:S01]  /*18b20*/  FFMA.FTZ R164, R164, R66.reuse, -R135.reuse ;  /* 0x00000042a4a47223 */ /* 0x180fe20000010887 */
[-CC-:B------:R-:W-:Y:S01]  /*18b30*/  FFMA.FTZ R167, R162, R66.reuse, -R135.reuse ;  /* 0x00000042a2a77223 */ /* 0x180fe20000010887 */
[-CC-:B------:R-:W-:Y:S01]  /*18b40*/  FFMA.FTZ R160, R160, R66.reuse, -R135.reuse ;  /* 0x00000042a0a07223 */ /* 0x180fe20000010887 */
[-C--:B------:R-:W-:Y:S01]  /*18b50*/  FFMA.FTZ R169, R158, R66.reuse, -R135 ;  /* 0x000000429ea97223 */ /* 0x080fe20000010887 */
[-C--:B------:R-:W-:Y:S01]  /*18b60*/  FFMA.FTZ R154, R154, R66.reuse, -R67 ;  /* 0x000000429a9a7223 */ /* 0x080fe20000010843 */
[----:B------:R-:W-:Y:S01]  /*18b70*/  MUFU.EX2 R53, R53 ;  /* 0x0000003500357308 */ /* 0x000fe20000000800 */
[----:B------:R-:W-:Y:S01]  /*18b80*/  FADD.FTZ R62, R65, R62 ;  /* 0x0000003e413e7221 */ /* 0x000fe20000010000 */
[----:B------:R-:W-:Y:S01]  /*18b90*/  FADD.FTZ R60, R60, R63 ;  /* 0x0000003f3c3c7221 */ /* 0x000fe20000010000 */
[-CC-:B------:R-:W-:Y:S01]  /*18ba0*/  FFMA.FTZ R134, R134, R66.reuse, -R135.reuse ;  /* 0x0000004286867223 */ /* 0x180fe20000010887 */
[-CC-:B------:R-:W-:Y:S01]  /*18bb0*/  FFMA.FTZ R132, R132, R66.reuse, -R135.reuse ;  /* 0x0000004284847223 */ /* 0x180fe20000010887 */
[----:B------:R-:W-:Y:S01]  /*18bc0*/  FADD.FTZ R61, R61, R62 ;  /* 0x0000003e3d3d7221 */ /* 0x000fe20000010000 */
[-C--:B------:R-:W-:Y:S01]  /*18bd0*/  FFMA.FTZ R133, R133, R66.reuse, -R135 ;  /* 0x0000004285857223 */ /* 0x080fe20000010887 */
[----:B------:R-:W-:Y:S01]  /*18be0*/  FFMA.FTZ R247, R64, R66, -R67 ;  /* 0x0000004240f77223 */ /* 0x000fe20000010843 */
[----:B------:R-:W2:Y:S01]  /*18bf0*/  MUFU.EX2 R54, R54 ;  /* 0x0000003600367308 */ /* 0x000ea20000000800 */
[----:B-1----:R-:W-:Y:S01]  /*18c00*/  F2FP.BF16.F32.PACK_AB R114, R56, R59 ;  /* 0x0000003b3872723e */ /* 0x002fe200000010ff */
[----:B------:R-:W-:Y:S01]  /*18c10*/  FADD.FTZ R59, R59, R60 ;  /* 0x0000003c3b3b7221 */ /* 0x000fe20000010000 */
[----:B------:R-:W-:-:S03]  /*18c20*/  FADD.FTZ R58, R58, R61 ;  /* 0x0000003d3a3a7221 */ /* 0x000fc60000010000 */
        /* <DEDUP_REMOVED lines=17> */
[----:B------:R-:W-:Y:S03]  /*18d40*/  HMMA.16816.F32.BF16 R92, R112, R96, RZ ;  /* 0x00000060705c723c */ /* 0x000fe600000418ff */
[----:B------:R-:W-:-:S02]  /*18d50*/  FADD.FTZ R57, R52, R57 ;  /* 0x0000003934397221 */ /* 0x000fc40000010000 */
[----:B------:R-:W1:Y:S01]  /*18d60*/  MUFU.EX2 R48, R48 ;  /* 0x0000003000307308 */ /* 0x000e620000000800 */
[C---:B------:R-:W-:Y:S06]  /*18d70*/  HMMA.16816.F32.BF16 R100, R112.reuse, R104, RZ ;  /* 0x000000687064723c */ /* 0x040fec00000418ff */
        /* <DEDUP_REMOVED lines=9> */
[----:B------:R-:W-:Y:S03]  /*18e10*/  HMMA.16816.F32.BF16 R84, R112, R88, RZ ;  /* 0x000000587054723c */ /* 0x000fe600000418ff */
[----:B------:R-:W-:Y:S02]  /*18e20*/  FADD.FTZ R48, R48, R51 ;  /* 0x0000003330307221 */ /* 0x000fe40000010000 */
[----:B------:R-:W-:Y:S01]  /*18e30*/  MUFU.EX2 R43, R43 ;  /* 0x0000002b002b7308 */ /* 0x000fe20000000800 */
[C---:B------:R-:W-:Y:S06]  /*18e40*/  HMMA.16816.F32.BF16 R68, R16.reuse, R12, R68 ;  /* 0x0000000c1044723c */ /* 0x040fec0000041844 */
[C---:B------:R-:W-:Y:S01]  /*18e50*/  HMMA.16816.F32.BF16 R72, R16.reuse, R14, R72 ;  /* 0x0000000e1048723c */ /* 0x040fe20000041848 */
[----:B------:R-:W1:Y:S01]  /*18e60*/  LDSM.16.MT88.4 R12, [R221+0x10800] ;  /* 0x01080000dd0c783b */ /* 0x000e620000004200 */
[----:B------:R-:W-:Y:S04]  /*18e70*/  MUFU.EX2 R46, R46 ;  /* 0x0000002e002e7308 */ /* 0x000fe80000000800 */
[C---:B---3--:R-:W-:Y:S04]  /*18e80*/  HMMA.16816.F32.BF16 R128, R16.reuse, R28, R128 ;  /* 0x0000001c1080723c */ /* 0x048fe80000041880 */
[----:B------:R-:W2:Y:S02]  /*18e90*/  MUFU.EX2 R45, R45 ;  /* 0x0000002d002d7308 */ /* 0x000ea40000000800 */
[C---:B------:R-:W-:Y:S01]  /*18ea0*/  HMMA.16816.F32.BF16 R124, R16.reuse, R30, R124 ;  /* 0x0000001e107c723c */ /* 0x040fe2000004187c */
[----:B------:R-:W-:Y:S05]  /*18eb0*/  LDSM.16.MT88.4 R28, [R219+0x10800] ;  /* 0x01080000db1c783b */ /* 0x000fea0000004200 */
[C---:B------:R-:W-:Y:S01]  /*18ec0*/  HMMA.16816.F32.BF16 R76, R16.reuse, R20, R76 ;  /* 0x00000014104c723c */ /* 0x040fe2000004184c */
[----:B------:R-:W-:Y:S05]  /*18ed0*/  MUFU.EX2 R44, R44 ;  /* 0x0000002c002c7308 */ /* 0x000fea0000000800 */
[----:B------:R-:W-:Y:S01]  /*18ee0*/  HMMA.16816.F32.BF16 R80, R16, R22, R80 ;  /* 0x000000161050723c */ /* 0x000fe20000041850 */
[----:B------:R-:W3:Y:S02]  /*18ef0*/  LDSM.16.MT88.4 R20, [R220+0x10800] ;  /* 0x01080000dc14783b */ /* 0x000ee40000004200 */
[----:B------:R-:W2:Y:S03]  /*18f00*/  MUFU.EX2 R41, R41 ;  /* 0x0000002900297308 */ /* 0x000ea60000000800 */
[C---:B------:R-:W-:Y:S05]  /*18f10*/  HMMA.16816.F32.BF16 R120, R112.reuse, R116, RZ ;  /* 0x000000747078723c */ /* 0x040fea00000418ff */
[----:B------:R-:W2:Y:S01]  /*18f20*/  MUFU.EX2 R40, R40 ;  /* 0x0000002800287308 */ /* 0x000ea20000000800 */
[C---:B------:R-:W-:Y:S06]  /*18f30*/  HMMA.16816.F32.BF16 R88, R112.reuse, R90, RZ ;  /* 0x0000005a7058723c */ /* 0x040fec00000418ff */
[C---:B------:R-:W-:Y:S01]  /*18f40*/  HMMA.16816.F32.BF16 R116, R112.reuse, R118, RZ ;  /* 0x000000767074723c */ /* 0x040fe200000418ff */
[----:B------:R-:W-:Y:S05]  /*18f50*/  MUFU.EX2 R9, R9 ;  /* 0x0000000900097308 */ /* 0x000fea0000000800 */
[C---:B----4-:R-:W-:Y:S03]  /*18f60*/  HMMA.16816.F32.BF16 R108, R112.reuse, R32, RZ ;  /* 0x00000020706c723c */ /* 0x050fe600000418ff */
[----:B------:R-:W-:Y:S03]  /*18f70*/  MUFU.EX2 R8, R8 ;  /* 0x0000000800087308 */ /* 0x000fe60000000800 */
[----:B------:R-:W-:Y:S01]  /*18f80*/  HMMA.16816.F32.BF16 R112, R112, R34, RZ ;  /* 0x000000227070723c */ /* 0x000fe200000418ff */
[----:B------:R-:W-:Y:S04]  /*18f90*/  LDSM.16.MT88.4 R32, [R219+0x11000] ;  /* 0x01100000db20783b */ /* 0x000fe80000004200 */
[----:B------:R-:W-:Y:S01]  /*18fa0*/  MUFU.EX2 R139, R139 ;  /* 0x0000008b008b7308 */ /* 0x000fe20000000800 */
[C---:B-----5:R-:W-:Y:S06]  /*18fb0*/  HMMA.16816.F32.BF16 R92, R16.reuse, R4, R92 ;  /* 0x00000004105c723c */ /* 0x060fec000004185c */
[C---:B------:R-:W-:Y:S01]  /*18fc0*/  HMMA.16816.F32.BF16 R96, R16.reuse, R6, R96 ;  /* 0x000000061060723c */ /* 0x040fe20000041860 */
[----:B------:R-:W4:Y:S01]  /*18fd0*/  LDSM.16.MT88.4 R4, [R221+0xd000] ;  /* 0x00d00000dd04783b */ /* 0x000f220000004200 */
[----:B------:R-:W-:Y:S04]  /*18fe0*/  MUFU.EX2 R141, R141 ;  /* 0x0000008d008d7308 */ /* 0x000fe80000000800 */
[C---:B-1----:R-:W-:Y:S04]  /*18ff0*/  HMMA.16816.F32.BF16 R100, R16.reuse, R12, R100 ;  /* 0x0000000c1064723c */ /* 0x042fe80000041864 */
[----:B------:R-:W1:Y:S02]  /*19000*/  MUFU.EX2 R148, R148 ;  /* 0x0000009400947308 */ /* 0x000e640000000800 */
[C---:B------:R-:W-:Y:S01]  /*19010*/  HMMA.16816.F32.BF16 R104, R16.reuse, R14, R104 ;  /* 0x0000000e1068723c */ /* 0x040fe20000041868 */
[----:B------:R-:W5:Y:S05]  /*19020*/  LDSM.16.MT88.4 R12, [R220+0xd000] ;  /* 0x00d00000dc0c783b */ /* 0x000f6a0000004200 */
        /* <DEDUP_REMOVED lines=30> */
[----:B------:R-:W2:Y:S04]  /*19210*/  LDSM.16.MT88.4 R4, [R221+0x11000] ;  /* 0x01100000dd04783b */ /* 0x000ea80000004200 */
[----:B------:R-:W4:Y:S01]  /*19220*/  MUFU.EX2 R174, R174 ;  /* 0x000000ae00ae7308 */ /* 0x000f220000000800 */
[C---:B-----5:R-:W-:Y:S06]  /*19230*/  HMMA.16816.F32.BF16 R76, R28.reuse, R12, R76 ;  /* 0x0000000c1c4c723c */ /* 0x060fec000004184c */
[C---:B------:R-:W-:Y:S01]  /*19240*/  HMMA.16816.F32.BF16 R80, R28.reuse, R14, R80 ;  /* 0x0000000e1c50723c */ /* 0x040fe20000041850 */
[----:B------:R-:W5:Y:S01]  /*19250*/  LDSM.16.MT88.4 R12, [R220+0x11000] ;  /* 0x01100000dc0c783b */ /* 0x000f620000004200 */
[----:B------:R-:W-:Y:S04]  /*19260*/  MUFU.EX2 R151, R151 ;  /* 0x0000009700977308 */ /* 0x000fe80000000800 */
[C---:B-1----:R-:W-:Y:S04]  /*19270*/  HMMA.16816.F32.BF16 R128, R28.reuse, R24, R128 ;  /* 0x000000181c80723c */ /* 0x042fe80000041880 */
[----:B------:R-:W1:Y:S02]  /*19280*/  MUFU.EX2 R176, R176 ;  /* 0x000000b000b07308 */ /* 0x000e640000000800 */
[C---:B------:R-:W-:Y:S01]  /*19290*/  HMMA.16816.F32.BF16 R124, R28.reuse, R26, R124 ;  /* 0x0000001a1c7c723c */ /* 0x040fe2000004187c */
[----:B------:R-:W4:Y:S05]  /*192a0*/  LDSM.16.MT88.4 R24, [R223+0xd800] ;  /* 0x00d80000df18783b */ /* 0x000f2a0000004200 */
[C---:B---3--:R-:W-:Y:S01]  /*192b0*/  HMMA.16816.F32.BF16 R92, R28.reuse, R16, R92 ;  /* 0x000000101c5c723c */ /* 0x048fe2000004185c */
[----:B------:R-:W3:Y:S05]  /*192c0*/  MUFU.EX2 R178, R178 ;  /* 0x000000b200b27308 */ /* 0x000eea0000000800 */
[C---:B------:R-:W-:Y:S01]  /*192d0*/  HMMA.16816.F32.BF16 R96, R28.reuse, R18, R96 ;  /* 0x000000121c60723c */ /* 0x040fe20000041860 */
[----:B------:R-:W1:Y:S02]  /*192e0*/  LDSM.16.MT88.4 R16, [R221+0xd800] ;  /* 0x00d80000dd10783b */ /* 0x000e640000004200 */
[----:B------:R-:W-:Y:S03]  /*192f0*/  MUFU.EX2 R155, R155 ;  /* 0x0000009b009b7308 */ /* 0x000fe60000000800 */
[C---:B--2---:R-:W-:Y:S05]  /*19300*/  HMMA.16816.F32.BF16 R100, R28.reuse, R4, R100 ;  /* 0x000000041c64723c */ /* 0x044fea0000041864 */
[----:B------:R-:W-:Y:S01]  /*19310*/  MUFU.EX2 R188, R188 ;  /* 0x000000bc00bc7308 */ /* 0x000fe20000000800 */
[C---:B------:R-:W-:Y:S01]  /*19320*/  HMMA.16816.F32.BF16 R104, R28.reuse, R6, R104 ;  /* 0x000000061c68723c */ /* 0x040fe20000041868 */
[----:B------:R-:W2:Y:S05]  /*19330*/  LDSM.16.MT88.4 R4, [R220+0xd800] ;  /* 0x00d80000dc04783b */ /* 0x000eaa0000004200 */
        /* <DEDUP_REMOVED lines=14> */
[----:B------:R-:W5:Y:S01]  /*19420*/  LDSM.16.MT88.4 R20, [R219+0xd800] ;  /* 0x00d80000db14783b */ /* 0x000f620000004200 */
        /* <DEDUP_REMOVED lines=27> */
[----:B------:R-:W-:Y:S05]  /*195e0*/  LDSM.16.MT88.4 R20, [R221+0xe000] ;  /* 0x00e00000dd14783b */ /* 0x000fea0000004200 */
[C---:B---3--:R-:W-:Y:S01]  /*195f0*/  HMMA.16816.F32.BF16 R92, R12.reuse, R32, R92 ;  /* 0x000000200c5c723c */ /* 0x048fe2000004185c */
[----:B------:R-:W3:Y:S05]  /*19600*/  MUFU.EX2 R167, R167 ;  /* 0x000000a700a77308 */ /* 0x000eea0000000800 */
[C---:B------:R-:W-:Y:S01]  /*19610*/  HMMA.16816.F32.BF16 R96, R12.reuse, R34, R96 ;  /* 0x000000220c60723c */ /* 0x040fe20000041860 */
[----:B------:R-:W5:Y:S02]  /*19620*/  LDSM.16.MT88.4 R32, [R221+0x12000] ;  /* 0x01200000dd20783b */ /* 0x000f640000004200 */
        /* <DEDUP_REMOVED lines=8> */
[C---:B-1----:R-:W-:Y:S01]  /*196b0*/  HMMA.16816.F32.BF16 R120, R12.reuse, R16, R120 ;  /* 0x000000100c78723c */ /* 0x042fe20000041878 */
[----:B------:R-:W-:Y:S01]  /*196c0*/  F2FP.BF16.F32.PACK_AB R26, R176, R151 ;  /* 0x00000097b01a723e */ /* 0x000fe200000010ff */
[----:B------:R-:W1:Y:S01]  /*196d0*/  MUFU.EX2 R154, R154 ;  /* 0x0000009a009a7308 */ /* 0x000e620000000800 */
[----:B------:R-:W-:Y:S01]  /*196e0*/  F2FP.BF16.F32.PACK_AB R27, R178, R147 ;  /* 0x00000093b21b723e */ /* 0x000fe200000010ff */
[----:B------:R-:W-:Y:S01]  /*196f0*/  FADD.FTZ R170, R170, R145 ;  /* 0x00000091aaaa7221 */ /* 0x000fe20000010000 */
[----:B------:R-:W-:Y:S01]  /*19700*/  FADD.FTZ R174, R174, R149 ;  /* 0x00000095aeae7221 */ /* 0x000fe20000010000 */
[C---:B------:R-:W-:Y:S01]  /*19710*/  HMMA.16816.F32.BF16 R116, R12.reuse, R18, R116 ;  /* 0x000000120c74723c */ /* 0x040fe20000041874 */
[----:B------:R-:W3:Y:S01]  /*19720*/  LDSM.16.MT88.4 R16, [R220+0xe000] ;  /* 0x00e00000dc10783b */ /* 0x000ee20000004200 */
        /* <DEDUP_REMOVED lines=14> */
[C---:B-----5:R-:W-:Y:S01]  /*19810*/  HMMA.16816.F32.BF16 R100, R24.reuse, R32, R100 ;  /* 0x000000201864723c */ /* 0x060fe20000041864 */
[----:B------:R-:W-:Y:S05]  /*19820*/  MUFU.EX2 R247, R247 ;  /* 0x000000f700f77308 */ /* 0x000fea0000000800 */
[----:B------:R-:W-:Y:S01]  /*19830*/  HMMA.16816.F32.BF16 R104, R24, R34, R104 ;  /* 0x000000221868723c */ /* 0x000fe20000041868 */
[----:B------:R-:W-:Y:S01]  /*19840*/  F2FP.BF16.F32.PACK_AB R32, R186, R159 ;  /* 0x0000009fba20723e */ /* 0x000fe200000010ff */
        /* <DEDUP_REMOVED lines=16> */
[----:B------:R-:W3:Y:S05]  /*19950*/  LDSM.16.MT88.4 R12, [R220+0xe800] ;  /* 0x00e80000dc0c783b */ /* 0x000eea0000004200 */
        /* <DEDUP_REMOVED lines=9> */
[C---:B---3--:R-:W-:Y:S06]  /*199f0*/  HMMA.16816.F32.BF16 R76, R32.reuse, R12, R76 ;  /* 0x0000000c204c723c */ /* 0x048fec000004184c */
[C---:B------:R-:W-:Y:S01]  /*19a00*/  HMMA.16816.F32.BF16 R80, R32.reuse, R14, R80 ;  /* 0x0000000e2050723c */ /* 0x040fe20000041850 */
[----:B------:R-:W3:Y:S05]  /*19a10*/  LDSM.16.MT88.4 R12, [R220+0x12800] ;  /* 0x01280000dc0c783b */ /* 0x000eea0000004200 */
        /* <DEDUP_REMOVED lines=9> */
[----:B------:R-:W4:Y:S05]  /*19ab0*/  LDSM.16.MT88.4 R16, [R221+0xf000] ;  /* 0x00f00000dd10783b */ /* 0x000f2a0000004200 */
[C---:B---3--:R-:W-:Y:S06]  /*19ac0*/  HMMA.16816.F32.BF16 R120, R32.reuse, R12, R120 ;  /* 0x0000000c2078723c */ /* 0x048fec0000041878 */
[C---:B------:R-:W-:Y:S01]  /*19ad0*/  HMMA.16816.F32.BF16 R116, R32.reuse, R14, R116 ;  /* 0x0000000e2074723c */ /* 0x040fe20000041874 */
[----:B------:R-:W3:Y:S05]  /*19ae0*/  LDSM.16.MT88.4 R12, [R223+0x13000] ;  /* 0x01300000df0c783b */ /* 0x000eea0000004200 */
[C---:B------:R-:W-:Y:S06]  /*19af0*/  HMMA.16816.F32.BF16 R128, R32.reuse, R20, R128 ;  /* 0x000000142080723c */ /* 0x040fec0000041880 */
[C---:B------:R-:W-:Y:S01]  /*19b00*/  HMMA.16816.F32.BF16 R124, R32.reuse, R22, R124 ;  /* 0x00000016207c723c */ /* 0x040fe2000004187c */
[----:B------:R-:W5:Y:S05]  /*19b10*/  LDSM.16.MT88.4 R20, [R221+0x12800] ;  /* 0x01280000dd14783b */ /* 0x000f6a0000004200 */
        /* <DEDUP_REMOVED lines=9> */
[----:B-1----:R-:W-:Y:S01]  /*19bb0*/  F2FP.BF16.F32.PACK_AB R31, R154, R165 ;  /* 0x000000a59a1f723e */ /* 0x002fe200000010ff */
        /* <DEDUP_REMOVED lines=13> */
[----:B------:R-:W1:Y:S04]  /*19c90*/  LDSM.16.MT88.4 R4, [R220+0x13000] ;  /* 0x01300000dc04783b */ /* 0x000e680000004200 */
[----:B------:R-:W-:Y:S01]  /*19ca0*/  MUFU.EX2 R37, R37 ;  /* 0x0000002500257308 */ /* 0x000fe20000000800 */
[C---:B----4-:R-:W-:Y:S06]  /*19cb0*/  HMMA.16816.F32.BF16 R68, R28.reuse, R16, R68 ;  /* 0x000000101c44723c */ /* 0x050fec0000041844 */
[C---:B------:R-:W-:Y:S01]  /*19cc0*/  HMMA.16816.F32.BF16 R72, R28.reuse, R18, R72 ;  /* 0x000000121c48723c */ /* 0x040fe20000041848 */
[----:B------:R-:W2:Y:S01]  /*19cd0*/  LDSM.16.MT88.4 R16, [R221+0x13000] ;  /* 0x01300000dd10783b */ /* 0x000ea20000004200 */
[----:B------:R-:W-:Y:S04]  /*19ce0*/  MUFU.EX2 R38, R38 ;  /* 0x0000002600267308 */ /* 0x000fe80000000800 */
[C---:B---3--:R-:W-:Y:S04]  /*19cf0*/  HMMA.16816.F32.BF16 R92, R28.reuse, R12, R92 ;  /* 0x0000000c1c5c723c */ /* 0x048fe8000004185c */
[----:B------:R-:W3:Y:S02]  /*19d00*/  MUFU.EX2 R39, R39 ;  /* 0x0000002700277308 */ /* 0x000ee40000000800 */
[----:B------:R-:W-:Y:S01]  /*19d10*/  HMMA.16816.F32.BF16 R96, R28, R14, R96 ;  /* 0x0000000e1c60723c */ /* 0x000fe20000041860 */
[----:B------:R-:W4:Y:S05]  /*19d20*/  LDSM.16.MT88.4 R12, [R223+0xf800] ;  /* 0x00f80000df0c783b */ /* 0x000f2a0000004200 */
[C---:B-----5:R-:W-:Y:S06]  /*19d30*/  HMMA.16816.F32.BF16 R100, R32.reuse, R20, R100 ;  /* 0x000000142064723c */ /* 0x060fec0000041864 */
[----:B------:R-:W-:Y:S01]  /*19d40*/  HMMA.16816.F32.BF16 R104, R32, R22, R104 ;  /* 0x000000162068723c */ /* 0x000fe20000041868 */
[----:B------:R-:W5:Y:S04]  /*19d50*/  LDSM.16.MT88.4 R20, [R219+0xf000] ;  /* 0x00f00000db14783b */ /* 0x000f680000004200 */
[----:B------:R-:W-:Y:S01]  /*19d60*/  LDSM.16.MT88.4 R32, [R219+0x13000] ;  /* 0x01300000db20783b */ /* 0x000fe20000004200 */
[C---:B------:R-:W-:Y:S06]  /*19d70*/  HMMA.16816.F32.BF16 R128, R28.reuse, R24, R128 ;  /* 0x000000181c80723c */ /* 0x040fec0000041880 */
[C---:B------:R-:W-:Y:S01]  /*19d80*/  HMMA.16816.F32.BF16 R124, R28.reuse, R26, R124 ;  /* 0x0000001a1c7c723c */ /* 0x040fe2000004187c */
[----:B------:R-:W5:Y:S05]  /*19d90*/  LDSM.16.MT88.4 R24, [R221+0xf800] ;  /* 0x00f80000dd18783b */ /* 0x000f6a0000004200 */
[C---:B-1----:R-:W-:Y:S06]  /*19da0*/  HMMA.16816.F32.BF16 R120, R28.reuse, R4, R120 ;  /* 0x000000041c78723c */ /* 0x042fec0000041878 */
[----:B------:R-:W-:Y:S01]  /*19db0*/  HMMA.16816.F32.BF16 R116, R28, R6, R116 ;  /* 0x000000061c74723c */ /* 0x000fe20000041874 */
[----:B---3--:R-:W-:Y:S01]  /*19dc0*/  F2FP.BF16.F32.PACK_AB R4, R134, R39 ;  /* 0x000000278604723e */ /* 0x008fe200000010ff */
        /* <DEDUP_REMOVED lines=12> */
[----:B----4-:R-:W-:Y:S01]  /*19e90*/  HMMA.16816.F32.BF16 R128, R4, R12, R128 ;  /* 0x0000000c0480723c */ /* 0x010fe20000041880 */
        /* <DEDUP_REMOVED lines=54> */
[----:B------:R-:W-:Y:S02]  /*1a200*/  ISETP.GE.AND P3, PT, R14, RZ, PT ;  /* 0x000000ff0e00720c */ /* 0x000fe40003f66270 */
[----:B------:R-:W2:Y:S01]  /*1a210*/  LD.E.64 R14, desc[UR6][R10.64+0x28] ;  /* 0x000028060a0e7980 */ /* 0x000ea2000c101b00 */
        /* <DEDUP_REMOVED lines=21> */
[----:B------:R-:W-:Y:S01]  /*1a370*/  IMAD.WIDE R18, R6, 0x4, R244 ;  /* 0x0000000406127825 */ /* 0x000fe200078e02f4 */
        /* <DEDUP_REMOVED lines=17> */
.L_x_4457:
[----:B------:R-:W2:Y:S02]  /*1a490*/  LD.E R7, desc[UR6][R10.64+0x40] ;  /* 0x000040060a077980 */ /* 0x000ea4000c101900 */
[----:B--2---:R-:W-:-:S04]  /*1a4a0*/  LEA R7, -R7, RZ, 0x7 ;  /* 0x000000ff07077211 */ /* 0x004fc800078e39ff */
[----:B------:R-:W-:Y:S02]  /*1a4b0*/  SHF.R.S32.HI R4, RZ, 0x1f, R7 ;  /* 0x0000001fff047819 */ /* 0x000fe40000011407 */
.L_x_4458:
[----:B------:R-:W-:Y:S05]  /*1a4c0*/  BSYNC B0 ;  /* 0x0000000000007941 */ /* 0x000fea0003800000 */
.L_x_4456:
[C---:B------:R-:W-:Y:S01]  /*1a4d0*/  LOP3.LUT P4, RZ, R246.reuse, 0x1, RZ, 0xc0, !PT ;  /* 0x00000001f6ff7812 */ /* 0x040fe2000788c0ff */
[----:B------:R-:W1:Y:S01]  /*1a4e0*/  S2R R139, SR_TID.X ;  /* 0x00000000008b7919 */ /* 0x000e620000002100 */
[----:B------:R-:W-:Y:S01]  /*1a4f0*/  LOP3.LUT P1, RZ, R246, 0x2, RZ, 0xc0, !PT ;  /* 0x00000002f6ff7812 */ /* 0x000fe2000782c0ff */
[----:B------:R-:W-:Y:S01]  /*1a500*/  ULDC.64 UR4, c[0x0][0x208] ;  /* 0x0000820000047ab9 */ /* 0x000fe20000000a00 */
[C---:B------:R-:W-:Y:S01]  /*1a510*/  IADD3 R5, P2, R7.reuse, R230, RZ ;  /* 0x000000e607057210 */ /* 0x040fe20007f5e0ff */
[----:B------:R-:W-:Y:S01]  /*1a520*/  BSSY B1, `(.L_x_4459) ;  /* 0x0000317000017945 */ /* 0x000fe20003800000 */
[----:B------:R-:W-:-:S03]  /*1a530*/  LEA R188, P3, R7, R152, 0x1 ;  /* 0x0000009807bc7211 */ /* 0x000fc600078608ff */
[----:B------:R-:W-:Y:S01]  /*1a540*/  IMAD.X R6, R4, 0x1, R231, P2 ;  /* 0x0000000104067824 */ /* 0x000fe200010e06e7 */
[-C--:B------:R-:W-:Y:S02]  /*1a550*/  LEA.HI.X R189, R7, R153.reuse, R4, 0x1, P3 ;  /* 0x0000009907bd7211 */ /* 0x080fe400018f0c04 */
[C---:B------:R-:W-:Y:S02]  /*1a560*/  IADD3 R7, P3, R5.reuse, R230, RZ ;  /* 0x000000e605077210 */ /* 0x040fe40007f7e0ff */
[CC--:B------:R-:W-:Y:S01]  /*1a570*/  @P4 LEA R22, P5, R5.reuse, R152.reuse, 0x1 ;  /* 0x0000009805164211 */ /* 0x0c0fe200078a08ff */
[----:B------:R-:W-:Y:S01]  /*1a580*/  @P1 IMAD.MOV.U32 R28, RZ, RZ, R188 ;  /* 0x000000ffff1c1224 */ /* 0x000fe200078e00bc */
[CC--:B------:R-:W-:Y:S01]  /*1a590*/  @P1 LEA R14, P2, R5.reuse, R152.reuse, 0x1 ;  /* 0x00000098050e1211 */ /* 0x0c0fe200078408ff */
[----:B------:R-:W-:Y:S01]  /*1a5a0*/  @P1 IMAD.MOV.U32 R29, RZ, RZ, R189 ;  /* 0x000000ffff1d1224 */ /* 0x000fe200078e00bd */
[CCC-:B------:R-:W-:Y:S01]  /*1a5b0*/  @P4 LEA.HI.X R23, R5.reuse, R153.reuse, R6.reuse, 0x1, P5 ;  /* 0x0000009905174211 */ /* 0x1c0fe200028f0c06 */
[----:B------:R-:W-:Y:S01]  /*1a5c0*/  @!PT LDS RZ, [RZ] ;  /* 0x00000000fffff984 */ /* 0x000fe20000000800 */
[----:B------:R-:W-:Y:S01]  /*1a5d0*/  @!PT LDS RZ, [RZ] ;  /* 0x00000000fffff984 */ /* 0x000fe20000000800 */
[----:B------:R-:W-:Y:S01]  /*1a5e0*/  @!PT LDS RZ, [RZ] ;  /* 0x00000000fffff984 */ /* 0x000fe20000000800 */
[----:B------:R-:W-:Y:S01]  /*1a5f0*/  @P4 LDGSTS.E.BYPASS.LTC128B.128 [R241+0xc000], desc[UR6][R188.64] ;  /* 0x0c000000bcf14fae */ /* 0x000fe2000b901d46 */
        /* <DEDUP_REMOVED lines=15> */
[----:B------:R-:W-:Y:S01]  /*1a6f0*/  @P1 LEA R10, P2, R5, R152, 0x1 ;  /* 0x00000098050a1211 */ /* 0x000fe200078408ff */
        /* <DEDUP_REMOVED lines=38> */
[CC--:B--2---:R-:W-:Y:S01]  /*1a960*/  @P1 LEA R28, P3, R7.reuse, R152.reuse, 0x1 ;  /* 0x00000098071c1211 */ /* 0x0c4fe200078608ff */
        /* <DEDUP_REMOVED lines=60> */
[----:B------:R-:W4:Y:S04]  /*1ad30*/  LDSM.16.M88.4 R152, [R228+0x5800] ;  /* 0x00580000e498783b */ /* 0x000f280000000200 */
[----:B--2---:R-:W-:Y:S04]  /*1ad40*/  LDSM.16.M88.4 R28, [R227] ;  /* 0x00000000e31c783b */ /* 0x004fe80000000200 */
[----:B------:R-:W2:Y:S04]  /*1ad50*/  LDSM.16.M88.4 R40, [R226] ;  /* 0x00000000e228783b */ /* 0x000ea80000000200 */
[----:B------:R-:W5:Y:S04]  /*1ad60*/  LDSM.16.M88.4 R144, [R228+0x6000] ;  /* 0x00600000e490783b */ /* 0x000f680000000200 */
[----:B------:R-:W5:Y:S04]  /*1ad70*/  LDSM.16.M88.4 R12, [R228+0x4800] ;  /* 0x00480000e40c783b */ /* 0x000f680000000200 */
[----:B------:R-:W5:Y:S04]  /*1ad80*/  LDSM.16.M88.4 R4, [R228+0x5000] ;  /* 0x00500000e404783b */ /* 0x000f680000000200 */
[----:B------:R-:W5:Y:S04]  /*1ad90*/  LDSM.16.M88.4 R132, [R228+0x6800] ;  /* 0x00680000e484783b */ /* 0x000f680000000200 */
[----:B------:R-:W5:Y:S04]  /*1ada0*/  LDSM.16.M88.4 R60, [R228+0x7000] ;  /* 0x00700000e43c783b */ /* 0x000f680000000200 */
[----:B------:R-:W5:Y:S01]  /*1adb0*/  LDSM.16.M88.4 R44, [R228+0x7800] ;  /* 0x00780000e42c783b */ /* 0x000f620000000200 */
[C---:B-1----:R-:W-:Y:S03]  /*1adc0*/  HMMA.16816.F32.BF16 R24, R52.reuse, R20, RZ ;  /* 0x000000143418723c */ /* 0x042fe600000418ff */
[----:B------:R-:W1:Y:S04]  /*1add0*/  LDSM.16.M88.4 R36, [R216] ;  /* 0x00000000d824783b */ /* 0x000e680000000200 */
[----:B---3--:R-:W3:Y:S01]  /*1ade0*/  LDSM.16.M88.4 R32, [R215] ;  /* 0x00000000d720783b */ /* 0x008ee20000000200 */
[C---:B------:R-:W-:Y:S03]  /*1adf0*/  HMMA.16816.F32.BF16 R20, R52.reuse, R22, RZ ;  /* 0x000000163414723c */ /* 0x040fe600000418ff */
[----:B------:R-:W3:Y:S03]  /*1ae00*/  LDSM.16.M88.4 R168, [R218] ;  /* 0x00000000daa8783b */ /* 0x000ee60000000200 */
[C---:B----4-:R-:W-:Y:S01]  /*1ae10*/  HMMA.16816.F32.BF16 R156, R52.reuse, R152, RZ ;  /* 0x00000098349c723c */ /* 0x050fe200000418ff */
[----:B------:R-:W4:Y:S04]  /*1ae20*/  LDSM.16.M88.4 R164, [R217] ;  /* 0x00000000d9a4783b */ /* 0x000f280000000200 */
[----:B------:R-:W4:Y:S01]  /*1ae30*/  LDSM.16.M88.4 R160, [R214] ;  /* 0x00000000d6a0783b */ /* 0x000f220000000200 */
[----:B------:R-:W-:Y:S03]  /*1ae40*/  HMMA.16816.F32.BF16 R152, R52, R154, RZ ;  /* 0x0000009a3498723c */ /* 0x000fe600000418ff */
[----:B------:R-:W4:Y:S03]  /*1ae50*/  LDSM.16.M88.4 R48, [R213] ;  /* 0x00000000d530783b */ /* 0x000f260000000200 */
[C---:B--2---:R-:W-:Y:S01]  /*1ae60*/  HMMA.16816.F32.BF16 R24, R28.reuse, R40, R24 ;  /* 0x000000281c18723c */ /* 0x044fe20000041818 */
[----:B------:R-:W-:Y:S04]  /*1ae70*/  LDSM.16.M88.4 R176, [R222+0x4000] ;  /* 0x00400000deb0783b */ /* 0x000fe80000000200 */
[----:B------:R-:W-:Y:S01]  /*1ae80*/  LDSM.16.M88.4 R172, [R222+0x4800] ;  /* 0x00480000deac783b */ /* 0x000fe20000000200 */
[----:B------:R-:W-:Y:S03]  /*1ae90*/  HMMA.16816.F32.BF16 R20, R28, R42, R20 ;  /* 0x0000002a1c14723c */ /* 0x000fe60000041814 */
[----:B------:R-:W2:Y:S03]  /*1aea0*/  LDSM.16.M88.4 R40, [R212] ;  /* 0x00000000d428783b */ /* 0x000ea60000000200 */
[C---:B-----5:R-:W-:Y:S01]  /*1aeb0*/  HMMA.16816.F32.BF16 R148, R52.reuse, R144, RZ ;  /* 0x000000903494723c */ /* 0x060fe200000418ff */
        /* <DEDUP_REMOVED lines=33> */
[C---:B--2---:R-:W-:Y:S06]  /*1b0d0*/  HMMA.16816.F32.BF16 R56, R28.reuse, R40, R56 ;  /* 0x000000281c38723c */ /* 0x044fec0000041838 */
[----:B------:R-:W-:Y:S01]  /*1b0e0*/  HMMA.16816.F32.BF16 R52, R28, R42, R52 ;  /* 0x0000002a1c34723c */ /* 0x000fe20000041834 */
[----:B------:R-:W-:Y:S04]  /*1b0f0*/  LDSM.16.M88.4 R28, [R224] ;  /* 0x00000000e01c783b */ /* 0x000fe80000000200 */
[----:B------:R-:W2:Y:S01]  /*1b100*/  LDSM.16.M88.4 R40, [R211] ;  /* 0x00000000d328783b */ /* 0x000ea20000000200 */
[C---:B-----5:R-:W-:Y:S06]  /*1b110*/  HMMA.16816.F32.BF16 R24, R44.reuse, R176, R24 ;  /* 0x000000b02c18723c */ /* 0x060fec0000041818 */
[C---:B------:R-:W-:Y:S01]  /*1b120*/  HMMA.16816.F32.BF16 R20, R44.reuse, R178, R20 ;  /* 0x000000b22c14723c */ /* 0x040fe20000041814 */
[----:B------:R-:W-:Y:S05]  /*1b130*/  LDSM.16.M88.4 R176, [R222+0x9800] ;  /* 0x00980000deb0783b */ /* 0x000fea0000000200 */
        /* <DEDUP_REMOVED lines=46> */
[----:B------:R-:W-:Y:S01]  /*1b420*/  LDSM.16.M88.4 R40, [R210] ;  /* 0x00000000d228783b */ /* 0x000fe20000000200 */
[C---:B-1----:R-:W-:Y:S06]  /*1b430*/  HMMA.16816.F32.BF16 R24, R44.reuse, R36, R24 ;  /* 0x000000242c18723c */ /* 0x042fec0000041818 */
[C---:B------:R-:W-:Y:S01]  /*1b440*/  HMMA.16816.F32.BF16 R20, R44.reuse, R38, R20 ;  /* 0x000000262c14723c */ /* 0x040fe20000041814 */
[----:B------:R-:W1:Y:S05]  /*1b450*/  LDSM.16.M88.4 R36, [R227+0x2000] ;  /* 0x00200000e324783b */ /* 0x000e6a0000000200 */
[C---:B---3--:R-:W-:Y:S06]  /*1b460*/  HMMA.16816.F32.BF16 R156, R44.reuse, R32, R156 ;  /* 0x000000202c9c723c */ /* 0x048fec000004189c */
[C---:B------:R-:W-:Y:S01]  /*1b470*/  HMMA.16816.F32.BF16 R152, R44.reuse, R34, R152 ;  /* 0x000000222c98723c */ /* 0x040fe20000041898 */
[----:B------:R-:W3:Y:S05]  /*1b480*/  LDSM.16.M88.4 R32, [R208] ;  /* 0x00000000d020783b */ /* 0x000eea0000000200 */
[C---:B----4-:R-:W-:Y:S06]  /*1b490*/  HMMA.16816.F32.BF16 R8, R44.reuse, R164, R8 ;  /* 0x000000a42c08723c */ /* 0x050fec0000041808 */
[C---:B------:R-:W-:Y:S01]  /*1b4a0*/  HMMA.16816.F32.BF16 R4, R44.reuse, R166, R4 ;  /* 0x000000a62c04723c */ /* 0x040fe20000041804 */
[----:B------:R-:W-:Y:S05]  /*1b4b0*/  LDSM.16.M88.4 R164, [R209] ;  /* 0x00000000d1a4783b */ /* 0x000fea0000000200 */
[C---:B--2---:R-:W-:Y:S06]  /*1b4c0*/  HMMA.16816.F32.BF16 R64, R44.reuse, R28, R64 ;  /* 0x0000001c2c40723c */ /* 0x044fec0000041840 */
[C---:B------:R-:W-:Y:S01]  /*1b4d0*/  HMMA.16816.F32.BF16 R60, R44.reuse, R30, R60 ;  /* 0x0000001e2c3c723c */ /* 0x040fe2000004183c */
[----:B------:R-:W2:Y:S05]  /*1b4e0*/  LDSM.16.M88.4 R28, [R205] ;  /* 0x00000000cd1c783b */ /* 0x000eaa0000000200 */
[C---:B------:R-:W-:Y:S06]  /*1b4f0*/  HMMA.16816.F32.BF16 R140, R44.reuse, R48, R140 ;  /* 0x000000302c8c723c */ /* 0x040fec000004188c */
[C---:B------:R-:W-:Y:S01]  /*1b500*/  HMMA.16816.F32.BF16 R132, R44.reuse, R50, R132 ;  /* 0x000000322c84723c */ /* 0x040fe20000041884 */
[----:B------:R-:W4:Y:S05]  /*1b510*/  LDSM.16.M88.4 R48, [R206] ;  /* 0x00000000ce30783b */ /* 0x000f2a0000000200 */
[C---:B------:R-:W-:Y:S06]  /*1b520*/  HMMA.16816.F32.BF16 R16, R44.reuse, R172, R16 ;  /* 0x000000ac2c10723c */ /* 0x040fec0000041810 */
[C---:B------:R-:W-:Y:S01]  /*1b530*/  HMMA.16816.F32.BF16 R12, R44.reuse, R174, R12 ;  /* 0x000000ae2c0c723c */ /* 0x040fe2000004180c */
[----:B------:R-:W-:Y:S05]  /*1b540*/  LDSM.16.M88.4 R172, [R222+0xa000] ;  /* 0x00a00000deac783b */ /* 0x000fea0000000200 */
[C---:B------:R-:W-:Y:S06]  /*1b550*/  HMMA.16816.F32.BF16 R148, R44.reuse, R160, R148 ;  /* 0x000000a02c94723c */ /* 0x040fec0000041894 */
[C---:B------:R-:W-:Y:S01]  /*1b560*/  HMMA.16816.F32.BF16 R144, R44.reuse, R162, R144 ;  /* 0x000000a22c90723c */ /* 0x040fe20000041890 */
[----:B------:R-:W-:Y:S05]  /*1b570*/  LDSM.16.M88.4 R160, [R207] ;  /* 0x00000000cfa0783b */ /* 0x000fea0000000200 */
[C---:B------:R-:W-:Y:S06]  /*1b580*/  HMMA.16816.F32.BF16 R56, R44.reuse, R168, R56 ;  /* 0x000000a82c38723c */ /* 0x040fec0000041838 */
[----:B------:R-:W-:Y:S01]  /*1b590*/  HMMA.16816.F32.BF16 R52, R44, R170, R52 ;  /* 0x000000aa2c34723c */ /* 0x000fe20000041834 */
[----:B------:R-:W5:Y:S04]  /*1b5a0*/  LDSM.16.M88.4 R44, [R204] ;  /* 0x00000000cc2c783b */ /* 0x000f680000000200 */
[----:B------:R-:W-:Y:S01]  /*1b5b0*/  LDSM.16.M88.4 R168, [R222+0xa800] ;  /* 0x00a80000dea8783b */ /* 0x000fe20000000200 */
[C---:B-1----:R-:W-:Y:S06]  /*1b5c0*/  HMMA.16816.F32.BF16 R24, R36.reuse, R40, R24 ;  /* 0x000000282418723c */ /* 0x042fec0000041818 */
[C---:B------:R-:W-:Y:S01]  /*1b5d0*/  HMMA.16816.F32.BF16 R20, R36.reuse, R42, R20 ;  /* 0x0000002a2414723c */ /* 0x040fe20000041814 */
[----:B------:R-:W1:Y:S05]  /*1b5e0*/  LDSM.16.M88.4 R40, [R138] ;  /* 0x000000008a28783b */ /* 0x000e6a0000000200 */
[C---:B---3--:R-:W-:Y:S06]  /*1b5f0*/  HMMA.16816.F32.BF16 R8, R36.reuse, R32, R8 ;  /* 0x000000202408723c */ /* 0x048fec0000041808 */
[C---:B------:R-:W-:Y:S01]  /*1b600*/  HMMA.16816.F32.BF16 R4, R36.reuse, R34, R4 ;  /* 0x000000222404723c */ /* 0x040fe20000041804 */
[----:B------:R-:W3:Y:S05]  /*1b610*/  LDSM.16.M88.4 R32, [R222+0x8000] ;  /* 0x00800000de20783b */ /* 0x000eea0000000200 */
[C---:B--2---:R-:W-:Y:S06]  /*1b620*/  HMMA.16816.F32.BF16 R140, R36.reuse, R28, R140 ;  /* 0x0000001c248c723c */ /* 0x044fec000004188c */
[C---:B------:R-:W-:Y:S01]  /*1b630*/  HMMA.16816.F32.BF16 R132, R36.reuse, R30, R132 ;  /* 0x0000001e2484723c */ /* 0x040fe20000041884 */
[----:B------:R-:W2:Y:S05]  /*1b640*/  LDSM.16.M88.4 R28, [R222+0x9000] ;  /* 0x00900000de1c783b */ /* 0x000eaa0000000200 */
[C---:B----4-:R-:W-:Y:S06]  /*1b650*/  HMMA.16816.F32.BF16 R148, R36.reuse, R48, R148 ;  /* 0x000000302494723c */ /* 0x050fec0000041894 */
[C---:B------:R-:W-:Y:S01]  /*1b660*/  HMMA.16816.F32.BF16 R144, R36.reuse, R50, R144 ;  /* 0x000000322490723c */ /* 0x040fe20000041890 */
[----:B------:R-:W-:Y:S05]  /*1b670*/  LDSM.16.M88.4 R48, [R224+0x2000] ;  /* 0x00200000e030783b */ /* 0x000fea0000000200 */
        /* <DEDUP_REMOVED lines=10> */
[----:B------:R-:W-:Y:S01]  /*1b720*/  HMMA.16816.F32.BF16 R52, R36, R42, R52 ;  /* 0x0000002a2434723c */ /* 0x000fe20000041834 */
[----:B------:R-:W1:Y:S04]  /*1b730*/  LDSM.16.M88.4 R36, [R211+0x5000] ;  /* 0x00500000d324783b */ /* 0x000e680000000200 */
[----:B------:R-:W-:Y:S01]  /*1b740*/  LDSM.16.M88.4 R40, [R211+0x4800] ;  /* 0x00480000d328783b */ /* 0x000fe20000000200 */
[C---:B---3--:R-:W-:Y:S06]  /*1b750*/  HMMA.16816.F32.BF16 R24, R180.reuse, R32, R24 ;  /* 0x00000020b418723c */ /* 0x048fec0000041818 */
[C---:B------:R-:W-:Y:S01]  /*1b760*/  HMMA.16816.F32.BF16 R20, R180.reuse, R34, R20 ;  /* 0x00000022b414723c */ /* 0x040fe20000041814 */
[----:B------:R-:W3:Y:S05]  /*1b770*/  LDSM.16.M88.4 R32, [R211+0x5800] ;  /* 0x00580000d320783b */ /* 0x000eea0000000200 */
[C---:B--2---:R-:W-:Y:S06]  /*1b780*/  HMMA.16816.F32.BF16 R8, R180.reuse, R28, R8 ;  /* 0x0000001cb408723c */ /* 0x044fec0000041808 */
[C---:B------:R-:W-:Y:S01]  /*1b790*/  HMMA.16816.F32.BF16 R4, R180.reuse, R30, R4 ;  /* 0x0000001eb404723c */ /* 0x040fe20000041804 */
[----:B------:R-:W2:Y:S05]  /*1b7a0*/  LDSM.16.M88.4 R28, [R211+0x6000] ;  /* 0x00600000d31c783b */ /* 0x000eaa0000000200 */
[C---:B------:R-:W-:Y:S06]  /*1b7b0*/  HMMA.16816.F32.BF16 R156, R180.reuse, R176, R156 ;  /* 0x000000b0b49c723c */ /* 0x040fec000004189c */
[C---:B------:R-:W-:Y:S06]  /*1b7c0*/  HMMA.16816.F32.BF16 R16, R180.reuse, R184, R16 ;  /* 0x000000b8b410723c */ /* 0x040fec0000041810 */
[C---:B------:R-:W-:Y:S06]  /*1b7d0*/  HMMA.16816.F32.BF16 R12, R180.reuse, R186, R12 ;  /* 0x000000bab40c723c */ /* 0x040fec000004180c */
[----:B------:R-:W-:Y:S06]  /*1b7e0*/  HMMA.16816.F32.BF16 R148, R180, R172, R148 ;  /* 0x000000acb494723c */ /* 0x000fec0000041894 */
[C---:B----4-:R-:W-:Y:S06]  /*1b7f0*/  HMMA.16816.F32.BF16 R24, R48.reuse, R44, R24 ;  /* 0x0000002c3018723c */ /* 0x050fec0000041818 */
[----:B-1----:R-:W-:Y:S06]  /*1b800*/  HMMA.16816.F32.BF16 R8, R48, R36, R8 ;  /* 0x000000243008723c */ /* 0x002fec0000041808 */
[----:B------:R-:W-:Y:S01]  /*1b810*/  HMMA.16816.F32.BF16 R152, R180, R178, R152 ;  /* 0x000000b2b498723c */ /* 0x000fe20000041898 */
[----:B------:R-:W-:-:S05]  /*1b820*/  LOP3.LUT R36, R139, 0x6, RZ, 0xc0, !PT ;  /* 0x000000068b247812 */ /* 0x000fca00078ec0ff */
[----:B------:R-:W-:Y:S01]  /*1b830*/  IMAD R36, R243, 0x80, R36 ;  /* 0x00000080f3247824 */ /* 0x000fe200078e0224 */
[C---:B------:R-:W-:Y:S06]  /*1b840*/  HMMA.16816.F32.BF16 R20, R48.reuse, R46, R20 ;  /* 0x0000002e3014723c */ /* 0x040fec0000041814 */
[----:B---3--:R-:W-:Y:S06]  /*1b850*/  HMMA.16816.F32.BF16 R156, R48, R32, R156 ;  /* 0x00000020309c723c */ /* 0x008fec000004189c */
[----:B------:R-:W-:Y:S01]  /*1b860*/  HMMA.16816.F32.BF16 R144, R180, R174, R144 ;  /* 0x000000aeb490723c */ /* 0x000fe20000041890 */
[----:B------:R-:W-:-:S05]  /*1b870*/  VIADD R32, R36, 0x1 ;  /* 0x0000000124207836 */ /* 0x000fca0000000000 */
[----:B------:R-:W-:Y:S01]  /*1b880*/  I2FP.F32.S32 R37, R32 ;  /* 0x0000002000257245 */ /* 0x000fe20000201400 */
[C---:B------:R-:W-:Y:S01]  /*1b890*/  HMMA.16816.F32.BF16 R16, R48.reuse, R40, R16 ;  /* 0x000000283010723c */ /* 0x040fe20000041810 */
[C---:B------:R-:W-:Y:S02]  /*1b8a0*/  ISETP.GE.AND P5, PT, R32.reuse, R136, PT ;  /* 0x000000882000720c */ /* 0x040fe40003fa6270 */
[----:B------:R-:W-:Y:S01]  /*1b8b0*/  ISETP.GE.AND P4, PT, R32, R137, PT ;  /* 0x000000892000720c */ /* 0x000fe20003f86270 */
[CC--:B------:R-:W-:Y:S02]  /*1b8c0*/  FFMA.FTZ R27, R0.reuse, R37.reuse, R27 ;  /* 0x00000025001b7223 */ /* 0x0c0fe4000001001b */
[C---:B------:R-:W-:Y:S06]  /*1b8d0*/  HMMA.16816.F32.BF16 R12, R48.reuse, R42, R12 ;  /* 0x0000002a300c723c */ /* 0x040fec000004180c */
[----:B------:R-:W-:Y:S01]  /*1b8e0*/  HMMA.16816.F32.BF16 R4, R48, R38, R4 ;  /* 0x000000263004723c */ /* 0x000fe20000041804 */
[----:B------:R-:W-:-:S05]  /*1b8f0*/  FFMA.FTZ R43, R0, R37, R25 ;  /* 0x00000025002b7223 */ /* 0x000fca0000010019 */
[----:B--2---:R-:W-:Y:S01]  /*1b900*/  HMMA.16816.F32.BF16 R148, R48, R28, R148 ;  /* 0x0000001c3094723c */ /* 0x004fe20000041894 */
[----:B------:R-:W-:Y:S01]  /*1b910*/  VIADD R38, R36, 0x8 ;  /* 0x0000000824267836 */ /* 0x000fe20000000000 */
[----:B------:R-:W-:-:S04]  /*1b920*/  FSEL R43, R43, -INF , !P5 ;  /* 0xff8000002b2b7808 */ /* 0x000fc80006800000 */
[----:B------:R-:W-:Y:S01]  /*1b930*/  I2FP.F32.S32 R25, R38 ;  /* 0x0000002600197245 */ /* 0x000fe20000201400 */
[----:B------:R-:W-:Y:S01]  /*1b940*/  VIADD R28, R36, 0x9 ;  /* 0x00000009241c7836 */ /* 0x000fe20000000000 */
[C---:B------:R-:W-:Y:S01]  /*1b950*/  HMMA.16816.F32.BF16 R152, R48.reuse, R34, R152 ;  /* 0x000000223098723c */ /* 0x040fe20000041898 */
[----:B------:R-:W1:Y:S01]  /*1b960*/  LDSM.16.M88.4 R32, [R211+0x6800] ;  /* 0x00680000d320783b */ /* 0x000e620000000200 */
[-C--:B------:R-:W-:Y:S01]  /*1b970*/  ISETP.GE.AND P3, PT, R38, R136.reuse, PT ;  /* 0x000000882600720c */ /* 0x080fe20003f66270 */
[-C--:B------:R-:W-:Y:S01]  /*1b980*/  FFMA.FTZ R20, R0, R25.reuse, R20 ;  /* 0x0000001900147223 */ /* 0x080fe20000010014 */
[----:B------:R-:W-:Y:S01]  /*1b990*/  ISETP.GE.AND P2, PT, R28, R136, PT ;  /* 0x000000881c00720c */ /* 0x000fe20003f46270 */
[----:B------:R-:W-:Y:S01]  /*1b9a0*/  FFMA.FTZ R22, R0, R25, R22 ;  /* 0x0000001900167223 */ /* 0x000fe20000010016 */
[-C--:B------:R-:W-:Y:S01]  /*1b9b0*/  ISETP.GE.AND P5, PT, R28, R137.reuse, PT ;  /* 0x000000891c00720c */ /* 0x080fe20003fa6270 */
[----:B------:R-:W-:Y:S01]  /*1b9c0*/  VIADD R29, R36, 0x11 ;  /* 0x00000011241d7836 */ /* 0x000fe20000000000 */
[----:B------:R-:W-:Y:S01]  /*1b9d0*/  I2FP.F32.S32 R28, R28 ;  /* 0x0000001c001c7245 */ /* 0x000fe20000201400 */
[----:B------:R-:W-:Y:S01]  /*1b9e0*/  HMMA.16816.F32.BF16 R144, R48, R30, R144 ;  /* 0x0000001e3090723c */ /* 0x000fe20000041890 */
[----:B------:R-:W-:-:S02]  /*1b9f0*/  ISETP.GE.AND P6, PT, R38, R137, PT ;  /* 0x000000892600720c */ /* 0x000fc40003fc6270 */
[----:B------:R-:W-:Y:S01]  /*1ba00*/  FSEL R38, R27, -INF , !P4 ;  /* 0xff8000001b267808 */ /* 0x000fe20006000000 */
[CC--:B------:R-:W-:Y:S01]  /*1ba10*/  FFMA.FTZ R25, R0.reuse, R28.reuse, R21 ;  /* 0x0000001c00197223 */ /* 0x0c0fe20000010015 */
[----:B------:R-:W-:Y:S01]  /*1ba20*/  FFMA.FTZ R23, R0, R28, R23 ;  /* 0x0000001c00177223 */ /* 0x000fe20000010017 */
[----:B------:R-:W-:Y:S01]  /*1ba30*/  VIADD R28, R36, 0x10 ;  /* 0x00000010241c7836 */ /* 0x000fe20000000000 */
[----:B------:R-:W-:Y:S01]  /*1ba40*/  FSEL R30, R20, -INF , !P3 ;  /* 0xff800000141e7808 */ /* 0x000fe20005800000 */
[----:B------:R-:W-:Y:S01]  /*1ba50*/  VIADD R21, R36, 0x18 ;  /* 0x0000001824157836 */ /* 0x000fe20000000000 */
[----:B------:R-:W-:Y:S01]  /*1ba60*/  I2FP.F32.S32 R20, R29 ;  /* 0x0000001d00147245 */ /* 0x000fe20000201400 */
[----:B------:R-:W-:Y:S01]  /*1ba70*/  HMMA.16816.F32.BF16 R132, R180, R170, R132 ;  /* 0x000000aab484723c */ /* 0x000fe20000041884 */
[----:B------:R-:W-:Y:S02]  /*1ba80*/  I2FP.F32.S32 R27, R28 ;  /* 0x0000001c001b7245 */ /* 0x000fe40000201400 */
[----:B------:R-:W-:-:S02]  /*1ba90*/  ISETP.GE.AND P4, PT, R28, R136, PT ;  /* 0x000000881c00720c */ /* 0x000fc40003f86270 */
[----:B------:R-:W-:Y:S01]  /*1baa0*/  ISETP.GE.AND P3, PT, R28, R137, PT ;  /* 0x000000891c00720c */ /* 0x000fe20003f66270 */
[-C--:B------:R-:W-:Y:S01]  /*1bab0*/  FFMA.FTZ R18, R0, R27.reuse, R18 ;  /* 0x0000001b00127223 */ /* 0x080fe20000010012 */
[----:B------:R-:W-:Y:S01]  /*1bac0*/  FSEL R41, R22, -INF , !P6 ;  /* 0xff80000016297808 */ /* 0x000fe20007000000 */
[C---:B------:R-:W-:Y:S01]  /*1bad0*/  FFMA.FTZ R22, R0.reuse, R27, R16 ;  /* 0x0000001b00167223 */ /* 0x040fe20000010010 */
[----:B------:R-:W-:Y:S01]  /*1bae0*/  FSEL R28, R25, -INF , !P2 ;  /* 0xff800000191c7808 */ /* 0x000fe20005000000 */
[----:B------:R-:W-:Y:S01]  /*1baf0*/  FFMA.FTZ R25, R0, R20, R17 ;  /* 0x0000001400197223 */ /* 0x000fe20000010011 */
[----:B------:R-:W-:Y:S01]  /*1bb00*/  I2FP.F32.S32 R17, R21 ;  /* 0x0000001500117245 */ /* 0x000fe20000201400 */
[----:B------:R-:W-:Y:S01]  /*1bb10*/  VIADD R16, R36, 0x19 ;  /* 0x0000001924107836 */ /* 0x000fe20000000000 */
[----:B------:R-:W-:Y:S01]  /*1bb20*/  ISETP.GE.AND P6, PT, R29, R136, PT ;  /* 0x000000881d00720c */ /* 0x000fe20003fc6270 */
[----:B------:R-:W-:Y:S01]  /*1bb30*/  FFMA.FTZ R20, R0, R20, R19 ;  /* 0x0000001400147223 */ /* 0x000fe20000010013 */
[----:B------:R-:W-:Y:S01]  /*1bb40*/  FSEL R27, R22, -INF , !P4 ;  /* 0xff800000161b7808 */ /* 0x000fe20006000000 */
[CC--:B------:R-:W-:Y:S01]  /*1bb50*/  FFMA.FTZ R12, R0.reuse, R17.reuse, R12 ;  /* 0x00000011000c7223 */ /* 0x0c0fe2000001000c */
[----:B------:R-:W-:Y:S01]  /*1bb60*/  FSEL R45, R23, -INF , !P5 ;  /* 0xff800000172d7808 */ /* 0x000fe20006800000 */
[----:B------:R-:W-:Y:S01]  /*1bb70*/  FFMA.FTZ R14, R0, R17, R14 ;  /* 0x00000011000e7223 */ /* 0x000fe2000001000e */
[----:B------:R-:W-:Y:S01]  /*1bb80*/  FSEL R22, R18, -INF , !P3 ;  /* 0xff80000012167808 */ /* 0x000fe20005800000 */
[C---:B------:R-:W-:Y:S01]  /*1bb90*/  VIADD R17, R36.reuse, 0x20 ;  /* 0x0000002024117836 */ /* 0x040fe20000000000 */
[----:B------:R-:W-:Y:S01]  /*1bba0*/  FSEL R25, R25, -INF , !P6 ;  /* 0xff80000019197808 */ /* 0x000fe20007000000 */
[----:B------:R-:W-:Y:S01]  /*1bbb0*/  HMMA.16816.F32.BF16 R140, R180, R168, R140 ;  /* 0x000000a8b48c723c */ /* 0x000fe2000004188c */
[----:B------:R-:W-:Y:S01]  /*1bbc0*/  ISETP.GE.AND P2, PT, R29, R137, PT ;  /* 0x000000891d00720c */ /* 0x000fe20003f46270 */
[----:B------:R-:W-:Y:S01]  /*1bbd0*/  VIADD R19, R36, 0x28 ;  /* 0x0000002824137836 */ /* 0x000fe20000000000 */
[----:B------:R-:W-:-:S02]  /*1bbe0*/  ISETP.GE.AND P5, PT, R21, R136, PT ;  /* 0x000000881500720c */ /* 0x000fc40003fa6270 */
[C---:B------:R-:W-:Y:S01]  /*1bbf0*/  ISETP.GE.AND P3, PT, R16.reuse, R136, PT ;  /* 0x000000881000720c */ /* 0x040fe20003f66270 */
[----:B-1----:R-:W-:Y:S01]  /*1bc00*/  HMMA.16816.F32.BF16 R132, R48, R34, R132 ;  /* 0x000000223084723c */ /* 0x002fe20000041884 */
[-C--:B------:R-:W-:Y:S02]  /*1bc10*/  ISETP.GE.AND P6, PT, R16, R137.reuse, PT ;  /* 0x000000891000720c */ /* 0x080fe40003fc6270 */
[----:B------:R-:W-:Y:S02]  /*1bc20*/  I2FP.F32.S32 R16, R16 ;  /* 0x0000001000107245 */ /* 0x000fe40000201400 */
[----:B------:R-:W-:Y:S01]  /*1bc30*/  FSEL R20, R20, -INF , !P2 ;  /* 0xff80000014147808 */ /* 0x000fe20005000000 */
[C---:B------:R-:W-:Y:S01]  /*1bc40*/  HMMA.16816.F32.BF16 R52, R180.reuse, R162, R52 ;  /* 0x000000a2b434723c */ /* 0x040fe20000041834 */
        /* <DEDUP_REMOVED lines=8> */
[----:B------:R-:W-:-:S02]  /*1bcd0*/  ISETP.GE.AND P4, PT, R21, R137, PT ;  /* 0x000000891500720c */ /* 0x000fc40003f86270 */
[----:B------:R-:W-:Y:S01]  /*1bce0*/  FSEL R21, R13, -INF , !P3 ;  /* 0xff8000000d157808 */ /* 0x000fe20005800000 */
[CC--:B------:R-:W-:Y:S01]  /*1bcf0*/  FFMA.FTZ R37, R0.reuse, R17.reuse, R8 ;  /* 0x0000001100257223 */ /* 0x0c0fe20000010008 */
[----:B------:R-:W-:Y:S01]  /*1bd00*/  I2FP.F32.S32 R8, R16 ;  /* 0x0000001000087245 */ /* 0x000fe20000201400 */
[----:B------:R-:W-:Y:S01]  /*1bd10*/  FFMA.FTZ R10, R0, R17, R10 ;  /* 0x00000011000a7223 */ /* 0x000fe2000001000a */
[----:B------:R-:W-:Y:S01]  /*1bd20*/  FSEL R31, R14, -INF , !P4 ;  /* 0xff8000000e1f7808 */ /* 0x000fe20006000000 */
[----:B------:R-:W-:Y:S01]  /*1bd30*/  HMMA.16816.F32.BF16 R140, R48, R32, R140 ;  /* 0x00000020308c723c */ /* 0x000fe2000004188c */
[----:B------:R-:W-:Y:S01]  /*1bd40*/  ISETP.GE.AND P4, PT, R16, R136, PT ;  /* 0x000000881000720c */ /* 0x000fe20003f86270 */
[-C--:B------:R-:W-:Y:S01]  /*1bd50*/  FFMA.FTZ R9, R0, R8.reuse, R9 ;  /* 0x0000000800097223 */ /* 0x080fe20000010009 */
[-C--:B------:R-:W-:Y:S01]  /*1bd60*/  ISETP.GE.AND P3, PT, R16, R137.reuse, PT ;  /* 0x000000891000720c */ /* 0x080fe20003f66270 */
[----:B------:R-:W-:Y:S01]  /*1bd70*/  FFMA.FTZ R11, R0, R8, R11 ;  /* 0x00000008000b7223 */ /* 0x000fe2000001000b */
[C---:B------:R-:W-:Y:S01]  /*1bd80*/  VIADD R16, R36.reuse, 0x29 ;  /* 0x0000002924107836 */ /* 0x040fe20000000000 */
[----:B------:R-:W-:Y:S01]  /*1bd90*/  FSEL R29, R29, -INF , !P6 ;  /* 0xff8000001d1d7808 */ /* 0x000fe20007000000 */
[----:B------:R-:W-:Y:S01]  /*1bda0*/  VIADD R8, R36, 0x30 ;  /* 0x0000003024087836 */ /* 0x000fe20000000000 */
[----:B------:R-:W-:Y:S01]  /*1bdb0*/  FSEL R37, R37, -INF , !P2 ;  /* 0xff80000025257808 */ /* 0x000fe20005000000 */
[----:B------:R-:W-:Y:S01]  /*1bdc0*/  HMMA.16816.F32.BF16 R60, R180, R166, R60 ;  /* 0x000000a6b43c723c */ /* 0x000fe2000004183c */
[C---:B------:R-:W-:Y:S01]  /*1bdd0*/  ISETP.GE.AND P6, PT, R19.reuse, R136, PT ;  /* 0x000000881300720c */ /* 0x040fe20003fc6270 */
[----:B------:R-:W1:Y:S01]  /*1bde0*/  LDSM.16.M88.4 R12, [R211+0x7000] ;  /* 0x00700000d30c783b */ /* 0x000e620000000200 */
[----:B------:R-:W-:-:S02]  /*1bdf0*/  ISETP.GE.AND P2, PT, R19, R137, PT ;  /* 0x000000891300720c */ /* 0x000fc40003f46270 */
[----:B------:R-:W-:Y:S01]  /*1be00*/  FSEL R34, R10, -INF , !P5 ;  /* 0xff8000000a227808 */ /* 0x000fe20006800000 */
[----:B------:R-:W-:Y:S01]  /*1be10*/  HMMA.16816.F32.BF16 R56, R180, R160, R56 ;  /* 0x000000a0b438723c */ /* 0x000fe20000041838 */
[----:B------:R-:W-:Y:S02]  /*1be20*/  FSEL R35, R9, -INF , !P4 ;  /* 0xff80000009237808 */ /* 0x000fe40006000000 */
[----:B------:R-:W-:Y:S02]  /*1be30*/  I2FP.F32.S32 R19, R19 ;  /* 0x0000001300137245 */ /* 0x000fe40000201400 */
[----:B------:R-:W-:Y:S02]  /*1be40*/  I2FP.F32.S32 R10, R16 ;  /* 0x00000010000a7245 */ /* 0x000fe40000201400 */
[----:B------:R-:W-:Y:S01]  /*1be50*/  I2FP.F32.S32 R9, R8 ;  /* 0x0000000800097245 */ /* 0x000fe20000201400 */
[CC--:B------:R-:W-:Y:S01]  /*1be60*/  FFMA.FTZ R33, R0.reuse, R19.reuse, R4 ;  /* 0x0000001300217223 */ /* 0x0c0fe20000010004 */
[C---:B------:R-:W-:Y:S01]  /*1be70*/  FFMA.FTZ R6, R0.reuse, R19, R6 ;  /* 0x0000001300067223 */ /* 0x040fe20000010006 */
[----:B------:R-:W-:Y:S01]  /*1be80*/  FSEL R32, R11, -INF , !P3 ;  /* 0xff8000000b207808 */ /* 0x000fe20005800000 */
[CC--:B------:R-:W-:Y:S01]  /*1be90*/  FFMA.FTZ R162, R0.reuse, R10.reuse, R5 ;  /* 0x0000000a00a27223 */ /* 0x0c0fe20000010005 */
[C---:B------:R-:W-:Y:S01]  /*1bea0*/  FFMA.FTZ R7, R0.reuse, R10, R7 ;  /* 0x0000000a00077223 */ /* 0x040fe20000010007 */
[----:B------:R-:W-:Y:S01]  /*1beb0*/  FFMA.FTZ R156, R0, R9, R156 ;  /* 0x00000009009c7223 */ /* 0x000fe2000001009c */
[----:B------:R-:W-:Y:S01]  /*1bec0*/  VIADD R4, R36, 0x31 ;  /* 0x0000003124047836 */ /* 0x000fe20000000000 */
[-C--:B------:R-:W-:Y:S01]  /*1bed0*/  ISETP.GE.AND P5, PT, R16, R136.reuse, PT ;  /* 0x000000881000720c */ /* 0x080fe20003fa6270 */
[----:B------:R-:W-:Y:S01]  /*1bee0*/  VIADD R5, R36, 0x38 ;  /* 0x0000003824057836 */ /* 0x000fe20000000000 */
[----:B------:R-:W-:Y:S01]  /*1bef0*/  ISETP.GE.AND P4, PT, R16, R137, PT ;  /* 0x000000891000720c */ /* 0x000fe20003f86270 */
[----:B------:R-:W-:Y:S01]  /*1bf00*/  VIADD R10, R36, 0x41 ;  /* 0x00000041240a7836 */ /* 0x000fe20000000000 */
[----:B------:R-:W-:Y:S01]  /*1bf10*/  ISETP.GE.AND P3, PT, R8, R136, PT ;  /* 0x000000880800720c */ /* 0x000fe20003f66270 */
[----:B------:R-:W-:Y:S01]  /*1bf20*/  VIADD R11, R36, 0x48 ;  /* 0x00000048240b7836 */ /* 0x000fe20000000000 */
[----:B------:R-:W-:-:S02]  /*1bf30*/  FSEL R39, R6, -INF , !P2 ;  /* 0xff80000006277808 */ /* 0x000fc40005000000 */
[----:B------:R-:W-:Y:S02]  /*1bf40*/  FSEL R162, R162, -INF , !P5 ;  /* 0xff800000a2a27808 */ /* 0x000fe40006800000 */
[----:B------:R-:W-:Y:S02]  /*1bf50*/  FSEL R160, R7, -INF , !P4 ;  /* 0xff80000007a07808 */ /* 0x000fe40006000000 */
[----:B------:R-:W-:Y:S01]  /*1bf60*/  FSEL R181, R156, -INF , !P3 ;  /* 0xff8000009cb57808 */ /* 0x000fe20005800000 */
[----:B------:R-:W-:Y:S01]  /*1bf70*/  FFMA.FTZ R156, R0, R9, R158 ;  /* 0x00000009009c7223 */ /* 0x000fe2000001009e */
[-C--:B------:R-:W-:Y:S01]  /*1bf80*/  ISETP.GE.AND P2, PT, R4, R136.reuse, PT ;  /* 0x000000880400720c */ /* 0x080fe20003f46270 */
[----:B------:R-:W-:Y:S01]  /*1bf90*/  VIADD R9, R36, 0x40 ;  /* 0x0000004024097836 */ /* 0x000fe20000000000 */
[----:B------:R-:W-:Y:S02]  /*1bfa0*/  ISETP.GE.AND P5, PT, R4, R137, PT ;  /* 0x000000890400720c */ /* 0x000fe40003fa6270 */
[----:B------:R-:W-:-:S02]  /*1bfb0*/  ISETP.GE.AND P4, PT, R5, R136, PT ;  /* 0x000000880500720c */ /* 0x000fc40003f86270 */
[----:B------:R-:W-:Y:S01]  /*1bfc0*/  ISETP.GE.AND P3, PT, R5, R137, PT ;  /* 0x000000890500720c */ /* 0x000fe20003f66270 */
[C---:B-1----:R-:W-:Y:S01]  /*1bfd0*/  HMMA.16816.F32.BF16 R64, R48.reuse, R12, R64 ;  /* 0x0000000c3040723c */ /* 0x042fe20000041840 */
[----:B------:R-:W-:Y:S02]  /*1bfe0*/  I2FP.F32.S32 R4, R4 ;  /* 0x0000000400047245 */ /* 0x000fe40000201400 */
[----:B------:R-:W-:Y:S02]  /*1bff0*/  I2FP.F32.S32 R5, R5 ;  /* 0x0000000500057245 */ /* 0x000fe40000201400 */
[----:B------:R-:W-:Y:S01]  /*1c000*/  FSEL R33, R33, -INF , !P6 ;  /* 0xff80000021217808 */ /* 0x000fe20007000000 */
[-C--:B------:R-:W-:Y:S01]  /*1c010*/  FFMA.FTZ R157, R0, R4.reuse, R157 ;  /* 0x00000004009d7223 */ /* 0x080fe2000001009d */
[----:B------:R-:W-:Y:S01]  /*1c020*/  ISETP.GE.AND P6, PT, R8, R137, PT ;  /* 0x000000890800720c */ /* 0x000fe20003fc6270 */
[C---:B------:R-:W-:Y:S01]  /*1c030*/  FFMA.FTZ R159, R0.reuse, R4, R159 ;  /* 0x00000004009f7223 */ /* 0x040fe2000001009f */
[-C--:B------:R-:W-:Y:S01]  /*1c040*/  FFMA.FTZ R152, R0, R5.reuse, R152 ;  /* 0x0000000500987223 */ /* 0x080fe20000010098 */
[----:B------:R-:W-:Y:S01]  /*1c050*/  VIADD R8, R36, 0x39 ;  /* 0x0000003924087836 */ /* 0x000fe20000000000 */
[----:B------:R-:W-:Y:S01]  /*1c060*/  FSEL R156, R156, -INF , !P6 ;  /* 0xff8000009c9c7808 */ /* 0x000fe20007000000 */
[----:B------:R-:W-:Y:S01]  /*1c070*/  FFMA.FTZ R154, R0, R5, R154 ;  /* 0x00000005009a7223 */ /* 0x000fe2000001009a */
[----:B------:R-:W-:Y:S01]  /*1c080*/  FSEL R251, R157, -INF , !P2 ;  /* 0xff8000009dfb7808 */ /* 0x000fe20005000000 */
[----:B------:R-:W1:Y:S01]  /*1c090*/  LDSM.16.M88.4 R4, [R211+0x7800] ;  /* 0x00780000d304783b */ /* 0x000e620000000200 */
[----:B------:R-:W-:Y:S01]  /*1c0a0*/  FSEL R163, R159, -INF , !P5 ;  /* 0xff8000009fa37808 */ /* 0x000fe20006800000 */
[----:B------:R-:W-:Y:S01]  /*1c0b0*/  HMMA.16816.F32.BF16 R60, R48, R14, R60 ;  /* 0x0000000e303c723c */ /* 0x000fe2000004183c */
[----:B------:R-:W-:Y:S01]  /*1c0c0*/  FSEL R249, R152, -INF , !P4 ;  /* 0xff80000098f97808 */ /* 0x000fe20006000000 */
[----:B------:R-:W-:-:S04]  /*1c0d0*/  DEPBAR.LE SB0, 0x0 ;  /* 0x000080000000791a */ /* 0x000fc80000000000 */
[CC--:B------:R-:W-:Y:S01]  /*1c0e0*/  ISETP.GE.AND P6, PT, R8.reuse, R136.reuse, PT ;  /* 0x000000880800720c */ /* 0x0c0fe20003fc6270 */
[----:B------:R-:W-:Y:S01]  /*1c0f0*/  IMAD.MOV.U32 R152, RZ, RZ, R188 ;  /* 0x000000ffff987224 */ /* 0x000fe200078e00bc */
[----:B------:R-:W-:Y:S01]  /*1c100*/  BAR.SYNC.DEFER_BLOCKING 0x0 ;  /* 0x0000000000007b1d */ /* 0x000fe20000010000 */
[-C--:B------:R-:W-:Y:S02]  /*1c110*/  ISETP.GE.AND P2, PT, R8, R137.reuse, PT ;  /* 0x000000890800720c */ /* 0x080fe40003f46270 */
[C---:B------:R-:W-:Y:S02]  /*1c120*/  ISETP.GE.AND P5, PT, R9.reuse, R136, PT ;  /* 0x000000880900720c */ /* 0x040fe40003fa6270 */
[----:B------:R-:W-:Y:S02]  /*1c130*/  ISETP.GE.AND P4, PT, R9, R137, PT ;  /* 0x000000890900720c */ /* 0x000fe40003f86270 */
[----:B------:R-:W-:Y:S02]  /*1c140*/  I2FP.F32.S32 R8, R8 ;  /* 0x0000000800087245 */ /* 0x000fe40000201400 */
[----:B------:R-:W-:-:S02]  /*1c150*/  I2FP.F32.S32 R9, R9 ;  /* 0x0000000900097245 */ /* 0x000fc40000201400 */
[----:B------:R-:W-:Y:S01]  /*1c160*/  FSEL R154, R154, -INF , !P3 ;  /* 0xff8000009a9a7808 */ /* 0x000fe20005800000 */
[CC--:B------:R-:W-:Y:S01]  /*1c170*/  FFMA.FTZ R153, R0.reuse, R8.reuse, R153 ;  /* 0x0000000800997223 */ /* 0x0c0fe20000010099 */
[C---:B------:R-:W-:Y:S01]  /*1c180*/  FFMA.FTZ R155, R0.reuse, R8, R155 ;  /* 0x00000008009b7223 */ /* 0x040fe2000001009b */
[-C--:B------:R-:W-:Y:S01]  /*1c190*/  FFMA.FTZ R148, R0, R9.reuse, R148 ;  /* 0x0000000900947223 */ /* 0x080fe20000010094 */
[----:B------:R-:W-:Y:S01]  /*1c1a0*/  ISETP.GE.AND P3, PT, R10, R136, PT ;  /* 0x000000880a00720c */ /* 0x000fe20003f66270 */
[----:B------:R-:W-:Y:S01]  /*1c1b0*/  FFMA.FTZ R150, R0, R9, R150 ;  /* 0x0000000900967223 */ /* 0x000fe20000010096 */
[----:B------:R-:W-:Y:S01]  /*1c1c0*/  FSEL R183, R153, -INF , !P6 ;  /* 0xff80000099b77808 */ /* 0x000fe20007000000 */
[C---:B------:R-:W-:Y:S01]  /*1c1d0*/  VIADD R8, R36.reuse, 0x49 ;  /* 0x0000004924087836 */ /* 0x040fe20000000000 */
[----:B------:R-:W-:Y:S01]  /*1c1e0*/  FSEL R203, R155, -INF , !P2 ;  /* 0xff8000009bcb7808 */ /* 0x000fe20005000000 */
[----:B------:R-:W-:Y:S01]  /*1c1f0*/  VIADD R9, R36, 0x50 ;  /* 0x0000005024097836 */ /* 0x000fe20000000000 */
[----:B------:R-:W-:Y:S01]  /*1c200*/  FSEL R195, R148, -INF , !P5 ;  /* 0xff80000094c37808 */ /* 0x000fe20006800000 */
[----:B------:R-:W-:Y:S01]  /*1c210*/  IMAD.MOV.U32 R153, RZ, RZ, R189 ;  /* 0x000000ffff997224 */ /* 0x000fe200078e00bd */
[----:B------:R-:W-:-:S02]  /*1c220*/  ISETP.GE.AND P6, PT, R10, R137, PT ;  /* 0x000000890a00720c */ /* 0x000fc40003fc6270 */
[C---:B------:R-:W-:Y:S02]  /*1c230*/  ISETP.GE.AND P2, PT, R11.reuse, R136, PT ;  /* 0x000000880b00720c */ /* 0x040fe40003f46270 */
[----:B------:R-:W-:Y:S02]  /*1c240*/  ISETP.GE.AND P5, PT, R11, R137, PT ;  /* 0x000000890b00720c */ /* 0x000fe40003fa6270 */
[----:B------:R-:W-:Y:S01]  /*1c250*/  I2FP.F32.S32 R10, R10 ;  /* 0x0000000a000a7245 */ /* 0x000fe20000201400 */
[C---:B-1----:R-:W-:Y:S01]  /*1c260*/  HMMA.16816.F32.BF16 R56, R48.reuse, R4, R56 ;  /* 0x000000043038723c */ /* 0x042fe20000041838 */
[----:B------:R-:W-:Y:S02]  /*1c270*/  I2FP.F32.S32 R11, R11 ;  /* 0x0000000b000b7245 */ /* 0x000fe40000201400 */
[----:B------:R-:W-:Y:S01]  /*1c280*/  FSEL R201, R150, -INF , !P4 ;  /* 0xff80000096c97808 */ /* 0x000fe20006000000 */
[CC--:B------:R-:W-:Y:S01]  /*1c290*/  FFMA.FTZ R149, R0.reuse, R10.reuse, R149 ;  /* 0x0000000a00957223 */ /* 0x0c0fe20000010095 */
[C---:B------:R-:W-:Y:S01]  /*1c2a0*/  FFMA.FTZ R151, R0.reuse, R10, R151 ;  /* 0x0000000a00977223 */ /* 0x040fe20000010097 */
[-C--:B------:R-:W-:Y:S01]  /*1c2b0*/  FFMA.FTZ R144, R0, R11.reuse, R144 ;  /* 0x0000000b00907223 */ /* 0x080fe20000010090 */
[-C--:B------:R-:W-:Y:S01]  /*1c2c0*/  ISETP.GE.AND P4, PT, R8, R136.reuse, PT ;  /* 0x000000880800720c */ /* 0x080fe20003f86270 */
[----:B------:R-:W-:Y:S01]  /*1c2d0*/  FFMA.FTZ R146, R0, R11, R146 ;  /* 0x0000000b00927223 */ /* 0x000fe20000010092 */
[----:B------:R-:W-:Y:S01]  /*1c2e0*/  FSEL R193, R149, -INF , !P3 ;  /* 0xff80000095c17808 */ /* 0x000fe20005800000 */
[C---:B------:R-:W-:Y:S01]  /*1c2f0*/  VIADD R10, R36.reuse, 0x51 ;  /* 0x00000051240a7836 */ /* 0x040fe20000000000 */
[----:B------:R-:W-:Y:S01]  /*1c300*/  FSEL R199, R151, -INF , !P6 ;  /* 0xff80000097c77808 */ /* 0x000fe20007000000 */
[----:B------:R-:W-:Y:S01]  /*1c310*/  VIADD R4, R36, 0x59 ;  /* 0x0000005924047836 */ /* 0x000fe20000000000 */
[----:B------:R-:W-:Y:S01]  /*1c320*/  FSEL R191, R144, -INF , !P2 ;  /* 0xff80000090bf7808 */ /* 0x000fe20005000000 */
[----:B------:R-:W-:Y:S01]  /*1c330*/  VIADD R5, R36, 0x60 ;  /* 0x0000006024057836 */ /* 0x000fe20000000000 */
[----:B------:R-:W-:Y:S01]  /*1c340*/  ISETP.GE.AND P3, PT, R8, R137, PT ;  /* 0x000000890800720c */ /* 0x000fe20003f66270 */
[----:B------:R-:W-:Y:S01]  /*1c350*/  HMMA.16816.F32.BF16 R52, R48, R6, R52 ;  /* 0x000000063034723c */ /* 0x000fe20000041834 */
[----:B------:R-:W-:-:S02]  /*1c360*/  ISETP.GE.AND P6, PT, R9, R136, PT ;  /* 0x000000880900720c */ /* 0x000fc40003fc6270 */
[----:B------:R-:W-:Y:S02]  /*1c370*/  ISETP.GE.AND P2, PT, R9, R137, PT ;  /* 0x000000890900720c */ /* 0x000fe40003f46270 */
[----:B------:R-:W-:Y:S02]  /*1c380*/  I2FP.F32.S32 R8, R8 ;  /* 0x0000000800087245 */ /* 0x000fe40000201400 */
[----:B------:R-:W-:Y:S01]  /*1c390*/  I2FP.F32.S32 R9, R9 ;  /* 0x0000000900097245 */ /* 0x000fe20000201400 */
[----:B------:R-:W-:Y:S01]  /*1c3a0*/  VIADD R7, R36, 0x70 ;  /* 0x0000007024077836 */ /* 0x000fe20000000000 */
        /* <DEDUP_REMOVED lines=17> */
[CC--:B------:R-:W-:Y:S01]  /*1c4c0*/  FFMA.FTZ R141, R0.reuse, R10.reuse, R141 ;  /* 0x0000000a008d7223 */ /* 0x0c0fe2000001008d */
[C---:B------:R-:W-:Y:S01]  /*1c4d0*/  FFMA.FTZ R143, R0.reuse, R10, R143 ;  /* 0x0000000a008f7223 */ /* 0x040fe2000001008f */
[-C--:B------:R-:W-:Y:S01]  /*1c4e0*/  FFMA.FTZ R132, R0, R9.reuse, R132 ;  /* 0x0000000900847223 */ /* 0x080fe20000010084 */
[----:B------:R-:W-:Y:S01]  /*1c4f0*/  ISETP.GE.AND P2, PT, R4, R136, PT ;  /* 0x000000880400720c */ /* 0x000fe20003f46270 */
[----:B------:R-:W-:Y:S01]  /*1c500*/  FFMA.FTZ R134, R0, R9, R134 ;  /* 0x0000000900867223 */ /* 0x000fe20000010086 */
[----:B------:R-:W-:Y:S01]  /*1c510*/  FSEL R171, R141, -INF , !P5 ;  /* 0xff8000008dab7808 */ /* 0x000fe20006800000 */
[----:B------:R-:W-:Y:S01]  /*1c520*/  VIADD R9, R36, 0x68 ;  /* 0x0000006824097836 */ /* 0x000fe20000000000 */
[----:B------:R-:W-:-:S02]  /*1c530*/  FSEL R177, R143, -INF , !P4 ;  /* 0xff8000008fb17808 */ /* 0x000fc40006000000 */
[----:B------:R-:W-:Y:S02]  /*1c540*/  FSEL R167, R132, -INF , !P3 ;  /* 0xff80000084a77808 */ /* 0x000fe40005800000 */
        /* <DEDUP_REMOVED lines=15> */
[----:B------:R-:W-:-:S02]  /*1c640*/  FSEL R155, R64, -INF , !P4 ;  /* 0xff800000409b7808 */ /* 0x000fc40006000000 */
[-C--:B------:R-:W-:Y:S02]  /*1c650*/  ISETP.GE.AND P2, PT, R8, R137.reuse, PT ;  /* 0x000000890800720c */ /* 0x080fe40003f46270 */
        /* <DEDUP_REMOVED lines=8> */
[----:B------:R-:W-:Y:S01]  /*1c6e0*/  ISETP.GE.AND P3, PT, R5, R136, PT ;  /* 0x000000880500720c */ /* 0x000fe20003f66270 */
[----:B------:R-:W-:Y:S01]  /*1c6f0*/  FFMA.FTZ R62, R0, R9, R62 ;  /* 0x00000009003e7223 */ /* 0x000fe2000001003e */
[----:B------:R-:W-:-:S02]  /*1c700*/  FSEL R151, R65, -INF , !P6 ;  /* 0xff80000041977808 */ /* 0x000fc40007000000 */
[----:B------:R-:W-:Y:S02]  /*1c710*/  FSEL R159, R67, -INF , !P2 ;  /* 0xff800000439f7808 */ /* 0x000fe40005000000 */
[----:B------:R-:W-:Y:S02]  /*1c720*/  FSEL R149, R60, -INF , !P5 ;  /* 0xff8000003c957808 */ /* 0x000fe40006800000 */
        /* <DEDUP_REMOVED lines=12> */
[----:B------:R-:W1:Y:S01]  /*1c7f0*/  LDC.64 R6, c[0x0][0x198] ;  /* 0x00006600ff067b82 */ /* 0x000e620000000a00 */
[----:B------:R-:W-:-:S02]  /*1c800*/  FSEL R65, R56, -INF , !P2 ;  /* 0xff80000038417808 */ /* 0x000fc40005000000 */
[----:B------:R-:W-:Y:S02]  /*1c810*/  FSEL R139, R58, -INF , !P5 ;  /* 0xff8000003a8b7808 */ /* 0x000fe40006800000 */
[CC--:B------:R-:W-:Y:S02]  /*1c820*/  ISETP.GE.AND P2, PT, R5.reuse, R136.reuse, PT ;  /* 0x000000880500720c */ /* 0x0c0fe40003f46270 */
[----:B------:R-:W-:Y:S02]  /*1c830*/  ISETP.GE.AND P5, PT, R5, R137, PT ;  /* 0x000000890500720c */ /* 0x000fe40003fa6270 */
        /* <DEDUP_REMOVED lines=9> */
[----:B------:R-:W-:Y:S01]  /*1c8d0*/  FFMA.FTZ R59, R0, R4, R59 ;  /* 0x00000004003b7223 */ /* 0x000fe2000001003b */
[----:B------:R-:W-:Y:S01]  /*1c8e0*/  VIADD R4, R36, 0x79 ;  /* 0x0000007924047836 */ /* 0x000fe20000000000 */
[----:B------:R-:W-:Y:S01]  /*1c8f0*/  ISETP.GT.AND P5, PT, R243, R234, PT ;  /* 0x000000eaf300720c */ /* 0x000fe20003fa4270 */
[CC--:B------:R-:W-:Y:S01]  /*1c900*/  FFMA.FTZ R5, R0.reuse, R9.reuse, R24 ;  /* 0x0000000900057223 */ /* 0x0c0fe20000010018 */
[----:B------:R-:W-:Y:S01]  /*1c910*/  FSEL R145, R63, -INF , !P6 ;  /* 0xff8000003f917808 */ /* 0x000fe20007000000 */
[----:B------:R-:W-:Y:S01]  /*1c920*/  FFMA.FTZ R9, R0, R9, R26 ;  /* 0x0000000900097223 */ /* 0x000fe2000001001a */
[----:B------:R-:W-:Y:S02]  /*1c930*/  I2FP.F32.S32 R8, R4 ;  /* 0x0000000400087245 */ /* 0x000fe40000201400 */
[----:B------:R-:W-:-:S02]  /*1c940*/  FSEL R63, R57, -INF , !P4 ;  /* 0xff800000393f7808 */ /* 0x000fc40006000000 */
[----:B------:R-:W-:Y:S01]  /*1c950*/  FSEL R135, R59, -INF , !P3 ;  /* 0xff8000003b877808 */ /* 0x000fe20005800000 */
[-C--:B------:R-:W-:Y:S01]  /*1c960*/  FFMA.FTZ R53, R0, R8.reuse, R53 ;  /* 0x0000000800357223 */ /* 0x080fe20000010035 */
[----:B------:R-:W-:Y:S01]  /*1c970*/  FSEL R60, R52, -INF , !P2 ;  /* 0xff800000343c7808 */ /* 0x000fe20005000000 */
[----:B------:R-:W-:Y:S01]  /*1c980*/  FFMA.FTZ R55, R0, R8, R55 ;  /* 0x0000000800377223 */ /* 0x000fe20000010037 */
[-C--:B------:R-:W-:Y:S02]  /*1c990*/  ISETP.GE.AND P6, PT, R36, R136.reuse, PT ;  /* 0x000000882400720c */ /* 0x080fe40003fc6270 */
[----:B------:R-:W-:Y:S02]  /*1c9a0*/  ISETP.GE.AND P4, PT, R4, R136, PT ;  /* 0x000000880400720c */ /* 0x000fe40003f86270 */
[-C--:B------:R-:W-:Y:S02]  /*1c9b0*/  ISETP.GE.AND P3, PT, R36, R137.reuse, PT ;  /* 0x000000892400720c */ /* 0x080fe40003f66270 */
[----:B------:R-:W-:-:S02]  /*1c9c0*/  ISETP.GE.AND P2, PT, R4, R137, PT ;  /* 0x000000890400720c */ /* 0x000fc40003f46270 */
[----:B------:R-:W-:Y:S02]  /*1c9d0*/  FSEL R5, R5, -INF , !P6 ;  /* 0xff80000005057808 */ /* 0x000fe40007000000 */
[----:B------:R-:W-:Y:S02]  /*1c9e0*/  FSEL R9, R9, -INF , !P3 ;  /* 0xff80000009097808 */ /* 0x000fe40005800000 */
[----:B------:R-:W-:Y:S02]  /*1c9f0*/  FSEL R62, R53, -INF , !P4 ;  /* 0xff800000353e7808 */ /* 0x000fe40006000000 */
[----:B------:R-:W-:Y:S01]  /*1ca00*/  FSEL R55, R55, -INF , !P2 ;  /* 0xff80000037377808 */ /* 0x000fe20005000000 */
[----:B-1----:R-:W-:Y:S05]  /*1ca10*/  @!P5 BRA `(.L_x_4460) ;  /* 0x0000000c001cd947 */ /* 0x002fea0003800000 */
        /* <DEDUP_REMOVED lines=34> */
[----:B------:R-:W-:Y:S02]  /*1cc40*/  ISETP.GE.AND P0, PT, R14, RZ, PT ;  /* 0x000000ff0e00720c */ /* 0x000fe40003f06270 */
[----:B------:R-:W-:-:S02]  /*1cc50*/  ISETP.NE.AND P2, PT, R17, RZ, PT ;  /* 0x000000ff1100720c */ /* 0x000fc40003f45270 */
[----:B------:R-:W-:-:S05]  /*1cc60*/  LOP3.LUT R11, RZ, R17, RZ, 0x33, !PT ;  /* 0x00000011ff0b7212 */ /* 0x000fca00078e33ff */
[----:B------:R-:W-:Y:S02]  /*1cc70*/  @P6 IADD3 R15, R15, 0x1, RZ ;  /* 0x000000010f0f6810 */ /* 0x000fe40007ffe0ff */
[----:B------:R-:W-:-:S03]  /*1cc80*/  @P4 VIADD R13, R13, 0x1 ;  /* 0x000000010d0d4836 */ /* 0x000fc60000000000 */
[----:B------:R-:W-:Y:S02]  /*1cc90*/  @!P3 IMAD.MOV R15, RZ, RZ, -R15 ;  /* 0x000000ffff0fb224 */ /* 0x000fe400078e0a0f */
[----:B------:R-:W-:-:S03]  /*1cca0*/  MOV R8, R13 ;  /* 0x0000000d00087202 */ /* 0x000fc60000000f00 */
[----:B------:R-:W-:Y:S02]  /*1ccb0*/  SEL R13, R11, R15, !P2 ;  /* 0x0000000f0b0d7207 */ /* 0x000fe40005000000 */
[----:B------:R-:W-:Y:S01]  /*1ccc0*/  @!P0 IADD3 R8, -R8, RZ, RZ ;  /* 0x000000ff08088210 */ /* 0x000fe20007ffe1ff */
[----:B------:R-:W3:Y:S02]  /*1ccd0*/  LD.E.64 R14, desc[UR4][R6.64+0x38] ;  /* 0x00003804060e7980 */ /* 0x000ee4000c101b00 */
[----:B------:R-:W-:Y:S01]  /*1cce0*/  IMAD.WIDE R48, R13, 0x4, R244 ;  /* 0x000000040d307825 */ /* 0x000fe200078e02f4 */
[----:B------:R-:W-:-:S04]  /*1ccf0*/  SEL R8, R11, R8, !P2 ;  /* 0x000000080b087207 */ /* 0x000fc80005000000 */
[----:B------:R-:W4:Y:S01]  /*1cd00*/  LD.E R11, desc[UR4][R48.64] ;  /* 0x00000004300b7980 */ /* 0x000f22000c101900 */
[----:B------:R-:W-:-:S05]  /*1cd10*/  IMAD.WIDE R46, R8, 0x4, R244 ;  /* 0x00000004082e7825 */ /* 0x000fca00078e02f4 */
        /* <DEDUP_REMOVED lines=16> */
.L_x_4462:
[----:B------:R-:W2:Y:S02]  /*1ce20*/  LD.E R15, desc[UR4][R6.64+0x38] ;  /* 0x00003804060f7980 */ /* 0x000ea4000c101900 */
[----:B--2---:R-:W-:-:S04]  /*1ce30*/  LEA R15, -R15, RZ, 0x7 ;  /* 0x000000ff0f0f7211 */ /* 0x004fc800078e39ff */
[----:B------:R-:W-:Y:S02]  /*1ce40*/  SHF.R.S32.HI R8, RZ, 0x1f, R15 ;  /* 0x0000001fff087819 */ /* 0x000fe4000001140f */
.L_x_4463:
[----:B------:R-:W-:Y:S05]  /*1ce50*/  BSYNC B0 ;  /* 0x0000000000007941 */ /* 0x000fea0003800000 */
.L_x_4461:
        /* <DEDUP_REMOVED lines=73> */
[----:B------:R-:W-:-:S02]  /*1d2f0*/  @P1 LEA R10, P0, R11, R236, 0x1 ;  /* 0x000000ec0b0a1211 */ /* 0x000fc400078008ff */
[C---:B------:R-:W-:Y:S01]  /*1d300*/  IADD3 R4, P3, R11.reuse, R232, RZ ;  /* 0x000000e80b047210 */ /* 0x040fe20007f7e0ff */
[----:B------:R1:W-:Y:S01]  /*1d310*/  @P2 STS.128 [R241+0x5800], RZ ;  /* 0x005800fff1002388 */ /* 0x0003e20000000c00 */
[CCC-:B------:R-:W-:Y:S02]  /*1d320*/  @!P2 LEA.HI.X R137, R11.reuse, R235.reuse, R8.reuse, 0x1, P4 ;  /* 0x000000eb0b89a211 */ /* 0x1c0fe400020f0c08 */
[-C--:B------:R-:W-:Y:S01]  /*1d330*/  @P1 LEA.HI.X R11, R11, R235.reuse, R8, 0x1, P0 ;  /* 0x000000eb0b0b1211 */ /* 0x080fe200000f0c08 */
[----:B------:R-:W-:Y:S01]  /*1d340*/  @!PT LDS RZ, [RZ] ;  /* 0x00000000fffff984 */ /* 0x000fe20000000800 */
[----:B------:R-:W-:Y:S01]  /*1d350*/  @!PT LDS RZ, [RZ] ;  /* 0x00000000fffff984 */ /* 0x000fe20000000800 */
[----:B------:R-:W-:Y:S01]  /*1d360*/  @!PT LDS RZ, [RZ] ;  /* 0x00000000fffff984 */ /* 0x000fe20000000800 */
[----:B------:R1:W-:Y:S01]  /*1d370*/  @P1 LDGSTS.E.BYPASS.LTC128B.128 [R241+0x9800], desc[UR4][R14.64+0x80] ;  /* 0x098000800ef11fae */ /* 0x0003e2000b901d44 */
[----:B------:R-:W-:Y:S01]  /*1d380*/  IMAD.X R8, R8, 0x1, R233, P3 ;  /* 0x0000000108087824 */ /* 0x000fe200018e06e9 */
[CC--:B------:R-:W-:Y:S02]  /*1d390*/  @!P2 LEA R140, P3, R4.reuse, R236.reuse, 0x1 ;  /* 0x000000ec048ca211 */ /* 0x0c0fe400078608ff */
        /* <DEDUP_REMOVED lines=47> */
.L_x_4460:
[----:B------:R-:W-:Y:S05]  /*1d690*/  BSYNC B1 ;  /* 0x0000000000017941 */ /* 0x000fea0003800000 */
.L_x_4459:
[----:B-1----:R1:W2:Y:S01]  /*1d6a0*/  LD.E R57, desc[UR4][R6.64+0xdc] ;  /* 0x0000dc0406397980 */ /* 0x0022a2000c101900 */
[----:B------:R-:W-:Y:S02]  /*1d6b0*/  FMNMX.FTZ R11, R2, R9, !PT ;  /* 0x00000009020b7209 */ /* 0x000fe40007810000 */
[----:B------:R-:W-:Y:S01]  /*1d6c0*/  FMNMX.FTZ R8, R3, R5, !PT ;  /* 0x0000000503087209 */ /* 0x000fe20007810000 */
[----:B------:R-:W-:Y:S01]  /*1d6d0*/  LDSM.16.MT88.4 R16, [R221+0xc000] ;  /* 0x00c00000dd10783b */ /* 0x000fe20000004200 */
[----:B------:R-:W-:-:S04]  /*1d6e0*/  FMNMX.FTZ R4, R38, R11, !PT ;  /* 0x0000000b26047209 */ /* 0x000fc80007810000 */
[----:B------:R-:W-:-:S04]  /*1d6f0*/  FMNMX.FTZ R4, R41, R4, !PT ;  /* 0x0000000429047209 */ /* 0x000fc80007810000 */
[----:B------:R-:W-:-:S04]  /*1d700*/  FMNMX.FTZ R11, R45, R4, !PT ;  /* 0x000000042d0b7209 */ /* 0x000fc80007810000 */
[----:B------:R-:W-:-:S04]  /*1d710*/  FMNMX.FTZ R11, R22, R11, !PT ;  /* 0x0000000b160b7209 */ /* 0x000fc80007810000 */
[----:B------:R-:W-:Y:S02]  /*1d720*/  FMNMX.FTZ R4, R20, R11, !PT ;  /* 0x0000000b14047209 */ /* 0x000fe40007810000 */
[----:B------:R-:W-:Y:S02]  /*1d730*/  FMNMX.FTZ R11, R43, R8, !PT ;  /* 0x000000082b0b7209 */ /* 0x000fe40007810000 */
[----:B------:R-:W-:Y:S02]  /*1d740*/  FMNMX.FTZ R4, R31, R4, !PT ;  /* 0x000000041f047209 */ /* 0x000fe40007810000 */
[----:B------:R-:W-:Y:S02]  /*1d750*/  FMNMX.FTZ R11, R30, R11, !PT ;  /* 0x0000000b1e0b7209 */ /* 0x000fe40007810000 */
[----:B-1----:R-:W-:Y:S02]  /*1d760*/  FMNMX.FTZ R7, R29, R4, !PT ;  /* 0x000000041d077209 */ /* 0x002fe40007810000 */
        /* <DEDUP_REMOVED lines=63> */
[----:B------:R-:W-:-:S05]  /*1db60*/  FSEL R10, R47, RZ, P1 ;  /* 0x000000ff2f0a7208 */ /* 0x000fca0000800000 */
[----:B------:R-:W-:Y:S01]  /*1db70*/  FADD.FTZ R10, R3, -R10 ;  /* 0x8000000a030a7221 */ /* 0x000fe20000010000 */
[C---:B--2---:R-:W-:Y:S01]  /*1db80*/  FMUL.FTZ R56, R57.reuse, R46 ;  /* 0x0000002e39387220 */ /* 0x044fe20000410000 */
[C---:B------:R-:W-:Y:S02]  /*1db90*/  FMUL.FTZ R64, R57.reuse, R47 ;  /* 0x0000002f39407220 */ /* 0x040fe40000410000 */
[----:B------:R-:W-:Y:S02]  /*1dba0*/  FMUL.FTZ R3, R57, R10 ;  /* 0x0000000a39037220 */ /* 0x000fe40000410000 */
[----:B------:R-:W-:Y:S02]  /*1dbb0*/  FSEL R56, R56, RZ, P0 ;  /* 0x000000ff38387208 */ /* 0x000fe40000000000 */
[----:B------:R-:W-:Y:S02]  /*1dbc0*/  FSEL R64, R64, RZ, P1 ;  /* 0x000000ff40407208 */ /* 0x000fe40000800000 */
[----:B------:R-:W1:Y:S01]  /*1dbd0*/  MUFU.EX2 R3, R3 ;  /* 0x0000000300037308 */ /* 0x000e620000000800 */
        /* <DEDUP_REMOVED lines=10> */
[----:B------:R-:W2:Y:S01]  /*1dc80*/  LDSM.16.MT88.4 R4, [R223+0xc000] ;  /* 0x00c00000df04783b */ /* 0x000ea20000004200 */
[----:B------:R-:W-:Y:S01]  /*1dc90*/  MUFU.EX2 R48, R48 ;  /* 0x0000003000307308 */ /* 0x000fe20000000800 */
[----:B------:R-:W-:Y:S01]  /*1dca0*/  FMUL.FTZ R49, R57, R8 ;  /* 0x0000000839317220 */ /* 0x000fe20000410000 */
[--C-:B------:R-:W-:Y:S01]  /*1dcb0*/  FFMA.FTZ R53, R31, R57, -R56.reuse ;  /* 0x000000391f357223 */ /* 0x100fe20000010838 */
[----:B------:R-:W3:Y:S01]  /*1dcc0*/  LDSM.16.MT88.4 R8, [R220+0xc000] ;  /* 0x00c00000dc08783b */ /* 0x000ee20000004200 */
[-C--:B-1----:R-:W-:Y:S01]  /*1dcd0*/  FMUL.FTZ R128, R128, R3.reuse ;  /* 0x0000000380807220 */ /* 0x082fe20000410000 */
[-C--:B------:R-:W-:Y:S01]  /*1dce0*/  FMUL.FTZ R129, R129, R3.reuse ;  /* 0x0000000381817220 */ /* 0x080fe20000410000 */
[-C--:B------:R-:W-:Y:S01]  /*1dcf0*/  FMUL.FTZ R124, R124, R3.reuse ;  /* 0x000000037c7c7220 */ /* 0x080fe20000410000 */
        /* <DEDUP_REMOVED lines=20> */
[----:B------:R-:W-:Y:S01]  /*1de40*/  FMUL.FTZ R97, R97, R3 ;  /* 0x0000000361617220 */ /* 0x000fe20000410000 */
[-CC-:B------:R-:W-:Y:S01]  /*1de50*/  FFMA.FTZ R52, R29, R57.reuse, -R56.reuse ;  /* 0x000000391d347223 */ /* 0x180fe20000010838 */
[-CC-:B------:R-:W-:Y:S01]  /*1de60*/  FFMA.FTZ R51, R22, R57.reuse, -R56.reuse ;  /* 0x0000003916337223 */ /* 0x180fe20000010838 */
[----:B------:R-:W1:Y:S01]  /*1de70*/  LDSM.16.MT88.4 R28, [R219+0x10000] ;  /* 0x01000000db1c783b */ /* 0x000e620000004200 */
[-C--:B------:R-:W-:Y:S01]  /*1de80*/  FFMA.FTZ R50, R20, R57.reuse, -R56 ;  /* 0x0000003914327223 */ /* 0x080fe20000010838 */
[----:B------:R-:W-:Y:S01]  /*1de90*/  MUFU.EX2 R45, R45 ;  /* 0x0000002d002d7308 */ /* 0x000fe20000000800 */
[-CC-:B------:R-:W-:Y:S01]  /*1dea0*/  FFMA.FTZ R61, R27, R57.reuse, -R64.reuse ;  /* 0x000000391b3d7223 */ /* 0x180fe20000010840 */
[-CC-:B------:R-:W-:Y:S01]  /*1deb0*/  FFMA.FTZ R54, R25, R57.reuse, -R64.reuse ;  /* 0x0000003919367223 */ /* 0x180fe20000010840 */
[-CC-:B------:R-:W-:Y:S01]  /*1dec0*/  FFMA.FTZ R59, R23, R57.reuse, -R64.reuse ;  /* 0x00000039173b7223 */ /* 0x180fe20000010840 */
[----:B------:R-:W-:Y:S01]  /*1ded0*/  FFMA.FTZ R58, R21, R57, -R64 ;  /* 0x00000039153a7223 */ /* 0x000fe20000010840 */
[-C--:B------:R-:W-:Y:S01]  /*1dee0*/  FMUL.FTZ R100, R100, R3.reuse ;  /* 0x0000000364647220 */ /* 0x080fe20000410000 */
[-C--:B------:R-:W-:Y:S01]  /*1def0*/  FMUL.FTZ R101, R101, R3.reuse ;  /* 0x0000000365657220 */ /* 0x080fe20000410000 */
[----:B------:R-:W-:Y:S01]  /*1df00*/  FMUL.FTZ R104, R104, R3 ;  /* 0x0000000368687220 */ /* 0x000fe20000410000 */
[----:B------:R-:W5:Y:S01]  /*1df10*/  MUFU.EX2 R44, R44 ;  /* 0x0000002c002c7308 */ /* 0x000f620000000800 */
        /* <DEDUP_REMOVED lines=9> */
[----:B------:R-:W-:Y:S01]  /*1dfb0*/  LDSM.16.MT88.4 R24, [R221+0xc800] ;  /* 0x00c80000dd18783b */ /* 0x000fe20000004200 */
[-C--:B------:R-:W-:Y:S01]  /*1dfc0*/  FMUL.FTZ R112, R112, R3.reuse ;  /* 0x0000000370707220 */ /* 0x080fe20000410000 */
[----:B------:R-:W-:Y:S01]  /*1dfd0*/  FMUL.FTZ R113, R113, R3 ;  /* 0x0000000371717220 */ /* 0x000fe20000410000 */
[-C--:B------:R-:W-:Y:S01]  /*1dfe0*/  FFMA.FTZ R132, R39, R57.reuse, -R56 ;  /* 0x0000003927847223 */ /* 0x080fe20000010838 */
[----:B------:R-:W-:Y:S01]  /*1dff0*/  LDSM.16.MT88.4 R20, [R219+0xc800] ;  /* 0x00c80000db14783b */ /* 0x000fe20000004200 */
[----:B------:R-:W-:Y:S01]  /*1e000*/  FFMA.FTZ R134, R37, R57, -R64 ;  /* 0x0000003925867223 */ /* 0x000fe20000010840 */
[----:B------:R-:W4:Y:S01]  /*1e010*/  MUFU.EX2 R2, R2 ;  /* 0x0000000200027308 */ /* 0x000f220000000800 */
[----:B-----5:R-:W-:Y:S01]  /*1e020*/  F2FP.BF16.F32.PACK_AB R12, R44, R45 ;  /* 0x0000002d2c0c723e */ /* 0x020fe200000010ff */
[----:B------:R-:W-:Y:S01]  /*1e030*/  LDSM.16.MT88.4 R36, [R219+0x10800] ;  /* 0x01080000db24783b */ /* 0x000fe20000004200 */
[-CC-:B------:R-:W-:Y:S01]  /*1e040*/  FFMA.FTZ R66, R34, R57.reuse, -R56.reuse ;  /* 0x0000003922427223 */ /* 0x180fe20000010838 */
[-C--:B------:R-:W-:Y:S01]  /*1e050*/  FFMA.FTZ R67, R32, R57.reuse, -R56 ;  /* 0x0000003920437223 */ /* 0x080fe20000010838 */
[-CC-:B------:R-:W-:Y:S01]  /*1e060*/  FFMA.FTZ R137, R35, R57.reuse, -R64.reuse ;  /* 0x0000003923897223 */ /* 0x180fe20000010840 */
[-CC-:B------:R-:W-:Y:S01]  /*1e070*/  FFMA.FTZ R136, R33, R57.reuse, -R64.reuse ;  /* 0x0000003921887223 */ /* 0x180fe20000010840 */
[-C--:B------:R-:W-:Y:S01]  /*1e080*/  FFMA.FTZ R141, R162, R57.reuse, -R64 ;  /* 0x00000039a28d7223 */ /* 0x080fe20000010840 */
[----:B------:R-:W5:Y:S01]  /*1e090*/  MUFU.EX2 R49, R49 ;  /* 0x0000003100317308 */ /* 0x000f620000000800 */
[-C--:B------:R-:W-:Y:S01]  /*1e0a0*/  FFMA.FTZ R143, R160, R57.reuse, -R56 ;  /* 0x00000039a08f7223 */ /* 0x080fe20000010838 */
[----:B------:R-:W-:Y:S01]  /*1e0b0*/  LDSM.16.MT88.4 R32, [R223+0xd000] ;  /* 0x00d00000df20783b */ /* 0x000fe20000004200 */
[-C--:B------:R-:W-:Y:S01]  /*1e0c0*/  FFMA.FTZ R144, R181, R57.reuse, -R64 ;  /* 0x00000039b5907223 */ /* 0x080fe20000010840 */
[-CC-:B------:R-:W-:Y:S01]  /*1e0d0*/  FFMA.FTZ R140, R156, R57.reuse, -R56.reuse ;  /* 0x000000399c8c7223 */ /* 0x180fe20000010838 */
[-CC-:B------:R-:W-:Y:S01]  /*1e0e0*/  FFMA.FTZ R163, R163, R57.reuse, -R56.reuse ;  /* 0x00000039a3a37223 */ /* 0x180fe20000010838 */
[-C--:B------:R-:W-:Y:S01]  /*1e0f0*/  FFMA.FTZ R142, R154, R57.reuse, -R56 ;  /* 0x000000399a8e7223 */ /* 0x080fe20000010838 */
[--C-:B------:R-:W-:Y:S01]  /*1e100*/  FFMA.FTZ R181, R251, R57, -R64.reuse ;  /* 0x00000039fbb57223 */ /* 0x100fe20000010840 */
[----:B------:R-:W-:Y:S01]  /*1e110*/  MUFU.EX2 R51, R51 ;  /* 0x0000003300337308 */ /* 0x000fe20000000800 */
[----:B----4-:R-:W-:Y:S01]  /*1e120*/  F2FP.BF16.F32.PACK_AB R14, R2, R43 ;  /* 0x0000002b020e723e */ /* 0x010fe200000010ff */
[-CC-:B------:R-:W-:Y:S01]  /*1e130*/  FFMA.FTZ R146, R249, R57.reuse, -R64.reuse ;  /* 0x00000039f9927223 */ /* 0x180fe20000010840 */
[-C--:B------:R-:W-:Y:S01]  /*1e140*/  FFMA.FTZ R183, R183, R57.reuse, -R64 ;  /* 0x00000039b7b77223 */ /* 0x080fe20000010840 */
[-CC-:B------:R-:W-:Y:S01]  /*1e150*/  FFMA.FTZ R189, R203, R57.reuse, -R56.reuse ;  /* 0x00000039cbbd7223 */ /* 0x180fe20000010838 */
[-CC-:B------:R-:W-:Y:S01]  /*1e160*/  FFMA.FTZ R148, R201, R57.reuse, -R56.reuse ;  /* 0x00000039c9947223 */ /* 0x180fe20000010838 */
[-CC-:B------:R-:W-:Y:S01]  /*1e170*/  FFMA.FTZ R199, R199, R57.reuse, -R56.reuse ;  /* 0x00000039c7c77223 */ /* 0x180fe20000010838 */
[----:B------:R-:W-:Y:S01]  /*1e180*/  FFMA.FTZ R150, R197, R57, -R56 ;  /* 0x00000039c5967223 */ /* 0x000fe20000010838 */
[----:B------:R-:W-:Y:S01]  /*1e190*/  MUFU.EX2 R50, R50 ;  /* 0x0000003200327308 */ /* 0x000fe20000000800 */
        /* <DEDUP_REMOVED lines=46> */
[-CC-:B------:R-:W-:Y:S01]  /*1e480*/  FFMA.FTZ R156, R191, R57.reuse, -R64.reuse ;  /* 0x00000039bf9c7223 */ /* 0x180fe20000010840 */
[C---:B-1----:R-:W-:Y:S01]  /*1e490*/  HMMA.16816.F32.BF16 R108, R12.reuse, R28, R108 ;  /* 0x0000001c0c6c723c */ /* 0x042fe2000004186c */
[-C--:B------:R-:W-:Y:S01]  /*1e4a0*/  FFMA.FTZ R185, R185, R57.reuse, -R64 ;  /* 0x00000039b9b97223 */ /* 0x080fe20000010840 */
[----:B------:R-:W1:Y:S01]  /*1e4b0*/  MUFU.EX2 R54, R54 ;  /* 0x0000003600367308 */ /* 0x000e620000000800 */
[-C--:B------:R-:W-:Y:S01]  /*1e4c0*/  FFMA.FTZ R187, R187, R57.reuse, -R56 ;  /* 0x00000039bbbb7223 */ /* 0x080fe20000010838 */
[-C--:B------:R-:W-:Y:S01]  /*1e4d0*/  FFMA.FTZ R164, R167, R57.reuse, -R64 ;  /* 0x00000039a7a47223 */ /* 0x080fe20000010840 */
[-CC-:B------:R-:W-:Y:S01]  /*1e4e0*/  FFMA.FTZ R158, R179, R57.reuse, -R56.reuse ;  /* 0x00000039b39e7223 */ /* 0x180fe20000010838 */
[-CC-:B------:R-:W-:Y:S01]  /*1e4f0*/  FFMA.FTZ R177, R177, R57.reuse, -R56.reuse ;  /* 0x00000039b1b17223 */ /* 0x180fe20000010838 */
[-C--:B------:R-:W-:Y:S01]  /*1e500*/  FFMA.FTZ R160, R175, R57.reuse, -R56 ;  /* 0x00000039afa07223 */ /* 0x080fe20000010838 */
[C---:B--2---:R-:W-:Y:S01]  /*1e510*/  HMMA.16816.F32.BF16 R84, R12.reuse, R4, R84 ;  /* 0x000000040c54723c */ /* 0x044fe20000041854 */
[-CC-:B------:R-:W-:Y:S01]  /*1e520*/  FFMA.FTZ R162, R173, R57.reuse, -R64.reuse ;  /* 0x00000039ada27223 */ /* 0x180fe20000010840 */
[----:B------:R-:W-:Y:S01]  /*1e530*/  MUFU.EX2 R59, R59 ;  /* 0x0000003b003b7308 */ /* 0x000fe20000000800 */
[-CC-:B------:R-:W-:Y:S01]  /*1e540*/  FFMA.FTZ R171, R171, R57.reuse, -R64.reuse ;  /* 0x00000039abab7223 */ /* 0x180fe20000010840 */
[-C--:B------:R-:W-:Y:S01]  /*1e550*/  FFMA.FTZ R165, R165, R57.reuse, -R64 ;  /* 0x00000039a5a57223 */ /* 0x080fe20000010840 */
[-CC-:B------:R-:W-:Y:S01]  /*1e560*/  FFMA.FTZ R167, R169, R57.reuse, -R56.reuse ;  /* 0x00000039a9a77223 */ /* 0x180fe20000010838 */
[C---:B------:R-:W-:Y:S01]  /*1e570*/  HMMA.16816.F32.BF16 R88, R12.reuse, R6, R88 ;  /* 0x000000060c58723c */ /* 0x040fe20000041858 */
[----:B------:R-:W2:Y:S01]  /*1e580*/  LDSM.16.MT88.4 R4, [R220+0x10000] ;  /* 0x01000000dc04783b */ /* 0x000ea20000004200 */
[-CC-:B------:R-:W-:Y:S01]  /*1e590*/  FFMA.FTZ R161, R161, R57.reuse, -R56.reuse ;  /* 0x00000039a1a17223 */ /* 0x180fe20000010838 */
[-CC-:B------:R-:W-:Y:S01]  /*1e5a0*/  FFMA.FTZ R166, R159, R57.reuse, -R56.reuse ;  /* 0x000000399fa67223 */ /* 0x180fe20000010838 */
[----:B------:R-:W5:Y:S01]  /*1e5b0*/  MUFU.EX2 R58, R58 ;  /* 0x0000003a003a7308 */ /* 0x000f620000000800 */
[-C--:B------:R-:W-:Y:S01]  /*1e5c0*/  FFMA.FTZ R157, R157, R57.reuse, -R56 ;  /* 0x000000399d9d7223 */ /* 0x080fe20000010838 */
[C---:B----4-:R-:W-:Y:S01]  /*1e5d0*/  HMMA.16816.F32.BF16 R92, R12.reuse, R16, R92 ;  /* 0x000000100c5c723c */ /* 0x050fe2000004185c */
[-CC-:B------:R-:W-:Y:S01]  /*1e5e0*/  FFMA.FTZ R155, R155, R57.reuse, -R64.reuse ;  /* 0x000000399b9b7223 */ /* 0x180fe20000010840 */
[-CC-:B------:R-:W-:Y:S01]  /*1e5f0*/  FFMA.FTZ R168, R151, R57.reuse, -R64.reuse ;  /* 0x0000003997a87223 */ /* 0x180fe20000010840 */
[-CC-:B------:R-:W-:Y:S01]  /*1e600*/  FFMA.FTZ R149, R149, R57.reuse, -R64.reuse ;  /* 0x0000003995957223 */ /* 0x180fe20000010840 */
[-C--:B------:R-:W-:Y:S01]  /*1e610*/  FFMA.FTZ R170, R147, R57.reuse, -R64 ;  /* 0x0000003993aa7223 */ /* 0x080fe20000010840 */
[----:B------:R-:W-:Y:S01]  /*1e620*/  FFMA.FTZ R172, R145, R57, -R56 ;  /* 0x0000003991ac7223 */ /* 0x000fe20000010838 */
[C---:B------:R-:W-:Y:S01]  /*1e630*/  HMMA.16816.F32.BF16 R96, R12.reuse, R18, R96 ;  /* 0x000000120c60723c */ /* 0x040fe20000041860 */
[----:B------:R-:W4:Y:S01]  /*1e640*/  LDSM.16.MT88.4 R16, [R223+0xc800] ;  /* 0x00c80000df10783b */ /* 0x000f220000004200 */
[----:B------:R-:W-:Y:S01]  /*1e650*/  MUFU.EX2 R66, R66 ;  /* 0x0000004200427308 */ /* 0x000fe20000000800 */
[----:B------:R-:W-:Y:S01]  /*1e660*/  FFMA.FTZ R49, R247, R49, R48 ;  /* 0x00000031f7317223 */ /* 0x000fe20000010030 */
[----:B------:R-:W-:Y:S01]  /*1e670*/  FFMA.FTZ R3, R248, R3, R45 ;  /* 0x00000003f8037223 */ /* 0x000fe2000001002d */
[-CC-:B------:R-:W-:Y:S01]  /*1e680*/  FFMA.FTZ R139, R139, R57.reuse, -R56.reuse ;  /* 0x000000398b8b7223 */ /* 0x180fe20000010838 */
        /* <DEDUP_REMOVED lines=9> */
[----:B------:R-:W-:Y:S01]  /*1e720*/  FADD.FTZ R40, R40, R41 ;  /* 0x0000002928287221 */ /* 0x000fe20000010000 */
[-C--:B------:R-:W-:Y:S01]  /*1e730*/  FFMA.FTZ R133, R133, R57.reuse, -R56 ;  /* 0x0000003985857223 */ /* 0x080fe20000010838 */
[-C--:B------:R-:W-:Y:S01]  /*1e740*/  FFMA.FTZ R65, R65, R57.reuse, -R64 ;  /* 0x0000003941417223 */ /* 0x080fe20000010840 */
[----:B------:R-:W-:Y:S01]  /*1e750*/  MUFU.EX2 R132, R132 ;  /* 0x0000008400847308 */ /* 0x000fe20000000800 */
[----:B------:R-:W-:Y:S01]  /*1e760*/  FADD.FTZ R2, R2, R43 ;  /* 0x0000002b02027221 */ /* 0x000fe20000010000 */
[----:B------:R-:W-:-:S06]  /*1e770*/  FFMA.FTZ R55, R55, R57, -R56 ;  /* 0x0000003937377223 */ /* 0x000fcc0000010838 */
[----:B------:R-:W-:Y:S01]  /*1e780*/  MUFU.EX2 R134, R134 ;  /* 0x0000008600867308 */ /* 0x000fe20000000800 */
[C---:B--2---:R-:W-:Y:S07]  /*1e790*/  HMMA.16816.F32.BF16 R120, R12.reuse, R4, R120 ;  /* 0x000000040c78723c */ /* 0x044fee0000041878 */
[----:B------:R-:W2:Y:S01]  /*1e7a0*/  MUFU.EX2 R137, R137 ;  /* 0x0000008900897308 */ /* 0x000ea20000000800 */
[----:B------:R-:W-:Y:S01]  /*1e7b0*/  HMMA.16816.F32.BF16 R116, R12, R6, R116 ;  /* 0x000000060c74723c */ /* 0x000fe20000041874 */
[----:B-1----:R-:W-:Y:S01]  /*1e7c0*/  F2FP.BF16.F32.PACK_AB R4, R54, R61 ;  /* 0x0000003d3604723e */ /* 0x002fe200000010ff */
        /* <DEDUP_REMOVED lines=13> */
[----:B------:R-:W1:Y:S01]  /*1e8a0*/  MUFU.EX2 R141, R141 ;  /* 0x0000008d008d7308 */ /* 0x000e620000000800 */
        /* <DEDUP_REMOVED lines=30> */
[----:B--2---:R-:W-:Y:S01]  /*1ea90*/  F2FP.BF16.F32.PACK_AB R8, R137, R134 ;  /* 0x000000868908723e */ /* 0x004fe200000010ff */
[----:B------:R-:W-:Y:S01]  /*1eaa0*/  FADD.FTZ R134, R134, R3 ;  /* 0x0000000386867221 */ /* 0x000fe20000010000 */
[----:B------:R-:W-:Y:S01]  /*1eab0*/  F2FP.BF16.F32.PACK_AB R9, R67, R66 ;  /* 0x000000424309723e */ /* 0x000fe200000010ff */
[----:B------:R-:W-:Y:S01]  /*1eac0*/  FADD.FTZ R66, R66, R53 ;  /* 0x0000003542427221 */ /* 0x000fe20000010000 */
[----:B------:R-:W-:Y:S01]  /*1ead0*/  MOV R3, R47 ;  /* 0x0000002f00037202 */ /* 0x000fe20000000f00 */
[C---:B------:R-:W-:Y:S01]  /*1eae0*/  HMMA.16816.F32.BF16 R108, R4.reuse, R36, R108 ;  /* 0x00000024046c723c */ /* 0x040fe2000004186c */
[----:B-1----:R-:W-:Y:S01]  /*1eaf0*/  F2FP.BF16.F32.PACK_AB R10, R141, R136 ;  /* 0x000000888d0a723e */ /* 0x002fe200000010ff */
        /* <DEDUP_REMOVED lines=158> */
[----:B------:R-:W-:Y:S01]  /*1f4e0*/  FADD.FTZ R161, R161, R2 ;  /* 0x00000002a1a17221 */ /* 0x000fe20000010000 */
[----:B------:R-:W-:Y:S01]  /*1f4f0*/  MOV R2, R46 ;  /* 0x0000002e00027202 */ /* 0x000fe20000000f00 */
        /* <DEDUP_REMOVED lines=83> */
.L_x_4455:
[----:B------:R-:W-:Y:S05]  /*1fa30*/  @!P5 BRA `(.L_x_4464) ;  /* 0x0000005400a0d947 */ /* 0x000fea0003800000 */
[----:B------:R-:W-:Y:S02]  /*1fa40*/  MOV R135, R2 ;  /* 0x0000000200877202 */ /* 0x000fe40000000f00 */
[----:B------:R-:W-:-:S07]  /*1fa50*/  MOV R133, R3 ;  /* 0x0000000300857202 */ /* 0x000fce0000000f00 */
.L_x_4473:
        /* <DEDUP_REMOVED lines=19> */
[----:B-1----:R-:W2:Y:S02]  /*1fb90*/  LD.E R11, desc[UR4][R2.64+0x170] ;  /* 0x00017004020b7980 */ /* 0x002ea4000c101900 */
        /* <DEDUP_REMOVED lines=10> */
[-C--:B------:R-:W-:Y:S01]  /*1fc40*/  LOP3.LUT R12, R12, R11.reuse, RZ, 0x3c, !PT ;  /* 0x0000000b0c0c7212 */ /* 0x080fe200078e3cff */
        /* <DEDUP_REMOVED lines=22> */
[----:B------:R-:W-:Y:S02]  /*1fdb0*/  ISETP.NE.AND P2, PT, R11, RZ, PT ;  /* 0x000000ff0b00720c */ /* 0x000fe40003f45270 */
[----:B------:R-:W-:Y:S04]  /*1fdc0*/  LOP3.LUT R7, RZ, R11, RZ, 0x33, !PT ;  /* 0x0000000bff077212 */ /* 0x000fe800078e33ff */
        /* <DEDUP_REMOVED lines=26> */
.L_x_4466:
[----:B--2---:R-:W-:Y:S02]  /*1ff70*/  R2UR UR4, R136 ;  /* 0x00000000880472ca */ /* 0x004fe400000e0000 */
[----:B------:R-:W-:Y:S11]  /*1ff80*/  R2UR UR5, R137 ;  /* 0x00000000890572ca */ /* 0x000ff600000e0000 */
[----:B------:R-:W-:Y:S02]  /*1ff90*/  @!UPT UIADD3 URZ, URZ, URZ, URZ ;  /* 0x0000003f3f3ff290 */ /* 0x000fe4000fffe03f */
[----:B-1----:R-:W2:Y:S02]  /*1ffa0*/  LD.E R8, desc[UR4][R2.64+0x40] ;  /* 0x0000400402087980 */ /* 0x002ea4000c101900 */
[----:B--2---:R-:W-:Y:S05]  /*1ffb0*/  IMAD.U32 R8, R8, -0x80, RZ ;  /* 0xffffff8008087824 */ /* 0x004fea00078e00ff */
[----:B------:R-:W-:Y:S02]  /*1ffc0*/  SHF.R.S32.HI R6, RZ, 0x1f, R8 ;  /* 0x0000001fff067819 */ /* 0x000fe40000011408 */
.L_x_4467:
[----:B------:R-:W-:Y:S05]  /*1ffd0*/  BSYNC B0 ;  /* 0x0000000000007941 */ /* 0x000fea0003800000 */
.L_x_4465:
        /* <DEDUP_REMOVED lines=392> */
[----:B------:R-:W-:Y:S02]  /*21860*/  IMAD.HI.U32 R144, R147, R140, RZ ;  /* 0x0000008c93907227 */ /* 0x000fe400078e00ff */
[----:B------:R-:W3:Y:S02]  /*21870*/  LD.E.64 R146, desc[UR4][R2.64+0x38] ;  /* 0x0000380402927980 */ /* 0x000ee4000c101b00 */
        /* <DEDUP_REMOVED lines=39> */
.L_x_4471:
[----:B------:R-:W-:Y:S02]  /*21af0*/  R2UR UR4, R136 ;  /* 0x00000000880472ca */ /* 0x000fe400000e0000 */
[----:B------:R-:W-:Y:S11]  /*21b00*/  R2UR UR5, R137 ;  /* 0x00000000890572ca */ /* 0x000ff600000e0000 */
[----:B------:R-:W-:Y:S02]  /*21b10*/  @!UPT UIADD3 URZ, URZ, URZ, URZ ;  /* 0x0000003f3f3ff290 */ /* 0x000fe4000fffe03f */
[----:B------:R-:W2:Y:S02]  /*21b20*/  LD.E R142, desc[UR4][R2.64+0x38] ;  /* 0x00003804028e7980 */ /* 0x000ea4000c101900 */
[----:B--2---:R-:W-:Y:S05]  /*21b30*/  IMAD.U32 R142, R142, -0x80, RZ ;  /* 0xffffff808e8e7824 */ /* 0x004fea00078e00ff */
[----:B------:R-:W-:Y:S02]  /*21b40*/  SHF.R.S32.HI R134, RZ, 0x1f, R142 ;  /* 0x0000001fff867819 */ /* 0x000fe4000001148e */
.L_x_4472:
[----:B------:R-:W-:Y:S05]  /*21b50*/  BSYNC B0 ;  /* 0x0000000000007941 */ /* 0x000fea0003800000 */
.L_x_4470:
        /* <DEDUP_REMOVED lines=73> */
[CC--:B------:R-:W-:Y:S01]  /*21ff0*/  @P1 LEA R162, P4, R141.reuse, R236.reuse, 0x1 ;  /* 0x000000ec8da21211 */ /* 0x0c0fe200078808ff */
[----:B------:R-:W-:Y:S01]  /*22000*/  @!PT LDS RZ, [RZ] ;  /* 0x00000000fffff984 */ /* 0x000fe20000000800 */
[----:B------:R-:W-:Y:S01]  /*22010*/  @!PT LDS RZ, [RZ] ;  /* 0x00000000fffff984 */ /* 0x000fe20000000800 */
[----:B------:R-:W-:Y:S01]  /*22020*/  @!PT LDS RZ, [RZ] ;  /* 0x00000000fffff984 */ /* 0x000fe20000000800 */
[----:B------:R1:W-:Y:S01]  /*22030*/  @P1 LDGSTS.E.BYPASS.LTC128B.128 [R241+0x5800], desc[UR4][R148.64] ;  /* 0x0580000094f11fae */ /* 0x0003e2000b901d44 */
[--C-:B------:R-:W-:Y:S01]  /*22040*/  IMAD.X R134, R134, 0x1, R233.reuse, P3 ;  /* 0x0000000186867824 */ /* 0x100fe200018e06e9 */
[C---:B--2---:R-:W-:Y:S02]  /*22050*/  @P0 LEA R160, P3, R141.reuse, R236, 0x1 ;  /* 0x000000ec8da00211 */ /* 0x044fe400078608ff */
        /* <DEDUP_REMOVED lines=71> */
.L_x_4469:
[----:B------:R-:W-:Y:S05]  /*224d0*/  BSYNC B1 ;  /* 0x0000000000017941 */ /* 0x000fea0003800000 */
.L_x_4468:
[----:B------:R-:W-:Y:S01]  /*224e0*/  R2UR UR4, R136 ;  /* 0x00000000880472ca */ /* 0x000fe200000e0000 */
[----:B------:R-:W2:Y:S01]  /*224f0*/  S2R R134, SR_TID.X ;  /* 0x0000000000867919 */ /* 0x000ea20000002100 */
[----:B------:R-:W-:Y:S01]  /*22500*/  R2UR UR5, R137 ;  /* 0x00000000890572ca */ /* 0x000fe200000e0000 */
[----:B-1----:R-:W-:Y:S08]  /*22510*/  LDSM.16.MT88.4 R144, [R221+0xc000] ;  /* 0x00c00000dd90783b */ /* 0x002ff00000004200 */
[----:B------:R-:W-:Y:S08]  /*22520*/  LDSM.16.MT88.4 R148, [R220+0xc000] ;  /* 0x00c00000dc94783b */ /* 0x000ff00000004200 */
[----:B------:R1:W3:Y:S01]  /*22530*/  LD.E R132, desc[UR4][R2.64+0xdc] ;  /* 0x0000dc0402847980 */ /* 0x0002e2000c101900 */
[----:B--2---:R-:W-:Y:S04]  /*22540*/  SHF.L.U32 R134, R134, 0x1, RZ ;  /* 0x0000000186867819 */ /* 0x004fe800000006ff */
[----:B------:R-:W-:Y:S04]  /*22550*/  LOP3.LUT R134, R134, 0x6, RZ, 0xc0, !PT ;  /* 0x0000000686867812 */ /* 0x000fe800078ec0ff */
[----:B------:R-:W-:Y:S04]  /*22560*/  LEA R134, R243, R134, 0x7 ;  /* 0x00000086f3867211 */ /* 0x000fe800078e38ff */
[C---:B------:R-:W-:Y:S02]  /*22570*/  IADD3 R139, R134.reuse, 0x8, RZ ;  /* 0x00000008868b7810 */ /* 0x040fe40007ffe0ff */
[C---:B------:R-:W-:Y:S02]  /*22580*/  IADD3 R140, R134.reuse, 0x9, RZ ;  /* 0x00000009868c7810 */ /* 0x040fe40007ffe0ff */
[----:B-1----:R-:W-:Y:S02]  /*22590*/  I2FP.F32.S32 R3, R139 ;  /* 0x0000008b00037245 */ /* 0x002fe40000201400 */
        /* <DEDUP_REMOVED lines=9> */
[----:B------:R-:W-:Y:S02]  /*22630*/  IADD3 R139, R134, 0x10, RZ ;  /* 0x00000010868b7810 */ /* 0x000fe40007ffe0ff */
[----:B------:R-:W-:Y:S01]  /*22640*/  I2FP.F32.S32 R2, R2 ;  /* 0x0000000200027245 */ /* 0x000fe20000201400 */
[CC--:B------:R-:W-:Y:S01]  /*22650*/  FFMA.FTZ R18, R0.reuse, R3.reuse, R18 ;  /* 0x0000000300127223 */ /* 0x0c0fe20000010012 */
[----:B------:R-:W-:Y:S01]  /*22660*/  FFMA.FTZ R16, R0, R3, R16 ;  /* 0x0000000300107223 */ /* 0x000fe20000010010 */
[----:B------:R-:W-:Y:S02]  /*22670*/  I2FP.F32.S32 R140, R140 ;  /* 0x0000008c008c7245 */ /* 0x000fe40000201400 */
[----:B------:R-:W-:Y:S01]  /*22680*/  IADD3 R3, R134, 0x28, RZ ;  /* 0x0000002886037810 */ /* 0x000fe20007ffe0ff */
[CC--:B------:R-:W-:Y:S01]  /*22690*/  FFMA.FTZ R19, R0.reuse, R2.reuse, R19 ;  /* 0x0000000200137223 */ /* 0x0c0fe20000010013 */
[----:B------:R-:W-:Y:S01]  /*226a0*/  I2FP.F32.S32 R139, R139 ;  /* 0x0000008b008b7245 */ /* 0x000fe20000201400 */
[C---:B------:R-:W-:Y:S01]  /*226b0*/  FFMA.FTZ R17, R0.reuse, R2, R17 ;  /* 0x0000000200117223 */ /* 0x040fe20000010011 */
[----:B------:R-:W-:Y:S01]  /*226c0*/  I2FP.F32.S32 R3, R3 ;  /* 0x0000000300037245 */ /* 0x000fe20000201400 */
[-C--:B------:R-:W-:Y:S01]  /*226d0*/  FFMA.FTZ R15, R0, R140.reuse, R15 ;  /* 0x0000008c000f7223 */ /* 0x080fe2000001000f */
[----:B------:R-:W-:Y:S01]  /*226e0*/  IADD3 R2, R134, 0x29, RZ ;  /* 0x0000002986027810 */ /* 0x000fe20007ffe0ff */
[----:B------:R-:W-:Y:S01]  /*226f0*/  FFMA.FTZ R13, R0, R140, R13 ;  /* 0x0000008c000d7223 */ /* 0x000fe2000001000d */
[----:B------:R-:W-:Y:S01]  /*22700*/  IADD3 R140, R134, 0x21, RZ ;  /* 0x00000021868c7810 */ /* 0x000fe20007ffe0ff */
[CC--:B------:R-:W-:Y:S01]  /*22710*/  FFMA.FTZ R14, R0.reuse, R139.reuse, R14 ;  /* 0x0000008b000e7223 */ /* 0x0c0fe2000001000e */
[C---:B------:R-:W-:Y:S01]  /*22720*/  FFMA.FTZ R12, R0.reuse, R139, R12 ;  /* 0x0000008b000c7223 */ /* 0x040fe2000001000c */
[----:B------:R-:W-:Y:S01]  /*22730*/  I2FP.F32.S32 R2, R2 ;  /* 0x0000000200027245 */ /* 0x000fe20000201400 */
[-C--:B------:R-:W-:Y:S01]  /*22740*/  FFMA.FTZ R26, R0, R3.reuse, R26 ;  /* 0x00000003001a7223 */ /* 0x080fe2000001001a */
[----:B------:R-:W-:Y:S01]  /*22750*/  IADD3 R139, R134, 0x20, RZ ;  /* 0x00000020868b7810 */ /* 0x000fe20007ffe0ff */
        /* <DEDUP_REMOVED lines=10> */
[C---:B------:R-:W-:Y:S01]  /*22800*/  FFMA.FTZ R6, R0.reuse, R141, R6 ;  /* 0x0000008d00067223 */ /* 0x040fe20000010006 */
[----:B------:R-:W-:Y:S01]  /*22810*/  I2FP.F32.S32 R3, R3 ;  /* 0x0000000300037245 */ /* 0x000fe20000201400 */
[----:B------:R-:W-:Y:S01]  /*22820*/  FFMA.FTZ R4, R0, R141, R4 ;  /* 0x0000008d00047223 */ /* 0x000fe20000010004 */
[----:B------:R-:W-:Y:S01]  /*22830*/  IADD3 R2, R134, 0x39, RZ ;  /* 0x0000003986027810 */ /* 0x000fe20007ffe0ff */
[CC--:B------:R-:W-:Y:S01]  /*22840*/  FFMA.FTZ R22, R0.reuse, R139.reuse, R22 ;  /* 0x0000008b00167223 */ /* 0x0c0fe20000010016 */
[----:B------:R-:W-:Y:S01]  /*22850*/  I2FP.F32.S32 R142, R142 ;  /* 0x0000008e008e7245 */ /* 0x000fe20000201400 */
        /* <DEDUP_REMOVED lines=13> */
[----:B------:R-:W-:Y:S01]  /*22930*/  FMNMX.FTZ R140, R6, R135, !PT ;  /* 0x00000087068c7209 */ /* 0x000fe20007810000 */
[C---:B------:R-:W-:Y:S01]  /*22940*/  FFMA.FTZ R30, R0.reuse, R141, R30 ;  /* 0x0000008d001e7223 */ /* 0x040fe2000001001e */
[----:B------:R-:W-:Y:S01]  /*22950*/  I2FP.F32.S32 R139, R139 ;  /* 0x0000008b008b7245 */ /* 0x000fe20000201400 */
[----:B------:R-:W-:Y:S01]  /*22960*/  FFMA.FTZ R28, R0, R141, R28 ;  /* 0x0000008d001c7223 */ /* 0x000fe2000001001c */
[----:B------:R-:W-:Y:S01]  /*22970*/  FMNMX.FTZ R2, R4, R133, !PT ;  /* 0x0000008504027209 */ /* 0x000fe20007810000 */
[C---:B------:R-:W-:Y:S01]  /*22980*/  FFMA.FTZ R38, R0.reuse, R3, R38 ;  /* 0x0000000300267223 */ /* 0x040fe20000010026 */
[----:B------:R-:W-:Y:S01]  /*22990*/  FMNMX.FTZ R143, R7, R140, !PT ;  /* 0x0000008c078f7209 */ /* 0x000fe20007810000 */
[-C--:B------:R-:W-:Y:S01]  /*229a0*/  FFMA.FTZ R34, R0, R139.reuse, R34 ;  /* 0x0000008b00227223 */ /* 0x080fe20000010022 */
[----:B------:R-:W-:Y:S01]  /*229b0*/  IADD3 R141, R134, 0x41, RZ ;  /* 0x00000041868d7810 */ /* 0x000fe20007ffe0ff */
[C---:B------:R-:W-:Y:S01]  /*229c0*/  FFMA.FTZ R32, R0.reuse, R139, R32 ;  /* 0x0000008b00207223 */ /* 0x040fe20000010020 */
[----:B------:R-:W-:Y:S01]  /*229d0*/  FMNMX.FTZ R139, R5, R2, !PT ;  /* 0x00000002058b7209 */ /* 0x000fe20007810000 */
[----:B------:R-:W-:Y:S01]  /*229e0*/  FFMA.FTZ R36, R0, R3, R36 ;  /* 0x0000000300247223 */ /* 0x000fe20000010024 */
        /* <DEDUP_REMOVED lines=26> */
[----:B------:R-:W-:Y:S01]  /*22b90*/  FMNMX.FTZ R139, R23, R142, !PT ;  /* 0x0000008e178b7209 */ /* 0x000fe20007810000 */
[C---:B------:R-:W-:Y:S01]  /*22ba0*/  FFMA.FTZ R44, R0.reuse, R141, R44 ;  /* 0x0000008d002c7223 */ /* 0x040fe2000001002c */
        /* <DEDUP_REMOVED lines=47> */
[C---:B------:R-:W-:Y:S01]  /*22ea0*/  FFMA.FTZ R56, R0.reuse, R141, R56 ;  /* 0x0000008d00387223 */ /* 0x040fe20000010038 */
[----:B------:R-:W-:Y:S01]  /*22eb0*/  FMNMX.FTZ R141, R45, R140, !PT ;  /* 0x0000008c2d8d7209 */ /* 0x000fe20007810000 */
[-C--:B------:R-:W-:Y:S01]  /*22ec0*/  FFMA.FTZ R55, R0, R2.reuse, R55 ;  /* 0x0000000200377223 */ /* 0x080fe20000010037 */
[----:B------:R-:W-:Y:S01]  /*22ed0*/  FMNMX.FTZ R140, R50, R139, !PT ;  /* 0x0000008b328c7209 */ /* 0x000fe20007810000 */
[----:B------:R-:W-:Y:S01]  /*22ee0*/  FFMA.FTZ R53, R0, R2, R53 ;  /* 0x0000000200357223 */ /* 0x000fe20000010035 */
[----:B------:R-:W-:Y:S02]  /*22ef0*/  IADD3 R2, R134, 0x69, RZ ;  /* 0x0000006986027810 */ /* 0x000fe40007ffe0ff */
        /* <DEDUP_REMOVED lines=11> */
[----:B------:R-:W-:Y:S01]  /*22fb0*/  FMNMX.FTZ R143, R55, R140, !PT ;  /* 0x0000008c378f7209 */ /* 0x000fe20007810000 */
[----:B------:R-:W-:Y:S01]  /*22fc0*/  FFMA.FTZ R60, R0, R3, R60 ;  /* 0x00000003003c7223 */ /* 0x000fe2000001003c */
        /* <DEDUP_REMOVED lines=23> */
[----:B------:R-:W-:Y:S02]  /*23140*/  FMNMX.FTZ R139, R67, R134, !PT ;  /* 0x00000086438b7209 */ /* 0x000fe40007810000 */
[----:B------:R-:W-:Y:S03]  /*23150*/  FMNMX.FTZ R142, R65, R2, !PT ;  /* 0x00000002418e7209 */ /* 0x000fe60007810000 */
[----:B------:R-:W1:Y:S08]  /*23160*/  SHFL.BFLY PT, R2, R139, 0x2, 0x1f ;  /* 0x0c401f008b027f89 */ /* 0x000e7000000e0000 */
[----:B------:R-:W2:Y:S01]  /*23170*/  SHFL.BFLY PT, R3, R142, 0x2, 0x1f ;  /* 0x0c401f008e037f89 */ /* 0x000ea200000e0000 */
[----:B-1----:R-:W-:Y:S02]  /*23180*/  FMNMX.FTZ R137, R139, R2, !PT ;  /* 0x000000028b897209 */ /* 0x002fe40007810000 */
[----:B--2---:R-:W-:Y:S05]  /*23190*/  FMNMX.FTZ R140, R142, R3, !PT ;  /* 0x000000038e8c7209 */ /* 0x004fea0007810000 */
[----:B------:R-:W1:Y:S08]  /*231a0*/  SHFL.BFLY PT, R2, R137, 0x1, 0x1f ;  /* 0x0c201f0089027f89 */ /* 0x000e7000000e0000 */
[----:B------:R-:W2:Y:S01]  /*231b0*/  SHFL.BFLY PT, R3, R140, 0x1, 0x1f ;  /* 0x0c201f008c037f89 */ /* 0x000ea200000e0000 */
[----:B-1----:R-:W-:Y:S02]  /*231c0*/  FMNMX.FTZ R2, R137, R2, !PT ;  /* 0x0000000289027209 */ /* 0x002fe40007810000 */
[----:B--2---:R-:W-:Y:S03]  /*231d0*/  FMNMX.FTZ R3, R140, R3, !PT ;  /* 0x000000038c037209 */ /* 0x004fe60007810000 */
[----:B---3--:R-:W-:Y:S01]  /*231e0*/  FMUL.FTZ R159, R132, R2 ;  /* 0x00000002849f7220 */ /* 0x008fe20000410000 */
[C---:B------:R-:W-:Y:S01]  /*231f0*/  FADD.FTZ R135, -R2.reuse, R135 ;  /* 0x0000008702877221 */ /* 0x040fe20000010100 */
[----:B------:R-:W-:Y:S01]  /*23200*/  FSETP.NEU.FTZ.AND P0, PT, R2, -INF , PT ;  /* 0xff8000000200780b */ /* 0x000fe20003f1d000 */
[----:B------:R-:W1:Y:S01]  /*23210*/  LDSM.16.MT88.4 R140, [R223+0xc000] ;  /* 0x00c00000df8c783b */ /* 0x000e620000004200 */
[----:B------:R-:W-:Y:S01]  /*23220*/  FADD.FTZ R133, -R3, R133 ;  /* 0x0000008503857221 */ /* 0x000fe20000010100 */
[C---:B------:R-:W-:Y:S01]  /*23230*/  FMUL.FTZ R134, R132.reuse, R135 ;  /* 0x0000008784867220 */ /* 0x040fe20000410000 */
[----:B------:R-:W-:Y:S01]  /*23240*/  FSEL R159, R159, RZ, P0 ;  /* 0x000000ff9f9f7208 */ /* 0x000fe20000000000 */
[C---:B------:R-:W-:Y:S01]  /*23250*/  FMUL.FTZ R135, R132.reuse, R3 ;  /* 0x0000000384877220 */ /* 0x040fe20000410000 */
[----:B------:R-:W-:Y:S01]  /*23260*/  FSETP.NEU.FTZ.AND P0, PT, R3, -INF , PT ;  /* 0xff8000000300780b */ /* 0x000fe20003f1d000 */
[----:B------:R-:W-:Y:S02]  /*23270*/  FMUL.FTZ R136, R132, R133 ;  /* 0x0000008584887220 */ /* 0x000fe40000410000 */
[-CC-:B------:R-:W-:Y:S01]  /*23280*/  FFMA.FTZ R156, R10, R132.reuse, -R159.reuse ;  /* 0x000000840a9c7223 */ /* 0x180fe2000001089f */
[----:B------:R-:W-:Y:S01]  /*23290*/  FSEL R135, R135, RZ, P0 ;  /* 0x000000ff87877208 */ /* 0x000fe20000000000 */
        /* <DEDUP_REMOVED lines=9> */
[-C--:B------:R-:W-:Y:S01]  /*23330*/  FFMA.FTZ R170, R27, R132.reuse, -R159 ;  /* 0x000000841baa7223 */ /* 0x080fe2000001089f */
[-CC-:B------:R-:W-:Y:S03]  /*23340*/  FFMA.FTZ R174, R24, R132.reuse, -R135.reuse ;  /* 0x0000008418ae7223 */ /* 0x180fe60000010887 */
[----:B------:R-:W3:Y:S01]  /*23350*/  MUFU.EX2 R133, R136 ;  /* 0x0000008800857308 */ /* 0x000ee20000000800 */
        /* <DEDUP_REMOVED lines=37> */
[-CC-:B------:R-:W-:Y:S01]  /*235b0*/  FFMA.FTZ R183, R45, R132.reuse, -R135.reuse ;  /* 0x000000842db77223 */ /* 0x180fe20000010887 */
[-CC-:B------:R-:W-:Y:S03]  /*235c0*/  FFMA.FTZ R184, R48, R132.reuse, -R135.reuse ;  /* 0x0000008430b87223 */ /* 0x180fe60000010887 */
[----:B------:R-:W-:Y:S01]  /*235d0*/  MUFU.EX2 R160, R160 ;  /* 0x000000a000a07308 */ /* 0x000fe20000000800 */
[----:B------:R-:W-:Y:S01]  /*235e0*/  FFMA.FTZ R185, R49, R132, -R135 ;  /* 0x0000008431b97223 */ /* 0x000fe20000010887 */
[C---:B------:R-:W-:Y:S01]  /*235f0*/  FMUL.FTZ R86, R134.reuse, R86 ;  /* 0x0000005686567220 */ /* 0x040fe20000410000 */
[C---:B------:R-:W-:Y:S01]  /*23600*/  FMUL.FTZ R87, R134.reuse, R87 ;  /* 0x0000005786577220 */ /* 0x040fe20000410000 */
        /* <DEDUP_REMOVED lines=14> */
[----:B------:R-:W-:Y:S01]  /*236f0*/  FMUL.FTZ R99, R134, R99 ;  /* 0x0000006386637220 */ /* 0x000fe20000410000 */
[C---:B------:R-:W-:Y:S01]  /*23700*/  FMUL.FTZ R96, R133.reuse, R96 ;  /* 0x0000006085607220 */ /* 0x040fe20000410000 */
[----:B------:R-:W-:Y:S01]  /*23710*/  FMUL.FTZ R97, R133, R97 ;  /* 0x0000006185617220 */ /* 0x000fe20000410000 */
[--C-:B------:R-:W-:Y:S01]  /*23720*/  FFMA.FTZ R163, R14, R132, -R159.reuse ;  /* 0x000000840ea37223 */ /* 0x100fe2000001089f */
[C---:B------:R-:W-:Y:S01]  /*23730*/  FMUL.FTZ R14, R134.reuse, R122 ;  /* 0x0000007a860e7220 */ /* 0x040fe20000410000 */
[----:B------:R-:W-:Y:S03]  /*23740*/  FFMA.FTZ R162, R15, R132, -R159 ;  /* 0x000000840fa27223 */ /* 0x000fe6000001089f */
[----:B------:R-:W4:Y:S01]  /*23750*/  MUFU.EX2 R154, R154 ;  /* 0x0000009a009a7308 */ /* 0x000f220000000800 */
[----:B--2---:R-:W-:Y:S01]  /*23760*/  F2FP.BF16.F32.PACK_AB R128, R157, R160 ;  /* 0x000000a09d80723e */ /* 0x004fe200000010ff */
        /* <DEDUP_REMOVED lines=8> */
[C---:B------:R-:W-:Y:S01]  /*237f0*/  FMUL.FTZ R13, R133.reuse, R121 ;  /* 0x00000079850d7220 */ /* 0x040fe20000410000 */
[C---:B------:R-:W-:Y:S01]  /*23800*/  FMUL.FTZ R106, R134.reuse, R106 ;  /* 0x0000006a866a7220 */ /* 0x040fe20000410000 */
[----:B------:R-:W-:Y:S01]  /*23810*/  LDSM.16.MT88.4 R120, [R223+0xc800] ;  /* 0x00c80000df78783b */ /* 0x000fe20000004200 */
[----:B------:R-:W-:Y:S01]  /*23820*/  FMUL.FTZ R107, R134, R107 ;  /* 0x0000006b866b7220 */ /* 0x000fe20000410000 */
[C---:B------:R-:W-:Y:S01]  /*23830*/  FMUL.FTZ R104, R133.reuse, R104 ;  /* 0x0000006885687220 */ /* 0x040fe20000410000 */
[C---:B------:R-:W-:Y:S01]  /*23840*/  FMUL.FTZ R105, R133.reuse, R105 ;  /* 0x0000006985697220 */ /* 0x040fe20000410000 */
[----:B------:R-:W-:Y:S01]  /*23850*/  MUFU.EX2 R163, R163 ;  /* 0x000000a300a37308 */ /* 0x000fe20000000800 */
[----:B----4-:R-:W-:Y:S01]  /*23860*/  F2FP.BF16.F32.PACK_AB R130, R154, R155 ;  /* 0x0000009b9a82723e */ /* 0x010fe200000010ff */
[C---:B------:R-:W-:Y:S01]  /*23870*/  FMUL.FTZ R110, R134.reuse, R110 ;  /* 0x0000006e866e7220 */ /* 0x040fe20000410000 */
[C---:B------:R-:W-:Y:S01]  /*23880*/  FMUL.FTZ R111, R134.reuse, R111 ;  /* 0x0000006f866f7220 */ /* 0x040fe20000410000 */
[C---:B------:R-:W-:Y:S01]  /*23890*/  FMUL.FTZ R108, R133.reuse, R108 ;  /* 0x0000006c856c7220 */ /* 0x040fe20000410000 */
[C---:B------:R-:W-:Y:S01]  /*238a0*/  FMUL.FTZ R109, R133.reuse, R109 ;  /* 0x0000006d856d7220 */ /* 0x040fe20000410000 */
[C---:B------:R-:W-:Y:S01]  /*238b0*/  FMUL.FTZ R114, R134.reuse, R114 ;  /* 0x0000007286727220 */ /* 0x040fe20000410000 */
[----:B------:R-:W-:Y:S01]  /*238c0*/  FMUL.FTZ R115, R134, R115 ;  /* 0x0000007386737220 */ /* 0x000fe20000410000 */
[C---:B-1----:R-:W-:Y:S02]  /*238d0*/  HMMA.16816.F32.BF16 R4, R128.reuse, R140, R4 ;  /* 0x0000008c8004723c */ /* 0x042fe40000041804 */
[----:B------:R-:W-:Y:S03]  /*238e0*/  MUFU.EX2 R162, R162 ;  /* 0x000000a200a27308 */ /* 0x000fe60000000800 */
[----:B------:R-:W-:Y:S01]  /*238f0*/  FMUL.FTZ R112, R133, R112 ;  /* 0x0000007085707220 */ /* 0x000fe20000410000 */
[C---:B------:R-:W-:Y:S01]  /*23900*/  HMMA.16816.F32.BF16 R8, R128.reuse, R142, R8 ;  /* 0x0000008e8008723c */ /* 0x040fe20000041808 */
[----:B------:R-:W1:Y:S05]  /*23910*/  LDSM.16.MT88.4 R140, [R223+0x10000] ;  /* 0x01000000df8c783b */ /* 0x000e6a0000004200 */
[----:B------:R-:W-:Y:S01]  /*23920*/  MUFU.EX2 R166, R166 ;  /* 0x000000a600a67308 */ /* 0x000fe20000000800 */
[----:B------:R-:W-:Y:S01]  /*23930*/  ISETP.GT.AND P0, PT, R243, R234, PT ;  /* 0x000000eaf300720c */ /* 0x000fe20003f04270 */
[----:B------:R-:W-:Y:S01]  /*23940*/  FMUL.FTZ R113, R133, R113 ;  /* 0x0000007185717220 */ /* 0x000fe20000410000 */
[C---:B------:R-:W-:Y:S07]  /*23950*/  HMMA.16816.F32.BF16 R68, R128.reuse, R144, R68 ;  /* 0x000000908044723c */ /* 0x040fee0000041844 */
[----:B------:R-:W-:Y:S01]  /*23960*/  MUFU.EX2 R167, R167 ;  /* 0x000000a700a77308 */ /* 0x000fe20000000800 */
[C---:B------:R-:W-:Y:S01]  /*23970*/  HMMA.16816.F32.BF16 R72, R128.reuse, R146, R72 ;  /* 0x000000928048723c */ /* 0x040fe20000041848 */
[----:B------:R-:W2:Y:S02]  /*23980*/  LDSM.16.MT88.4 R144, [R221+0x10000] ;  /* 0x01000000dd90783b */ /* 0x000ea40000004200 */
[-CC-:B------:R-:W-:Y:S03]  /*23990*/  FFMA.FTZ R172, R22, R132.reuse, -R159.reuse ;  /* 0x0000008416ac7223 */ /* 0x180fe6000001089f */
[C---:B------:R-:W-:Y:S03]  /*239a0*/  HMMA.16816.F32.BF16 R76, R128.reuse, R148, R76 ;  /* 0x00000094804c723c */ /* 0x040fe6000004184c */
[----:B------:R-:W-:Y:S02]  /*239b0*/  MUFU.EX2 R173, R173 ;  /* 0x000000ad00ad7308 */ /* 0x000fe40000000800 */
[-C--:B------:R-:W-:Y:S01]  /*239c0*/  FFMA.FTZ R171, R23, R132.reuse, -R159 ;  /* 0x0000008417ab7223 */ /* 0x080fe2000001089f */
[C---:B------:R-:W-:Y:S01]  /*239d0*/  HMMA.16816.F32.BF16 R80, R128.reuse, R150, R80 ;  /* 0x000000968050723c */ /* 0x040fe20000041850 */
[----:B------:R-:W-:Y:S06]  /*239e0*/  LDSM.16.MT88.4 R148, [R220+0xc800] ;  /* 0x00c80000dc94783b */ /* 0x000fec0000004200 */
[----:B------:R-:W-:Y:S01]  /*239f0*/  MUFU.EX2 R172, R172 ;  /* 0x000000ac00ac7308 */ /* 0x000fe20000000800 */
[-CC-:B------:R-:W-:Y:S01]  /*23a00*/  FFMA.FTZ R177, R20, R132.reuse, -R135.reuse ;  /* 0x0000008414b17223 */ /* 0x180fe20000010887 */
[C---:B---3--:R-:W-:Y:S03]  /*23a10*/  HMMA.16816.F32.BF16 R84, R128.reuse, R124, R84 ;  /* 0x0000007c8054723c */ /* 0x048fe60000041854 */
[-C--:B------:R-:W-:Y:S03]  /*23a20*/  FFMA.FTZ R176, R21, R132.reuse, -R135 ;  /* 0x0000008415b07223 */ /* 0x080fe60000010887 */
[C---:B------:R-:W-:Y:S01]  /*23a30*/  HMMA.16816.F32.BF16 R88, R128.reuse, R126, R88 ;  /* 0x0000007e8058723c */ /* 0x040fe20000041858 */
[----:B------:R-:W3:Y:S01]  /*23a40*/  LDSM.16.MT88.4 R124, [R220+0x10000] ;  /* 0x01000000dc7c783b */ /* 0x000ee20000004200 */
[----:B------:R-:W4:Y:S03]  /*23a50*/  MUFU.EX2 R171, R171 ;  /* 0x000000ab00ab7308 */ /* 0x000f260000000800 */
[--C-:B------:R-:W-:Y:S01]  /*23a60*/  FFMA.FTZ R165, R18, R132, -R159.reuse ;  /* 0x0000008412a57223 */ /* 0x100fe2000001089f */
[C---:B-1----:R-:W-:Y:S06]  /*23a70*/  HMMA.16816.F32.BF16 R92, R128.reuse, R140, R92 ;  /* 0x0000008c805c723c */ /* 0x042fec000004185c */
[----:B------:R-:W1:Y:S01]  /*23a80*/  MUFU.EX2 R170, R170 ;  /* 0x000000aa00aa7308 */ /* 0x000e620000000800 */
[----:B------:R-:W-:Y:S01]  /*23a90*/  FMUL.FTZ R18, R134, R118 ;  /* 0x0000007686127220 */ /* 0x000fe20000410000 */
[C---:B------:R-:W-:Y:S01]  /*23aa0*/  HMMA.16816.F32.BF16 R96, R128.reuse, R142, R96 ;  /* 0x0000008e8060723c */ /* 0x040fe20000041860 */
[----:B------:R-:W5:Y:S02]  /*23ab0*/  LDSM.16.MT88.4 R140, [R219+0x10000] ;  /* 0x01000000db8c783b */ /* 0x000f640000004200 */
[----:B------:R-:W-:Y:S03]  /*23ac0*/  FFMA.FTZ R164, R19, R132, -R159 ;  /* 0x0000008413a47223 */ /* 0x000fe6000001089f */
[C---:B--2---:R-:W-:Y:S02]  /*23ad0*/  HMMA.16816.F32.BF16 R100, R128.reuse, R144, R100 ;  /* 0x000000908064723c */ /* 0x044fe40000041864 */
[----:B------:R-:W-:Y:S03]  /*23ae0*/  MUFU.EX2 R165, R165 ;  /* 0x000000a500a57308 */ /* 0x000fe60000000800 */
[----:B----4-:R-:W-:Y:S01]  /*23af0*/  F2FP.BF16.F32.PACK_AB R21, R171, R172 ;  /* 0x000000acab15723e */ /* 0x010fe200000010ff */
[C---:B------:R-:W-:Y:S01]  /*23b00*/  HMMA.16816.F32.BF16 R104, R128.reuse, R146, R104 ;  /* 0x000000928068723c */ /* 0x040fe20000041868 */
[----:B------:R-:W2:Y:S05]  /*23b10*/  LDSM.16.MT88.4 R144, [R221+0xc800] ;  /* 0x00c80000dd90783b */ /* 0x000eaa0000004200 */
[----:B------:R-:W4:Y:S01]  /*23b20*/  MUFU.EX2 R164, R164 ;  /* 0x000000a400a47308 */ /* 0x000f220000000800 */
[-CC-:B------:R-:W-:Y:S01]  /*23b30*/  FFMA.FTZ R168, R16, R132.reuse, -R135.reuse ;  /* 0x0000008410a87223 */ /* 0x180fe20000010887 */
[----:B------:R-:W-:Y:S03]  /*23b40*/  FFMA.FTZ R169, R17, R132, -R135 ;  /* 0x0000008411a97223 */ /* 0x000fe60000010887 */
[----:B------:R-:W-:Y:S01]  /*23b50*/  FMUL.FTZ R19, R134, R119 ;  /* 0x0000007786137220 */ /* 0x000fe20000410000 */
[C---:B------:R-:W-:Y:S01]  /*23b60*/  FMUL.FTZ R16, R133.reuse, R116 ;  /* 0x0000007485107220 */ /* 0x040fe20000410000 */
[----:B------:R-:W-:Y:S01]  /*23b70*/  FMUL.FTZ R17, R133, R117 ;  /* 0x0000007585117220 */ /* 0x000fe20000410000 */
[----:B------:R-:W-:Y:S02]  /*23b80*/  F2FP.BF16.F32.PACK_AB R117, R162, R163 ;  /* 0x000000a3a275723e */ /* 0x000fe400000010ff */
[----:B------:R-:W-:Y:S01]  /*23b90*/  MUFU.EX2 R168, R168 ;  /* 0x000000a800a87308 */ /* 0x000fe20000000800 */
[----:B------:R-:W-:Y:S01]  /*23ba0*/  F2FP.BF16.F32.PACK_AB R116, R167, R166 ;  /* 0x000000a6a774723e */ /* 0x000fe200000010ff */
[-CC-:B------:R-:W-:Y:S01]  /*23bb0*/  FFMA.FTZ R54, R54, R132.reuse, -R159.reuse ;  /* 0x0000008436367223 */ /* 0x180fe2000001089f */
[----:B-1----:R-:W-:Y:S01]  /*23bc0*/  F2FP.BF16.F32.PACK_AB R23, R170, R173 ;  /* 0x000000adaa17723e */ /* 0x002fe200000010ff */
[C---:B---3--:R-:W-:Y:S03]  /*23bd0*/  HMMA.16816.F32.BF16 R12, R128.reuse, R124, R12 ;  /* 0x0000007c800c723c */ /* 0x048fe6000004180c */
[----:B----4-:R-:W-:Y:S03]  /*23be0*/  F2FP.BF16.F32.PACK_AB R119, R164, R165 ;  /* 0x000000a5a477723e */ /* 0x010fe600000010ff */
[----:B------:R-:W1:Y:S01]  /*23bf0*/  MUFU.EX2 R169, R169 ;  /* 0x000000a900a97308 */ /* 0x000e620000000800 */
[----:B------:R-:W-:Y:S01]  /*23c00*/  FFMA.FTZ R55, R55, R132, -R159 ;  /* 0x0000008437377223 */ /* 0x000fe2000001089f */
[C---:B------:R-:W-:Y:S01]  /*23c10*/  HMMA.16816.F32.BF16 R16, R128.reuse, R126, R16 ;  /* 0x0000007e8010723c */ /* 0x040fe20000041810 */
[----:B------:R-:W3:Y:S02]  /*23c20*/  LDSM.16.MT88.4 R124, [R219+0xc800] ;  /* 0x00c80000db7c783b */ /* 0x000ee40000004200 */
[----:B------:R-:W-:Y:S03]  /*23c30*/  FFMA.FTZ R160, R133, R248, R160 ;  /* 0x000000f885a07223 */ /* 0x000fe600000100a0 */
[C---:B-----5:R-:W-:Y:S02]  /*23c40*/  HMMA.16816.F32.BF16 R108, R128.reuse, R140, R108 ;  /* 0x0000008c806c723c */ /* 0x060fe4000004186c */
[----:B------:R-:W-:Y:S03]  /*23c50*/  MUFU.EX2 R177, R177 ;  /* 0x000000b100b17308 */ /* 0x000fe60000000800 */
[----:B------:R-:W-:Y:S01]  /*23c60*/  FFMA.FTZ R161, R134, R247, R161 ;  /* 0x000000f786a17223 */ /* 0x000fe200000100a1 */
[----:B------:R-:W-:Y:S01]  /*23c70*/  HMMA.16816.F32.BF16 R112, R128, R142, R112 ;  /* 0x0000008e8070723c */ /* 0x000fe20000041870 */
[----:B------:R-:W-:Y:S05]  /*23c80*/  LDSM.16.MT88.4 R128, [R221+0x10800] ;  /* 0x01080000dd80783b */ /* 0x000fea0000004200 */
[----:B------:R-:W4:Y:S01]  /*23c90*/  MUFU.EX2 R176, R176 ;  /* 0x000000b000b07308 */ /* 0x000f220000000800 */
[----:B-1----:R-:W-:Y:S01]  /*23ca0*/  F2FP.BF16.F32.PACK_AB R118, R169, R168 ;  /* 0x000000a8a976723e */ /* 0x002fe200000010ff */
[----:B------:R-:W-:Y:S03]  /*23cb0*/  FADD.FTZ R161, R158, R161 ;  /* 0x000000a19ea17221 */ /* 0x000fe60000010000 */
[----:B------:R-:W-:Y:S01]  /*23cc0*/  MOV R133, R3 ;  /* 0x0000000300857202 */ /* 0x000fe20000000f00 */
[----:B------:R-:W-:Y:S01]  /*23cd0*/  FADD.FTZ R160, R157, R160 ;  /* 0x000000a09da07221 */ /* 0x000fe20000010000 */
[----:B------:R-:W-:Y:S03]  /*23ce0*/  LDSM.16.MT88.4 R140, [R220+0x10800] ;  /* 0x01080000dc8c783b */ /* 0x000fe60000004200 */
[----:B------:R-:W-:Y:S01]  /*23cf0*/  MUFU.EX2 R174, R174 ;  /* 0x000000ae00ae7308 */ /* 0x000fe20000000800 */
[C---:B------:R-:W-:Y:S05]  /*23d00*/  HMMA.16816.F32.BF16 R4, R116.reuse, R120, R4 ;  /* 0x000000787404723c */ /* 0x040fea0000041804 */
[----:B------:R-:W-:Y:S01]  /*23d10*/  FADD.FTZ R156, R156, R161 ;  /* 0x000000a19c9c7221 */ /* 0x000fe20000010000 */
[C---:B------:R-:W-:Y:S01]  /*23d20*/  HMMA.16816.F32.BF16 R8, R116.reuse, R122, R8 ;  /* 0x0000007a7408723c */ /* 0x040fe20000041808 */
[----:B------:R-:W1:Y:S02]  /*23d30*/  LDSM.16.MT88.4 R120, [R223+0x10800] ;  /* 0x01080000df78783b */ /* 0x000e640000004200 */
[----:B------:R-:W5:Y:S02]  /*23d40*/  MUFU.EX2 R175, R175 ;  /* 0x000000af00af7308 */ /* 0x000f640000000800 */
[----:B----4-:R-:W-:Y:S01]  /*23d50*/  F2FP.BF16.F32.PACK_AB R20, R176, R177 ;  /* 0x000000b1b014723e */ /* 0x010fe200000010ff */
[C---:B--2---:R-:W-:Y:S07]  /*23d60*/  HMMA.16816.F32.BF16 R68, R116.reuse, R144, R68 ;  /* 0x000000907444723c */ /* 0x044fee0000041844 */
[----:B------:R-:W-:Y:S01]  /*23d70*/  MUFU.EX2 R179, R179 ;  /* 0x000000b300b37308 */ /* 0x000fe20000000800 */
[----:B------:R-:W-:Y:S01]  /*23d80*/  FADD.FTZ R156, R139, R156 ;  /* 0x0000009c8b9c7221 */ /* 0x000fe20000010000 */
[C---:B------:R-:W-:Y:S01]  /*23d90*/  HMMA.16816.F32.BF16 R72, R116.reuse, R146, R72 ;  /* 0x000000927448723c */ /* 0x040fe20000041848 */
[----:B------:R-:W2:Y:S02]  /*23da0*/  LDSM.16.MT88.4 R144, [R219+0x10800] ;  /* 0x01080000db90783b */ /* 0x000ea40000004200 */
[----:B------:R-:W-:Y:S03]  /*23db0*/  FADD.FTZ R163, R163, R156 ;  /* 0x0000009ca3a37221 */ /* 0x000fe60000010000 */
[C---:B------:R-:W-:Y:S02]  /*23dc0*/  HMMA.16816.F32.BF16 R76, R116.reuse, R148, R76 ;  /* 0x00000094744c723c */ /* 0x040fe4000004184c */
[----:B------:R-:W-:Y:S03]  /*23dd0*/  MUFU.EX2 R178, R178 ;  /* 0x000000b200b27308 */ /* 0x000fe60000000800 */
[----:B-----5:R-:W-:Y:S01]  /*23de0*/  F2FP.BF16.F32.PACK_AB R22, R175, R174 ;  /* 0x000000aeaf16723e */ /* 0x020fe200000010ff */
[C---:B------:R-:W-:Y:S01]  /*23df0*/  HMMA.16816.F32.BF16 R80, R116.reuse, R150, R80 ;  /* 0x000000967450723c */ /* 0x040fe20000041850 */
[----:B------:R-:W-:Y:S05]  /*23e00*/  LDSM.16.MT88.4 R148, [R221+0xd000] ;  /* 0x00d00000dd94783b */ /* 0x000fea0000004200 */
[----:B------:R-:W-:Y:S01]  /*23e10*/  MUFU.EX2 R180, R180 ;  /* 0x000000b400b47308 */ /* 0x000fe20000000800 */
[----:B------:R-:W-:Y:S01]  /*23e20*/  FADD.FTZ R155, R155, R160 ;  /* 0x000000a09b9b7221 */ /* 0x000fe20000010000 */
[C---:B---3--:R-:W-:Y:S08]  /*23e30*/  HMMA.16816.F32.BF16 R84, R116.reuse, R124, R84 ;  /* 0x0000007c7454723c */ /* 0x048ff00000041854 */
        /* <DEDUP_REMOVED lines=11> */
[C---:B------:R-:W-:Y:S08]  /*23ef0*/  HMMA.16816.F32.BF16 R100, R116.reuse, R128, R100 ;  /* 0x000000807464723c */ /* 0x040ff00000041864 */
[----:B------:R-:W-:Y:S01]  /*23f00*/  MUFU.EX2 R184, R184 ;  /* 0x000000b800b87308 */ /* 0x000fe20000000800 */
[C---:B------:R-:W-:Y:S01]  /*23f10*/  HMMA.16816.F32.BF16 R104, R116.reuse, R130, R104 ;  /* 0x000000827468723c */ /* 0x040fe20000041868 */
[----:B------:R-:W-:Y:S02]  /*23f20*/  LDSM.16.MT88.4 R128, [R220+0x11000] ;  /* 0x01100000dc80783b */ /* 0x000fe40000004200 */
        /* <DEDUP_REMOVED lines=10> */
[----:B------:R-:W-:Y:S01]  /*23fd0*/  HMMA.16816.F32.BF16 R112, R116, R146, R112 ;  /* 0x000000927470723c */ /* 0x000fe20000041870 */
[----:B------:R-:W2:Y:S02]  /*23fe0*/  LDSM.16.MT88.4 R116, [R223+0x11000] ;  /* 0x01100000df74783b */ /* 0x000ea40000004200 */
[-CC-:B------:R-:W-:Y:S03]  /*23ff0*/  FFMA.FTZ R144, R30, R132.reuse, -R159.reuse ;  /* 0x000000841e907223 */ /* 0x180fe6000001089f */
[C---:B---3--:R-:W-:Y:S05]  /*24000*/  HMMA.16816.F32.BF16 R4, R20.reuse, R124, R4 ;  /* 0x0000007c1404723c */ /* 0x048fea0000041804 */
[-CC-:B------:R-:W-:Y:S01]  /*24010*/  FFMA.FTZ R147, R31, R132.reuse, -R159.reuse ;  /* 0x000000841f937223 */ /* 0x180fe2000001089f */
[C---:B------:R-:W-:Y:S01]  /*24020*/  HMMA.16816.F32.BF16 R8, R20.reuse, R126, R8 ;  /* 0x0000007e1408723c */ /* 0x040fe20000041808 */
[----:B------:R-:W3:Y:S01]  /*24030*/  LDSM.16.MT88.4 R124, [R221+0x11000] ;  /* 0x01100000dd7c783b */ /* 0x000ee20000004200 */
[----:B------:R-:W-:Y:S03]  /*24040*/  MUFU.EX2 R144, R144 ;  /* 0x0000009000907308 */ /* 0x000fe60000000800 */
[-CC-:B------:R-:W-:Y:S01]  /*24050*/  FFMA.FTZ R145, R34, R132.reuse, -R159.reuse ;  /* 0x0000008422917223 */ /* 0x180fe2000001089f */
[C---:B------:R-:W-:Y:S06]  /*24060*/  HMMA.16816.F32.BF16 R68, R20.reuse, R148, R68 ;  /* 0x000000941444723c */ /* 0x040fec0000041844 */
[----:B------:R-:W4:Y:S01]  /*24070*/  MUFU.EX2 R147, R147 ;  /* 0x0000009300937308 */ /* 0x000f220000000800 */
[-C--:B------:R-:W-:Y:S01]  /*24080*/  FFMA.FTZ R146, R35, R132.reuse, -R159 ;  /* 0x0000008423927223 */ /* 0x080fe2000001089f */
[C---:B------:R-:W-:Y:S03]  /*24090*/  HMMA.16816.F32.BF16 R72, R20.reuse, R150, R72 ;  /* 0x000000961448723c */ /* 0x040fe60000041848 */
[-CC-:B------:R-:W-:Y:S03]  /*240a0*/  FFMA.FTZ R148, R29, R132.reuse, -R135.reuse ;  /* 0x000000841d947223 */ /* 0x180fe60000010887 */
[C---:B------:R-:W-:Y:S02]  /*240b0*/  HMMA.16816.F32.BF16 R76, R20.reuse, R24, R76 ;  /* 0x00000018144c723c */ /* 0x040fe4000004184c */
[----:B------:R-:W-:Y:S03]  /*240c0*/  MUFU.EX2 R145, R145 ;  /* 0x0000009100917308 */ /* 0x000fe60000000800 */
[-CC-:B------:R-:W-:Y:S01]  /*240d0*/  FFMA.FTZ R151, R28, R132.reuse, -R135.reuse ;  /* 0x000000841c977223 */ /* 0x180fe20000010887 */
[C---:B------:R-:W-:Y:S01]  /*240e0*/  HMMA.16816.F32.BF16 R80, R20.reuse, R26, R80 ;  /* 0x0000001a1450723c */ /* 0x040fe20000041850 */
[----:B------:R-:W5:Y:S05]  /*240f0*/  LDSM.16.MT88.4 R28, [R223+0xd800] ;  /* 0x00d80000df1c783b */ /* 0x000f6a0000004200 */
[----:B------:R-:W3:Y:S01]  /*24100*/  MUFU.EX2 R146, R146 ;  /* 0x0000009200927308 */ /* 0x000ee20000000800 */
[-CC-:B------:R-:W-:Y:S01]  /*24110*/  FFMA.FTZ R149, R32, R132.reuse, -R135.reuse ;  /* 0x0000008420957223 */ /* 0x180fe20000010887 */
[C---:B-1----:R-:W-:Y:S03]  /*24120*/  HMMA.16816.F32.BF16 R84, R20.reuse, R120, R84 ;  /* 0x000000781454723c */ /* 0x042fe60000041854 */
[----:B------:R-:W-:Y:S03]  /*24130*/  FFMA.FTZ R150, R33, R132, -R135 ;  /* 0x0000008421967223 */ /* 0x000fe60000010887 */
        /* <DEDUP_REMOVED lines=11> */
[----:B------:R-:W-:Y:S03]  /*241f0*/  MUFU.EX2 R149, R149 ;  /* 0x0000009500957308 */ /* 0x000fe60000000800 */
[----:B------:R-:W-:Y:S01]  /*24200*/  FADD.FTZ R172, R172, R165 ;  /* 0x000000a5acac7221 */ /* 0x000fe20000010000 */
[C---:B------:R-:W-:Y:S01]  /*24210*/  HMMA.16816.F32.BF16 R104, R20.reuse, R126, R104 ;  /* 0x0000007e1468723c */ /* 0x040fe20000041868 */
[----:B------:R-:W-:Y:S05]  /*24220*/  LDSM.16.MT88.4 R124, [R219+0x11800] ;  /* 0x01180000db7c783b */ /* 0x000fea0000004200 */
[----:B------:R-:W3:Y:S01]  /*24230*/  MUFU.EX2 R150, R150 ;  /* 0x0000009600967308 */ /* 0x000ee20000000800 */
[----:B----4-:R-:W-:Y:S01]  /*24240*/  F2FP.BF16.F32.PACK_AB R24, R148, R151 ;  /* 0x000000979418723e */ /* 0x010fe200000010ff */
[C---:B------:R-:W-:Y:S03]  /*24250*/  HMMA.16816.F32.BF16 R12, R20.reuse, R128, R12 ;  /* 0x00000080140c723c */ /* 0x040fe6000004180c */
[----:B------:R-:W-:Y:S03]  /*24260*/  FADD.FTZ R168, R168, R167 ;  /* 0x000000a7a8a87221 */ /* 0x000fe60000010000 */
[C---:B------:R-:W-:Y:S05]  /*24270*/  HMMA.16816.F32.BF16 R16, R20.reuse, R130, R16 ;  /* 0x000000821410723c */ /* 0x040fea0000041810 */
[----:B------:R-:W-:Y:S01]  /*24280*/  FADD.FTZ R172, R171, R172 ;  /* 0x000000acabac7221 */ /* 0x000fe20000010000 */
[C---:B------:R-:W-:Y:S05]  /*24290*/  HMMA.16816.F32.BF16 R108, R20.reuse, R140, R108 ;  /* 0x0000008c146c723c */ /* 0x040fea000004186c */
[----:B---3--:R-:W-:Y:S01]  /*242a0*/  F2FP.BF16.F32.PACK_AB R26, R150, R149 ;  /* 0x00000095961a723e */ /* 0x008fe200000010ff */
[----:B------:R-:W-:Y:S01]  /*242b0*/  HMMA.16816.F32.BF16 R112, R20, R142, R112 ;  /* 0x0000008e1470723c */ /* 0x000fe20000041870 */
[----:B------:R-:W3:Y:S04]  /*242c0*/  LDSM.16.MT88.4 R20, [R219+0xd800] ;  /* 0x00d80000db14783b */ /* 0x000ee80000004200 */
[-CC-:B------:R-:W-:Y:S01]  /*242d0*/  FFMA.FTZ R140, R39, R132.reuse, -R159.reuse ;  /* 0x00000084278c7223 */ /* 0x180fe2000001089f */
[C---:B-----5:R-:W-:Y:S05]  /*242e0*/  HMMA.16816.F32.BF16 R4, R24.reuse, R28, R4 ;  /* 0x0000001c1804723c */ /* 0x060fea0000041804 */
[-CC-:B------:R-:W-:Y:S01]  /*242f0*/  FFMA.FTZ R143, R38, R132.reuse, -R159.reuse ;  /* 0x00000084268f7223 */ /* 0x180fe2000001089f */
[C---:B------:R-:W-:Y:S01]  /*24300*/  HMMA.16816.F32.BF16 R8, R24.reuse, R30, R8 ;  /* 0x0000001e1808723c */ /* 0x040fe20000041808 */
[----:B------:R-:W4:Y:S01]  /*24310*/  LDSM.16.MT88.4 R28, [R223+0x11800] ;  /* 0x01180000df1c783b */ /* 0x000f220000004200 */
[----:B------:R-:W-:Y:S03]  /*24320*/  MUFU.EX2 R140, R140 ;  /* 0x0000008c008c7308 */ /* 0x000fe60000000800 */
[-CC-:B------:R-:W-:Y:S01]  /*24330*/  FFMA.FTZ R141, R42, R132.reuse, -R159.reuse ;  /* 0x000000842a8d7223 */ /* 0x180fe2000001089f */
[C---:B-1----:R-:W-:Y:S03]  /*24340*/  HMMA.16816.F32.BF16 R68, R24.reuse, R120, R68 ;  /* 0x000000781844723c */ /* 0x042fe60000041844 */
[----:B------:R-:W-:Y:S03]  /*24350*/  LDSM.16.MT88.4 R36, [R221+0xe000] ;  /* 0x00e00000dd24783b */ /* 0x000fe60000004200 */
[----:B------:R-:W1:Y:S01]  /*24360*/  MUFU.EX2 R143, R143 ;  /* 0x0000008f008f7308 */ /* 0x000e620000000800 */
[----:B------:R-:W-:Y:S01]  /*24370*/  FFMA.FTZ R142, R43, R132, -R159 ;  /* 0x000000842b8e7223 */ /* 0x000fe2000001089f */
[C---:B------:R-:W-:Y:S03]  /*24380*/  HMMA.16816.F32.BF16 R72, R24.reuse, R122, R72 ;  /* 0x0000007a1848723c */ /* 0x040fe60000041848 */
[----:B------:R-:W5:Y:S03]  /*24390*/  LDSM.16.MT88.4 R120, [R220+0x11800] ;  /* 0x01180000dc78783b */ /* 0x000f660000004200 */
[C---:B--2---:R-:W-:Y:S02]  /*243a0*/  HMMA.16816.F32.BF16 R76, R24.reuse, R32, R76 ;  /* 0x00000020184c723c */ /* 0x044fe4000004184c */
[----:B------:R-:W-:Y:S03]  /*243b0*/  MUFU.EX2 R141, R141 ;  /* 0x0000008d008d7308 */ /* 0x000fe60000000800 */
[----:B------:R-:W-:Y:S01]  /*243c0*/  FADD.FTZ R168, R169, R168 ;  /* 0x000000a8a9a87221 */ /* 0x000fe20000010000 */
[C---:B------:R-:W-:Y:S01]  /*243d0*/  HMMA.16816.F32.BF16 R80, R24.reuse, R34, R80 ;  /* 0x000000221850723c */ /* 0x040fe20000041850 */
[----:B------:R-:W2:Y:S05]  /*243e0*/  LDSM.16.MT88.4 R32, [R223+0xe000] ;  /* 0x00e00000df20783b */ /* 0x000eaa0000004200 */
[----:B------:R-:W4:Y:S01]  /*243f0*/  MUFU.EX2 R142, R142 ;  /* 0x0000008e008e7308 */ /* 0x000f220000000800 */
[----:B------:R-:W-:Y:S01]  /*24400*/  FADD.FTZ R173, R173, R172 ;  /* 0x000000acadad7221 */ /* 0x000fe20000010000 */
[C---:B---3--:R-:W-:Y:S01]  /*24410*/  HMMA.16816.F32.BF16 R84, R24.reuse, R20, R84 ;  /* 0x000000141854723c */ /* 0x048fe20000041854 */
[----:B------:R-:W3:Y:S02]  /*24420*/  LDSM.16.MT88.4 R40, [R220+0xe000] ;  /* 0x00e00000dc28783b */ /* 0x000ee40000004200 */
[----:B------:R-:W-:Y:S03]  /*24430*/  FADD.FTZ R173, R170, R173 ;  /* 0x000000adaaad7221 */ /* 0x000fe60000010000 */
        /* <DEDUP_REMOVED lines=13> */
[-CC-:B------:R-:W-:Y:S01]  /*24510*/  FFMA.FTZ R120, R46, R132.reuse, -R159.reuse ;  /* 0x000000842e787223 */ /* 0x180fe2000001089f */
[C---:B------:R-:W-:Y:S05]  /*24520*/  HMMA.16816.F32.BF16 R108, R24.reuse, R124, R108 ;  /* 0x0000007c186c723c */ /* 0x040fea000004186c */
[-CC-:B------:R-:W-:Y:S01]  /*24530*/  FFMA.FTZ R121, R47, R132.reuse, -R159.reuse ;  /* 0x000000842f797223 */ /* 0x180fe2000001089f */
[----:B------:R-:W-:Y:S01]  /*24540*/  HMMA.16816.F32.BF16 R112, R24, R126, R112 ;  /* 0x0000007e1870723c */ /* 0x000fe20000041870 */
[----:B------:R-:W4:Y:S01]  /*24550*/  LDSM.16.MT88.4 R24, [R223+0x12000] ;  /* 0x01200000df18783b */ /* 0x000f220000004200 */
[----:B------:R-:W-:Y:S03]  /*24560*/  MUFU.EX2 R120, R120 ;  /* 0x0000007800787308 */ /* 0x000fe60000000800 */
[-CC-:B------:R-:W-:Y:S01]  /*24570*/  FFMA.FTZ R122, R50, R132.reuse, -R159.reuse ;  /* 0x00000084327a7223 */ /* 0x180fe2000001089f */
[C---:B--2---:R-:W-:Y:S03]  /*24580*/  HMMA.16816.F32.BF16 R4, R20.reuse, R32, R4 ;  /* 0x000000201404723c */ /* 0x044fe60000041804 */
[----:B------:R-:W-:Y:S03]  /*24590*/  LDSM.16.MT88.4 R44, [R221+0xe800] ;  /* 0x00e80000dd2c783b */ /* 0x000fe60000004200 */
[----:B------:R-:W2:Y:S01]  /*245a0*/  MUFU.EX2 R121, R121 ;  /* 0x0000007900797308 */ /* 0x000ea20000000800 */
[--C-:B------:R-:W-:Y:S01]  /*245b0*/  FFMA.FTZ R123, R51, R132, -R159.reuse ;  /* 0x00000084337b7223 */ /* 0x100fe2000001089f */
        /* <DEDUP_REMOVED lines=42> */
[-C--:B------:R-:W-:Y:S01]  /*24860*/  FFMA.FTZ R48, R58, R132.reuse, -R159 ;  /* 0x000000843a307223 */ /* 0x080fe2000001089f */
[C---:B--2---:R-:W-:Y:S05]  /*24870*/  HMMA.16816.F32.BF16 R92, R24.reuse, R32, R92 ;  /* 0x00000020185c723c */ /* 0x044fea000004185c */
[----:B------:R-:W-:Y:S01]  /*24880*/  MUFU.EX2 R48, R48 ;  /* 0x0000003000307308 */ /* 0x000fe20000000800 */
[C---:B------:R-:W-:Y:S01]  /*24890*/  HMMA.16816.F32.BF16 R96, R24.reuse, R34, R96 ;  /* 0x000000221860723c */ /* 0x040fe20000041860 */
[----:B------:R-:W2:Y:S04]  /*248a0*/  LDSM.16.MT88.4 R32, [R223+0xf000] ;  /* 0x00f00000df20783b */ /* 0x000ea80000004200 */
[-CC-:B------:R-:W-:Y:S01]  /*248b0*/  FFMA.FTZ R50, R52, R132.reuse, -R135.reuse ;  /* 0x0000008434327223 */ /* 0x180fe20000010887 */
[C---:B---3--:R-:W-:Y:S05]  /*248c0*/  HMMA.16816.F32.BF16 R100, R24.reuse, R20, R100 ;  /* 0x000000141864723c */ /* 0x048fea0000041864 */
[-C--:B------:R-:W-:Y:S01]  /*248d0*/  FFMA.FTZ R51, R53, R132.reuse, -R135 ;  /* 0x0000008435337223 */ /* 0x080fe20000010887 */
[C---:B------:R-:W-:Y:S01]  /*248e0*/  HMMA.16816.F32.BF16 R104, R24.reuse, R22, R104 ;  /* 0x000000161868723c */ /* 0x040fe20000041868 */
[----:B------:R-:W-:Y:S04]  /*248f0*/  MUFU.EX2 R50, R50 ;  /* 0x0000003200327308 */ /* 0x000fe80000000800 */
[-C--:B------:R-:W-:Y:S01]  /*24900*/  FFMA.FTZ R49, R59, R132.reuse, -R159 ;  /* 0x000000843b317223 */ /* 0x080fe2000001089f */
[C---:B-1----:R-:W-:Y:S05]  /*24910*/  HMMA.16816.F32.BF16 R12, R24.reuse, R28, R12 ;  /* 0x0000001c180c723c */ /* 0x042fea000004180c */
[----:B------:R-:W1:Y:S01]  /*24920*/  MUFU.EX2 R51, R51 ;  /* 0x0000003300337308 */ /* 0x000e620000000800 */
[-CC-:B------:R-:W-:Y:S01]  /*24930*/  FFMA.FTZ R52, R56, R132.reuse, -R135.reuse ;  /* 0x0000008438347223 */ /* 0x180fe20000010887 */
[C---:B------:R-:W-:Y:S01]  /*24940*/  HMMA.16816.F32.BF16 R16, R24.reuse, R30, R16 ;  /* 0x0000001e1810723c */ /* 0x040fe20000041810 */
[----:B------:R-:W3:Y:S03]  /*24950*/  LDSM.16.MT88.4 R28, [R219+0xf000] ;  /* 0x00f00000db1c783b */ /* 0x000ee60000004200 */
[----:B------:R-:W-:Y:S02]  /*24960*/  FFMA.FTZ R53, R57, R132, -R135 ;  /* 0x0000008439357223 */ /* 0x000fe40000010887 */
[C---:B------:R-:W-:Y:S02]  /*24970*/  HMMA.16816.F32.BF16 R108, R24.reuse, R36, R108 ;  /* 0x00000024186c723c */ /* 0x040fe4000004186c */
[----:B------:R-:W4:Y:S03]  /*24980*/  MUFU.EX2 R49, R49 ;  /* 0x0000003100317308 */ /* 0x000f260000000800 */
[----:B------:R-:W-:Y:S01]  /*24990*/  F2FP.BF16.F32.PACK_AB R21, R55, R54 ;  /* 0x000000363715723e */ /* 0x000fe200000010ff */
[----:B------:R-:W-:Y:S01]  /*249a0*/  HMMA.16816.F32.BF16 R112, R24, R38, R112 ;  /* 0x000000261870723c */ /* 0x000fe20000041870 */
[----:B------:R-:W5:Y:S05]  /*249b0*/  LDSM.16.MT88.4 R24, [R223+0x13000] ;  /* 0x01300000df18783b */ /* 0x000f6a0000004200 */
[----:B------:R-:W-:Y:S01]  /*249c0*/  MUFU.EX2 R52, R52 ;  /* 0x0000003400347308 */ /* 0x000fe20000000800 */
[----:B-1----:R-:W-:Y:S01]  /*249d0*/  F2FP.BF16.F32.PACK_AB R20, R51, R50 ;  /* 0x000000323314723e */ /* 0x002fe200000010ff */
[-C--:B------:R-:W-:Y:S03]  /*249e0*/  FFMA.FTZ R56, R62, R132.reuse, -R159 ;  /* 0x000000843e387223 */ /* 0x080fe6000001089f */
[----:B------:R-:W-:Y:S01]  /*249f0*/  FFMA.FTZ R57, R64, R132, -R135 ;  /* 0x0000008440397223 */ /* 0x000fe20000010887 */
[----:B------:R-:W-:Y:S01]  /*24a00*/  FADD.FTZ R59, R177, R168 ;  /* 0x000000a8b13b7221 */ /* 0x000fe20000010000 */
[----:B------:R-:W-:Y:S03]  /*24a10*/  LDSM.16.MT88.4 R36, [R220+0x13000] ;  /* 0x01300000dc24783b */ /* 0x000fe60000004200 */
[----:B------:R-:W1:Y:S01]  /*24a20*/  MUFU.EX2 R53, R53 ;  /* 0x0000003500357308 */ /* 0x000e620000000800 */
[----:B----4-:R-:W-:Y:S01]  /*24a30*/  F2FP.BF16.F32.PACK_AB R23, R49, R48 ;  /* 0x000000303117723e */ /* 0x010fe200000010ff */
[----:B------:R-:W-:Y:S04]  /*24a40*/  FADD.FTZ R59, R176, R59 ;  /* 0x0000003bb03b7221 */ /* 0x000fe80000010000 */
[----:B------:R-:W-:Y:S04]  /*24a50*/  FADD.FTZ R174, R174, R59 ;  /* 0x0000003baeae7221 */ /* 0x000fe80000010000 */
[----:B------:R-:W-:Y:S01]  /*24a60*/  MUFU.EX2 R56, R56 ;  /* 0x0000003800387308 */ /* 0x000fe20000000800 */
[----:B------:R-:W-:Y:S04]  /*24a70*/  FADD.FTZ R174, R175, R174 ;  /* 0x000000aeafae7221 */ /* 0x000fe80000010000 */
[----:B------:R-:W-:Y:S05]  /*24a80*/  FADD.FTZ R151, R151, R174 ;  /* 0x000000ae97977221 */ /* 0x000fea0000010000 */
[----:B------:R-:W-:Y:S01]  /*24a90*/  MUFU.EX2 R57, R57 ;  /* 0x0000003900397308 */ /* 0x000fe20000000800 */
[----:B-1----:R-:W-:Y:S01]  /*24aa0*/  F2FP.BF16.F32.PACK_AB R22, R53, R52 ;  /* 0x000000343516723e */ /* 0x002fe200000010ff */
[----:B------:R-:W-:Y:S04]  /*24ab0*/  FADD.FTZ R148, R148, R151 ;  /* 0x0000009794947221 */ /* 0x000fe80000010000 */
[----:B------:R-:W-:Y:S02]  /*24ac0*/  FADD.FTZ R149, R149, R148 ;  /* 0x0000009495957221 */ /* 0x000fe40000010000 */
        /* <DEDUP_REMOVED lines=13> */
[-CC-:B------:R-:W-:Y:S01]  /*24ba0*/  FFMA.FTZ R45, R63, R132.reuse, -R159.reuse ;  /* 0x000000843f2d7223 */ /* 0x180fe2000001089f */
[C---:B---3--:R-:W-:Y:S05]  /*24bb0*/  HMMA.16816.F32.BF16 R84, R20.reuse, R28, R84 ;  /* 0x0000001c1454723c */ /* 0x048fea0000041854 */
[----:B------:R-:W2:Y:S01]  /*24bc0*/  MUFU.EX2 R45, R45 ;  /* 0x0000002d002d7308 */ /* 0x000ea20000000800 */
[C---:B------:R-:W-:Y:S01]  /*24bd0*/  HMMA.16816.F32.BF16 R88, R20.reuse, R30, R88 ;  /* 0x0000001e1458723c */ /* 0x040fe20000041858 */
[----:B------:R-:W3:Y:S04]  /*24be0*/  LDSM.16.MT88.4 R28, [R219+0x13000] ;  /* 0x01300000db1c783b */ /* 0x000ee80000004200 */
[--C-:B------:R-:W-:Y:S01]  /*24bf0*/  FFMA.FTZ R44, R66, R132, -R159.reuse ;  /* 0x00000084422c7223 */ /* 0x100fe2000001089f */
[C---:B-----5:R-:W-:Y:S05]  /*24c00*/  HMMA.16816.F32.BF16 R92, R20.reuse, R24, R92 ;  /* 0x00000018145c723c */ /* 0x060fea000004185c */
[----:B------:R-:W-:Y:S01]  /*24c10*/  MUFU.EX2 R44, R44 ;  /* 0x0000002c002c7308 */ /* 0x000fe20000000800 */
[C---:B------:R-:W-:Y:S05]  /*24c20*/  HMMA.16816.F32.BF16 R96, R20.reuse, R26, R96 ;  /* 0x0000001a1460723c */ /* 0x040fea0000041860 */
[----:B--2---:R-:W-:Y:S01]  /*24c30*/  F2FP.BF16.F32.PACK_AB R25, R45, R56 ;  /* 0x000000382d19723e */ /* 0x004fe200000010ff */
[C---:B-1----:R-:W-:Y:S05]  /*24c40*/  HMMA.16816.F32.BF16 R100, R20.reuse, R32, R100 ;  /* 0x000000201464723c */ /* 0x042fea0000041864 */
[-C--:B------:R-:W-:Y:S01]  /*24c50*/  FFMA.FTZ R159, R67, R132.reuse, -R159 ;  /* 0x00000084439f7223 */ /* 0x080fe2000001089f */
[C---:B------:R-:W-:Y:S01]  /*24c60*/  HMMA.16816.F32.BF16 R104, R20.reuse, R34, R104 ;  /* 0x000000221468723c */ /* 0x040fe20000041868 */
[----:B------:R-:W1:Y:S04]  /*24c70*/  LDSM.16.MT88.4 R32, [R221+0xf800] ;  /* 0x00f80000dd20783b */ /* 0x000e680000004200 */
[-CC-:B------:R-:W-:Y:S01]  /*24c80*/  FFMA.FTZ R46, R60, R132.reuse, -R135.reuse ;  /* 0x000000843c2e7223 */ /* 0x180fe20000010887 */
[C---:B------:R-:W-:Y:S01]  /*24c90*/  HMMA.16816.F32.BF16 R12, R20.reuse, R36, R12 ;  /* 0x00000024140c723c */ /* 0x040fe2000004180c */
[----:B------:R-:W2:Y:S04]  /*24ca0*/  MUFU.EX2 R159, R159 ;  /* 0x0000009f009f7308 */ /* 0x000ea80000000800 */
[-CC-:B------:R-:W-:Y:S01]  /*24cb0*/  FFMA.FTZ R47, R61, R132.reuse, -R135.reuse ;  /* 0x000000843d2f7223 */ /* 0x180fe20000010887 */
[C---:B------:R-:W-:Y:S01]  /*24cc0*/  HMMA.16816.F32.BF16 R16, R20.reuse, R38, R16 ;  /* 0x000000261410723c */ /* 0x040fe20000041810 */
[----:B------:R-:W4:Y:S04]  /*24cd0*/  LDSM.16.MT88.4 R36, [R220+0xf800] ;  /* 0x00f80000dc24783b */ /* 0x000f280000004200 */
[----:B------:R-:W-:Y:S01]  /*24ce0*/  MUFU.EX2 R46, R46 ;  /* 0x0000002e002e7308 */ /* 0x000fe20000000800 */
[----:B------:R-:W-:Y:S01]  /*24cf0*/  FFMA.FTZ R135, R65, R132, -R135 ;  /* 0x0000008441877223 */ /* 0x000fe20000010887 */
[C---:B---3--:R-:W-:Y:S08]  /*24d00*/  HMMA.16816.F32.BF16 R108, R20.reuse, R28, R108 ;  /* 0x0000001c146c723c */ /* 0x048ff0000004186c */
[----:B------:R-:W3:Y:S01]  /*24d10*/  MUFU.EX2 R47, R47 ;  /* 0x0000002f002f7308 */ /* 0x000ee20000000800 */
[----:B------:R-:W-:Y:S01]  /*24d20*/  HMMA.16816.F32.BF16 R112, R20, R30, R112 ;  /* 0x0000001e1470723c */ /* 0x000fe20000041870 */
[----:B------:R-:W5:Y:S02]  /*24d30*/  LDSM.16.MT88.4 R20, [R223+0x13800] ;  /* 0x01380000df14783b */ /* 0x000f640000004200 */
[----:B--2---:R-:W-:Y:S01]  /*24d40*/  F2FP.BF16.F32.PACK_AB R27, R159, R44 ;  /* 0x0000002c9f1b723e */ /* 0x004fe200000010ff */
[----:B------:R-:W-:Y:S05]  /*24d50*/  FADD.FTZ R28, R144, R173 ;  /* 0x000000ad901c7221 */ /* 0x000fea0000010000 */
[----:B------:R-:W2:Y:S02]  /*24d60*/  MUFU.EX2 R248, R135 ;  /* 0x0000008700f87308 */ /* 0x000ea40000000800 */
[----:B------:R-:W-:Y:S01]  /*24d70*/  FADD.FTZ R182, R182, R181 ;  /* 0x000000b5b6b67221 */ /* 0x000fe20000010000 */
[----:B------:R-:W-:Y:S03]  /*24d80*/  FADD.FTZ R28, R147, R28 ;  /* 0x0000001c931c7221 */ /* 0x000fe60000010000 */
[----:B------:R-:W-:Y:S01]  /*24d90*/  FADD.FTZ R183, R183, R182 ;  /* 0x000000b6b7b77221 */ /* 0x000fe20000010000 */
[----:B------:R-:W-:Y:S01]  /*24da0*/  FADD.FTZ R145, R145, R28 ;  /* 0x0000001c91917221 */ /* 0x000fe20000010000 */
[----:B---3--:R-:W-:Y:S02]  /*24db0*/  F2FP.BF16.F32.PACK_AB R24, R47, R46 ;  /* 0x0000002e2f18723e */ /* 0x008fe400000010ff */
[----:B------:R-:W-:Y:S01]  /*24dc0*/  FADD.FTZ R184, R184, R183 ;  /* 0x000000b7b8b87221 */ /* 0x000fe20000010000 */
[----:B------:R-:W-:Y:S03]  /*24dd0*/  FADD.FTZ R146, R146, R145 ;  /* 0x0000009192927221 */ /* 0x000fe60000010000 */
[----:B------:R-:W-:Y:S01]  /*24de0*/  FADD.FTZ R185, R185, R184 ;  /* 0x000000b8b9b97221 */ /* 0x000fe20000010000 */
[----:B------:R-:W-:Y:S01]  /*24df0*/  FADD.FTZ R143, R143, R146 ;  /* 0x000000928f8f7221 */ /* 0x000fe20000010000 */
[----:B--2---:R-:W-:Y:S02]  /*24e00*/  F2FP.BF16.F32.PACK_AB R26, R248, R57 ;  /* 0x00000039f81a723e */ /* 0x004fe400000010ff */
[----:B------:R-:W-:Y:S01]  /*24e10*/  FADD.FTZ R50, R50, R185 ;  /* 0x000000b932327221 */ /* 0x000fe20000010000 */
[----:B------:R-:W-:Y:S01]  /*24e20*/  MOV R135, R2 ;  /* 0x0000000200877202 */ /* 0x000fe20000000f00 */
[----:B------:R-:W-:Y:S02]  /*24e30*/  FADD.FTZ R140, R140, R143 ;  /* 0x0000008f8c8c7221 */ /* 0x000fe40000010000 */
[----:B------:R-:W-:Y:S01]  /*24e40*/  FADD.FTZ R51, R51, R50 ;  /* 0x0000003233337221 */ /* 0x000fe20000010000 */
[C---:B------:R-:W-:Y:S01]  /*24e50*/  HMMA.16816.F32.BF16 R128, R24.reuse, R124, R4 ;  /* 0x0000007c1880723c */ /* 0x040fe20000041804 */
[----:B------:R-:W2:Y:S04]  /*24e60*/  LDSM.16.MT88.4 R4, [R221+0x13800] ;  /* 0x01380000dd04783b */ /* 0x000ea80000004200 */
[----:B------:R-:W-:Y:S01]  /*24e70*/  FADD.FTZ R141, R141, R140 ;  /* 0x0000008c8d8d7221 */ /* 0x000fe20000010000 */
[C---:B------:R-:W-:Y:S03]  /*24e80*/  HMMA.16816.F32.BF16 R124, R24.reuse, R126, R8 ;  /* 0x0000007e187c723c */ /* 0x040fe60000041808 */
[----:B------:R-:W3:Y:S02]  /*24e90*/  LDSM.16.MT88.4 R8, [R219+0x13800] ;  /* 0x01380000db08783b */ /* 0x000ee40000004200 */
[----:B------:R-:W-:Y:S01]  /*24ea0*/  FADD.FTZ R141, R142, R141 ;  /* 0x0000008d8e8d7221 */ /* 0x000fe20000010000 */
[C---:B-1----:R-:W-:Y:S05]  /*24eb0*/  HMMA.16816.F32.BF16 R68, R24.reuse, R32, R68 ;  /* 0x000000201844723c */ /* 0x042fea0000041844 */
        /* <DEDUP_REMOVED lines=25> */
[----:B------:R-:W-:Y:S05]  /*25050*/  HMMA.16816.F32.BF16 R112, R24, R10, R112 ;  /* 0x0000000a1870723c */ /* 0x000fea0000041870 */
[----:B------:R-:W-:Y:S01]  /*25060*/  FADD.FTZ R46, R47, R46 ;  /* 0x0000002e2f2e7221 */ /* 0x000fe20000010000 */
[----:B------:R-:W-:Y:S05]  /*25070*/  FADD.FTZ R44, R44, R45 ;  /* 0x0000002d2c2c7221 */ /* 0x000fea0000010000 */
[----:B------:R-:W-:Y:S01]  /*25080*/  FADD.FTZ R57, R57, R46 ;  /* 0x0000002e39397221 */ /* 0x000fe20000010000 */
[----:B------:R-:W-:Y:S03]  /*25090*/  FADD.FTZ R247, R159, R44 ;  /* 0x0000002c9ff77221 */ /* 0x000fe60000010000 */
[----:B------:R-:W-:Y:S01]  /*250a0*/  FADD.FTZ R248, R248, R57 ;  /* 0x00000039f8f87221 */ /* 0x000fe20000010000 */
[----:B------:R-:W-:Y:S08]  /*250b0*/  @P0 BRA `(.L_x_4473) ;  /* 0xffffffa800680947 */ /* 0x000ff0000383ffff */
.L_x_4464:
        /* <DEDUP_REMOVED lines=9> */
[----:B------:R-:W-:Y:S01]  /*25150*/  LEA.HI R4, R4, R13, RZ, 0x4 ;  /* 0x0000000d04047211 */ /* 0x000fe200078f20ff */
[----:B------:R-:W-:Y:S01]  /*25160*/  UMOV UR4, 0xffffffff ;  /* 0xffffffff00047882 */ /* 0x000fe20000000000 */
        /* <DEDUP_REMOVED lines=13> */
.L_x_4495:
        /* <DEDUP_REMOVED lines=144> */
[----:B-1----:R-:W4:Y:S04]  /*25b40*/  LD.E.64 R18, desc[UR12][R6.64+0xb0] ;  /* 0x0000b00c06127980 */ /* 0x002f28000c101b00 */
[----:B------:R-:W4:Y:S01]  /*25b50*/  LD.E R25, desc[UR10][R6.64+0x60] ;  /* 0x0000600a06197980 */ /* 0x000f22000c101900 */
[----:B--2---:R-:W-:Y:S01]  /*25b60*/  LEA.HI R13, R15, R14, RZ, 0x4 ;  /* 0x0000000e0f0d7211 */ /* 0x004fe200078f20ff */
[----:B------:R-:W1:Y:S02]  /*25b70*/  @P4 MUFU.LG2 R26, R11 ;  /* 0x0000000b001a4308 */ /* 0x000e640000000c00 */
[----:B------:R2:W5:Y:S01]  /*25b80*/  LD.E R12, desc[UR10][R6.64+0xcc] ;  /* 0x0000cc0a060c7980 */ /* 0x000562000c101900 */
[----:B------:R-:W-:-:S03]  /*25b90*/  LOP3.LUT R13, R13, 0xfffffff0, RZ, 0xc0, !PT ;  /* 0xfffffff00d0d7812 */ /* 0x000fc600078ec0ff */
[----:B------:R2:W5:Y:S01]  /*25ba0*/  LD.E.64 R80, desc[UR10][R6.64+0x78] ;  /* 0x0000780a06507980 */ /* 0x000562000c101b00 */
[----:B------:R-:W-:Y:S01]  /*25bb0*/  IADD3 R13, -R13, R14, RZ ;  /* 0x0000000e0d0d7210 */ /* 0x000fe20007ffe1ff */
[----:B------:R1:W2:Y:S02]  /*25bc0*/  @P3 MUFU.LG2 R27, R10 ;  /* 0x0000000a001b3308 */ /* 0x0002a40000000c00 */
[----:B------:R4:W5:Y:S01]  /*25bd0*/  LD.E.64 R82, desc[UR10][R6.64+0xa8] ;  /* 0x0000a80a06527980 */ /* 0x000962000c101b00 */
[----:B------:R-:W-:Y:S02]  /*25be0*/  LEA.HI R20, R13, R13, RZ, 0x1 ;  /* 0x0000000d0d147211 */ /* 0x000fe400078f08ff */
[----:B---3--:R-:W-:Y:S02]  /*25bf0*/  SHF.L.U32 R21, R0, 0x6, RZ ;  /* 0x0000000600157819 */ /* 0x008fe400000006ff */
[----:B------:R-:W-:Y:S02]  /*25c00*/  SHF.L.U32 R24, R20, 0x2, RZ ;  /* 0x0000000214187819 */ /* 0x000fe400000006ff */
[----:B------:R-:W-:Y:S01]  /*25c10*/  LOP3.LUT R21, R21, 0x1c0, RZ, 0xc0, !PT ;  /* 0x000001c015157812 */ /* 0x000fe200078ec0ff */
[----:B-1----:R-:W-:Y:S01]  /*25c20*/  @P4 FMUL.FTZ R22, R26, 0.69314718246459960938 ;  /* 0x3f3172181a164820 */ /* 0x002fe20000410000 */
[----:B------:R-:W-:-:S02]  /*25c30*/  LOP3.LUT R20, R20, 0xffffffe, RZ, 0xc0, !PT ;  /* 0x0ffffffe14147812 */ /* 0x000fc400078ec0ff */
[----:B------:R-:W-:Y:S02]  /*25c40*/  LOP3.LUT R23, R21, 0x38, R24, 0xf8, !PT ;  /* 0x0000003815177812 */ /* 0x000fe400078ef818 */
[----:B------:R-:W-:Y:S02]  /*25c50*/  SHF.R.U32.HI R10, RZ, 0x3, R21 ;  /* 0x00000003ff0a7819 */ /* 0x000fe40000011615 */
[----:B------:R-:W-:Y:S01]  /*25c60*/  SHF.R.S32.HI R21, RZ, 0x1f, R16 ;  /* 0x0000001fff157819 */ /* 0x000fe20000011410 */
[----:B--2---:R-:W-:Y:S01]  /*25c70*/  @P3 FMUL.FTZ R27, R27, 0.69314718246459960938 ;  /* 0x3f3172181b1b3820 */ /* 0x004fe20000410000 */
[----:B------:R-:W-:Y:S01]  /*25c80*/  MOV R15, 0xff800000 ;  /* 0xff800000000f7802 */ /* 0x000fe20000000f00 */
[----:B-----5:R-:W-:Y:S01]  /*25c90*/  @P4 FFMA.FTZ R15, R5, R3, R22 ;  /* 0x00000003050f4223 */ /* 0x020fe20000010016 */
[----:B------:R-:W-:Y:S02]  /*25ca0*/  LEA.HI R21, R21, R16, RZ, 0x2 ;  /* 0x0000001015157211 */ /* 0x000fe400078f10ff */
[----:B------:R-:W-:-:S02]  /*25cb0*/  LOP3.LUT R10, R23, R10, RZ, 0x3c, !PT ;  /* 0x0000000a170a7212 */ /* 0x000fc400078e3cff */
[----:B------:R-:W-:Y:S02]  /*25cc0*/  IADD3 R3, R13, -R20, RZ ;  /* 0x800000140d037210 */ /* 0x000fe40007ffe0ff */
[----:B------:R-:W-:Y:S01]  /*25cd0*/  MOV R11, 0xff800000 ;  /* 0xff800000000b7802 */ /* 0x000fe20000000f00 */
[----:B------:R-:W-:Y:S01]  /*25ce0*/  @P3 FFMA.FTZ R11, R5, R2, R27 ;  /* 0x00000002050b3223 */ /* 0x000fe2000001001b */
        /* <DEDUP_REMOVED lines=8> */
[----:B------:R-:W-:Y:S02]  /*25d70*/  LOP3.LUT P0, RZ, R17, 0x3, RZ, 0xc0, !PT ;  /* 0x0000000311ff7812 */ /* 0x000fe4000780c0ff */
[----:B------:R-:W-:-:S03]  /*25d80*/  LEA R4, R21, R4, 0x4 ;  /* 0x0000000415047211 */ /* 0x000fc600078e20ff */
[----:B------:R1:W2:Y:S04]  /*25d90*/  LDS.128 R76, [R2] ;  /* 0x00000000024c7984 */ /* 0x0002a80000000c00 */
[----:B------:R1:W3:Y:S04]  /*25da0*/  LDS.128 R72, [R2+0x800] ;  /* 0x0008000002487984 */ /* 0x0002e80000000c00 */
        /* <DEDUP_REMOVED lines=13> */
[----:B----4-:R-:W-:-:S04]  /*25e80*/  IMAD R18, R18, UR8, R239 ;  /* 0x0000000812127c24 */ /* 0x010fc8000f8e02ef */
[----:B------:R-:W-:Y:S02]  /*25e90*/  IMAD R5, R18, R25, R242 ;  /* 0x0000001912057224 */ /* 0x000fe400078e02f2 */
[----:B------:R4:W1:Y:S02]  /*25ea0*/  LDS.128 R24, [R2+0x6800] ;  /* 0x0068000002187984 */ /* 0x0008640000000c00 */
[----:B------:R-:W-:Y:S02]  /*25eb0*/  IMAD R5, R19, R5, R10 ;  /* 0x0000000513057224 */ /* 0x000fe400078e020a */
[----:B------:R4:W1:Y:S01]  /*25ec0*/  LDS.128 R16, [R2+0x7800] ;  /* 0x0078000002107984 */ /* 0x0008620000000c00 */
[----:B--23--:R-:W-:Y:S05]  /*25ed0*/  @P0 BRA `(.L_x_4476) ;  /* 0x00000000003c0947 */ /* 0x00cfea0003800000 */
[----:B------:R-:W-:Y:S02]  /*25ee0*/  IMAD R3, R237, -0x40, R240 ;  /* 0xffffffc0ed037824 */ /* 0x000fe400078e02f0 */
[----:B-1--4-:R-:W-:-:S03]  /*25ef0*/  VIADD R2, R4, 0x8 ;  /* 0x0000000804027836 */ /* 0x012fc60000000000 */
[-C--:B------:R-:W-:Y:S02]  /*25f00*/  ISETP.GE.AND P2, PT, R4, R3.reuse, PT ;  /* 0x000000030400720c */ /* 0x080fe40003f46270 */
        /* <DEDUP_REMOVED lines=12> */
.L_x_4476:
[----:B------:R-:W-:Y:S05]  /*25fd0*/  BSYNC B0 ;  /* 0x0000000000007941 */ /* 0x000fea0003800000 */
.L_x_4475:
[----:B------:R-:W-:Y:S01]  /*25fe0*/  IMAD.SHL.U32 R14, R13, 0x4, RZ ;  /* 0x000000040d0e7824 */ /* 0x000fe200078e00ff */
[----:B------:R-:W-:Y:S02]  /*25ff0*/  R2UR UR4, R8 ;  /* 0x00000000080472ca */ /* 0x000fe400000e0000 */
[----:B------:R-:W-:Y:S02]  /*26000*/  R2UR UR5, R9 ;  /* 0x00000000090572ca */ /* 0x000fe400000e0000 */
[----:B--2---:R-:W-:Y:S01]  /*26010*/  SHF.R.S32.HI R15, RZ, 0x1f, R14 ;  /* 0x0000001fff0f7819 */ /* 0x004fe2000001140e */
[----:B------:R-:W-:Y:S02]  /*26020*/  IMAD R237, R237, -0x40, R240 ;  /* 0xffffffc0eded7824 */ /* 0x000fe400078e02f0 */
[----:B------:R-:W-:Y:S02]  /*26030*/  VIADD R10, R0, 0x8 ;  /* 0x00000008000a7836 */ /* 0x000fe40000000000 */
[----:B------:R-:W-:-:S02]  /*26040*/  IMAD R12, R5, R12, RZ ;  /* 0x0000000c050c7224 */ /* 0x000fc400078e02ff */
[----:B------:R-:W-:Y:S01]  /*26050*/  IMAD.WIDE R82, R0, 0x80, R14 ;  /* 0x0000008000527825 */ /* 0x000fe200078e020e */
[----:B------:R-:W-:-:S03]  /*26060*/  ISETP.GE.AND P0, PT, R10, R237, PT ;  /* 0x000000ed0a00720c */ /* 0x000fc60003f06270 */
[----:B-1--4-:R-:W-:Y:S01]  /*26070*/  VIADD R2, R0, 0x18 ;  /* 0x0000001800027836 */ /* 0x012fe20000000000 */
[----:B------:R-:W-:Y:S01]  /*26080*/  IADD3 R10, P2, R82, R12, RZ ;  /* 0x0000000c520a7210 */ /* 0x000fe20007f5e0ff */
[----:B------:R-:W-:Y:S01]  /*26090*/  VIADD R4, R0, 0x10 ;  /* 0x0000001000047836 */ /* 0x000fe20000000000 */
[----:B------:R1:W5:Y:S01]  /*260a0*/  LD.E R6, desc[UR4][R6.64+0xc0] ;  /* 0x0000c00406067980 */ /* 0x000362000c101900 */
[----:B------:R-:W-:Y:S01]  /*260b0*/  BSSY B0, `(.L_x_4477) ;  /* 0x000001b000007945 */ /* 0x000fe20003800000 */
[----:B------:R-:W-:Y:S02]  /*260c0*/  LEA.HI.X.SX32 R3, R12, R83, 0x1, P2 ;  /* 0x000000530c037211 */ /* 0x000fe400010f0eff */
[----:B------:R-:W-:Y:S02]  /*260d0*/  LEA R12, P2, R10, R80, 0x2 ;  /* 0x000000500a0c7211 */ /* 0x000fe400078410ff */
[----:B------:R-:W-:Y:S01]  /*260e0*/  ISETP.GE.AND P6, PT, R2, R237, PT ;  /* 0x000000ed0200720c */ /* 0x000fe20003fc6270 */
[----:B------:R-:W-:Y:S01]  /*260f0*/  VIADD R2, R0, 0x20 ;  /* 0x0000002000027836 */ /* 0x000fe20000000000 */
[----:B------:R-:W-:Y:S01]  /*26100*/  LEA.HI.X R13, R10, R81, R3, 0x2, P2 ;  /* 0x000000510a0d7211 */ /* 0x000fe200010f1403 */
[----:B------:R-:W-:Y:S01]  /*26110*/  VIADD R3, R14, 0x40 ;  /* 0x000000400e037836 */ /* 0x000fe20000000000 */
[----:B------:R-:W-:-:S02]  /*26120*/  ISETP.GE.AND P2, PT, R0, R237, PT ;  /* 0x000000ed0000720c */ /* 0x000fc40003f46270 */
[-C--:B------:R-:W-:Y:S01]  /*26130*/  ISETP.GE.AND P1, PT, R4, R237.reuse, PT ;  /* 0x000000ed0400720c */ /* 0x080fe20003f26270 */
[----:B------:R-:W-:Y:S01]  /*26140*/  VIADD R4, R0, 0x28 ;  /* 0x0000002800047836 */ /* 0x000fe20000000000 */
[-C--:B------:R-:W-:Y:S01]  /*26150*/  ISETP.GE.AND P5, PT, R2, R237.reuse, PT ;  /* 0x000000ed0200720c */ /* 0x080fe20003fa6270 */
[C---:B------:R-:W-:Y:S02]  /*26160*/  VIADD R2, R0.reuse, 0x30 ;  /* 0x0000003000027836 */ /* 0x040fe40000000000 */
[----:B------:R-:W-:Y:S01]  /*26170*/  VIADD R0, R0, 0x38 ;  /* 0x0000003800007836 */ /* 0x000fe20000000000 */
[-C--:B------:R-:W-:Y:S02]  /*26180*/  ISETP.GE.AND P4, PT, R4, R237.reuse, PT ;  /* 0x000000ed0400720c */ /* 0x080fe40003f86270 */
[----:B------:R-:W-:-:S03]  /*26190*/  ISETP.GE.AND P3, PT, R2, R237, PT ;  /* 0x000000ed0200720c */ /* 0x000fc60003f66270 */
[----:B------:R-:W-:Y:S10]  /*261a0*/  @P2 BRA `(.L_x_4478) ;  /* 0x00000000002c2947 */ /* 0x000ff40003800000 */
[----:B-----5:R-:W-:-:S13]  /*261b0*/  ISETP.GE.AND P2, PT, R14, R6, PT ;  /* 0x000000060e00720c */ /* 0x020fda0003f46270 */
[C---:B------:R-:W-:Y:S02]  /*261c0*/  @!P2 R2UR UR10, R8.reuse ;  /* 0x00000000080aa2ca */ /* 0x040fe400000e0000 */
[C---:B------:R-:W-:Y:S02]  /*261d0*/  @!P2 R2UR UR11, R9.reuse ;  /* 0x00000000090ba2ca */ /* 0x040fe400000e0000 */
[----:B------:R-:W-:Y:S02]  /*261e0*/  @!P2 R2UR UR4, R8 ;  /* 0x000000000804a2ca */ /* 0x000fe400000e0000 */
[----:B------:R-:W-:-:S09]  /*261f0*/  @!P2 R2UR UR5, R9 ;  /* 0x000000000905a2ca */ /* 0x000fd200000e0000 */
[----:B------:R2:W-:Y:S04]  /*26200*/  @!P2 ST.E.64 desc[UR10][R12.64], R76 ;  /* 0x0000004c0c00a985 */ /* 0x0005e8000c101b0a */
[----:B------:R2:W-:Y:S01]  /*26210*/  @!P2 ST.E.64 desc[UR4][R12.64+0x8], R78 ;  /* 0x0000084e0c00a985 */ /* 0x0005e2000c101b04 */
[----:B------:R-:W-:-:S13]  /*26220*/  ISETP.GE.AND P2, PT, R3, R6, PT ;  /* 0x000000060300720c */ /* 0x000fda0003f46270 */
[----:B------:R-:W-:Y:S02]  /*26230*/  @!P2 R2UR UR4, R8 ;  /* 0x000000000804a2ca */ /* 0x000fe400000e0000 */
[----:B------:R-:W-:-:S13]  /*26240*/  @!P2 R2UR UR5, R9 ;  /* 0x000000000905a2ca */ /* 0x000fda00000e0000 */
[----:B------:R2:W-:Y:S02]  /*26250*/  @!P2 ST.E.128 desc[UR4][R12.64+0x100], R44 ;  /* 0x0001002c0c00a985 */ /* 0x0005e4000c101d04 */
.L_x_4478:
[----:B------:R-:W-:Y:S05]  /*26260*/  BSYNC B0 ;  /* 0x0000000000007941 */ /* 0x000fea0003800000 */
.L_x_4477:
        /* <DEDUP_REMOVED lines=10> */
[----:B------:R3:W-:Y:S02]  /*26310*/  @!P0 ST.E.128 desc[UR4][R12.64+0x1100], R40 ;  /* 0x001100280c008985 */ /* 0x0007e4000c101d04 */
.L_x_4480:
[----:B------:R-:W-:Y:S05]  /*26320*/  BSYNC B0 ;  /* 0x0000000000007941 */ /* 0x000fea0003800000 */
.L_x_4479:
        /* <DEDUP_REMOVED lines=8> */
[----:B------:R4:W-:Y:S04]  /*263b0*/  @!P1 ST.E.128 desc[UR10][R12.64+0x2000], R68 ;  /* 0x002000440c009985 */ /* 0x0009e8000c101d0a */
[----:B------:R4:W-:Y:S02]  /*263c0*/  @!P0 ST.E.128 desc[UR4][R12.64+0x2100], R36 ;  /* 0x002100240c008985 */ /* 0x0009e4000c101d04 */
.L_x_4482:
[----:B------:R-:W-:Y:S05]  /*263d0*/  BSYNC B0 ;  /* 0x0000000000007941 */ /* 0x000fea0003800000 */
.L_x_4481:
        /* <DEDUP_REMOVED lines=10> */
.L_x_4484:
[----:B------:R-:W-:Y:S05]  /*26480*/  BSYNC B0 ;  /* 0x0000000000007941 */ /* 0x000fea0003800000 */
.L_x_4483:
        /* <DEDUP_REMOVED lines=10> */
.L_x_4486:
[----:B------:R-:W-:Y:S05]  /*26530*/  BSYNC B0 ;  /* 0x0000000000007941 */ /* 0x000fea0003800000 */
.L_x_4485:
        /* <DEDUP_REMOVED lines=10> */
.L_x_4488:
[----:B------:R-:W-:Y:S05]  /*265e0*/  BSYNC B0 ;  /* 0x0000000000007941 */ /* 0x000fea0003800000 */
.L_x_4487:
        /* <DEDUP_REMOVED lines=10> */
.L_x_4490:
[----:B------:R-:W-:Y:S05]  /*26690*/  BSYNC B0 ;  /* 0x0000000000007941 */ /* 0x000fea0003800000 */
.L_x_4489:
[----:B------:R-:W-:-:S04]  /*266a0*/  MOV R239, 0x0 ;  /* 0x0000000000ef7802 */ /* 0x000fc80000000f00 */
[----:B-12345:R-:W-:Y:S05]  /*266b0*/  @P2 RET.REL.NODEC R238 `(_ZN5flash24flash_fwd_splitkv_kernelI23Flash_fwd_kernel_traitsILi128ELi64ELi128ELi4ELb0ELb0EN7cutlass10bfloat16_tE19Flash_kernel_traitsILi128ELi64ELi128ELi4ES3_EELb1ELb0ELb1ELb0ELb0ELb0ELb1ELb1EEEvNS_16Flash_fwd_paramsE) ;  /* 0xfffffd98ee502950 */ /* 0x03efea0003c3ffff */
[-C--:B------:R-:W-:Y:S01]  /*266c0*/  ISETP.GE.AND P1, PT, R14, R6.reuse, PT ;  /* 0x000000060e00720c */ /* 0x080fe20003f26270 */
[----:B------:R-:W-:Y:S01]  /*266d0*/  IMAD.MOV.U32 R239, RZ, RZ, 0x0 ;  /* 0x00000000ffef7424 */ /* 0x000fe200078e00ff */
[----:B------:R-:W-:-:S11]  /*266e0*/  ISETP.GE.AND P0, PT, R3, R6, PT ;  /* 0x000000060300720c */ /* 0x000fd60003f06270 */
[----:B------:R-:W-:Y:S02]  /*266f0*/  @!P1 R2UR UR4, R8 ;  /* 0x00000000080492ca */ /* 0x000fe400000e0000 */
[----:B------:R-:W-:-:S13]  /*26700*/  @!P1 R2UR UR5, R9 ;  /* 0x00000000090592ca */ /* 0x000fda00000e0000 */
[----:B------:R1:W-:Y:S02]  /*26710*/  @!P1 ST.E.128 desc[UR4][R12.64+0x7000], R48 ;  /* 0x007000300c009985 */ /* 0x0003e4000c101d04 */
[----:B-1----:R-:W-:Y:S05]  /*26720*/  @P0 RET.REL.NODEC R238 `(_ZN5flash24flash_fwd_splitkv_kernelI23Flash_fwd_kernel_traitsILi128ELi64ELi128ELi4ELb0ELb0EN7cutlass10bfloat16_tE19Flash_kernel_traitsILi128ELi64ELi128ELi4ES3_EELb1ELb0ELb1ELb0ELb0ELb0ELb1ELb1EEEvNS_16Flash_fwd_paramsE) ;  /* 0xfffffd98ee340950 */ /* 0x002fea0003c3ffff */
[----:B------:R-:W-:Y:S01]  /*26730*/  R2UR UR4, R8 ;  /* 0x00000000080472ca */ /* 0x000fe200000e0000 */
[----:B------:R-:W-:Y:S01]  /*26740*/  IMAD.MOV.U32 R239, RZ, RZ, 0x0 ;  /* 0x00000000ffef7424 */ /* 0x000fe200078e00ff */
[----:B------:R-:W-:-:S13]  /*26750*/  R2UR UR5, R9 ;  /* 0x00000000090572ca */ /* 0x000fda00000e0000 */
[----:B------:R1:W-:Y:S02]  /*26760*/  ST.E.128 desc[UR4][R12.64+0x7100], R16 ;  /* 0x007100100c007985 */ /* 0x0003e4000c101d04 */
[----:B-1----:R-:W-:Y:S05]  /*26770*/  RET.REL.NODEC R238 `(_ZN5flash24flash_fwd_splitkv_kernelI23Flash_fwd_kernel_traitsILi128ELi64ELi128ELi4ELb0ELb0EN7cutlass10bfloat16_tE19Flash_kernel_traitsILi128ELi64ELi128ELi4ES3_EELb1ELb0ELb1ELb0ELb0ELb0ELb1ELb1EEEvNS_16Flash_fwd_paramsE) ;  /* 0xfffffd98ee207950 */ /* 0x002fea0003c3ffff */
.L_x_4474:
[----:B------:R-:W-:Y:S01]  /*26780*/  MOV R13, 0x2 ;  /* 0x00000002000d7802 */ /* 0x000fe20000000f00 */
[----:B------:R-:W-:Y:S01]  /*26790*/  IMAD.MOV.U32 R10, RZ, RZ, 0x1f ;  /* 0x0000001fff0a7424 */ /* 0x000fe200078e00ff */
[----:B------:R-:W-:-:S07]  /*267a0*/  MOV R12, 0xffffffff ;  /* 0xffffffff000c7802 */ /* 0x000fce0000000f00 */
[----:B-1---5:R-:W-:Y:S05]  /*267b0*/  WARPSYNC.COLLECTIVE R12, `(.L_x_4491) ;  /* 0x000000000c087348 */ /* 0x022fea0003c00000 */
[----:B------:R2:W3:Y:S02]  /*267c0*/  SHFL.BFLY P0, R16, R248, R13, R10 ;  /* 0x0c00000df8107389 */ /* 0x0004e4000000000a */
[----:B-123-5:R-:W-:Y:S01]  /*267d0*/  ENDCOLLECTIVE ;  /* 0x000000000000791b */ /* 0x02efe20003800000 */
.L_x_4491:
[----:B------:R-:W-:Y:S02]  /*267e0*/  IMAD.MOV.U32 R11, RZ, RZ, R16 ;  /* 0x000000ffff0b7224 */ /* 0x000fe400078e0010 */
[----:B------:R-:W-:Y:S02]  /*267f0*/  IMAD.MOV.U32 R13, RZ, RZ, 0x1 ;  /* 0x00000001ff0d7424 */ /* 0x000fe400078e00ff */
[----:B------:R-:W-:-:S05]  /*26800*/  FADD.FTZ R14, R11, R248 ;  /* 0x000000f80b0e7221 */ /* 0x000fca0000010000 */
[----:B------:R-:W-:-:S07]  /*26810*/  MOV R248, R14 ;  /* 0x0000000e00f87202 */ /* 0x000fce0000000f00 */
[----:B------:R-:W-:Y:S05]  /*26820*/  WARPSYNC.COLLECTIVE R12, `(.L_x_4492) ;  /* 0x000000000c087348 */ /* 0x000fea0003c00000 */
[----:B------:R1:W2:Y:S02]  /*26830*/  SHFL.BFLY P0, R16, R248, R13, R10 ;  /* 0x0c00000df8107389 */ /* 0x0002a4000000000a */
[----:B-12---:R-:W-:Y:S01]  /*26840*/  ENDCOLLECTIVE ;  /* 0x000000000000791b */ /* 0x006fe20003800000 */
.L_x_4492:
[----:B------:R-:W-:Y:S01]  /*26850*/  MOV R248, R247 ;  /* 0x000000f700f87202 */ /* 0x000fe20000000f00 */
[----:B------:R-:W-:Y:S01]  /*26860*/  IMAD.MOV.U32 R13, RZ, RZ, 0x2 ;  /* 0x00000002ff0d7424 */ /* 0x000fe200078e00ff */
[----:B------:R-:W-:-:S07]  /*26870*/  MOV R11, R16 ;  /* 0x00000010000b7202 */ /* 0x000fce0000000f00 */
[----:B------:R-:W-:Y:S05]  /*26880*/  WARPSYNC.COLLECTIVE R12, `(.L_x_4493) ;  /* 0x000000000c087348 */ /* 0x000fea0003c00000 */
[----:B------:R1:W2:Y:S02]  /*26890*/  SHFL.BFLY P0, R16, R248, R13, R10 ;  /* 0x0c00000df8107389 */ /* 0x0002a4000000000a */
[----:B-12---:R-:W-:Y:S01]  /*268a0*/  ENDCOLLECTIVE ;  /* 0x000000000000791b */ /* 0x006fe20003800000 */
.L_x_4493:
[----:B------:R-:W-:Y:S01]  /*268b0*/  FADD.FTZ R11, R14, R11 ;  /* 0x0000000b0e0b7221 */ /* 0x000fe20000010000 */
[----:B------:R-:W-:Y:S01]  /*268c0*/  FADD.FTZ R15, R16, R247 ;  /* 0x000000f7100f7221 */ /* 0x000fe20000010000 */
[----:B------:R-:W-:-:S04]  /*268d0*/  MOV R13, 0x1 ;  /* 0x00000001000d7802 */ /* 0x000fc80000000f00 */
[----:B------:R-:W-:-:S07]  /*268e0*/  MOV R248, R15 ;  /* 0x0000000f00f87202 */ /* 0x000fce0000000f00 */
[----:B------:R-:W-:Y:S05]  /*268f0*/  WARPSYNC.COLLECTIVE R12, `(.L_x_4494) ;  /* 0x000000000c087348 */ /* 0x000fea0003c00000 */
[----:B------:R1:W2:Y:S02]  /*26900*/  SHFL.BFLY P0, R16, R248, R13, R10 ;  /* 0x0c00000df8107389 */ /* 0x0002a4000000000a */
[----:B-12---:R-:W-:Y:S01]  /*26910*/  ENDCOLLECTIVE ;  /* 0x000000000000791b */ /* 0x006fe20003800000 */
.L_x_4494:
[----:B------:R-:W-:Y:S05]  /*26920*/  BRA `(.L_x_4495) ;  /* 0xffffffe800447947 */ /* 0x000fea000383ffff */
.L_x_4496:
        /* <DEDUP_REMOVED lines=13> */
.L_x_8442:


//--------------------- .text._ZN5flash24flash_fwd_splitkv_kernelI23Flash_fwd_kernel_traitsILi128ELi64ELi128ELi4ELb0ELb0EN7cutlass10bfloat16_tE19Flash_kernel_traitsILi128ELi64ELi128ELi4ES3_EELb1ELb0ELb1ELb0ELb0ELb1ELb1ELb1EEEvNS_16Flash_fwd_paramsE --------------------------
	.section	.text._ZN5flash24flash_fwd_splitkv_kernelI23Flash_fwd_kernel_traitsILi128ELi64ELi128ELi4ELb0ELb0EN7cutlass10bfloat16_tE19Flash_kernel_traitsILi128ELi64ELi128ELi4ES3_EELb1ELb0ELb1ELb0ELb0ELb1ELb1ELb1EEEvNS_16Flash_fwd_paramsE,"ax",@progbits
	.align	128
        .global         _ZN5flash24flash_fwd_splitkv_kernelI23Flash_fwd_kernel_traitsILi128ELi64ELi128ELi4ELb0ELb0EN7cutlass10bfloat16_tE19Flash_kernel_traitsILi128ELi64ELi128ELi4ES3_EELb1ELb0ELb1ELb0ELb0ELb1ELb1ELb1EEEvNS_16Flash_fwd_paramsE
        .type           _ZN5flash24flash_fwd_splitkv_kernelI23Flash_fwd_kernel_traitsILi128ELi64ELi128ELi4ELb0ELb0EN7cutlass10bfloat16_tE19Flash_kernel_traitsILi128ELi64ELi128ELi4ES3_EELb1ELb0ELb1ELb0ELb0ELb1ELb1ELb1EEEvNS_16Flash_fwd_paramsE,@function
        .size           _ZN5flash24flash_fwd_splitkv_kernelI23Flash_fwd_kernel_traitsILi128ELi64ELi128ELi4ELb0ELb0EN7cutlass10bfloat16_tE19Flash_kernel_traitsILi128ELi64ELi128ELi4ES3_EELb1ELb0ELb1ELb0ELb0ELb1ELb1ELb1EEEvNS_16Flash_fwd_paramsE,(.L_x_8443 - _ZN5flash24flash_fwd_splitkv_kernelI23Flash_fwd_kernel_traitsILi128ELi64ELi128ELi4ELb0ELb0EN7cutlass10bfloat16_tE19Flash_kernel_traitsILi128ELi64ELi128ELi4ES3_EELb1ELb0ELb1ELb0ELb0ELb1ELb1ELb1EEEvNS_16Flash_fwd_paramsE)
        .other          _ZN5flash24flash_fwd_splitkv_kernelI23Flash_fwd_kernel_traitsILi128ELi64ELi128ELi4ELb0ELb0EN7cutlass10bfloat16_tE19Flash_kernel_traitsILi128ELi64ELi128ELi4ES3_EELb1ELb0ELb1ELb0ELb0ELb1ELb1ELb1EEEvNS_16Flash_fwd_paramsE,@"STO_CUDA_ENTRY STV_DEFAULT"
_ZN5flash24flash_fwd_splitkv_kernelI23Flash_fwd_kernel_traitsILi128ELi64ELi128ELi4ELb0ELb0EN7cutlass10bfloat16_tE19Flash_kernel_traitsILi128ELi64ELi128ELi4ES3_EELb1ELb0ELb1ELb0ELb0ELb1ELb1ELb1EEEvNS_16Flash_fwd_paramsE:
.text._ZN5flash24flash_fwd_splitkv_kernelI23Flash_fwd_kernel_traitsILi128ELi64ELi128ELi4ELb0ELb0EN7cutlass10bfloat16_tE19Flash_kernel_traitsILi128ELi64ELi128ELi4ES3_EELb1ELb0ELb1ELb0ELb0ELb1ELb1ELb1EEEvNS_16Flash_fwd_paramsE:
        /* <DEDUP_REMOVED lines=9> */
[----:B------:R-:W2:Y:S08]  /*0090*/  LDC R5, c[0x0][0x10] ;  /* 0x00000400ff057b82 */ /* 0x000eb00000000800 */
[----:B------:R-:W2:Y:S01]  /*00a0*/  LDC.64 R10, c[0x0][0x198] ;  /* 0x00006600ff0a7b82 */ /* 0x000ea20000000a00 */
[----:B-1----:R-:W1:Y:S02]  /*00b0*/  MUFU.RCP R2, R2 ;  /* 0x0000000200027308 */ /* 0x002e640000001000 */
[----:B-1----:R-:W-:-:S06]  /*00c0*/  VIADD R2, R2, 0xffffffe ;  /* 0x0ffffffe02027836 */ /* 0x002fcc0000000000 */
[----:B------:R-:W1:Y:S02]  /*00d0*/  F2I.FTZ.U32.TRUNC.NTZ R3, R2 ;  /* 0x0000000200037305 */ /* 0x000e64000021f000 */
[----:B-1----:R-:W-:-:S04]  /*00e0*/  IMAD.MOV R2, RZ, RZ, -R3 ;  /* 0x000000ffff027224 */ /* 0x002fc800078e0a03 */
        /* <DEDUP_REMOVED lines=13> */
[----:B--2-4-:R-:W-:Y:S02]  /*01c0*/  IMAD R244, R0, R244, UR4 ;  /* 0x0000000400f47e24 */ /* 0x014fe4000f8e02f4 */
[----:B------:R-:W-:Y:S05]  /*01d0*/  CALL.REL.NOINC `($_ZN5flash24flash_fwd_splitkv_kernelI23Flash_fwd_kernel_traitsILi128ELi64ELi128ELi4ELb0ELb0EN7cutlass10bfloat16_tE19Flash_kernel_traitsILi128ELi64ELi128ELi4ES3_EELb1ELb0ELb1ELb0ELb0ELb1ELb1ELb1EEEvNS_16Flash_fwd_paramsE$_ZN5flash30compute_attn_1rowblock_splitkvI23Flash_fwd_kernel_traitsILi128ELi64ELi128ELi4ELb0ELb0EN7cutlass10bfloat16_tE19Flash_kernel_traitsILi128ELi64ELi128ELi4ES3_EELb1ELb0ELb1ELb0ELb0ELb1ELb1ELb1ENS_16Flash_fwd_paramsEEEvRKT8_iiiii) ;  /* 0x0000000000087944 */ /* 0x000fea0003c00000 */
[----:B------:R-:W-:Y:S05]  /*01e0*/  BSYNC B4 ;  /* 0x0000000000047941 */ /* 0x000fea0003800000 */
.L_x_4497:
[----:B------:R-:W-:Y:S05]  /*01f0*/  EXIT ;  /* 0x000000000000794d */ /* 0x000fea0003800000 */
        .type           $_ZN5flash24flash_fwd_splitkv_kernelI23Flash_fwd_kernel_traitsILi128ELi64ELi128ELi4ELb0ELb0EN7cutlass10bfloat16_tE19Flash_kernel_traitsILi128ELi64ELi128ELi4ES3_EELb1ELb0ELb1ELb0ELb0ELb1ELb1ELb1EEEvNS_16Flash_fwd_paramsE$_ZN5flash30compute_attn_1rowblock_splitkvI23Flash_fwd_kernel_traitsILi128ELi64ELi128ELi4ELb0ELb0EN7cutlass10bfloat16_tE19Flash_kernel_traitsILi128ELi64ELi128ELi4ES3_EELb1ELb0ELb1ELb0ELb0ELb1ELb1ELb1ENS_16Flash_fwd_paramsEEEvRKT8_iiiii,@function
        .size           $_ZN5flash24flash_fwd_splitkv_kernelI23Flash_fwd_kernel_traitsILi128ELi64ELi128ELi4ELb0ELb0EN7cutlass10bfloat16_tE19Flash_kernel_traitsILi128ELi64ELi128ELi4ES3_EELb1ELb0ELb1ELb0ELb0ELb1ELb1ELb1EEEvNS_16Flash_fwd_paramsE$_ZN5flash30compute_attn_1rowblock_splitkvI23Flash_fwd_kernel_traitsILi128ELi64ELi128ELi4ELb0ELb0EN7cutlass10bfloat16_tE19Flash_kernel_traitsILi128ELi64ELi128ELi4ES3_EELb1ELb0ELb1ELb0ELb0ELb1ELb1ELb1ENS_16Flash_fwd_paramsEEEvRKT8_iiiii,(.L_x_8443 - $_ZN5flash24flash_fwd_splitkv_kernelI23Flash_fwd_kernel_traitsILi128ELi64ELi128ELi4ELb0ELb0EN7cutlass10bfloat16_tE19Flash_kernel_traitsILi128ELi64ELi128ELi4ES3_EELb1ELb0ELb1ELb0ELb0ELb1ELb1ELb1EEEvNS_16Flash_fwd_paramsE$_ZN5flash30compute_attn_1rowblock_splitkvI23Flash_fwd_kernel_traitsILi128ELi64ELi128ELi4ELb0ELb0EN7cutlass10bfloat16_tE19Flash_kernel_traitsILi128ELi64ELi128ELi4ES3_EELb1ELb0ELb1ELb0ELb0ELb1ELb1ELb1ENS_16Flash_fwd_paramsEEEvRKT8_iiiii)
$_ZN5flash24flash_fwd_splitkv_kernelI23Flash_fwd_kernel_traitsILi128ELi64ELi128ELi4ELb0ELb0EN7cutlass10bfloat16_tE19Flash_kernel_traitsILi128ELi64ELi128ELi4ES3_EELb1ELb0ELb1ELb0ELb0ELb1ELb1ELb1EEEvNS_16Flash_fwd_paramsE$_ZN5flash30compute_attn_1rowblock_splitkvI23Flash_fwd_kernel_traitsILi128ELi64ELi128ELi4ELb0ELb0EN7cutlass10bfloat16_tE19Flash_kernel_traitsILi128ELi64ELi128ELi4ES3_EELb1ELb0ELb1ELb0ELb0ELb1ELb1ELb1ENS_16Flash_fwd_paramsEEEvRKT8_iiiii:
        /* <DEDUP_REMOVED lines=27> */
.L_x_4499:
[----:B------:R-:W-:Y:S05]  /*03b0*/  BSYNC B0 ;  /* 0x0000000000007941 */ /* 0x000fea0003800000 */
.L_x_4498:
        /* <DEDUP_REMOVED lines=8> */
.L_x_4501:
[----:B------:R2:W5:Y:S02]  /*0440*/  LD.E R62, desc[UR6][R10.64+0xb8] ;  /* 0x0000b8060a3e7980 */ /* 0x000564000c101900 */
.L_x_4502:
[----:B------:R-:W-:Y:S05]  /*0450*/  BSYNC B0 ;  /* 0x0000000000007941 */ /* 0x000fea0003800000 */
.L_x_4500:
        /* <DEDUP_REMOVED lines=10> */
.L_x_4504:
[----:B------:R-:W3:Y:S01]  /*0500*/  LD.E.64 R2, desc[UR6][R10.64+0x108] ;  /* 0x000108060a027980 */ /* 0x000ee2000c101b00 */
[----:B------:R-:W-:Y:S01]  /*0510*/  BSSY B0, `(.L_x_4506) ;  /* 0x0000006000007945 */ /* 0x000fe20003800000 */
[----:B------:R-:W-:Y:S01]  /*0520*/  IMAD.MOV.U32 R52, RZ, RZ, RZ ;  /* 0x000000ffff347224 */ /* 0x000fe200078e00ff */
[----:B---3--:R-:W-:-:S04]  /*0530*/  ISETP.NE.U32.AND P0, PT, R2, RZ, PT ;  /* 0x000000ff0200720c */ /* 0x008fc80003f05070 */
[----:B------:R-:W-:-:S13]  /*0540*/  ISETP.NE.AND.EX P0, PT, R3, RZ, PT, P0 ;  /* 0x000000ff0300720c */ /* 0x000fda0003f05300 */
[----:B------:R-:W-:Y:S05]  /*0550*/  @!P0 BRA `(.L_x_4507) ;  /* 0x0000000000048947 */ /* 0x000fea0003800000 */
[----:B------:R1:W5:Y:S02]  /*0560*/  LD.E R52, desc[UR6][R10.64+0xbc] ;  /* 0x0000bc060a347980 */ /* 0x000364000c101900 */
.L_x_4507:
[----:B------:R-:W-:Y:S05]  /*0570*/  BSYNC B0 ;  /* 0x0000000000007941 */ /* 0x000fea0003800000 */
.L_x_4506:
[----:B-----5:R-:W-:Y:S02]  /*0580*/  IADD3 R52, R62, R52, RZ ;  /* 0x000000343e347210 */ /* 0x020fe40007ffe0ff */
.L_x_4505:
[----:B------:R-:W-:Y:S05]  /*0590*/  BSYNC B1 ;  /* 0x0000000000017941 */ /* 0x000fea0003800000 */
.L_x_4503:
[----:B------:R-:W-:Y:S01]  /*05a0*/  IMAD.SHL.U32 R55, R242, 0x40, RZ ;  /* 0x00000040f2377824 */ /* 0x000fe200078e00ff */
[----:B------:R-:W-:Y:S01]  /*05b0*/  MOV R2, R241 ;  /* 0x000000f100027202 */ /* 0x000fe20000000f00 */
[----:B------:R-:W-:-:S03]  /*05c0*/  IMAD.MOV.U32 R3, RZ, RZ, 0x0 ;  /* 0x00000000ff037424 */ /* 0x000fc600078e00ff */
[----:B------:R-:W-:-:S13]  /*05d0*/  ISETP.GT.AND P0, PT, R243, R55, PT ;  /* 0x00000037f300720c */ /* 0x000fda0003f04270 */
[----:B-12---:R-:W-:Y:S05]  /*05e0*/  @!P0 RET.REL.NODEC R2 `(_ZN5flash24flash_fwd_splitkv_kernelI23Flash_fwd_kernel_traitsILi128ELi64ELi128ELi4ELb0ELb0EN7cutlass10bfloat16_tE19Flash_kernel_traitsILi128ELi64ELi128ELi4ES3_EELb1ELb0ELb1ELb0ELb0ELb1ELb1ELb1EEEvNS_16Flash_fwd_paramsE) ;  /* 0xfffffff802848950 */ /* 0x006fea0003c3ffff */
        /* <DEDUP_REMOVED lines=64> */
[C---:B------:R-:W-:Y:S02]  /*09f0*/  VIADD R4, R8.reuse, 0x8 ;  /* 0x0000000808047836 */ /* 0x040fe40000000000 */
        /* <DEDUP_REMOVED lines=26> */
.L_x_4510:
[----:B------:R-:W-:Y:S05]  /*0ba0*/  BSYNC B0 ;  /* 0x0000000000007941 */ /* 0x000fea0003800000 */
.L_x_4509:
        /* <DEDUP_REMOVED lines=8> */
.L_x_4512:
[----:B------:R-:W-:Y:S05]  /*0c30*/  BSYNC B0 ;  /* 0x0000000000007941 */ /* 0x000fea0003800000 */
.L_x_4511:
        /* <DEDUP_REMOVED lines=8> */
.L_x_4514:
[----:B------:R-:W-:Y:S05]  /*0cc0*/  BSYNC B0 ;  /* 0x0000000000007941 */ /* 0x000fea0003800000 */
.L_x_4513:
        /* <DEDUP_REMOVED lines=8> */
.L_x_4516:
[----:B------:R-:W-:Y:S05]  /*0d50*/  BSYNC B0 ;  /* 0x0000000000007941 */ /* 0x000fea0003800000 */
.L_x_4515:
[----:B------:R-:W-:Y:S01]  /*0d60*/  BSSY B0, `(.L_x_4517) ;  /* 0x0000007000007945 */ /* 0x000fe20003800000 */
[----:B------:R-:W-:-:S03]  /*0d70*/  ISETP.GE.AND P1, PT, R2, R55, PT ;  /* 0x000000370200720c */ /* 0x000fc60003f26270 */
[----:B------:R-:W-:Y:S10]  /*0d80*/  @P5 BRA `(.L_x_4518) ;  /* 0x0000000000105947 */ /* 0x000ff40003800000 */
[----:B-----5:R-:W-:-:S13]  /*0d90*/  ISETP.GE.AND P5, PT, R14, R10, PT ;  /* 0x0000000a0e00720c */ /* 0x020fda0003fa6270 */
[----:B------:R1:W-:Y:S01]  /*0da0*/  @!P5 ST.E.128 desc[UR6][R6.64+0x4000], RZ ;  /* 0x004000ff0600d985 */ /* 0x0003e2000c101d06 */
[----:B------:R-:W-:-:S13]  /*0db0*/  ISETP.GE.AND P5, PT, R0, R10, PT ;  /* 0x0000000a0000720c */ /* 0x000fda0003fa6270 */
[----:B------:R1:W-:Y:S02]  /*0dc0*/  @!P5 ST.E.128 desc[UR6][R6.64+0x4100], RZ ;  /* 0x004100ff0600d985 */ /* 0x0003e4000c101d06 */
.L_x_4518:
[----:B------:R-:W-:Y:S05]  /*0dd0*/  BSYNC B0 ;  /* 0x0000000000007941 */ /* 0x000fea0003800000 */
.L_x_4517:
        /* <DEDUP_REMOVED lines=8> */
.L_x_4520:
[----:B------:R-:W-:Y:S05]  /*0e60*/  BSYNC B0 ;  /* 0x0000000000007941 */ /* 0x000fea0003800000 */
.L_x_4519:
[----:B------:R-:W-:Y:S01]  /*0e70*/  BSSY B0, `(.L_x_4521) ;  /* 0x0000007000007945 */ /* 0x000fe20003800000 */
[----:B------:R-:W-:-:S03]  /*0e80*/  ISETP.GE.AND P0, PT, R8, R55, PT ;  /* 0x000000370800720c */ /* 0x000fc60003f06270 */
[----:B------:R-:W-:Y:S10]  /*0e90*/  @P1 BRA `(.L_x_4522) ;  /* 0x0000000000101947 */ /* 0x000ff40003800000 */
[----:B-----5:R-:W-:-:S13]  /*0ea0*/  ISETP.GE.AND P1, PT, R14, R10, PT ;  /* 0x0000000a0e00720c */ /* 0x020fda0003f26270 */
[----:B------:R1:W-:Y:S01]  /*0eb0*/  @!P1 ST.E.128 desc[UR6][R6.64+0x6000], RZ ;  /* 0x006000ff06009985 */ /* 0x0003e2000c101d06 */
[----:B------:R-:W-:-:S13]  /*0ec0*/  ISETP.GE.AND P1, PT, R0, R10, PT ;  /* 0x0000000a0000720c */ /* 0x000fda0003f26270 */
[----:B------:R1:W-:Y:S02]  /*0ed0*/  @!P1 ST.E.128 desc[UR6][R6.64+0x6100], RZ ;  /* 0x006100ff06009985 */ /* 0x0003e4000c101d06 */
.L_x_4522:
[----:B------:R-:W-:Y:S05]  /*0ee0*/  BSYNC B0 ;  /* 0x0000000000007941 */ /* 0x000fea0003800000 */
.L_x_4521:
        /* <DEDUP_REMOVED lines=8> */
.L_x_4524:
[----:B------:R-:W-:Y:S05]  /*0f70*/  BSYNC B0 ;  /* 0x0000000000007941 */ /* 0x000fea0003800000 */
.L_x_4523:
        /* <DEDUP_REMOVED lines=18> */
[----:B-1---5:R-:W-:Y:S05]  /*10a0*/  @P6 RET.REL.NODEC R2 `(_ZN5flash24flash_fwd_splitkv_kernelI23Flash_fwd_kernel_traitsILi128ELi64ELi128ELi4ELb0ELb0EN7cutlass10bfloat16_tE19Flash_kernel_traitsILi128ELi64ELi128ELi4ES3_EELb1ELb0ELb1ELb0ELb0ELb1ELb1ELb1EEEvNS_16Flash_fwd_paramsE) ;  /* 0xffffffec02d46950 */ /* 0x022fea0003c3ffff */
[----:B------:R-:W-:Y:S02]  /*10b0*/  MOV R0, 0xff800000 ;  /* 0xff80000000007802 */ /* 0x000fe40000000f00 */
[----:B------:R-:W-:Y:S02]  /*10c0*/  MOV R2, R241 ;  /* 0x000000f100027202 */ /* 0x000fe40000000f00 */
[----:B------:R-:W-:Y:S01]  /*10d0*/  MOV R3, 0x0 ;  /* 0x0000000000037802 */ /* 0x000fe20000000f00 */
[----:B------:R1:W-:Y:S03]  /*10e0*/  ST.E desc[UR6][R4.64+0xe0], R0 ;  /* 0x0000e00004007985 */ /* 0x0003e6000c101906 */
[----:B-1----:R-:W-:Y:S05]  /*10f0*/  RET.REL.NODEC R2 `(_ZN5flash24flash_fwd_splitkv_kernelI23Flash_fwd_kernel_traitsILi128ELi64ELi128ELi4ELb0ELb0EN7cutlass10bfloat16_tE19Flash_kernel_traitsILi128ELi64ELi128ELi4ES3_EELb1ELb0ELb1ELb0ELb0ELb1ELb1ELb1EEEvNS_16Flash_fwd_paramsE) ;  /* 0xffffffec02c07950 */ /* 0x002fea0003c3ffff */
.L_x_4508:
        /* <DEDUP_REMOVED lines=87> */
[----:B------:R-:W-:-:S04]  /*1670*/  @!P1 LOP3.LUT R12, RZ, R6, RZ, 0x33, !PT ;  /* 0x00000006ff0c9212 */ /* 0x000fc800078e33ff */
[----:B------:R-:W-:Y:S02]  /*1680*/  SHF.R.S32.HI R9, RZ, 0x1f, R12 ;  /* 0x0000001fff097819 */ /* 0x000fe4000001140c */
[----:B--2---:R-:W-:Y:S01]  /*1690*/  SHF.R.S32.HI R0, RZ, 0x1f, R3 ;  /* 0x0000001fff007819 */ /* 0x004fe20000011403 */
[----:B----4-:R-:W-:-:S04]  /*16a0*/  IMAD R7, R21, R3, RZ ;  /* 0x0000000315077224 */ /* 0x010fc800078e02ff */
[C---:B------:R-:W-:Y:S02]  /*16b0*/  IMAD R7, R20.reuse, R0, R7 ;  /* 0x0000000014077224 */ /* 0x040fe400078e0207 */
[----:B------:R-:W-:-:S04]  /*16c0*/  IMAD.WIDE.U32 R20, R20, R3, RZ ;  /* 0x0000000314147225 */ /* 0x000fc800078e00ff */
[----:B------:R-:W-:Y:S02]  /*16d0*/  IMAD.IADD R21, R21, 0x1, R7 ;  /* 0x0000000115157824 */ /* 0x000fe400078e0207 */
[----:B------:R-:W-:Y:S02]  /*16e0*/  IMAD R7, R49, R5, RZ ;  /* 0x0000000531077224 */ /* 0x000fe400078e02ff */
[----:B------:R-:W-:-:S04]  /*16f0*/  IMAD.WIDE.U32 R20, R5, R48, R20 ;  /* 0x0000003005147225 */ /* 0x000fc800078e0014 */
[----:B------:R-:W-:Y:S02]  /*1700*/  IMAD R7, R48, R8, R7 ;  /* 0x0000000830077224 */ /* 0x000fe400078e0207 */
[-C--:B------:R-:W-:Y:S02]  /*1710*/  IMAD R6, R15, R3.reuse, RZ ;  /* 0x000000030f067224 */ /* 0x080fe400078e02ff */
[----:B------:R-:W-:Y:S02]  /*1720*/  IMAD.IADD R21, R21, 0x1, R7 ;  /* 0x0000000115157824 */ /* 0x000fe400078e0207 */
[----:B------:R-:W-:Y:S02]  /*1730*/  IMAD R7, R17, R12, RZ ;  /* 0x0000000c11077224 */ /* 0x000fe400078e02ff */
[----:B------:R-:W-:-:S04]  /*1740*/  IMAD.WIDE.U32 R22, R14, R3, RZ ;  /* 0x000000030e167225 */ /* 0x000fc800078e00ff */
[----:B------:R-:W-:Y:S02]  /*1750*/  IMAD R7, R16, R9, R7 ;  /* 0x0000000910077224 */ /* 0x000fe400078e0207 */
[----:B------:R-:W-:-:S04]  /*1760*/  IMAD.WIDE.U32 R20, R12, R16, R20 ;  /* 0x000000100c147225 */ /* 0x000fc800078e0014 */
[----:B------:R-:W-:Y:S01]  /*1770*/  IMAD R6, R14, R0, R6 ;  /* 0x000000000e067224 */ /* 0x000fe200078e0206 */
[----:B------:R-:W-:Y:S02]  /*1780*/  MOV R17, R22 ;  /* 0x0000001600117202 */ /* 0x000fe40000000f00 */
[----:B------:R-:W-:Y:S01]  /*1790*/  IADD3 R0, R21, R7, RZ ;  /* 0x0000000715007210 */ /* 0x000fe20007ffe0ff */
[----:B------:R-:W-:Y:S01]  /*17a0*/  IMAD.IADD R13, R23, 0x1, R6 ;  /* 0x00000001170d7824 */ /* 0x000fe200078e0206 */
[----:B------:R-:W-:Y:S01]  /*17b0*/  MOV R3, R20 ;  /* 0x0000001400037202 */ /* 0x000fe20000000f00 */
[----:B------:R-:W-:Y:S05]  /*17c0*/  BRA `(.L_x_4527) ;  /* 0x00000004004c7947 */ /* 0x000fea0003800000 */
.L_x_4526:
        /* <DEDUP_REMOVED lines=22> */
[----:B------:R-:W-:Y:S02]  /*1930*/  IMAD R0, R5, R0, R8 ;  /* 0x0000000005007224 */ /* 0x000fe400078e0208 */
[-C--:B---3--:R-:W-:Y:S01]  /*1940*/  @!P3 IMAD R2, R49, R15.reuse, RZ ;  /* 0x0000000f3102b224 */ /* 0x088fe200078e02ff */
[----:B------:R-:W-:Y:S02]  /*1950*/  @P3 IADD3 R8, R15, R16, RZ ;  /* 0x000000100f083210 */ /* 0x000fe40007ffe0ff */
[----:B------:R-:W-:Y:S01]  /*1960*/  ISETP.GT.U32.AND P0, PT, R3, R0, PT ;  /* 0x000000000300720c */ /* 0x000fe20003f04070 */
[----:B------:R-:W-:-:S04]  /*1970*/  @!P3 IMAD.WIDE.U32 R30, R48, R15, RZ ;  /* 0x0000000f301eb225 */ /* 0x000fc800078e00ff */
[----:B------:R-:W-:Y:S01]  /*1980*/  @!P3 IMAD R2, R7, R48, R2 ;  /* 0x000000300702b224 */ /* 0x000fe200078e0202 */
[----:B-----5:R-:W-:Y:S01]  /*1990*/  @!P3 SHF.R.S32.HI R7, RZ, 0x1f, R14 ;  /* 0x0000001fff07b819 */ /* 0x020fe2000001140e */
[-C--:B------:R-:W-:Y:S02]  /*19a0*/  @P3 IMAD R12, R49, R8.reuse, RZ ;  /* 0x00000008310c3224 */ /* 0x080fe400078e02ff */
[----:B------:R-:W-:Y:S01]  /*19b0*/  @P3 IMAD.WIDE.U32 R28, R48, R8, RZ ;  /* 0x00000008301c3225 */ /* 0x000fe200078e00ff */
[----:B------:R-:W-:-:S03]  /*19c0*/  @!P3 MOV R8, R30 ;  /* 0x0000001e0008b202 */ /* 0x000fc60000000f00 */
[----:B------:R-:W-:Y:S02]  /*19d0*/  @!P3 IMAD.IADD R9, R31, 0x1, R2 ;  /* 0x000000011f09b824 */ /* 0x000fe400078e0202 */
[-C--:B----4-:R-:W-:Y:S02]  /*19e0*/  @!P3 IMAD R2, R25, R14.reuse, RZ ;  /* 0x0000000e1902b224 */ /* 0x090fe400078e02ff */
[----:B------:R-:W-:-:S04]  /*19f0*/  @!P3 IMAD.WIDE.U32 R8, R24, R14, R8 ;  /* 0x0000000e1808b225 */ /* 0x000fc800078e0008 */
[----:B------:R-:W-:Y:S02]  /*1a00*/  @!P3 IMAD R2, R24, R7, R2 ;  /* 0x000000071802b224 */ /* 0x000fe400078e0202 */
[----:B------:R-:W-:Y:S01]  /*1a10*/  @!P0 IMAD.IADD R0, R0, 0x1, -R3 ;  /* 0x0000000100008824 */ /* 0x000fe200078e0a03 */
[----:B------:R-:W-:Y:S01]  /*1a20*/  @P3 MOV R13, R28 ;  /* 0x0000001c000d3202 */ /* 0x000fe20000000f00 */
[----:B------:R-:W-:Y:S01]  /*1a30*/  @P3 IMAD.IADD R12, R29, 0x1, R12 ;  /* 0x000000011d0c3824 */ /* 0x000fe200078e020c */
[----:B------:R-:W-:Y:S02]  /*1a40*/  @!P3 IADD3 R12, R9, R2, RZ ;  /* 0x00000002090cb210 */ /* 0x000fe40007ffe0ff */
[----:B------:R-:W-:Y:S02]  /*1a50*/  @!P3 MOV R13, R8 ;  /* 0x00000008000db202 */ /* 0x000fe40000000f00 */
[----:B------:R-:W-:Y:S02]  /*1a60*/  ISETP.GE.U32.AND P2, PT, R0, R3, PT ;  /* 0x000000030000720c */ /* 0x000fe40003f46070 */
[----:B------:R-:W-:-:S02]  /*1a70*/  LOP3.LUT R13, R13, R12, RZ, 0x3c, !PT ;  /* 0x0000000c0d0d7212 */ /* 0x000fc400078e3cff */
[----:B------:R-:W-:Y:S01]  /*1a80*/  LOP3.LUT R3, R244, R6, RZ, 0x3c, !PT ;  /* 0x00000006f4037212 */ /* 0x000fe200078e3cff */
[----:B------:R-:W-:Y:S01]  /*1a90*/  @!P0 VIADD R5, R5, 0x1 ;  /* 0x0000000105058836 */ /* 0x000fe20000000000 */
[----:B------:R-:W-:Y:S02]  /*1aa0*/  LOP3.LUT R12, R13, R12, RZ, 0x3c, !PT ;  /* 0x0000000c0d0c7212 */ /* 0x000fe400078e3cff */
[----:B------:R-:W-:Y:S02]  /*1ab0*/  ISETP.GE.AND P1, PT, R3, RZ, PT ;  /* 0x000000ff0300720c */ /* 0x000fe40003f26270 */
[----:B------:R-:W-:Y:S02]  /*1ac0*/  ISETP.NE.AND P0, PT, R6, RZ, PT ;  /* 0x000000ff0600720c */ /* 0x000fe40003f05270 */
[----:B------:R-:W-:Y:S02]  /*1ad0*/  LEA R2, R50, 0xffffff80, 0x7 ;  /* 0xffffff8032027811 */ /* 0x000fe400078e38ff */
[----:B------:R-:W-:Y:S01]  /*1ae0*/  LOP3.LUT R13, R13, R12, RZ, 0x3c, !PT ;  /* 0x0000000c0d0d7212 */ /* 0x000fe200078e3cff */
[----:B------:R-:W-:Y:S01]  /*1af0*/  @!P3 IMAD R7, R43, R15, RZ ;  /* 0x0000000f2b07b224 */ /* 0x000fe200078e02ff */
[----:B------:R-:W-:-:S02]  /*1b00*/  @!P3 SHF.R.S32.HI R0, RZ, 0x1f, R15 ;  /* 0x0000001fff00b819 */ /* 0x000fc4000001140f */
[----:B------:R-:W-:Y:S01]  /*1b10*/  @P2 IADD3 R5, R5, 0x1, RZ ;  /* 0x0000000105052810 */ /* 0x000fe20007ffe0ff */
[-C--:B------:R-:W-:Y:S01]  /*1b20*/  IMAD.WIDE.U32 R24, R48, R2.reuse, R12 ;  /* 0x0000000230187225 */ /* 0x080fe200078e000c */
[----:B------:R-:W-:Y:S02]  /*1b30*/  SHF.R.S32.HI R8, RZ, 0x1f, R2 ;  /* 0x0000001fff087819 */ /* 0x000fe40000011402 */
[----:B------:R-:W-:Y:S01]  /*1b40*/  MOV R12, R5 ;  /* 0x00000005000c7202 */ /* 0x000fe20000000f00 */
[----:B------:R-:W-:Y:S02]  /*1b50*/  IMAD R9, R49, R2, RZ ;  /* 0x0000000231097224 */ /* 0x000fe400078e02ff */
[----:B------:R-:W-:Y:S02]  /*1b60*/  @!P3 IMAD R0, R0, R42, R7 ;  /* 0x0000002a0000b224 */ /* 0x000fe400078e0207 */
[----:B------:R-:W-:-:S04]  /*1b70*/  @!P3 IMAD.WIDE.U32 R28, R42, R15, RZ ;  /* 0x0000000f2a1cb225 */ /* 0x000fc800078e00ff */
[----:B------:R-:W-:Y:S02]  /*1b80*/  IMAD R9, R8, R48, R9 ;  /* 0x0000003008097224 */ /* 0x000fe400078e0209 */
[----:B------:R-:W-:Y:S01]  /*1b90*/  @!P3 IMAD.IADD R17, R29, 0x1, R0 ;  /* 0x000000011d11b824 */ /* 0x000fe200078e0200 */
[----:B------:R-:W-:Y:S01]  /*1ba0*/  @!P3 SHF.R.S32.HI R0, RZ, 0x1f, R14 ;  /* 0x0000001fff00b819 */ /* 0x000fe2000001140e */
[----:B------:R-:W-:Y:S01]  /*1bb0*/  @!P1 IMAD.MOV R12, RZ, RZ, -R12 ;  /* 0x000000ffff0c9224 */ /* 0x000fe200078e0a0c */
[----:B------:R-:W-:Y:S01]  /*1bc0*/  @!P0 LOP3.LUT R12, RZ, R6, RZ, 0x33, !PT ;  /* 0x00000006ff0c8212 */ /* 0x000fe200078e33ff */
[----:B------:R-:W-:Y:S01]  /*1bd0*/  @!P3 IMAD R3, R23, R14, RZ ;  /* 0x0000000e1703b224 */ /* 0x000fe200078e02ff */
[----:B------:R-:W-:Y:S02]  /*1be0*/  @P3 IADD3 R15, R15, R16, RZ ;  /* 0x000000100f0f3210 */ /* 0x000fe40007ffe0ff */
[----:B------:R-:W-:Y:S01]  /*1bf0*/  IADD3 R25, R25, R9, RZ ;  /* 0x0000000919197210 */ /* 0x000fe20007ffe0ff */
[----:B------:R-:W-:Y:S01]  /*1c00*/  @!P3 IMAD R0, R22, R0, R3 ;  /* 0x000000001600b224 */ /* 0x000fe200078e0203 */
[----:B------:R-:W-:Y:S01]  /*1c10*/  @!P3 MOV R16, R28 ;  /* 0x0000001c0010b202 */ /* 0x000fe20000000f00 */
[----:B------:R-:W-:Y:S01]  /*1c20*/  IMAD R3, R21, R12, RZ ;  /* 0x0000000c15037224 */ /* 0x000fe200078e02ff */
[----:B------:R-:W-:Y:S01]  /*1c30*/  SHF.R.S32.HI R9, RZ, 0x1f, R12 ;  /* 0x0000001fff097819 */ /* 0x000fe2000001140c */
[----:B------:R-:W-:-:S02]  /*1c40*/  @P3 IMAD R13, R43, R15, RZ ;  /* 0x0000000f2b0d3224 */ /* 0x000fc400078e02ff */
[----:B------:R-:W-:-:S04]  /*1c50*/  @P3 IMAD.WIDE.U32 R6, R42, R15, RZ ;  /* 0x0000000f2a063225 */ /* 0x000fc800078e00ff */
[----:B------:R-:W-:-:S04]  /*1c60*/  @!P3 IMAD.WIDE.U32 R22, R22, R14, R16 ;  /* 0x0000000e1616b225 */ /* 0x000fc800078e0010 */
        /* <DEDUP_REMOVED lines=9> */
.L_x_4527:
[----:B------:R-:W-:Y:S05]  /*1d00*/  BSYNC B0 ;  /* 0x0000000000007941 */ /* 0x000fea0003800000 */
.L_x_4525:
        /* <DEDUP_REMOVED lines=14> */
[----:B-1----:R-:W-:Y:S02]  /*1df0*/  IMAD.SHL.U32 R18, R56, 0x8, RZ ;  /* 0x0000000838127824 */ /* 0x002fe400078e00ff */
[----:B------:R-:W-:-:S03]  /*1e00*/  IMAD.SHL.U32 R165, R172, 0x40, RZ ;  /* 0x00000040aca57824 */ /* 0x000fc600078e00ff */
[----:B------:R-:W-:Y:S02]  /*1e10*/  IADD3 R28, P0, R18, R17, RZ ;  /* 0x00000011121c7210 */ /* 0x000fe40007f1e0ff */
[----:B------:R-:W-:Y:S01]  /*1e20*/  SHF.R.S32.HI R19, RZ, 0x1f, R18 ;  /* 0x0000001fff137819 */ /* 0x000fe20000011412 */
[----:B-----5:R-:W-:Y:S01]  /*1e30*/  IMAD R8, R8, R42, RZ ;  /* 0x0000002a08087224 */ /* 0x020fe200078e02ff */
[----:B------:R-:W-:-:S03]  /*1e40*/  LOP3.LUT R165, R165, 0x1c0, RZ, 0xc0, !PT ;  /* 0x000001c0a5a57812 */ /* 0x000fc600078ec0ff */
[----:B------:R-:W-:Y:S02]  /*1e50*/  IMAD.X R29, R19, 0x1, R13, P0 ;  /* 0x00000001131d7824 */ /* 0x000fe400000e060d */
[C---:B------:R-:W-:Y:S02]  /*1e60*/  IMAD R8, R5.reuse, R43, R8 ;  /* 0x0000002b05087224 */ /* 0x040fe400078e0208 */
[----:B------:R-:W-:Y:S01]  /*1e70*/  IMAD.WIDE.U32 R28, R5, R42, R28 ;  /* 0x0000002a051c7225 */ /* 0x000fe200078e001c */
[----:B------:R-:W-:Y:S02]  /*1e80*/  LOP3.LUT R13, R165, 0x38, R18, 0xf8, !PT ;  /* 0x00000038a50d7812 */ /* 0x000fe400078ef812 */
[-C--:B------:R-:W-:Y:S01]  /*1e90*/  LEA.HI R57, R53, R51.reuse, RZ, 0x4 ;  /* 0x0000003335397211 */ /* 0x080fe200078f20ff */
[----:B------:R-:W-:Y:S01]  /*1ea0*/  IMAD R20, R27, R12, RZ ;  /* 0x0000000c1b147224 */ /* 0x000fe200078e02ff */
[----:B------:R-:W-:Y:S01]  /*1eb0*/  SHF.R.U32.HI R165, RZ, 0x3, R165 ;  /* 0x00000003ffa57819 */ /* 0x000fe200000116a5 */
[----:B------:R-:W-:Y:S01]  /*1ec0*/  IMAD.IADD R29, R29, 0x1, R8 ;  /* 0x000000011d1d7824 */ /* 0x000fe200078e0208 */
[----:B------:R-:W-:-:S02]  /*1ed0*/  LEA.HI R5, R53, R51, RZ, 0x6 ;  /* 0x0000003335057211 */ /* 0x000fc400078f30ff */
[----:B------:R-:W-:Y:S01]  /*1ee0*/  SHF.R.S32.HI R58, RZ, 0x1f, R245 ;  /* 0x0000001fff3a7819 */ /* 0x000fe200000114f5 */
[-C--:B------:R-:W-:Y:S01]  /*1ef0*/  IMAD R20, R9, R26.reuse, R20 ;  /* 0x0000001a09147224 */ /* 0x080fe200078e0214 */
[----:B------:R-:W-:Y:S01]  /*1f00*/  LOP3.LUT R59, R57, 0xfffffff0, RZ, 0xc0, !PT ;  /* 0xfffffff0393b7812 */ /* 0x000fe200078ec0ff */
[----:B------:R-:W-:Y:S01]  /*1f10*/  IMAD.WIDE.U32 R26, R12, R26, R28 ;  /* 0x0000001a0c1a7225 */ /* 0x000fe200078e001c */
[----:B------:R-:W-:Y:S02]  /*1f20*/  LOP3.LUT R165, R13, R165, RZ, 0x3c, !PT ;  /* 0x000000a50da57212 */ /* 0x000fe400078e3cff */
[----:B------:R-:W-:Y:S01]  /*1f30*/  SHF.L.U32 R5, R5, 0x3, RZ ;  /* 0x0000000305057819 */ /* 0x000fe200000006ff */
[----:B------:R-:W-:-:S03]  /*1f40*/  IMAD.IADD R59, R51, 0x1, -R59 ;  /* 0x00000001333b7824 */ /* 0x000fc600078e0a3b */
[----:B------:R-:W-:Y:S01]  /*1f50*/  LOP3.LUT R165, R165, 0xfffffe00, R5, 0xf8, !PT ;  /* 0xfffffe00a5a57812 */ /* 0x000fe200078ef805 */
[----:B------:R-:W-:Y:S01]  /*1f60*/  IMAD.IADD R21, R27, 0x1, R20 ;  /* 0x000000011b157824 */ /* 0x000fe200078e0214 */
[----:B------:R-:W-:Y:S01]  /*1f70*/  SHF.R.S32.HI R173, RZ, 0x1f, R172 ;  /* 0x0000001fffad7819 */ /* 0x000fe200000114ac */
[----:B------:R-:W-:Y:S01]  /*1f80*/  IMAD.MOV.U32 R20, RZ, RZ, R26 ;  /* 0x000000ffff147224 */ /* 0x000fe200078e001a */
[----:B------:R-:W-:Y:S01]  /*1f90*/  SHF.R.S32.HI R60, RZ, 0x1f, R59 ;  /* 0x0000001fff3c7819 */ /* 0x000fe2000001143b */
[----:B------:R-:W-:Y:S01]  /*1fa0*/  IMAD R140, R43, R172, RZ ;  /* 0x000000ac2b8c7224 */ /* 0x000fe200078e02ff */
[----:B------:R-:W-:Y:S01]  /*1fb0*/  SHF.R.S32.HI R82, RZ, 0x1f, R62 ;  /* 0x0000001fff527819 */ /* 0x000fe2000001143e */
[----:B------:R-:W-:Y:S01]  /*1fc0*/  IMAD.WIDE.U32 R20, R172, R42, R20 ;  /* 0x0000002aac147225 */ /* 0x000fe200078e0014 */
[----:B------:R-:W-:-:S03]  /*1fd0*/  LEA.HI R60, R60, R59, RZ, 0x3 ;  /* 0x0000003b3c3c7211 */ /* 0x000fc600078f18ff */
[----:B------:R-:W-:Y:S01]  /*1fe0*/  IMAD R140, R173, R42, R140 ;  /* 0x0000002aad8c7224 */ /* 0x000fe200078e028c */
[----:B------:R-:W-:Y:S02]  /*1ff0*/  SHF.R.S32.HI R169, RZ, 0x1f, R244 ;  /* 0x0000001fffa97819 */ /* 0x000fe400000114f4 */
[----:B------:R-:W-:Y:S01]  /*2000*/  LEA.HI R82, R82, R62, RZ, 0x7 ;  /* 0x0000003e52527211 */ /* 0x000fe200078f38ff */
[----:B------:R-:W-:Y:S01]  /*2010*/  IMAD.IADD R140, R21, 0x1, R140 ;  /* 0x00000001158c7824 */ /* 0x000fe200078e028c */
[----:B------:R-:W-:Y:S02]  /*2020*/  LOP3.LUT R13, R60, 0xfffffff8, RZ, 0xc0, !PT ;  /* 0xfffffff83c0d7812 */ /* 0x000fe400078ec0ff */
[----:B------:R-:W-:-:S03]  /*2030*/  SHF.R.S32.HI R82, RZ, 0x7, R82 ;  /* 0x00000007ff527819 */ /* 0x000fc60000011452 */
[----:B------:R-:W-:Y:S01]  /*2040*/  IMAD.IADD R59, R59, 0x1, -R13 ;  /* 0x000000013b3b7824 */ /* 0x000fe200078e0a0d */
[----:B------:R-:W-:Y:S01]  /*2050*/  VIMNMX R82, R238, R82, !PT ;  /* 0x00000052ee527248 */ /* 0x000fe20007fe0100 */
        /* <DEDUP_REMOVED lines=9> */
[C---:B------:R-:W-:Y:S01]  /*20f0*/  SHF.L.U64.HI R235, R42.reuse, 0x4, R43 ;  /* 0x000000042aeb7819 */ /* 0x040fe2000001022b */
[----:B------:R-:W-:Y:S01]  /*2100*/  IMAD.IADD R54, R51, 0x1, -R54 ;  /* 0x0000000133367824 */ /* 0x000fe200078e0a36 */
[----:B------:R-:W-:Y:S01]  /*2110*/  SHF.L.U32 R234, R42, 0x4, RZ ;  /* 0x000000042aea7819 */ /* 0x000fe200000006ff */
[----:B------:R-:W-:Y:S01]  /*2120*/  IMAD.SHL.U32 R63, R56, 0x4, RZ ;  /* 0x00000004383f7824 */ /* 0x000fe200078e00ff */
[----:B------:R-:W-:-:S02]  /*2130*/  SHF.R.S32.HI R57, RZ, 0x4, R57 ;  /* 0x00000004ff397819 */ /* 0x000fc40000011439 */
[----:B------:R-:W-:Y:S01]  /*2140*/  SHF.R.S32.HI R53, RZ, 0x5, R53 ;  /* 0x00000005ff357819 */ /* 0x000fe20000011435 */
[----:B--2---:R-:W-:-:S04]  /*2150*/  @P1 IMAD.WIDE.U32 R28, R14, R4, RZ ;  /* 0x000000040e1c1225 */ /* 0x004fc800078e00ff */
[----:B------:R-:W-:Y:S02]  /*2160*/  @P1 IMAD R5, R15, R4, RZ ;  /* 0x000000040f051224 */ /* 0x000fe400078e02ff */
[----:B---3--:R-:W-:-:S04]  /*2170*/  @!P1 IMAD R8, R25, R245, RZ ;  /* 0x000000f519089224 */ /* 0x008fc800078e02ff */
[C---:B------:R-:W-:Y:S02]  /*2180*/  @!P1 IMAD R8, R24.reuse, R58, R8 ;  /* 0x0000003a18089224 */ /* 0x040fe400078e0208 */
[----:B------:R-:W-:-:S04]  /*2190*/  @!P1 IMAD.WIDE.U32 R24, R24, R245, RZ ;  /* 0x000000f518189225 */ /* 0x000fc800078e00ff */
[----:B------:R-:W-:Y:S02]  /*21a0*/  @P1 IMAD.MOV.U32 R4, RZ, RZ, R28 ;  /* 0x000000ffff041224 */ /* 0x000fe400078e001c */
[----:B------:R-:W-:Y:S01]  /*21b0*/  @!P1 IMAD.MOV.U32 R4, RZ, RZ, R24 ;  /* 0x000000ffff049224 */ /* 0x000fe200078e0018 */
[----:B------:R-:W-:Y:S01]  /*21c0*/  @P1 IADD3 R5, R29, R5, RZ ;  /* 0x000000051d051210 */ /* 0x000fe20007ffe0ff */
[----:B------:R-:W-:-:S03]  /*21d0*/  @!P1 IMAD.IADD R5, R25, 0x1, R8 ;  /* 0x0000000119059824 */ /* 0x000fc600078e0208 */
[----:B------:R-:W-:Y:S01]  /*21e0*/  IADD3 R24, P0, R18, R4, RZ ;  /* 0x0000000412187210 */ /* 0x000fe20007f1e0ff */
[----:B------:R-:W-:Y:S01]  /*21f0*/  IMAD R4, R23, R244, RZ ;  /* 0x000000f417047224 */ /* 0x000fe200078e02ff */
[----:B------:R-:W-:Y:S01]  /*2200*/  @P1 MOV R180, R14 ;  /* 0x0000000e00b41202 */ /* 0x000fe20000000f00 */
[----:B------:R-:W-:Y:S02]  /*2210*/  @!P1 IMAD.MOV.U32 R180, RZ, RZ, R14 ;  /* 0x000000ffffb49224 */ /* 0x000fe400078e000e */
[----:B------:R-:W-:Y:S01]  /*2220*/  IMAD.X R25, R19, 0x1, R5, P0 ;  /* 0x0000000113197824 */ /* 0x000fe200000e0605 */
[----:B----4-:R-:W-:Y:S01]  /*2230*/  LEA R141, P0, R20, R6, 0x1 ;  /* 0x00000006148d7211 */ /* 0x010fe200078008ff */
[----:B------:R-:W-:Y:S02]  /*2240*/  VIADD R14, R18, 0x40 ;  /* 0x00000040120e7836 */ /* 0x000fe40000000000 */
[----:B------:R-:W-:Y:S01]  /*2250*/  @P1 IMAD.MOV.U32 R181, RZ, RZ, R15 ;  /* 0x000000ffffb51224 */ /* 0x000fe200078e000f */
[----:B------:R-:W-:Y:S01]  /*2260*/  @!P1 MOV R181, R15 ;  /* 0x0000000f00b59202 */ /* 0x000fe20000000f00 */
        /* <DEDUP_REMOVED lines=137> */
[-C--:B------:R-:W-:Y:S02]  /*2b00*/  IADD3 R210, P1, R79, R236.reuse, RZ ;  /* 0x000000ec4fd27210 */ /* 0x080fe40007f3e0ff */
        /* <DEDUP_REMOVED lines=89> */
.L_x_4662:
        /* <DEDUP_REMOVED lines=25> */
.L_x_4530:
[----:B------:R-:W-:Y:S05]  /*3230*/  BSYNC B0 ;  /* 0x0000000000007941 */ /* 0x000fea0003800000 */
.L_x_4529:
[----:B------:R-:W-:Y:S04]  /*3240*/  BSSY B0, `(.L_x_4531) ;  /* 0x000000c000007945 */ /* 0x000fe80003800000 */
[----:B------:R-:W-:Y:S05]  /*3250*/  @!P3 BRA `(.L_x_4532) ;  /* 0x000000000028b947 */ /* 0x000fea0003800000 */
[----:B------:R-:W-:Y:S02]  /*3260*/  ISETP.NE.AND P4, PT, R163, RZ, PT ;  /* 0x000000ffa300720c */ /* 0x000fe40003f85270 */
[----:B------:R-:W-:Y:S02]  /*3270*/  IADD3 R20, P3, R114, R104, RZ ;  /* 0x0000006872147210 */ /* 0x000fe40007f7e0ff */
[C---:B-1----:R-:W-:Y:S03]  /*3280*/  LEA R2, P5, R234.reuse, R125, 0x1 ;  /* 0x0000007dea027211 */ /* 0x042fe600078a08ff */
[----:B------:R-:W-:Y:S01]  /*3290*/  IMAD.X R21, R113, 0x1, R103, P3 ;  /* 0x0000000171157824 */ /* 0x000fe200018e0667 */
[----:B------:R-:W-:Y:S02]  /*32a0*/  ISETP.NE.AND P3, PT, R161, RZ, PT ;  /* 0x000000ffa100720c */ /* 0x000fe40003f65270 */
[----:B------:R-:W-:Y:S03]  /*32b0*/  LEA.HI.X R3, R234, R124, R235, 0x1, P5 ;  /* 0x0000007cea037211 */ /* 0x000fe600028f0ceb */
[----:B------:R-:W2:Y:S04]  /*32c0*/  @P4 LD.E.128 R4, desc[UR6][R20.64] ;  /* 0x0000000614044980 */ /* 0x000ea8000c101d00 */
[----:B--2---:R1:W-:Y:S04]  /*32d0*/  @P4 ST.E.128 desc[UR6][R2.64], R4 ;  /* 0x0000000402004985 */ /* 0x0043e8000c101d06 */
[----:B-1----:R-:W2:Y:S04]  /*32e0*/  @P3 LD.E.128 R4, desc[UR6][R20.64+0x80] ;  /* 0x0000800614043980 */ /* 0x002ea8000c101d00 */
[----:B--2---:R2:W-:Y:S02]  /*32f0*/  @P3 ST.E.128 desc[UR6][R2.64+0x80], R4 ;  /* 0x0000800402003985 */ /* 0x0045e4000c101d06 */
.L_x_4532:
[----:B------:R-:W-:Y:S05]  /*3300*/  BSYNC B0 ;  /* 0x0000000000007941 */ /* 0x000fea0003800000 */
.L_x_4531:
        /* <DEDUP_REMOVED lines=15> */
.L_x_4534:
[----:B------:R-:W-:Y:S05]  /*3400*/  BSYNC B0 ;  /* 0x0000000000007941 */ /* 0x000fea0003800000 */
.L_x_4533:
        /* <DEDUP_REMOVED lines=13> */
.L_x_4536:
[----:B------:R-:W-:Y:S05]  /*34e0*/  BSYNC B0 ;  /* 0x0000000000007941 */ /* 0x000fea0003800000 */
.L_x_4535:
        /* <DEDUP_REMOVED lines=17> */
.L_x_4538:
[----:B------:R-:W-:Y:S05]  /*3600*/  BSYNC B0 ;  /* 0x0000000000007941 */ /* 0x000fea0003800000 */
.L_x_4537:
        /* <DEDUP_REMOVED lines=12> */
.L_x_4540:
[----:B------:R-:W-:Y:S05]  /*36d0*/  BSYNC B0 ;  /* 0x0000000000007941 */ /* 0x000fea0003800000 */
.L_x_4539:
        /* <DEDUP_REMOVED lines=12> */
.L_x_4542:
[----:B------:R-:W-:Y:S05]  /*37a0*/  BSYNC B0 ;  /* 0x0000000000007941 */ /* 0x000fea0003800000 */
.L_x_4541:
        /* <DEDUP_REMOVED lines=12> */
.L_x_4544:
[----:B------:R-:W-:Y:S05]  /*3870*/  BSYNC B0 ;  /* 0x0000000000007941 */ /* 0x000fea0003800000 */
.L_x_4543:
        /* <DEDUP_REMOVED lines=71> */
.L_x_4551:
[----:B------:R-:W-:Y:S05]  /*3cf0*/  BSYNC B0 ;  /* 0x0000000000007941 */ /* 0x000fea0003800000 */
.L_x_4550:
        /* <DEDUP_REMOVED lines=52> */
.L_x_4549:
[----:B------:R-:W-:Y:S05]  /*4040*/  BSYNC B1 ;  /* 0x0000000000017941 */ /* 0x000fea0003800000 */
.L_x_4548:
        /* <DEDUP_REMOVED lines=64> */
.L_x_4555:
[----:B------:R-:W-:Y:S05]  /*4450*/  BSYNC B0 ;  /* 0x0000000000007941 */ /* 0x000fea0003800000 */
.L_x_4554:
        /* <DEDUP_REMOVED lines=50> */
.L_x_4553:
[----:B------:R-:W-:Y:S05]  /*4780*/  BSYNC B1 ;  /* 0x0000000000017941 */ /* 0x000fea0003800000 */
.L_x_4552:
        /* <DEDUP_REMOVED lines=64> */
.L_x_4559:
[----:B------:R-:W-:Y:S05]  /*4b90*/  BSYNC B0 ;  /* 0x0000000000007941 */ /* 0x000fea0003800000 */
.L_x_4558:
        /* <DEDUP_REMOVED lines=50> */
.L_x_4557:
[----:B------:R-:W-:Y:S05]  /*4ec0*/  BSYNC B1 ;  /* 0x0000000000017941 */ /* 0x000fea0003800000 */
.L_x_4556:
        /* <DEDUP_REMOVED lines=70> */
.L_x_4563:
[----:B------:R-:W-:Y:S05]  /*5330*/  BSYNC B0 ;  /* 0x0000000000007941 */ /* 0x000fea0003800000 */
.L_x_4562:
        /* <DEDUP_REMOVED lines=50> */
.L_x_4561:
[----:B------:R-:W-:Y:S05]  /*5660*/  BSYNC B1 ;  /* 0x0000000000017941 */ /* 0x000fea0003800000 */
.L_x_4560:
        /* <DEDUP_REMOVED lines=64> */
.L_x_4567:
[----:B------:R-:W-:Y:S05]  /*5a70*/  BSYNC B0 ;  /* 0x0000000000007941 */ /* 0x000fea0003800000 */
.L_x_4566:
        /* <DEDUP_REMOVED lines=50> */
.L_x_4565:
[----:B------:R-:W-:Y:S05]  /*5da0*/  BSYNC B1 ;  /* 0x0000000000017941 */ /* 0x000fea0003800000 */
.L_x_4564:
        /* <DEDUP_REMOVED lines=70> */
.L_x_4571:
[----:B------:R-:W-:Y:S05]  /*6210*/  BSYNC B0 ;  /* 0x0000000000007941 */ /* 0x000fea0003800000 */
.L_x_4570:
        /* <DEDUP_REMOVED lines=50> */
.L_x_4569:
[----:B------:R-:W-:Y:S05]  /*6540*/  BSYNC B1 ;  /* 0x0000000000017941 */ /* 0x000fea0003800000 */
.L_x_4568:
        /* <DEDUP_REMOVED lines=70> */
.L_x_4575:
[----:B------:R-:W-:Y:S05]  /*69b0*/  BSYNC B0 ;  /* 0x0000000000007941 */ /* 0x000fea0003800000 */
.L_x_4574:
        /* <DEDUP_REMOVED lines=50> */
.L_x_4573:
[----:B------:R-:W-:Y:S05]  /*6ce0*/  BSYNC B1 ;  /* 0x0000000000017941 */ /* 0x000fea0003800000 */
.L_x_4572:
        /* <DEDUP_REMOVED lines=70> */
.L_x_4579:
[----:B------:R-:W-:Y:S05]  /*7150*/  BSYNC B0 ;  /* 0x0000000000007941 */ /* 0x000fea0003800000 */
.L_x_4578:
        /* <DEDUP_REMOVED lines=50> */
.L_x_4577:
[----:B------:R-:W-:Y:S05]  /*7480*/  BSYNC B1 ;  /* 0x0000000000017941 */ /* 0x000fea0003800000 */
.L_x_4576:
        /* <DEDUP_REMOVED lines=9> */
.L_x_4547:
        /* <DEDUP_REMOVED lines=96> */
.L_x_4586:
[----:B------:R-:W-:Y:S05]  /*7b20*/  BSYNC B0 ;  /* 0x0000000000007941 */ /* 0x000fea0003800000 */
.L_x_4585:
[----:B-----5:R2:W-:Y:S02]  /*7b30*/  ST.E.128 desc[UR6][R216.64], R20 ;  /* 0x00000014d8007985 */ /* 0x0205e4000c101d06 */
.L_x_4584:
[----:B------:R-:W-:Y:S05]  /*7b40*/  BSYNC B1 ;  /* 0x0000000000017941 */ /* 0x000fea0003800000 */
.L_x_4583:
        /* <DEDUP_REMOVED lines=93> */
.L_x_4588:
[----:B------:R-:W-:Y:S05]  /*8120*/  BSYNC B0 ;  /* 0x0000000000007941 */ /* 0x000fea0003800000 */
.L_x_4587:
[----:B-----5:R2:W-:Y:S02]  /*8130*/  ST.E.128 desc[UR6][R216.64+0x80], R20 ;  /* 0x00008014d8007985 */ /* 0x0205e4000c101d06 */
.L_x_4582:
[----:B------:R-:W-:Y:S05]  /*8140*/  BSYNC B2 ;  /* 0x0000000000027941 */ /* 0x000fea0003800000 */
.L_x_4581:
        /* <DEDUP_REMOVED lines=13> */
[C---:B------:R-:W-:Y:S03]  /*8220*/  LEA R220, P0, R236.reuse, R123, 0x1 ;  /* 0x0000007becdc7211 */ /* 0x040fe600078008ff */
[----:B--2---:R1:W5:Y:S01]  /*8230*/  LD.E.128 R20, desc[UR6][R4.64] ;  /* 0x0000000604147980 */ /* 0x004362000c101d00 */
        /* <DEDUP_REMOVED lines=84> */
.L_x_4594:
[----:B------:R-:W-:Y:S05]  /*8780*/  BSYNC B0 ;  /* 0x0000000000007941 */ /* 0x000fea0003800000 */
.L_x_4593:
[----:B-----5:R2:W-:Y:S02]  /*8790*/  ST.E.128 desc[UR6][R220.64], R20 ;  /* 0x00000014dc007985 */ /* 0x0205e4000c101d06 */
.L_x_4592:
[----:B------:R-:W-:Y:S05]  /*87a0*/  BSYNC B1 ;  /* 0x0000000000017941 */ /* 0x000fea0003800000 */
.L_x_4591:
        /* <DEDUP_REMOVED lines=93> */
.L_x_4596:
[----:B------:R-:W-:Y:S05]  /*8d80*/  BSYNC B0 ;  /* 0x0000000000007941 */ /* 0x000fea0003800000 */
.L_x_4595:
[----:B-----5:R2:W-:Y:S02]  /*8d90*/  ST.E.128 desc[UR6][R220.64], R20 ;  /* 0x00000014dc007985 */ /* 0x0205e4000c101d06 */
.L_x_4590:
[----:B------:R-:W-:Y:S05]  /*8da0*/  BSYNC B2 ;  /* 0x0000000000027941 */ /* 0x000fea0003800000 */
.L_x_4589:
        /* <DEDUP_REMOVED lines=99> */
.L_x_4602:
[----:B------:R-:W-:Y:S05]  /*93e0*/  BSYNC B0 ;  /* 0x0000000000007941 */ /* 0x000fea0003800000 */
.L_x_4601:
[----:B-----5:R2:W-:Y:S02]  /*93f0*/  ST.E.128 desc[UR6][R220.64], R20 ;  /* 0x00000014dc007985 */ /* 0x0205e4000c101d06 */
.L_x_4600:
[----:B------:R-:W-:Y:S05]  /*9400*/  BSYNC B1 ;  /* 0x0000000000017941 */ /* 0x000fea0003800000 */
.L_x_4599:
        /* <DEDUP_REMOVED lines=93> */
.L_x_4604:
[----:B------:R-:W-:Y:S05]  /*99e0*/  BSYNC B0 ;  /* 0x0000000000007941 */ /* 0x000fea0003800000 */
.L_x_4603:
[----:B-----5:R2:W-:Y:S02]  /*99f0*/  ST.E.128 desc[UR6][R220.64], R20 ;  /* 0x00000014dc007985 */ /* 0x0205e4000c101d06 */
.L_x_4598:
[----:B------:R-:W-:Y:S05]  /*9a00*/  BSYNC B2 ;  /* 0x0000000000027941 */ /* 0x000fea0003800000 */
.L_x_4597:
        /* <DEDUP_REMOVED lines=105> */
.L_x_4610:
[----:B------:R-:W-:Y:S05]  /*a0a0*/  BSYNC B0 ;  /* 0x0000000000007941 */ /* 0x000fea0003800000 */
.L_x_4609:
[----:B-----5:R2:W-:Y:S02]  /*a0b0*/  ST.E.128 desc[UR6][R220.64], R20 ;  /* 0x00000014dc007985 */ /* 0x0205e4000c101d06 */
.L_x_4608:
[----:B------:R-:W-:Y:S05]  /*a0c0*/  BSYNC B1 ;  /* 0x0000000000017941 */ /* 0x000fea0003800000 */
.L_x_4607:
        /* <DEDUP_REMOVED lines=93> */
.L_x_4612:
[----:B------:R-:W-:Y:S05]  /*a6a0*/  BSYNC B0 ;  /* 0x0000000000007941 */ /* 0x000fea0003800000 */
.L_x_4611:
[----:B-----5:R2:W-:Y:S02]  /*a6b0*/  ST.E.128 desc[UR6][R220.64], R20 ;  /* 0x00000014dc007985 */ /* 0x0205e4000c101d06 */
.L_x_4606:
[----:B------:R-:W-:Y:S05]  /*a6c0*/  BSYNC B2 ;  /* 0x0000000000027941 */ /* 0x000fea0003800000 */
.L_x_4605:
        /* <DEDUP_REMOVED lines=99> */
.L_x_4618:
[----:B------:R-:W-:Y:S05]  /*ad00*/  BSYNC B0 ;  /* 0x0000000000007941 */ /* 0x000fea0003800000 */
.L_x_4617:
[----:B-----5:R2:W-:Y:S02]  /*ad10*/  ST.E.128 desc[UR6][R220.64], R20 ;  /* 0x00000014dc007985 */ /* 0x0205e4000c101d06 */
.L_x_4616:
[----:B------:R-:W-:Y:S05]  /*ad20*/  BSYNC B1 ;  /* 0x0000000000017941 */ /* 0x000fea0003800000 */
.L_x_4615:
        /* <DEDUP_REMOVED lines=93> */
.L_x_4620:
[----:B------:R-:W-:Y:S05]  /*b300*/  BSYNC B0 ;  /* 0x0000000000007941 */ /* 0x000fea0003800000 */
.L_x_4619:
[----:B-----5:R2:W-:Y:S02]  /*b310*/  ST.E.128 desc[UR6][R220.64], R20 ;  /* 0x00000014dc007985 */ /* 0x0205e4000c101d06 */
.L_x_4614:
[----:B------:R-:W-:Y:S05]  /*b320*/  BSYNC B2 ;  /* 0x0000000000027941 */ /* 0x000fea0003800000 */
.L_x_4613:
        /* <DEDUP_REMOVED lines=105> */
.L_x_4626:
[----:B------:R-:W-:Y:S05]  /*b9c0*/  BSYNC B0 ;  /* 0x0000000000007941 */ /* 0x000fea0003800000 */
.L_x_4625:
[----:B-----5:R2:W-:Y:S02]  /*b9d0*/  ST.E.128 desc[UR6][R220.64], R20 ;  /* 0x00000014dc007985 */ /* 0x0205e4000c101d06 */
.L_x_4624:
[----:B------:R-:W-:Y:S05]  /*b9e0*/  BSYNC B1 ;  /* 0x0000000000017941 */ /* 0x000fea0003800000 */
.L_x_4623:
        /* <DEDUP_REMOVED lines=93> */
.L_x_4628:
[----:B------:R-:W-:Y:S05]  /*bfc0*/  BSYNC B0 ;  /* 0x0000000000007941 */ /* 0x000fea0003800000 */
.L_x_4627:
[----:B-----5:R2:W-:Y:S02]  /*bfd0*/  ST.E.128 desc[UR6][R220.64], R20 ;  /* 0x00000014dc007985 */ /* 0x0205e4000c101d06 */
.L_x_4622:
[----:B------:R-:W-:Y:S05]  /*bfe0*/  BSYNC B2 ;  /* 0x0000000000027941 */ /* 0x000fea0003800000 */
.L_x_4621:
        /* <DEDUP_REMOVED lines=105> */
.L_x_4634:
[----:B------:R-:W-:Y:S05]  /*c680*/  BSYNC B0 ;  /* 0x0000000000007941 */ /* 0x000fea0003800000 */
.L_x_4633:
[----:B-----5:R2:W-:Y:S02]  /*c690*/  ST.E.128 desc[UR6][R220.64], R20 ;  /* 0x00000014dc007985 */ /* 0x0205e4000c101d06 */
.L_x_4632:
[----:B------:R-:W-:Y:S05]  /*c6a0*/  BSYNC B1 ;  /* 0x0000000000017941 */ /* 0x000fea0003800000 */
.L_x_4631:
        /* <DEDUP_REMOVED lines=93> */
.L_x_4636:
[----:B------:R-:W-:Y:S05]  /*cc80*/  BSYNC B0 ;  /* 0x0000000000007941 */ /* 0x000fea0003800000 */
.L_x_4635:
[----:B-----5:R2:W-:Y:S02]  /*cc90*/  ST.E.128 desc[UR6][R220.64], R20 ;  /* 0x00000014dc007985 */ /* 0x0205e4000c101d06 */
.L_x_4630:
[----:B------:R-:W-:Y:S05]  /*cca0*/  BSYNC B2 ;  /* 0x0000000000027941 */ /* 0x000fea0003800000 */
.L_x_4629:
        /* <DEDUP_REMOVED lines=105> */
.L_x_4642:
[----:B------:R-:W-:Y:S05]  /*d340*/  BSYNC B0 ;  /* 0x0000000000007941 */ /* 0x000fea0003800000 */
.L_x_4641:
[----:B-----5:R2:W-:Y:S02]  /*d350*/  ST.E.128 desc[UR6][R214.64], R20 ;  /* 0x00000014d6007985 */ /* 0x0205e4000c101d06 */
.L_x_4640:
[----:B------:R-:W-:Y:S05]  /*d360*/  BSYNC B1 ;  /* 0x0000000000017941 */ /* 0x000fea0003800000 */
.L_x_4639:
        /* <DEDUP_REMOVED lines=93> */
.L_x_4644:
[----:B------:R-:W-:Y:S05]  /*d940*/  BSYNC B0 ;  /* 0x0000000000007941 */ /* 0x000fea0003800000 */
.L_x_4643:
[----:B-----5:R2:W-:Y:S02]  /*d950*/  ST.E.128 desc[UR6][R214.64], R32 ;  /* 0x00000020d6007985 */ /* 0x0205e4000c101d06 */
.L_x_4638:
[----:B------:R-:W-:Y:S05]  /*d960*/  BSYNC B2 ;  /* 0x0000000000027941 */ /* 0x000fea0003800000 */
.L_x_4637:
        /* <DEDUP_REMOVED lines=11> */
.L_x_4546:
        /* <DEDUP_REMOVED lines=26> */
.L_x_4646:
[----:B------:R-:W-:Y:S05]  /*dbc0*/  BSYNC B0 ;  /* 0x0000000000007941 */ /* 0x000fea0003800000 */
.L_x_4645:
        /* <DEDUP_REMOVED lines=20> */
.L_x_4648:
[----:B------:R-:W-:Y:S05]  /*dd10*/  BSYNC B0 ;  /* 0x0000000000007941 */ /* 0x000fea0003800000 */
.L_x_4647:
        /* <DEDUP_REMOVED lines=28> */
.L_x_4650:
[----:B------:R-:W-:Y:S05]  /*dee0*/  BSYNC B0 ;  /* 0x0000000000007941 */ /* 0x000fea0003800000 */
.L_x_4649:
        /* <DEDUP_REMOVED lines=22> */
.L_x_4652:
[----:B------:R-:W-:Y:S05]  /*e050*/  BSYNC B0 ;  /* 0x0000000000007941 */ /* 0x000fea0003800000 */
.L_x_4651:
        /* <DEDUP_REMOVED lines=16> */
.L_x_4654:
[----:B------:R-:W-:Y:S05]  /*e160*/  BSYNC B0 ;  /* 0x0000000000007941 */ /* 0x000fea0003800000 */
.L_x_4653:
        /* <DEDUP_REMOVED lines=22> */
.L_x_4656:
[----:B------:R-:W-:Y:S05]  /*e2d0*/  BSYNC B0 ;  /* 0x0000000000007941 */ /* 0x000fea0003800000 */
.L_x_4655:
        /* <DEDUP_REMOVED lines=22> */
.L_x_4658:
[----:B------:R-:W-:Y:S05]  /*e440*/  BSYNC B0 ;  /* 0x0000000000007941 */ /* 0x000fea0003800000 */
.L_x_4657:
        /* <DEDUP_REMOVED lines=21> */
.L_x_4580:
[----:B------:R-:W-:Y:S05]  /*e5a0*/  BSYNC B3 ;  /* 0x0000000000037941 */ /* 0x000fea0003800000 */
.L_x_4545:
        /* <DEDUP_REMOVED lines=91> */
.L_x_4660:
        /* <DEDUP_REMOVED lines=12> */
.L_x_4661:
[----:B------:R-:W-:Y:S05]  /*ec20*/  BSYNC B0 ;  /* 0x0000000000007941 */ /* 0x000fea0003800000 */
.L_x_4659:
[----:B------:R-:W-:Y:S04]  /*ec30*/  IADD3 R13, R13, -0x1, RZ ;  /* 0xffffffff0d0d7810 */ /* 0x000fe80007ffe0ff */
[----:B------:R-:W-:Y:S11]  /*ec40*/  ISETP.GT.AND P0, PT, R13, R82, PT ;  /* 0x000000520d00720c */ /* 0x000ff60003f04270 */
[----:B------:R-:W-:Y:S02]  /*ec50*/  @!UPT UIADD3 URZ, URZ, URZ, URZ ;  /* 0x0000003f3f3ff290 */ /* 0x000fe4000fffe03f */
[----:B------:R-:W-:Y:S05]  /*ec60*/  @P0 BRA `(.L_x_4662) ;  /* 0xffffff44000c0947 */ /* 0x000fea000383ffff */
.L_x_4528:
        /* <DEDUP_REMOVED lines=31> */
[----:B---3--:R-:W-:Y:S02]  /*ee60*/  ISETP.NE.AND P4, PT, R2, RZ, PT ;  /* 0x000000ff0200720c */ /* 0x008fe40003f85270 */
[-C--:B------:R-:W-:Y:S01]  /*ee70*/  LEA.HI.X R45, R4, R183.reuse, R3, 0x1, P1 ;  /* 0x000000b7042d7211 */ /* 0x080fe200008f0c03 */
        /* <DEDUP_REMOVED lines=81> */
.L_x_4671:
[----:B------:R-:W-:Y:S05]  /*f390*/  BSYNC B0 ;  /* 0x0000000000007941 */ /* 0x000fea0003800000 */
.L_x_4670:
[----:B-----5:R3:W-:Y:S02]  /*f3a0*/  STS.128 [R248], R20 ;  /* 0x00000014f8007388 */ /* 0x0207e40000000c00 */
.L_x_4669:
[----:B------:R-:W-:Y:S05]  /*f3b0*/  BSYNC B1 ;  /* 0x0000000000017941 */ /* 0x000fea0003800000 */
.L_x_4668:
        /* <DEDUP_REMOVED lines=49> */
.L_x_4673:
[----:B------:R-:W-:Y:S05]  /*f6d0*/  BSYNC B0 ;  /* 0x0000000000007941 */ /* 0x000fea0003800000 */
.L_x_4672:
[----:B-----5:R1:W-:Y:S02]  /*f6e0*/  STS.128 [R248+0x2000], R20 ;  /* 0x00200014f8007388 */ /* 0x0203e40000000c00 */
.L_x_4667:
[----:B------:R-:W-:Y:S05]  /*f6f0*/  BSYNC B2 ;  /* 0x0000000000027941 */ /* 0x000fea0003800000 */
.L_x_4666:
        /* <DEDUP_REMOVED lines=63> */
.L_x_4679:
[----:B------:R-:W-:Y:S05]  /*faf0*/  BSYNC B0 ;  /* 0x0000000000007941 */ /* 0x000fea0003800000 */
.L_x_4678:
[----:B-----5:R3:W-:Y:S02]  /*fb00*/  STS.128 [R248+0x800], R20 ;  /* 0x00080014f8007388 */ /* 0x0207e40000000c00 */
.L_x_4677:
[----:B------:R-:W-:Y:S05]  /*fb10*/  BSYNC B1 ;  /* 0x0000000000017941 */ /* 0x000fea0003800000 */
.L_x_4676:
        /* <DEDUP_REMOVED lines=49> */
.L_x_4681:
[----:B------:R-:W-:Y:S05]  /*fe30*/  BSYNC B0 ;  /* 0x0000000000007941 */ /* 0x000fea0003800000 */
.L_x_4680:
[----:B-----5:R3:W-:Y:S02]  /*fe40*/  STS.128 [R248+0x2800], R20 ;  /* 0x00280014f8007388 */ /* 0x0207e40000000c00 */
.L_x_4675:
[----:B------:R-:W-:Y:S05]  /*fe50*/  BSYNC B2 ;  /* 0x0000000000027941 */ /* 0x000fea0003800000 */
.L_x_4674:
        /* <DEDUP_REMOVED lines=64> */
.L_x_4687:
[----:B------:R-:W-:Y:S05]  /*10260*/  BSYNC B0 ;  /* 0x0000000000007941 */ /* 0x000fea0003800000 */
.L_x_4686:
[----:B-----5:R3:W-:Y:S02]  /*10270*/  STS.128 [R248+0x1000], R20 ;  /* 0x00100014f8007388 */ /* 0x0207e40000000c00 */
.L_x_4685:
[----:B------:R-:W-:Y:S05]  /*10280*/  BSYNC B1 ;  /* 0x0000000000017941 */ /* 0x000fea0003800000 */
.L_x_4684:
        /* <DEDUP_REMOVED lines=49> */
.L_x_4689:
[----:B------:R-:W-:Y:S05]  /*105a0*/  BSYNC B0 ;  /* 0x0000000000007941 */ /* 0x000fea0003800000 */
.L_x_4688:
[----:B-----5:R1:W-:Y:S02]  /*105b0*/  STS.128 [R248+0x3000], R20 ;  /* 0x00300014f8007388 */ /* 0x0203e40000000c00 */
.L_x_4683:
[----:B------:R-:W-:Y:S05]  /*105c0*/  BSYNC B2 ;  /* 0x0000000000027941 */ /* 0x000fea0003800000 */
.L_x_4682:
        /* <DEDUP_REMOVED lines=63> */
.L_x_4694:
[----:B------:R-:W-:Y:S05]  /*109c0*/  BSYNC B0 ;  /* 0x0000000000007941 */ /* 0x000fea0003800000 */
.L_x_4693:
[----:B-----5:R3:W-:Y:S02]  /*109d0*/  STS.128 [R248+0x1800], R20 ;  /* 0x00180014f8007388 */ /* 0x0207e40000000c00 */
.L_x_4692:
[----:B------:R-:W-:Y:S05]  /*109e0*/  BSYNC B1 ;  /* 0x0000000000017941 */ /* 0x000fea0003800000 */
.L_x_4691:
        /* <DEDUP_REMOVED lines=47> */
.L_x_4696:
[----:B------:R-:W-:Y:S05]  /*10ce0*/  BSYNC B0 ;  /* 0x0000000000007941 */ /* 0x000fea0003800000 */
.L_x_4695:
[----:B-----5:R1:W-:Y:S01]  /*10cf0*/  STS.128 [R248+0x3800], R32 ;  /* 0x00380020f8007388 */ /* 0x0203e20000000c00 */
[----:B------:R-:W-:Y:S05]  /*10d00*/  BRA `(.L_x_4690) ;  /* 0x0000003400a47947 */ /* 0x000fea0003800000 */
.L_x_4665:
        /* <DEDUP_REMOVED lines=93> */
.L_x_4702:
[----:B------:R-:W-:Y:S05]  /*112e0*/  BSYNC B0 ;  /* 0x0000000000007941 */ /* 0x000fea0003800000 */
.L_x_4701:
[----:B-----5:R3:W-:Y:S02]  /*112f0*/  STS.128 [R248], R28 ;  /* 0x0000001cf8007388 */ /* 0x0207e40000000c00 */
.L_x_4700:
[----:B------:R-:W-:Y:S05]  /*11300*/  BSYNC B1 ;  /* 0x0000000000017941 */ /* 0x000fea0003800000 */
.L_x_4699:
        /* <DEDUP_REMOVED lines=90> */
.L_x_4704:
[----:B------:R-:W-:Y:S05]  /*118b0*/  BSYNC B0 ;  /* 0x0000000000007941 */ /* 0x000fea0003800000 */
.L_x_4703:
[----:B-----5:R1:W-:Y:S02]  /*118c0*/  STS.128 [R248+0x2000], R28 ;  /* 0x0020001cf8007388 */ /* 0x0203e40000000c00 */
.L_x_4698:
[----:B------:R-:W-:Y:S05]  /*118d0*/  BSYNC B2 ;  /* 0x0000000000027941 */ /* 0x000fea0003800000 */
.L_x_4697:
        /* <DEDUP_REMOVED lines=98> */
.L_x_4710:
[----:B------:R-:W-:Y:S05]  /*11f00*/  BSYNC B0 ;  /* 0x0000000000007941 */ /* 0x000fea0003800000 */
.L_x_4709:
[----:B-----5:R3:W-:Y:S02]  /*11f10*/  STS.128 [R248+0x800], R28 ;  /* 0x0008001cf8007388 */ /* 0x0207e40000000c00 */
.L_x_4708:
[----:B------:R-:W-:Y:S05]  /*11f20*/  BSYNC B1 ;  /* 0x0000000000017941 */ /* 0x000fea0003800000 */
.L_x_4707:
        /* <DEDUP_REMOVED lines=93> */
.L_x_4712:
[----:B------:R-:W-:Y:S05]  /*12500*/  BSYNC B0 ;  /* 0x0000000000007941 */ /* 0x000fea0003800000 */
.L_x_4711:
[----:B-----5:R3:W-:Y:S02]  /*12510*/  STS.128 [R248+0x2800], R28 ;  /* 0x0028001cf8007388 */ /* 0x0207e40000000c00 */
.L_x_4706:
[----:B------:R-:W-:Y:S05]  /*12520*/  BSYNC B2 ;  /* 0x0000000000027941 */ /* 0x000fea0003800000 */
.L_x_4705:
        /* <DEDUP_REMOVED lines=99> */
.L_x_4718:
[----:B------:R-:W-:Y:S05]  /*12b60*/  BSYNC B0 ;  /* 0x0000000000007941 */ /* 0x000fea0003800000 */
.L_x_4717:
[----:B-----5:R3:W-:Y:S02]  /*12b70*/  STS.128 [R248+0x1000], R28 ;  /* 0x0010001cf8007388 */ /* 0x0207e40000000c00 */
.L_x_4716:
[----:B------:R-:W-:Y:S05]  /*12b80*/  BSYNC B1 ;  /* 0x0000000000017941 */ /* 0x000fea0003800000 */
.L_x_4715:
        /* <DEDUP_REMOVED lines=92> */
.L_x_4720:
[----:B------:R-:W-:Y:S05]  /*13150*/  BSYNC B0 ;  /* 0x0000000000007941 */ /* 0x000fea0003800000 */
.L_x_4719:
[----:B-----5:R1:W-:Y:S02]  /*13160*/  STS.128 [R248+0x3000], R20 ;  /* 0x00300014f8007388 */ /* 0x0203e40000000c00 */
.L_x_4714:
[----:B------:R-:W-:Y:S05]  /*13170*/  BSYNC B2 ;  /* 0x0000000000027941 */ /* 0x000fea0003800000 */
.L_x_4713:
        /* <DEDUP_REMOVED lines=97> */
.L_x_4724:
[----:B------:R-:W-:Y:S05]  /*13790*/  BSYNC B0 ;  /* 0x0000000000007941 */ /* 0x000fea0003800000 */
.L_x_4723:
[----:B-----5:R1:W-:Y:S02]  /*137a0*/  STS.128 [R248+0x1800], R4 ;  /* 0x00180004f8007388 */ /* 0x0203e40000000c00 */
.L_x_4722:
[----:B------:R-:W-:Y:S05]  /*137b0*/  BSYNC B1 ;  /* 0x0000000000017941 */ /* 0x000fea0003800000 */
.L_x_4721:
        /* <DEDUP_REMOVED lines=96> */
.L_x_4726:
[----:B------:R-:W-:Y:S05]  /*13dc0*/  BSYNC B0 ;  /* 0x0000000000007941 */ /* 0x000fea0003800000 */
.L_x_4725:
[----:B-----5:R1:W-:Y:S01]  /*13dd0*/  STS.128 [R248+0x3800], R4 ;  /* 0x00380004f8007388 */ /* 0x0203e20000000c00 */
[----:B------:R-:W-:Y:S05]  /*13de0*/  BRA `(.L_x_4690) ;  /* 0x00000004006c7947 */ /* 0x000fea0003800000 */
.L_x_4664:
        /* <DEDUP_REMOVED lines=27> */
.L_x_4728:
[----:B------:R-:W-:Y:S05]  /*13fa0*/  BSYNC B0 ;  /* 0x0000000000007941 */ /* 0x000fea0003800000 */
.L_x_4727:
        /* <DEDUP_REMOVED lines=20> */
.L_x_4730:
[----:B------:R-:W-:Y:S05]  /*140f0*/  BSYNC B0 ;  /* 0x0000000000007941 */ /* 0x000fea0003800000 */
.L_x_4729:
        /* <DEDUP_REMOVED lines=20> */
.L_x_4732:
[----:B------:R-:W-:Y:S05]  /*14240*/  BSYNC B0 ;  /* 0x0000000000007941 */ /* 0x000fea0003800000 */
.L_x_4731:
        /* <DEDUP_REMOVED lines=21> */
.L_x_4690:
[----:B------:R-:W-:Y:S05]  /*143a0*/  BSYNC B3 ;  /* 0x0000000000037941 */ /* 0x000fea0003800000 */
.L_x_4663:
[----:B------:R-:W-:Y:S01]  /*143b0*/  VIADD R249, R50, 0xffffffff ;  /* 0xffffffff32f97836 */ /* 0x000fe20000000000 */
[----:B------:R-:W-:Y:S01]  /*143c0*/  BSSY B0, `(.L_x_4733) ;  /* 0x000001f000007945 */ /* 0x000fe20003800000 */
[C---:B-123--:R-:W-:Y:S01]  /*143d0*/  VIADD R6, R172.reuse, 0x40 ;  /* 0x00000040ac067836 */ /* 0x04efe20000000000 */
[----:B------:R-:W-:Y:S01]  /*143e0*/  LOP3.LUT R250, R61, 0xff, RZ, 0xc0, !PT ;  /* 0x000000ff3dfa7812 */ /* 0x000fe200078ec0ff */
[----:B----4-:R-:W-:Y:S02]  /*143f0*/  IMAD.SHL.U32 R2, R249, 0x80, RZ ;  /* 0x00000080f9027824 */ /* 0x010fe400078e00ff */
[----:B------:R-:W-:Y:S02]  /*14400*/  VIADD R3, R172, 0x50 ;  /* 0x00000050ac037836 */ /* 0x000fe40000000000 */
        /* <DEDUP_REMOVED lines=26> */
.L_x_4734:
[----:B------:R-:W-:Y:S05]  /*145b0*/  BSYNC B0 ;  /* 0x0000000000007941 */ /* 0x000fea0003800000 */
.L_x_4733:
        /* <DEDUP_REMOVED lines=21> */
.L_x_4736:
[----:B------:R-:W-:Y:S05]  /*14710*/  BSYNC B0 ;  /* 0x0000000000007941 */ /* 0x000fea0003800000 */
.L_x_4735:
        /* <DEDUP_REMOVED lines=25> */
.L_x_4738:
[----:B------:R-:W-:Y:S05]  /*148b0*/  BSYNC B0 ;  /* 0x0000000000007941 */ /* 0x000fea0003800000 */
.L_x_4737:
        /* <DEDUP_REMOVED lines=27> */
.L_x_4740:
[----:B------:R-:W-:Y:S05]  /*14a70*/  BSYNC B0 ;  /* 0x0000000000007941 */ /* 0x000fea0003800000 */
.L_x_4739:
        /* <DEDUP_REMOVED lines=23> */
.L_x_4742:
[----:B------:R-:W-:Y:S05]  /*14bf0*/  BSYNC B0 ;  /* 0x0000000000007941 */ /* 0x000fea0003800000 */
.L_x_4741:
        /* <DEDUP_REMOVED lines=27> */
.L_x_4744:
[----:B------:R-:W-:Y:S05]  /*14db0*/  BSYNC B0 ;  /* 0x0000000000007941 */ /* 0x000fea0003800000 */
.L_x_4743:
        /* <DEDUP_REMOVED lines=27> */
.L_x_4746:
[----:B------:R-:W-:Y:S05]  /*14f70*/  BSYNC B0 ;  /* 0x0000000000007941 */ /* 0x000fea0003800000 */
.L_x_4745:
        /* <DEDUP_REMOVED lines=27> */
.L_x_4748:
[----:B------:R-:W-:Y:S05]  /*15130*/  BSYNC B0 ;  /* 0x0000000000007941 */ /* 0x000fea0003800000 */
.L_x_4747:
[----:B-1--4-:R-:W4:Y:S04]  /*15140*/  LD.E.64 R18, desc[UR6][R10.64+0x1c0] ;  /* 0x0001c0060a127980 */ /* 0x012f28000c101b00 */
[----:B--23--:R-:W2:Y:S01]  /*15150*/  LD.E.64 R12, desc[UR6][R10.64+0x1b8] ;  /* 0x0001b8060a0c7980 */ /* 0x00cea2000c101b00 */
[----:B------:R-:W-:Y:S01]  /*15160*/  IMAD.MOV.U32 R168, RZ, RZ, R244 ;  /* 0x000000ffffa87224 */ /* 0x000fe200078e00f4 */
[----:B-----5:R-:W-:Y:S02]  /*15170*/  LEA.HI R8, R57, R57, RZ, 0x1 ;  /* 0x0000003939087211 */ /* 0x020fe400078f08ff */
[----:B------:R-:W0:Y:S01]  /*15180*/  LDGDEPBAR ;  /* 0x00000000000079af */ /* 0x000e220000000000 */
[-C--:B------:R-:W-:Y:S02]  /*15190*/  ISETP.GE.AND P3, PT, R9, R0.reuse, PT ;  /* 0x000000000900720c */ /* 0x080fe40003f66270 */
[----:B------:R-:W-:Y:S01]  /*151a0*/  LOP3.LUT R8, R8, 0xfffffffe, RZ, 0xc0, !PT ;  /* 0xfffffffe08087812 */ /* 0x000fe200078ec0ff */
[----:B------:R1:W5:Y:S01]  /*151b0*/  LD.E R9, desc[UR6][R10.64+0xd8] ;  /* 0x0000d8060a097980 */ /* 0x000362000c101900 */
[----:B------:R-:W-:-:S02]  /*151c0*/  ISETP.GE.AND P4, PT, R3, R0, PT ;  /* 0x000000000300720c */ /* 0x000fc40003f86270 */
[-C--:B------:R-:W-:Y:S01]  /*151d0*/  ISETP.GE.AND P0, PT, R15, R0.reuse, PT ;  /* 0x000000000f00720c */ /* 0x080fe20003f06270 */
[----:B------:R-:W-:Y:S01]  /*151e0*/  IMAD.IADD R57, R57, 0x1, -R8 ;  /* 0x0000000139397824 */ /* 0x000fe200078e0a08 */
[-C--:B------:R-:W-:Y:S01]  /*151f0*/  ISETP.GE.AND P6, PT, R36, R0.reuse, PT ;  /* 0x000000002400720c */ /* 0x080fe20003fc6270 */
[----:B------:R1:W5:Y:S01]  /*15200*/  LD.E R8, desc[UR6][R10.64+0x188] ;  /* 0x000188060a087980 */ /* 0x000362000c101900 */
[----:B------:R-:W-:Y:S01]  /*15210*/  BSSY B0, `(.L_x_4749) ;  /* 0x0000022000007945 */ /* 0x000fe20003800000 */
[----:B------:R-:W-:Y:S01]  /*15220*/  ISETP.GE.AND P5, PT, R6, R0, PT ;  /* 0x000000000600720c */ /* 0x000fe20003fa6270 */
[----:B------:R-:W-:Y:S02]  /*15230*/  IMAD.SHL.U32 R59, R59, 0x40, RZ ;  /* 0x000000403b3b7824 */ /* 0x000fe400078e00ff */
[----:B----4-:R-:W-:Y:S02]  /*15240*/  IMAD R7, R19, R245, RZ ;  /* 0x000000f513077224 */ /* 0x010fe400078e02ff */
[----:B------:R-:W-:-:S04]  /*15250*/  IMAD.WIDE.U32 R16, R245, R18, R168 ;  /* 0x00000012f5107225 */ /* 0x000fc800078e00a8 */
[----:B------:R-:W-:Y:S01]  /*15260*/  IMAD R7, R18, R58, R7 ;  /* 0x0000003a12077224 */ /* 0x000fe200078e0207 */
[----:B--2---:R-:W-:-:S03]  /*15270*/  LEA R12, P1, R16, R12, 0x2 ;  /* 0x0000000c100c7211 */ /* 0x004fc600078210ff */
[----:B------:R-:W-:-:S05]  /*15280*/  IMAD.IADD R7, R17, 0x1, R7 ;  /* 0x0000000111077824 */ /* 0x000fca00078e0207 */
[----:B------:R-:W-:Y:S02]  /*15290*/  LEA.HI.X R13, R16, R13, R7, 0x2, P1 ;  /* 0x0000000d100d7211 */ /* 0x000fe400008f1407 */
[----:B------:R-:W-:-:S03]  /*152a0*/  ISETP.GE.AND P1, PT, R172, R0, PT ;  /* 0x00000000ac00720c */ /* 0x000fc60003f26270 */
[----:B------:R1:W5:Y:S01]  /*152b0*/  LD.E R3, desc[UR6][R12.64] ;  /* 0x000000060c037980 */ /* 0x000362000c101900 */
[----:B------:R-:W-:-:S04]  /*152c0*/  DEPBAR.LE SB0, 0x0 ;  /* 0x000080000000791a */ /* 0x000fc80000000000 */
[----:B------:R-:W-:Y:S01]  /*152d0*/  BAR.SYNC.DEFER_BLOCKING 0x0 ;  /* 0x0000000000007b1d */ /* 0x000fe20000010000 */
[----:B------:R-:W-:-:S05]  /*152e0*/  IMAD.SHL.U32 R7, R56, 0x40, RZ ;  /* 0x0000004038077824 */ /* 0x000fca00078e00ff */
        /* <DEDUP_REMOVED lines=20> */
.L_x_4750:
[----:B------:R-:W-:Y:S05]  /*15430*/  BSYNC B0 ;  /* 0x0000000000007941 */ /* 0x000fea0003800000 */
.L_x_4749:
        /* <DEDUP_REMOVED lines=21> */
.L_x_4752:
[----:B------:R-:W-:Y:S05]  /*15590*/  BSYNC B0 ;  /* 0x0000000000007941 */ /* 0x000fea0003800000 */
.L_x_4751:
        /* <DEDUP_REMOVED lines=10> */
[----:B------:R-:W-:-:S02]  /*15640*/  LOP3.LUT R39, R39, 0xfffffe00, RZ, 0xc0, !PT ;  /* 0xfffffe0027277812 */ /* 0x000fc400078ec0ff */
[----:B------:R-:W-:Y:S02]  /*15650*/  SHF.R.U32.HI R7, RZ, 0x3, R7 ;  /* 0x00000003ff077819 */ /* 0x000fe40000011607 */
[----:B------:R-:W-:Y:S01]  /*15660*/  LOP3.LUT R5, R59, 0x8, R5, 0xf8, !PT ;  /* 0x000000083b057812 */ /* 0x000fe200078ef805 */
[----:B------:R-:W-:Y:S01]  /*15670*/  IMAD R233, R53, 0x400, R39 ;  /* 0x0000040035e97824 */ /* 0x000fe200078e0227 */
[----:B------:R-:W-:Y:S02]  /*15680*/  SHF.R.U32.HI R36, RZ, 0x3, R59 ;  /* 0x00000003ff247819 */ /* 0x000fe4000001163b */
        /* <DEDUP_REMOVED lines=8> */
[----:B--2-4-:R-:W-:-:S04]  /*15710*/  @!P2 LEA R14, P0, R5, R141, 0x1 ;  /* 0x0000008d050ea211 */ /* 0x014fc800078008ff */
        /* <DEDUP_REMOVED lines=13> */
.L_x_4754:
[----:B------:R-:W-:Y:S05]  /*157f0*/  BSYNC B0 ;  /* 0x0000000000007941 */ /* 0x000fea0003800000 */
.L_x_4753:
        /* <DEDUP_REMOVED lines=15> */
[----:B-12-4-:R-:W-:Y:S01]  /*158f0*/  @!P2 IMAD.MOV.U32 R12, RZ, RZ, R141 ;  /* 0x000000ffff0ca224 */ /* 0x016fe200078e008d */
        /* <DEDUP_REMOVED lines=17> */
.L_x_4756:
[----:B------:R-:W-:Y:S05]  /*15a10*/  BSYNC B0 ;  /* 0x0000000000007941 */ /* 0x000fea0003800000 */
.L_x_4755:
        /* <DEDUP_REMOVED lines=23> */
.L_x_4758:
[----:B------:R-:W-:Y:S05]  /*15b90*/  BSYNC B0 ;  /* 0x0000000000007941 */ /* 0x000fea0003800000 */
.L_x_4757:
        /* <DEDUP_REMOVED lines=10> */
[----:B--2-4-:R-:W-:Y:S01]  /*15c40*/  @!P2 IMAD.MOV.U32 R12, RZ, RZ, R141 ;  /* 0x000000ffff0ca224 */ /* 0x014fe200078e008d */
        /* <DEDUP_REMOVED lines=17> */
.L_x_4760:
[----:B------:R-:W-:Y:S05]  /*15d60*/  BSYNC B0 ;  /* 0x0000000000007941 */ /* 0x000fea0003800000 */
.L_x_4759:
        /* <DEDUP_REMOVED lines=28> */
.L_x_4762:
[----:B------:R-:W-:Y:S05]  /*15f30*/  BSYNC B0 ;  /* 0x0000000000007941 */ /* 0x000fea0003800000 */
.L_x_4761:
        /* <DEDUP_REMOVED lines=27> */
.L_x_4764:
[----:B------:R-:W-:Y:S05]  /*160f0*/  BSYNC B0 ;  /* 0x0000000000007941 */ /* 0x000fea0003800000 */
.L_x_4763:
[----:B------:R-:W-:Y:S01]  /*16100*/  LDSM.16.M88.4 R120, [R233] ;  /* 0x00000000e978783b */ /* 0x000fe20000000200 */
[----:B------:R-:W-:Y:S01]  /*16110*/  R2P PR, R56, 0x6 ;  /* 0x0000000638007804 */ /* 0x000fe20000000000 */
[C---:B------:R-:W-:Y:S02]  /*16120*/  VIADD R0, R232.reuse, 0x4000 ;  /* 0x00004000e8007836 */ /* 0x040fe40000000000 */
[----:B------:R-:W3:Y:S01]  /*16130*/  LDSM.16.M88.4 R16, [R232+0x4000] ;  /* 0x00400000e810783b */ /* 0x000ee20000000200 */
[----:B------:R-:W-:Y:S02]  /*16140*/  VIADD R230, R232, 0x4020 ;  /* 0x00004020e8e67836 */ /* 0x000fe40000000000 */
[----:B------:R-:W-:Y:S01]  /*16150*/  IMAD R231, R38, 0x2, R233 ;  /* 0x0000000226e77824 */ /* 0x000fe200078e02e9 */
[----:B------:R-:W3:Y:S04]  /*16160*/  LD.E R48, desc[UR6][R10.64+0x18c] ;  /* 0x00018c060a307980 */ /* 0x000ee8000c101900 */
[----:B------:R-:W3:Y:S02]  /*16170*/  LDSM.16.M88.4 R28, [R232+0x6000] ;  /* 0x00600000e81c783b */ /* 0x000ee40000000200 */
[----:B------:R-:W-:-:S02]  /*16180*/  @P1 VIADD R230, R0, 0xffffffe0 ;  /* 0xffffffe000e61836 */ /* 0x000fc40000000000 */
[----:B------:R-:W3:Y:S04]  /*16190*/  LDSM.16.M88.4 R80, [R232+0x4800] ;  /* 0x00480000e850783b */ /* 0x000ee80000000200 */
[----:B------:R-:W3:Y:S04]  /*161a0*/  LDSM.16.M88.4 R72, [R232+0x5000] ;  /* 0x00500000e848783b */ /* 0x000ee80000000200 */
[----:B------:R-:W3:Y:S04]  /*161b0*/  LDSM.16.M88.4 R64, [R232+0x5800] ;  /* 0x00580000e840783b */ /* 0x000ee80000000200 */
[----:B------:R-:W3:Y:S04]  /*161c0*/  LDSM.16.M88.4 R40, [R232+0x6800] ;  /* 0x00680000e828783b */ /* 0x000ee80000000200 */
[----:B------:R-:W3:Y:S04]  /*161d0*/  LDSM.16.M88.4 R128, [R232+0x7000] ;  /* 0x00700000e880783b */ /* 0x000ee80000000200 */
[----:B------:R-:W3:Y:S04]  /*161e0*/  LDSM.16.M88.4 R24, [R232+0x7800] ;  /* 0x00780000e818783b */ /* 0x000ee80000000200 */
[----:B-12-4-:R-:W-:Y:S04]  /*161f0*/  LDSM.16.M88.4 R12, [R231] ;  /* 0x00000000e70c783b */ /* 0x016fe80000000200 */
[----:B------:R-:W1:Y:S01]  /*16200*/  LDSM.16.M88.4 R4, [R230] ;  /* 0x00000000e604783b */ /* 0x000e620000000200 */
[C---:B---3--:R-:W-:Y:S03]  /*16210*/  HMMA.16816.F32.BF16 R20, R120.reuse, R16, RZ ;  /* 0x000000107814723c */ /* 0x048fe600000418ff */
[----:B------:R-:W2:Y:S03]  /*16220*/  LDSM.16.M88.4 R32, [R230+0x800] ;  /* 0x00080000e620783b */ /* 0x000ea60000000200 */
[C---:B------:R-:W-:Y:S01]  /*16230*/  HMMA.16816.F32.BF16 R16, R120.reuse, R18, RZ ;  /* 0x000000127810723c */ /* 0x040fe200000418ff */
[----:B------:R-:W-:Y:S01]  /*16240*/  IMAD.MOV.U32 R0, RZ, RZ, 0x40 ;  /* 0x00000040ff007424 */ /* 0x000fe200078e00ff */
[----:B------:R-:W-:Y:S04]  /*16250*/  LDSM.16.M88.4 R108, [R230+0x1000] ;  /* 0x00100000e66c783b */ /* 0x000fe80000000200 */
[C---:B------:R-:W-:Y:S01]  /*16260*/  HMMA.16816.F32.BF16 R60, R120.reuse, R28, RZ ;  /* 0x0000001c783c723c */ /* 0x040fe200000418ff */
[----:B------:R-:W-:Y:S01]  /*16270*/  IMAD R229, R37, 0x2, R233 ;  /* 0x0000000225e57824 */ /* 0x000fe200078e02e9 */
[----:B------:R-:W-:Y:S04]  /*16280*/  LDSM.16.M88.4 R148, [R233+0x2000] ;  /* 0x00200000e994783b */ /* 0x000fe80000000200 */
[----:B------:R-:W-:Y:S01]  /*16290*/  HMMA.16816.F32.BF16 R56, R120, R30, RZ ;  /* 0x0000001e7838723c */ /* 0x000fe200000418ff */
[----:B------:R-:W3:Y:S01]  /*162a0*/  LDSM.16.M88.4 R28, [R230+0x3000] ;  /* 0x00300000e61c783b */ /* 0x000ee20000000200 */
[----:B------:R-:W-:-:S03]  /*162b0*/  SEL R0, R0, 0xffffffc0, !P2 ;  /* 0xffffffc000007807 */ /* 0x000fc60005000000 */
[----:B------:R-:W4:Y:S01]  /*162c0*/  LDSM.16.M88.4 R104, [R230+0x1800] ;  /* 0x00180000e668783b */ /* 0x000f220000000200 */
[C---:B------:R-:W-:Y:S01]  /*162d0*/  HMMA.16816.F32.BF16 R84, R120.reuse, R80, RZ ;  /* 0x000000507854723c */ /* 0x040fe200000418ff */
[----:B------:R-:W-:Y:S02]  /*162e0*/  IMAD.IADD R226, R232, 0x1, R0 ;  /* 0x00000001e8e27824 */ /* 0x000fe400078e0200 */
[----:B------:R-:W4:Y:S03]  /*162f0*/  LDSM.16.M88.4 R100, [R230+0x2000] ;  /* 0x00200000e664783b */ /* 0x000f260000000200 */
[C---:B------:R-:W-:Y:S01]  /*16300*/  HMMA.16816.F32.BF16 R80, R120.reuse, R82, RZ ;  /* 0x000000527850723c */ /* 0x040fe200000418ff */
[----:B------:R-:W4:Y:S04]  /*16310*/  LDSM.16.M88.4 R96, [R230+0x2800] ;  /* 0x00280000e660783b */ /* 0x000f280000000200 */
[----:B------:R-:W4:Y:S01]  /*16320*/  LDSM.16.M88.4 R88, [R230+0x3800] ;  /* 0x00380000e658783b */ /* 0x000f220000000200 */
[C---:B------:R-:W-:Y:S03]  /*16330*/  HMMA.16816.F32.BF16 R76, R120.reuse, R72, RZ ;  /* 0x00000048784c723c */ /* 0x040fe600000418ff */
[----:B------:R-:W-:Y:S03]  /*16340*/  LDSM.16.M88.4 R92, [R226+0x4800] ;  /* 0x00480000e25c783b */ /* 0x000fe60000000200 */
[C---:B------:R-:W-:Y:S01]  /*16350*/  HMMA.16816.F32.BF16 R68, R120.reuse, R64, RZ ;  /* 0x000000407844723c */ /* 0x040fe200000418ff */
[----:B------:R-:W-:Y:S01]  /*16360*/  LEA R228, R37, R231, 0x1 ;  /* 0x000000e725e47211 */ /* 0x000fe200078e08ff */
[----:B------:R-:W-:Y:S04]  /*16370*/  LDSM.16.M88.4 R116, [R231+0x2000] ;  /* 0x00200000e774783b */ /* 0x000fe80000000200 */
[C---:B------:R-:W-:Y:S01]  /*16380*/  HMMA.16816.F32.BF16 R44, R120.reuse, R40, RZ ;  /* 0x00000028782c723c */ /* 0x040fe200000418ff */
        /* <DEDUP_REMOVED lines=10> */
[----:B------:R-:W-:Y:S01]  /*16430*/  HMMA.16816.F32.BF16 R120, R120, R26, RZ ;  /* 0x0000001a7878723c */ /* 0x000fe200000418ff */
        /* <DEDUP_REMOVED lines=12> */
[----:B------:R-:W-:Y:S01]  /*16500*/  IMAD.IADD R215, R0, 0x1, R230 ;  /* 0x0000000100d77824 */ /* 0x000fe200078e02e6 */
[----:B------:R-:W-:Y:S04]  /*16510*/  LDSM.16.M88.4 R108, [R230+0x5000] ;  /* 0x00500000e66c783b */ /* 0x000fe80000000200 */
        /* <DEDUP_REMOVED lines=31> */
[C---:B------:R-:W-:Y:S06]  /*16710*/  HMMA.16816.F32.BF16 R132, R24.reuse, R88, R132 ;  /* 0x000000581884723c */ /* 0x040fec0000041884 */
[C---:B------:R-:W-:Y:S01]  /*16720*/  HMMA.16816.F32.BF16 R128, R24.reuse, R90, R128 ;  /* 0x0000005a1880723c */ /* 0x040fe20000041880 */
[----:B------:R-:W-:Y:S05]  /*16730*/  LDSM.16.M88.4 R88, [R215+0x2000] ;  /* 0x00200000d758783b */ /* 0x000fea0000000200 */
[C---:B------:R-:W-:Y:S06]  /*16740*/  HMMA.16816.F32.BF16 R124, R24.reuse, R92, R124 ;  /* 0x0000005c187c723c */ /* 0x040fec000004187c */
[----:B------:R-:W-:Y:S01]  /*16750*/  HMMA.16816.F32.BF16 R120, R24, R94, R120 ;  /* 0x0000005e1878723c */ /* 0x000fe20000041878 */
[----:B------:R-:W1:Y:S04]  /*16760*/  LDSM.16.M88.4 R24, [R215+0x2800] ;  /* 0x00280000d718783b */ /* 0x000e680000000200 */
[----:B------:R-:W1:Y:S01]  /*16770*/  LDSM.16.M88.4 R92, [R232+0x8000] ;  /* 0x00800000e85c783b */ /* 0x000e620000000200 */
        /* <DEDUP_REMOVED lines=14> */
[----:B------:R-:W4:Y:S05]  /*16860*/  LDSM.16.M88.4 R4, [R232+0xa000] ;  /* 0x00a00000e804783b */ /* 0x000f2a0000000200 */
[C---:B------:R-:W-:Y:S06]  /*16870*/  HMMA.16816.F32.BF16 R16, R148.reuse, R94, R16 ;  /* 0x0000005e9410723c */ /* 0x040fec0000041810 */
[----:B------:R-:W-:Y:S01]  /*16880*/  HMMA.16816.F32.BF16 R20, R148, R92, R20 ;  /* 0x0000005c9414723c */ /* 0x000fe20000041814 */
[----:B------:R-:W-:Y:S05]  /*16890*/  LDSM.16.M88.4 R92, [R230+0x7000] ;  /* 0x00700000e65c783b */ /* 0x000fea0000000200 */
[C---:B------:R-:W-:Y:S06]  /*168a0*/  HMMA.16816.F32.BF16 R60, R96.reuse, R88, R60 ;  /* 0x00000058603c723c */ /* 0x040fec000004183c */
[----:B------:R-:W-:Y:S01]  /*168b0*/  HMMA.16816.F32.BF16 R56, R96, R90, R56 ;  /* 0x0000005a6038723c */ /* 0x000fe20000041838 */
[----:B------:R-:W-:Y:S05]  /*168c0*/  LDSM.16.M88.4 R88, [R232+0xa800] ;  /* 0x00a80000e858783b */ /* 0x000fea0000000200 */
[C---:B--2---:R-:W-:Y:S06]  /*168d0*/  HMMA.16816.F32.BF16 R84, R148.reuse, R32, R84 ;  /* 0x000000209454723c */ /* 0x044fec0000041854 */
[C---:B------:R-:W-:Y:S01]  /*168e0*/  HMMA.16816.F32.BF16 R80, R148.reuse, R34, R80 ;  /* 0x000000229450723c */ /* 0x040fe20000041850 */
[----:B------:R-:W-:Y:S05]  /*168f0*/  LDSM.16.M88.4 R32, [R229+0x2000] ;  /* 0x00200000e520783b */ /* 0x000fea0000000200 */
[C---:B---3--:R-:W-:Y:S06]  /*16900*/  HMMA.16816.F32.BF16 R76, R148.reuse, R28, R76 ;  /* 0x0000001c944c723c */ /* 0x048fec000004184c */
[----:B------:R-:W-:Y:S01]  /*16910*/  HMMA.16816.F32.BF16 R72, R148, R30, R72 ;  /* 0x0000001e9448723c */ /* 0x000fe20000041848 */
[----:B------:R-:W2:Y:S05]  /*16920*/  LDSM.16.M88.4 R28, [R226+0x8000] ;  /* 0x00800000e21c783b */ /* 0x000eaa0000000200 */
[C---:B------:R-:W-:Y:S06]  /*16930*/  HMMA.16816.F32.BF16 R132, R96.reuse, R104, R132 ;  /* 0x000000686084723c */ /* 0x040fec0000041884 */
[----:B------:R-:W-:Y:S01]  /*16940*/  HMMA.16816.F32.BF16 R128, R96, R106, R128 ;  /* 0x0000006a6080723c */ /* 0x000fe20000041880 */
[----:B------:R-:W-:Y:S05]  /*16950*/  LDSM.16.M88.4 R104, [R230+0x5800] ;  /* 0x00580000e668783b */ /* 0x000fea0000000200 */
[C---:B-1----:R-:W-:Y:S06]  /*16960*/  HMMA.16816.F32.BF16 R16, R116.reuse, R26, R16 ;  /* 0x0000001a7410723c */ /* 0x042fec0000041810 */
[----:B------:R-:W-:Y:S01]  /*16970*/  HMMA.16816.F32.BF16 R20, R116, R24, R20 ;  /* 0x000000187414723c */ /* 0x000fe20000041814 */
[----:B------:R-:W-:Y:S05]  /*16980*/  LDSM.16.M88.4 R24, [R226+0x8800] ;  /* 0x00880000e218783b */ /* 0x000fea0000000200 */
[C---:B------:R-:W-:Y:S06]  /*16990*/  HMMA.16816.F32.BF16 R68, R148.reuse, R12, R68 ;  /* 0x0000000c9444723c */ /* 0x040fec0000041844 */
[C---:B------:R-:W-:Y:S01]  /*169a0*/  HMMA.16816.F32.BF16 R64, R148.reuse, R14, R64 ;  /* 0x0000000e9440723c */ /* 0x040fe20000041840 */
[----:B------:R-:W-:Y:S05]  /*169b0*/  LDSM.16.M88.4 R12, [R228+0x2000] ;  /* 0x00200000e40c783b */ /* 0x000fea0000000200 */
[C---:B----4-:R-:W-:Y:S06]  /*169c0*/  HMMA.16816.F32.BF16 R60, R148.reuse, R4, R60 ;  /* 0x00000004943c723c */ /* 0x050fec000004183c */
[C---:B------:R-:W-:Y:S01]  /*169d0*/  HMMA.16816.F32.BF16 R56, R148.reuse, R6, R56 ;  /* 0x000000069438723c */ /* 0x040fe20000041838 */
[----:B------:R-:W1:Y:S05]  /*169e0*/  LDSM.16.M88.4 R4, [R215+0x4000] ;  /* 0x00400000d704783b */ /* 0x000e6a0000000200 */
[C---:B------:R-:W-:Y:S06]  /*169f0*/  HMMA.16816.F32.BF16 R132, R148.reuse, R144, R132 ;  /* 0x000000909484723c */ /* 0x040fec0000041884 */
[----:B------:R-:W-:Y:S06]  /*16a00*/  HMMA.16816.F32.BF16 R128, R148, R146, R128 ;  /* 0x000000929480723c */ /* 0x000fec0000041880 */
[C---:B--2---:R-:W-:Y:S06]  /*16a10*/  HMMA.16816.F32.BF16 R16, R32.reuse, R30, R16 ;  /* 0x0000001e2010723c */ /* 0x044fec0000041810 */
[----:B------:R-:W-:Y:S01]  /*16a20*/  HMMA.16816.F32.BF16 R20, R32, R28, R20 ;  /* 0x0000001c2014723c */ /* 0x000fe20000041814 */
[----:B------:R-:W-:Y:S05]  /*16a30*/  LDSM.16.M88.4 R28, [R226+0x9000] ;  /* 0x00900000e21c783b */ /* 0x000fea0000000200 */
[C---:B------:R-:W-:Y:S06]  /*16a40*/  HMMA.16816.F32.BF16 R132, R116.reuse, R92, R132 ;  /* 0x0000005c7484723c */ /* 0x040fec0000041884 */
[----:B------:R-:W-:Y:S01]  /*16a50*/  HMMA.16816.F32.BF16 R128, R116, R94, R128 ;  /* 0x0000005e7480723c */ /* 0x000fe20000041880 */
[----:B------:R-:W2:Y:S05]  /*16a60*/  LDSM.16.M88.4 R92, [R226+0x9800] ;  /* 0x00980000e25c783b */ /* 0x000eaa0000000200 */
[C---:B------:R-:W-:Y:S06]  /*16a70*/  HMMA.16816.F32.BF16 R124, R96.reuse, R100, R124 ;  /* 0x00000064607c723c */ /* 0x040fec000004187c */
[----:B------:R-:W-:Y:S01]  /*16a80*/  HMMA.16816.F32.BF16 R120, R96, R102, R120 ;  /* 0x000000666078723c */ /* 0x000fe20000041878 */
[----:B------:R-:W3:Y:S01]  /*16a90*/  LDSM.16.M88.4 R100, [R230+0x6000] ;  /* 0x00600000e664783b */ /* 0x000ee20000000200 */
[----:B-----5:R4:W3:Y:S03]  /*16aa0*/  MUFU.RCP R0, R9 ;  /* 0x0000000900007308 */ /* 0x0208e60000001000 */
[----:B------:R-:W-:Y:S01]  /*16ab0*/  LDSM.16.M88.4 R96, [R230+0x6800] ;  /* 0x00680000e660783b */ /* 0x000fe20000000200 */
[C---:B-1----:R-:W-:Y:S06]  /*16ac0*/  HMMA.16816.F32.BF16 R16, R12.reuse, R6, R16 ;  /* 0x000000060c10723c */ /* 0x042fec0000041810 */
[----:B------:R-:W-:Y:S01]  /*16ad0*/  HMMA.16816.F32.BF16 R20, R12, R4, R20 ;  /* 0x000000040c14723c */ /* 0x000fe20000041814 */
[----:B------:R-:W1:Y:S05]  /*16ae0*/  LDSM.16.M88.4 R4, [R226+0xa000] ;  /* 0x00a00000e204783b */ /* 0x000e6a0000000200 */
[C---:B------:R-:W-:Y:S06]  /*16af0*/  HMMA.16816.F32.BF16 R68, R116.reuse, R104, R68 ;  /* 0x000000687444723c */ /* 0x040fec0000041844 */
[C---:B------:R-:W-:Y:S06]  /*16b00*/  HMMA.16816.F32.BF16 R84, R116.reuse, R112, R84 ;  /* 0x000000707454723c */ /* 0x040fec0000041854 */
[----:B------:R-:W-:Y:S01]  /*16b10*/  HMMA.16816.F32.BF16 R80, R116, R114, R80 ;  /* 0x000000727450723c */ /* 0x000fe20000041850 */
[-C--:B------:R-:W-:Y:S01]  /*16b20*/  FMUL.FTZ R16, R16, R48.reuse ;  /* 0x0000003010107220 */ /* 0x080fe20000410000 */
[-C--:B------:R-:W-:Y:S01]  /*16b30*/  FMUL.FTZ R17, R17, R48.reuse ;  /* 0x0000003011117220 */ /* 0x080fe20000410000 */
[----:B------:R-:W-:-:S03]  /*16b40*/  FMUL.FTZ R18, R18, R48 ;  /* 0x0000003012127220 */ /* 0x000fc60000410000 */
[-C--:B----4-:R-:W-:Y:S01]  /*16b50*/  FMUL.FTZ R9, R21, R48.reuse ;  /* 0x0000003015097220 */ /* 0x090fe20000410000 */
[-C--:B------:R-:W-:Y:S01]  /*16b60*/  FMUL.FTZ R21, R23, R48.reuse ;  /* 0x0000003017157220 */ /* 0x080fe20000410000 */
[----:B------:R-:W-:Y:S04]  /*16b70*/  MUFU.TANH R49, R17 ;  /* 0x0000001100317308 */ /* 0x000fe80000002400 */
[----:B--2---:R-:W-:Y:S04]  /*16b80*/  HMMA.16816.F32.BF16 R68, R32, R92, R68 ;  /* 0x0000005c2044723c */ /* 0x004fe80000041844 */
[----:B------:R-:W-:Y:S03]  /*16b90*/  MUFU.TANH R23, R16 ;  /* 0x0000001000177308 */ /* 0x000fe60000002400 */
[----:B------:R-:W-:-:S05]  /*16ba0*/  FMUL.FTZ R93, R19, R48 ;  /* 0x00000030135d7220 */ /* 0x000fca0000410000 */
[----:B------:R2:W-:Y:S01]  /*16bb0*/  MUFU.TANH R92, R18 ;  /* 0x00000012005c7308 */ /* 0x0005e20000002400 */
[C---:B------:R-:W-:Y:S06]  /*16bc0*/  HMMA.16816.F32.BF16 R44, R148.reuse, R88, R44 ;  /* 0x00000058942c723c */ /* 0x040fec000004182c */
[----:B------:R-:W-:Y:S01]  /*16bd0*/  HMMA.16816.F32.BF16 R40, R148, R90, R40 ;  /* 0x0000005a9428723c */ /* 0x000fe20000041828 */
[----:B------:R-:W-:Y:S04]  /*16be0*/  LDSM.16.M88.4 R88, [R230+0x7800] ;  /* 0x00780000e658783b */ /* 0x000fe80000000200 */
[----:B--2---:R-:W2:Y:S01]  /*16bf0*/  LDSM.16.M88.4 R16, [R226+0xb000] ;  /* 0x00b00000e210783b */ /* 0x004ea20000000200 */
[C---:B---3--:R-:W-:Y:S06]  /*16c00*/  HMMA.16816.F32.BF16 R60, R116.reuse, R100, R60 ;  /* 0x00000064743c723c */ /* 0x048fec000004183c */
[C---:B------:R-:W-:Y:S01]  /*16c10*/  HMMA.16816.F32.BF16 R56, R116.reuse, R102, R56 ;  /* 0x000000667438723c */ /* 0x040fe20000041838 */
[----:B------:R-:W-:Y:S05]  /*16c20*/  LDSM.16.M88.4 R100, [R215+0x4800] ;  /* 0x00480000d764783b */ /* 0x000fea0000000200 */
[C---:B------:R-:W-:Y:S06]  /*16c30*/  HMMA.16816.F32.BF16 R76, R116.reuse, R108, R76 ;  /* 0x0000006c744c723c */ /* 0x040fec000004184c */
[----:B------:R-:W-:Y:S06]  /*16c40*/  HMMA.16816.F32.BF16 R72, R116, R110, R72 ;  /* 0x0000006e7448723c */ /* 0x000fec0000041848 */
[C---:B------:R-:W-:Y:S06]  /*16c50*/  HMMA.16816.F32.BF16 R84, R32.reuse, R24, R84 ;  /* 0x000000182054723c */ /* 0x040fec0000041854 */
[----:B------:R-:W-:Y:S01]  /*16c60*/  HMMA.16816.F32.BF16 R80, R32, R26, R80 ;  /* 0x0000001a2050723c */ /* 0x000fe20000041850 */
[----:B------:R-:W3:Y:S05]  /*16c70*/  LDSM.16.M88.4 R24, [R226+0xa800] ;  /* 0x00a80000e218783b */ /* 0x000eea0000000200 */
[C---:B------:R-:W-:Y:S06]  /*16c80*/  HMMA.16816.F32.BF16 R124, R148.reuse, R136, R124 ;  /* 0x00000088947c723c */ /* 0x040fec000004187c */
[----:B------:R-:W-:Y:S06]  /*16c90*/  HMMA.16816.F32.BF16 R120, R148, R138, R120 ;  /* 0x0000008a9478723c */ /* 0x000fec0000041878 */
[----:B------:R-:W-:Y:S06]  /*16ca0*/  HMMA.16816.F32.BF16 R64, R116, R106, R64 ;  /* 0x0000006a7440723c */ /* 0x000fec0000041840 */
[C---:B-1----:R-:W-:Y:S06]  /*16cb0*/  HMMA.16816.F32.BF16 R60, R32.reuse, R4, R60 ;  /* 0x00000004203c723c */ /* 0x042fec000004183c */
[----:B------:R-:W-:Y:S01]  /*16cc0*/  HMMA.16816.F32.BF16 R56, R32, R6, R56 ;  /* 0x000000062038723c */ /* 0x000fe20000041838 */
[----:B------:R-:W1:Y:S05]  /*16cd0*/  LDSM.16.M88.4 R4, [R215+0x5800] ;  /* 0x00580000d704783b */ /* 0x000e6a0000000200 */
[----:B------:R-:W-:Y:S06]  /*16ce0*/  HMMA.16816.F32.BF16 R44, R116, R96, R44 ;  /* 0x00000060742c723c */ /* 0x000fec000004182c */
[C---:B------:R-:W-:Y:S06]  /*16cf0*/  HMMA.16816.F32.BF16 R76, R32.reuse, R28, R76 ;  /* 0x0000001c204c723c */ /* 0x040fec000004184c */
[C---:B------:R-:W-:Y:S01]  /*16d00*/  HMMA.16816.F32.BF16 R72, R32.reuse, R30, R72 ;  /* 0x0000001e2048723c */ /* 0x040fe20000041848 */
[----:B------:R-:W4:Y:S05]  /*16d10*/  LDSM.16.M88.4 R28, [R215+0x5000] ;  /* 0x00500000d71c783b */ /* 0x000f2a0000000200 */
[C---:B--2---:R-:W-:Y:S06]  /*16d20*/  HMMA.16816.F32.BF16 R132, R32.reuse, R16, R132 ;  /* 0x000000102084723c */ /* 0x044fec0000041884 */
[----:B------:R-:W-:Y:S01]  /*16d30*/  HMMA.16816.F32.BF16 R128, R32, R18, R128 ;  /* 0x000000122080723c */ /* 0x000fe20000041880 */
[----:B------:R-:W2:Y:S05]  /*16d40*/  LDSM.16.M88.4 R16, [R215+0x6800] ;  /* 0x00680000d710783b */ /* 0x000eaa0000000200 */
[C---:B------:R-:W-:Y:S06]  /*16d50*/  HMMA.16816.F32.BF16 R124, R116.reuse, R88, R124 ;  /* 0x00000058747c723c */ /* 0x040fec000004187c */
[----:B------:R-:W-:Y:S01]  /*16d60*/  HMMA.16816.F32.BF16 R120, R116, R90, R120 ;  /* 0x0000005a7478723c */ /* 0x000fe20000041878 */
[----:B------:R-:W2:Y:S05]  /*16d70*/  LDSM.16.M88.4 R88, [R226+0xb800] ;  /* 0x00b80000e258783b */ /* 0x000eaa0000000200 */
[----:B------:R-:W-:Y:S06]  /*16d80*/  HMMA.16816.F32.BF16 R64, R32, R94, R64 ;  /* 0x0000005e2040723c */ /* 0x000fec0000041840 */
[----:B------:R-:W-:Y:S06]  /*16d90*/  HMMA.16816.F32.BF16 R40, R116, R98, R40 ;  /* 0x000000627428723c */ /* 0x000fec0000041828 */
[----:B---3--:R-:W-:Y:S06]  /*16da0*/  HMMA.16816.F32.BF16 R44, R32, R24, R44 ;  /* 0x00000018202c723c */ /* 0x008fec000004182c */
[C---:B-1----:R-:W-:Y:S06]  /*16db0*/  HMMA.16816.F32.BF16 R68, R12.reuse, R4, R68 ;  /* 0x000000040c44723c */ /* 0x042fec0000041844 */
[C---:B------:R-:W-:Y:S01]  /*16dc0*/  HMMA.16816.F32.BF16 R64, R12.reuse, R6, R64 ;  /* 0x000000060c40723c */ /* 0x040fe20000041840 */
[----:B------:R-:W-:Y:S05]  /*16dd0*/  LDSM.16.M88.4 R4, [R215+0x7800] ;  /* 0x00780000d704783b */ /* 0x000fea0000000200 */
[----:B----4-:R-:W-:Y:S06]  /*16de0*/  HMMA.16816.F32.BF16 R76, R12, R28, R76 ;  /* 0x0000001c0c4c723c */ /* 0x010fec000004184c */
[----:B------:R-:W-:Y:S01]  /*16df0*/  HMMA.16816.F32.BF16 R40, R32, R26, R40 ;  /* 0x0000001a2028723c */ /* 0x000fe20000041828 */
[----:B------:R-:W1:Y:S05]  /*16e00*/  LDSM.16.M88.4 R24, [R215+0x6000] ;  /* 0x00600000d718783b */ /* 0x000e6a0000000200 */
[C---:B------:R-:W-:Y:S01]  /*16e10*/  HMMA.16816.F32.BF16 R72, R12.reuse, R30, R72 ;  /* 0x0000001e0c48723c */ /* 0x040fe20000041848 */
[----:B------:R-:W3:Y:S05]  /*16e20*/  LDSM.16.M88.4 R28, [R215+0x7000] ;  /* 0x00700000d71c783b */ /* 0x000eea0000000200 */
[----:B--2---:R-:W-:Y:S06]  /*16e30*/  HMMA.16816.F32.BF16 R44, R12, R16, R44 ;  /* 0x000000100c2c723c */ /* 0x004fec000004182c */
[----:B------:R-:W-:Y:S01]  /*16e40*/  HMMA.16816.F32.BF16 R120, R32, R90, R120 ;  /* 0x0000005a2078723c */ /* 0x000fe20000041878 */
[----:B------:R-:W-:-:S05]  /*16e50*/  SHF.R.S32.HI R17, RZ, 0x1f, R54 ;  /* 0x0000001fff117819 */ /* 0x000fca0000011436 */
[----:B------:R-:W-:Y:S01]  /*16e60*/  HMMA.16816.F32.BF16 R84, R12, R100, R84 ;  /* 0x000000640c54723c */ /* 0x000fe20000041854 */
[----:B------:R-:W-:-:S05]  /*16e70*/  LEA.HI R54, R17, R54, RZ, 0x2 ;  /* 0x0000003611367211 */ /* 0x000fca00078f10ff */
[----:B------:R-:W-:Y:S01]  /*16e80*/  HMMA.16816.F32.BF16 R80, R12, R102, R80 ;  /* 0x000000660c50723c */ /* 0x000fe20000041850 */
[----:B------:R-:W-:Y:S01]  /*16e90*/  SHF.R.S32.HI R54, RZ, 0x2, R54 ;  /* 0x00000002ff367819 */ /* 0x000fe20000011436 */
[----:B------:R-:W-:-:S04]  /*16ea0*/  FMUL.FTZ R0, R3, R0 ;  /* 0x0000000003007220 */ /* 0x000fc80000410000 */
[----:B------:R-:W-:Y:S01]  /*16eb0*/  HMMA.16816.F32.BF16 R124, R32, R88, R124 ;  /* 0x00000058207c723c */ /* 0x000fe2000004187c */
[----:B------:R-:W-:Y:S01]  /*16ec0*/  IMAD R53, R53, 0x10, R54 ;  /* 0x0000001035357824 */ /* 0x000fe200078e0236 */
[----:B------:R-:W2:Y:S01]  /*16ed0*/  MUFU.TANH R9, R9 ;  /* 0x0000000900097308 */ /* 0x000ea20000002400 */
[----:B------:R-:W-:-:S07]  /*16ee0*/  IMAD.SHL.U32 R3, R51, 0x2, RZ ;  /* 0x0000000233037824 */ /* 0x000fce00078e00ff */
[----:B------:R-:W4:Y:S01]  /*16ef0*/  MUFU.TANH R21, R21 ;  /* 0x0000001500157308 */ /* 0x000f220000002400 */
[----:B------:R-:W-:Y:S01]  /*16f00*/  IADD3 R53, R53, 0x1, R55 ;  /* 0x0000000135357810 */ /* 0x000fe20007ffe037 */
[----:B------:R-:W-:Y:S01]  /*16f10*/  HMMA.16816.F32.BF16 R40, R12, R18, R40 ;  /* 0x000000120c28723c */ /* 0x000fe20000041828 */
[----:B------:R-:W-:-:S05]  /*16f20*/  LOP3.LUT R3, R3, 0x6, RZ, 0xc0, !PT ;  /* 0x0000000603037812 */ /* 0x000fca00078ec0ff */
[----:B------:R-:W4:Y:S01]  /*16f30*/  MUFU.TANH R93, R93 ;  /* 0x0000005d005d7308 */ /* 0x000f220000002400 */
[----:B------:R-:W-:Y:S01]  /*16f40*/  IADD3 R53, R52, R53, -R243 ;  /* 0x0000003534357210 */ /* 0x000fe20007ffe8f3 */
[----:B------:R-:W-:Y:S01]  /*16f50*/  IMAD.IADD R3, R2, 0x1, R3 ;  /* 0x0000000102037824 */ /* 0x000fe200078e0203 */
[C---:B-1----:R-:W-:Y:S01]  /*16f60*/  HMMA.16816.F32.BF16 R56, R12.reuse, R26, R56 ;  /* 0x0000001a0c38723c */ /* 0x042fe20000041838 */
[-C--:B------:R-:W-:Y:S01]  /*16f70*/  FMUL.FTZ R76, R76, R48.reuse ;  /* 0x000000304c4c7220 */ /* 0x080fe20000410000 */
[-C--:B------:R-:W-:Y:S01]  /*16f80*/  FMUL.FTZ R20, R20, R48.reuse ;  /* 0x0000003014147220 */ /* 0x080fe20000410000 */
[----:B------:R-:W-:Y:S02]  /*16f90*/  IMAD.IADD R138, R8, 0x1, R53 ;  /* 0x00000001088a7824 */ /* 0x000fe400078e0235 */
[-C--:B------:R-:W-:Y:S01]  /*16fa0*/  FMUL.FTZ R84, R84, R48.reuse ;  /* 0x0000003054547220 */ /* 0x080fe20000410000 */
[-C--:B------:R-:W-:Y:S01]  /*16fb0*/  FMUL.FTZ R69, R69, R48.reuse ;  /* 0x0000003045457220 */ /* 0x080fe20000410000 */
[C---:B------:R-:W-:Y:S01]  /*16fc0*/  HMMA.16816.F32.BF16 R120, R12.reuse, R6, R120 ;  /* 0x000000060c78723c */ /* 0x040fe20000041878 */
[----:B------:R-:W-:Y:S01]  /*16fd0*/  FMUL.FTZ R85, R85, R48 ;  /* 0x0000003055557220 */ /* 0x000fe20000410000 */
[----:B------:R-:W-:Y:S01]  /*16fe0*/  VIMNMX R136, R138, R52, PT ;  /* 0x000000348a887248 */ /* 0x000fe20003fe0100 */
[-C--:B------:R-:W-:Y:S01]  /*16ff0*/  FMUL.FTZ R86, R86, R48.reuse ;  /* 0x0000003056567220 */ /* 0x080fe20000410000 */
[----:B------:R-:W-:Y:S01]  /*17000*/  VIADDMNMX R138, R138, 0x8, R52, PT ;  /* 0x000000088a8a7846 */ /* 0x000fe20003800134 */
[----:B------:R-:W-:Y:S01]  /*17010*/  FMUL.FTZ R87, R87, R48 ;  /* 0x0000003057577220 */ /* 0x000fe20000410000 */
[----:B---3--:R-:W-:Y:S01]  /*17020*/  HMMA.16816.F32.BF16 R132, R12, R28, R132 ;  /* 0x0000001c0c84723c */ /* 0x008fe20000041884 */
[----:B------:R-:W-:-:S02]  /*17030*/  VIADD R6, R3, 0x1 ;  /* 0x0000000103067836 */ /* 0x000fc40000000000 */
[-C--:B------:R-:W-:Y:S01]  /*17040*/  FMUL.FTZ R80, R80, R48.reuse ;  /* 0x0000003050507220 */ /* 0x080fe20000410000 */
[C---:B------:R-:W-:Y:S01]  /*17050*/  IADD3 R27, R3.reuse, 0x8, RZ ;  /* 0x00000008031b7810 */ /* 0x040fe20007ffe0ff */
[-C--:B------:R-:W-:Y:S01]  /*17060*/  FMUL.FTZ R22, R22, R48.reuse ;  /* 0x0000003016167220 */ /* 0x080fe20000410000 */
[----:B------:R-:W-:Y:S01]  /*17070*/  FMUL.FTZ R66, R66, R48 ;  /* 0x0000003042427220 */ /* 0x000fe20000410000 */
[----:B------:R-:W-:Y:S01]  /*17080*/  HMMA.16816.F32.BF16 R60, R12, R24, R60 ;  /* 0x000000180c3c723c */ /* 0x000fe2000004183c */
[----:B------:R-:W-:Y:S01]  /*17090*/  VIADD R29, R3, 0x9 ;  /* 0x00000009031d7836 */ /* 0x000fe20000000000 */
[C---:B------:R-:W-:Y:S01]  /*170a0*/  ISETP.GE.AND P1, PT, R6.reuse, R136, PT ;  /* 0x000000880600720c */ /* 0x040fe20003f26270 */
[----:B------:R-:W1:Y:S01]  /*170b0*/  MUFU.TANH R84, R84 ;  /* 0x0000005400547308 */ /* 0x000e620000002400 */
[----:B------:R-:W-:Y:S01]  /*170c0*/  ISETP.GE.AND P0, PT, R6, R138, PT ;  /* 0x0000008a0600720c */ /* 0x000fe20003f06270 */
[----:B------:R-:W-:-:S04]  /*170d0*/  DEPBAR.LE SB0, 0x0 ;  /* 0x000080000000791a */ /* 0x000fc80000000000 */
[----:B------:R-:W-:Y:S02]  /*170e0*/  I2FP.F32.S32 R6, R6 ;  /* 0x0000000600067245 */ /* 0x000fe40000201400 */
[C---:B------:R-:W-:Y:S01]  /*170f0*/  ISETP.GE.AND P5, PT, R27.reuse, R136, PT ;  /* 0x000000881b00720c */ /* 0x040fe20003fa6270 */
[----:B------:R-:W3:Y:S01]  /*17100*/  MUFU.TANH R85, R85 ;  /* 0x0000005500557308 */ /* 0x000ee20000002400 */
[----:B------:R-:W-:Y:S02]  /*17110*/  ISETP.GE.AND P2, PT, R27, R138, PT ;  /* 0x0000008a1b00720c */ /* 0x000fe40003f46270 */
[----:B------:R-:W-:Y:S02]  /*17120*/  I2FP.F32.S32 R27, R27 ;  /* 0x0000001b001b7245 */ /* 0x000fe40000201400 */
[C---:B------:R-:W-:Y:S02]  /*17130*/  ISETP.GE.AND P6, PT, R29.reuse, R136, PT ;  /* 0x000000881d00720c */ /* 0x040fe40003fc6270 */
[----:B------:R-:W-:Y:S01]  /*17140*/  ISETP.GE.AND P3, PT, R29, R138, PT ;  /* 0x0000008a1d00720c */ /* 0x000fe20003f66270 */
[----:B------:R-:W3:Y:S01]  /*17150*/  MUFU.TANH R86, R86 ;  /* 0x0000005600567308 */ /* 0x000ee20000002400 */
[----:B------:R-:W-:Y:S01]  /*17160*/  I2FP.F32.S32 R29, R29 ;  /* 0x0000001d001d7245 */ /* 0x000fe20000201400 */
[CC--:B--2---:R-:W-:Y:S01]  /*17170*/  FFMA.FTZ R9, R0.reuse, R6.reuse, R9 ;  /* 0x0000000600097223 */ /* 0x0c4fe20000010009 */
[----:B----4-:R-:W-:Y:S01]  /*17180*/  FFMA.FTZ R21, R0, R6, R21 ;  /* 0x0000000600157223 */ /* 0x010fe20000010015 */
[----:B------:R-:W-:-:S04]  /*17190*/  FMUL.FTZ R81, R81, R48 ;  /* 0x0000003051517220 */ /* 0x000fc80000410000 */
[----:B------:R-:W2:Y:S01]  /*171a0*/  MUFU.TANH R87, R87 ;  /* 0x0000005700577308 */ /* 0x000ea20000002400 */
[-C--:B------:R-:W-:Y:S01]  /*171b0*/  FMUL.FTZ R82, R82, R48.reuse ;  /* 0x0000003052527220 */ /* 0x080fe20000410000 */
[----:B------:R-:W-:Y:S01]  /*171c0*/  FMUL.FTZ R83, R83, R48 ;  /* 0x0000003053537220 */ /* 0x000fe20000410000 */
[----:B------:R-:W-:Y:S01]  /*171d0*/  HMMA.16816.F32.BF16 R128, R12, R30, R128 ;  /* 0x0000001e0c80723c */ /* 0x000fe20000041880 */
[----:B------:R-:W-:-:S04]  /*171e0*/  FFMA.FTZ R6, R0, R27, R23 ;  /* 0x0000001b00067223 */ /* 0x000fc80000010017 */
[----:B------:R-:W4:Y:S01]  /*171f0*/  MUFU.TANH R80, R80 ;  /* 0x0000005000507308 */ /* 0x000f220000002400 */
[----:B------:R-:W-:Y:S01]  /*17200*/  HMMA.16816.F32.BF16 R124, R12, R4, R124 ;  /* 0x000000040c7c723c */ /* 0x000fe2000004187c */
[----:B------:R-:W-:Y:S02]  /*17210*/  VIADD R19, R3, 0x10 ;  /* 0x0000001003137836 */ /* 0x000fe40000000000 */
[C---:B------:R-:W-:Y:S01]  /*17220*/  FFMA.FTZ R27, R0.reuse, R27, R92 ;  /* 0x0000001b001b7223 */ /* 0x040fe2000001005c */
[----:B------:R-:W-:Y:S01]  /*17230*/  FFMA.FTZ R18, R0, R29, R49 ;  /* 0x0000001d00127223 */ /* 0x000fe20000010031 */
[-C--:B------:R-:W-:Y:S01]  /*17240*/  FMUL.FTZ R32, R77, R48.reuse ;  /* 0x000000304d207220 */ /* 0x080fe20000410000 */
[-C--:B------:R-:W-:Y:S01]  /*17250*/  FMUL.FTZ R33, R78, R48.reuse ;  /* 0x000000304e217220 */ /* 0x080fe20000410000 */
[----:B------:R-:W-:Y:S02]  /*17260*/  VIADD R15, R3, 0x11 ;  /* 0x00000011030f7836 */ /* 0x000fe40000000000 */
[----:B------:R-:W-:Y:S01]  /*17270*/  FMUL.FTZ R34, R79, R48 ;  /* 0x000000304f227220 */ /* 0x000fe20000410000 */
[----:B------:R-:W-:Y:S01]  /*17280*/  VIADD R14, R3, 0x18 ;  /* 0x00000018030e7836 */ /* 0x000fe20000000000 */
[----:B------:R-:W-:-:S02]  /*17290*/  FSEL R23, R9, -INF , !P1 ;  /* 0xff80000009177808 */ /* 0x000fc40004800000 */
[----:B------:R-:W-:Y:S01]  /*172a0*/  FSEL R28, R21, -INF , !P0 ;  /* 0xff800000151c7808 */ /* 0x000fe20004000000 */
[----:B------:R-:W-:Y:S01]  /*172b0*/  MUFU.TANH R81, R81 ;  /* 0x0000005100517308 */ /* 0x000fe20000002400 */
[C---:B------:R-:W-:Y:S02]  /*172c0*/  ISETP.GE.AND P4, PT, R19.reuse, R136, PT ;  /* 0x000000881300720c */ /* 0x040fe40003f86270 */
[----:B------:R-:W-:Y:S02]  /*172d0*/  ISETP.GE.AND P1, PT, R19, R138, PT ;  /* 0x0000008a1300720c */ /* 0x000fe40003f26270 */
[----:B------:R-:W-:Y:S02]  /*172e0*/  FSEL R21, R6, -INF , !P5 ;  /* 0xff80000006157808 */ /* 0x000fe40006800000 */
[----:B------:R-:W-:Y:S01]  /*172f0*/  I2FP.F32.S32 R19, R19 ;  /* 0x0000001300137245 */ /* 0x000fe20000201400 */
[----:B------:R-:W4:Y:S01]  /*17300*/  MUFU.TANH R82, R82 ;  /* 0x0000005200527308 */ /* 0x000f220000002400 */
[----:B------:R-:W-:-:S02]  /*17310*/  ISETP.GE.AND P0, PT, R15, R136, PT ;  /* 0x000000880f00720c */ /* 0x000fc40003f06270 */
[----:B------:R-:W-:Y:S02]  /*17320*/  ISETP.GE.AND P5, PT, R15, R138, PT ;  /* 0x0000008a0f00720c */ /* 0x000fe40003fa6270 */
[----:B------:R-:W-:Y:S02]  /*17330*/  FSEL R27, R27, -INF , !P2 ;  /* 0xff8000001b1b7808 */ /* 0x000fe40005000000 */
[----:B------:R-:W-:Y:S01]  /*17340*/  FSEL R18, R18, -INF , !P6 ;  /* 0xff80000012127808 */ /* 0x000fe20007000000 */
[----:B------:R-:W4:Y:S01]  /*17350*/  MUFU.TANH R83, R83 ;  /* 0x0000005300537308 */ /* 0x000f220000002400 */
[----:B------:R-:W-:Y:S02]  /*17360*/  I2FP.F32.S32 R15, R15 ;  /* 0x0000000f000f7245 */ /* 0x000fe40000201400 */
[C---:B------:R-:W-:Y:S02]  /*17370*/  ISETP.GE.AND P2, PT, R14.reuse, R136, PT ;  /* 0x000000880e00720c */ /* 0x040fe40003f46270 */
[----:B------:R-:W-:-:S02]  /*17380*/  ISETP.GE.AND P6, PT, R14, R138, PT ;  /* 0x0000008a0e00720c */ /* 0x000fc40003fc6270 */
[----:B------:R-:W-:Y:S01]  /*17390*/  I2FP.F32.S32 R14, R14 ;  /* 0x0000000e000e7245 */ /* 0x000fe20000201400 */
[----:B------:R-:W4:Y:S01]  /*173a0*/  MUFU.TANH R76, R76 ;  /* 0x0000004c004c7308 */ /* 0x000f220000002400 */
[----:B------:R-:W-:Y:S01]  /*173b0*/  LOP3.LUT R4, R36, R39, RZ, 0xfc, !PT ;  /* 0x0000002724047212 */ /* 0x000fe200078efcff */
[----:B------:R-:W-:Y:S01]  /*173c0*/  FMUL.FTZ R39, R42, R48 ;  /* 0x000000302a277220 */ /* 0x000fe20000410000 */
[C---:B------:R-:W-:Y:S01]  /*173d0*/  FFMA.FTZ R29, R0.reuse, R29, R93 ;  /* 0x0000001d001d7223 */ /* 0x040fe2000001005d */
[----:B-1----:R-:W-:-:S04]  /*173e0*/  FFMA.FTZ R13, R0, R19, R84 ;  /* 0x00000013000d7223 */ /* 0x002fc80000010054 */
[----:B------:R-:W1:Y:S01]  /*173f0*/  MUFU.TANH R32, R32 ;  /* 0x0000002000207308 */ /* 0x000e620000002400 */
[-C--:B------:R-:W-:Y:S01]  /*17400*/  FMUL.FTZ R24, R72, R48.reuse ;  /* 0x0000003048187220 */ /* 0x080fe20000410000 */
[----:B---3--:R-:W-:Y:S01]  /*17410*/  FFMA.FTZ R12, R0, R15, R85 ;  /* 0x0000000f000c7223 */ /* 0x008fe20000010055 */
[----:B------:R-:W-:Y:S02]  /*17420*/  VIADD R42, R3, 0x19 ;  /* 0x00000019032a7836 */ /* 0x000fe40000000000 */
[----:B------:R-:W-:-:S03]  /*17430*/  FMUL.FTZ R16, R74, R48 ;  /* 0x000000304a107220 */ /* 0x000fc60000410000 */
[----:B------:R-:W3:Y:S01]  /*17440*/  MUFU.TANH R33, R33 ;  /* 0x0000002100217308 */ /* 0x000ee20000002400 */
[C---:B------:R-:W-:Y:S01]  /*17450*/  FFMA.FTZ R19, R0.reuse, R19, R86 ;  /* 0x0000001300137223 */ /* 0x040fe20000010056 */
[C---:B--2---:R-:W-:Y:S01]  /*17460*/  FFMA.FTZ R15, R0.reuse, R15, R87 ;  /* 0x0000000f000f7223 */ /* 0x044fe20000010057 */
[----:B----4-:R-:W-:-:S05]  /*17470*/  FFMA.FTZ R7, R0, R14, R80 ;  /* 0x0000000e00077223 */ /* 0x010fca0000010050 */
[----:B------:R-:W2:Y:S01]  /*17480*/  MUFU.TANH R34, R34 ;  /* 0x0000002200227308 */ /* 0x000ea20000002400 */
[-C--:B------:R-:W-:Y:S01]  /*17490*/  FMUL.FTZ R25, R73, R48.reuse ;  /* 0x0000003049197220 */ /* 0x080fe20000410000 */
[-C--:B------:R-:W-:Y:S01]  /*174a0*/  FMUL.FTZ R26, R68, R48.reuse ;  /* 0x00000030441a7220 */ /* 0x080fe20000410000 */
[-C--:B------:R-:W-:Y:S01]  /*174b0*/  FMUL.FTZ R36, R43, R48.reuse ;  /* 0x000000302b247220 */ /* 0x080fe20000410000 */
[C---:B------:R-:W-:Y:S01]  /*174c0*/  VIADD R9, R3.reuse, 0x20 ;  /* 0x0000002003097836 */ /* 0x040fe20000000000 */
[----:B------:R-:W-:Y:S01]  /*174d0*/  IADD3 R43, R3, 0x21, RZ ;  /* 0x00000021032b7810 */ /* 0x000fe20007ffe0ff */
[-C--:B------:R-:W-:Y:S01]  /*174e0*/  FMUL.FTZ R17, R75, R48.reuse ;  /* 0x000000304b117220 */ /* 0x080fe20000410000 */
[----:B------:R-:W-:Y:S01]  /*174f0*/  FMUL.FTZ R30, R70, R48 ;  /* 0x00000030461e7220 */ /* 0x000fe20000410000 */
[----:B------:R-:W-:Y:S02]  /*17500*/  FSEL R29, R29, -INF , !P3 ;  /* 0xff8000001d1d7808 */ /* 0x000fe40005800000 */
[----:B------:R-:W-:Y:S01]  /*17510*/  FSEL R13, R13, -INF , !P4 ;  /* 0xff8000000d0d7808 */ /* 0x000fe20006000000 */
[----:B------:R-:W-:Y:S01]  /*17520*/  MUFU.TANH R24, R24 ;  /* 0x0000001800187308 */ /* 0x000fe20000002400 */
[----:B------:R-:W-:-:S02]  /*17530*/  ISETP.GE.AND P3, PT, R42, R136, PT ;  /* 0x000000882a00720c */ /* 0x000fc40003f66270 */
[----:B------:R-:W-:Y:S02]  /*17540*/  ISETP.GE.AND P4, PT, R42, R138, PT ;  /* 0x0000008a2a00720c */ /* 0x000fe40003f86270 */
[----:B------:R-:W-:Y:S02]  /*17550*/  I2FP.F32.S32 R42, R42 ;  /* 0x0000002a002a7245 */ /* 0x000fe40000201400 */
[----:B------:R-:W-:Y:S01]  /*17560*/  FSEL R19, R19, -INF , !P1 ;  /* 0xff80000013137808 */ /* 0x000fe20004800000 */
[----:B------:R-:W-:Y:S01]  /*17570*/  MUFU.TANH R16, R16 ;  /* 0x0000001000107308 */ /* 0x000fe20000002400 */
[----:B------:R-:W-:Y:S02]  /*17580*/  FSEL R12, R12, -INF , !P0 ;  /* 0xff8000000c0c7808 */ /* 0x000fe40004000000 */
[----:B------:R-:W-:Y:S02]  /*17590*/  FSEL R15, R15, -INF , !P5 ;  /* 0xff8000000f0f7808 */ /* 0x000fe40006800000 */
[----:B------:R-:W-:-:S02]  /*175a0*/  FSEL R7, R7, -INF , !P2 ;  /* 0xff80000007077808 */ /* 0x000fc40005000000 */
[C---:B------:R-:W-:Y:S01]  /*175b0*/  ISETP.GE.AND P1, PT, R9.reuse, R136, PT ;  /* 0x000000880900720c */ /* 0x040fe20003f26270 */
[----:B------:R-:W4:Y:S01]  /*175c0*/  MUFU.TANH R25, R25 ;  /* 0x0000001900197308 */ /* 0x000f220000002400 */
[----:B------:R-:W-:Y:S02]  /*175d0*/  ISETP.GE.AND P0, PT, R9, R138, PT ;  /* 0x0000008a0900720c */ /* 0x000fe40003f06270 */
[C---:B------:R-:W-:Y:S02]  /*175e0*/  ISETP.GE.AND P5, PT, R43.reuse, R136, PT ;  /* 0x000000882b00720c */ /* 0x040fe40003fa6270 */
[----:B------:R-:W-:Y:S02]  /*175f0*/  ISETP.GE.AND P2, PT, R43, R138, PT ;  /* 0x0000008a2b00720c */ /* 0x000fe40003f46270 */
[----:B------:R-:W-:Y:S01]  /*17600*/  I2FP.F32.S32 R9, R9 ;  /* 0x0000000900097245 */ /* 0x000fe20000201400 */
[----:B------:R-:W4:Y:S01]  /*17610*/  MUFU.TANH R26, R26 ;  /* 0x0000001a001a7308 */ /* 0x000f220000002400 */
[----:B------:R-:W-:Y:S01]  /*17620*/  I2FP.F32.S32 R43, R43 ;  /* 0x0000002b002b7245 */ /* 0x000fe20000201400 */
[----:B------:R-:W-:Y:S01]  /*17630*/  FMUL.FTZ R5, R44, R48 ;  /* 0x000000302c057220 */ /* 0x000fe20000410000 */
[C---:B------:R-:W-:Y:S01]  /*17640*/  FFMA.FTZ R14, R0.reuse, R14, R82 ;  /* 0x0000000e000e7223 */ /* 0x040fe20000010052 */
[CC--:B------:R-:W-:Y:S01]  /*17650*/  FFMA.FTZ R6, R0.reuse, R42.reuse, R81 ;  /* 0x0000002a00067223 */ /* 0x0c0fe20000010051 */
[----:B------:R-:W-:Y:S01]  /*17660*/  FFMA.FTZ R83, R0, R42, R83 ;  /* 0x0000002a00537223 */ /* 0x000fe20000010053 */
[----:B------:R-:W-:-:S02]  /*17670*/  FMUL.FTZ R44, R47, R48 ;  /* 0x000000302f2c7220 */ /* 0x000fc40000410000 */
[----:B------:R-:W-:Y:S01]  /*17680*/  MUFU.TANH R17, R17 ;  /* 0x0000001100117308 */ /* 0x000fe20000002400 */
[----:B------:R-:W-:Y:S02]  /*17690*/  VIADD R42, R3, 0x28 ;  /* 0x00000028032a7836 */ /* 0x000fe40000000000 */
[C---:B------:R-:W-:Y:S01]  /*176a0*/  FFMA.FTZ R47, R0.reuse, R9, R76 ;  /* 0x00000009002f7223 */ /* 0x040fe2000001004c */
[----:B-1----:R-:W-:Y:S01]  /*176b0*/  FFMA.FTZ R54, R0, R43, R32 ;  /* 0x0000002b00367223 */ /* 0x002fe20000010020 */
[----:B------:R-:W-:-:S03]  /*176c0*/  FMUL.FTZ R46, R46, R48 ;  /* 0x000000302e2e7220 */ /* 0x000fc60000410000 */
[----:B------:R-:W1:Y:S01]  /*176d0*/  MUFU.TANH R30, R30 ;  /* 0x0000001e001e7308 */ /* 0x000e620000002400 */
[C---:B---3--:R-:W-:Y:S01]  /*176e0*/  FFMA.FTZ R9, R0.reuse, R9, R33 ;  /* 0x0000000900097223 */ /* 0x048fe20000010021 */
[----:B--2---:R-:W-:Y:S01]  /*176f0*/  FFMA.FTZ R43, R0, R43, R34 ;  /* 0x0000002b002b7223 */ /* 0x004fe20000010022 */
[----:B------:R-:W-:Y:S02]  /*17700*/  VIADD R49, R3, 0x29 ;  /* 0x0000002903317836 */ /* 0x000fe40000000000 */
[-C--:B------:R-:W-:Y:S01]  /*17710*/  FMUL.FTZ R31, R71, R48.reuse ;  /* 0x00000030471f7220 */ /* 0x080fe20000410000 */
[-C--:B------:R-:W-:Y:S01]  /*17720*/  FMUL.FTZ R35, R64, R48.reuse ;  /* 0x0000003040237220 */ /* 0x080fe20000410000 */
[-C--:B------:R-:W-:Y:S01]  /*17730*/  FMUL.FTZ R52, R65, R48.reuse ;  /* 0x0000003041347220 */ /* 0x080fe20000410000 */
[-C--:B------:R-:W-:Y:S01]  /*17740*/  FMUL.FTZ R53, R67, R48.reuse ;  /* 0x0000003043357220 */ /* 0x080fe20000410000 */
[----:B------:R-:W-:Y:S01]  /*17750*/  FMUL.FTZ R45, R45, R48 ;  /* 0x000000302d2d7220 */ /* 0x000fe20000410000 */
[----:B------:R-:W-:-:S02]  /*17760*/  VIADD R34, R3, 0x30 ;  /* 0x0000003003227836 */ /* 0x000fc40000000000 */
        /* <DEDUP_REMOVED lines=26> */
[----:B------:R-:W-:Y:S01]  /*17910*/  FSEL R14, R14, -INF , !P6 ;  /* 0xff8000000e0e7808 */ /* 0x000fe20007000000 */
[----:B------:R2:W-:Y:S01]  /*17920*/  MUFU.TANH R48, R5 ;  /* 0x0000000500307308 */ /* 0x0005e20000002400 */
[----:B------:R-:W-:-:S02]  /*17930*/  FSEL R6, R6, -INF , !P3 ;  /* 0xff80000006067808 */ /* 0x000fc40005800000 */
[C---:B------:R-:W-:Y:S02]  /*17940*/  ISETP.GE.AND P6, PT, R42.reuse, R136, PT ;  /* 0x000000882a00720c */ /* 0x040fe40003fc6270 */
[----:B------:R-:W-:Y:S02]  /*17950*/  ISETP.GE.AND P3, PT, R42, R138, PT ;  /* 0x0000008a2a00720c */ /* 0x000fe40003f66270 */
[----:B------:R-:W-:Y:S01]  /*17960*/  I2FP.F32.S32 R42, R42 ;  /* 0x0000002a002a7245 */ /* 0x000fe20000201400 */
[----:B------:R3:W-:Y:S01]  /*17970*/  MUFU.TANH R33, R46 ;  /* 0x0000002e00217308 */ /* 0x0007e20000002400 */
[----:B------:R-:W-:Y:S02]  /*17980*/  FSEL R47, R47, -INF , !P1 ;  /* 0xff8000002f2f7808 */ /* 0x000fe40004800000 */
[----:B------:R-:W-:-:S05]  /*17990*/  ISETP.GE.AND P1, PT, R49, R138, PT ;  /* 0x0000008a3100720c */ /* 0x000fca0003f26270 */
[----:B------:R4:W-:Y:S01]  /*179a0*/  MUFU.TANH R32, R45 ;  /* 0x0000002d00207308 */ /* 0x0009e20000002400 */
[----:B--2---:R-:W-:Y:S02]  /*179b0*/  FSEL R5, R83, -INF , !P4 ;  /* 0xff80000053057808 */ /* 0x004fe40006000000 */
[----:B------:R-:W-:Y:S02]  /*179c0*/  ISETP.GE.AND P4, PT, R49, R136, PT ;  /* 0x000000883100720c */ /* 0x000fe40003f86270 */
[----:B------:R-:W-:-:S03]  /*179d0*/  I2FP.F32.S32 R49, R49 ;  /* 0x0000003100317245 */ /* 0x000fc60000201400 */
[----:B------:R-:W2:Y:S01]  /*179e0*/  MUFU.TANH R8, R69 ;  /* 0x0000004500087308 */ /* 0x000ea20000002400 */
[----:B---3--:R-:W-:Y:S02]  /*179f0*/  FSEL R46, R9, -INF , !P0 ;  /* 0xff800000092e7808 */ /* 0x008fe40004000000 */
[----:B------:R-:W-:Y:S02]  /*17a00*/  I2FP.F32.S32 R9, R34 ;  /* 0x0000002200097245 */ /* 0x000fe40000201400 */
[----:B------:R-:W-:-:S03]  /*17a10*/  ISETP.GE.AND P0, PT, R34, R136, PT ;  /* 0x000000882200720c */ /* 0x000fc60003f06270 */
[----:B------:R-:W3:Y:S01]  /*17a20*/  MUFU.TANH R31, R31 ;  /* 0x0000001f001f7308 */ /* 0x000ee20000002400 */
[----:B----4-:R-:W-:Y:S02]  /*17a30*/  FSEL R45, R54, -INF , !P5 ;  /* 0xff800000362d7808 */ /* 0x010fe40006800000 */
[----:B------:R-:W-:Y:S01]  /*17a40*/  ISETP.GE.AND P5, PT, R34, R138, PT ;  /* 0x0000008a2200720c */ /* 0x000fe20003fa6270 */
[----:B------:R-:W-:-:S04]  /*17a50*/  FFMA.FTZ R25, R0, R49, R25 ;  /* 0x0000003100197223 */ /* 0x000fc80000010019 */
[----:B------:R-:W4:Y:S01]  /*17a60*/  MUFU.TANH R35, R35 ;  /* 0x0000002300237308 */ /* 0x000f220000002400 */
[----:B------:R-:W-:Y:S01]  /*17a70*/  FFMA.FTZ R146, R0, R9, R26 ;  /* 0x0000000900927223 */ /* 0x000fe2000001001a */
[----:B------:R-:W-:-:S06]  /*17a80*/  VIADD R26, R3, 0x31 ;  /* 0x00000031031a7836 */ /* 0x000fcc0000000000 */
[----:B------:R-:W-:Y:S01]  /*17a90*/  MUFU.TANH R52, R52 ;  /* 0x0000003400347308 */ /* 0x000fe20000002400 */
[----:B-1----:R-:W-:-:S07]  /*17aa0*/  FFMA.FTZ R9, R0, R9, R30 ;  /* 0x0000000900097223 */ /* 0x002fce000001001e */
[----:B------:R-:W1:Y:S01]  /*17ab0*/  MUFU.TANH R51, R66 ;  /* 0x0000004200337308 */ /* 0x000e620000002400 */
[----:B------:R-:W-:-:S07]  /*17ac0*/  VIADD R30, R3, 0x39 ;  /* 0x00000039031e7836 */ /* 0x000fce0000000000 */
[----:B------:R-:W1:Y:S08]  /*17ad0*/  MUFU.TANH R53, R53 ;  /* 0x0000003500357308 */ /* 0x000e700000002400 */
[----:B------:R2:W-:Y:S01]  /*17ae0*/  MUFU.TANH R34, R44 ;  /* 0x0000002c00227308 */ /* 0x0005e20000002400 */
[----:B------:R-:W-:Y:S02]  /*17af0*/  FSEL R43, R43, -INF , !P2 ;  /* 0xff8000002b2b7808 */ /* 0x000fe40005000000 */
[----:B------:R-:W-:Y:S01]  /*17b00*/  ISETP.GE.AND P2, PT, R26, R136, PT ;  /* 0x000000881a00720c */ /* 0x000fe20003f46270 */
[CC--:B--2---:R-:W-:Y:S01]  /*17b10*/  FFMA.FTZ R44, R0.reuse, R42.reuse, R24 ;  /* 0x0000002a002c7223 */ /* 0x0c4fe20000010018 */
[----:B------:R-:W-:-:S03]  /*17b20*/  FFMA.FTZ R42, R0, R42, R16 ;  /* 0x0000002a002a7223 */ /* 0x000fc60000010010 */
[----:B------:R2:W-:Y:S01]  /*17b30*/  MUFU.TANH R16, R40 ;  /* 0x0000002800107308 */ /* 0x0005e20000002400 */
[----:B------:R-:W-:Y:S01]  /*17b40*/  FFMA.FTZ R24, R0, R49, R17 ;  /* 0x0000003100187223 */ /* 0x000fe20000010011 */
[----:B------:R-:W-:Y:S02]  /*17b50*/  FSEL R44, R44, -INF , !P6 ;  /* 0xff8000002c2c7808 */ /* 0x000fe40007000000 */
[----:B------:R-:W-:Y:S02]  /*17b60*/  FSEL R42, R42, -INF , !P3 ;  /* 0xff8000002a2a7808 */ /* 0x000fe40005800000 */
[----:B------:R-:W-:Y:S02]  /*17b70*/  ISETP.GE.AND P6, PT, R26, R138, PT ;  /* 0x0000008a1a00720c */ /* 0x000fe40003fc6270 */
[----:B------:R3:W-:Y:S01]  /*17b80*/  MUFU.TANH R17, R41 ;  /* 0x0000002900117308 */ /* 0x0007e20000002400 */
[----:B------:R-:W-:Y:S01]  /*17b90*/  I2FP.F32.S32 R26, R26 ;  /* 0x0000001a001a7245 */ /* 0x000fe20000201400 */
[----:B--2---:R-:W-:-:S06]  /*17ba0*/  VIADD R40, R3, 0x38 ;  /* 0x0000003803287836 */ /* 0x004fcc0000000000 */
[----:B------:R-:W2:Y:S01]  /*17bb0*/  MUFU.TANH R60, R60 ;  /* 0x0000003c003c7308 */ /* 0x000ea20000002400 */
[C---:B------:R-:W-:Y:S02]  /*17bc0*/  ISETP.GE.AND P3, PT, R40.reuse, R136, PT ;  /* 0x000000882800720c */ /* 0x040fe40003f66270 */
[----:B---3--:R-:W-:Y:S02]  /*17bd0*/  FSEL R41, R25, -INF , !P4 ;  /* 0xff80000019297808 */ /* 0x008fe40006000000 */
[----:B------:R-:W-:Y:S02]  /*17be0*/  ISETP.GE.AND P4, PT, R40, R138, PT ;  /* 0x0000008a2800720c */ /* 0x000fe40003f86270 */
[----:B------:R-:W-:Y:S01]  /*17bf0*/  I2FP.F32.S32 R25, R40 ;  /* 0x0000002800197245 */ /* 0x000fe20000201400 */
[----:B------:R-:W-:Y:S01]  /*17c00*/  MUFU.TANH R61, R61 ;  /* 0x0000003d003d7308 */ /* 0x000fe20000002400 */
[----:B------:R-:W-:Y:S02]  /*17c10*/  FSEL R40, R24, -INF , !P1 ;  /* 0xff80000018287808 */ /* 0x000fe40004800000 */
[----:B------:R-:W-:Y:S01]  /*17c20*/  I2FP.F32.S32 R24, R30 ;  /* 0x0000001e00187245 */ /* 0x000fe20000201400 */
[----:B------:R-:W-:-:S04]  /*17c30*/  FFMA.FTZ R147, R0, R26, R8 ;  /* 0x0000001a00937223 */ /* 0x000fc80000010008 */
[----:B------:R-:W3:Y:S01]  /*17c40*/  MUFU.TANH R62, R62 ;  /* 0x0000003e003e7308 */ /* 0x000ee20000002400 */
[C---:B------:R-:W-:Y:S01]  /*17c50*/  FFMA.FTZ R8, R0.reuse, R26, R31 ;  /* 0x0000001a00087223 */ /* 0x040fe2000001001f */
[CC--:B----4-:R-:W-:Y:S01]  /*17c60*/  FFMA.FTZ R35, R0.reuse, R25.reuse, R35 ;  /* 0x0000001900237223 */ /* 0x0d0fe20000010023 */
[----:B-1----:R-:W-:-:S05]  /*17c70*/  FFMA.FTZ R51, R0, R25, R51 ;  /* 0x0000001900337223 */ /* 0x002fca0000010033 */
[----:B------:R-:W1:Y:S01]  /*17c80*/  MUFU.TANH R63, R63 ;  /* 0x0000003f003f7308 */ /* 0x000e620000002400 */
[CC--:B------:R-:W-:Y:S01]  /*17c90*/  FFMA.FTZ R52, R0.reuse, R24.reuse, R52 ;  /* 0x0000001800347223 */ /* 0x0c0fe20000010034 */
[----:B------:R-:W-:-:S06]  /*17ca0*/  FFMA.FTZ R53, R0, R24, R53 ;  /* 0x0000001800357223 */ /* 0x000fcc0000010035 */
[----:B------:R-:W4:Y:S01]  /*17cb0*/  MUFU.TANH R56, R56 ;  /* 0x0000003800387308 */ /* 0x000f220000002400 */
[----:B------:R-:W-:Y:S01]  /*17cc0*/  ISETP.GE.AND P1, PT, R30, R136, PT ;  /* 0x000000881e00720c */ /* 0x000fe20003f26270 */
[----:B------:R-:W-:-:S06]  /*17cd0*/  VIADD R25, R3, 0x41 ;  /* 0x0000004103197836 */ /* 0x000fcc0000000000 */
[----:B------:R-:W4:Y:S01]  /*17ce0*/  MUFU.TANH R58, R58 ;  /* 0x0000003a003a7308 */ /* 0x000f220000002400 */
[C---:B------:R-:W-:Y:S01]  /*17cf0*/  VIADD R24, R3.reuse, 0x48 ;  /* 0x0000004803187836 */ /* 0x040fe20000000000 */
[----:B------:R-:W-:Y:S02]  /*17d00*/  IADD3 R26, R3, 0x40, RZ ;  /* 0x00000040031a7810 */ /* 0x000fe40007ffe0ff */
[----:B------:R-:W-:Y:S02]  /*17d10*/  FSEL R9, R9, -INF , !P5 ;  /* 0xff80000009097808 */ /* 0x000fe40006800000 */
[----:B------:R-:W-:Y:S02]  /*17d20*/  FSEL R147, R147, -INF , !P2 ;  /* 0xff80000093937808 */ /* 0x000fe40005000000 */
[----:B------:R-:W-:Y:S02]  /*17d30*/  FSEL R8, R8, -INF , !P6 ;  /* 0xff80000008087808 */ /* 0x000fe40007000000 */
[----:B------:R-:W-:-:S02]  /*17d40*/  FSEL R148, R35, -INF , !P3 ;  /* 0xff80000023947808 */ /* 0x000fc40005800000 */
[----:B------:R-:W-:Y:S02]  /*17d50*/  FSEL R145, R51, -INF , !P4 ;  /* 0xff80000033917808 */ /* 0x000fe40006000000 */
[----:B------:R-:W-:Y:S01]  /*17d60*/  FSEL R149, R52, -INF , !P1 ;  /* 0xff80000034957808 */ /* 0x000fe20004800000 */
[----:B------:R-:W4:Y:S01]  /*17d70*/  MUFU.TANH R59, R59 ;  /* 0x0000003b003b7308 */ /* 0x000f220000002400 */
[C---:B------:R-:W-:Y:S02]  /*17d80*/  ISETP.GE.AND P5, PT, R26.reuse, R136, PT ;  /* 0x000000881a00720c */ /* 0x040fe40003fa6270 */
[----:B------:R-:W-:Y:S02]  /*17d90*/  ISETP.GE.AND P2, PT, R26, R138, PT ;  /* 0x0000008a1a00720c */ /* 0x000fe40003f46270 */
[C---:B------:R-:W-:Y:S02]  /*17da0*/  ISETP.GE.AND P6, PT, R25.reuse, R136, PT ;  /* 0x000000881900720c */ /* 0x040fe40003fc6270 */
[----:B------:R-:W-:-:S02]  /*17db0*/  ISETP.GE.AND P3, PT, R25, R138, PT ;  /* 0x0000008a1900720c */ /* 0x000fc40003f66270 */
[C---:B------:R-:W-:Y:S02]  /*17dc0*/  ISETP.GE.AND P4, PT, R24.reuse, R136, PT ;  /* 0x000000881800720c */ /* 0x040fe40003f86270 */
[----:B------:R-:W-:Y:S01]  /*17dd0*/  ISETP.GE.AND P1, PT, R24, R138, PT ;  /* 0x0000008a1800720c */ /* 0x000fe20003f26270 */
[----:B------:R-:W4:Y:S01]  /*17de0*/  MUFU.TANH R57, R57 ;  /* 0x0000003900397308 */ /* 0x000f220000002400 */
[----:B------:R-:W-:Y:S02]  /*17df0*/  I2FP.F32.S32 R26, R26 ;  /* 0x0000001a001a7245 */ /* 0x000fe40000201400 */
[----:B------:R-:W-:Y:S02]  /*17e00*/  I2FP.F32.S32 R25, R25 ;  /* 0x0000001900197245 */ /* 0x000fe40000201400 */
[----:B------:R-:W-:Y:S01]  /*17e10*/  I2FP.F32.S32 R24, R24 ;  /* 0x0000001800187245 */ /* 0x000fe20000201400 */
[-C--:B--2---:R-:W-:Y:S01]  /*17e20*/  FFMA.FTZ R60, R0, R26.reuse, R60 ;  /* 0x0000001a003c7223 */ /* 0x084fe2000001003c */
[----:B------:R-:W-:Y:S01]  /*17e30*/  FSEL R146, R146, -INF , !P0 ;  /* 0xff80000092927808 */ /* 0x000fe20004000000 */
[C---:B---3--:R-:W-:Y:S01]  /*17e40*/  FFMA.FTZ R62, R0.reuse, R26, R62 ;  /* 0x0000001a003e7223 */ /* 0x048fe2000001003e */
[CC--:B------:R-:W-:Y:S01]  /*17e50*/  FFMA.FTZ R61, R0.reuse, R25.reuse, R61 ;  /* 0x00000019003d7223 */ /* 0x0c0fe2000001003d */
[C---:B-1----:R-:W-:Y:S01]  /*17e60*/  FFMA.FTZ R63, R0.reuse, R25, R63 ;  /* 0x00000019003f7223 */ /* 0x042fe2000001003f */
[CC--:B----4-:R-:W-:Y:S01]  /*17e70*/  FFMA.FTZ R56, R0.reuse, R24.reuse, R56 ;  /* 0x0000001800387223 */ /* 0x0d0fe20000010038 */
[----:B------:R-:W-:Y:S01]  /*17e80*/  FFMA.FTZ R58, R0, R24, R58 ;  /* 0x00000018003a7223 */ /* 0x000fe2000001003a */
[----:B------:R-:W-:Y:S01]  /*17e90*/  ISETP.GE.AND P0, PT, R30, R138, PT ;  /* 0x0000008a1e00720c */ /* 0x000fe20003f06270 */
        /* <DEDUP_REMOVED lines=8> */
[----:B------:R-:W-:Y:S01]  /*17f20*/  FSEL R164, R56, -INF , !P4 ;  /* 0xff80000038a47808 */ /* 0x000fe20006000000 */
[----:B------:R-:W1:Y:S01]  /*17f30*/  MUFU.TANH R36, R36 ;  /* 0x0000002400247308 */ /* 0x000e620000002400 */
[C---:B------:R-:W-:Y:S02]  /*17f40*/  ISETP.GE.AND P0, PT, R26.reuse, R136, PT ;  /* 0x000000881a00720c */ /* 0x040fe40003f06270 */
[----:B------:R-:W-:Y:S02]  /*17f50*/  ISETP.GE.AND P5, PT, R26, R138, PT ;  /* 0x0000008a1a00720c */ /* 0x000fe40003fa6270 */
[C---:B------:R-:W-:Y:S02]  /*17f60*/  ISETP.GE.AND P2, PT, R25.reuse, R136, PT ;  /* 0x000000881900720c */ /* 0x040fe40003f46270 */
[----:B------:R-:W-:Y:S01]  /*17f70*/  ISETP.GE.AND P6, PT, R25, R138, PT ;  /* 0x0000008a1900720c */ /* 0x000fe20003fc6270 */
[----:B------:R-:W2:Y:S01]  /*17f80*/  MUFU.TANH R132, R132 ;  /* 0x0000008400847308 */ /* 0x000ea20000002400 */
[----:B------:R-:W-:-:S02]  /*17f90*/  ISETP.GE.AND P3, PT, R24, R136, PT ;  /* 0x000000881800720c */ /* 0x000fc40003f66270 */
[----:B------:R-:W-:Y:S02]  /*17fa0*/  ISETP.GE.AND P4, PT, R24, R138, PT ;  /* 0x0000008a1800720c */ /* 0x000fe40003f86270 */
[----:B------:R-:W-:Y:S02]  /*17fb0*/  I2FP.F32.S32 R26, R26 ;  /* 0x0000001a001a7245 */ /* 0x000fe40000201400 */
[----:B------:R-:W-:Y:S01]  /*17fc0*/  I2FP.F32.S32 R25, R25 ;  /* 0x0000001900197245 */ /* 0x000fe20000201400 */
[----:B------:R-:W3:Y:S01]  /*17fd0*/  MUFU.TANH R134, R134 ;  /* 0x0000008600867308 */ /* 0x000ee20000002400 */
        /* <DEDUP_REMOVED lines=10> */
[----:B------:R-:W-:-:S02]  /*18080*/  FSEL R166, R59, -INF , !P5 ;  /* 0xff8000003ba67808 */ /* 0x000fc40006800000 */
[----:B------:R-:W-:Y:S02]  /*18090*/  FSEL R173, R48, -INF , !P2 ;  /* 0xff80000030ad7808 */ /* 0x000fe40005000000 */
[----:B------:R-:W-:Y:S02]  /*180a0*/  FSEL R171, R33, -INF , !P6 ;  /* 0xff80000021ab7808 */ /* 0x000fe40007000000 */
[----:B------:R-:W-:Y:S01]  /*180b0*/  FSEL R170, R32, -INF , !P3 ;  /* 0xff80000020aa7808 */ /* 0x000fe20005800000 */
[----:B------:R-:W-:Y:S01]  /*180c0*/  MUFU.TANH R129, R129 ;  /* 0x0000008100817308 */ /* 0x000fe20000002400 */
[C---:B------:R-:W-:Y:S02]  /*180d0*/  ISETP.GE.AND P5, PT, R26.reuse, R136, PT ;  /* 0x000000881a00720c */ /* 0x040fe40003fa6270 */
[----:B------:R-:W-:Y:S02]  /*180e0*/  ISETP.GE.AND P2, PT, R26, R138, PT ;  /* 0x0000008a1a00720c */ /* 0x000fe40003f46270 */
[----:B------:R-:W-:-:S02]  /*180f0*/  ISETP.GE.AND P6, PT, R24, R136, PT ;  /* 0x000000881800720c */ /* 0x000fc40003fc6270 */
[----:B------:R-:W-:Y:S01]  /*18100*/  ISETP.GE.AND P3, PT, R24, R138, PT ;  /* 0x0000008a1800720c */ /* 0x000fe20003f66270 */
[----:B------:R-:W4:Y:S01]  /*18110*/  MUFU.TANH R130, R130 ;  /* 0x0000008200827308 */ /* 0x000f220000002400 */
[----:B------:R-:W-:Y:S02]  /*18120*/  FSEL R161, R58, -INF , !P1 ;  /* 0xff8000003aa17808 */ /* 0x000fe40004800000 */
[----:B------:R-:W-:Y:S02]  /*18130*/  FSEL R165, R57, -INF , !P0 ;  /* 0xff80000039a57808 */ /* 0x000fe40004000000 */
[----:B------:R-:W-:Y:S02]  /*18140*/  I2FP.F32.S32 R26, R26 ;  /* 0x0000001a001a7245 */ /* 0x000fe40000201400 */
[----:B------:R-:W-:Y:S01]  /*18150*/  I2FP.F32.S32 R24, R24 ;  /* 0x0000001800187245 */ /* 0x000fe20000201400 */
[----:B------:R-:W4:Y:S01]  /*18160*/  MUFU.TANH R133, R133 ;  /* 0x0000008500857308 */ /* 0x000f220000002400 */
[----:B------:R-:W-:-:S02]  /*18170*/  ISETP.GE.AND P1, PT, R25, R136, PT ;  /* 0x000000881900720c */ /* 0x000fc40003f26270 */
[----:B------:R-:W-:Y:S02]  /*18180*/  ISETP.GE.AND P0, PT, R25, R138, PT ;  /* 0x0000008a1900720c */ /* 0x000fe40003f06270 */
[----:B------:R-:W-:-:S03]  /*18190*/  I2FP.F32.S32 R25, R25 ;  /* 0x0000001900197245 */ /* 0x000fc60000201400 */
[----:B------:R-:W4:Y:S01]  /*181a0*/  MUFU.TANH R135, R135 ;  /* 0x0000008700877308 */ /* 0x000f220000002400 */
[C---:B-1----:R-:W-:Y:S01]  /*181b0*/  FFMA.FTZ R167, R0.reuse, R26, R36 ;  /* 0x0000001a00a77223 */ /* 0x042fe20000010024 */
[CC--:B--2---:R-:W-:Y:S01]  /*181c0*/  FFMA.FTZ R132, R0.reuse, R24.reuse, R132 ;  /* 0x0000001800847223 */ /* 0x0c4fe20000010084 */
[C---:B---3--:R-:W-:Y:S01]  /*181d0*/  FFMA.FTZ R134, R0.reuse, R24, R134 ;  /* 0x0000001800867223 */ /* 0x048fe20000010086 */
[----:B------:R-:W-:-:S04]  /*181e0*/  FFMA.FTZ R17, R0, R26, R17 ;  /* 0x0000001a00117223 */ /* 0x000fc80000010011 */
[----:B------:R-:W1:Y:S01]  /*181f0*/  MUFU.TANH R39, R39 ;  /* 0x0000002700277308 */ /* 0x000e620000002400 */
[C---:B------:R-:W-:Y:S02]  /*18200*/  VIADD R24, R3.reuse, 0x69 ;  /* 0x0000006903187836 */ /* 0x040fe40000000000 */
[----:B------:R-:W-:Y:S01]  /*18210*/  FFMA.FTZ R16, R0, R25, R16 ;  /* 0x0000001900107223 */ /* 0x000fe20000010010 */
[----:B------:R-:W-:-:S04]  /*18220*/  VIADD R26, R3, 0x68 ;  /* 0x00000068031a7836 */ /* 0x000fc80000000000 */
[----:B------:R-:W2:Y:S01]  /*18230*/  MUFU.TANH R131, R131 ;  /* 0x0000008300837308 */ /* 0x000ea20000002400 */
[----:B------:R-:W-:Y:S01]  /*18240*/  VIADD R30, R3, 0x61 ;  /* 0x00000061031e7836 */ /* 0x000fe20000000000 */
[----:B------:R-:W-:Y:S02]  /*18250*/  FSEL R167, R167, -INF , !P2 ;  /* 0xff800000a7a77808 */ /* 0x000fe40005000000 */
[----:B------:R-:W-:-:S04]  /*18260*/  FSEL R155, R132, -INF , !P6 ;  /* 0xff800000849b7808 */ /* 0x000fc80007000000 */
[----:B------:R-:W3:Y:S01]  /*18270*/  MUFU.TANH R128, R128 ;  /* 0x0000008000807308 */ /* 0x000ee20000002400 */
[----:B------:R-:W-:Y:S02]  /*18280*/  FSEL R168, R17, -INF , !P5 ;  /* 0xff80000011a87808 */ /* 0x000fe40006800000 */
[C---:B------:R-:W-:Y:S02]  /*18290*/  ISETP.GE.AND P2, PT, R24.reuse, R136, PT ;  /* 0x000000881800720c */ /* 0x040fe40003f46270 */
[----:B------:R-:W-:Y:S02]  /*182a0*/  ISETP.GE.AND P6, PT, R24, R138, PT ;  /* 0x0000008a1800720c */ /* 0x000fe40003fc6270 */
[----:B------:R-:W-:Y:S01]  /*182b0*/  FSEL R169, R16, -INF , !P1 ;  /* 0xff80000010a97808 */ /* 0x000fe20004800000 */
[----:B------:R-:W3:Y:S01]  /*182c0*/  MUFU.TANH R120, R120 ;  /* 0x0000007800787308 */ /* 0x000ee20000002400 */
[----:B------:R-:W-:Y:S02]  /*182d0*/  I2FP.F32.S32 R17, R26 ;  /* 0x0000001a00117245 */ /* 0x000fe40000201400 */
[----:B------:R-:W-:-:S02]  /*182e0*/  I2FP.F32.S32 R24, R24 ;  /* 0x0000001800187245 */ /* 0x000fc40000201400 */
[----:B------:R-:W-:Y:S01]  /*182f0*/  I2FP.F32.S32 R16, R30 ;  /* 0x0000001e00107245 */ /* 0x000fe20000201400 */
[C---:B----4-:R-:W-:Y:S02]  /*18300*/  FFMA.FTZ R130, R0.reuse, R17, R130 ;  /* 0x0000001100827223 */ /* 0x050fe40000010082 */
[----:B------:R-:W4:Y:S01]  /*18310*/  MUFU.TANH R124, R124 ;  /* 0x0000007c007c7308 */ /* 0x000f220000002400 */
[----:B------:R-:W-:Y:S01]  /*18320*/  FFMA.FTZ R129, R0, R24, R129 ;  /* 0x0000001800817223 */ /* 0x000fe20000010081 */
[----:B------:R-:W-:Y:S01]  /*18330*/  ISETP.GE.AND P5, PT, R26, R138, PT ;  /* 0x0000008a1a00720c */ /* 0x000fe20003fa6270 */
[CC--:B------:R-:W-:Y:S01]  /*18340*/  FFMA.FTZ R133, R0.reuse, R16.reuse, R133 ;  /* 0x0000001000857223 */ /* 0x0c0fe20000010085 */
[C---:B------:R-:W-:Y:S01]  /*18350*/  FFMA.FTZ R135, R0.reuse, R16, R135 ;  /* 0x0000001000877223 */ /* 0x040fe20000010087 */
[----:B-1----:R-:W-:Y:S01]  /*18360*/  FFMA.FTZ R25, R0, R25, R39 ;  /* 0x0000001900197223 */ /* 0x002fe20000010027 */
[C---:B------:R-:W-:Y:S02]  /*18370*/  IADD3 R16, R3.reuse, 0x78, RZ ;  /* 0x0000007803107810 */ /* 0x040fe40007ffe0ff */
[----:B------:R-:W1:Y:S01]  /*18380*/  MUFU.TANH R122, R122 ;  /* 0x0000007a007a7308 */ /* 0x000e620000002400 */
[----:B------:R-:W-:Y:S01]  /*18390*/  FSEL R39, R34, -INF , !P4 ;  /* 0xff80000022277808 */ /* 0x000fe20006000000 */
[----:B--2---:R-:W-:Y:S01]  /*183a0*/  FFMA.FTZ R131, R0, R24, R131 ;  /* 0x0000001800837223 */ /* 0x004fe20000010083 */
[----:B------:R-:W-:Y:S01]  /*183b0*/  ISETP.GE.AND P4, PT, R30, R136, PT ;  /* 0x000000881e00720c */ /* 0x000fe20003f86270 */
[----:B------:R-:W-:Y:S01]  /*183c0*/  VIADD R24, R3, 0x70 ;  /* 0x0000007003187836 */ /* 0x000fe20000000000 */
[----:B------:R-:W-:-:S03]  /*183d0*/  FSEL R156, R130, -INF , !P5 ;  /* 0xff800000829c7808 */ /* 0x000fc60006800000 */
[----:B------:R-:W-:Y:S01]  /*183e0*/  MUFU.TANH R125, R125 ;  /* 0x0000007d007d7308 */ /* 0x000fe20000002400 */
[----:B------:R-:W-:Y:S02]  /*183f0*/  FSEL R152, R129, -INF , !P2 ;  /* 0xff80000081987808 */ /* 0x000fe40005000000 */
[C---:B------:R-:W-:Y:S02]  /*18400*/  ISETP.GE.AND P5, PT, R16.reuse, R136, PT ;  /* 0x000000881000720c */ /* 0x040fe40003fa6270 */
[----:B------:R-:W-:-:S03]  /*18410*/  ISETP.GE.AND P2, PT, R16, R138, PT ;  /* 0x0000008a1000720c */ /* 0x000fc60003f46270 */
[----:B------:R-:W2:Y:S01]  /*18420*/  MUFU.TANH R126, R126 ;  /* 0x0000007e007e7308 */ /* 0x000ea20000002400 */
[----:B------:R-:W-:Y:S01]  /*18430*/  I2FP.F32.S32 R16, R16 ;  /* 0x0000001000107245 */ /* 0x000fe20000201400 */
[----:B---3--:R-:W-:Y:S01]  /*18440*/  FFMA.FTZ R128, R0, R17, R128 ;  /* 0x0000001100807223 */ /* 0x008fe20000010080 */
[----:B------:R-:W-:Y:S01]  /*18450*/  FSEL R36, R25, -INF , !P0 ;  /* 0xff80000019247808 */ /* 0x000fe20004000000 */
[----:B------:R-:W-:Y:S01]  /*18460*/  VIADD R17, R3, 0x71 ;  /* 0x0000007103117836 */ /* 0x000fe20000000000 */
[----:B------:R-:W-:-:S03]  /*18470*/  FSEL R160, R134, -INF , !P3 ;  /* 0xff80000086a07808 */ /* 0x000fc60005800000 */
[----:B------:R-:W3:Y:S01]  /*18480*/  MUFU.TANH R127, R127 ;  /* 0x0000007f007f7308 */ /* 0x000ee20000002400 */
[----:B------:R-:W-:Y:S02]  /*18490*/  FSEL R154, R133, -INF , !P4 ;  /* 0xff800000859a7808 */ /* 0x000fe40006000000 */
[----:B------:R-:W-:Y:S02]  /*184a0*/  ISETP.GE.AND P1, PT, R30, R138, PT ;  /* 0x0000008a1e00720c */ /* 0x000fe40003f26270 */
[-C--:B------:R-:W-:Y:S02]  /*184b0*/  ISETP.GE.AND P0, PT, R26, R136.reuse, PT ;  /* 0x000000881a00720c */ /* 0x080fe40003f06270 */
[C---:B------:R-:W-:Y:S01]  /*184c0*/  ISETP.GE.AND P3, PT, R24.reuse, R136, PT ;  /* 0x000000881800720c */ /* 0x040fe20003f66270 */
[----:B------:R-:W3:Y:S01]  /*184d0*/  MUFU.TANH R20, R20 ;  /* 0x0000001400147308 */ /* 0x000ee20000002400 */
[----:B------:R-:W-:Y:S02]  /*184e0*/  ISETP.GE.AND P4, PT, R24, R138, PT ;  /* 0x0000008a1800720c */ /* 0x000fe40003f86270 */
[----:B------:R-:W-:Y:S01]  /*184f0*/  I2FP.F32.S32 R24, R24 ;  /* 0x0000001800187245 */ /* 0x000fe20000201400 */
[----:B------:R-:W-:Y:S01]  /*18500*/  FFMA.FTZ R120, R0, R16, R120 ;  /* 0x0000001000787223 */ /* 0x000fe20000010078 */
[----:B------:R-:W-:-:S03]  /*18510*/  FSEL R158, R135, -INF , !P1 ;  /* 0xff800000879e7808 */ /* 0x000fc60004800000 */
[----:B------:R-:W3:Y:S01]  /*18520*/  MUFU.TANH R22, R22 ;  /* 0x0000001600167308 */ /* 0x000ee20000002400 */
[----:B------:R-:W-:Y:S01]  /*18530*/  FSEL R153, R128, -INF , !P0 ;  /* 0xff80000080997808 */ /* 0x000fe20004000000 */
[----:B----4-:R-:W-:Y:S01]  /*18540*/  FFMA.FTZ R124, R0, R24, R124 ;  /* 0x00000018007c7223 */ /* 0x010fe2000001007c */
[C---:B------:R-:W-:Y:S02]  /*18550*/  ISETP.GE.AND P1, PT, R17.reuse, R136, PT ;  /* 0x000000881100720c */ /* 0x040fe40003f26270 */
[----:B------:R-:W-:-:S03]  /*18560*/  ISETP.GE.AND P0, PT, R17, R138, PT ;  /* 0x0000008a1100720c */ /* 0x000fc60003f06270 */
[----:B------:R-:W4:Y:S01]  /*18570*/  MUFU.TANH R121, R121 ;  /* 0x0000007900797308 */ /* 0x000f220000002400 */
[----:B------:R-:W-:Y:S01]  /*18580*/  I2FP.F32.S32 R17, R17 ;  /* 0x0000001100117245 */ /* 0x000fe20000201400 */
[----:B-1----:R-:W-:-:S06]  /*18590*/  FFMA.FTZ R142, R0, R16, R122 ;  /* 0x00000010008e7223 */ /* 0x002fcc000001007a */
[----:B------:R-:W1:Y:S01]  /*185a0*/  MUFU.TANH R65, R123 ;  /* 0x0000007b00417308 */ /* 0x000e620000002400 */
[----:B------:R-:W-:Y:S01]  /*185b0*/  FSEL R134, R120, -INF , !P5 ;  /* 0xff80000078867808 */ /* 0x000fe20006800000 */
[----:B------:R-:W-:Y:S01]  /*185c0*/  VIADD R16, R3, 0x79 ;  /* 0x0000007903107836 */ /* 0x000fe20000000000 */
[----:B------:R-:W-:Y:S01]  /*185d0*/  ISETP.GT.AND P5, PT, R249, R238, PT ;  /* 0x000000eef900720c */ /* 0x000fe20003fa4270 */
[C---:B--2---:R-:W-:Y:S01]  /*185e0*/  FFMA.FTZ R126, R0.reuse, R24, R126 ;  /* 0x00000018007e7223 */ /* 0x044fe2000001007e */
[-C--:B------:R-:W-:Y:S01]  /*185f0*/  FFMA.FTZ R125, R0, R17.reuse, R125 ;  /* 0x00000011007d7223 */ /* 0x080fe2000001007d */
[----:B------:R-:W-:Y:S02]  /*18600*/  FSEL R150, R131, -INF , !P6 ;  /* 0xff80000083967808 */ /* 0x000fe40007000000 */
[----:B------:R-:W-:Y:S01]  /*18610*/  FSEL R139, R124, -INF , !P3 ;  /* 0xff8000007c8b7808 */ /* 0x000fe20005800000 */
[----:B---3--:R-:W-:Y:S01]  /*18620*/  FFMA.FTZ R127, R0, R17, R127 ;  /* 0x00000011007f7223 */ /* 0x008fe2000001007f */
[----:B------:R-:W-:-:S02]  /*18630*/  ISETP.GE.AND P6, PT, R3, R136, PT ;  /* 0x000000880300720c */ /* 0x000fc40003fc6270 */
[----:B------:R-:W-:Y:S02]  /*18640*/  ISETP.GE.AND P3, PT, R3, R138, PT ;  /* 0x0000008a0300720c */ /* 0x000fe40003f66270 */
[----:B------:R-:W-:Y:S02]  /*18650*/  I2FP.F32.S32 R3, R3 ;  /* 0x0000000300037245 */ /* 0x000fe40000201400 */
[----:B------:R-:W-:Y:S02]  /*18660*/  I2FP.F32.S32 R17, R16 ;  /* 0x0000001000117245 */ /* 0x000fe40000201400 */
[----:B------:R-:W-:Y:S02]  /*18670*/  FSEL R144, R126, -INF , !P4 ;  /* 0xff8000007e907808 */ /* 0x000fe40006000000 */
[----:B------:R-:W-:Y:S02]  /*18680*/  FSEL R135, R125, -INF , !P1 ;  /* 0xff8000007d877808 */ /* 0x000fe40004800000 */
[----:B------:R-:W-:-:S02]  /*18690*/  ISETP.GE.AND P4, PT, R16, R136, PT ;  /* 0x000000881000720c */ /* 0x000fc40003f86270 */
[----:B------:R-:W-:Y:S01]  /*186a0*/  ISETP.GE.AND P1, PT, R16, R138, PT ;  /* 0x0000008a1000720c */ /* 0x000fe20003f26270 */
[CC--:B------:R-:W-:Y:S01]  /*186b0*/  FFMA.FTZ R16, R0.reuse, R3.reuse, R20 ;  /* 0x0000000300107223 */ /* 0x0c0fe20000010014 */
[----:B------:R-:W-:Y:S01]  /*186c0*/  FSEL R143, R127, -INF , !P0 ;  /* 0xff8000007f8f7808 */ /* 0x000fe20004000000 */
[C---:B------:R-:W-:Y:S01]  /*186d0*/  FFMA.FTZ R3, R0.reuse, R3, R22 ;  /* 0x0000000300037223 */ /* 0x040fe20000010016 */
[CC--:B----4-:R-:W-:Y:S01]  /*186e0*/  FFMA.FTZ R132, R0.reuse, R17.reuse, R121 ;  /* 0x0000001100847223 */ /* 0x0d0fe20000010079 */
[----:B-1----:R-:W-:Y:S01]  /*186f0*/  FFMA.FTZ R65, R0, R17, R65 ;  /* 0x0000001100417223 */ /* 0x002fe20000010041 */
[----:B------:R-:W-:Y:S01]  /*18700*/  ISETP.NE.U32.AND P0, PT, R246, RZ, PT ;  /* 0x000000fff600720c */ /* 0x000fe20003f05070 */
[----:B------:R-:W-:Y:S01]  /*18710*/  BSSY B1, `(.L_x_4765) ;  /* 0x00000dd000017945 */ /* 0x000fe20003800000 */
[C---:B------:R-:W-:Y:S01]  /*18720*/  VIADD R222, R230.reuse, 0x800 ;  /* 0x00000800e6de7836 */ /* 0x040fe20000000000 */
[C---:B------:R-:W-:Y:S01]  /*18730*/  IADD3 R218, R230.reuse, 0x2800, RZ ;  /* 0x00002800e6da7810 */ /* 0x040fe20007ffe0ff */
[C---:B------:R-:W-:Y:S01]  /*18740*/  VIADD R221, R230.reuse, 0x1000 ;  /* 0x00001000e6dd7836 */ /* 0x040fe20000000000 */
[----:B------:R-:W-:Y:S01]  /*18750*/  ISETP.NE.AND.EX P0, PT, R247, RZ, PT, P0 ;  /* 0x000000fff700720c */ /* 0x000fe20003f05300 */
[C---:B------:R-:W-:Y:S01]  /*18760*/  VIADD R220, R230.reuse, 0x1800 ;  /* 0x00001800e6dc7836 */ /* 0x040fe20000000000 */
[C---:B------:R-:W-:Y:S01]  /*18770*/  IADD3 R211, R230.reuse, 0x5800, RZ ;  /* 0x00005800e6d37810 */ /* 0x040fe20007ffe0ff */
        /* <DEDUP_REMOVED lines=81> */
.L_x_4768:
[----:B------:R-:W2:Y:S02]  /*18c90*/  LD.E R20, desc[UR6][R10.64+0x38] ;  /* 0x000038060a147980 */ /* 0x000ea4000c101900 */
[----:B--2---:R-:W-:-:S04]  /*18ca0*/  LEA R20, -R20, RZ, 0x7 ;  /* 0x000000ff14147211 */ /* 0x004fc800078e39ff */
[----:B------:R-:W-:Y:S02]  /*18cb0*/  SHF.R.S32.HI R17, RZ, 0x1f, R20 ;  /* 0x0000001fff117819 */ /* 0x000fe40000011414 */
.L_x_4769:
[----:B------:R-:W-:Y:S05]  /*18cc0*/  BSYNC B0 ;  /* 0x0000000000007941 */ /* 0x000fea0003800000 */
.L_x_4767:
        /* <DEDUP_REMOVED lines=129> */
.L_x_4766:
[----:B------:R-:W-:Y:S05]  /*194e0*/  BSYNC B1 ;  /* 0x0000000000017941 */ /* 0x000fea0003800000 */
.L_x_4765:
        /* <DEDUP_REMOVED lines=80> */
[----:B------:R-:W-:Y:S01]  /*199f0*/  LDSM.16.MT88.4 R32, [R223+0x10000] ;  /* 0x01000000df20783b */ /* 0x000fe20000004200 */
[----:B-1----:R-:W-:-:S04]  /*19a00*/  FMNMX.FTZ R2, R22, R2, !PT ;  /* 0x0000000216027209 */ /* 0x002fc80007810000 */
        /* <DEDUP_REMOVED lines=13> */
[----:B------:R-:W-:Y:S01]  /*19ae0*/  LDSM.16.MT88.4 R28, [R227+0xc800] ;  /* 0x00c80000e31c783b */ /* 0x000fe20000004200 */
[----:B------:R-:W-:Y:S01]  /*19af0*/  FSEL R133, R133, RZ, P1 ;  /* 0x000000ff85857208 */ /* 0x000fe20000800000 */
[-CC-:B------:R-:W-:Y:S01]  /*19b00*/  FFMA.FTZ R54, R19, R67.reuse, -R66.reuse ;  /* 0x0000004313367223 */ /* 0x180fe20000010842 */
[-CC-:B------:R-:W-:Y:S01]  /*19b10*/  FFMA.FTZ R48, R5, R67.reuse, -R66.reuse ;  /* 0x0000004305307223 */ /* 0x180fe20000010842 */
[----:B------:R-:W-:Y:S01]  /*19b20*/  LDSM.16.MT88.4 R24, [R223+0xc800] ;  /* 0x00c80000df18783b */ /* 0x000fe20000004200 */
[----:B------:R-:W1:Y:S01]  /*19b30*/  MUFU.EX2 R63, R63 ;  /* 0x0000003f003f7308 */ /* 0x000e620000000800 */
[-CC-:B------:R-:W-:Y:S01]  /*19b40*/  FFMA.FTZ R61, R16, R67.reuse, -R133.reuse ;  /* 0x00000043103d7223 */ /* 0x180fe20000010885 */
[-CC-:B------:R-:W-:Y:S01]  /*19b50*/  FFMA.FTZ R62, R23, R67.reuse, -R133.reuse ;  /* 0x00000043173e7223 */ /* 0x180fe20000010885 */
[-CC-:B------:R-:W-:Y:S01]  /*19b60*/  FFMA.FTZ R59, R21, R67.reuse, -R133.reuse ;  /* 0x00000043153b7223 */ /* 0x180fe20000010885 */
[-CC-:B------:R-:W-:Y:S01]  /*19b70*/  FFMA.FTZ R57, R18, R67.reuse, -R133.reuse ;  /* 0x0000004312397223 */ /* 0x180fe20000010885 */
[-CC-:B------:R-:W-:Y:S01]  /*19b80*/  FFMA.FTZ R56, R13, R67.reuse, -R133.reuse ;  /* 0x000000430d387223 */ /* 0x180fe20000010885 */
[-CC-:B------:R-:W-:Y:S01]  /*19b90*/  FFMA.FTZ R53, R12, R67.reuse, -R133.reuse ;  /* 0x000000430c357223 */ /* 0x180fe20000010885 */
[----:B------:R-:W-:Y:S01]  /*19ba0*/  LDSM.16.MT88.4 R20, [R224+0xc800] ;  /* 0x00c80000e014783b */ /* 0x000fe20000004200 */
[----:B------:R-:W-:Y:S01]  /*19bb0*/  MUFU.EX2 R60, R60 ;  /* 0x0000003c003c7308 */ /* 0x000fe20000000800 */
[-CC-:B------:R-:W-:Y:S01]  /*19bc0*/  FFMA.FTZ R52, R7, R67.reuse, -R133.reuse ;  /* 0x0000004307347223 */ /* 0x180fe20000010885 */
[-CC-:B------:R-:W-:Y:S01]  /*19bd0*/  FFMA.FTZ R49, R6, R67.reuse, -R133.reuse ;  /* 0x0000004306317223 */ /* 0x180fe20000010885 */
[----:B------:R-:W2:Y:S01]  /*19be0*/  LDSM.16.MT88.4 R12, [R225+0xc800] ;  /* 0x00c80000e10c783b */ /* 0x000ea20000004200 */
[-CC-:B------:R-:W-:Y:S01]  /*19bf0*/  FFMA.FTZ R46, R46, R67.reuse, -R66.reuse ;  /* 0x000000432e2e7223 */ /* 0x180fe20000010842 */
[-CC-:B------:R-:W-:Y:S01]  /*19c00*/  FFMA.FTZ R43, R43, R67.reuse, -R66.reuse ;  /* 0x000000432b2b7223 */ /* 0x180fe20000010842 */
[-CC-:B------:R-:W-:Y:S01]  /*19c10*/  FFMA.FTZ R42, R42, R67.reuse, -R66.reuse ;  /* 0x000000432a2a7223 */ /* 0x180fe20000010842 */
[----:B------:R-:W3:Y:S01]  /*19c20*/  LDSM.16.MT88.4 R4, [R227+0x10800] ;  /* 0x01080000e304783b */ /* 0x000ee20000004200 */
        /* <DEDUP_REMOVED lines=36> */
[-CC-:B------:R-:W-:Y:S01]  /*19e70*/  FFMA.FTZ R167, R167, R67.reuse, -R66.reuse ;  /* 0x00000043a7a77223 */ /* 0x180fe20000010842 */
        /* <DEDUP_REMOVED lines=8> */
[-C--:B------:R-:W-:Y:S01]  /*19f00*/  FFMA.FTZ R152, R152, R67.reuse, -R133 ;  /* 0x0000004398987223 */ /* 0x080fe20000010885 */
[----:B------:R-:W-:Y:S01]  /*19f10*/  FFMA.FTZ R150, R150, R67, -R66 ;  /* 0x0000004396967223 */ /* 0x000fe20000010842 */
[----:B------:R-:W-:Y:S01]  /*19f20*/  FADD.FTZ R63, R64, R63 ;  /* 0x0000003f403f7221 */ /* 0x000fe20000010000 */
[----:B------:R-:W4:Y:S01]  /*19f30*/  MUFU.EX2 R55, R55 ;  /* 0x0000003700377308 */ /* 0x000f220000000800 */
[----:B-----5:R-:W-:Y:S01]  /*19f40*/  F2FP.BF16.F32.PACK_AB R70, R57, R59 ;  /* 0x0000003b3946723e */ /* 0x020fe200000010ff */
[----:B------:R-:W-:Y:S01]  /*19f50*/  FADD.FTZ R61, R61, R62 ;  /* 0x0000003e3d3d7221 */ /* 0x000fe20000010000 */
[----:B------:R-:W-:Y:S01]  /*19f60*/  FADD.FTZ R63, R60, R63 ;  /* 0x0000003f3c3f7221 */ /* 0x000fe20000010000 */
[-CC-:B------:R-:W-:Y:S01]  /*19f70*/  FFMA.FTZ R135, R135, R67.reuse, -R133.reuse ;  /* 0x0000004387877223 */ /* 0x180fe20000010885 */
[-C--:B------:R-:W-:Y:S01]  /*19f80*/  FFMA.FTZ R134, R134, R67.reuse, -R133 ;  /* 0x0000004386867223 */ /* 0x080fe20000010885 */
[----:B------:R-:W-:Y:S01]  /*19f90*/  FADD.FTZ R61, R59, R61 ;  /* 0x0000003d3b3d7221 */ /* 0x000fe20000010000 */
[-C--:B------:R-:W-:Y:S01]  /*19fa0*/  FFMA.FTZ R251, R132, R67.reuse, -R133 ;  /* 0x0000004384fb7223 */ /* 0x080fe20000010885 */
[----:B------:R-:W-:Y:S01]  /*19fb0*/  HMMA.16816.F32.BF16 R120, R68, R116, RZ ;  /* 0x000000744478723c */ /* 0x000fe200000418ff */
[----:B------:R-:W5:Y:S01]  /*19fc0*/  MUFU.EX2 R51, R51 ;  /* 0x0000003300337308 */ /* 0x000f620000000800 */
[----:B------:R-:W-:Y:S01]  /*19fd0*/  FFMA.FTZ R252, R65, R67, -R66 ;  /* 0x0000004341fc7223 */ /* 0x000fe20000010842 */
[----:B------:R-:W-:Y:S01]  /*19fe0*/  FADD.FTZ R63, R58, R63 ;  /* 0x0000003f3a3f7221 */ /* 0x000fe20000010000 */
[----:B------:R-:W-:-:S02]  /*19ff0*/  FADD.FTZ R57, R57, R61 ;  /* 0x0000003d39397221 */ /* 0x000fc40000010000 */
[C---:B------:R-:W-:Y:S01]  /*1a000*/  HMMA.16816.F32.BF16 R116, R68.reuse, R118, RZ ;  /* 0x000000764474723c */ /* 0x040fe200000418ff */
[----:B-1----:R-:W-:Y:S02]  /*1a010*/  FADD.FTZ R63, R54, R63 ;  /* 0x0000003f363f7221 */ /* 0x002fe40000010000 */
        /* <DEDUP_REMOVED lines=386> */
.L_x_4772:
[----:B------:R-:W2:Y:S02]  /*1b840*/  LD.E R5, desc[UR6][R10.64+0x40] ;  /* 0x000040060a057980 */ /* 0x000ea4000c101900 */
[----:B--2---:R-:W-:-:S04]  /*1b850*/  LEA R5, -R5, RZ, 0x7 ;  /* 0x000000ff05057211 */ /* 0x004fc800078e39ff */
[----:B------:R-:W-:Y:S02]  /*1b860*/  SHF.R.S32.HI R6, RZ, 0x1f, R5 ;  /* 0x0000001fff067819 */ /* 0x000fe40000011405 */
.L_x_4773:
[----:B------:R-:W-:Y:S05]  /*1b870*/  BSYNC B0 ;  /* 0x0000000000007941 */ /* 0x000fea0003800000 */
.L_x_4771:
[C---:B------:R-:W-:Y:S01]  /*1b880*/  LOP3.LUT P4, RZ, R250.reuse, 0x1, RZ, 0xc0, !PT ;  /* 0x00000001faff7812 */ /* 0x040fe2000788c0ff */
[----:B------:R-:W1:Y:S01]  /*1b890*/  LDC.64 R188, c[0x0][0x198] ;  /* 0x00006600ffbc7b82 */ /* 0x000e620000000a00 */
[----:B------:R-:W-:Y:S01]  /*1b8a0*/  LOP3.LUT P1, RZ, R250, 0x2, RZ, 0xc0, !PT ;  /* 0x00000002faff7812 */ /* 0x000fe2000782c0ff */
[----:B------:R-:W-:Y:S01]  /*1b8b0*/  ULDC.64 UR4, c[0x0][0x208] ;  /* 0x0000820000047ab9 */ /* 0x000fe20000000a00 */
        /* <DEDUP_REMOVED lines=37> */
[--C-:B------:R-:W-:Y:S01]  /*1bb10*/  IMAD.X R6, R6, 0x1, R235.reuse, P3 ;  /* 0x0000000106067824 */ /* 0x100fe200018e06eb */
        /* <DEDUP_REMOVED lines=13> */
[CC--:B--2---:R-:W-:Y:S01]  /*1bbf0*/  @P1 LEA R24, P2, R4.reuse, R141.reuse, 0x1 ;  /* 0x0000008d04181211 */ /* 0x0c4fe200078408ff */
        /* <DEDUP_REMOVED lines=74> */
[----:B-1----:R-:W4:Y:S01]  /*1c0a0*/  LD.E R139, desc[UR4][R188.64+0x18c] ;  /* 0x00018c04bc8b7980 */ /* 0x002f22000c101900 */
[----:B------:R-:W-:Y:S03]  /*1c0b0*/  BSSY B1, `(.L_x_4774) ;  /* 0x000031a000017945 */ /* 0x000fe60003800000 */
[----:B------:R-:W-:Y:S04]  /*1c0c0*/  LDSM.16.M88.4 R148, [R233] ;  /* 0x00000000e994783b */ /* 0x000fe80000000200 */
[----:B------:R-:W1:Y:S04]  /*1c0d0*/  LDSM.16.M88.4 R44, [R232+0x4000] ;  /* 0x00400000e82c783b */ /* 0x000e680000000200 */
[----:B------:R-:W5:Y:S04]  /*1c0e0*/  LDSM.16.M88.4 R36, [R232+0x4800] ;  /* 0x00480000e824783b */ /* 0x000f680000000200 */
[----:B--2---:R-:W3:Y:S04]  /*1c0f0*/  LDSM.16.M88.4 R28, [R232+0x5000] ;  /* 0x00500000e81c783b */ /* 0x004ee80000000200 */
[----:B------:R-:W2:Y:S04]  /*1c100*/  LDSM.16.M88.4 R20, [R232+0x5800] ;  /* 0x00580000e814783b */ /* 0x000ea80000000200 */
[----:B------:R-:W2:Y:S04]  /*1c110*/  LDSM.16.M88.4 R12, [R232+0x6000] ;  /* 0x00600000e80c783b */ /* 0x000ea80000000200 */
[----:B------:R-:W2:Y:S04]  /*1c120*/  LDSM.16.M88.4 R164, [R232+0x6800] ;  /* 0x00680000e8a4783b */ /* 0x000ea80000000200 */
[----:B------:R-:W2:Y:S04]  /*1c130*/  LDSM.16.M88.4 R156, [R232+0x7000] ;  /* 0x00700000e89c783b */ /* 0x000ea80000000200 */
[----:B------:R-:W2:Y:S04]  /*1c140*/  LDSM.16.M88.4 R4, [R232+0x7800] ;  /* 0x00780000e804783b */ /* 0x000ea80000000200 */
[----:B------:R-:W-:Y:S04]  /*1c150*/  LDSM.16.M88.4 R52, [R231] ;  /* 0x00000000e734783b */ /* 0x000fe80000000200 */
[----:B------:R-:W2:Y:S04]  /*1c160*/  LDSM.16.M88.4 R180, [R230] ;  /* 0x00000000e6b4783b */ /* 0x000ea80000000200 */
[----:B------:R-:W2:Y:S01]  /*1c170*/  LDSM.16.M88.4 R176, [R222] ;  /* 0x00000000deb0783b */ /* 0x000ea20000000200 */
[C---:B-1----:R-:W-:Y:S03]  /*1c180*/  HMMA.16816.F32.BF16 R48, R148.reuse, R44, RZ ;  /* 0x0000002c9430723c */ /* 0x042fe600000418ff */
[----:B------:R-:W1:Y:S03]  /*1c190*/  LDSM.16.M88.4 R172, [R221] ;  /* 0x00000000ddac783b */ /* 0x000e660000000200 */
[C---:B------:R-:W-:Y:S01]  /*1c1a0*/  HMMA.16816.F32.BF16 R44, R148.reuse, R46, RZ ;  /* 0x0000002e942c723c */ /* 0x040fe200000418ff */
[----:B------:R-:W1:Y:S04]  /*1c1b0*/  LDSM.16.M88.4 R144, [R220] ;  /* 0x00000000dc90783b */ /* 0x000e680000000200 */
[----:B------:R-:W1:Y:S01]  /*1c1c0*/  LDSM.16.M88.4 R140, [R219] ;  /* 0x00000000db8c783b */ /* 0x000e620000000200 */
[C---:B-----5:R-:W-:Y:S03]  /*1c1d0*/  HMMA.16816.F32.BF16 R40, R148.reuse, R36, RZ ;  /* 0x000000249428723c */ /* 0x060fe600000418ff */
[----:B------:R-:W5:Y:S03]  /*1c1e0*/  LDSM.16.M88.4 R132, [R218] ;  /* 0x00000000da84783b */ /* 0x000f660000000200 */
[C---:B---3--:R-:W-:Y:S01]  /*1c1f0*/  HMMA.16816.F32.BF16 R32, R148.reuse, R28, RZ ;  /* 0x0000001c9420723c */ /* 0x048fe200000418ff */
[----:B------:R-:W3:Y:S04]  /*1c200*/  LDSM.16.M88.4 R60, [R217] ;  /* 0x00000000d93c783b */ /* 0x000ee80000000200 */
[----:B------:R-:W-:Y:S01]  /*1c210*/  LDSM.16.M88.4 R64, [R229] ;  /* 0x00000000e540783b */ /* 0x000fe20000000200 */
[C---:B--2---:R-:W-:Y:S03]  /*1c220*/  HMMA.16816.F32.BF16 R24, R148.reuse, R20, RZ ;  /* 0x000000149418723c */ /* 0x044fe600000418ff */
[----:B------:R-:W2:Y:S03]  /*1c230*/  LDSM.16.M88.4 R8, [R226+0x4000] ;  /* 0x00400000e208783b */ /* 0x000ea60000000200 */
[C---:B------:R-:W-:Y:S01]  /*1c240*/  HMMA.16816.F32.BF16 R16, R148.reuse, R12, RZ ;  /* 0x0000000c9410723c */ /* 0x040fe200000418ff */
[----:B------:R-:W-:Y:S04]  /*1c250*/  LDSM.16.M88.4 R56, [R216] ;  /* 0x00000000d838783b */ /* 0x000fe80000000200 */
[----:B------:R-:W-:Y:S01]  /*1c260*/  LDSM.16.M88.4 R184, [R228] ;  /* 0x00000000e4b8783b */ /* 0x000fe20000000200 */
        /* <DEDUP_REMOVED lines=14> */
[----:B------:R-:W2:Y:S05]  /*1c350*/  LDSM.16.M88.4 R180, [R226+0x5000] ;  /* 0x00500000e2b4783b */ /* 0x000eaa0000000200 */
[C---:B------:R-:W-:Y:S06]  /*1c360*/  HMMA.16816.F32.BF16 R40, R52.reuse, R176, R40 ;  /* 0x000000b03428723c */ /* 0x040fec0000041828 */
        /* <DEDUP_REMOVED lines=8> */
[C---:B------:R-:W-:Y:S06]  /*1c3f0*/  HMMA.16816.F32.BF16 R16, R52.reuse, R140, R16 ;  /* 0x0000008c3410723c */ /* 0x040fec0000041810 */
[C---:B------:R-:W-:Y:S01]  /*1c400*/  HMMA.16816.F32.BF16 R12, R52.reuse, R142, R12 ;  /* 0x0000008e340c723c */ /* 0x040fe2000004180c */
[----:B------:R-:W1:Y:S05]  /*1c410*/  LDSM.16.M88.4 R140, [R226+0x7000] ;  /* 0x00700000e28c783b */ /* 0x000e6a0000000200 */
[C---:B-----5:R-:W-:Y:S06]  /*1c420*/  HMMA.16816.F32.BF16 R168, R52.reuse, R132, R168 ;  /* 0x0000008434a8723c */ /* 0x060fec00000418a8 */
[C---:B------:R-:W-:Y:S01]  /*1c430*/  HMMA.16816.F32.BF16 R164, R52.reuse, R134, R164 ;  /* 0x0000008634a4723c */ /* 0x040fe200000418a4 */
[----:B------:R-:W-:Y:S05]  /*1c440*/  LDSM.16.M88.4 R132, [R226+0x7800] ;  /* 0x00780000e284783b */ /* 0x000fea0000000200 */
[C---:B---3--:R-:W-:Y:S06]  /*1c450*/  HMMA.16816.F32.BF16 R160, R52.reuse, R60, R160 ;  /* 0x0000003c34a0723c */ /* 0x048fec00000418a0 */
[----:B------:R-:W-:Y:S01]  /*1c460*/  HMMA.16816.F32.BF16 R156, R52, R62, R156 ;  /* 0x0000003e349c723c */ /* 0x000fe2000004189c */
[----:B------:R-:W3:Y:S05]  /*1c470*/  LDSM.16.M88.4 R60, [R215] ;  /* 0x00000000d73c783b */ /* 0x000eea0000000200 */
        /* <DEDUP_REMOVED lines=8> */
[----:B------:R-:W4:Y:S05]  /*1c500*/  LDSM.16.M88.4 R180, [R215+0x2800] ;  /* 0x00280000d7b4783b */ /* 0x000f2a0000000200 */
        /* <DEDUP_REMOVED lines=15> */
[----:B------:R-:W1:Y:S05]  /*1c600*/  LDSM.16.M88.4 R140, [R232+0x8000] ;  /* 0x00800000e88c783b */ /* 0x000e6a0000000200 */
[C---:B---3--:R-:W-:Y:S06]  /*1c610*/  HMMA.16816.F32.BF16 R48, R184.reuse, R60, R48 ;  /* 0x0000003cb830723c */ /* 0x048fec0000041830 */
[C---:B------:R-:W-:Y:S01]  /*1c620*/  HMMA.16816.F32.BF16 R44, R184.reuse, R62, R44 ;  /* 0x0000003eb82c723c */ /* 0x040fe2000004182c */
[----:B------:R-:W-:Y:S05]  /*1c630*/  LDSM.16.M88.4 R60, [R232+0x9800] ;  /* 0x00980000e83c783b */ /* 0x000fea0000000200 */
[C---:B--2---:R-:W-:Y:S06]  /*1c640*/  HMMA.16816.F32.BF16 R24, R184.reuse, R8, R24 ;  /* 0x00000008b818723c */ /* 0x044fec0000041818 */
[C---:B------:R-:W-:Y:S01]  /*1c650*/  HMMA.16816.F32.BF16 R20, R184.reuse, R10, R20 ;  /* 0x0000000ab814723c */ /* 0x040fe20000041814 */
[----:B------:R-:W-:Y:S05]  /*1c660*/  LDSM.16.M88.4 R8, [R231+0x2000] ;  /* 0x00200000e708783b */ /* 0x000fea0000000200 */
[C---:B-----5:R-:W-:Y:S06]  /*1c670*/  HMMA.16816.F32.BF16 R16, R184.reuse, R4, R16 ;  /* 0x00000004b810723c */ /* 0x060fec0000041810 */
[----:B------:R-:W-:Y:S01]  /*1c680*/  HMMA.16816.F32.BF16 R12, R184, R6, R12 ;  /* 0x00000006b80c723c */ /* 0x000fe2000004180c */
[----:B------:R-:W2:Y:S05]  /*1c690*/  LDSM.16.M88.4 R4, [R214] ;  /* 0x00000000d604783b */ /* 0x000eaa0000000200 */
[C---:B------:R-:W-:Y:S06]  /*1c6a0*/  HMMA.16816.F32.BF16 R152, R64.reuse, R132, R152 ;  /* 0x000000844098723c */ /* 0x040fec0000041898 */
[----:B------:R-:W-:Y:S01]  /*1c6b0*/  HMMA.16816.F32.BF16 R148, R64, R134, R148 ;  /* 0x000000864094723c */ /* 0x000fe20000041894 */
[----:B------:R-:W-:Y:S04]  /*1c6c0*/  LDSM.16.M88.4 R132, [R232+0x8800] ;  /* 0x00880000e884783b */ /* 0x000fe80000000200 */
[----:B------:R-:W-:Y:S01]  /*1c6d0*/  LDSM.16.M88.4 R64, [R232+0x9000] ;  /* 0x00900000e840783b */ /* 0x000fe20000000200 */
[C---:B----4-:R-:W-:Y:S06]  /*1c6e0*/  HMMA.16816.F32.BF16 R168, R184.reuse, R180, R168 ;  /* 0x000000b4b8a8723c */ /* 0x050fec00000418a8 */
[C---:B------:R-:W-:Y:S06]  /*1c6f0*/  HMMA.16816.F32.BF16 R164, R184.reuse, R182, R164 ;  /* 0x000000b6b8a4723c */ /* 0x040fec00000418a4 */
[C---:B------:R-:W-:Y:S06]  /*1c700*/  HMMA.16816.F32.BF16 R40, R184.reuse, R56, R40 ;  /* 0x00000038b828723c */ /* 0x040fec0000041828 */
[C---:B------:R-:W-:Y:S01]  /*1c710*/  HMMA.16816.F32.BF16 R36, R184.reuse, R58, R36 ;  /* 0x0000003ab824723c */ /* 0x040fe20000041824 */
[----:B------:R-:W3:Y:S05]  /*1c720*/  LDSM.16.M88.4 R56, [R232+0xa000] ;  /* 0x00a00000e838783b */ /* 0x000eea0000000200 */
[C---:B------:R-:W-:Y:S06]  /*1c730*/  HMMA.16816.F32.BF16 R160, R184.reuse, R176, R160 ;  /* 0x000000b0b8a0723c */ /* 0x040fec00000418a0 */
[----:B------:R-:W-:Y:S01]  /*1c740*/  HMMA.16816.F32.BF16 R156, R184, R178, R156 ;  /* 0x000000b2b89c723c */ /* 0x000fe2000004189c */
[----:B------:R-:W4:Y:S05]  /*1c750*/  LDSM.16.M88.4 R176, [R232+0xb000] ;  /* 0x00b00000e8b0783b */ /* 0x000f2a0000000200 */
[C---:B-1----:R-:W-:Y:S06]  /*1c760*/  HMMA.16816.F32.BF16 R48, R144.reuse, R140, R48 ;  /* 0x0000008c9030723c */ /* 0x042fec0000041830 */
[----:B------:R-:W-:Y:S01]  /*1c770*/  HMMA.16816.F32.BF16 R180, R144, R142, R44 ;  /* 0x0000008e90b4723c */ /* 0x000fe2000004182c */
[----:B------:R-:W-:Y:S04]  /*1c780*/  LDSM.16.M88.4 R140, [R229+0x2000] ;  /* 0x00200000e58c783b */ /* 0x000fe80000000200 */
[----:B------:R-:W-:Y:S01]  /*1c790*/  LDSM.16.M88.4 R44, [R226+0x8000] ;  /* 0x00800000e22c783b */ /* 0x000fe20000000200 */
[C---:B------:R-:W-:Y:S06]  /*1c7a0*/  HMMA.16816.F32.BF16 R32, R184.reuse, R52, R32 ;  /* 0x00000034b820723c */ /* 0x040fec0000041820 */
[C---:B------:R-:W-:Y:S01]  /*1c7b0*/  HMMA.16816.F32.BF16 R28, R184.reuse, R54, R28 ;  /* 0x00000036b81c723c */ /* 0x040fe2000004181c */
[----:B------:R-:W1:Y:S05]  /*1c7c0*/  LDSM.16.M88.4 R52, [R232+0xa800] ;  /* 0x00a80000e834783b */ /* 0x000e6a0000000200 */
[C---:B------:R-:W-:Y:S06]  /*1c7d0*/  HMMA.16816.F32.BF16 R152, R184.reuse, R172, R152 ;  /* 0x000000acb898723c */ /* 0x040fec0000041898 */
[----:B------:R-:W-:Y:S01]  /*1c7e0*/  HMMA.16816.F32.BF16 R148, R184, R174, R148 ;  /* 0x000000aeb894723c */ /* 0x000fe20000041894 */
[----:B------:R-:W5:Y:S04]  /*1c7f0*/  LDSM.16.M88.4 R172, [R232+0xb800] ;  /* 0x00b80000e8ac783b */ /* 0x000f680000000200 */
[----:B------:R-:W-:Y:S01]  /*1c800*/  LDSM.16.M88.4 R184, [R210] ;  /* 0x00000000d2b8783b */ /* 0x000fe20000000200 */
[C---:B--2---:R-:W-:Y:S06]  /*1c810*/  HMMA.16816.F32.BF16 R48, R8.reuse, R4, R48 ;  /* 0x000000040830723c */ /* 0x044fec0000041830 */
[----:B------:R-:W-:Y:S01]  /*1c820*/  HMMA.16816.F32.BF16 R180, R8, R6, R180 ;  /* 0x0000000608b4723c */ /* 0x000fe200000418b4 */
[----:B------:R-:W2:Y:S05]  /*1c830*/  LDSM.16.M88.4 R4, [R208] ;  /* 0x00000000d004783b */ /* 0x000eaa0000000200 */
[C---:B---3--:R-:W-:Y:S06]  /*1c840*/  HMMA.16816.F32.BF16 R16, R144.reuse, R56, R16 ;  /* 0x000000389010723c */ /* 0x048fec0000041810 */
[C---:B------:R-:W-:Y:S01]  /*1c850*/  HMMA.16816.F32.BF16 R12, R144.reuse, R58, R12 ;  /* 0x0000003a900c723c */ /* 0x040fe2000004180c */
[----:B------:R-:W3:Y:S05]  /*1c860*/  LDSM.16.M88.4 R56, [R211] ;  /* 0x00000000d338783b */ /* 0x000eea0000000200 */
[C---:B----4-:R-:W-:Y:S06]  /*1c870*/  HMMA.16816.F32.BF16 R160, R144.reuse, R176, R160 ;  /* 0x000000b090a0723c */ /* 0x050fec00000418a0 */
[C---:B------:R-:W-:Y:S01]  /*1c880*/  HMMA.16816.F32.BF16 R156, R144.reuse, R178, R156 ;  /* 0x000000b2909c723c */ /* 0x040fe2000004189c */
[----:B------:R-:W-:Y:S05]  /*1c890*/  LDSM.16.M88.4 R176, [R137] ;  /* 0x0000000089b0783b */ /* 0x000fea0000000200 */
        /* <DEDUP_REMOVED lines=8> */
[----:B------:R-:W4:Y:S05]  /*1c920*/  LDSM.16.M88.4 R64, [R213] ;  /* 0x00000000d540783b */ /* 0x000f2a0000000200 */
[C---:B------:R-:W-:Y:S06]  /*1c930*/  HMMA.16816.F32.BF16 R24, R144.reuse, R60, R24 ;  /* 0x0000003c9018723c */ /* 0x040fec0000041818 */
[C---:B------:R-:W-:Y:S01]  /*1c940*/  HMMA.16816.F32.BF16 R20, R144.reuse, R62, R20 ;  /* 0x0000003e9014723c */ /* 0x040fe20000041814 */
[----:B------:R-:W4:Y:S05]  /*1c950*/  LDSM.16.M88.4 R60, [R212] ;  /* 0x00000000d43c783b */ /* 0x000f2a0000000200 */
[C---:B-----5:R-:W-:Y:S06]  /*1c960*/  HMMA.16816.F32.BF16 R152, R144.reuse, R172, R152 ;  /* 0x000000ac9098723c */ /* 0x060fec0000041898 */
[----:B------:R-:W-:Y:S01]  /*1c970*/  HMMA.16816.F32.BF16 R148, R144, R174, R148 ;  /* 0x000000ae9094723c */ /* 0x000fe20000041894 */
[----:B------:R-:W5:Y:S04]  /*1c980*/  LDSM.16.M88.4 R144, [R209] ;  /* 0x00000000d190783b */ /* 0x000f680000000200 */
[----:B------:R-:W-:Y:S01]  /*1c990*/  LDSM.16.M88.4 R172, [R226+0x8800] ;  /* 0x00880000e2ac783b */ /* 0x000fe20000000200 */
[C---:B--2---:R-:W-:Y:S06]  /*1c9a0*/  HMMA.16816.F32.BF16 R160, R8.reuse, R4, R160 ;  /* 0x0000000408a0723c */ /* 0x044fec00000418a0 */
[----:B------:R-:W-:Y:S01]  /*1c9b0*/  HMMA.16816.F32.BF16 R156, R8, R6, R156 ;  /* 0x00000006089c723c */ /* 0x000fe2000004189c */
[----:B------:R-:W2:Y:S05]  /*1c9c0*/  LDSM.16.M88.4 R4, [R226+0x9800] ;  /* 0x00980000e204783b */ /* 0x000eaa0000000200 */
[----:B------:R-:W-:Y:S06]  /*1c9d0*/  HMMA.16816.F32.BF16 R48, R140, R44, R48 ;  /* 0x0000002c8c30723c */ /* 0x000fec0000041830 */
[C---:B---3--:R-:W-:Y:S06]  /*1c9e0*/  HMMA.16816.F32.BF16 R24, R8.reuse, R56, R24 ;  /* 0x000000380818723c */ /* 0x048fec0000041818 */
[----:B------:R-:W-:Y:S06]  /*1c9f0*/  HMMA.16816.F32.BF16 R20, R8, R58, R20 ;  /* 0x0000003a0814723c */ /* 0x000fec0000041814 */
[----:B------:R-:W-:Y:S01]  /*1ca00*/  HMMA.16816.F32.BF16 R180, R140, R46, R180 ;  /* 0x0000002e8cb4723c */ /* 0x000fe200000418b4 */
[----:B------:R-:W3:Y:S05]  /*1ca10*/  LDSM.16.M88.4 R44, [R226+0x9000] ;  /* 0x00900000e22c783b */ /* 0x000eea0000000200 */
[----:B-1----:R-:W-:Y:S06]  /*1ca20*/  HMMA.16816.F32.BF16 R48, R132, R52, R48 ;  /* 0x000000348430723c */ /* 0x002fec0000041830 */
[C---:B----4-:R-:W-:Y:S06]  /*1ca30*/  HMMA.16816.F32.BF16 R40, R8.reuse, R64, R40 ;  /* 0x000000400828723c */ /* 0x050fec0000041828 */
[C---:B------:R-:W-:Y:S06]  /*1ca40*/  HMMA.16816.F32.BF16 R16, R8.reuse, R184, R16 ;  /* 0x000000b80810723c */ /* 0x040fec0000041810 */
[C---:B------:R-:W-:Y:S06]  /*1ca50*/  HMMA.16816.F32.BF16 R36, R8.reuse, R66, R36 ;  /* 0x000000420824723c */ /* 0x040fec0000041824 */
[C---:B------:R-:W-:Y:S01]  /*1ca60*/  HMMA.16816.F32.BF16 R32, R8.reuse, R60, R32 ;  /* 0x0000003c0820723c */ /* 0x040fe20000041820 */
[-C--:B------:R-:W-:Y:S01]  /*1ca70*/  FMUL.FTZ R48, R48, R139.reuse ;  /* 0x0000008b30307220 */ /* 0x080fe20000410000 */
[-C--:B------:R-:W-:Y:S01]  /*1ca80*/  FMUL.FTZ R49, R49, R139.reuse ;  /* 0x0000008b31317220 */ /* 0x080fe20000410000 */
[-C--:B------:R-:W-:Y:S01]  /*1ca90*/  FMUL.FTZ R50, R50, R139.reuse ;  /* 0x0000008b32327220 */ /* 0x080fe20000410000 */
[-C--:B------:R-:W-:Y:S01]  /*1caa0*/  FMUL.FTZ R51, R51, R139.reuse ;  /* 0x0000008b33337220 */ /* 0x080fe20000410000 */
[----:B------:R-:W-:Y:S01]  /*1cab0*/  MUFU.TANH R52, R48 ;  /* 0x0000003000347308 */ /* 0x000fe20000002400 */
[C---:B------:R-:W-:Y:S06]  /*1cac0*/  HMMA.16816.F32.BF16 R28, R8.reuse, R62, R28 ;  /* 0x0000003e081c723c */ /* 0x040fec000004181c */
[C---:B------:R-:W-:Y:S01]  /*1cad0*/  HMMA.16816.F32.BF16 R184, R8.reuse, R186, R12 ;  /* 0x000000ba08b8723c */ /* 0x040fe2000004180c */
[----:B------:R-:W-:Y:S01]  /*1cae0*/  LDSM.16.M88.4 R12, [R215+0x4800] ;  /* 0x00480000d70c783b */ /* 0x000fe20000000200 */
[----:B------:R-:W-:Y:S04]  /*1caf0*/  MUFU.TANH R53, R50 ;  /* 0x0000003200357308 */ /* 0x000fe80000002400 */
[C---:B-----5:R-:W-:Y:S06]  /*1cb00*/  HMMA.16816.F32.BF16 R168, R8.reuse, R144, R168 ;  /* 0x0000009008a8723c */ /* 0x060fec00000418a8 */
[C---:B------:R-:W-:Y:S06]  /*1cb10*/  HMMA.16816.F32.BF16 R164, R8.reuse, R146, R164 ;  /* 0x0000009208a4723c */ /* 0x040fec00000418a4 */
[C---:B------:R-:W-:Y:S06]  /*1cb20*/  HMMA.16816.F32.BF16 R152, R8.reuse, R176, R152 ;  /* 0x000000b00898723c */ /* 0x040fec0000041898 */
[----:B------:R-:W-:Y:S01]  /*1cb30*/  HMMA.16816.F32.BF16 R148, R8, R178, R148 ;  /* 0x000000b20894723c */ /* 0x000fe20000041894 */
[----:B------:R-:W1:Y:S05]  /*1cb40*/  LDSM.16.M88.4 R8, [R226+0xa000] ;  /* 0x00a00000e208783b */ /* 0x000e6a0000000200 */
[C---:B--2---:R-:W-:Y:S06]  /*1cb50*/  HMMA.16816.F32.BF16 R24, R140.reuse, R4, R24 ;  /* 0x000000048c18723c */ /* 0x044fec0000041818 */
[----:B------:R-:W-:Y:S01]  /*1cb60*/  HMMA.16816.F32.BF16 R20, R140, R6, R20 ;  /* 0x000000068c14723c */ /* 0x000fe20000041814 */
[----:B------:R-:W2:Y:S05]  /*1cb70*/  LDSM.16.M88.4 R4, [R226+0xb000] ;  /* 0x00b00000e204783b */ /* 0x000eaa0000000200 */
[----:B------:R-:W-:Y:S01]  /*1cb80*/  HMMA.16816.F32.BF16 R180, R132, R54, R180 ;  /* 0x0000003684b4723c */ /* 0x000fe200000418b4 */
[----:B------:R-:W4:Y:S05]  /*1cb90*/  MUFU.TANH R54, R49 ;  /* 0x0000003100367308 */ /* 0x000f2a0000002400 */
[C---:B------:R-:W-:Y:S03]  /*1cba0*/  HMMA.16816.F32.BF16 R40, R140.reuse, R172, R40 ;  /* 0x000000ac8c28723c */ /* 0x040fe60000041828 */
[----:B------:R5:W4:Y:S03]  /*1cbb0*/  MUFU.TANH R55, R51 ;  /* 0x0000003300377308 */ /* 0x000b260000002400 */
[C---:B------:R-:W-:Y:S06]  /*1cbc0*/  HMMA.16816.F32.BF16 R36, R140.reuse, R174, R36 ;  /* 0x000000ae8c24723c */ /* 0x040fec0000041824 */
[C---:B---3--:R-:W-:Y:S06]  /*1cbd0*/  HMMA.16816.F32.BF16 R32, R140.reuse, R44, R32 ;  /* 0x0000002c8c20723c */ /* 0x048fec0000041820 */
[C---:B-1----:R-:W-:Y:S01]  /*1cbe0*/  HMMA.16816.F32.BF16 R16, R140.reuse, R8, R16 ;  /* 0x000000088c10723c */ /* 0x042fe20000041810 */
[-C--:B------:R-:W-:Y:S01]  /*1cbf0*/  FMUL.FTZ R56, R180, R139.reuse ;  /* 0x0000008bb4387220 */ /* 0x080fe20000410000 */
[----:B-----5:R-:W1:Y:S01]  /*1cc00*/  LDSM.16.M88.4 R48, [R226+0xa800] ;  /* 0x00a80000e230783b */ /* 0x020e620000000200 */
[-C--:B------:R-:W-:Y:S01]  /*1cc10*/  FMUL.FTZ R58, R182, R139.reuse ;  /* 0x0000008bb63a7220 */ /* 0x080fe20000410000 */
[-C--:B------:R-:W-:Y:S01]  /*1cc20*/  FMUL.FTZ R57, R181, R139.reuse ;  /* 0x0000008bb5397220 */ /* 0x080fe20000410000 */
[-C--:B------:R-:W-:Y:S01]  /*1cc30*/  FMUL.FTZ R59, R183, R139.reuse ;  /* 0x0000008bb73b7220 */ /* 0x080fe20000410000 */
[----:B------:R-:W-:Y:S01]  /*1cc40*/  HMMA.16816.F32.BF16 R184, R140, R10, R184 ;  /* 0x0000000a8cb8723c */ /* 0x000fe200000418b8 */
[----:B------:R-:W3:Y:S01]  /*1cc50*/  LDSM.16.M88.4 R8, [R226+0xb800] ;  /* 0x00b80000e208783b */ /* 0x000ee20000000200 */
[----:B------:R-:W5:Y:S04]  /*1cc60*/  MUFU.TANH R56, R56 ;  /* 0x0000003800387308 */ /* 0x000f680000002400 */
[----:B------:R-:W-:Y:S04]  /*1cc70*/  HMMA.16816.F32.BF16 R40, R132, R12, R40 ;  /* 0x0000000c8428723c */ /* 0x000fe80000041828 */
[----:B------:R-:W5:Y:S02]  /*1cc80*/  MUFU.TANH R58, R58 ;  /* 0x0000003a003a7308 */ /* 0x000f640000002400 */
[C---:B--2---:R-:W-:Y:S06]  /*1cc90*/  HMMA.16816.F32.BF16 R160, R140.reuse, R4, R160 ;  /* 0x000000048ca0723c */ /* 0x044fec00000418a0 */
[----:B------:R-:W-:Y:S01]  /*1cca0*/  HMMA.16816.F32.BF16 R156, R140, R6, R156 ;  /* 0x000000068c9c723c */ /* 0x000fe2000004189c */
[----:B------:R-:W2:Y:S01]  /*1ccb0*/  LDSM.16.M88.4 R4, [R215+0x6800] ;  /* 0x00680000d704783b */ /* 0x000ea20000000200 */
[----:B------:R-:W5:Y:S04]  /*1ccc0*/  MUFU.TANH R57, R57 ;  /* 0x0000003900397308 */ /* 0x000f680000002400 */
[----:B------:R-:W-:Y:S01]  /*1ccd0*/  HMMA.16816.F32.BF16 R36, R132, R14, R36 ;  /* 0x0000000e8424723c */ /* 0x000fe20000041824 */
[----:B------:R-:W4:Y:S03]  /*1cce0*/  LDSM.16.M88.4 R12, [R215+0x5800] ;  /* 0x00580000d70c783b */ /* 0x000f260000000200 */
[----:B------:R-:W5:Y:S02]  /*1ccf0*/  MUFU.TANH R59, R59 ;  /* 0x0000003b003b7308 */ /* 0x000f640000002400 */
[-C--:B------:R-:W-:Y:S01]  /*1cd00*/  FMUL.FTZ R40, R40, R139.reuse ;  /* 0x0000008b28287220 */ /* 0x080fe20000410000 */
[-C--:B------:R-:W-:Y:S01]  /*1cd10*/  FMUL.FTZ R41, R41, R139.reuse ;  /* 0x0000008b29297220 */ /* 0x080fe20000410000 */
[-C--:B------:R-:W-:Y:S01]  /*1cd20*/  FMUL.FTZ R42, R42, R139.reuse ;  /* 0x0000008b2a2a7220 */ /* 0x080fe20000410000 */
[-C--:B------:R-:W-:Y:S01]  /*1cd30*/  FMUL.FTZ R43, R43, R139.reuse ;  /* 0x0000008b2b2b7220 */ /* 0x080fe20000410000 */
[C---:B------:R-:W-:Y:S01]  /*1cd40*/  HMMA.16816.F32.BF16 R28, R140.reuse, R46, R28 ;  /* 0x0000002e8c1c723c */ /* 0x040fe2000004181c */
[----:B------:R-:W5:Y:S01]  /*1cd50*/  LDSM.16.M88.4 R44, [R215+0x5000] ;  /* 0x00500000d72c783b */ /* 0x000f620000000200 */
[----:B------:R-:W5:Y:S04]  /*1cd60*/  MUFU.TANH R60, R40 ;  /* 0x00000028003c7308 */ /* 0x000f680000002400 */
[C---:B-1----:R-:W-:Y:S04]  /*1cd70*/  HMMA.16816.F32.BF16 R164, R140.reuse, R50, R164 ;  /* 0x000000328ca4723c */ /* 0x042fe800000418a4 */
[----:B------:R-:W-:Y:S02]  /*1cd80*/  MUFU.TANH R61, R41 ;  /* 0x00000029003d7308 */ /* 0x000fe40000002400 */
[C---:B------:R-:W-:Y:S02]  /*1cd90*/  HMMA.16816.F32.BF16 R168, R140.reuse, R48, R168 ;  /* 0x000000308ca8723c */ /* 0x040fe400000418a8 */
[-C--:B------:R-:W-:Y:S01]  /*1cda0*/  FMUL.FTZ R36, R36, R139.reuse ;  /* 0x0000008b24247220 */ /* 0x080fe20000410000 */
[-C--:B------:R-:W-:Y:S01]  /*1cdb0*/  FMUL.FTZ R37, R37, R139.reuse ;  /* 0x0000008b25257220 */ /* 0x080fe20000410000 */
[-C--:B------:R-:W-:Y:S01]  /*1cdc0*/  FMUL.FTZ R38, R38, R139.reuse ;  /* 0x0000008b26267220 */ /* 0x080fe20000410000 */
[----:B------:R-:W-:Y:S01]  /*1cdd0*/  FMUL.FTZ R39, R39, R139 ;  /* 0x0000008b27277220 */ /* 0x000fe20000410000 */
[----:B------:R-:W1:Y:S01]  /*1cde0*/  MUFU.TANH R62, R42 ;  /* 0x0000002a003e7308 */ /* 0x000e620000002400 */
[C---:B---3--:R-:W-:Y:S06]  /*1cdf0*/  HMMA.16816.F32.BF16 R152, R140.reuse, R8, R152 ;  /* 0x000000088c98723c */ /* 0x048fec0000041898 */
[----:B------:R-:W-:Y:S01]  /*1ce00*/  HMMA.16816.F32.BF16 R148, R140, R10, R148 ;  /* 0x0000000a8c94723c */ /* 0x000fe20000041894 */
[----:B------:R3:W1:Y:S01]  /*1ce10*/  MUFU.TANH R48, R43 ;  /* 0x0000002b00307308 */ /* 0x0006620000002400 */
[----:B------:R-:W1:Y:S04]  /*1ce20*/  LDSM.16.M88.4 R8, [R215+0x7000] ;  /* 0x00700000d708783b */ /* 0x000e680000000200 */
[----:B--2---:R-:W-:Y:S01]  /*1ce30*/  HMMA.16816.F32.BF16 R164, R132, R6, R164 ;  /* 0x0000000684a4723c */ /* 0x004fe200000418a4 */
[----:B------:R-:W2:Y:S01]  /*1ce40*/  S2R R7, SR_TID.X ;  /* 0x0000000000077919 */ /* 0x000ea20000002100 */
[----:B------:R-:W-:Y:S01]  /*1ce50*/  IMAD.MOV.U32 R141, RZ, RZ, R190 ;  /* 0x000000ffff8d7224 */ /* 0x000fe200078e00be */
[----:B------:R-:W1:Y:S01]  /*1ce60*/  MUFU.TANH R36, R36 ;  /* 0x0000002400247308 */ /* 0x000e620000002400 */
[----:B------:R-:W-:-:S02]  /*1ce70*/  IMAD.MOV.U32 R140, RZ, RZ, R191 ;  /* 0x000000ffff8c7224 */ /* 0x000fc400078e00bf */
[C---:B----4-:R-:W-:Y:S05]  /*1ce80*/  HMMA.16816.F32.BF16 R24, R132.reuse, R12, R24 ;  /* 0x0000000c8418723c */ /* 0x050fea0000041818 */
[----:B------:R-:W-:Y:S01]  /*1ce90*/  MUFU.TANH R37, R37 ;  /* 0x0000002500257308 */ /* 0x000fe20000002400 */
[----:B---3--:R-:W3:Y:S01]  /*1cea0*/  LDSM.16.M88.4 R40, [R215+0x6000] ;  /* 0x00600000d728783b */ /* 0x008ee20000000200 */
[----:B------:R-:W-:Y:S03]  /*1ceb0*/  HMMA.16816.F32.BF16 R20, R132, R14, R20 ;  /* 0x0000000e8414723c */ /* 0x000fe60000041814 */
[----:B------:R-:W4:Y:S01]  /*1cec0*/  LDSM.16.M88.4 R12, [R215+0x7800] ;  /* 0x00780000d70c783b */ /* 0x000f220000000200 */
[----:B------:R-:W-:-:S04]  /*1ced0*/  DEPBAR.LE SB0, 0x0 ;  /* 0x000080000000791a */ /* 0x000fc80000000000 */
[C---:B-----5:R-:W-:Y:S01]  /*1cee0*/  HMMA.16816.F32.BF16 R32, R132.reuse, R44, R32 ;  /* 0x0000002c8420723c */ /* 0x060fe20000041820 */
[----:B------:R-:W5:Y:S02]  /*1cef0*/  MUFU.TANH R38, R38 ;  /* 0x0000002600267308 */ /* 0x000f640000002400 */
[-C--:B------:R-:W-:Y:S01]  /*1cf00*/  FMUL.FTZ R164, R164, R139.reuse ;  /* 0x0000008ba4a47220 */ /* 0x080fe20000410000 */
[-C--:B------:R-:W-:Y:S01]  /*1cf10*/  FMUL.FTZ R166, R166, R139.reuse ;  /* 0x0000008ba6a67220 */ /* 0x080fe20000410000 */
[-C--:B------:R-:W-:Y:S01]  /*1cf20*/  FMUL.FTZ R167, R167, R139.reuse ;  /* 0x0000008ba7a77220 */ /* 0x080fe20000410000 */
[C---:B------:R-:W-:Y:S01]  /*1cf30*/  HMMA.16816.F32.BF16 R28, R132.reuse, R46, R28 ;  /* 0x0000002e841c723c */ /* 0x040fe2000004181c */
[-C--:B------:R-:W-:Y:S02]  /*1cf40*/  FMUL.FTZ R165, R165, R139.reuse ;  /* 0x0000008ba5a57220 */ /* 0x080fe40000410000 */
[-C--:B------:R-:W-:Y:S01]  /*1cf50*/  FMUL.FTZ R27, R27, R139.reuse ;  /* 0x0000008b1b1b7220 */ /* 0x080fe20000410000 */
[----:B------:R-:W5:Y:S01]  /*1cf60*/  MUFU.TANH R39, R39 ;  /* 0x0000002700277308 */ /* 0x000f620000002400 */
[-C--:B------:R-:W-:Y:S01]  /*1cf70*/  FMUL.FTZ R6, R25, R139.reuse ;  /* 0x0000008b19067220 */ /* 0x080fe20000410000 */
[----:B--2---:R-:W-:Y:S01]  /*1cf80*/  IMAD.SHL.U32 R7, R7, 0x2, RZ ;  /* 0x0000000207077824 */ /* 0x004fe200078e00ff */
[C---:B------:R-:W-:Y:S03]  /*1cf90*/  HMMA.16816.F32.BF16 R168, R132.reuse, R4, R168 ;  /* 0x0000000484a8723c */ /* 0x040fe600000418a8 */
[-C--:B------:R-:W-:Y:S01]  /*1cfa0*/  FMUL.FTZ R23, R23, R139.reuse ;  /* 0x0000008b17177220 */ /* 0x080fe20000410000 */
[-C--:B------:R-:W-:Y:S01]  /*1cfb0*/  FMUL.FTZ R22, R22, R139.reuse ;  /* 0x0000008b16167220 */ /* 0x080fe20000410000 */
[-C--:B------:R-:W-:Y:S01]  /*1cfc0*/  FMUL.FTZ R20, R20, R139.reuse ;  /* 0x0000008b14147220 */ /* 0x080fe20000410000 */
[----:B-1----:R-:W-:Y:S01]  /*1cfd0*/  HMMA.16816.F32.BF16 R160, R132, R8, R160 ;  /* 0x0000000884a0723c */ /* 0x002fe200000418a0 */
[----:B------:R-:W-:Y:S01]  /*1cfe0*/  MUFU.TANH R49, R23 ;  /* 0x0000001700317308 */ /* 0x000fe20000002400 */
[-C--:B------:R-:W-:Y:S01]  /*1cff0*/  FMUL.FTZ R5, R24, R139.reuse ;  /* 0x0000008b18057220 */ /* 0x080fe20000410000 */
[----:B------:R-:W-:-:S02]  /*1d000*/  FMUL.FTZ R21, R21, R139 ;  /* 0x0000008b15157220 */ /* 0x000fc40000410000 */
[-C--:B------:R-:W-:Y:S01]  /*1d010*/  FMUL.FTZ R32, R32, R139.reuse ;  /* 0x0000008b20207220 */ /* 0x080fe20000410000 */
[C---:B------:R-:W-:Y:S01]  /*1d020*/  HMMA.16816.F32.BF16 R156, R132.reuse, R10, R156 ;  /* 0x0000000a849c723c */ /* 0x040fe2000004189c */
[----:B------:R-:W-:Y:S01]  /*1d030*/  LOP3.LUT R9, R7, 0x6, RZ, 0xc0, !PT ;  /* 0x0000000607097812 */ /* 0x000fe200078ec0ff */
[-C--:B------:R-:W-:Y:S01]  /*1d040*/  FMUL.FTZ R33, R33, R139.reuse ;  /* 0x0000008b21217220 */ /* 0x080fe20000410000 */
[----:B------:R-:W-:Y:S01]  /*1d050*/  MUFU.TANH R47, R22 ;  /* 0x00000016002f7308 */ /* 0x000fe20000002400 */
[-C--:B------:R-:W-:Y:S01]  /*1d060*/  FMUL.FTZ R34, R34, R139.reuse ;  /* 0x0000008b22227220 */ /* 0x080fe20000410000 */
[-C--:B------:R-:W-:Y:S01]  /*1d070*/  FMUL.FTZ R35, R35, R139.reuse ;  /* 0x0000008b23237220 */ /* 0x080fe20000410000 */
[C---:B---3--:R-:W-:Y:S01]  /*1d080*/  HMMA.16816.F32.BF16 R16, R132.reuse, R40, R16 ;  /* 0x000000288410723c */ /* 0x048fe20000041810 */
[----:B------:R-:W-:Y:S02]  /*1d090*/  IMAD R9, R249, 0x80, R9 ;  /* 0x00000080f9097824 */ /* 0x000fe400078e0209 */
[-C--:B------:R-:W-:Y:S01]  /*1d0a0*/  FMUL.FTZ R11, R26, R139.reuse ;  /* 0x0000008b1a0b7220 */ /* 0x080fe20000410000 */
[-C--:B------:R-:W-:Y:S01]  /*1d0b0*/  FMUL.FTZ R29, R29, R139.reuse ;  /* 0x0000008b1d1d7220 */ /* 0x080fe20000410000 */
[----:B------:R-:W-:Y:S01]  /*1d0c0*/  FMUL.FTZ R30, R30, R139 ;  /* 0x0000008b1e1e7220 */ /* 0x000fe20000410000 */
[C---:B------:R-:W-:Y:S01]  /*1d0d0*/  VIADD R26, R9.reuse, 0x11 ;  /* 0x00000011091a7836 */ /* 0x040fe20000000000 */
[----:B----4-:R-:W-:Y:S01]  /*1d0e0*/  HMMA.16816.F32.BF16 R152, R132, R12, R152 ;  /* 0x0000000c8498723c */ /* 0x010fe20000041898 */
[C---:B------:R-:W-:Y:S01]  /*1d0f0*/  VIADD R25, R9.reuse, 0x18 ;  /* 0x0000001809197836 */ /* 0x040fe20000000000 */
[----:B------:R-:W1:Y:S01]  /*1d100*/  MUFU.TANH R32, R32 ;  /* 0x0000002000207308 */ /* 0x000e620000002400 */
[----:B------:R-:W-:-:S02]  /*1d110*/  VIADD R24, R9, 0x19 ;  /* 0x0000001909187836 */ /* 0x000fc40000000000 */
[-C--:B------:R-:W-:Y:S01]  /*1d120*/  FMUL.FTZ R28, R28, R139.reuse ;  /* 0x0000008b1c1c7220 */ /* 0x080fe20000410000 */
[C---:B------:R-:W-:Y:S01]  /*1d130*/  VIADD R143, R9.reuse, 0x29 ;  /* 0x00000029098f7836 */ /* 0x040fe20000000000 */
[C---:B------:R-:W-:Y:S01]  /*1d140*/  HMMA.16816.F32.BF16 R148, R132.reuse, R14, R148 ;  /* 0x0000000e8494723c */ /* 0x040fe20000041894 */
[----:B------:R-:W-:Y:S02]  /*1d150*/  VIADD R13, R9, 0x1 ;  /* 0x00000001090d7836 */ /* 0x000fe40000000000 */
[-C--:B------:R-:W-:Y:S01]  /*1d160*/  FMUL.FTZ R4, R31, R139.reuse ;  /* 0x0000008b1f047220 */ /* 0x080fe20000410000 */
[-C--:B------:R-:W-:Y:S01]  /*1d170*/  FMUL.FTZ R46, R161, R139.reuse ;  /* 0x0000008ba12e7220 */ /* 0x080fe20000410000 */
[----:B------:R2:W-:Y:S01]  /*1d180*/  MUFU.TANH R15, R27 ;  /* 0x0000001b000f7308 */ /* 0x0005e20000002400 */
[----:B------:R-:W-:Y:S01]  /*1d190*/  FMUL.FTZ R45, R163, R139 ;  /* 0x0000008ba32d7220 */ /* 0x000fe20000410000 */
[----:B------:R-:W-:Y:S01]  /*1d1a0*/  ISETP.GE.AND P5, PT, R13, R136, PT ;  /* 0x000000880d00720c */ /* 0x000fe20003fa6270 */
[----:B------:R-:W-:Y:S01]  /*1d1b0*/  VIADD R14, R9, 0x9 ;  /* 0x00000009090e7836 */ /* 0x000fe20000000000 */
[----:B------:R-:W-:Y:S01]  /*1d1c0*/  ISETP.GE.AND P4, PT, R13, R138, PT ;  /* 0x0000008a0d00720c */ /* 0x000fe20003f86270 */
[----:B------:R-:W-:Y:S01]  /*1d1d0*/  HMMA.16816.F32.BF16 R184, R132, R42, R184 ;  /* 0x0000002a84b8723c */ /* 0x000fe200000418b8 */
[----:B------:R-:W-:Y:S01]  /*1d1e0*/  I2FP.F32.S32 R13, R13 ;  /* 0x0000000d000d7245 */ /* 0x000fe20000201400 */
[-C--:B------:R-:W-:Y:S01]  /*1d1f0*/  FMUL.FTZ R168, R168, R139.reuse ;  /* 0x0000008ba8a87220 */ /* 0x080fe20000410000 */
[-C--:B------:R-:W-:Y:S01]  /*1d200*/  FMUL.FTZ R8, R17, R139.reuse ;  /* 0x0000008b11087220 */ /* 0x080fe20000410000 */
[----:B------:R-:W-:Y:S01]  /*1d210*/  FMUL.FTZ R12, R18, R139 ;  /* 0x0000008b120c7220 */ /* 0x000fe20000410000 */
[----:B------:R-:W-:Y:S01]  /*1d220*/  ISETP.GE.AND P2, PT, R14, R136, PT ;  /* 0x000000880e00720c */ /* 0x000fe20003f46270 */
[C---:B------:R-:W-:Y:S01]  /*1d230*/  FFMA.FTZ R7, R0.reuse, R13, R54 ;  /* 0x0000000d00077223 */ /* 0x040fe20000010036 */
[----:B------:R3:W-:Y:S01]  /*1d240*/  MUFU.TANH R51, R8 ;  /* 0x0000000800337308 */ /* 0x0007e20000002400 */
[----:B------:R-:W-:Y:S01]  /*1d250*/  FMUL.FTZ R10, R19, R139 ;  /* 0x0000008b130a7220 */ /* 0x000fe20000410000 */
[----:B------:R-:W-:Y:S01]  /*1d260*/  FFMA.FTZ R13, R0, R13, R55 ;  /* 0x0000000d000d7223 */ /* 0x000fe20000010037 */
[-C--:B------:R-:W-:Y:S01]  /*1d270*/  FMUL.FTZ R41, R153, R139.reuse ;  /* 0x0000008b99297220 */ /* 0x080fe20000410000 */
[----:B------:R-:W-:Y:S01]  /*1d280*/  FSEL R7, R7, -INF , !P5 ;  /* 0xff80000007077808 */ /* 0x000fe20006800000 */
[C---:B--2---:R-:W-:Y:S01]  /*1d290*/  VIADD R27, R9.reuse, 0x10 ;  /* 0x00000010091b7836 */ /* 0x044fe20000000000 */
[----:B------:R-:W-:Y:S01]  /*1d2a0*/  ISETP.GE.AND P5, PT, R14, R138, PT ;  /* 0x0000008a0e00720c */ /* 0x000fe20003fa6270 */
[----:B------:R-:W-:Y:S01]  /*1d2b0*/  VIADD R153, R9, 0x31 ;  /* 0x0000003109997836 */ /* 0x000fe20000000000 */
[----:B------:R-:W-:Y:S01]  /*1d2c0*/  I2FP.F32.S32 R14, R14 ;  /* 0x0000000e000e7245 */ /* 0x000fe20000201400 */
[----:B------:R2:W-:Y:S01]  /*1d2d0*/  MUFU.TANH R54, R12 ;  /* 0x0000000c00367308 */ /* 0x0005e20000002400 */
[----:B------:R-:W-:Y:S01]  /*1d2e0*/  FSEL R13, R13, -INF , !P4 ;  /* 0xff8000000d0d7808 */ /* 0x000fe20006000000 */
[-C--:B------:R-:W-:Y:S01]  /*1d2f0*/  FMUL.FTZ R16, R16, R139.reuse ;  /* 0x0000008b10107220 */ /* 0x080fe20000410000 */
[----:B------:R-:W-:Y:S01]  /*1d300*/  ISETP.GE.AND P4, PT, R27, R136, PT ;  /* 0x000000881b00720c */ /* 0x000fe20003f86270 */
[-C--:B------:R-:W-:Y:S01]  /*1d310*/  FMUL.FTZ R42, R152, R139.reuse ;  /* 0x0000008b982a7220 */ /* 0x080fe20000410000 */
[-C--:B------:R-:W-:Y:S01]  /*1d320*/  FMUL.FTZ R40, R154, R139.reuse ;  /* 0x0000008b9a287220 */ /* 0x080fe20000410000 */
[----:B------:R-:W-:Y:S01]  /*1d330*/  FMUL.FTZ R171, R171, R139 ;  /* 0x0000008babab7220 */ /* 0x000fe20000410000 */
[C---:B------:R-:W-:Y:S01]  /*1d340*/  VIADD R174, R9.reuse, 0x48 ;  /* 0x0000004809ae7836 */ /* 0x040fe20000000000 */
[----:B------:R4:W-:Y:S01]  /*1d350*/  MUFU.TANH R55, R10 ;  /* 0x0000000a00377308 */ /* 0x0009e20000002400 */
[----:B---3--:R-:W-:-:S02]  /*1d360*/  VIADD R8, R9, 0x8 ;  /* 0x0000000809087836 */ /* 0x008fc40000000000 */
[-C--:B------:R-:W-:Y:S01]  /*1d370*/  FMUL.FTZ R184, R184, R139.reuse ;  /* 0x0000008bb8b87220 */ /* 0x080fe20000410000 */
[-C--:B------:R-:W-:Y:S01]  /*1d380*/  FMUL.FTZ R185, R185, R139.reuse ;  /* 0x0000008bb9b97220 */ /* 0x080fe20000410000 */
[-C--:B------:R-:W-:Y:S01]  /*1d390*/  FMUL.FTZ R186, R186, R139.reuse ;  /* 0x0000008bbaba7220 */ /* 0x080fe20000410000 */
[-C--:B------:R-:W-:Y:S01]  /*1d3a0*/  FMUL.FTZ R187, R187, R139.reuse ;  /* 0x0000008bbbbb7220 */ /* 0x080fe20000410000 */
[C---:B------:R-:W-:Y:S01]  /*1d3b0*/  ISETP.GE.AND P3, PT, R8.reuse, R136, PT ;  /* 0x000000880800720c */ /* 0x040fe20003f66270 */
[-C--:B------:R-:W-:Y:S01]  /*1d3c0*/  FMUL.FTZ R169, R169, R139.reuse ;  /* 0x0000008ba9a97220 */ /* 0x080fe20000410000 */
[----:B------:R-:W-:Y:S01]  /*1d3d0*/  ISETP.GE.AND P6, PT, R8, R138, PT ;  /* 0x0000008a0800720c */ /* 0x000fe20003fc6270 */
[----:B------:R-:W-:Y:S01]  /*1d3e0*/  MUFU.TANH R33, R33 ;  /* 0x0000002100217308 */ /* 0x000fe20000002400 */
[----:B------:R-:W-:Y:S01]  /*1d3f0*/  I2FP.F32.S32 R8, R8 ;  /* 0x0000000800087245 */ /* 0x000fe20000201400 */
[-C--:B------:R-:W-:Y:S01]  /*1d400*/  FMUL.FTZ R170, R170, R139.reuse ;  /* 0x0000008baaaa7220 */ /* 0x080fe20000410000 */
[-C--:B------:R-:W-:Y:S01]  /*1d410*/  FMUL.FTZ R162, R162, R139.reuse ;  /* 0x0000008ba2a27220 */ /* 0x080fe20000410000 */
[-C--:B------:R-:W-:Y:S01]  /*1d420*/  FMUL.FTZ R43, R159, R139.reuse ;  /* 0x0000008b9f2b7220 */ /* 0x080fe20000410000 */
[-C--:B------:R-:W-:Y:S01]  /*1d430*/  FMUL.FTZ R158, R158, R139.reuse ;  /* 0x0000008b9e9e7220 */ /* 0x080fe20000410000 */
[CC--:B------:R-:W-:Y:S01]  /*1d440*/  FFMA.FTZ R56, R0.reuse, R8.reuse, R56 ;  /* 0x0000000800387223 */ /* 0x0c0fe20000010038 */
[C---:B--2---:R-:W-:Y:S01]  /*1d450*/  FFMA.FTZ R12, R0.reuse, R8, R58 ;  /* 0x00000008000c7223 */ /* 0x044fe2000001003a */
[CC--:B------:R-:W-:Y:S01]  /*1d460*/  FFMA.FTZ R8, R0.reuse, R14.reuse, R57 ;  /* 0x0000000e00087223 */ /* 0x0c0fe20000010039 */
[----:B------:R-:W-:Y:S01]  /*1d470*/  FFMA.FTZ R14, R0, R14, R59 ;  /* 0x0000000e000e7223 */ /* 0x000fe2000001003b */
[----:B------:R-:W2:Y:S01]  /*1d480*/  MUFU.TANH R34, R34 ;  /* 0x0000002200227308 */ /* 0x000ea20000002400 */
[----:B----4-:R-:W-:Y:S01]  /*1d490*/  FSEL R10, R56, -INF , !P3 ;  /* 0xff800000380a7808 */ /* 0x010fe20005800000 */
[-C--:B------:R-:W-:Y:S01]  /*1d4a0*/  FMUL.FTZ R160, R160, R139.reuse ;  /* 0x0000008ba0a07220 */ /* 0x080fe20000410000 */
[----:B------:R-:W-:Y:S01]  /*1d4b0*/  ISETP.GE.AND P3, PT, R27, R138, PT ;  /* 0x0000008a1b00720c */ /* 0x000fe20003f66270 */
[-C--:B------:R-:W-:Y:S01]  /*1d4c0*/  FMUL.FTZ R156, R156, R139.reuse ;  /* 0x0000008b9c9c7220 */ /* 0x080fe20000410000 */
[----:B------:R-:W-:Y:S01]  /*1d4d0*/  FSEL R12, R12, -INF , !P6 ;  /* 0xff8000000c0c7808 */ /* 0x000fe20007000000 */
[----:B------:R-:W-:Y:S01]  /*1d4e0*/  FMUL.FTZ R157, R157, R139 ;  /* 0x0000008b9d9d7220 */ /* 0x000fe20000410000 */
[----:B------:R-:W-:Y:S01]  /*1d4f0*/  FSEL R8, R8, -INF , !P2 ;  /* 0xff80000008087808 */ /* 0x000fe20005000000 */
[----:B------:R-:W-:Y:S01]  /*1d500*/  MUFU.TANH R19, R20 ;  /* 0x0000001400137308 */ /* 0x000fe20000002400 */
[----:B------:R-:W-:Y:S01]  /*1d510*/  I2FP.F32.S32 R27, R27 ;  /* 0x0000001b001b7245 */ /* 0x000fe20000201400 */
[-C--:B------:R-:W-:Y:S01]  /*1d520*/  FMUL.FTZ R31, R155, R139.reuse ;  /* 0x0000008b9b1f7220 */ /* 0x080fe20000410000 */
[----:B------:R-:W-:Y:S01]  /*1d530*/  ISETP.GE.AND P6, PT, R26, R136, PT ;  /* 0x000000881a00720c */ /* 0x000fe20003fc6270 */
[----:B------:R-:W-:Y:S01]  /*1d540*/  FMUL.FTZ R18, R148, R139 ;  /* 0x0000008b94127220 */ /* 0x000fe20000410000 */
[----:B------:R-:W-:Y:S01]  /*1d550*/  ISETP.GE.AND P2, PT, R26, R138, PT ;  /* 0x0000008a1a00720c */ /* 0x000fe20003f46270 */
[CC--:B------:R-:W-:Y:S01]  /*1d560*/  FFMA.FTZ R23, R0.reuse, R27.reuse, R60 ;  /* 0x0000001b00177223 */ /* 0x0c0fe2000001003c */
[----:B------:R-:W-:Y:S01]  /*1d570*/  I2FP.F32.S32 R26, R26 ;  /* 0x0000001a001a7245 */ /* 0x000fe20000201400 */
[----:B------:R-:W-:Y:S01]  /*1d580*/  FFMA.FTZ R27, R0, R27, R62 ;  /* 0x0000001b001b7223 */ /* 0x000fe2000001003e */
[----:B------:R-:W-:Y:S01]  /*1d590*/  FSEL R14, R14, -INF , !P5 ;  /* 0xff8000000e0e7808 */ /* 0x000fe20006800000 */
[----:B------:R3:W-:Y:S01]  /*1d5a0*/  MUFU.TANH R44, R21 ;  /* 0x00000015002c7308 */ /* 0x0007e20000002400 */
[----:B------:R-:W-:Y:S01]  /*1d5b0*/  FSEL R23, R23, -INF , !P4 ;  /* 0xff80000017177808 */ /* 0x000fe20006000000 */
[CC--:B------:R-:W-:Y:S01]  /*1d5c0*/  FFMA.FTZ R22, R0.reuse, R26.reuse, R61 ;  /* 0x0000001a00167223 */ /* 0x0c0fe2000001003d */
[----:B------:R-:W-:Y:S01]  /*1d5d0*/  FSEL R27, R27, -INF , !P3 ;  /* 0xff8000001b1b7808 */ /* 0x000fe20005800000 */
[----:B------:R-:W-:Y:S01]  /*1d5e0*/  FFMA.FTZ R26, R0, R26, R48 ;  /* 0x0000001a001a7223 */ /* 0x000fe20000010030 */
[----:B------:R-:W-:Y:S01]  /*1d5f0*/  ISETP.GE.AND P5, PT, R25, R136, PT ;  /* 0x000000881900720c */ /* 0x000fe20003fa6270 */
[----:B------:R-:W-:Y:S01]  /*1d600*/  VIADD R48, R9, 0x30 ;  /* 0x0000003009307836 */ /* 0x000fe20000000000 */
[----:B------:R-:W-:Y:S01]  /*1d610*/  FSEL R22, R22, -INF , !P6 ;  /* 0xff80000016167808 */ /* 0x000fe20007000000 */
[----:B------:R-:W4:Y:S01]  /*1d620*/  MUFU.TANH R35, R35 ;  /* 0x0000002300237308 */ /* 0x000f220000002400 */
[----:B------:R-:W-:Y:S01]  /*1d630*/  ISETP.GE.AND P4, PT, R25, R138, PT ;  /* 0x0000008a1900720c */ /* 0x000fe20003f86270 */
[----:B------:R-:W-:Y:S01]  /*1d640*/  FMUL.FTZ R17, R149, R139 ;  /* 0x0000008b95117220 */ /* 0x000fe20000410000 */
[----:B------:R-:W-:-:S02]  /*1d650*/  ISETP.GE.AND P3, PT, R24, R136, PT ;  /* 0x000000881800720c */ /* 0x000fc40003f66270 */
[----:B------:R-:W-:Y:S02]  /*1d660*/  ISETP.GE.AND P6, PT, R24, R138, PT ;  /* 0x0000008a1800720c */ /* 0x000fe40003fc6270 */
[----:B------:R-:W-:Y:S01]  /*1d670*/  I2FP.F32.S32 R25, R25 ;  /* 0x0000001900197245 */ /* 0x000fe20000201400 */
[----:B------:R-:W-:Y:S01]  /*1d680*/  MUFU.TANH R29, R29 ;  /* 0x0000001d001d7308 */ /* 0x000fe20000002400 */
[----:B------:R-:W-:Y:S02]  /*1d690*/  I2FP.F32.S32 R24, R24 ;  /* 0x0000001800187245 */ /* 0x000fe40000201400 */
[----:B------:R-:W-:Y:S01]  /*1d6a0*/  FSEL R26, R26, -INF , !P2 ;  /* 0xff8000001a1a7808 */ /* 0x000fe20005000000 */
[CC--:B---3--:R-:W-:Y:S01]  /*1d6b0*/  FFMA.FTZ R21, R0.reuse, R25.reuse, R36 ;  /* 0x0000001900157223 */ /* 0x0c8fe20000010024 */
[C---:B-----5:R-:W-:Y:S01]  /*1d6c0*/  FFMA.FTZ R25, R0.reuse, R25, R38 ;  /* 0x0000001900197223 */ /* 0x060fe20000010026 */
[CC--:B------:R-:W-:Y:S01]  /*1d6d0*/  FFMA.FTZ R20, R0.reuse, R24.reuse, R37 ;  /* 0x0000001800147223 */ /* 0x0c0fe20000010025 */
[----:B------:R-:W-:Y:S01]  /*1d6e0*/  FFMA.FTZ R24, R0, R24, R39 ;  /* 0x0000001800187223 */ /* 0x000fe20000010027 */
[C---:B------:R-:W-:Y:S01]  /*1d6f0*/  VIADD R36, R9.reuse, 0x20 ;  /* 0x0000002009247836 */ /* 0x040fe20000000000 */
[----:B------:R-:W3:Y:S01]  /*1d700*/  MUFU.TANH R30, R30 ;  /* 0x0000001e001e7308 */ /* 0x000ee20000002400 */
[----:B------:R-:W-:Y:S01]  /*1d710*/  VIADD R39, R9, 0x21 ;  /* 0x0000002109277836 */ /* 0x000fe20000000000 */
[----:B------:R-:W-:-:S02]  /*1d720*/  FSEL R25, R25, -INF , !P4 ;  /* 0xff80000019197808 */ /* 0x000fc40006000000 */
[----:B------:R-:W-:Y:S02]  /*1d730*/  FSEL R20, R20, -INF , !P3 ;  /* 0xff80000014147808 */ /* 0x000fe40005800000 */
[----:B------:R-:W-:Y:S02]  /*1d740*/  I2FP.F32.S32 R37, R36 ;  /* 0x0000002400257245 */ /* 0x000fe40000201400 */
[C---:B------:R-:W-:Y:S01]  /*1d750*/  ISETP.GE.AND P4, PT, R39.reuse, R136, PT ;  /* 0x000000882700720c */ /* 0x040fe20003f86270 */
[----:B------:R-:W5:Y:S01]  /*1d760*/  MUFU.TANH R28, R28 ;  /* 0x0000001c001c7308 */ /* 0x000f620000002400 */
[----:B------:R-:W-:Y:S01]  /*1d770*/  ISETP.GE.AND P3, PT, R39, R138, PT ;  /* 0x0000008a2700720c */ /* 0x000fe20003f66270 */
[C---:B-1----:R-:W-:Y:S01]  /*1d780*/  FFMA.FTZ R32, R0.reuse, R37, R32 ;  /* 0x0000002500207223 */ /* 0x042fe20000010020 */
[----:B------:R-:W-:Y:S01]  /*1d790*/  I2FP.F32.S32 R39, R39 ;  /* 0x0000002700277245 */ /* 0x000fe20000201400 */
[----:B--2---:R-:W-:Y:S01]  /*1d7a0*/  FFMA.FTZ R37, R0, R37, R34 ;  /* 0x0000002500257223 */ /* 0x004fe20000010022 */
[----:B------:R-:W-:-:S02]  /*1d7b0*/  FSEL R21, R21, -INF , !P5 ;  /* 0xff80000015157808 */ /* 0x000fc40006800000 */
[----:B------:R-:W-:Y:S01]  /*1d7c0*/  ISETP.GE.AND P2, PT, R36, R136, PT ;  /* 0x000000882400720c */ /* 0x000fe20003f46270 */
[-C--:B------:R-:W-:Y:S01]  /*1d7d0*/  FFMA.FTZ R33, R0, R39.reuse, R33 ;  /* 0x0000002700217223 */ /* 0x080fe20000010021 */
[----:B------:R-:W-:Y:S01]  /*1d7e0*/  ISETP.GE.AND P5, PT, R36, R138, PT ;  /* 0x0000008a2400720c */ /* 0x000fe20003fa6270 */
[----:B------:R-:W-:Y:S01]  /*1d7f0*/  VIADD R36, R9, 0x28 ;  /* 0x0000002809247836 */ /* 0x000fe20000000000 */
[----:B------:R-:W1:Y:S01]  /*1d800*/  MUFU.TANH R5, R5 ;  /* 0x0000000500057308 */ /* 0x000e620000002400 */
[----:B------:R-:W-:Y:S01]  /*1d810*/  FSEL R24, R24, -INF , !P6 ;  /* 0xff80000018187808 */ /* 0x000fe20007000000 */
[----:B----4-:R-:W-:Y:S01]  /*1d820*/  FFMA.FTZ R35, R0, R39, R35 ;  /* 0x0000002700237223 */ /* 0x010fe20000010023 */
[----:B------:R-:W-:Y:S02]  /*1d830*/  FSEL R34, R32, -INF , !P2 ;  /* 0xff80000020227808 */ /* 0x000fe40005000000 */
[----:B------:R-:W-:Y:S02]  /*1d840*/  FSEL R37, R37, -INF , !P5 ;  /* 0xff80000025257808 */ /* 0x000fe40006800000 */
[----:B------:R-:W-:Y:S01]  /*1d850*/  FSEL R33, R33, -INF , !P4 ;  /* 0xff80000021217808 */ /* 0x000fe20006000000 */
[----:B------:R-:W2:Y:S01]  /*1d860*/  MUFU.TANH R11, R11 ;  /* 0x0000000b000b7308 */ /* 0x000ea20000002400 */
[----:B------:R-:W-:-:S02]  /*1d870*/  ISETP.GE.AND P6, PT, R36, R136, PT ;  /* 0x000000882400720c */ /* 0x000fc40003fc6270 */
[----:B------:R-:W-:Y:S02]  /*1d880*/  ISETP.GE.AND P2, PT, R36, R138, PT ;  /* 0x0000008a2400720c */ /* 0x000fe40003f46270 */
[C---:B------:R-:W-:Y:S02]  /*1d890*/  ISETP.GE.AND P5, PT, R143.reuse, R136, PT ;  /* 0x000000888f00720c */ /* 0x040fe40003fa6270 */
[----:B------:R-:W-:Y:S01]  /*1d8a0*/  ISETP.GE.AND P4, PT, R143, R138, PT ;  /* 0x0000008a8f00720c */ /* 0x000fe20003f86270 */
[----:B------:R-:W-:Y:S01]  /*1d8b0*/  MUFU.TANH R6, R6 ;  /* 0x0000000600067308 */ /* 0x000fe20000002400 */
[----:B------:R-:W-:Y:S02]  /*1d8c0*/  I2FP.F32.S32 R36, R36 ;  /* 0x0000002400247245 */ /* 0x000fe40000201400 */
[----:B------:R-:W-:-:S03]  /*1d8d0*/  I2FP.F32.S32 R143, R143 ;  /* 0x0000008f008f7245 */ /* 0x000fc60000201400 */
[CC--:B---3--:R-:W-:Y:S01]  /*1d8e0*/  FFMA.FTZ R30, R0.reuse, R36.reuse, R30 ;  /* 0x00000024001e7223 */ /* 0x0c8fe2000001001e */
[C---:B-----5:R-:W-:Y:S01]  /*1d8f0*/  FFMA.FTZ R32, R0.reuse, R36, R28 ;  /* 0x0000002400207223 */ /* 0x060fe2000001001c */
[----:B------:R-:W3:Y:S01]  /*1d900*/  MUFU.TANH R4, R4 ;  /* 0x0000000400047308 */ /* 0x000ee20000002400 */
[----:B------:R-:W-:Y:S01]  /*1d910*/  FFMA.FTZ R142, R0, R143, R29 ;  /* 0x0000008f008e7223 */ /* 0x000fe2000001001d */
[----:B------:R-:W-:Y:S02]  /*1d920*/  FSEL R36, R35, -INF , !P3 ;  /* 0xff80000023247808 */ /* 0x000fe40005800000 */
[----:B------:R-:W-:Y:S02]  /*1d930*/  I2FP.F32.S32 R29, R48 ;  /* 0x00000030001d7245 */ /* 0x000fe40000201400 */
[----:B------:R-:W-:Y:S01]  /*1d940*/  FSEL R35, R30, -INF , !P2 ;  /* 0xff8000001e237808 */ /* 0x000fe20005000000 */
[----:B------:R-:W-:Y:S01]  /*1d950*/  VIADD R30, R9, 0x38 ;  /* 0x00000038091e7836 */ /* 0x000fe20000000000 */
[----:B------:R-:W-:Y:S01]  /*1d960*/  FSEL R142, R142, -INF , !P5 ;  /* 0xff8000008e8e7808 */ /* 0x000fe20006800000 */
[CC--:B-1----:R-:W-:Y:S01]  /*1d970*/  FFMA.FTZ R161, R0.reuse, R29.reuse, R5 ;  /* 0x0000001d00a17223 */ /* 0x0c2fe20000010005 */
[C---:B------:R-:W-:Y:S01]  /*1d980*/  ISETP.GE.AND P2, PT, R153.reuse, R136, PT ;  /* 0x000000889900720c */ /* 0x040fe20003f46270 */
[----:B--2---:R-:W-:Y:S01]  /*1d990*/  FFMA.FTZ R11, R0, R29, R11 ;  /* 0x0000001d000b7223 */ /* 0x004fe2000001000b */
[-C--:B------:R-:W-:Y:S01]  /*1d9a0*/  ISETP.GE.AND P5, PT, R153, R138.reuse, PT ;  /* 0x0000008a9900720c */ /* 0x080fe20003fa6270 */
[----:B------:R-:W-:Y:S01]  /*1d9b0*/  VIADD R29, R9, 0x39 ;  /* 0x00000039091d7836 */ /* 0x000fe20000000000 */
[----:B------:R-:W-:Y:S01]  /*1d9c0*/  I2FP.F32.S32 R153, R153 ;  /* 0x0000009900997245 */ /* 0x000fe20000201400 */
[----:B------:R1:W2:Y:S01]  /*1d9d0*/  MUFU.TANH R50, R16 ;  /* 0x0000001000327308 */ /* 0x0002a20000002400 */
[----:B------:R-:W-:Y:S01]  /*1d9e0*/  FSEL R32, R32, -INF , !P6 ;  /* 0xff80000020207808 */ /* 0x000fe20007000000 */
[----:B---3--:R-:W-:Y:S01]  /*1d9f0*/  FFMA.FTZ R143, R0, R143, R4 ;  /* 0x0000008f008f7223 */ /* 0x008fe20000010004 */
[----:B------:R-:W-:Y:S01]  /*1da00*/  ISETP.GE.AND P6, PT, R48, R138, PT ;  /* 0x0000008a3000720c */ /* 0x000fe20003fc6270 */
[CC--:B------:R-:W-:Y:S01]  /*1da10*/  FFMA.FTZ R163, R0.reuse, R153.reuse, R6 ;  /* 0x0000009900a37223 */ /* 0x0c0fe20000010006 */
[----:B------:R-:W-:Y:S01]  /*1da20*/  FFMA.FTZ R153, R0, R153, R15 ;  /* 0x0000009900997223 */ /* 0x000fe2000001000f */
[----:B------:R-:W-:-:S02]  /*1da30*/  I2FP.F32.S32 R15, R30 ;  /* 0x0000001e000f7245 */ /* 0x000fc40000201400 */
[----:B------:R-:W-:Y:S01]  /*1da40*/  FSEL R152, R11, -INF , !P6 ;  /* 0xff8000000b987808 */ /* 0x000fe20007000000 */
[----:B------:R3:W-:Y:S01]  /*1da50*/  MUFU.TANH R4, R164 ;  /* 0x000000a400047308 */ /* 0x0007e20000002400 */
[----:B------:R-:W-:Y:S01]  /*1da60*/  I2FP.F32.S32 R11, R29 ;  /* 0x0000001d000b7245 */ /* 0x000fe20000201400 */
[----:B------:R-:W-:Y:S01]  /*1da70*/  FFMA.FTZ R47, R0, R15, R47 ;  /* 0x0000000f002f7223 */ /* 0x000fe2000001002f */
[-C--:B------:R-:W-:Y:S02]  /*1da80*/  ISETP.GE.AND P3, PT, R48, R136.reuse, PT ;  /* 0x000000883000720c */ /* 0x080fe40003f66270 */
[----:B------:R-:W-:Y:S01]  /*1da90*/  FSEL R163, R163, -INF , !P2 ;  /* 0xff800000a3a37808 */ /* 0x000fe20005000000 */
[CC--:B------:R-:W-:Y:S01]  /*1daa0*/  FFMA.FTZ R44, R0.reuse, R11.reuse, R44 ;  /* 0x0000000b002c7223 */ /* 0x0c0fe2000001002c */
[----:B------:R-:W-:Y:S01]  /*1dab0*/  FSEL R143, R143, -INF , !P4 ;  /* 0xff8000008f8f7808 */ /* 0x000fe20006000000 */
[----:B------:R4:W-:Y:S01]  /*1dac0*/  MUFU.TANH R6, R166 ;  /* 0x000000a600067308 */ /* 0x0009e20000002400 */
[C---:B------:R-:W-:Y:S01]  /*1dad0*/  ISETP.GE.AND P6, PT, R29.reuse, R136, PT ;  /* 0x000000881d00720c */ /* 0x040fe20003fc6270 */
[----:B------:R-:W-:Y:S01]  /*1dae0*/  FFMA.FTZ R49, R0, R11, R49 ;  /* 0x0000000b00317223 */ /* 0x000fe20000010031 */
[----:B------:R-:W-:Y:S01]  /*1daf0*/  ISETP.GE.AND P2, PT, R29, R138, PT ;  /* 0x0000008a1d00720c */ /* 0x000fe20003f46270 */
[----:B------:R-:W-:Y:S01]  /*1db00*/  VIADD R29, R9, 0x40 ;  /* 0x00000040091d7836 */ /* 0x000fe20000000000 */
[----:B------:R-:W-:Y:S01]  /*1db10*/  ISETP.GE.AND P4, PT, R30, R136, PT ;  /* 0x000000881e00720c */ /* 0x000fe20003f86270 */
[----:B-1----:R-:W-:Y:S01]  /*1db20*/  FMUL.FTZ R16, R150, R139 ;  /* 0x0000008b96107220 */ /* 0x002fe20000410000 */
[----:B------:R-:W-:Y:S01]  /*1db30*/  FSEL R161, R161, -INF , !P3 ;  /* 0xff800000a1a17808 */ /* 0x000fe20005800000 */
[----:B------:R-:W-:Y:S01]  /*1db40*/  MUFU.TANH R184, R184 ;  /* 0x000000b800b87308 */ /* 0x000fe20000002400 */
[----:B---3--:R-:W-:Y:S01]  /*1db50*/  FFMA.FTZ R164, R0, R15, R19 ;  /* 0x0000000f00a47223 */ /* 0x008fe20000010013 */
[----:B------:R-:W-:Y:S01]  /*1db60*/  ISETP.GE.AND P3, PT, R30, R138, PT ;  /* 0x0000008a1e00720c */ /* 0x000fe20003f66270 */
[----:B------:R-:W-:Y:S01]  /*1db70*/  VIADD R19, R9, 0x41 ;  /* 0x0000004109137836 */ /* 0x000fe20000000000 */
[----:B------:R-:W-:Y:S01]  /*1db80*/  FSEL R153, R153, -INF , !P5 ;  /* 0xff80000099997808 */ /* 0x000fe20006800000 */
[----:B------:R-:W-:Y:S01]  /*1db90*/  FMUL.FTZ R139, R151, R139 ;  /* 0x0000008b978b7220 */ /* 0x000fe20000410000 */
[----:B------:R-:W-:-:S02]  /*1dba0*/  FSEL R164, R164, -INF , !P4 ;  /* 0xff800000a4a47808 */ /* 0x000fc40006000000 */
[C---:B------:R-:W-:Y:S01]  /*1dbb0*/  ISETP.GE.AND P5, PT, R29.reuse, R136, PT ;  /* 0x000000881d00720c */ /* 0x040fe20003fa6270 */
[----:B------:R-:W-:Y:S01]  /*1dbc0*/  MUFU.TANH R185, R185 ;  /* 0x000000b900b97308 */ /* 0x000fe20000002400 */
[----:B------:R-:W-:Y:S02]  /*1dbd0*/  ISETP.GE.AND P4, PT, R29, R138, PT ;  /* 0x0000008a1d00720c */ /* 0x000fe40003f86270 */
[----:B------:R-:W-:Y:S02]  /*1dbe0*/  FSEL R154, R47, -INF , !P3 ;  /* 0xff8000002f9a7808 */ /* 0x000fe40005800000 */
[----:B----4-:R-:W-:Y:S02]  /*1dbf0*/  FSEL R166, R44, -INF , !P6 ;  /* 0xff8000002ca67808 */ /* 0x010fe40007000000 */
[----:B------:R-:W-:Y:S01]  /*1dc00*/  I2FP.F32.S32 R29, R29 ;  /* 0x0000001d001d7245 */ /* 0x000fe20000201400 */
[----:B------:R-:W-:Y:S01]  /*1dc10*/  MUFU.TANH R186, R186 ;  /* 0x000000ba00ba7308 */ /* 0x000fe20000002400 */
[----:B------:R-:W-:-:S02]  /*1dc20*/  ISETP.GE.AND P3, PT, R19, R136, PT ;  /* 0x000000881300720c */ /* 0x000fc40003f66270 */
[-C--:B------:R-:W-:Y:S01]  /*1dc30*/  ISETP.GE.AND P6, PT, R19, R138.reuse, PT ;  /* 0x0000008a1300720c */ /* 0x080fe20003fc6270 */
[C---:B--2---:R-:W-:Y:S01]  /*1dc40*/  FFMA.FTZ R50, R0.reuse, R29, R50 ;  /* 0x0000001d00327223 */ /* 0x044fe20000010032 */
[----:B------:R-:W-:Y:S01]  /*1dc50*/  I2FP.F32.S32 R19, R19 ;  /* 0x0000001300137245 */ /* 0x000fe20000201400 */
[----:B------:R-:W-:Y:S01]  /*1dc60*/  FFMA.FTZ R54, R0, R29, R54 ;  /* 0x0000001d00367223 */ /* 0x000fe20000010036 */
[----:B------:R-:W-:Y:S01]  /*1dc70*/  VIADD R29, R9, 0x49 ;  /* 0x00000049091d7836 */ /* 0x000fe20000000000 */
[----:B------:R1:W-:Y:S01]  /*1dc80*/  MUFU.TANH R15, R167 ;  /* 0x000000a7000f7308 */ /* 0x0003e20000002400 */
[----:B------:R-:W-:Y:S01]  /*1dc90*/  FSEL R175, R50, -INF , !P5 ;  /* 0xff80000032af7808 */ /* 0x000fe20006800000 */
[-C--:B------:R-:W-:Y:S01]  /*1dca0*/  FFMA.FTZ R51, R0, R19.reuse, R51 ;  /* 0x0000001300337223 */ /* 0x080fe20000010033 */
[----:B------:R-:W-:Y:S01]  /*1dcb0*/  ISETP.GE.AND P5, PT, R174, R138, PT ;  /* 0x0000008aae00720c */ /* 0x000fe20003fa6270 */
[----:B------:R-:W-:-:S03]  /*1dcc0*/  FFMA.FTZ R55, R0, R19, R55 ;  /* 0x0000001300377223 */ /* 0x000fc60000010037 */
[----:B------:R-:W-:Y:S01]  /*1dcd0*/  FSEL R173, R51, -INF , !P3 ;  /* 0xff80000033ad7808 */ /* 0x000fe20005800000 */
[----:B------:R2:W-:Y:S01]  /*1dce0*/  MUFU.TANH R28, R171 ;  /* 0x000000ab001c7308 */ /* 0x0005e20000002400 */
[----:B------:R-:W-:Y:S02]  /*1dcf0*/  ISETP.GE.AND P3, PT, R29, R138, PT ;  /* 0x0000008a1d00720c */ /* 0x000fe40003f66270 */
[----:B------:R-:W-:-:S05]  /*1dd00*/  FSEL R172, R55, -INF , !P6 ;  /* 0xff80000037ac7808 */ /* 0x000fca0007000000 */
[----:B------:R-:W-:Y:S01]  /*1dd10*/  MUFU.TANH R168, R168 ;  /* 0x000000a800a87308 */ /* 0x000fe20000002400 */
[----:B-1----:R-:W-:Y:S02]  /*1dd20*/  FSEL R167, R49, -INF , !P2 ;  /* 0xff80000031a77808 */ /* 0x002fe40005000000 */
[----:B------:R-:W-:Y:S02]  /*1dd30*/  ISETP.GE.AND P2, PT, R174, R136, PT ;  /* 0x00000088ae00720c */ /* 0x000fe40003f46270 */
[----:B------:R-:W-:-:S03]  /*1dd40*/  I2FP.F32.S32 R174, R174 ;  /* 0x000000ae00ae7245 */ /* 0x000fc60000201400 */
[----:B------:R-:W1:Y:S01]  /*1dd50*/  MUFU.TANH R187, R187 ;  /* 0x000000bb00bb7308 */ /* 0x000e620000002400 */
[----:B--2---:R-:W-:Y:S02]  /*1dd60*/  FSEL R171, R54, -INF , !P4 ;  /* 0xff80000036ab7808 */ /* 0x004fe40006000000 */
[----:B------:R-:W-:Y:S02]  /*1dd70*/  ISETP.GE.AND P4, PT, R29, R136, PT ;  /* 0x000000881d00720c */ /* 0x000fe40003f86270 */
[----:B------:R-:W-:-:S03]  /*1dd80*/  I2FP.F32.S32 R29, R29 ;  /* 0x0000001d001d7245 */ /* 0x000fc60000201400 */
[----:B------:R2:W-:Y:S08]  /*1dd90*/  MUFU.TANH R38, R169 ;  /* 0x000000a900267308 */ /* 0x0005f00000002400 */
[----:B------:R3:W4:Y:S01]  /*1dda0*/  MUFU.TANH R39, R170 ;  /* 0x000000aa00277308 */ /* 0x0007220000002400 */
[----:B-1----:R-:W-:-:S07]  /*1ddb0*/  FFMA.FTZ R187, R0, R29, R187 ;  /* 0x0000001d00bb7223 */ /* 0x002fce00000100bb */
[----:B------:R1:W5:Y:S01]  /*1ddc0*/  MUFU.TANH R5, R165 ;  /* 0x000000a500057308 */ /* 0x0003620000002400 */
[----:B--2---:R-:W-:-:S05]  /*1ddd0*/  FFMA.FTZ R169, R0, R29, R185 ;  /* 0x0000001d00a97223 */ /* 0x004fca00000100b9 */
[----:B------:R-:W-:Y:S02]  /*1dde0*/  FSEL R169, R169, -INF , !P4 ;  /* 0xff800000a9a97808 */ /* 0x000fe40006000000 */
[----:B------:R2:W-:Y:S01]  /*1ddf0*/  MUFU.TANH R19, R162 ;  /* 0x000000a200137308 */ /* 0x0005e20000002400 */
[CC--:B---3--:R-:W-:Y:S01]  /*1de00*/  FFMA.FTZ R170, R0.reuse, R174.reuse, R184 ;  /* 0x000000ae00aa7223 */ /* 0x0c8fe200000100b8 */
[----:B------:R-:W-:-:S04]  /*1de10*/  FFMA.FTZ R174, R0, R174, R186 ;  /* 0x000000ae00ae7223 */ /* 0x000fc800000100ba */
[----:B------:R-:W-:Y:S02]  /*1de20*/  FSEL R170, R170, -INF , !P2 ;  /* 0xff800000aaaa7808 */ /* 0x000fe40005000000 */
[----:B------:R-:W-:Y:S01]  /*1de30*/  FSEL R174, R174, -INF , !P5 ;  /* 0xff800000aeae7808 */ /* 0x000fe20006800000 */
[----:B-1----:R-:W-:Y:S01]  /*1de40*/  VIADD R165, R9, 0x50 ;  /* 0x0000005009a57836 */ /* 0x002fe20000000000 */
[----:B------:R1:W3:Y:S04]  /*1de50*/  MUFU.TANH R11, R160 ;  /* 0x000000a0000b7308 */ /* 0x0002e80000002400 */
[C---:B------:R-:W-:Y:S02]  /*1de60*/  ISETP.GE.AND P6, PT, R165.reuse, R136, PT ;  /* 0x00000088a500720c */ /* 0x040fe40003fc6270 */
[----:B------:R-:W-:Y:S01]  /*1de70*/  ISETP.GE.AND P2, PT, R165, R138, PT ;  /* 0x0000008aa500720c */ /* 0x000fe20003f46270 */
[C---:B--2---:R-:W-:Y:S01]  /*1de80*/  VIADD R162, R9.reuse, 0x51 ;  /* 0x0000005109a27836 */ /* 0x044fe20000000000 */
[----:B------:R-:W-:Y:S01]  /*1de90*/  I2FP.F32.S32 R165, R165 ;  /* 0x000000a500a57245 */ /* 0x000fe20000201400 */
[----:B------:R-:W2:Y:S03]  /*1dea0*/  MUFU.TANH R46, R46 ;  /* 0x0000002e002e7308 */ /* 0x000ea60000002400 */
[----:B------:R-:W-:Y:S01]  /*1deb0*/  ISETP.GE.AND P5, PT, R162, R136, PT ;  /* 0x00000088a200720c */ /* 0x000fe20003fa6270 */
[-C--:B------:R-:W-:Y:S01]  /*1dec0*/  FFMA.FTZ R159, R0, R165.reuse, R168 ;  /* 0x000000a5009f7223 */ /* 0x080fe200000100a8 */
[----:B------:R-:W-:Y:S01]  /*1ded0*/  ISETP.GE.AND P4, PT, R162, R138, PT ;  /* 0x0000008aa200720c */ /* 0x000fe20003f86270 */
[C---:B----4-:R-:W-:Y:S01]  /*1dee0*/  FFMA.FTZ R165, R0.reuse, R165, R39 ;  /* 0x000000a500a57223 */ /* 0x050fe20000010027 */
[----:B------:R-:W-:Y:S01]  /*1def0*/  I2FP.F32.S32 R162, R162 ;  /* 0x000000a200a27245 */ /* 0x000fe20000201400 */
[----:B------:R-:W-:Y:S01]  /*1df00*/  VIADD R39, R9, 0x58 ;  /* 0x0000005809277836 */ /* 0x000fe20000000000 */
[----:B------:R-:W-:Y:S01]  /*1df10*/  FSEL R168, R187, -INF , !P3 ;  /* 0xff800000bba87808 */ /* 0x000fe20005800000 */
[----:B------:R-:W4:Y:S01]  /*1df20*/  MUFU.TANH R45, R45 ;  /* 0x0000002d002d7308 */ /* 0x000f220000002400 */
[----:B------:R-:W-:Y:S01]  /*1df30*/  FSEL R159, R159, -INF , !P6 ;  /* 0xff8000009f9f7808 */ /* 0x000fe20007000000 */
[----:B------:R-:W-:Y:S01]  /*1df40*/  FFMA.FTZ R44, R0, R162, R38 ;  /* 0x000000a2002c7223 */ /* 0x000fe20000010026 */
[----:B------:R-:W-:-:S02]  /*1df50*/  VIADD R38, R9, 0x59 ;  /* 0x0000005909267836 */ /* 0x000fc40000000000 */
[----:B------:R-:W-:Y:S01]  /*1df60*/  FFMA.FTZ R162, R0, R162, R28 ;  /* 0x000000a200a27223 */ /* 0x000fe2000001001c */
[----:B------:R-:W-:Y:S02]  /*1df70*/  FSEL R165, R165, -INF , !P2 ;  /* 0xff800000a5a57808 */ /* 0x000fe40005000000 */
[C---:B------:R-:W-:Y:S01]  /*1df80*/  ISETP.GE.AND P3, PT, R39.reuse, R136, PT ;  /* 0x000000882700720c */ /* 0x040fe20003f66270 */
[----:B------:R5:W-:Y:S01]  /*1df90*/  MUFU.TANH R28, R158 ;  /* 0x0000009e001c7308 */ /* 0x000be20000002400 */
[----:B------:R-:W-:Y:S02]  /*1dfa0*/  ISETP.GE.AND P6, PT, R39, R138, PT ;  /* 0x0000008a2700720c */ /* 0x000fe40003fc6270 */
[----:B------:R-:W-:Y:S02]  /*1dfb0*/  ISETP.GE.AND P2, PT, R38, R136, PT ;  /* 0x000000882600720c */ /* 0x000fe40003f46270 */
[----:B------:R-:W-:Y:S02]  /*1dfc0*/  I2FP.F32.S32 R39, R39 ;  /* 0x0000002700277245 */ /* 0x000fe40000201400 */
[----:B------:R-:W-:Y:S01]  /*1dfd0*/  FSEL R162, R162, -INF , !P4 ;  /* 0xff800000a2a27808 */ /* 0x000fe20006000000 */
[----:B------:R3:W4:Y:S02]  /*1dfe0*/  MUFU.TANH R29, R156 ;  /* 0x0000009c001d7308 */ /* 0x0007240000002400 */
[----:B------:R-:W-:-:S05]  /*1dff0*/  FFMA.FTZ R6, R0, R39, R6 ;  /* 0x0000002700067223 */ /* 0x000fca0000010006 */
[----:B-1----:R-:W-:Y:S01]  /*1e000*/  FSEL R160, R6, -INF , !P6 ;  /* 0xff80000006a07808 */ /* 0x002fe20007000000 */
[----:B------:R1:W4:Y:S01]  /*1e010*/  MUFU.TANH R30, R157 ;  /* 0x0000009d001e7308 */ /* 0x0003220000002400 */
[----:B-----5:R-:W-:Y:S02]  /*1e020*/  FSEL R158, R44, -INF , !P5 ;  /* 0xff8000002c9e7808 */ /* 0x020fe40006800000 */
[----:B------:R-:W-:Y:S02]  /*1e030*/  ISETP.GE.AND P5, PT, R38, R138, PT ;  /* 0x0000008a2600720c */ /* 0x000fe40003fa6270 */
[----:B------:R-:W-:-:S03]  /*1e040*/  I2FP.F32.S32 R38, R38 ;  /* 0x0000002600267245 */ /* 0x000fc60000201400 */
[----:B------:R-:W5:Y:S02]  /*1e050*/  MUFU.TANH R43, R43 ;  /* 0x0000002b002b7308 */ /* 0x000f640000002400 */
[CC--:B---3--:R-:W-:Y:S01]  /*1e060*/  FFMA.FTZ R156, R0.reuse, R38.reuse, R5 ;  /* 0x00000026009c7223 */ /* 0x0c8fe20000010005 */
[C---:B------:R-:W-:Y:S02]  /*1e070*/  VIADD R5, R9.reuse, 0x61 ;  /* 0x0000006109057836 */ /* 0x040fe40000000000 */
[----:B------:R-:W-:Y:S02]  /*1e080*/  FFMA.FTZ R15, R0, R38, R15 ;  /* 0x00000026000f7223 */ /* 0x000fe4000001000f */
[----:B------:R-:W-:Y:S01]  /*1e090*/  FSEL R156, R156, -INF , !P2 ;  /* 0xff8000009c9c7808 */ /* 0x000fe20005000000 */
[----:B------:R-:W3:Y:S01]  /*1e0a0*/  MUFU.TANH R42, R42 ;  /* 0x0000002a002a7308 */ /* 0x000ee20000002400 */
[----:B-1----:R-:W-:Y:S01]  /*1e0b0*/  FFMA.FTZ R157, R0, R39, R4 ;  /* 0x00000027009d7223 */ /* 0x002fe20000010004 */
[----:B------:R-:W-:Y:S01]  /*1e0c0*/  VIADD R4, R9, 0x60 ;  /* 0x0000006009047836 */ /* 0x000fe20000000000 */
[----:B------:R-:W-:-:S02]  /*1e0d0*/  ISETP.GE.AND P6, PT, R5, R136, PT ;  /* 0x000000880500720c */ /* 0x000fc40003fc6270 */
[----:B------:R-:W-:Y:S02]  /*1e0e0*/  ISETP.GE.AND P2, PT, R5, R138, PT ;  /* 0x0000008a0500720c */ /* 0x000fe40003f46270 */
[----:B------:R-:W-:Y:S01]  /*1e0f0*/  FSEL R157, R157, -INF , !P3 ;  /* 0xff8000009d9d7808 */ /* 0x000fe20005800000 */
[----:B------:R-:W-:Y:S01]  /*1e100*/  MUFU.TANH R41, R41 ;  /* 0x0000002900297308 */ /* 0x000fe20000002400 */
[C---:B------:R-:W-:Y:S02]  /*1e110*/  ISETP.GE.AND P4, PT, R4.reuse, R136, PT ;  /* 0x000000880400720c */ /* 0x040fe40003f86270 */
[----:B------:R-:W-:Y:S02]  /*1e120*/  ISETP.GE.AND P3, PT, R4, R138, PT ;  /* 0x0000008a0400720c */ /* 0x000fe40003f66270 */
[----:B------:R-:W-:Y:S02]  /*1e130*/  I2FP.F32.S32 R4, R4 ;  /* 0x0000000400047245 */ /* 0x000fe40000201400 */
[----:B------:R-:W-:Y:S01]  /*1e140*/  I2FP.F32.S32 R5, R5 ;  /* 0x0000000500057245 */ /* 0x000fe20000201400 */
[----:B------:R-:W1:Y:S01]  /*1e150*/  MUFU.TANH R40, R40 ;  /* 0x0000002800287308 */ /* 0x000e620000002400 */
[----:B------:R-:W-:Y:S01]  /*1e160*/  FSEL R155, R15, -INF , !P5 ;  /* 0xff8000000f9b7808 */ /* 0x000fe20006800000 */
[CC--:B------:R-:W-:Y:S01]  /*1e170*/  FFMA.FTZ R11, R0.reuse, R4.reuse, R11 ;  /* 0x00000004000b7223 */ /* 0x0c0fe2000001000b */
[C---:B------:R-:W-:Y:S01]  /*1e180*/  FFMA.FTZ R19, R0.reuse, R4, R19 ;  /* 0x0000000400137223 */ /* 0x040fe20000010013 */
[CC--:B--2---:R-:W-:Y:S01]  /*1e190*/  FFMA.FTZ R46, R0.reuse, R5.reuse, R46 ;  /* 0x00000005002e7223 */ /* 0x0c4fe2000001002e */
[----:B----4-:R-:W-:Y:S01]  /*1e1a0*/  FFMA.FTZ R45, R0, R5, R45 ;  /* 0x00000005002d7223 */ /* 0x010fe2000001002d */
[----:B------:R-:W-:Y:S01]  /*1e1b0*/  VIADD R4, R9, 0x68 ;  /* 0x0000006809047836 */ /* 0x000fe20000000000 */
[----:B------:R-:W-:Y:S01]  /*1e1c0*/  FSEL R148, R11, -INF , !P4 ;  /* 0xff8000000b947808 */ /* 0x000fe20006000000 */
[----:B------:R-:W-:Y:S01]  /*1e1d0*/  VIADD R5, R9, 0x69 ;  /* 0x0000006909057836 */ /* 0x000fe20000000000 */
[----:B------:R-:W-:Y:S01]  /*1e1e0*/  FSEL R151, R19, -INF , !P3 ;  /* 0xff80000013977808 */ /* 0x000fe20005800000 */
[----:B------:R-:W2:Y:S01]  /*1e1f0*/  MUFU.TANH R31, R31 ;  /* 0x0000001f001f7308 */ /* 0x000ea20000002400 */
[----:B------:R-:W-:-:S02]  /*1e200*/  FSEL R147, R46, -INF , !P6 ;  /* 0xff8000002e937808 */ /* 0x000fc40007000000 */
[C---:B------:R-:W-:Y:S02]  /*1e210*/  ISETP.GE.AND P5, PT, R4.reuse, R136, PT ;  /* 0x000000880400720c */ /* 0x040fe40003fa6270 */
[----:B------:R-:W-:Y:S02]  /*1e220*/  ISETP.GE.AND P4, PT, R4, R138, PT ;  /* 0x0000008a0400720c */ /* 0x000fe40003f86270 */
[C---:B------:R-:W-:Y:S01]  /*1e230*/  ISETP.GE.AND P3, PT, R5.reuse, R136, PT ;  /* 0x000000880500720c */ /* 0x040fe20003f66270 */
[----:B------:R-:W4:Y:S01]  /*1e240*/  MUFU.TANH R16, R16 ;  /* 0x0000001000107308 */ /* 0x000f220000002400 */
[----:B------:R-:W-:Y:S01]  /*1e250*/  BAR.SYNC.DEFER_BLOCKING 0x0 ;  /* 0x0000000000007b1d */ /* 0x000fe20000010000 */
[----:B------:R-:W-:Y:S02]  /*1e260*/  ISETP.GE.AND P6, PT, R5, R138, PT ;  /* 0x0000008a0500720c */ /* 0x000fe40003fc6270 */
[----:B------:R-:W-:Y:S02]  /*1e270*/  I2FP.F32.S32 R4, R4 ;  /* 0x0000000400047245 */ /* 0x000fe40000201400 */
[----:B------:R-:W-:-:S02]  /*1e280*/  I2FP.F32.S32 R5, R5 ;  /* 0x0000000500057245 */ /* 0x000fc40000201400 */
[----:B------:R-:W-:Y:S01]  /*1e290*/  FSEL R150, R45, -INF , !P2 ;  /* 0xff8000002d967808 */ /* 0x000fe20005000000 */
[CC--:B------:R-:W-:Y:S01]  /*1e2a0*/  FFMA.FTZ R29, R0.reuse, R4.reuse, R29 ;  /* 0x00000004001d7223 */ /* 0x0c0fe2000001001d */
[C---:B------:R-:W-:Y:S01]  /*1e2b0*/  FFMA.FTZ R28, R0.reuse, R4, R28 ;  /* 0x00000004001c7223 */ /* 0x040fe2000001001c */
[CC--:B------:R-:W-:Y:S01]  /*1e2c0*/  FFMA.FTZ R30, R0.reuse, R5.reuse, R30 ;  /* 0x00000005001e7223 */ /* 0x0c0fe2000001001e */
[----:B-----5:R-:W-:Y:S01]  /*1e2d0*/  FFMA.FTZ R43, R0, R5, R43 ;  /* 0x00000005002b7223 */ /* 0x020fe2000001002b */
[----:B------:R-:W-:Y:S01]  /*1e2e0*/  VIADD R4, R9, 0x70 ;  /* 0x0000007009047836 */ /* 0x000fe20000000000 */
[----:B------:R-:W-:Y:S01]  /*1e2f0*/  FSEL R146, R29, -INF , !P5 ;  /* 0xff8000001d927808 */ /* 0x000fe20006800000 */
[----:B------:R-:W-:Y:S01]  /*1e300*/  VIADD R5, R9, 0x71 ;  /* 0x0000007109057836 */ /* 0x000fe20000000000 */
[----:B------:R-:W-:Y:S01]  /*1e310*/  FSEL R149, R28, -INF , !P4 ;  /* 0xff8000001c957808 */ /* 0x000fe20006000000 */
[----:B------:R-:W5:Y:S01]  /*1e320*/  MUFU.TANH R18, R18 ;  /* 0x0000001200127308 */ /* 0x000f620000002400 */
[----:B------:R-:W-:-:S02]  /*1e330*/  FSEL R145, R30, -INF , !P3 ;  /* 0xff8000001e917808 */ /* 0x000fc40005800000 */
[C---:B------:R-:W-:Y:S02]  /*1e340*/  ISETP.GE.AND P2, PT, R4.reuse, R136, PT ;  /* 0x000000880400720c */ /* 0x040fe40003f46270 */
[----:B------:R-:W-:Y:S02]  /*1e350*/  ISETP.GE.AND P5, PT, R4, R138, PT ;  /* 0x0000008a0400720c */ /* 0x000fe40003fa6270 */
[C---:B------:R-:W-:Y:S01]  /*1e360*/  ISETP.GE.AND P4, PT, R5.reuse, R136, PT ;  /* 0x000000880500720c */ /* 0x040fe20003f86270 */
[----:B------:R-:W5:Y:S01]  /*1e370*/  MUFU.TANH R17, R17 ;  /* 0x0000001100117308 */ /* 0x000f620000002400 */
[----:B------:R-:W-:Y:S02]  /*1e380*/  ISETP.GE.AND P3, PT, R5, R138, PT ;  /* 0x0000008a0500720c */ /* 0x000fe40003f66270 */
[----:B------:R-:W-:Y:S02]  /*1e390*/  I2FP.F32.S32 R4, R4 ;  /* 0x0000000400047245 */ /* 0x000fe40000201400 */
[----:B------:R-:W-:-:S02]  /*1e3a0*/  I2FP.F32.S32 R5, R5 ;  /* 0x0000000500057245 */ /* 0x000fc40000201400 */
[----:B------:R-:W-:Y:S01]  /*1e3b0*/  FSEL R144, R43, -INF , !P6 ;  /* 0xff8000002b907808 */ /* 0x000fe20007000000 */
[CC--:B---3--:R-:W-:Y:S01]  /*1e3c0*/  FFMA.FTZ R42, R0.reuse, R4.reuse, R42 ;  /* 0x00000004002a7223 */ /* 0x0c8fe2000001002a */
[C---:B-1----:R-:W-:Y:S01]  /*1e3d0*/  FFMA.FTZ R40, R0.reuse, R4, R40 ;  /* 0x0000000400287223 */ /* 0x042fe20000010028 */
[CC--:B------:R-:W-:Y:S01]  /*1e3e0*/  FFMA.FTZ R41, R0.reuse, R5.reuse, R41 ;  /* 0x0000000500297223 */ /* 0x0c0fe20000010029 */
[----:B--2---:R-:W-:Y:S01]  /*1e3f0*/  FFMA.FTZ R31, R0, R5, R31 ;  /* 0x00000005001f7223 */ /* 0x004fe2000001001f */
[C---:B------:R-:W-:Y:S01]  /*1e400*/  VIADD R5, R9.reuse, 0x78 ;  /* 0x0000007809057836 */ /* 0x040fe20000000000 */
[----:B------:R-:W-:Y:S01]  /*1e410*/  FSEL R65, R42, -INF , !P2 ;  /* 0xff8000002a417808 */ /* 0x000fe20005000000 */
[----:B------:R-:W1:Y:S01]  /*1e420*/  MUFU.TANH R139, R139 ;  /* 0x0000008b008b7308 */ /* 0x000e620000002400 */
[----:B------:R-:W-:Y:S01]  /*1e430*/  FSEL R135, R40, -INF , !P5 ;  /* 0xff80000028877808 */ /* 0x000fe20006800000 */
[----:B------:R-:W-:Y:S01]  /*1e440*/  VIADD R4, R9, 0x79 ;  /* 0x0000007909047836 */ /* 0x000fe20000000000 */
[----:B------:R-:W-:-:S02]  /*1e450*/  ISETP.GE.AND P2, PT, R5, R136, PT ;  /* 0x000000880500720c */ /* 0x000fc40003f46270 */
[----:B------:R-:W-:Y:S02]  /*1e460*/  ISETP.GE.AND P5, PT, R5, R138, PT ;  /* 0x0000008a0500720c */ /* 0x000fe40003fa6270 */
[----:B------:R-:W-:Y:S02]  /*1e470*/  I2FP.F32.S32 R5, R5 ;  /* 0x0000000500057245 */ /* 0x000fe40000201400 */
[----:B------:R-:W-:Y:S02]  /*1e480*/  FSEL R134, R31, -INF , !P3 ;  /* 0xff8000001f867808 */ /* 0x000fe40005800000 */
[C---:B------:R-:W-:Y:S01]  /*1e490*/  ISETP.GE.AND P6, PT, R9.reuse, R136, PT ;  /* 0x000000880900720c */ /* 0x040fe20003fc6270 */
[CC--:B----4-:R-:W-:Y:S01]  /*1e4a0*/  FFMA.FTZ R16, R0.reuse, R5.reuse, R16 ;  /* 0x0000000500107223 */ /* 0x0d0fe20000010010 */
[----:B-----5:R-:W-:Y:S01]  /*1e4b0*/  FFMA.FTZ R18, R0, R5, R18 ;  /* 0x0000000500127223 */ /* 0x020fe20000010012 */
[----:B------:R-:W-:Y:S02]  /*1e4c0*/  ISETP.GE.AND P3, PT, R9, R138, PT ;  /* 0x0000008a0900720c */ /* 0x000fe40003f66270 */
[----:B------:R-:W-:-:S02]  /*1e4d0*/  I2FP.F32.S32 R9, R9 ;  /* 0x0000000900097245 */ /* 0x000fc40000201400 */
[----:B------:R-:W-:Y:S02]  /*1e4e0*/  FSEL R132, R16, -INF , !P5 ;  /* 0xff80000010847808 */ /* 0x000fe40006800000 */
[----:B------:R-:W-:Y:S01]  /*1e4f0*/  ISETP.GT.AND P5, PT, R249, R238, PT ;  /* 0x000000eef900720c */ /* 0x000fe20003fa4270 */
[-C--:B------:R-:W-:Y:S01]  /*1e500*/  FFMA.FTZ R5, R0, R9.reuse, R53 ;  /* 0x0000000900057223 */ /* 0x080fe20000010035 */
[----:B------:R-:W-:Y:S02]  /*1e510*/  I2FP.F32.S32 R6, R4 ;  /* 0x0000000400067245 */ /* 0x000fe40000201400 */
[----:B------:R-:W-:Y:S02]  /*1e520*/  FSEL R64, R41, -INF , !P4 ;  /* 0xff80000029407808 */ /* 0x000fe40006000000 */
[----:B------:R-:W-:Y:S01]  /*1e530*/  FSEL R62, R18, -INF , !P2 ;  /* 0xff800000123e7808 */ /* 0x000fe20005000000 */
[----:B------:R-:W-:Y:S01]  /*1e540*/  FFMA.FTZ R17, R0, R6, R17 ;  /* 0x0000000600117223 */ /* 0x000fe20000010011 */
[----:B------:R-:W-:Y:S01]  /*1e550*/  ISETP.GE.AND P4, PT, R4, R136, PT ;  /* 0x000000880400720c */ /* 0x000fe20003f86270 */
[----:B-1----:R-:W-:Y:S01]  /*1e560*/  FFMA.FTZ R54, R0, R6, R139 ;  /* 0x0000000600367223 */ /* 0x002fe2000001008b */
[----:B------:R-:W-:Y:S01]  /*1e570*/  ISETP.GE.AND P2, PT, R4, R138, PT ;  /* 0x0000008a0400720c */ /* 0x000fe20003f46270 */
[----:B------:R-:W-:Y:S01]  /*1e580*/  FFMA.FTZ R4, R0, R9, R52 ;  /* 0x0000000900047223 */ /* 0x000fe20000010034 */
[----:B------:R-:W-:-:S02]  /*1e590*/  FSEL R5, R5, -INF , !P3 ;  /* 0xff80000005057808 */ /* 0x000fc40005800000 */
        /* <DEDUP_REMOVED lines=65> */
[----:B------:R-:W-:-:S04]  /*1e9b0*/  IMAD R15, R18, R15, R9 ;  /* 0x0000000f120f7224 */ /* 0x000fc800078e0209 */
[----:B------:R-:W-:Y:S01]  /*1e9c0*/  IMAD.IADD R15, R17, 0x1, R15 ;  /* 0x00000001110f7824 */ /* 0x000fe200078e020f */
[----:B------:R-:W-:Y:S05]  /*1e9d0*/  BRA `(.L_x_4778) ;  /* 0x00000000000c7947 */ /* 0x000fea0003800000 */
.L_x_4777:
[----:B------:R-:W2:Y:S02]  /*1e9e0*/  LD.E R16, desc[UR4][R188.64+0x38] ;  /* 0x00003804bc107980 */ /* 0x000ea4000c101900 */
[----:B--2---:R-:W-:-:S04]  /*1e9f0*/  LEA R16, -R16, RZ, 0x7 ;  /* 0x000000ff10107211 */ /* 0x004fc800078e39ff */
[----:B------:R-:W-:Y:S02]  /*1ea00*/  SHF.R.S32.HI R15, RZ, 0x1f, R16 ;  /* 0x0000001fff0f7819 */ /* 0x000fe40000011410 */
.L_x_4778:
[----:B------:R-:W-:Y:S05]  /*1ea10*/  BSYNC B0 ;  /* 0x0000000000007941 */ /* 0x000fea0003800000 */
.L_x_4776:
        /* <DEDUP_REMOVED lines=131> */
.L_x_4775:
[----:B------:R-:W-:Y:S05]  /*1f250*/  BSYNC B1 ;  /* 0x0000000000017941 */ /* 0x000fea0003800000 */
.L_x_4774:
[----:B-1----:R-:W2:Y:S01]  /*1f260*/  LD.E R57, desc[UR4][R188.64+0xdc] ;  /* 0x0000dc04bc397980 */ /* 0x002ea2000c101900 */
        /* <DEDUP_REMOVED lines=76> */
[----:B------:R-:W-:-:S05]  /*1f730*/  FSEL R9, R46, RZ, P0 ;  /* 0x000000ff2e097208 */ /* 0x000fca0000000000 */
[----:B------:R-:W-:Y:S01]  /*1f740*/  FADD.FTZ R9, R2, -R9 ;  /* 0x8000000902097221 */ /* 0x000fe20000010000 */
[C---:B--2---:R-:W-:Y:S01]  /*1f750*/  FMUL.FTZ R56, R57.reuse, R46 ;  /* 0x0000002e39387220 */ /* 0x044fe20000410000 */
[C---:B------:R-:W-:Y:S02]  /*1f760*/  FMUL.FTZ R63, R57.reuse, R47 ;  /* 0x0000002f393f7220 */ /* 0x040fe40000410000 */
[----:B------:R-:W-:Y:S02]  /*1f770*/  FMUL.FTZ R9, R57, R9 ;  /* 0x0000000939097220 */ /* 0x000fe40000410000 */
[----:B------:R-:W-:Y:S02]  /*1f780*/  FSEL R56, R56, RZ, P0 ;  /* 0x000000ff38387208 */ /* 0x000fe40000000000 */
[----:B------:R-:W1:Y:S01]  /*1f790*/  MUFU.EX2 R49, R9 ;  /* 0x0000000900317308 */ /* 0x000e620000000800 */
[----:B------:R-:W-:Y:S02]  /*1f7a0*/  FSEL R63, R63, RZ, P1 ;  /* 0x000000ff3f3f7208 */ /* 0x000fe40000800000 */
[-CC-:B------:R-:W-:Y:S01]  /*1f7b0*/  FFMA.FTZ R48, R5, R57.reuse, -R56.reuse ;  /* 0x0000003905307223 */ /* 0x180fe20000010838 */
[----:B------:R-:W-:-:S02]  /*1f7c0*/  FFMA.FTZ R42, R13, R57, -R56 ;  /* 0x000000390d2a7223 */ /* 0x000fc40000010838 */
[-CC-:B------:R-:W-:Y:S01]  /*1f7d0*/  FFMA.FTZ R45, R4, R57.reuse, -R63.reuse ;  /* 0x00000039042d7223 */ /* 0x180fe2000001083f */
[-CC-:B------:R-:W-:Y:S01]  /*1f7e0*/  FFMA.FTZ R44, R7, R57.reuse, -R63.reuse ;  /* 0x00000039072c7223 */ /* 0x180fe2000001083f */
[-CC-:B------:R-:W-:Y:S01]  /*1f7f0*/  FFMA.FTZ R2, R8, R57.reuse, -R63.reuse ;  /* 0x0000003908027223 */ /* 0x180fe2000001083f */
[----:B------:R-:W2:Y:S01]  /*1f800*/  LDSM.16.MT88.4 R4, [R227+0xc000] ;  /* 0x00c00000e304783b */ /* 0x000ea20000004200 */
[----:B------:R-:W-:Y:S01]  /*1f810*/  FSEL R8, R47, RZ, P1 ;  /* 0x000000ff2f087208 */ /* 0x000fe20000800000 */
[-CC-:B------:R-:W-:Y:S01]  /*1f820*/  FFMA.FTZ R41, R12, R57.reuse, -R56.reuse ;  /* 0x000000390c297223 */ /* 0x180fe20000010838 */
[-C--:B------:R-:W-:Y:S01]  /*1f830*/  FFMA.FTZ R40, R14, R57.reuse, -R56 ;  /* 0x000000390e287223 */ /* 0x080fe20000010838 */
[-CC-:B------:R-:W-:Y:S01]  /*1f840*/  FFMA.FTZ R43, R10, R57.reuse, -R63.reuse ;  /* 0x000000390a2b7223 */ /* 0x180fe2000001083f */
[----:B------:R-:W-:Y:S01]  /*1f850*/  MUFU.EX2 R48, R48 ;  /* 0x0000003000307308 */ /* 0x000fe20000000800 */
[----:B------:R-:W-:Y:S01]  /*1f860*/  FADD.FTZ R8, R3, -R8 ;  /* 0x8000000803087221 */ /* 0x000fe20000010000 */
[--C-:B------:R-:W-:Y:S01]  /*1f870*/  FFMA.FTZ R51, R27, R57, -R56.reuse ;  /* 0x000000391b337223 */ /* 0x100fe20000010838 */
[-C--:B-1----:R-:W-:Y:S01]  /*1f880*/  FMUL.FTZ R130, R130, R49.reuse ;  /* 0x0000003182827220 */ /* 0x082fe20000410000 */
[-C--:B------:R-:W-:Y:S01]  /*1f890*/  FMUL.FTZ R131, R131, R49.reuse ;  /* 0x0000003183837220 */ /* 0x080fe20000410000 */
[----:B------:R-:W-:Y:S01]  /*1f8a0*/  FMUL.FTZ R3, R57, R8 ;  /* 0x0000000839037220 */ /* 0x000fe20000410000 */
[-C--:B------:R-:W-:Y:S01]  /*1f8b0*/  FMUL.FTZ R126, R126, R49.reuse ;  /* 0x000000317e7e7220 */ /* 0x080fe20000410000 */
[----:B------:R-:W1:Y:S01]  /*1f8c0*/  LDSM.16.MT88.4 R8, [R224+0xc000] ;  /* 0x00c00000e008783b */ /* 0x000e620000004200 */
        /* <DEDUP_REMOVED lines=20> */
[----:B------:R-:W-:Y:S01]  /*1fa10*/  FMUL.FTZ R95, R95, R49 ;  /* 0x000000315f5f7220 */ /* 0x000fe20000410000 */
[-CC-:B------:R-:W-:Y:S01]  /*1fa20*/  FFMA.FTZ R50, R26, R57.reuse, -R56.reuse ;  /* 0x000000391a327223 */ /* 0x180fe20000010838 */
[-CC-:B------:R-:W-:Y:S01]  /*1fa30*/  FFMA.FTZ R53, R25, R57.reuse, -R56.reuse ;  /* 0x0000003919357223 */ /* 0x180fe20000010838 */
[-CC-:B------:R-:W-:Y:S01]  /*1fa40*/  FFMA.FTZ R52, R24, R57.reuse, -R56.reuse ;  /* 0x0000003918347223 */ /* 0x180fe20000010838 */
[----:B------:R-:W-:Y:S01]  /*1fa50*/  MUFU.EX2 R45, R45 ;  /* 0x0000002d002d7308 */ /* 0x000fe20000000800 */
[-CC-:B------:R-:W-:Y:S01]  /*1fa60*/  FFMA.FTZ R60, R23, R57.reuse, -R63.reuse ;  /* 0x00000039173c7223 */ /* 0x180fe2000001083f */
[-CC-:B------:R-:W-:Y:S01]  /*1fa70*/  FFMA.FTZ R55, R22, R57.reuse, -R63.reuse ;  /* 0x0000003916377223 */ /* 0x180fe2000001083f */
[-CC-:B------:R-:W-:Y:S01]  /*1fa80*/  FFMA.FTZ R59, R21, R57.reuse, -R63.reuse ;  /* 0x00000039153b7223 */ /* 0x180fe2000001083f */
[--C-:B------:R-:W-:Y:S01]  /*1fa90*/  FFMA.FTZ R58, R20, R57, -R63.reuse ;  /* 0x00000039143a7223 */ /* 0x100fe2000001083f */
        /* <DEDUP_REMOVED lines=16> */
[-CC-:B------:R-:W-:Y:S01]  /*1fba0*/  FFMA.FTZ R66, R37, R57.reuse, -R56.reuse ;  /* 0x0000003925427223 */ /* 0x180fe20000010838 */
[----:B------:R-:W-:Y:S01]  /*1fbb0*/  LDSM.16.MT88.4 R20, [R223+0xc800] ;  /* 0x00c80000df14783b */ /* 0x000fe20000004200 */
[--C-:B------:R-:W-:Y:S01]  /*1fbc0*/  FFMA.FTZ R67, R36, R57, -R56.reuse ;  /* 0x0000003924437223 */ /* 0x100fe20000010838 */
[----:B------:R-:W4:Y:S01]  /*1fbd0*/  MUFU.EX2 R2, R2 ;  /* 0x0000000200027308 */ /* 0x000f220000000800 */
[----:B---3--:R-:W-:Y:S01]  /*1fbe0*/  F2FP.BF16.F32.PACK_AB R12, R44, R45 ;  /* 0x0000002d2c0c723e */ /* 0x008fe200000010ff */
[----:B------:R-:W-:Y:S01]  /*1fbf0*/  LDSM.16.MT88.4 R36, [R223+0x10800] ;  /* 0x01080000df24783b */ /* 0x000fe20000004200 */
[-CC-:B------:R-:W-:Y:S01]  /*1fc00*/  FFMA.FTZ R133, R35, R57.reuse, -R56.reuse ;  /* 0x0000003923857223 */ /* 0x180fe20000010838 */
[-CC-:B------:R-:W-:Y:S01]  /*1fc10*/  FFMA.FTZ R136, R34, R57.reuse, -R63.reuse ;  /* 0x0000003922887223 */ /* 0x180fe2000001083f */
[-CC-:B------:R-:W-:Y:S01]  /*1fc20*/  FFMA.FTZ R138, R33, R57.reuse, -R63.reuse ;  /* 0x00000039218a7223 */ /* 0x180fe2000001083f */
[-CC-:B------:R-:W-:Y:S01]  /*1fc30*/  FFMA.FTZ R139, R32, R57.reuse, -R63.reuse ;  /* 0x00000039208b7223 */ /* 0x180fe2000001083f */
[-CC-:B------:R-:W-:Y:S01]  /*1fc40*/  FFMA.FTZ R142, R142, R57.reuse, -R63.reuse ;  /* 0x000000398e8e7223 */ /* 0x180fe2000001083f */
[----:B------:R-:W3:Y:S01]  /*1fc50*/  MUFU.EX2 R3, R3 ;  /* 0x0000000300037308 */ /* 0x000ee20000000800 */
        /* <DEDUP_REMOVED lines=8> */
[----:B----4-:R-:W-:Y:S01]  /*1fce0*/  F2FP.BF16.F32.PACK_AB R14, R2, R43 ;  /* 0x0000002b020e723e */ /* 0x010fe200000010ff */
[-CC-:B------:R-:W-:Y:S01]  /*1fcf0*/  FFMA.FTZ R164, R164, R57.reuse, -R63.reuse ;  /* 0x00000039a4a47223 */ /* 0x180fe2000001083f */
[-CC-:B------:R-:W-:Y:S01]  /*1fd00*/  FFMA.FTZ R166, R166, R57.reuse, -R63.reuse ;  /* 0x00000039a6a67223 */ /* 0x180fe2000001083f */
[-CC-:B------:R-:W-:Y:S01]  /*1fd10*/  FFMA.FTZ R167, R167, R57.reuse, -R56.reuse ;  /* 0x00000039a7a77223 */ /* 0x180fe20000010838 */
[-CC-:B------:R-:W-:Y:S01]  /*1fd20*/  FFMA.FTZ R171, R171, R57.reuse, -R56.reuse ;  /* 0x00000039abab7223 */ /* 0x180fe20000010838 */
[-CC-:B------:R-:W-:Y:S01]  /*1fd30*/  FFMA.FTZ R172, R172, R57.reuse, -R56.reuse ;  /* 0x00000039acac7223 */ /* 0x180fe20000010838 */
[--C-:B------:R-:W-:Y:S01]  /*1fd40*/  FFMA.FTZ R174, R174, R57, -R56.reuse ;  /* 0x00000039aeae7223 */ /* 0x100fe20000010838 */
        /* <DEDUP_REMOVED lines=33> */
[C---:B-1----:R-:W-:Y:S01]  /*1ff60*/  HMMA.16816.F32.BF16 R112, R12.reuse, R8, R112 ;  /* 0x000000080c70723c */ /* 0x042fe20000041870 */
[----:B------:R-:W-:Y:S01]  /*1ff70*/  MUFU.EX2 R52, R52 ;  /* 0x0000003400347308 */ /* 0x000fe20000000800 */
[-C--:B------:R-:W-:Y:S01]  /*1ff80*/  FMUL.FTZ R81, R81, R3.reuse ;  /* 0x0000000351517220 */ /* 0x080fe20000410000 */
[-C--:B------:R-:W-:Y:S01]  /*1ff90*/  FMUL.FTZ R76, R76, R3.reuse ;  /* 0x000000034c4c7220 */ /* 0x080fe20000410000 */
[-C--:B------:R-:W-:Y:S01]  /*1ffa0*/  FMUL.FTZ R77, R77, R3.reuse ;  /* 0x000000034d4d7220 */ /* 0x080fe20000410000 */
[-C--:B------:R-:W-:Y:S01]  /*1ffb0*/  FMUL.FTZ R72, R72, R3.reuse ;  /* 0x0000000348487220 */ /* 0x080fe20000410000 */
[C---:B------:R-:W-:Y:S01]  /*1ffc0*/  HMMA.16816.F32.BF16 R108, R12.reuse, R10, R108 ;  /* 0x0000000a0c6c723c */ /* 0x040fe2000004186c */
[----:B------:R-:W1:Y:S01]  /*1ffd0*/  LDSM.16.MT88.4 R8, [R225+0x10000] ;  /* 0x01000000e108783b */ /* 0x000e620000004200 */
[-C--:B------:R-:W-:Y:S01]  /*1ffe0*/  FMUL.FTZ R73, R73, R3.reuse ;  /* 0x0000000349497220 */ /* 0x080fe20000410000 */
[----:B------:R-:W-:Y:S01]  /*1fff0*/  MUFU.EX2 R60, R60 ;  /* 0x0000003c003c7308 */ /* 0x000fe20000000800 */
[-C--:B------:R-:W-:Y:S01]  /*20000*/  FMUL.FTZ R68, R68, R3.reuse ;  /* 0x0000000344447220 */ /* 0x080fe20000410000 */
[----:B------:R-:W-:Y:S01]  /*20010*/  FMUL.FTZ R69, R69, R3 ;  /* 0x0000000345457220 */ /* 0x000fe20000410000 */
[-CC-:B------:R-:W-:Y:S01]  /*20020*/  FFMA.FTZ R175, R175, R57.reuse, -R63.reuse ;  /* 0x00000039afaf7223 */ /* 0x180fe2000001083f */
[-CC-:B------:R-:W-:Y:S01]  /*20030*/  FFMA.FTZ R173, R173, R57.reuse, -R63.reuse ;  /* 0x00000039adad7223 */ /* 0x180fe2000001083f */
[-CC-:B------:R-:W-:Y:S01]  /*20040*/  FFMA.FTZ R170, R170, R57.reuse, -R63.reuse ;  /* 0x00000039aaaa7223 */ /* 0x180fe2000001083f */
[C---:B------:R-:W-:Y:S01]  /*20050*/  HMMA.16816.F32.BF16 R72, R12.reuse, R28, R72 ;  /* 0x0000001c0c48723c */ /* 0x040fe20000041848 */
[-CC-:B------:R-:W-:Y:S01]  /*20060*/  FFMA.FTZ R169, R169, R57.reuse, -R63.reuse ;  /* 0x00000039a9a97223 */ /* 0x180fe2000001083f */
[----:B------:R-:W4:Y:S01]  /*20070*/  MUFU.EX2 R55, R55 ;  /* 0x0000003700377308 */ /* 0x000f220000000800 */
[-CC-:B------:R-:W-:Y:S01]  /*20080*/  FFMA.FTZ R168, R168, R57.reuse, -R56.reuse ;  /* 0x00000039a8a87223 */ /* 0x180fe20000010838 */
[-CC-:B------:R-:W-:Y:S01]  /*20090*/  FFMA.FTZ R165, R165, R57.reuse, -R56.reuse ;  /* 0x00000039a5a57223 */ /* 0x180fe20000010838 */
[-CC-:B------:R-:W-:Y:S01]  /*200a0*/  FFMA.FTZ R162, R162, R57.reuse, -R56.reuse ;  /* 0x00000039a2a27223 */ /* 0x180fe20000010838 */
[-CC-:B------:R-:W-:Y:S01]  /*200b0*/  FFMA.FTZ R160, R160, R57.reuse, -R56.reuse ;  /* 0x00000039a0a07223 */ /* 0x180fe20000010838 */
[-CC-:B------:R-:W-:Y:S01]  /*200c0*/  FFMA.FTZ R159, R159, R57.reuse, -R63.reuse ;  /* 0x000000399f9f7223 */ /* 0x180fe2000001083f */
[C---:B--2---:R-:W-:Y:S01]  /*200d0*/  HMMA.16816.F32.BF16 R104, R12.reuse, R4, R104 ;  /* 0x000000040c68723c */ /* 0x044fe20000041868 */
[-CC-:B------:R-:W-:Y:S01]  /*200e0*/  FFMA.FTZ R158, R158, R57.reuse, -R63.reuse ;  /* 0x000000399e9e7223 */ /* 0x180fe2000001083f */
[----:B------:R-:W-:Y:S01]  /*200f0*/  MUFU.EX2 R59, R59 ;  /* 0x0000003b003b7308 */ /* 0x000fe20000000800 */
[-CC-:B------:R-:W-:Y:S01]  /*20100*/  FFMA.FTZ R157, R157, R57.reuse, -R63.reuse ;  /* 0x000000399d9d7223 */ /* 0x180fe2000001083f */
[-CC-:B------:R-:W-:Y:S01]  /*20110*/  FFMA.FTZ R156, R156, R57.reuse, -R63.reuse ;  /* 0x000000399c9c7223 */ /* 0x180fe2000001083f */
[-CC-:B------:R-:W-:Y:S01]  /*20120*/  FFMA.FTZ R155, R155, R57.reuse, -R56.reuse ;  /* 0x000000399b9b7223 */ /* 0x180fe20000010838 */
[C---:B------:R-:W-:Y:S01]  /*20130*/  HMMA.16816.F32.BF16 R100, R12.reuse, R6, R100 ;  /* 0x000000060c64723c */ /* 0x040fe20000041864 */
[----:B------:R-:W2:Y:S01]  /*20140*/  LDSM.16.MT88.4 R4, [R224+0x10000] ;  /* 0x01000000e004783b */ /* 0x000ea20000004200 */
[-CC-:B------:R-:W-:Y:S01]  /*20150*/  FFMA.FTZ R151, R151, R57.reuse, -R56.reuse ;  /* 0x0000003997977223 */ /* 0x180fe20000010838 */
[-CC-:B------:R-:W-:Y:S01]  /*20160*/  FFMA.FTZ R150, R150, R57.reuse, -R56.reuse ;  /* 0x0000003996967223 */ /* 0x180fe20000010838 */
[----:B------:R-:W2:Y:S01]  /*20170*/  MUFU.EX2 R58, R58 ;  /* 0x0000003a003a7308 */ /* 0x000ea20000000800 */
[-CC-:B------:R-:W-:Y:S01]  /*20180*/  FFMA.FTZ R149, R149, R57.reuse, -R56.reuse ;  /* 0x0000003995957223 */ /* 0x180fe20000010838 */
[C---:B---3--:R-:W-:Y:S01]  /*20190*/  HMMA.16816.F32.BF16 R96, R12.reuse, R16, R96 ;  /* 0x000000100c60723c */ /* 0x048fe20000041860 */
[-CC-:B------:R-:W-:Y:S01]  /*201a0*/  FFMA.FTZ R148, R148, R57.reuse, -R63.reuse ;  /* 0x0000003994947223 */ /* 0x180fe2000001083f */
[-CC-:B------:R-:W-:Y:S01]  /*201b0*/  FFMA.FTZ R147, R147, R57.reuse, -R63.reuse ;  /* 0x0000003993937223 */ /* 0x180fe2000001083f */
[-CC-:B------:R-:W-:Y:S01]  /*201c0*/  FFMA.FTZ R146, R146, R57.reuse, -R63.reuse ;  /* 0x0000003992927223 */ /* 0x180fe2000001083f */
[-C--:B------:R-:W-:Y:S01]  /*201d0*/  FFMA.FTZ R145, R145, R57.reuse, -R63 ;  /* 0x0000003991917223 */ /* 0x080fe2000001083f */
[----:B------:R-:W-:Y:S01]  /*201e0*/  FFMA.FTZ R144, R144, R57, -R56 ;  /* 0x0000003990907223 */ /* 0x000fe20000010838 */
[C---:B------:R-:W-:Y:S01]  /*201f0*/  HMMA.16816.F32.BF16 R92, R12.reuse, R18, R92 ;  /* 0x000000120c5c723c */ /* 0x040fe2000004185c */
[----:B------:R-:W3:Y:S01]  /*20200*/  LDSM.16.MT88.4 R16, [R227+0xc800] ;  /* 0x00c80000e310783b */ /* 0x000ee20000004200 */
[----:B------:R-:W3:Y:S01]  /*20210*/  MUFU.EX2 R66, R66 ;  /* 0x0000004200427308 */ /* 0x000ee20000000800 */
[----:B------:R-:W-:Y:S01]  /*20220*/  FFMA.FTZ R48, R252, R49, R48 ;  /* 0x00000031fc307223 */ /* 0x000fe20000010030 */
[----:B------:R-:W-:Y:S01]  /*20230*/  FFMA.FTZ R3, R251, R3, R45 ;  /* 0x00000003fb037223 */ /* 0x000fe2000001002d */
[-C--:B------:R-:W-:Y:S01]  /*20240*/  FFMA.FTZ R135, R135, R57.reuse, -R56 ;  /* 0x0000003987877223 */ /* 0x080fe20000010838 */
[C---:B-1----:R-:W-:Y:S01]  /*20250*/  HMMA.16816.F32.BF16 R88, R12.reuse, R8, R88 ;  /* 0x000000080c58723c */ /* 0x042fe20000041858 */
[----:B------:R-:W-:Y:S01]  /*20260*/  FADD.FTZ R48, R42, R48 ;  /* 0x000000302a307221 */ /* 0x000fe20000010000 */
[----:B------:R-:W-:Y:S01]  /*20270*/  FADD.FTZ R3, R44, R3 ;  /* 0x000000032c037221 */ /* 0x000fe20000010000 */
[-C--:B------:R-:W-:Y:S01]  /*20280*/  FFMA.FTZ R134, R134, R57.reuse, -R56 ;  /* 0x0000003986867223 */ /* 0x080fe20000010838 */
[----:B------:R-:W-:Y:S01]  /*20290*/  MUFU.EX2 R67, R67 ;  /* 0x0000004300437308 */ /* 0x000fe20000000800 */
[----:B------:R-:W-:Y:S01]  /*202a0*/  FADD.FTZ R48, R41, R48 ;  /* 0x0000003029307221 */ /* 0x000fe20000010000 */
[----:B------:R-:W-:Y:S01]  /*202b0*/  HMMA.16816.F32.BF16 R84, R12, R10, R84 ;  /* 0x0000000a0c54723c */ /* 0x000fe20000041854 */
[----:B------:R-:W1:Y:S01]  /*202c0*/  LDSM.16.MT88.4 R8, [R224+0xc800] ;  /* 0x00c80000e008783b */ /* 0x000e620000004200 */
[----:B------:R-:W-:Y:S01]  /*202d0*/  FADD.FTZ R3, R43, R3 ;  /* 0x000000032b037221 */ /* 0x000fe20000010000 */
[----:B------:R-:W-:Y:S01]  /*202e0*/  FADD.FTZ R48, R40, R48 ;  /* 0x0000003028307221 */ /* 0x000fe20000010000 */
[-C--:B------:R-:W-:Y:S01]  /*202f0*/  FFMA.FTZ R132, R132, R57.reuse, -R56 ;  /* 0x0000003984847223 */ /* 0x080fe20000010838 */
[----:B------:R-:W-:Y:S01]  /*20300*/  FFMA.FTZ R65, R65, R57, -R63 ;  /* 0x0000003941417223 */ /* 0x000fe2000001083f */
[----:B------:R-:W-:Y:S01]  /*20310*/  MUFU.EX2 R133, R133 ;  /* 0x0000008500857308 */ /* 0x000fe20000000800 */
[----:B------:R-:W-:Y:S01]  /*20320*/  FADD.FTZ R3, R2, R3 ;  /* 0x0000000302037221 */ /* 0x000fe20000010000 */
[----:B-----5:R-:W-:Y:S01]  /*20330*/  FADD.FTZ R48, R51, R48 ;  /* 0x0000003033307221 */ /* 0x020fe20000010000 */
[----:B------:R-:W-:-:S03]  /*20340*/  MOV R2, R46 ;  /* 0x0000002e00027202 */ /* 0x000fc60000000f00 */
[----:B----4-:R-:W-:Y:S02]  /*20350*/  FADD.FTZ R48, R50, R48 ;  /* 0x0000003032307221 */ /* 0x010fe40000010000 */
[----:B------:R-:W4:Y:S01]  /*20360*/  MUFU.EX2 R136, R136 ;  /* 0x0000008800887308 */ /* 0x000f220000000800 */
[C---:B--2---:R-:W-:Y:S07]  /*20370*/  HMMA.16816.F32.BF16 R80, R12.reuse, R4, R80 ;  /* 0x000000040c50723c */ /* 0x044fee0000041850 */
[----:B------:R-:W2:Y:S01]  /*20380*/  MUFU.EX2 R138, R138 ;  /* 0x0000008a008a7308 */ /* 0x000ea20000000800 */
        /* <DEDUP_REMOVED lines=19> */
[----:B------:R-:W5:Y:S01]  /*204c0*/  LDSM.16.MT88.4 R16, [R227+0x10800] ;  /* 0x01080000e310783b */ /* 0x000f620000004200 */
[----:B----4-:R-:W-:Y:S02]  /*204d0*/  FADD.FTZ R58, R136, R58 ;  /* 0x0000003a883a7221 */ /* 0x010fe40000010000 */
[----:B------:R-:W4:Y:S02]  /*204e0*/  MUFU.EX2 R143, R143 ;  /* 0x0000008f008f7308 */ /* 0x000f240000000800 */
[C---:B-1----:R-:W-:Y:S06]  /*204f0*/  HMMA.16816.F32.BF16 R112, R4.reuse, R8, R112 ;  /* 0x000000080470723c */ /* 0x042fec0000041870 */
[C---:B------:R-:W-:Y:S01]  /*20500*/  HMMA.16816.F32.BF16 R108, R4.reuse, R10, R108 ;  /* 0x0000000a046c723c */ /* 0x040fe2000004186c */
[----:B------:R-:W1:Y:S01]  /*20510*/  LDSM.16.MT88.4 R8, [R224+0x10800] ;  /* 0x01080000e008783b */ /* 0x000e620000004200 */
        /* <DEDUP_REMOVED lines=19> */
[C---:B-1----:R-:W-:Y:S05]  /*20650*/  HMMA.16816.F32.BF16 R80, R4.reuse, R8, R80 ;  /* 0x000000080450723c */ /* 0x042fea0000041850 */
[----:B------:R-:W1:Y:S01]  /*20660*/  MUFU.EX2 R167, R167 ;  /* 0x000000a700a77308 */ /* 0x000e620000000800 */
[----:B------:R-:W-:Y:S01]  /*20670*/  HMMA.16816.F32.BF16 R76, R4, R10, R76 ;  /* 0x0000000a044c723c */ /* 0x000fe2000004184c */
[C---:B--2---:R-:W-:Y:S01]  /*20680*/  F2FP.BF16.F32.PACK_AB R8, R138.reuse, R136 ;  /* 0x000000888a08723e */ /* 0x044fe200000010ff */
[----:B------:R-:W-:Y:S01]  /*20690*/  FADD.FTZ R138, R138, R58 ;  /* 0x0000003a8a8a7221 */ /* 0x000fe20000010000 */
[C---:B------:R-:W-:Y:S01]  /*206a0*/  F2FP.BF16.F32.PACK_AB R9, R67.reuse, R66 ;  /* 0x000000424309723e */ /* 0x040fe200000010ff */
[----:B------:R-:W-:-:S02]  /*206b0*/  FADD.FTZ R67, R67, R53 ;  /* 0x0000003543437221 */ /* 0x000fc40000010000 */
[C---:B------:R-:W-:Y:S01]  /*206c0*/  HMMA.16816.F32.BF16 R72, R4.reuse, R36, R72 ;  /* 0x000000240448723c */ /* 0x040fe20000041848 */
[C---:B---3--:R-:W-:Y:S01]  /*206d0*/  F2FP.BF16.F32.PACK_AB R10, R142.reuse, R139 ;  /* 0x0000008b8e0a723e */ /* 0x048fe200000010ff */
[----:B------:R-:W2:Y:S01]  /*206e0*/  MUFU.EX2 R171, R171 ;  /* 0x000000ab00ab7308 */ /* 0x000ea20000000800 */
        /* <DEDUP_REMOVED lines=13> */
[----:B------:R-:W3:Y:S01]  /*207c0*/  LDSM.16.MT88.4 R24, [R225+0x11000] ;  /* 0x01100000e118783b */ /* 0x000ee20000004200 */
[----:B------:R-:W-:Y:S04]  /*207d0*/  MUFU.EX2 R174, R174 ;  /* 0x000000ae00ae7308 */ /* 0x000fe80000000800 */
[C---:B------:R-:W-:Y:S04]  /*207e0*/  HMMA.16816.F32.BF16 R112, R8.reuse, R20, R112 ;  /* 0x000000140870723c */ /* 0x040fe80000041870 */
[----:B------:R-:W4:Y:S02]  /*207f0*/  MUFU.EX2 R175, R175 ;  /* 0x000000af00af7308 */ /* 0x000f240000000800 */
[C---:B------:R-:W-:Y:S01]  /*20800*/  HMMA.16816.F32.BF16 R108, R8.reuse, R22, R108 ;  /* 0x00000016086c723c */ /* 0x040fe2000004186c */
[----:B------:R-:W1:Y:S05]  /*20810*/  LDSM.16.MT88.4 R20, [R224+0x11000] ;  /* 0x01100000e014783b */ /* 0x000e6a0000004200 */
        /* <DEDUP_REMOVED lines=8> */
[----:B------:R-:W2:Y:S05]  /*208a0*/  LDSM.16.MT88.4 R28, [R225+0xd800] ;  /* 0x00d80000e11c783b */ /* 0x000eaa0000004200 */
[C---:B------:R-:W-:Y:S01]  /*208b0*/  HMMA.16816.F32.BF16 R128, R8.reuse, R32, R128 ;  /* 0x000000200880723c */ /* 0x040fe20000041880 */
[----:B------:R-:W5:Y:S05]  /*208c0*/  MUFU.EX2 R168, R168 ;  /* 0x000000a800a87308 */ /* 0x000f6a0000000800 */
[C---:B------:R-:W-:Y:S01]  /*208d0*/  HMMA.16816.F32.BF16 R124, R8.reuse, R34, R124 ;  /* 0x00000022087c723c */ /* 0x040fe2000004187c */
[----:B------:R-:W5:Y:S02]  /*208e0*/  LDSM.16.MT88.4 R32, [R227+0xd800] ;  /* 0x00d80000e320783b */ /* 0x000f640000004200 */
[----:B------:R-:W5:Y:S03]  /*208f0*/  MUFU.EX2 R165, R165 ;  /* 0x000000a500a57308 */ /* 0x000f660000000800 */
        /* <DEDUP_REMOVED lines=9> */
[C---:B------:R-:W-:Y:S05]  /*20990*/  HMMA.16816.F32.BF16 R72, R8.reuse, R12, R72 ;  /* 0x0000000c0848723c */ /* 0x040fea0000041848 */
[----:B------:R-:W-:Y:S01]  /*209a0*/  MUFU.EX2 R158, R158 ;  /* 0x0000009e009e7308 */ /* 0x000fe20000000800 */
[----:B------:R-:W-:Y:S01]  /*209b0*/  HMMA.16816.F32.BF16 R4, R8, R14, R4 ;  /* 0x0000000e0804723c */ /* 0x000fe20000041804 */
[----:B------:R-:W-:Y:S01]  /*209c0*/  F2FP.BF16.F32.PACK_AB R12, R163, R161 ;  /* 0x000000a1a30c723e */ /* 0x000fe200000010ff */
[----:B------:R-:W1:Y:S01]  /*209d0*/  LDSM.16.MT88.4 R8, [R224+0x11800] ;  /* 0x01180000e008783b */ /* 0x000e620000004200 */
        /* <DEDUP_REMOVED lines=10> */
[----:B--2---:R-:W-:Y:S01]  /*20a80*/  HMMA.16816.F32.BF16 R120, R12, R28, R120 ;  /* 0x0000001c0c78723c */ /* 0x004fe20000041878 */
[----:B------:R-:W-:Y:S01]  /*20a90*/  MUFU.EX2 R156, R156 ;  /* 0x0000009c009c7308 */ /* 0x000fe20000000800 */
[----:B------:R-:W-:Y:S01]  /*20aa0*/  FADD.FTZ R167, R171, R167 ;  /* 0x000000a7aba77221 */ /* 0x000fe20000010000 */
[----:B----4-:R-:W-:-:S03]  /*20ab0*/  FADD.FTZ R166, R175, R166 ;  /* 0x000000a6afa67221 */ /* 0x010fc60000010000 */
        /* <DEDUP_REMOVED lines=43> */
[----:B------:R-:W2:Y:S02]  /*20d70*/  LDSM.16.MT88.4 R16, [R224+0x12000] ;  /* 0x01200000e010783b */ /* 0x000ea40000004200 */
[----:B------:R-:W4:Y:S03]  /*20d80*/  MUFU.EX2 R134, R134 ;  /* 0x0000008600867308 */ /* 0x000f260000000800 */
[C---:B-----5:R-:W-:Y:S05]  /*20d90*/  HMMA.16816.F32.BF16 R72, R12.reuse, R32, R72 ;  /* 0x000000200c48723c */ /* 0x060fea0000041848 */
[----:B------:R-:W-:Y:S01]  /*20da0*/  MUFU.EX2 R132, R132 ;  /* 0x0000008400847308 */ /* 0x000fe20000000800 */
[----:B------:R-:W-:Y:S01]  /*20db0*/  HMMA.16816.F32.BF16 R4, R12, R34, R4 ;  /* 0x000000220c04723c */ /* 0x000fe20000041804 */
[----:B------:R-:W5:Y:S04]  /*20dc0*/  LDSM.16.MT88.4 R32, [R227+0x12000] ;  /* 0x01200000e320783b */ /* 0x000f680000004200 */
[----:B------:R-:W-:Y:S01]  /*20dd0*/  LDSM.16.MT88.4 R12, [R223+0x12000] ;  /* 0x01200000df0c783b */ /* 0x000fe20000004200 */
[----:B---3--:R-:W-:Y:S01]  /*20de0*/  HMMA.16816.F32.BF16 R128, R8, R24, R128 ;  /* 0x000000180880723c */ /* 0x008fe20000041880 */
[----:B------:R-:W3:Y:S01]  /*20df0*/  MUFU.EX2 R65, R65 ;  /* 0x0000004100417308 */ /* 0x000ee20000000800 */
        /* <DEDUP_REMOVED lines=8> */
[----:B------:R-:W3:Y:S05]  /*20e80*/  LDSM.16.MT88.4 R20, [R225+0xe800] ;  /* 0x00e80000e114783b */ /* 0x000eea0000004200 */
[C---:B--2---:R-:W-:Y:S06]  /*20e90*/  HMMA.16816.F32.BF16 R80, R8.reuse, R16, R80 ;  /* 0x000000100850723c */ /* 0x044fec0000041850 */
[C---:B------:R-:W-:Y:S01]  /*20ea0*/  HMMA.16816.F32.BF16 R76, R8.reuse, R18, R76 ;  /* 0x00000012084c723c */ /* 0x040fe2000004184c */
[----:B------:R-:W2:Y:S05]  /*20eb0*/  LDSM.16.MT88.4 R16, [R224+0xe800] ;  /* 0x00e80000e010783b */ /* 0x000eaa0000004200 */
        /* <DEDUP_REMOVED lines=59> */
[C---:B---3--:R-:W-:Y:S06]  /*21270*/  HMMA.16816.F32.BF16 R128, R8.reuse, R20, R128 ;  /* 0x000000140880723c */ /* 0x048fec0000041880 */
[C---:B------:R-:W-:Y:S01]  /*21280*/  HMMA.16816.F32.BF16 R124, R8.reuse, R22, R124 ;  /* 0x00000016087c723c */ /* 0x040fe2000004187c */
[----:B------:R-:W1:Y:S05]  /*21290*/  LDSM.16.MT88.4 R20, [R227+0x13000] ;  /* 0x01300000e314783b */ /* 0x000e6a0000004200 */
[C---:B--2---:R-:W-:Y:S06]  /*212a0*/  HMMA.16816.F32.BF16 R120, R8.reuse, R16, R120 ;  /* 0x000000100878723c */ /* 0x044fec0000041878 */
        /* <DEDUP_REMOVED lines=53> */
.L_x_4770:
[----:B------:R-:W-:Y:S05]  /*21600*/  @!P5 BRA `(.L_x_4779) ;  /* 0x0000005c00c4d947 */ /* 0x000fea0003800000 */
[----:B------:R-:W-:Y:S02]  /*21610*/  MOV R135, R2 ;  /* 0x0000000200877202 */ /* 0x000fe40000000f00 */
[----:B------:R-:W-:-:S07]  /*21620*/  MOV R133, R3 ;  /* 0x0000000300857202 */ /* 0x000fce0000000f00 */
.L_x_4788:
        /* <DEDUP_REMOVED lines=81> */
.L_x_4781:
[----:B-1----:R-:W-:Y:S02]  /*21b40*/  R2UR UR4, R138 ;  /* 0x000000008a0472ca */ /* 0x002fe400000e0000 */
[----:B------:R-:W-:Y:S11]  /*21b50*/  R2UR UR5, R139 ;  /* 0x000000008b0572ca */ /* 0x000ff600000e0000 */
[----:B------:R-:W-:Y:S02]  /*21b60*/  @!UPT UIADD3 URZ, URZ, URZ, URZ ;  /* 0x0000003f3f3ff290 */ /* 0x000fe4000fffe03f */
[----:B--2---:R-:W2:Y:S02]  /*21b70*/  LD.E R8, desc[UR4][R2.64+0x40] ;  /* 0x0000400402087980 */ /* 0x004ea4000c101900 */
[----:B--2---:R-:W-:Y:S05]  /*21b80*/  IMAD.U32 R8, R8, -0x80, RZ ;  /* 0xffffff8008087824 */ /* 0x004fea00078e00ff */
[----:B------:R-:W-:Y:S02]  /*21b90*/  SHF.R.S32.HI R5, RZ, 0x1f, R8 ;  /* 0x0000001fff057819 */ /* 0x000fe40000011408 */
.L_x_4782:
[----:B------:R-:W-:Y:S05]  /*21ba0*/  BSYNC B0 ;  /* 0x0000000000007941 */ /* 0x000fea0003800000 */
.L_x_4780:
[C---:B------:R-:W-:Y:S01]  /*21bb0*/  LOP3.LUT P3, RZ, R250.reuse, 0x1, RZ, 0xc0, !PT ;  /* 0x00000001faff7812 */ /* 0x040fe2000786c0ff */
[----:B------:R-:W-:Y:S01]  /*21bc0*/  BSSY B1, `(.L_x_4783) ;  /* 0x00002d6000017945 */ /* 0x000fe20003800000 */
[----:B------:R-:W-:Y:S02]  /*21bd0*/  LOP3.LUT P2, RZ, R250, 0x2, RZ, 0xc0, !PT ;  /* 0x00000002faff7812 */ /* 0x000fe4000784c0ff */
[C---:B------:R-:W-:Y:S02]  /*21be0*/  LEA R196, P1, R8.reuse, R141, 0x1 ;  /* 0x0000008d08c47211 */ /* 0x040fe400078208ff */
[C---:B------:R-:W-:Y:S02]  /*21bf0*/  IADD3 R4, P0, R8.reuse, R234, RZ ;  /* 0x000000ea08047210 */ /* 0x040fe40007f1e0ff */
[----:B------:R-:W-:Y:S02]  /*21c00*/  LEA.HI.X R197, R8, R140, R5, 0x1, P1 ;  /* 0x0000008c08c57211 */ /* 0x000fe400008f0c05 */
[----:B------:R-:W-:Y:S03]  /*21c10*/  IADD3.X R5, R5, R235, RZ, P0, !PT ;  /* 0x000000eb05057210 */ /* 0x000fe600007fe4ff */
[C---:B------:R-:W-:Y:S02]  /*21c20*/  @P3 R2UR UR10, R138.reuse ;  /* 0x000000008a0a32ca */ /* 0x040fe400000e0000 */
[C---:B------:R-:W-:Y:S01]  /*21c30*/  @P3 R2UR UR11, R139.reuse ;  /* 0x000000008b0b32ca */ /* 0x040fe200000e0000 */
[----:B------:R-:W-:Y:S01]  /*21c40*/  @P2 IMAD.MOV.U32 R7, RZ, RZ, R197 ;  /* 0x000000ffff072224 */ /* 0x000fe200078e00c5 */
        /* <DEDUP_REMOVED lines=19> */
[C---:B------:R-:W-:Y:S02]  /*21d80*/  @P3 R2UR UR4, R138.reuse ;  /* 0x000000008a0432ca */ /* 0x040fe400000e0000 */
[C---:B------:R-:W-:Y:S02]  /*21d90*/  @P3 R2UR UR5, R139.reuse ;  /* 0x000000008b0532ca */ /* 0x040fe400000e0000 */
[----:B------:R-:W-:Y:S01]  /*21da0*/  @!P2 STS.128 [R248+0x10000], RZ ;  /* 0x010000fff800a388 */ /* 0x000fe20000000c00 */
[C---:B------:R-:W-:Y:S02]  /*21db0*/  @P3 R2UR UR13, R139.reuse ;  /* 0x000000008b0d32ca */ /* 0x040fe400000e0000 */
[C---:B------:R-:W-:Y:S02]  /*21dc0*/  @P2 R2UR UR10, R138.reuse ;  /* 0x000000008a0a22ca */ /* 0x040fe400000e0000 */
[C---:B------:R-:W-:Y:S02]  /*21dd0*/  @P2 R2UR UR11, R139.reuse ;  /* 0x000000008b0b22ca */ /* 0x040fe400000e0000 */
[----:B------:R-:W-:Y:S02]  /*21de0*/  @P2 R2UR UR16, R138 ;  /* 0x000000008a1022ca */ /* 0x000fe400000e0000 */
[----:B------:R-:W-:Y:S02]  /*21df0*/  @P2 R2UR UR17, R139 ;  /* 0x000000008b1122ca */ /* 0x000fe400000e0000 */
        /* <DEDUP_REMOVED lines=8> */
[----:B------:R-:W-:Y:S01]  /*21e80*/  @P2 LDGSTS.E.BYPASS.LTC128B.128 [R248+0x10800], desc[UR14][R12.64+0x80] ;  /* 0x108000800cf82fae */ /* 0x000fe2000b901d4e */
[----:B-1----:R-:W-:Y:S04]  /*21e90*/  IADD3 R6, P1, R4, R234, RZ ;  /* 0x000000ea04067210 */ /* 0x002fe80007f3e0ff */
[----:B------:R-:W-:Y:S01]  /*21ea0*/  @!P2 STS.128 [R248+0x10800], RZ ;  /* 0x010800fff800a388 */ /* 0x000fe20000000c00 */
[C---:B------:R-:W-:Y:S02]  /*21eb0*/  @P3 LEA R16, P4, R6.reuse, R141, 0x1 ;  /* 0x0000008d06103211 */ /* 0x040fe400078808ff */
[----:B------:R-:W-:Y:S02]  /*21ec0*/  IADD3.X R5, R5, R235, RZ, P1, !PT ;  /* 0x000000eb05057210 */ /* 0x000fe40000ffe4ff */
[CC--:B------:R-:W-:Y:S02]  /*21ed0*/  @P2 LEA R10, P0, R6.reuse, R141.reuse, 0x1 ;  /* 0x0000008d060a2211 */ /* 0x0c0fe400078008ff */
[C-C-:B------:R-:W-:Y:S02]  /*21ee0*/  @P3 LEA.HI.X R17, R6.reuse, R140, R5.reuse, 0x1, P4 ;  /* 0x0000008c06113211 */ /* 0x140fe400020f0c05 */
[C---:B------:R-:W-:Y:S02]  /*21ef0*/  IADD3 R4, P1, R6.reuse, R234, RZ ;  /* 0x000000ea06047210 */ /* 0x040fe40007f3e0ff */
[----:B------:R-:W-:Y:S01]  /*21f00*/  @P2 LEA.HI.X R11, R6, R140, R5, 0x1, P0 ;  /* 0x0000008c060b2211 */ /* 0x000fe200000f0c05 */
[----:B------:R-:W-:Y:S01]  /*21f10*/  @!PT LDS RZ, [RZ] ;  /* 0x00000000fffff984 */ /* 0x000fe20000000800 */
[----:B------:R-:W-:Y:S01]  /*21f20*/  @!PT LDS RZ, [RZ] ;  /* 0x00000000fffff984 */ /* 0x000fe20000000800 */
[----:B------:R-:W-:Y:S01]  /*21f30*/  @!PT LDS RZ, [RZ] ;  /* 0x00000000fffff984 */ /* 0x000fe20000000800 */
[----:B------:R-:W-:Y:S01]  /*21f40*/  @P3 LDGSTS.E.BYPASS.LTC128B.128 [R248+0xd000], desc[UR12][R16.64] ;  /* 0x0d00000010f83fae */ /* 0x000fe2000b901d4c */
[CC--:B------:R-:W-:Y:S01]  /*21f50*/  @P3 LEA R14, P4, R4.reuse, R141.reuse, 0x1 ;  /* 0x0000008d040e3211 */ /* 0x0c0fe200078808ff */
[----:B------:R-:W-:Y:S01]  /*21f60*/  IMAD.X R5, R5, 0x1, R235, P1 ;  /* 0x0000000105057824 */ /* 0x000fe200008e06eb */
[CC--:B------:R-:W-:Y:S02]  /*21f70*/  @P2 LEA R8, P0, R4.reuse, R141.reuse, 0x1 ;  /* 0x0000008d04082211 */ /* 0x0c0fe400078008ff */
[----:B------:R-:W-:Y:S01]  /*21f80*/  @!P3 STS.128 [R248+0xd000], RZ ;  /* 0x00d000fff800b388 */ /* 0x000fe20000000c00 */
[C---:B------:R-:W-:Y:S02]  /*21f90*/  IADD3 R6, P1, R4.reuse, R234, RZ ;  /* 0x000000ea04067210 */ /* 0x040fe40007f3e0ff */
[CCC-:B------:R-:W-:Y:S02]  /*21fa0*/  @P3 LEA.HI.X R15, R4.reuse, R140.reuse, R5.reuse, 0x1, P4 ;  /* 0x0000008c040f3211 */ /* 0x1c0fe400020f0c05 */
[----:B------:R-:W-:Y:S01]  /*21fb0*/  @!PT LDS RZ, [RZ] ;  /* 0x00000000fffff984 */ /* 0x000fe20000000800 */
[----:B------:R-:W-:Y:S01]  /*21fc0*/  @!PT LDS RZ, [RZ] ;  /* 0x00000000fffff984 */ /* 0x000fe20000000800 */
[----:B------:R-:W-:Y:S01]  /*21fd0*/  @!PT LDS RZ, [RZ] ;  /* 0x00000000fffff984 */ /* 0x000fe20000000800 */
[----:B------:R-:W-:Y:S01]  /*21fe0*/  @P2 LDGSTS.E.BYPASS.LTC128B.128 [R248+0x11000], desc[UR10][R10.64+0x80] ;  /* 0x110000800af82fae */ /* 0x000fe2000b901d4a */
[-C--:B------:R-:W-:Y:S02]  /*21ff0*/  @P2 LEA.HI.X R9, R4, R140.reuse, R5, 0x1, P0 ;  /* 0x0000008c04092211 */ /* 0x080fe400000f0c05 */
[C---:B------:R-:W-:Y:S02]  /*22000*/  @P3 LEA R20, P4, R6.reuse, R141, 0x1 ;  /* 0x0000008d06143211 */ /* 0x040fe400078808ff */
[----:B------:R-:W-:Y:S01]  /*22010*/  @!P2 STS.128 [R248+0x11000], RZ ;  /* 0x011000fff800a388 */ /* 0x000fe20000000c00 */
[----:B------:R-:W-:Y:S02]  /*22020*/  IADD3.X R5, R5, R235, RZ, P1, !PT ;  /* 0x000000eb05057210 */ /* 0x000fe40000ffe4ff */
[CC--:B--2---:R-:W-:Y:S02]  /*22030*/  @P2 LEA R18, P0, R6.reuse, R141.reuse, 0x1 ;  /* 0x0000008d06122211 */ /* 0x0c4fe400078008ff */
[----:B------:R-:W-:Y:S01]  /*22040*/  @!PT LDS RZ, [RZ] ;  /* 0x00000000fffff984 */ /* 0x000fe20000000800 */
[----:B------:R-:W-:Y:S01]  /*22050*/  @!PT LDS RZ, [RZ] ;  /* 0x00000000fffff984 */ /* 0x000fe20000000800 */
[----:B------:R-:W-:Y:S01]  /*22060*/  @!PT LDS RZ, [RZ] ;  /* 0x00000000fffff984 */ /* 0x000fe20000000800 */
[----:B------:R-:W-:Y:S01]  /*22070*/  @P3 LDGSTS.E.BYPASS.LTC128B.128 [R248+0xd800], desc[UR4][R14.64] ;  /* 0x0d8000000ef83fae */ /* 0x000fe2000b901d44 */
[C-C-:B------:R-:W-:Y:S02]  /*22080*/  @P3 LEA.HI.X R21, R6.reuse, R140, R5.reuse, 0x1, P4 ;  /* 0x0000008c06153211 */ /* 0x140fe400020f0c05 */
[C---:B------:R-:W-:Y:S02]  /*22090*/  IADD3 R4, P1, R6.reuse, R234, RZ ;  /* 0x000000ea06047210 */ /* 0x040fe40007f3e0ff */
[----:B------:R-:W-:Y:S01]  /*220a0*/  @!P3 STS.128 [R248+0xd800], RZ ;  /* 0x00d800fff800b388 */ /* 0x000fe20000000c00 */
[-C--:B------:R-:W-:Y:S02]  /*220b0*/  @P2 LEA.HI.X R19, R6, R140.reuse, R5, 0x1, P0 ;  /* 0x0000008c06132211 */ /* 0x080fe400000f0c05 */
[CC--:B------:R-:W-:Y:S02]  /*220c0*/  @P3 LEA R24, P4, R4.reuse, R141.reuse, 0x1 ;  /* 0x0000008d04183211 */ /* 0x0c0fe400078808ff */
[----:B------:R-:W-:Y:S01]  /*220d0*/  @!PT LDS RZ, [RZ] ;  /* 0x00000000fffff984 */ /* 0x000fe20000000800 */
[----:B------:R-:W-:Y:S01]  /*220e0*/  @!PT LDS RZ, [RZ] ;  /* 0x00000000fffff984 */ /* 0x000fe20000000800 */
[----:B------:R-:W-:Y:S01]  /*220f0*/  @!PT LDS RZ, [RZ] ;  /* 0x00000000fffff984 */ /* 0x000fe20000000800 */
[----:B------:R1:W-:Y:S01]  /*22100*/  @P2 LDGSTS.E.BYPASS.LTC128B.128 [R248+0x11800], desc[UR14][R8.64+0x80] ;  /* 0x1180008008f82fae */ /* 0x0003e2000b901d4e */
[----:B------:R-:W-:Y:S01]  /*22110*/  IMAD.X R5, R5, 0x1, R235, P1 ;  /* 0x0000000105057824 */ /* 0x000fe200008e06eb */
[-C--:B------:R-:W-:Y:S03]  /*22120*/  @P2 LEA R22, P1, R4, R141.reuse, 0x1 ;  /* 0x0000008d04162211 */ /* 0x080fe600078208ff */
[----:B------:R-:W-:Y:S01]  /*22130*/  @!P2 STS.128 [R248+0x11800], RZ ;  /* 0x011800fff800a388 */ /* 0x000fe20000000c00 */
[----:B------:R-:W-:Y:S02]  /*22140*/  @P3 R2UR UR14, R138 ;  /* 0x000000008a0e32ca */ /* 0x000fe400000e0000 */
[CCC-:B------:R-:W-:Y:S02]  /*22150*/  @P3 LEA.HI.X R25, R4.reuse, R140.reuse, R5.reuse, 0x1, P4 ;  /* 0x0000008c04193211 */ /* 0x1c0fe400020f0c05 */
[----:B------:R-:W-:Y:S01]  /*22160*/  @!PT LDS RZ, [RZ] ;  /* 0x00000000fffff984 */ /* 0x000fe20000000800 */
[----:B------:R-:W-:Y:S01]  /*22170*/  @!PT LDS RZ, [RZ] ;  /* 0x00000000fffff984 */ /* 0x000fe20000000800 */
[----:B------:R-:W-:Y:S01]  /*22180*/  @!PT LDS RZ, [RZ] ;  /* 0x00000000fffff984 */ /* 0x000fe20000000800 */
[----:B------:R-:W-:Y:S01]  /*22190*/  @P3 LDGSTS.E.BYPASS.LTC128B.128 [R248+0xe000], desc[UR12][R20.64] ;  /* 0x0e00000014f83fae */ /* 0x000fe2000b901d4c */
[C---:B------:R-:W-:Y:S02]  /*221a0*/  @P2 LEA.HI.X R23, R4.reuse, R140, R5, 0x1, P1 ;  /* 0x0000008c04172211 */ /* 0x040fe400008f0c05 */
[----:B------:R-:W-:Y:S02]  /*221b0*/  @P3 R2UR UR15, R139 ;  /* 0x000000008b0f32ca */ /* 0x000fe400000e0000 */
[----:B------:R-:W-:Y:S01]  /*221c0*/  @!P3 STS.128 [R248+0xe000], RZ ;  /* 0x00e000fff800b388 */ /* 0x000fe20000000c00 */
[----:B------:R-:W-:Y:S02]  /*221d0*/  IADD3 R6, P0, R4, R234, RZ ;  /* 0x000000ea04067210 */ /* 0x000fe40007f1e0ff */
[----:B------:R-:W-:Y:S02]  /*221e0*/  @P2 R2UR UR12, R138 ;  /* 0x000000008a0c22ca */ /* 0x000fe400000e0000 */
[----:B------:R-:W-:Y:S01]  /*221f0*/  @!PT LDS RZ, [RZ] ;  /* 0x00000000fffff984 */ /* 0x000fe20000000800 */
[----:B------:R-:W-:Y:S01]  /*22200*/  @!PT LDS RZ, [RZ] ;  /* 0x00000000fffff984 */ /* 0x000fe20000000800 */
[----:B------:R-:W-:Y:S01]  /*22210*/  @!PT LDS RZ, [RZ] ;  /* 0x00000000fffff984 */ /* 0x000fe20000000800 */
[----:B------:R2:W-:Y:S01]  /*22220*/  @P2 LDGSTS.E.BYPASS.LTC128B.128 [R248+0x12000], desc[UR10][R18.64+0x80] ;  /* 0x1200008012f82fae */ /* 0x0005e2000b901d4a */
[C---:B------:R-:W-:Y:S02]  /*22230*/  @P3 LEA R30, P6, R6.reuse, R141, 0x1 ;  /* 0x0000008d061e3211 */ /* 0x040fe400078c08ff */
[----:B------:R-:W-:Y:S02]  /*22240*/  IADD3.X R5, R5, R235, RZ, P0, !PT ;  /* 0x000000eb05057210 */ /* 0x000fe400007fe4ff */
[----:B------:R-:W-:Y:S01]  /*22250*/  @!P2 STS.128 [R248+0x12000], RZ ;  /* 0x012000fff800a388 */ /* 0x000fe20000000c00 */
[C---:B------:R-:W-:Y:S02]  /*22260*/  @P2 R2UR UR13, R139.reuse ;  /* 0x000000008b0d22ca */ /* 0x040fe400000e0000 */
[C-C-:B------:R-:W-:Y:S02]  /*22270*/  @P3 LEA.HI.X R31, R6.reuse, R140, R5.reuse, 0x1, P6 ;  /* 0x0000008c061f3211 */ /* 0x140fe400030f0c05 */
[----:B------:R-:W-:Y:S01]  /*22280*/  @!PT LDS RZ, [RZ] ;  /* 0x00000000fffff984 */ /* 0x000fe20000000800 */
[----:B------:R-:W-:Y:S01]  /*22290*/  @!PT LDS RZ, [RZ] ;  /* 0x00000000fffff984 */ /* 0x000fe20000000800 */
[----:B------:R-:W-:Y:S01]  /*222a0*/  @!PT LDS RZ, [RZ] ;  /* 0x00000000fffff984 */ /* 0x000fe20000000800 */
[----:B------:R-:W-:Y:S01]  /*222b0*/  @P3 LDGSTS.E.BYPASS.LTC128B.128 [R248+0xe800], desc[UR4][R24.64] ;  /* 0x0e80000018f83fae */ /* 0x000fe2000b901d44 */
[CC--:B------:R-:W-:Y:S02]  /*222c0*/  @P2 LEA R26, P1, R6.reuse, R141.reuse, 0x1 ;  /* 0x0000008d061a2211 */ /* 0x0c0fe400078208ff */
[C---:B------:R-:W-:Y:S02]  /*222d0*/  IADD3 R4, P5, R6.reuse, R234, RZ ;  /* 0x000000ea06047210 */ /* 0x040fe40007fbe0ff */
[----:B------:R-:W-:Y:S01]  /*222e0*/  @!P3 STS.128 [R248+0xe800], RZ ;  /* 0x00e800fff800b388 */ /* 0x000fe20000000c00 */
[-C--:B------:R-:W-:Y:S02]  /*222f0*/  @P2 LEA.HI.X R27, R6, R140.reuse, R5, 0x1, P1 ;  /* 0x0000008c061b2211 */ /* 0x080fe400008f0c05 */
[----:B------:R-:W-:Y:S02]  /*22300*/  @P3 R2UR UR10, R138 ;  /* 0x000000008a0a32ca */ /* 0x000fe400000e0000 */
[----:B------:R-:W-:Y:S01]  /*22310*/  @!PT LDS RZ, [RZ] ;  /* 0x00000000fffff984 */ /* 0x000fe20000000800 */
[----:B------:R-:W-:Y:S01]  /*22320*/  @!PT LDS RZ, [RZ] ;  /* 0x00000000fffff984 */ /* 0x000fe20000000800 */
[----:B------:R-:W-:Y:S01]  /*22330*/  @!PT LDS RZ, [RZ] ;  /* 0x00000000fffff984 */ /* 0x000fe20000000800 */
[----:B------:R-:W-:Y:S01]  /*22340*/  @P2 LDGSTS.E.BYPASS.LTC128B.128 [R248+0x12800], desc[UR16][R22.64+0x80] ;  /* 0x1280008016f82fae */ /* 0x000fe2000b901d50 */
[----:B------:R-:W-:Y:S01]  /*22350*/  @P3 R2UR UR11, R139 ;  /* 0x000000008b0b32ca */ /* 0x000fe200000e0000 */
[----:B------:R-:W-:Y:S01]  /*22360*/  IMAD.X R7, R5, 0x1, R235, P5 ;  /* 0x0000000105077824 */ /* 0x000fe200028e06eb */
[-C--:B------:R-:W-:Y:S02]  /*22370*/  @P3 LEA R28, P4, R4, R141.reuse, 0x1 ;  /* 0x0000008d041c3211 */ /* 0x080fe400078808ff */
[----:B------:R-:W-:Y:S01]  /*22380*/  @!P2 STS.128 [R248+0x12800], RZ ;  /* 0x012800fff800a388 */ /* 0x000fe20000000c00 */
[----:B------:R-:W-:Y:S02]  /*22390*/  @P2 R2UR UR4, R138 ;  /* 0x000000008a0422ca */ /* 0x000fe400000e0000 */
[CCC-:B------:R-:W-:Y:S02]  /*223a0*/  @P3 LEA.HI.X R29, R4.reuse, R140.reuse, R7.reuse, 0x1, P4 ;  /* 0x0000008c041d3211 */ /* 0x1c0fe400020f0c07 */
[----:B------:R-:W-:Y:S01]  /*223b0*/  @!PT LDS RZ, [RZ] ;  /* 0x00000000fffff984 */ /* 0x000fe20000000800 */
[----:B------:R-:W-:Y:S01]  /*223c0*/  @!PT LDS RZ, [RZ] ;  /* 0x00000000fffff984 */ /* 0x000fe20000000800 */
[----:B------:R-:W-:Y:S01]  /*223d0*/  @!PT LDS RZ, [RZ] ;  /* 0x00000000fffff984 */ /* 0x000fe20000000800 */
[----:B------:R-:W-:Y:S01]  /*223e0*/  @P3 LDGSTS.E.BYPASS.LTC128B.128 [R248+0xf000], desc[UR14][R30.64] ;  /* 0x0f0000001ef83fae */ /* 0x000fe2000b901d4e */
[----:B------:R-:W-:Y:S02]  /*223f0*/  @P2 R2UR UR5, R139 ;  /* 0x000000008b0522ca */ /* 0x000fe400000e0000 */
[C---:B------:R-:W-:Y:S02]  /*22400*/  @P2 LEA R32, P0, R4.reuse, R141, 0x1 ;  /* 0x0000008d04202211 */ /* 0x040fe400078008ff */
[----:B------:R-:W-:Y:S02]  /*22410*/  @!P3 STS.128 [R248+0xf000], RZ ;  /* 0x00f000fff800b388 */ /* 0x000fe40000000c00 */
[----:B------:R-:W-:Y:S03]  /*22420*/  @P2 LEA.HI.X R33, R4, R140, R7, 0x1, P0 ;  /* 0x0000008c04212211 */ /* 0x000fe600000f0c07 */
[----:B------:R-:W-:Y:S01]  /*22430*/  @!PT LDS RZ, [RZ] ;  /* 0x00000000fffff984 */ /* 0x000fe20000000800 */
[----:B------:R-:W-:Y:S01]  /*22440*/  @!PT LDS RZ, [RZ] ;  /* 0x00000000fffff984 */ /* 0x000fe20000000800 */
[----:B------:R-:W-:Y:S01]  /*22450*/  @!PT LDS RZ, [RZ] ;  /* 0x00000000fffff984 */ /* 0x000fe20000000800 */
[----:B------:R3:W-:Y:S01]  /*22460*/  @P2 LDGSTS.E.BYPASS.LTC128B.128 [R248+0x13000], desc[UR12][R26.64+0x80] ;  /* 0x130000801af82fae */ /* 0x0007e2000b901d4c */
[----:B------:R-:W-:Y:S04]  /*22470*/  ISETP.GT.AND P0, PT, R249, R238, PT ;  /* 0x000000eef900720c */ /* 0x000fe80003f04270 */
[----:B------:R-:W-:Y:S05]  /*22480*/  @!P2 STS.128 [R248+0x13000], RZ ;  /* 0x013000fff800a388 */ /* 0x000fea0000000c00 */
        /* <DEDUP_REMOVED lines=14> */
[----:B--2---:R-:W2:Y:S05]  /*22570*/  LDSM.16.M88.4 R16, [R232+0x4800] ;  /* 0x00480000e810783b */ /* 0x004eaa0000000200 */
[----:B---3--:R-:W3:Y:S05]  /*22580*/  LDSM.16.M88.4 R24, [R232+0x5000] ;  /* 0x00500000e818783b */ /* 0x008eea0000000200 */
[----:B----4-:R-:W4:Y:S05]  /*22590*/  LDSM.16.M88.4 R32, [R232+0x5800] ;  /* 0x00580000e820783b */ /* 0x010f2a0000000200 */
        /* <DEDUP_REMOVED lines=9> */
[C---:B--2---:R-:W-:Y:S02]  /*22630*/  HMMA.16816.F32.BF16 R12, R64.reuse, R16, RZ ;  /* 0x00000010400c723c */ /* 0x044fe400000418ff */
[----:B------:R-:W2:Y:S04]  /*22640*/  LDSM.16.M88.4 R152, [R222] ;  /* 0x00000000de98783b */ /* 0x000ea80000000200 */
[C---:B------:R-:W-:Y:S01]  /*22650*/  HMMA.16816.F32.BF16 R16, R64.reuse, R18, RZ ;  /* 0x000000124010723c */ /* 0x040fe200000418ff */
[----:B------:R-:W2:Y:S05]  /*22660*/  LDSM.16.M88.4 R156, [R221] ;  /* 0x00000000dd9c783b */ /* 0x000eaa0000000200 */
[C---:B---3--:R-:W-:Y:S01]  /*22670*/  HMMA.16816.F32.BF16 R20, R64.reuse, R24, RZ ;  /* 0x000000184014723c */ /* 0x048fe200000418ff */
[----:B------:R-:W3:Y:S05]  /*22680*/  LDSM.16.M88.4 R160, [R220] ;  /* 0x00000000dca0783b */ /* 0x000eea0000000200 */
        /* <DEDUP_REMOVED lines=23> */
[C---:B-1----:R-:W-:Y:S06]  /*22800*/  HMMA.16816.F32.BF16 R4, R144.reuse, R148, R4 ;  /* 0x000000949004723c */ /* 0x042fec0000041804 */
[C---:B------:R-:W-:Y:S01]  /*22810*/  HMMA.16816.F32.BF16 R8, R144.reuse, R150, R8 ;  /* 0x000000969008723c */ /* 0x040fe20000041808 */
[----:B------:R-:W1:Y:S05]  /*22820*/  LDSM.16.M88.4 R148, [R217] ;  /* 0x00000000d994783b */ /* 0x000e6a0000000200 */
        /* <DEDUP_REMOVED lines=18> */
[C---:B--2---:R-:W-:Y:S06]  /*22950*/  HMMA.16816.F32.BF16 R60, R144.reuse, R152, R60 ;  /* 0x00000098903c723c */ /* 0x044fec000004183c */
[----:B------:R-:W-:Y:S01]  /*22960*/  HMMA.16816.F32.BF16 R64, R144, R154, R64 ;  /* 0x0000009a9040723c */ /* 0x000fe20000041840 */
[----:B------:R-:W1:Y:S05]  /*22970*/  LDSM.16.M88.4 R144, [R226+0x6000] ;  /* 0x00600000e290783b */ /* 0x000e6a0000000200 */
[C---:B------:R-:W-:Y:S01]  /*22980*/  HMMA.16816.F32.BF16 R4, R168.reuse, R172, R4 ;  /* 0x000000aca804723c */ /* 0x040fe20000041804 */
[----:B------:R-:W2:Y:S05]  /*22990*/  LDSM.16.M88.4 R152, [R226+0x7000] ;  /* 0x00700000e298783b */ /* 0x000eaa0000000200 */
[C---:B------:R-:W-:Y:S01]  /*229a0*/  HMMA.16816.F32.BF16 R8, R168.reuse, R174, R8 ;  /* 0x000000aea808723c */ /* 0x040fe20000041808 */
[----:B------:R-:W-:Y:S05]  /*229b0*/  LDSM.16.M88.4 R172, [R215] ;  /* 0x00000000d7ac783b */ /* 0x000fea0000000200 */
        /* <DEDUP_REMOVED lines=19> */
[----:B------:R-:W-:Y:S01]  /*22af0*/  HMMA.16816.F32.BF16 R64, R168, R158, R64 ;  /* 0x0000009ea840723c */ /* 0x000fe20000041840 */
[----:B------:R-:W-:Y:S05]  /*22b00*/  LDSM.16.M88.4 R156, [R232+0x8000] ;  /* 0x00800000e89c783b */ /* 0x000fea0000000200 */
[C---:B------:R-:W-:Y:S01]  /*22b10*/  HMMA.16816.F32.BF16 R4, R164.reuse, R172, R4 ;  /* 0x000000aca404723c */ /* 0x040fe20000041804 */
[----:B------:R-:W-:Y:S05]  /*22b20*/  LDSM.16.M88.4 R168, [R232+0x9000] ;  /* 0x00900000e8a8783b */ /* 0x000fea0000000200 */
        /* <DEDUP_REMOVED lines=8> */
[C---:B-----5:R-:W-:Y:S06]  /*22bb0*/  HMMA.16816.F32.BF16 R28, R164.reuse, R140, R28 ;  /* 0x0000008ca41c723c */ /* 0x060fec000004181c */
        /* <DEDUP_REMOVED lines=13> */
[----:B------:R-:W-:Y:S05]  /*22c90*/  LDSM.16.M88.4 R152, [R231+0x2000] ;  /* 0x00200000e798783b */ /* 0x000fea0000000200 */
[C---:B---3--:R-:W-:Y:S01]  /*22ca0*/  HMMA.16816.F32.BF16 R4, R140.reuse, R156, R4 ;  /* 0x0000009c8c04723c */ /* 0x048fe20000041804 */
        /* <DEDUP_REMOVED lines=36> */
[----:B------:R-:W-:Y:S01]  /*22ef0*/  IMAD.MOV.U32 R169, RZ, RZ, R197 ;  /* 0x000000ffffa97224 */ /* 0x000fe200078e00c5 */
[C---:B-1----:R-:W-:Y:S05]  /*22f00*/  HMMA.16816.F32.BF16 R36, R152.reuse, R140, R36 ;  /* 0x0000008c9824723c */ /* 0x042fea0000041824 */
[----:B------:R-:W-:Y:S01]  /*22f10*/  MOV R168, R196 ;  /* 0x000000c400a87202 */ /* 0x000fe20000000f00 */
[C---:B------:R-:W-:Y:S01]  /*22f20*/  HMMA.16816.F32.BF16 R40, R152.reuse, R142, R40 ;  /* 0x0000008e9828723c */ /* 0x040fe20000041828 */
[----:B------:R-:W1:Y:S05]  /*22f30*/  LDSM.16.M88.4 R196, [R226+0xb800] ;  /* 0x00b80000e2c4783b */ /* 0x000e6a0000000200 */
[----:B------:R-:W4:Y:S01]  /*22f40*/  LDSM.16.M88.4 R140, [R215+0x4800] ;  /* 0x00480000d78c783b */ /* 0x000f220000000200 */
        /* <DEDUP_REMOVED lines=20> */
[C---:B-1----:R-:W-:Y:S06]  /*23090*/  HMMA.16816.F32.BF16 R60, R176.reuse, R196, R60 ;  /* 0x000000c4b03c723c */ /* 0x042fec000004183c */
[----:B------:R-:W-:Y:S05]  /*230a0*/  HMMA.16816.F32.BF16 R64, R176, R198, R64 ;  /* 0x000000c6b040723c */ /* 0x000fea0000041840 */
[----:B------:R-:W-:Y:S01]  /*230b0*/  MOV R196, R168 ;  /* 0x000000a800c47202 */ /* 0x000fe20000000f00 */
[C---:B------:R-:W-:Y:S05]  /*230c0*/  HMMA.16816.F32.BF16 R4, R200.reuse, R204, R4 ;  /* 0x000000ccc804723c */ /* 0x040fea0000041804 */
[----:B------:R-:W-:Y:S01]  /*230d0*/  IMAD.MOV.U32 R197, RZ, RZ, R169 ;  /* 0x000000ffffc57224 */ /* 0x000fe200078e00a9 */
[C---:B------:R-:W-:Y:S06]  /*230e0*/  HMMA.16816.F32.BF16 R8, R200.reuse, R206, R8 ;  /* 0x000000cec808723c */ /* 0x040fec0000041808 */
[C---:B----4-:R-:W-:Y:S06]  /*230f0*/  HMMA.16816.F32.BF16 R12, R200.reuse, R140, R12 ;  /* 0x0000008cc80c723c */ /* 0x050fec000004180c */
[C---:B------:R-:W-:Y:S05]  /*23100*/  HMMA.16816.F32.BF16 R16, R200.reuse, R142, R16 ;  /* 0x0000008ec810723c */ /* 0x040fea0000041810 */
[----:B------:R-:W-:Y:S01]  /*23110*/  MOV R141, R196 ;  /* 0x000000c4008d7202 */ /* 0x000fe20000000f00 */
        /* <DEDUP_REMOVED lines=8> */
[-C--:B------:R-:W-:Y:S01]  /*231a0*/  FMUL.FTZ R11, R11, R132.reuse ;  /* 0x000000840b0b7220 */ /* 0x080fe20000410000 */
[----:B------:R-:W-:Y:S04]  /*231b0*/  IMAD.MOV.U32 R140, RZ, RZ, R197 ;  /* 0x000000ffff8c7224 */ /* 0x000fe800078e00c5 */
[----:B------:R-:W2:Y:S01]  /*231c0*/  MUFU.TANH R146, R5 ;  /* 0x0000000500927308 */ /* 0x000ea20000002400 */
[-C--:B------:R-:W-:Y:S01]  /*231d0*/  FMUL.FTZ R12, R12, R132.reuse ;  /* 0x000000840c0c7220 */ /* 0x080fe20000410000 */
[-C--:B------:R-:W-:Y:S02]  /*231e0*/  FMUL.FTZ R14, R14, R132.reuse ;  /* 0x000000840e0e7220 */ /* 0x080fe40000410000 */
[-C--:B------:R-:W-:Y:S01]  /*231f0*/  FMUL.FTZ R16, R16, R132.reuse ;  /* 0x0000008410107220 */ /* 0x080fe20000410000 */
[-C--:B------:R-:W-:Y:S05]  /*23200*/  FMUL.FTZ R18, R18, R132.reuse ;  /* 0x0000008412127220 */ /* 0x080fea0000410000 */
[----:B------:R-:W3:Y:S10]  /*23210*/  MUFU.TANH R147, R6 ;  /* 0x0000000600937308 */ /* 0x000ef40000002400 */
[----:B------:R4:W1:Y:S10]  /*23220*/  MUFU.TANH R148, R7 ;  /* 0x0000000700947308 */ /* 0x0008740000002400 */
[----:B------:R-:W1:Y:S10]  /*23230*/  MUFU.TANH R149, R8 ;  /* 0x0000000800957308 */ /* 0x000e740000002400 */
[----:B------:R-:W1:Y:S01]  /*23240*/  MUFU.TANH R151, R9 ;  /* 0x0000000900977308 */ /* 0x000e620000002400 */
[----:B----4-:R-:W4:Y:S09]  /*23250*/  LDSM.16.M88.4 R4, [R215+0x5000] ;  /* 0x00500000d704783b */ /* 0x010f320000000200 */
[----:B------:R-:W1:Y:S10]  /*23260*/  MUFU.TANH R152, R10 ;  /* 0x0000000a00987308 */ /* 0x000e740000002400 */
[----:B------:R5:W1:Y:S10]  /*23270*/  MUFU.TANH R153, R11 ;  /* 0x0000000b00997308 */ /* 0x000a740000002400 */
[----:B------:R2:W1:Y:S10]  /*23280*/  MUFU.TANH R142, R12 ;  /* 0x0000000c008e7308 */ /* 0x0004740000002400 */
[----:B------:R-:W1:Y:S01]  /*23290*/  MUFU.TANH R14, R14 ;  /* 0x0000000e000e7308 */ /* 0x000e620000002400 */
[----:B-----5:R-:W5:Y:S09]  /*232a0*/  LDSM.16.M88.4 R8, [R215+0x5800] ;  /* 0x00580000d708783b */ /* 0x020f720000000200 */
[----:B------:R-:W1:Y:S01]  /*232b0*/  MUFU.TANH R16, R16 ;  /* 0x0000001000107308 */ /* 0x000e620000002400 */
[C---:B----4-:R-:W-:Y:S03]  /*232c0*/  HMMA.16816.F32.BF16 R20, R200.reuse, R4, R20 ;  /* 0x00000004c814723c */ /* 0x050fe60000041814 */
[-C--:B--2---:R-:W-:Y:S01]  /*232d0*/  FMUL.FTZ R12, R13, R132.reuse ;  /* 0x000000840d0c7220 */ /* 0x084fe20000410000 */
[-C--:B------:R-:W-:Y:S01]  /*232e0*/  FMUL.FTZ R13, R15, R132.reuse ;  /* 0x000000840f0d7220 */ /* 0x080fe20000410000 */
[-C--:B------:R-:W-:Y:S01]  /*232f0*/  FMUL.FTZ R15, R17, R132.reuse ;  /* 0x00000084110f7220 */ /* 0x080fe20000410000 */
[C---:B------:R-:W-:Y:S03]  /*23300*/  HMMA.16816.F32.BF16 R24, R200.reuse, R6, R24 ;  /* 0x00000006c818723c */ /* 0x040fe60000041818 */
[----:B------:R-:W2:Y:S01]  /*23310*/  MUFU.TANH R18, R18 ;  /* 0x0000001200127308 */ /* 0x000ea20000002400 */
[----:B------:R-:W4:Y:S01]  /*23320*/  LDSM.16.M88.4 R4, [R215+0x6000] ;  /* 0x00600000d704783b */ /* 0x000f220000000200 */
[-C--:B------:R-:W-:Y:S08]  /*23330*/  FMUL.FTZ R17, R19, R132.reuse ;  /* 0x0000008413117220 */ /* 0x080ff00000410000 */
[----:B------:R-:W1:Y:S10]  /*23340*/  MUFU.TANH R12, R12 ;  /* 0x0000000c000c7308 */ /* 0x000e740000002400 */
[----:B------:R-:W1:Y:S01]  /*23350*/  MUFU.TANH R13, R13 ;  /* 0x0000000d000d7308 */ /* 0x000e620000002400 */
[-C--:B------:R-:W-:Y:S01]  /*23360*/  FMUL.FTZ R20, R20, R132.reuse ;  /* 0x0000008414147220 */ /* 0x080fe20000410000 */
[-C--:B------:R-:W-:Y:S01]  /*23370*/  FMUL.FTZ R21, R21, R132.reuse ;  /* 0x0000008415157220 */ /* 0x080fe20000410000 */
[-C--:B------:R-:W-:Y:S01]  /*23380*/  FMUL.FTZ R22, R22, R132.reuse ;  /* 0x0000008416167220 */ /* 0x080fe20000410000 */
[-C--:B------:R-:W-:Y:S01]  /*23390*/  FMUL.FTZ R23, R23, R132.reuse ;  /* 0x0000008417177220 */ /* 0x080fe20000410000 */
[-C--:B------:R-:W-:Y:S05]  /*233a0*/  FMUL.FTZ R24, R24, R132.reuse ;  /* 0x0000008418187220 */ /* 0x080fea0000410000 */
[----:B------:R-:W1:Y:S01]  /*233b0*/  MUFU.TANH R15, R15 ;  /* 0x0000000f000f7308 */ /* 0x000e620000002400 */
[C---:B-----5:R-:W-:Y:S03]  /*233c0*/  HMMA.16816.F32.BF16 R28, R200.reuse, R8, R28 ;  /* 0x00000008c81c723c */ /* 0x060fe6000004181c */
[-C--:B------:R-:W-:Y:S01]  /*233d0*/  FMUL.FTZ R25, R25, R132.reuse ;  /* 0x0000008419197220 */ /* 0x080fe20000410000 */
[-C--:B------:R-:W-:Y:S01]  /*233e0*/  FMUL.FTZ R26, R26, R132.reuse ;  /* 0x000000841a1a7220 */ /* 0x080fe20000410000 */
[-C--:B------:R-:W-:Y:S01]  /*233f0*/  FMUL.FTZ R27, R27, R132.reuse ;  /* 0x000000841b1b7220 */ /* 0x080fe20000410000 */
[C---:B------:R-:W-:Y:S03]  /*23400*/  HMMA.16816.F32.BF16 R32, R200.reuse, R10, R32 ;  /* 0x0000000ac820723c */ /* 0x040fe60000041820 */
[----:B------:R-:W1:Y:S01]  /*23410*/  MUFU.TANH R17, R17 ;  /* 0x0000001100117308 */ /* 0x000e620000002400 */
[----:B------:R-:W5:Y:S09]  /*23420*/  LDSM.16.M88.4 R8, [R215+0x6800] ;  /* 0x00680000d708783b */ /* 0x000f720000000200 */
[----:B------:R1:W1:Y:S01]  /*23430*/  MUFU.TANH R191, R20 ;  /* 0x0000001400bf7308 */ /* 0x0002620000002400 */
[C---:B----4-:R-:W-:Y:S06]  /*23440*/  HMMA.16816.F32.BF16 R36, R200.reuse, R4, R36 ;  /* 0x00000004c824723c */ /* 0x050fec0000041824 */
[C---:B------:R-:W-:Y:S03]  /*23450*/  HMMA.16816.F32.BF16 R40, R200.reuse, R6, R40 ;  /* 0x00000006c828723c */ /* 0x040fe60000041828 */
[----:B------:R4:W1:Y:S01]  /*23460*/  MUFU.TANH R190, R21 ;  /* 0x0000001500be7308 */ /* 0x0008620000002400 */
        /* <DEDUP_REMOVED lines=93> */
[----:B------:R-:W1:Y:S10]  /*23a40*/  MUFU.TANH R4, R4 ;  /* 0x0000000400047308 */ /* 0x000e740000002400 */
[----:B------:R4:W1:Y:S10]  /*23a50*/  MUFU.TANH R136, R66 ;  /* 0x0000004200887308 */ /* 0x0008740000002400 */
[----:B------:R4:W1:Y:S01]  /*23a60*/  MUFU.TANH R134, R67 ;  /* 0x0000004300867308 */ /* 0x0008620000002400 */
        /* <DEDUP_REMOVED lines=16> */
[----:B----4-:R-:W2:Y:S01]  /*23b70*/  LD.E R21, desc[UR4][R2.64+0x170] ;  /* 0x0001700402157980 */ /* 0x010ea2000c101900 */
[----:B------:R-:W-:Y:S02]  /*23b80*/  R2UR UR10, R138 ;  /* 0x000000008a0a72ca */ /* 0x000fe400000e0000 */
[----:B------:R-:W-:Y:S11]  /*23b90*/  R2UR UR11, R139 ;  /* 0x000000008b0b72ca */ /* 0x000ff600000e0000 */
[----:B------:R-:W-:Y:S02]  /*23ba0*/  @!UPT UIADD3 URZ, URZ, URZ, URZ ;  /* 0x0000003f3f3ff290 */ /* 0x000fe4000fffe03f */
[----:B------:R-:W3:Y:S01]  /*23bb0*/  LD.E.64 R24, desc[UR10][R2.64+0x20] ;  /* 0x0000200a02187980 */ /* 0x000ee2000c101b00 */
[-C--:B--2---:R-:W-:Y:S02]  /*23bc0*/  IABS R10, R21.reuse ;  /* 0x00000015000a7213 */ /* 0x084fe40000000000 */
[-C--:B------:R-:W-:Y:S02]  /*23bd0*/  IABS R8, R21.reuse ;  /* 0x0000001500087213 */ /* 0x080fe40000000000 */
[----:B------:R-:W2:Y:S01]  /*23be0*/  I2F.RP R22, R10 ;  /* 0x0000000a00167306 */ /* 0x000ea20000209400 */
[-C--:B------:R-:W-:Y:S02]  /*23bf0*/  LOP3.LUT R19, R19, R21.reuse, RZ, 0x3c, !PT ;  /* 0x0000001513137212 */ /* 0x080fe400078e3cff */
[----:B------:R-:W-:Y:S01]  /*23c00*/  IMAD.MOV R8, RZ, RZ, -R8 ;  /* 0x000000ffff087224 */ /* 0x000fe200078e0a08 */
[----:B------:R-:W-:Y:S02]  /*23c10*/  LOP3.LUT R6, R6, R21, RZ, 0x3c, !PT ;  /* 0x0000001506067212 */ /* 0x000fe400078e3cff */
[----:B------:R-:W-:Y:S04]  /*23c20*/  ISETP.GE.AND P0, PT, R19, RZ, PT ;  /* 0x000000ff1300720c */ /* 0x000fe80003f06270 */
[----:B--2---:R-:W2:Y:S02]  /*23c30*/  MUFU.RCP R22, R22 ;  /* 0x0000001600167308 */ /* 0x004ea40000001000 */
[----:B--2---:R-:W-:Y:S08]  /*23c40*/  VIADD R22, R22, 0xffffffe ;  /* 0x0ffffffe16167836 */ /* 0x004ff00000000000 */
        /* <DEDUP_REMOVED lines=47> */
.L_x_4786:
[----:B------:R-:W-:Y:S02]  /*23f40*/  R2UR UR4, R138 ;  /* 0x000000008a0472ca */ /* 0x000fe400000e0000 */
[----:B------:R-:W-:Y:S11]  /*23f50*/  R2UR UR5, R139 ;  /* 0x000000008b0572ca */ /* 0x000ff600000e0000 */
[----:B------:R-:W-:Y:S02]  /*23f60*/  @!UPT UIADD3 URZ, URZ, URZ, URZ ;  /* 0x0000003f3f3ff290 */ /* 0x000fe4000fffe03f */
[----:B------:R-:W2:Y:S02]  /*23f70*/  LD.E R10, desc[UR4][R2.64+0x38] ;  /* 0x00003804020a7980 */ /* 0x000ea4000c101900 */
[----:B--2---:R-:W-:Y:S05]  /*23f80*/  IMAD.U32 R10, R10, -0x80, RZ ;  /* 0xffffff800a0a7824 */ /* 0x004fea00078e00ff */
[----:B------:R-:W-:Y:S02]  /*23f90*/  SHF.R.S32.HI R7, RZ, 0x1f, R10 ;  /* 0x0000001fff077819 */ /* 0x000fe4000001140a */
.L_x_4787:
[----:B------:R-:W-:Y:S05]  /*23fa0*/  BSYNC B0 ;  /* 0x0000000000007941 */ /* 0x000fea0003800000 */
.L_x_4785:
[C---:B------:R-:W-:Y:S02]  /*23fb0*/  LOP3.LUT P1, RZ, R250.reuse, 0x1, RZ, 0xc0, !PT ;  /* 0x00000001faff7812 */ /* 0x040fe4000782c0ff */
[----:B------:R-:W-:Y:S02]  /*23fc0*/  LOP3.LUT P0, RZ, R250, 0x2, RZ, 0xc0, !PT ;  /* 0x00000002faff7812 */ /* 0x000fe4000780c0ff */
[C---:B----4-:R-:W-:Y:S02]  /*23fd0*/  LEA R28, P3, R10.reuse, R240, 0x1 ;  /* 0x000000f00a1c7211 */ /* 0x050fe400078608ff */
        /* <DEDUP_REMOVED lines=33> */
[----:B-1----:R-:W-:Y:S02]  /*241f0*/  @P0 LEA R20, P2, R8, R240, 0x1 ;  /* 0x000000f008140211 */ /* 0x002fe400078408ff */
[----:B------:R-:W-:Y:S01]  /*24200*/  @P0 R2UR UR16, R138 ;  /* 0x000000008a1002ca */ /* 0x000fe200000e0000 */
[----:B------:R-:W-:Y:S01]  /*24210*/  @!PT LDS RZ, [RZ] ;  /* 0x00000000fffff984 */ /* 0x000fe20000000800 */
[----:B------:R-:W-:Y:S01]  /*24220*/  @!PT LDS RZ, [RZ] ;  /* 0x00000000fffff984 */ /* 0x000fe20000000800 */
[----:B------:R-:W-:Y:S01]  /*24230*/  @!PT LDS RZ, [RZ] ;  /* 0x00000000fffff984 */ /* 0x000fe20000000800 */
[----:B------:R1:W-:Y:S01]  /*24240*/  @P1 LDGSTS.E.BYPASS.LTC128B.128 [R248+0x4800], desc[UR4][R30.64] ;  /* 0x048000001ef81fae */ /* 0x0003e2000b901d44 */
[CC--:B------:R-:W-:Y:S02]  /*24250*/  @P0 LEA.HI.X R21, R8.reuse, R239.reuse, R7, 0x1, P2 ;  /* 0x000000ef08150211 */ /* 0x0c0fe400010f0c07 */
        /* <DEDUP_REMOVED lines=28> */
[CC--:B-1----:R-:W-:Y:S01]  /*24420*/  @P0 LEA R30, P2, R8.reuse, R240.reuse, 0x1 ;  /* 0x000000f0081e0211 */ /* 0x0c2fe200078408ff */
        /* <DEDUP_REMOVED lines=79> */
.L_x_4784:
[----:B------:R-:W-:Y:S05]  /*24920*/  BSYNC B1 ;  /* 0x0000000000017941 */ /* 0x000fea0003800000 */
.L_x_4783:
[----:B------:R-:W-:Y:S01]  /*24930*/  R2UR UR4, R138 ;  /* 0x000000008a0472ca */ /* 0x000fe200000e0000 */
[----:B------:R-:W3:Y:S01]  /*24940*/  S2R R6, SR_TID.X ;  /* 0x0000000000067919 */ /* 0x000ee20000002100 */
[----:B------:R-:W-:Y:S01]  /*24950*/  R2UR UR5, R139 ;  /* 0x000000008b0572ca */ /* 0x000fe200000e0000 */
[----:B-12-4-:R-:W-:Y:S08]  /*24960*/  LDSM.16.MT88.4 R20, [R225+0xc000] ;  /* 0x00c00000e114783b */ /* 0x016ff00000004200 */
[----:B------:R-:W-:Y:S08]  /*24970*/  LDSM.16.MT88.4 R28, [R224+0xc000] ;  /* 0x00c00000e01c783b */ /* 0x000ff00000004200 */
[----:B------:R3:W2:Y:S04]  /*24980*/  LD.E R132, desc[UR4][R2.64+0xdc] ;  /* 0x0000dc0402847980 */ /* 0x0006a8000c101900 */
[----:B------:R-:W-:Y:S08]  /*24990*/  LDSM.16.MT88.4 R36, [R223+0xc000] ;  /* 0x00c00000df24783b */ /* 0x000ff00000004200 */
[----:B------:R-:W-:Y:S08]  /*249a0*/  LDSM.16.MT88.4 R48, [R227+0x10000] ;  /* 0x01000000e330783b */ /* 0x000ff00000004200 */
[----:B------:R-:W-:Y:S08]  /*249b0*/  LDSM.16.MT88.4 R56, [R225+0x10000] ;  /* 0x01000000e138783b */ /* 0x000ff00000004200 */
[----:B------:R-:W-:Y:S01]  /*249c0*/  LDSM.16.MT88.4 R64, [R224+0x10000] ;  /* 0x01000000e040783b */ /* 0x000fe20000004200 */
[----:B---3--:R-:W-:Y:S04]  /*249d0*/  SHF.L.U32 R2, R6, 0x1, RZ ;  /* 0x0000000106027819 */ /* 0x008fe800000006ff */
[----:B------:R-:W-:Y:S04]  /*249e0*/  LOP3.LUT R2, R2, 0x6, RZ, 0xc0, !PT ;  /* 0x0000000602027812 */ /* 0x000fe800078ec0ff */
[----:B------:R-:W-:Y:S04]  /*249f0*/  LEA R2, R249, R2, 0x7 ;  /* 0x00000002f9027211 */ /* 0x000fe800078e38ff */
[C---:B------:R-:W-:Y:S02]  /*24a00*/  IADD3 R3, R2.reuse, 0x1, RZ ;  /* 0x0000000102037810 */ /* 0x040fe40007ffe0ff */
        /* <DEDUP_REMOVED lines=9> */
[C---:B------:R-:W-:Y:S01]  /*24aa0*/  FFMA.FTZ R52, R0.reuse, R52, R12 ;  /* 0x0000003400347223 */ /* 0x040fe2000001000c */
[C---:B------:R-:W-:Y:S01]  /*24ab0*/  FFMA.FTZ R194, R0.reuse, R11, R194 ;  /* 0x0000000b00c27223 */ /* 0x040fe200000100c2 */
[----:B------:R-:W-:Y:S01]  /*24ac0*/  I2FP.F32.S32 R3, R3 ;  /* 0x0000000300037245 */ /* 0x000fe20000201400 */
[----:B------:R-:W-:Y:S01]  /*24ad0*/  FFMA.FTZ R190, R0, R11, R190 ;  /* 0x0000000b00be7223 */ /* 0x000fe200000100be */
[----:B------:R-:W-:Y:S02]  /*24ae0*/  I2FP.F32.S32 R8, R2 ;  /* 0x0000000200087245 */ /* 0x000fe40000201400 */
[----:B------:R-:W-:Y:S01]  /*24af0*/  IADD3 R12, R2, 0x30, RZ ;  /* 0x00000030020c7810 */ /* 0x000fe20007ffe0ff */
[-C--:B------:R-:W-:Y:S01]  /*24b00*/  FFMA.FTZ R193, R0, R3.reuse, R193 ;  /* 0x0000000300c17223 */ /* 0x080fe200000100c1 */
[----:B------:R-:W-:Y:S01]  /*24b10*/  IADD3 R11, R2, 0x38, RZ ;  /* 0x00000038020b7810 */ /* 0x000fe20007ffe0ff */
[----:B------:R-:W-:Y:S01]  /*24b20*/  FFMA.FTZ R189, R0, R3, R189 ;  /* 0x0000000300bd7223 */ /* 0x000fe200000100bd */
[----:B------:R-:W-:Y:S01]  /*24b30*/  IADD3 R6, R2, 0x8, RZ ;  /* 0x0000000802067810 */ /* 0x000fe20007ffe0ff */
[C---:B------:R-:W-:Y:S01]  /*24b40*/  FFMA.FTZ R147, R0.reuse, R8, R147 ;  /* 0x0000000800937223 */ /* 0x040fe20000010093 */
[----:B------:R-:W-:Y:S01]  /*24b50*/  I2FP.F32.S32 R12, R12 ;  /* 0x0000000c000c7245 */ /* 0x000fe20000201400 */
[----:B------:R-:W-:Y:S01]  /*24b60*/  FFMA.FTZ R8, R0, R8, R145 ;  /* 0x0000000800087223 */ /* 0x000fe20000010091 */
[----:B------:R-:W-:Y:S02]  /*24b70*/  I2FP.F32.S32 R11, R11 ;  /* 0x0000000b000b7245 */ /* 0x000fe40000201400 */
[----:B------:R-:W-:Y:S01]  /*24b80*/  IADD3 R3, R2, 0x31, RZ ;  /* 0x0000003102037810 */ /* 0x000fe20007ffe0ff */
[C---:B------:R-:W-:Y:S01]  /*24b90*/  FFMA.FTZ R170, R0.reuse, R12, R170 ;  /* 0x0000000c00aa7223 */ /* 0x040fe200000100aa */
        /* <DEDUP_REMOVED lines=8> */
[----:B------:R-:W-:Y:S01]  /*24c20*/  FMNMX.FTZ R11, R147, R135, !PT ;  /* 0x00000087930b7209 */ /* 0x000fe20007810000 */
[-C--:B------:R-:W-:Y:S01]  /*24c30*/  FFMA.FTZ R175, R0, R3.reuse, R175 ;  /* 0x0000000300af7223 */ /* 0x080fe200000100af */
[----:B------:R-:W-:Y:S01]  /*24c40*/  IADD3 R53, R2, 0x10, RZ ;  /* 0x0000001002357810 */ /* 0x000fe20007ffe0ff */
[C---:B------:R-:W-:Y:S01]  /*24c50*/  FFMA.FTZ R176, R0.reuse, R3, R176 ;  /* 0x0000000300b07223 */ /* 0x040fe200000100b0 */
[----:B------:R-:W-:Y:S01]  /*24c60*/  I2FP.F32.S32 R7, R7 ;  /* 0x0000000700077245 */ /* 0x000fe20000201400 */
[----:B------:R-:W-:Y:S01]  /*24c70*/  FFMA.FTZ R6, R0, R6, R149 ;  /* 0x0000000600067223 */ /* 0x000fe20000010095 */
[----:B------:R-:W-:Y:S02]  /*24c80*/  I2FP.F32.S32 R3, R12 ;  /* 0x0000000c00037245 */ /* 0x000fe40000201400 */
[----:B------:R-:W-:Y:S01]  /*24c90*/  FMNMX.FTZ R11, R148, R11, !PT ;  /* 0x0000000b940b7209 */ /* 0x000fe20007810000 */
[----:B------:R-:W-:Y:S01]  /*24ca0*/  FFMA.FTZ R153, R0, R7, R153 ;  /* 0x0000000700997223 */ /* 0x000fe20000010099 */
[----:B------:R-:W-:Y:S01]  /*24cb0*/  FMNMX.FTZ R12, R8, R133, !PT ;  /* 0x00000085080c7209 */ /* 0x000fe20007810000 */
[C---:B------:R-:W-:Y:S01]  /*24cc0*/  FFMA.FTZ R7, R0.reuse, R7, R151 ;  /* 0x0000000700077223 */ /* 0x040fe20000010097 */
[----:B------:R-:W-:Y:S01]  /*24cd0*/  I2FP.F32.S32 R53, R53 ;  /* 0x0000003500357245 */ /* 0x000fe20000201400 */
[C---:B------:R-:W-:Y:S01]  /*24ce0*/  FFMA.FTZ R184, R0.reuse, R3, R184 ;  /* 0x0000000300b87223 */ /* 0x040fe200000100b8 */
[----:B------:R-:W-:Y:S01]  /*24cf0*/  FMNMX.FTZ R11, R9, R11, !PT ;  /* 0x0000000b090b7209 */ /* 0x000fe20007810000 */
[----:B------:R-:W-:Y:S01]  /*24d00*/  FFMA.FTZ R187, R0, R3, R187 ;  /* 0x0000000300bb7223 */ /* 0x000fe200000100bb */
        /* <DEDUP_REMOVED lines=10> */
[CC--:B------:R-:W-:Y:S01]  /*24db0*/  FFMA.FTZ R40, R0.reuse, R61.reuse, R18 ;  /* 0x0000003d00287223 */ /* 0x0c0fe20000010012 */
[----:B------:R-:W-:Y:S01]  /*24dc0*/  I2FP.F32.S32 R60, R60 ;  /* 0x0000003c003c7245 */ /* 0x000fe20000201400 */
[----:B------:R-:W-:Y:S01]  /*24dd0*/  FFMA.FTZ R61, R0, R61, R16 ;  /* 0x0000003d003d7223 */ /* 0x000fe20000010010 */
[----:B------:R-:W-:Y:S02]  /*24de0*/  IADD3 R10, R2, 0x20, RZ ;  /* 0x00000020020a7810 */ /* 0x000fe40007ffe0ff */
[----:B------:R-:W-:Y:S01]  /*24df0*/  FMNMX.FTZ R11, R41, R11, !PT ;  /* 0x0000000b290b7209 */ /* 0x000fe20007810000 */
[C---:B------:R-:W-:Y:S01]  /*24e00*/  FFMA.FTZ R54, R0.reuse, R60, R17 ;  /* 0x0000003c00367223 */ /* 0x040fe20000010011 */
        /* <DEDUP_REMOVED lines=45> */
[C---:B------:R-:W-:Y:S02]  /*250e0*/  IADD3 R13, R2.reuse, 0x50, RZ ;  /* 0x00000050020d7810 */ /* 0x040fe40007ffe0ff */
[----:B------:R-:W-:Y:S01]  /*250f0*/  IADD3 R3, R2, 0x51, RZ ;  /* 0x0000005102037810 */ /* 0x000fe20007ffe0ff */
[-C--:B------:R-:W-:Y:S01]  /*25100*/  FFMA.FTZ R185, R0, R10.reuse, R185 ;  /* 0x0000000a00b97223 */ /* 0x080fe200000100b9 */
[----:B------:R-:W-:Y:S01]  /*25110*/  FMNMX.FTZ R11, R182, R11, !PT ;  /* 0x0000000bb60b7209 */ /* 0x000fe20007810000 */
[C---:B------:R-:W-:Y:S01]  /*25120*/  FFMA.FTZ R180, R0.reuse, R10, R180 ;  /* 0x0000000a00b47223 */ /* 0x040fe200000100b4 */
[----:B------:R-:W-:Y:S02]  /*25130*/  FMNMX.FTZ R12, R187, R12, !PT ;  /* 0x0000000cbb0c7209 */ /* 0x000fe40007810000 */
[----:B------:R-:W-:Y:S02]  /*25140*/  I2FP.F32.S32 R13, R13 ;  /* 0x0000000d000d7245 */ /* 0x000fe40000201400 */
[----:B------:R-:W-:Y:S02]  /*25150*/  I2FP.F32.S32 R3, R3 ;  /* 0x0000000300037245 */ /* 0x000fe40000201400 */
[----:B------:R-:W-:Y:S01]  /*25160*/  FMNMX.FTZ R11, R183, R11, !PT ;  /* 0x0000000bb70b7209 */ /* 0x000fe20007810000 */
[----:B------:R-:W-:Y:S01]  /*25170*/  FFMA.FTZ R172, R0, R13, R172 ;  /* 0x0000000d00ac7223 */ /* 0x000fe200000100ac */
[----:B------:R-:W-:Y:S01]  /*25180*/  IADD3 R10, R2, 0x58, RZ ;  /* 0x00000058020a7810 */ /* 0x000fe20007ffe0ff */
[-C--:B------:R-:W-:Y:S01]  /*25190*/  FFMA.FTZ R166, R0, R3.reuse, R166 ;  /* 0x0000000300a67223 */ /* 0x080fe200000100a6 */
[----:B------:R-:W-:Y:S01]  /*251a0*/  FMNMX.FTZ R12, R186, R12, !PT ;  /* 0x0000000cba0c7209 */ /* 0x000fe20007810000 */
[C---:B------:R-:W-:Y:S01]  /*251b0*/  FFMA.FTZ R171, R0.reuse, R3, R171 ;  /* 0x0000000300ab7223 */ /* 0x040fe200000100ab */
[----:B------:R-:W-:Y:S01]  /*251c0*/  I2FP.F32.S32 R10, R10 ;  /* 0x0000000a000a7245 */ /* 0x000fe20000201400 */
[----:B------:R-:W-:Y:S01]  /*251d0*/  FFMA.FTZ R167, R0, R13, R167 ;  /* 0x0000000d00a77223 */ /* 0x000fe200000100a7 */
[----:B------:R-:W-:Y:S02]  /*251e0*/  IADD3 R3, R2, 0x60, RZ ;  /* 0x0000006002037810 */ /* 0x000fe40007ffe0ff */
[----:B------:R-:W-:Y:S01]  /*251f0*/  FMNMX.FTZ R11, R185, R11, !PT ;  /* 0x0000000bb90b7209 */ /* 0x000fe20007810000 */
[C---:B------:R-:W-:Y:S01]  /*25200*/  FFMA.FTZ R165, R0.reuse, R10, R165 ;  /* 0x0000000a00a57223 */ /* 0x040fe200000100a5 */
        /* <DEDUP_REMOVED lines=31> */
[----:B------:R-:W-:Y:S01]  /*25400*/  FMNMX.FTZ R12, R164, R12, !PT ;  /* 0x0000000ca40c7209 */ /* 0x000fe20007810000 */
[----:B------:R-:W-:Y:S01]  /*25410*/  FFMA.FTZ R157, R0, R13, R157 ;  /* 0x0000000d009d7223 */ /* 0x000fe2000001009d */
[----:B------:R-:W-:Y:S01]  /*25420*/  FMNMX.FTZ R3, R162, R3, !PT ;  /* 0x00000003a2037209 */ /* 0x000fe20007810000 */
[C---:B------:R-:W-:Y:S01]  /*25430*/  FFMA.FTZ R144, R0.reuse, R10, R144 ;  /* 0x0000000a00907223 */ /* 0x040fe20000010090 */
[----:B------:R-:W-:Y:S01]  /*25440*/  FMNMX.FTZ R11, R159, R12, !PT ;  /* 0x0000000c9f0b7209 */ /* 0x000fe20007810000 */
[----:B------:R-:W-:Y:S01]  /*25450*/  FFMA.FTZ R155, R0, R10, R155 ;  /* 0x0000000a009b7223 */ /* 0x000fe2000001009b */
[----:B------:R-:W-:Y:S01]  /*25460*/  IADD3 R10, R2, 0x71, RZ ;  /* 0x00000071020a7810 */ /* 0x000fe20007ffe0ff */
[----:B------:R-:W-:Y:S01]  /*25470*/  LDSM.16.MT88.4 R12, [R227+0xc000] ;  /* 0x00c00000e30c783b */ /* 0x000fe20000004200 */
        /* <DEDUP_REMOVED lines=11> */
[----:B------:R-:W-:Y:S01]  /*25530*/  FFMA.FTZ R136, R0, R139, R136 ;  /* 0x0000008b00887223 */ /* 0x000fe20000010088 */
        /* <DEDUP_REMOVED lines=17> */
[----:B------:R-:W3:Y:S01]  /*25650*/  SHFL.BFLY PT, R4, R5, 0x1, 0x1f ;  /* 0x0c201f0005047f89 */ /* 0x000ee200000e0000 */
[----:B-1----:R-:W-:Y:S04]  /*25660*/  FMNMX.FTZ R2, R3, R2, !PT ;  /* 0x0000000203027209 */ /* 0x002fe80007810000 */
[----:B------:R-:W-:Y:S01]  /*25670*/  FSETP.NEU.FTZ.AND P0, PT, R2, -INF , PT ;  /* 0xff8000000200780b */ /* 0x000fe20003f1d000 */
[----:B--2---:R-:W-:Y:S01]  /*25680*/  FMUL.FTZ R151, R132, R2 ;  /* 0x0000000284977220 */ /* 0x004fe20000410000 */
[----:B---3--:R-:W-:Y:S01]  /*25690*/  FMNMX.FTZ R3, R5, R4, !PT ;  /* 0x0000000405037209 */ /* 0x008fe20007810000 */
[----:B------:R-:W-:Y:S03]  /*256a0*/  FADD.FTZ R4, -R2, R135 ;  /* 0x0000008702047221 */ /* 0x000fe60000010100 */
[----:B------:R-:W-:Y:S01]  /*256b0*/  FSEL R151, R151, RZ, P0 ;  /* 0x000000ff97977208 */ /* 0x000fe20000000000 */
[C---:B------:R-:W-:Y:S01]  /*256c0*/  FMUL.FTZ R142, R132.reuse, R3 ;  /* 0x00000003848e7220 */ /* 0x040fe20000410000 */
[C---:B------:R-:W-:Y:S01]  /*256d0*/  FSETP.NEU.FTZ.AND P0, PT, R3.reuse, -INF , PT ;  /* 0xff8000000300780b */ /* 0x040fe20003f1d000 */
[----:B------:R-:W-:Y:S01]  /*256e0*/  FADD.FTZ R5, -R3, R133 ;  /* 0x0000008503057221 */ /* 0x000fe20000010100 */
[----:B------:R-:W-:Y:S01]  /*256f0*/  FMUL.FTZ R4, R132, R4 ;  /* 0x0000000484047220 */ /* 0x000fe20000410000 */
[-CC-:B------:R-:W-:Y:S01]  /*25700*/  FFMA.FTZ R154, R147, R132.reuse, -R151.reuse ;  /* 0x00000084939a7223 */ /* 0x180fe20000010897 */
[----:B------:R-:W-:Y:S01]  /*25710*/  FSEL R142, R142, RZ, P0 ;  /* 0x000000ff8e8e7208 */ /* 0x000fe20000000000 */
[-CC-:B------:R-:W-:Y:S01]  /*25720*/  FFMA.FTZ R145, R153, R132.reuse, -R151.reuse ;  /* 0x0000008499917223 */ /* 0x180fe20000010897 */
[-CC-:B------:R-:W-:Y:S01]  /*25730*/  FFMA.FTZ R152, R148, R132.reuse, -R151.reuse ;  /* 0x0000008494987223 */ /* 0x180fe20000010897 */
[-CC-:B------:R-:W-:Y:S01]  /*25740*/  FFMA.FTZ R147, R9, R132.reuse, -R151.reuse ;  /* 0x0000008409937223 */ /* 0x180fe20000010897 */
[----:B------:R-:W-:Y:S01]  /*25750*/  FMUL.FTZ R5, R132, R5 ;  /* 0x0000000584057220 */ /* 0x000fe20000410000 */
[-CC-:B------:R-:W-:Y:S01]  /*25760*/  FFMA.FTZ R149, R146, R132.reuse, -R142.reuse ;  /* 0x0000008492957223 */ /* 0x180fe2000001088e */
[-CC-:B------:R-:W-:Y:S01]  /*25770*/  FFMA.FTZ R153, R8, R132.reuse, -R142.reuse ;  /* 0x0000008408997223 */ /* 0x180fe2000001088e */
        /* <DEDUP_REMOVED lines=25> */
[----:B------:R-:W-:Y:S03]  /*25910*/  FMUL.FTZ R26, R135, R110 ;  /* 0x0000006e871a7220 */ /* 0x000fe60000410000 */
[----:B------:R-:W1:Y:S01]  /*25920*/  MUFU.EX2 R152, R152 ;  /* 0x0000009800987308 */ /* 0x000e620000000800 */
[C---:B--2---:R-:W-:Y:S01]  /*25930*/  FMUL.FTZ R4, R133.reuse, R128 ;  /* 0x0000008085047220 */ /* 0x044fe20000410000 */
[C---:B------:R-:W-:Y:S01]  /*25940*/  FMUL.FTZ R5, R133.reuse, R129 ;  /* 0x0000008185057220 */ /* 0x040fe20000410000 */
[C---:B------:R-:W-:Y:S01]  /*25950*/  FMUL.FTZ R8, R133.reuse, R124 ;  /* 0x0000007c85087220 */ /* 0x040fe20000410000 */
[C---:B------:R-:W-:Y:S01]  /*25960*/  FMUL.FTZ R9, R133.reuse, R125 ;  /* 0x0000007d85097220 */ /* 0x040fe20000410000 */
[C---:B------:R-:W-:Y:S01]  /*25970*/  FMUL.FTZ R16, R133.reuse, R116 ;  /* 0x0000007485107220 */ /* 0x040fe20000410000 */
[----:B------:R-:W-:Y:S01]  /*25980*/  FMUL.FTZ R17, R133, R117 ;  /* 0x0000007585117220 */ /* 0x000fe20000410000 */
[----:B------:R-:W-:Y:S03]  /*25990*/  FMUL.FTZ R27, R135, R111 ;  /* 0x0000006f871b7220 */ /* 0x000fe60000410000 */
[----:B------:R-:W-:Y:S01]  /*259a0*/  MUFU.EX2 R147, R147 ;  /* 0x0000009300937308 */ /* 0x000fe20000000800 */
[C---:B------:R-:W-:Y:S01]  /*259b0*/  FMUL.FTZ R24, R133.reuse, R108 ;  /* 0x0000006c85187220 */ /* 0x040fe20000410000 */
[----:B------:R-:W-:Y:S01]  /*259c0*/  FMUL.FTZ R25, R133, R109 ;  /* 0x0000006d85197220 */ /* 0x000fe20000410000 */
[C---:B------:R-:W-:Y:S01]  /*259d0*/  FMUL.FTZ R34, R135.reuse, R102 ;  /* 0x0000006687227220 */ /* 0x040fe20000410000 */
[----:B------:R-:W-:Y:S01]  /*259e0*/  FMUL.FTZ R35, R135, R103 ;  /* 0x0000006787237220 */ /* 0x000fe20000410000 */
[C---:B------:R-:W-:Y:S01]  /*259f0*/  FMUL.FTZ R32, R133.reuse, R100 ;  /* 0x0000006485207220 */ /* 0x040fe20000410000 */
[----:B------:R-:W-:Y:S01]  /*25a00*/  FMUL.FTZ R33, R133, R101 ;  /* 0x0000006585217220 */ /* 0x000fe20000410000 */
[----:B------:R-:W-:Y:S03]  /*25a10*/  LDSM.16.MT88.4 R124, [R227+0xf800] ;  /* 0x00f80000e37c783b */ /* 0x000fe60000004200 */
[----:B------:R-:W2:Y:S01]  /*25a20*/  MUFU.EX2 R145, R145 ;  /* 0x0000009100917308 */ /* 0x000ea20000000800 */
[----:B-1----:R-:W-:Y:S01]  /*25a30*/  F2FP.BF16.F32.PACK_AB R129, R152, R154 ;  /* 0x0000009a9881723e */ /* 0x002fe200000010ff */
[C---:B------:R-:W-:Y:S01]  /*25a40*/  FMUL.FTZ R43, R135.reuse, R95 ;  /* 0x0000005f872b7220 */ /* 0x040fe20000410000 */
[C---:B------:R-:W-:Y:S01]  /*25a50*/  FMUL.FTZ R46, R135.reuse, R90 ;  /* 0x0000005a872e7220 */ /* 0x040fe20000410000 */
[----:B------:R-:W-:Y:S01]  /*25a60*/  FMUL.FTZ R47, R135, R91 ;  /* 0x0000005b872f7220 */ /* 0x000fe20000410000 */
[C---:B------:R-:W-:Y:S01]  /*25a70*/  FMUL.FTZ R44, R133.reuse, R88 ;  /* 0x00000058852c7220 */ /* 0x040fe20000410000 */
[----:B------:R-:W-:Y:S01]  /*25a80*/  FMUL.FTZ R45, R133, R89 ;  /* 0x00000059852d7220 */ /* 0x000fe20000410000 */
[----:B------:R-:W-:Y:S03]  /*25a90*/  LDSM.16.MT88.4 R100, [R224+0xe000] ;  /* 0x00e00000e064783b */ /* 0x000fe60000004200 */
[----:B------:R-:W-:Y:S01]  /*25aa0*/  MUFU.EX2 R153, R153 ;  /* 0x0000009900997308 */ /* 0x000fe20000000800 */
[C---:B------:R-:W-:Y:S01]  /*25ab0*/  FMUL.FTZ R55, R135.reuse, R83 ;  /* 0x0000005387377220 */ /* 0x040fe20000410000 */
[C---:B------:R-:W-:Y:S01]  /*25ac0*/  FMUL.FTZ R62, R135.reuse, R74 ;  /* 0x0000004a873e7220 */ /* 0x040fe20000410000 */
[----:B------:R-:W-:Y:S01]  /*25ad0*/  FMUL.FTZ R63, R135, R75 ;  /* 0x0000004b873f7220 */ /* 0x000fe20000410000 */
[-CC-:B------:R-:W-:Y:S01]  /*25ae0*/  FFMA.FTZ R108, R53, R132.reuse, -R142.reuse ;  /* 0x00000084356c7223 */ /* 0x180fe2000001088e */
[----:B------:R-:W-:Y:S01]  /*25af0*/  FMUL.FTZ R53, R133, R81 ;  /* 0x0000005185357220 */ /* 0x000fe20000410000 */
[--C-:B------:R-:W-:Y:S01]  /*25b00*/  FFMA.FTZ R109, R52, R132, -R142.reuse ;  /* 0x00000084346d7223 */ /* 0x100fe2000001088e */
[----:B------:R-:W1:Y:S03]  /*25b10*/  LDSM.16.MT88.4 R88, [R223+0x10000] ;  /* 0x01000000df58783b */ /* 0x000e660000004200 */
[----:B------:R-:W3:Y:S01]  /*25b20*/  MUFU.EX2 R149, R149 ;  /* 0x0000009500957308 */ /* 0x000ee20000000800 */
[----:B--2---:R-:W-:Y:S01]  /*25b30*/  F2FP.BF16.F32.PACK_AB R131, R145, R147 ;  /* 0x000000939183723e */ /* 0x004fe200000010ff */
[----:B------:R-:W-:Y:S01]  /*25b40*/  FMUL.FTZ R52, R133, R80 ;  /* 0x0000005085347220 */ /* 0x000fe20000410000 */
[-CC-:B------:R-:W-:Y:S01]  /*25b50*/  FFMA.FTZ R110, R61, R132.reuse, -R142.reuse ;  /* 0x000000843d6e7223 */ /* 0x180fe2000001088e */
[C---:B------:R-:W-:Y:S01]  /*25b60*/  FMUL.FTZ R61, R133.reuse, R73 ;  /* 0x00000049853d7220 */ /* 0x040fe20000410000 */
[--C-:B------:R-:W-:Y:S01]  /*25b70*/  FFMA.FTZ R111, R60, R132, -R142.reuse ;  /* 0x000000843c6f7223 */ /* 0x100fe2000001088e */
[----:B------:R-:W-:Y:S01]  /*25b80*/  FMUL.FTZ R60, R133, R72 ;  /* 0x00000048853c7220 */ /* 0x000fe20000410000 */
        /* <DEDUP_REMOVED lines=9> */
[----:B------:R-:W2:Y:S01]  /*25c20*/  MUFU.EX2 R146, R146 ;  /* 0x0000009200927308 */ /* 0x000ea20000000800 */
[----:B---3--:R-:W-:Y:S01]  /*25c30*/  F2FP.BF16.F32.PACK_AB R128, R149, R153 ;  /* 0x000000999580723e */ /* 0x008fe200000010ff */
[-CC-:B------:R-:W-:Y:S01]  /*25c40*/  FFMA.FTZ R159, R159, R132.reuse, -R142.reuse ;  /* 0x000000849f9f7223 */ /* 0x180fe2000001088e */
[-CC-:B------:R-:W-:Y:S01]  /*25c50*/  FFMA.FTZ R158, R158, R132.reuse, -R142.reuse ;  /* 0x000000849e9e7223 */ /* 0x180fe2000001088e */
[-CC-:B------:R-:W-:Y:S01]  /*25c60*/  FFMA.FTZ R157, R157, R132.reuse, -R142.reuse ;  /* 0x000000849d9d7223 */ /* 0x180fe2000001088e */
[-CC-:B------:R-:W-:Y:S01]  /*25c70*/  FFMA.FTZ R156, R156, R132.reuse, -R142.reuse ;  /* 0x000000849c9c7223 */ /* 0x180fe2000001088e */
[-CC-:B------:R-:W-:Y:S01]  /*25c80*/  FFMA.FTZ R172, R172, R132.reuse, -R151.reuse ;  /* 0x00000084acac7223 */ /* 0x180fe20000010897 */
[-CC-:B------:R-:W-:Y:S03]  /*25c90*/  FFMA.FTZ R171, R171, R132.reuse, -R151.reuse ;  /* 0x00000084abab7223 */ /* 0x180fe60000010897 */
[----:B------:R-:W3:Y:S01]  /*25ca0*/  MUFU.EX2 R108, R108 ;  /* 0x0000006c006c7308 */ /* 0x000ee20000000800 */
[-CC-:B------:R-:W-:Y:S01]  /*25cb0*/  FFMA.FTZ R169, R169, R132.reuse, -R151.reuse ;  /* 0x00000084a9a97223 */ /* 0x180fe20000010897 */
[-C--:B------:R-:W-:Y:S01]  /*25cc0*/  FFMA.FTZ R168, R168, R132.reuse, -R151 ;  /* 0x00000084a8a87223 */ /* 0x080fe20000010897 */
[-CC-:B------:R-:W-:Y:S01]  /*25cd0*/  FFMA.FTZ R167, R167, R132.reuse, -R142.reuse ;  /* 0x00000084a7a77223 */ /* 0x180fe2000001088e */
[-CC-:B------:R-:W-:Y:S01]  /*25ce0*/  FFMA.FTZ R166, R166, R132.reuse, -R142.reuse ;  /* 0x00000084a6a67223 */ /* 0x180fe2000001088e */
[-CC-:B------:R-:W-:Y:S01]  /*25cf0*/  FFMA.FTZ R165, R165, R132.reuse, -R142.reuse ;  /* 0x00000084a5a57223 */ /* 0x180fe2000001088e */
[----:B------:R-:W-:Y:S01]  /*25d00*/  FFMA.FTZ R164, R164, R132, -R142 ;  /* 0x00000084a4a47223 */ /* 0x000fe2000001088e */
[----:B------:R-:W-:Y:S03]  /*25d10*/  FFMA.FTZ R153, R133, R251, R153 ;  /* 0x000000fb85997223 */ /* 0x000fe60000010099 */
[----:B------:R-:W4:Y:S01]  /*25d20*/  MUFU.EX2 R109, R109 ;  /* 0x0000006d006d7308 */ /* 0x000f220000000800 */
[----:B--2---:R-:W-:Y:S01]  /*25d30*/  F2FP.BF16.F32.PACK_AB R130, R146, R148 ;  /* 0x000000949282723e */ /* 0x004fe200000010ff */
[-C--:B------:R-:W-:Y:S01]  /*25d40*/  FFMA.FTZ R155, R155, R132.reuse, -R151 ;  /* 0x000000849b9b7223 */ /* 0x080fe20000010897 */
[----:B------:R-:W-:Y:S01]  /*25d50*/  FADD.FTZ R153, R149, R153 ;  /* 0x0000009995997221 */ /* 0x000fe20000010000 */
[--C-:B------:R-:W-:Y:S01]  /*25d60*/  FFMA.FTZ R150, R150, R132, -R151.reuse ;  /* 0x0000008496967223 */ /* 0x100fe20000010897 */
[----:B------:R-:W-:Y:S01]  /*25d70*/  ISETP.GT.AND P0, PT, R249, R238, PT ;  /* 0x000000eef900720c */ /* 0x000fe20003f04270 */
[----:B------:R-:W-:Y:S01]  /*25d80*/  FFMA.FTZ R136, R136, R132, -R151 ;  /* 0x0000008488887223 */ /* 0x000fe20000010897 */
[----:B------:R-:W-:Y:S01]  /*25d90*/  FADD.FTZ R148, R148, R153 ;  /* 0x0000009994947221 */ /* 0x000fe20000010000 */
[C---:B------:R-:W-:Y:S02]  /*25da0*/  HMMA.16816.F32.BF16 R4, R128.reuse, R12, R4 ;  /* 0x0000000c8004723c */ /* 0x040fe40000041804 */
[----:B------:R-:W2:Y:S03]  /*25db0*/  MUFU.EX2 R110, R110 ;  /* 0x0000006e006e7308 */ /* 0x000ea60000000800 */
[----:B------:R-:W-:Y:S01]  /*25dc0*/  FADD.FTZ R148, R146, R148 ;  /* 0x0000009492947221 */ /* 0x000fe20000010000 */
[C---:B------:R-:W-:Y:S06]  /*25dd0*/  HMMA.16816.F32.BF16 R8, R128.reuse, R14, R8 ;  /* 0x0000000e8008723c */ /* 0x040fec0000041808 */
[----:B------:R-:W5:Y:S01]  /*25de0*/  MUFU.EX2 R111, R111 ;  /* 0x0000006f006f7308 */ /* 0x000f620000000800 */
[C---:B------:R-:W-:Y:S01]  /*25df0*/  FMUL.FTZ R12, R133.reuse, R120 ;  /* 0x00000078850c7220 */ /* 0x040fe20000410000 */
[----:B------:R-:W-:Y:S03]  /*25e00*/  FMUL.FTZ R13, R133, R121 ;  /* 0x00000079850d7220 */ /* 0x000fe60000410000 */
[C---:B------:R-:W-:Y:S01]  /*25e10*/  FMUL.FTZ R14, R135.reuse, R122 ;  /* 0x0000007a870e7220 */ /* 0x040fe20000410000 */
[----:B------:R-:W-:Y:S01]  /*25e20*/  FMUL.FTZ R15, R135, R123 ;  /* 0x0000007b870f7220 */ /* 0x000fe20000410000 */
[----:B---3--:R-:W-:Y:S03]  /*25e30*/  FADD.FTZ R148, R108, R148 ;  /* 0x000000946c947221 */ /* 0x008fe60000010000 */
[----:B------:R-:W-:Y:S01]  /*25e40*/  MUFU.EX2 R170, R170 ;  /* 0x000000aa00aa7308 */ /* 0x000fe20000000800 */
[-CC-:B------:R-:W-:Y:S01]  /*25e50*/  FFMA.FTZ R123, R191, R132.reuse, -R142.reuse ;  /* 0x00000084bf7b7223 */ /* 0x180fe2000001088e */
[-C--:B------:R-:W-:Y:S01]  /*25e60*/  FFMA.FTZ R122, R190, R132.reuse, -R142 ;  /* 0x00000084be7a7223 */ /* 0x080fe2000001088e */
[C---:B------:R-:W-:Y:S03]  /*25e70*/  HMMA.16816.F32.BF16 R12, R128.reuse, R20, R12 ;  /* 0x00000014800c723c */ /* 0x040fe6000004180c */
[----:B----4-:R-:W-:Y:S01]  /*25e80*/  FADD.FTZ R148, R109, R148 ;  /* 0x000000946d947221 */ /* 0x010fe20000010000 */
[----:B------:R-:W-:Y:S03]  /*25e90*/  FFMA.FTZ R120, R189, R132, -R142 ;  /* 0x00000084bd787223 */ /* 0x000fe6000001088e */
[----:B------:R-:W-:Y:S01]  /*25ea0*/  MUFU.EX2 R123, R123 ;  /* 0x0000007b007b7308 */ /* 0x000fe20000000800 */
[C---:B------:R-:W-:Y:S03]  /*25eb0*/  HMMA.16816.F32.BF16 R16, R128.reuse, R22, R16 ;  /* 0x000000168010723c */ /* 0x040fe60000041810 */
[C---:B------:R-:W-:Y:S01]  /*25ec0*/  FMUL.FTZ R20, R133.reuse, R112 ;  /* 0x0000007085147220 */ /* 0x040fe20000410000 */
[----:B------:R-:W-:Y:S03]  /*25ed0*/  FMUL.FTZ R21, R133, R113 ;  /* 0x0000007185157220 */ /* 0x000fe60000410000 */
[C---:B------:R-:W-:Y:S01]  /*25ee0*/  FMUL.FTZ R22, R135.reuse, R114 ;  /* 0x0000007287167220 */ /* 0x040fe20000410000 */
[----:B------:R-:W-:Y:S01]  /*25ef0*/  FMUL.FTZ R23, R135, R115 ;  /* 0x0000007387177220 */ /* 0x000fe20000410000 */
[----:B------:R-:W-:Y:S02]  /*25f00*/  MUFU.EX2 R122, R122 ;  /* 0x0000007a007a7308 */ /* 0x000fe40000000800 */
[----:B--2---:R-:W-:Y:S01]  /*25f10*/  FADD.FTZ R148, R110, R148 ;  /* 0x000000946e947221 */ /* 0x004fe20000010000 */
[-CC-:B------:R-:W-:Y:S01]  /*25f20*/  FFMA.FTZ R114, R195, R132.reuse, -R151.reuse ;  /* 0x00000084c3727223 */ /* 0x180fe20000010897 */
[-CC-:B------:R-:W-:Y:S01]  /*25f30*/  FFMA.FTZ R113, R194, R132.reuse, -R151.reuse ;  /* 0x00000084c2717223 */ /* 0x180fe20000010897 */
[-CC-:B------:R-:W-:Y:S01]  /*25f40*/  FFMA.FTZ R115, R193, R132.reuse, -R151.reuse ;  /* 0x00000084c1737223 */ /* 0x180fe20000010897 */
[C---:B------:R-:W-:Y:S04]  /*25f50*/  HMMA.16816.F32.BF16 R20, R128.reuse, R28, R20 ;  /* 0x0000001c8014723c */ /* 0x040fe80000041814 */
[----:B------:R-:W-:Y:S01]  /*25f60*/  MUFU.EX2 R120, R120 ;  /* 0x0000007800787308 */ /* 0x000fe20000000800 */
[----:B-----5:R-:W-:Y:S01]  /*25f70*/  FADD.FTZ R148, R111, R148 ;  /* 0x000000946f947221 */ /* 0x020fe20000010000 */
[-CC-:B------:R-:W-:Y:S01]  /*25f80*/  FFMA.FTZ R112, R192, R132.reuse, -R151.reuse ;  /* 0x00000084c0707223 */ /* 0x180fe20000010897 */
[--C-:B------:R-:W-:Y:S01]  /*25f90*/  FFMA.FTZ R121, R188, R132, -R142.reuse ;  /* 0x00000084bc797223 */ /* 0x100fe2000001088e */
[C---:B------:R-:W-:Y:S06]  /*25fa0*/  HMMA.16816.F32.BF16 R24, R128.reuse, R30, R24 ;  /* 0x0000001e8018723c */ /* 0x040fec0000041818 */
[----:B------:R-:W-:Y:S01]  /*25fb0*/  MUFU.EX2 R114, R114 ;  /* 0x0000007200727308 */ /* 0x000fe20000000800 */
[C---:B------:R-:W-:Y:S01]  /*25fc0*/  FMUL.FTZ R28, R133.reuse, R104 ;  /* 0x00000068851c7220 */ /* 0x040fe20000410000 */
[----:B------:R-:W-:Y:S03]  /*25fd0*/  FMUL.FTZ R29, R133, R105 ;  /* 0x00000069851d7220 */ /* 0x000fe60000410000 */
[C---:B------:R-:W-:Y:S01]  /*25fe0*/  FMUL.FTZ R30, R135.reuse, R106 ;  /* 0x0000006a871e7220 */ /* 0x040fe20000410000 */
[C---:B------:R-:W-:Y:S01]  /*25ff0*/  FMUL.FTZ R31, R135.reuse, R107 ;  /* 0x0000006b871f7220 */ /* 0x040fe20000410000 */
[--C-:B------:R-:W-:Y:S01]  /*26000*/  FFMA.FTZ R105, R42, R132, -R151.reuse ;  /* 0x000000842a697223 */ /* 0x100fe20000010897 */
[----:B------:R-:W-:Y:S01]  /*26010*/  FMUL.FTZ R42, R135, R94 ;  /* 0x0000005e872a7220 */ /* 0x000fe20000410000 */
[-CC-:B------:R-:W-:Y:S01]  /*26020*/  FFMA.FTZ R104, R41, R132.reuse, -R151.reuse ;  /* 0x0000008429687223 */ /* 0x180fe20000010897 */
[C---:B------:R-:W-:Y:S03]  /*26030*/  FMUL.FTZ R41, R133.reuse, R93 ;  /* 0x0000005d85297220 */ /* 0x040fe60000410000 */
[C---:B------:R-:W-:Y:S01]  /*26040*/  HMMA.16816.F32.BF16 R28, R128.reuse, R36, R28 ;  /* 0x00000024801c723c */ /* 0x040fe2000004181c */
[----:B------:R-:W-:Y:S02]  /*26050*/  MUFU.EX2 R113, R113 ;  /* 0x0000007100717308 */ /* 0x000fe40000000800 */
[--C-:B------:R-:W-:Y:S01]  /*26060*/  FFMA.FTZ R107, R40, R132, -R151.reuse ;  /* 0x00000084286b7223 */ /* 0x100fe20000010897 */
[C---:B------:R-:W-:Y:S01]  /*26070*/  FMUL.FTZ R40, R133.reuse, R92 ;  /* 0x0000005c85287220 */ /* 0x040fe20000410000 */
[--C-:B------:R-:W-:Y:S01]  /*26080*/  FFMA.FTZ R106, R54, R132, -R151.reuse ;  /* 0x00000084366a7223 */ /* 0x100fe20000010897 */
[C---:B------:R-:W-:Y:S01]  /*26090*/  HMMA.16816.F32.BF16 R32, R128.reuse, R38, R32 ;  /* 0x000000268020723c */ /* 0x040fe20000041820 */
[----:B------:R-:W-:Y:S04]  /*260a0*/  LDSM.16.MT88.4 R92, [R224+0xc800] ;  /* 0x00c80000e05c783b */ /* 0x000fe80000004200 */
[----:B------:R-:W-:Y:S01]  /*260b0*/  MUFU.EX2 R105, R105 ;  /* 0x0000006900697308 */ /* 0x000fe20000000800 */
[C---:B------:R-:W-:Y:S01]  /*260c0*/  FMUL.FTZ R36, R133.reuse, R96 ;  /* 0x0000006085247220 */ /* 0x040fe20000410000 */
[----:B------:R-:W-:Y:S01]  /*260d0*/  FMUL.FTZ R37, R133, R97 ;  /* 0x0000006185257220 */ /* 0x000fe20000410000 */
[C---:B------:R-:W-:Y:S03]  /*260e0*/  FMUL.FTZ R38, R135.reuse, R98 ;  /* 0x0000006287267220 */ /* 0x040fe60000410000 */
[C---:B------:R-:W-:Y:S02]  /*260f0*/  FMUL.FTZ R39, R135.reuse, R99 ;  /* 0x0000006387277220 */ /* 0x040fe40000410000 */
[----:B------:R-:W-:Y:S01]  /*26100*/  LDSM.16.MT88.4 R96, [R225+0xd000] ;  /* 0x00d00000e160783b */ /* 0x000fe20000004200 */
[----:B------:R-:W-:Y:S01]  /*26110*/  FMUL.FTZ R54, R135, R82 ;  /* 0x0000005287367220 */ /* 0x000fe20000410000 */
[----:B------:R-:W2:Y:S01]  /*26120*/  MUFU.EX2 R104, R104 ;  /* 0x0000006800687308 */ /* 0x000ea20000000800 */
[-CC-:B------:R-:W-:Y:S01]  /*26130*/  FFMA.FTZ R144, R144, R132.reuse, -R142.reuse ;  /* 0x0000008490907223 */ /* 0x180fe2000001088e */
[-CC-:B------:R-:W-:Y:S01]  /*26140*/  FFMA.FTZ R143, R143, R132.reuse, -R142.reuse ;  /* 0x000000848f8f7223 */ /* 0x180fe2000001088e */
[C---:B------:R-:W-:Y:S03]  /*26150*/  HMMA.16816.F32.BF16 R36, R128.reuse, R48, R36 ;  /* 0x000000308024723c */ /* 0x040fe60000041824 */
[----:B------:R-:W3:Y:S01]  /*26160*/  LDSM.16.MT88.4 R80, [R227+0xc800] ;  /* 0x00c80000e350783b */ /* 0x000ee20000004200 */
[----:B------:R-:W-:Y:S03]  /*26170*/  FFMA.FTZ R139, R139, R132, -R142 ;  /* 0x000000848b8b7223 */ /* 0x000fe6000001088e */
[----:B------:R-:W-:Y:S01]  /*26180*/  MUFU.EX2 R107, R107 ;  /* 0x0000006b006b7308 */ /* 0x000fe20000000800 */
[C---:B------:R-:W-:Y:S03]  /*26190*/  HMMA.16816.F32.BF16 R40, R128.reuse, R50, R40 ;  /* 0x000000328028723c */ /* 0x040fe60000041828 */
[----:B------:R-:W-:Y:S03]  /*261a0*/  FMUL.FTZ R48, R133, R84 ;  /* 0x0000005485307220 */ /* 0x000fe60000410000 */
[C---:B------:R-:W-:Y:S03]  /*261b0*/  HMMA.16816.F32.BF16 R44, R128.reuse, R56, R44 ;  /* 0x00000038802c723c */ /* 0x040fe6000004182c */
[----:B------:R-:W4:Y:S02]  /*261c0*/  MUFU.EX2 R106, R106 ;  /* 0x0000006a006a7308 */ /* 0x000f240000000800 */
[C---:B------:R-:W-:Y:S01]  /*261d0*/  FMUL.FTZ R50, R135.reuse, R86 ;  /* 0x0000005687327220 */ /* 0x040fe20000410000 */
[----:B------:R-:W-:Y:S01]  /*261e0*/  FMUL.FTZ R51, R135, R87 ;  /* 0x0000005787337220 */ /* 0x000fe20000410000 */
[C---:B------:R-:W-:Y:S01]  /*261f0*/  FMUL.FTZ R49, R133.reuse, R85 ;  /* 0x0000005585317220 */ /* 0x040fe20000410000 */
[C---:B------:R-:W-:Y:S01]  /*26200*/  FMUL.FTZ R56, R133.reuse, R76 ;  /* 0x0000004c85387220 */ /* 0x040fe20000410000 */
[----:B------:R-:W5:Y:S04]  /*26210*/  LDSM.16.MT88.4 R84, [R225+0xc800] ;  /* 0x00c80000e154783b */ /* 0x000f680000004200 */
[----:B------:R-:W-:Y:S01]  /*26220*/  MUFU.EX2 R115, R115 ;  /* 0x0000007300737308 */ /* 0x000fe20000000800 */
[----:B------:R-:W-:Y:S01]  /*26230*/  FMUL.FTZ R57, R133, R77 ;  /* 0x0000004d85397220 */ /* 0x000fe20000410000 */
[C---:B------:R-:W-:Y:S01]  /*26240*/  FFMA.FTZ R154, R135.reuse, R252, R154 ;  /* 0x000000fc879a7223 */ /* 0x040fe2000001009a */
[-C--:B------:R-:W-:Y:S01]  /*26250*/  FFMA.FTZ R151, R134, R132.reuse, -R151 ;  /* 0x0000008486977223 */ /* 0x080fe20000010897 */
[C---:B------:R-:W-:Y:S03]  /*26260*/  HMMA.16816.F32.BF16 R48, R128.reuse, R58, R48 ;  /* 0x0000003a8030723c */ /* 0x040fe60000041830 */
[----:B------:R-:W-:Y:S03]  /*26270*/  FFMA.FTZ R142, R138, R132, -R142 ;  /* 0x000000848a8e7223 */ /* 0x000fe6000001088e */
[----:B------:R-:W5:Y:S01]  /*26280*/  MUFU.EX2 R112, R112 ;  /* 0x0000007000707308 */ /* 0x000f620000000800 */
[----:B------:R-:W-:Y:S01]  /*26290*/  FADD.FTZ R154, R152, R154 ;  /* 0x0000009a989a7221 */ /* 0x000fe20000010000 */
[C---:B------:R-:W-:Y:S03]  /*262a0*/  HMMA.16816.F32.BF16 R52, R128.reuse, R64, R52 ;  /* 0x000000408034723c */ /* 0x040fe60000041834 */
[C---:B------:R-:W-:Y:S01]  /*262b0*/  FMUL.FTZ R58, R135.reuse, R78 ;  /* 0x0000004e873a7220 */ /* 0x040fe20000410000 */
[----:B------:R-:W-:Y:S03]  /*262c0*/  FMUL.FTZ R59, R135, R79 ;  /* 0x0000004f873b7220 */ /* 0x000fe60000410000 */
[----:B------:R-:W-:Y:S01]  /*262d0*/  FMUL.FTZ R64, R133, R68 ;  /* 0x0000004485407220 */ /* 0x000fe20000410000 */
[----:B------:R-:W5:Y:S01]  /*262e0*/  LDSM.16.MT88.4 R76, [R227+0x10800] ;  /* 0x01080000e34c783b */ /* 0x000f620000004200 */
[----:B------:R-:W5:Y:S02]  /*262f0*/  MUFU.EX2 R121, R121 ;  /* 0x0000007900797308 */ /* 0x000f640000000800 */
[----:B------:R-:W-:Y:S01]  /*26300*/  F2FP.BF16.F32.PACK_AB R68, R109, R108 ;  /* 0x0000006c6d44723e */ /* 0x000fe200000010ff */
[----:B------:R-:W-:Y:S01]  /*26310*/  FMUL.FTZ R65, R133, R69 ;  /* 0x0000004585417220 */ /* 0x000fe20000410000 */
[C---:B------:R-:W-:Y:S03]  /*26320*/  HMMA.16816.F32.BF16 R56, R128.reuse, R66, R56 ;  /* 0x000000428038723c */ /* 0x040fe60000041838 */
[----:B--2---:R-:W-:Y:S03]  /*26330*/  F2FP.BF16.F32.PACK_AB R69, R104, R105 ;  /* 0x000000696845723e */ /* 0x004fe600000010ff */
[----:B------:R-:W-:Y:S01]  /*26340*/  MUFU.EX2 R175, R175 ;  /* 0x000000af00af7308 */ /* 0x000fe20000000800 */
[----:B------:R-:W-:Y:S01]  /*26350*/  FADD.FTZ R154, R147, R154 ;  /* 0x0000009a939a7221 */ /* 0x000fe20000010000 */
[C---:B-1----:R-:W-:Y:S03]  /*26360*/  HMMA.16816.F32.BF16 R60, R128.reuse, R88, R60 ;  /* 0x00000058803c723c */ /* 0x042fe6000004183c */
[C---:B------:R-:W-:Y:S01]  /*26370*/  FMUL.FTZ R66, R135.reuse, R70 ;  /* 0x0000004687427220 */ /* 0x040fe20000410000 */
[----:B------:R-:W-:Y:S01]  /*26380*/  FMUL.FTZ R67, R135, R71 ;  /* 0x0000004787437220 */ /* 0x000fe20000410000 */
[----:B----4-:R-:W-:Y:S03]  /*26390*/  F2FP.BF16.F32.PACK_AB R71, R106, R107 ;  /* 0x0000006b6a47723e */ /* 0x010fe600000010ff */
[----:B------:R-:W-:Y:S03]  /*263a0*/  MUFU.EX2 R173, R173 ;  /* 0x000000ad00ad7308 */ /* 0x000fe60000000800 */
[----:B------:R-:W-:Y:S01]  /*263b0*/  F2FP.BF16.F32.PACK_AB R70, R111, R110 ;  /* 0x0000006e6f46723e */ /* 0x000fe200000010ff */
[----:B------:R-:W-:Y:S01]  /*263c0*/  FADD.FTZ R154, R145, R154 ;  /* 0x0000009a919a7221 */ /* 0x000fe20000010000 */
[----:B------:R-:W-:Y:S01]  /*263d0*/  HMMA.16816.F32.BF16 R64, R128, R90, R64 ;  /* 0x0000005a8040723c */ /* 0x000fe20000041840 */
[----:B------:R-:W-:Y:S04]  /*263e0*/  LDSM.16.MT88.4 R88, [R223+0x10800] ;  /* 0x01080000df58783b */ /* 0x000fe80000004200 */
[----:B------:R-:W-:Y:S01]  /*263f0*/  MUFU.EX2 R174, R174 ;  /* 0x000000ae00ae7308 */ /* 0x000fe20000000800 */
[----:B------:R-:W-:Y:S01]  /*26400*/  FADD.FTZ R154, R105, R154 ;  /* 0x0000009a699a7221 */ /* 0x000fe20000010000 */
[----:B------:R-:W-:Y:S01]  /*26410*/  FADD.FTZ R148, R123, R148 ;  /* 0x000000947b947221 */ /* 0x000fe20000010000 */
[C---:B---3--:R-:W-:Y:S01]  /*26420*/  HMMA.16816.F32.BF16 R4, R68.reuse, R80, R4 ;  /* 0x000000504404723c */ /* 0x048fe20000041804 */
[----:B------:R-:W-:Y:S06]  /*26430*/  LDSM.16.MT88.4 R108, [R224+0xf800] ;  /* 0x00f80000e06c783b */ /* 0x000fec0000004200 */
[----:B------:R-:W1:Y:S01]  /*26440*/  MUFU.EX2 R178, R178 ;  /* 0x000000b200b27308 */ /* 0x000e620000000800 */
[C---:B------:R-:W-:Y:S01]  /*26450*/  HMMA.16816.F32.BF16 R8, R68.reuse, R82, R8 ;  /* 0x000000524408723c */ /* 0x040fe20000041808 */
[----:B------:R-:W2:Y:S05]  /*26460*/  LDSM.16.MT88.4 R80, [R225+0x10800] ;  /* 0x01080000e150783b */ /* 0x000eaa0000004200 */
[C---:B-----5:R-:W-:Y:S03]  /*26470*/  HMMA.16816.F32.BF16 R12, R68.reuse, R84, R12 ;  /* 0x00000054440c723c */ /* 0x060fe6000004180c */
[----:B------:R-:W3:Y:S02]  /*26480*/  MUFU.EX2 R176, R176 ;  /* 0x000000b000b07308 */ /* 0x000ee40000000800 */
[----:B------:R-:W-:Y:S01]  /*26490*/  FADD.FTZ R104, R104, R154 ;  /* 0x0000009a68687221 */ /* 0x000fe20000010000 */
[C---:B------:R-:W-:Y:S01]  /*264a0*/  HMMA.16816.F32.BF16 R16, R68.reuse, R86, R16 ;  /* 0x000000564410723c */ /* 0x040fe20000041810 */
[----:B------:R-:W4:Y:S06]  /*264b0*/  LDSM.16.MT88.4 R84, [R224+0x10800] ;  /* 0x01080000e054783b */ /* 0x000f2c0000004200 */
[----:B------:R-:W-:Y:S01]  /*264c0*/  MUFU.EX2 R177, R177 ;  /* 0x000000b100b17308 */ /* 0x000fe20000000800 */
[----:B------:R-:W-:Y:S01]  /*264d0*/  FADD.FTZ R104, R107, R104 ;  /* 0x000000686b687221 */ /* 0x000fe20000010000 */
[C---:B------:R-:W-:Y:S08]  /*264e0*/  HMMA.16816.F32.BF16 R20, R68.reuse, R92, R20 ;  /* 0x0000005c4414723c */ /* 0x040ff00000041814 */
[----:B------:R-:W5:Y:S01]  /*264f0*/  MUFU.EX2 R179, R179 ;  /* 0x000000b300b37308 */ /* 0x000f620000000800 */
[C---:B------:R-:W-:Y:S01]  /*26500*/  HMMA.16816.F32.BF16 R24, R68.reuse, R94, R24 ;  /* 0x0000005e4418723c */ /* 0x040fe20000041818 */
[----:B------:R-:W1:Y:S02]  /*26510*/  LDSM.16.MT88.4 R92, [R227+0xd000] ;  /* 0x00d00000e35c783b */ /* 0x000e640000004200 */
[----:B------:R-:W-:Y:S03]  /*26520*/  FADD.FTZ R104, R106, R104 ;  /* 0x000000686a687221 */ /* 0x000fe60000010000 */
[C---:B------:R-:W-:Y:S03]  /*26530*/  HMMA.16816.F32.BF16 R28, R68.reuse, R72, R28 ;  /* 0x00000048441c723c */ /* 0x040fe6000004181c */
[----:B------:R-:W5:Y:S02]  /*26540*/  MUFU.EX2 R184, R184 ;  /* 0x000000b800b87308 */ /* 0x000f640000000800 */
[----:B------:R-:W-:Y:S01]  /*26550*/  FADD.FTZ R104, R114, R104 ;  /* 0x0000006872687221 */ /* 0x000fe20000010000 */
[C---:B------:R-:W-:Y:S07]  /*26560*/  HMMA.16816.F32.BF16 R32, R68.reuse, R74, R32 ;  /* 0x0000004a4420723c */ /* 0x040fee0000041820 */
[----:B------:R-:W5:Y:S01]  /*26570*/  MUFU.EX2 R182, R182 ;  /* 0x000000b600b67308 */ /* 0x000f620000000800 */
[----:B------:R-:W-:Y:S01]  /*26580*/  F2FP.BF16.F32.PACK_AB R73, R113, R114 ;  /* 0x000000727149723e */ /* 0x000fe200000010ff */
[C---:B------:R-:W-:Y:S03]  /*26590*/  HMMA.16816.F32.BF16 R36, R68.reuse, R76, R36 ;  /* 0x0000004c4424723c */ /* 0x040fe60000041824 */
[----:B------:R-:W-:Y:S03]  /*265a0*/  F2FP.BF16.F32.PACK_AB R75, R112, R115 ;  /* 0x00000073704b723e */ /* 0x000fe600000010ff */
[C---:B------:R-:W-:Y:S01]  /*265b0*/  HMMA.16816.F32.BF16 R40, R68.reuse, R78, R40 ;  /* 0x0000004e4428723c */ /* 0x040fe20000041828 */
[----:B------:R-:W3:Y:S01]  /*265c0*/  LDSM.16.MT88.4 R76, [R224+0xd000] ;  /* 0x00d00000e04c783b */ /* 0x000ee20000004200 */
[----:B------:R-:W-:Y:S03]  /*265d0*/  MUFU.EX2 R183, R183 ;  /* 0x000000b700b77308 */ /* 0x000fe60000000800 */
[C---:B------:R-:W-:Y:S01]  /*265e0*/  F2FP.BF16.F32.PACK_AB R72, R122.reuse, R123 ;  /* 0x0000007b7a48723e */ /* 0x040fe200000010ff */
[C---:B--2---:R-:W-:Y:S06]  /*265f0*/  HMMA.16816.F32.BF16 R44, R68.reuse, R80, R44 ;  /* 0x00000050442c723c */ /* 0x044fec000004182c */
[----:B------:R-:W2:Y:S01]  /*26600*/  MUFU.EX2 R185, R185 ;  /* 0x000000b900b97308 */ /* 0x000ea20000000800 */
[C---:B------:R-:W-:Y:S01]  /*26610*/  F2FP.BF16.F32.PACK_AB R74, R121.reuse, R120 ;  /* 0x00000078794a723e */ /* 0x040fe200000010ff */
[C---:B------:R-:W-:Y:S01]  /*26620*/  HMMA.16816.F32.BF16 R48, R68.reuse, R82, R48 ;  /* 0x000000524430723c */ /* 0x040fe20000041830 */
[----:B------:R-:W5:Y:S02]  /*26630*/  LDSM.16.MT88.4 R80, [R223+0xd000] ;  /* 0x00d00000df50783b */ /* 0x000f640000004200 */
[----:B------:R-:W-:Y:S03]  /*26640*/  FADD.FTZ R122, R122, R148 ;  /* 0x000000947a7a7221 */ /* 0x000fe60000010000 */
[C---:B----4-:R-:W-:Y:S02]  /*26650*/  HMMA.16816.F32.BF16 R52, R68.reuse, R84, R52 ;  /* 0x000000544434723c */ /* 0x050fe40000041834 */
[----:B------:R-:W-:Y:S03]  /*26660*/  MUFU.EX2 R187, R187 ;  /* 0x000000bb00bb7308 */ /* 0x000fe60000000800 */
[----:B------:R-:W-:Y:S01]  /*26670*/  FADD.FTZ R122, R120, R122 ;  /* 0x0000007a787a7221 */ /* 0x000fe20000010000 */
[C---:B------:R-:W-:Y:S01]  /*26680*/  HMMA.16816.F32.BF16 R56, R68.reuse, R86, R56 ;  /* 0x000000564438723c */ /* 0x040fe20000041838 */
[----:B------:R-:W-:Y:S05]  /*26690*/  LDSM.16.MT88.4 R84, [R225+0x11000] ;  /* 0x01100000e154783b */ /* 0x000fea0000004200 */
[----:B------:R-:W4:Y:S01]  /*266a0*/  MUFU.EX2 R186, R186 ;  /* 0x000000ba00ba7308 */ /* 0x000f220000000800 */
[----:B------:R-:W-:Y:S01]  /*266b0*/  FADD.FTZ R122, R121, R122 ;  /* 0x0000007a797a7221 */ /* 0x000fe20000010000 */
[C---:B------:R-:W-:Y:S08]  /*266c0*/  HMMA.16816.F32.BF16 R60, R68.reuse, R88, R60 ;  /* 0x00000058443c723c */ /* 0x040ff0000004183c */
[----:B------:R-:W-:Y:S01]  /*266d0*/  MUFU.EX2 R181, R181 ;  /* 0x000000b500b57308 */ /* 0x000fe20000000800 */
[----:B------:R-:W-:Y:S01]  /*266e0*/  HMMA.16816.F32.BF16 R64, R68, R90, R64 ;  /* 0x0000005a4440723c */ /* 0x000fe20000041840 */
[----:B------:R-:W2:Y:S02]  /*266f0*/  LDSM.16.MT88.4 R68, [R227+0x11000] ;  /* 0x01100000e344783b */ /* 0x000ea40000004200 */
[----:B------:R-:W-:Y:S03]  /*26700*/  FADD.FTZ R104, R113, R104 ;  /* 0x0000006871687221 */ /* 0x000fe60000010000 */
[C---:B-1----:R-:W-:Y:S03]  /*26710*/  HMMA.16816.F32.BF16 R4, R72.reuse, R92, R4 ;  /* 0x0000005c4804723c */ /* 0x042fe60000041804 */
[----:B------:R-:W1:Y:S01]  /*26720*/  MUFU.EX2 R180, R180 ;  /* 0x000000b400b47308 */ /* 0x000e620000000800 */
[----:B------:R-:W4:Y:S01]  /*26730*/  LDSM.16.MT88.4 R88, [R224+0x11000] ;  /* 0x01100000e058783b */ /* 0x000f220000004200 */
[----:B------:R-:W-:Y:S01]  /*26740*/  FADD.FTZ R122, R178, R122 ;  /* 0x0000007ab27a7221 */ /* 0x000fe20000010000 */
[C---:B------:R-:W-:Y:S07]  /*26750*/  HMMA.16816.F32.BF16 R8, R72.reuse, R94, R8 ;  /* 0x0000005e4808723c */ /* 0x040fee0000041808 */
[----:B------:R-:W-:Y:S01]  /*26760*/  MUFU.EX2 R163, R163 ;  /* 0x000000a300a37308 */ /* 0x000fe20000000800 */
[----:B------:R-:W1:Y:S01]  /*26770*/  LDSM.16.MT88.4 R92, [R223+0x11000] ;  /* 0x01100000df5c783b */ /* 0x000e620000004200 */
[C---:B------:R-:W-:Y:S08]  /*26780*/  HMMA.16816.F32.BF16 R12, R72.reuse, R96, R12 ;  /* 0x00000060480c723c */ /* 0x040ff0000004180c */
[----:B------:R-:W-:Y:S01]  /*26790*/  MUFU.EX2 R162, R162 ;  /* 0x000000a200a27308 */ /* 0x000fe20000000800 */
[C---:B------:R-:W-:Y:S01]  /*267a0*/  HMMA.16816.F32.BF16 R16, R72.reuse, R98, R16 ;  /* 0x000000624810723c */ /* 0x040fe20000041810 */
[----:B------:R-:W-:Y:S02]  /*267b0*/  LDSM.16.MT88.4 R96, [R225+0xe000] ;  /* 0x00e00000e160783b */ /* 0x000fe40000004200 */
[----:B------:R-:W-:Y:S03]  /*267c0*/  FADD.FTZ R115, R115, R104 ;  /* 0x0000006873737221 */ /* 0x000fe60000010000 */
[C---:B---3--:R-:W-:Y:S03]  /*267d0*/  HMMA.16816.F32.BF16 R20, R72.reuse, R76, R20 ;  /* 0x0000004c4814723c */ /* 0x048fe60000041814 */
[----:B------:R-:W-:Y:S02]  /*267e0*/  MUFU.EX2 R161, R161 ;  /* 0x000000a100a17308 */ /* 0x000fe40000000800 */
[----:B------:R-:W-:Y:S01]  /*267f0*/  FADD.FTZ R115, R112, R115 ;  /* 0x0000007370737221 */ /* 0x000fe20000010000 */
[C---:B------:R-:W-:Y:S01]  /*26800*/  HMMA.16816.F32.BF16 R24, R72.reuse, R78, R24 ;  /* 0x0000004e4818723c */ /* 0x040fe20000041818 */
[----:B------:R-:W3:Y:S06]  /*26810*/  LDSM.16.MT88.4 R76, [R227+0xd800] ;  /* 0x00d80000e34c783b */ /* 0x000eec0000004200 */
[----:B------:R-:W-:Y:S01]  /*26820*/  MUFU.EX2 R160, R160 ;  /* 0x000000a000a07308 */ /* 0x000fe20000000800 */
[----:B------:R-:W-:Y:S01]  /*26830*/  FADD.FTZ R115, R170, R115 ;  /* 0x00000073aa737221 */ /* 0x000fe20000010000 */
[C---:B-----5:R-:W-:Y:S08]  /*26840*/  HMMA.16816.F32.BF16 R28, R72.reuse, R80, R28 ;  /* 0x00000050481c723c */ /* 0x060ff0000004181c */
[----:B------:R-:W-:Y:S01]  /*26850*/  MUFU.EX2 R159, R159 ;  /* 0x0000009f009f7308 */ /* 0x000fe20000000800 */
[C---:B------:R-:W-:Y:S01]  /*26860*/  HMMA.16816.F32.BF16 R32, R72.reuse, R82, R32 ;  /* 0x000000524820723c */ /* 0x040fe20000041820 */
[----:B------:R-:W5:Y:S05]  /*26870*/  LDSM.16.MT88.4 R80, [R225+0xd800] ;  /* 0x00d80000e150783b */ /* 0x000f6a0000004200 */
[C---:B--2---:R-:W-:Y:S03]  /*26880*/  HMMA.16816.F32.BF16 R36, R72.reuse, R68, R36 ;  /* 0x000000444824723c */ /* 0x044fe60000041824 */
[----:B------:R-:W-:Y:S03]  /*26890*/  MUFU.EX2 R158, R158 ;  /* 0x0000009e009e7308 */ /* 0x000fe60000000800 */
[C---:B------:R-:W-:Y:S07]  /*268a0*/  HMMA.16816.F32.BF16 R40, R72.reuse, R70, R40 ;  /* 0x000000464828723c */ /* 0x040fee0000041828 */
[----:B------:R-:W-:Y:S01]  /*268b0*/  MUFU.EX2 R157, R157 ;  /* 0x0000009d009d7308 */ /* 0x000fe20000000800 */
[----:B------:R-:W-:Y:S01]  /*268c0*/  F2FP.BF16.F32.PACK_AB R69, R175, R170 ;  /* 0x000000aaaf45723e */ /* 0x000fe200000010ff */
[C---:B------:R-:W-:Y:S03]  /*268d0*/  HMMA.16816.F32.BF16 R44, R72.reuse, R84, R44 ;  /* 0x00000054482c723c */ /* 0x040fe6000004182c */
[----:B------:R-:W-:Y:S03]  /*268e0*/  F2FP.BF16.F32.PACK_AB R71, R174, R173 ;  /* 0x000000adae47723e */ /* 0x000fe600000010ff */
[C---:B------:R-:W-:Y:S01]  /*268f0*/  HMMA.16816.F32.BF16 R48, R72.reuse, R86, R48 ;  /* 0x000000564830723c */ /* 0x040fe20000041830 */
[----:B------:R-:W2:Y:S01]  /*26900*/  LDSM.16.MT88.4 R84, [R224+0xd800] ;  /* 0x00d80000e054783b */ /* 0x000ea20000004200 */
[----:B------:R-:W-:Y:S03]  /*26910*/  MUFU.EX2 R156, R156 ;  /* 0x0000009c009c7308 */ /* 0x000fe60000000800 */
[C---:B------:R-:W-:Y:S01]  /*26920*/  F2FP.BF16.F32.PACK_AB R68, R176.reuse, R178 ;  /* 0x000000b2b044723e */ /* 0x040fe200000010ff */
[C---:B----4-:R-:W-:Y:S06]  /*26930*/  HMMA.16816.F32.BF16 R52, R72.reuse, R88, R52 ;  /* 0x000000584834723c */ /* 0x050fec0000041834 */
[----:B------:R-:W-:Y:S01]  /*26940*/  MUFU.EX2 R172, R172 ;  /* 0x000000ac00ac7308 */ /* 0x000fe20000000800 */
[----:B------:R-:W-:Y:S01]  /*26950*/  F2FP.BF16.F32.PACK_AB R70, R179, R177 ;  /* 0x000000b1b346723e */ /* 0x000fe200000010ff */
[C---:B------:R-:W-:Y:S01]  /*26960*/  HMMA.16816.F32.BF16 R56, R72.reuse, R90, R56 ;  /* 0x0000005a4838723c */ /* 0x040fe20000041838 */
[----:B------:R-:W-:Y:S02]  /*26970*/  LDSM.16.MT88.4 R88, [R225+0x11800] ;  /* 0x01180000e158783b */ /* 0x000fe40000004200 */
[----:B------:R-:W-:Y:S03]  /*26980*/  FADD.FTZ R176, R176, R122 ;  /* 0x0000007ab0b07221 */ /* 0x000fe60000010000 */
[C---:B-1----:R-:W-:Y:S02]  /*26990*/  HMMA.16816.F32.BF16 R60, R72.reuse, R92, R60 ;  /* 0x0000005c483c723c */ /* 0x042fe4000004183c */
[----:B------:R-:W-:Y:S03]  /*269a0*/  MUFU.EX2 R171, R171 ;  /* 0x000000ab00ab7308 */ /* 0x000fe60000000800 */
[----:B------:R-:W-:Y:S01]  /*269b0*/  FADD.FTZ R175, R175, R115 ;  /* 0x00000073afaf7221 */ /* 0x000fe20000010000 */
[----:B------:R-:W-:Y:S01]  /*269c0*/  HMMA.16816.F32.BF16 R64, R72, R94, R64 ;  /* 0x0000005e4840723c */ /* 0x000fe20000041840 */
[----:B------:R-:W1:Y:S05]  /*269d0*/  LDSM.16.MT88.4 R72, [R223+0xd800] ;  /* 0x00d80000df48783b */ /* 0x000e6a0000004200 */
[----:B------:R-:W-:Y:S01]  /*269e0*/  MUFU.EX2 R169, R169 ;  /* 0x000000a900a97308 */ /* 0x000fe20000000800 */
[----:B------:R-:W-:Y:S01]  /*269f0*/  FADD.FTZ R175, R173, R175 ;  /* 0x000000afadaf7221 */ /* 0x000fe20000010000 */
[C---:B---3--:R-:W-:Y:S01]  /*26a00*/  HMMA.16816.F32.BF16 R4, R68.reuse, R76, R4 ;  /* 0x0000004c4404723c */ /* 0x048fe20000041804 */
[----:B------:R-:W-:Y:S07]  /*26a10*/  LDSM.16.MT88.4 R92, [R223+0x11800] ;  /* 0x01180000df5c783b */ /* 0x000fee0000004200 */
[----:B------:R-:W-:Y:S01]  /*26a20*/  MUFU.EX2 R168, R168 ;  /* 0x000000a800a87308 */ /* 0x000fe20000000800 */
[C---:B------:R-:W-:Y:S01]  /*26a30*/  HMMA.16816.F32.BF16 R8, R68.reuse, R78, R8 ;  /* 0x0000004e4408723c */ /* 0x040fe20000041808 */
[----:B------:R-:W3:Y:S05]  /*26a40*/  LDSM.16.MT88.4 R76, [R227+0x11800] ;  /* 0x01180000e34c783b */ /* 0x000eea0000004200 */
[C---:B-----5:R-:W-:Y:S03]  /*26a50*/  HMMA.16816.F32.BF16 R12, R68.reuse, R80, R12 ;  /* 0x00000050440c723c */ /* 0x060fe6000004180c */
[----:B------:R-:W-:Y:S02]  /*26a60*/  MUFU.EX2 R167, R167 ;  /* 0x000000a700a77308 */ /* 0x000fe40000000800 */
[----:B------:R-:W-:Y:S01]  /*26a70*/  FADD.FTZ R176, R177, R176 ;  /* 0x000000b0b1b07221 */ /* 0x000fe20000010000 */
[C---:B------:R-:W-:Y:S01]  /*26a80*/  HMMA.16816.F32.BF16 R16, R68.reuse, R82, R16 ;  /* 0x000000524410723c */ /* 0x040fe20000041810 */
[----:B------:R-:W4:Y:S06]  /*26a90*/  LDSM.16.MT88.4 R80, [R224+0x11800] ;  /* 0x01180000e050783b */ /* 0x000f2c0000004200 */
[----:B------:R-:W-:Y:S01]  /*26aa0*/  MUFU.EX2 R166, R166 ;  /* 0x000000a600a67308 */ /* 0x000fe20000000800 */
[----:B------:R-:W-:Y:S01]  /*26ab0*/  FADD.FTZ R175, R174, R175 ;  /* 0x000000afaeaf7221 */ /* 0x000fe20000010000 */
[C---:B--2---:R-:W-:Y:S08]  /*26ac0*/  HMMA.16816.F32.BF16 R20, R68.reuse, R84, R20 ;  /* 0x000000544414723c */ /* 0x044ff00000041814 */
[----:B------:R-:W-:Y:S01]  /*26ad0*/  MUFU.EX2 R165, R165 ;  /* 0x000000a500a57308 */ /* 0x000fe20000000800 */
[C---:B------:R-:W-:Y:S01]  /*26ae0*/  HMMA.16816.F32.BF16 R24, R68.reuse, R86, R24 ;  /* 0x000000564418723c */ /* 0x040fe20000041818 */
[----:B------:R-:W2:Y:S02]  /*26af0*/  LDSM.16.MT88.4 R84, [R227+0xe000] ;  /* 0x00e00000e354783b */ /* 0x000ea40000004200 */
[----:B------:R-:W-:Y:S03]  /*26b00*/  FADD.FTZ R176, R179, R176 ;  /* 0x000000b0b3b07221 */ /* 0x000fe60000010000 */
[C---:B-1----:R-:W-:Y:S03]  /*26b10*/  HMMA.16816.F32.BF16 R28, R68.reuse, R72, R28 ;  /* 0x00000048441c723c */ /* 0x042fe6000004181c */
[----:B------:R-:W-:Y:S02]  /*26b20*/  MUFU.EX2 R164, R164 ;  /* 0x000000a400a47308 */ /* 0x000fe40000000800 */
[----:B------:R-:W-:Y:S01]  /*26b30*/  FADD.FTZ R175, R184, R175 ;  /* 0x000000afb8af7221 */ /* 0x000fe20000010000 */
[C---:B------:R-:W-:Y:S07]  /*26b40*/  HMMA.16816.F32.BF16 R32, R68.reuse, R74, R32 ;  /* 0x0000004a4420723c */ /* 0x040fee0000041820 */
[----:B------:R-:W-:Y:S01]  /*26b50*/  MUFU.EX2 R155, R155 ;  /* 0x0000009b009b7308 */ /* 0x000fe20000000800 */
[C---:B------:R-:W-:Y:S03]  /*26b60*/  F2FP.BF16.F32.PACK_AB R73, R182.reuse, R184 ;  /* 0x000000b8b649723e */ /* 0x040fe600000010ff */
[----:B------:R-:W-:Y:S01]  /*26b70*/  FADD.FTZ R175, R182, R175 ;  /* 0x000000afb6af7221 */ /* 0x000fe20000010000 */
[----:B------:R-:W-:Y:S01]  /*26b80*/  F2FP.BF16.F32.PACK_AB R75, R185, R183 ;  /* 0x000000b7b94b723e */ /* 0x000fe200000010ff */
[C---:B---3--:R-:W-:Y:S04]  /*26b90*/  HMMA.16816.F32.BF16 R36, R68.reuse, R76, R36 ;  /* 0x0000004c4424723c */ /* 0x048fe80000041824 */
[----:B------:R-:W1:Y:S01]  /*26ba0*/  MUFU.EX2 R150, R150 ;  /* 0x0000009600967308 */ /* 0x000e620000000800 */
[----:B------:R-:W-:Y:S01]  /*26bb0*/  F2FP.BF16.F32.PACK_AB R72, R186, R187 ;  /* 0x000000bbba48723e */ /* 0x000fe200000010ff */
[----:B------:R-:W-:Y:S01]  /*26bc0*/  FADD.FTZ R187, R187, R176 ;  /* 0x000000b0bbbb7221 */ /* 0x000fe20000010000 */
[----:B------:R-:W-:Y:S01]  /*26bd0*/  F2FP.BF16.F32.PACK_AB R74, R180, R181 ;  /* 0x000000b5b44a723e */ /* 0x000fe200000010ff */
[C---:B------:R-:W-:Y:S01]  /*26be0*/  HMMA.16816.F32.BF16 R40, R68.reuse, R78, R40 ;  /* 0x0000004e4428723c */ /* 0x040fe20000041828 */
[----:B------:R-:W3:Y:S05]  /*26bf0*/  LDSM.16.MT88.4 R76, [R223+0xe000] ;  /* 0x00e00000df4c783b */ /* 0x000eea0000004200 */
[----:B------:R-:W-:Y:S01]  /*26c00*/  MUFU.EX2 R136, R136 ;  /* 0x0000008800887308 */ /* 0x000fe20000000800 */
[----:B------:R-:W-:Y:S01]  /*26c10*/  FADD.FTZ R187, R186, R187 ;  /* 0x000000bbbabb7221 */ /* 0x000fe20000010000 */
[C---:B------:R-:W-:Y:S03]  /*26c20*/  HMMA.16816.F32.BF16 R44, R68.reuse, R88, R44 ;  /* 0x00000058442c723c */ /* 0x040fe6000004182c */
[----:B------:R-:W-:Y:S03]  /*26c30*/  FADD.FTZ R175, R183, R175 ;  /* 0x000000afb7af7221 */ /* 0x000fe60000010000 */
[C---:B------:R-:W-:Y:S01]  /*26c40*/  HMMA.16816.F32.BF16 R48, R68.reuse, R90, R48 ;  /* 0x0000005a4430723c */ /* 0x040fe20000041830 */
[----:B------:R-:W-:Y:S01]  /*26c50*/  LDSM.16.MT88.4 R88, [R223+0x12000] ;  /* 0x01200000df58783b */ /* 0x000fe20000004200 */
[----:B------:R-:W5:Y:S03]  /*26c60*/  MUFU.EX2 R151, R151 ;  /* 0x0000009700977308 */ /* 0x000f660000000800 */
[----:B-1----:R-:W-:Y:S01]  /*26c70*/  F2FP.BF16.F32.PACK_AB R133, R150, R155 ;  /* 0x0000009b9685723e */ /* 0x002fe200000010ff */
[C---:B----4-:R-:W-:Y:S06]  /*26c80*/  HMMA.16816.F32.BF16 R52, R68.reuse, R80, R52 ;  /* 0x000000504434723c */ /* 0x050fec0000041834 */
[----:B------:R-:W-:Y:S01]  /*26c90*/  MUFU.EX2 R144, R144 ;  /* 0x0000009000907308 */ /* 0x000fe20000000800 */
[----:B------:R-:W-:Y:S01]  /*26ca0*/  FADD.FTZ R187, R181, R187 ;  /* 0x000000bbb5bb7221 */ /* 0x000fe20000010000 */
[C---:B------:R-:W-:Y:S01]  /*26cb0*/  HMMA.16816.F32.BF16 R56, R68.reuse, R82, R56 ;  /* 0x000000524438723c */ /* 0x040fe20000041838 */
[----:B------:R-:W-:Y:S02]  /*26cc0*/  LDSM.16.MT88.4 R80, [R225+0x12000] ;  /* 0x01200000e150783b */ /* 0x000fe40000004200 */
[----:B------:R-:W-:Y:S03]  /*26cd0*/  FADD.FTZ R175, R185, R175 ;  /* 0x000000afb9af7221 */ /* 0x000fe60000010000 */
[C---:B------:R-:W-:Y:S02]  /*26ce0*/  HMMA.16816.F32.BF16 R60, R68.reuse, R92, R60 ;  /* 0x0000005c443c723c */ /* 0x040fe4000004183c */
[----:B------:R-:W1:Y:S03]  /*26cf0*/  MUFU.EX2 R143, R143 ;  /* 0x0000008f008f7308 */ /* 0x000e660000000800 */
[----:B-----5:R-:W-:Y:S01]  /*26d00*/  F2FP.BF16.F32.PACK_AB R135, R151, R136 ;  /* 0x000000889787723e */ /* 0x020fe200000010ff */
[----:B------:R-:W-:Y:S01]  /*26d10*/  HMMA.16816.F32.BF16 R64, R68, R94, R64 ;  /* 0x0000005e4440723c */ /* 0x000fe20000041840 */
[----:B------:R-:W4:Y:S05]  /*26d20*/  LDSM.16.MT88.4 R68, [R227+0x12000] ;  /* 0x01200000e344783b */ /* 0x000f2a0000004200 */
[----:B------:R-:W-:Y:S01]  /*26d30*/  MUFU.EX2 R139, R139 ;  /* 0x0000008b008b7308 */ /* 0x000fe20000000800 */
[----:B------:R-:W-:Y:S01]  /*26d40*/  FADD.FTZ R187, R180, R187 ;  /* 0x000000bbb4bb7221 */ /* 0x000fe20000010000 */
[C---:B--2---:R-:W-:Y:S01]  /*26d50*/  HMMA.16816.F32.BF16 R4, R72.reuse, R84, R4 ;  /* 0x000000544804723c */ /* 0x044fe20000041804 */
[----:B------:R-:W-:Y:S07]  /*26d60*/  LDSM.16.MT88.4 R92, [R225+0xe800] ;  /* 0x00e80000e15c783b */ /* 0x000fee0000004200 */
[----:B------:R-:W2:Y:S01]  /*26d70*/  MUFU.EX2 R142, R142 ;  /* 0x0000008e008e7308 */ /* 0x000ea20000000800 */
[C---:B------:R-:W-:Y:S01]  /*26d80*/  HMMA.16816.F32.BF16 R8, R72.reuse, R86, R8 ;  /* 0x000000564808723c */ /* 0x040fe20000041808 */
[----:B------:R-:W5:Y:S05]  /*26d90*/  LDSM.16.MT88.4 R84, [R224+0x12000] ;  /* 0x01200000e054783b */ /* 0x000f6a0000004200 */
[C---:B------:R-:W-:Y:S05]  /*26da0*/  HMMA.16816.F32.BF16 R12, R72.reuse, R96, R12 ;  /* 0x00000060480c723c */ /* 0x040fea000004180c */
[----:B-1----:R-:W-:Y:S01]  /*26db0*/  F2FP.BF16.F32.PACK_AB R132, R143, R144 ;  /* 0x000000908f84723e */ /* 0x002fe200000010ff */
[C---:B------:R-:W-:Y:S01]  /*26dc0*/  HMMA.16816.F32.BF16 R16, R72.reuse, R98, R16 ;  /* 0x000000624810723c */ /* 0x040fe20000041810 */
[----:B------:R-:W-:Y:S04]  /*26dd0*/  LDSM.16.MT88.4 R96, [R224+0xe800] ;  /* 0x00e80000e060783b */ /* 0x000fe80000004200 */
[----:B--2---:R-:W-:Y:S01]  /*26de0*/  F2FP.BF16.F32.PACK_AB R134, R142, R139 ;  /* 0x0000008b8e86723e */ /* 0x004fe200000010ff */
        /* <DEDUP_REMOVED lines=8> */
[----:B------:R-:W1:Y:S04]  /*26e70*/  LDSM.16.MT88.4 R76, [R227+0xe800] ;  /* 0x00e80000e34c783b */ /* 0x000e680000004200 */
        /* <DEDUP_REMOVED lines=56> */
[----:B------:R-:W-:Y:S01]  /*27200*/  HMMA.16816.F32.BF16 R64, R68, R86, R64 ;  /* 0x000000564440723c */ /* 0x000fe20000041840 */
[----:B------:R-:W4:Y:S04]  /*27210*/  LDSM.16.MT88.4 R84, [R227+0x13000] ;  /* 0x01300000e354783b */ /* 0x000f280000004200 */
[----:B------:R-:W-:Y:S01]  /*27220*/  FADD.FTZ R252, R151, R175 ;  /* 0x000000af97fc7221 */ /* 0x000fe20000010000 */
[----:B------:R-:W-:Y:S01]  /*27230*/  FADD.FTZ R251, R142, R187 ;  /* 0x000000bb8efb7221 */ /* 0x000fe20000010000 */
[----:B------:R-:W-:Y:S04]  /*27240*/  F2FP.BF16.F32.PACK_AB R69, R162, R163 ;  /* 0x000000a3a245723e */ /* 0x000fe800000010ff */
[----:B------:R-:W-:Y:S02]  /*27250*/  F2FP.BF16.F32.PACK_AB R71, R160, R161 ;  /* 0x000000a1a047723e */ /* 0x000fe400000010ff */
[----:B------:R-:W-:Y:S02]  /*27260*/  F2FP.BF16.F32.PACK_AB R68, R158, R159 ;  /* 0x0000009f9e44723e */ /* 0x000fe400000010ff */
[----:B------:R-:W-:Y:S07]  /*27270*/  F2FP.BF16.F32.PACK_AB R70, R156, R157 ;  /* 0x0000009d9c46723e */ /* 0x000fee00000010ff */
[C---:B--2---:R-:W-:Y:S06]  /*27280*/  HMMA.16816.F32.BF16 R4, R68.reuse, R80, R4 ;  /* 0x000000504404723c */ /* 0x044fec0000041804 */
[C---:B------:R-:W-:Y:S01]  /*27290*/  HMMA.16816.F32.BF16 R8, R68.reuse, R82, R8 ;  /* 0x000000524408723c */ /* 0x040fe20000041808 */
[----:B------:R-:W2:Y:S05]  /*272a0*/  LDSM.16.MT88.4 R80, [R225+0x13000] ;  /* 0x01300000e150783b */ /* 0x000eaa0000004200 */
[C---:B------:R-:W-:Y:S06]  /*272b0*/  HMMA.16816.F32.BF16 R12, R68.reuse, R88, R12 ;  /* 0x00000058440c723c */ /* 0x040fec000004180c */
[C---:B------:R-:W-:Y:S06]  /*272c0*/  HMMA.16816.F32.BF16 R16, R68.reuse, R90, R16 ;  /* 0x0000005a4410723c */ /* 0x040fec0000041810 */
        /* <DEDUP_REMOVED lines=8> */
[----:B------:R-:W4:Y:S05]  /*27350*/  LDSM.16.MT88.4 R84, [R225+0x13800] ;  /* 0x01380000e154783b */ /* 0x000f2a0000004200 */
[C---:B--2---:R-:W-:Y:S06]  /*27360*/  HMMA.16816.F32.BF16 R44, R68.reuse, R80, R44 ;  /* 0x00000050442c723c */ /* 0x044fec000004182c */
[C---:B------:R-:W-:Y:S06]  /*27370*/  HMMA.16816.F32.BF16 R48, R68.reuse, R82, R48 ;  /* 0x000000524430723c */ /* 0x040fec0000041830 */
[C---:B---3--:R-:W-:Y:S06]  /*27380*/  HMMA.16816.F32.BF16 R52, R68.reuse, R72, R52 ;  /* 0x000000484434723c */ /* 0x048fec0000041834 */
[C---:B------:R-:W-:Y:S06]  /*27390*/  HMMA.16816.F32.BF16 R56, R68.reuse, R74, R56 ;  /* 0x0000004a4438723c */ /* 0x040fec0000041838 */
[C---:B-1----:R-:W-:Y:S06]  /*273a0*/  HMMA.16816.F32.BF16 R60, R68.reuse, R76, R60 ;  /* 0x0000004c443c723c */ /* 0x042fec000004183c */
[----:B------:R-:W-:Y:S01]  /*273b0*/  HMMA.16816.F32.BF16 R64, R68, R78, R64 ;  /* 0x0000004e4440723c */ /* 0x000fe20000041840 */
[----:B------:R-:W1:Y:S05]  /*273c0*/  LDSM.16.MT88.4 R76, [R224+0x13800] ;  /* 0x01380000e04c783b */ /* 0x000e6a0000004200 */
[C---:B------:R-:W-:Y:S03]  /*273d0*/  HMMA.16816.F32.BF16 R128, R132.reuse, R124, R4 ;  /* 0x0000007c8480723c */ /* 0x040fe60000041804 */
[----:B------:R-:W2:Y:S03]  /*273e0*/  LDSM.16.MT88.4 R68, [R223+0x13800] ;  /* 0x01380000df44783b */ /* 0x000ea60000004200 */
        /* <DEDUP_REMOVED lines=18> */
[----:B------:R-:W-:Y:S11]  /*27510*/  @P0 BRA `(.L_x_4788) ;  /* 0xffffffa000440947 */ /* 0x000ff6000383ffff */
.L_x_4779:
        /* <DEDUP_REMOVED lines=24> */
.L_x_4810:
        /* <DEDUP_REMOVED lines=146> */
[----:B------:R-:W1:Y:S01]  /*27fc0*/  @P4 MUFU.LG2 R25, R11 ;  /* 0x0000000b00194308 */ /* 0x000e620000000c00 */
[----:B------:R-:W-:-:S07]  /*27fd0*/  LEA.HI R15, R15, R14, RZ, 0x4 ;  /* 0x0000000e0f0f7211 */ /* 0x000fce00078f20ff */
[----:B------:R1:W1:Y:S01]  /*27fe0*/  @P3 MUFU.LG2 R24, R10 ;  /* 0x0000000a00183308 */ /* 0x0002620000000c00 */
[----:B------:R-:W-:Y:S01]  /*27ff0*/  LOP3.LUT R17, R17, 0xffffffe0, RZ, 0xc0, !PT ;  /* 0xffffffe011117812 */ /* 0x000fe200078ec0ff */
[----:B---3--:R3:W5:Y:S01]  /*28000*/  LD.E.64 R80, desc[UR10][R6.64+0x78] ;  /* 0x0000780a06507980 */ /* 0x008762000c101b00 */
[----:B----4-:R-:W-:-:S03]  /*28010*/  SHF.L.U32 R21, R4, 0x6, RZ ;  /* 0x0000000604157819 */ /* 0x010fc600000006ff */
[----:B------:R3:W5:Y:S01]  /*28020*/  LD.E R12, desc[UR10][R6.64+0xcc] ;  /* 0x0000cc0a060c7980 */ /* 0x000762000c101900 */
[----:B-1----:R-:W-:Y:S02]  /*28030*/  LOP3.LUT R10, R15, 0xfffffff0, RZ, 0xc0, !PT ;  /* 0xfffffff00f0a7812 */ /* 0x002fe400078ec0ff */
[----:B------:R-:W-:-:S04]  /*28040*/  SHF.R.S32.HI R15, RZ, 0x1f, R16 ;  /* 0x0000001fff0f7819 */ /* 0x000fc80000011410 */
[----:B------:R-:W-:Y:S01]  /*28050*/  LEA.HI R15, R15, R16, RZ, 0x2 ;  /* 0x000000100f0f7211 */ /* 0x000fe200078f10ff */
[----:B------:R-:W-:Y:S01]  /*28060*/  @P4 FMUL.FTZ R25, R25, 0.69314718246459960938 ;  /* 0x3f31721819194820 */ /* 0x000fe20000410000 */
[----:B------:R-:W-:Y:S02]  /*28070*/  IADD3 R10, -R10, R14, RZ ;  /* 0x0000000e0a0a7210 */ /* 0x000fe40007ffe1ff */
[----:B------:R-:W-:Y:S02]  /*28080*/  LOP3.LUT R15, R15, 0xffffffc, RZ, 0xc0, !PT ;  /* 0x0ffffffc0f0f7812 */ /* 0x000fe400078ec0ff */
[----:B------:R-:W-:Y:S01]  /*28090*/  MOV R11, 0xff800000 ;  /* 0xff800000000b7802 */ /* 0x000fe20000000f00 */
[----:B-----5:R-:W-:Y:S01]  /*280a0*/  @P4 FFMA.FTZ R11, R5, R3, R25 ;  /* 0x00000003050b4223 */ /* 0x020fe20000010019 */
[----:B------:R-:W-:Y:S02]  /*280b0*/  LEA.HI R23, R10, R10, RZ, 0x1 ;  /* 0x0000000a0a177211 */ /* 0x000fe400078f08ff */
[----:B------:R-:W-:-:S02]  /*280c0*/  IADD3 R17, -R17, R14, RZ ;  /* 0x0000000e11117210 */ /* 0x000fc40007ffe1ff */
[----:B------:R-:W-:Y:S02]  /*280d0*/  IADD3 R3, R16, -R15, RZ ;  /* 0x8000000f10037210 */ /* 0x000fe40007ffe0ff */
        /* <DEDUP_REMOVED lines=8> */
[----:B------:R-:W-:Y:S02]  /*28160*/  LOP3.LUT R21, R22, R21, RZ, 0x3c, !PT ;  /* 0x0000001516157212 */ /* 0x000fe400078e3cff */
[----:B------:R-:W-:Y:S01]  /*28170*/  MOV R13, 0xff800000 ;  /* 0xff800000000d7802 */ /* 0x000fe20000000f00 */
[----:B------:R-:W-:Y:S01]  /*28180*/  @P3 FFMA.FTZ R13, R5, R2, R24 ;  /* 0x00000002050d3223 */ /* 0x000fe20000010018 */
[----:B------:R-:W-:Y:S02]  /*28190*/  LEA R2, R23, R21, 0x2 ;  /* 0x0000001517027211 */ /* 0x000fe400078e10ff */
        /* <DEDUP_REMOVED lines=19> */
[----:B------:R-:W-:Y:S01]  /*282d0*/  LEA R3, R3, R0, 0x4 ;  /* 0x0000000003037211 */ /* 0x000fe200078e20ff */
[----:B------:R-:W-:-:S04]  /*282e0*/  IMAD R18, R18, UR8, R245 ;  /* 0x0000000812127c24 */ /* 0x000fc8000f8e02f5 */
[----:B--2---:R-:W-:Y:S02]  /*282f0*/  IMAD R18, R18, R20, R244 ;  /* 0x0000001412127224 */ /* 0x004fe400078e02f4 */
[----:B------:R3:W2:Y:S02]  /*28300*/  LDS.128 R20, [R2+0x7000] ;  /* 0x0070000002147984 */ /* 0x0006a40000000c00 */
[----:B------:R-:W-:Y:S02]  /*28310*/  IMAD R5, R19, R18, R5 ;  /* 0x0000001213057224 */ /* 0x000fe400078e0205 */
[----:B------:R3:W1:Y:S01]  /*28320*/  LDS.128 R16, [R2+0x7800] ;  /* 0x0078000002107984 */ /* 0x0006620000000c00 */
[----:B----4-:R-:W-:Y:S05]  /*28330*/  @P0 BRA `(.L_x_4791) ;  /* 0x00000000003c0947 */ /* 0x010fea0003800000 */
[----:B------:R-:W-:Y:S02]  /*28340*/  IMAD R0, R242, -0x40, R243 ;  /* 0xffffffc0f2007824 */ /* 0x000fe400078e02f3 */
[----:B---3--:R-:W-:-:S03]  /*28350*/  VIADD R2, R3, 0x8 ;  /* 0x0000000803027836 */ /* 0x008fc60000000000 */
        /* <DEDUP_REMOVED lines=13> */
.L_x_4791:
[----:B------:R-:W-:Y:S05]  /*28430*/  BSYNC B0 ;  /* 0x0000000000007941 */ /* 0x000fea0003800000 */
.L_x_4790:
[----:B------:R-:W-:Y:S01]  /*28440*/  IMAD.SHL.U32 R10, R10, 0x4, RZ ;  /* 0x000000040a0a7824 */ /* 0x000fe200078e00ff */
[----:B------:R-:W-:Y:S02]  /*28450*/  R2UR UR4, R8 ;  /* 0x00000000080472ca */ /* 0x000fe400000e0000 */
[----:B------:R-:W-:Y:S02]  /*28460*/  R2UR UR5, R9 ;  /* 0x00000000090572ca */ /* 0x000fe400000e0000 */
[--C-:B----4-:R-:W-:Y:S01]  /*28470*/  SHF.R.S32.HI R11, RZ, 0x1f, R10.reuse ;  /* 0x0000001fff0b7819 */ /* 0x110fe2000001140a */
[----:B------:R-:W-:Y:S02]  /*28480*/  IMAD R12, R5, R12, RZ ;  /* 0x0000000c050c7224 */ /* 0x000fe400078e02ff */
[----:B-----5:R-:W-:-:S04]  /*28490*/  IMAD.WIDE R14, R4, 0x80, R10 ;  /* 0x00000080040e7825 */ /* 0x020fc800078e020a */
[----:B------:R-:W-:Y:S02]  /*284a0*/  IMAD R242, R242, -0x40, R243 ;  /* 0xffffffc0f2f27824 */ /* 0x000fe400078e02f3 */
[----:B------:R-:W-:Y:S01]  /*284b0*/  VIADD R3, R4, 0x8 ;  /* 0x0000000804037836 */ /* 0x000fe20000000000 */
[----:B------:R-:W-:Y:S01]  /*284c0*/  IADD3 R5, P2, R14, R12, RZ ;  /* 0x0000000c0e057210 */ /* 0x000fe20007f5e0ff */
[C---:B------:R-:W-:Y:S01]  /*284d0*/  VIADD R0, R4.reuse, 0x18 ;  /* 0x0000001804007836 */ /* 0x040fe20000000000 */
[----:B---3--:R3:W5:Y:S01]  /*284e0*/  LD.E R6, desc[UR4][R6.64+0xc0] ;  /* 0x0000c00406067980 */ /* 0x008762000c101900 */
[----:B------:R-:W-:Y:S01]  /*284f0*/  VIADD R2, R4, 0x10 ;  /* 0x0000001004027836 */ /* 0x000fe20000000000 */
[----:B------:R-:W-:Y:S01]  /*28500*/  ISETP.GE.AND P0, PT, R3, R242, PT ;  /* 0x000000f20300720c */ /* 0x000fe20003f06270 */
[----:B------:R-:W-:Y:S01]  /*28510*/  BSSY B0, `(.L_x_4792) ;  /* 0x000001b000007945 */ /* 0x000fe20003800000 */
[----:B------:R-:W-:Y:S02]  /*28520*/  LEA.HI.X.SX32 R3, R12, R15, 0x1, P2 ;  /* 0x0000000f0c037211 */ /* 0x000fe400010f0eff */
[----:B------:R-:W-:-:S02]  /*28530*/  LEA R12, P2, R5, R80, 0x2 ;  /* 0x00000050050c7211 */ /* 0x000fc400078410ff */
[-C--:B------:R-:W-:Y:S01]  /*28540*/  ISETP.GE.AND P6, PT, R0, R242.reuse, PT ;  /* 0x000000f20000720c */ /* 0x080fe20003fc6270 */
        /* <DEDUP_REMOVED lines=23> */
.L_x_4793:
[----:B------:R-:W-:Y:S05]  /*286c0*/  BSYNC B0 ;  /* 0x0000000000007941 */ /* 0x000fea0003800000 */
.L_x_4792:
        /* <DEDUP_REMOVED lines=11> */
.L_x_4795:
[----:B------:R-:W-:Y:S05]  /*28780*/  BSYNC B0 ;  /* 0x0000000000007941 */ /* 0x000fea0003800000 */
.L_x_4794:
        /* <DEDUP_REMOVED lines=10> */
.L_x_4797:
[----:B------:R-:W-:Y:S05]  /*28830*/  BSYNC B0 ;  /* 0x0000000000007941 */ /* 0x000fea0003800000 */
.L_x_4796:
        /* <DEDUP_REMOVED lines=10> */
.L_x_4799:
[----:B------:R-:W-:Y:S05]  /*288e0*/  BSYNC B0 ;  /* 0x0000000000007941 */ /* 0x000fea0003800000 */
.L_x_4798:
        /* <DEDUP_REMOVED lines=10> */
.L_x_4801:
[----:B------:R-:W-:Y:S05]  /*28990*/  BSYNC B0 ;  /* 0x0000000000007941 */ /* 0x000fea0003800000 */
.L_x_4800:
        /* <DEDUP_REMOVED lines=10> */
.L_x_4803:
[----:B------:R-:W-:Y:S05]  /*28a40*/  BSYNC B0 ;  /* 0x0000000000007941 */ /* 0x000fea0003800000 */
.L_x_4802:
        /* <DEDUP_REMOVED lines=10> */
.L_x_4805:
[----:B------:R-:W-:Y:S05]  /*28af0*/  BSYNC B0 ;  /* 0x0000000000007941 */ /* 0x000fea0003800000 */
.L_x_4804:
[----:B------:R-:W-:Y:S02]  /*28b00*/  MOV R2, R241 ;  /* 0x000000f100027202 */ /* 0x000fe40000000f00 */
[----:B------:R-:W-:-:S04]  /*28b10*/  MOV R3, 0x0 ;  /* 0x0000000000037802 */ /* 0x000fc80000000f00 */
[----:B-12345:R-:W-:Y:S05]  /*28b20*/  @P2 RET.REL.NODEC R2 `(_ZN5flash24flash_fwd_splitkv_kernelI23Flash_fwd_kernel_traitsILi128ELi64ELi128ELi4ELb0ELb0EN7cutlass10bfloat16_tE19Flash_kernel_traitsILi128ELi64ELi128ELi4ES3_EELb1ELb0ELb1ELb0ELb0ELb1ELb1ELb1EEEvNS_16Flash_fwd_paramsE) ;  /* 0xfffffd7402342950 */ /* 0x03efea0003c3ffff */
[-C--:B------:R-:W-:Y:S01]  /*28b30*/  ISETP.GE.AND P1, PT, R10, R6.reuse, PT ;  /* 0x000000060a00720c */ /* 0x080fe20003f26270 */
[----:B------:R-:W-:Y:S01]  /*28b40*/  IMAD.MOV.U32 R2, RZ, RZ, R241 ;  /* 0x000000ffff027224 */ /* 0x000fe200078e00f1 */
[----:B------:R-:W-:Y:S01]  /*28b50*/  ISETP.GE.AND P0, PT, R0, R6, PT ;  /* 0x000000060000720c */ /* 0x000fe20003f06270 */
[----:B------:R-:W-:-:S10]  /*28b60*/  IMAD.MOV.U32 R3, RZ, RZ, 0x0 ;  /* 0x00000000ff037424 */ /* 0x000fd400078e00ff */
[----:B------:R-:W-:Y:S02]  /*28b70*/  @!P1 R2UR UR4, R8 ;  /* 0x00000000080492ca */ /* 0x000fe400000e0000 */
[----:B------:R-:W-:-:S13]  /*28b80*/  @!P1 R2UR UR5, R9 ;  /* 0x00000000090592ca */ /* 0x000fda00000e0000 */
[----:B------:R1:W-:Y:S02]  /*28b90*/  @!P1 ST.E.128 desc[UR4][R12.64+0x7000], R48 ;  /* 0x007000300c009985 */ /* 0x0003e4000c101d04 */
[----:B-1----:R-:W-:Y:S05]  /*28ba0*/  @P0 RET.REL.NODEC R2 `(_ZN5flash24flash_fwd_splitkv_kernelI23Flash_fwd_kernel_traitsILi128ELi64ELi128ELi4ELb0ELb0EN7cutlass10bfloat16_tE19Flash_kernel_traitsILi128ELi64ELi128ELi4ES3_EELb1ELb0ELb1ELb0ELb0ELb1ELb1ELb1EEEvNS_16Flash_fwd_paramsE) ;  /* 0xfffffd7402140950 */ /* 0x002fea0003c3ffff */
[----:B------:R-:W-:Y:S01]  /*28bb0*/  R2UR UR4, R8 ;  /* 0x00000000080472ca */ /* 0x000fe200000e0000 */
[----:B------:R-:W-:Y:S01]  /*28bc0*/  IMAD.MOV.U32 R2, RZ, RZ, R241 ;  /* 0x000000ffff027224 */ /* 0x000fe200078e00f1 */
[----:B------:R-:W-:Y:S01]  /*28bd0*/  R2UR UR5, R9 ;  /* 0x00000000090572ca */ /* 0x000fe200000e0000 */
[----:B------:R-:W-:-:S12]  /*28be0*/  IMAD.MOV.U32 R3, RZ, RZ, 0x0 ;  /* 0x00000000ff037424 */ /* 0x000fd800078e00ff */
[----:B------:R1:W-:Y:S02]  /*28bf0*/  ST.E.128 desc[UR4][R12.64+0x7100], R16 ;  /* 0x007100100c007985 */ /* 0x0003e4000c101d04 */
[----:B-1----:R-:W-:Y:S05]  /*28c00*/  RET.REL.NODEC R2 `(_ZN5flash24flash_fwd_splitkv_kernelI23Flash_fwd_kernel_traitsILi128ELi64ELi128ELi4ELb0ELb0EN7cutlass10bfloat16_tE19Flash_kernel_traitsILi128ELi64ELi128ELi4ES3_EELb1ELb0ELb1ELb0ELb0ELb1ELb1ELb1EEEvNS_16Flash_fwd_paramsE) ;  /* 0xfffffd7002fc7950 */ /* 0x002fea0003c3ffff */
.L_x_4789:
[----:B------:R-:W-:Y:S01]  /*28c10*/  MOV R10, 0x1f ;  /* 0x0000001f000a7802 */ /* 0x000fe20000000f00 */
[----:B------:R-:W-:Y:S01]  /*28c20*/  IMAD.MOV.U32 R11, RZ, RZ, 0x2 ;  /* 0x00000002ff0b7424 */ /* 0x000fe200078e00ff */
[----:B------:R-:W-:Y:S01]  /*28c30*/  MOV R13, R251 ;  /* 0x000000fb000d7202 */ /* 0x000fe20000000f00 */
[----:B------:R-:W-:-:S07]  /*28c40*/  IMAD.MOV.U32 R12, RZ, RZ, -0x1 ;  /* 0xffffffffff0c7424 */ /* 0x000fce00078e00ff */
[----:B-1---5:R-:W-:Y:S05]  /*28c50*/  WARPSYNC.COLLECTIVE R12, `(.L_x_4806) ;  /* 0x000000000c087348 */ /* 0x022fea0003c00000 */
[----:B------:R2:W3:Y:S02]  /*28c60*/  SHFL.BFLY P0, R10, R13, R11, R10 ;  /* 0x0c00000b0d0a7389 */ /* 0x0004e4000000000a */
[----:B-123-5:R-:W-:Y:S01]  /*28c70*/  ENDCOLLECTIVE ;  /* 0x000000000000791b */ /* 0x02efe20003800000 */
.L_x_4806:
        /* <DEDUP_REMOVED lines=8> */
.L_x_4807:
[----:B------:R-:W-:Y:S01]  /*28d00*/  MOV R14, R10 ;  /* 0x0000000a000e7202 */ /* 0x000fe20000000f00 */
[----:B------:R-:W-:Y:S01]  /*28d10*/  IMAD.MOV.U32 R13, RZ, RZ, R252 ;  /* 0x000000ffff0d7224 */ /* 0x000fe200078e00fc */
[----:B------:R-:W-:Y:S02]  /*28d20*/  MOV R10, 0x1f ;  /* 0x0000001f000a7802 */ /* 0x000fe40000000f00 */
[----:B------:R-:W-:-:S07]  /*28d30*/  MOV R11, 0x2 ;  /* 0x00000002000b7802 */ /* 0x000fce0000000f00 */
[----:B------:R-:W-:Y:S05]  /*28d40*/  WARPSYNC.COLLECTIVE R12, `(.L_x_4808) ;  /* 0x000000000c087348 */ /* 0x000fea0003c00000 */
[----:B------:R1:W2:Y:S02]  /*28d50*/  SHFL.BFLY P0, R10, R13, R11, R10 ;  /* 0x0c00000b0d0a7389 */ /* 0x0002a4000000000a */
[----:B-12---:R-:W-:Y:S01]  /*28d60*/  ENDCOLLECTIVE ;  /* 0x000000000000791b */ /* 0x006fe20003800000 */
.L_x_4808:
[----:B------:R-:W-:Y:S01]  /*28d70*/  FADD.FTZ R252, R10, R252 ;  /* 0x000000fc0afc7221 */ /* 0x000fe20000010000 */
[----:B------:R-:W-:Y:S02]  /*28d80*/  MOV R10, 0x1f ;  /* 0x0000001f000a7802 */ /* 0x000fe40000000f00 */
[----:B------:R-:W-:Y:S01]  /*28d90*/  MOV R11, 0x1 ;  /* 0x00000001000b7802 */ /* 0x000fe20000000f00 */
[----:B------:R-:W-:-:S07]  /*28da0*/  IMAD.MOV.U32 R13, RZ, RZ, R252 ;  /* 0x000000ffff0d7224 */ /* 0x000fce00078e00fc */
[----:B------:R-:W-:Y:S05]  /*28db0*/  WARPSYNC.COLLECTIVE R12, `(.L_x_4809) ;  /* 0x000000000c087348 */ /* 0x000fea0003c00000 */
[----:B------:R1:W2:Y:S02]  /*28dc0*/  SHFL.BFLY P0, R10, R13, R11, R10 ;  /* 0x0c00000b0d0a7389 */ /* 0x0002a4000000000a */
[----:B-12---:R-:W-:Y:S01]  /*28dd0*/  ENDCOLLECTIVE ;  /* 0x000000000000791b */ /* 0x006fe20003800000 */
.L_x_4809:
[----:B------:R-:W-:Y:S01]  /*28de0*/  FADD.FTZ R11, R251, R14 ;  /* 0x0000000efb0b7221 */ /* 0x000fe20000010000 */
[----:B------:R-:W-:Y:S06]  /*28df0*/  BRA `(.L_x_4810) ;  /* 0xffffffe800287947 */ /* 0x000fec000383ffff */
.L_x_4811:
        /* <DEDUP_REMOVED lines=16> */
.L_x_8443:


//--------------------- .text._ZN5flash32flash_fwd_splitkv_combine_kernelI23Flash_fwd_kernel_traitsILi128ELi64ELi64ELi4ELb0ELb0EN7cutlass10bfloat16_tE19Flash_kernel_traitsILi128ELi64ELi64ELi4ES3_EELi4ELi7ELb0EEEvNS_16Flash_fwd_paramsE --------------------------
	.section	.text._ZN5flash32flash_fwd_splitkv_combine_kernelI23Flash_fwd_kernel_traitsILi128ELi64ELi64ELi4ELb0ELb0EN7cutlass10bfloat16_tE19Flash_kernel_traitsILi128ELi64ELi64ELi4ES3_EELi4ELi7ELb0EEEvNS_16Flash_fwd_paramsE,"ax",@progbits
	.align	128
        .global         _ZN5flash32flash_fwd_splitkv_combine_kernelI23Flash_fwd_kernel_traitsILi128ELi64ELi64ELi4ELb0ELb0EN7cutlass10bfloat16_tE19Flash_kernel_traitsILi128ELi64ELi64ELi4ES3_EELi4ELi7ELb0EEEvNS_16Flash_fwd_paramsE
        .type           _ZN5flash32flash_fwd_splitkv_combine_kernelI23Flash_fwd_kernel_traitsILi128ELi64ELi64ELi4ELb0ELb0EN7cutlass10bfloat16_tE19Flash_kernel_traitsILi128ELi64ELi64ELi4ES3_EELi4ELi7ELb0EEEvNS_16Flash_fwd_paramsE,@function
        .size           _ZN5flash32flash_fwd_splitkv_combine_kernelI23Flash_fwd_kernel_traitsILi128ELi64ELi64ELi4ELb0ELb0EN7cutlass10bfloat16_tE19Flash_kernel_traitsILi128ELi64ELi64ELi4ES3_EELi4ELi7ELb0EEEvNS_16Flash_fwd_paramsE,(.L_x_8444 - _ZN5flash32flash_fwd_splitkv_combine_kernelI23Flash_fwd_kernel_traitsILi128ELi64ELi64ELi4ELb0ELb0EN7cutlass10bfloat16_tE19Flash_kernel_traitsILi128ELi64ELi64ELi4ES3_EELi4ELi7ELb0EEEvNS_16Flash_fwd_paramsE)
        .other          _ZN5flash32flash_fwd_splitkv_combine_kernelI23Flash_fwd_kernel_traitsILi128ELi64ELi64ELi4ELb0ELb0EN7cutlass10bfloat16_tE19Flash_kernel_traitsILi128ELi64ELi64ELi4ES3_EELi4ELi7ELb0EEEvNS_16Flash_fwd_paramsE,@"STO_CUDA_ENTRY STV_DEFAULT"
_ZN5flash32flash_fwd_splitkv_combine_kernelI23Flash_fwd_kernel_traitsILi128ELi64ELi64ELi4ELb0ELb0EN7cutlass10bfloat16_tE19Flash_kernel_traitsILi128ELi64ELi64ELi4ES3_EELi4ELi7ELb0EEEvNS_16Flash_fwd_paramsE:
.text._ZN5flash32flash_fwd_splitkv_combine_kernelI23Flash_fwd_kernel_traitsILi128ELi64ELi64ELi4ELb0ELb0EN7cutlass10bfloat16_tE19Flash_kernel_traitsILi128ELi64ELi64ELi4ES3_EELi4ELi7ELb0EEEvNS_16Flash_fwd_paramsE:
        /* <DEDUP_REMOVED lines=23> */
[----:B------:R-:W-:Y:S05]  /*0170*/  CALL.REL.NOINC `($__internal_14_$__cuda_sm20_div_s64) ;  /* 0x0000004400e47944 */ /* 0x000fea0003c00000 */
[----:B------:R-:W-:Y:S05]  /*0180*/  BRA `(.L_x_4813) ;  /* 0x00000000004c7947 */ /* 0x000fea0003800000 */
.L_x_4812:
        /* <DEDUP_REMOVED lines=19> */
.L_x_4813:
        /* <DEDUP_REMOVED lines=12> */
[----:B------:R-:W-:Y:S05]  /*0380*/  CALL.REL.NOINC `($__internal_14_$__cuda_sm20_div_s64) ;  /* 0x0000004400607944 */ /* 0x000fea0003c00000 */
[----:B------:R-:W-:Y:S02]  /*0390*/  MOV R6, R20 ;  /* 0x0000001400067202 */ /* 0x000fe40000000f00 */
[----:B------:R-:W-:Y:S01]  /*03a0*/  MOV R7, R21 ;  /* 0x0000001500077202 */ /* 0x000fe20000000f00 */
[----:B------:R-:W-:Y:S05]  /*03b0*/  BRA `(.L_x_4816) ;  /* 0x00000000004c7947 */ /* 0x000fea0003800000 */
.L_x_4815:
        /* <DEDUP_REMOVED lines=19> */
.L_x_4816:
[----:B------:R-:W-:Y:S05]  /*04f0*/  BSYNC B0 ;  /* 0x0000000000007941 */ /* 0x000fea0003800000 */
.L_x_4814:
        /* <DEDUP_REMOVED lines=53> */
[----:B------:R-:W-:Y:S02]  /*0850*/  MOV R32, R20 ;  /* 0x0000001400207202 */ /* 0x000fe40000000f00 */
[----:B------:R-:W-:Y:S01]  /*0860*/  MOV R33, R21 ;  /* 0x0000001500217202 */ /* 0x000fe20000000f00 */
[----:B------:R-:W-:Y:S05]  /*0870*/  BRA `(.L_x_4819) ;  /* 0x00000000004c7947 */ /* 0x000fea0003800000 */
.L_x_4818:
        /* <DEDUP_REMOVED lines=19> */
.L_x_4819:
[----:B------:R-:W-:Y:S05]  /*09b0*/  BSYNC B0 ;  /* 0x0000000000007941 */ /* 0x000fea0003800000 */
.L_x_4817:
        /* <DEDUP_REMOVED lines=105> */
.L_x_4821:
        /* <DEDUP_REMOVED lines=19> */
.L_x_4822:
[----:B------:R-:W-:Y:S05]  /*1180*/  BSYNC B0 ;  /* 0x0000000000007941 */ /* 0x000fea0003800000 */
.L_x_4820:
        /* <DEDUP_REMOVED lines=113> */
[----:B------:R-:W-:Y:S05]  /*18a0*/  CALL.REL.NOINC `($__internal_14_$__cuda_sm20_div_s64) ;  /* 0x0000003000187944 */ /* 0x000fea0003c00000 */
[----:B------:R-:W-:Y:S02]  /*18b0*/  MOV R40, R20 ;  /* 0x0000001400287202 */ /* 0x000fe40000000f00 */
[----:B------:R-:W-:Y:S01]  /*18c0*/  MOV R41, R21 ;  /* 0x0000001500297202 */ /* 0x000fe20000000f00 */
[----:B------:R-:W-:Y:S05]  /*18d0*/  BRA `(.L_x_4825) ;  /* 0x00000000004c7947 */ /* 0x000fea0003800000 */
.L_x_4824:
        /* <DEDUP_REMOVED lines=19> */
.L_x_4825:
[----:B------:R-:W-:Y:S05]  /*1a10*/  BSYNC B0 ;  /* 0x0000000000007941 */ /* 0x000fea0003800000 */
.L_x_4823:
        /* <DEDUP_REMOVED lines=171> */
[----:B------:R-:W-:Y:S05]  /*24d0*/  CALL.REL.NOINC `($__internal_14_$__cuda_sm20_div_s64) ;  /* 0x00000024000c7944 */ /* 0x000fea0003c00000 */
        /* <DEDUP_REMOVED lines=9> */
.L_x_4830:
        /* <DEDUP_REMOVED lines=22> */
.L_x_4831:
[----:B------:R-:W-:Y:S05]  /*26d0*/  BSYNC B0 ;  /* 0x0000000000007941 */ /* 0x000fea0003800000 */
.L_x_4829:
        /* <DEDUP_REMOVED lines=19> */
.L_x_4833:
        /* <DEDUP_REMOVED lines=22> */
.L_x_4834:
[----:B------:R-:W-:Y:S05]  /*2970*/  BSYNC B0 ;  /* 0x0000000000007941 */ /* 0x000fea0003800000 */
.L_x_4832:
        /* <DEDUP_REMOVED lines=11> */
[----:B------:R-:W-:Y:S05]  /*2a30*/  CALL.REL.NOINC `($__internal_14_$__cuda_sm20_div_s64) ;  /* 0x0000001c00b47944 */ /* 0x000fea0003c00000 */
[----:B------:R-:W-:-:S04]  /*2a40*/  IADD3 R19, P0, RZ, -R20, RZ ;  /* 0x80000014ff137210 */ /* 0x000fc80007f1e0ff */
[----:B------:R-:W-:Y:S01]  /*2a50*/  IADD3.X R18, RZ, ~R21, RZ, P0, !PT ;  /* 0x80000015ff127210 */ /* 0x000fe200007fe4ff */
[----:B------:R-:W-:-:S04]  /*2a60*/  IMAD.WIDE.U32 R42, R5, R19, R42 ;  /* 0x00000013052a7225 */ /* 0x000fc800078e002a */
[----:B------:R-:W-:-:S04]  /*2a70*/  IMAD R18, R18, R5, RZ ;  /* 0x0000000512127224 */ /* 0x000fc800078e02ff */
[----:B------:R-:W-:-:S05]  /*2a80*/  IMAD R4, R4, R19, R18 ;  /* 0x0000001304047224 */ /* 0x000fca00078e0212 */
[----:B------:R-:W-:Y:S01]  /*2a90*/  IADD3 R4, R43, R4, RZ ;  /* 0x000000042b047210 */ /* 0x000fe20007ffe0ff */
[----:B------:R-:W-:Y:S05]  /*2aa0*/  BRA `(.L_x_4837) ;  /* 0x0000000000587947 */ /* 0x000fea0003800000 */
.L_x_4836:
        /* <DEDUP_REMOVED lines=22> */
.L_x_4837:
[----:B------:R-:W-:Y:S05]  /*2c10*/  BSYNC B0 ;  /* 0x0000000000007941 */ /* 0x000fea0003800000 */
.L_x_4835:
        /* <DEDUP_REMOVED lines=38> */
[----:B------:R-:W-:Y:S05]  /*2e80*/  CALL.REL.NOINC `($__internal_14_$__cuda_sm20_div_s64) ;  /* 0x0000001800a07944 */ /* 0x000fea0003c00000 */
        /* <DEDUP_REMOVED lines=12> */
.L_x_4839:
        /* <DEDUP_REMOVED lines=23> */
.L_x_4840:
[----:B------:R-:W-:Y:S05]  /*30c0*/  BSYNC B0 ;  /* 0x0000000000007941 */ /* 0x000fea0003800000 */
.L_x_4838:
        /* <DEDUP_REMOVED lines=18> */
.L_x_4842:
        /* <DEDUP_REMOVED lines=22> */
.L_x_4843:
[----:B------:R-:W-:Y:S05]  /*3350*/  BSYNC B0 ;  /* 0x0000000000007941 */ /* 0x000fea0003800000 */
.L_x_4841:
        /* <DEDUP_REMOVED lines=22> */
.L_x_4845:
        /* <DEDUP_REMOVED lines=23> */
.L_x_4846:
[----:B------:R-:W-:Y:S05]  /*3630*/  BSYNC B0 ;  /* 0x0000000000007941 */ /* 0x000fea0003800000 */
.L_x_4844:
        /* <DEDUP_REMOVED lines=39> */
.L_x_4848:
        /* <DEDUP_REMOVED lines=23> */
.L_x_4849:
[----:B------:R-:W-:Y:S05]  /*3a20*/  BSYNC B0 ;  /* 0x0000000000007941 */ /* 0x000fea0003800000 */
.L_x_4847:
        /* <DEDUP_REMOVED lines=29> */
.L_x_4851:
        /* <DEDUP_REMOVED lines=23> */
.L_x_4852:
[----:B------:R-:W-:Y:S05]  /*3d70*/  BSYNC B0 ;  /* 0x0000000000007941 */ /* 0x000fea0003800000 */
.L_x_4850:
        /* <DEDUP_REMOVED lines=21> */
.L_x_4828:
[----:B------:R-:W-:Y:S02]  /*3ed0*/  ULDC.64 UR4, c[0x0][0x2b0] ;  /* 0x0000ac0000047ab9 */ /* 0x000fe40000000a00 */
[----:B------:R-:W-:-:S04]  /*3ee0*/  LEA R2, P0, R38, UR4, 0x2 ;  /* 0x0000000426027c11 */ /* 0x000fc8000f8010ff */
[----:B------:R-:W-:-:S05]  /*3ef0*/  LEA.HI.X R3, R38, UR5, R39, 0x2, P0 ;  /* 0x0000000526037c11 */ /* 0x000fca00080f1427 */
[----:B------:R0:W-:Y:S04]  /*3f00*/  STG.E desc[UR8][R2.64], R29 ;  /* 0x0000001d02007986 */ /* 0x0001e8000c101908 */
.L_x_4827:
[----:B------:R-:W-:Y:S05]  /*3f10*/  BSYNC B1 ;  /* 0x0000000000017941 */ /* 0x000fea0003800000 */
.L_x_4826:
        /* <DEDUP_REMOVED lines=54> */
.L_x_4856:
        /* <DEDUP_REMOVED lines=10> */
.L_x_4855:
[----:B------:R-:W-:Y:S05]  /*4320*/  BSYNC B0 ;  /* 0x0000000000007941 */ /* 0x000fea0003800000 */
.L_x_4854:
        /* <DEDUP_REMOVED lines=8> */
.L_x_4853:
        /* <DEDUP_REMOVED lines=86> */
        .weak           $__internal_14_$__cuda_sm20_div_s64
        .type           $__internal_14_$__cuda_sm20_div_s64,@function
        .size           $__internal_14_$__cuda_sm20_div_s64,(.L_x_8444 - $__internal_14_$__cuda_sm20_div_s64)
$__internal_14_$__cuda_sm20_div_s64:
        /* <DEDUP_REMOVED lines=83> */
[----:B------:R-:W-:Y:S05]  /*4e40*/  RET.REL.NODEC R22 `(_ZN5flash32flash_fwd_splitkv_combine_kernelI23Flash_fwd_kernel_traitsILi128ELi64ELi64ELi4ELb0ELb0EN7cutlass10bfloat16_tE19Flash_kernel_traitsILi128ELi64ELi64ELi4ES3_EELi4ELi7ELb0EEEvNS_16Flash_fwd_paramsE) ;  /* 0xffffffb0166c7950 */ /* 0x000fea0003c3ffff */
.L_x_4857:
        /* <DEDUP_REMOVED lines=11> */
.L_x_8444:


//--------------------- .text._ZN5flash32flash_fwd_splitkv_combine_kernelI23Flash_fwd_kernel_traitsILi128ELi64ELi64ELi4ELb0ELb0EN7cutlass10bfloat16_tE19Flash_kernel_traitsILi128ELi64ELi64ELi4ES3_EELi4ELi6ELb0EEEvNS_16Flash_fwd_paramsE --------------------------
	.section	.text._ZN5flash32flash_fwd_splitkv_combine_kernelI23Flash_fwd_kernel_traitsILi128ELi64ELi64ELi4ELb0ELb0EN7cutlass10bfloat16_tE19Flash_kernel_traitsILi128ELi64ELi64ELi4ES3_EELi4ELi6ELb0EEEvNS_16Flash_fwd_paramsE,"ax",@progbits
	.align	128
        .global         _ZN5flash32flash_fwd_splitkv_combine_kernelI23Flash_fwd_kernel_traitsILi128ELi64ELi64ELi4ELb0ELb0EN7cutlass10bfloat16_tE19Flash_kernel_traitsILi128ELi64ELi64ELi4ES3_EELi4ELi6ELb0EEEvNS_16Flash_fwd_paramsE
        .type           _ZN5flash32flash_fwd_splitkv_combine_kernelI23Flash_fwd_kernel_traitsILi128ELi64ELi64ELi4ELb0ELb0EN7cutlass10bfloat16_tE19Flash_kernel_traitsILi128ELi64ELi64ELi4ES3_EELi4ELi6ELb0EEEvNS_16Flash_fwd_paramsE,@function
        .size           _ZN5flash32flash_fwd_splitkv_combine_kernelI23Flash_fwd_kernel_traitsILi128ELi64ELi64ELi4ELb0ELb0EN7cutlass10bfloat16_tE19Flash_kernel_traitsILi128ELi64ELi64ELi4ES3_EELi4ELi6ELb0EEEvNS_16Flash_fwd_paramsE,(.L_x_8445 - _ZN5flash32flash_fwd_splitkv_combine_kernelI23Flash_fwd_kernel_traitsILi128ELi64ELi64ELi4ELb0ELb0EN7cutlass10bfloat16_tE19Flash_kernel_traitsILi128ELi64ELi64ELi4ES3_EELi4ELi6ELb0EEEvNS_16Flash_fwd_paramsE)
        .other          _ZN5flash32flash_fwd_splitkv_combine_kernelI23Flash_fwd_kernel_traitsILi128ELi64ELi64ELi4ELb0ELb0EN7cutlass10bfloat16_tE19Flash_kernel_traitsILi128ELi64ELi64ELi4ES3_EELi4ELi6ELb0EEEvNS_16Flash_fwd_paramsE,@"STO_CUDA_ENTRY STV_DEFAULT"
_ZN5flash32flash_fwd_splitkv_combine_kernelI23Flash_fwd_kernel_traitsILi128ELi64ELi64ELi4ELb0ELb0EN7cutlass10bfloat16_tE19Flash_kernel_traitsILi128ELi64ELi64ELi4ES3_EELi4ELi6ELb0EEEvNS_16Flash_fwd_paramsE:
.text._ZN5flash32flash_fwd_splitkv_combine_kernelI23Flash_fwd_kernel_traitsILi128ELi64ELi64ELi4ELb0ELb0EN7cutlass10bfloat16_tE19Flash_kernel_traitsILi128ELi64ELi64ELi4ES3_EELi4ELi6ELb0EEEvNS_16Flash_fwd_paramsE:
        /* <DEDUP_REMOVED lines=23> */
[----:B------:R-:W-:Y:S05]  /*0170*/  CALL.REL.NOINC `($__internal_15_$__cuda_sm20_div_s64) ;  /* 0x0000004400007944 */ /* 0x000fea0003c00000 */
[----:B------:R-:W-:Y:S05]  /*0180*/  BRA `(.L_x_4859) ;  /* 0x00000000004c7947 */ /* 0x000fea0003800000 */
.L_x_4858:
        /* <DEDUP_REMOVED lines=19> */
.L_x_4859:
        /* <DEDUP_REMOVED lines=12> */
[----:B------:R-:W-:Y:S05]  /*0380*/  CALL.REL.NOINC `($__internal_15_$__cuda_sm20_div_s64) ;  /* 0x00000040007c7944 */ /* 0x000fea0003c00000 */
[----:B------:R-:W-:Y:S02]  /*0390*/  MOV R8, R22 ;  /* 0x0000001600087202 */ /* 0x000fe40000000f00 */
[----:B------:R-:W-:Y:S01]  /*03a0*/  MOV R9, R23 ;  /* 0x0000001700097202 */ /* 0x000fe20000000f00 */
[----:B------:R-:W-:Y:S05]  /*03b0*/  BRA `(.L_x_4862) ;  /* 0x00000000004c7947 */ /* 0x000fea0003800000 */
.L_x_4861:
        /* <DEDUP_REMOVED lines=19> */
.L_x_4862:
[----:B------:R-:W-:Y:S05]  /*04f0*/  BSYNC B0 ;  /* 0x0000000000007941 */ /* 0x000fea0003800000 */
.L_x_4860:
        /* <DEDUP_REMOVED lines=42> */
.L_x_4864:
        /* <DEDUP_REMOVED lines=19> */
.L_x_4865:
[----:B------:R-:W-:Y:S05]  /*08d0*/  BSYNC B0 ;  /* 0x0000000000007941 */ /* 0x000fea0003800000 */
.L_x_4863:
        /* <DEDUP_REMOVED lines=72> */
[----:B------:R-:W-:Y:S05]  /*0d60*/  CALL.REL.NOINC `($__internal_15_$__cuda_sm20_div_s64) ;  /* 0x0000003800047944 */ /* 0x000fea0003c00000 */
[----:B------:R-:W-:Y:S02]  /*0d70*/  MOV R38, R22 ;  /* 0x0000001600267202 */ /* 0x000fe40000000f00 */
[----:B------:R-:W-:Y:S01]  /*0d80*/  MOV R39, R23 ;  /* 0x0000001700277202 */ /* 0x000fe20000000f00 */
[----:B------:R-:W-:Y:S05]  /*0d90*/  BRA `(.L_x_4868) ;  /* 0x00000000004c7947 */ /* 0x000fea0003800000 */
.L_x_4867:
        /* <DEDUP_REMOVED lines=19> */
.L_x_4868:
[----:B------:R-:W-:Y:S05]  /*0ed0*/  BSYNC B0 ;  /* 0x0000000000007941 */ /* 0x000fea0003800000 */
.L_x_4866:
        /* <DEDUP_REMOVED lines=41> */
.L_x_4870:
        /* <DEDUP_REMOVED lines=19> */
.L_x_4871:
[----:B------:R-:W-:Y:S05]  /*12a0*/  BSYNC B0 ;  /* 0x0000000000007941 */ /* 0x000fea0003800000 */
.L_x_4869:
        /* <DEDUP_REMOVED lines=245> */
[----:B------:R-:W-:Y:S05]  /*2200*/  CALL.REL.NOINC `($__internal_15_$__cuda_sm20_div_s64) ;  /* 0x0000002000dc7944 */ /* 0x000fea0003c00000 */
        /* <DEDUP_REMOVED lines=9> */
.L_x_4876:
        /* <DEDUP_REMOVED lines=22> */
.L_x_4877:
[----:B------:R-:W-:Y:S05]  /*2400*/  BSYNC B0 ;  /* 0x0000000000007941 */ /* 0x000fea0003800000 */
.L_x_4875:
        /* <DEDUP_REMOVED lines=19> */
.L_x_4879:
        /* <DEDUP_REMOVED lines=22> */
.L_x_4880:
[----:B------:R-:W-:Y:S05]  /*26a0*/  BSYNC B0 ;  /* 0x0000000000007941 */ /* 0x000fea0003800000 */
.L_x_4878:
        /* <DEDUP_REMOVED lines=11> */
[----:B------:R-:W-:Y:S05]  /*2760*/  CALL.REL.NOINC `($__internal_15_$__cuda_sm20_div_s64) ;  /* 0x0000001c00847944 */ /* 0x000fea0003c00000 */
[----:B------:R-:W-:-:S04]  /*2770*/  IADD3 R19, P0, RZ, -R22, RZ ;  /* 0x80000016ff137210 */ /* 0x000fc80007f1e0ff */
[----:B------:R-:W-:Y:S01]  /*2780*/  IADD3.X R18, RZ, ~R23, RZ, P0, !PT ;  /* 0x80000017ff127210 */ /* 0x000fe200007fe4ff */
[----:B------:R-:W-:-:S04]  /*2790*/  IMAD.WIDE.U32 R42, R5, R19, R42 ;  /* 0x00000013052a7225 */ /* 0x000fc800078e002a */
[----:B------:R-:W-:-:S04]  /*27a0*/  IMAD R18, R18, R5, RZ ;  /* 0x0000000512127224 */ /* 0x000fc800078e02ff */
[----:B------:R-:W-:-:S05]  /*27b0*/  IMAD R4, R4, R19, R18 ;  /* 0x0000001304047224 */ /* 0x000fca00078e0212 */
[----:B------:R-:W-:Y:S01]  /*27c0*/  IADD3 R4, R43, R4, RZ ;  /* 0x000000042b047210 */ /* 0x000fe20007ffe0ff */
[----:B------:R-:W-:Y:S05]  /*27d0*/  BRA `(.L_x_4883) ;  /* 0x0000000000587947 */ /* 0x000fea0003800000 */
.L_x_4882:
        /* <DEDUP_REMOVED lines=22> */
.L_x_4883:
[----:B------:R-:W-:Y:S05]  /*2940*/  BSYNC B0 ;  /* 0x0000000000007941 */ /* 0x000fea0003800000 */
.L_x_4881:
        /* <DEDUP_REMOVED lines=38> */
[----:B------:R-:W-:Y:S05]  /*2bb0*/  CALL.REL.NOINC `($__internal_15_$__cuda_sm20_div_s64) ;  /* 0x0000001800707944 */ /* 0x000fea0003c00000 */
        /* <DEDUP_REMOVED lines=12> */
.L_x_4885:
        /* <DEDUP_REMOVED lines=23> */
.L_x_4886:
[----:B------:R-:W-:Y:S05]  /*2df0*/  BSYNC B0 ;  /* 0x0000000000007941 */ /* 0x000fea0003800000 */
.L_x_4884:
        /* <DEDUP_REMOVED lines=18> */
.L_x_4888:
        /* <DEDUP_REMOVED lines=22> */
.L_x_4889:
[----:B------:R-:W-:Y:S05]  /*3080*/  BSYNC B0 ;  /* 0x0000000000007941 */ /* 0x000fea0003800000 */
.L_x_4887:
        /* <DEDUP_REMOVED lines=22> */
.L_x_4891:
        /* <DEDUP_REMOVED lines=23> */
.L_x_4892:
[----:B------:R-:W-:Y:S05]  /*3360*/  BSYNC B0 ;  /* 0x0000000000007941 */ /* 0x000fea0003800000 */
.L_x_4890:
        /* <DEDUP_REMOVED lines=39> */
.L_x_4894:
        /* <DEDUP_REMOVED lines=23> */
.L_x_4895:
[----:B------:R-:W-:Y:S05]  /*3750*/  BSYNC B0 ;  /* 0x0000000000007941 */ /* 0x000fea0003800000 */
.L_x_4893:
        /* <DEDUP_REMOVED lines=29> */
.L_x_4897:
        /* <DEDUP_REMOVED lines=23> */
.L_x_4898:
[----:B------:R-:W-:Y:S05]  /*3aa0*/  BSYNC B0 ;  /* 0x0000000000007941 */ /* 0x000fea0003800000 */
.L_x_4896:
        /* <DEDUP_REMOVED lines=21> */
.L_x_4874:
[----:B------:R-:W-:Y:S02]  /*3c00*/  ULDC.64 UR4, c[0x0][0x2b0] ;  /* 0x0000ac0000047ab9 */ /* 0x000fe40000000a00 */
[----:B------:R-:W-:-:S04]  /*3c10*/  LEA R2, P0, R36, UR4, 0x2 ;  /* 0x0000000424027c11 */ /* 0x000fc8000f8010ff */
[----:B------:R-:W-:-:S05]  /*3c20*/  LEA.HI.X R3, R36, UR5, R37, 0x2, P0 ;  /* 0x0000000524037c11 */ /* 0x000fca00080f1425 */
[----:B------:R0:W-:Y:S04]  /*3c30*/  STG.E desc[UR8][R2.64], R30 ;  /* 0x0000001e02007986 */ /* 0x0001e8000c101908 */
.L_x_4873:
[----:B------:R-:W-:Y:S05]  /*3c40*/  BSYNC B1 ;  /* 0x0000000000017941 */ /* 0x000fea0003800000 */
.L_x_4872:
        /* <DEDUP_REMOVED lines=42> */
.L_x_4902:
        /* <DEDUP_REMOVED lines=10> */
.L_x_4901:
[----:B------:R-:W-:Y:S05]  /*3f90*/  BSYNC B0 ;  /* 0x0000000000007941 */ /* 0x000fea0003800000 */
.L_x_4900:
        /* <DEDUP_REMOVED lines=8> */
.L_x_4899:
        /* <DEDUP_REMOVED lines=86> */
        .weak           $__internal_15_$__cuda_sm20_div_s64
        .type           $__internal_15_$__cuda_sm20_div_s64,@function
        .size           $__internal_15_$__cuda_sm20_div_s64,(.L_x_8445 - $__internal_15_$__cuda_sm20_div_s64)
$__internal_15_$__cuda_sm20_div_s64:
        /* <DEDUP_REMOVED lines=83> */
[----:B------:R-:W-:Y:S05]  /*4ab0*/  RET.REL.NODEC R20 `(_ZN5flash32flash_fwd_splitkv_combine_kernelI23Flash_fwd_kernel_traitsILi128ELi64ELi64ELi4ELb0ELb0EN7cutlass10bfloat16_tE19Flash_kernel_traitsILi128ELi64ELi64ELi4ES3_EELi4ELi6ELb0EEEvNS_16Flash_fwd_paramsE) ;  /* 0xffffffb414507950 */ /* 0x000fea0003c3ffff */
.L_x_4903:
        /* <DEDUP_REMOVED lines=12> */
.L_x_8445:


//--------------------- .text._ZN5flash32flash_fwd_splitkv_combine_kernelI23Flash_fwd_kernel_traitsILi128ELi64ELi64ELi4ELb0ELb0EN7cutlass10bfloat16_tE19Flash_kernel_traitsILi128ELi64ELi64ELi4ES3_EELi4ELi5ELb0EEEvNS_16Flash_fwd_paramsE --------------------------
	.section	.text._ZN5flash32flash_fwd_splitkv_combine_kernelI23Flash_fwd_kernel_traitsILi128ELi64ELi64ELi4ELb0ELb0EN7cutlass10bfloat16_tE19Flash_kernel_traitsILi128ELi64ELi64ELi4ES3_EELi4ELi5ELb0EEEvNS_16Flash_fwd_paramsE,"ax",@progbits
	.align	128
        .global         _ZN5flash32flash_fwd_splitkv_combine_kernelI23Flash_fwd_kernel_traitsILi128ELi64ELi64ELi4ELb0ELb0EN7cutlass10bfloat16_tE19Flash_kernel_traitsILi128ELi64ELi64ELi4ES3_EELi4ELi5ELb0EEEvNS_16Flash_fwd_paramsE
        .type           _ZN5flash32flash_fwd_splitkv_combine_kernelI23Flash_fwd_kernel_traitsILi128ELi64ELi64ELi4ELb0ELb0EN7cutlass10bfloat16_tE19Flash_kernel_traitsILi128ELi64ELi64ELi4ES3_EELi4ELi5ELb0EEEvNS_16Flash_fwd_paramsE,@function
        .size           _ZN5flash32flash_fwd_splitkv_combine_kernelI23Flash_fwd_kernel_traitsILi128ELi64ELi64ELi4ELb0ELb0EN7cutlass10bfloat16_tE19Flash_kernel_traitsILi128ELi64ELi64ELi4ES3_EELi4ELi5ELb0EEEvNS_16Flash_fwd_paramsE,(.L_x_8446 - _ZN5flash32flash_fwd_splitkv_combine_kernelI23Flash_fwd_kernel_traitsILi128ELi64ELi64ELi4ELb0ELb0EN7cutlass10bfloat16_tE19Flash_kernel_traitsILi128ELi64ELi64ELi4ES3_EELi4ELi5ELb0EEEvNS_16Flash_fwd_paramsE)
        .other          _ZN5flash32flash_fwd_splitkv_combine_kernelI23Flash_fwd_kernel_traitsILi128ELi64ELi64ELi4ELb0ELb0EN7cutlass10bfloat16_tE19Flash_kernel_traitsILi128ELi64ELi64ELi4ES3_EELi4ELi5ELb0EEEvNS_16Flash_fwd_paramsE,@"STO_CUDA_ENTRY STV_DEFAULT"
_ZN5flash32flash_fwd_splitkv_combine_kernelI23Flash_fwd_kernel_traitsILi128ELi64ELi64ELi4ELb0ELb0EN7cutlass10bfloat16_tE19Flash_kernel_traitsILi128ELi64ELi64ELi4ES3_EELi4ELi5ELb0EEEvNS_16Flash_fwd_paramsE:
.text._ZN5flash32flash_fwd_splitkv_combine_kernelI23Flash_fwd_kernel_traitsILi128ELi64ELi64ELi4ELb0ELb0EN7cutlass10bfloat16_tE19Flash_kernel_traitsILi128ELi64ELi64ELi4ES3_EELi4ELi5ELb0EEEvNS_16Flash_fwd_paramsE:
        /* <DEDUP_REMOVED lines=23> */
[----:B------:R-:W-:Y:S05]  /*0170*/  CALL.REL.NOINC `($__internal_16_$__cuda_sm20_div_s64) ;  /* 0x0000004400047944 */ /* 0x000fea0003c00000 */
[----:B------:R-:W-:Y:S05]  /*0180*/  BRA `(.L_x_4905) ;  /* 0x00000000004c7947 */ /* 0x000fea0003800000 */
.L_x_4904:
        /* <DEDUP_REMOVED lines=19> */
.L_x_4905:
        /* <DEDUP_REMOVED lines=13> */
[----:B------:R-:W-:Y:S05]  /*0390*/  CALL.REL.NOINC `($__internal_16_$__cuda_sm20_div_s64) ;  /* 0x00000040007c7944 */ /* 0x000fea0003c00000 */
[----:B------:R-:W-:Y:S02]  /*03a0*/  MOV R8, R20 ;  /* 0x0000001400087202 */ /* 0x000fe40000000f00 */
[----:B------:R-:W-:Y:S01]  /*03b0*/  MOV R9, R21 ;  /* 0x0000001500097202 */ /* 0x000fe20000000f00 */
[----:B------:R-:W-:Y:S05]  /*03c0*/  BRA `(.L_x_4908) ;  /* 0x00000000004c7947 */ /* 0x000fea0003800000 */
.L_x_4907:
        /* <DEDUP_REMOVED lines=19> */
.L_x_4908:
[----:B------:R-:W-:Y:S05]  /*0500*/  BSYNC B0 ;  /* 0x0000000000007941 */ /* 0x000fea0003800000 */
.L_x_4906:
        /* <DEDUP_REMOVED lines=43> */
.L_x_4910:
        /* <DEDUP_REMOVED lines=19> */
.L_x_4911:
[----:B------:R-:W-:Y:S05]  /*08f0*/  BSYNC B0 ;  /* 0x0000000000007941 */ /* 0x000fea0003800000 */
.L_x_4909:
        /* <DEDUP_REMOVED lines=74> */
[----:B------:R-:W-:Y:S02]  /*0da0*/  MOV R32, R20 ;  /* 0x0000001400207202 */ /* 0x000fe40000000f00 */
[----:B------:R-:W-:Y:S01]  /*0db0*/  MOV R33, R21 ;  /* 0x0000001500217202 */ /* 0x000fe20000000f00 */
[----:B------:R-:W-:Y:S05]  /*0dc0*/  BRA `(.L_x_4914) ;  /* 0x00000000004c7947 */ /* 0x000fea0003800000 */
.L_x_4913:
        /* <DEDUP_REMOVED lines=19> */
.L_x_4914:
[----:B------:R-:W-:Y:S05]  /*0f00*/  BSYNC B0 ;  /* 0x0000000000007941 */ /* 0x000fea0003800000 */
.L_x_4912:
        /* <DEDUP_REMOVED lines=43> */
.L_x_4916:
        /* <DEDUP_REMOVED lines=19> */
.L_x_4917:
[----:B------:R-:W-:Y:S05]  /*12f0*/  BSYNC B0 ;  /* 0x0000000000007941 */ /* 0x000fea0003800000 */
.L_x_4915:
        /* <DEDUP_REMOVED lines=67> */
.L_x_4919:
[----:B------:R-:W-:Y:S05]  /*1730*/  BSYNC B0 ;  /* 0x0000000000007941 */ /* 0x000fea0003800000 */
.L_x_4918:
        /* <DEDUP_REMOVED lines=14> */
.L_x_4921:
[----:B------:R-:W-:Y:S05]  /*1820*/  BSYNC B0 ;  /* 0x0000000000007941 */ /* 0x000fea0003800000 */
.L_x_4920:
        /* <DEDUP_REMOVED lines=162> */
.L_x_4926:
        /* <DEDUP_REMOVED lines=22> */
.L_x_4927:
[----:B------:R-:W-:Y:S05]  /*23b0*/  BSYNC B0 ;  /* 0x0000000000007941 */ /* 0x000fea0003800000 */
.L_x_4925:
[----:B------:R-:W-:Y:S01]  /*23c0*/  LOP3.LUT R19, R17, R0, RZ, 0xfc, !PT ;  /* 0x0000000011137212 */ /* 0x000fe200078efcff */
[----:B------:R-:W-:Y:S03]  /*23d0*/  BSSY B0, `(.L_x_4928) ;  /* 0x0000028000007945 */ /* 0x000fe60003800000 */
[----:B------:R-:W-:-:S13]  /*23e0*/  ISETP.NE.U32.AND P0, PT, R19, RZ, PT ;  /* 0x000000ff1300720c */ /* 0x000fda0003f05070 */
[----:B------:R-:W-:Y:S05]  /*23f0*/  @!P0 BRA `(.L_x_4929) ;  /* 0x00000000003c8947 */ /* 0x000fea0003800000 */
[----:B------:R-:W-:Y:S01]  /*2400*/  IMAD.MOV.U32 R24, RZ, RZ, R25 ;  /* 0x000000ffff187224 */ /* 0x000fe200078e0019 */
[----:B------:R-:W-:Y:S02]  /*2410*/  MOV R23, R0 ;  /* 0x0000000000177202 */ /* 0x000fe40000000f00 */
[----:B------:R-:W-:Y:S02]  /*2420*/  MOV R22, 0x2440 ;  /* 0x0000244000167802 */ /* 0x000fe40000000f00 */
[----:B------:R-:W-:Y:S05]  /*2430*/  CALL.REL.NOINC `($__internal_16_$__cuda_sm20_div_s64) ;  /* 0x0000002000547944 */ /* 0x000fea0003c00000 */
        /* <DEDUP_REMOVED lines=11> */
.L_x_4929:
        /* <DEDUP_REMOVED lines=22> */
.L_x_4930:
[----:B------:R-:W-:Y:S05]  /*2650*/  BSYNC B0 ;  /* 0x0000000000007941 */ /* 0x000fea0003800000 */
.L_x_4928:
        /* <DEDUP_REMOVED lines=11> */
[----:B------:R-:W-:Y:S05]  /*2710*/  CALL.REL.NOINC `($__internal_16_$__cuda_sm20_div_s64) ;  /* 0x0000001c009c7944 */ /* 0x000fea0003c00000 */
[----:B------:R-:W-:-:S04]  /*2720*/  IADD3 R17, P0, RZ, -R20, RZ ;  /* 0x80000014ff117210 */ /* 0x000fc80007f1e0ff */
[----:B------:R-:W-:Y:S01]  /*2730*/  IADD3.X R18, RZ, ~R21, RZ, P0, !PT ;  /* 0x80000015ff127210 */ /* 0x000fe200007fe4ff */
[----:B------:R-:W-:-:S04]  /*2740*/  IMAD.WIDE.U32 R36, R5, R17, R36 ;  /* 0x0000001105247225 */ /* 0x000fc800078e0024 */
[----:B------:R-:W-:-:S04]  /*2750*/  IMAD R18, R18, R5, RZ ;  /* 0x0000000512127224 */ /* 0x000fc800078e02ff */
[----:B------:R-:W-:-:S05]  /*2760*/  IMAD R4, R4, R17, R18 ;  /* 0x0000001104047224 */ /* 0x000fca00078e0212 */
[----:B------:R-:W-:Y:S01]  /*2770*/  IADD3 R4, R37, R4, RZ ;  /* 0x0000000425047210 */ /* 0x000fe20007ffe0ff */
[----:B------:R-:W-:Y:S05]  /*2780*/  BRA `(.L_x_4933) ;  /* 0x0000000000587947 */ /* 0x000fea0003800000 */
.L_x_4932:
        /* <DEDUP_REMOVED lines=22> */
.L_x_4933:
[----:B------:R-:W-:Y:S05]  /*28f0*/  BSYNC B0 ;  /* 0x0000000000007941 */ /* 0x000fea0003800000 */
.L_x_4931:
        /* <DEDUP_REMOVED lines=38> */
[----:B------:R-:W-:Y:S05]  /*2b60*/  CALL.REL.NOINC `($__internal_16_$__cuda_sm20_div_s64) ;  /* 0x0000001800887944 */ /* 0x000fea0003c00000 */
        /* <DEDUP_REMOVED lines=12> */
.L_x_4935:
        /* <DEDUP_REMOVED lines=23> */
.L_x_4936:
[----:B------:R-:W-:Y:S05]  /*2da0*/  BSYNC B0 ;  /* 0x0000000000007941 */ /* 0x000fea0003800000 */
.L_x_4934:
        /* <DEDUP_REMOVED lines=19> */
.L_x_4938:
        /* <DEDUP_REMOVED lines=22> */
.L_x_4939:
[----:B------:R-:W-:Y:S05]  /*3040*/  BSYNC B0 ;  /* 0x0000000000007941 */ /* 0x000fea0003800000 */
.L_x_4937:
        /* <DEDUP_REMOVED lines=20> */
.L_x_4941:
        /* <DEDUP_REMOVED lines=23> */
.L_x_4942:
[----:B------:R-:W-:Y:S05]  /*3300*/  BSYNC B0 ;  /* 0x0000000000007941 */ /* 0x000fea0003800000 */
.L_x_4940:
        /* <DEDUP_REMOVED lines=39> */
.L_x_4944:
        /* <DEDUP_REMOVED lines=23> */
.L_x_4945:
[----:B------:R-:W-:Y:S05]  /*36f0*/  BSYNC B0 ;  /* 0x0000000000007941 */ /* 0x000fea0003800000 */
.L_x_4943:
        /* <DEDUP_REMOVED lines=26> */
.L_x_4947:
        /* <DEDUP_REMOVED lines=23> */
.L_x_4948:
[----:B------:R-:W-:Y:S05]  /*3a10*/  BSYNC B0 ;  /* 0x0000000000007941 */ /* 0x000fea0003800000 */
.L_x_4946:
        /* <DEDUP_REMOVED lines=21> */
.L_x_4924:
[----:B------:R-:W-:Y:S02]  /*3b70*/  ULDC.64 UR4, c[0x0][0x2b0] ;  /* 0x0000ac0000047ab9 */ /* 0x000fe40000000a00 */
[----:B------:R-:W-:-:S04]  /*3b80*/  LEA R2, P0, R30, UR4, 0x2 ;  /* 0x000000041e027c11 */ /* 0x000fc8000f8010ff */
[----:B------:R-:W-:-:S05]  /*3b90*/  LEA.HI.X R3, R30, UR5, R31, 0x2, P0 ;  /* 0x000000051e037c11 */ /* 0x000fca00080f141f */
[----:B------:R0:W-:Y:S04]  /*3ba0*/  STG.E desc[UR8][R2.64], R28 ;  /* 0x0000001c02007986 */ /* 0x0001e8000c101908 */
.L_x_4923:
[----:B------:R-:W-:Y:S05]  /*3bb0*/  BSYNC B1 ;  /* 0x0000000000017941 */ /* 0x000fea0003800000 */
.L_x_4922:
        /* <DEDUP_REMOVED lines=20> */
.L_x_4950:
[----:B------:R-:W-:Y:S05]  /*3d00*/  BSYNC B0 ;  /* 0x0000000000007941 */ /* 0x000fea0003800000 */
.L_x_4949:
        /* <DEDUP_REMOVED lines=31> */
.L_x_4954:
        /* <DEDUP_REMOVED lines=10> */
.L_x_4953:
[----:B------:R-:W-:Y:S05]  /*3fa0*/  BSYNC B0 ;  /* 0x0000000000007941 */ /* 0x000fea0003800000 */
.L_x_4952:
        /* <DEDUP_REMOVED lines=8> */
.L_x_4951:
        /* <DEDUP_REMOVED lines=86> */
        .weak           $__internal_16_$__cuda_sm20_div_s64
        .type           $__internal_16_$__cuda_sm20_div_s64,@function
        .size           $__internal_16_$__cuda_sm20_div_s64,(.L_x_8446 - $__internal_16_$__cuda_sm20_div_s64)
$__internal_16_$__cuda_sm20_div_s64:
        /* <DEDUP_REMOVED lines=83> */
[----:B------:R-:W-:Y:S06]  /*4ac0*/  RET.REL.NODEC R26 `(_ZN5flash32flash_fwd_splitkv_combine_kernelI23Flash_fwd_kernel_traitsILi128ELi64ELi64ELi4ELb0ELb0EN7cutlass10bfloat16_tE19Flash_kernel_traitsILi128ELi64ELi64ELi4ES3_EELi4ELi5ELb0EEEvNS_16Flash_fwd_paramsE) ;  /* 0xffffffb41a4c7950 */ /* 0x000fec0003c3ffff */
.L_x_4955:
        /* <DEDUP_REMOVED lines=11> */
.L_x_8446:


//--------------------- .text._ZN5flash32flash_fwd_splitkv_combine_kernelI23Flash_fwd_kernel_traitsILi128ELi64ELi64ELi4ELb0ELb0EN7cutlass10bfloat16_tE19Flash_kernel_traitsILi128ELi64ELi64ELi4ES3_EELi4ELi4ELb0EEEvNS_16Flash_fwd_paramsE --------------------------
	.section	.text._ZN5flash32flash_fwd_splitkv_combine_kernelI23Flash_fwd_kernel_traitsILi128ELi64ELi64ELi4ELb0ELb0EN7cutlass10bfloat16_tE19Flash_kernel_traitsILi128ELi64ELi64ELi4ES3_EELi4ELi4ELb0EEEvNS_16Flash_fwd_paramsE,"ax",@progbits
	.align	128
        .global         _ZN5flash32flash_fwd_splitkv_combine_kernelI23Flash_fwd_kernel_traitsILi128ELi64ELi64ELi4ELb0ELb0EN7cutlass10bfloat16_tE19Flash_kernel_traitsILi128ELi64ELi64ELi4ES3_EELi4ELi4ELb0EEEvNS_16Flash_fwd_paramsE
        .type           _ZN5flash32flash_fwd_splitkv_combine_kernelI23Flash_fwd_kernel_traitsILi128ELi64ELi64ELi4ELb0ELb0EN7cutlass10bfloat16_tE19Flash_kernel_traitsILi128ELi64ELi64ELi4ES3_EELi4ELi4ELb0EEEvNS_16Flash_fwd_paramsE,@function
        .size           _ZN5flash32flash_fwd_splitkv_combine_kernelI23Flash_fwd_kernel_traitsILi128ELi64ELi64ELi4ELb0ELb0EN7cutlass10bfloat16_tE19Flash_kernel_traitsILi128ELi64ELi64ELi4ES3_EELi4ELi4ELb0EEEvNS_16Flash_fwd_paramsE,(.L_x_8447 - _ZN5flash32flash_fwd_splitkv_combine_kernelI23Flash_fwd_kernel_traitsILi128ELi64ELi64ELi4ELb0ELb0EN7cutlass10bfloat16_tE19Flash_kernel_traitsILi128ELi64ELi64ELi4ES3_EELi4ELi4ELb0EEEvNS_16Flash_fwd_paramsE)
        .other          _ZN5flash32flash_fwd_splitkv_combine_kernelI23Flash_fwd_kernel_traitsILi128ELi64ELi64ELi4ELb0ELb0EN7cutlass10bfloat16_tE19Flash_kernel_traitsILi128ELi64ELi64ELi4ES3_EELi4ELi4ELb0EEEvNS_16Flash_fwd_paramsE,@"STO_CUDA_ENTRY STV_DEFAULT"
_ZN5flash32flash_fwd_splitkv_combine_kernelI23Flash_fwd_kernel_traitsILi128ELi64ELi64ELi4ELb0ELb0EN7cutlass10bfloat16_tE19Flash_kernel_traitsILi128ELi64ELi64ELi4ES3_EELi4ELi4ELb0EEEvNS_16Flash_fwd_paramsE:
.text._ZN5flash32flash_fwd_splitkv_combine_kernelI23Flash_fwd_kernel_traitsILi128ELi64ELi64ELi4ELb0ELb0EN7cutlass10bfloat16_tE19Flash_kernel_traitsILi128ELi64ELi64ELi4ES3_EELi4ELi4ELb0EEEvNS_16Flash_fwd_paramsE:
        /* <DEDUP_REMOVED lines=23> */
[----:B------:R-:W-:Y:S05]  /*0170*/  CALL.REL.NOINC `($__internal_17_$__cuda_sm20_div_s64) ;  /* 0x0000004400047944 */ /* 0x000fea0003c00000 */
[----:B------:R-:W-:Y:S05]  /*0180*/  BRA `(.L_x_4957) ;  /* 0x00000000004c7947 */ /* 0x000fea0003800000 */
.L_x_4956:
        /* <DEDUP_REMOVED lines=19> */
.L_x_4957:
        /* <DEDUP_REMOVED lines=13> */
[----:B------:R-:W-:Y:S05]  /*0390*/  CALL.REL.NOINC `($__internal_17_$__cuda_sm20_div_s64) ;  /* 0x00000040007c7944 */ /* 0x000fea0003c00000 */
[----:B------:R-:W-:Y:S02]  /*03a0*/  MOV R8, R20 ;  /* 0x0000001400087202 */ /* 0x000fe40000000f00 */
[----:B------:R-:W-:Y:S01]  /*03b0*/  MOV R9, R21 ;  /* 0x0000001500097202 */ /* 0x000fe20000000f00 */
[----:B------:R-:W-:Y:S05]  /*03c0*/  BRA `(.L_x_4960) ;  /* 0x00000000004c7947 */ /* 0x000fea0003800000 */
.L_x_4959:
        /* <DEDUP_REMOVED lines=19> */
.L_x_4960:
[----:B------:R-:W-:Y:S05]  /*0500*/  BSYNC B0 ;  /* 0x0000000000007941 */ /* 0x000fea0003800000 */
.L_x_4958:
        /* <DEDUP_REMOVED lines=43> */
.L_x_4962:
        /* <DEDUP_REMOVED lines=19> */
.L_x_4963:
[----:B------:R-:W-:Y:S05]  /*08f0*/  BSYNC B0 ;  /* 0x0000000000007941 */ /* 0x000fea0003800000 */
.L_x_4961:
        /* <DEDUP_REMOVED lines=74> */
[----:B------:R-:W-:Y:S02]  /*0da0*/  MOV R32, R20 ;  /* 0x0000001400207202 */ /* 0x000fe40000000f00 */
[----:B------:R-:W-:Y:S01]  /*0db0*/  MOV R33, R21 ;  /* 0x0000001500217202 */ /* 0x000fe20000000f00 */
[----:B------:R-:W-:Y:S05]  /*0dc0*/  BRA `(.L_x_4966) ;  /* 0x00000000004c7947 */ /* 0x000fea0003800000 */
.L_x_4965:
        /* <DEDUP_REMOVED lines=19> */
.L_x_4966:
[----:B------:R-:W-:Y:S05]  /*0f00*/  BSYNC B0 ;  /* 0x0000000000007941 */ /* 0x000fea0003800000 */
.L_x_4964:
        /* <DEDUP_REMOVED lines=43> */
.L_x_4968:
        /* <DEDUP_REMOVED lines=19> */
.L_x_4969:
[----:B------:R-:W-:Y:S05]  /*12f0*/  BSYNC B0 ;  /* 0x0000000000007941 */ /* 0x000fea0003800000 */
.L_x_4967:
        /* <DEDUP_REMOVED lines=67> */
.L_x_4971:
[----:B------:R-:W-:Y:S05]  /*1730*/  BSYNC B0 ;  /* 0x0000000000007941 */ /* 0x000fea0003800000 */
.L_x_4970:
        /* <DEDUP_REMOVED lines=14> */
.L_x_4973:
[----:B------:R-:W-:Y:S05]  /*1820*/  BSYNC B0 ;  /* 0x0000000000007941 */ /* 0x000fea0003800000 */
.L_x_4972:
        /* <DEDUP_REMOVED lines=158> */
.L_x_4978:
        /* <DEDUP_REMOVED lines=22> */
.L_x_4979:
[----:B------:R-:W-:Y:S05]  /*2370*/  BSYNC B0 ;  /* 0x0000000000007941 */ /* 0x000fea0003800000 */
.L_x_4977:
[----:B------:R-:W-:Y:S01]  /*2380*/  LOP3.LUT R19, R17, R0, RZ, 0xfc, !PT ;  /* 0x0000000011137212 */ /* 0x000fe200078efcff */
[----:B------:R-:W-:Y:S03]  /*2390*/  BSSY B0, `(.L_x_4980) ;  /* 0x0000028000007945 */ /* 0x000fe60003800000 */
[----:B------:R-:W-:-:S13]  /*23a0*/  ISETP.NE.U32.AND P0, PT, R19, RZ, PT ;  /* 0x000000ff1300720c */ /* 0x000fda0003f05070 */
[----:B------:R-:W-:Y:S05]  /*23b0*/  @!P0 BRA `(.L_x_4981) ;  /* 0x00000000003c8947 */ /* 0x000fea0003800000 */
[----:B------:R-:W-:Y:S01]  /*23c0*/  IMAD.MOV.U32 R24, RZ, RZ, R25 ;  /* 0x000000ffff187224 */ /* 0x000fe200078e0019 */
[----:B------:R-:W-:Y:S02]  /*23d0*/  MOV R23, R0 ;  /* 0x0000000000177202 */ /* 0x000fe40000000f00 */
[----:B------:R-:W-:Y:S02]  /*23e0*/  MOV R22, 0x2400 ;  /* 0x0000240000167802 */ /* 0x000fe40000000f00 */
[----:B------:R-:W-:Y:S05]  /*23f0*/  CALL.REL.NOINC `($__internal_17_$__cuda_sm20_div_s64) ;  /* 0x0000002000647944 */ /* 0x000fea0003c00000 */
        /* <DEDUP_REMOVED lines=11> */
.L_x_4981:
        /* <DEDUP_REMOVED lines=22> */
.L_x_4982:
[----:B------:R-:W-:Y:S05]  /*2610*/  BSYNC B0 ;  /* 0x0000000000007941 */ /* 0x000fea0003800000 */
.L_x_4980:
        /* <DEDUP_REMOVED lines=11> */
[----:B------:R-:W-:Y:S05]  /*26d0*/  CALL.REL.NOINC `($__internal_17_$__cuda_sm20_div_s64) ;  /* 0x0000001c00ac7944 */ /* 0x000fea0003c00000 */
[----:B------:R-:W-:-:S04]  /*26e0*/  IADD3 R17, P0, RZ, -R20, RZ ;  /* 0x80000014ff117210 */ /* 0x000fc80007f1e0ff */
[----:B------:R-:W-:Y:S01]  /*26f0*/  IADD3.X R18, RZ, ~R21, RZ, P0, !PT ;  /* 0x80000015ff127210 */ /* 0x000fe200007fe4ff */
[----:B------:R-:W-:-:S04]  /*2700*/  IMAD.WIDE.U32 R36, R5, R17, R36 ;  /* 0x0000001105247225 */ /* 0x000fc800078e0024 */
[----:B------:R-:W-:-:S04]  /*2710*/  IMAD R18, R18, R5, RZ ;  /* 0x0000000512127224 */ /* 0x000fc800078e02ff */
[----:B------:R-:W-:-:S05]  /*2720*/  IMAD R4, R4, R17, R18 ;  /* 0x0000001104047224 */ /* 0x000fca00078e0212 */
[----:B------:R-:W-:Y:S01]  /*2730*/  IADD3 R4, R37, R4, RZ ;  /* 0x0000000425047210 */ /* 0x000fe20007ffe0ff */
[----:B------:R-:W-:Y:S05]  /*2740*/  BRA `(.L_x_4985) ;  /* 0x0000000000587947 */ /* 0x000fea0003800000 */
.L_x_4984:
        /* <DEDUP_REMOVED lines=22> */
.L_x_4985:
[----:B------:R-:W-:Y:S05]  /*28b0*/  BSYNC B0 ;  /* 0x0000000000007941 */ /* 0x000fea0003800000 */
.L_x_4983:
        /* <DEDUP_REMOVED lines=38> */
[----:B------:R-:W-:Y:S05]  /*2b20*/  CALL.REL.NOINC `($__internal_17_$__cuda_sm20_div_s64) ;  /* 0x0000001800987944 */ /* 0x000fea0003c00000 */
        /* <DEDUP_REMOVED lines=12> */
.L_x_4987:
        /* <DEDUP_REMOVED lines=23> */
.L_x_4988:
[----:B------:R-:W-:Y:S05]  /*2d60*/  BSYNC B0 ;  /* 0x0000000000007941 */ /* 0x000fea0003800000 */
.L_x_4986:
        /* <DEDUP_REMOVED lines=19> */
.L_x_4990:
        /* <DEDUP_REMOVED lines=22> */
.L_x_4991:
[----:B------:R-:W-:Y:S05]  /*3000*/  BSYNC B0 ;  /* 0x0000000000007941 */ /* 0x000fea0003800000 */
.L_x_4989:
        /* <DEDUP_REMOVED lines=20> */
.L_x_4993:
        /* <DEDUP_REMOVED lines=23> */
.L_x_4994:
[----:B------:R-:W-:Y:S05]  /*32c0*/  BSYNC B0 ;  /* 0x0000000000007941 */ /* 0x000fea0003800000 */
.L_x_4992:
        /* <DEDUP_REMOVED lines=39> */
.L_x_4996:
        /* <DEDUP_REMOVED lines=23> */
.L_x_4997:
[----:B------:R-:W-:Y:S05]  /*36b0*/  BSYNC B0 ;  /* 0x0000000000007941 */ /* 0x000fea0003800000 */
.L_x_4995:
        /* <DEDUP_REMOVED lines=26> */
.L_x_4999:
        /* <DEDUP_REMOVED lines=23> */
.L_x_5000:
[----:B------:R-:W-:Y:S05]  /*39d0*/  BSYNC B0 ;  /* 0x0000000000007941 */ /* 0x000fea0003800000 */
.L_x_4998:
        /* <DEDUP_REMOVED lines=21> */
.L_x_4976:
[----:B------:R-:W-:Y:S02]  /*3b30*/  ULDC.64 UR4, c[0x0][0x2b0] ;  /* 0x0000ac0000047ab9 */ /* 0x000fe40000000a00 */
[----:B------:R-:W-:-:S04]  /*3b40*/  LEA R2, P0, R30, UR4, 0x2 ;  /* 0x000000041e027c11 */ /* 0x000fc8000f8010ff */
[----:B------:R-:W-:-:S05]  /*3b50*/  LEA.HI.X R3, R30, UR5, R31, 0x2, P0 ;  /* 0x000000051e037c11 */ /* 0x000fca00080f141f */
[----:B------:R0:W-:Y:S04]  /*3b60*/  STG.E desc[UR8][R2.64], R28 ;  /* 0x0000001c02007986 */ /* 0x0001e8000c101908 */
.L_x_4975:
[----:B------:R-:W-:Y:S05]  /*3b70*/  BSYNC B1 ;  /* 0x0000000000017941 */ /* 0x000fea0003800000 */
.L_x_4974:
        /* <DEDUP_REMOVED lines=20> */
.L_x_5002:
[----:B------:R-:W-:Y:S05]  /*3cc0*/  BSYNC B0 ;  /* 0x0000000000007941 */ /* 0x000fea0003800000 */
.L_x_5001:
        /* <DEDUP_REMOVED lines=34> */
.L_x_5006:
        /* <DEDUP_REMOVED lines=11> */
.L_x_5005:
[----:B------:R-:W-:Y:S05]  /*3fa0*/  BSYNC B0 ;  /* 0x0000000000007941 */ /* 0x000fea0003800000 */
.L_x_5004:
        /* <DEDUP_REMOVED lines=8> */
.L_x_5003:
        /* <DEDUP_REMOVED lines=86> */
        .weak           $__internal_17_$__cuda_sm20_div_s64
        .type           $__internal_17_$__cuda_sm20_div_s64,@function
        .size           $__internal_17_$__cuda_sm20_div_s64,(.L_x_8447 - $__internal_17_$__cuda_sm20_div_s64)
$__internal_17_$__cuda_sm20_div_s64:
        /* <DEDUP_REMOVED lines=83> */
[----:B------:R-:W-:Y:S06]  /*4ac0*/  RET.REL.NODEC R26 `(_ZN5flash32flash_fwd_splitkv_combine_kernelI23Flash_fwd_kernel_traitsILi128ELi64ELi64ELi4ELb0ELb0EN7cutlass10bfloat16_tE19Flash_kernel_traitsILi128ELi64ELi64ELi4ES3_EELi4ELi4ELb0EEEvNS_16Flash_fwd_paramsE) ;  /* 0xffffffb41a4c7950 */ /* 0x000fec0003c3ffff */
.L_x_5007:
        /* <DEDUP_REMOVED lines=11> */
.L_x_8447:


//--------------------- .text._ZN5flash32flash_fwd_splitkv_combine_kernelI23Flash_fwd_kernel_traitsILi128ELi64ELi64ELi4ELb0ELb0EN7cutlass10bfloat16_tE19Flash_kernel_traitsILi128ELi64ELi64ELi4ES3_EELi4ELi3ELb0EEEvNS_16Flash_fwd_paramsE --------------------------
	.section	.text._ZN5flash32flash_fwd_splitkv_combine_kernelI23Flash_fwd_kernel_traitsILi128ELi64ELi64ELi4ELb0ELb0EN7cutlass10bfloat16_tE19Flash_kernel_traitsILi128ELi64ELi64ELi4ES3_EELi4ELi3ELb0EEEvNS_16Flash_fwd_paramsE,"ax",@progbits
	.align	128
        .global         _ZN5flash32flash_fwd_splitkv_combine_kernelI23Flash_fwd_kernel_traitsILi128ELi64ELi64ELi4ELb0ELb0EN7cutlass10bfloat16_tE19Flash_kernel_traitsILi128ELi64ELi64ELi4ES3_EELi4ELi3ELb0EEEvNS_16Flash_fwd_paramsE
        .type           _ZN5flash32flash_fwd_splitkv_combine_kernelI23Flash_fwd_kernel_traitsILi128ELi64ELi64ELi4ELb0ELb0EN7cutlass10bfloat16_tE19Flash_kernel_traitsILi128ELi64ELi64ELi4ES3_EELi4ELi3ELb0EEEvNS_16Flash_fwd_paramsE,@function
        .size           _ZN5flash32flash_fwd_splitkv_combine_kernelI23Flash_fwd_kernel_traitsILi128ELi64ELi64ELi4ELb0ELb0EN7cutlass10bfloat16_tE19Flash_kernel_traitsILi128ELi64ELi64ELi4ES3_EELi4ELi3ELb0EEEvNS_16Flash_fwd_paramsE,(.L_x_8448 - _ZN5flash32flash_fwd_splitkv_combine_kernelI23Flash_fwd_kernel_traitsILi128ELi64ELi64ELi4ELb0ELb0EN7cutlass10bfloat16_tE19Flash_kernel_traitsILi128ELi64ELi64ELi4ES3_EELi4ELi3ELb0EEEvNS_16Flash_fwd_paramsE)
        .other          _ZN5flash32flash_fwd_splitkv_combine_kernelI23Flash_fwd_kernel_traitsILi128ELi64ELi64ELi4ELb0ELb0EN7cutlass10bfloat16_tE19Flash_kernel_traitsILi128ELi64ELi64ELi4ES3_EELi4ELi3ELb0EEEvNS_16Flash_fwd_paramsE,@"STO_CUDA_ENTRY STV_DEFAULT"
_ZN5flash32flash_fwd_splitkv_combine_kernelI23Flash_fwd_kernel_traitsILi128ELi64ELi64ELi4ELb0ELb0EN7cutlass10bfloat16_tE19Flash_kernel_traitsILi128ELi64ELi64ELi4ES3_EELi4ELi3ELb0EEEvNS_16Flash_fwd_paramsE:
.text._ZN5flash32flash_fwd_splitkv_combine_kernelI23Flash_fwd_kernel_traitsILi128ELi64ELi64ELi4ELb0ELb0EN7cutlass10bfloat16_tE19Flash_kernel_traitsILi128ELi64ELi64ELi4ES3_EELi4ELi3ELb0EEEvNS_16Flash_fwd_paramsE:
        /* <DEDUP_REMOVED lines=23> */
[----:B------:R-:W-:Y:S05]  /*0170*/  CALL.REL.NOINC `($__internal_18_$__cuda_sm20_div_s64) ;  /* 0x0000004000f47944 */ /* 0x000fea0003c00000 */
[----:B------:R-:W-:Y:S05]  /*0180*/  BRA `(.L_x_5009) ;  /* 0x00000000004c7947 */ /* 0x000fea0003800000 */
.L_x_5008:
        /* <DEDUP_REMOVED lines=19> */
.L_x_5009:
        /* <DEDUP_REMOVED lines=13> */
[----:B------:R-:W-:Y:S05]  /*0390*/  CALL.REL.NOINC `($__internal_18_$__cuda_sm20_div_s64) ;  /* 0x00000040006c7944 */ /* 0x000fea0003c00000 */
[----:B------:R-:W-:Y:S02]  /*03a0*/  MOV R8, R20 ;  /* 0x0000001400087202 */ /* 0x000fe40000000f00 */
[----:B------:R-:W-:Y:S01]  /*03b0*/  MOV R9, R21 ;  /* 0x0000001500097202 */ /* 0x000fe20000000f00 */
[----:B------:R-:W-:Y:S05]  /*03c0*/  BRA `(.L_x_5012) ;  /* 0x00000000004c7947 */ /* 0x000fea0003800000 */
.L_x_5011:
        /* <DEDUP_REMOVED lines=19> */
.L_x_5012:
[----:B------:R-:W-:Y:S05]  /*0500*/  BSYNC B0 ;  /* 0x0000000000007941 */ /* 0x000fea0003800000 */
.L_x_5010:
        /* <DEDUP_REMOVED lines=43> */
.L_x_5014:
        /* <DEDUP_REMOVED lines=19> */
.L_x_5015:
[----:B------:R-:W-:Y:S05]  /*08f0*/  BSYNC B0 ;  /* 0x0000000000007941 */ /* 0x000fea0003800000 */
.L_x_5013:
        /* <DEDUP_REMOVED lines=74> */
[----:B------:R-:W-:Y:S02]  /*0da0*/  MOV R32, R20 ;  /* 0x0000001400207202 */ /* 0x000fe40000000f00 */
[----:B------:R-:W-:Y:S01]  /*0db0*/  MOV R33, R21 ;  /* 0x0000001500217202 */ /* 0x000fe20000000f00 */
[----:B------:R-:W-:Y:S05]  /*0dc0*/  BRA `(.L_x_5018) ;  /* 0x00000000004c7947 */ /* 0x000fea0003800000 */
.L_x_5017:
        /* <DEDUP_REMOVED lines=19> */
.L_x_5018:
[----:B------:R-:W-:Y:S05]  /*0f00*/  BSYNC B0 ;  /* 0x0000000000007941 */ /* 0x000fea0003800000 */
.L_x_5016:
        /* <DEDUP_REMOVED lines=43> */
.L_x_5020:
        /* <DEDUP_REMOVED lines=19> */
.L_x_5021:
[----:B------:R-:W-:Y:S05]  /*12f0*/  BSYNC B0 ;  /* 0x0000000000007941 */ /* 0x000fea0003800000 */
.L_x_5019:
        /* <DEDUP_REMOVED lines=67> */
.L_x_5023:
[----:B------:R-:W-:Y:S05]  /*1730*/  BSYNC B0 ;  /* 0x0000000000007941 */ /* 0x000fea0003800000 */
.L_x_5022:
        /* <DEDUP_REMOVED lines=14> */
.L_x_5025:
[----:B------:R-:W-:Y:S05]  /*1820*/  BSYNC B0 ;  /* 0x0000000000007941 */ /* 0x000fea0003800000 */
.L_x_5024:
        /* <DEDUP_REMOVED lines=154> */
.L_x_5030:
        /* <DEDUP_REMOVED lines=22> */
.L_x_5031:
[----:B------:R-:W-:Y:S05]  /*2330*/  BSYNC B0 ;  /* 0x0000000000007941 */ /* 0x000fea0003800000 */
.L_x_5029:
[----:B------:R-:W-:Y:S01]  /*2340*/  LOP3.LUT R19, R17, R0, RZ, 0xfc, !PT ;  /* 0x0000000011137212 */ /* 0x000fe200078efcff */
[----:B------:R-:W-:Y:S03]  /*2350*/  BSSY B0, `(.L_x_5032) ;  /* 0x0000028000007945 */ /* 0x000fe60003800000 */
[----:B------:R-:W-:-:S13]  /*2360*/  ISETP.NE.U32.AND P0, PT, R19, RZ, PT ;  /* 0x000000ff1300720c */ /* 0x000fda0003f05070 */
[----:B------:R-:W-:Y:S05]  /*2370*/  @!P0 BRA `(.L_x_5033) ;  /* 0x00000000003c8947 */ /* 0x000fea0003800000 */
[----:B------:R-:W-:Y:S01]  /*2380*/  IMAD.MOV.U32 R24, RZ, RZ, R25 ;  /* 0x000000ffff187224 */ /* 0x000fe200078e0019 */
[----:B------:R-:W-:Y:S02]  /*2390*/  MOV R23, R0 ;  /* 0x0000000000177202 */ /* 0x000fe40000000f00 */
[----:B------:R-:W-:Y:S02]  /*23a0*/  MOV R22, 0x23c0 ;  /* 0x000023c000167802 */ /* 0x000fe40000000f00 */
[----:B------:R-:W-:Y:S05]  /*23b0*/  CALL.REL.NOINC `($__internal_18_$__cuda_sm20_div_s64) ;  /* 0x0000002000647944 */ /* 0x000fea0003c00000 */
        /* <DEDUP_REMOVED lines=11> */
.L_x_5033:
        /* <DEDUP_REMOVED lines=22> */
.L_x_5034:
[----:B------:R-:W-:Y:S05]  /*25d0*/  BSYNC B0 ;  /* 0x0000000000007941 */ /* 0x000fea0003800000 */
.L_x_5032:
        /* <DEDUP_REMOVED lines=11> */
[----:B------:R-:W-:Y:S05]  /*2690*/  CALL.REL.NOINC `($__internal_18_$__cuda_sm20_div_s64) ;  /* 0x0000001c00ac7944 */ /* 0x000fea0003c00000 */
[----:B------:R-:W-:-:S04]  /*26a0*/  IADD3 R17, P0, RZ, -R20, RZ ;  /* 0x80000014ff117210 */ /* 0x000fc80007f1e0ff */
[----:B------:R-:W-:Y:S01]  /*26b0*/  IADD3.X R18, RZ, ~R21, RZ, P0, !PT ;  /* 0x80000015ff127210 */ /* 0x000fe200007fe4ff */
[----:B------:R-:W-:-:S04]  /*26c0*/  IMAD.WIDE.U32 R36, R5, R17, R36 ;  /* 0x0000001105247225 */ /* 0x000fc800078e0024 */
[----:B------:R-:W-:-:S04]  /*26d0*/  IMAD R18, R18, R5, RZ ;  /* 0x0000000512127224 */ /* 0x000fc800078e02ff */
[----:B------:R-:W-:-:S05]  /*26e0*/  IMAD R4, R4, R17, R18 ;  /* 0x0000001104047224 */ /* 0x000fca00078e0212 */
[----:B------:R-:W-:Y:S01]  /*26f0*/  IADD3 R4, R37, R4, RZ ;  /* 0x0000000425047210 */ /* 0x000fe20007ffe0ff */
[----:B------:R-:W-:Y:S05]  /*2700*/  BRA `(.L_x_5037) ;  /* 0x0000000000587947 */ /* 0x000fea0003800000 */
.L_x_5036:
        /* <DEDUP_REMOVED lines=22> */
.L_x_5037:
[----:B------:R-:W-:Y:S05]  /*2870*/  BSYNC B0 ;  /* 0x0000000000007941 */ /* 0x000fea0003800000 */
.L_x_5035:
        /* <DEDUP_REMOVED lines=38> */
[----:B------:R-:W-:Y:S05]  /*2ae0*/  CALL.REL.NOINC `($__internal_18_$__cuda_sm20_div_s64) ;  /* 0x0000001800987944 */ /* 0x000fea0003c00000 */
        /* <DEDUP_REMOVED lines=12> */
.L_x_5039:
        /* <DEDUP_REMOVED lines=23> */
.L_x_5040:
[----:B------:R-:W-:Y:S05]  /*2d20*/  BSYNC B0 ;  /* 0x0000000000007941 */ /* 0x000fea0003800000 */
.L_x_5038:
        /* <DEDUP_REMOVED lines=19> */
.L_x_5042:
        /* <DEDUP_REMOVED lines=22> */
.L_x_5043:
[----:B------:R-:W-:Y:S05]  /*2fc0*/  BSYNC B0 ;  /* 0x0000000000007941 */ /* 0x000fea0003800000 */
.L_x_5041:
        /* <DEDUP_REMOVED lines=20> */
.L_x_5045:
        /* <DEDUP_REMOVED lines=23> */
.L_x_5046:
[----:B------:R-:W-:Y:S05]  /*3280*/  BSYNC B0 ;  /* 0x0000000000007941 */ /* 0x000fea0003800000 */
.L_x_5044:
        /* <DEDUP_REMOVED lines=39> */
.L_x_5048:
        /* <DEDUP_REMOVED lines=23> */
.L_x_5049:
[----:B------:R-:W-:Y:S05]  /*3670*/  BSYNC B0 ;  /* 0x0000000000007941 */ /* 0x000fea0003800000 */
.L_x_5047:
        /* <DEDUP_REMOVED lines=26> */
.L_x_5051:
        /* <DEDUP_REMOVED lines=23> */
.L_x_5052:
[----:B------:R-:W-:Y:S05]  /*3990*/  BSYNC B0 ;  /* 0x0000000000007941 */ /* 0x000fea0003800000 */
.L_x_5050:
        /* <DEDUP_REMOVED lines=21> */
.L_x_5028:
[----:B------:R-:W-:Y:S02]  /*3af0*/  ULDC.64 UR4, c[0x0][0x2b0] ;  /* 0x0000ac0000047ab9 */ /* 0x000fe40000000a00 */
[----:B------:R-:W-:-:S04]  /*3b00*/  LEA R2, P0, R30, UR4, 0x2 ;  /* 0x000000041e027c11 */ /* 0x000fc8000f8010ff */
[----:B------:R-:W-:-:S05]  /*3b10*/  LEA.HI.X R3, R30, UR5, R31, 0x2, P0 ;  /* 0x000000051e037c11 */ /* 0x000fca00080f141f */
[----:B------:R0:W-:Y:S04]  /*3b20*/  STG.E desc[UR8][R2.64], R28 ;  /* 0x0000001c02007986 */ /* 0x0001e8000c101908 */
.L_x_5027:
[----:B------:R-:W-:Y:S05]  /*3b30*/  BSYNC B1 ;  /* 0x0000000000017941 */ /* 0x000fea0003800000 */
.L_x_5026:
        /* <DEDUP_REMOVED lines=20> */
.L_x_5054:
[----:B------:R-:W-:Y:S05]  /*3c80*/  BSYNC B0 ;  /* 0x0000000000007941 */ /* 0x000fea0003800000 */
.L_x_5053:
        /* <DEDUP_REMOVED lines=34> */
.L_x_5058:
        /* <DEDUP_REMOVED lines=11> */
.L_x_5057:
[----:B------:R-:W-:Y:S05]  /*3f60*/  BSYNC B0 ;  /* 0x0000000000007941 */ /* 0x000fea0003800000 */
.L_x_5056:
        /* <DEDUP_REMOVED lines=8> */
.L_x_5055:
        /* <DEDUP_REMOVED lines=86> */
        .weak           $__internal_18_$__cuda_sm20_div_s64
        .type           $__internal_18_$__cuda_sm20_div_s64,@function
        .size           $__internal_18_$__cuda_sm20_div_s64,(.L_x_8448 - $__internal_18_$__cuda_sm20_div_s64)
$__internal_18_$__cuda_sm20_div_s64:
        /* <DEDUP_REMOVED lines=83> */
[----:B------:R-:W-:Y:S06]  /*4a80*/  RET.REL.NODEC R26 `(_ZN5flash32flash_fwd_splitkv_combine_kernelI23Flash_fwd_kernel_traitsILi128ELi64ELi64ELi4ELb0ELb0EN7cutlass10bfloat16_tE19Flash_kernel_traitsILi128ELi64ELi64ELi4ES3_EELi4ELi3ELb0EEEvNS_16Flash_fwd_paramsE) ;  /* 0xffffffb41a5c7950 */ /* 0x000fec0003c3ffff */
.L_x_5059:
        /* <DEDUP_REMOVED lines=15> */
.L_x_8448:


//--------------------- .text._ZN5flash32flash_fwd_splitkv_combine_kernelI23Flash_fwd_kernel_traitsILi128ELi64ELi64ELi4ELb0ELb0EN7cutlass10bfloat16_tE19Flash_kernel_traitsILi128ELi64ELi64ELi4ES3_EELi4ELi2ELb0EEEvNS_16Flash_fwd_paramsE --------------------------
	.section	.text._ZN5flash32flash_fwd_splitkv_combine_kernelI23Flash_fwd_kernel_traitsILi128ELi64ELi64ELi4ELb0ELb0EN7cutlass10bfloat16_tE19Flash_kernel_traitsILi128ELi64ELi64ELi4ES3_EELi4ELi2ELb0EEEvNS_16Flash_fwd_paramsE,"ax",@progbits
	.align	128
        .global         _ZN5flash32flash_fwd_splitkv_combine_kernelI23Flash_fwd_kernel_traitsILi128ELi64ELi64ELi4ELb0ELb0EN7cutlass10bfloat16_tE19Flash_kernel_traitsILi128ELi64ELi64ELi4ES3_EELi4ELi2ELb0EEEvNS_16Flash_fwd_paramsE
        .type           _ZN5flash32flash_fwd_splitkv_combine_kernelI23Flash_fwd_kernel_traitsILi128ELi64ELi64ELi4ELb0ELb0EN7cutlass10bfloat16_tE19Flash_kernel_traitsILi128ELi64ELi64ELi4ES3_EELi4ELi2ELb0EEEvNS_16Flash_fwd_paramsE,@function
        .size           _ZN5flash32flash_fwd_splitkv_combine_kernelI23Flash_fwd_kernel_traitsILi128ELi64ELi64ELi4ELb0ELb0EN7cutlass10bfloat16_tE19Flash_kernel_traitsILi128ELi64ELi64ELi4ES3_EELi4ELi2ELb0EEEvNS_16Flash_fwd_paramsE,(.L_x_8449 - _ZN5flash32flash_fwd_splitkv_combine_kernelI23Flash_fwd_kernel_traitsILi128ELi64ELi64ELi4ELb0ELb0EN7cutlass10bfloat16_tE19Flash_kernel_traitsILi128ELi64ELi64ELi4ES3_EELi4ELi2ELb0EEEvNS_16Flash_fwd_paramsE)
        .other          _ZN5flash32flash_fwd_splitkv_combine_kernelI23Flash_fwd_kernel_traitsILi128ELi64ELi64ELi4ELb0ELb0EN7cutlass10bfloat16_tE19Flash_kernel_traitsILi128ELi64ELi64ELi4ES3_EELi4ELi2ELb0EEEvNS_16Flash_fwd_paramsE,@"STO_CUDA_ENTRY STV_DEFAULT"
_ZN5flash32flash_fwd_splitkv_combine_kernelI23Flash_fwd_kernel_traitsILi128ELi64ELi64ELi4ELb0ELb0EN7cutlass10bfloat16_tE19Flash_kernel_traitsILi128ELi64ELi64ELi4ES3_EELi4ELi2ELb0EEEvNS_16Flash_fwd_paramsE:
.text._ZN5flash32flash_fwd_splitkv_combine_kernelI23Flash_fwd_kernel_traitsILi128ELi64ELi64ELi4ELb0ELb0EN7cutlass10bfloat16_tE19Flash_kernel_traitsILi128ELi64ELi64ELi4ES3_EELi4ELi2ELb0EEEvNS_16Flash_fwd_paramsE:
        /* <DEDUP_REMOVED lines=23> */
[----:B------:R-:W-:Y:S05]  /*0170*/  CALL.REL.NOINC `($__internal_19_$__cuda_sm20_div_s64) ;  /* 0x0000004000787944 */ /* 0x000fea0003c00000 */
[----:B------:R-:W-:Y:S02]  /*0180*/  MOV R22, R0 ;  /* 0x0000000000167202 */ /* 0x000fe40000000f00 */
[----:B------:R-:W-:Y:S01]  /*0190*/  MOV R23, R25 ;  /* 0x0000001900177202 */ /* 0x000fe20000000f00 */
[----:B------:R-:W-:Y:S06]  /*01a0*/  BRA `(.L_x_5061) ;  /* 0x00000000004c7947 */ /* 0x000fec0003800000 */
.L_x_5060:
        /* <DEDUP_REMOVED lines=19> */
.L_x_5061:
        /* <DEDUP_REMOVED lines=11> */
[----:B------:R-:W-:Y:S05]  /*0390*/  CALL.REL.NOINC `($__internal_19_$__cuda_sm20_div_s64) ;  /* 0x0000003c00f07944 */ /* 0x000fea0003c00000 */
[----:B------:R-:W-:Y:S02]  /*03a0*/  MOV R8, R0 ;  /* 0x0000000000087202 */ /* 0x000fe40000000f00 */
[----:B------:R-:W-:Y:S01]  /*03b0*/  MOV R9, R25 ;  /* 0x0000001900097202 */ /* 0x000fe20000000f00 */
[----:B------:R-:W-:Y:S05]  /*03c0*/  BRA `(.L_x_5064) ;  /* 0x00000000004c7947 */ /* 0x000fea0003800000 */
.L_x_5063:
        /* <DEDUP_REMOVED lines=19> */
.L_x_5064:
[----:B------:R-:W-:Y:S05]  /*0500*/  BSYNC B0 ;  /* 0x0000000000007941 */ /* 0x000fea0003800000 */
.L_x_5062:
        /* <DEDUP_REMOVED lines=43> */
[----:B------:R-:W-:Y:S05]  /*07c0*/  BRA `(.L_x_5067) ;  /* 0x00000000004c7947 */ /* 0x000fea0003800000 */
.L_x_5066:
        /* <DEDUP_REMOVED lines=19> */
.L_x_5067:
[----:B------:R-:W-:Y:S05]  /*0900*/  BSYNC B0 ;  /* 0x0000000000007941 */ /* 0x000fea0003800000 */
.L_x_5065:
        /* <DEDUP_REMOVED lines=71> */
[----:B------:R-:W-:Y:S05]  /*0d80*/  CALL.REL.NOINC `($__internal_19_$__cuda_sm20_div_s64) ;  /* 0x0000003400747944 */ /* 0x000fea0003c00000 */
[----:B------:R-:W-:Y:S02]  /*0d90*/  MOV R38, R0 ;  /* 0x0000000000267202 */ /* 0x000fe40000000f00 */
[----:B------:R-:W-:Y:S01]  /*0da0*/  MOV R39, R25 ;  /* 0x0000001900277202 */ /* 0x000fe20000000f00 */
[----:B------:R-:W-:Y:S05]  /*0db0*/  BRA `(.L_x_5070) ;  /* 0x00000000004c7947 */ /* 0x000fea0003800000 */
.L_x_5069:
        /* <DEDUP_REMOVED lines=19> */
.L_x_5070:
[----:B------:R-:W-:Y:S05]  /*0ef0*/  BSYNC B0 ;  /* 0x0000000000007941 */ /* 0x000fea0003800000 */
.L_x_5068:
        /* <DEDUP_REMOVED lines=40> */
[----:B------:R-:W-:Y:S01]  /*1180*/  MOV R24, R0 ;  /* 0x0000000000187202 */ /* 0x000fe20000000f00 */
[----:B------:R-:W-:Y:S05]  /*1190*/  BRA `(.L_x_5073) ;  /* 0x00000000004c7947 */ /* 0x000fea0003800000 */
.L_x_5072:
        /* <DEDUP_REMOVED lines=19> */
.L_x_5073:
[----:B------:R-:W-:Y:S05]  /*12d0*/  BSYNC B0 ;  /* 0x0000000000007941 */ /* 0x000fea0003800000 */
.L_x_5071:
        /* <DEDUP_REMOVED lines=69> */
.L_x_5075:
[----:B------:R-:W-:Y:S05]  /*1730*/  BSYNC B0 ;  /* 0x0000000000007941 */ /* 0x000fea0003800000 */
.L_x_5074:
        /* <DEDUP_REMOVED lines=149> */
.L_x_5080:
        /* <DEDUP_REMOVED lines=22> */
.L_x_5081:
[----:B------:R-:W-:Y:S05]  /*21f0*/  BSYNC B0 ;  /* 0x0000000000007941 */ /* 0x000fea0003800000 */
.L_x_5079:
[----:B------:R-:W-:Y:S01]  /*2200*/  LOP3.LUT R0, R23, R2, RZ, 0xfc, !PT ;  /* 0x0000000217007212 */ /* 0x000fe200078efcff */
[----:B------:R-:W-:Y:S03]  /*2210*/  BSSY B0, `(.L_x_5082) ;  /* 0x0000027000007945 */ /* 0x000fe60003800000 */
[----:B------:R-:W-:-:S13]  /*2220*/  ISETP.NE.U32.AND P0, PT, R0, RZ, PT ;  /* 0x000000ff0000720c */ /* 0x000fda0003f05070 */
[----:B------:R-:W-:Y:S05]  /*2230*/  @!P0 BRA `(.L_x_5083) ;  /* 0x0000000000388947 */ /* 0x000fea0003800000 */
[----:B------:R-:W-:Y:S01]  /*2240*/  IMAD.MOV.U32 R24, RZ, RZ, R37 ;  /* 0x000000ffff187224 */ /* 0x000fe200078e0025 */
[----:B------:R-:W-:Y:S02]  /*2250*/  MOV R5, R2 ;  /* 0x0000000200057202 */ /* 0x000fe40000000f00 */
[----:B------:R-:W-:Y:S02]  /*2260*/  MOV R22, 0x2280 ;  /* 0x0000228000167802 */ /* 0x000fe40000000f00 */
[----:B------:R-:W-:Y:S05]  /*2270*/  CALL.REL.NOINC `($__internal_19_$__cuda_sm20_div_s64) ;  /* 0x0000002000387944 */ /* 0x000fea0003c00000 */
        /* <DEDUP_REMOVED lines=10> */
.L_x_5083:
        /* <DEDUP_REMOVED lines=22> */
.L_x_5084:
[----:B------:R-:W-:Y:S05]  /*2480*/  BSYNC B0 ;  /* 0x0000000000007941 */ /* 0x000fea0003800000 */
.L_x_5082:
        /* <DEDUP_REMOVED lines=12> */
[----:B------:R-:W-:Y:S05]  /*2550*/  CALL.REL.NOINC `($__internal_19_$__cuda_sm20_div_s64) ;  /* 0x0000001c00807944 */ /* 0x000fea0003c00000 */
        /* <DEDUP_REMOVED lines=12> */
.L_x_5086:
        /* <DEDUP_REMOVED lines=22> */
.L_x_5087:
[----:B------:R-:W-:Y:S05]  /*2780*/  BSYNC B0 ;  /* 0x0000000000007941 */ /* 0x000fea0003800000 */
.L_x_5085:
        /* <DEDUP_REMOVED lines=37> */
[----:B------:R-:W-:Y:S05]  /*29e0*/  CALL.REL.NOINC `($__internal_19_$__cuda_sm20_div_s64) ;  /* 0x00000018005c7944 */ /* 0x000fea0003c00000 */
        /* <DEDUP_REMOVED lines=11> */
.L_x_5089:
        /* <DEDUP_REMOVED lines=23> */
.L_x_5090:
[----:B------:R-:W-:Y:S05]  /*2c10*/  BSYNC B0 ;  /* 0x0000000000007941 */ /* 0x000fea0003800000 */
.L_x_5088:
        /* <DEDUP_REMOVED lines=19> */
.L_x_5092:
        /* <DEDUP_REMOVED lines=22> */
.L_x_5093:
[----:B------:R-:W-:Y:S05]  /*2eb0*/  BSYNC B0 ;  /* 0x0000000000007941 */ /* 0x000fea0003800000 */
.L_x_5091:
        /* <DEDUP_REMOVED lines=21> */
.L_x_5095:
        /* <DEDUP_REMOVED lines=23> */
.L_x_5096:
[----:B------:R-:W-:Y:S05]  /*3180*/  BSYNC B0 ;  /* 0x0000000000007941 */ /* 0x000fea0003800000 */
.L_x_5094:
        /* <DEDUP_REMOVED lines=39> */
.L_x_5098:
        /* <DEDUP_REMOVED lines=23> */
.L_x_5099:
[----:B------:R-:W-:Y:S05]  /*3570*/  BSYNC B0 ;  /* 0x0000000000007941 */ /* 0x000fea0003800000 */
.L_x_5097:
        /* <DEDUP_REMOVED lines=27> */
.L_x_5101:
        /* <DEDUP_REMOVED lines=23> */
.L_x_5102:
[----:B------:R-:W-:Y:S05]  /*38a0*/  BSYNC B0 ;  /* 0x0000000000007941 */ /* 0x000fea0003800000 */
.L_x_5100:
        /* <DEDUP_REMOVED lines=21> */
.L_x_5078:
[----:B------:R-:W-:Y:S02]  /*3a00*/  ULDC.64 UR4, c[0x0][0x2b0] ;  /* 0x0000ac0000047ab9 */ /* 0x000fe40000000a00 */
[----:B------:R-:W-:-:S04]  /*3a10*/  LEA R2, P0, R32, UR4, 0x2 ;  /* 0x0000000420027c11 */ /* 0x000fc8000f8010ff */
[----:B------:R-:W-:-:S05]  /*3a20*/  LEA.HI.X R3, R32, UR5, R33, 0x2, P0 ;  /* 0x0000000520037c11 */ /* 0x000fca00080f1421 */
[----:B------:R1:W-:Y:S04]  /*3a30*/  STG.E desc[UR8][R2.64], R28 ;  /* 0x0000001c02007986 */ /* 0x0003e8000c101908 */
.L_x_5077:
[----:B------:R-:W-:Y:S05]  /*3a40*/  BSYNC B1 ;  /* 0x0000000000017941 */ /* 0x000fea0003800000 */
.L_x_5076:
        /* <DEDUP_REMOVED lines=42> */
.L_x_5106:
        /* <DEDUP_REMOVED lines=10> */
.L_x_5105:
[----:B------:R-:W-:Y:S05]  /*3d90*/  BSYNC B0 ;  /* 0x0000000000007941 */ /* 0x000fea0003800000 */
.L_x_5104:
        /* <DEDUP_REMOVED lines=8> */
.L_x_5103:
        /* <DEDUP_REMOVED lines=84> */
        .weak           $__internal_19_$__cuda_sm20_div_s64
        .type           $__internal_19_$__cuda_sm20_div_s64,@function
        .size           $__internal_19_$__cuda_sm20_div_s64,(.L_x_8449 - $__internal_19_$__cuda_sm20_div_s64)
$__internal_19_$__cuda_sm20_div_s64:
        /* <DEDUP_REMOVED lines=83> */
[----:B------:R-:W-:Y:S05]  /*4890*/  RET.REL.NODEC R20 `(_ZN5flash32flash_fwd_splitkv_combine_kernelI23Flash_fwd_kernel_traitsILi128ELi64ELi64ELi4ELb0ELb0EN7cutlass10bfloat16_tE19Flash_kernel_traitsILi128ELi64ELi64ELi4ES3_EELi4ELi2ELb0EEEvNS_16Flash_fwd_paramsE) ;  /* 0xffffffb414d87950 */ /* 0x000fea0003c3ffff */
.L_x_5107:
        /* <DEDUP_REMOVED lines=14> */
.L_x_8449:


//--------------------- .text._ZN5flash32flash_fwd_splitkv_combine_kernelI23Flash_fwd_kernel_traitsILi128ELi64ELi64ELi4ELb0ELb0EN7cutlass10bfloat16_tE19Flash_kernel_traitsILi128ELi64ELi64ELi4ES3_EELi4ELi1ELb0EEEvNS_16Flash_fwd_paramsE --------------------------
	.section	.text._ZN5flash32flash_fwd_splitkv_combine_kernelI23Flash_fwd_kernel_traitsILi128ELi64ELi64ELi4ELb0ELb0EN7cutlass10bfloat16_tE19Flash_kernel_traitsILi128ELi64ELi64ELi4ES3_EELi4ELi1ELb0EEEvNS_16Flash_fwd_paramsE,"ax",@progbits
	.align	128
        .global         _ZN5flash32flash_fwd_splitkv_combine_kernelI23Flash_fwd_kernel_traitsILi128ELi64ELi64ELi4ELb0ELb0EN7cutlass10bfloat16_tE19Flash_kernel_traitsILi128ELi64ELi64ELi4ES3_EELi4ELi1ELb0EEEvNS_16Flash_fwd_paramsE
        .type           _ZN5flash32flash_fwd_splitkv_combine_kernelI23Flash_fwd_kernel_traitsILi128ELi64ELi64ELi4ELb0ELb0EN7cutlass10bfloat16_tE19Flash_kernel_traitsILi128ELi64ELi64ELi4ES3_EELi4ELi1ELb0EEEvNS_16Flash_fwd_paramsE,@function
        .size           _ZN5flash32flash_fwd_splitkv_combine_kernelI23Flash_fwd_kernel_traitsILi128ELi64ELi64ELi4ELb0ELb0EN7cutlass10bfloat16_tE19Flash_kernel_traitsILi128ELi64ELi64ELi4ES3_EELi4ELi1ELb0EEEvNS_16Flash_fwd_paramsE,(.L_x_8450 - _ZN5flash32flash_fwd_splitkv_combine_kernelI23Flash_fwd_kernel_traitsILi128ELi64ELi64ELi4ELb0ELb0EN7cutlass10bfloat16_tE19Flash_kernel_traitsILi128ELi64ELi64ELi4ES3_EELi4ELi1ELb0EEEvNS_16Flash_fwd_paramsE)
        .other          _ZN5flash32flash_fwd_splitkv_combine_kernelI23Flash_fwd_kernel_traitsILi128ELi64ELi64ELi4ELb0ELb0EN7cutlass10bfloat16_tE19Flash_kernel_traitsILi128ELi64ELi64ELi4ES3_EELi4ELi1ELb0EEEvNS_16Flash_fwd_paramsE,@"STO_CUDA_ENTRY STV_DEFAULT"
_ZN5flash32flash_fwd_splitkv_combine_kernelI23Flash_fwd_kernel_traitsILi128ELi64ELi64ELi4ELb0ELb0EN7cutlass10bfloat16_tE19Flash_kernel_traitsILi128ELi64ELi64ELi4ES3_EELi4ELi1ELb0EEEvNS_16Flash_fwd_paramsE:
.text._ZN5flash32flash_fwd_splitkv_combine_kernelI23Flash_fwd_kernel_traitsILi128ELi64ELi64ELi4ELb0ELb0EN7cutlass10bfloat16_tE19Flash_kernel_traitsILi128ELi64ELi64ELi4ES3_EELi4ELi1ELb0EEEvNS_16Flash_fwd_paramsE:
        /* <DEDUP_REMOVED lines=23> */
[----:B------:R-:W-:Y:S05]  /*0170*/  CALL.REL.NOINC `($__internal_20_$__cuda_sm20_div_s64) ;  /* 0x0000004000f87944 */ /* 0x000fea0003c00000 */
[----:B------:R-:W-:Y:S02]  /*0180*/  MOV R8, R0 ;  /* 0x0000000000087202 */ /* 0x000fe40000000f00 */
[----:B------:R-:W-:Y:S01]  /*0190*/  MOV R9, R23 ;  /* 0x0000001700097202 */ /* 0x000fe20000000f00 */
[----:B------:R-:W-:Y:S06]  /*01a0*/  BRA `(.L_x_5109) ;  /* 0x00000000004c7947 */ /* 0x000fec0003800000 */
.L_x_5108:
        /* <DEDUP_REMOVED lines=19> */
.L_x_5109:
        /* <DEDUP_REMOVED lines=13> */
[----:B------:R-:W-:Y:S05]  /*03b0*/  CALL.REL.NOINC `($__internal_20_$__cuda_sm20_div_s64) ;  /* 0x0000004000687944 */ /* 0x000fea0003c00000 */
[----:B------:R-:W-:Y:S02]  /*03c0*/  MOV R10, R0 ;  /* 0x00000000000a7202 */ /* 0x000fe40000000f00 */
[----:B------:R-:W-:Y:S01]  /*03d0*/  MOV R11, R23 ;  /* 0x00000017000b7202 */ /* 0x000fe20000000f00 */
[----:B------:R-:W-:Y:S05]  /*03e0*/  BRA `(.L_x_5112) ;  /* 0x00000000004c7947 */ /* 0x000fea0003800000 */
.L_x_5111:
        /* <DEDUP_REMOVED lines=19> */
.L_x_5112:
[----:B------:R-:W-:Y:S05]  /*0520*/  BSYNC B0 ;  /* 0x0000000000007941 */ /* 0x000fea0003800000 */
.L_x_5110:
        /* <DEDUP_REMOVED lines=44> */
[----:B------:R-:W-:Y:S05]  /*07f0*/  BRA `(.L_x_5115) ;  /* 0x00000000004c7947 */ /* 0x000fea0003800000 */
.L_x_5114:
        /* <DEDUP_REMOVED lines=19> */
.L_x_5115:
[----:B------:R-:W-:Y:S05]  /*0930*/  BSYNC B0 ;  /* 0x0000000000007941 */ /* 0x000fea0003800000 */
.L_x_5113:
        /* <DEDUP_REMOVED lines=78> */
.L_x_5117:
        /* <DEDUP_REMOVED lines=19> */
.L_x_5118:
[----:B------:R-:W-:Y:S05]  /*0f50*/  BSYNC B0 ;  /* 0x0000000000007941 */ /* 0x000fea0003800000 */
.L_x_5116:
        /* <DEDUP_REMOVED lines=43> */
.L_x_5120:
        /* <DEDUP_REMOVED lines=20> */
.L_x_5121:
[----:B------:R-:W-:Y:S05]  /*1350*/  BSYNC B0 ;  /* 0x0000000000007941 */ /* 0x000fea0003800000 */
.L_x_5119:
        /* <DEDUP_REMOVED lines=72> */
.L_x_5123:
[----:B------:R-:W-:Y:S05]  /*17e0*/  BSYNC B0 ;  /* 0x0000000000007941 */ /* 0x000fea0003800000 */
.L_x_5122:
        /* <DEDUP_REMOVED lines=16> */
.L_x_5125:
[----:B------:R-:W-:Y:S05]  /*18f0*/  BSYNC B0 ;  /* 0x0000000000007941 */ /* 0x000fea0003800000 */
.L_x_5124:
        /* <DEDUP_REMOVED lines=141> */
.L_x_5130:
        /* <DEDUP_REMOVED lines=23> */
.L_x_5131:
[----:B------:R-:W-:Y:S05]  /*2340*/  BSYNC B0 ;  /* 0x0000000000007941 */ /* 0x000fea0003800000 */
.L_x_5129:
        /* <DEDUP_REMOVED lines=22> */
.L_x_5133:
        /* <DEDUP_REMOVED lines=22> */
.L_x_5134:
[----:B------:R-:W-:Y:S05]  /*2610*/  BSYNC B0 ;  /* 0x0000000000007941 */ /* 0x000fea0003800000 */
.L_x_5132:
        /* <DEDUP_REMOVED lines=22> */
.L_x_5136:
        /* <DEDUP_REMOVED lines=22> */
.L_x_5137:
[----:B------:R-:W-:Y:S05]  /*28e0*/  BSYNC B0 ;  /* 0x0000000000007941 */ /* 0x000fea0003800000 */
.L_x_5135:
        /* <DEDUP_REMOVED lines=33> */
[----:B------:R-:W-:Y:S05]  /*2b00*/  CALL.REL.NOINC `($__internal_20_$__cuda_sm20_div_s64) ;  /* 0x0000001800947944 */ /* 0x000fea0003c00000 */
        /* <DEDUP_REMOVED lines=11> */
.L_x_5139:
        /* <DEDUP_REMOVED lines=23> */
.L_x_5140:
[----:B------:R-:W-:Y:S05]  /*2d30*/  BSYNC B0 ;  /* 0x0000000000007941 */ /* 0x000fea0003800000 */
.L_x_5138:
        /* <DEDUP_REMOVED lines=20> */
.L_x_5142:
        /* <DEDUP_REMOVED lines=23> */
.L_x_5143:
[----:B------:R-:W-:Y:S05]  /*2ff0*/  BSYNC B0 ;  /* 0x0000000000007941 */ /* 0x000fea0003800000 */
.L_x_5141:
        /* <DEDUP_REMOVED lines=19> */
.L_x_5145:
        /* <DEDUP_REMOVED lines=23> */
.L_x_5146:
[----:B------:R-:W-:Y:S05]  /*32a0*/  BSYNC B0 ;  /* 0x0000000000007941 */ /* 0x000fea0003800000 */
.L_x_5144:
        /* <DEDUP_REMOVED lines=26> */
[----:B------:R-:W-:Y:S05]  /*3450*/  CALL.REL.NOINC `($__internal_20_$__cuda_sm20_div_s64) ;  /* 0x0000001000407944 */ /* 0x000fea0003c00000 */
        /* <DEDUP_REMOVED lines=12> */
.L_x_5148:
        /* <DEDUP_REMOVED lines=23> */
.L_x_5149:
[----:B------:R-:W-:Y:S05]  /*3690*/  BSYNC B0 ;  /* 0x0000000000007941 */ /* 0x000fea0003800000 */
.L_x_5147:
        /* <DEDUP_REMOVED lines=28> */
.L_x_5151:
        /* <DEDUP_REMOVED lines=23> */
.L_x_5152:
[----:B------:R-:W-:Y:S05]  /*39d0*/  BSYNC B0 ;  /* 0x0000000000007941 */ /* 0x000fea0003800000 */
.L_x_5150:
        /* <DEDUP_REMOVED lines=21> */
.L_x_5128:
[----:B------:R-:W-:Y:S02]  /*3b30*/  ULDC.64 UR4, c[0x0][0x2b0] ;  /* 0x0000ac0000047ab9 */ /* 0x000fe40000000a00 */
[----:B------:R-:W-:-:S04]  /*3b40*/  LEA R2, P0, R38, UR4, 0x2 ;  /* 0x0000000426027c11 */ /* 0x000fc8000f8010ff */
[----:B------:R-:W-:-:S05]  /*3b50*/  LEA.HI.X R3, R38, UR5, R39, 0x2, P0 ;  /* 0x0000000526037c11 */ /* 0x000fca00080f1427 */
[----:B------:R0:W-:Y:S04]  /*3b60*/  STG.E desc[UR8][R2.64], R29 ;  /* 0x0000001d02007986 */ /* 0x0001e8000c101908 */
.L_x_5127:
[----:B------:R-:W-:Y:S05]  /*3b70*/  BSYNC B1 ;  /* 0x0000000000017941 */ /* 0x000fea0003800000 */
.L_x_5126:
        /* <DEDUP_REMOVED lines=18> */
.L_x_5154:
[----:B------:R-:W-:Y:S05]  /*3ca0*/  BSYNC B0 ;  /* 0x0000000000007941 */ /* 0x000fea0003800000 */
.L_x_5153:
        /* <DEDUP_REMOVED lines=34> */
.L_x_5158:
        /* <DEDUP_REMOVED lines=12> */
.L_x_5157:
[----:B------:R-:W-:Y:S05]  /*3f90*/  BSYNC B0 ;  /* 0x0000000000007941 */ /* 0x000fea0003800000 */
.L_x_5156:
        /* <DEDUP_REMOVED lines=8> */
.L_x_5155:
        /* <DEDUP_REMOVED lines=84> */
        .weak           $__internal_20_$__cuda_sm20_div_s64
        .type           $__internal_20_$__cuda_sm20_div_s64,@function
        .size           $__internal_20_$__cuda_sm20_div_s64,(.L_x_8450 - $__internal_20_$__cuda_sm20_div_s64)
$__internal_20_$__cuda_sm20_div_s64:
        /* <DEDUP_REMOVED lines=83> */
[----:B------:R-:W-:Y:S06]  /*4a90*/  RET.REL.NODEC R20 `(_ZN5flash32flash_fwd_splitkv_combine_kernelI23Flash_fwd_kernel_traitsILi128ELi64ELi64ELi4ELb0ELb0EN7cutlass10bfloat16_tE19Flash_kernel_traitsILi128ELi64ELi64ELi4ES3_EELi4ELi1ELb0EEEvNS_16Flash_fwd_paramsE) ;  /* 0xffffffb414587950 */ /* 0x000fec0003c3ffff */
.L_x_5159:
        /* <DEDUP_REMOVED lines=14> */
.L_x_8450:


//--------------------- .text._ZN5flash32flash_fwd_splitkv_combine_kernelI23Flash_fwd_kernel_traitsILi128ELi64ELi64ELi4ELb0ELb0EN7cutlass10bfloat16_tE19Flash_kernel_traitsILi128ELi64ELi64ELi4ES3_EELi4ELi7ELb1EEEvNS_16Flash_fwd_paramsE --------------------------
	.section	.text._ZN5flash32flash_fwd_splitkv_combine_kernelI23Flash_fwd_kernel_traitsILi128ELi64ELi64ELi4ELb0ELb0EN7cutlass10bfloat16_tE19Flash_kernel_traitsILi128ELi64ELi64ELi4ES3_EELi4ELi7ELb1EEEvNS_16Flash_fwd_paramsE,"ax",@progbits
	.align	128
        .global         _ZN5flash32flash_fwd_splitkv_combine_kernelI23Flash_fwd_kernel_traitsILi128ELi64ELi64ELi4ELb0ELb0EN7cutlass10bfloat16_tE19Flash_kernel_traitsILi128ELi64ELi64ELi4ES3_EELi4ELi7ELb1EEEvNS_16Flash_fwd_paramsE
        .type           _ZN5flash32flash_fwd_splitkv_combine_kernelI23Flash_fwd_kernel_traitsILi128ELi64ELi64ELi4ELb0ELb0EN7cutlass10bfloat16_tE19Flash_kernel_traitsILi128ELi64ELi64ELi4ES3_EELi4ELi7ELb1EEEvNS_16Flash_fwd_paramsE,@function
        .size           _ZN5flash32flash_fwd_splitkv_combine_kernelI23Flash_fwd_kernel_traitsILi128ELi64ELi64ELi4ELb0ELb0EN7cutlass10bfloat16_tE19Flash_kernel_traitsILi128ELi64ELi64ELi4ES3_EELi4ELi7ELb1EEEvNS_16Flash_fwd_paramsE,(.L_x_8451 - _ZN5flash32flash_fwd_splitkv_combine_kernelI23Flash_fwd_kernel_traitsILi128ELi64ELi64ELi4ELb0ELb0EN7cutlass10bfloat16_tE19Flash_kernel_traitsILi128ELi64ELi64ELi4ES3_EELi4ELi7ELb1EEEvNS_16Flash_fwd_paramsE)
        .other          _ZN5flash32flash_fwd_splitkv_combine_kernelI23Flash_fwd_kernel_traitsILi128ELi64ELi64ELi4ELb0ELb0EN7cutlass10bfloat16_tE19Flash_kernel_traitsILi128ELi64ELi64ELi4ES3_EELi4ELi7ELb1EEEvNS_16Flash_fwd_paramsE,@"STO_CUDA_ENTRY STV_DEFAULT"
_ZN5flash32flash_fwd_splitkv_combine_kernelI23Flash_fwd_kernel_traitsILi128ELi64ELi64ELi4ELb0ELb0EN7cutlass10bfloat16_tE19Flash_kernel_traitsILi128ELi64ELi64ELi4ES3_EELi4ELi7ELb1EEEvNS_16Flash_fwd_paramsE:
.text._ZN5flash32flash_fwd_splitkv_combine_kernelI23Flash_fwd_kernel_traitsILi128ELi64ELi64ELi4ELb0ELb0EN7cutlass10bfloat16_tE19Flash_kernel_traitsILi128ELi64ELi64ELi4ES3_EELi4ELi7ELb1EEEvNS_16Flash_fwd_paramsE:
        /* <DEDUP_REMOVED lines=23> */
[----:B------:R-:W-:Y:S05]  /*0170*/  CALL.REL.NOINC `($__internal_21_$__cuda_sm20_div_s64) ;  /* 0x0000004800c87944 */ /* 0x000fea0003c00000 */
[----:B------:R-:W-:Y:S05]  /*0180*/  BRA `(.L_x_5161) ;  /* 0x00000000004c7947 */ /* 0x000fea0003800000 */
.L_x_5160:
        /* <DEDUP_REMOVED lines=19> */
.L_x_5161:
        /* <DEDUP_REMOVED lines=12> */
[----:B------:R-:W-:Y:S05]  /*0380*/  CALL.REL.NOINC `($__internal_21_$__cuda_sm20_div_s64) ;  /* 0x0000004800447944 */ /* 0x000fea0003c00000 */
[----:B------:R-:W-:Y:S02]  /*0390*/  MOV R6, R20 ;  /* 0x0000001400067202 */ /* 0x000fe40000000f00 */
[----:B------:R-:W-:Y:S01]  /*03a0*/  MOV R7, R21 ;  /* 0x0000001500077202 */ /* 0x000fe20000000f00 */
[----:B------:R-:W-:Y:S05]  /*03b0*/  BRA `(.L_x_5164) ;  /* 0x00000000004c7947 */ /* 0x000fea0003800000 */
.L_x_5163:
        /* <DEDUP_REMOVED lines=19> */
.L_x_5164:
[----:B------:R-:W-:Y:S05]  /*04f0*/  BSYNC B0 ;  /* 0x0000000000007941 */ /* 0x000fea0003800000 */
.L_x_5162:
        /* <DEDUP_REMOVED lines=53> */
[----:B------:R-:W-:Y:S02]  /*0850*/  MOV R32, R20 ;  /* 0x0000001400207202 */ /* 0x000fe40000000f00 */
[----:B------:R-:W-:Y:S01]  /*0860*/  MOV R33, R21 ;  /* 0x0000001500217202 */ /* 0x000fe20000000f00 */
[----:B------:R-:W-:Y:S05]  /*0870*/  BRA `(.L_x_5167) ;  /* 0x00000000004c7947 */ /* 0x000fea0003800000 */
.L_x_5166:
        /* <DEDUP_REMOVED lines=19> */
.L_x_5167:
[----:B------:R-:W-:Y:S05]  /*09b0*/  BSYNC B0 ;  /* 0x0000000000007941 */ /* 0x000fea0003800000 */
.L_x_5165:
        /* <DEDUP_REMOVED lines=105> */
.L_x_5169:
        /* <DEDUP_REMOVED lines=19> */
.L_x_5170:
[----:B------:R-:W-:Y:S05]  /*1180*/  BSYNC B0 ;  /* 0x0000000000007941 */ /* 0x000fea0003800000 */
.L_x_5168:
        /* <DEDUP_REMOVED lines=113> */
[----:B------:R-:W-:Y:S05]  /*18a0*/  CALL.REL.NOINC `($__internal_21_$__cuda_sm20_div_s64) ;  /* 0x0000003000fc7944 */ /* 0x000fea0003c00000 */
[----:B------:R-:W-:Y:S02]  /*18b0*/  MOV R40, R20 ;  /* 0x0000001400287202 */ /* 0x000fe40000000f00 */
[----:B------:R-:W-:Y:S01]  /*18c0*/  MOV R41, R21 ;  /* 0x0000001500297202 */ /* 0x000fe20000000f00 */
[----:B------:R-:W-:Y:S05]  /*18d0*/  BRA `(.L_x_5173) ;  /* 0x00000000004c7947 */ /* 0x000fea0003800000 */
.L_x_5172:
        /* <DEDUP_REMOVED lines=19> */
.L_x_5173:
[----:B------:R-:W-:Y:S05]  /*1a10*/  BSYNC B0 ;  /* 0x0000000000007941 */ /* 0x000fea0003800000 */
.L_x_5171:
        /* <DEDUP_REMOVED lines=171> */
[----:B------:R-:W-:Y:S05]  /*24d0*/  CALL.REL.NOINC `($__internal_21_$__cuda_sm20_div_s64) ;  /* 0x0000002400f07944 */ /* 0x000fea0003c00000 */
        /* <DEDUP_REMOVED lines=9> */
.L_x_5178:
        /* <DEDUP_REMOVED lines=22> */
.L_x_5179:
[----:B------:R-:W-:Y:S05]  /*26d0*/  BSYNC B0 ;  /* 0x0000000000007941 */ /* 0x000fea0003800000 */
.L_x_5177:
        /* <DEDUP_REMOVED lines=19> */
.L_x_5181:
        /* <DEDUP_REMOVED lines=22> */
.L_x_5182:
[----:B------:R-:W-:Y:S05]  /*2970*/  BSYNC B0 ;  /* 0x0000000000007941 */ /* 0x000fea0003800000 */
.L_x_5180:
        /* <DEDUP_REMOVED lines=11> */
[----:B------:R-:W-:Y:S05]  /*2a30*/  CALL.REL.NOINC `($__internal_21_$__cuda_sm20_div_s64) ;  /* 0x0000002000987944 */ /* 0x000fea0003c00000 */
[----:B------:R-:W-:-:S04]  /*2a40*/  IADD3 R19, P0, RZ, -R20, RZ ;  /* 0x80000014ff137210 */ /* 0x000fc80007f1e0ff */
[----:B------:R-:W-:Y:S01]  /*2a50*/  IADD3.X R18, RZ, ~R21, RZ, P0, !PT ;  /* 0x80000015ff127210 */ /* 0x000fe200007fe4ff */
[----:B------:R-:W-:-:S04]  /*2a60*/  IMAD.WIDE.U32 R42, R5, R19, R42 ;  /* 0x00000013052a7225 */ /* 0x000fc800078e002a */
[----:B------:R-:W-:-:S04]  /*2a70*/  IMAD R18, R18, R5, RZ ;  /* 0x0000000512127224 */ /* 0x000fc800078e02ff */
[----:B------:R-:W-:-:S05]  /*2a80*/  IMAD R4, R4, R19, R18 ;  /* 0x0000001304047224 */ /* 0x000fca00078e0212 */
[----:B------:R-:W-:Y:S01]  /*2a90*/  IADD3 R4, R43, R4, RZ ;  /* 0x000000042b047210 */ /* 0x000fe20007ffe0ff */
[----:B------:R-:W-:Y:S05]  /*2aa0*/  BRA `(.L_x_5185) ;  /* 0x0000000000587947 */ /* 0x000fea0003800000 */
.L_x_5184:
        /* <DEDUP_REMOVED lines=22> */
.L_x_5185:
[----:B------:R-:W-:Y:S05]  /*2c10*/  BSYNC B0 ;  /* 0x0000000000007941 */ /* 0x000fea0003800000 */
.L_x_5183:
        /* <DEDUP_REMOVED lines=38> */
[----:B------:R-:W-:Y:S05]  /*2e80*/  CALL.REL.NOINC `($__internal_21_$__cuda_sm20_div_s64) ;  /* 0x0000001c00847944 */ /* 0x000fea0003c00000 */
        /* <DEDUP_REMOVED lines=12> */
.L_x_5187:
        /* <DEDUP_REMOVED lines=23> */
.L_x_5188:
[----:B------:R-:W-:Y:S05]  /*30c0*/  BSYNC B0 ;  /* 0x0000000000007941 */ /* 0x000fea0003800000 */
.L_x_5186:
        /* <DEDUP_REMOVED lines=18> */
.L_x_5190:
        /* <DEDUP_REMOVED lines=22> */
.L_x_5191:
[----:B------:R-:W-:Y:S05]  /*3350*/  BSYNC B0 ;  /* 0x0000000000007941 */ /* 0x000fea0003800000 */
.L_x_5189:
        /* <DEDUP_REMOVED lines=22> */
.L_x_5193:
        /* <DEDUP_REMOVED lines=23> */
.L_x_5194:
[----:B------:R-:W-:Y:S05]  /*3630*/  BSYNC B0 ;  /* 0x0000000000007941 */ /* 0x000fea0003800000 */
.L_x_5192:
        /* <DEDUP_REMOVED lines=39> */
.L_x_5196:
        /* <DEDUP_REMOVED lines=23> */
.L_x_5197:
[----:B------:R-:W-:Y:S05]  /*3a20*/  BSYNC B0 ;  /* 0x0000000000007941 */ /* 0x000fea0003800000 */
.L_x_5195:
        /* <DEDUP_REMOVED lines=29> */
.L_x_5199:
        /* <DEDUP_REMOVED lines=23> */
.L_x_5200:
[----:B------:R-:W-:Y:S05]  /*3d70*/  BSYNC B0 ;  /* 0x0000000000007941 */ /* 0x000fea0003800000 */
.L_x_5198:
        /* <DEDUP_REMOVED lines=21> */
.L_x_5176:
[----:B------:R-:W-:Y:S02]  /*3ed0*/  ULDC.64 UR4, c[0x0][0x2b0] ;  /* 0x0000ac0000047ab9 */ /* 0x000fe40000000a00 */
[----:B------:R-:W-:-:S04]  /*3ee0*/  LEA R2, P0, R38, UR4, 0x2 ;  /* 0x0000000426027c11 */ /* 0x000fc8000f8010ff */
[----:B------:R-:W-:-:S05]  /*3ef0*/  LEA.HI.X R3, R38, UR5, R39, 0x2, P0 ;  /* 0x0000000526037c11 */ /* 0x000fca00080f1427 */
[----:B------:R0:W-:Y:S04]  /*3f00*/  STG.E desc[UR8][R2.64], R29 ;  /* 0x0000001d02007986 */ /* 0x0001e8000c101908 */
.L_x_5175:
[----:B------:R-:W-:Y:S05]  /*3f10*/  BSYNC B1 ;  /* 0x0000000000017941 */ /* 0x000fea0003800000 */
.L_x_5174:
        /* <DEDUP_REMOVED lines=59> */
.L_x_5203:
        /* <DEDUP_REMOVED lines=37> */
.L_x_5202:
        /* <DEDUP_REMOVED lines=25> */
.L_x_5204:
[----:B------:R-:W-:-:S13]  /*46b0*/  ISETP.GT.OR P4, PT, R13, UR5, P4 ;  /* 0x000000050d007c0c */ /* 0x000fda000a784670 */
[----:B------:R-:W-:Y:S05]  /*46c0*/  @!P4 BRA `(.L_x_5201) ;  /* 0x000000000028c947 */ /* 0x000fea0003800000 */
[----:B------:R-:W0:Y:S01]  /*46d0*/  LDS R6, [R6] ;  /* 0x0000000006067984 */ /* 0x000e220000000800 */
[----:B------:R-:W-:Y:S01]  /*46e0*/  ISETP.GE.AND P0, PT, R7, R16, PT ;  /* 0x000000100700720c */ /* 0x000fe20003f06270 */
[----:B------:R-:W-:-:S12]  /*46f0*/  BSSY B0, `(.L_x_5205) ;  /* 0x0000003000007945 */ /* 0x000fd80003800000 */
[----:B------:R-:W-:Y:S05]  /*4700*/  @P0 BRA `(.L_x_5206) ;  /* 0x0000000000040947 */ /* 0x000fea0003800000 */
[----:B------:R1:W5:Y:S02]  /*4710*/  LDG.E.128 R8, desc[UR8][R24.64] ;  /* 0x0000000818087981 */ /* 0x000364000c1e1d00 */
.L_x_5206:
[----:B------:R-:W-:Y:S05]  /*4720*/  BSYNC B0 ;  /* 0x0000000000007941 */ /* 0x000fea0003800000 */
.L_x_5205:
[C---:B0----5:R-:W-:Y:S01]  /*4730*/  FFMA.FTZ R5, R6.reuse, R8, R5 ;  /* 0x0000000806057223 */ /* 0x061fe20000010005 */
[C---:B------:R-:W-:Y:S01]  /*4740*/  FFMA.FTZ R2, R6.reuse, R9, R2 ;  /* 0x0000000906027223 */ /* 0x040fe20000010002 */
[C---:B------:R-:W-:Y:S01]  /*4750*/  FFMA.FTZ R3, R6.reuse, R10, R3 ;  /* 0x0000000a06037223 */ /* 0x040fe20000010003 */
[----:B------:R-:W-:Y:S01]  /*4760*/  FFMA.FTZ R0, R6, R11, R0 ;  /* 0x0000000b06007223 */ /* 0x000fe20000010000 */
.L_x_5201:
        /* <DEDUP_REMOVED lines=83> */
        .weak           $__internal_21_$__cuda_sm20_div_s64
        .type           $__internal_21_$__cuda_sm20_div_s64,@function
        .size           $__internal_21_$__cuda_sm20_div_s64,(.L_x_8451 - $__internal_21_$__cuda_sm20_div_s64)
$__internal_21_$__cuda_sm20_div_s64:
        /* <DEDUP_REMOVED lines=83> */
[----:B------:R-:W-:Y:S05]  /*51d0*/  RET.REL.NODEC R22 `(_ZN5flash32flash_fwd_splitkv_combine_kernelI23Flash_fwd_kernel_traitsILi128ELi64ELi64ELi4ELb0ELb0EN7cutlass10bfloat16_tE19Flash_kernel_traitsILi128ELi64ELi64ELi4ES3_EELi4ELi7ELb1EEEvNS_16Flash_fwd_paramsE) ;  /* 0xffffffac16887950 */ /* 0x000fea0003c3ffff */
.L_x_5207:
        /* <DEDUP_REMOVED lines=10> */
.L_x_8451:


//--------------------- .text._ZN5flash32flash_fwd_splitkv_combine_kernelI23Flash_fwd_kernel_traitsILi128ELi64ELi64ELi4ELb0ELb0EN7cutlass10bfloat16_tE19Flash_kernel_traitsILi128ELi64ELi64ELi4ES3_EELi4ELi6ELb1EEEvNS_16Flash_fwd_paramsE --------------------------
	.section	.text._ZN5flash32flash_fwd_splitkv_combine_kernelI23Flash_fwd_kernel_traitsILi128ELi64ELi64ELi4ELb0ELb0EN7cutlass10bfloat16_tE19Flash_kernel_traitsILi128ELi64ELi64ELi4ES3_EELi4ELi6ELb1EEEvNS_16Flash_fwd_paramsE,"ax",@progbits
	.align	128
        .global         _ZN5flash32flash_fwd_splitkv_combine_kernelI23Flash_fwd_kernel_traitsILi128ELi64ELi64ELi4ELb0ELb0EN7cutlass10bfloat16_tE19Flash_kernel_traitsILi128ELi64ELi64ELi4ES3_EELi4ELi6ELb1EEEvNS_16Flash_fwd_paramsE
        .type           _ZN5flash32flash_fwd_splitkv_combine_kernelI23Flash_fwd_kernel_traitsILi128ELi64ELi64ELi4ELb0ELb0EN7cutlass10bfloat16_tE19Flash_kernel_traitsILi128ELi64ELi64ELi4ES3_EELi4ELi6ELb1EEEvNS_16Flash_fwd_paramsE,@function
        .size           _ZN5flash32flash_fwd_splitkv_combine_kernelI23Flash_fwd_kernel_traitsILi128ELi64ELi64ELi4ELb0ELb0EN7cutlass10bfloat16_tE19Flash_kernel_traitsILi128ELi64ELi64ELi4ES3_EELi4ELi6ELb1EEEvNS_16Flash_fwd_paramsE,(.L_x_8452 - _ZN5flash32flash_fwd_splitkv_combine_kernelI23Flash_fwd_kernel_traitsILi128ELi64ELi64ELi4ELb0ELb0EN7cutlass10bfloat16_tE19Flash_kernel_traitsILi128ELi64ELi64ELi4ES3_EELi4ELi6ELb1EEEvNS_16Flash_fwd_paramsE)
        .other          _ZN5flash32flash_fwd_splitkv_combine_kernelI23Flash_fwd_kernel_traitsILi128ELi64ELi64ELi4ELb0ELb0EN7cutlass10bfloat16_tE19Flash_kernel_traitsILi128ELi64ELi64ELi4ES3_EELi4ELi6ELb1EEEvNS_16Flash_fwd_paramsE,@"STO_CUDA_ENTRY STV_DEFAULT"
_ZN5flash32flash_fwd_splitkv_combine_kernelI23Flash_fwd_kernel_traitsILi128ELi64ELi64ELi4ELb0ELb0EN7cutlass10bfloat16_tE19Flash_kernel_traitsILi128ELi64ELi64ELi4ES3_EELi4ELi6ELb1EEEvNS_16Flash_fwd_paramsE:
.text._ZN5flash32flash_fwd_splitkv_combine_kernelI23Flash_fwd_kernel_traitsILi128ELi64ELi64ELi4ELb0ELb0EN7cutlass10bfloat16_tE19Flash_kernel_traitsILi128ELi64ELi64ELi4ES3_EELi4ELi6ELb1EEEvNS_16Flash_fwd_paramsE:
        /* <DEDUP_REMOVED lines=23> */
[----:B------:R-:W-:Y:S05]  /*0170*/  CALL.REL.NOINC `($__internal_22_$__cuda_sm20_div_s64) ;  /* 0x0000004400e47944 */ /* 0x000fea0003c00000 */
[----:B------:R-:W-:Y:S05]  /*0180*/  BRA `(.L_x_5209) ;  /* 0x00000000004c7947 */ /* 0x000fea0003800000 */
.L_x_5208:
        /* <DEDUP_REMOVED lines=19> */
.L_x_5209:
        /* <DEDUP_REMOVED lines=12> */
[----:B------:R-:W-:Y:S05]  /*0380*/  CALL.REL.NOINC `($__internal_22_$__cuda_sm20_div_s64) ;  /* 0x0000004400607944 */ /* 0x000fea0003c00000 */
[----:B------:R-:W-:Y:S02]  /*0390*/  MOV R8, R22 ;  /* 0x0000001600087202 */ /* 0x000fe40000000f00 */
[----:B------:R-:W-:Y:S01]  /*03a0*/  MOV R9, R23 ;  /* 0x0000001700097202 */ /* 0x000fe20000000f00 */
[----:B------:R-:W-:Y:S05]  /*03b0*/  BRA `(.L_x_5212) ;  /* 0x00000000004c7947 */ /* 0x000fea0003800000 */
.L_x_5211:
        /* <DEDUP_REMOVED lines=19> */
.L_x_5212:
[----:B------:R-:W-:Y:S05]  /*04f0*/  BSYNC B0 ;  /* 0x0000000000007941 */ /* 0x000fea0003800000 */
.L_x_5210:
        /* <DEDUP_REMOVED lines=42> */
.L_x_5214:
        /* <DEDUP_REMOVED lines=19> */
.L_x_5215:
[----:B------:R-:W-:Y:S05]  /*08d0*/  BSYNC B0 ;  /* 0x0000000000007941 */ /* 0x000fea0003800000 */
.L_x_5213:
        /* <DEDUP_REMOVED lines=72> */
[----:B------:R-:W-:Y:S05]  /*0d60*/  CALL.REL.NOINC `($__internal_22_$__cuda_sm20_div_s64) ;  /* 0x0000003800e87944 */ /* 0x000fea0003c00000 */
[----:B------:R-:W-:Y:S02]  /*0d70*/  MOV R38, R22 ;  /* 0x0000001600267202 */ /* 0x000fe40000000f00 */
[----:B------:R-:W-:Y:S01]  /*0d80*/  MOV R39, R23 ;  /* 0x0000001700277202 */ /* 0x000fe20000000f00 */
[----:B------:R-:W-:Y:S05]  /*0d90*/  BRA `(.L_x_5218) ;  /* 0x00000000004c7947 */ /* 0x000fea0003800000 */
.L_x_5217:
        /* <DEDUP_REMOVED lines=19> */
.L_x_5218:
[----:B------:R-:W-:Y:S05]  /*0ed0*/  BSYNC B0 ;  /* 0x0000000000007941 */ /* 0x000fea0003800000 */
.L_x_5216:
        /* <DEDUP_REMOVED lines=41> */
.L_x_5220:
        /* <DEDUP_REMOVED lines=19> */
.L_x_5221:
[----:B------:R-:W-:Y:S05]  /*12a0*/  BSYNC B0 ;  /* 0x0000000000007941 */ /* 0x000fea0003800000 */
.L_x_5219:
        /* <DEDUP_REMOVED lines=245> */
[----:B------:R-:W-:Y:S05]  /*2200*/  CALL.REL.NOINC `($__internal_22_$__cuda_sm20_div_s64) ;  /* 0x0000002400c07944 */ /* 0x000fea0003c00000 */
        /* <DEDUP_REMOVED lines=9> */
.L_x_5226:
        /* <DEDUP_REMOVED lines=22> */
.L_x_5227:
[----:B------:R-:W-:Y:S05]  /*2400*/  BSYNC B0 ;  /* 0x0000000000007941 */ /* 0x000fea0003800000 */
.L_x_5225:
        /* <DEDUP_REMOVED lines=19> */
.L_x_5229:
        /* <DEDUP_REMOVED lines=22> */
.L_x_5230:
[----:B------:R-:W-:Y:S05]  /*26a0*/  BSYNC B0 ;  /* 0x0000000000007941 */ /* 0x000fea0003800000 */
.L_x_5228:
        /* <DEDUP_REMOVED lines=11> */
[----:B------:R-:W-:Y:S05]  /*2760*/  CALL.REL.NOINC `($__internal_22_$__cuda_sm20_div_s64) ;  /* 0x0000002000687944 */ /* 0x000fea0003c00000 */
[----:B------:R-:W-:-:S04]  /*2770*/  IADD3 R19, P0, RZ, -R22, RZ ;  /* 0x80000016ff137210 */ /* 0x000fc80007f1e0ff */
[----:B------:R-:W-:Y:S01]  /*2780*/  IADD3.X R18, RZ, ~R23, RZ, P0, !PT ;  /* 0x80000017ff127210 */ /* 0x000fe200007fe4ff */
[----:B------:R-:W-:-:S04]  /*2790*/  IMAD.WIDE.U32 R42, R5, R19, R42 ;  /* 0x00000013052a7225 */ /* 0x000fc800078e002a */
[----:B------:R-:W-:-:S04]  /*27a0*/  IMAD R18, R18, R5, RZ ;  /* 0x0000000512127224 */ /* 0x000fc800078e02ff */
[----:B------:R-:W-:-:S05]  /*27b0*/  IMAD R4, R4, R19, R18 ;  /* 0x0000001304047224 */ /* 0x000fca00078e0212 */
[----:B------:R-:W-:Y:S01]  /*27c0*/  IADD3 R4, R43, R4, RZ ;  /* 0x000000042b047210 */ /* 0x000fe20007ffe0ff */
[----:B------:R-:W-:Y:S05]  /*27d0*/  BRA `(.L_x_5233) ;  /* 0x0000000000587947 */ /* 0x000fea0003800000 */
.L_x_5232:
        /* <DEDUP_REMOVED lines=22> */
.L_x_5233:
[----:B------:R-:W-:Y:S05]  /*2940*/  BSYNC B0 ;  /* 0x0000000000007941 */ /* 0x000fea0003800000 */
.L_x_5231:
        /* <DEDUP_REMOVED lines=38> */
[----:B------:R-:W-:Y:S05]  /*2bb0*/  CALL.REL.NOINC `($__internal_22_$__cuda_sm20_div_s64) ;  /* 0x0000001c00547944 */ /* 0x000fea0003c00000 */
        /* <DEDUP_REMOVED lines=12> */
.L_x_5235:
        /* <DEDUP_REMOVED lines=23> */
.L_x_5236:
[----:B------:R-:W-:Y:S05]  /*2df0*/  BSYNC B0 ;  /* 0x0000000000007941 */ /* 0x000fea0003800000 */
.L_x_5234:
        /* <DEDUP_REMOVED lines=18> */
.L_x_5238:
        /* <DEDUP_REMOVED lines=22> */
.L_x_5239:
[----:B------:R-:W-:Y:S05]  /*3080*/  BSYNC B0 ;  /* 0x0000000000007941 */ /* 0x000fea0003800000 */
.L_x_5237:
        /* <DEDUP_REMOVED lines=22> */
.L_x_5241:
        /* <DEDUP_REMOVED lines=23> */
.L_x_5242:
[----:B------:R-:W-:Y:S05]  /*3360*/  BSYNC B0 ;  /* 0x0000000000007941 */ /* 0x000fea0003800000 */
.L_x_5240:
        /* <DEDUP_REMOVED lines=39> */
.L_x_5244:
        /* <DEDUP_REMOVED lines=23> */
.L_x_5245:
[----:B------:R-:W-:Y:S05]  /*3750*/  BSYNC B0 ;  /* 0x0000000000007941 */ /* 0x000fea0003800000 */
.L_x_5243:
        /* <DEDUP_REMOVED lines=29> */
.L_x_5247:
        /* <DEDUP_REMOVED lines=23> */
.L_x_5248:
[----:B------:R-:W-:Y:S05]  /*3aa0*/  BSYNC B0 ;  /* 0x0000000000007941 */ /* 0x000fea0003800000 */
.L_x_5246:
        /* <DEDUP_REMOVED lines=21> */
.L_x_5224:
[----:B------:R-:W-:Y:S02]  /*3c00*/  ULDC.64 UR4, c[0x0][0x2b0] ;  /* 0x0000ac0000047ab9 */ /* 0x000fe40000000a00 */
[----:B------:R-:W-:-:S04]  /*3c10*/  LEA R2, P0, R36, UR4, 0x2 ;  /* 0x0000000424027c11 */ /* 0x000fc8000f8010ff */
[----:B------:R-:W-:-:S05]  /*3c20*/  LEA.HI.X R3, R36, UR5, R37, 0x2, P0 ;  /* 0x0000000524037c11 */ /* 0x000fca00080f1425 */
[----:B------:R0:W-:Y:S04]  /*3c30*/  STG.E desc[UR8][R2.64], R30 ;  /* 0x0000001e02007986 */ /* 0x0001e8000c101908 */
.L_x_5223:
[----:B------:R-:W-:Y:S05]  /*3c40*/  BSYNC B1 ;  /* 0x0000000000017941 */ /* 0x000fea0003800000 */
.L_x_5222:
        /* <DEDUP_REMOVED lines=47> */
.L_x_5251:
        /* <DEDUP_REMOVED lines=37> */
.L_x_5250:
        /* <DEDUP_REMOVED lines=25> */
.L_x_5252:
[----:B------:R-:W-:-:S13]  /*4320*/  ISETP.GT.OR P4, PT, R13, UR5, P4 ;  /* 0x000000050d007c0c */ /* 0x000fda000a784670 */
[----:B------:R-:W-:Y:S05]  /*4330*/  @!P4 BRA `(.L_x_5249) ;  /* 0x000000000028c947 */ /* 0x000fea0003800000 */
[----:B------:R-:W0:Y:S01]  /*4340*/  LDS R6, [R6] ;  /* 0x0000000006067984 */ /* 0x000e220000000800 */
[----:B------:R-:W-:Y:S01]  /*4350*/  ISETP.GE.AND P0, PT, R7, R16, PT ;  /* 0x000000100700720c */ /* 0x000fe20003f06270 */
[----:B------:R-:W-:-:S12]  /*4360*/  BSSY B0, `(.L_x_5253) ;  /* 0x0000003000007945 */ /* 0x000fd80003800000 */
[----:B------:R-:W-:Y:S05]  /*4370*/  @P0 BRA `(.L_x_5254) ;  /* 0x0000000000040947 */ /* 0x000fea0003800000 */
[----:B------:R1:W5:Y:S02]  /*4380*/  LDG.E.128 R8, desc[UR8][R24.64] ;  /* 0x0000000818087981 */ /* 0x000364000c1e1d00 */
.L_x_5254:
[----:B------:R-:W-:Y:S05]  /*4390*/  BSYNC B0 ;  /* 0x0000000000007941 */ /* 0x000fea0003800000 */
.L_x_5253:
[C---:B0----5:R-:W-:Y:S01]  /*43a0*/  FFMA.FTZ R5, R6.reuse, R8, R5 ;  /* 0x0000000806057223 */ /* 0x061fe20000010005 */
[C---:B------:R-:W-:Y:S01]  /*43b0*/  FFMA.FTZ R2, R6.reuse, R9, R2 ;  /* 0x0000000906027223 */ /* 0x040fe20000010002 */
[C---:B------:R-:W-:Y:S01]  /*43c0*/  FFMA.FTZ R3, R6.reuse, R10, R3 ;  /* 0x0000000a06037223 */ /* 0x040fe20000010003 */
[----:B------:R-:W-:Y:S01]  /*43d0*/  FFMA.FTZ R0, R6, R11, R0 ;  /* 0x0000000b06007223 */ /* 0x000fe20000010000 */
.L_x_5249:
        /* <DEDUP_REMOVED lines=83> */
        .weak           $__internal_22_$__cuda_sm20_div_s64
        .type           $__internal_22_$__cuda_sm20_div_s64,@function
        .size           $__internal_22_$__cuda_sm20_div_s64,(.L_x_8452 - $__internal_22_$__cuda_sm20_div_s64)
$__internal_22_$__cuda_sm20_div_s64:
        /* <DEDUP_REMOVED lines=83> */
[----:B------:R-:W-:Y:S05]  /*4e40*/  RET.REL.NODEC R20 `(_ZN5flash32flash_fwd_splitkv_combine_kernelI23Flash_fwd_kernel_traitsILi128ELi64ELi64ELi4ELb0ELb0EN7cutlass10bfloat16_tE19Flash_kernel_traitsILi128ELi64ELi64ELi4ES3_EELi4ELi6ELb1EEEvNS_16Flash_fwd_paramsE) ;  /* 0xffffffb0146c7950 */ /* 0x000fea0003c3ffff */
.L_x_5255:
        /* <DEDUP_REMOVED lines=11> */
.L_x_8452:


//--------------------- .text._ZN5flash32flash_fwd_splitkv_combine_kernelI23Flash_fwd_kernel_traitsILi128ELi64ELi64ELi4ELb0ELb0EN7cutlass10bfloat16_tE19Flash_kernel_traitsILi128ELi64ELi64ELi4ES3_EELi4ELi5ELb1EEEvNS_16Flash_fwd_paramsE --------------------------
	.section	.text._ZN5flash32flash_fwd_splitkv_combine_kernelI23Flash_fwd_kernel_traitsILi128ELi64ELi64ELi4ELb0ELb0EN7cutlass10bfloat16_tE19Flash_kernel_traitsILi128ELi64ELi64ELi4ES3_EELi4ELi5ELb1EEEvNS_16Flash_fwd_paramsE,"ax",@progbits
	.align	128
        .global         _ZN5flash32flash_fwd_splitkv_combine_kernelI23Flash_fwd_kernel_traitsILi128ELi64ELi64ELi4ELb0ELb0EN7cutlass10bfloat16_tE19Flash_kernel_traitsILi128ELi64ELi64ELi4ES3_EELi4ELi5ELb1EEEvNS_16Flash_fwd_paramsE
        .type           _ZN5flash32flash_fwd_splitkv_combine_kernelI23Flash_fwd_kernel_traitsILi128ELi64ELi64ELi4ELb0ELb0EN7cutlass10bfloat16_tE19Flash_kernel_traitsILi128ELi64ELi64ELi4ES3_EELi4ELi5ELb1EEEvNS_16Flash_fwd_paramsE,@function
        .size           _ZN5flash32flash_fwd_splitkv_combine_kernelI23Flash_fwd_kernel_traitsILi128ELi64ELi64ELi4ELb0ELb0EN7cutlass10bfloat16_tE19Flash_kernel_traitsILi128ELi64ELi64ELi4ES3_EELi4ELi5ELb1EEEvNS_16Flash_fwd_paramsE,(.L_x_8453 - _ZN5flash32flash_fwd_splitkv_combine_kernelI23Flash_fwd_kernel_traitsILi128ELi64ELi64ELi4ELb0ELb0EN7cutlass10bfloat16_tE19Flash_kernel_traitsILi128ELi64ELi64ELi4ES3_EELi4ELi5ELb1EEEvNS_16Flash_fwd_paramsE)
        .other          _ZN5flash32flash_fwd_splitkv_combine_kernelI23Flash_fwd_kernel_traitsILi128ELi64ELi64ELi4ELb0ELb0EN7cutlass10bfloat16_tE19Flash_kernel_traitsILi128ELi64ELi64ELi4ES3_EELi4ELi5ELb1EEEvNS_16Flash_fwd_paramsE,@"STO_CUDA_ENTRY STV_DEFAULT"
_ZN5flash32flash_fwd_splitkv_combine_kernelI23Flash_fwd_kernel_traitsILi128ELi64ELi64ELi4ELb0ELb0EN7cutlass10bfloat16_tE19Flash_kernel_traitsILi128ELi64ELi64ELi4ES3_EELi4ELi5ELb1EEEvNS_16Flash_fwd_paramsE:
.text._ZN5flash32flash_fwd_splitkv_combine_kernelI23Flash_fwd_kernel_traitsILi128ELi64ELi64ELi4ELb0ELb0EN7cutlass10bfloat16_tE19Flash_kernel_traitsILi128ELi64ELi64ELi4ES3_EELi4ELi5ELb1EEEvNS_16Flash_fwd_paramsE:
        /* <DEDUP_REMOVED lines=23> */
[----:B------:R-:W-:Y:S05]  /*0170*/  CALL.REL.NOINC `($__internal_23_$__cuda_sm20_div_s64) ;  /* 0x0000004400e87944 */ /* 0x000fea0003c00000 */
[----:B------:R-:W-:Y:S05]  /*0180*/  BRA `(.L_x_5257) ;  /* 0x00000000004c7947 */ /* 0x000fea0003800000 */
.L_x_5256:
        /* <DEDUP_REMOVED lines=19> */
.L_x_5257:
        /* <DEDUP_REMOVED lines=13> */
[----:B------:R-:W-:Y:S05]  /*0390*/  CALL.REL.NOINC `($__internal_23_$__cuda_sm20_div_s64) ;  /* 0x0000004400607944 */ /* 0x000fea0003c00000 */
[----:B------:R-:W-:Y:S02]  /*03a0*/  MOV R8, R20 ;  /* 0x0000001400087202 */ /* 0x000fe40000000f00 */
[----:B------:R-:W-:Y:S01]  /*03b0*/  MOV R9, R21 ;  /* 0x0000001500097202 */ /* 0x000fe20000000f00 */
[----:B------:R-:W-:Y:S05]  /*03c0*/  BRA `(.L_x_5260) ;  /* 0x00000000004c7947 */ /* 0x000fea0003800000 */
.L_x_5259:
        /* <DEDUP_REMOVED lines=19> */
.L_x_5260:
[----:B------:R-:W-:Y:S05]  /*0500*/  BSYNC B0 ;  /* 0x0000000000007941 */ /* 0x000fea0003800000 */
.L_x_5258:
        /* <DEDUP_REMOVED lines=43> */
.L_x_5262:
        /* <DEDUP_REMOVED lines=19> */
.L_x_5263:
[----:B------:R-:W-:Y:S05]  /*08f0*/  BSYNC B0 ;  /* 0x0000000000007941 */ /* 0x000fea0003800000 */
.L_x_5261:
        /* <DEDUP_REMOVED lines=74> */
[----:B------:R-:W-:Y:S02]  /*0da0*/  MOV R32, R20 ;  /* 0x0000001400207202 */ /* 0x000fe40000000f00 */
[----:B------:R-:W-:Y:S01]  /*0db0*/  MOV R33, R21 ;  /* 0x0000001500217202 */ /* 0x000fe20000000f00 */
[----:B------:R-:W-:Y:S05]  /*0dc0*/  BRA `(.L_x_5266) ;  /* 0x00000000004c7947 */ /* 0x000fea0003800000 */
.L_x_5265:
        /* <DEDUP_REMOVED lines=19> */
.L_x_5266:
[----:B------:R-:W-:Y:S05]  /*0f00*/  BSYNC B0 ;  /* 0x0000000000007941 */ /* 0x000fea0003800000 */
.L_x_5264:
        /* <DEDUP_REMOVED lines=43> */
.L_x_5268:
        /* <DEDUP_REMOVED lines=19> */
.L_x_5269:
[----:B------:R-:W-:Y:S05]  /*12f0*/  BSYNC B0 ;  /* 0x0000000000007941 */ /* 0x000fea0003800000 */
.L_x_5267:
        /* <DEDUP_REMOVED lines=67> */
.L_x_5271:
[----:B------:R-:W-:Y:S05]  /*1730*/  BSYNC B0 ;  /* 0x0000000000007941 */ /* 0x000fea0003800000 */
.L_x_5270:
        /* <DEDUP_REMOVED lines=14> */
.L_x_5273:
[----:B------:R-:W-:Y:S05]  /*1820*/  BSYNC B0 ;  /* 0x0000000000007941 */ /* 0x000fea0003800000 */
.L_x_5272:
        /* <DEDUP_REMOVED lines=162> */
.L_x_5278:
        /* <DEDUP_REMOVED lines=22> */
.L_x_5279:
[----:B------:R-:W-:Y:S05]  /*23b0*/  BSYNC B0 ;  /* 0x0000000000007941 */ /* 0x000fea0003800000 */
.L_x_5277:
[----:B------:R-:W-:Y:S01]  /*23c0*/  LOP3.LUT R19, R17, R0, RZ, 0xfc, !PT ;  /* 0x0000000011137212 */ /* 0x000fe200078efcff */
[----:B------:R-:W-:Y:S03]  /*23d0*/  BSSY B0, `(.L_x_5280) ;  /* 0x0000028000007945 */ /* 0x000fe60003800000 */
[----:B------:R-:W-:-:S13]  /*23e0*/  ISETP.NE.U32.AND P0, PT, R19, RZ, PT ;  /* 0x000000ff1300720c */ /* 0x000fda0003f05070 */
[----:B------:R-:W-:Y:S05]  /*23f0*/  @!P0 BRA `(.L_x_5281) ;  /* 0x00000000003c8947 */ /* 0x000fea0003800000 */
[----:B------:R-:W-:Y:S01]  /*2400*/  IMAD.MOV.U32 R24, RZ, RZ, R25 ;  /* 0x000000ffff187224 */ /* 0x000fe200078e0019 */
[----:B------:R-:W-:Y:S02]  /*2410*/  MOV R23, R0 ;  /* 0x0000000000177202 */ /* 0x000fe40000000f00 */
[----:B------:R-:W-:Y:S02]  /*2420*/  MOV R22, 0x2440 ;  /* 0x0000244000167802 */ /* 0x000fe40000000f00 */
[----:B------:R-:W-:Y:S05]  /*2430*/  CALL.REL.NOINC `($__internal_23_$__cuda_sm20_div_s64) ;  /* 0x0000002400387944 */ /* 0x000fea0003c00000 */
        /* <DEDUP_REMOVED lines=11> */
.L_x_5281:
        /* <DEDUP_REMOVED lines=22> */
.L_x_5282:
[----:B------:R-:W-:Y:S05]  /*2650*/  BSYNC B0 ;  /* 0x0000000000007941 */ /* 0x000fea0003800000 */
.L_x_5280:
        /* <DEDUP_REMOVED lines=11> */
[----:B------:R-:W-:Y:S05]  /*2710*/  CALL.REL.NOINC `($__internal_23_$__cuda_sm20_div_s64) ;  /* 0x0000002000807944 */ /* 0x000fea0003c00000 */
[----:B------:R-:W-:-:S04]  /*2720*/  IADD3 R17, P0, RZ, -R20, RZ ;  /* 0x80000014ff117210 */ /* 0x000fc80007f1e0ff */
[----:B------:R-:W-:Y:S01]  /*2730*/  IADD3.X R18, RZ, ~R21, RZ, P0, !PT ;  /* 0x80000015ff127210 */ /* 0x000fe200007fe4ff */
[----:B------:R-:W-:-:S04]  /*2740*/  IMAD.WIDE.U32 R36, R5, R17, R36 ;  /* 0x0000001105247225 */ /* 0x000fc800078e0024 */
[----:B------:R-:W-:-:S04]  /*2750*/  IMAD R18, R18, R5, RZ ;  /* 0x0000000512127224 */ /* 0x000fc800078e02ff */
[----:B------:R-:W-:-:S05]  /*2760*/  IMAD R4, R4, R17, R18 ;  /* 0x0000001104047224 */ /* 0x000fca00078e0212 */
[----:B------:R-:W-:Y:S01]  /*2770*/  IADD3 R4, R37, R4, RZ ;  /* 0x0000000425047210 */ /* 0x000fe20007ffe0ff */
[----:B------:R-:W-:Y:S05]  /*2780*/  BRA `(.L_x_5285) ;  /* 0x0000000000587947 */ /* 0x000fea0003800000 */
.L_x_5284:
        /* <DEDUP_REMOVED lines=22> */
.L_x_5285:
[----:B------:R-:W-:Y:S05]  /*28f0*/  BSYNC B0 ;  /* 0x0000000000007941 */ /* 0x000fea0003800000 */
.L_x_5283:
        /* <DEDUP_REMOVED lines=38> */
[----:B------:R-:W-:Y:S05]  /*2b60*/  CALL.REL.NOINC `($__internal_23_$__cuda_sm20_div_s64) ;  /* 0x0000001c006c7944 */ /* 0x000fea0003c00000 */
        /* <DEDUP_REMOVED lines=12> */
.L_x_5287:
        /* <DEDUP_REMOVED lines=23> */
.L_x_5288:
[----:B------:R-:W-:Y:S05]  /*2da0*/  BSYNC B0 ;  /* 0x0000000000007941 */ /* 0x000fea0003800000 */
.L_x_5286:
        /* <DEDUP_REMOVED lines=19> */
.L_x_5290:
        /* <DEDUP_REMOVED lines=22> */
.L_x_5291:
[----:B------:R-:W-:Y:S05]  /*3040*/  BSYNC B0 ;  /* 0x0000000000007941 */ /* 0x000fea0003800000 */
.L_x_5289:
        /* <DEDUP_REMOVED lines=20> */
.L_x_5293:
        /* <DEDUP_REMOVED lines=23> */
.L_x_5294:
[----:B------:R-:W-:Y:S05]  /*3300*/  BSYNC B0 ;  /* 0x0000000000007941 */ /* 0x000fea0003800000 */
.L_x_5292:
        /* <DEDUP_REMOVED lines=39> */
.L_x_5296:
        /* <DEDUP_REMOVED lines=23> */
.L_x_5297:
[----:B------:R-:W-:Y:S05]  /*36f0*/  BSYNC B0 ;  /* 0x0000000000007941 */ /* 0x000fea0003800000 */
.L_x_5295:
        /* <DEDUP_REMOVED lines=26> */
.L_x_5299:
        /* <DEDUP_REMOVED lines=23> */
.L_x_5300:
[----:B------:R-:W-:Y:S05]  /*3a10*/  BSYNC B0 ;  /* 0x0000000000007941 */ /* 0x000fea0003800000 */
.L_x_5298:
        /* <DEDUP_REMOVED lines=21> */
.L_x_5276:
[----:B------:R-:W-:Y:S02]  /*3b70*/  ULDC.64 UR4, c[0x0][0x2b0] ;  /* 0x0000ac0000047ab9 */ /* 0x000fe40000000a00 */
[----:B------:R-:W-:-:S04]  /*3b80*/  LEA R2, P0, R30, UR4, 0x2 ;  /* 0x000000041e027c11 */ /* 0x000fc8000f8010ff */
[----:B------:R-:W-:-:S05]  /*3b90*/  LEA.HI.X R3, R30, UR5, R31, 0x2, P0 ;  /* 0x000000051e037c11 */ /* 0x000fca00080f141f */
[----:B------:R0:W-:Y:S04]  /*3ba0*/  STG.E desc[UR8][R2.64], R28 ;  /* 0x0000001c02007986 */ /* 0x0001e8000c101908 */
.L_x_5275:
[----:B------:R-:W-:Y:S05]  /*3bb0*/  BSYNC B1 ;  /* 0x0000000000017941 */ /* 0x000fea0003800000 */
.L_x_5274:
        /* <DEDUP_REMOVED lines=20> */
.L_x_5302:
[----:B------:R-:W-:Y:S05]  /*3d00*/  BSYNC B0 ;  /* 0x0000000000007941 */ /* 0x000fea0003800000 */
.L_x_5301:
        /* <DEDUP_REMOVED lines=36> */
.L_x_5305:
        /* <DEDUP_REMOVED lines=37> */
.L_x_5304:
        /* <DEDUP_REMOVED lines=25> */
.L_x_5306:
[----:B------:R-:W-:-:S13]  /*4330*/  ISETP.GT.OR P4, PT, R7, UR5, P4 ;  /* 0x0000000507007c0c */ /* 0x000fda000a784670 */
[----:B------:R-:W-:Y:S05]  /*4340*/  @!P4 BRA `(.L_x_5303) ;  /* 0x000000000028c947 */ /* 0x000fea0003800000 */
[----:B------:R-:W0:Y:S01]  /*4350*/  LDS R6, [R6] ;  /* 0x0000000006067984 */ /* 0x000e220000000800 */
[----:B------:R-:W-:Y:S01]  /*4360*/  ISETP.GE.AND P0, PT, R13, R16, PT ;  /* 0x000000100d00720c */ /* 0x000fe20003f06270 */
[----:B------:R-:W-:-:S12]  /*4370*/  BSSY B0, `(.L_x_5307) ;  /* 0x0000003000007945 */ /* 0x000fd80003800000 */
[----:B------:R-:W-:Y:S05]  /*4380*/  @P0 BRA `(.L_x_5308) ;  /* 0x0000000000040947 */ /* 0x000fea0003800000 */
[----:B------:R1:W5:Y:S02]  /*4390*/  LDG.E.128 R8, desc[UR8][R24.64] ;  /* 0x0000000818087981 */ /* 0x000364000c1e1d00 */
.L_x_5308:
[----:B------:R-:W-:Y:S05]  /*43a0*/  BSYNC B0 ;  /* 0x0000000000007941 */ /* 0x000fea0003800000 */
.L_x_5307:
[C---:B0----5:R-:W-:Y:S01]  /*43b0*/  FFMA.FTZ R5, R6.reuse, R8, R5 ;  /* 0x0000000806057223 */ /* 0x061fe20000010005 */
[C---:B------:R-:W-:Y:S01]  /*43c0*/  FFMA.FTZ R2, R6.reuse, R9, R2 ;  /* 0x0000000906027223 */ /* 0x040fe20000010002 */
[C---:B------:R-:W-:Y:S01]  /*43d0*/  FFMA.FTZ R3, R6.reuse, R10, R3 ;  /* 0x0000000a06037223 */ /* 0x040fe20000010003 */
[----:B------:R-:W-:Y:S01]  /*43e0*/  FFMA.FTZ R0, R6, R11, R0 ;  /* 0x0000000b06007223 */ /* 0x000fe20000010000 */
.L_x_5303:
        /* <DEDUP_REMOVED lines=83> */
        .weak           $__internal_23_$__cuda_sm20_div_s64
        .type           $__internal_23_$__cuda_sm20_div_s64,@function
        .size           $__internal_23_$__cuda_sm20_div_s64,(.L_x_8453 - $__internal_23_$__cuda_sm20_div_s64)
$__internal_23_$__cuda_sm20_div_s64:
        /* <DEDUP_REMOVED lines=83> */
[----:B------:R-:W-:Y:S06]  /*4e50*/  RET.REL.NODEC R26 `(_ZN5flash32flash_fwd_splitkv_combine_kernelI23Flash_fwd_kernel_traitsILi128ELi64ELi64ELi4ELb0ELb0EN7cutlass10bfloat16_tE19Flash_kernel_traitsILi128ELi64ELi64ELi4ES3_EELi4ELi5ELb1EEEvNS_16Flash_fwd_paramsE) ;  /* 0xffffffb01a687950 */ /* 0x000fec0003c3ffff */
.L_x_5309:
        /* <DEDUP_REMOVED lines=10> */
.L_x_8453:


//--------------------- .text._ZN5flash32flash_fwd_splitkv_combine_kernelI23Flash_fwd_kernel_traitsILi128ELi64ELi64ELi4ELb0ELb0EN7cutlass10bfloat16_tE19Flash_kernel_traitsILi128ELi64ELi64ELi4ES3_EELi4ELi4ELb1EEEvNS_16Flash_fwd_paramsE --------------------------
	.section	.text._ZN5flash32flash_fwd_splitkv_combine_kernelI23Flash_fwd_kernel_traitsILi128ELi64ELi64ELi4ELb0ELb0EN7cutlass10bfloat16_tE19Flash_kernel_traitsILi128ELi64ELi64ELi4ES3_EELi4ELi4ELb1EEEvNS_16Flash_fwd_paramsE,"ax",@progbits
	.align	128
        .global         _ZN5flash32flash_fwd_splitkv_combine_kernelI23Flash_fwd_kernel_traitsILi128ELi64ELi64ELi4ELb0ELb0EN7cutlass10bfloat16_tE19Flash_kernel_traitsILi128ELi64ELi64ELi4ES3_EELi4ELi4ELb1EEEvNS_16Flash_fwd_paramsE
        .type           _ZN5flash32flash_fwd_splitkv_combine_kernelI23Flash_fwd_kernel_traitsILi128ELi64ELi64ELi4ELb0ELb0EN7cutlass10bfloat16_tE19Flash_kernel_traitsILi128ELi64ELi64ELi4ES3_EELi4ELi4ELb1EEEvNS_16Flash_fwd_paramsE,@function
        .size           _ZN5flash32flash_fwd_splitkv_combine_kernelI23Flash_fwd_kernel_traitsILi128ELi64ELi64ELi4ELb0ELb0EN7cutlass10bfloat16_tE19Flash_kernel_traitsILi128ELi64ELi64ELi4ES3_EELi4ELi4ELb1EEEvNS_16Flash_fwd_paramsE,(.L_x_8454 - _ZN5flash32flash_fwd_splitkv_combine_kernelI23Flash_fwd_kernel_traitsILi128ELi64ELi64ELi4ELb0ELb0EN7cutlass10bfloat16_tE19Flash_kernel_traitsILi128ELi64ELi64ELi4ES3_EELi4ELi4ELb1EEEvNS_16Flash_fwd_paramsE)
        .other          _ZN5flash32flash_fwd_splitkv_combine_kernelI23Flash_fwd_kernel_traitsILi128ELi64ELi64ELi4ELb0ELb0EN7cutlass10bfloat16_tE19Flash_kernel_traitsILi128ELi64ELi64ELi4ES3_EELi4ELi4ELb1EEEvNS_16Flash_fwd_paramsE,@"STO_CUDA_ENTRY STV_DEFAULT"
_ZN5flash32flash_fwd_splitkv_combine_kernelI23Flash_fwd_kernel_traitsILi128ELi64ELi64ELi4ELb0ELb0EN7cutlass10bfloat16_tE19Flash_kernel_traitsILi128ELi64ELi64ELi4ES3_EELi4ELi4ELb1EEEvNS_16Flash_fwd_paramsE:
.text._ZN5flash32flash_fwd_splitkv_combine_kernelI23Flash_fwd_kernel_traitsILi128ELi64ELi64ELi4ELb0ELb0EN7cutlass10bfloat16_tE19Flash_kernel_traitsILi128ELi64ELi64ELi4ES3_EELi4ELi4ELb1EEEvNS_16Flash_fwd_paramsE:
        /* <DEDUP_REMOVED lines=23> */
[----:B------:R-:W-:Y:S05]  /*0170*/  CALL.REL.NOINC `($__internal_24_$__cuda_sm20_div_s64) ;  /* 0x0000004400e47944 */ /* 0x000fea0003c00000 */
[----:B------:R-:W-:Y:S05]  /*0180*/  BRA `(.L_x_5311) ;  /* 0x00000000004c7947 */ /* 0x000fea0003800000 */
.L_x_5310:
        /* <DEDUP_REMOVED lines=19> */
.L_x_5311:
        /* <DEDUP_REMOVED lines=13> */
[----:B------:R-:W-:Y:S05]  /*0390*/  CALL.REL.NOINC `($__internal_24_$__cuda_sm20_div_s64) ;  /* 0x00000044005c7944 */ /* 0x000fea0003c00000 */
[----:B------:R-:W-:Y:S02]  /*03a0*/  MOV R8, R20 ;  /* 0x0000001400087202 */ /* 0x000fe40000000f00 */
[----:B------:R-:W-:Y:S01]  /*03b0*/  MOV R9, R21 ;  /* 0x0000001500097202 */ /* 0x000fe20000000f00 */
[----:B------:R-:W-:Y:S05]  /*03c0*/  BRA `(.L_x_5314) ;  /* 0x00000000004c7947 */ /* 0x000fea0003800000 */
.L_x_5313:
        /* <DEDUP_REMOVED lines=19> */
.L_x_5314:
[----:B------:R-:W-:Y:S05]  /*0500*/  BSYNC B0 ;  /* 0x0000000000007941 */ /* 0x000fea0003800000 */
.L_x_5312:
        /* <DEDUP_REMOVED lines=43> */
.L_x_5316:
        /* <DEDUP_REMOVED lines=19> */
.L_x_5317:
[----:B------:R-:W-:Y:S05]  /*08f0*/  BSYNC B0 ;  /* 0x0000000000007941 */ /* 0x000fea0003800000 */
.L_x_5315:
        /* <DEDUP_REMOVED lines=74> */
[----:B------:R-:W-:Y:S02]  /*0da0*/  MOV R32, R20 ;  /* 0x0000001400207202 */ /* 0x000fe40000000f00 */
[----:B------:R-:W-:Y:S01]  /*0db0*/  MOV R33, R21 ;  /* 0x0000001500217202 */ /* 0x000fe20000000f00 */
[----:B------:R-:W-:Y:S05]  /*0dc0*/  BRA `(.L_x_5320) ;  /* 0x00000000004c7947 */ /* 0x000fea0003800000 */
.L_x_5319:
        /* <DEDUP_REMOVED lines=19> */
.L_x_5320:
[----:B------:R-:W-:Y:S05]  /*0f00*/  BSYNC B0 ;  /* 0x0000000000007941 */ /* 0x000fea0003800000 */
.L_x_5318:
        /* <DEDUP_REMOVED lines=43> */
.L_x_5322:
        /* <DEDUP_REMOVED lines=19> */
.L_x_5323:
[----:B------:R-:W-:Y:S05]  /*12f0*/  BSYNC B0 ;  /* 0x0000000000007941 */ /* 0x000fea0003800000 */
.L_x_5321:
        /* <DEDUP_REMOVED lines=67> */
.L_x_5325:
[----:B------:R-:W-:Y:S05]  /*1730*/  BSYNC B0 ;  /* 0x0000000000007941 */ /* 0x000fea0003800000 */
.L_x_5324:
        /* <DEDUP_REMOVED lines=14> */
.L_x_5327:
[----:B------:R-:W-:Y:S05]  /*1820*/  BSYNC B0 ;  /* 0x0000000000007941 */ /* 0x000fea0003800000 */
.L_x_5326:
        /* <DEDUP_REMOVED lines=158> */
.L_x_5332:
        /* <DEDUP_REMOVED lines=22> */
.L_x_5333:
[----:B------:R-:W-:Y:S05]  /*2370*/  BSYNC B0 ;  /* 0x0000000000007941 */ /* 0x000fea0003800000 */
.L_x_5331:
[----:B------:R-:W-:Y:S01]  /*2380*/  LOP3.LUT R19, R17, R0, RZ, 0xfc, !PT ;  /* 0x0000000011137212 */ /* 0x000fe200078efcff */
[----:B------:R-:W-:Y:S03]  /*2390*/  BSSY B0, `(.L_x_5334) ;  /* 0x0000028000007945 */ /* 0x000fe60003800000 */
[----:B------:R-:W-:-:S13]  /*23a0*/  ISETP.NE.U32.AND P0, PT, R19, RZ, PT ;  /* 0x000000ff1300720c */ /* 0x000fda0003f05070 */
[----:B------:R-:W-:Y:S05]  /*23b0*/  @!P0 BRA `(.L_x_5335) ;  /* 0x00000000003c8947 */ /* 0x000fea0003800000 */
[----:B------:R-:W-:Y:S01]  /*23c0*/  IMAD.MOV.U32 R24, RZ, RZ, R25 ;  /* 0x000000ffff187224 */ /* 0x000fe200078e0019 */
[----:B------:R-:W-:Y:S02]  /*23d0*/  MOV R23, R0 ;  /* 0x0000000000177202 */ /* 0x000fe40000000f00 */
[----:B------:R-:W-:Y:S02]  /*23e0*/  MOV R22, 0x2400 ;  /* 0x0000240000167802 */ /* 0x000fe40000000f00 */
[----:B------:R-:W-:Y:S05]  /*23f0*/  CALL.REL.NOINC `($__internal_24_$__cuda_sm20_div_s64) ;  /* 0x0000002400447944 */ /* 0x000fea0003c00000 */
        /* <DEDUP_REMOVED lines=11> */
.L_x_5335:
        /* <DEDUP_REMOVED lines=22> */
.L_x_5336:
[----:B------:R-:W-:Y:S05]  /*2610*/  BSYNC B0 ;  /* 0x0000000000007941 */ /* 0x000fea0003800000 */
.L_x_5334:
        /* <DEDUP_REMOVED lines=11> */
[----:B------:R-:W-:Y:S05]  /*26d0*/  CALL.REL.NOINC `($__internal_24_$__cuda_sm20_div_s64) ;  /* 0x00000020008c7944 */ /* 0x000fea0003c00000 */
[----:B------:R-:W-:-:S04]  /*26e0*/  IADD3 R17, P0, RZ, -R20, RZ ;  /* 0x80000014ff117210 */ /* 0x000fc80007f1e0ff */
[----:B------:R-:W-:Y:S01]  /*26f0*/  IADD3.X R18, RZ, ~R21, RZ, P0, !PT ;  /* 0x80000015ff127210 */ /* 0x000fe200007fe4ff */
[----:B------:R-:W-:-:S04]  /*2700*/  IMAD.WIDE.U32 R36, R5, R17, R36 ;  /* 0x0000001105247225 */ /* 0x000fc800078e0024 */
[----:B------:R-:W-:-:S04]  /*2710*/  IMAD R18, R18, R5, RZ ;  /* 0x0000000512127224 */ /* 0x000fc800078e02ff */
[----:B------:R-:W-:-:S05]  /*2720*/  IMAD R4, R4, R17, R18 ;  /* 0x0000001104047224 */ /* 0x000fca00078e0212 */
[----:B------:R-:W-:Y:S01]  /*2730*/  IADD3 R4, R37, R4, RZ ;  /* 0x0000000425047210 */ /* 0x000fe20007ffe0ff */
[----:B------:R-:W-:Y:S05]  /*2740*/  BRA `(.L_x_5339) ;  /* 0x0000000000587947 */ /* 0x000fea0003800000 */
.L_x_5338:
        /* <DEDUP_REMOVED lines=22> */
.L_x_5339:
[----:B------:R-:W-:Y:S05]  /*28b0*/  BSYNC B0 ;  /* 0x0000000000007941 */ /* 0x000fea0003800000 */
.L_x_5337:
        /* <DEDUP_REMOVED lines=38> */
[----:B------:R-:W-:Y:S05]  /*2b20*/  CALL.REL.NOINC `($__internal_24_$__cuda_sm20_div_s64) ;  /* 0x0000001c00787944 */ /* 0x000fea0003c00000 */
        /* <DEDUP_REMOVED lines=12> */
.L_x_5341:
        /* <DEDUP_REMOVED lines=23> */
.L_x_5342:
[----:B------:R-:W-:Y:S05]  /*2d60*/  BSYNC B0 ;  /* 0x0000000000007941 */ /* 0x000fea0003800000 */
.L_x_5340:
        /* <DEDUP_REMOVED lines=19> */
.L_x_5344:
        /* <DEDUP_REMOVED lines=22> */
.L_x_5345:
[----:B------:R-:W-:Y:S05]  /*3000*/  BSYNC B0 ;  /* 0x0000000000007941 */ /* 0x000fea0003800000 */
.L_x_5343:
        /* <DEDUP_REMOVED lines=20> */
.L_x_5347:
        /* <DEDUP_REMOVED lines=23> */
.L_x_5348:
[----:B------:R-:W-:Y:S05]  /*32c0*/  BSYNC B0 ;  /* 0x0000000000007941 */ /* 0x000fea0003800000 */
.L_x_5346:
        /* <DEDUP_REMOVED lines=39> */
.L_x_5350:
        /* <DEDUP_REMOVED lines=23> */
.L_x_5351:
[----:B------:R-:W-:Y:S05]  /*36b0*/  BSYNC B0 ;  /* 0x0000000000007941 */ /* 0x000fea0003800000 */
.L_x_5349:
        /* <DEDUP_REMOVED lines=26> */
.L_x_5353:
        /* <DEDUP_REMOVED lines=23> */
.L_x_5354:
[----:B------:R-:W-:Y:S05]  /*39d0*/  BSYNC B0 ;  /* 0x0000000000007941 */ /* 0x000fea0003800000 */
.L_x_5352:
        /* <DEDUP_REMOVED lines=21> */
.L_x_5330:
[----:B------:R-:W-:Y:S02]  /*3b30*/  ULDC.64 UR4, c[0x0][0x2b0] ;  /* 0x0000ac0000047ab9 */ /* 0x000fe40000000a00 */
[----:B------:R-:W-:-:S04]  /*3b40*/  LEA R2, P0, R30, UR4, 0x2 ;  /* 0x000000041e027c11 */ /* 0x000fc8000f8010ff */
[----:B------:R-:W-:-:S05]  /*3b50*/  LEA.HI.X R3, R30, UR5, R31, 0x2, P0 ;  /* 0x000000051e037c11 */ /* 0x000fca00080f141f */
[----:B------:R0:W-:Y:S04]  /*3b60*/  STG.E desc[UR8][R2.64], R28 ;  /* 0x0000001c02007986 */ /* 0x0001e8000c101908 */
.L_x_5329:
[----:B------:R-:W-:Y:S05]  /*3b70*/  BSYNC B1 ;  /* 0x0000000000017941 */ /* 0x000fea0003800000 */
.L_x_5328:
        /* <DEDUP_REMOVED lines=20> */
.L_x_5356:
[----:B------:R-:W-:Y:S05]  /*3cc0*/  BSYNC B0 ;  /* 0x0000000000007941 */ /* 0x000fea0003800000 */
.L_x_5355:
        /* <DEDUP_REMOVED lines=39> */
.L_x_5359:
        /* <DEDUP_REMOVED lines=37> */
.L_x_5358:
        /* <DEDUP_REMOVED lines=25> */
.L_x_5360:
[----:B------:R-:W-:-:S13]  /*4320*/  ISETP.GT.OR P4, PT, R7, UR5, P4 ;  /* 0x0000000507007c0c */ /* 0x000fda000a784670 */
[----:B------:R-:W-:Y:S05]  /*4330*/  @!P4 BRA `(.L_x_5357) ;  /* 0x000000000028c947 */ /* 0x000fea0003800000 */
[----:B------:R-:W0:Y:S01]  /*4340*/  LDS R6, [R6] ;  /* 0x0000000006067984 */ /* 0x000e220000000800 */
[----:B------:R-:W-:Y:S01]  /*4350*/  ISETP.GE.AND P0, PT, R15, R14, PT ;  /* 0x0000000e0f00720c */ /* 0x000fe20003f06270 */
[----:B------:R-:W-:-:S12]  /*4360*/  BSSY B0, `(.L_x_5361) ;  /* 0x0000003000007945 */ /* 0x000fd80003800000 */
[----:B------:R-:W-:Y:S05]  /*4370*/  @P0 BRA `(.L_x_5362) ;  /* 0x0000000000040947 */ /* 0x000fea0003800000 */
[----:B------:R1:W5:Y:S02]  /*4380*/  LDG.E.128 R8, desc[UR8][R22.64] ;  /* 0x0000000816087981 */ /* 0x000364000c1e1d00 */
.L_x_5362:
[----:B------:R-:W-:Y:S05]  /*4390*/  BSYNC B0 ;  /* 0x0000000000007941 */ /* 0x000fea0003800000 */
.L_x_5361:
[C---:B0----5:R-:W-:Y:S01]  /*43a0*/  FFMA.FTZ R5, R6.reuse, R8, R5 ;  /* 0x0000000806057223 */ /* 0x061fe20000010005 */
[C---:B------:R-:W-:Y:S01]  /*43b0*/  FFMA.FTZ R2, R6.reuse, R9, R2 ;  /* 0x0000000906027223 */ /* 0x040fe20000010002 */
[C---:B------:R-:W-:Y:S01]  /*43c0*/  FFMA.FTZ R3, R6.reuse, R10, R3 ;  /* 0x0000000a06037223 */ /* 0x040fe20000010003 */
[----:B------:R-:W-:Y:S01]  /*43d0*/  FFMA.FTZ R0, R6, R11, R0 ;  /* 0x0000000b06007223 */ /* 0x000fe20000010000 */
.L_x_5357:
        /* <DEDUP_REMOVED lines=83> */
        .weak           $__internal_24_$__cuda_sm20_div_s64
        .type           $__internal_24_$__cuda_sm20_div_s64,@function
        .size           $__internal_24_$__cuda_sm20_div_s64,(.L_x_8454 - $__internal_24_$__cuda_sm20_div_s64)
$__internal_24_$__cuda_sm20_div_s64:
        /* <DEDUP_REMOVED lines=83> */
[----:B------:R-:W-:Y:S06]  /*4e40*/  RET.REL.NODEC R26 `(_ZN5flash32flash_fwd_splitkv_combine_kernelI23Flash_fwd_kernel_traitsILi128ELi64ELi64ELi4ELb0ELb0EN7cutlass10bfloat16_tE19Flash_kernel_traitsILi128ELi64ELi64ELi4ES3_EELi4ELi4ELb1EEEvNS_16Flash_fwd_paramsE) ;  /* 0xffffffb01a6c7950 */ /* 0x000fec0003c3ffff */
.L_x_5363:
        /* <DEDUP_REMOVED lines=11> */
.L_x_8454:


//--------------------- .text._ZN5flash32flash_fwd_splitkv_combine_kernelI23Flash_fwd_kernel_traitsILi128ELi64ELi64ELi4ELb0ELb0EN7cutlass10bfloat16_tE19Flash_kernel_traitsILi128ELi64ELi64ELi4ES3_EELi4ELi3ELb1EEEvNS_16Flash_fwd_paramsE --------------------------
	.section	.text._ZN5flash32flash_fwd_splitkv_combine_kernelI23Flash_fwd_kernel_traitsILi128ELi64ELi64ELi4ELb0ELb0EN7cutlass10bfloat16_tE19Flash_kernel_traitsILi128ELi64ELi64ELi4ES3_EELi4ELi3ELb1EEEvNS_16Flash_fwd_paramsE,"ax",@progbits
	.align	128
        .global         _ZN5flash32flash_fwd_splitkv_combine_kernelI23Flash_fwd_kernel_traitsILi128ELi64ELi64ELi4ELb0ELb0EN7cutlass10bfloat16_tE19Flash_kernel_traitsILi128ELi64ELi64ELi4ES3_EELi4ELi3ELb1EEEvNS_16Flash_fwd_paramsE
        .type           _ZN5flash32flash_fwd_splitkv_combine_kernelI23Flash_fwd_kernel_traitsILi128ELi64ELi64ELi4ELb0ELb0EN7cutlass10bfloat16_tE19Flash_kernel_traitsILi128ELi64ELi64ELi4ES3_EELi4ELi3ELb1EEEvNS_16Flash_fwd_paramsE,@function
        .size           _ZN5flash32flash_fwd_splitkv_combine_kernelI23Flash_fwd_kernel_traitsILi128ELi64ELi64ELi4ELb0ELb0EN7cutlass10bfloat16_tE19Flash_kernel_traitsILi128ELi64ELi64ELi4ES3_EELi4ELi3ELb1EEEvNS_16Flash_fwd_paramsE,(.L_x_8455 - _ZN5flash32flash_fwd_splitkv_combine_kernelI23Flash_fwd_kernel_traitsILi128ELi64ELi64ELi4ELb0ELb0EN7cutlass10bfloat16_tE19Flash_kernel_traitsILi128ELi64ELi64ELi4ES3_EELi4ELi3ELb1EEEvNS_16Flash_fwd_paramsE)
        .other          _ZN5flash32flash_fwd_splitkv_combine_kernelI23Flash_fwd_kernel_traitsILi128ELi64ELi64ELi4ELb0ELb0EN7cutlass10bfloat16_tE19Flash_kernel_traitsILi128ELi64ELi64ELi4ES3_EELi4ELi3ELb1EEEvNS_16Flash_fwd_paramsE,@"STO_CUDA_ENTRY STV_DEFAULT"
_ZN5flash32flash_fwd_splitkv_combine_kernelI23Flash_fwd_kernel_traitsILi128ELi64ELi64ELi4ELb0ELb0EN7cutlass10bfloat16_tE19Flash_kernel_traitsILi128ELi64ELi64ELi4ES3_EELi4ELi3ELb1EEEvNS_16Flash_fwd_paramsE:
.text._ZN5flash32flash_fwd_splitkv_combine_kernelI23Flash_fwd_kernel_traitsILi128ELi64ELi64ELi4ELb0ELb0EN7cutlass10bfloat16_tE19Flash_kernel_traitsILi128ELi64ELi64ELi4ES3_EELi4ELi3ELb1EEEvNS_16Flash_fwd_paramsE:
        /* <DEDUP_REMOVED lines=23> */
[----:B------:R-:W-:Y:S05]  /*0170*/  CALL.REL.NOINC `($__internal_25_$__cuda_sm20_div_s64) ;  /* 0x0000004400d47944 */ /* 0x000fea0003c00000 */
[----:B------:R-:W-:Y:S05]  /*0180*/  BRA `(.L_x_5365) ;  /* 0x00000000004c7947 */ /* 0x000fea0003800000 */
.L_x_5364:
        /* <DEDUP_REMOVED lines=19> */
.L_x_5365:
        /* <DEDUP_REMOVED lines=13> */
[----:B------:R-:W-:Y:S05]  /*0390*/  CALL.REL.NOINC `($__internal_25_$__cuda_sm20_div_s64) ;  /* 0x00000044004c7944 */ /* 0x000fea0003c00000 */
[----:B------:R-:W-:Y:S02]  /*03a0*/  MOV R8, R20 ;  /* 0x0000001400087202 */ /* 0x000fe40000000f00 */
[----:B------:R-:W-:Y:S01]  /*03b0*/  MOV R9, R21 ;  /* 0x0000001500097202 */ /* 0x000fe20000000f00 */
[----:B------:R-:W-:Y:S05]  /*03c0*/  BRA `(.L_x_5368) ;  /* 0x00000000004c7947 */ /* 0x000fea0003800000 */
.L_x_5367:
        /* <DEDUP_REMOVED lines=19> */
.L_x_5368:
[----:B------:R-:W-:Y:S05]  /*0500*/  BSYNC B0 ;  /* 0x0000000000007941 */ /* 0x000fea0003800000 */
.L_x_5366:
        /* <DEDUP_REMOVED lines=43> */
.L_x_5370:
        /* <DEDUP_REMOVED lines=19> */
.L_x_5371:
[----:B------:R-:W-:Y:S05]  /*08f0*/  BSYNC B0 ;  /* 0x0000000000007941 */ /* 0x000fea0003800000 */
.L_x_5369:
        /* <DEDUP_REMOVED lines=74> */
[----:B------:R-:W-:Y:S02]  /*0da0*/  MOV R32, R20 ;  /* 0x0000001400207202 */ /* 0x000fe40000000f00 */
[----:B------:R-:W-:Y:S01]  /*0db0*/  MOV R33, R21 ;  /* 0x0000001500217202 */ /* 0x000fe20000000f00 */
[----:B------:R-:W-:Y:S05]  /*0dc0*/  BRA `(.L_x_5374) ;  /* 0x00000000004c7947 */ /* 0x000fea0003800000 */
.L_x_5373:
        /* <DEDUP_REMOVED lines=19> */
.L_x_5374:
[----:B------:R-:W-:Y:S05]  /*0f00*/  BSYNC B0 ;  /* 0x0000000000007941 */ /* 0x000fea0003800000 */
.L_x_5372:
        /* <DEDUP_REMOVED lines=43> */
.L_x_5376:
        /* <DEDUP_REMOVED lines=19> */
.L_x_5377:
[----:B------:R-:W-:Y:S05]  /*12f0*/  BSYNC B0 ;  /* 0x0000000000007941 */ /* 0x000fea0003800000 */
.L_x_5375:
        /* <DEDUP_REMOVED lines=67> */
.L_x_5379:
[----:B------:R-:W-:Y:S05]  /*1730*/  BSYNC B0 ;  /* 0x0000000000007941 */ /* 0x000fea0003800000 */
.L_x_5378:
        /* <DEDUP_REMOVED lines=14> */
.L_x_5381:
[----:B------:R-:W-:Y:S05]  /*1820*/  BSYNC B0 ;  /* 0x0000000000007941 */ /* 0x000fea0003800000 */
.L_x_5380:
        /* <DEDUP_REMOVED lines=154> */
.L_x_5386:
        /* <DEDUP_REMOVED lines=22> */
.L_x_5387:
[----:B------:R-:W-:Y:S05]  /*2330*/  BSYNC B0 ;  /* 0x0000000000007941 */ /* 0x000fea0003800000 */
.L_x_5385:
[----:B------:R-:W-:Y:S01]  /*2340*/  LOP3.LUT R19, R17, R0, RZ, 0xfc, !PT ;  /* 0x0000000011137212 */ /* 0x000fe200078efcff */
[----:B------:R-:W-:Y:S03]  /*2350*/  BSSY B0, `(.L_x_5388) ;  /* 0x0000028000007945 */ /* 0x000fe60003800000 */
[----:B------:R-:W-:-:S13]  /*2360*/  ISETP.NE.U32.AND P0, PT, R19, RZ, PT ;  /* 0x000000ff1300720c */ /* 0x000fda0003f05070 */
[----:B------:R-:W-:Y:S05]  /*2370*/  @!P0 BRA `(.L_x_5389) ;  /* 0x00000000003c8947 */ /* 0x000fea0003800000 */
[----:B------:R-:W-:Y:S01]  /*2380*/  IMAD.MOV.U32 R24, RZ, RZ, R25 ;  /* 0x000000ffff187224 */ /* 0x000fe200078e0019 */
[----:B------:R-:W-:Y:S02]  /*2390*/  MOV R23, R0 ;  /* 0x0000000000177202 */ /* 0x000fe40000000f00 */
[----:B------:R-:W-:Y:S02]  /*23a0*/  MOV R22, 0x23c0 ;  /* 0x000023c000167802 */ /* 0x000fe40000000f00 */
[----:B------:R-:W-:Y:S05]  /*23b0*/  CALL.REL.NOINC `($__internal_25_$__cuda_sm20_div_s64) ;  /* 0x0000002400447944 */ /* 0x000fea0003c00000 */
        /* <DEDUP_REMOVED lines=11> */
.L_x_5389:
        /* <DEDUP_REMOVED lines=22> */
.L_x_5390:
[----:B------:R-:W-:Y:S05]  /*25d0*/  BSYNC B0 ;  /* 0x0000000000007941 */ /* 0x000fea0003800000 */
.L_x_5388:
        /* <DEDUP_REMOVED lines=11> */
[----:B------:R-:W-:Y:S05]  /*2690*/  CALL.REL.NOINC `($__internal_25_$__cuda_sm20_div_s64) ;  /* 0x00000020008c7944 */ /* 0x000fea0003c00000 */
[----:B------:R-:W-:-:S04]  /*26a0*/  IADD3 R17, P0, RZ, -R20, RZ ;  /* 0x80000014ff117210 */ /* 0x000fc80007f1e0ff */
[----:B------:R-:W-:Y:S01]  /*26b0*/  IADD3.X R18, RZ, ~R21, RZ, P0, !PT ;  /* 0x80000015ff127210 */ /* 0x000fe200007fe4ff */
[----:B------:R-:W-:-:S04]  /*26c0*/  IMAD.WIDE.U32 R36, R5, R17, R36 ;  /* 0x0000001105247225 */ /* 0x000fc800078e0024 */
[----:B------:R-:W-:-:S04]  /*26d0*/  IMAD R18, R18, R5, RZ ;  /* 0x0000000512127224 */ /* 0x000fc800078e02ff */
[----:B------:R-:W-:-:S05]  /*26e0*/  IMAD R4, R4, R17, R18 ;  /* 0x0000001104047224 */ /* 0x000fca00078e0212 */
[----:B------:R-:W-:Y:S01]  /*26f0*/  IADD3 R4, R37, R4, RZ ;  /* 0x0000000425047210 */ /* 0x000fe20007ffe0ff */
[----:B------:R-:W-:Y:S05]  /*2700*/  BRA `(.L_x_5393) ;  /* 0x0000000000587947 */ /* 0x000fea0003800000 */
.L_x_5392:
        /* <DEDUP_REMOVED lines=22> */
.L_x_5393:
[----:B------:R-:W-:Y:S05]  /*2870*/  BSYNC B0 ;  /* 0x0000000000007941 */ /* 0x000fea0003800000 */
.L_x_5391:
        /* <DEDUP_REMOVED lines=38> */
[----:B------:R-:W-:Y:S05]  /*2ae0*/  CALL.REL.NOINC `($__internal_25_$__cuda_sm20_div_s64) ;  /* 0x0000001c00787944 */ /* 0x000fea0003c00000 */
        /* <DEDUP_REMOVED lines=12> */
.L_x_5395:
        /* <DEDUP_REMOVED lines=23> */
.L_x_5396:
[----:B------:R-:W-:Y:S05]  /*2d20*/  BSYNC B0 ;  /* 0x0000000000007941 */ /* 0x000fea0003800000 */
.L_x_5394:
        /* <DEDUP_REMOVED lines=19> */
.L_x_5398:
        /* <DEDUP_REMOVED lines=22> */
.L_x_5399:
[----:B------:R-:W-:Y:S05]  /*2fc0*/  BSYNC B0 ;  /* 0x0000000000007941 */ /* 0x000fea0003800000 */
.L_x_5397:
        /* <DEDUP_REMOVED lines=20> */
.L_x_5401:
        /* <DEDUP_REMOVED lines=23> */
.L_x_5402:
[----:B------:R-:W-:Y:S05]  /*3280*/  BSYNC B0 ;  /* 0x0000000000007941 */ /* 0x000fea0003800000 */
.L_x_5400:
        /* <DEDUP_REMOVED lines=39> */
.L_x_5404:
        /* <DEDUP_REMOVED lines=23> */
.L_x_5405:
[----:B------:R-:W-:Y:S05]  /*3670*/  BSYNC B0 ;  /* 0x0000000000007941 */ /* 0x000fea0003800000 */
.L_x_5403:
        /* <DEDUP_REMOVED lines=26> */
.L_x_5407:
        /* <DEDUP_REMOVED lines=23> */
.L_x_5408:
[----:B------:R-:W-:Y:S05]  /*3990*/  BSYNC B0 ;  /* 0x0000000000007941 */ /* 0x000fea0003800000 */
.L_x_5406:
        /* <DEDUP_REMOVED lines=21> */
.L_x_5384:
[----:B------:R-:W-:Y:S02]  /*3af0*/  ULDC.64 UR4, c[0x0][0x2b0] ;  /* 0x0000ac0000047ab9 */ /* 0x000fe40000000a00 */
[----:B------:R-:W-:-:S04]  /*3b00*/  LEA R2, P0, R30, UR4, 0x2 ;  /* 0x000000041e027c11 */ /* 0x000fc8000f8010ff */
[----:B------:R-:W-:-:S05]  /*3b10*/  LEA.HI.X R3, R30, UR5, R31, 0x2, P0 ;  /* 0x000000051e037c11 */ /* 0x000fca00080f141f */
[----:B------:R0:W-:Y:S04]  /*3b20*/  STG.E desc[UR8][R2.64], R28 ;  /* 0x0000001c02007986 */ /* 0x0001e8000c101908 */
.L_x_5383:
[----:B------:R-:W-:Y:S05]  /*3b30*/  BSYNC B1 ;  /* 0x0000000000017941 */ /* 0x000fea0003800000 */
.L_x_5382:
        /* <DEDUP_REMOVED lines=20> */
.L_x_5410:
[----:B------:R-:W-:Y:S05]  /*3c80*/  BSYNC B0 ;  /* 0x0000000000007941 */ /* 0x000fea0003800000 */
.L_x_5409:
        /* <DEDUP_REMOVED lines=39> */
.L_x_5413:
        /* <DEDUP_REMOVED lines=37> */
.L_x_5412:
        /* <DEDUP_REMOVED lines=25> */
.L_x_5414:
[----:B------:R-:W-:-:S13]  /*42e0*/  ISETP.GT.OR P4, PT, R7, UR5, P4 ;  /* 0x0000000507007c0c */ /* 0x000fda000a784670 */
[----:B------:R-:W-:Y:S05]  /*42f0*/  @!P4 BRA `(.L_x_5411) ;  /* 0x000000000028c947 */ /* 0x000fea0003800000 */
[----:B------:R-:W0:Y:S01]  /*4300*/  LDS R6, [R6] ;  /* 0x0000000006067984 */ /* 0x000e220000000800 */
[----:B------:R-:W-:Y:S01]  /*4310*/  ISETP.GE.AND P0, PT, R15, R14, PT ;  /* 0x0000000e0f00720c */ /* 0x000fe20003f06270 */
[----:B------:R-:W-:-:S12]  /*4320*/  BSSY B0, `(.L_x_5415) ;  /* 0x0000003000007945 */ /* 0x000fd80003800000 */
[----:B------:R-:W-:Y:S05]  /*4330*/  @P0 BRA `(.L_x_5416) ;  /* 0x0000000000040947 */ /* 0x000fea0003800000 */
[----:B------:R1:W5:Y:S02]  /*4340*/  LDG.E.128 R8, desc[UR8][R22.64] ;  /* 0x0000000816087981 */ /* 0x000364000c1e1d00 */
.L_x_5416:
[----:B------:R-:W-:Y:S05]  /*4350*/  BSYNC B0 ;  /* 0x0000000000007941 */ /* 0x000fea0003800000 */
.L_x_5415:
[C---:B0----5:R-:W-:Y:S01]  /*4360*/  FFMA.FTZ R5, R6.reuse, R8, R5 ;  /* 0x0000000806057223 */ /* 0x061fe20000010005 */
[C---:B------:R-:W-:Y:S01]  /*4370*/  FFMA.FTZ R2, R6.reuse, R9, R2 ;  /* 0x0000000906027223 */ /* 0x040fe20000010002 */
[C---:B------:R-:W-:Y:S01]  /*4380*/  FFMA.FTZ R3, R6.reuse, R10, R3 ;  /* 0x0000000a06037223 */ /* 0x040fe20000010003 */
[----:B------:R-:W-:Y:S01]  /*4390*/  FFMA.FTZ R0, R6, R11, R0 ;  /* 0x0000000b06007223 */ /* 0x000fe20000010000 */
.L_x_5411:
        /* <DEDUP_REMOVED lines=83> */
        .weak           $__internal_25_$__cuda_sm20_div_s64
        .type           $__internal_25_$__cuda_sm20_div_s64,@function
        .size           $__internal_25_$__cuda_sm20_div_s64,(.L_x_8455 - $__internal_25_$__cuda_sm20_div_s64)
$__internal_25_$__cuda_sm20_div_s64:
        /* <DEDUP_REMOVED lines=83> */
[----:B------:R-:W-:Y:S06]  /*4e00*/  RET.REL.NODEC R26 `(_ZN5flash32flash_fwd_splitkv_combine_kernelI23Flash_fwd_kernel_traitsILi128ELi64ELi64ELi4ELb0ELb0EN7cutlass10bfloat16_tE19Flash_kernel_traitsILi128ELi64ELi64ELi4ES3_EELi4ELi3ELb1EEEvNS_16Flash_fwd_paramsE) ;  /* 0xffffffb01a7c7950 */ /* 0x000fec0003c3ffff */
.L_x_5417:
        /* <DEDUP_REMOVED lines=15> */
.L_x_8455:


//--------------------- .text._ZN5flash32flash_fwd_splitkv_combine_kernelI23Flash_fwd_kernel_traitsILi128ELi64ELi64ELi4ELb0ELb0EN7cutlass10bfloat16_tE19Flash_kernel_traitsILi128ELi64ELi64ELi4ES3_EELi4ELi2ELb1EEEvNS_16Flash_fwd_paramsE --------------------------
	.section	.text._ZN5flash32flash_fwd_splitkv_combine_kernelI23Flash_fwd_kernel_traitsILi128ELi64ELi64ELi4ELb0ELb0EN7cutlass10bfloat16_tE19Flash_kernel_traitsILi128ELi64ELi64ELi4ES3_EELi4ELi2ELb1EEEvNS_16Flash_fwd_paramsE,"ax",@progbits
	.align	128
        .global         _ZN5flash32flash_fwd_splitkv_combine_kernelI23Flash_fwd_kernel_traitsILi128ELi64ELi64ELi4ELb0ELb0EN7cutlass10bfloat16_tE19Flash_kernel_traitsILi128ELi64ELi64ELi4ES3_EELi4ELi2ELb1EEEvNS_16Flash_fwd_paramsE
        .type           _ZN5flash32flash_fwd_splitkv_combine_kernelI23Flash_fwd_kernel_traitsILi128ELi64ELi64ELi4ELb0ELb0EN7cutlass10bfloat16_tE19Flash_kernel_traitsILi128ELi64ELi64ELi4ES3_EELi4ELi2ELb1EEEvNS_16Flash_fwd_paramsE,@function
        .size           _ZN5flash32flash_fwd_splitkv_combine_kernelI23Flash_fwd_kernel_traitsILi128ELi64ELi64ELi4ELb0ELb0EN7cutlass10bfloat16_tE19Flash_kernel_traitsILi128ELi64ELi64ELi4ES3_EELi4ELi2ELb1EEEvNS_16Flash_fwd_paramsE,(.L_x_8456 - _ZN5flash32flash_fwd_splitkv_combine_kernelI23Flash_fwd_kernel_traitsILi128ELi64ELi64ELi4ELb0ELb0EN7cutlass10bfloat16_tE19Flash_kernel_traitsILi128ELi64ELi64ELi4ES3_EELi4ELi2ELb1EEEvNS_16Flash_fwd_paramsE)
        .other          _ZN5flash32flash_fwd_splitkv_combine_kernelI23Flash_fwd_kernel_traitsILi128ELi64ELi64ELi4ELb0ELb0EN7cutlass10bfloat16_tE19Flash_kernel_traitsILi128ELi64ELi64ELi4ES3_EELi4ELi2ELb1EEEvNS_16Flash_fwd_paramsE,@"STO_CUDA_ENTRY STV_DEFAULT"
_ZN5flash32flash_fwd_splitkv_combine_kernelI23Flash_fwd_kernel_traitsILi128ELi64ELi64ELi4ELb0ELb0EN7cutlass10bfloat16_tE19Flash_kernel_traitsILi128ELi64ELi64ELi4ES3_EELi4ELi2ELb1EEEvNS_16Flash_fwd_paramsE:
.text._ZN5flash32flash_fwd_splitkv_combine_kernelI23Flash_fwd_kernel_traitsILi128ELi64ELi64ELi4ELb0ELb0EN7cutlass10bfloat16_tE19Flash_kernel_traitsILi128ELi64ELi64ELi4ES3_EELi4ELi2ELb1EEEvNS_16Flash_fwd_paramsE:
        /* <DEDUP_REMOVED lines=23> */
[----:B------:R-:W-:Y:S05]  /*0170*/  CALL.REL.NOINC `($__internal_26_$__cuda_sm20_div_s64) ;  /* 0x00000044005c7944 */ /* 0x000fea0003c00000 */
[----:B------:R-:W-:Y:S02]  /*0180*/  MOV R22, R0 ;  /* 0x0000000000167202 */ /* 0x000fe40000000f00 */
[----:B------:R-:W-:Y:S01]  /*0190*/  MOV R23, R25 ;  /* 0x0000001900177202 */ /* 0x000fe20000000f00 */
[----:B------:R-:W-:Y:S06]  /*01a0*/  BRA `(.L_x_5419) ;  /* 0x00000000004c7947 */ /* 0x000fec0003800000 */
.L_x_5418:
        /* <DEDUP_REMOVED lines=19> */
.L_x_5419:
        /* <DEDUP_REMOVED lines=11> */
[----:B------:R-:W-:Y:S05]  /*0390*/  CALL.REL.NOINC `($__internal_26_$__cuda_sm20_div_s64) ;  /* 0x0000004000d47944 */ /* 0x000fea0003c00000 */
[----:B------:R-:W-:Y:S02]  /*03a0*/  MOV R8, R0 ;  /* 0x0000000000087202 */ /* 0x000fe40000000f00 */
[----:B------:R-:W-:Y:S01]  /*03b0*/  MOV R9, R25 ;  /* 0x0000001900097202 */ /* 0x000fe20000000f00 */
[----:B------:R-:W-:Y:S05]  /*03c0*/  BRA `(.L_x_5422) ;  /* 0x00000000004c7947 */ /* 0x000fea0003800000 */
.L_x_5421:
        /* <DEDUP_REMOVED lines=19> */
.L_x_5422:
[----:B------:R-:W-:Y:S05]  /*0500*/  BSYNC B0 ;  /* 0x0000000000007941 */ /* 0x000fea0003800000 */
.L_x_5420:
        /* <DEDUP_REMOVED lines=43> */
[----:B------:R-:W-:Y:S05]  /*07c0*/  BRA `(.L_x_5425) ;  /* 0x00000000004c7947 */ /* 0x000fea0003800000 */
.L_x_5424:
        /* <DEDUP_REMOVED lines=19> */
.L_x_5425:
[----:B------:R-:W-:Y:S05]  /*0900*/  BSYNC B0 ;  /* 0x0000000000007941 */ /* 0x000fea0003800000 */
.L_x_5423:
        /* <DEDUP_REMOVED lines=71> */
[----:B------:R-:W-:Y:S05]  /*0d80*/  CALL.REL.NOINC `($__internal_26_$__cuda_sm20_div_s64) ;  /* 0x0000003800587944 */ /* 0x000fea0003c00000 */
[----:B------:R-:W-:Y:S02]  /*0d90*/  MOV R38, R0 ;  /* 0x0000000000267202 */ /* 0x000fe40000000f00 */
[----:B------:R-:W-:Y:S01]  /*0da0*/  MOV R39, R25 ;  /* 0x0000001900277202 */ /* 0x000fe20000000f00 */
[----:B------:R-:W-:Y:S05]  /*0db0*/  BRA `(.L_x_5428) ;  /* 0x00000000004c7947 */ /* 0x000fea0003800000 */
.L_x_5427:
        /* <DEDUP_REMOVED lines=19> */
.L_x_5428:
[----:B------:R-:W-:Y:S05]  /*0ef0*/  BSYNC B0 ;  /* 0x0000000000007941 */ /* 0x000fea0003800000 */
.L_x_5426:
        /* <DEDUP_REMOVED lines=40> */
[----:B------:R-:W-:Y:S01]  /*1180*/  MOV R24, R0 ;  /* 0x0000000000187202 */ /* 0x000fe20000000f00 */
[----:B------:R-:W-:Y:S05]  /*1190*/  BRA `(.L_x_5431) ;  /* 0x00000000004c7947 */ /* 0x000fea0003800000 */
.L_x_5430:
        /* <DEDUP_REMOVED lines=19> */
.L_x_5431:
[----:B------:R-:W-:Y:S05]  /*12d0*/  BSYNC B0 ;  /* 0x0000000000007941 */ /* 0x000fea0003800000 */
.L_x_5429:
        /* <DEDUP_REMOVED lines=69> */
.L_x_5433:
[----:B------:R-:W-:Y:S05]  /*1730*/  BSYNC B0 ;  /* 0x0000000000007941 */ /* 0x000fea0003800000 */
.L_x_5432:
        /* <DEDUP_REMOVED lines=149> */
.L_x_5438:
        /* <DEDUP_REMOVED lines=22> */
.L_x_5439:
[----:B------:R-:W-:Y:S05]  /*21f0*/  BSYNC B0 ;  /* 0x0000000000007941 */ /* 0x000fea0003800000 */
.L_x_5437:
[----:B------:R-:W-:Y:S01]  /*2200*/  LOP3.LUT R0, R23, R2, RZ, 0xfc, !PT ;  /* 0x0000000217007212 */ /* 0x000fe200078efcff */
[----:B------:R-:W-:Y:S03]  /*2210*/  BSSY B0, `(.L_x_5440) ;  /* 0x0000027000007945 */ /* 0x000fe60003800000 */
[----:B------:R-:W-:-:S13]  /*2220*/  ISETP.NE.U32.AND P0, PT, R0, RZ, PT ;  /* 0x000000ff0000720c */ /* 0x000fda0003f05070 */
[----:B------:R-:W-:Y:S05]  /*2230*/  @!P0 BRA `(.L_x_5441) ;  /* 0x0000000000388947 */ /* 0x000fea0003800000 */
[----:B------:R-:W-:Y:S01]  /*2240*/  IMAD.MOV.U32 R24, RZ, RZ, R37 ;  /* 0x000000ffff187224 */ /* 0x000fe200078e0025 */
[----:B------:R-:W-:Y:S02]  /*2250*/  MOV R5, R2 ;  /* 0x0000000200057202 */ /* 0x000fe40000000f00 */
[----:B------:R-:W-:Y:S02]  /*2260*/  MOV R22, 0x2280 ;  /* 0x0000228000167802 */ /* 0x000fe40000000f00 */
[----:B------:R-:W-:Y:S05]  /*2270*/  CALL.REL.NOINC `($__internal_26_$__cuda_sm20_div_s64) ;  /* 0x00000024001c7944 */ /* 0x000fea0003c00000 */
        /* <DEDUP_REMOVED lines=10> */
.L_x_5441:
        /* <DEDUP_REMOVED lines=22> */
.L_x_5442:
[----:B------:R-:W-:Y:S05]  /*2480*/  BSYNC B0 ;  /* 0x0000000000007941 */ /* 0x000fea0003800000 */
.L_x_5440:
        /* <DEDUP_REMOVED lines=12> */
[----:B------:R-:W-:Y:S05]  /*2550*/  CALL.REL.NOINC `($__internal_26_$__cuda_sm20_div_s64) ;  /* 0x0000002000647944 */ /* 0x000fea0003c00000 */
        /* <DEDUP_REMOVED lines=12> */
.L_x_5444:
        /* <DEDUP_REMOVED lines=22> */
.L_x_5445:
[----:B------:R-:W-:Y:S05]  /*2780*/  BSYNC B0 ;  /* 0x0000000000007941 */ /* 0x000fea0003800000 */
.L_x_5443:
        /* <DEDUP_REMOVED lines=37> */
[----:B------:R-:W-:Y:S05]  /*29e0*/  CALL.REL.NOINC `($__internal_26_$__cuda_sm20_div_s64) ;  /* 0x0000001c00407944 */ /* 0x000fea0003c00000 */
        /* <DEDUP_REMOVED lines=11> */
.L_x_5447:
        /* <DEDUP_REMOVED lines=23> */
.L_x_5448:
[----:B------:R-:W-:Y:S05]  /*2c10*/  BSYNC B0 ;  /* 0x0000000000007941 */ /* 0x000fea0003800000 */
.L_x_5446:
        /* <DEDUP_REMOVED lines=19> */
.L_x_5450:
        /* <DEDUP_REMOVED lines=22> */
.L_x_5451:
[----:B------:R-:W-:Y:S05]  /*2eb0*/  BSYNC B0 ;  /* 0x0000000000007941 */ /* 0x000fea0003800000 */
.L_x_5449:
        /* <DEDUP_REMOVED lines=21> */
.L_x_5453:
        /* <DEDUP_REMOVED lines=23> */
.L_x_5454:
[----:B------:R-:W-:Y:S05]  /*3180*/  BSYNC B0 ;  /* 0x0000000000007941 */ /* 0x000fea0003800000 */
.L_x_5452:
        /* <DEDUP_REMOVED lines=39> */
.L_x_5456:
        /* <DEDUP_REMOVED lines=23> */
.L_x_5457:
[----:B------:R-:W-:Y:S05]  /*3570*/  BSYNC B0 ;  /* 0x0000000000007941 */ /* 0x000fea0003800000 */
.L_x_5455:
        /* <DEDUP_REMOVED lines=27> */
.L_x_5459:
        /* <DEDUP_REMOVED lines=23> */
.L_x_5460:
[----:B------:R-:W-:Y:S05]  /*38a0*/  BSYNC B0 ;  /* 0x0000000000007941 */ /* 0x000fea0003800000 */
.L_x_5458:
        /* <DEDUP_REMOVED lines=21> */
.L_x_5436:
[----:B------:R-:W-:Y:S02]  /*3a00*/  ULDC.64 UR4, c[0x0][0x2b0] ;  /* 0x0000ac0000047ab9 */ /* 0x000fe40000000a00 */
[----:B------:R-:W-:-:S04]  /*3a10*/  LEA R2, P0, R32, UR4, 0x2 ;  /* 0x0000000420027c11 */ /* 0x000fc8000f8010ff */
[----:B------:R-:W-:-:S05]  /*3a20*/  LEA.HI.X R3, R32, UR5, R33, 0x2, P0 ;  /* 0x0000000520037c11 */ /* 0x000fca00080f1421 */
[----:B------:R1:W-:Y:S04]  /*3a30*/  STG.E desc[UR8][R2.64], R28 ;  /* 0x0000001c02007986 */ /* 0x0003e8000c101908 */
.L_x_5435:
[----:B------:R-:W-:Y:S05]  /*3a40*/  BSYNC B1 ;  /* 0x0000000000017941 */ /* 0x000fea0003800000 */
.L_x_5434:
        /* <DEDUP_REMOVED lines=47> */
.L_x_5463:
        /* <DEDUP_REMOVED lines=37> */
.L_x_5462:
        /* <DEDUP_REMOVED lines=25> */
.L_x_5464:
[----:B------:R-:W-:-:S13]  /*4120*/  ISETP.GT.OR P4, PT, R13, UR5, P4 ;  /* 0x000000050d007c0c */ /* 0x000fda000a784670 */
[----:B------:R-:W-:Y:S05]  /*4130*/  @!P4 BRA `(.L_x_5461) ;  /* 0x000000000028c947 */ /* 0x000fea0003800000 */
[----:B------:R-:W0:Y:S01]  /*4140*/  LDS R6, [R6] ;  /* 0x0000000006067984 */ /* 0x000e220000000800 */
[----:B------:R-:W-:Y:S01]  /*4150*/  ISETP.GE.AND P0, PT, R16, R15, PT ;  /* 0x0000000f1000720c */ /* 0x000fe20003f06270 */
[----:B------:R-:W-:-:S12]  /*4160*/  BSSY B0, `(.L_x_5465) ;  /* 0x0000003000007945 */ /* 0x000fd80003800000 */
[----:B------:R-:W-:Y:S05]  /*4170*/  @P0 BRA `(.L_x_5466) ;  /* 0x0000000000040947 */ /* 0x000fea0003800000 */
[----:B------:R1:W5:Y:S02]  /*4180*/  LDG.E.128 R8, desc[UR8][R24.64] ;  /* 0x0000000818087981 */ /* 0x000364000c1e1d00 */
.L_x_5466:
[----:B------:R-:W-:Y:S05]  /*4190*/  BSYNC B0 ;  /* 0x0000000000007941 */ /* 0x000fea0003800000 */
.L_x_5465:
[C---:B0----5:R-:W-:Y:S01]  /*41a0*/  FFMA.FTZ R5, R6.reuse, R8, R5 ;  /* 0x0000000806057223 */ /* 0x061fe20000010005 */
[C---:B------:R-:W-:Y:S01]  /*41b0*/  FFMA.FTZ R2, R6.reuse, R9, R2 ;  /* 0x0000000906027223 */ /* 0x040fe20000010002 */
[C---:B------:R-:W-:Y:S01]  /*41c0*/  FFMA.FTZ R3, R6.reuse, R10, R3 ;  /* 0x0000000a06037223 */ /* 0x040fe20000010003 */
[----:B------:R-:W-:Y:S01]  /*41d0*/  FFMA.FTZ R0, R6, R11, R0 ;  /* 0x0000000b06007223 */ /* 0x000fe20000010000 */
.L_x_5461:
        /* <DEDUP_REMOVED lines=81> */
        .weak           $__internal_26_$__cuda_sm20_div_s64
        .type           $__internal_26_$__cuda_sm20_div_s64,@function
        .size           $__internal_26_$__cuda_sm20_div_s64,(.L_x_8456 - $__internal_26_$__cuda_sm20_div_s64)
$__internal_26_$__cuda_sm20_div_s64:
        /* <DEDUP_REMOVED lines=83> */
[----:B------:R-:W-:Y:S05]  /*4c20*/  RET.REL.NODEC R20 `(_ZN5flash32flash_fwd_splitkv_combine_kernelI23Flash_fwd_kernel_traitsILi128ELi64ELi64ELi4ELb0ELb0EN7cutlass10bfloat16_tE19Flash_kernel_traitsILi128ELi64ELi64ELi4ES3_EELi4ELi2ELb1EEEvNS_16Flash_fwd_paramsE) ;  /* 0xffffffb014f47950 */ /* 0x000fea0003c3ffff */
.L_x_5467:
        /* <DEDUP_REMOVED lines=13> */
.L_x_8456:


//--------------------- .text._ZN5flash32flash_fwd_splitkv_combine_kernelI23Flash_fwd_kernel_traitsILi128ELi64ELi64ELi4ELb0ELb0EN7cutlass10bfloat16_tE19Flash_kernel_traitsILi128ELi64ELi64ELi4ES3_EELi4ELi1ELb1EEEvNS_16Flash_fwd_paramsE --------------------------
	.section	.text._ZN5flash32flash_fwd_splitkv_combine_kernelI23Flash_fwd_kernel_traitsILi128ELi64ELi64ELi4ELb0ELb0EN7cutlass10bfloat16_tE19Flash_kernel_traitsILi128ELi64ELi64ELi4ES3_EELi4ELi1ELb1EEEvNS_16Flash_fwd_paramsE,"ax",@progbits
	.align	128
        .global         _ZN5flash32flash_fwd_splitkv_combine_kernelI23Flash_fwd_kernel_traitsILi128ELi64ELi64ELi4ELb0ELb0EN7cutlass10bfloat16_tE19Flash_kernel_traitsILi128ELi64ELi64ELi4ES3_EELi4ELi1ELb1EEEvNS_16Flash_fwd_paramsE
        .type           _ZN5flash32flash_fwd_splitkv_combine_kernelI23Flash_fwd_kernel_traitsILi128ELi64ELi64ELi4ELb0ELb0EN7cutlass10bfloat16_tE19Flash_kernel_traitsILi128ELi64ELi64ELi4ES3_EELi4ELi1ELb1EEEvNS_16Flash_fwd_paramsE,@function
        .size           _ZN5flash32flash_fwd_splitkv_combine_kernelI23Flash_fwd_kernel_traitsILi128ELi64ELi64ELi4ELb0ELb0EN7cutlass10bfloat16_tE19Flash_kernel_traitsILi128ELi64ELi64ELi4ES3_EELi4ELi1ELb1EEEvNS_16Flash_fwd_paramsE,(.L_x_8457 - _ZN5flash32flash_fwd_splitkv_combine_kernelI23Flash_fwd_kernel_traitsILi128ELi64ELi64ELi4ELb0ELb0EN7cutlass10bfloat16_tE19Flash_kernel_traitsILi128ELi64ELi64ELi4ES3_EELi4ELi1ELb1EEEvNS_16Flash_fwd_paramsE)
        .other          _ZN5flash32flash_fwd_splitkv_combine_kernelI23Flash_fwd_kernel_traitsILi128ELi64ELi64ELi4ELb0ELb0EN7cutlass10bfloat16_tE19Flash_kernel_traitsILi128ELi64ELi64ELi4ES3_EELi4ELi1ELb1EEEvNS_16Flash_fwd_paramsE,@"STO_CUDA_ENTRY STV_DEFAULT"
_ZN5flash32flash_fwd_splitkv_combine_kernelI23Flash_fwd_kernel_traitsILi128ELi64ELi64ELi4ELb0ELb0EN7cutlass10bfloat16_tE19Flash_kernel_traitsILi128ELi64ELi64ELi4ES3_EELi4ELi1ELb1EEEvNS_16Flash_fwd_paramsE:
.text._ZN5flash32flash_fwd_splitkv_combine_kernelI23Flash_fwd_kernel_traitsILi128ELi64ELi64ELi4ELb0ELb0EN7cutlass10bfloat16_tE19Flash_kernel_traitsILi128ELi64ELi64ELi4ES3_EELi4ELi1ELb1EEEvNS_16Flash_fwd_paramsE:
        /* <DEDUP_REMOVED lines=23> */
[----:B------:R-:W-:Y:S05]  /*0170*/  CALL.REL.NOINC `($__internal_27_$__cuda_sm20_div_s64) ;  /* 0x0000004400ec7944 */ /* 0x000fea0003c00000 */
[----:B------:R-:W-:Y:S02]  /*0180*/  MOV R8, R0 ;  /* 0x0000000000087202 */ /* 0x000fe40000000f00 */
[----:B------:R-:W-:Y:S01]  /*0190*/  MOV R9, R23 ;  /* 0x0000001700097202 */ /* 0x000fe20000000f00 */
[----:B------:R-:W-:Y:S06]  /*01a0*/  BRA `(.L_x_5469) ;  /* 0x00000000004c7947 */ /* 0x000fec0003800000 */
.L_x_5468:
        /* <DEDUP_REMOVED lines=19> */
.L_x_5469:
        /* <DEDUP_REMOVED lines=13> */
[----:B------:R-:W-:Y:S05]  /*03b0*/  CALL.REL.NOINC `($__internal_27_$__cuda_sm20_div_s64) ;  /* 0x00000044005c7944 */ /* 0x000fea0003c00000 */
[----:B------:R-:W-:Y:S02]  /*03c0*/  MOV R10, R0 ;  /* 0x00000000000a7202 */ /* 0x000fe40000000f00 */
[----:B------:R-:W-:Y:S01]  /*03d0*/  MOV R11, R23 ;  /* 0x00000017000b7202 */ /* 0x000fe20000000f00 */
[----:B------:R-:W-:Y:S05]  /*03e0*/  BRA `(.L_x_5472) ;  /* 0x00000000004c7947 */ /* 0x000fea0003800000 */
.L_x_5471:
        /* <DEDUP_REMOVED lines=19> */
.L_x_5472:
[----:B------:R-:W-:Y:S05]  /*0520*/  BSYNC B0 ;  /* 0x0000000000007941 */ /* 0x000fea0003800000 */
.L_x_5470:
        /* <DEDUP_REMOVED lines=44> */
[----:B------:R-:W-:Y:S05]  /*07f0*/  BRA `(.L_x_5475) ;  /* 0x00000000004c7947 */ /* 0x000fea0003800000 */
.L_x_5474:
        /* <DEDUP_REMOVED lines=19> */
.L_x_5475:
[----:B------:R-:W-:Y:S05]  /*0930*/  BSYNC B0 ;  /* 0x0000000000007941 */ /* 0x000fea0003800000 */
.L_x_5473:
        /* <DEDUP_REMOVED lines=78> */
.L_x_5477:
        /* <DEDUP_REMOVED lines=19> */
.L_x_5478:
[----:B------:R-:W-:Y:S05]  /*0f50*/  BSYNC B0 ;  /* 0x0000000000007941 */ /* 0x000fea0003800000 */
.L_x_5476:
        /* <DEDUP_REMOVED lines=43> */
.L_x_5480:
        /* <DEDUP_REMOVED lines=20> */
.L_x_5481:
[----:B------:R-:W-:Y:S05]  /*1350*/  BSYNC B0 ;  /* 0x0000000000007941 */ /* 0x000fea0003800000 */
.L_x_5479:
        /* <DEDUP_REMOVED lines=72> */
.L_x_5483:
[----:B------:R-:W-:Y:S05]  /*17e0*/  BSYNC B0 ;  /* 0x0000000000007941 */ /* 0x000fea0003800000 */
.L_x_5482:
        /* <DEDUP_REMOVED lines=16> */
.L_x_5485:
[----:B------:R-:W-:Y:S05]  /*18f0*/  BSYNC B0 ;  /* 0x0000000000007941 */ /* 0x000fea0003800000 */
.L_x_5484:
        /* <DEDUP_REMOVED lines=141> */
.L_x_5490:
        /* <DEDUP_REMOVED lines=23> */
.L_x_5491:
[----:B------:R-:W-:Y:S05]  /*2340*/  BSYNC B0 ;  /* 0x0000000000007941 */ /* 0x000fea0003800000 */
.L_x_5489:
        /* <DEDUP_REMOVED lines=22> */
.L_x_5493:
        /* <DEDUP_REMOVED lines=22> */
.L_x_5494:
[----:B------:R-:W-:Y:S05]  /*2610*/  BSYNC B0 ;  /* 0x0000000000007941 */ /* 0x000fea0003800000 */
.L_x_5492:
        /* <DEDUP_REMOVED lines=22> */
.L_x_5496:
        /* <DEDUP_REMOVED lines=22> */
.L_x_5497:
[----:B------:R-:W-:Y:S05]  /*28e0*/  BSYNC B0 ;  /* 0x0000000000007941 */ /* 0x000fea0003800000 */
.L_x_5495:
        /* <DEDUP_REMOVED lines=33> */
[----:B------:R-:W-:Y:S05]  /*2b00*/  CALL.REL.NOINC `($__internal_27_$__cuda_sm20_div_s64) ;  /* 0x0000001c00887944 */ /* 0x000fea0003c00000 */
        /* <DEDUP_REMOVED lines=11> */
.L_x_5499:
        /* <DEDUP_REMOVED lines=23> */
.L_x_5500:
[----:B------:R-:W-:Y:S05]  /*2d30*/  BSYNC B0 ;  /* 0x0000000000007941 */ /* 0x000fea0003800000 */
.L_x_5498:
        /* <DEDUP_REMOVED lines=20> */
.L_x_5502:
        /* <DEDUP_REMOVED lines=23> */
.L_x_5503:
[----:B------:R-:W-:Y:S05]  /*2ff0*/  BSYNC B0 ;  /* 0x0000000000007941 */ /* 0x000fea0003800000 */
.L_x_5501:
        /* <DEDUP_REMOVED lines=19> */
.L_x_5505:
        /* <DEDUP_REMOVED lines=23> */
.L_x_5506:
[----:B------:R-:W-:Y:S05]  /*32a0*/  BSYNC B0 ;  /* 0x0000000000007941 */ /* 0x000fea0003800000 */
.L_x_5504:
        /* <DEDUP_REMOVED lines=26> */
[----:B------:R-:W-:Y:S05]  /*3450*/  CALL.REL.NOINC `($__internal_27_$__cuda_sm20_div_s64) ;  /* 0x0000001400347944 */ /* 0x000fea0003c00000 */
        /* <DEDUP_REMOVED lines=12> */
.L_x_5508:
        /* <DEDUP_REMOVED lines=23> */
.L_x_5509:
[----:B------:R-:W-:Y:S05]  /*3690*/  BSYNC B0 ;  /* 0x0000000000007941 */ /* 0x000fea0003800000 */
.L_x_5507:
        /* <DEDUP_REMOVED lines=28> */
.L_x_5511:
        /* <DEDUP_REMOVED lines=23> */
.L_x_5512:
[----:B------:R-:W-:Y:S05]  /*39d0*/  BSYNC B0 ;  /* 0x0000000000007941 */ /* 0x000fea0003800000 */
.L_x_5510:
        /* <DEDUP_REMOVED lines=21> */
.L_x_5488:
[----:B------:R-:W-:Y:S02]  /*3b30*/  ULDC.64 UR4, c[0x0][0x2b0] ;  /* 0x0000ac0000047ab9 */ /* 0x000fe40000000a00 */
[----:B------:R-:W-:-:S04]  /*3b40*/  LEA R2, P0, R38, UR4, 0x2 ;  /* 0x0000000426027c11 */ /* 0x000fc8000f8010ff */
[----:B------:R-:W-:-:S05]  /*3b50*/  LEA.HI.X R3, R38, UR5, R39, 0x2, P0 ;  /* 0x0000000526037c11 */ /* 0x000fca00080f1427 */
[----:B------:R0:W-:Y:S04]  /*3b60*/  STG.E desc[UR8][R2.64], R29 ;  /* 0x0000001d02007986 */ /* 0x0001e8000c101908 */
.L_x_5487:
[----:B------:R-:W-:Y:S05]  /*3b70*/  BSYNC B1 ;  /* 0x0000000000017941 */ /* 0x000fea0003800000 */
.L_x_5486:
        /* <DEDUP_REMOVED lines=18> */
.L_x_5514:
[----:B------:R-:W-:Y:S05]  /*3ca0*/  BSYNC B0 ;  /* 0x0000000000007941 */ /* 0x000fea0003800000 */
.L_x_5513:
        /* <DEDUP_REMOVED lines=39> */
.L_x_5517:
        /* <DEDUP_REMOVED lines=39> */
.L_x_5516:
        /* <DEDUP_REMOVED lines=27> */
.L_x_5518:
        /* <DEDUP_REMOVED lines=9> */
.L_x_5520:
[----:B------:R-:W-:Y:S05]  /*43d0*/  BSYNC B0 ;  /* 0x0000000000007941 */ /* 0x000fea0003800000 */
.L_x_5519:
[C---:B0----5:R-:W-:Y:S01]  /*43e0*/  FFMA.FTZ R4, R6.reuse, R8, R4 ;  /* 0x0000000806047223 */ /* 0x061fe20000010004 */
[C---:B------:R-:W-:Y:S01]  /*43f0*/  FFMA.FTZ R3, R6.reuse, R9, R3 ;  /* 0x0000000906037223 */ /* 0x040fe20000010003 */
[C---:B------:R-:W-:Y:S01]  /*4400*/  FFMA.FTZ R2, R6.reuse, R10, R2 ;  /* 0x0000000a06027223 */ /* 0x040fe20000010002 */
[----:B------:R-:W-:Y:S01]  /*4410*/  FFMA.FTZ R0, R6, R11, R0 ;  /* 0x0000000b06007223 */ /* 0x000fe20000010000 */
.L_x_5515:
        /* <DEDUP_REMOVED lines=81> */
        .weak           $__internal_27_$__cuda_sm20_div_s64
        .type           $__internal_27_$__cuda_sm20_div_s64,@function
        .size           $__internal_27_$__cuda_sm20_div_s64,(.L_x_8457 - $__internal_27_$__cuda_sm20_div_s64)
$__internal_27_$__cuda_sm20_div_s64:
        /* <DEDUP_REMOVED lines=83> */
[----:B------:R-:W-:Y:S06]  /*4e60*/  RET.REL.NODEC R20 `(_ZN5flash32flash_fwd_splitkv_combine_kernelI23Flash_fwd_kernel_traitsILi128ELi64ELi64ELi4ELb0ELb0EN7cutlass10bfloat16_tE19Flash_kernel_traitsILi128ELi64ELi64ELi4ES3_EELi4ELi1ELb1EEEvNS_16Flash_fwd_paramsE) ;  /* 0xffffffb014647950 */ /* 0x000fec0003c3ffff */
.L_x_5521:
        /* <DEDUP_REMOVED lines=9> */
.L_x_8457:


//--------------------- .text._ZN5flash24flash_fwd_splitkv_kernelI23Flash_fwd_kernel_traitsILi128ELi64ELi64ELi4ELb0ELb0EN7cutlass10bfloat16_tE19Flash_kernel_traitsILi128ELi64ELi64ELi4ES3_EELb1ELb0ELb0ELb0ELb0ELb0ELb0ELb0EEEvNS_16Flash_fwd_paramsE --------------------------
	.section	.text._ZN5flash24flash_fwd_splitkv_kernelI23Flash_fwd_kernel_traitsILi128ELi64ELi64ELi4ELb0ELb0EN7cutlass10bfloat16_tE19Flash_kernel_traitsILi128ELi64ELi64ELi4ES3_EELb1ELb0ELb0ELb0ELb0ELb0ELb0ELb0EEEvNS_16Flash_fwd_paramsE,"ax",@progbits
	.align	128
        .global         _ZN5flash24flash_fwd_splitkv_kernelI23Flash_fwd_kernel_traitsILi128ELi64ELi64ELi4ELb0ELb0EN7cutlass10bfloat16_tE19Flash_kernel_traitsILi128ELi64ELi64ELi4ES3_EELb1ELb0ELb0ELb0ELb0ELb0ELb0ELb0EEEvNS_16Flash_fwd_paramsE
        .type           _ZN5flash24flash_fwd_splitkv_kernelI23Flash_fwd_kernel_traitsILi128ELi64ELi64ELi4ELb0ELb0EN7cutlass10bfloat16_tE19Flash_kernel_traitsILi128ELi64ELi64ELi4ES3_EELb1ELb0ELb0ELb0ELb0ELb0ELb0ELb0EEEvNS_16Flash_fwd_paramsE,@function
        .size           _ZN5flash24flash_fwd_splitkv_kernelI23Flash_fwd_kernel_traitsILi128ELi64ELi64ELi4ELb0ELb0EN7cutlass10bfloat16_tE19Flash_kernel_traitsILi128ELi64ELi64ELi4ES3_EELb1ELb0ELb0ELb0ELb0ELb0ELb0ELb0EEEvNS_16Flash_fwd_paramsE,(.L_x_8514 - _ZN5flash24flash_fwd_splitkv_kernelI23Flash_fwd_kernel_traitsILi128ELi64ELi64ELi4ELb0ELb0EN7cutlass10bfloat16_tE19Flash_kernel_traitsILi128ELi64ELi64ELi4ES3_EELb1ELb0ELb0ELb0ELb0ELb0ELb0ELb0EEEvNS_16Flash_fwd_paramsE)
        .other          _ZN5flash24flash_fwd_splitkv_kernelI23Flash_fwd_kernel_traitsILi128ELi64ELi64ELi4ELb0ELb0EN7cutlass10bfloat16_tE19Flash_kernel_traitsILi128ELi64ELi64ELi4ES3_EELb1ELb0ELb0ELb0ELb0ELb0ELb0ELb0EEEvNS_16Flash_fwd_paramsE,@"STO_CUDA_ENTRY STV_DEFAULT"
_ZN5flash24flash_fwd_splitkv_kernelI23Flash_fwd_kernel_traitsILi128ELi64ELi64ELi4ELb0ELb0EN7cutlass10bfloat16_tE19Flash_kernel_traitsILi128ELi64ELi64ELi4ES3_EELb1ELb0ELb0ELb0ELb0ELb0ELb0ELb0EEEvNS_16Flash_fwd_paramsE:
.text._ZN5flash24flash_fwd_splitkv_kernelI23Flash_fwd_kernel_traitsILi128ELi64ELi64ELi4ELb0ELb0EN7cutlass10bfloat16_tE19Flash_kernel_traitsILi128ELi64ELi64ELi4ES3_EELb1ELb0ELb0ELb0ELb0ELb0ELb0ELb0EEEvNS_16Flash_fwd_paramsE:
        /* <DEDUP_REMOVED lines=38> */
.L_x_5522:
[----:B------:R-:W1:Y:S02]  /*0260*/  LDC R4, c[0x0][0x2c8] ;  /* 0x0000b200ff047b82 */ /* 0x000e640000000800 */
.L_x_5523:
[----:B------:R-:W4:Y:S02]  /*0270*/  LDC.64 R2, c[0x0][0x308] ;  /* 0x0000c200ff027b82 */ /* 0x000f240000000a00 */
[----:B----4-:R-:W-:-:S04]  /*0280*/  ISETP.NE.U32.AND P1, PT, R2, RZ, PT ;  /* 0x000000ff0200720c */ /* 0x010fc80003f25070 */
[----:B------:R-:W-:-:S13]  /*0290*/  ISETP.NE.AND.EX P1, PT, R3, RZ, PT, P1 ;  /* 0x000000ff0300720c */ /* 0x000fda0003f25310 */
[----:B------:R-:W4:Y:S01]  /*02a0*/  @P1 LDC.64 R2, c[0x0][0x308] ;  /* 0x0000c200ff021b82 */ /* 0x000f220000000a00 */
[----:B------:R-:W-:-:S07]  /*02b0*/  IMAD.SHL.U32 R84, R25, 0x40, RZ ;  /* 0x0000004019547824 */ /* 0x000fce00078e00ff */
[----:B------:R-:W1:Y:S01]  /*02c0*/  @!P1 LDC R5, c[0x0][0x2cc] ;  /* 0x0000b300ff059b82 */ /* 0x000e620000000800 */
[----:B----4-:R-:W-:-:S07]  /*02d0*/  @P1 IMAD.WIDE R78, R21, 0x4, R2 ;  /* 0x00000004154e1825 */ /* 0x010fce00078e0202 */
[----:B------:R-:W4:Y:S01]  /*02e0*/  @!P1 LDC.64 R2, c[0x0][0x318] ;  /* 0x0000c600ff029b82 */ /* 0x000f220000000a00 */
[----:B------:R1:W5:Y:S01]  /*02f0*/  @P1 LDG.E R78, desc[UR10][R78.64] ;  /* 0x0000000a4e4e1981 */ /* 0x000362000c1e1900 */
[----:B--2---:R-:W-:-:S13]  /*0300*/  ISETP.GT.AND P0, PT, R165, R84, PT ;  /* 0x00000054a500720c */ /* 0x004fda0003f04270 */
[----:B------:R-:W-:Y:S05]  /*0310*/  @!P0 EXIT ;  /* 0x000000000000894d */ /* 0x000fea0003800000 */
[----:B------:R-:W2:Y:S01]  /*0320*/  LDC R81, c[0x0][0x398] ;  /* 0x0000e600ff517b82 */ /* 0x000ea20000000800 */
[----:B----4-:R-:W-:Y:S01]  /*0330*/  @!P1 ISETP.NE.U32.AND P0, PT, R2, RZ, PT ;  /* 0x000000ff0200920c */ /* 0x010fe20003f05070 */
[----:B-----5:R-:W-:Y:S01]  /*0340*/  @P1 IMAD.IADD R78, R78, 0x1, -R9 ;  /* 0x000000014e4e1824 */ /* 0x020fe200078e0a09 */
[----:B------:R-:W-:Y:S01]  /*0350*/  ULDC UR5, c[0x0][0x2c8] ;  /* 0x0000b20000057ab9 */ /* 0x000fe20000000800 */
[----:B-1----:R-:W1:Y:S01]  /*0360*/  S2R R79, SR_TID.X ;  /* 0x00000000004f7919 */ /* 0x002e620000002100 */
        /* <DEDUP_REMOVED lines=30> */
[----:B---3--:R-:W-:Y:S01]  /*0550*/  @!P0 SHF.R.S32.HI R7, RZ, 0x1f, R21 ;  /* 0x0000001fff078819 */ /* 0x008fe20000011415 */
[----:B------:R-:W-:Y:S01]  /*0560*/  IMAD.IADD R79, R79, 0x1, -R10 ;  /* 0x000000014f4f7824 */ /* 0x000fe200078e0a0a */
[----:B------:R-:W-:-:S04]  /*0570*/  ISETP.GE.AND P2, PT, R0, R165, PT ;  /* 0x000000a50000720c */ /* 0x000fc80003f46270 */
[----:B------:R-:W-:Y:S01]  /*0580*/  ISETP.NE.AND P6, PT, R79, RZ, PT ;  /* 0x000000ff4f00720c */ /* 0x000fe20003fc5270 */
        /* <DEDUP_REMOVED lines=17> */
[C---:B------:R-:W-:Y:S01]  /*06a0*/  IADD3 R6, R0.reuse, 0x20, RZ ;  /* 0x0000002000067810 */ /* 0x040fe20007ffe0ff */
[----:B------:R-:W-:Y:S01]  /*06b0*/  VIADD R10, R0, 0x10 ;  /* 0x00000010000a7836 */ /* 0x000fe20000000000 */
[----:B------:R-:W-:Y:S01]  /*06c0*/  IADD3.X R9, R162, R13, R9, P0, !PT ;  /* 0x0000000da2097210 */ /* 0x000fe200007fe409 */
[----:B------:R-:W-:Y:S01]  /*06d0*/  IMAD R15, R28, UR5, R7 ;  /* 0x000000051c0f7c24 */ /* 0x000fe2000f8e0207 */
[-C--:B------:R-:W-:Y:S01]  /*06e0*/  ISETP.GE.AND P0, PT, R6, R165.reuse, PT ;  /* 0x000000a50600720c */ /* 0x080fe20003f06270 */
[----:B------:R-:W-:Y:S01]  /*06f0*/  VIADD R11, R2, 0x40 ;  /* 0x00000040020b7836 */ /* 0x000fe20000000000 */
[-C--:B------:R-:W-:Y:S01]  /*0700*/  ISETP.GE.AND P1, PT, R10, R165.reuse, PT ;  /* 0x000000a50a00720c */ /* 0x080fe20003f26270 */
[----:B------:R-:W-:Y:S01]  /*0710*/  IMAD.WIDE.U32 R28, R28, UR4, R8 ;  /* 0x000000041c1c7c25 */ /* 0x000fe2000f8e0008 */
[----:B------:R-:W-:Y:S01]  /*0720*/  ULDC UR4, c[0x0][0x2c4] ;  /* 0x0000b10000047ab9 */ /* 0x000fe20000000800 */
[----:B------:R-:W-:-:S02]  /*0730*/  ISETP.GE.OR P4, PT, R10, R165, P6 ;  /* 0x000000a50a00720c */ /* 0x000fc40003786670 */
[----:B------:R-:W-:Y:S01]  /*0740*/  IMAD R84, R21, UR4, R84 ;  /* 0x0000000415547c24 */ /* 0x000fe2000f8e0254 */
[----:B------:R-:W-:Y:S02]  /*0750*/  SHF.R.S32.HI R9, RZ, 0x1f, R0 ;  /* 0x0000001fff097819 */ /* 0x000fe40000011400 */
[----:B------:R-:W-:Y:S01]  /*0760*/  IADD3 R15, R29, R15, RZ ;  /* 0x0000000f1d0f7210 */ /* 0x000fe20007ffe0ff */
[----:B------:R-:W-:Y:S07]  /*0770*/  @P2 BRA `(.L_x_5526) ;  /* 0x0000000000342947 */ /* 0x000fee0003800000 */
        /* <DEDUP_REMOVED lines=13> */
.L_x_5526:
[----:B------:R-:W-:Y:S05]  /*0850*/  BSYNC B0 ;  /* 0x0000000000007941 */ /* 0x000fea0003800000 */
.L_x_5525:
        /* <DEDUP_REMOVED lines=19> */
.L_x_5528:
[----:B------:R-:W-:Y:S05]  /*0990*/  BSYNC B0 ;  /* 0x0000000000007941 */ /* 0x000fea0003800000 */
.L_x_5527:
        /* <DEDUP_REMOVED lines=20> */
.L_x_5530:
[----:B------:R-:W-:Y:S05]  /*0ae0*/  BSYNC B0 ;  /* 0x0000000000007941 */ /* 0x000fea0003800000 */
.L_x_5529:
        /* <DEDUP_REMOVED lines=19> */
.L_x_5532:
[----:B------:R-:W-:Y:S05]  /*0c20*/  BSYNC B0 ;  /* 0x0000000000007941 */ /* 0x000fea0003800000 */
.L_x_5531:
        /* <DEDUP_REMOVED lines=15> */
.L_x_5524:
        /* <DEDUP_REMOVED lines=14> */
[----:B---3--:R-:W-:-:S05]  /*0e00*/  SHF.R.S32.HI R7, RZ, 0x1f, R21 ;  /* 0x0000001fff077819 */ /* 0x008fca0000011415 */
        /* <DEDUP_REMOVED lines=9> */
.L_x_5533:
[----:B------:R-:W-:Y:S05]  /*0ea0*/  @!P0 BRA `(.L_x_5534) ;  /* 0x0000000400408947 */ /* 0x000fea0003800000 */
[----:B------:R-:W1:Y:S01]  /*0eb0*/  LDC R10, c[0x0][0x380] ;  /* 0x0000e000ff0a7b82 */ /* 0x000e620000000800 */
[----:B------:R-:W-:Y:S01]  /*0ec0*/  LEA R17, R101, 0xffffffc0, 0x6 ;  /* 0xffffffc065117811 */ /* 0x000fe200078e30ff */
[----:B------:R-:W-:-:S03]  /*0ed0*/  ULDC.64 UR4, c[0x0][0x260] ;  /* 0x0000980000047ab9 */ /* 0x000fc60000000a00 */
[----:B------:R-:W-:-:S03]  /*0ee0*/  IABS R0, R17 ;  /* 0x0000001100007213 */ /* 0x000fc60000000000 */
[----:B------:R-:W2:Y:S08]  /*0ef0*/  LDC R9, c[0x0][0x278] ;  /* 0x00009e00ff097b82 */ /* 0x000eb00000000800 */
[----:B------:R-:W4:Y:S01]  /*0f00*/  LDC.64 R102, c[0x0][0x248] ;  /* 0x00009200ff667b82 */ /* 0x000f220000000a00 */
[----:B-1----:R-:W-:-:S04]  /*0f10*/  IABS R3, R10 ;  /* 0x0000000a00037213 */ /* 0x002fc80000000000 */
[----:B---3--:R-:W1:Y:S08]  /*0f20*/  I2F.RP R6, R3 ;  /* 0x0000000300067306 */ /* 0x008e700000209400 */
        /* <DEDUP_REMOVED lines=23> */
[----:B--2---:R-:W-:Y:S02]  /*10a0*/  IABS R2, R9 ;  /* 0x0000000900027213 */ /* 0x004fe40000000000 */
[----:B-----5:R-:W-:Y:S02]  /*10b0*/  IADD3 R8, -R11, RZ, RZ ;  /* 0x000000ff0b087210 */ /* 0x020fe40007ffe1ff */
        /* <DEDUP_REMOVED lines=29> */
[----:B-1----:R-:W-:-:S04]  /*1290*/  IMAD.WIDE.U32 R12, R0, R4, RZ ;  /* 0x00000004000c7225 */ /* 0x002fc800078e00ff */
[----:B------:R-:W-:Y:S02]  /*12a0*/  IMAD R6, R7, R4, RZ ;  /* 0x0000000407067224 */ /* 0x000fe400078e02ff */
[----:B----4-:R-:W-:Y:S02]  /*12b0*/  IMAD R4, R11, R102, RZ ;  /* 0x000000660b047224 */ /* 0x010fe400078e02ff */
        /* <DEDUP_REMOVED lines=15> */
.L_x_5534:
[----:B------:R-:W1:Y:S01]  /*13b0*/  LDC R13, c[0x0][0x278] ;  /* 0x00009e00ff0d7b82 */ /* 0x000e620000000800 */
[----:B------:R-:W-:Y:S02]  /*13c0*/  ISETP.NE.AND P4, PT, R0, -0x1, PT ;  /* 0xffffffff0000780c */ /* 0x000fe40003f85270 */
[----:B------:R-:W-:-:S04]  /*13d0*/  LEA R17, R101, 0xffffffc0, 0x6 ;  /* 0xffffffc065117811 */ /* 0x000fc800078e30ff */
[----:B------:R-:W-:-:S07]  /*13e0*/  SHF.R.S32.HI R11, RZ, 0x1f, R17 ;  /* 0x0000001fff0b7819 */ /* 0x000fce0000011411 */
[----:B------:R-:W2:Y:S01]  /*13f0*/  @P4 LDC.64 R102, c[0x0][0x248] ;  /* 0x00009200ff664b82 */ /* 0x000ea20000000a00 */
[----:B------:R-:W-:Y:S01]  /*1400*/  @P4 IMAD.IADD R14, R9, 0x1, R0 ;  /* 0x00000001090e4824 */ /* 0x000fe200078e0200 */
[----:B-1----:R-:W-:-:S04]  /*1410*/  IABS R3, R13 ;  /* 0x0000000d00037213 */ /* 0x002fc80000000000 */
[----:B------:R-:W3:Y:S08]  /*1420*/  I2F.RP R5, R3 ;  /* 0x0000000300057306 */ /* 0x000ef00000209400 */
[----:B---3--:R-:W1:Y:S02]  /*1430*/  MUFU.RCP R6, R5 ;  /* 0x0000000500067308 */ /* 0x008e640000001000 */
        /* <DEDUP_REMOVED lines=40> */
.L_x_5536:
[----:B------:R-:W-:Y:S01]  /*16c0*/  @!P1 LOP3.LUT R20, RZ, R13, RZ, 0x33, !PT ;  /* 0x0000000dff149212 */ /* 0x000fe200078e33ff */
[----:B------:R-:W-:Y:S01]  /*16d0*/  IMAD R6, R11, R102, RZ ;  /* 0x000000660b067224 */ /* 0x000fe200078e02ff */
[----:B------:R-:W-:Y:S02]  /*16e0*/  MOV R12, R10 ;  /* 0x0000000a000c7202 */ /* 0x000fe40000000f00 */
[----:B------:R-:W-:Y:S01]  /*16f0*/  MOV R13, R7 ;  /* 0x00000007000d7202 */ /* 0x000fe20000000f00 */
[-C--:B------:R-:W-:Y:S01]  /*1700*/  IMAD R7, R103, R17.reuse, R6 ;  /* 0x0000001167077224 */ /* 0x080fe200078e0206 */
[----:B------:R-:W-:Y:S02]  /*1710*/  SHF.R.S32.HI R15, RZ, 0x1f, R20 ;  /* 0x0000001fff0f7819 */ /* 0x000fe40000011414 */
        /* <DEDUP_REMOVED lines=24> */
.L_x_5535:
[----:B------:R-:W-:Y:S01]  /*18a0*/  ISETP.NE.AND P1, PT, R162, -0x1, PT ;  /* 0xffffffffa200780c */ /* 0x000fe20003f25270 */
[----:B------:R-:W-:Y:S01]  /*18b0*/  VIADD R163, R101, 0xffffffff ;  /* 0xffffffff65a37836 */ /* 0x000fe20000000000 */
[----:B------:R-:W-:Y:S01]  /*18c0*/  SHF.R.S32.HI R82, RZ, 0x1f, R79 ;  /* 0x0000001fff527819 */ /* 0x000fe2000001144f */
[----:B------:R-:W-:Y:S01]  /*18d0*/  IMAD.IADD R156, R165, 0x1, -R84 ;  /* 0x00000001a59c7824 */ /* 0x000fe200078e0a54 */
[----:B------:R-:W1:Y:S01]  /*18e0*/  S2UR UR8, SR_CgaCtaId ;  /* 0x00000000000879c3 */ /* 0x000e620000008800 */
[----:B------:R-:W-:Y:S01]  /*18f0*/  IMAD.SHL.U32 R33, R163, 0x40, RZ ;  /* 0x00000040a3217824 */ /* 0x000fe200078e00ff */
[CC--:B------:R-:W-:Y:S01]  /*1900*/  LEA.HI R4, R82.reuse, R79.reuse, RZ, 0x3 ;  /* 0x0000004f52047211 */ /* 0x0c0fe200078f18ff */
[----:B------:R-:W-:Y:S01]  /*1910*/  ULDC.64 UR4, c[0x0][0x258] ;  /* 0x0000960000047ab9 */ /* 0x000fe20000000a00 */
[----:B------:R-:W-:Y:S01]  /*1920*/  LEA.HI R10, R82, R79, RZ, 0x4 ;  /* 0x0000004f520a7211 */ /* 0x000fe200078f20ff */
[----:B------:R-:W-:Y:S01]  /*1930*/  IMAD.IADD R9, R78, 0x1, -R33 ;  /* 0x000000014e097824 */ /* 0x000fe200078e0a21 */
[----:B------:R-:W-:Y:S01]  /*1940*/  SHF.R.S32.HI R12, RZ, 0x3, R4 ;  /* 0x00000003ff0c7819 */ /* 0x000fe20000011404 */
[----:B------:R-:W-:Y:S01]  /*1950*/  ULDC.64 UR6, c[0x0][0x268] ;  /* 0x00009a0000067ab9 */ /* 0x000fe20000000a00 */
[----:B------:R-:W-:Y:S01]  /*1960*/  LOP3.LUT R4, R4, 0xfffffff8, RZ, 0xc0, !PT ;  /* 0xfffffff804047812 */ /* 0x000fe200078ec0ff */
[----:B------:R-:W2:Y:S01]  /*1970*/  @!P1 LDC.64 R2, c[0x0][0x228] ;  /* 0x00008a00ff029b82 */ /* 0x000ea20000000a00 */
[----:B------:R-:W-:Y:S01]  /*1980*/  @!P1 SHF.R.S32.HI R23, RZ, 0x1f, R21 ;  /* 0x0000001fff179819 */ /* 0x000fe20000011415 */
[----:B------:R-:W-:Y:S01]  /*1990*/  IMAD.SHL.U32 R29, R12, 0x40, RZ ;  /* 0x000000400c1d7824 */ /* 0x000fe200078e00ff */
[----:B------:R-:W-:Y:S01]  /*19a0*/  LOP3.LUT R16, R10, 0xfffffff0, RZ, 0xc0, !PT ;  /* 0xfffffff00a107812 */ /* 0x000fe200078ec0ff */
[----:B------:R-:W-:Y:S01]  /*19b0*/  IMAD.IADD R4, R79, 0x1, -R4 ;  /* 0x000000014f047824 */ /* 0x000fe200078e0a04 */
[CC--:B------:R-:W-:Y:S01]  /*19c0*/  ISETP.GE.AND P6, PT, R12.reuse, R156.reuse, PT ;  /* 0x0000009c0c00720c */ /* 0x0c0fe20003fc6270 */
[----:B-----5:R-:W-:Y:S01]  /*19d0*/  VIADD R8, R12, 0x10 ;  /* 0x000000100c087836 */ /* 0x020fe20000000000 */
[----:B------:R-:W-:Y:S01]  /*19e0*/  LOP3.LUT R29, R29, 0x1c0, RZ, 0xc0, !PT ;  /* 0x000001c01d1d7812 */ /* 0x000fe200078ec0ff */
[----:B------:R-:W3:Y:S01]  /*19f0*/  @P1 LDC.64 R6, c[0x0][0x240] ;  /* 0x00009000ff061b82 */ /* 0x000ee20000000a00 */
[----:B------:R-:W-:Y:S01]  /*1a00*/  SHF.L.U32 R166, R4, 0x3, RZ ;  /* 0x0000000304a67819 */ /* 0x000fe200000006ff */
[----:B------:R-:W-:Y:S01]  /*1a10*/  IMAD.IADD R16, R79, 0x1, -R16 ;  /* 0x000000014f107824 */ /* 0x000fe200078e0a10 */
[----:B------:R-:W-:Y:S01]  /*1a20*/  SHF.R.U32.HI R164, RZ, 0x3, R29 ;  /* 0x00000003ffa47819 */ /* 0x000fe2000001161d */
[----:B------:R-:W-:Y:S01]  /*1a30*/  IMAD R15, R15, UR6, RZ ;  /* 0x000000060f0f7c24 */ /* 0x000fe2000f8e02ff */
[----:B------:R-:W-:Y:S01]  /*1a40*/  LOP3.LUT R27, R29, 0x38, R166, 0xf8, !PT ;  /* 0x000000381d1b7812 */ /* 0x000fe200078ef8a6 */
[----:B------:R-:W-:Y:S01]  /*1a50*/  BSSY B0, `(.L_x_5537) ;  /* 0x0000048000007945 */ /* 0x000fe20003800000 */
[C---:B------:R-:W-:Y:S01]  /*1a60*/  ISETP.GE.AND P5, PT, R8.reuse, R156, PT ;  /* 0x0000009c0800720c */ /* 0x040fe20003fa6270 */
[----:B------:R-:W4:Y:S01]  /*1a70*/  LDC.64 R124, c[0x0][0x250] ;  /* 0x00009400ff7c7b82 */ /* 0x000f220000000a00 */
[-C--:B------:R-:W-:Y:S01]  /*1a80*/  ISETP.GE.AND P4, PT, R8, R9.reuse, PT ;  /* 0x000000090800720c */ /* 0x080fe20003f86270 */
[----:B------:R-:W-:Y:S01]  /*1a90*/  IMAD R15, R20, UR7, R15 ;  /* 0x00000007140f7c24 */ /* 0x000fe2000f8e020f */
[----:B------:R-:W-:Y:S01]  /*1aa0*/  ISETP.GE.AND P3, PT, R8, R9, PT ;  /* 0x000000090800720c */ /* 0x000fe20003f66270 */
[----:B------:R-:W-:Y:S01]  /*1ab0*/  VIADD R14, R12, 0x20 ;  /* 0x000000200c0e7836 */ /* 0x000fe20000000000 */
[----:B------:R-:W-:Y:S01]  /*1ac0*/  LOP3.LUT R164, R27, R164, RZ, 0x3c, !PT ;  /* 0x000000a41ba47212 */ /* 0x000fe200078e3cff */
[----:B------:R-:W-:Y:S01]  /*1ad0*/  VIADD R157, R166, 0x40 ;  /* 0x00000040a69d7836 */ /* 0x000fe20000000000 */
[----:B------:R-:W-:Y:S01]  /*1ae0*/  SHF.R.S32.HI R13, RZ, 0x1f, R12 ;  /* 0x0000001fff0d7819 */ /* 0x000fe2000001140c */
[-C--:B--2---:R-:W-:Y:S01]  /*1af0*/  @!P1 IMAD R8, R23, R2.reuse, RZ ;  /* 0x0000000217089224 */ /* 0x084fe200078e02ff */
[----:B------:R-:W-:Y:S01]  /*1b00*/  SHF.R.S32.HI R23, RZ, 0x1f, R16 ;  /* 0x0000001fff177819 */ /* 0x000fe20000011410 */
[----:B------:R-:W-:Y:S01]  /*1b10*/  @!P1 IMAD.WIDE.U32 R30, R21, R2, RZ ;  /* 0x00000002151e9225 */ /* 0x000fe200078e00ff */
[----:B------:R-:W-:-:S03]  /*1b20*/  SHF.R.S32.HI R2, RZ, 0x1f, R28 ;  /* 0x0000001fff027819 */ /* 0x000fc6000001141c */
[----:B------:R-:W-:Y:S01]  /*1b30*/  @!P1 IMAD R3, R21, R3, R8 ;  /* 0x0000000315039224 */ /* 0x000fe200078e0208 */
[----:B------:R-:W-:Y:S01]  /*1b40*/  LEA.HI R8, R23, R16, RZ, 0x3 ;  /* 0x0000001017087211 */ /* 0x000fe200078f18ff */
[----:B---3--:R-:W-:Y:S01]  /*1b50*/  @P1 IMAD.WIDE.U32 R26, R162, R6, RZ ;  /* 0x00000006a21a1225 */ /* 0x008fe200078e00ff */
[----:B------:R-:W-:Y:S02]  /*1b60*/  LEA.HI R6, R82, R79, RZ, 0x6 ;  /* 0x0000004f52067211 */ /* 0x000fe400078f30ff */
[----:B------:R-:W-:Y:S01]  /*1b70*/  LOP3.LUT R23, R8, 0xfffffff8, RZ, 0xc0, !PT ;  /* 0xfffffff808177812 */ /* 0x000fe200078ec0ff */
[----:B------:R-:W-:Y:S01]  /*1b80*/  @P1 IMAD.MOV.U32 R21, RZ, RZ, R26 ;  /* 0x000000ffff151224 */ /* 0x000fe200078e001a */
[----:B------:R-:W-:Y:S01]  /*1b90*/  SHF.R.S32.HI R26, RZ, 0x1f, R166 ;  /* 0x0000001fff1a7819 */ /* 0x000fe200000114a6 */
[----:B------:R-:W-:Y:S01]  /*1ba0*/  @!P1 IMAD.MOV.U32 R21, RZ, RZ, R30 ;  /* 0x000000ffff159224 */ /* 0x000fe200078e001e */
[----:B------:R-:W-:Y:S01]  /*1bb0*/  IADD3 R30, P2, R166, R0, RZ ;  /* 0x00000000a61e7210 */ /* 0x000fe20007f5e0ff */
[----:B------:R-:W-:Y:S01]  /*1bc0*/  @P1 IMAD R7, R162, R7, R27 ;  /* 0x00000007a2071224 */ /* 0x000fe200078e021b */
[----:B------:R-:W-:Y:S01]  /*1bd0*/  @!P1 IADD3 R7, R31, R3, RZ ;  /* 0x000000031f079210 */ /* 0x000fe20007ffe0ff */
[----:B------:R-:W-:Y:S01]  /*1be0*/  IMAD.SHL.U32 R27, R6, 0x8, RZ ;  /* 0x00000008061b7824 */ /* 0x000fe200078e00ff */
[----:B------:R-:W-:Y:S01]  /*1bf0*/  IADD3 R6, P1, R166, R21, RZ ;  /* 0x00000015a6067210 */ /* 0x000fe20007f3e0ff */
[----:B------:R-:W-:Y:S01]  /*1c00*/  IMAD R35, R2, UR4, RZ ;  /* 0x0000000402237c24 */ /* 0x000fe2000f8e02ff */
[----:B------:R-:W-:Y:S01]  /*1c10*/  MOV R3, 0x20 ;  /* 0x0000002000037802 */ /* 0x000fe20000000f00 */
[----:B------:R-:W-:Y:S01]  /*1c20*/  IMAD.IADD R16, R16, 0x1, -R23 ;  /* 0x0000000110107824 */ /* 0x000fe200078e0a17 */
[----:B------:R-:W-:Y:S01]  /*1c30*/  LOP3.LUT R164, R164, 0xfffffe00, R27, 0xf8, !PT ;  /* 0xfffffe00a4a47812 */ /* 0x000fe200078ef81b */
[----:B------:R-:W-:-:S02]  /*1c40*/  IMAD.X R7, R26, 0x1, R7, P1 ;  /* 0x000000011a077824 */ /* 0x000fc400008e0607 */
[C---:B------:R-:W-:Y:S02]  /*1c50*/  IMAD R35, R28.reuse, UR5, R35 ;  /* 0x000000051c237c24 */ /* 0x040fe4000f8e0223 */
[----:B------:R-:W-:Y:S01]  /*1c60*/  IMAD.WIDE.U32 R28, R28, UR4, R6 ;  /* 0x000000041c1c7c25 */ /* 0x000fe2000f8e0006 */
[----:B------:R-:W-:Y:S02]  /*1c70*/  UMOV UR4, 0x400 ;  /* 0x0000040000047882 */ /* 0x000fe40000000000 */
[----:B-1----:R-:W-:Y:S01]  /*1c80*/  ULEA UR4, UR8, UR4, 0x18 ;  /* 0x0000000408047291 */ /* 0x002fe2000f8ec03f */
[----:B------:R-:W-:Y:S01]  /*1c90*/  IMAD.X R31, R26, 0x1, R5, P2 ;  /* 0x000000011a1f7824 */ /* 0x000fe200010e0605 */
[----:B------:R-:W-:Y:S01]  /*1ca0*/  R2P PR, R16, 0x6 ;  /* 0x0000000610007804 */ /* 0x000fe20000000000 */
[----:B------:R-:W-:Y:S02]  /*1cb0*/  IMAD.MOV.U32 R5, RZ, RZ, 0x10 ;  /* 0x00000010ff057424 */ /* 0x000fe400078e00ff */
[----:B------:R-:W-:Y:S01]  /*1cc0*/  IMAD.WIDE.U32 R20, R20, UR6, R30 ;  /* 0x0000000614147c25 */ /* 0x000fe2000f8e001e */
[----:B------:R-:W-:-:S02]  /*1cd0*/  LEA R164, R164, UR4, 0x1 ;  /* 0x00000004a4a47c11 */ /* 0x000fc4000f8e08ff */
[----:B------:R-:W-:Y:S01]  /*1ce0*/  SEL R2, R5, 0xfffffff0, !P1 ;  /* 0xfffffff005027807 */ /* 0x000fe20004800000 */
[----:B------:R-:W-:Y:S01]  /*1cf0*/  IMAD.WIDE R24, R25, 0x40, R12 ;  /* 0x0000004019187825 */ /* 0x000fe200078e020c */
[----:B------:R-:W-:-:S03]  /*1d00*/  SEL R0, R3, 0xffffffe0, !P2 ;  /* 0xffffffe003007807 */ /* 0x000fc60005000000 */
[----:B------:R-:W-:Y:S01]  /*1d10*/  IMAD.IADD R35, R29, 0x1, R35 ;  /* 0x000000011d237824 */ /* 0x000fe200078e0223 */
[----:B----4-:R-:W-:Y:S06]  /*1d20*/  @P6 BRA `(.L_x_5538) ;  /* 0x0000000000686947 */ /* 0x010fec0003800000 */
        /* <DEDUP_REMOVED lines=26> */
.L_x_5538:
[----:B------:R-:W-:Y:S05]  /*1ed0*/  BSYNC B0 ;  /* 0x0000000000007941 */ /* 0x000fea0003800000 */
.L_x_5537:
[----:B------:R-:W-:Y:S01]  /*1ee0*/  BSSY B0, `(.L_x_5539) ;  /* 0x0000021000007945 */ /* 0x000fe20003800000 */
[----:B------:R-:W-:Y:S02]  /*1ef0*/  ISETP.GE.AND P1, PT, R14, R156, PT ;  /* 0x0000009c0e00720c */ /* 0x000fe40003f26270 */
[----:B------:R-:W-:Y:S01]  /*1f00*/  IADD3 R18, R12, 0x30, RZ ;  /* 0x000000300c127810 */ /* 0x000fe20007ffe0ff */
        /* <DEDUP_REMOVED lines=30> */
.L_x_5540:
[----:B------:R-:W-:Y:S05]  /*20f0*/  BSYNC B0 ;  /* 0x0000000000007941 */ /* 0x000fea0003800000 */
.L_x_5539:
[----:B---34-:R-:W-:Y:S01]  /*2100*/  IADD3 R30, P2, R166, R22, RZ ;  /* 0x00000016a61e7210 */ /* 0x018fe20007f5e0ff */
[----:B------:R-:W-:Y:S01]  /*2110*/  BSSY B0, `(.L_x_5541) ;  /* 0x0000022000007945 */ /* 0x000fe20003800000 */
[----:B------:R-:W-:Y:S02]  /*2120*/  ISETP.GE.AND P6, PT, R18, R156, PT ;  /* 0x0000009c1200720c */ /* 0x000fe40003fc6270 */
[----:B------:R-:W-:Y:S01]  /*2130*/  IADD3.X R31, R26, R19, RZ, P2, !PT ;  /* 0x000000131a1f7210 */ /* 0x000fe200017fe4ff */
[----:B------:R-:W-:Y:S01]  /*2140*/  IMAD R19, R13, R102, RZ ;  /* 0x000000660d137224 */ /* 0x000fe200078e02ff */
[----:B------:R-:W-:Y:S09]  /*2150*/  @P1 BRA `(.L_x_5542) ;  /* 0x0000000000741947 */ /* 0x000ff20003800000 */
        /* <DEDUP_REMOVED lines=29> */
.L_x_5542:
[----:B------:R-:W-:Y:S05]  /*2330*/  BSYNC B0 ;  /* 0x0000000000007941 */ /* 0x000fea0003800000 */
.L_x_5541:
[----:B------:R-:W-:Y:S04]  /*2340*/  BSSY B0, `(.L_x_5543) ;  /* 0x000001f000007945 */ /* 0x000fe80003800000 */
[----:B------:R-:W-:Y:S05]  /*2350*/  @P6 BRA `(.L_x_5544) ;  /* 0x0000000000746947 */ /* 0x000fea0003800000 */
[----:B------:R-:W-:Y:S01]  /*2360*/  ULDC UR5, c[0x0][0x2d0] ;  /* 0x0000b40000057ab9 */ /* 0x000fe20000000800 */
[----:B------:R-:W-:Y:S01]  /*2370*/  IADD3 R22, P1, R24, 0x30, RZ ;  /* 0x0000003018167810 */ /* 0x000fe20007f3e0ff */
[----:B------:R-:W-:Y:S01]  /*2380*/  ULDC.64 UR6, c[0x0][0x240] ;  /* 0x0000900000067ab9 */ /* 0x000fe20000000a00 */
[----:B------:R-:W-:Y:S01]  /*2390*/  ISETP.GE.AND P2, PT, R166, UR5, PT ;  /* 0x00000005a6007c0c */ /* 0x000fe2000bf46270 */
[----:B------:R-:W-:Y:S02]  /*23a0*/  IMAD.MOV.U32 R24, RZ, RZ, R28 ;  /* 0x000000ffff187224 */ /* 0x000fe400078e001c */
[----:B------:R-:W-:Y:S01]  /*23b0*/  IMAD.X R23, RZ, RZ, R25, P1 ;  /* 0x000000ffff177224 */ /* 0x000fe200008e0619 */
[----:B------:R-:W-:Y:S02]  /*23c0*/  MOV R25, R35 ;  /* 0x0000002300197202 */ /* 0x000fe40000000f00 */
[----:B------:R-:W-:Y:S01]  /*23d0*/  ISETP.GE.AND P1, PT, R157, UR5, PT ;  /* 0x000000059d007c0c */ /* 0x000fe2000bf26270 */
[----:B------:R-:W-:-:S02]  /*23e0*/  IMAD R23, R23, UR6, RZ ;  /* 0x0000000617177c24 */ /* 0x000fc4000f8e02ff */
        /* <DEDUP_REMOVED lines=20> */
.L_x_5544:
[----:B------:R-:W-:Y:S05]  /*2530*/  BSYNC B0 ;  /* 0x0000000000007941 */ /* 0x000fea0003800000 */
.L_x_5543:
[C---:B------:R-:W-:Y:S01]  /*2540*/  ISETP.GE.AND P1, PT, R12.reuse, R9, PT ;  /* 0x000000090c00720c */ /* 0x040fe20003f26270 */
[C---:B------:R-:W-:Y:S01]  /*2550*/  IMAD R19, R12.reuse, R103, R19 ;  /* 0x000000670c137224 */ /* 0x040fe200078e0213 */
[----:B------:R-:W-:Y:S01]  /*2560*/  BSSY B0, `(.L_x_5545) ;  /* 0x000001b000007945 */ /* 0x000fe20003800000 */
[----:B------:R-:W-:Y:S01]  /*2570*/  IMAD.WIDE.U32 R126, R12, R102, R30 ;  /* 0x000000660c7e7225 */ /* 0x000fe200078e001e */
[----:B------:R-:W-:Y:S02]  /*2580*/  ISETP.GE.AND P6, PT, R14, R9, PT ;  /* 0x000000090e00720c */ /* 0x000fe40003fc6270 */
[C---:B------:R-:W-:Y:S01]  /*2590*/  SHF.L.U64.HI R158, R102.reuse, 0x4, R103 ;  /* 0x00000004669e7819 */ /* 0x040fe20000010267 */
[----:B------:R-:W-:Y:S01]  /*25a0*/  IMAD.SHL.U32 R159, R102, 0x10, RZ ;  /* 0x00000010669f7824 */ /* 0x000fe200078e00ff */
[----:B------:R-:W-:-:S05]  /*25b0*/  IADD3 R127, R127, R19, RZ ;  /* 0x000000137f7f7210 */ /* 0x000fca0007ffe0ff */
[----:B------:R-:W-:Y:S05]  /*25c0*/  @P1 BRA `(.L_x_5546) ;  /* 0x0000000000501947 */ /* 0x000fea0003800000 */
        /* <DEDUP_REMOVED lines=20> */
.L_x_5546:
[----:B------:R-:W-:Y:S05]  /*2710*/  BSYNC B0 ;  /* 0x0000000000007941 */ /* 0x000fea0003800000 */
.L_x_5545:
[----:B------:R-:W-:Y:S04]  /*2720*/  BSSY B0, `(.L_x_5547) ;  /* 0x0000018000007945 */ /* 0x000fe80003800000 */
[----:B------:R-:W-:Y:S05]  /*2730*/  @P4 BRA `(.L_x_5548) ;  /* 0x0000000000584947 */ /* 0x000fea0003800000 */
[----:B------:R-:W-:Y:S01]  /*2740*/  ULDC UR5, c[0x0][0x2d0] ;  /* 0x0000b40000057ab9 */ /* 0x000fe20000000800 */
[----:B------:R-:W-:Y:S02]  /*2750*/  IADD3 R19, P4, R159, R126, RZ ;  /* 0x0000007e9f137210 */ /* 0x000fe40007f9e0ff */
[----:B------:R-:W-:Y:S02]  /*2760*/  ISETP.GE.AND P2, PT, R166, UR5, PT ;  /* 0x00000005a6007c0c */ /* 0x000fe4000bf46270 */
[----:B------:R-:W-:Y:S01]  /*2770*/  ISETP.GE.AND P1, PT, R157, UR5, PT ;  /* 0x000000059d007c0c */ /* 0x000fe2000bf26270 */
[----:B-12---:R-:W-:-:S10]  /*2780*/  IMAD.X R22, R158, 0x1, R127, P4 ;  /* 0x000000019e167824 */ /* 0x006fd400020e067f */
        /* <DEDUP_REMOVED lines=17> */
.L_x_5548:
[----:B------:R-:W-:Y:S05]  /*28a0*/  BSYNC B0 ;  /* 0x0000000000007941 */ /* 0x000fea0003800000 */
.L_x_5547:
[----:B------:R-:W-:Y:S01]  /*28b0*/  BSSY B0, `(.L_x_5549) ;  /* 0x0000019000007945 */ /* 0x000fe20003800000 */
[----:B------:R-:W-:-:S03]  /*28c0*/  IADD3 R17, P1, R12, R17, RZ ;  /* 0x000000110c117210 */ /* 0x000fc60007f3e0ff */
[----:B------:R-:W-:Y:S10]  /*28d0*/  @P6 BRA `(.L_x_5550) ;  /* 0x0000000000586947 */ /* 0x000ff40003800000 */
[----:B------:R-:W-:Y:S01]  /*28e0*/  ULDC UR5, c[0x0][0x2d0] ;  /* 0x0000b40000057ab9 */ /* 0x000fe20000000800 */
[----:B------:R-:W-:Y:S02]  /*28f0*/  LEA R19, P5, R102, R126, 0x5 ;  /* 0x0000007e66137211 */ /* 0x000fe400078a28ff */
[----:B------:R-:W-:Y:S02]  /*2900*/  ISETP.GE.AND P4, PT, R166, UR5, PT ;  /* 0x00000005a6007c0c */ /* 0x000fe4000bf86270 */
[----:B------:R-:W-:Y:S02]  /*2910*/  ISETP.GE.AND P2, PT, R157, UR5, PT ;  /* 0x000000059d007c0c */ /* 0x000fe4000bf46270 */
[----:B-12---:R-:W-:-:S09]  /*2920*/  LEA.HI.X R22, R102, R127, R103, 0x5, P5 ;  /* 0x0000007f66167211 */ /* 0x006fd200028f2c67 */
        /* <DEDUP_REMOVED lines=17> */
.L_x_5550:
[----:B------:R-:W-:Y:S05]  /*2a40*/  BSYNC B0 ;  /* 0x0000000000007941 */ /* 0x000fea0003800000 */
.L_x_5549:
[-C--:B------:R-:W-:Y:S01]  /*2a50*/  ISETP.GE.AND P2, PT, R18, R9.reuse, PT ;  /* 0x000000091200720c */ /* 0x080fe20003f46270 */
[----:B-12---:R-:W-:Y:S01]  /*2a60*/  IMAD.SHL.U32 R22, R4, 0x40, RZ ;  /* 0x0000004004167824 */ /* 0x006fe200078e00ff */
[----:B------:R-:W-:Y:S01]  /*2a70*/  SHF.R.S32.HI R23, RZ, 0x4, R10 ;  /* 0x00000004ff177819 */ /* 0x000fe2000001140a */
[----:B------:R-:W-:Y:S01]  /*2a80*/  BSSY B0, `(.L_x_5551) ;  /* 0x000001d000007945 */ /* 0x000fe20003800000 */
[C---:B------:R-:W-:Y:S01]  /*2a90*/  ISETP.GE.AND P6, PT, R12.reuse, R9, PT ;  /* 0x000000090c00720c */ /* 0x040fe20003fc6270 */
[----:B------:R-:W-:Y:S01]  /*2aa0*/  IMAD.SHL.U32 R19, R12, 0x8, RZ ;  /* 0x000000080c137824 */ /* 0x000fe200078e00ff */
[----:B------:R-:W-:Y:S02]  /*2ab0*/  LEA.HI R24, R10, R23, RZ, 0x1 ;  /* 0x000000170a187211 */ /* 0x000fe400078f08ff */
[----:B------:R-:W-:-:S05]  /*2ac0*/  LOP3.LUT R22, R22, 0x1c0, RZ, 0xc0, !PT ;  /* 0x000001c016167812 */ /* 0x000fca00078ec0ff */
[----:B------:R-:W-:Y:S05]  /*2ad0*/  @P2 BRA `(.L_x_5552) ;  /* 0x00000000005c2947 */ /* 0x000fea0003800000 */
[----:B------:R-:W-:Y:S01]  /*2ae0*/  ULDC UR5, c[0x0][0x2d0] ;  /* 0x0000b40000057ab9 */ /* 0x000fe20000000800 */
[----:B------:R-:W-:Y:S01]  /*2af0*/  IMAD R10, R103, 0x30, RZ ;  /* 0x00000030670a7824 */ /* 0x000fe200078e02ff */
[----:B------:R-:W-:Y:S01]  /*2b00*/  ISETP.GE.AND P4, PT, R166, UR5, PT ;  /* 0x00000005a6007c0c */ /* 0x000fe2000bf86270 */
[----:B------:R-:W-:Y:S01]  /*2b10*/  IMAD.WIDE.U32 R26, R102, 0x30, R126 ;  /* 0x00000030661a7825 */ /* 0x000fe200078e007e */
[----:B------:R-:W-:-:S03]  /*2b20*/  ISETP.GE.AND P2, PT, R157, UR5, PT ;  /* 0x000000059d007c0c */ /* 0x000fc6000bf46270 */
[----:B------:R-:W-:-:S08]  /*2b30*/  IMAD.IADD R10, R27, 0x1, R10 ;  /* 0x000000011b0a7824 */ /* 0x000fd000078e020a */
        /* <DEDUP_REMOVED lines=17> */
.L_x_5552:
[----:B------:R-:W-:Y:S05]  /*2c50*/  BSYNC B0 ;  /* 0x0000000000007941 */ /* 0x000fea0003800000 */
.L_x_5551:
[----:B------:R-:W0:Y:S01]  /*2c60*/  LDGDEPBAR ;  /* 0x00000000000079af */ /* 0x000e220000000000 */
[----:B------:R-:W-:Y:S01]  /*2c70*/  LOP3.LUT R24, R24, 0xfffffffe, RZ, 0xc0, !PT ;  /* 0xfffffffe18187812 */ /* 0x000fe200078ec0ff */
[----:B------:R-:W-:Y:S01]  /*2c80*/  IMAD.SHL.U32 R16, R16, 0x40, RZ ;  /* 0x0000004010107824 */ /* 0x000fe200078e00ff */
[----:B------:R-:W-:Y:S01]  /*2c90*/  LEA.HI R82, R82, R79, RZ, 0x5 ;  /* 0x0000004f52527211 */ /* 0x000fe200078f28ff */
[----:B------:R-:W-:Y:S01]  /*2ca0*/  IMAD.SHL.U32 R77, R8, 0x40, RZ ;  /* 0x00000040084d7824 */ /* 0x000fe200078e00ff */
[----:B------:R-:W-:Y:S01]  /*2cb0*/  LOP3.LUT R19, R22, 0x8, R19, 0xf8, !PT ;  /* 0x0000000816137812 */ /* 0x000fe200078ef813 */
[----:B------:R-:W-:Y:S01]  /*2cc0*/  IMAD.IADD R24, R23, 0x1, -R24 ;  /* 0x0000000117187824 */ /* 0x000fe200078e0a18 */
[----:B------:R-:W-:Y:S01]  /*2cd0*/  LOP3.LUT R16, R16, 0x1c0, RZ, 0xc0, !PT ;  /* 0x000001c010107812 */ /* 0x000fe200078ec0ff */
[----:B------:R-:W-:Y:S01]  /*2ce0*/  IMAD.X R11, R13, 0x1, R11, P1 ;  /* 0x000000010d0b7824 */ /* 0x000fe200008e060b */
[----:B------:R-:W-:Y:S01]  /*2cf0*/  SHF.R.U32.HI R22, RZ, 0x3, R22 ;  /* 0x00000003ff167819 */ /* 0x000fe20000011616 */
[----:B-1234-:R-:W-:Y:S01]  /*2d00*/  IMAD.SHL.U32 R7, R24, 0x8, RZ ;  /* 0x0000000818077824 */ /* 0x01efe200078e00ff */
[----:B------:R-:W-:Y:S01]  /*2d10*/  SHF.R.U32.HI R76, RZ, 0x3, R16 ;  /* 0x00000003ff4c7819 */ /* 0x000fe20000011610 */
[----:B------:R-:W-:Y:S01]  /*2d20*/  IMAD.IADD R21, R21, 0x1, R15 ;  /* 0x0000000115157824 */ /* 0x000fe200078e020f */
[----:B------:R-:W-:Y:S01]  /*2d30*/  SHF.R.S32.HI R80, RZ, 0x5, R82 ;  /* 0x00000005ff507819 */ /* 0x000fe20000011452 */
[-C--:B------:R-:W-:Y:S01]  /*2d40*/  IMAD R6, R11, R124.reuse, RZ ;  /* 0x0000007c0b067224 */ /* 0x080fe200078e02ff */
[----:B------:R-:W-:Y:S01]  /*2d50*/  LOP3.LUT R7, R16, 0x8, R7, 0xf8, !PT ;  /* 0x0000000810077812 */ /* 0x000fe200078ef807 */
[----:B------:R-:W-:Y:S01]  /*2d60*/  IMAD.WIDE.U32 R34, R17, R124, R20 ;  /* 0x0000007c11227225 */ /* 0x000fe200078e0014 */
[----:B------:R-:W-:Y:S01]  /*2d70*/  LOP3.LUT R77, R77, 0xfffffe00, RZ, 0xc0, !PT ;  /* 0xfffffe004d4d7812 */ /* 0x000fe200078ec0ff */
[----:B------:R-:W-:Y:S01]  /*2d80*/  ULDC.64 UR6, c[0x0][0x220] ;  /* 0x0000880000067ab9 */ /* 0x000fe20000000a00 */
[----:B------:R-:W-:Y:S01]  /*2d90*/  LOP3.LUT R19, R19, R22, RZ, 0x3c, !PT ;  /* 0x0000001613137212 */ /* 0x000fe200078e3cff */
[----:B------:R-:W-:Y:S01]  /*2da0*/  BSSY B0, `(.L_x_5553) ;  /* 0x0000024000007945 */ /* 0x000fe20003800000 */
[----:B------:R-:W-:Y:S01]  /*2db0*/  LOP3.LUT R76, R7, R76, RZ, 0x3c, !PT ;  /* 0x0000004c074c7212 */ /* 0x000fe200078e3cff */
[----:B------:R-:W-:Y:S01]  /*2dc0*/  IMAD R7, R17, R125, R6 ;  /* 0x0000007d11077224 */ /* 0x000fe200078e0206 */
[----:B------:R-:W-:Y:S01]  /*2dd0*/  LEA R178, P1, R34, UR6, 0x1 ;  /* 0x0000000622b27c11 */ /* 0x000fe2000f8208ff */
[----:B------:R-:W-:-:S04]  /*2de0*/  DEPBAR.LE SB0, 0x0 ;  /* 0x000080000000791a */ /* 0x000fc80000000000 */
[----:B------:R-:W-:Y:S01]  /*2df0*/  BAR.SYNC.DEFER_BLOCKING 0x0 ;  /* 0x0000000000007b1d */ /* 0x000fe20000010000 */
[----:B------:R-:W-:Y:S01]  /*2e00*/  IMAD R155, R80, 0x400, R77 ;  /* 0x00000400509b7824 */ /* 0x000fe200078e024d */
[-C--:B------:R-:W-:Y:S01]  /*2e10*/  ISETP.GE.AND P4, PT, R14, R9.reuse, PT ;  /* 0x000000090e00720c */ /* 0x080fe20003f86270 */
[----:B------:R-:W-:Y:S01]  /*2e20*/  IMAD R154, R24, 0x200, R19 ;  /* 0x00000200189a7824 */ /* 0x000fe200078e0213 */
[----:B------:R-:W-:Y:S01]  /*2e30*/  ISETP.GE.AND P2, PT, R18, R9, PT ;  /* 0x000000091200720c */ /* 0x000fe20003f46270 */
[----:B------:R-:W-:Y:S01]  /*2e40*/  IMAD.IADD R155, R76, 0x1, R155 ;  /* 0x000000014c9b7824 */ /* 0x000fe200078e029b */
[----:B------:R-:W-:Y:S01]  /*2e50*/  SHF.L.U64.HI R160, R124, 0x4, R125 ;  /* 0x000000047ca07819 */ /* 0x000fe2000001027d */
[----:B------:R-:W-:Y:S01]  /*2e60*/  IMAD.IADD R32, R35, 0x1, R7 ;  /* 0x0000000123207824 */ /* 0x000fe200078e0207 */
[----:B------:R-:W-:Y:S01]  /*2e70*/  LEA R154, R154, UR4, 0x1 ;  /* 0x000000049a9a7c11 */ /* 0x000fe2000f8e08ff */
[----:B------:R-:W-:Y:S01]  /*2e80*/  IMAD.SHL.U32 R161, R124, 0x10, RZ ;  /* 0x000000107ca17824 */ /* 0x000fe200078e00ff */
[----:B------:R-:W-:-:S02]  /*2e90*/  LEA R155, R155, UR4, 0x1 ;  /* 0x000000049b9b7c11 */ /* 0x000fc4000f8e08ff */
[----:B------:R-:W-:Y:S01]  /*2ea0*/  LEA.HI.X R183, R34, UR7, R32, 0x1, P1 ;  /* 0x0000000722b77c11 */ /* 0x000fe200088f0c20 */
[----:B------:R1:W-:Y:S04]  /*2eb0*/  @P6 STS.128 [R164+0x8000], RZ ;  /* 0x008000ffa4006388 */ /* 0x0003e80000000c00 */
[----:B------:R1:W-:Y:S01]  /*2ec0*/  @P6 STS.128 [R164+0xa000], RZ ;  /* 0x00a000ffa4006388 */ /* 0x0003e20000000c00 */
[----:B------:R-:W-:Y:S05]  /*2ed0*/  @P6 BRA `(.L_x_5554) ;  /* 0x0000000000406947 */ /* 0x000fea0003800000 */
[----:B------:R-:W-:Y:S02]  /*2ee0*/  ULDC UR5, c[0x0][0x2d0] ;  /* 0x0000b40000057ab9 */ /* 0x000fe40000000800 */
[----:B------:R-:W-:Y:S02]  /*2ef0*/  ISETP.GE.AND P5, PT, R166, UR5, PT ;  /* 0x00000005a6007c0c */ /* 0x000fe4000bfa6270 */
[----:B------:R-:W-:-:S11]  /*2f00*/  ISETP.GE.AND P1, PT, R157, UR5, PT ;  /* 0x000000059d007c0c */ /* 0x000fd6000bf26270 */
[----:B------:R-:W-:Y:S01]  /*2f10*/  @!P5 IMAD.MOV.U32 R179, RZ, RZ, R183 ;  /* 0x000000ffffb3d224 */ /* 0x000fe200078e00b7 */
[----:B------:R2:W-:Y:S04]  /*2f20*/  @P5 STS.128 [R164+0x8000], RZ ;  /* 0x008000ffa4005388 */ /* 0x0005e80000000c00 */
[----:B------:R-:W-:Y:S01]  /*2f30*/  @!PT LDS RZ, [RZ] ;  /* 0x00000000fffff984 */ /* 0x000fe20000000800 */
[----:B------:R-:W-:Y:S01]  /*2f40*/  @!PT LDS RZ, [RZ] ;  /* 0x00000000fffff984 */ /* 0x000fe20000000800 */
[----:B------:R-:W-:Y:S01]  /*2f50*/  @!PT LDS RZ, [RZ] ;  /* 0x00000000fffff984 */ /* 0x000fe20000000800 */
[----:B------:R2:W-:Y:S04]  /*2f60*/  @!P5 LDGSTS.E.BYPASS.LTC128B.128 [R164+0x8000], desc[UR10][R178.64] ;  /* 0x08000000b2a4dfae */ /* 0x0005e8000b901d4a */
[----:B------:R2:W-:Y:S01]  /*2f70*/  @P1 STS.128 [R164+0xa000], RZ ;  /* 0x00a000ffa4001388 */ /* 0x0005e20000000c00 */
[----:B------:R-:W-:Y:S05]  /*2f80*/  @P1 BRA `(.L_x_5554) ;  /* 0x0000000000141947 */ /* 0x000fea0003800000 */
[----:B--2---:R-:W-:-:S05]  /*2f90*/  MOV R179, R183 ;  /* 0x000000b700b37202 */ /* 0x004fca0000000f00 */
[----:B------:R-:W-:Y:S01]  /*2fa0*/  @!PT LDS RZ, [RZ] ;  /* 0x00000000fffff984 */ /* 0x000fe20000000800 */
[----:B------:R-:W-:Y:S01]  /*2fb0*/  @!PT LDS RZ, [RZ] ;  /* 0x00000000fffff984 */ /* 0x000fe20000000800 */
[----:B------:R-:W-:Y:S01]  /*2fc0*/  @!PT LDS RZ, [RZ] ;  /* 0x00000000fffff984 */ /* 0x000fe20000000800 */
[----:B------:R3:W-:Y:S02]  /*2fd0*/  LDGSTS.E.BYPASS.LTC128B.128 [R164+0xa000], desc[UR10][R178.64+0x80] ;  /* 0x0a000080b2a47fae */ /* 0x0007e4000b901d4a */
.L_x_5554:
[----:B------:R-:W-:Y:S05]  /*2fe0*/  BSYNC B0 ;  /* 0x0000000000007941 */ /* 0x000fea0003800000 */
.L_x_5553:
        /* <DEDUP_REMOVED lines=22> */
.L_x_5556:
[----:B------:R-:W-:Y:S05]  /*3150*/  BSYNC B0 ;  /* 0x0000000000007941 */ /* 0x000fea0003800000 */
.L_x_5555:
[----:B------:R1:W-:Y:S01]  /*3160*/  @P4 STS.128 [R164+0x9000], RZ ;  /* 0x009000ffa4004388 */ /* 0x0003e20000000c00 */
[----:B------:R-:W-:Y:S03]  /*3170*/  BSSY B0, `(.L_x_5557) ;  /* 0x0000017000007945 */ /* 0x000fe60003800000 */
[----:B------:R1:W-:Y:S01]  /*3180*/  @P4 STS.128 [R164+0xb000], RZ ;  /* 0x00b000ffa4004388 */ /* 0x0003e20000000c00 */
[----:B------:R-:W-:Y:S05]  /*3190*/  @P4 BRA `(.L_x_5558) ;  /* 0x0000000000504947 */ /* 0x000fea0003800000 */
[----:B------:R-:W-:Y:S01]  /*31a0*/  ULDC UR5, c[0x0][0x2d0] ;  /* 0x0000b40000057ab9 */ /* 0x000fe20000000800 */
[----:B-1----:R-:W-:Y:S01]  /*31b0*/  IMAD.SHL.U32 R7, R124, 0x20, RZ ;  /* 0x000000207c077824 */ /* 0x002fe200078e00ff */
        /* <DEDUP_REMOVED lines=18> */
.L_x_5558:
[----:B------:R-:W-:Y:S05]  /*32e0*/  BSYNC B0 ;  /* 0x0000000000007941 */ /* 0x000fea0003800000 */
.L_x_5557:
[----:B------:R1:W-:Y:S01]  /*32f0*/  @P2 STS.128 [R164+0x9800], RZ ;  /* 0x009800ffa4002388 */ /* 0x0003e20000000c00 */
[----:B------:R-:W-:Y:S03]  /*3300*/  BSSY B0, `(.L_x_5559) ;  /* 0x0000019000007945 */ /* 0x000fe60003800000 */
[----:B------:R1:W-:Y:S01]  /*3310*/  @P2 STS.128 [R164+0xb800], RZ ;  /* 0x00b800ffa4002388 */ /* 0x0003e20000000c00 */
[----:B------:R-:W-:Y:S05]  /*3320*/  @P2 BRA `(.L_x_5560) ;  /* 0x0000000000582947 */ /* 0x000fea0003800000 */
[----:B------:R-:W-:Y:S02]  /*3330*/  ULDC UR5, c[0x0][0x2d0] ;  /* 0x0000b40000057ab9 */ /* 0x000fe40000000800 */
[----:B------:R-:W-:Y:S02]  /*3340*/  ISETP.GE.AND P2, PT, R166, UR5, PT ;  /* 0x00000005a6007c0c */ /* 0x000fe4000bf46270 */
[----:B------:R-:W-:-:S11]  /*3350*/  ISETP.GE.AND P1, PT, R157, UR5, PT ;  /* 0x000000059d007c0c */ /* 0x000fd6000bf26270 */
[----:B--23--:R-:W-:Y:S01]  /*3360*/  @!P2 MOV R179, R183 ;  /* 0x000000b700b3a202 */ /* 0x00cfe20000000f00 */
[----:B-1----:R-:W-:Y:S01]  /*3370*/  @!P2 IMAD R6, R125, 0x60, RZ ;  /* 0x000000607d06a824 */ /* 0x002fe200078e02ff */
        /* <DEDUP_REMOVED lines=9> */
[----:B------:R-:W-:Y:S01]  /*3410*/  MOV R179, R183 ;  /* 0x000000b700b37202 */ /* 0x000fe20000000f00 */
[----:B------:R-:W-:Y:S02]  /*3420*/  IMAD R6, R125, 0x60, RZ ;  /* 0x000000607d067824 */ /* 0x000fe400078e02ff */
[----:B-1----:R-:W-:-:S05]  /*3430*/  IMAD.WIDE.U32 R8, R124, 0x60, R178 ;  /* 0x000000607c087825 */ /* 0x002fca00078e00b2 */
[----:B------:R-:W-:-:S05]  /*3440*/  IADD3 R9, R9, R6, RZ ;  /* 0x0000000609097210 */ /* 0x000fca0007ffe0ff */
[----:B------:R-:W-:Y:S01]  /*3450*/  @!PT LDS RZ, [RZ] ;  /* 0x00000000fffff984 */ /* 0x000fe20000000800 */
[----:B------:R-:W-:Y:S01]  /*3460*/  @!PT LDS RZ, [RZ] ;  /* 0x00000000fffff984 */ /* 0x000fe20000000800 */
[----:B------:R-:W-:Y:S01]  /*3470*/  @!PT LDS RZ, [RZ] ;  /* 0x00000000fffff984 */ /* 0x000fe20000000800 */
[----:B------:R1:W-:Y:S02]  /*3480*/  LDGSTS.E.BYPASS.LTC128B.128 [R164+0xb800], desc[UR10][R8.64+0x80] ;  /* 0x0b80008008a47fae */ /* 0x0003e4000b901d4a */
.L_x_5560:
[----:B------:R-:W-:Y:S05]  /*3490*/  BSYNC B0 ;  /* 0x0000000000007941 */ /* 0x000fea0003800000 */
.L_x_5559:
[----:B------:R-:W-:Y:S01]  /*34a0*/  LDSM.16.M88.4 R48, [R155] ;  /* 0x000000009b30783b */ /* 0x000fe20000000200 */
[----:B------:R-:W-:Y:S01]  /*34b0*/  LOP3.LUT P1, RZ, R4, 0x2, RZ, 0xc0, !PT ;  /* 0x0000000204ff7812 */ /* 0x000fe2000782c0ff */
[--C-:B------:R-:W-:Y:S01]  /*34c0*/  IMAD R153, R2, 0x2, R155.reuse ;  /* 0x0000000202997824 */ /* 0x100fe200078e029b */
[----:B------:R-:W-:Y:S01]  /*34d0*/  LOP3.LUT R82, R82, 0xffffffe0, RZ, 0xc0, !PT ;  /* 0xffffffe052527812 */ /* 0x000fe200078ec0ff */
[----:B------:R-:W5:Y:S01]  /*34e0*/  LDSM.16.M88.4 R20, [R154+0x4000] ;  /* 0x004000009a14783b */ /* 0x000f620000000200 */
[----:B------:R-:W-:Y:S01]  /*34f0*/  SEL R5, R5, 0xfffffff0, !P1 ;  /* 0xfffffff005057807 */ /* 0x000fe20004800000 */
[----:B------:R-:W-:Y:S01]  /*3500*/  IMAD R151, R0, 0x2, R155 ;  /* 0x0000000200977824 */ /* 0x000fe200078e029b */
[----:B------:R-:W-:Y:S01]  /*3510*/  LOP3.LUT P1, RZ, R4, 0x4, RZ, 0xc0, !PT ;  /* 0x0000000404ff7812 */ /* 0x000fe2000782c0ff */
[----:B------:R-:W2:Y:S01]  /*3520*/  LDSM.16.M88.4 R12, [R154+0x4800] ;  /* 0x004800009a0c783b */ /* 0x000ea20000000200 */
[----:B------:R-:W-:Y:S01]  /*3530*/  VIADD R4, R154, 0x4000 ;  /* 0x000040009a047836 */ /* 0x000fe20000000000 */
[----:B------:R-:W-:Y:S01]  /*3540*/  ISETP.GE.AND P4, PT, R101, 0x2, PT ;  /* 0x000000026500780c */ /* 0x000fe20003f86270 */
[----:B------:R-:W-:Y:S01]  /*3550*/  IMAD R83, R5, 0x2, R154 ;  /* 0x0000000205537824 */ /* 0x000fe200078e029a */
[----:B------:R-:W-:Y:S01]  /*3560*/  LDSM.16.M88.4 R52, [R153] ;  /* 0x000000009934783b */ /* 0x000fe20000000200 */
[----:B------:R-:W-:Y:S01]  /*3570*/  SEL R3, R3, 0xffffffe0, !P1 ;  /* 0xffffffe003037807 */ /* 0x000fe20004800000 */
[----:B------:R-:W-:-:S02]  /*3580*/  IMAD R152, R5, 0x2, R4 ;  /* 0x0000000205987824 */ /* 0x000fc400078e0204 */
[----:B------:R-:W3:Y:S01]  /*3590*/  LDSM.16.M88.4 R36, [R83+0x4000] ;  /* 0x004000005324783b */ /* 0x000ee20000000200 */
[----:B------:R-:W-:Y:S02]  /*35a0*/  IMAD R150, R0, 0x2, R153 ;  /* 0x0000000200967824 */ /* 0x000fe400078e0299 */
[C---:B------:R-:W-:Y:S01]  /*35b0*/  IMAD R147, R3.reuse, 0x2, R154 ;  /* 0x0000000203937824 */ /* 0x040fe200078e029a */
[----:B------:R-:W1:Y:S01]  /*35c0*/  LDSM.16.M88.4 R60, [R154+0x5000] ;  /* 0x005000009a3c783b */ /* 0x000e620000000200 */
[----:B------:R-:W-:Y:S01]  /*35d0*/  IMAD R149, R3, 0x2, R152 ;  /* 0x0000000203957824 */ /* 0x000fe200078e0298 */
[----:B------:R-:W-:Y:S01]  /*35e0*/  SHF.R.S32.HI R3, RZ, 0x1f, R80 ;  /* 0x0000001fff037819 */ /* 0x000fe20000011450 */
[----:B------:R-:W-:Y:S01]  /*35f0*/  IMAD.IADD R82, R79, 0x1, -R82 ;  /* 0x000000014f527824 */ /* 0x000fe200078e0a52 */
[----:B------:R-:W4:Y:S02]  /*3600*/  LDSM.16.M88.4 R40, [R154+0x5800] ;  /* 0x005800009a28783b */ /* 0x000f240000000200 */
[----:B------:R-:W-:-:S02]  /*3610*/  LEA.HI R3, R3, R80, RZ, 0x2 ;  /* 0x0000005003037211 */ /* 0x000fc400078f10ff */
[----:B------:R-:W4:Y:S01]  /*3620*/  LDSM.16.M88.4 R28, [R83+0x4800] ;  /* 0x00480000531c783b */ /* 0x000f220000000200 */
[----:B------:R-:W-:Y:S02]  /*3630*/  SHF.R.S32.HI R171, RZ, 0x1f, R82 ;  /* 0x0000001fffab7819 */ /* 0x000fe40000011452 */
[----:B------:R-:W-:Y:S01]  /*3640*/  LOP3.LUT R3, R3, 0xfffffffc, RZ, 0xc0, !PT ;  /* 0xfffffffc03037812 */ /* 0x000fe200078ec0ff */
[----:B------:R-:W4:Y:S01]  /*3650*/  LDSM.16.M88.4 R64, [R83+0x5000] ;  /* 0x005000005340783b */ /* 0x000f220000000200 */
[----:B------:R-:W-:-:S03]  /*3660*/  LEA.HI R171, R171, R82, RZ, 0x2 ;  /* 0x00000052abab7211 */ /* 0x000fc600078f10ff */
[----:B------:R-:W4:Y:S01]  /*3670*/  LDSM.16.M88.4 R72, [R83+0x5800] ;  /* 0x005800005348783b */ /* 0x000f220000000200 */
[----:B------:R-:W-:Y:S01]  /*3680*/  SHF.R.S32.HI R171, RZ, 0x2, R171 ;  /* 0x00000002ffab7819 */ /* 0x000fe200000114ab */
[----:B------:R-:W-:Y:S02]  /*3690*/  IMAD.IADD R170, R80, 0x1, -R3 ;  /* 0x0000000150aa7824 */ /* 0x000fe400078e0a03 */
[----:B------:R-:W-:Y:S01]  /*36a0*/  LDSM.16.M88.4 R44, [R151] ;  /* 0x00000000972c783b */ /* 0x000fe20000000200 */
[C---:B-----5:R-:W-:Y:S03]  /*36b0*/  HMMA.16816.F32.BF16 R24, R48.reuse, R20, RZ ;  /* 0x000000143018723c */ /* 0x060fe600000418ff */
[----:B------:R-:W-:Y:S04]  /*36c0*/  LDSM.16.M88.4 R56, [R147+0x5800] ;  /* 0x005800009338783b */ /* 0x000fe80000000200 */
[----:B------:R-:W0:Y:S01]  /*36d0*/  LDGDEPBAR ;  /* 0x00000000000079af */ /* 0x000e220000000000 */
[C---:B------:R-:W-:Y:S06]  /*36e0*/  HMMA.16816.F32.BF16 R20, R48.reuse, R22, RZ ;  /* 0x000000163014723c */ /* 0x040fec00000418ff */
[C---:B--2---:R-:W-:Y:S06]  /*36f0*/  HMMA.16816.F32.BF16 R16, R48.reuse, R12, RZ ;  /* 0x0000000c3010723c */ /* 0x044fec00000418ff */
[----:B------:R-:W-:Y:S06]  /*3700*/  HMMA.16816.F32.BF16 R12, R48, R14, RZ ;  /* 0x0000000e300c723c */ /* 0x000fec00000418ff */
[C---:B---3--:R-:W-:Y:S06]  /*3710*/  HMMA.16816.F32.BF16 R24, R52.reuse, R36, R24 ;  /* 0x000000243418723c */ /* 0x048fec0000041818 */
[----:B------:R-:W-:Y:S01]  /*3720*/  HMMA.16816.F32.BF16 R20, R52, R38, R20 ;  /* 0x000000263414723c */ /* 0x000fe20000041814 */
[----:B------:R-:W2:Y:S05]  /*3730*/  LDSM.16.M88.4 R36, [R147+0x4800] ;  /* 0x004800009324783b */ /* 0x000eaa0000000200 */
[C---:B-1----:R-:W-:Y:S06]  /*3740*/  HMMA.16816.F32.BF16 R8, R48.reuse, R60, RZ ;  /* 0x0000003c3008723c */ /* 0x042fec00000418ff */
[C---:B------:R-:W-:Y:S06]  /*3750*/  HMMA.16816.F32.BF16 R60, R48.reuse, R62, RZ ;  /* 0x0000003e303c723c */ /* 0x040fec00000418ff */
[C---:B----4-:R-:W-:Y:S06]  /*3760*/  HMMA.16816.F32.BF16 R68, R48.reuse, R40, RZ ;  /* 0x000000283044723c */ /* 0x050fec00000418ff */
[----:B------:R-:W-:Y:S01]  /*3770*/  HMMA.16816.F32.BF16 R48, R48, R42, RZ ;  /* 0x0000002a3030723c */ /* 0x000fe200000418ff */
[----:B------:R-:W1:Y:S05]  /*3780*/  LDSM.16.M88.4 R40, [R147+0x4000] ;  /* 0x004000009328783b */ /* 0x000e6a0000000200 */
[C---:B------:R-:W-:Y:S06]  /*3790*/  HMMA.16816.F32.BF16 R16, R52.reuse, R28, R16 ;  /* 0x0000001c3410723c */ /* 0x040fec0000041810 */
[C---:B------:R-:W-:Y:S01]  /*37a0*/  HMMA.16816.F32.BF16 R12, R52.reuse, R30, R12 ;  /* 0x0000001e340c723c */ /* 0x040fe2000004180c */
[----:B------:R-:W3:Y:S05]  /*37b0*/  LDSM.16.M88.4 R28, [R147+0x5000] ;  /* 0x00500000931c783b */ /* 0x000eea0000000200 */
[C---:B------:R-:W-:Y:S06]  /*37c0*/  HMMA.16816.F32.BF16 R8, R52.reuse, R64, R8 ;  /* 0x000000403408723c */ /* 0x040fec0000041808 */
[C---:B------:R-:W-:Y:S01]  /*37d0*/  HMMA.16816.F32.BF16 R4, R52.reuse, R66, R60 ;  /* 0x000000423404723c */ /* 0x040fe2000004183c */
[----:B------:R-:W-:Y:S04]  /*37e0*/  LDSM.16.M88.4 R64, [R150] ;  /* 0x000000009640783b */ /* 0x000fe80000000200 */
[----:B------:R-:W4:Y:S01]  /*37f0*/  LDSM.16.M88.4 R60, [R149] ;  /* 0x00000000953c783b */ /* 0x000f220000000200 */
[C---:B------:R-:W-:Y:S06]  /*3800*/  HMMA.16816.F32.BF16 R68, R52.reuse, R72, R68 ;  /* 0x000000483444723c */ /* 0x040fec0000041844 */
[----:B------:R-:W-:Y:S01]  /*3810*/  HMMA.16816.F32.BF16 R48, R52, R74, R48 ;  /* 0x0000004a3430723c */ /* 0x000fe20000041830 */
[----:B------:R-:W5:Y:S05]  /*3820*/  LDSM.16.M88.4 R52, [R149+0x800] ;  /* 0x000800009534783b */ /* 0x000f6a0000000200 */
        /* <DEDUP_REMOVED lines=8> */
[----:B------:R-:W-:Y:S05]  /*38b0*/  LDSM.16.M88.4 R28, [R154+0x6000] ;  /* 0x006000009a1c783b */ /* 0x000fea0000000200 */
[C---:B------:R-:W-:Y:S01]  /*38c0*/  HMMA.16816.F32.BF16 R72, R44.reuse, R56, R68 ;  /* 0x000000382c48723c */ /* 0x040fe20000041844 */
[----:B------:R-:W3:Y:S05]  /*38d0*/  LDSM.16.M88.4 R68, [R155+0x2000] ;  /* 0x002000009b44783b */ /* 0x000eea0000000200 */
[----:B------:R-:W-:Y:S01]  /*38e0*/  HMMA.16816.F32.BF16 R48, R44, R58, R48 ;  /* 0x0000003a2c30723c */ /* 0x000fe20000041830 */
[----:B------:R-:W3:Y:S04]  /*38f0*/  LDSM.16.M88.4 R44, [R154+0x6800] ;  /* 0x006800009a2c783b */ /* 0x000ee80000000200 */
[----:B------:R-:W3:Y:S01]  /*3900*/  LDSM.16.M88.4 R56, [R154+0x7000] ;  /* 0x007000009a38783b */ /* 0x000ee20000000200 */
[C---:B----4-:R-:W-:Y:S06]  /*3910*/  HMMA.16816.F32.BF16 R24, R64.reuse, R60, R24 ;  /* 0x0000003c4018723c */ /* 0x050fec0000041818 */
[C---:B------:R-:W-:Y:S01]  /*3920*/  HMMA.16816.F32.BF16 R20, R64.reuse, R62, R20 ;  /* 0x0000003e4014723c */ /* 0x040fe20000041814 */
[----:B------:R-:W-:Y:S05]  /*3930*/  LDSM.16.M88.4 R60, [R153+0x2000] ;  /* 0x00200000993c783b */ /* 0x000fea0000000200 */
[C---:B-----5:R-:W-:Y:S06]  /*3940*/  HMMA.16816.F32.BF16 R16, R64.reuse, R52, R16 ;  /* 0x000000344010723c */ /* 0x060fec0000041810 */
[C---:B------:R-:W-:Y:S01]  /*3950*/  HMMA.16816.F32.BF16 R12, R64.reuse, R54, R12 ;  /* 0x00000036400c723c */ /* 0x040fe2000004180c */
[----:B------:R-:W4:Y:S05]  /*3960*/  LDSM.16.M88.4 R52, [R154+0x7800] ;  /* 0x007800009a34783b */ /* 0x000f2a0000000200 */
[C---:B--2---:R-:W-:Y:S06]  /*3970*/  HMMA.16816.F32.BF16 R72, R64.reuse, R36, R72 ;  /* 0x000000244048723c */ /* 0x044fec0000041848 */
[C---:B------:R-:W-:Y:S01]  /*3980*/  HMMA.16816.F32.BF16 R48, R64.reuse, R38, R48 ;  /* 0x000000264030723c */ /* 0x040fe20000041830 */
[----:B------:R-:W2:Y:S05]  /*3990*/  LDSM.16.M88.4 R36, [R83+0x6800] ;  /* 0x006800005324783b */ /* 0x000eaa0000000200 */
[C---:B-1----:R-:W-:Y:S06]  /*39a0*/  HMMA.16816.F32.BF16 R8, R64.reuse, R40, R8 ;  /* 0x000000284008723c */ /* 0x042fec0000041808 */
[----:B------:R-:W-:Y:S01]  /*39b0*/  HMMA.16816.F32.BF16 R4, R64, R42, R4 ;  /* 0x0000002a4004723c */ /* 0x000fe20000041804 */
[----:B------:R-:W-:Y:S04]  /*39c0*/  LDSM.16.M88.4 R40, [R83+0x6000] ;  /* 0x006000005328783b */ /* 0x000fe80000000200 */
[----:B------:R-:W-:Y:S01]  /*39d0*/  LDSM.16.M88.4 R64, [R151+0x2000] ;  /* 0x002000009740783b */ /* 0x000fe20000000200 */
[C---:B---3--:R-:W-:Y:S06]  /*39e0*/  HMMA.16816.F32.BF16 R24, R68.reuse, R28, R24 ;  /* 0x0000001c4418723c */ /* 0x048fec0000041818 */
        /* <DEDUP_REMOVED lines=10> */
[----:B------:R-:W-:Y:S04]  /*3a90*/  LDSM.16.M88.4 R52, [R147+0x6800] ;  /* 0x006800009334783b */ /* 0x000fe80000000200 */
[----:B------:R-:W-:Y:S01]  /*3aa0*/  LDSM.16.M88.4 R68, [R149+0x3000] ;  /* 0x003000009544783b */ /* 0x000fe20000000200 */
[C---:B--2---:R-:W-:Y:S06]  /*3ab0*/  HMMA.16816.F32.BF16 R16, R60.reuse, R36, R16 ;  /* 0x000000243c10723c */ /* 0x044fec0000041810 */
[C---:B------:R-:W-:Y:S01]  /*3ac0*/  HMMA.16816.F32.BF16 R12, R60.reuse, R38, R12 ;  /* 0x000000263c0c723c */ /* 0x040fe2000004180c */
[----:B------:R-:W2:Y:S05]  /*3ad0*/  LDSM.16.M88.4 R36, [R147+0x7000] ;  /* 0x007000009324783b */ /* 0x000eaa0000000200 */
[C---:B-1----:R-:W-:Y:S06]  /*3ae0*/  HMMA.16816.F32.BF16 R8, R60.reuse, R28, R8 ;  /* 0x0000001c3c08723c */ /* 0x042fec0000041808 */
[C---:B------:R-:W-:Y:S06]  /*3af0*/  HMMA.16816.F32.BF16 R24, R60.reuse, R40, R24 ;  /* 0x000000283c18723c */ /* 0x040fec0000041818 */
[C---:B------:R-:W-:Y:S01]  /*3b00*/  HMMA.16816.F32.BF16 R20, R60.reuse, R42, R20 ;  /* 0x0000002a3c14723c */ /* 0x040fe20000041814 */
[----:B------:R-:W-:Y:S05]  /*3b10*/  LDSM.16.M88.4 R40, [R149+0x2800] ;  /* 0x002800009528783b */ /* 0x000fea0000000200 */
[C---:B------:R-:W-:Y:S01]  /*3b20*/  HMMA.16816.F32.BF16 R4, R60.reuse, R30, R4 ;  /* 0x0000001e3c04723c */ /* 0x040fe20000041804 */
[----:B------:R-:W1:Y:S05]  /*3b30*/  LDSM.16.M88.4 R28, [R147+0x7800] ;  /* 0x00780000931c783b */ /* 0x000e6a0000000200 */
[C---:B---3--:R-:W-:Y:S06]  /*3b40*/  HMMA.16816.F32.BF16 R72, R60.reuse, R44, R72 ;  /* 0x0000002c3c48723c */ /* 0x048fec0000041848 */
[----:B------:R-:W-:Y:S01]  /*3b50*/  HMMA.16816.F32.BF16 R60, R60, R46, R48 ;  /* 0x0000002e3c3c723c */ /* 0x000fe20000041830 */
[----:B------:R-:W3:Y:S04]  /*3b60*/  LDSM.16.M88.4 R48, [R150+0x2000] ;  /* 0x002000009630783b */ /* 0x000ee80000000200 */
[----:B------:R-:W4:Y:S01]  /*3b70*/  LDSM.16.M88.4 R44, [R149+0x2000] ;  /* 0x00200000952c783b */ /* 0x000f220000000200 */
[C---:B--2---:R-:W-:Y:S06]  /*3b80*/  HMMA.16816.F32.BF16 R8, R64.reuse, R36, R8 ;  /* 0x000000244008723c */ /* 0x044fec0000041808 */
[C---:B------:R-:W-:Y:S06]  /*3b90*/  HMMA.16816.F32.BF16 R24, R64.reuse, R56, R24 ;  /* 0x000000384018723c */ /* 0x040fec0000041818 */
[----:B------:R-:W-:Y:S01]  /*3ba0*/  HMMA.16816.F32.BF16 R20, R64, R58, R20 ;  /* 0x0000003a4014723c */ /* 0x000fe20000041814 */
[----:B------:R-:W2:Y:S01]  /*3bb0*/  LDSM.16.M88.4 R56, [R149+0x3800] ;  /* 0x003800009538783b */ /* 0x000ea20000000200 */
[----:B------:R-:W-:-:S04]  /*3bc0*/  DEPBAR.LE SB0, 0x0 ;  /* 0x000080000000791a */ /* 0x000fc80000000000 */
[C---:B------:R-:W-:Y:S06]  /*3bd0*/  HMMA.16816.F32.BF16 R4, R64.reuse, R38, R4 ;  /* 0x000000264004723c */ /* 0x040fec0000041804 */
[C---:B------:R-:W-:Y:S06]  /*3be0*/  HMMA.16816.F32.BF16 R12, R64.reuse, R54, R12 ;  /* 0x00000036400c723c */ /* 0x040fec000004180c */
[C---:B------:R-:W-:Y:S06]  /*3bf0*/  HMMA.16816.F32.BF16 R16, R64.reuse, R52, R16 ;  /* 0x000000344010723c */ /* 0x040fec0000041810 */
[C---:B-1----:R-:W-:Y:S06]  /*3c00*/  HMMA.16816.F32.BF16 R72, R64.reuse, R28, R72 ;  /* 0x0000001c4048723c */ /* 0x042fec0000041848 */
[----:B------:R-:W-:Y:S06]  /*3c10*/  HMMA.16816.F32.BF16 R60, R64, R30, R60 ;  /* 0x0000001e403c723c */ /* 0x000fec000004183c */
[C---:B---3--:R-:W-:Y:S06]  /*3c20*/  HMMA.16816.F32.BF16 R8, R48.reuse, R68, R8 ;  /* 0x000000443008723c */ /* 0x048fec0000041808 */
[C---:B------:R-:W-:Y:S06]  /*3c30*/  HMMA.16816.F32.BF16 R68, R48.reuse, R70, R4 ;  /* 0x000000463044723c */ /* 0x040fec0000041804 */
[----:B------:R-:W-:Y:S01]  /*3c40*/  HMMA.16816.F32.BF16 R12, R48, R42, R12 ;  /* 0x0000002a300c723c */ /* 0x000fe2000004180c */
[----:B------:R-:W-:-:S05]  /*3c50*/  IMAD R4, R80, 0x10, R84 ;  /* 0x0000001050047824 */ /* 0x000fca00078e0254 */
[----:B------:R-:W-:Y:S01]  /*3c60*/  IADD3 R4, R4, 0x1, R171 ;  /* 0x0000000104047810 */ /* 0x000fe20007ffe0ab */
[----:B------:R-:W-:Y:S01]  /*3c70*/  IMAD.SHL.U32 R42, R79, 0x2, RZ ;  /* 0x000000024f2a7824 */ /* 0x000fe200078e00ff */
[C---:B----4-:R-:W-:Y:S02]  /*3c80*/  HMMA.16816.F32.BF16 R24, R48.reuse, R44, R24 ;  /* 0x0000002c3018723c */ /* 0x050fe40000041818 */
[----:B------:R-:W-:Y:S02]  /*3c90*/  IADD3 R4, R78, R4, -R165 ;  /* 0x000000044e047210 */ /* 0x000fe40007ffe8a5 */
[----:B------:R-:W-:Y:S02]  /*3ca0*/  LOP3.LUT R42, R42, 0x6, RZ, 0xc0, !PT ;  /* 0x000000062a2a7812 */ /* 0x000fe400078ec0ff */
[----:B------:R-:W-:Y:S01]  /*3cb0*/  HMMA.16816.F32.BF16 R20, R48, R46, R20 ;  /* 0x0000002e3014723c */ /* 0x000fe20000041814 */
[----:B------:R-:W-:Y:S01]  /*3cc0*/  IMAD.IADD R81, R4, 0x1, R81 ;  /* 0x0000000104517824 */ /* 0x000fe200078e0251 */
[----:B------:R-:W-:-:S04]  /*3cd0*/  LOP3.LUT R4, R76, R77, RZ, 0xfc, !PT ;  /* 0x0000004d4c047212 */ /* 0x000fc800078efcff */
[----:B------:R-:W-:Y:S01]  /*3ce0*/  HMMA.16816.F32.BF16 R16, R48, R40, R16 ;  /* 0x000000283010723c */ /* 0x000fe20000041810 */
[C---:B------:R-:W-:Y:S02]  /*3cf0*/  VIMNMX R129, R81.reuse, R78, PT ;  /* 0x0000004e51817248 */ /* 0x040fe40003fe0100 */
[----:B------:R-:W-:-:S03]  /*3d00*/  VIADDMNMX R128, R81, 0x8, R78, PT ;  /* 0x0000000851807846 */ /* 0x000fc6000380014e */
        /* <DEDUP_REMOVED lines=65> */
.L_x_5562:
[----:B------:R-:W-:-:S04]  /*4120*/  LEA R3, -R102, RZ, 0x6 ;  /* 0x000000ff66037211 */ /* 0x000fc800078e31ff */
[----:B------:R-:W-:-:S07]  /*4130*/  SHF.R.S32.HI R40, RZ, 0x1f, R3 ;  /* 0x0000001fff287819 */ /* 0x000fce0000011403 */
.L_x_5563:
[----:B------:R-:W-:Y:S01]  /*4140*/  ULDC UR5, c[0x0][0x2d0] ;  /* 0x0000b40000057ab9 */ /* 0x000fe20000000800 */
[----:B------:R-:W-:Y:S01]  /*4150*/  IADD3 R5, P5, R159, R3, RZ ;  /* 0x000000039f057210 */ /* 0x000fe20007fbe0ff */
[----:B------:R-:W-:Y:S01]  /*4160*/  BSSY B0, `(.L_x_5564) ;  /* 0x0000059000007945 */ /* 0x000fe20003800000 */
[----:B------:R-:W-:Y:S02]  /*4170*/  ISETP.GE.AND P3, PT, R166, UR5, PT ;  /* 0x00000005a6007c0c */ /* 0x000fe4000bf66270 */
[----:B------:R-:W-:-:S11]  /*4180*/  ISETP.GE.AND P2, PT, R157, UR5, PT ;  /* 0x000000059d007c0c */ /* 0x000fd6000bf46270 */
[----:B------:R-:W1:Y:S01]  /*4190*/  @!P3 LDC.64 R28, c[0x0][0x218] ;  /* 0x00008600ff1cbb82 */ /* 0x000e620000000a00 */
[----:B------:R-:W-:Y:S01]  /*41a0*/  @!P3 IADD3 R41, P1, R3, R126, RZ ;  /* 0x0000007e0329b210 */ /* 0x000fe20007f3e0ff */
[----:B------:R2:W-:Y:S04]  /*41b0*/  @P3 STS.128 [R164+0x4000], RZ ;  /* 0x004000ffa4003388 */ /* 0x0005e80000000c00 */
[----:B------:R-:W-:Y:S02]  /*41c0*/  @!P3 IMAD.X R44, R40, 0x1, R127, P1 ;  /* 0x00000001282cb824 */ /* 0x000fe400008e067f */
[----:B------:R-:W3:Y:S08]  /*41d0*/  @!P2 LDC.64 R6, c[0x0][0x218] ;  /* 0x00008600ff06ab82 */ /* 0x000ef00000000a00 */
[----:B------:R-:W4:Y:S08]  /*41e0*/  @!P3 LDC.64 R38, c[0x0][0x218] ;  /* 0x00008600ff26bb82 */ /* 0x000f300000000a00 */
[----:B------:R-:W5:Y:S01]  /*41f0*/  @!P2 LDC.64 R36, c[0x0][0x218] ;  /* 0x00008600ff24ab82 */ /* 0x000f620000000a00 */
[----:B-1----:R-:W-:-:S02]  /*4200*/  @!P3 LEA R48, P6, R41, R28, 0x1 ;  /* 0x0000001c2930b211 */ /* 0x002fc400078c08ff */
[-C--:B------:R-:W-:Y:S02]  /*4210*/  @!P2 IADD3 R28, P1, R3, R126.reuse, RZ ;  /* 0x0000007e031ca210 */ /* 0x080fe40007f3e0ff */
[----:B------:R-:W-:Y:S01]  /*4220*/  @!P3 LEA.HI.X R49, R41, R29, R44, 0x1, P6 ;  /* 0x0000001d2931b211 */ /* 0x000fe200030f0c2c */
[----:B------:R-:W-:Y:S01]  /*4230*/  IMAD.X R44, R158, 0x1, R40, P5 ;  /* 0x000000019e2c7824 */ /* 0x000fe200028e0628 */
[C---:B------:R-:W-:Y:S01]  /*4240*/  @!P3 IADD3 R41, P5, R5.reuse, R126, RZ ;  /* 0x0000007e0529b210 */ /* 0x040fe20007fbe0ff */
[----:B------:R-:W1:Y:S01]  /*4250*/  @!P3 LDC.64 R30, c[0x0][0x218] ;  /* 0x00008600ff1ebb82 */ /* 0x000e620000000a00 */
[--C-:B------:R-:W-:Y:S01]  /*4260*/  @!P2 IMAD.X R29, R40, 0x1, R127.reuse, P1 ;  /* 0x00000001281da824 */ /* 0x100fe200008e067f */
[----:B---3--:R-:W-:Y:S01]  /*4270*/  @!P2 LEA R50, P1, R28, R6, 0x1 ;  /* 0x000000061c32a211 */ /* 0x008fe200078208ff */
[----:B------:R-:W-:Y:S01]  /*4280*/  @!PT LDS RZ, [RZ] ;  /* 0x00000000fffff984 */ /* 0x000fe20000000800 */
[----:B------:R-:W-:Y:S01]  /*4290*/  @!PT LDS RZ, [RZ] ;  /* 0x00000000fffff984 */ /* 0x000fe20000000800 */
[----:B------:R-:W-:Y:S01]  /*42a0*/  @!PT LDS RZ, [RZ] ;  /* 0x00000000fffff984 */ /* 0x000fe20000000800 */
[----:B------:R2:W-:Y:S01]  /*42b0*/  @!P3 LDGSTS.E.BYPASS.LTC128B.128 [R164+0x4000], desc[UR10][R48.64] ;  /* 0x0400000030a4bfae */ /* 0x0005e2000b901d4a */
[----:B------:R-:W-:Y:S02]  /*42c0*/  @!P3 IMAD.X R46, R44, 0x1, R127, P5 ;  /* 0x000000012c2eb824 */ /* 0x000fe400028e067f */
[----:B------:R-:W-:Y:S01]  /*42d0*/  @!P2 LEA.HI.X R51, R28, R7, R29, 0x1, P1 ;  /* 0x000000071c33a211 */ /* 0x000fe200008f0c1d */
[----:B------:R2:W-:Y:S01]  /*42e0*/  @P2 STS.128 [R164+0x6000], RZ ;  /* 0x006000ffa4002388 */ /* 0x0005e20000000c00 */
[----:B------:R-:W-:Y:S01]  /*42f0*/  @!P2 IADD3 R43, P1, R5, R126, RZ ;  /* 0x0000007e052ba210 */ /* 0x000fe20007f3e0ff */
[----:B------:R-:W3:Y:S01]  /*4300*/  @!P2 LDC.64 R28, c[0x0][0x218] ;  /* 0x00008600ff1cab82 */ /* 0x000ee20000000a00 */
[----:B----4-:R-:W-:Y:S01]  /*4310*/  @!P3 LEA R52, P6, R41, R38, 0x1 ;  /* 0x000000262934b211 */ /* 0x010fe200078c08ff */
[----:B------:R-:W-:Y:S01]  /*4320*/  @!PT LDS RZ, [RZ] ;  /* 0x00000000fffff984 */ /* 0x000fe20000000800 */
[----:B------:R-:W-:Y:S01]  /*4330*/  @!PT LDS RZ, [RZ] ;  /* 0x00000000fffff984 */ /* 0x000fe20000000800 */
[----:B------:R-:W-:Y:S01]  /*4340*/  @!PT LDS RZ, [RZ] ;  /* 0x00000000fffff984 */ /* 0x000fe20000000800 */
[----:B------:R2:W-:Y:S01]  /*4350*/  @!P2 LDGSTS.E.BYPASS.LTC128B.128 [R164+0x6000], desc[UR10][R50.64+0x80] ;  /* 0x0600008032a4afae */ /* 0x0005e2000b901d4a */
[----:B------:R-:W-:Y:S01]  /*4360*/  IADD3 R5, P5, R159, R5, RZ ;  /* 0x000000059f057210 */ /* 0x000fe20007fbe0ff */
[----:B------:R-:W-:Y:S01]  /*4370*/  @!P2 IMAD.X R38, R44, 0x1, R127, P1 ;  /* 0x000000012c26a824 */ /* 0x000fe200008e067f */
[----:B------:R-:W-:Y:S01]  /*4380*/  @!P3 LEA.HI.X R53, R41, R39, R46, 0x1, P6 ;  /* 0x000000272935b211 */ /* 0x000fe200030f0c2e */
[----:B------:R2:W-:Y:S01]  /*4390*/  @P3 STS.128 [R164+0x4800], RZ ;  /* 0x004800ffa4003388 */ /* 0x0005e20000000c00 */
[----:B-----5:R-:W-:Y:S01]  /*43a0*/  @!P2 LEA R46, P1, R43, R36, 0x1 ;  /* 0x000000242b2ea211 */ /* 0x020fe200078208ff */
[----:B------:R-:W4:Y:S01]  /*43b0*/  @!P3 LDC.64 R6, c[0x0][0x218] ;  /* 0x00008600ff06bb82 */ /* 0x000f220000000a00 */
[----:B------:R-:W-:Y:S01]  /*43c0*/  IMAD.X R44, R158, 0x1, R44, P5 ;  /* 0x000000019e2c7824 */ /* 0x000fe200028e062c */
[----:B------:R-:W-:Y:S01]  /*43d0*/  @!P3 IADD3 R36, P5, R5, R126, RZ ;  /* 0x0000007e0524b210 */ /* 0x000fe20007fbe0ff */
[----:B------:R-:W-:Y:S01]  /*43e0*/  @!PT LDS RZ, [RZ] ;  /* 0x00000000fffff984 */ /* 0x000fe20000000800 */
[----:B------:R-:W-:Y:S01]  /*43f0*/  @!PT LDS RZ, [RZ] ;  /* 0x00000000fffff984 */ /* 0x000fe20000000800 */
[----:B------:R-:W-:Y:S01]  /*4400*/  @!PT LDS RZ, [RZ] ;  /* 0x00000000fffff984 */ /* 0x000fe20000000800 */
[----:B------:R2:W-:Y:S01]  /*4410*/  @!P3 LDGSTS.E.BYPASS.LTC128B.128 [R164+0x4800], desc[UR10][R52.64] ;  /* 0x0480000034a4bfae */ /* 0x0005e2000b901d4a */
[----:B------:R-:W-:-:S03]  /*4420*/  @!P2 LEA.HI.X R47, R43, R37, R38, 0x1, P1 ;  /* 0x000000252b2fa211 */ /* 0x000fc600008f0c26 */
[----:B------:R-:W-:Y:S01]  /*4430*/  @!P3 IMAD.X R37, R44, 0x1, R127, P5 ;  /* 0x000000012c25b824 */ /* 0x000fe200028e067f */
[C---:B-1----:R-:W-:Y:S01]  /*4440*/  @!P3 LEA R54, P1, R36.reuse, R30, 0x1 ;  /* 0x0000001e2436b211 */ /* 0x042fe200078208ff */
        /* <DEDUP_REMOVED lines=42> */
.L_x_5565:
[----:B------:R-:W-:Y:S05]  /*46f0*/  BSYNC B0 ;  /* 0x0000000000007941 */ /* 0x000fea0003800000 */
.L_x_5564:
[----:B------:R-:W0:Y:S01]  /*4700*/  LDGDEPBAR ;  /* 0x00000000000079af */ /* 0x000e220000000000 */
[----:B------:R-:W-:-:S04]  /*4710*/  IADD3 R126, P1, R3, R126, RZ ;  /* 0x0000007e037e7210 */ /* 0x000fc80007f3e0ff */
[----:B------:R-:W-:-:S09]  /*4720*/  IADD3.X R127, R40, R127, RZ, P1, !PT ;  /* 0x0000007f287f7210 */ /* 0x000fd20000ffe4ff */
.L_x_5561:
[----:B------:R-:W-:Y:S01]  /*4730*/  IMAD.IADD R42, R33, 0x1, R42 ;  /* 0x00000001212a7824 */ /* 0x000fe200078e022a */
[----:B------:R-:W-:Y:S01]  /*4740*/  ULDC UR12, c[0x0][0x2ec] ;  /* 0x0000bb00000c7ab9 */ /* 0x000fe20000000800 */
[----:B------:R-:W-:Y:S01]  /*4750*/  LEA R148, R4, UR4, 0x1 ;  /* 0x0000000404947c11 */ /* 0x000fe2000f8e08ff */
[----:B------:R-:W-:Y:S01]  /*4760*/  ULDC.64 UR8, c[0x0][0x218] ;  /* 0x0000860000087ab9 */ /* 0x000fe20000000a00 */
[C---:B------:R-:W-:Y:S02]  /*4770*/  VIADD R5, R42.reuse, 0x8 ;  /* 0x000000082a057836 */ /* 0x040fe40000000000 */
[C---:B-12---:R-:W-:Y:S02]  /*4780*/  VIADD R6, R42.reuse, 0x1 ;  /* 0x000000012a067836 */ /* 0x046fe40000000000 */
[C---:B------:R-:W-:Y:S01]  /*4790*/  VIADD R3, R42.reuse, 0x9 ;  /* 0x000000092a037836 */ /* 0x040fe20000000000 */
[C---:B------:R-:W-:Y:S01]  /*47a0*/  ISETP.GE.AND P5, PT, R5.reuse, R128, PT ;  /* 0x000000800500720c */ /* 0x040fe20003fa6270 */
[C---:B------:R-:W-:Y:S01]  /*47b0*/  VIADD R33, R42.reuse, 0x20 ;  /* 0x000000202a217836 */ /* 0x040fe20000000000 */
[-C--:B------:R-:W-:Y:S01]  /*47c0*/  ISETP.GE.AND P3, PT, R5, R129.reuse, PT ;  /* 0x000000810500720c */ /* 0x080fe20003f66270 */
[----:B------:R-:W-:Y:S01]  /*47d0*/  VIADD R5, R42, 0x10 ;  /* 0x000000102a057836 */ /* 0x000fe20000000000 */
[----:B------:R-:W-:Y:S01]  /*47e0*/  FSEL R7, R22, -INF , !P5 ;  /* 0xff80000016077808 */ /* 0x000fe20006800000 */
[----:B------:R-:W-:Y:S01]  /*47f0*/  VIADD R31, R42, 0x21 ;  /* 0x000000212a1f7836 */ /* 0x000fe20000000000 */
[-C--:B------:R-:W-:Y:S01]  /*4800*/  ISETP.GE.AND P1, PT, R6, R129.reuse, PT ;  /* 0x000000810600720c */ /* 0x080fe20003f26270 */
[----:B------:R-:W-:Y:S01]  /*4810*/  VIADD R29, R42, 0x28 ;  /* 0x000000282a1d7836 */ /* 0x000fe20000000000 */
[----:B------:R-:W-:Y:S01]  /*4820*/  FSEL R20, R20, -INF , !P3 ;  /* 0xff80000014147808 */ /* 0x000fe20005800000 */
[--C-:B------:R-:W-:Y:S01]  /*4830*/  IMAD R145, R0, 0x2, R148.reuse ;  /* 0x0000000200917824 */ /* 0x100fe200078e0294 */
[-C--:B------:R-:W-:Y:S01]  /*4840*/  ISETP.GE.AND P5, PT, R42, R129.reuse, PT ;  /* 0x000000812a00720c */ /* 0x080fe20003fa6270 */
[----:B------:R-:W-:Y:S01]  /*4850*/  IMAD R146, R2, 0x2, R148 ;  /* 0x0000000202927824 */ /* 0x000fe200078e0294 */
[----:B------:R-:W-:-:S02]  /*4860*/  ISETP.GE.AND P6, PT, R3, R129, PT ;  /* 0x000000810300720c */ /* 0x000fc40003fc6270 */
[-C--:B------:R-:W-:Y:S01]  /*4870*/  ISETP.GE.AND P3, PT, R3, R128.reuse, PT ;  /* 0x000000800300720c */ /* 0x080fe20003f66270 */
[----:B------:R-:W-:Y:S01]  /*4880*/  VIADD R3, R42, 0x11 ;  /* 0x000000112a037836 */ /* 0x000fe20000000000 */
[----:B------:R-:W-:Y:S01]  /*4890*/  ISETP.GE.AND P2, PT, R6, R128, PT ;  /* 0x000000800600720c */ /* 0x000fe20003f46270 */
[----:B------:R-:W-:Y:S01]  /*48a0*/  LDSM.16.MT88.4 R52, [R145+0x8000] ;  /* 0x008000009134783b */ /* 0x000fe20000004200 */
[----:B------:R-:W-:Y:S01]  /*48b0*/  FSEL R30, R24, -INF , !P5 ;  /* 0xff800000181e7808 */ /* 0x000fe20006800000 */
[----:B------:R-:W-:Y:S01]  /*48c0*/  IMAD R144, R0, 0x2, R146 ;  /* 0x0000000200907824 */ /* 0x000fe200078e0292 */
[----:B------:R-:W-:Y:S01]  /*48d0*/  FSEL R28, R25, -INF , !P1 ;  /* 0xff800000191c7808 */ /* 0x000fe20004800000 */
[C---:B------:R-:W-:Y:S01]  /*48e0*/  VIADD R25, R42.reuse, 0x30 ;  /* 0x000000302a197836 */ /* 0x040fe20000000000 */
[----:B------:R-:W-:Y:S01]  /*48f0*/  FSEL R27, R27, -INF , !P2 ;  /* 0xff8000001b1b7808 */ /* 0x000fe20005000000 */
[----:B------:R-:W-:Y:S01]  /*4900*/  LDSM.16.MT88.4 R76, [R146+0xa000] ;  /* 0x00a00000924c783b */ /* 0x000fe20000004200 */
[----:B------:R-:W-:Y:S01]  /*4910*/  FSEL R6, R21, -INF , !P6 ;  /* 0xff80000015067808 */ /* 0x000fe20007000000 */
[----:B------:R-:W-:Y:S01]  /*4920*/  VIADD R21, R42, 0x31 ;  /* 0x000000312a157836 */ /* 0x000fe20000000000 */
[----:B------:R-:W-:Y:S01]  /*4930*/  FSEL R23, R23, -INF , !P3 ;  /* 0xff80000017177808 */ /* 0x000fe20005800000 */
[----:B------:R-:W-:Y:S01]  /*4940*/  LDSM.16.MT88.4 R80, [R145+0xa000] ;  /* 0x00a000009150783b */ /* 0x000fe20000004200 */
[----:B------:R-:W-:-:S02]  /*4950*/  ISETP.GE.AND P1, PT, R3, R129, PT ;  /* 0x000000810300720c */ /* 0x000fc40003f26270 */
[-C--:B------:R-:W-:Y:S01]  /*4960*/  ISETP.GE.AND P2, PT, R3, R128.reuse, PT ;  /* 0x000000800300720c */ /* 0x080fe20003f46270 */
[----:B------:R-:W-:Y:S01]  /*4970*/  LDSM.16.MT88.4 R44, [R146+0x8000] ;  /* 0x00800000922c783b */ /* 0x000fe20000004200 */
[C---:B------:R-:W-:Y:S02]  /*4980*/  ISETP.GE.AND P6, PT, R5.reuse, R129, PT ;  /* 0x000000810500720c */ /* 0x040fe40003fc6270 */
[----:B------:R-:W-:Y:S01]  /*4990*/  ISETP.GE.AND P3, PT, R5, R128, PT ;  /* 0x000000800500720c */ /* 0x000fe20003f66270 */
[----:B------:R-:W-:Y:S01]  /*49a0*/  VIADD R5, R42, 0x18 ;  /* 0x000000182a057836 */ /* 0x000fe20000000000 */
[----:B------:R-:W-:Y:S02]  /*49b0*/  FMNMX.FTZ R3, R30, R28, !PT ;  /* 0x0000001c1e037209 */ /* 0x000fe40007810000 */
[----:B------:R-:W-:Y:S02]  /*49c0*/  FSEL R24, R16, -INF , !P6 ;  /* 0xff80000010187808 */ /* 0x000fe40007000000 */
[----:B------:R-:W-:-:S02]  /*49d0*/  FMNMX.FTZ R3, R20, R3, !PT ;  /* 0x0000000314037209 */ /* 0x000fc40007810000 */
[----:B------:R-:W-:Y:S02]  /*49e0*/  FSEL R16, R17, -INF , !P1 ;  /* 0xff80000011107808 */ /* 0x000fe40004800000 */
[C---:B------:R-:W-:Y:S02]  /*49f0*/  ISETP.GE.AND P6, PT, R5.reuse, R129, PT ;  /* 0x000000810500720c */ /* 0x040fe40003fc6270 */
[-C--:B------:R-:W-:Y:S01]  /*4a00*/  ISETP.GE.AND P1, PT, R5, R128.reuse, PT ;  /* 0x000000800500720c */ /* 0x080fe20003f26270 */
[C---:B------:R-:W-:Y:S01]  /*4a10*/  VIADD R5, R42.reuse, 0x19 ;  /* 0x000000192a057836 */ /* 0x040fe20000000000 */
[----:B------:R-:W-:Y:S02]  /*4a20*/  ISETP.GE.AND P5, PT, R42, R128, PT ;  /* 0x000000802a00720c */ /* 0x000fe40003fa6270 */
[----:B------:R-:W-:Y:S02]  /*4a30*/  FMNMX.FTZ R3, R6, R3, !PT ;  /* 0x0000000306037209 */ /* 0x000fe40007810000 */
[----:B------:R-:W-:Y:S01]  /*4a40*/  FSEL R17, R26, -INF , !P5 ;  /* 0xff8000001a117808 */ /* 0x000fe20006800000 */
[----:B------:R-:W-:Y:S01]  /*4a50*/  VIADD R26, R42, 0x29 ;  /* 0x000000292a1a7836 */ /* 0x000fe20000000000 */
[----:B------:R-:W-:-:S02]  /*4a60*/  ISETP.GE.AND P5, PT, R5, R129, PT ;  /* 0x000000810500720c */ /* 0x000fc40003fa6270 */
[----:B------:R-:W-:Y:S02]  /*4a70*/  FMNMX.FTZ R3, R24, R3, !PT ;  /* 0x0000000318037209 */ /* 0x000fe40007810000 */
[----:B------:R-:W-:Y:S02]  /*4a80*/  FSEL R22, R12, -INF , !P6 ;  /* 0xff8000000c167808 */ /* 0x000fe40007000000 */
[----:B------:R-:W-:Y:S02]  /*4a90*/  FSEL R12, R13, -INF , !P5 ;  /* 0xff8000000d0c7808 */ /* 0x000fe40006800000 */
[----:B------:R-:W-:Y:S02]  /*4aa0*/  FMNMX.FTZ R3, R16, R3, !PT ;  /* 0x0000000310037209 */ /* 0x000fe40007810000 */
[----:B------:R-:W-:Y:S02]  /*4ab0*/  ISETP.GE.AND P5, PT, R33, R129, PT ;  /* 0x000000812100720c */ /* 0x000fe40003fa6270 */
[----:B------:R-:W-:-:S02]  /*4ac0*/  FMNMX.FTZ R3, R22, R3, !PT ;  /* 0x0000000316037209 */ /* 0x000fc40007810000 */
[----:B------:R-:W-:Y:S01]  /*4ad0*/  FSEL R134, R8, -INF , !P5 ;  /* 0xff80000008867808 */ /* 0x000fe20006800000 */
[----:B------:R-:W-:Y:S01]  /*4ae0*/  VIADD R8, R42, 0x38 ;  /* 0x000000382a087836 */ /* 0x000fe20000000000 */
[----:B------:R-:W-:Y:S02]  /*4af0*/  ISETP.GE.AND P5, PT, R31, R129, PT ;  /* 0x000000811f00720c */ /* 0x000fe40003fa6270 */
[----:B------:R-:W-:Y:S02]  /*4b00*/  FMNMX.FTZ R3, R12, R3, !PT ;  /* 0x000000030c037209 */ /* 0x000fe40007810000 */
[----:B------:R-:W-:Y:S02]  /*4b10*/  FSEL R132, R9, -INF , !P5 ;  /* 0xff80000009847808 */ /* 0x000fe40006800000 */
[----:B------:R-:W-:Y:S02]  /*4b20*/  ISETP.GE.AND P5, PT, R29, R129, PT ;  /* 0x000000811d00720c */ /* 0x000fe40003fa6270 */
[----:B------:R-:W-:Y:S01]  /*4b30*/  FMNMX.FTZ R9, R134, R3, !PT ;  /* 0x0000000386097209 */ /* 0x000fe20007810000 */
[----:B------:R-:W-:Y:S01]  /*4b40*/  VIADD R3, R42, 0x39 ;  /* 0x000000392a037836 */ /* 0x000fe20000000000 */
[----:B------:R-:W-:-:S02]  /*4b50*/  FSEL R130, R68, -INF , !P5 ;  /* 0xff80000044827808 */ /* 0x000fc40006800000 */
[----:B------:R-:W-:Y:S02]  /*4b60*/  ISETP.GE.AND P5, PT, R26, R129, PT ;  /* 0x000000811a00720c */ /* 0x000fe40003fa6270 */
[----:B------:R-:W-:Y:S02]  /*4b70*/  FMNMX.FTZ R9, R132, R9, !PT ;  /* 0x0000000984097209 */ /* 0x000fe40007810000 */
[----:B------:R-:W-:Y:S02]  /*4b80*/  FSEL R13, R18, -INF , !P3 ;  /* 0xff800000120d7808 */ /* 0x000fe40005800000 */
[----:B------:R-:W-:Y:S02]  /*4b90*/  ISETP.GE.AND P3, PT, R25, R129, PT ;  /* 0x000000811900720c */ /* 0x000fe40003f66270 */
        /* <DEDUP_REMOVED lines=12> */
[----:B------:R-:W-:Y:S02]  /*4c60*/  FMNMX.FTZ R9, R122, R9, !PT ;  /* 0x000000097a097209 */ /* 0x000fe40007810000 */
[----:B------:R-:W-:-:S02]  /*4c70*/  FSEL R19, R19, -INF , !P2 ;  /* 0xff80000013137808 */ /* 0x000fc40005000000 */
[----:B------:R-:W-:Y:S02]  /*4c80*/  FMNMX.FTZ R18, R13, R18, !PT ;  /* 0x000000120d127209 */ /* 0x000fe40007810000 */
[----:B------:R-:W-:Y:S02]  /*4c90*/  FMNMX.FTZ R36, R120, R9, !PT ;  /* 0x0000000978247209 */ /* 0x000fe40007810000 */
[----:B------:R-:W-:Y:S02]  /*4ca0*/  ISETP.GE.AND P2, PT, R5, R128, PT ;  /* 0x000000800500720c */ /* 0x000fe40003f46270 */
[----:B------:R-:W-:Y:S02]  /*4cb0*/  FSEL R9, R14, -INF , !P1 ;  /* 0xff8000000e097808 */ /* 0x000fe40004800000 */
[----:B------:R-:W-:Y:S02]  /*4cc0*/  FMNMX.FTZ R18, R19, R18, !PT ;  /* 0x0000001213127209 */ /* 0x000fe40007810000 */
[----:B------:R-:W-:-:S02]  /*4cd0*/  ISETP.GE.AND P1, PT, R33, R128, PT ;  /* 0x000000802100720c */ /* 0x000fc40003f26270 */
[----:B------:R-:W-:Y:S02]  /*4ce0*/  FSEL R5, R15, -INF , !P2 ;  /* 0xff8000000f057808 */ /* 0x000fe40005000000 */
        /* <DEDUP_REMOVED lines=12> */
[----:B------:R-:W-:Y:S01]  /*4db0*/  FMNMX.FTZ R18, R139, R18, !PT ;  /* 0x000000128b127209 */ /* 0x000fe20007810000 */
[----:B------:R-:W-:Y:S01]  /*4dc0*/  LDSM.16.MT88.4 R68, [R148+0xa000] ;  /* 0x00a000009444783b */ /* 0x000fe20000004200 */
[----:B------:R-:W-:Y:S02]  /*4dd0*/  ISETP.GE.AND P2, PT, R21, R128, PT ;  /* 0x000000801500720c */ /* 0x000fe40003f46270 */
[----:B------:R-:W-:Y:S02]  /*4de0*/  FSEL R133, R74, -INF , !P1 ;  /* 0xff8000004a857808 */ /* 0x000fe40004800000 */
[----:B------:R-:W-:Y:S02]  /*4df0*/  FMNMX.FTZ R18, R137, R18, !PT ;  /* 0x0000001289127209 */ /* 0x000fe40007810000 */
[----:B------:R-:W-:-:S02]  /*4e00*/  ISETP.GE.AND P5, PT, R3, R129, PT ;  /* 0x000000810300720c */ /* 0x000fc40003fa6270 */
[----:B------:R-:W-:Y:S02]  /*4e10*/  ISETP.GE.AND P1, PT, R8, R128, PT ;  /* 0x000000800800720c */ /* 0x000fe40003f26270 */
[----:B------:R-:W-:Y:S02]  /*4e20*/  FSEL R131, R75, -INF , !P2 ;  /* 0xff8000004b837808 */ /* 0x000fe40005000000 */
[----:B------:R-:W-:Y:S02]  /*4e30*/  FMNMX.FTZ R18, R133, R18, !PT ;  /* 0x0000001285127209 */ /* 0x000fe40007810000 */
[----:B------:R-:W-:Y:S02]  /*4e40*/  FSEL R123, R61, -INF , !P5 ;  /* 0xff8000003d7b7808 */ /* 0x000fe40006800000 */
[----:B------:R-:W-:Y:S02]  /*4e50*/  ISETP.GE.AND P2, PT, R3, R128, PT ;  /* 0x000000800300720c */ /* 0x000fe40003f46270 */
[----:B------:R-:W-:-:S02]  /*4e60*/  FSEL R121, R62, -INF , !P1 ;  /* 0xff8000003e797808 */ /* 0x000fc40004800000 */
[----:B------:R-:W-:Y:S02]  /*4e70*/  FMNMX.FTZ R18, R131, R18, !PT ;  /* 0x0000001283127209 */ /* 0x000fe40007810000 */
[----:B------:R-:W-:Y:S02]  /*4e80*/  FMNMX.FTZ R14, R123, R36, !PT ;  /* 0x000000247b0e7209 */ /* 0x000fe40007810000 */
[----:B------:R-:W-:Y:S01]  /*4e90*/  FSEL R119, R63, -INF , !P2 ;  /* 0xff8000003f777808 */ /* 0x000fe20005000000 */
[----:B------:R-:W-:Y:S01]  /*4ea0*/  LDSM.16.MT88.4 R36, [R148+0x8000] ;  /* 0x008000009424783b */ /* 0x000fe20000004200 */
[----:B------:R-:W-:-:S03]  /*4eb0*/  FMNMX.FTZ R18, R121, R18, !PT ;  /* 0x0000001279127209 */ /* 0x000fc60007810000 */
[----:B------:R-:W1:Y:S01]  /*4ec0*/  SHFL.BFLY PT, R15, R14, 0x2, 0x1f ;  /* 0x0c401f000e0f7f89 */ /* 0x000e6200000e0000 */
[----:B------:R-:W-:-:S03]  /*4ed0*/  FMNMX.FTZ R11, R119, R18, !PT ;  /* 0x00000012770b7209 */ /* 0x000fc60007810000 */
[----:B------:R-:W-:Y:S04]  /*4ee0*/  LDSM.16.MT88.4 R60, [R144+0x8000] ;  /* 0x00800000903c783b */ /* 0x000fe80000004200 */
[----:B------:R-:W2:Y:S01]  /*4ef0*/  SHFL.BFLY PT, R8, R11, 0x2, 0x1f ;  /* 0x0c401f000b087f89 */ /* 0x000ea200000e0000 */
[----:B-1----:R-:W-:-:S05]  /*4f00*/  FMNMX.FTZ R15, R14, R15, !PT ;  /* 0x0000000f0e0f7209 */ /* 0x002fca0007810000 */
[----:B------:R-:W1:Y:S01]  /*4f10*/  SHFL.BFLY PT, R100, R15, 0x1, 0x1f ;  /* 0x0c201f000f647f89 */ /* 0x000e6200000e0000 */
[----:B--2---:R-:W-:-:S05]  /*4f20*/  FMNMX.FTZ R8, R11, R8, !PT ;  /* 0x000000080b087209 */ /* 0x004fca0007810000 */
        /* <DEDUP_REMOVED lines=23> */
[----:B------:R-:W2:Y:S01]  /*50a0*/  LDSM.16.MT88.4 R12, [R148+0x8800] ;  /* 0x00880000940c783b */ /* 0x000ea20000004200 */
[--C-:B------:R-:W-:Y:S01]  /*50b0*/  FFMA.FTZ R106, R16, UR12, -R135.reuse ;  /* 0x0000000c106a7c23 */ /* 0x100fe20008010887 */
[--C-:B------:R-:W-:Y:S01]  /*50c0*/  FFMA.FTZ R104, R22, UR12, -R135.reuse ;  /* 0x0000000c16687c23 */ /* 0x100fe20008010887 */
[--C-:B------:R-:W-:Y:S01]  /*50d0*/  FFMA.FTZ R2, R19, UR12, -R116.reuse ;  /* 0x0000000c13027c23 */ /* 0x100fe20008010874 */
[----:B------:R-:W3:Y:S01]  /*50e0*/  LDSM.16.MT88.4 R8, [R145+0x8800] ;  /* 0x008800009108783b */ /* 0x000ee20000004200 */
[--C-:B------:R-:W-:Y:S01]  /*50f0*/  FFMA.FTZ R0, R5, UR12, -R116.reuse ;  /* 0x0000000c05007c23 */ /* 0x100fe20008010874 */
[--C-:B------:R-:W-:Y:S01]  /*5100*/  FFMA.FTZ R181, R123, UR12, -R135.reuse ;  /* 0x0000000c7bb57c23 */ /* 0x100fe20008010887 */
[----:B------:R-:W-:Y:S01]  /*5110*/  MUFU.EX2 R111, R111 ;  /* 0x0000006f006f7308 */ /* 0x000fe20000000800 */
[----:B------:R-:W4:Y:S01]  /*5120*/  LDSM.16.MT88.4 R20, [R144+0xa000] ;  /* 0x00a000009014783b */ /* 0x000f220000004200 */
[--C-:B------:R-:W-:Y:S01]  /*5130*/  FFMA.FTZ R123, R131, UR12, -R116.reuse ;  /* 0x0000000c837b7c23 */ /* 0x100fe20008010874 */
[----:B------:R-:W-:Y:S01]  /*5140*/  FFMA.FTZ R121, R121, UR12, -R116 ;  /* 0x0000000c79797c23 */ /* 0x000fe20008010874 */
[--C-:B------:R-:W-:Y:S01]  /*5150*/  FFMA.FTZ R118, R118, UR12, -R135.reuse ;  /* 0x0000000c76767c23 */ /* 0x100fe20008010887 */
[----:B------:R-:W-:Y:S01]  /*5160*/  LDSM.16.MT88.4 R28, [R146+0x8800] ;  /* 0x00880000921c783b */ /* 0x000fe20000004200 */
[----:B------:R-:W-:Y:S01]  /*5170*/  FFMA.FTZ R120, R120, UR12, -R135 ;  /* 0x0000000c78787c23 */ /* 0x000fe20008010887 */
[----:B------:R-:W-:Y:S01]  /*5180*/  LEA R176, P1, R126, UR8, 0x1 ;  /* 0x000000087eb07c11 */ /* 0x000fe2000f8208ff */
[----:B------:R-:W5:Y:S01]  /*5190*/  MUFU.EX2 R108, R108 ;  /* 0x0000006c006c7308 */ /* 0x000f620000000800 */
[----:B-1----:R-:W-:Y:S01]  /*51a0*/  F2FP.BF16.F32.PACK_AB R84, R114, R115 ;  /* 0x000000737254723e */ /* 0x002fe200000010ff */
[----:B------:R-:W-:Y:S01]  /*51b0*/  LDSM.16.MT88.4 R24, [R144+0x8800] ;  /* 0x008800009018783b */ /* 0x000fe20000004200 */
[----:B------:R-:W-:Y:S01]  /*51c0*/  FADD.FTZ R114, R115, R114 ;  /* 0x0000007273727221 */ /* 0x000fe20000010000 */
[----:B------:R-:W-:-:S02]  /*51d0*/  LEA.HI.X R177, R126, UR9, R127, 0x1, P1 ;  /* 0x000000097eb17c11 */ /* 0x000fc400088f0c7f */
[----:B------:R-:W-:Y:S02]  /*51e0*/  LDSM.16.MT88.4 R16, [R148+0xa800] ;  /* 0x00a800009410783b */ /* 0x000fe40000004200 */
[----:B------:R-:W-:Y:S08]  /*51f0*/  MUFU.EX2 R112, R112 ;  /* 0x0000007000707308 */ /* 0x000ff00000000800 */
[----:B------:R-:W1:Y:S01]  /*5200*/  MUFU.EX2 R117, R117 ;  /* 0x0000007500757308 */ /* 0x000e620000000800 */
[----:B-----5:R-:W-:Y:S01]  /*5210*/  F2FP.BF16.F32.PACK_AB R86, R108, R111 ;  /* 0x0000006f6c56723e */ /* 0x020fe200000010ff */
[----:B------:R-:W-:-:S04]  /*5220*/  FADD.FTZ R111, R111, R114 ;  /* 0x000000726f6f7221 */ /* 0x000fc80000010000 */
[----:B------:R-:W-:Y:S02]  /*5230*/  FADD.FTZ R108, R108, R111 ;  /* 0x0000006f6c6c7221 */ /* 0x000fe40000010000 */
[----:B------:R-:W-:Y:S08]  /*5240*/  MUFU.EX2 R113, R113 ;  /* 0x0000007100717308 */ /* 0x000ff00000000800 */
[----:B------:R-:W5:Y:S01]  /*5250*/  MUFU.EX2 R110, R110 ;  /* 0x0000006e006e7308 */ /* 0x000f620000000800 */
[----:B-1----:R-:W-:Y:S01]  /*5260*/  F2FP.BF16.F32.PACK_AB R85, R117, R112 ;  /* 0x000000707555723e */ /* 0x002fe200000010ff */
[----:B------:R-:W-:-:S06]  /*5270*/  FADD.FTZ R112, R112, R117 ;  /* 0x0000007570707221 */ /* 0x000fcc0000010000 */
[----:B------:R-:W-:Y:S08]  /*5280*/  MUFU.EX2 R107, R107 ;  /* 0x0000006b006b7308 */ /* 0x000ff00000000800 */
[----:B------:R-:W1:Y:S01]  /*5290*/  MUFU.EX2 R106, R106 ;  /* 0x0000006a006a7308 */ /* 0x000e620000000800 */
[----:B-----5:R-:W-:Y:S01]  /*52a0*/  F2FP.BF16.F32.PACK_AB R87, R110, R113 ;  /* 0x000000716e57723e */ /* 0x020fe200000010ff */
[----:B------:R-:W-:-:S04]  /*52b0*/  FADD.FTZ R113, R113, R112 ;  /* 0x0000007071717221 */ /* 0x000fc80000010000 */
[----:B------:R-:W-:Y:S02]  /*52c0*/  FADD.FTZ R110, R110, R113 ;  /* 0x000000716e6e7221 */ /* 0x000fe40000010000 */
[C---:B------:R-:W-:Y:S01]  /*52d0*/  HMMA.16816.F32.BF16 R96, R84.reuse, R36, RZ ;  /* 0x000000245460723c */ /* 0x040fe200000418ff */
[----:B------:R-:W-:Y:S05]  /*52e0*/  MUFU.EX2 R104, R104 ;  /* 0x0000006800687308 */ /* 0x000fea0000000800 */
[----:B------:R-:W-:Y:S03]  /*52f0*/  HMMA.16816.F32.BF16 R36, R84, R38, RZ ;  /* 0x000000265424723c */ /* 0x000fe600000418ff */
[----:B------:R-:W5:Y:S01]  /*5300*/  MUFU.EX2 R33, R33 ;  /* 0x0000002100217308 */ /* 0x000f620000000800 */
[----:B-1----:R-:W-:-:S02]  /*5310*/  F2FP.BF16.F32.PACK_AB R4, R106, R107 ;  /* 0x0000006b6a04723e */ /* 0x002fc400000010ff */
[C---:B------:R-:W-:Y:S05]  /*5320*/  HMMA.16816.F32.BF16 R48, R84.reuse, R52, RZ ;  /* 0x000000345430723c */ /* 0x040fea00000418ff */
[----:B------:R-:W-:Y:S01]  /*5330*/  MUFU.EX2 R109, R109 ;  /* 0x0000006d006d7308 */ /* 0x000fe20000000800 */
[C---:B------:R-:W-:Y:S06]  /*5340*/  HMMA.16816.F32.BF16 R52, R84.reuse, R54, RZ ;  /* 0x000000365434723c */ /* 0x040fec00000418ff */
[----:B------:R-:W-:Y:S01]  /*5350*/  HMMA.16816.F32.BF16 R72, R84, R76, RZ ;  /* 0x0000004c5448723c */ /* 0x000fe200000418ff */
[----:B------:R-:W1:Y:S01]  /*5360*/  MUFU.EX2 R2, R2 ;  /* 0x0000000200027308 */ /* 0x000e620000000800 */
[----:B-----5:R-:W-:-:S04]  /*5370*/  F2FP.BF16.F32.PACK_AB R6, R33, R104 ;  /* 0x000000682106723e */ /* 0x020fc800000010ff */
[C---:B------:R-:W-:Y:S03]  /*5380*/  HMMA.16816.F32.BF16 R76, R84.reuse, R78, RZ ;  /* 0x0000004e544c723c */ /* 0x040fe600000418ff */
        /* <DEDUP_REMOVED lines=11> */
[----:B------:R-:W-:Y:S01]  /*5440*/  MUFU.EX2 R120, R120 ;  /* 0x0000007800787308 */ /* 0x000fe20000000800 */
[----:B------:R-:W-:-:S02]  /*5450*/  FADD.FTZ R105, R105, R2 ;  /* 0x0000000269697221 */ /* 0x000fc40000010000 */
[----:B------:R-:W-:Y:S02]  /*5460*/  HMMA.16816.F32.BF16 R44, R84, R46, RZ ;  /* 0x0000002e542c723c */ /* 0x000fe400000418ff */
[----:B------:R-:W-:-:S04]  /*5470*/  FADD.FTZ R0, R0, R105 ;  /* 0x0000006900007221 */ /* 0x000fc80000010000 */
[C---:B--2---:R-:W-:Y:S01]  /*5480*/  HMMA.16816.F32.BF16 R96, R4.reuse, R12, R96 ;  /* 0x0000000c0460723c */ /* 0x044fe20000041860 */
[----:B------:R-:W-:Y:S05]  /*5490*/  MUFU.EX2 R181, R181 ;  /* 0x000000b500b57308 */ /* 0x000fea0000000800 */
[C---:B------:R-:W-:Y:S01]  /*54a0*/  HMMA.16816.F32.BF16 R36, R4.reuse, R14, R36 ;  /* 0x0000000e0424723c */ /* 0x040fe20000041824 */
[----:B------:R-:W1:Y:S02]  /*54b0*/  LDSM.16.MT88.4 R12, [R146+0xa800] ;  /* 0x00a80000920c783b */ /* 0x000e640000004200 */
[----:B------:R-:W-:Y:S03]  /*54c0*/  MUFU.EX2 R123, R123 ;  /* 0x0000007b007b7308 */ /* 0x000fe60000000800 */
[C---:B---3--:R-:W-:Y:S05]  /*54d0*/  HMMA.16816.F32.BF16 R48, R4.reuse, R8, R48 ;  /* 0x000000080430723c */ /* 0x048fea0000041830 */
[----:B------:R-:W-:Y:S01]  /*54e0*/  MUFU.EX2 R121, R121 ;  /* 0x0000007900797308 */ /* 0x000fe20000000800 */
[----:B------:R-:W-:Y:S01]  /*54f0*/  HMMA.16816.F32.BF16 R52, R4, R10, R52 ;  /* 0x0000000a0434723c */ /* 0x000fe20000041834 */
[----:B------:R-:W2:Y:S05]  /*5500*/  LDSM.16.MT88.4 R8, [R145+0xa800] ;  /* 0x00a800009108783b */ /* 0x000eaa0000004200 */
[C---:B------:R-:W-:Y:S06]  /*5510*/  HMMA.16816.F32.BF16 R60, R84.reuse, R62, RZ ;  /* 0x0000003e543c723c */ /* 0x040fec00000418ff */
[C---:B------:R-:W-:Y:S06]  /*5520*/  HMMA.16816.F32.BF16 R64, R84.reuse, R68, RZ ;  /* 0x000000445440723c */ /* 0x040fec00000418ff */
[C---:B------:R-:W-:Y:S06]  /*5530*/  HMMA.16816.F32.BF16 R68, R84.reuse, R70, RZ ;  /* 0x000000465444723c */ /* 0x040fec00000418ff */
[----:B----4-:R-:W-:Y:S06]  /*5540*/  HMMA.16816.F32.BF16 R88, R84, R20, RZ ;  /* 0x000000145458723c */ /* 0x010fec00000418ff */
[C---:B-1----:R-:W-:Y:S06]  /*5550*/  HMMA.16816.F32.BF16 R72, R4.reuse, R12, R72 ;  /* 0x0000000c0448723c */ /* 0x042fec0000041848 */
[C---:B------:R-:W-:Y:S01]  /*5560*/  HMMA.16816.F32.BF16 R76, R4.reuse, R14, R76 ;  /* 0x0000000e044c723c */ /* 0x040fe2000004184c */
[----:B------:R-:W1:Y:S05]  /*5570*/  LDSM.16.MT88.4 R12, [R144+0xa800] ;  /* 0x00a80000900c783b */ /* 0x000e6a0000004200 */
[C---:B--2---:R-:W-:Y:S06]  /*5580*/  HMMA.16816.F32.BF16 R92, R4.reuse, R8, R92 ;  /* 0x00000008045c723c */ /* 0x044fec000004185c */
[----:B------:R-:W-:Y:S01]  /*5590*/  HMMA.16816.F32.BF16 R80, R4, R10, R80 ;  /* 0x0000000a0450723c */ /* 0x000fe20000041850 */
[----:B------:R-:W2:Y:S05]  /*55a0*/  LDSM.16.MT88.4 R8, [R148+0x9000] ;  /* 0x009000009408783b */ /* 0x000eaa0000004200 */
[----:B------:R-:W-:Y:S01]  /*55b0*/  HMMA.16816.F32.BF16 R84, R84, R22, RZ ;  /* 0x000000165454723c */ /* 0x000fe200000418ff */
[----:B------:R-:W-:Y:S05]  /*55c0*/  LDSM.16.MT88.4 R20, [R146+0x9000] ;  /* 0x009000009214783b */ /* 0x000fea0000004200 */
[C---:B------:R-:W-:Y:S06]  /*55d0*/  HMMA.16816.F32.BF16 R40, R4.reuse, R28, R40 ;  /* 0x0000001c0428723c */ /* 0x040fec0000041828 */
[----:B------:R-:W-:Y:S01]  /*55e0*/  HMMA.16816.F32.BF16 R44, R4, R30, R44 ;  /* 0x0000001e042c723c */ /* 0x000fe2000004182c */
[----:B------:R-:W-:Y:S01]  /*55f0*/  FFMA.FTZ R28, R134, UR12, -R135 ;  /* 0x0000000c861c7c23 */ /* 0x000fe20008010887 */
[----:B------:R-:W-:-:S04]  /*5600*/  FFMA.FTZ R29, R139, UR12, -R116 ;  /* 0x0000000c8b1d7c23 */ /* 0x000fc80008010874 */
[C---:B------:R-:W-:Y:S01]  /*5610*/  HMMA.16816.F32.BF16 R56, R4.reuse, R24, R56 ;  /* 0x000000180438723c */ /* 0x040fe20000041838 */
[--C-:B------:R-:W-:Y:S01]  /*5620*/  FFMA.FTZ R31, R143, UR12, -R116.reuse ;  /* 0x0000000c8f1f7c23 */ /* 0x100fe20008010874 */
[----:B------:R-:W-:Y:S01]  /*5630*/  FFMA.FTZ R30, R141, UR12, -R116 ;  /* 0x0000000c8d1e7c23 */ /* 0x000fe20008010874 */
[----:B------:R-:W-:Y:S03]  /*5640*/  MUFU.EX2 R28, R28 ;  /* 0x0000001c001c7308 */ /* 0x000fe60000000800 */
[----:B------:R-:W-:Y:S01]  /*5650*/  HMMA.16816.F32.BF16 R60, R4, R26, R60 ;  /* 0x0000001a043c723c */ /* 0x000fe2000004183c */
[--C-:B------:R-:W-:Y:S01]  /*5660*/  FFMA.FTZ R25, R130, UR12, -R135.reuse ;  /* 0x0000000c82197c23 */ /* 0x100fe20008010887 */
[----:B------:R-:W-:-:S03]  /*5670*/  FFMA.FTZ R24, R136, UR12, -R135 ;  /* 0x0000000c88187c23 */ /* 0x000fc60008010887 */
[----:B------:R-:W-:Y:S01]  /*5680*/  MUFU.EX2 R31, R31 ;  /* 0x0000001f001f7308 */ /* 0x000fe20000000800 */
[C---:B------:R-:W-:Y:S01]  /*5690*/  HMMA.16816.F32.BF16 R64, R4.reuse, R16, R64 ;  /* 0x000000100440723c */ /* 0x040fe20000041840 */
[--C-:B------:R-:W-:Y:S01]  /*56a0*/  FFMA.FTZ R27, R132, UR12, -R135.reuse ;  /* 0x0000000c841b7c23 */ /* 0x100fe20008010887 */
[--C-:B------:R-:W-:Y:S01]  /*56b0*/  FFMA.FTZ R26, R137, UR12, -R116.reuse ;  /* 0x0000000c891a7c23 */ /* 0x100fe20008010874 */
[----:B------:R-:W-:Y:S01]  /*56c0*/  FFMA.FTZ R137, R122, UR12, -R135 ;  /* 0x0000000c7a897c23 */ /* 0x000fe20008010887 */
[--C-:B------:R-:W-:Y:S01]  /*56d0*/  FFMA.FTZ R122, R133, UR12, -R116.reuse ;  /* 0x0000000c857a7c23 */ /* 0x100fe20008010874 */
[----:B------:R-:W-:Y:S01]  /*56e0*/  FFMA.FTZ R116, R119, UR12, -R116 ;  /* 0x0000000c77747c23 */ /* 0x000fe20008010874 */
[C---:B------:R-:W-:Y:S01]  /*56f0*/  HMMA.16816.F32.BF16 R68, R4.reuse, R18, R68 ;  /* 0x000000120444723c */ /* 0x040fe20000041844 */
[----:B------:R-:W3:Y:S01]  /*5700*/  MUFU.EX2 R27, R27 ;  /* 0x0000001b001b7308 */ /* 0x000ee20000000800 */
[----:B------:R-:W4:Y:S04]  /*5710*/  LDSM.16.MT88.4 R16, [R145+0x9000] ;  /* 0x009000009110783b */ /* 0x000f280000004200 */
[C---:B-1----:R-:W-:Y:S03]  /*5720*/  HMMA.16816.F32.BF16 R88, R4.reuse, R12, R88 ;  /* 0x0000000c0458723c */ /* 0x042fe60000041858 */
[----:B------:R-:W-:Y:S03]  /*5730*/  MUFU.EX2 R25, R25 ;  /* 0x0000001900197308 */ /* 0x000fe60000000800 */
[----:B------:R-:W-:Y:S01]  /*5740*/  HMMA.16816.F32.BF16 R84, R4, R14, R84 ;  /* 0x0000000e0454723c */ /* 0x000fe20000041854 */
[----:B------:R-:W1:Y:S04]  /*5750*/  LDSM.16.MT88.4 R12, [R144+0x9000] ;  /* 0x00900000900c783b */ /* 0x000e680000004200 */
[----:B------:R-:W5:Y:S02]  /*5760*/  MUFU.EX2 R24, R24 ;  /* 0x0000001800187308 */ /* 0x000f640000000800 */
[----:B---3--:R-:W-:-:S06]  /*5770*/  F2FP.BF16.F32.PACK_AB R4, R27, R28 ;  /* 0x0000001c1b04723e */ /* 0x008fcc00000010ff */
[----:B------:R-:W3:Y:S08]  /*5780*/  MUFU.EX2 R30, R30 ;  /* 0x0000001e001e7308 */ /* 0x000ef00000000800 */
[----:B------:R-:W-:Y:S01]  /*5790*/  MUFU.EX2 R29, R29 ;  /* 0x0000001d001d7308 */ /* 0x000fe20000000800 */
[----:B-----5:R-:W-:-:S07]  /*57a0*/  F2FP.BF16.F32.PACK_AB R6, R24, R25 ;  /* 0x000000191806723e */ /* 0x020fce00000010ff */
[----:B------:R-:W5:Y:S01]  /*57b0*/  MUFU.EX2 R26, R26 ;  /* 0x0000001a001a7308 */ /* 0x000f620000000800 */
[----:B---3--:R-:W-:Y:S01]  /*57c0*/  F2FP.BF16.F32.PACK_AB R5, R30, R31 ;  /* 0x0000001f1e05723e */ /* 0x008fe200000010ff */
[----:B------:R-:W-:-:S04]  /*57d0*/  FADD.FTZ R31, R31, R0 ;  /* 0x000000001f1f7221 */ /* 0x000fc80000010000 */
[----:B------:R-:W-:Y:S02]  /*57e0*/  FADD.FTZ R30, R30, R31 ;  /* 0x0000001f1e1e7221 */ /* 0x000fe40000010000 */
[----:B------:R-:W3:Y:S08]  /*57f0*/  MUFU.EX2 R137, R137 ;  /* 0x0000008900897308 */ /* 0x000ef00000000800 */
[----:B------:R-:W3:Y:S01]  /*5800*/  MUFU.EX2 R122, R122 ;  /* 0x0000007a007a7308 */ /* 0x000ee20000000800 */
[----:B-----5:R-:W-:Y:S01]  /*5810*/  F2FP.BF16.F32.PACK_AB R7, R26, R29 ;  /* 0x0000001d1a07723e */ /* 0x020fe200000010ff */
[----:B------:R-:W-:-:S04]  /*5820*/  FADD.FTZ R29, R29, R30 ;  /* 0x0000001e1d1d7221 */ /* 0x000fc80000010000 */
[----:B------:R-:W-:Y:S02]  /*5830*/  FADD.FTZ R29, R26, R29 ;  /* 0x0000001d1a1d7221 */ /* 0x000fe40000010000 */
[C---:B--2---:R-:W-:Y:S01]  /*5840*/  HMMA.16816.F32.BF16 R96, R4.reuse, R8, R96 ;  /* 0x000000080460723c */ /* 0x044fe20000041860 */
[----:B------:R-:W2:Y:S05]  /*5850*/  MUFU.EX2 R116, R116 ;  /* 0x0000007400747308 */ /* 0x000eaa0000000800 */
[C---:B------:R-:W-:Y:S01]  /*5860*/  HMMA.16816.F32.BF16 R36, R4.reuse, R10, R36 ;  /* 0x0000000a0424723c */ /* 0x040fe20000041824 */
[----:B------:R-:W5:Y:S05]  /*5870*/  LDSM.16.MT88.4 R8, [R148+0xb000] ;  /* 0x00b000009408783b */ /* 0x000f6a0000004200 */
[C---:B----4-:R-:W-:Y:S06]  /*5880*/  HMMA.16816.F32.BF16 R48, R4.reuse, R16, R48 ;  /* 0x000000100430723c */ /* 0x050fec0000041830 */
[C---:B------:R-:W-:Y:S01]  /*5890*/  HMMA.16816.F32.BF16 R52, R4.reuse, R18, R52 ;  /* 0x000000120434723c */ /* 0x040fe20000041834 */
[----:B------:R-:W4:Y:S05]  /*58a0*/  LDSM.16.MT88.4 R16, [R145+0xb000] ;  /* 0x00b000009110783b */ /* 0x000f2a0000004200 */
[C---:B------:R-:W-:Y:S06]  /*58b0*/  HMMA.16816.F32.BF16 R40, R4.reuse, R20, R40 ;  /* 0x000000140428723c */ /* 0x040fec0000041828 */
[C---:B------:R-:W-:Y:S01]  /*58c0*/  HMMA.16816.F32.BF16 R44, R4.reuse, R22, R44 ;  /* 0x00000016042c723c */ /* 0x040fe2000004182c */
[----:B------:R-:W3:Y:S05]  /*58d0*/  LDSM.16.MT88.4 R20, [R146+0xb000] ;  /* 0x00b000009214783b */ /* 0x000eea0000004200 */
[C---:B-1----:R-:W-:Y:S06]  /*58e0*/  HMMA.16816.F32.BF16 R56, R4.reuse, R12, R56 ;  /* 0x0000000c0438723c */ /* 0x042fec0000041838 */
[C---:B------:R-:W-:Y:S01]  /*58f0*/  HMMA.16816.F32.BF16 R60, R4.reuse, R14, R60 ;  /* 0x0000000e043c723c */ /* 0x040fe2000004183c */
[----:B------:R-:W1:Y:S05]  /*5900*/  LDSM.16.MT88.4 R12, [R144+0xb000] ;  /* 0x00b00000900c783b */ /* 0x000e6a0000004200 */
[C---:B-----5:R-:W-:Y:S06]  /*5910*/  HMMA.16816.F32.BF16 R64, R4.reuse, R8, R64 ;  /* 0x000000080440723c */ /* 0x060fec0000041840 */
[C---:B------:R-:W-:Y:S01]  /*5920*/  HMMA.16816.F32.BF16 R68, R4.reuse, R10, R68 ;  /* 0x0000000a0444723c */ /* 0x040fe20000041844 */
[----:B------:R-:W5:Y:S05]  /*5930*/  LDSM.16.MT88.4 R8, [R148+0x9800] ;  /* 0x009800009408783b */ /* 0x000f6a0000004200 */
[C---:B----4-:R-:W-:Y:S06]  /*5940*/  HMMA.16816.F32.BF16 R92, R4.reuse, R16, R92 ;  /* 0x00000010045c723c */ /* 0x050fec000004185c */
[C---:B------:R-:W-:Y:S01]  /*5950*/  HMMA.16816.F32.BF16 R80, R4.reuse, R18, R80 ;  /* 0x000000120450723c */ /* 0x040fe20000041850 */
[----:B------:R-:W4:Y:S05]  /*5960*/  LDSM.16.MT88.4 R16, [R145+0x9800] ;  /* 0x009800009110783b */ /* 0x000f2a0000004200 */
[C---:B---3--:R-:W-:Y:S06]  /*5970*/  HMMA.16816.F32.BF16 R72, R4.reuse, R20, R72 ;  /* 0x000000140448723c */ /* 0x048fec0000041848 */
[C---:B------:R-:W-:Y:S01]  /*5980*/  HMMA.16816.F32.BF16 R76, R4.reuse, R22, R76 ;  /* 0x00000016044c723c */ /* 0x040fe2000004184c */
[----:B------:R-:W-:Y:S05]  /*5990*/  LDSM.16.MT88.4 R20, [R146+0x9800] ;  /* 0x009800009214783b */ /* 0x000fea0000004200 */
[C---:B-1----:R-:W-:Y:S06]  /*59a0*/  HMMA.16816.F32.BF16 R88, R4.reuse, R12, R88 ;  /* 0x0000000c0458723c */ /* 0x042fec0000041858 */
[----:B------:R-:W-:Y:S01]  /*59b0*/  HMMA.16816.F32.BF16 R84, R4, R14, R84 ;  /* 0x0000000e0454723c */ /* 0x000fe20000041854 */
[----:B------:R-:W1:Y:S06]  /*59c0*/  LDSM.16.MT88.4 R12, [R144+0x9800] ;  /* 0x00980000900c783b */ /* 0x000e6c0000004200 */
[----:B------:R-:W-:-:S02]  /*59d0*/  F2FP.BF16.F32.PACK_AB R4, R137, R118 ;  /* 0x000000768904723e */ /* 0x000fc400000010ff */
[----:B------:R-:W-:Y:S02]  /*59e0*/  F2FP.BF16.F32.PACK_AB R6, R181, R120 ;  /* 0x00000078b506723e */ /* 0x000fe400000010ff */
[----:B------:R-:W-:Y:S01]  /*59f0*/  F2FP.BF16.F32.PACK_AB R5, R123, R122 ;  /* 0x0000007a7b05723e */ /* 0x000fe200000010ff */
[----:B------:R-:W-:Y:S01]  /*5a00*/  FADD.FTZ R122, R122, R29 ;  /* 0x0000001d7a7a7221 */ /* 0x000fe20000010000 */
[----:B--2---:R-:W-:-:S03]  /*5a10*/  F2FP.BF16.F32.PACK_AB R7, R116, R121 ;  /* 0x000000797407723e */ /* 0x004fc600000010ff */
[----:B------:R-:W-:-:S04]  /*5a20*/  FADD.FTZ R122, R123, R122 ;  /* 0x0000007a7b7a7221 */ /* 0x000fc80000010000 */
[----:B-----5:R-:W-:Y:S01]  /*5a30*/  HMMA.16816.F32.BF16 R96, R4, R8, R96 ;  /* 0x000000080460723c */ /* 0x020fe20000041860 */
[----:B------:R-:W-:-:S04]  /*5a40*/  FADD.FTZ R121, R121, R122 ;  /* 0x0000007a79797221 */ /* 0x000fc80000010000 */
[----:B------:R-:W-:Y:S01]  /*5a50*/  FADD.FTZ R179, R116, R121 ;  /* 0x0000007974b37221 */ /* 0x000fe20000010000 */
[C---:B------:R-:W-:Y:S01]  /*5a60*/  HMMA.16816.F32.BF16 R36, R4.reuse, R10, R36 ;  /* 0x0000000a0424723c */ /* 0x040fe20000041824 */
[----:B------:R-:W2:Y:S05]  /*5a70*/  LDSM.16.MT88.4 R8, [R148+0xb800] ;  /* 0x00b800009408783b */ /* 0x000eaa0000004200 */
[C---:B----4-:R-:W-:Y:S06]  /*5a80*/  HMMA.16816.F32.BF16 R48, R4.reuse, R16, R48 ;  /* 0x000000100430723c */ /* 0x050fec0000041830 */
[C---:B------:R-:W-:Y:S01]  /*5a90*/  HMMA.16816.F32.BF16 R52, R4.reuse, R18, R52 ;  /* 0x000000120434723c */ /* 0x040fe20000041834 */
[----:B------:R-:W3:Y:S05]  /*5aa0*/  LDSM.16.MT88.4 R16, [R146+0xb800] ;  /* 0x00b800009210783b */ /* 0x000eea0000004200 */
[C---:B-1----:R-:W-:Y:S06]  /*5ab0*/  HMMA.16816.F32.BF16 R56, R4.reuse, R12, R56 ;  /* 0x0000000c0438723c */ /* 0x042fec0000041838 */
[C---:B------:R-:W-:Y:S01]  /*5ac0*/  HMMA.16816.F32.BF16 R60, R4.reuse, R14, R60 ;  /* 0x0000000e043c723c */ /* 0x040fe2000004183c */
[----:B------:R-:W1:Y:S05]  /*5ad0*/  LDSM.16.MT88.4 R12, [R145+0xb800] ;  /* 0x00b80000910c783b */ /* 0x000e6a0000004200 */
[C---:B------:R-:W-:Y:S06]  /*5ae0*/  HMMA.16816.F32.BF16 R40, R4.reuse, R20, R40 ;  /* 0x000000140428723c */ /* 0x040fec0000041828 */
[C---:B------:R-:W-:Y:S06]  /*5af0*/  HMMA.16816.F32.BF16 R44, R4.reuse, R22, R44 ;  /* 0x00000016042c723c */ /* 0x040fec000004182c */
[C---:B--2---:R-:W-:Y:S06]  /*5b00*/  HMMA.16816.F32.BF16 R64, R4.reuse, R8, R64 ;  /* 0x000000080440723c */ /* 0x044fec0000041840 */
[C---:B------:R-:W-:Y:S01]  /*5b10*/  HMMA.16816.F32.BF16 R68, R4.reuse, R10, R68 ;  /* 0x0000000a0444723c */ /* 0x040fe20000041844 */
[----:B------:R-:W2:Y:S05]  /*5b20*/  LDSM.16.MT88.4 R8, [R144+0xb800] ;  /* 0x00b800009008783b */ /* 0x000eaa0000004200 */
[C---:B---3--:R-:W-:Y:S06]  /*5b30*/  HMMA.16816.F32.BF16 R72, R4.reuse, R16, R72 ;  /* 0x000000100448723c */ /* 0x048fec0000041848 */
[----:B------:R-:W-:Y:S01]  /*5b40*/  HMMA.16816.F32.BF16 R76, R4, R18, R76 ;  /* 0x00000012044c723c */ /* 0x000fe2000004184c */
[----:B------:R-:W-:-:S04]  /*5b50*/  FADD.FTZ R17, R107, R108 ;  /* 0x0000006c6b117221 */ /* 0x000fc80000010000 */
[----:B------:R-:W-:Y:S01]  /*5b60*/  FADD.FTZ R17, R106, R17 ;  /* 0x000000116a117221 */ /* 0x000fe20000010000 */
[----:B-1----:R-:W-:Y:S03]  /*5b70*/  HMMA.16816.F32.BF16 R92, R4, R12, R92 ;  /* 0x0000000c045c723c */ /* 0x002fe6000004185c */
[----:B------:R-:W-:-:S03]  /*5b80*/  FADD.FTZ R104, R104, R17 ;  /* 0x0000001168687221 */ /* 0x000fc60000010000 */
[----:B------:R-:W-:Y:S01]  /*5b90*/  HMMA.16816.F32.BF16 R80, R4, R14, R80 ;  /* 0x0000000e0450723c */ /* 0x000fe20000041850 */
[----:B------:R-:W-:-:S04]  /*5ba0*/  FADD.FTZ R33, R33, R104 ;  /* 0x0000006821217221 */ /* 0x000fc80000010000 */
[----:B------:R-:W-:-:S04]  /*5bb0*/  FADD.FTZ R28, R28, R33 ;  /* 0x000000211c1c7221 */ /* 0x000fc80000010000 */
[----:B------:R-:W-:Y:S01]  /*5bc0*/  FADD.FTZ R28, R27, R28 ;  /* 0x0000001c1b1c7221 */ /* 0x000fe20000010000 */
[C---:B--2---:R-:W-:Y:S06]  /*5bd0*/  HMMA.16816.F32.BF16 R88, R4.reuse, R8, R88 ;  /* 0x000000080458723c */ /* 0x044fec0000041858 */
[----:B------:R-:W-:Y:S01]  /*5be0*/  HMMA.16816.F32.BF16 R84, R4, R10, R84 ;  /* 0x0000000a0454723c */ /* 0x000fe20000041854 */
[----:B------:R-:W-:-:S04]  /*5bf0*/  FADD.FTZ R9, R25, R28 ;  /* 0x0000001c19097221 */ /* 0x000fc80000010000 */
[----:B------:R-:W-:-:S04]  /*5c00*/  FADD.FTZ R9, R24, R9 ;  /* 0x0000000918097221 */ /* 0x000fc80000010000 */
[----:B------:R-:W-:-:S04]  /*5c10*/  FADD.FTZ R118, R118, R9 ;  /* 0x0000000976767221 */ /* 0x000fc80000010000 */
[----:B------:R-:W-:-:S04]  /*5c20*/  FADD.FTZ R137, R137, R118 ;  /* 0x0000007689897221 */ /* 0x000fc80000010000 */
[----:B------:R-:W-:-:S04]  /*5c30*/  FADD.FTZ R120, R120, R137 ;  /* 0x0000008978787221 */ /* 0x000fc80000010000 */
[----:B------:R-:W-:Y:S01]  /*5c40*/  FADD.FTZ R181, R181, R120 ;  /* 0x00000078b5b57221 */ /* 0x000fe20000010000 */
[----:B------:R-:W-:Y:S06]  /*5c50*/  @!P4 BRA `(.L_x_5566) ;  /* 0x000000300080c947 */ /* 0x000fec0003800000 */
        /* <DEDUP_REMOVED lines=46> */
[----:B------:R-:W-:Y:S02]  /*5f40*/  IMAD.WIDE R10, R4, 0x4, R168 ;  /* 0x00000004040a7825 */ /* 0x000fe400078e02a8 */
        /* <DEDUP_REMOVED lines=11> */
[----:B------:R-:W-:Y:S02]  /*6000*/  IMAD R7, R4, UR4, RZ ;  /* 0x0000000404077c24 */ /* 0x000fe4000f8e02ff */
[----:B------:R-:W-:-:S04]  /*6010*/  IMAD.WIDE.U32 R4, R0, UR4, R8 ;  /* 0x0000000400047c25 */ /* 0x000fc8000f8e0008 */
[----:B------:R-:W-:-:S04]  /*6020*/  IMAD R7, R0, UR5, R7 ;  /* 0x0000000500077c24 */ /* 0x000fc8000f8e0207 */
[----:B------:R-:W-:Y:S01]  /*6030*/  IMAD.IADD R5, R5, 0x1, R7 ;  /* 0x0000000105057824 */ /* 0x000fe200078e0207 */
[----:B------:R-:W-:Y:S06]  /*6040*/  BRA `(.L_x_5568) ;  /* 0x0000000000087947 */ /* 0x000fec0003800000 */
.L_x_5567:
[----:B------:R-:W-:-:S04]  /*6050*/  LEA R4, -R124, RZ, 0x6 ;  /* 0x000000ff7c047211 */ /* 0x000fc800078e31ff */
[----:B------:R-:W-:-:S07]  /*6060*/  SHF.R.S32.HI R5, RZ, 0x1f, R4 ;  /* 0x0000001fff057819 */ /* 0x000fce0000011404 */
.L_x_5568:
[----:B------:R-:W-:Y:S01]  /*6070*/  ULDC UR4, c[0x0][0x2d0] ;  /* 0x0000b40000047ab9 */ /* 0x000fe20000000800 */
[----:B------:R-:W-:Y:S02]  /*6080*/  IADD3 R2, P3, R161, R4, RZ ;  /* 0x00000004a1027210 */ /* 0x000fe40007f7e0ff */
[----:B------:R-:W-:Y:S02]  /*6090*/  ISETP.GE.AND P1, PT, R157, UR4, PT ;  /* 0x000000049d007c0c */ /* 0x000fe4000bf26270 */
[----:B------:R-:W-:Y:S01]  /*60a0*/  ISETP.GE.AND P2, PT, R166, UR4, PT ;  /* 0x00000004a6007c0c */ /* 0x000fe2000bf46270 */
[----:B------:R-:W-:Y:S01]  /*60b0*/  IMAD.X R9, R160, 0x1, R5, P3 ;  /* 0x00000001a0097824 */ /* 0x000fe200018e0605 */
[----:B------:R-:W-:Y:S02]  /*60c0*/  IADD3 R0, P3, R161, R2, RZ ;  /* 0x00000002a1007210 */ /* 0x000fe40007f7e0ff */
[----:B------:R-:W-:-:S04]  /*60d0*/  LEA R130, P5, R4, R178, 0x1 ;  /* 0x000000b204827211 */ /* 0x000fc800078a08ff */
[----:B------:R-:W-:-:S03]  /*60e0*/  LEA.HI.X R131, R4, R183, R5, 0x1, P5 ;  /* 0x000000b704837211 */ /* 0x000fc600028f0c05 */
[----:B------:R-:W-:Y:S02]  /*60f0*/  @!P1 IADD3 R7, P4, R4, R34, RZ ;  /* 0x0000002204079210 */ /* 0x000fe40007f9e0ff */
[-C--:B------:R-:W-:Y:S01]  /*6100*/  @!P2 LEA R10, P5, R0, R178.reuse, 0x1 ;  /* 0x000000b2000aa211 */ /* 0x080fe200078a08ff */
[----:B------:R-:W-:Y:S02]  /*6110*/  @P2 STS.128 [R164+0x8000], RZ ;  /* 0x008000ffa4002388 */ /* 0x000fe40000000c00 */
[----:B------:R-:W-:Y:S01]  /*6120*/  @!P1 IMAD.X R6, R5, 0x1, R32, P4 ;  /* 0x0000000105069824 */ /* 0x000fe200020e0620 */
[C---:B------:R-:W-:Y:S01]  /*6130*/  @!P1 LEA R14, P4, R7.reuse, UR6, 0x1 ;  /* 0x00000006070e9c11 */ /* 0x040fe2000f8808ff */
[----:B------:R-:W-:Y:S01]  /*6140*/  @!PT LDS RZ, [RZ] ;  /* 0x00000000fffff984 */ /* 0x000fe20000000800 */
[----:B------:R-:W-:Y:S01]  /*6150*/  @!PT LDS RZ, [RZ] ;  /* 0x00000000fffff984 */ /* 0x000fe20000000800 */
[----:B------:R-:W-:Y:S01]  /*6160*/  @!PT LDS RZ, [RZ] ;  /* 0x00000000fffff984 */ /* 0x000fe20000000800 */
[----:B------:R-:W-:Y:S03]  /*6170*/  @!P2 LDGSTS.E.BYPASS.LTC128B.128 [R164+0x8000], desc[UR10][R130.64] ;  /* 0x0800000082a4afae */ /* 0x000fe6000b901d4a */
[----:B------:R-:W-:Y:S01]  /*6180*/  @!P1 LEA.HI.X R15, R7, UR7, R6, 0x1, P4 ;  /* 0x00000007070f9c11 */ /* 0x000fe2000a0f0c06 */
[----:B------:R-:W-:Y:S01]  /*6190*/  IMAD.X R7, R160, 0x1, R9, P3 ;  /* 0x00000001a0077824 */ /* 0x000fe200018e0609 */
[----:B------:R-:W-:Y:S01]  /*61a0*/  @!P2 LEA R12, P4, R2, R178, 0x1 ;  /* 0x000000b2020ca211 */ /* 0x000fe200078808ff */
[----:B------:R-:W-:Y:S01]  /*61b0*/  @P1 STS.128 [R164+0xa000], RZ ;  /* 0x00a000ffa4001388 */ /* 0x000fe20000000c00 */
[----:B------:R-:W-:-:S02]  /*61c0*/  IADD3 R5, P3, R161, R0, RZ ;  /* 0x00000000a1057210 */ /* 0x000fc40007f7e0ff */
[-C--:B------:R-:W-:Y:S01]  /*61d0*/  @!P2 LEA.HI.X R13, R2, R183.reuse, R9, 0x1, P4 ;  /* 0x000000b7020da211 */ /* 0x080fe200020f0c09 */
[----:B------:R-:W-:Y:S01]  /*61e0*/  @!PT LDS RZ, [RZ] ;  /* 0x00000000fffff984 */ /* 0x000fe20000000800 */
[----:B------:R-:W-:Y:S01]  /*61f0*/  @!PT LDS RZ, [RZ] ;  /* 0x00000000fffff984 */ /* 0x000fe20000000800 */
[----:B------:R-:W-:Y:S01]  /*6200*/  @!PT LDS RZ, [RZ] ;  /* 0x00000000fffff984 */ /* 0x000fe20000000800 */
[----:B------:R-:W-:Y:S01]  /*6210*/  @!P1 LDGSTS.E.BYPASS.LTC128B.128 [R164+0xa000], desc[UR10][R14.64+0x80] ;  /* 0x0a0000800ea49fae */ /* 0x000fe2000b901d4a */
[-CC-:B------:R-:W-:Y:S01]  /*6220*/  @!P2 LEA.HI.X R11, R0, R183.reuse, R7.reuse, 0x1, P5 ;  /* 0x000000b7000ba211 */ /* 0x180fe200028f0c07 */
[----:B------:R-:W-:Y:S01]  /*6230*/  IMAD.X R4, R160, 0x1, R7, P3 ;  /* 0x00000001a0047824 */ /* 0x000fe200018e0607 */
[-C--:B------:R-:W-:Y:S01]  /*6240*/  @!P1 IADD3 R2, P6, R2, R34.reuse, RZ ;  /* 0x0000002202029210 */ /* 0x080fe20007fde0ff */
[----:B------:R-:W-:Y:S01]  /*6250*/  @P2 STS.128 [R164+0x8800], RZ ;  /* 0x008800ffa4002388 */ /* 0x000fe20000000c00 */
[----:B------:R-:W-:Y:S02]  /*6260*/  @!P1 IADD3 R0, P5, R0, R34, RZ ;  /* 0x0000002200009210 */ /* 0x000fe40007fbe0ff */
[----:B------:R-:W-:Y:S01]  /*6270*/  @!P2 LEA R16, P4, R5, R178, 0x1 ;  /* 0x000000b20510a211 */ /* 0x000fe200078808ff */
[--C-:B------:R-:W-:Y:S01]  /*6280*/  @!P1 IMAD.X R9, R9, 0x1, R32.reuse, P6 ;  /* 0x0000000109099824 */ /* 0x100fe200030e0620 */
[----:B------:R-:W-:Y:S01]  /*6290*/  @!P1 IADD3 R34, P3, R5, R34, RZ ;  /* 0x0000002205229210 */ /* 0x000fe20007f7e0ff */
[----:B------:R-:W-:Y:S01]  /*62a0*/  @!P1 IMAD.X R7, R7, 0x1, R32, P5 ;  /* 0x0000000107079824 */ /* 0x000fe200028e0620 */
[----:B------:R-:W-:Y:S01]  /*62b0*/  @!P1 LEA R20, P5, R2, UR6, 0x1 ;  /* 0x0000000602149c11 */ /* 0x000fe2000f8a08ff */
[----:B------:R-:W-:Y:S01]  /*62c0*/  @!PT LDS RZ, [RZ] ;  /* 0x00000000fffff984 */ /* 0x000fe20000000800 */
[----:B------:R-:W-:Y:S01]  /*62d0*/  @!PT LDS RZ, [RZ] ;  /* 0x00000000fffff984 */ /* 0x000fe20000000800 */
[----:B------:R-:W-:Y:S01]  /*62e0*/  @!PT LDS RZ, [RZ] ;  /* 0x00000000fffff984 */ /* 0x000fe20000000800 */
[----:B------:R-:W-:Y:S01]  /*62f0*/  @!P2 LDGSTS.E.BYPASS.LTC128B.128 [R164+0x8800], desc[UR10][R12.64] ;  /* 0x088000000ca4afae */ /* 0x000fe2000b901d4a */
[----:B------:R-:W-:Y:S01]  /*6300*/  @!P2 LEA.HI.X R17, R5, R183, R4, 0x1, P4 ;  /* 0x000000b70511a211 */ /* 0x000fe200020f0c04 */
[----:B------:R-:W-:Y:S01]  /*6310*/  @!P1 IMAD.X R5, R4, 0x1, R32, P3 ;  /* 0x0000000104059824 */ /* 0x000fe200018e0620 */
[----:B------:R-:W-:Y:S01]  /*6320*/  @!P1 LEA R18, P4, R0, UR6, 0x1 ;  /* 0x0000000600129c11 */ /* 0x000fe2000f8808ff */
[----:B------:R-:W-:Y:S01]  /*6330*/  @P1 STS.128 [R164+0xa800], RZ ;  /* 0x00a800ffa4001388 */ /* 0x000fe20000000c00 */
[----:B------:R-:W-:Y:S01]  /*6340*/  @!P1 LEA.HI.X R21, R2, UR7, R9, 0x1, P5 ;  /* 0x0000000702159c11 */ /* 0x000fe2000a8f0c09 */
[----:B------:R-:W-:Y:S01]  /*6350*/  IMAD.MOV.U32 R178, RZ, RZ, R130 ;  /* 0x000000ffffb27224 */ /* 0x000fe200078e0082 */
[----:B------:R-:W-:Y:S01]  /*6360*/  @!P1 LEA R8, P3, R34, UR6, 0x1 ;  /* 0x0000000622089c11 */ /* 0x000fe2000f8608ff */
[----:B------:R-:W-:Y:S01]  /*6370*/  IMAD.MOV.U32 R183, RZ, RZ, R131 ;  /* 0x000000ffffb77224 */ /* 0x000fe200078e0083 */
[----:B------:R-:W-:Y:S01]  /*6380*/  @!P1 LEA.HI.X R19, R0, UR7, R7, 0x1, P4 ;  /* 0x0000000700139c11 */ /* 0x000fe2000a0f0c07 */
[----:B------:R-:W-:Y:S01]  /*6390*/  @!PT LDS RZ, [RZ] ;  /* 0x00000000fffff984 */ /* 0x000fe20000000800 */
[----:B------:R-:W-:Y:S01]  /*63a0*/  @!PT LDS RZ, [RZ] ;  /* 0x00000000fffff984 */ /* 0x000fe20000000800 */
[----:B------:R-:W-:Y:S01]  /*63b0*/  @!PT LDS RZ, [RZ] ;  /* 0x00000000fffff984 */ /* 0x000fe20000000800 */
[----:B------:R1:W-:Y:S01]  /*63c0*/  @!P1 LDGSTS.E.BYPASS.LTC128B.128 [R164+0xa800], desc[UR10][R20.64+0x80] ;  /* 0x0a80008014a49fae */ /* 0x0003e2000b901d4a */
[----:B------:R-:W-:-:S02]  /*63d0*/  @!P1 LEA.HI.X R9, R34, UR7, R5, 0x1, P3 ;  /* 0x0000000722099c11 */ /* 0x000fc400098f0c05 */
        /* <DEDUP_REMOVED lines=23> */
[----:B-1----:R-:W1:Y:S04]  /*6550*/  LDSM.16.M88.4 R20, [R154+0x4800] ;  /* 0x004800009a14783b */ /* 0x002e680000000200 */
[----:B------:R-:W2:Y:S04]  /*6560*/  LDSM.16.M88.4 R12, [R154+0x5000] ;  /* 0x005000009a0c783b */ /* 0x000ea80000000200 */
[----:B------:R-:W3:Y:S04]  /*6570*/  LDSM.16.M88.4 R108, [R154+0x5800] ;  /* 0x005800009a6c783b */ /* 0x000ee80000000200 */
[----:B------:R-:W-:Y:S04]  /*6580*/  LDSM.16.M88.4 R104, [R153] ;  /* 0x000000009968783b */ /* 0x000fe80000000200 */
[----:B------:R-:W5:Y:S04]  /*6590*/  LDSM.16.M88.4 R120, [R152] ;  /* 0x000000009878783b */ /* 0x000f680000000200 */
[----:B------:R-:W5:Y:S04]  /*65a0*/  LDSM.16.M88.4 R116, [R152+0x800] ;  /* 0x000800009874783b */ /* 0x000f680000000200 */
[----:B------:R-:W5:Y:S01]  /*65b0*/  LDSM.16.M88.4 R112, [R152+0x1000] ;  /* 0x001000009870783b */ /* 0x000f620000000200 */
[----:B------:R-:W3:Y:S03]  /*65c0*/  S2R R0, SR_TID.X ;  /* 0x0000000000007919 */ /* 0x000ee60000002100 */
[----:B------:R-:W0:Y:S01]  /*65d0*/  LDGDEPBAR ;  /* 0x00000000000079af */ /* 0x000e220000000000 */
[C---:B----4-:R-:W-:Y:S06]  /*65e0*/  HMMA.16816.F32.BF16 R32, R4.reuse, R28, RZ ;  /* 0x0000001c0420723c */ /* 0x050fec00000418ff */
[C---:B-1----:R-:W-:Y:S06]  /*65f0*/  HMMA.16816.F32.BF16 R24, R4.reuse, R20, RZ ;  /* 0x000000140418723c */ /* 0x042fec00000418ff */
[C---:B--2---:R-:W-:Y:S06]  /*6600*/  HMMA.16816.F32.BF16 R16, R4.reuse, R12, RZ ;  /* 0x0000000c0410723c */ /* 0x044fec00000418ff */
[C---:B------:R-:W-:Y:S06]  /*6610*/  HMMA.16816.F32.BF16 R28, R4.reuse, R30, RZ ;  /* 0x0000001e041c723c */ /* 0x040fec00000418ff */
[----:B------:R-:W-:Y:S01]  /*6620*/  HMMA.16816.F32.BF16 R20, R4, R22, RZ ;  /* 0x000000160414723c */ /* 0x000fe200000418ff */
[----:B---3--:R-:W-:-:S05]  /*6630*/  IMAD.SHL.U32 R0, R0, 0x2, RZ ;  /* 0x0000000200007824 */ /* 0x008fca00078e00ff */
[C---:B------:R-:W-:Y:S06]  /*6640*/  HMMA.16816.F32.BF16 R12, R4.reuse, R14, RZ ;  /* 0x0000000e040c723c */ /* 0x040fec00000418ff */
[C---:B------:R-:W-:Y:S06]  /*6650*/  HMMA.16816.F32.BF16 R8, R4.reuse, R108, RZ ;  /* 0x0000006c0408723c */ /* 0x040fec00000418ff */
[----:B------:R-:W-:Y:S01]  /*6660*/  HMMA.16816.F32.BF16 R4, R4, R110, RZ ;  /* 0x0000006e0404723c */ /* 0x000fe200000418ff */
[----:B------:R-:W1:Y:S05]  /*6670*/  LDSM.16.M88.4 R108, [R152+0x1800] ;  /* 0x00180000986c783b */ /* 0x000e6a0000000200 */
        /* <DEDUP_REMOVED lines=11> */
[----:B------:R-:W1:Y:S04]  /*6730*/  LDSM.16.M88.4 R104, [R151] ;  /* 0x000000009768783b */ /* 0x000e680000000200 */
[----:B------:R-:W2:Y:S01]  /*6740*/  LDSM.16.M88.4 R108, [R147+0x5800] ;  /* 0x00580000936c783b */ /* 0x000ea20000000200 */
[C---:B-1----:R-:W-:Y:S06]  /*6750*/  HMMA.16816.F32.BF16 R32, R104.reuse, R120, R32 ;  /* 0x000000786820723c */ /* 0x042fec0000041820 */
        /* <DEDUP_REMOVED lines=10> */
[----:B------:R-:W1:Y:S04]  /*6800*/  LDSM.16.M88.4 R104, [R150] ;  /* 0x000000009668783b */ /* 0x000e680000000200 */
[----:B------:R-:W2:Y:S01]  /*6810*/  LDSM.16.M88.4 R108, [R149+0x1800] ;  /* 0x00180000956c783b */ /* 0x000ea20000000200 */
        /* <DEDUP_REMOVED lines=11> */
[----:B------:R-:W1:Y:S04]  /*68d0*/  LDSM.16.M88.4 R104, [R155+0x2000] ;  /* 0x002000009b68783b */ /* 0x000e680000000200 */
        /* <DEDUP_REMOVED lines=19> */
[----:B------:R-:W1:Y:S05]  /*6a10*/  LDSM.16.M88.4 R116, [R147+0x6000] ;  /* 0x006000009374783b */ /* 0x000e6a0000000200 */
[C---:B------:R-:W-:Y:S06]  /*6a20*/  HMMA.16816.F32.BF16 R16, R104.reuse, R112, R16 ;  /* 0x000000706810723c */ /* 0x040fec0000041810 */
[C---:B------:R-:W-:Y:S01]  /*6a30*/  HMMA.16816.F32.BF16 R12, R104.reuse, R114, R12 ;  /* 0x00000072680c723c */ /* 0x040fe2000004180c */
[----:B------:R-:W3:Y:S05]  /*6a40*/  LDSM.16.M88.4 R112, [R147+0x6800] ;  /* 0x006800009370783b */ /* 0x000eea0000000200 */
[C---:B--2---:R-:W-:Y:S06]  /*6a50*/  HMMA.16816.F32.BF16 R8, R104.reuse, R108, R8 ;  /* 0x0000006c6808723c */ /* 0x044fec0000041808 */
[----:B------:R-:W-:Y:S01]  /*6a60*/  HMMA.16816.F32.BF16 R4, R104, R110, R4 ;  /* 0x0000006e6804723c */ /* 0x000fe20000041804 */
[----:B------:R-:W2:Y:S04]  /*6a70*/  LDSM.16.M88.4 R104, [R147+0x7800] ;  /* 0x007800009368783b */ /* 0x000ea80000000200 */
[----:B------:R-:W4:Y:S01]  /*6a80*/  LDSM.16.M88.4 R108, [R147+0x7000] ;  /* 0x00700000936c783b */ /* 0x000f220000000200 */
[C---:B-1----:R-:W-:Y:S06]  /*6a90*/  HMMA.16816.F32.BF16 R32, R120.reuse, R116, R32 ;  /* 0x000000747820723c */ /* 0x042fec0000041820 */
[C---:B------:R-:W-:Y:S01]  /*6aa0*/  HMMA.16816.F32.BF16 R28, R120.reuse, R118, R28 ;  /* 0x00000076781c723c */ /* 0x040fe2000004181c */
[----:B------:R-:W-:Y:S05]  /*6ab0*/  LDSM.16.M88.4 R116, [R150+0x2000] ;  /* 0x002000009674783b */ /* 0x000fea0000000200 */
[C---:B---3--:R-:W-:Y:S06]  /*6ac0*/  HMMA.16816.F32.BF16 R24, R120.reuse, R112, R24 ;  /* 0x000000707818723c */ /* 0x048fec0000041818 */
[C---:B------:R-:W-:Y:S01]  /*6ad0*/  HMMA.16816.F32.BF16 R20, R120.reuse, R114, R20 ;  /* 0x000000727814723c */ /* 0x040fe20000041814 */
[----:B------:R-:W1:Y:S05]  /*6ae0*/  LDSM.16.M88.4 R112, [R149+0x2000] ;  /* 0x002000009570783b */ /* 0x000e6a0000000200 */
[C---:B--2---:R-:W-:Y:S06]  /*6af0*/  HMMA.16816.F32.BF16 R8, R120.reuse, R104, R8 ;  /* 0x000000687808723c */ /* 0x044fec0000041808 */
[C---:B------:R-:W-:Y:S01]  /*6b00*/  HMMA.16816.F32.BF16 R4, R120.reuse, R106, R4 ;  /* 0x0000006a7804723c */ /* 0x040fe20000041804 */
[----:B------:R-:W2:Y:S05]  /*6b10*/  LDSM.16.M88.4 R104, [R149+0x3000] ;  /* 0x003000009568783b */ /* 0x000eaa0000000200 */
[C---:B----4-:R-:W-:Y:S06]  /*6b20*/  HMMA.16816.F32.BF16 R16, R120.reuse, R108, R16 ;  /* 0x0000006c7810723c */ /* 0x050fec0000041810 */
[----:B------:R-:W-:Y:S01]  /*6b30*/  HMMA.16816.F32.BF16 R12, R120, R110, R12 ;  /* 0x0000006e780c723c */ /* 0x000fe2000004180c */
[----:B------:R-:W3:Y:S05]  /*6b40*/  LDSM.16.M88.4 R108, [R149+0x2800] ;  /* 0x00280000956c783b */ /* 0x000eea0000000200 */
[C---:B-1----:R-:W-:Y:S06]  /*6b50*/  HMMA.16816.F32.BF16 R32, R116.reuse, R112, R32 ;  /* 0x000000707420723c */ /* 0x042fec0000041820 */
[C---:B------:R-:W-:Y:S06]  /*6b60*/  HMMA.16816.F32.BF16 R28, R116.reuse, R114, R28 ;  /* 0x00000072741c723c */ /* 0x040fec000004181c */
[C---:B--2---:R-:W-:Y:S06]  /*6b70*/  HMMA.16816.F32.BF16 R16, R116.reuse, R104, R16 ;  /* 0x000000687410723c */ /* 0x044fec0000041810 */
[----:B------:R-:W-:Y:S01]  /*6b80*/  HMMA.16816.F32.BF16 R12, R116, R106, R12 ;  /* 0x0000006a740c723c */ /* 0x000fe2000004180c */
[----:B------:R-:W1:Y:S01]  /*6b90*/  LDSM.16.M88.4 R104, [R149+0x3800] ;  /* 0x003800009568783b */ /* 0x000e620000000200 */
[----:B------:R-:W-:-:S04]  /*6ba0*/  DEPBAR.LE SB0, 0x0 ;  /* 0x000080000000791a */ /* 0x000fc80000000000 */
[C---:B---3--:R-:W-:Y:S06]  /*6bb0*/  HMMA.16816.F32.BF16 R24, R116.reuse, R108, R24 ;  /* 0x0000006c7418723c */ /* 0x048fec0000041818 */
[----:B------:R-:W-:Y:S01]  /*6bc0*/  HMMA.16816.F32.BF16 R20, R116, R110, R20 ;  /* 0x0000006e7414723c */ /* 0x000fe20000041814 */
[----:B------:R-:W-:-:S05]  /*6bd0*/  LOP3.LUT R108, R0, 0x6, RZ, 0xc0, !PT ;  /* 0x00000006006c7812 */ /* 0x000fca00078ec0ff */
[----:B------:R-:W-:-:S04]  /*6be0*/  IMAD R108, R163, 0x40, R108 ;  /* 0x00000040a36c7824 */ /* 0x000fc800078e026c */
[C---:B------:R-:W-:Y:S02]  /*6bf0*/  VIADD R0, R108.reuse, 0x1 ;  /* 0x000000016c007836 */ /* 0x040fe40000000000 */
[C---:B------:R-:W-:Y:S02]  /*6c00*/  VIADD R101, R108.reuse, 0x8 ;  /* 0x000000086c657836 */ /* 0x040fe40000000000 */
[----:B------:R-:W-:Y:S01]  /*6c10*/  VIADD R2, R108, 0x9 ;  /* 0x000000096c027836 */ /* 0x000fe20000000000 */
[----:B------:R-:W-:Y:S01]  /*6c20*/  BAR.SYNC.DEFER_BLOCKING 0x0 ;  /* 0x0000000000007b1d */ /* 0x000fe20000010000 */
[CC--:B------:R-:W-:Y:S02]  /*6c30*/  ISETP.GE.AND P6, PT, R0.reuse, R129.reuse, PT ;  /* 0x000000810000720c */ /* 0x0c0fe40003fc6270 */
[----:B------:R-:W-:Y:S02]  /*6c40*/  ISETP.GE.AND P4, PT, R0, R128, PT ;  /* 0x000000800000720c */ /* 0x000fe40003f86270 */
[----:B------:R-:W-:-:S02]  /*6c50*/  ISETP.GE.AND P5, PT, R101, R129, PT ;  /* 0x000000816500720c */ /* 0x000fc40003fa6270 */
[----:B------:R-:W-:Y:S01]  /*6c60*/  FSEL R0, R33, -INF , !P6 ;  /* 0xff80000021007808 */ /* 0x000fe20007000000 */
[C---:B------:R-:W-:Y:S01]  /*6c70*/  VIADD R33, R108.reuse, 0x10 ;  /* 0x000000106c217836 */ /* 0x040fe20000000000 */
[-C--:B------:R-:W-:Y:S01]  /*6c80*/  ISETP.GE.AND P6, PT, R101, R128.reuse, PT ;  /* 0x000000806500720c */ /* 0x080fe20003fc6270 */
[----:B------:R-:W-:Y:S01]  /*6c90*/  VIADD R101, R108, 0x11 ;  /* 0x000000116c657836 */ /* 0x000fe20000000000 */
[----:B------:R-:W-:Y:S02]  /*6ca0*/  FSEL R35, R35, -INF , !P4 ;  /* 0xff80000023237808 */ /* 0x000fe40006000000 */
[----:B------:R-:W-:Y:S01]  /*6cb0*/  ISETP.GE.AND P4, PT, R2, R129, PT ;  /* 0x000000810200720c */ /* 0x000fe20003f86270 */
[----:B-1----:R-:W-:Y:S01]  /*6cc0*/  HMMA.16816.F32.BF16 R8, R116, R104, R8 ;  /* 0x000000687408723c */ /* 0x002fe20000041808 */
[----:B------:R-:W-:Y:S02]  /*6cd0*/  FSEL R28, R28, -INF , !P5 ;  /* 0xff8000001c1c7808 */ /* 0x000fe40006800000 */
[----:B------:R-:W-:-:S02]  /*6ce0*/  ISETP.GE.AND P5, PT, R2, R128, PT ;  /* 0x000000800200720c */ /* 0x000fc40003fa6270 */
[----:B------:R-:W-:Y:S01]  /*6cf0*/  FSEL R113, R30, -INF , !P6 ;  /* 0xff8000001e717808 */ /* 0x000fe20007000000 */
[C---:B------:R-:W-:Y:S01]  /*6d00*/  VIADD R30, R108.reuse, 0x18 ;  /* 0x000000186c1e7836 */ /* 0x040fe20000000000 */
[-C--:B------:R-:W-:Y:S01]  /*6d10*/  ISETP.GE.AND P6, PT, R33, R129.reuse, PT ;  /* 0x000000812100720c */ /* 0x080fe20003fc6270 */
[----:B------:R-:W-:Y:S01]  /*6d20*/  HMMA.16816.F32.BF16 R4, R116, R106, R4 ;  /* 0x0000006a7404723c */ /* 0x000fe20000041804 */
[----:B------:R-:W-:Y:S01]  /*6d30*/  FSEL R2, R29, -INF , !P4 ;  /* 0xff8000001d027808 */ /* 0x000fe20006000000 */
[----:B------:R-:W-:Y:S01]  /*6d40*/  VIADD R29, R108, 0x19 ;  /* 0x000000196c1d7836 */ /* 0x000fe20000000000 */
[----:B------:R-:W-:Y:S02]  /*6d50*/  ISETP.GE.AND P4, PT, R33, R128, PT ;  /* 0x000000802100720c */ /* 0x000fe40003f86270 */
[----:B------:R-:W-:Y:S02]  /*6d60*/  FSEL R33, R31, -INF , !P5 ;  /* 0xff8000001f217808 */ /* 0x000fe40006800000 */
[----:B------:R-:W-:-:S02]  /*6d70*/  ISETP.GE.AND P5, PT, R101, R129, PT ;  /* 0x000000816500720c */ /* 0x000fc40003fa6270 */
[----:B------:R-:W-:Y:S02]  /*6d80*/  FSEL R114, R24, -INF , !P6 ;  /* 0xff80000018727808 */ /* 0x000fe40007000000 */
[-C--:B------:R-:W-:Y:S02]  /*6d90*/  ISETP.GE.AND P6, PT, R101, R128.reuse, PT ;  /* 0x000000806500720c */ /* 0x080fe40003fc6270 */
[----:B------:R-:W-:Y:S01]  /*6da0*/  FSEL R137, R26, -INF , !P4 ;  /* 0xff8000001a897808 */ /* 0x000fe20006000000 */
[----:B------:R-:W-:Y:S01]  /*6db0*/  VIADD R26, R108, 0x20 ;  /* 0x000000206c1a7836 */ /* 0x000fe20000000000 */
[----:B------:R-:W-:Y:S02]  /*6dc0*/  FSEL R24, R25, -INF , !P5 ;  /* 0xff80000019187808 */ /* 0x000fe40006800000 */
[C---:B------:R-:W-:Y:S02]  /*6dd0*/  ISETP.GE.AND P4, PT, R30.reuse, R129, PT ;  /* 0x000000811e00720c */ /* 0x040fe40003f86270 */
[----:B------:R-:W-:-:S02]  /*6de0*/  ISETP.GE.AND P5, PT, R30, R128, PT ;  /* 0x000000801e00720c */ /* 0x000fc40003fa6270 */
[----:B------:R-:W-:Y:S02]  /*6df0*/  FSEL R135, R27, -INF , !P6 ;  /* 0xff8000001b877808 */ /* 0x000fe40007000000 */
[CC--:B------:R-:W-:Y:S02]  /*6e00*/  ISETP.GE.AND P6, PT, R29.reuse, R129.reuse, PT ;  /* 0x000000811d00720c */ /* 0x0c0fe40003fc6270 */
[----:B------:R-:W-:Y:S02]  /*6e10*/  FSEL R20, R20, -INF , !P4 ;  /* 0xff80000014147808 */ /* 0x000fe40006000000 */
[----:B------:R-:W-:Y:S02]  /*6e20*/  FSEL R25, R22, -INF , !P5 ;  /* 0xff80000016197808 */ /* 0x000fe40006800000 */
[----:B------:R-:W-:Y:S02]  /*6e30*/  ISETP.GE.AND P4, PT, R29, R128, PT ;  /* 0x000000801d00720c */ /* 0x000fe40003f86270 */
[----:B------:R-:W-:Y:S01]  /*6e40*/  FSEL R22, R21, -INF , !P6 ;  /* 0xff80000015167808 */ /* 0x000fe20007000000 */
[C---:B------:R-:W-:Y:S01]  /*6e50*/  VIADD R21, R108.reuse, 0x21 ;  /* 0x000000216c157836 */ /* 0x040fe20000000000 */
[----:B------:R-:W-:Y:S01]  /*6e60*/  FSEL R27, R23, -INF , !P4 ;  /* 0xff800000171b7808 */ /* 0x000fe20006000000 */
[----:B------:R-:W-:Y:S01]  /*6e70*/  VIADD R23, R108, 0x28 ;  /* 0x000000286c177836 */ /* 0x000fe20000000000 */
[----:B------:R-:W-:-:S02]  /*6e80*/  ISETP.GE.AND P5, PT, R26, R129, PT ;  /* 0x000000811a00720c */ /* 0x000fc40003fa6270 */
[-C--:B------:R-:W-:Y:S02]  /*6e90*/  ISETP.GE.AND P6, PT, R26, R128.reuse, PT ;  /* 0x000000801a00720c */ /* 0x080fe40003fc6270 */
[CC--:B------:R-:W-:Y:S02]  /*6ea0*/  ISETP.GE.AND P4, PT, R21.reuse, R129.reuse, PT ;  /* 0x000000811500720c */ /* 0x0c0fe40003f86270 */
[----:B------:R-:W-:Y:S01]  /*6eb0*/  FSEL R120, R16, -INF , !P5 ;  /* 0xff80000010787808 */ /* 0x000fe20006800000 */
[----:B------:R-:W-:Y:S01]  /*6ec0*/  VIADD R16, R108, 0x29 ;  /* 0x000000296c107836 */ /* 0x000fe20000000000 */
[----:B------:R-:W-:Y:S02]  /*6ed0*/  FSEL R123, R18, -INF , !P6 ;  /* 0xff800000127b7808 */ /* 0x000fe40007000000 */
[----:B------:R-:W-:Y:S02]  /*6ee0*/  ISETP.GE.AND P5, PT, R21, R128, PT ;  /* 0x000000801500720c */ /* 0x000fe40003fa6270 */
[----:B------:R-:W-:-:S02]  /*6ef0*/  ISETP.GE.AND P6, PT, R23, R129, PT ;  /* 0x000000811700720c */ /* 0x000fc40003fc6270 */
[----:B------:R-:W-:Y:S01]  /*6f00*/  FSEL R122, R17, -INF , !P4 ;  /* 0xff800000117a7808 */ /* 0x000fe20006000000 */
[----:B------:R-:W-:Y:S01]  /*6f10*/  VIADD R17, R108, 0x30 ;  /* 0x000000306c117836 */ /* 0x000fe20000000000 */
[-C--:B------:R-:W-:Y:S02]  /*6f20*/  ISETP.GE.AND P4, PT, R23, R128.reuse, PT ;  /* 0x000000801700720c */ /* 0x080fe40003f86270 */
[----:B------:R-:W-:Y:S02]  /*6f30*/  FSEL R133, R19, -INF , !P5 ;  /* 0xff80000013857808 */ /* 0x000fe40006800000 */
[----:B------:R-:W-:Y:S01]  /*6f40*/  FSEL R134, R12, -INF , !P6 ;  /* 0xff8000000c867808 */ /* 0x000fe20007000000 */
[----:B------:R-:W-:Y:S01]  /*6f50*/  VIADD R12, R108, 0x31 ;  /* 0x000000316c0c7836 */ /* 0x000fe20000000000 */
[C---:B------:R-:W-:Y:S02]  /*6f60*/  ISETP.GE.AND P5, PT, R16.reuse, R129, PT ;  /* 0x000000811000720c */ /* 0x040fe40003fa6270 */
[----:B------:R-:W-:-:S02]  /*6f70*/  ISETP.GE.AND P6, PT, R16, R128, PT ;  /* 0x000000801000720c */ /* 0x000fc40003fc6270 */
[----:B------:R-:W-:Y:S02]  /*6f80*/  FSEL R125, R14, -INF , !P4 ;  /* 0xff8000000e7d7808 */ /* 0x000fe40006000000 */
[-C--:B------:R-:W-:Y:S02]  /*6f90*/  ISETP.GE.AND P4, PT, R17, R129.reuse, PT ;  /* 0x000000811100720c */ /* 0x080fe40003f86270 */
[----:B------:R-:W-:Y:S01]  /*6fa0*/  FSEL R132, R13, -INF , !P5 ;  /* 0xff8000000d847808 */ /* 0x000fe20006800000 */
[----:B------:R-:W-:Y:S01]  /*6fb0*/  VIADD R13, R108, 0x38 ;  /* 0x000000386c0d7836 */ /* 0x000fe20000000000 */
[----:B------:R-:W-:Y:S02]  /*6fc0*/  FSEL R121, R15, -INF , !P6 ;  /* 0xff8000000f797808 */ /* 0x000fe40007000000 */
[----:B------:R-:W-:Y:S02]  /*6fd0*/  ISETP.GE.AND P6, PT, R12, R129, PT ;  /* 0x000000810c00720c */ /* 0x000fe40003fc6270 */
[----:B------:R-:W-:Y:S01]  /*6fe0*/  FSEL R109, R8, -INF , !P4 ;  /* 0xff800000086d7808 */ /* 0x000fe20006000000 */
[----:B------:R-:W-:Y:S01]  /*6ff0*/  VIADD R8, R108, 0x39 ;  /* 0x000000396c087836 */ /* 0x000fe20000000000 */
[----:B------:R-:W-:-:S02]  /*7000*/  ISETP.GE.AND P5, PT, R17, R128, PT ;  /* 0x000000801100720c */ /* 0x000fc40003fa6270 */
[-C--:B------:R-:W-:Y:S02]  /*7010*/  ISETP.GE.AND P4, PT, R12, R128.reuse, PT ;  /* 0x000000800c00720c */ /* 0x080fe40003f86270 */
[----:B------:R-:W-:Y:S02]  /*7020*/  FSEL R110, R9, -INF , !P6 ;  /* 0xff800000096e7808 */ /* 0x000fe40007000000 */
[----:B------:R-:W-:Y:S02]  /*7030*/  FSEL R106, R10, -INF , !P5 ;  /* 0xff8000000a6a7808 */ /* 0x000fe40006800000 */
[----:B------:R-:W-:Y:S02]  /*7040*/  ISETP.GE.AND P6, PT, R13, R128, PT ;  /* 0x000000800d00720c */ /* 0x000fe40003fc6270 */
[----:B------:R-:W-:Y:S02]  /*7050*/  FSEL R105, R11, -INF , !P4 ;  /* 0xff8000000b697808 */ /* 0x000fe40006000000 */
[----:B------:R-:W-:-:S02]  /*7060*/  ISETP.GE.AND P5, PT, R13, R129, PT ;  /* 0x000000810d00720c */ /* 0x000fc40003fa6270 */
[-C--:B------:R-:W-:Y:S02]  /*7070*/  ISETP.GE.AND P4, PT, R108, R129.reuse, PT ;  /* 0x000000816c00720c */ /* 0x080fe40003f86270 */
[----:B------:R-:W-:Y:S02]  /*7080*/  FSEL R101, R6, -INF , !P6 ;  /* 0xff80000006657808 */ /* 0x000fe40007000000 */
[----:B------:R-:W-:Y:S02]  /*7090*/  FSEL R111, R4, -INF , !P5 ;  /* 0xff800000046f7808 */ /* 0x000fe40006800000 */
[----:B------:R-:W-:Y:S02]  /*70a0*/  FSEL R6, R32, -INF , !P4 ;  /* 0xff80000020067808 */ /* 0x000fe40006000000 */
[----:B------:R-:W-:Y:S02]  /*70b0*/  ISETP.GE.AND P5, PT, R108, R128, PT ;  /* 0x000000806c00720c */ /* 0x000fe40003fa6270 */
        /* <DEDUP_REMOVED lines=55> */
[----:B------:R-:W-:-:S04]  /*7430*/  IMAD.WIDE.U32 R12, R10, R102, RZ ;  /* 0x000000660a0c7225 */ /* 0x000fc800078e00ff */
[----:B------:R-:W-:-:S04]  /*7440*/  IMAD R7, R7, R102, RZ ;  /* 0x0000006607077224 */ /* 0x000fc800078e02ff */
[----:B------:R-:W-:-:S04]  /*7450*/  IMAD R7, R10, R103, R7 ;  /* 0x000000670a077224 */ /* 0x000fc800078e0207 */
[----:B------:R-:W-:Y:S01]  /*7460*/  IMAD.IADD R13, R13, 0x1, R7 ;  /* 0x000000010d0d7824 */ /* 0x000fe200078e0207 */
[----:B--2---:R-:W-:-:S04]  /*7470*/  IADD3 R8, -R11, R8, RZ ;  /* 0x000000080b087210 */ /* 0x004fc80007ffe1ff */
[----:B------:R-:W-:Y:S01]  /*7480*/  SHF.R.S32.HI R11, RZ, 0x1f, R8 ;  /* 0x0000001fff0b7819 */ /* 0x000fe20000011408 */
[----:B-1----:R-:W-:-:S04]  /*7490*/  IMAD.WIDE.U32 R12, R8, R4, R12 ;  /* 0x00000004080c7225 */ /* 0x002fc800078e000c */
[----:B------:R-:W-:-:S04]  /*74a0*/  IMAD R11, R11, R4, RZ ;  /* 0x000000040b0b7224 */ /* 0x000fc800078e02ff */
[----:B------:R-:W-:Y:S02]  /*74b0*/  IMAD R5, R8, R5, R11 ;  /* 0x0000000508057224 */ /* 0x000fe400078e020b */
[----:B------:R-:W-:-:S03]  /*74c0*/  IMAD.MOV.U32 R7, RZ, RZ, R12 ;  /* 0x000000ffff077224 */ /* 0x000fc600078e000c */
[----:B------:R-:W-:Y:S01]  /*74d0*/  IADD3 R8, R13, R5, RZ ;  /* 0x000000050d087210 */ /* 0x000fe20007ffe0ff */
[----:B------:R-:W-:Y:S06]  /*74e0*/  BRA `(.L_x_5571) ;  /* 0x0000000000087947 */ /* 0x000fec0003800000 */
.L_x_5570:
[----:B------:R-:W-:-:S04]  /*74f0*/  LEA R7, -R102, RZ, 0x6 ;  /* 0x000000ff66077211 */ /* 0x000fc800078e31ff */
[----:B------:R-:W-:-:S07]  /*7500*/  SHF.R.S32.HI R8, RZ, 0x1f, R7 ;  /* 0x0000001fff087819 */ /* 0x000fce0000011407 */
.L_x_5571:
[-C--:B------:R-:W-:Y:S01]  /*7510*/  @!P1 IADD3 R5, P3, R126, R7.reuse, RZ ;  /* 0x000000077e059210 */ /* 0x080fe20007f7e0ff */
[----:B------:R1:W-:Y:S01]  /*7520*/  @P2 STS.128 [R164+0x4000], RZ ;  /* 0x004000ffa4002388 */ /* 0x0003e20000000c00 */
[----:B------:R-:W-:Y:S01]  /*7530*/  @!P2 LEA R118, P4, R7, R176, 0x1 ;  /* 0x000000b00776a211 */ /* 0x000fe200078808ff */
[----:B------:R-:W-:Y:S01]  /*7540*/  BSSY B0, `(.L_x_5572) ;  /* 0x0000045000007945 */ /* 0x000fe20003800000 */
[----:B------:R-:W-:Y:S01]  /*7550*/  @!P2 IADD3 R11, P5, R159, R7, RZ ;  /* 0x000000079f0ba210 */ /* 0x000fe20007fbe0ff */
[--C-:B------:R-:W-:Y:S01]  /*7560*/  @!P1 IMAD.X R4, R127, 0x1, R8.reuse, P3 ;  /* 0x000000017f049824 */ /* 0x100fe200018e0608 */
[----:B------:R-:W-:Y:S02]  /*7570*/  @!P1 LEA R116, P3, R5, UR8, 0x1 ;  /* 0x0000000805749c11 */ /* 0x000fe4000f8608ff */
[--C-:B------:R-:W-:Y:S01]  /*7580*/  @!P2 LEA.HI.X R119, R7, R177, R8.reuse, 0x1, P4 ;  /* 0x000000b10777a211 */ /* 0x100fe200020f0c08 */
[----:B------:R-:W-:Y:S01]  /*7590*/  @!P2 IMAD.X R10, R158, 0x1, R8, P5 ;  /* 0x000000019e0aa824 */ /* 0x000fe200028e0608 */
[----:B------:R-:W-:-:S02]  /*75a0*/  @!P1 LEA.HI.X R117, R5, UR9, R4, 0x1, P3 ;  /* 0x0000000905759c11 */ /* 0x000fc400098f0c04 */
[-CC-:B------:R-:W-:Y:S01]  /*75b0*/  IADD3 R5, P4, P3, R159, R7.reuse, R159.reuse ;  /* 0x000000079f057210 */ /* 0x180fe20007b9e09f */
[----:B------:R-:W-:Y:S01]  /*75c0*/  @!PT LDS RZ, [RZ] ;  /* 0x00000000fffff984 */ /* 0x000fe20000000800 */
[----:B------:R-:W-:Y:S01]  /*75d0*/  @!PT LDS RZ, [RZ] ;  /* 0x00000000fffff984 */ /* 0x000fe20000000800 */
[----:B------:R-:W-:Y:S01]  /*75e0*/  @!PT LDS RZ, [RZ] ;  /* 0x00000000fffff984 */ /* 0x000fe20000000800 */
[----:B------:R1:W-:Y:S01]  /*75f0*/  @!P2 LDGSTS.E.BYPASS.LTC128B.128 [R164+0x4000], desc[UR10][R118.64] ;  /* 0x0400000076a4afae */ /* 0x0003e2000b901d4a */
[----:B------:R-:W-:Y:S02]  /*7600*/  @!P1 IADD3 R13, P6, P5, R126, R7, R159 ;  /* 0x000000077e0d9210 */ /* 0x000fe40007dde09f */
[-CC-:B------:R-:W-:Y:S01]  /*7610*/  IADD3.X R4, R158, R8.reuse, R158.reuse, P4, P3 ;  /* 0x000000089e047210 */ /* 0x180fe200027e649e */
[----:B------:R1:W-:Y:S01]  /*7620*/  @P1 STS.128 [R164+0x6000], RZ ;  /* 0x006000ffa4001388 */ /* 0x0003e20000000c00 */
[----:B------:R-:W-:Y:S02]  /*7630*/  @!P1 IADD3 R15, P3, R126, R5, RZ ;  /* 0x000000057e0f9210 */ /* 0x000fe40007f7e0ff */
[----:B------:R-:W-:Y:S01]  /*7640*/  @!P1 IADD3.X R12, R127, R8, R158, P6, P5 ;  /* 0x000000087f0c9210 */ /* 0x000fe200037ea49e */
[----:B------:R-:W-:Y:S01]  /*7650*/  @!PT LDS RZ, [RZ] ;  /* 0x00000000fffff984 */ /* 0x000fe20000000800 */
[----:B------:R-:W-:Y:S01]  /*7660*/  @!PT LDS RZ, [RZ] ;  /* 0x00000000fffff984 */ /* 0x000fe20000000800 */
[----:B------:R-:W-:Y:S01]  /*7670*/  @!PT LDS RZ, [RZ] ;  /* 0x00000000fffff984 */ /* 0x000fe20000000800 */
[----:B------:R1:W-:Y:S01]  /*7680*/  @!P1 LDGSTS.E.BYPASS.LTC128B.128 [R164+0x6000], desc[UR10][R116.64+0x80] ;  /* 0x0600008074a49fae */ /* 0x0003e2000b901d4a */
[----:B------:R-:W-:Y:S01]  /*7690*/  @!P2 LEA R30, P5, R11, R176, 0x1 ;  /* 0x000000b00b1ea211 */ /* 0x000fe200078a08ff */
[----:B------:R-:W-:Y:S01]  /*76a0*/  @!P1 IMAD.X R14, R127, 0x1, R4, P3 ;  /* 0x000000017f0e9824 */ /* 0x000fe200018e0604 */
[----:B------:R-:W-:Y:S01]  /*76b0*/  @!P1 LEA R18, P4, R13, UR8, 0x1 ;  /* 0x000000080d129c11 */ /* 0x000fe2000f8808ff */
[----:B------:R1:W-:Y:S01]  /*76c0*/  @P2 STS.128 [R164+0x4800], RZ ;  /* 0x004800ffa4002388 */ /* 0x0003e20000000c00 */
[----:B------:R-:W-:-:S02]  /*76d0*/  @!P1 LEA R16, P3, R15, UR8, 0x1 ;  /* 0x000000080f109c11 */ /* 0x000fc4000f8608ff */
[----:B------:R-:W-:Y:S02]  /*76e0*/  @!P2 LEA.HI.X R31, R11, R177, R10, 0x1, P5 ;  /* 0x000000b10b1fa211 */ /* 0x000fe400028f0c0a */
[----:B------:R-:W-:Y:S02]  /*76f0*/  @!P1 LEA.HI.X R19, R13, UR9, R12, 0x1, P4 ;  /* 0x000000090d139c11 */ /* 0x000fe4000a0f0c0c */
[----:B------:R-:W-:Y:S01]  /*7700*/  @!P1 LEA.HI.X R17, R15, UR9, R14, 0x1, P3 ;  /* 0x000000090f119c11 */ /* 0x000fe200098f0c0e */
[----:B------:R-:W-:Y:S01]  /*7710*/  @!PT LDS RZ, [RZ] ;  /* 0x00000000fffff984 */ /* 0x000fe20000000800 */
[----:B------:R-:W-:Y:S01]  /*7720*/  @!PT LDS RZ, [RZ] ;  /* 0x00000000fffff984 */ /* 0x000fe20000000800 */
[----:B------:R-:W-:Y:S01]  /*7730*/  @!PT LDS RZ, [RZ] ;  /* 0x00000000fffff984 */ /* 0x000fe20000000800 */
[----:B------:R1:W-:Y:S01]  /*7740*/  @!P2 LDGSTS.E.BYPASS.LTC128B.128 [R164+0x4800], desc[UR10][R30.64] ;  /* 0x048000001ea4afae */ /* 0x0003e2000b901d4a */
[----:B------:R-:W-:Y:S02]  /*7750*/  @!P2 LEA R12, P4, R5, R176, 0x1 ;  /* 0x000000b0050ca211 */ /* 0x000fe400078808ff */
[----:B------:R-:W-:Y:S01]  /*7760*/  IADD3 R11, P3, R159, R5, RZ ;  /* 0x000000059f0b7210 */ /* 0x000fe20007f7e0ff */
[----:B------:R1:W-:Y:S01]  /*7770*/  @P1 STS.128 [R164+0x6800], RZ ;  /* 0x006800ffa4001388 */ /* 0x0003e20000000c00 */
[----:B------:R-:W-:-:S03]  /*7780*/  @!P2 LEA.HI.X R13, R5, R177, R4, 0x1, P4 ;  /* 0x000000b1050da211 */ /* 0x000fc600020f0c04 */
        /* <DEDUP_REMOVED lines=26> */
[----:B------:R-:W-:-:S04]  /*7930*/  LEA R10, P1, R11, UR8, 0x1 ;  /* 0x000000080b0a7c11 */ /* 0x000fc8000f8208ff */
[----:B------:R-:W-:-:S05]  /*7940*/  LEA.HI.X R11, R11, UR9, R4, 0x1, P1 ;  /* 0x000000090b0b7c11 */ /* 0x000fca00088f0c04 */
[----:B------:R-:W-:Y:S01]  /*7950*/  @!PT LDS RZ, [RZ] ;  /* 0x00000000fffff984 */ /* 0x000fe20000000800 */
[----:B------:R-:W-:Y:S01]  /*7960*/  @!PT LDS RZ, [RZ] ;  /* 0x00000000fffff984 */ /* 0x000fe20000000800 */
[----:B------:R-:W-:Y:S01]  /*7970*/  @!PT LDS RZ, [RZ] ;  /* 0x00000000fffff984 */ /* 0x000fe20000000800 */
[----:B------:R2:W-:Y:S04]  /*7980*/  LDGSTS.E.BYPASS.LTC128B.128 [R164+0x7800], desc[UR10][R10.64+0x80] ;  /* 0x078000800aa47fae */ /* 0x0005e8000b901d4a */
.L_x_5573:
[----:B------:R-:W-:Y:S05]  /*7990*/  BSYNC B0 ;  /* 0x0000000000007941 */ /* 0x000fea0003800000 */
.L_x_5572:
[----:B------:R-:W0:Y:S01]  /*79a0*/  LDGDEPBAR ;  /* 0x00000000000079af */ /* 0x000e220000000000 */
[----:B------:R-:W-:-:S04]  /*79b0*/  LEA R176, P1, R7, R176, 0x1 ;  /* 0x000000b007b07211 */ /* 0x000fc800078208ff */
[----:B------:R-:W-:-:S09]  /*79c0*/  LEA.HI.X R177, R7, R177, R8, 0x1, P1 ;  /* 0x000000b107b17211 */ /* 0x000fd200008f0c08 */
.L_x_5569:
[----:B------:R-:W-:Y:S01]  /*79d0*/  FMNMX.FTZ R4, R3, R9, !PT ;  /* 0x0000000903047209 */ /* 0x000fe20007810000 */
[----:B-1----:R-:W-:Y:S01]  /*79e0*/  LDSM.16.MT88.4 R12, [R145+0x8000] ;  /* 0x00800000910c783b */ /* 0x002fe20000004200 */
        /* <DEDUP_REMOVED lines=48> */
[--C-:B------:R-:W-:Y:S01]  /*7cf0*/  FFMA.FTZ R33, R33, UR12, -R108.reuse ;  /* 0x0000000c21217c23 */ /* 0x100fe2000801086c */
[----:B--2---:R-:W1:Y:S01]  /*7d00*/  LDSM.16.MT88.4 R8, [R148+0x8000] ;  /* 0x008000009408783b */ /* 0x004e620000004200 */
[----:B------:R-:W-:Y:S01]  /*7d10*/  FADD.FTZ R4, R100, -R5 ;  /* 0x8000000564047221 */ /* 0x000fe20000010000 */
[--C-:B------:R-:W-:Y:S01]  /*7d20*/  FFMA.FTZ R104, R6, UR12, -R103.reuse ;  /* 0x0000000c06687c23 */ /* 0x100fe20008010867 */
[----:B------:R-:W-:Y:S01]  /*7d30*/  FSEL R6, R31, RZ, P1 ;  /* 0x000000ff1f067208 */ /* 0x000fe20000800000 */
[--C-:B------:R-:W-:Y:S01]  /*7d40*/  FFMA.FTZ R29, R28, UR12, -R103.reuse ;  /* 0x0000000c1c1d7c23 */ /* 0x100fe20008010867 */
[--C-:B------:R-:W-:Y:S01]  /*7d50*/  FFMA.FTZ R28, R2, UR12, -R103.reuse ;  /* 0x0000000c021c7c23 */ /* 0x100fe20008010867 */
[--C-:B------:R-:W-:Y:S01]  /*7d60*/  FFMA.FTZ R30, R0, UR12, -R103.reuse ;  /* 0x0000000c001e7c23 */ /* 0x100fe20008010867 */
[----:B------:R-:W-:Y:S01]  /*7d70*/  FFMA.FTZ R2, R35, UR12, -R108 ;  /* 0x0000000c23027c23 */ /* 0x000fe2000801086c */
[----:B------:R-:W-:Y:S01]  /*7d80*/  FADD.FTZ R3, R3, -R6 ;  /* 0x8000000603037221 */ /* 0x000fe20000010000 */
[--C-:B------:R-:W-:Y:S01]  /*7d90*/  FFMA.FTZ R0, R113, UR12, -R108.reuse ;  /* 0x0000000c71007c23 */ /* 0x100fe2000801086c */
[----:B------:R-:W-:Y:S01]  /*7da0*/  FMUL.FTZ R35, R4, UR12 ;  /* 0x0000000c04237c20 */ /* 0x000fe20008410000 */
[----:B------:R-:W-:Y:S01]  /*7db0*/  MUFU.EX2 R104, R104 ;  /* 0x0000006800687308 */ /* 0x000fe20000000800 */
[----:B------:R-:W-:Y:S01]  /*7dc0*/  FMUL.FTZ R3, R3, UR12 ;  /* 0x0000000c03037c20 */ /* 0x000fe20008410000 */
        /* <DEDUP_REMOVED lines=16> */
[----:B------:R-:W-:Y:S01]  /*7ed0*/  FFMA.FTZ R129, R132, UR12, -R103 ;  /* 0x0000000c84817c23 */ /* 0x000fe20008010867 */
[--C-:B------:R-:W-:Y:S01]  /*7ee0*/  FFMA.FTZ R123, R133, UR12, -R108.reuse ;  /* 0x0000000c857b7c23 */ /* 0x100fe2000801086c */
[--C-:B------:R-:W-:Y:S01]  /*7ef0*/  FFMA.FTZ R128, R125, UR12, -R108.reuse ;  /* 0x0000000c7d807c23 */ /* 0x100fe2000801086c */
[--C-:B------:R-:W-:Y:S01]  /*7f00*/  FFMA.FTZ R121, R121, UR12, -R108.reuse ;  /* 0x0000000c79797c23 */ /* 0x100fe2000801086c */
[----:B------:R-:W-:-:S02]  /*7f10*/  FFMA.FTZ R101, R101, UR12, -R108 ;  /* 0x0000000c65657c23 */ /* 0x000fc4000801086c */
[----:B------:R-:W3:Y:S01]  /*7f20*/  MUFU.EX2 R28, R28 ;  /* 0x0000001c001c7308 */ /* 0x000ee20000000800 */
[----:B--2---:R-:W-:-:S07]  /*7f30*/  F2FP.BF16.F32.PACK_AB R4, R30, R104 ;  /* 0x000000681e04723e */ /* 0x004fce00000010ff */
[----:B------:R-:W-:Y:S08]  /*7f40*/  MUFU.EX2 R34, R34 ;  /* 0x0000002200227308 */ /* 0x000ff00000000800 */
[----:B------:R-:W2:Y:S01]  /*7f50*/  MUFU.EX2 R2, R2 ;  /* 0x0000000200027308 */ /* 0x000ea20000000800 */
[----:B---3--:R-:W-:-:S07]  /*7f60*/  F2FP.BF16.F32.PACK_AB R6, R28, R29 ;  /* 0x0000001d1c06723e */ /* 0x008fce00000010ff */
[----:B------:R-:W-:Y:S08]  /*7f70*/  MUFU.EX2 R0, R0 ;  /* 0x0000000000007308 */ /* 0x000ff00000000800 */
[----:B------:R-:W3:Y:S01]  /*7f80*/  MUFU.EX2 R33, R33 ;  /* 0x0000002100217308 */ /* 0x000ee20000000800 */
[----:B--2---:R-:W-:-:S07]  /*7f90*/  F2FP.BF16.F32.PACK_AB R5, R2, R34 ;  /* 0x000000220205723e */ /* 0x004fce00000010ff */
[----:B------:R-:W2:Y:S08]  /*7fa0*/  MUFU.EX2 R35, R35 ;  /* 0x0000002300237308 */ /* 0x000eb00000000800 */
[----:B------:R-:W4:Y:S01]  /*7fb0*/  MUFU.EX2 R3, R3 ;  /* 0x0000000300037308 */ /* 0x000f220000000800 */
[----:B---3--:R-:W-:-:S07]  /*7fc0*/  F2FP.BF16.F32.PACK_AB R7, R33, R0 ;  /* 0x000000002107723e */ /* 0x008fce00000010ff */
        /* <DEDUP_REMOVED lines=9> */
[-C--:B----4-:R-:W-:Y:S01]  /*8060*/  FMUL.FTZ R98, R98, R3.reuse ;  /* 0x0000000362627220 */ /* 0x090fe20000410000 */
        /* <DEDUP_REMOVED lines=9> */
[----:B------:R-:W-:Y:S01]  /*8100*/  FMUL.FTZ R41, R41, R35 ;  /* 0x0000002329297220 */ /* 0x000fe20000410000 */
[-C--:B------:R-:W-:Y:S01]  /*8110*/  FMUL.FTZ R42, R42, R3.reuse ;  /* 0x000000032a2a7220 */ /* 0x080fe20000410000 */
[----:B------:R-:W-:Y:S01]  /*8120*/  FMUL.FTZ R43, R43, R3 ;  /* 0x000000032b2b7220 */ /* 0x000fe20000410000 */
[-C--:B------:R-:W-:Y:S01]  /*8130*/  FMUL.FTZ R44, R44, R35.reuse ;  /* 0x000000232c2c7220 */ /* 0x080fe20000410000 */
[C---:B------:R-:W-:Y:S01]  /*8140*/  HMMA.16816.F32.BF16 R36, R4.reuse, R10, R36 ;  /* 0x0000000a0424723c */ /* 0x040fe20000041824 */
[----:B------:R-:W1:Y:S01]  /*8150*/  LDSM.16.MT88.4 R8, [R144+0x8000] ;  /* 0x008000009008783b */ /* 0x000e620000004200 */
[----:B------:R-:W-:Y:S01]  /*8160*/  FMUL.FTZ R45, R45, R35 ;  /* 0x000000232d2d7220 */ /* 0x000fe20000410000 */
        /* <DEDUP_REMOVED lines=21> */
[C---:B------:R-:W-:Y:S01]  /*82c0*/  HMMA.16816.F32.BF16 R40, R4.reuse, R16, R40 ;  /* 0x000000100428723c */ /* 0x040fe20000041828 */
[-C--:B------:R-:W-:Y:S01]  /*82d0*/  FMUL.FTZ R64, R64, R35.reuse ;  /* 0x0000002340407220 */ /* 0x080fe20000410000 */
[-C--:B------:R-:W-:Y:S01]  /*82e0*/  FMUL.FTZ R65, R65, R35.reuse ;  /* 0x0000002341417220 */ /* 0x080fe20000410000 */
[-C--:B------:R-:W-:Y:S01]  /*82f0*/  FMUL.FTZ R68, R68, R35.reuse ;  /* 0x0000002344447220 */ /* 0x080fe20000410000 */
[----:B------:R-:W-:Y:S01]  /*8300*/  FMUL.FTZ R69, R69, R35 ;  /* 0x0000002345457220 */ /* 0x000fe20000410000 */
[-C--:B------:R-:W-:Y:S01]  /*8310*/  FMUL.FTZ R66, R66, R3.reuse ;  /* 0x0000000342427220 */ /* 0x080fe20000410000 */
[C---:B------:R-:W-:Y:S01]  /*8320*/  HMMA.16816.F32.BF16 R44, R4.reuse, R18, R44 ;  /* 0x00000012042c723c */ /* 0x040fe2000004182c */
[----:B------:R-:W3:Y:S01]  /*8330*/  LDSM.16.MT88.4 R16, [R148+0xa000] ;  /* 0x00a000009410783b */ /* 0x000ee20000004200 */
[-C--:B------:R-:W-:Y:S01]  /*8340*/  FMUL.FTZ R67, R67, R3.reuse ;  /* 0x0000000343437220 */ /* 0x080fe20000410000 */
        /* <DEDUP_REMOVED lines=20> */
[----:B--2---:R-:W-:Y:S01]  /*8490*/  HMMA.16816.F32.BF16 R72, R4, R12, R72 ;  /* 0x0000000c0448723c */ /* 0x004fe20000041848 */
[----:B------:R-:W-:Y:S01]  /*84a0*/  FMUL.FTZ R87, R87, R3 ;  /* 0x0000000357577220 */ /* 0x000fe20000410000 */
[----:B------:R-:W2:Y:S01]  /*84b0*/  MUFU.EX2 R115, R115 ;  /* 0x0000007300737308 */ /* 0x000ea20000000800 */
[----:B------:R-:W-:Y:S01]  /*84c0*/  FFMA.FTZ R35, R181, R35, R104 ;  /* 0x00000023b5237223 */ /* 0x000fe20000010068 */
[----:B------:R-:W-:-:S02]  /*84d0*/  FFMA.FTZ R3, R179, R3, R34 ;  /* 0x00000003b3037223 */ /* 0x000fc40000010022 */
[C---:B------:R-:W-:Y:S01]  /*84e0*/  HMMA.16816.F32.BF16 R76, R4.reuse, R14, R76 ;  /* 0x0000000e044c723c */ /* 0x040fe2000004184c */
[----:B------:R-:W4:Y:S01]  /*84f0*/  LDSM.16.MT88.4 R12, [R144+0xa000] ;  /* 0x00a00000900c783b */ /* 0x000f220000004200 */
[----:B------:R-:W-:Y:S01]  /*8500*/  FADD.FTZ R30, R30, R35 ;  /* 0x000000231e1e7221 */ /* 0x000fe20000010000 */
[----:B------:R-:W-:Y:S01]  /*8510*/  FADD.FTZ R3, R2, R3 ;  /* 0x0000000302037221 */ /* 0x000fe20000010000 */
[----:B------:R-:W-:Y:S02]  /*8520*/  MUFU.EX2 R114, R114 ;  /* 0x0000007200727308 */ /* 0x000fe40000000800 */
[----:B------:R-:W-:Y:S01]  /*8530*/  FADD.FTZ R29, R29, R30 ;  /* 0x0000001e1d1d7221 */ /* 0x000fe20000010000 */
[----:B------:R-:W-:Y:S01]  /*8540*/  FADD.FTZ R0, R0, R3 ;  /* 0x0000000300007221 */ /* 0x000fe20000010000 */
[----:B------:R-:W-:Y:S02]  /*8550*/  MOV R3, R31 ;  /* 0x0000001f00037202 */ /* 0x000fe40000000f00 */
[----:B------:R-:W-:Y:S01]  /*8560*/  FADD.FTZ R29, R28, R29 ;  /* 0x0000001d1c1d7221 */ /* 0x000fe20000010000 */
[----:B------:R-:W-:Y:S01]  /*8570*/  FADD.FTZ R33, R33, R0 ;  /* 0x0000000021217221 */ /* 0x000fe20000010000 */
[C---:B---3--:R-:W-:Y:S01]  /*8580*/  HMMA.16816.F32.BF16 R64, R4.reuse, R16, R64 ;  /* 0x000000100440723c */ /* 0x048fe20000041840 */
[----:B------:R-:W-:Y:S05]  /*8590*/  MUFU.EX2 R113, R113 ;  /* 0x0000007100717308 */ /* 0x000fea0000000800 */
[C---:B------:R-:W-:Y:S01]  /*85a0*/  HMMA.16816.F32.BF16 R68, R4.reuse, R18, R68 ;  /* 0x000000120444723c */ /* 0x040fe20000041844 */
[----:B------:R-:W3:Y:S02]  /*85b0*/  LDSM.16.MT88.4 R16, [R144+0x8800] ;  /* 0x008800009010783b */ /* 0x000ee40000004200 */
[----:B------:R-:W-:Y:S03]  /*85c0*/  MUFU.EX2 R116, R116 ;  /* 0x0000007400747308 */ /* 0x000fe60000000800 */
[C---:B-1----:R-:W-:Y:S05]  /*85d0*/  HMMA.16816.F32.BF16 R92, R4.reuse, R8, R92 ;  /* 0x00000008045c723c */ /* 0x042fea000004185c */
[----:B------:R-:W1:Y:S01]  /*85e0*/  MUFU.EX2 R119, R119 ;  /* 0x0000007700777308 */ /* 0x000e620000000800 */
[C---:B------:R-:W-:Y:S01]  /*85f0*/  HMMA.16816.F32.BF16 R80, R4.reuse, R10, R80 ;  /* 0x0000000a0450723c */ /* 0x040fe20000041850 */
[----:B------:R-:W5:Y:S06]  /*8600*/  LDSM.16.MT88.4 R8, [R148+0x8800] ;  /* 0x008800009408783b */ /* 0x000f6c0000004200 */
[----:B------:R-:W-:Y:S01]  /*8610*/  MUFU.EX2 R118, R118 ;  /* 0x0000007600767308 */ /* 0x000fe20000000800 */
[C---:B----4-:R-:W-:Y:S07]  /*8620*/  HMMA.16816.F32.BF16 R88, R4.reuse, R12, R88 ;  /* 0x0000000c0458723c */ /* 0x050fee0000041858 */
[----:B------:R-:W4:Y:S01]  /*8630*/  MUFU.EX2 R117, R117 ;  /* 0x0000007500757308 */ /* 0x000f220000000800 */
[----:B------:R-:W-:Y:S01]  /*8640*/  HMMA.16816.F32.BF16 R84, R4, R14, R84 ;  /* 0x0000000e0454723c */ /* 0x000fe20000041854 */
[----:B------:R-:W5:Y:S06]  /*8650*/  LDSM.16.MT88.4 R12, [R148+0xa800] ;  /* 0x00a80000940c783b */ /* 0x000f6c0000004200 */
[----:B--2---:R-:W-:Y:S01]  /*8660*/  F2FP.BF16.F32.PACK_AB R4, R115, R100 ;  /* 0x000000647304723e */ /* 0x004fe200000010ff */
[----:B------:R-:W-:Y:S01]  /*8670*/  MUFU.EX2 R126, R126 ;  /* 0x0000007e007e7308 */ /* 0x000fe20000000800 */
[----:B-1----:R-:W-:Y:S01]  /*8680*/  F2FP.BF16.F32.PACK_AB R5, R119, R116 ;  /* 0x000000747705723e */ /* 0x002fe200000010ff */
[----:B------:R-:W-:Y:S01]  /*8690*/  FADD.FTZ R100, R100, R29 ;  /* 0x0000001d64647221 */ /* 0x000fe20000010000 */
[----:B------:R-:W-:Y:S01]  /*86a0*/  F2FP.BF16.F32.PACK_AB R6, R113, R114 ;  /* 0x000000727106723e */ /* 0x000fe200000010ff */
[----:B------:R-:W-:-:S02]  /*86b0*/  FADD.FTZ R116, R116, R33 ;  /* 0x0000002174747221 */ /* 0x000fc40000010000 */
[----:B------:R-:W-:Y:S01]  /*86c0*/  FADD.FTZ R115, R115, R100 ;  /* 0x0000006473737221 */ /* 0x000fe20000010000 */
[----:B------:R-:W-:Y:S01]  /*86d0*/  MOV R100, R32 ;  /* 0x0000002000647202 */ /* 0x000fe20000000f00 */
[----:B------:R-:W1:Y:S01]  /*86e0*/  MUFU.EX2 R127, R127 ;  /* 0x0000007f007f7308 */ /* 0x000e620000000800 */
[----:B----4-:R-:W-:Y:S01]  /*86f0*/  F2FP.BF16.F32.PACK_AB R7, R117, R118 ;  /* 0x000000767507723e */ /* 0x010fe200000010ff */
[----:B------:R-:W-:Y:S01]  /*8700*/  FADD.FTZ R119, R119, R116 ;  /* 0x0000007477777221 */ /* 0x000fe20000010000 */
[----:B------:R-:W-:-:S03]  /*8710*/  FADD.FTZ R114, R114, R115 ;  /* 0x0000007372727221 */ /* 0x000fc60000010000 */
[----:B------:R-:W-:Y:S01]  /*8720*/  FADD.FTZ R118, R118, R119 ;  /* 0x0000007776767221 */ /* 0x000fe20000010000 */
[----:B------:R-:W-:Y:S01]  /*8730*/  FADD.FTZ R113, R113, R114 ;  /* 0x0000007271717221 */ /* 0x000fe20000010000 */
[----:B---3--:R-:W-:Y:S01]  /*8740*/  HMMA.16816.F32.BF16 R56, R4, R16, R56 ;  /* 0x000000100438723c */ /* 0x008fe20000041838 */
[----:B------:R-:W-:Y:S01]  /*8750*/  MUFU.EX2 R120, R120 ;  /* 0x0000007800787308 */ /* 0x000fe20000000800 */
[----:B------:R-:W-:-:S04]  /*8760*/  FADD.FTZ R117, R117, R118 ;  /* 0x0000007675757221 */ /* 0x000fc80000010000 */
[C---:B-----5:R-:W-:Y:S03]  /*8770*/  HMMA.16816.F32.BF16 R96, R4.reuse, R8, R96 ;  /* 0x000000080460723c */ /* 0x060fe60000041860 */
[----:B------:R-:W-:Y:S03]  /*8780*/  MUFU.EX2 R129, R129 ;  /* 0x0000008100817308 */ /* 0x000fe60000000800 */
[C---:B------:R-:W-:Y:S01]  /*8790*/  HMMA.16816.F32.BF16 R36, R4.reuse, R10, R36 ;  /* 0x0000000a0424723c */ /* 0x040fe20000041824 */
[----:B------:R-:W2:Y:S04]  /*87a0*/  LDSM.16.MT88.4 R8, [R146+0xa800] ;  /* 0x00a800009208783b */ /* 0x000ea80000004200 */
[----:B------:R-:W-:Y:S01]  /*87b0*/  MUFU.EX2 R122, R122 ;  /* 0x0000007a007a7308 */ /* 0x000fe20000000800 */
[C---:B------:R-:W-:Y:S01]  /*87c0*/  HMMA.16816.F32.BF16 R60, R4.reuse, R18, R60 ;  /* 0x00000012043c723c */ /* 0x040fe2000004183c */
[----:B------:R-:W3:Y:S05]  /*87d0*/  LDSM.16.MT88.4 R16, [R145+0xa800] ;  /* 0x00a800009110783b */ /* 0x000eea0000004200 */
[C---:B------:R-:W-:Y:S01]  /*87e0*/  HMMA.16816.F32.BF16 R64, R4.reuse, R12, R64 ;  /* 0x0000000c0440723c */ /* 0x040fe20000041840 */
[----:B------:R-:W4:Y:S05]  /*87f0*/  MUFU.EX2 R123, R123 ;  /* 0x0000007b007b7308 */ /* 0x000f2a0000000800 */
[C---:B------:R-:W-:Y:S01]  /*8800*/  HMMA.16816.F32.BF16 R68, R4.reuse, R14, R68 ;  /* 0x0000000e0444723c */ /* 0x040fe20000041844 */
[----:B------:R-:W5:Y:S02]  /*8810*/  LDSM.16.MT88.4 R12, [R144+0xa800] ;  /* 0x00a80000900c783b */ /* 0x000f640000004200 */
[----:B------:R-:W-:Y:S03]  /*8820*/  MUFU.EX2 R128, R128 ;  /* 0x0000008000807308 */ /* 0x000fe60000000800 */
[C---:B------:R-:W-:Y:S05]  /*8830*/  HMMA.16816.F32.BF16 R48, R4.reuse, R24, R48 ;  /* 0x000000180430723c */ /* 0x040fea0000041830 */
[----:B------:R-:W4:Y:S01]  /*8840*/  MUFU.EX2 R121, R121 ;  /* 0x0000007900797308 */ /* 0x000f220000000800 */
[C---:B------:R-:W-:Y:S01]  /*8850*/  HMMA.16816.F32.BF16 R52, R4.reuse, R26, R52 ;  /* 0x0000001a0434723c */ /* 0x040fe20000041834 */
[----:B------:R-:W-:Y:S05]  /*8860*/  LDSM.16.MT88.4 R24, [R148+0x9000] ;  /* 0x009000009418783b */ /* 0x000fea0000004200 */
[C---:B------:R-:W-:Y:S01]  /*8870*/  HMMA.16816.F32.BF16 R40, R4.reuse, R20, R40 ;  /* 0x000000140428723c */ /* 0x040fe20000041828 */
[----:B------:R-:W-:Y:S05]  /*8880*/  MUFU.EX2 R101, R101 ;  /* 0x0000006500657308 */ /* 0x000fea0000000800 */
[C---:B--2---:R-:W-:Y:S06]  /*8890*/  HMMA.16816.F32.BF16 R72, R4.reuse, R8, R72 ;  /* 0x000000080448723c */ /* 0x044fec0000041848 */
[C---:B------:R-:W-:Y:S01]  /*88a0*/  HMMA.16816.F32.BF16 R76, R4.reuse, R10, R76 ;  /* 0x0000000a044c723c */ /* 0x040fe2000004184c */
[----:B------:R-:W2:Y:S05]  /*88b0*/  LDSM.16.MT88.4 R8, [R148+0xb000] ;  /* 0x00b000009408783b */ /* 0x000eaa0000004200 */
[C---:B---3--:R-:W-:Y:S06]  /*88c0*/  HMMA.16816.F32.BF16 R92, R4.reuse, R16, R92 ;  /* 0x00000010045c723c */ /* 0x048fec000004185c */
[C---:B------:R-:W-:Y:S01]  /*88d0*/  HMMA.16816.F32.BF16 R80, R4.reuse, R18, R80 ;  /* 0x000000120450723c */ /* 0x040fe20000041850 */
[----:B------:R-:W3:Y:S05]  /*88e0*/  LDSM.16.MT88.4 R16, [R145+0x9000] ;  /* 0x009000009110783b */ /* 0x000eea0000004200 */
[C---:B-----5:R-:W-:Y:S06]  /*88f0*/  HMMA.16816.F32.BF16 R88, R4.reuse, R12, R88 ;  /* 0x0000000c0458723c */ /* 0x060fec0000041858 */
[C---:B------:R-:W-:Y:S01]  /*8900*/  HMMA.16816.F32.BF16 R84, R4.reuse, R14, R84 ;  /* 0x0000000e0454723c */ /* 0x040fe20000041854 */
[----:B------:R-:W5:Y:S05]  /*8910*/  LDSM.16.MT88.4 R12, [R144+0x9000] ;  /* 0x00900000900c783b */ /* 0x000f6a0000004200 */
[----:B------:R-:W-:Y:S01]  /*8920*/  HMMA.16816.F32.BF16 R44, R4, R22, R44 ;  /* 0x00000016042c723c */ /* 0x000fe2000004182c */
[----:B------:R-:W5:Y:S06]  /*8930*/  LDSM.16.MT88.4 R20, [R146+0x9000] ;  /* 0x009000009214783b */ /* 0x000f6c0000004200 */
[----:B-1----:R-:W-:Y:S01]  /*8940*/  F2FP.BF16.F32.PACK_AB R4, R127, R126 ;  /* 0x0000007e7f04723e */ /* 0x002fe200000010ff */
[----:B------:R-:W-:Y:S01]  /*8950*/  FADD.FTZ R126, R126, R113 ;  /* 0x000000717e7e7221 */ /* 0x000fe20000010000 */
[----:B----4-:R-:W-:Y:S01]  /*8960*/  F2FP.BF16.F32.PACK_AB R5, R123, R122 ;  /* 0x0000007a7b05723e */ /* 0x010fe200000010ff */
[----:B------:R-:W-:Y:S01]  /*8970*/  FADD.FTZ R122, R122, R117 ;  /* 0x000000757a7a7221 */ /* 0x000fe20000010000 */
[----:B------:R-:W-:Y:S01]  /*8980*/  F2FP.BF16.F32.PACK_AB R6, R129, R120 ;  /* 0x000000788106723e */ /* 0x000fe200000010ff */
[----:B------:R-:W-:Y:S01]  /*8990*/  FADD.FTZ R127, R127, R126 ;  /* 0x0000007e7f7f7221 */ /* 0x000fe20000010000 */
[----:B------:R-:W-:Y:S01]  /*89a0*/  F2FP.BF16.F32.PACK_AB R7, R121, R128 ;  /* 0x000000807907723e */ /* 0x000fe200000010ff */
[----:B------:R-:W-:-:S02]  /*89b0*/  FADD.FTZ R123, R123, R122 ;  /* 0x0000007a7b7b7221 */ /* 0x000fc40000010000 */
[----:B------:R-:W-:Y:S02]  /*89c0*/  FADD.FTZ R120, R120, R127 ;  /* 0x0000007f78787221 */ /* 0x000fe40000010000 */
[----:B------:R-:W-:Y:S02]  /*89d0*/  FADD.FTZ R0, R128, R123 ;  /* 0x0000007b80007221 */ /* 0x000fe40000010000 */
[----:B--2---:R-:W-:Y:S01]  /*89e0*/  HMMA.16816.F32.BF16 R64, R4, R8, R64 ;  /* 0x000000080440723c */ /* 0x004fe20000041840 */
[----:B------:R-:W-:Y:S01]  /*89f0*/  FADD.FTZ R129, R129, R120 ;  /* 0x0000007881817221 */ /* 0x000fe20000010000 */
[----:B------:R-:W-:-:S04]  /*8a00*/  FADD.FTZ R0, R121, R0 ;  /* 0x0000000079007221 */ /* 0x000fc80000010000 */
[C---:B---3--:R-:W-:Y:S06]  /*8a10*/  HMMA.16816.F32.BF16 R48, R4.reuse, R16, R48 ;  /* 0x000000100430723c */ /* 0x048fec0000041830 */
[C---:B------:R-:W-:Y:S01]  /*8a20*/  HMMA.16816.F32.BF16 R52, R4.reuse, R18, R52 ;  /* 0x000000120434723c */ /* 0x040fe20000041834 */
[----:B------:R-:W1:Y:S05]  /*8a30*/  LDSM.16.MT88.4 R16, [R146+0xb000] ;  /* 0x00b000009210783b */ /* 0x000e6a0000004200 */
[C---:B-----5:R-:W-:Y:S06]  /*8a40*/  HMMA.16816.F32.BF16 R56, R4.reuse, R12, R56 ;  /* 0x0000000c0438723c */ /* 0x060fec0000041838 */
[C---:B------:R-:W-:Y:S01]  /*8a50*/  HMMA.16816.F32.BF16 R60, R4.reuse, R14, R60 ;  /* 0x0000000e043c723c */ /* 0x040fe2000004183c */
[----:B------:R-:W2:Y:S05]  /*8a60*/  LDSM.16.MT88.4 R12, [R145+0xb000] ;  /* 0x00b00000910c783b */ /* 0x000eaa0000004200 */
[C---:B------:R-:W-:Y:S01]  /*8a70*/  HMMA.16816.F32.BF16 R68, R4.reuse, R10, R68 ;  /* 0x0000000a0444723c */ /* 0x040fe20000041844 */
[----:B------:R-:W3:Y:S05]  /*8a80*/  LDSM.16.MT88.4 R8, [R144+0xb000] ;  /* 0x00b000009008783b */ /* 0x000eea0000004200 */
[C---:B------:R-:W-:Y:S06]  /*8a90*/  HMMA.16816.F32.BF16 R40, R4.reuse, R20, R40 ;  /* 0x000000140428723c */ /* 0x040fec0000041828 */
[C---:B------:R-:W-:Y:S01]  /*8aa0*/  HMMA.16816.F32.BF16 R44, R4.reuse, R22, R44 ;  /* 0x00000016042c723c */ /* 0x040fe2000004182c */
[----:B------:R-:W4:Y:S05]  /*8ab0*/  LDSM.16.MT88.4 R20, [R148+0x9800] ;  /* 0x009800009414783b */ /* 0x000f2a0000004200 */
[C---:B------:R-:W-:Y:S06]  /*8ac0*/  HMMA.16816.F32.BF16 R96, R4.reuse, R24, R96 ;  /* 0x000000180460723c */ /* 0x040fec0000041860 */
[----:B-1----:R-:W-:Y:S01]  /*8ad0*/  HMMA.16816.F32.BF16 R72, R4, R16, R72 ;  /* 0x000000100448723c */ /* 0x002fe20000041848 */
[--C-:B------:R-:W-:Y:S01]  /*8ae0*/  FFMA.FTZ R24, R109, UR12, -R103.reuse ;  /* 0x0000000c6d187c23 */ /* 0x100fe20008010867 */
[----:B------:R-:W-:-:S04]  /*8af0*/  FFMA.FTZ R25, R110, UR12, -R103 ;  /* 0x0000000c6e197c23 */ /* 0x000fc80008010867 */
[C---:B------:R-:W-:Y:S01]  /*8b00*/  HMMA.16816.F32.BF16 R76, R4.reuse, R18, R76 ;  /* 0x00000012044c723c */ /* 0x040fe2000004184c */
[----:B------:R-:W1:Y:S01]  /*8b10*/  LDSM.16.MT88.4 R16, [R146+0x9800] ;  /* 0x009800009210783b */ /* 0x000e620000004200 */
[----:B------:R-:W-:Y:S04]  /*8b20*/  MUFU.EX2 R24, R24 ;  /* 0x0000001800187308 */ /* 0x000fe80000000800 */
[C---:B--2---:R-:W-:Y:S04]  /*8b30*/  HMMA.16816.F32.BF16 R92, R4.reuse, R12, R92 ;  /* 0x0000000c045c723c */ /* 0x044fe8000004185c */
[----:B------:R-:W2:Y:S02]  /*8b40*/  MUFU.EX2 R25, R25 ;  /* 0x0000001900197308 */ /* 0x000ea40000000800 */
[C---:B------:R-:W-:Y:S01]  /*8b50*/  HMMA.16816.F32.BF16 R80, R4.reuse, R14, R80 ;  /* 0x0000000e0450723c */ /* 0x040fe20000041850 */
[----:B------:R-:W-:Y:S05]  /*8b60*/  LDSM.16.MT88.4 R12, [R144+0x9800] ;  /* 0x00980000900c783b */ /* 0x000fea0000004200 */
[C---:B---3--:R-:W-:Y:S06]  /*8b70*/  HMMA.16816.F32.BF16 R88, R4.reuse, R8, R88 ;  /* 0x000000080458723c */ /* 0x048fec0000041858 */
[C---:B------:R-:W-:Y:S01]  /*8b80*/  HMMA.16816.F32.BF16 R84, R4.reuse, R10, R84 ;  /* 0x0000000a0454723c */ /* 0x040fe20000041854 */
[----:B------:R-:W3:Y:S05]  /*8b90*/  LDSM.16.MT88.4 R8, [R145+0x9800] ;  /* 0x009800009108783b */ /* 0x000eea0000004200 */
[----:B------:R-:W-:Y:S07]  /*8ba0*/  HMMA.16816.F32.BF16 R36, R4, R26, R36 ;  /* 0x0000001a0424723c */ /* 0x000fee0000041824 */
[--C-:B------:R-:W-:Y:S01]  /*8bb0*/  FFMA.FTZ R26, R111, UR12, -R103.reuse ;  /* 0x0000000c6f1a7c23 */ /* 0x100fe20008010867 */
[----:B------:R-:W-:Y:S01]  /*8bc0*/  FFMA.FTZ R27, R112, UR12, -R103 ;  /* 0x0000000c701b7c23 */ /* 0x000fe20008010867 */
[--C-:B------:R-:W-:Y:S01]  /*8bd0*/  FFMA.FTZ R103, R106, UR12, -R108.reuse ;  /* 0x0000000c6a677c23 */ /* 0x100fe2000801086c */
[--C-:B------:R-:W-:Y:S01]  /*8be0*/  FFMA.FTZ R106, R105, UR12, -R108.reuse ;  /* 0x0000000c696a7c23 */ /* 0x100fe2000801086c */
[----:B------:R-:W-:Y:S01]  /*8bf0*/  FFMA.FTZ R108, R107, UR12, -R108 ;  /* 0x0000000c6b6c7c23 */ /* 0x000fe2000801086c */
[----:B--2---:R-:W-:Y:S01]  /*8c00*/  F2FP.BF16.F32.PACK_AB R4, R25, R24 ;  /* 0x000000181904723e */ /* 0x004fe200000010ff */
[----:B------:R-:W-:Y:S01]  /*8c10*/  MUFU.EX2 R26, R26 ;  /* 0x0000001a001a7308 */ /* 0x000fe20000000800 */
[----:B------:R-:W-:-:S04]  /*8c20*/  FADD.FTZ R24, R24, R129 ;  /* 0x0000008118187221 */ /* 0x000fc80000010000 */
[----:B------:R-:W-:-:S03]  /*8c30*/  FADD.FTZ R25, R25, R24 ;  /* 0x0000001819197221 */ /* 0x000fc60000010000 */
[----:B------:R-:W2:Y:S08]  /*8c40*/  MUFU.EX2 R27, R27 ;  /* 0x0000001b001b7308 */ /* 0x000eb00000000800 */
[----:B------:R-:W-:Y:S08]  /*8c50*/  MUFU.EX2 R103, R103 ;  /* 0x0000006700677308 */ /* 0x000ff00000000800 */
[----:B------:R-:W5:Y:S01]  /*8c60*/  MUFU.EX2 R106, R106 ;  /* 0x0000006a006a7308 */ /* 0x000f620000000800 */
[----:B--2---:R-:W-:Y:S01]  /*8c70*/  F2FP.BF16.F32.PACK_AB R6, R27, R26 ;  /* 0x0000001a1b06723e */ /* 0x004fe200000010ff */
[----:B------:R-:W-:-:S04]  /*8c80*/  FADD.FTZ R26, R26, R25 ;  /* 0x000000191a1a7221 */ /* 0x000fc80000010000 */
[----:B------:R-:W-:Y:S02]  /*8c90*/  FADD.FTZ R181, R27, R26 ;  /* 0x0000001a1bb57221 */ /* 0x000fe40000010000 */
[----:B------:R-:W2:Y:S01]  /*8ca0*/  MUFU.EX2 R108, R108 ;  /* 0x0000006c006c7308 */ /* 0x000ea20000000800 */
[----:B-----5:R-:W-:Y:S01]  /*8cb0*/  F2FP.BF16.F32.PACK_AB R5, R106, R103 ;  /* 0x000000676a05723e */ /* 0x020fe200000010ff */
[----:B------:R-:W-:-:S04]  /*8cc0*/  FADD.FTZ R103, R103, R0 ;  /* 0x0000000067677221 */ /* 0x000fc80000010000 */
[----:B------:R-:W-:Y:S01]  /*8cd0*/  FADD.FTZ R106, R106, R103 ;  /* 0x000000676a6a7221 */ /* 0x000fe20000010000 */
[----:B--2---:R-:W-:-:S03]  /*8ce0*/  F2FP.BF16.F32.PACK_AB R7, R108, R101 ;  /* 0x000000656c07723e */ /* 0x004fc600000010ff */
[----:B------:R-:W-:-:S04]  /*8cf0*/  FADD.FTZ R101, R101, R106 ;  /* 0x0000006a65657221 */ /* 0x000fc80000010000 */
[----:B------:R-:W-:Y:S01]  /*8d00*/  FADD.FTZ R179, R108, R101 ;  /* 0x000000656cb37221 */ /* 0x000fe20000010000 */
[C---:B----4-:R-:W-:Y:S06]  /*8d10*/  HMMA.16816.F32.BF16 R96, R4.reuse, R20, R96 ;  /* 0x000000140460723c */ /* 0x050fec0000041860 */
        /* <DEDUP_REMOVED lines=8> */
[C---:B------:R-:W-:Y:S06]  /*8da0*/  HMMA.16816.F32.BF16 R56, R4.reuse, R12, R56 ;  /* 0x0000000c0438723c */ /* 0x040fec0000041838 */
[C---:B------:R-:W-:Y:S01]  /*8db0*/  HMMA.16816.F32.BF16 R60, R4.reuse, R14, R60 ;  /* 0x0000000e043c723c */ /* 0x040fe2000004183c */
[----:B------:R-:W4:Y:S05]  /*8dc0*/  LDSM.16.MT88.4 R12, [R144+0xb800] ;  /* 0x00b80000900c783b */ /* 0x000f2a0000004200 */
[C---:B--2---:R-:W-:Y:S06]  /*8dd0*/  HMMA.16816.F32.BF16 R64, R4.reuse, R20, R64 ;  /* 0x000000140440723c */ /* 0x044fec0000041840 */
[C---:B------:R-:W-:Y:S06]  /*8de0*/  HMMA.16816.F32.BF16 R68, R4.reuse, R22, R68 ;  /* 0x000000160444723c */ /* 0x040fec0000041844 */
[C---:B-1----:R-:W-:Y:S06]  /*8df0*/  HMMA.16816.F32.BF16 R72, R4.reuse, R16, R72 ;  /* 0x000000100448723c */ /* 0x042fec0000041848 */
[C---:B------:R-:W-:Y:S06]  /*8e00*/  HMMA.16816.F32.BF16 R76, R4.reuse, R18, R76 ;  /* 0x00000012044c723c */ /* 0x040fec000004184c */
[C---:B---3--:R-:W-:Y:S06]  /*8e10*/  HMMA.16816.F32.BF16 R92, R4.reuse, R8, R92 ;  /* 0x00000008045c723c */ /* 0x048fec000004185c */
[C---:B------:R-:W-:Y:S06]  /*8e20*/  HMMA.16816.F32.BF16 R80, R4.reuse, R10, R80 ;  /* 0x0000000a0450723c */ /* 0x040fec0000041850 */
[C---:B----4-:R-:W-:Y:S06]  /*8e30*/  HMMA.16816.F32.BF16 R88, R4.reuse, R12, R88 ;  /* 0x0000000c0458723c */ /* 0x050fec0000041858 */
[----:B------:R-:W-:-:S15]  /*8e40*/  HMMA.16816.F32.BF16 R84, R4, R14, R84 ;  /* 0x0000000e0454723c */ /* 0x000fde0000041854 */
[----:B------:R-:W-:-:S09]  /*8e50*/  NOP ;  /* 0x0000000000007918 */ /* 0x000fd20000000000 */
.L_x_5566:
[----:B------:R-:W-:-:S13]  /*8e60*/  ISETP.GE.AND P1, PT, R163, 0x1, PT ;  /* 0x00000001a300780c */ /* 0x000fda0003f26270 */
[----:B------:R-:W-:Y:S05]  /*8e70*/  @!P1 BRA `(.L_x_5574) ;  /* 0x0000002c00189947 */ /* 0x000fea0003800000 */
[----:B------:R-:W-:Y:S01]  /*8e80*/  IMAD.U32 R175, R124, -0x40, RZ ;  /* 0xffffffc07caf7824 */ /* 0x000fe200078e00ff */
[----:B------:R-:W-:Y:S01]  /*8e90*/  MOV R0, R3 ;  /* 0x0000000300007202 */ /* 0x000fe20000000f00 */
[----:B------:R-:W-:Y:S01]  /*8ea0*/  IMAD.U32 R173, R102, -0x40, RZ ;  /* 0xffffffc066ad7824 */ /* 0x000fe200078e00ff */
[----:B------:R-:W-:Y:S01]  /*8eb0*/  ULDC UR5, c[0x0][0x2d0] ;  /* 0x0000b40000057ab9 */ /* 0x000fe20000000800 */
[----:B------:R-:W-:Y:S01]  /*8ec0*/  IMAD.MOV.U32 R101, RZ, RZ, R100 ;  /* 0x000000ffff657224 */ /* 0x000fe200078e0064 */
[----:B------:R-:W-:Y:S01]  /*8ed0*/  SHF.R.S32.HI R174, RZ, 0x1f, R175 ;  /* 0x0000001fffae7819 */ /* 0x000fe200000114af */
[----:B------:R-:W-:Y:S01]  /*8ee0*/  ULDC UR4, c[0x0][0x2ec] ;  /* 0x0000bb0000047ab9 */ /* 0x000fe20000000800 */
[----:B------:R-:W-:-:S07]  /*8ef0*/  SHF.R.S32.HI R172, RZ, 0x1f, R173 ;  /* 0x0000001fffac7819 */ /* 0x000fce00000114ad */
.L_x_5578:
[----:B------:R-:W-:Y:S04]  /*8f00*/  DEPBAR.LE SB0, 0x0 ;  /* 0x000080000000791a */ /* 0x000fe80000000000 */
[----:B------:R-:W-:Y:S01]  /*8f10*/  BAR.SYNC.DEFER_BLOCKING 0x0 ;  /* 0x0000000000007b1d */ /* 0x000fe20000010000 */
[----:B------:R-:W-:Y:S01]  /*8f20*/  ISETP.GE.AND P4, PT, R166, UR5, PT ;  /* 0x00000005a6007c0c */ /* 0x000fe2000bf86270 */
[----:B------:R-:W-:Y:S01]  /*8f30*/  IMAD.MOV.U32 R10, RZ, RZ, R175 ;  /* 0x000000ffff0a7224 */ /* 0x000fe200078e00af */
[----:B------:R-:W-:Y:S01]  /*8f40*/  ISETP.GE.AND P3, PT, R157, UR5, PT ;  /* 0x000000059d007c0c */ /* 0x000fe2000bf66270 */
[----:B------:R-:W-:Y:S02]  /*8f50*/  IMAD.MOV.U32 R185, RZ, RZ, R174 ;  /* 0x000000ffffb97224 */ /* 0x000fe400078e00ae */
[----:B------:R-:W-:Y:S10]  /*8f60*/  @!P0 BRA `(.L_x_5575) ;  /* 0x0000000000f48947 */ /* 0x000ff40003800000 */
        /* <DEDUP_REMOVED lines=30> */
[----:B------:R-:W-:Y:S01]  /*9150*/  ISETP.GE.U32.AND P6, PT, R8, R2, PT ;  /* 0x000000020800720c */ /* 0x000fe20003fc6070 */
[----:B------:R-:W1:Y:S01]  /*9160*/  LDC.64 R4, c[0x0][0x250] ;  /* 0x00009400ff047b82 */ /* 0x000e620000000a00 */
        /* <DEDUP_REMOVED lines=25> */
[-C--:B---3--:R-:W-:Y:S04]  /*9300*/  IMAD.WIDE.U32 R10, R7, R2.reuse, R10 ;  /* 0x00000002070a7225 */ /* 0x088fe800078e000a */
[----:B------:R-:W-:Y:S04]  /*9310*/  IMAD R4, R5, R2, RZ ;  /* 0x0000000205047224 */ /* 0x000fe800078e02ff */
[----:B------:R-:W-:Y:S05]  /*9320*/  IMAD R4, R7, R3, R4 ;  /* 0x0000000307047224 */ /* 0x000fea00078e0204 */
[----:B------:R-:W-:Y:S07]  /*9330*/  IADD3 R185, R11, R4, RZ ;  /* 0x000000040bb97210 */ /* 0x000fee0007ffe0ff */
.L_x_5575:
        /* <DEDUP_REMOVED lines=33> */
[----:B------:R-:W-:Y:S01]  /*9550*/  @P3 STS.128 [R164+0xa800], RZ ;  /* 0x00a800ffa4003388 */ /* 0x000fe20000000c00 */
[----:B------:R-:W-:Y:S02]  /*9560*/  IMAD.MOV.U32 R178, RZ, RZ, R2 ;  /* 0x000000ffffb27224 */ /* 0x000fe400078e0002 */
        /* <DEDUP_REMOVED lines=28> */
[----:B------:R-:W2:Y:S04]  /*9730*/  LDSM.16.M88.4 R108, [R154+0x4000] ;  /* 0x004000009a6c783b */ /* 0x000ea80000000200 */
[----:B------:R-:W3:Y:S04]  /*9740*/  LDSM.16.M88.4 R112, [R154+0x4800] ;  /* 0x004800009a70783b */ /* 0x000ee80000000200 */
[----:B------:R-:W4:Y:S04]  /*9750*/  LDSM.16.M88.4 R116, [R154+0x5000] ;  /* 0x005000009a74783b */ /* 0x000f280000000200 */
[----:B------:R-:W5:Y:S04]  /*9760*/  LDSM.16.M88.4 R120, [R154+0x5800] ;  /* 0x005800009a78783b */ /* 0x000f680000000200 */
[----:B------:R-:W0:Y:S01]  /*9770*/  LDGDEPBAR ;  /* 0x00000000000079af */ /* 0x000e220000000000 */
[----:B-1----:R-:W-:Y:S03]  /*9780*/  IMAD.MOV.U32 R183, RZ, RZ, R3 ;  /* 0x000000ffffb77224 */ /* 0x002fe600078e0003 */
[----:B------:R-:W-:Y:S04]  /*9790*/  LDSM.16.M88.4 R124, [R153] ;  /* 0x00000000997c783b */ /* 0x000fe80000000200 */
[----:B------:R-:W1:Y:S04]  /*97a0*/  LDSM.16.M88.4 R128, [R152] ;  /* 0x000000009880783b */ /* 0x000e680000000200 */
[----:B------:R-:W1:Y:S04]  /*97b0*/  LDSM.16.M88.4 R132, [R152+0x800] ;  /* 0x000800009884783b */ /* 0x000e680000000200 */
[----:B------:R-:W1:Y:S04]  /*97c0*/  LDSM.16.M88.4 R136, [R152+0x1000] ;  /* 0x001000009888783b */ /* 0x000e680000000200 */
[----:B------:R-:W1:Y:S01]  /*97d0*/  LDSM.16.M88.4 R140, [R152+0x1800] ;  /* 0x00180000988c783b */ /* 0x000e620000000200 */
[C---:B--2---:R-:W-:Y:S06]  /*97e0*/  HMMA.16816.F32.BF16 R4, R104.reuse, R108, RZ ;  /* 0x0000006c6804723c */ /* 0x044fec00000418ff */
[C---:B------:R-:W-:Y:S01]  /*97f0*/  HMMA.16816.F32.BF16 R8, R104.reuse, R110, RZ ;  /* 0x0000006e6808723c */ /* 0x040fe200000418ff */
[----:B------:R-:W-:Y:S05]  /*9800*/  LDSM.16.M88.4 R108, [R147+0x4000] ;  /* 0x00400000936c783b */ /* 0x000fea0000000200 */
[C---:B---3--:R-:W-:Y:S06]  /*9810*/  HMMA.16816.F32.BF16 R12, R104.reuse, R112, RZ ;  /* 0x00000070680c723c */ /* 0x048fec00000418ff */
[C---:B------:R-:W-:Y:S01]  /*9820*/  HMMA.16816.F32.BF16 R16, R104.reuse, R114, RZ ;  /* 0x000000726810723c */ /* 0x040fe200000418ff */
[----:B------:R-:W-:Y:S05]  /*9830*/  LDSM.16.M88.4 R112, [R147+0x4800] ;  /* 0x004800009370783b */ /* 0x000fea0000000200 */
[C---:B----4-:R-:W-:Y:S06]  /*9840*/  HMMA.16816.F32.BF16 R20, R104.reuse, R116, RZ ;  /* 0x000000746814723c */ /* 0x050fec00000418ff */
[C---:B------:R-:W-:Y:S01]  /*9850*/  HMMA.16816.F32.BF16 R24, R104.reuse, R118, RZ ;  /* 0x000000766818723c */ /* 0x040fe200000418ff */
[----:B------:R-:W-:Y:S05]  /*9860*/  LDSM.16.M88.4 R116, [R147+0x5000] ;  /* 0x005000009374783b */ /* 0x000fea0000000200 */
[C---:B-----5:R-:W-:Y:S06]  /*9870*/  HMMA.16816.F32.BF16 R28, R104.reuse, R120, RZ ;  /* 0x00000078681c723c */ /* 0x060fec00000418ff */
[----:B------:R-:W-:Y:S01]  /*9880*/  HMMA.16816.F32.BF16 R32, R104, R122, RZ ;  /* 0x0000007a6820723c */ /* 0x000fe200000418ff */
[----:B------:R-:W2:Y:S04]  /*9890*/  LDSM.16.M88.4 R104, [R151] ;  /* 0x000000009768783b */ /* 0x000ea80000000200 */
[----:B------:R-:W3:Y:S01]  /*98a0*/  LDSM.16.M88.4 R120, [R147+0x5800] ;  /* 0x005800009378783b */ /* 0x000ee20000000200 */
[C---:B-1----:R-:W-:Y:S06]  /*98b0*/  HMMA.16816.F32.BF16 R4, R124.reuse, R128, R4 ;  /* 0x000000807c04723c */ /* 0x042fec0000041804 */
[C---:B------:R-:W-:Y:S06]  /*98c0*/  HMMA.16816.F32.BF16 R8, R124.reuse, R130, R8 ;  /* 0x000000827c08723c */ /* 0x040fec0000041808 */
[C---:B------:R-:W-:Y:S06]  /*98d0*/  HMMA.16816.F32.BF16 R12, R124.reuse, R132, R12 ;  /* 0x000000847c0c723c */ /* 0x040fec000004180c */
[C---:B------:R-:W-:Y:S06]  /*98e0*/  HMMA.16816.F32.BF16 R16, R124.reuse, R134, R16 ;  /* 0x000000867c10723c */ /* 0x040fec0000041810 */
[C---:B------:R-:W-:Y:S06]  /*98f0*/  HMMA.16816.F32.BF16 R20, R124.reuse, R136, R20 ;  /* 0x000000887c14723c */ /* 0x040fec0000041814 */
[C---:B------:R-:W-:Y:S06]  /*9900*/  HMMA.16816.F32.BF16 R24, R124.reuse, R138, R24 ;  /* 0x0000008a7c18723c */ /* 0x040fec0000041818 */
[C---:B------:R-:W-:Y:S06]  /*9910*/  HMMA.16816.F32.BF16 R28, R124.reuse, R140, R28 ;  /* 0x0000008c7c1c723c */ /* 0x040fec000004181c */
[----:B------:R-:W-:Y:S01]  /*9920*/  HMMA.16816.F32.BF16 R32, R124, R142, R32 ;  /* 0x0000008e7c20723c */ /* 0x000fe20000041820 */
[----:B------:R-:W-:Y:S05]  /*9930*/  LDSM.16.M88.4 R124, [R149+0x1000] ;  /* 0x00100000957c783b */ /* 0x000fea0000000200 */
[C---:B--2---:R-:W-:Y:S06]  /*9940*/  HMMA.16816.F32.BF16 R4, R104.reuse, R108, R4 ;  /* 0x0000006c6804723c */ /* 0x044fec0000041804 */
[C---:B------:R-:W-:Y:S01]  /*9950*/  HMMA.16816.F32.BF16 R8, R104.reuse, R110, R8 ;  /* 0x0000006e6808723c */ /* 0x040fe20000041808 */
[----:B------:R-:W-:Y:S05]  /*9960*/  LDSM.16.M88.4 R108, [R150] ;  /* 0x00000000966c783b */ /* 0x000fea0000000200 */
[C---:B------:R-:W-:Y:S06]  /*9970*/  HMMA.16816.F32.BF16 R12, R104.reuse, R112, R12 ;  /* 0x00000070680c723c */ /* 0x040fec000004180c */
[C---:B------:R-:W-:Y:S01]  /*9980*/  HMMA.16816.F32.BF16 R16, R104.reuse, R114, R16 ;  /* 0x000000726810723c */ /* 0x040fe20000041810 */
[----:B------:R-:W1:Y:S05]  /*9990*/  LDSM.16.M88.4 R112, [R149] ;  /* 0x000000009570783b */ /* 0x000e6a0000000200 */
[C---:B------:R-:W-:Y:S06]  /*99a0*/  HMMA.16816.F32.BF16 R20, R104.reuse, R116, R20 ;  /* 0x000000746814723c */ /* 0x040fec0000041814 */
[C---:B------:R-:W-:Y:S01]  /*99b0*/  HMMA.16816.F32.BF16 R24, R104.reuse, R118, R24 ;  /* 0x000000766818723c */ /* 0x040fe20000041818 */
[----:B------:R-:W2:Y:S05]  /*99c0*/  LDSM.16.M88.4 R116, [R149+0x800] ;  /* 0x000800009574783b */ /* 0x000eaa0000000200 */
[C---:B---3--:R-:W-:Y:S06]  /*99d0*/  HMMA.16816.F32.BF16 R28, R104.reuse, R120, R28 ;  /* 0x00000078681c723c */ /* 0x048fec000004181c */
        /* <DEDUP_REMOVED lines=21> */
[----:B------:R-:W4:Y:S05]  /*9b30*/  LDSM.16.M88.4 R120, [R152+0x2800] ;  /* 0x002800009878783b */ /* 0x000f2a0000000200 */
[C---:B--2---:R-:W-:Y:S06]  /*9b40*/  HMMA.16816.F32.BF16 R20, R112.reuse, R124, R20 ;  /* 0x0000007c7014723c */ /* 0x044fec0000041814 */
        /* <DEDUP_REMOVED lines=30> */
[----:B------:R-:W3:Y:S01]  /*9d30*/  LDSM.16.M88.4 R104, [R149+0x3800] ;  /* 0x003800009568783b */ /* 0x000ee20000000200 */
[----:B------:R-:W-:Y:S04]  /*9d40*/  DEPBAR.LE SB0, 0x0 ;  /* 0x000080000000791a */ /* 0x000fe80000000000 */
[C---:B-1----:R-:W-:Y:S01]  /*9d50*/  HMMA.16816.F32.BF16 R4, R108.reuse, R116, R4 ;  /* 0x000000746c04723c */ /* 0x042fe20000041804 */
[----:B------:R-:W-:Y:S05]  /*9d60*/  BAR.SYNC.DEFER_BLOCKING 0x0 ;  /* 0x0000000000007b1d */ /* 0x000fea0000010000 */
[C---:B------:R-:W-:Y:S06]  /*9d70*/  HMMA.16816.F32.BF16 R8, R108.reuse, R118, R8 ;  /* 0x000000766c08723c */ /* 0x040fec0000041808 */
[C---:B----4-:R-:W-:Y:S06]  /*9d80*/  HMMA.16816.F32.BF16 R12, R108.reuse, R120, R12 ;  /* 0x000000786c0c723c */ /* 0x050fec000004180c */
[C---:B------:R-:W-:Y:S06]  /*9d90*/  HMMA.16816.F32.BF16 R16, R108.reuse, R122, R16 ;  /* 0x0000007a6c10723c */ /* 0x040fec0000041810 */
[C---:B--2---:R-:W-:Y:S06]  /*9da0*/  HMMA.16816.F32.BF16 R20, R108.reuse, R124, R20 ;  /* 0x0000007c6c14723c */ /* 0x044fec0000041814 */
[C---:B------:R-:W-:Y:S06]  /*9db0*/  HMMA.16816.F32.BF16 R24, R108.reuse, R126, R24 ;  /* 0x0000007e6c18723c */ /* 0x040fec0000041818 */
[C---:B---3--:R-:W-:Y:S06]  /*9dc0*/  HMMA.16816.F32.BF16 R28, R108.reuse, R104, R28 ;  /* 0x000000686c1c723c */ /* 0x048fec000004181c */
[----:B------:R-:W-:Y:S01]  /*9dd0*/  HMMA.16816.F32.BF16 R32, R108, R106, R32 ;  /* 0x0000006a6c20723c */ /* 0x000fe20000041820 */
[----:B------:R-:W-:Y:S11]  /*9de0*/  @!UPT UIADD3 URZ, URZ, URZ, URZ ;  /* 0x0000003f3f3ff290 */ /* 0x000ff6000fffe03f */
[----:B------:R-:W-:Y:S01]  /*9df0*/  @!UPT UIADD3 URZ, URZ, URZ, URZ ;  /* 0x0000003f3f3ff290 */ /* 0x000fe2000fffe03f */
[----:B------:R-:W-:Y:S11]  /*9e00*/  @!P1 BRA `(.L_x_5576) ;  /* 0x0000000800049947 */ /* 0x000ff60003800000 */
[----:B------:R-:W-:Y:S02]  /*9e10*/  MOV R2, R173 ;  /* 0x000000ad00027202 */ /* 0x000fe40000000f00 */
[----:B------:R-:W-:Y:S01]  /*9e20*/  MOV R103, R172 ;  /* 0x000000ac00677202 */ /* 0x000fe20000000f00 */
[----:B------:R-:W-:Y:S06]  /*9e30*/  @!P0 BRA `(.L_x_5577) ;  /* 0x0000000000fc8947 */ /* 0x000fec0003800000 */
[----:B------:R-:W1:Y:S01]  /*9e40*/  LDC R100, c[0x0][0x380] ;  /* 0x0000e000ff647b82 */ /* 0x000e620000000800 */
[----:B------:R-:W-:Y:S05]  /*9e50*/  SHF.L.U32 R109, R163, 0x6, RZ ;  /* 0x00000006a36d7819 */ /* 0x000fea00000006ff */
[C---:B------:R-:W-:Y:S02]  /*9e60*/  VIADD R107, R109.reuse, 0xffffff80 ;  /* 0xffffff806d6b7836 */ /* 0x040fe40000000000 */
[----:B------:R-:W-:Y:S03]  /*9e70*/  VIADD R109, R109, 0xffffffc0 ;  /* 0xffffffc06d6d7836 */ /* 0x000fe60000000000 */
[----:B------:R-:W-:Y:S02]  /*9e80*/  IABS R102, R107 ;  /* 0x0000006b00667213 */ /* 0x000fe40000000000 */
        /* <DEDUP_REMOVED lines=26> */
[----:B------:R-:W-:Y:S01]  /*a030*/  ISETP.GE.U32.AND P6, PT, R104, R2, PT ;  /* 0x000000026800720c */ /* 0x000fe20003fc6070 */
[----:B------:R-:W1:Y:S01]  /*a040*/  LDC.64 R102, c[0x0][0x248] ;  /* 0x00009200ff667b82 */ /* 0x000e620000000a00 */
        /* <DEDUP_REMOVED lines=15> */
[----:B------:R-:W3:Y:S03]  /*a140*/  LDC.64 R2, c[0x0][0x230] ;  /* 0x00008c00ff027b82 */ /* 0x000ee60000000a00 */
[----:B------:R-:W-:Y:S01]  /*a150*/  IMAD R107, R107, R100, -0x40 ;  /* 0xffffffc06b6b7424 */ /* 0x000fe200078e0264 */
[----:B------:R-:W2:Y:S04]  /*a160*/  LDG.E R105, desc[UR10][R110.64] ;  /* 0x0000000a6e697981 */ /* 0x000ea8000c1e1900 */
[----:B------:R-:W-:Y:S05]  /*a170*/  SHF.R.S32.HI R109, RZ, 0x1f, R107 ;  /* 0x0000001fff6d7819 */ /* 0x000fea000001146b */
[-C--:B-1----:R-:W-:Y:S02]  /*a180*/  IMAD R100, R109, R102.reuse, RZ ;  /* 0x000000666d647224 */ /* 0x082fe400078e02ff */
[C---:B------:R-:W-:Y:S04]  /*a190*/  IMAD.WIDE.U32 R108, R107.reuse, R102, RZ ;  /* 0x000000666b6c7225 */ /* 0x040fe800078e00ff */
[----:B------:R-:W-:Y:S05]  /*a1a0*/  IMAD R100, R107, R103, R100 ;  /* 0x000000676b647224 */ /* 0x000fea00078e0264 */
[----:B------:R-:W-:Y:S01]  /*a1b0*/  IADD3 R109, R109, R100, RZ ;  /* 0x000000646d6d7210 */ /* 0x000fe20007ffe0ff */
[----:B--2---:R-:W-:Y:S04]  /*a1c0*/  IMAD.IADD R104, R104, 0x1, -R105 ;  /* 0x0000000168687824 */ /* 0x004fe800078e0a69 */
[CC--:B---3--:R-:W-:Y:S01]  /*a1d0*/  IMAD.WIDE.U32 R108, R104.reuse, R2.reuse, R108 ;  /* 0x00000002686c7225 */ /* 0x0c8fe200078e006c */
[----:B------:R-:W-:Y:S05]  /*a1e0*/  SHF.R.S32.HI R103, RZ, 0x1f, R104 ;  /* 0x0000001fff677819 */ /* 0x000fea0000011468 */
[----:B------:R-:W-:Y:S01]  /*a1f0*/  IMAD R103, R103, R2, RZ ;  /* 0x0000000267677224 */ /* 0x000fe200078e02ff */
[----:B------:R-:W-:Y:S03]  /*a200*/  MOV R2, R108 ;  /* 0x0000006c00027202 */ /* 0x000fe60000000f00 */
[----:B------:R-:W-:Y:S04]  /*a210*/  IMAD R103, R104, R3, R103 ;  /* 0x0000000368677224 */ /* 0x000fe800078e0267 */
[----:B------:R-:W-:Y:S07]  /*a220*/  IMAD.IADD R103, R109, 0x1, R103 ;  /* 0x000000016d677824 */ /* 0x000fee00078e0267 */
.L_x_5577:
[----:B------:R1:W-:Y:S01]  /*a230*/  @P4 STS.128 [R164+0x4000], RZ ;  /* 0x004000ffa4004388 */ /* 0x0003e20000000c00 */
[C---:B------:R-:W-:Y:S02]  /*a240*/  LEA R108, P2, R2.reuse, R176, 0x1 ;  /* 0x000000b0026c7211 */ /* 0x040fe400078408ff */
        /* <DEDUP_REMOVED lines=61> */
.L_x_5576:
        /* <DEDUP_REMOVED lines=44> */
[C---:B------:R-:W-:Y:S01]  /*a8e0*/  FMUL.FTZ R122, R3.reuse, UR4 ;  /* 0x00000004037a7c20 */ /* 0x040fe20008410000 */
[----:B------:R-:W1:Y:S01]  /*a8f0*/  LDSM.16.MT88.4 R104, [R148+0x8000] ;  /* 0x008000009468783b */ /* 0x000e620000004200 */
[----:B------:R-:W-:Y:S01]  /*a900*/  FSETP.NEU.FTZ.AND P1, PT, R100, -INF , PT ;  /* 0xff8000006400780b */ /* 0x000fe20003f3d000 */
        /* <DEDUP_REMOVED lines=12> */
[----:B------:R-:W-:Y:S01]  /*a9d0*/  FFMA.FTZ R129, R24, UR4, -R124 ;  /* 0x0000000418817c23 */ /* 0x000fe2000801087c */
[--C-:B------:R-:W-:Y:S01]  /*a9e0*/  FFMA.FTZ R123, R6, UR4, -R122.reuse ;  /* 0x00000004067b7c23 */ /* 0x100fe2000801087a */
[----:B------:R-:W-:Y:S01]  /*a9f0*/  FFMA.FTZ R6, R7, UR4, -R122 ;  /* 0x0000000407067c23 */ /* 0x000fe2000801087a */
[----:B------:R-:W-:Y:S01]  /*aa00*/  FFMA.FTZ R7, R8, UR4, -R124 ;  /* 0x0000000408077c23 */ /* 0x000fe2000801087c */
[--C-:B------:R-:W-:Y:S01]  /*aa10*/  FFMA.FTZ R120, R11, UR4, -R122.reuse ;  /* 0x000000040b787c23 */ /* 0x100fe2000801087a */
[----:B--2---:R-:W-:Y:S01]  /*aa20*/  FFMA.FTZ R103, R10, UR4, -R122 ;  /* 0x000000040a677c23 */ /* 0x004fe2000801087a */
        /* <DEDUP_REMOVED lines=21> */
[C---:B------:R-:W-:Y:S01]  /*ab80*/  FMUL.FTZ R50, R0.reuse, R50 ;  /* 0x0000003200327220 */ /* 0x040fe20000410000 */
[----:B------:R-:W-:Y:S01]  /*ab90*/  FMUL.FTZ R51, R0, R51 ;  /* 0x0000003300337220 */ /* 0x000fe20000410000 */
        /* <DEDUP_REMOVED lines=8> */
[C---:B------:R-:W-:Y:S01]  /*ac20*/  FMUL.FTZ R58, R0.reuse, R58 ;  /* 0x0000003a003a7220 */ /* 0x040fe20000410000 */
        /* <DEDUP_REMOVED lines=8> */
[----:B------:R-:W-:Y:S03]  /*acb0*/  FMUL.FTZ R66, R0, R66 ;  /* 0x0000004200427220 */ /* 0x000fe60000410000 */
[----:B------:R-:W2:Y:S01]  /*acc0*/  MUFU.EX2 R102, R102 ;  /* 0x0000006600667308 */ /* 0x000ea20000000800 */
[----:B---3--:R-:W-:Y:S01]  /*acd0*/  F2FP.BF16.F32.PACK_AB R97, R6, R123 ;  /* 0x0000007b0661723e */ /* 0x008fe200000010ff */
[----:B------:R-:W-:Y:S01]  /*ace0*/  FMUL.FTZ R67, R0, R67 ;  /* 0x0000004300437220 */ /* 0x000fe20000410000 */
[C---:B------:R-:W-:Y:S01]  /*acf0*/  FMUL.FTZ R68, R2.reuse, R68 ;  /* 0x0000004402447220 */ /* 0x040fe20000410000 */
[----:B------:R-:W-:Y:S01]  /*ad00*/  FMUL.FTZ R69, R2, R69 ;  /* 0x0000004502457220 */ /* 0x000fe20000410000 */
[C---:B------:R-:W-:Y:S01]  /*ad10*/  FMUL.FTZ R70, R0.reuse, R70 ;  /* 0x0000004600467220 */ /* 0x040fe20000410000 */
[----:B------:R-:W-:Y:S01]  /*ad20*/  FMUL.FTZ R71, R0, R71 ;  /* 0x0000004700477220 */ /* 0x000fe20000410000 */
[----:B------:R-:W-:Y:S03]  /*ad30*/  FFMA.FTZ R130, R25, UR4, -R124 ;  /* 0x0000000419827c23 */ /* 0x000fe6000801087c */
[----:B------:R-:W-:Y:S01]  /*ad40*/  MUFU.EX2 R103, R103 ;  /* 0x0000006700677308 */ /* 0x000fe20000000800 */
[----:B------:R-:W-:Y:S01]  /*ad50*/  FFMA.FTZ R131, R26, UR4, -R122 ;  /* 0x000000041a837c23 */ /* 0x000fe2000801087a */
        /* <DEDUP_REMOVED lines=10> */
[--C-:B------:R-:W-:Y:S01]  /*ae00*/  FFMA.FTZ R125, R16, UR4, -R124.reuse ;  /* 0x00000004107d7c23 */ /* 0x100fe2000801087c */
[----:B------:R-:W-:Y:S01]  /*ae10*/  FFMA.FTZ R126, R17, UR4, -R124 ;  /* 0x00000004117e7c23 */ /* 0x000fe2000801087c */
[--C-:B------:R-:W-:Y:S01]  /*ae20*/  FFMA.FTZ R127, R18, UR4, -R122.reuse ;  /* 0x00000004127f7c23 */ /* 0x100fe2000801087a */
[----:B------:R-:W-:Y:S01]  /*ae30*/  FFMA.FTZ R128, R19, UR4, -R122 ;  /* 0x0000000413807c23 */ /* 0x000fe2000801087a */
[C---:B------:R-:W-:Y:S01]  /*ae40*/  FMUL.FTZ R80, R2.reuse, R80 ;  /* 0x0000005002507220 */ /* 0x040fe20000410000 */
[----:B------:R-:W-:Y:S01]  /*ae50*/  FMUL.FTZ R81, R2, R81 ;  /* 0x0000005102517220 */ /* 0x000fe20000410000 */
[C---:B------:R-:W-:Y:S01]  /*ae60*/  FMUL.FTZ R82, R0.reuse, R82 ;  /* 0x0000005200527220 */ /* 0x040fe20000410000 */
[----:B------:R-:W-:Y:S01]  /*ae70*/  FMUL.FTZ R83, R0, R83 ;  /* 0x0000005300537220 */ /* 0x000fe20000410000 */
[----:B------:R-:W-:Y:S01]  /*ae80*/  MUFU.EX2 R125, R125 ;  /* 0x0000007d007d7308 */ /* 0x000fe20000000800 */
[C---:B------:R-:W-:Y:S01]  /*ae90*/  FMUL.FTZ R16, R2.reuse, R88 ;  /* 0x0000005802107220 */ /* 0x040fe20000410000 */
[----:B------:R-:W-:Y:S01]  /*aea0*/  FMUL.FTZ R17, R2, R89 ;  /* 0x0000005902117220 */ /* 0x000fe20000410000 */
[C---:B------:R-:W-:Y:S01]  /*aeb0*/  FMUL.FTZ R18, R0.reuse, R90 ;  /* 0x0000005a00127220 */ /* 0x040fe20000410000 */
[----:B------:R-:W-:Y:S01]  /*aec0*/  FMUL.FTZ R19, R0, R91 ;  /* 0x0000005b00137220 */ /* 0x000fe20000410000 */
[----:B---3--:R-:W-:Y:S01]  /*aed0*/  F2FP.BF16.F32.PACK_AB R99, R120, R103 ;  /* 0x000000677863723e */ /* 0x008fe200000010ff */
[C---:B------:R-:W-:Y:S01]  /*aee0*/  FMUL.FTZ R84, R2.reuse, R84 ;  /* 0x0000005402547220 */ /* 0x040fe20000410000 */
[----:B------:R-:W-:Y:S03]  /*aef0*/  FMUL.FTZ R85, R2, R85 ;  /* 0x0000005502557220 */ /* 0x000fe60000410000 */
[----:B------:R-:W2:Y:S01]  /*af00*/  MUFU.EX2 R126, R126 ;  /* 0x0000007e007e7308 */ /* 0x000ea20000000800 */
[C---:B------:R-:W-:Y:S01]  /*af10*/  FMUL.FTZ R86, R0.reuse, R86 ;  /* 0x0000005600567220 */ /* 0x040fe20000410000 */
[----:B------:R-:W-:Y:S01]  /*af20*/  FMUL.FTZ R87, R0, R87 ;  /* 0x0000005700577220 */ /* 0x000fe20000410000 */
[----:B------:R-:W-:Y:S01]  /*af30*/  FFMA.FTZ R121, R2, R181, R121 ;  /* 0x000000b502797223 */ /* 0x000fe20000010079 */
[C---:B-1----:R-:W-:Y:S06]  /*af40*/  HMMA.16816.F32.BF16 R8, R96.reuse, R104, R8 ;  /* 0x000000686008723c */ /* 0x042fec0000041808 */
[----:B------:R-:W-:Y:S01]  /*af50*/  MUFU.EX2 R127, R127 ;  /* 0x0000007f007f7308 */ /* 0x000fe20000000800 */
[----:B------:R-:W-:Y:S01]  /*af60*/  ISETP.GT.AND P1, PT, R163, 0x1, PT ;  /* 0x00000001a300780c */ /* 0x000fe20003f24270 */
[C---:B------:R-:W-:Y:S01]  /*af70*/  HMMA.16816.F32.BF16 R36, R96.reuse, R106, R36 ;  /* 0x0000006a6024723c */ /* 0x040fe20000041824 */
[----:B------:R-:W1:Y:S02]  /*af80*/  LDSM.16.MT88.4 R104, [R148+0xa000] ;  /* 0x00a000009468783b */ /* 0x000e640000004200 */
[----:B------:R-:W-:Y:S03]  /*af90*/  FFMA.FTZ R123, R0, R179, R123 ;  /* 0x000000b3007b7223 */ /* 0x000fe6000001007b */
[C---:B------:R-:W-:Y:S02]  /*afa0*/  HMMA.16816.F32.BF16 R40, R96.reuse, R108, R40 ;  /* 0x0000006c6028723c */ /* 0x040fe40000041828 */
[----:B------:R-:W3:Y:S03]  /*afb0*/  MUFU.EX2 R128, R128 ;  /* 0x0000008000807308 */ /* 0x000ee60000000800 */
[----:B--2---:R-:W-:Y:S01]  /*afc0*/  F2FP.BF16.F32.PACK_AB R90, R126, R125 ;  /* 0x0000007d7e5a723e */ /* 0x004fe200000010ff */
[C---:B------:R-:W-:Y:S01]  /*afd0*/  HMMA.16816.F32.BF16 R44, R96.reuse, R110, R44 ;  /* 0x0000006e602c723c */ /* 0x040fe2000004182c */
[----:B------:R-:W2:Y:S05]  /*afe0*/  LDSM.16.MT88.4 R108, [R146+0xa000] ;  /* 0x00a00000926c783b */ /* 0x000eaa0000004200 */
[----:B------:R-:W-:Y:S01]  /*aff0*/  MUFU.EX2 R129, R129 ;  /* 0x0000008100817308 */ /* 0x000fe20000000800 */
[----:B------:R-:W-:Y:S01]  /*b000*/  MOV R101, R100 ;  /* 0x0000006400657202 */ /* 0x000fe20000000f00 */
[C---:B------:R-:W-:Y:S08]  /*b010*/  HMMA.16816.F32.BF16 R48, R96.reuse, R112, R48 ;  /* 0x000000706030723c */ /* 0x040ff00000041830 */
[----:B------:R-:W-:Y:S01]  /*b020*/  MUFU.EX2 R130, R130 ;  /* 0x0000008200827308 */ /* 0x000fe20000000800 */
[C---:B------:R-:W-:Y:S01]  /*b030*/  HMMA.16816.F32.BF16 R52, R96.reuse, R114, R52 ;  /* 0x000000726034723c */ /* 0x040fe20000041834 */
[----:B------:R-:W4:Y:S02]  /*b040*/  LDSM.16.MT88.4 R112, [R145+0xa000] ;  /* 0x00a000009170783b */ /* 0x000f240000004200 */
[----:B---3--:R-:W-:Y:S03]  /*b050*/  F2FP.BF16.F32.PACK_AB R91, R128, R127 ;  /* 0x0000007f805b723e */ /* 0x008fe600000010ff */
[C---:B------:R-:W-:Y:S03]  /*b060*/  HMMA.16816.F32.BF16 R56, R96.reuse, R116, R56 ;  /* 0x000000746038723c */ /* 0x040fe60000041838 */
[----:B------:R-:W-:Y:S02]  /*b070*/  MUFU.EX2 R131, R131 ;  /* 0x0000008300837308 */ /* 0x000fe40000000800 */
[----:B------:R-:W-:Y:S01]  /*b080*/  FADD.FTZ R6, R6, R123 ;  /* 0x0000007b06067221 */ /* 0x000fe20000010000 */
[C---:B------:R-:W-:Y:S05]  /*b090*/  HMMA.16816.F32.BF16 R60, R96.reuse, R118, R60 ;  /* 0x00000076603c723c */ /* 0x040fea000004183c */
[--C-:B------:R-:W-:Y:S01]  /*b0a0*/  FFMA.FTZ R116, R12, UR4, -R124.reuse ;  /* 0x000000040c747c23 */ /* 0x100fe2000801087c */
[C---:B-1----:R-:W-:Y:S05]  /*b0b0*/  HMMA.16816.F32.BF16 R64, R96.reuse, R104, R64 ;  /* 0x000000686040723c */ /* 0x042fea0000041840 */
[----:B------:R-:W-:Y:S01]  /*b0c0*/  FMUL.FTZ R12, R2, R92 ;  /* 0x0000005c020c7220 */ /* 0x000fe20000410000 */
[C---:B------:R-:W-:Y:S01]  /*b0d0*/  HMMA.16816.F32.BF16 R68, R96.reuse, R106, R68 ;  /* 0x0000006a6044723c */ /* 0x040fe20000041844 */
[----:B------:R-:W1:Y:S01]  /*b0e0*/  LDSM.16.MT88.4 R104, [R144+0xa000] ;  /* 0x00a000009068783b */ /* 0x000e620000004200 */
[----:B------:R-:W-:Y:S03]  /*b0f0*/  MUFU.EX2 R116, R116 ;  /* 0x0000007400747308 */ /* 0x000fe60000000800 */
[----:B------:R-:W-:Y:S01]  /*b100*/  FFMA.FTZ R117, R13, UR4, -R124 ;  /* 0x000000040d757c23 */ /* 0x000fe2000801087c */
[C---:B--2---:R-:W-:Y:S05]  /*b110*/  HMMA.16816.F32.BF16 R72, R96.reuse, R108, R72 ;  /* 0x0000006c6048723c */ /* 0x044fea0000041848 */
[--C-:B------:R-:W-:Y:S01]  /*b120*/  FFMA.FTZ R118, R14, UR4, -R122.reuse ;  /* 0x000000040e767c23 */ /* 0x100fe2000801087a */
[C---:B------:R-:W-:Y:S01]  /*b130*/  HMMA.16816.F32.BF16 R76, R96.reuse, R110, R76 ;  /* 0x0000006e604c723c */ /* 0x040fe2000004184c */
[----:B------:R-:W-:Y:S01]  /*b140*/  LDSM.16.MT88.4 R108, [R146+0x8800] ;  /* 0x00880000926c783b */ /* 0x000fe20000004200 */
[----:B------:R-:W2:Y:S03]  /*b150*/  MUFU.EX2 R117, R117 ;  /* 0x0000007500757308 */ /* 0x000ea60000000800 */
[----:B------:R-:W-:Y:S01]  /*b160*/  FFMA.FTZ R119, R15, UR4, -R122 ;  /* 0x000000040f777c23 */ /* 0x000fe2000801087a */
[----:B------:R-:W-:Y:S01]  /*b170*/  FMUL.FTZ R13, R2, R93 ;  /* 0x0000005d020d7220 */ /* 0x000fe20000410000 */
[C---:B------:R-:W-:Y:S01]  /*b180*/  FMUL.FTZ R14, R0.reuse, R94 ;  /* 0x0000005e000e7220 */ /* 0x040fe20000410000 */
[----:B------:R-:W-:Y:S02]  /*b190*/  FMUL.FTZ R15, R0, R95 ;  /* 0x0000005f000f7220 */ /* 0x000fe40000410000 */
[----:B------:R-:W3:Y:S02]  /*b1a0*/  LDSM.16.MT88.4 R92, [R148+0x8800] ;  /* 0x00880000945c783b */ /* 0x000ee40000004200 */
[----:B------:R-:W-:Y:S01]  /*b1b0*/  MUFU.EX2 R118, R118 ;  /* 0x0000007600767308 */ /* 0x000fe20000000800 */
[----:B------:R-:W-:Y:S01]  /*b1c0*/  FADD.FTZ R0, R5, R121 ;  /* 0x0000007905007221 */ /* 0x000fe20000010000 */
[----:B------:R-:W-:Y:S01]  /*b1d0*/  FADD.FTZ R103, R103, R6 ;  /* 0x0000000667677221 */ /* 0x000fe20000010000 */
[C---:B----4-:R-:W-:Y:S03]  /*b1e0*/  HMMA.16816.F32.BF16 R12, R96.reuse, R112, R12 ;  /* 0x00000070600c723c */ /* 0x050fe6000004180c */
[----:B------:R-:W-:Y:S04]  /*b1f0*/  FADD.FTZ R5, R7, R0 ;  /* 0x0000000007057221 */ /* 0x000fe80000010000 */
[----:B------:R-:W4:Y:S01]  /*b200*/  MUFU.EX2 R119, R119 ;  /* 0x0000007700777308 */ /* 0x000f220000000800 */
[----:B--2---:R-:W-:Y:S01]  /*b210*/  F2FP.BF16.F32.PACK_AB R88, R117, R116 ;  /* 0x000000747558723e */ /* 0x004fe200000010ff */
[C---:B------:R-:W-:Y:S01]  /*b220*/  HMMA.16816.F32.BF16 R80, R96.reuse, R114, R80 ;  /* 0x000000726050723c */ /* 0x040fe20000041850 */
[----:B------:R-:W2:Y:S02]  /*b230*/  LDSM.16.MT88.4 R112, [R145+0x8800] ;  /* 0x008800009170783b */ /* 0x000ea40000004200 */
[----:B------:R-:W-:Y:S01]  /*b240*/  FADD.FTZ R5, R102, R5 ;  /* 0x0000000566057221 */ /* 0x000fe20000010000 */
[----:B------:R-:W-:Y:S02]  /*b250*/  FADD.FTZ R103, R120, R103 ;  /* 0x0000006778677221 */ /* 0x000fe40000010000 */
[C---:B-1----:R-:W-:Y:S05]  /*b260*/  HMMA.16816.F32.BF16 R16, R96.reuse, R104, R16 ;  /* 0x000000686010723c */ /* 0x042fea0000041810 */
[----:B------:R-:W-:Y:S01]  /*b270*/  FADD.FTZ R116, R116, R5 ;  /* 0x0000000574747221 */ /* 0x000fe20000010000 */
[----:B------:R-:W-:Y:S01]  /*b280*/  HMMA.16816.F32.BF16 R84, R96, R106, R84 ;  /* 0x0000006a6054723c */ /* 0x000fe20000041854 */
[----:B------:R-:W1:Y:S04]  /*b290*/  LDSM.16.MT88.4 R96, [R144+0x8800] ;  /* 0x008800009060783b */ /* 0x000e680000004200 */
[----:B----4-:R-:W-:Y:S01]  /*b2a0*/  F2FP.BF16.F32.PACK_AB R89, R119, R118 ;  /* 0x000000767759723e */ /* 0x010fe200000010ff */
[----:B------:R-:W-:Y:S01]  /*b2b0*/  FADD.FTZ R118, R118, R103 ;  /* 0x0000006776767221 */ /* 0x000fe20000010000 */
[----:B------:R-:W-:Y:S02]  /*b2c0*/  FADD.FTZ R116, R117, R116 ;  /* 0x0000007475747221 */ /* 0x000fe40000010000 */
[----:B------:R-:W-:Y:S02]  /*b2d0*/  LDSM.16.MT88.4 R104, [R146+0xa800] ;  /* 0x00a800009268783b */ /* 0x000fe40000004200 */
[----:B------:R-:W-:Y:S01]  /*b2e0*/  FADD.FTZ R118, R119, R118 ;  /* 0x0000007677767221 */ /* 0x000fe20000010000 */
[----:B------:R-:W-:Y:S01]  /*b2f0*/  FADD.FTZ R125, R125, R116 ;  /* 0x000000747d7d7221 */ /* 0x000fe20000010000 */
[C---:B---3--:R-:W-:Y:S05]  /*b300*/  HMMA.16816.F32.BF16 R8, R88.reuse, R92, R8 ;  /* 0x0000005c5808723c */ /* 0x048fea0000041808 */
[----:B------:R-:W-:Y:S01]  /*b310*/  FADD.FTZ R5, R127, R118 ;  /* 0x000000767f057221 */ /* 0x000fe20000010000 */
[C---:B------:R-:W-:Y:S01]  /*b320*/  HMMA.16816.F32.BF16 R36, R88.reuse, R94, R36 ;  /* 0x0000005e5824723c */ /* 0x040fe20000041824 */
[----:B------:R-:W3:Y:S04]  /*b330*/  LDSM.16.MT88.4 R92, [R148+0xa800] ;  /* 0x00a80000945c783b */ /* 0x000ee80000004200 */
[----:B------:R-:W-:Y:S01]  /*b340*/  FADD.FTZ R125, R126, R125 ;  /* 0x0000007d7e7d7221 */ /* 0x000fe20000010000 */
[C---:B------:R-:W-:Y:S05]  /*b350*/  HMMA.16816.F32.BF16 R40, R88.reuse, R108, R40 ;  /* 0x0000006c5828723c */ /* 0x040fea0000041828 */
[----:B------:R-:W-:Y:S01]  /*b360*/  FADD.FTZ R5, R128, R5 ;  /* 0x0000000580057221 */ /* 0x000fe20000010000 */
[C---:B------:R-:W-:Y:S01]  /*b370*/  HMMA.16816.F32.BF16 R44, R88.reuse, R110, R44 ;  /* 0x0000006e582c723c */ /* 0x040fe2000004182c */
[----:B------:R-:W4:Y:S05]  /*b380*/  LDSM.16.MT88.4 R108, [R145+0xa800] ;  /* 0x00a80000916c783b */ /* 0x000f2a0000004200 */
[C---:B--2---:R-:W-:Y:S06]  /*b390*/  HMMA.16816.F32.BF16 R48, R88.reuse, R112, R48 ;  /* 0x000000705830723c */ /* 0x044fec0000041830 */
[C---:B------:R-:W-:Y:S05]  /*b3a0*/  HMMA.16816.F32.BF16 R52, R88.reuse, R114, R52 ;  /* 0x000000725834723c */ /* 0x040fea0000041834 */
[--C-:B------:R-:W-:Y:S01]  /*b3b0*/  FFMA.FTZ R112, R20, UR4, -R124.reuse ;  /* 0x0000000414707c23 */ /* 0x100fe2000801087c */
[C---:B-1----:R-:W-:Y:S05]  /*b3c0*/  HMMA.16816.F32.BF16 R56, R88.reuse, R96, R56 ;  /* 0x000000605838723c */ /* 0x042fea0000041838 */
[----:B------:R-:W-:Y:S01]  /*b3d0*/  FFMA.FTZ R113, R21, UR4, -R124 ;  /* 0x0000000415717c23 */ /* 0x000fe2000801087c */
[C---:B------:R-:W-:Y:S01]  /*b3e0*/  HMMA.16816.F32.BF16 R60, R88.reuse, R98, R60 ;  /* 0x00000062583c723c */ /* 0x040fe2000004183c */
[----:B------:R-:W1:Y:S01]  /*b3f0*/  LDSM.16.MT88.4 R96, [R144+0xa800] ;  /* 0x00a800009060783b */ /* 0x000e620000004200 */
[----:B------:R-:W2:Y:S03]  /*b400*/  MUFU.EX2 R112, R112 ;  /* 0x0000007000707308 */ /* 0x000ea60000000800 */
[--C-:B------:R-:W-:Y:S01]  /*b410*/  FFMA.FTZ R114, R22, UR4, -R122.reuse ;  /* 0x0000000416727c23 */ /* 0x100fe2000801087a */
[C---:B---3--:R-:W-:Y:S06]  /*b420*/  HMMA.16816.F32.BF16 R64, R88.reuse, R92, R64 ;  /* 0x0000005c5840723c */ /* 0x048fec0000041840 */
[----:B------:R-:W3:Y:S01]  /*b430*/  MUFU.EX2 R113, R113 ;  /* 0x0000007100717308 */ /* 0x000ee20000000800 */
[----:B------:R-:W-:Y:S01]  /*b440*/  FFMA.FTZ R115, R23, UR4, -R122 ;  /* 0x0000000417737c23 */ /* 0x000fe2000801087a */
[C---:B------:R-:W-:Y:S01]  /*b450*/  HMMA.16816.F32.BF16 R68, R88.reuse, R94, R68 ;  /* 0x0000005e5844723c */ /* 0x040fe20000041844 */
[----:B------:R-:W5:Y:S02]  /*b460*/  LDSM.16.MT88.4 R92, [R148+0x9000] ;  /* 0x00900000945c783b */ /* 0x000f640000004200 */
[----:B------:R-:W-:Y:S03]  /*b470*/  F2FP.BF16.F32.PACK_AB R22, R130, R129 ;  /* 0x000000818216723e */ /* 0x000fe600000010ff */
[C---:B------:R-:W-:Y:S02]  /*b480*/  HMMA.16816.F32.BF16 R72, R88.reuse, R104, R72 ;  /* 0x000000685848723c */ /* 0x040fe40000041848 */
[----:B------:R-:W-:Y:S03]  /*b490*/  MUFU.EX2 R114, R114 ;  /* 0x0000007200727308 */ /* 0x000fe60000000800 */
[----:B--2---:R-:W-:Y:S01]  /*b4a0*/  FADD.FTZ R0, R112, R125 ;  /* 0x0000007d70007221 */ /* 0x004fe20000010000 */
[C---:B------:R-:W-:Y:S01]  /*b4b0*/  HMMA.16816.F32.BF16 R76, R88.reuse, R106, R76 ;  /* 0x0000006a584c723c */ /* 0x040fe2000004184c */
[----:B------:R-:W-:Y:S05]  /*b4c0*/  LDSM.16.MT88.4 R104, [R145+0x9000] ;  /* 0x009000009168783b */ /* 0x000fea0000004200 */
[----:B------:R-:W2:Y:S01]  /*b4d0*/  MUFU.EX2 R115, R115 ;  /* 0x0000007300737308 */ /* 0x000ea20000000800 */
[C---:B---3--:R-:W-:Y:S01]  /*b4e0*/  F2FP.BF16.F32.PACK_AB R20, R113.reuse, R112 ;  /* 0x000000707114723e */ /* 0x048fe200000010ff */
[C---:B----4-:R-:W-:Y:S03]  /*b4f0*/  HMMA.16816.F32.BF16 R12, R88.reuse, R108, R12 ;  /* 0x0000006c580c723c */ /* 0x050fe6000004180c */
[----:B------:R-:W-:Y:S03]  /*b500*/  FADD.FTZ R0, R113, R0 ;  /* 0x0000000071007221 */ /* 0x000fe60000010000 */
[C---:B------:R-:W-:Y:S05]  /*b510*/  HMMA.16816.F32.BF16 R80, R88.reuse, R110, R80 ;  /* 0x0000006e5850723c */ /* 0x040fea0000041850 */
[----:B------:R-:W-:Y:S01]  /*b520*/  FFMA.FTZ R108, R27, UR4, -R122 ;  /* 0x000000041b6c7c23 */ /* 0x000fe2000801087a */
[C---:B-1----:R-:W-:Y:S01]  /*b530*/  HMMA.16816.F32.BF16 R16, R88.reuse, R96, R16 ;  /* 0x000000605810723c */ /* 0x042fe20000041810 */
[----:B------:R-:W1:Y:S04]  /*b540*/  LDSM.16.MT88.4 R24, [R146+0x9000] ;  /* 0x009000009218783b */ /* 0x000e680000004200 */
[----:B------:R-:W3:Y:S01]  /*b550*/  MUFU.EX2 R108, R108 ;  /* 0x0000006c006c7308 */ /* 0x000ee20000000800 */
[----:B------:R-:W-:Y:S03]  /*b560*/  HMMA.16816.F32.BF16 R84, R88, R98, R84 ;  /* 0x000000625854723c */ /* 0x000fe60000041854 */
[----:B------:R-:W4:Y:S02]  /*b570*/  LDSM.16.MT88.4 R88, [R144+0x9000] ;  /* 0x009000009058783b */ /* 0x000f240000004200 */
[C---:B--2---:R-:W-:Y:S01]  /*b580*/  F2FP.BF16.F32.PACK_AB R21, R115.reuse, R114 ;  /* 0x000000727315723e */ /* 0x044fe200000010ff */
[----:B------:R-:W-:Y:S01]  /*b590*/  FFMA.FTZ R109, R32, UR4, -R124 ;  /* 0x00000004206d7c23 */ /* 0x000fe2000801087c */
[----:B------:R-:W-:Y:S01]  /*b5a0*/  FFMA.FTZ R110, R34, UR4, -R122 ;  /* 0x00000004226e7c23 */ /* 0x000fe2000801087a */
[----:B------:R-:W-:Y:S03]  /*b5b0*/  FADD.FTZ R114, R114, R5 ;  /* 0x0000000572727221 */ /* 0x000fe60000010000 */
[----:B------:R-:W-:Y:S01]  /*b5c0*/  LDSM.16.MT88.4 R96, [R145+0xb000] ;  /* 0x00b000009160783b */ /* 0x000fe20000004200 */
[----:B------:R-:W-:Y:S01]  /*b5d0*/  MUFU.EX2 R109, R109 ;  /* 0x0000006d006d7308 */ /* 0x000fe20000000800 */
[----:B------:R-:W-:Y:S01]  /*b5e0*/  FADD.FTZ R114, R115, R114 ;  /* 0x0000007273727221 */ /* 0x000fe20000010000 */
[----:B------:R-:W-:Y:S01]  /*b5f0*/  FADD.FTZ R129, R129, R0 ;  /* 0x0000000081817221 */ /* 0x000fe20000010000 */
[----:B------:R-:W-:Y:S02]  /*b600*/  IADD3 R0, R163, -0x1, RZ ;  /* 0xffffffffa3007810 */ /* 0x000fe40007ffe0ff */
[----:B---3--:R-:W-:Y:S01]  /*b610*/  F2FP.BF16.F32.PACK_AB R23, R108, R131 ;  /* 0x000000836c17723e */ /* 0x008fe200000010ff */
[----:B------:R-:W-:Y:S01]  /*b620*/  FADD.FTZ R131, R131, R114 ;  /* 0x0000007283837221 */ /* 0x000fe20000010000 */
[----:B------:R-:W-:Y:S03]  /*b630*/  MOV R163, R0 ;  /* 0x0000000000a37202 */ /* 0x000fe60000000f00 */
[----:B------:R-:W-:Y:S01]  /*b640*/  MUFU.EX2 R110, R110 ;  /* 0x0000006e006e7308 */ /* 0x000fe20000000800 */
[----:B------:R-:W-:Y:S01]  /*b650*/  FADD.FTZ R129, R130, R129 ;  /* 0x0000008182817221 */ /* 0x000fe20000010000 */
[----:B------:R-:W-:Y:S01]  /*b660*/  FADD.FTZ R131, R108, R131 ;  /* 0x000000836c837221 */ /* 0x000fe20000010000 */
[----:B------:R-:W-:Y:S01]  /*b670*/  MOV R0, R3 ;  /* 0x0000000300007202 */ /* 0x000fe20000000f00 */
[C---:B-----5:R-:W-:Y:S06]  /*b680*/  HMMA.16816.F32.BF16 R8, R20.reuse, R92, R8 ;  /* 0x0000005c1408723c */ /* 0x060fec0000041808 */
[C---:B------:R-:W-:Y:S01]  /*b690*/  HMMA.16816.F32.BF16 R36, R20.reuse, R94, R36 ;  /* 0x0000005e1424723c */ /* 0x040fe20000041824 */
[----:B------:R-:W2:Y:S05]  /*b6a0*/  LDSM.16.MT88.4 R92, [R148+0xb000] ;  /* 0x00b00000945c783b */ /* 0x000eaa0000004200 */
[C---:B-1----:R-:W-:Y:S06]  /*b6b0*/  HMMA.16816.F32.BF16 R40, R20.reuse, R24, R40 ;  /* 0x000000181428723c */ /* 0x042fec0000041828 */
[C---:B------:R-:W-:Y:S01]  /*b6c0*/  HMMA.16816.F32.BF16 R44, R20.reuse, R26, R44 ;  /* 0x0000001a142c723c */ /* 0x040fe2000004182c */
[----:B------:R-:W1:Y:S05]  /*b6d0*/  LDSM.16.MT88.4 R24, [R146+0xb000] ;  /* 0x00b000009218783b */ /* 0x000e6a0000004200 */
[C---:B------:R-:W-:Y:S06]  /*b6e0*/  HMMA.16816.F32.BF16 R48, R20.reuse, R104, R48 ;  /* 0x000000681430723c */ /* 0x040fec0000041830 */
[C---:B------:R-:W-:Y:S05]  /*b6f0*/  HMMA.16816.F32.BF16 R52, R20.reuse, R106, R52 ;  /* 0x0000006a1434723c */ /* 0x040fea0000041834 */
[--C-:B------:R-:W-:Y:S01]  /*b700*/  FFMA.FTZ R104, R28, UR4, -R124.reuse ;  /* 0x000000041c687c23 */ /* 0x100fe2000801087c */
[C---:B----4-:R-:W-:Y:S05]  /*b710*/  HMMA.16816.F32.BF16 R56, R20.reuse, R88, R56 ;  /* 0x000000581438723c */ /* 0x050fea0000041838 */
[----:B------:R-:W-:Y:S01]  /*b720*/  FFMA.FTZ R105, R29, UR4, -R124 ;  /* 0x000000041d697c23 */ /* 0x000fe2000801087c */
[C---:B------:R-:W-:Y:S01]  /*b730*/  HMMA.16816.F32.BF16 R60, R20.reuse, R90, R60 ;  /* 0x0000005a143c723c */ /* 0x040fe2000004183c */
[----:B------:R-:W3:Y:S01]  /*b740*/  LDSM.16.MT88.4 R88, [R144+0xb000] ;  /* 0x00b000009058783b */ /* 0x000ee20000004200 */
[----:B------:R-:W-:Y:S03]  /*b750*/  MUFU.EX2 R104, R104 ;  /* 0x0000006800687308 */ /* 0x000fe60000000800 */
[--C-:B------:R-:W-:Y:S01]  /*b760*/  FFMA.FTZ R106, R30, UR4, -R122.reuse ;  /* 0x000000041e6a7c23 */ /* 0x100fe2000801087a */
[C---:B--2---:R-:W-:Y:S06]  /*b770*/  HMMA.16816.F32.BF16 R64, R20.reuse, R92, R64 ;  /* 0x0000005c1440723c */ /* 0x044fec0000041840 */
[----:B------:R-:W2:Y:S01]  /*b780*/  MUFU.EX2 R105, R105 ;  /* 0x0000006900697308 */ /* 0x000ea20000000800 */
[----:B------:R-:W-:Y:S01]  /*b790*/  FFMA.FTZ R107, R31, UR4, -R122 ;  /* 0x000000041f6b7c23 */ /* 0x000fe2000801087a */
[C---:B------:R-:W-:Y:S01]  /*b7a0*/  HMMA.16816.F32.BF16 R68, R20.reuse, R94, R68 ;  /* 0x0000005e1444723c */ /* 0x040fe20000041844 */
[----:B------:R-:W4:Y:S02]  /*b7b0*/  LDSM.16.MT88.4 R28, [R148+0x9800] ;  /* 0x00980000941c783b */ /* 0x000f240000004200 */
[----:B------:R-:W-:Y:S03]  /*b7c0*/  FFMA.FTZ R124, R33, UR4, -R124 ;  /* 0x00000004217c7c23 */ /* 0x000fe6000801087c */
[C---:B-1----:R-:W-:Y:S02]  /*b7d0*/  HMMA.16816.F32.BF16 R72, R20.reuse, R24, R72 ;  /* 0x000000181448723c */ /* 0x042fe40000041848 */
[----:B------:R-:W-:Y:S01]  /*b7e0*/  MUFU.EX2 R106, R106 ;  /* 0x0000006a006a7308 */ /* 0x000fe20000000800 */
[----:B------:R-:W1:Y:S02]  /*b7f0*/  LDSM.16.MT88.4 R92, [R146+0x9800] ;  /* 0x00980000925c783b */ /* 0x000e640000004200 */
[----:B------:R-:W-:Y:S01]  /*b800*/  FFMA.FTZ R122, R35, UR4, -R122 ;  /* 0x00000004237a7c23 */ /* 0x000fe2000801087a */
[C---:B------:R-:W-:Y:S06]  /*b810*/  HMMA.16816.F32.BF16 R76, R20.reuse, R26, R76 ;  /* 0x0000001a144c723c */ /* 0x040fec000004184c */
[----:B------:R-:W5:Y:S01]  /*b820*/  MUFU.EX2 R107, R107 ;  /* 0x0000006b006b7308 */ /* 0x000f620000000800 */
[----:B------:R-:W1:Y:S01]  /*b830*/  LDSM.16.MT88.4 R24, [R145+0x9800] ;  /* 0x009800009118783b */ /* 0x000e620000004200 */
[C---:B------:R-:W-:Y:S08]  /*b840*/  HMMA.16816.F32.BF16 R12, R20.reuse, R96, R12 ;  /* 0x00000060140c723c */ /* 0x040ff0000004180c */
[----:B------:R-:W4:Y:S01]  /*b850*/  MUFU.EX2 R124, R124 ;  /* 0x0000007c007c7308 */ /* 0x000f220000000800 */
[C---:B------:R-:W-:Y:S01]  /*b860*/  HMMA.16816.F32.BF16 R80, R20.reuse, R98, R80 ;  /* 0x000000621450723c */ /* 0x040fe20000041850 */
[----:B------:R-:W1:Y:S05]  /*b870*/  LDSM.16.MT88.4 R32, [R144+0x9800] ;  /* 0x009800009020783b */ /* 0x000e6a0000004200 */
[C---:B---3--:R-:W-:Y:S03]  /*b880*/  HMMA.16816.F32.BF16 R16, R20.reuse, R88, R16 ;  /* 0x000000581410723c */ /* 0x048fe60000041810 */
[----:B------:R-:W3:Y:S03]  /*b890*/  MUFU.EX2 R111, R122 ;  /* 0x0000007a006f7308 */ /* 0x000ee60000000800 */
[----:B------:R-:W-:Y:S01]  /*b8a0*/  HMMA.16816.F32.BF16 R84, R20, R90, R84 ;  /* 0x0000005a1454723c */ /* 0x000fe20000041854 */
[----:B------:R-:W1:Y:S06]  /*b8b0*/  LDSM.16.MT88.4 R88, [R148+0xb800] ;  /* 0x00b800009458783b */ /* 0x000e6c0000004200 */
[----:B--2---:R-:W-:Y:S01]  /*b8c0*/  F2FP.BF16.F32.PACK_AB R20, R105, R104 ;  /* 0x000000686914723e */ /* 0x004fe200000010ff */
[----:B------:R-:W-:Y:S03]  /*b8d0*/  FADD.FTZ R104, R104, R129 ;  /* 0x0000008168687221 */ /* 0x000fe60000010000 */
[----:B-----5:R-:W-:Y:S01]  /*b8e0*/  F2FP.BF16.F32.PACK_AB R21, R107, R106 ;  /* 0x0000006a6b15723e */ /* 0x020fe200000010ff */
[----:B------:R-:W-:Y:S01]  /*b8f0*/  FADD.FTZ R106, R106, R131 ;  /* 0x000000836a6a7221 */ /* 0x000fe20000010000 */
[----:B----4-:R-:W-:Y:S01]  /*b900*/  F2FP.BF16.F32.PACK_AB R22, R124, R109 ;  /* 0x0000006d7c16723e */ /* 0x010fe200000010ff */
[----:B------:R-:W-:Y:S01]  /*b910*/  FADD.FTZ R104, R105, R104 ;  /* 0x0000006869687221 */ /* 0x000fe20000010000 */
[----:B---3--:R-:W-:Y:S01]  /*b920*/  F2FP.BF16.F32.PACK_AB R23, R111, R110 ;  /* 0x0000006e6f17723e */ /* 0x008fe200000010ff */
[----:B------:R-:W-:Y:S02]  /*b930*/  FADD.FTZ R107, R107, R106 ;  /* 0x0000006a6b6b7221 */ /* 0x000fe40000010000 */
[----:B------:R-:W-:Y:S02]  /*b940*/  FADD.FTZ R109, R109, R104 ;  /* 0x000000686d6d7221 */ /* 0x000fe40000010000 */
[----:B------:R-:W-:Y:S02]  /*b950*/  FADD.FTZ R110, R110, R107 ;  /* 0x0000006b6e6e7221 */ /* 0x000fe40000010000 */
[C---:B------:R-:W-:Y:S01]  /*b960*/  HMMA.16816.F32.BF16 R96, R20.reuse, R28, R8 ;  /* 0x0000001c1460723c */ /* 0x040fe20000041808 */
[----:B------:R-:W2:Y:S02]  /*b970*/  LDSM.16.MT88.4 R8, [R146+0xb800] ;  /* 0x00b800009208783b */ /* 0x000ea40000004200 */
[----:B------:R-:W-:Y:S01]  /*b980*/  FADD.FTZ R181, R124, R109 ;  /* 0x0000006d7cb57221 */ /* 0x000fe20000010000 */
[----:B------:R-:W-:Y:S02]  /*b990*/  FADD.FTZ R179, R111, R110 ;  /* 0x0000006e6fb37221 */ /* 0x000fe40000010000 */
[C---:B------:R-:W-:Y:S03]  /*b9a0*/  HMMA.16816.F32.BF16 R36, R20.reuse, R30, R36 ;  /* 0x0000001e1424723c */ /* 0x040fe60000041824 */
[----:B------:R-:W3:Y:S03]  /*b9b0*/  LDSM.16.MT88.4 R28, [R145+0xb800] ;  /* 0x00b80000911c783b */ /* 0x000ee60000004200 */
[C---:B-1----:R-:W-:Y:S06]  /*b9c0*/  HMMA.16816.F32.BF16 R40, R20.reuse, R92, R40 ;  /* 0x0000005c1428723c */ /* 0x042fec0000041828 */
[C---:B------:R-:W-:Y:S06]  /*b9d0*/  HMMA.16816.F32.BF16 R44, R20.reuse, R94, R44 ;  /* 0x0000005e142c723c */ /* 0x040fec000004182c */
[C---:B------:R-:W-:Y:S06]  /*b9e0*/  HMMA.16816.F32.BF16 R48, R20.reuse, R24, R48 ;  /* 0x000000181430723c */ /* 0x040fec0000041830 */
[C---:B------:R-:W-:Y:S01]  /*b9f0*/  HMMA.16816.F32.BF16 R52, R20.reuse, R26, R52 ;  /* 0x0000001a1434723c */ /* 0x040fe20000041834 */
[----:B------:R-:W1:Y:S05]  /*ba00*/  LDSM.16.MT88.4 R24, [R144+0xb800] ;  /* 0x00b800009018783b */ /* 0x000e6a0000004200 */
[C---:B------:R-:W-:Y:S06]  /*ba10*/  HMMA.16816.F32.BF16 R56, R20.reuse, R32, R56 ;  /* 0x000000201438723c */ /* 0x040fec0000041838 */
[C---:B------:R-:W-:Y:S06]  /*ba20*/  HMMA.16816.F32.BF16 R60, R20.reuse, R34, R60 ;  /* 0x00000022143c723c */ /* 0x040fec000004183c */
[C---:B------:R-:W-:Y:S06]  /*ba30*/  HMMA.16816.F32.BF16 R64, R20.reuse, R88, R64 ;  /* 0x000000581440723c */ /* 0x040fec0000041840 */
[C---:B------:R-:W-:Y:S06]  /*ba40*/  HMMA.16816.F32.BF16 R68, R20.reuse, R90, R68 ;  /* 0x0000005a1444723c */ /* 0x040fec0000041844 */
[C---:B--2---:R-:W-:Y:S06]  /*ba50*/  HMMA.16816.F32.BF16 R72, R20.reuse, R8, R72 ;  /* 0x000000081448723c */ /* 0x044fec0000041848 */
[C---:B------:R-:W-:Y:S06]  /*ba60*/  HMMA.16816.F32.BF16 R76, R20.reuse, R10, R76 ;  /* 0x0000000a144c723c */ /* 0x040fec000004184c */
[C---:B---3--:R-:W-:Y:S06]  /*ba70*/  HMMA.16816.F32.BF16 R92, R20.reuse, R28, R12 ;  /* 0x0000001c145c723c */ /* 0x048fec000004180c */
[C---:B------:R-:W-:Y:S06]  /*ba80*/  HMMA.16816.F32.BF16 R80, R20.reuse, R30, R80 ;  /* 0x0000001e1450723c */ /* 0x040fec0000041850 */
[C---:B-1----:R-:W-:Y:S06]  /*ba90*/  HMMA.16816.F32.BF16 R88, R20.reuse, R24, R16 ;  /* 0x000000181458723c */ /* 0x042fec0000041810 */
[----:B------:R-:W-:Y:S01]  /*baa0*/  HMMA.16816.F32.BF16 R84, R20, R26, R84 ;  /* 0x0000001a1454723c */ /* 0x000fe20000041854 */
[----:B------:R-:W-:Y:S11]  /*bab0*/  @!UPT UIADD3 URZ, URZ, URZ, URZ ;  /* 0x0000003f3f3ff290 */ /* 0x000ff6000fffe03f */
[----:B------:R-:W-:Y:S01]  /*bac0*/  @!UPT UIADD3 URZ, URZ, URZ, URZ ;  /* 0x0000003f3f3ff290 */ /* 0x000fe2000fffe03f */
[----:B------:R-:W-:Y:S11]  /*bad0*/  @P1 BRA `(.L_x_5578) ;  /* 0xffffffd400081947 */ /* 0x000ff6000383ffff */
.L_x_5574:
[----:B------:R-:W1:Y:S01]  /*bae0*/  SHFL.BFLY PT, R2, R181, 0x2, 0x1f ;  /* 0x0c401f00b5027f89 */ /* 0x000e6200000e0000 */
[----:B------:R-:W-:Y:S01]  /*baf0*/  MOV R10, 0x3f800000 ;  /* 0x3f800000000a7802 */ /* 0x000fe20000000f00 */
[----:B------:R-:W2:Y:S01]  /*bb00*/  S2UR UR4, SR_CgaCtaId ;  /* 0x00000000000479c3 */ /* 0x000ea20000008800 */
        /* <DEDUP_REMOVED lines=9> */
[CC--:B------:R-:W-:Y:S02]  /*bba0*/  LEA.HI R8, R5.reuse, R0.reuse, RZ, 0x2 ;  /* 0x0000000005087211 */ /* 0x0c0fe400078f10ff */
[----:B------:R-:W-:Y:S02]  /*bbb0*/  LEA.HI R4, R5, R0, RZ, 0x5 ;  /* 0x0000000005047211 */ /* 0x000fe400078f28ff */
[----:B------:R-:W-:-:S04]  /*bbc0*/  LOP3.LUT R9, R8, 0x3ffffffc, RZ, 0xc0, !PT ;  /* 0x3ffffffc08097812 */ /* 0x000fc800078ec0ff */
[----:B------:R-:W-:Y:S01]  /*bbd0*/  IADD3 R9, -R9, R0, RZ ;  /* 0x0000000009097210 */ /* 0x000fe20007ffe1ff */
[----:B-1----:R-:W-:Y:S01]  /*bbe0*/  FADD.FTZ R7, R2, R7 ;  /* 0x0000000702077221 */ /* 0x002fe20000010000 */
[----:B------:R-:W-:Y:S01]  /*bbf0*/  SHF.R.S32.HI R2, RZ, 0x5, R4 ;  /* 0x00000005ff027819 */ /* 0x000fe20000011404 */
[----:B--2---:R-:W-:-:S03]  /*bc00*/  FADD.FTZ R6, R11, R6 ;  /* 0x000000060b067221 */ /* 0x004fc60000010000 */
[----:B------:R-:W-:Y:S02]  /*bc10*/  FSETP.NE.FTZ.AND P4, PT, R7, RZ, PT ;  /* 0x000000ff0700720b */ /* 0x000fe40003f95000 */
[----:B------:R-:W-:Y:S02]  /*bc20*/  LEA R2, R2, R9, 0x9 ;  /* 0x0000000902027211 */ /* 0x000fe400078e48ff */
[--C-:B------:R-:W-:Y:S02]  /*bc30*/  SHF.R.S32.HI R9, RZ, 0x2, R8.reuse ;  /* 0x00000002ff097819 */ /* 0x100fe40000011408 */
[----:B------:R-:W-:Y:S02]  /*bc40*/  SHF.R.S32.HI R8, RZ, 0x1f, R8 ;  /* 0x0000001fff087819 */ /* 0x000fe40000011408 */
[----:B------:R-:W-:Y:S02]  /*bc50*/  FSETP.NE.FTZ.AND P3, PT, R6, RZ, PT ;  /* 0x000000ff0600720b */ /* 0x000fe40003f75000 */
[----:B------:R-:W-:-:S02]  /*bc60*/  LEA.HI R8, R8, R9, RZ, 0x3 ;  /* 0x0000000908087211 */ /* 0x000fc400078f18ff */
[----:B------:R-:W-:Y:S01]  /*bc70*/  MOV R11, 0x3f800000 ;  /* 0x3f800000000b7802 */ /* 0x000fe20000000f00 */
[----:B------:R-:W1:Y:S01]  /*bc80*/  @P4 MUFU.RCP R10, R7 ;  /* 0x00000007000a4308 */ /* 0x000e620000001000 */
[----:B------:R-:W-:-:S04]  /*bc90*/  LOP3.LUT R8, R8, 0xfffffff8, RZ, 0xc0, !PT ;  /* 0xfffffff808087812 */ /* 0x000fc800078ec0ff */
[----:B------:R-:W-:-:S03]  /*bca0*/  IADD3 R8, R9, -R8, RZ ;  /* 0x8000000809087210 */ /* 0x000fc60007ffe0ff */
[----:B------:R-:W2:Y:S01]  /*bcb0*/  @P3 MUFU.RCP R11, R6 ;  /* 0x00000006000b3308 */ /* 0x000ea20000001000 */
[----:B------:R-:W-:-:S04]  /*bcc0*/  SHF.L.U32 R9, R8, 0x6, RZ ;  /* 0x0000000608097819 */ /* 0x000fc800000006ff */
[----:B------:R-:W-:-:S03]  /*bcd0*/  LOP3.LUT R9, R9, 0x1c0, RZ, 0xc0, !PT ;  /* 0x000001c009097812 */ /* 0x000fc600078ec0ff */
[----:B------:R-:W-:Y:S01]  /*bce0*/  @P4 MUFU.LG2 R7, R7 ;  /* 0x0000000700074308 */ /* 0x000fe20000000c00 */
        /* <DEDUP_REMOVED lines=33> */
[----:B--2---:R-:W-:Y:S01]  /*bf00*/  FMUL.FTZ R99, R11, R99 ;  /* 0x000000630b637220 */ /* 0x004fe20000410000 */
        /* <DEDUP_REMOVED lines=34> */
[----:B------:R-:W-:Y:S01]  /*c130*/  LEA R11, R2, UR4, 0x1 ;  /* 0x00000004020b7c11 */ /* 0x000fe2000f8e08ff */
[----:B------:R-:W1:Y:S01]  /*c140*/  @P3 MUFU.LG2 R10, R6 ;  /* 0x00000006000a3308 */ /* 0x000e620000000c00 */
[----:B------:R-:W-:Y:S01]  /*c150*/  R2P PR, R8, 0x6 ;  /* 0x0000000608007804 */ /* 0x000fe20000000000 */
[----:B------:R-:W-:Y:S01]  /*c160*/  ULDC.U8 UR4, c[0x0][0x3d8] ;  /* 0x0000f60000047ab9 */ /* 0x000fe20000000000 */
[----:B------:R-:W-:-:S02]  /*c170*/  MOV R2, 0x20 ;  /* 0x0000002000027802 */ /* 0x000fc40000000f00 */
[C---:B------:R-:W-:Y:S02]  /*c180*/  IADD3 R13, R11.reuse, -0x10, RZ ;  /* 0xfffffff00b0d7810 */ /* 0x040fe40007ffe0ff */
[----:B------:R-:W-:Y:S02]  /*c190*/  MOV R8, 0x40 ;  /* 0x0000004000087802 */ /* 0x000fe40000000f00 */
[----:B------:R-:W-:Y:S02]  /*c1a0*/  @P0 IADD3 R13, R11, 0x10, RZ ;  /* 0x000000100b0d0810 */ /* 0x000fe40007ffe0ff */
[----:B------:R-:W-:Y:S02]  /*c1b0*/  SEL R2, R2, 0xffffffe0, !P1 ;  /* 0xffffffe002027807 */ /* 0x000fe40004800000 */
[----:B------:R-:W-:Y:S02]  /*c1c0*/  ISETP.NE.AND P0, PT, R162, -0x1, PT ;  /* 0xffffffffa200780c */ /* 0x000fe40003f05270 */
[----:B------:R-:W-:-:S02]  /*c1d0*/  F2FP.BF16.F32.PACK_AB R96, R97, R96 ;  /* 0x000000606160723e */ /* 0x000fc400000010ff */
[----:B------:R-:W-:Y:S01]  /*c1e0*/  F2FP.BF16.F32.PACK_AB R98, R99, R98 ;  /* 0x000000626362723e */ /* 0x000fe200000010ff */
[----:B-1----:R-:W-:Y:S01]  /*c1f0*/  @P3 FMUL.FTZ R10, R10, 0.69314718246459960938 ;  /* 0x3f3172180a0a3820 */ /* 0x002fe20000410000 */
[----:B------:R-:W-:Y:S01]  /*c200*/  SEL R8, R8, 0xffffffc0, !P2 ;  /* 0xffffffc008087807 */ /* 0x000fe20005000000 */
        /* <DEDUP_REMOVED lines=13> */
[----:B------:R-:W-:Y:S01]  /*c2e0*/  F2FP.BF16.F32.PACK_AB R48, R49, R48 ;  /* 0x000000303130723e */ /* 0x000fe200000010ff */
[----:B------:R-:W1:Y:S01]  /*c2f0*/  @P3 LDC R2, c[0x0][0x2e8] ;  /* 0x0000ba00ff023b82 */ /* 0x000e620000000800 */
[----:B------:R-:W-:Y:S01]  /*c300*/  F2FP.BF16.F32.PACK_AB R50, R51, R50 ;  /* 0x000000323332723e */ /* 0x000fe200000010ff */
[----:B------:R-:W-:Y:S01]  /*c310*/  STS [R15+0x400], R42 ;  /* 0x0004002a0f007388 */ /* 0x000fe20000000800 */
[----:B------:R-:W-:-:S02]  /*c320*/  IADD3 R19, R11, R8, RZ ;  /* 0x000000080b137210 */ /* 0x000fc40007ffe0ff */
[----:B------:R-:W-:Y:S01]  /*c330*/  F2FP.BF16.F32.PACK_AB R52, R53, R52 ;  /* 0x000000343534723e */ /* 0x000fe200000010ff */
[----:B------:R-:W-:Y:S01]  /*c340*/  STS [R17], R44 ;  /* 0x0000002c11007388 */ /* 0x000fe20000000800 */
[----:B------:R-:W-:Y:S02]  /*c350*/  F2FP.BF16.F32.PACK_AB R54, R55, R54 ;  /* 0x000000363736723e */ /* 0x000fe400000010ff */
[----:B------:R-:W-:Y:S01]  /*c360*/  IADD3 R21, R8, R13, RZ ;  /* 0x0000000d08157210 */ /* 0x000fe20007ffe0ff */
        /* <DEDUP_REMOVED lines=11> */
[----:B------:R-:W2:Y:S01]  /*c420*/  @P0 LDC.64 R8, c[0x0][0x298] ;  /* 0x0000a600ff080b82 */ /* 0x000ea20000000a00 */
        /* <DEDUP_REMOVED lines=19> */
[----:B------:R3:W-:Y:S01]  /*c560*/  STS [R11+0x2400], R66 ;  /* 0x002400420b007388 */ /* 0x0007e20000000800 */
[----:B------:R-:W-:-:S02]  /*c570*/  F2FP.BF16.F32.PACK_AB R84, R85, R84 ;  /* 0x000000545554723e */ /* 0x000fc400000010ff */
[----:B------:R-:W-:Y:S01]  /*c580*/  F2FP.BF16.F32.PACK_AB R86, R87, R86 ;  /* 0x000000565756723e */ /* 0x000fe200000010ff */
[----:B------:R-:W-:Y:S01]  /*c590*/  STS [R13+0x2000], R68 ;  /* 0x002000440d007388 */ /* 0x000fe20000000800 */
[----:B------:R-:W-:-:S03]  /*c5a0*/  ISETP.NE.AND P1, PT, RZ, UR4, PT ;  /* 0x00000004ff007c0c */ /* 0x000fc6000bf25270 */
        /* <DEDUP_REMOVED lines=9> */
[----:B------:R4:W-:Y:S04]  /*c640*/  STS [R21+0x2000], R80 ;  /* 0x0020005015007388 */ /* 0x0009e80000000800 */
[----:B------:R4:W-:Y:S01]  /*c650*/  STS [R21+0x2400], R82 ;  /* 0x0024005215007388 */ /* 0x0009e20000000800 */
[C---:B--2---:R-:W-:Y:S01]  /*c660*/  @P0 IMAD.WIDE.U32 R14, R162.reuse, R8, RZ ;  /* 0x00000008a20e0225 */ /* 0x044fe200078e00ff */
[----:B------:R-:W-:Y:S02]  /*c670*/  MOV R8, 0x7f800000 ;  /* 0x7f80000000087802 */ /* 0x000fe40000000f00 */
[----:B------:R4:W-:Y:S01]  /*c680*/  STS [R23+0x2000], R88 ;  /* 0x0020005817007388 */ /* 0x0009e20000000800 */
[----:B------:R-:W-:Y:S01]  /*c690*/  @P0 IMAD R12, R162, R9, R15 ;  /* 0x00000009a20c0224 */ /* 0x000fe200078e020f */
[----:B------:R-:W-:-:S02]  /*c6a0*/  MOV R9, 0x7f800000 ;  /* 0x7f80000000097802 */ /* 0x000fc40000000f00 */
[----:B------:R4:W-:Y:S04]  /*c6b0*/  STS [R23+0x2400], R90 ;  /* 0x0024005a17007388 */ /* 0x0009e80000000800 */
[----:B------:R4:W-:Y:S04]  /*c6c0*/  STS [R25+0x2000], R84 ;  /* 0x0020005419007388 */ /* 0x0009e80000000800 */
[----:B------:R4:W-:Y:S01]  /*c6d0*/  STS [R25+0x2400], R86 ;  /* 0x0024005619007388 */ /* 0x0009e20000000800 */
[----:B-1----:R-:W-:Y:S05]  /*c6e0*/  @P0 BRA `(.L_x_5579) ;  /* 0x0000000000200947 */ /* 0x002fea0003800000 */
[----:B------:R-:W1:Y:S01]  /*c6f0*/  S2R R15, SR_CTAID.Y ;  /* 0x00000000000f7919 */ /* 0x000e620000002600 */
[----:B------:R-:W2:Y:S01]  /*c700*/  LDC.64 R6, c[0x0][0x290] ;  /* 0x0000a400ff067b82 */ /* 0x000ea20000000a00 */
[----:B-1----:R-:W-:-:S05]  /*c710*/  SHF.R.S32.HI R17, RZ, 0x1f, R15 ;  /* 0x0000001fff117819 */ /* 0x002fca000001140f */
[-C--:B--2---:R-:W-:Y:S02]  /*c720*/  IMAD R12, R17, R6.reuse, RZ ;  /* 0x00000006110c7224 */ /* 0x084fe400078e02ff */
[----:B------:R-:W-:-:S04]  /*c730*/  IMAD.WIDE.U32 R16, R15, R6, RZ ;  /* 0x000000060f107225 */ /* 0x000fc800078e00ff */
[----:B------:R-:W-:Y:S01]  /*c740*/  IMAD R7, R15, R7, R12 ;  /* 0x000000070f077224 */ /* 0x000fe200078e020c */
[----:B------:R-:W-:-:S04]  /*c750*/  MOV R14, R16 ;  /* 0x00000010000e7202 */ /* 0x000fc80000000f00 */
[----:B------:R-:W-:Y:S02]  /*c760*/  IADD3 R12, R17, R7, RZ ;  /* 0x00000007110c7210 */ /* 0x000fe40007ffe0ff */
.L_x_5579:
        /* <DEDUP_REMOVED lines=10> */
.L_x_5580:
[----:B------:R-:W1:Y:S01]  /*c810*/  S2R R6, SR_CTAID.Y ;  /* 0x0000000000067919 */ /* 0x000e620000002600 */
[----:B------:R-:W1:Y:S08]  /*c820*/  S2UR UR6, SR_CTAID.Z ;  /* 0x00000000000679c3 */ /* 0x000e700000002700 */
[----:B------:R-:W1:Y:S08]  /*c830*/  LDC R3, c[0x0][0x270] ;  /* 0x00009c00ff037b82 */ /* 0x000e700000000800 */
[----:B------:R-:W2:Y:S01]  /*c840*/  LDC R2, c[0x0][0x2c4] ;  /* 0x0000b100ff027b82 */ /* 0x000ea20000000800 */
[----:B-1----:R-:W-:-:S04]  /*c850*/  IMAD R3, R6, R3, UR6 ;  /* 0x0000000606037e24 */ /* 0x002fc8000f8e0203 */
[----:B--2---:R-:W-:-:S07]  /*c860*/  IMAD R2, R3, R2, RZ ;  /* 0x0000000203027224 */ /* 0x004fce00078e02ff */
.L_x_5581:
        /* <DEDUP_REMOVED lines=20> */
.L_x_5583:
[----:B------:R-:W-:Y:S05]  /*c9b0*/  BSYNC B0 ;  /* 0x0000000000007941 */ /* 0x000fea0003800000 */
.L_x_5582:
[----:B------:R-:W2:Y:S01]  /*c9c0*/  S2UR UR5, SR_CTAID.X ;  /* 0x00000000000579c3 */ /* 0x000ea20000002500 */
[----:B------:R-:W3:Y:S01]  /*c9d0*/  S2R R4, SR_TID.X ;  /* 0x0000000000047919 */ /* 0x000ee20000002100 */
[----:B------:R-:W-:Y:S01]  /*c9e0*/  SHF.R.S32.HI R167, RZ, 0x1f, R166 ;  /* 0x0000001fffa77819 */ /* 0x000fe200000114a6 */
[----:B------:R-:W-:Y:S01]  /*c9f0*/  BSSY B0, `(.L_x_5584) ;  /* 0x000002e000007945 */ /* 0x000fe20003800000 */
[----:B------:R-:W-:Y:S01]  /*ca00*/  LEA.HI R0, R5, R0, RZ, 0x3 ;  /* 0x0000000005007211 */ /* 0x000fe200078f18ff */
[----:B-1----:R1:W1:Y:S03]  /*ca10*/  LDS.128 R8, [R164+0x1800] ;  /* 0x00180000a4087984 */ /* 0x0022660000000c00 */
[----:B------:R-:W5:Y:S01]  /*ca20*/  LDC.64 R6, c[0x0][0x298] ;  /* 0x0000a600ff067b82 */ /* 0x000f620000000a00 */
[----:B------:R-:W-:-:S05]  /*ca30*/  SHF.R.S32.HI R0, RZ, 0x3, R0 ;  /* 0x00000003ff007819 */ /* 0x000fca0000011400 */
[C---:B------:R-:W-:Y:S02]  /*ca40*/  VIADD R5, R0.reuse, 0x10 ;  /* 0x0000001000057836 */ /* 0x040fe40000000000 */
[----:B------:R-:W1:Y:S03]  /*ca50*/  LDC.64 R2, c[0x0][0x2a0] ;  /* 0x0000a800ff027b82 */ /* 0x000e660000000a00 */
[----:B------:R-:W-:Y:S01]  /*ca60*/  ISETP.GE.AND P2, PT, R5, R156, PT ;  /* 0x0000009c0500720c */ /* 0x000fe20003f46270 */
[----:B------:R-:W-:Y:S01]  /*ca70*/  VIADD R5, R0, 0x30 ;  /* 0x0000003000057836 */ /* 0x000fe20000000000 */
[----:B--2---:R-:W-:-:S04]  /*ca80*/  USHF.L.U32 UR5, UR5, 0x6, URZ ;  /* 0x0000000605057899 */ /* 0x004fc8000800063f */
[----:B------:R-:W-:Y:S02]  /*ca90*/  USHF.R.S32.HI UR4, URZ, 0x1f, UR5 ;  /* 0x0000001f3f047899 */ /* 0x000fe40008011405 */
[----:B------:R-:W-:Y:S02]  /*caa0*/  VIADD R165, R165, -UR5 ;  /* 0x80000005a5a57c36 */ /* 0x000fe40008000000 */
[----:B-----5:R-:W-:Y:S01]  /*cab0*/  IMAD.WIDE.U32 R18, R6, UR5, R166 ;  /* 0x0000000506127c25 */ /* 0x020fe2000f8e00a6 */
[----:B---3--:R-:W-:Y:S02]  /*cac0*/  SHF.R.S32.HI R15, RZ, 0x1f, R4 ;  /* 0x0000001fff0f7819 */ /* 0x008fe40000011404 */
[----:B------:R-:W-:Y:S01]  /*cad0*/  ISETP.GE.AND P3, PT, R0, R165, PT ;  /* 0x000000a50000720c */ /* 0x000fe20003f66270 */
[----:B------:R-:W-:Y:S01]  /*cae0*/  IMAD R16, R6, UR4, RZ ;  /* 0x0000000406107c24 */ /* 0x000fe2000f8e02ff */
[----:B------:R-:W-:Y:S01]  /*caf0*/  USHF.R.S32.HI UR4, URZ, 0x1f, UR6 ;  /* 0x0000001f3f047899 */ /* 0x000fe20008011406 */
[----:B------:R-:W-:-:S02]  /*cb00*/  IADD3 R20, P0, R14, R18, RZ ;  /* 0x000000120e147210 */ /* 0x000fc40007f1e0ff */
[----:B------:R-:W-:Y:S01]  /*cb10*/  IMAD R13, R7, UR5, R16 ;  /* 0x00000005070d7c24 */ /* 0x000fe2000f8e0210 */
[----:B------:R-:W-:-:S04]  /*cb20*/  LEA.HI R4, R15, R4, RZ, 0x3 ;  /* 0x000000040f047211 */ /* 0x000fc800078f18ff */
[----:B----4-:R-:W-:Y:S01]  /*cb30*/  IADD3.X R21, R12, R19, R13, P0, !PT ;  /* 0x000000130c157210 */ /* 0x010fe200007fe40d */
[----:B------:R-:W-:Y:S01]  /*cb40*/  VIADD R13, R0, 0x20 ;  /* 0x00000020000d7836 */ /* 0x000fe20000000000 */
[----:B------:R2:W3:Y:S01]  /*cb50*/  LDS.128 R16, [R164] ;  /* 0x00000000a4107984 */ /* 0x0004e20000000c00 */
[C---:B-1----:R-:W-:Y:S01]  /*cb60*/  IMAD R12, R2.reuse, UR4, RZ ;  /* 0x00000004020c7c24 */ /* 0x042fe2000f8e02ff */
[-C--:B------:R-:W-:Y:S01]  /*cb70*/  ISETP.GE.AND P0, PT, R5, R156.reuse, PT ;  /* 0x0000009c0500720c */ /* 0x080fe20003f06270 */
[----:B------:R-:W-:Y:S01]  /*cb80*/  IMAD.WIDE.U32 R20, R2, UR6, R20 ;  /* 0x0000000602147c25 */ /* 0x000fe2000f8e0014 */
[----:B------:R-:W-:-:S03]  /*cb90*/  ISETP.GE.AND P1, PT, R13, R156, PT ;  /* 0x0000009c0d00720c */ /* 0x000fc60003f26270 */
[----:B------:R-:W-:Y:S01]  /*cba0*/  IMAD R25, R3, UR6, R12 ;  /* 0x0000000603197c24 */ /* 0x000fe2000f8e020c */
[----:B------:R-:W-:Y:S01]  /*cbb0*/  SHF.R.S32.HI R3, RZ, 0x3, R4 ;  /* 0x00000003ff037819 */ /* 0x000fe20000011404 */
[----:B------:R2:W1:Y:S02]  /*cbc0*/  LDS.128 R12, [R164+0x2000] ;  /* 0x00200000a40c7984 */ /* 0x0004640000000c00 */
[----:B------:R-:W-:Y:S01]  /*cbd0*/  IMAD.IADD R25, R25, 0x1, R21 ;  /* 0x0000000119197824 */ /* 0x000fe200078e0215 */
[----:B------:R-:W-:Y:S01]  /*cbe0*/  SHF.R.S32.HI R3, RZ, 0x1f, R3 ;  /* 0x0000001fff037819 */ /* 0x000fe20000011403 */
        /* <DEDUP_REMOVED lines=12> */
[----:B---3--:R4:W-:Y:S04]  /*ccb0*/  @!P4 STG.E.128 desc[UR10][R22.64], R16 ;  /* 0x000000101600c986 */ /* 0x0089e8000c101d0a */
[----:B-1----:R4:W-:Y:S02]  /*ccc0*/  @!P3 STG.E.128 desc[UR10][R22.64+0x80], R12 ;  /* 0x0000800c1600b986 */ /* 0x0029e4000c101d0a */
.L_x_5585:
[----:B------:R-:W-:Y:S05]  /*ccd0*/  BSYNC B0 ;  /* 0x0000000000007941 */ /* 0x000fea0003800000 */
.L_x_5584:
[----:B---34-:R3:W4:Y:S01]  /*cce0*/  LDS.128 R16, [R164+0x800] ;  /* 0x00080000a4107984 */ /* 0x0187220000000c00 */
        /* <DEDUP_REMOVED lines=19> */
.L_x_5587:
[----:B------:R-:W-:Y:S05]  /*ce20*/  BSYNC B0 ;  /* 0x0000000000007941 */ /* 0x000fea0003800000 */
.L_x_5586:
        /* <DEDUP_REMOVED lines=20> */
.L_x_5589:
[----:B------:R-:W-:Y:S05]  /*cf70*/  BSYNC B0 ;  /* 0x0000000000007941 */ /* 0x000fea0003800000 */
.L_x_5588:
        /* <DEDUP_REMOVED lines=20> */
.L_x_5590:
        /* <DEDUP_REMOVED lines=12> */
.L_x_8514:


//--------------------- .text._ZN5flash24flash_fwd_splitkv_kernelI23Flash_fwd_kernel_traitsILi128ELi64ELi64ELi4ELb0ELb0EN7cutlass10bfloat16_tE19Flash_kernel_traitsILi128ELi64ELi64ELi4ES3_EELb1ELb0ELb0ELb0ELb0ELb1ELb0ELb0EEEvNS_16Flash_fwd_paramsE --------------------------
	.section	.text._ZN5flash24flash_fwd_splitkv_kernelI23Flash_fwd_kernel_traitsILi128ELi64ELi64ELi4ELb0ELb0EN7cutlass10bfloat16_tE19Flash_kernel_traitsILi128ELi64ELi64ELi4ES3_EELb1ELb0ELb0ELb0ELb0ELb1ELb0ELb0EEEvNS_16Flash_fwd_paramsE,"ax",@progbits
	.align	128
        .global         _ZN5flash24flash_fwd_splitkv_kernelI23Flash_fwd_kernel_traitsILi128ELi64ELi64ELi4ELb0ELb0EN7cutlass10bfloat16_tE19Flash_kernel_traitsILi128ELi64ELi64ELi4ES3_EELb1ELb0ELb0ELb0ELb0ELb1ELb0ELb0EEEvNS_16Flash_fwd_paramsE
        .type           _ZN5flash24flash_fwd_splitkv_kernelI23Flash_fwd_kernel_traitsILi128ELi64ELi64ELi4ELb0ELb0EN7cutlass10bfloat16_tE19Flash_kernel_traitsILi128ELi64ELi64ELi4ES3_EELb1ELb0ELb0ELb0ELb0ELb1ELb0ELb0EEEvNS_16Flash_fwd_paramsE,@function
        .size           _ZN5flash24flash_fwd_splitkv_kernelI23Flash_fwd_kernel_traitsILi128ELi64ELi64ELi4ELb0ELb0EN7cutlass10bfloat16_tE19Flash_kernel_traitsILi128ELi64ELi64ELi4ES3_EELb1ELb0ELb0ELb0ELb0ELb1ELb0ELb0EEEvNS_16Flash_fwd_paramsE,(.L_x_8515 - _ZN5flash24flash_fwd_splitkv_kernelI23Flash_fwd_kernel_traitsILi128ELi64ELi64ELi4ELb0ELb0EN7cutlass10bfloat16_tE19Flash_kernel_traitsILi128ELi64ELi64ELi4ES3_EELb1ELb0ELb0ELb0ELb0ELb1ELb0ELb0EEEvNS_16Flash_fwd_paramsE)
        .other          _ZN5flash24flash_fwd_splitkv_kernelI23Flash_fwd_kernel_traitsILi128ELi64ELi64ELi4ELb0ELb0EN7cutlass10bfloat16_tE19Flash_kernel_traitsILi128ELi64ELi64ELi4ES3_EELb1ELb0ELb0ELb0ELb0ELb1ELb0ELb0EEEvNS_16Flash_fwd_paramsE,@"STO_CUDA_ENTRY STV_DEFAULT"
_ZN5flash24flash_fwd_splitkv_kernelI23Flash_fwd_kernel_traitsILi128ELi64ELi64ELi4ELb0ELb0EN7cutlass10bfloat16_tE19Flash_kernel_traitsILi128ELi64ELi64ELi4ES3_EELb1ELb0ELb0ELb0ELb0ELb1ELb0ELb0EEEvNS_16Flash_fwd_paramsE:
.text._ZN5flash24flash_fwd_splitkv_kernelI23Flash_fwd_kernel_traitsILi128ELi64ELi64ELi4ELb0ELb0EN7cutlass10bfloat16_tE19Flash_kernel_traitsILi128ELi64ELi64ELi4ES3_EELb1ELb0ELb0ELb0ELb0ELb1ELb0ELb0EEEvNS_16Flash_fwd_paramsE:
        /* <DEDUP_REMOVED lines=38> */
.L_x_5591:
[----:B------:R-:W1:Y:S02]  /*0260*/  LDC R4, c[0x0][0x2c8] ;  /* 0x0000b200ff047b82 */ /* 0x000e640000000800 */
.L_x_5592:
        /* <DEDUP_REMOVED lines=15> */
[----:B------:R-:W4:Y:S01]  /*0360*/  S2R R110, SR_TID.X ;  /* 0x00000000006e7919 */ /* 0x000f220000002100 */
[----:B------:R-:W-:Y:S01]  /*0370*/  @!P1 ISETP.NE.AND.EX P0, PT, R3, RZ, PT, P0 ;  /* 0x000000ff0300920c */ /* 0x000fe20003f05300 */
[----:B------:R-:W-:Y:S01]  /*0380*/  UIADD3 UR5, UR5, 0x3f, URZ ;  /* 0x0000003f05057890 */ /* 0x000fe2000fffe03f */
[----:B------:R-:W-:Y:S02]  /*0390*/  IADD3 R3, -R153, 0x7f, R114 ;  /* 0x0000007f99037810 */ /* 0x000fe40007ffe172 */
[----:B-1----:R-:W-:Y:S01]  /*03a0*/  @!P1 SEL R5, R5, RZ, P0 ;  /* 0x000000ff05059207 */ /* 0x002fe20000000000 */
        /* <DEDUP_REMOVED lines=14> */
[----:B----4-:R-:W-:Y:S05]  /*0490*/  @P0 BRA `(.L_x_5593) ;  /* 0x0000000800200947 */ /* 0x010fea0003800000 */
[----:B------:R-:W-:Y:S01]  /*04a0*/  ISETP.NE.AND P0, PT, R150, -0x1, PT ;  /* 0xffffffff9600780c */ /* 0x000fe20003f05270 */
[----:B------:R-:W1:Y:S01]  /*04b0*/  LDC.64 R4, c[0x0][0x298] ;  /* 0x0000a600ff047b82 */ /* 0x000e620000000a00 */
[----:B---3--:R-:W-:Y:S01]  /*04c0*/  SHF.R.S32.HI R7, RZ, 0x1f, R110 ;  /* 0x0000001fff077819 */ /* 0x008fe2000001146e */
        /* <DEDUP_REMOVED lines=10> */
[----:B------:R-:W-:Y:S02]  /*0570*/  SHF.R.S32.HI R7, RZ, 0x1f, R114 ;  /* 0x0000001fff077819 */ /* 0x000fe40000011472 */
[----:B------:R-:W-:Y:S02]  /*0580*/  ISETP.GE.AND P2, PT, R0, R153, PT ;  /* 0x000000990000720c */ /* 0x000fe40003f46270 */
[----:B------:R-:W-:Y:S01]  /*0590*/  ISETP.NE.AND P6, PT, R110, RZ, PT ;  /* 0x000000ff6e00720c */ /* 0x000fe20003fc5270 */
        /* <DEDUP_REMOVED lines=20> */
[----:B------:R-:W-:Y:S02]  /*06e0*/  VIADD R10, R0, 0x10 ;  /* 0x00000010000a7836 */ /* 0x000fe40000000000 */
[----:B------:R-:W-:Y:S01]  /*06f0*/  IMAD.WIDE.U32 R28, R28, UR4, R8 ;  /* 0x000000041c1c7c25 */ /* 0x000fe2000f8e0008 */
[----:B------:R-:W-:Y:S01]  /*0700*/  ULDC UR4, c[0x0][0x2c4] ;  /* 0x0000b10000047ab9 */ /* 0x000fe20000000800 */
[----:B------:R-:W-:-:S02]  /*0710*/  SHF.R.S32.HI R9, RZ, 0x1f, R0 ;  /* 0x0000001fff097819 */ /* 0x000fc40000011400 */
[----:B------:R-:W-:Y:S01]  /*0720*/  IMAD R114, R21, UR4, R114 ;  /* 0x0000000415727c24 */ /* 0x000fe2000f8e0272 */
[-C--:B------:R-:W-:Y:S01]  /*0730*/  ISETP.GE.AND P1, PT, R10, R153.reuse, PT ;  /* 0x000000990a00720c */ /* 0x080fe20003f26270 */
[----:B------:R-:W-:Y:S01]  /*0740*/  VIADD R11, R2, 0x40 ;  /* 0x00000040020b7836 */ /* 0x000fe20000000000 */
[----:B------:R-:W-:Y:S02]  /*0750*/  ISETP.GE.OR P4, PT, R10, R153, P6 ;  /* 0x000000990a00720c */ /* 0x000fe40003786670 */
[----:B------:R-:W-:Y:S01]  /*0760*/  IADD3 R15, R29, R15, RZ ;  /* 0x0000000f1d0f7210 */ /* 0x000fe20007ffe0ff */
[----:B------:R-:W-:Y:S10]  /*0770*/  @P2 BRA `(.L_x_5595) ;  /* 0x0000000000342947 */ /* 0x000ff40003800000 */
        /* <DEDUP_REMOVED lines=13> */
.L_x_5595:
[----:B------:R-:W-:Y:S05]  /*0850*/  BSYNC B0 ;  /* 0x0000000000007941 */ /* 0x000fea0003800000 */
.L_x_5594:
        /* <DEDUP_REMOVED lines=19> */
.L_x_5597:
[----:B------:R-:W-:Y:S05]  /*0990*/  BSYNC B0 ;  /* 0x0000000000007941 */ /* 0x000fea0003800000 */
.L_x_5596:
        /* <DEDUP_REMOVED lines=20> */
.L_x_5599:
[----:B------:R-:W-:Y:S05]  /*0ae0*/  BSYNC B0 ;  /* 0x0000000000007941 */ /* 0x000fea0003800000 */
.L_x_5598:
        /* <DEDUP_REMOVED lines=19> */
.L_x_5601:
[----:B------:R-:W-:Y:S05]  /*0c20*/  BSYNC B0 ;  /* 0x0000000000007941 */ /* 0x000fea0003800000 */
.L_x_5600:
        /* <DEDUP_REMOVED lines=15> */
.L_x_5593:
        /* <DEDUP_REMOVED lines=24> */
.L_x_5602:
        /* <DEDUP_REMOVED lines=76> */
[----:B------:R-:W-:Y:S01]  /*1360*/  MOV R0, R6 ;  /* 0x0000000600007202 */ /* 0x000fe20000000f00 */
[----:B------:R-:W-:-:S04]  /*1370*/  IMAD.WIDE.U32 R8, R20, UR4, R8 ;  /* 0x0000000414087c25 */ /* 0x000fc8000f8e0008 */
[----:B------:R-:W-:Y:S01]  /*1380*/  IMAD.IADD R23, R7, 0x1, R3 ;  /* 0x0000000107177824 */ /* 0x000fe200078e0203 */
[----:B------:R-:W-:Y:S02]  /*1390*/  IADD3 R19, R9, R5, RZ ;  /* 0x0000000509137210 */ /* 0x000fe40007ffe0ff */
[----:B------:R-:W-:Y:S01]  /*13a0*/  MOV R22, R8 ;  /* 0x0000000800167202 */ /* 0x000fe20000000f00 */
[----:B------:R-:W-:Y:S06]  /*13b0*/  BRA `(.L_x_5604) ;  /* 0x0000000400407947 */ /* 0x000fec0003800000 */
.L_x_5603:
        /* <DEDUP_REMOVED lines=49> */
.L_x_5605:
        /* <DEDUP_REMOVED lines=12> */
[----:B------:R-:W-:Y:S01]  /*1790*/  IMAD R3, R20, R3, R10 ;  /* 0x0000000314037224 */ /* 0x000fe200078e020a */
[----:B------:R-:W-:Y:S01]  /*17a0*/  MOV R22, R12 ;  /* 0x0000000c00167202 */ /* 0x000fe20000000f00 */
        /* <DEDUP_REMOVED lines=17> */
.L_x_5604:
        /* <DEDUP_REMOVED lines=14> */
[----:B------:R-:W-:Y:S01]  /*19a0*/  LOP3.LUT R31, R10, 0xfffffff0, RZ, 0xc0, !PT ;  /* 0xfffffff00a1f7812 */ /* 0x000fe200078ec0ff */
[----:B------:R-:W-:Y:S01]  /*19b0*/  IMAD.SHL.U32 R33, R12, 0x40, RZ ;  /* 0x000000400c217824 */ /* 0x000fe200078e00ff */
[----:B------:R-:W-:Y:S01]  /*19c0*/  @!P1 SHF.R.S32.HI R29, RZ, 0x1f, R21 ;  /* 0x0000001fff1d9819 */ /* 0x000fe20000011415 */
[----:B------:R-:W-:Y:S01]  /*19d0*/  IMAD.IADD R3, R110, 0x1, -R3 ;  /* 0x000000016e037824 */ /* 0x000fe200078e0a03 */
[CC--:B------:R-:W-:Y:S01]  /*19e0*/  ISETP.GE.AND P6, PT, R12.reuse, R144.reuse, PT ;  /* 0x000000900c00720c */ /* 0x0c0fe20003fc6270 */
[----:B------:R-:W-:Y:S01]  /*19f0*/  VIADD R2, R12, 0x10 ;  /* 0x000000100c027836 */ /* 0x000fe20000000000 */
[----:B------:R-:W-:Y:S01]  /*1a00*/  LOP3.LUT R33, R33, 0x1c0, RZ, 0xc0, !PT ;  /* 0x000001c021217812 */ /* 0x000fe200078ec0ff */
[----:B------:R-:W3:Y:S01]  /*1a10*/  @P1 LDC.64 R6, c[0x0][0x240] ;  /* 0x00009000ff061b82 */ /* 0x000ee20000000a00 */
[----:B------:R-:W-:Y:S01]  /*1a20*/  IMAD.SHL.U32 R154, R3, 0x8, RZ ;  /* 0x00000008039a7824 */ /* 0x000fe200078e00ff */
[----:B------:R-:W-:Y:S01]  /*1a30*/  SHF.R.S32.HI R13, RZ, 0x1f, R12 ;  /* 0x0000001fff0d7819 */ /* 0x000fe2000001140c */
[----:B------:R-:W-:Y:S01]  /*1a40*/  IMAD.IADD R16, R110, 0x1, -R31 ;  /* 0x000000016e107824 */ /* 0x000fe200078e0a1f */
[C---:B------:R-:W-:Y:S01]  /*1a50*/  ISETP.GE.AND P5, PT, R2.reuse, R144, PT ;  /* 0x000000900200720c */ /* 0x040fe20003fa6270 */
[----:B------:R-:W-:Y:S01]  /*1a60*/  IMAD R15, R15, UR6, RZ ;  /* 0x000000060f0f7c24 */ /* 0x000fe2000f8e02ff */
[CC--:B------:R-:W-:Y:S01]  /*1a70*/  ISETP.GE.AND P4, PT, R2.reuse, R9.reuse, PT ;  /* 0x000000090200720c */ /* 0x0c0fe20003f86270 */
[----:B------:R-:W-:Y:S01]  /*1a80*/  BSSY B0, `(.L_x_5606) ;  /* 0x0000046000007945 */ /* 0x000fe20003800000 */
[----:B------:R-:W-:Y:S01]  /*1a90*/  ISETP.GE.AND P3, PT, R2, R9, PT ;  /* 0x000000090200720c */ /* 0x000fe20003f66270 */
[----:B------:R-:W4:Y:S01]  /*1aa0*/  LDC.64 R124, c[0x0][0x250] ;  /* 0x00009400ff7c7b82 */ /* 0x000f220000000a00 */
[----:B------:R-:W-:Y:S01]  /*1ab0*/  LOP3.LUT R31, R33, 0x38, R154, 0xf8, !PT ;  /* 0x00000038211f7812 */ /* 0x000fe200078ef89a */
[----:B------:R-:W-:Y:S01]  /*1ac0*/  IMAD R15, R20, UR7, R15 ;  /* 0x00000007140f7c24 */ /* 0x000fe2000f8e020f */
[----:B------:R-:W-:Y:S01]  /*1ad0*/  SHF.R.U32.HI R152, RZ, 0x3, R33 ;  /* 0x00000003ff987819 */ /* 0x000fe20000011621 */
[----:B------:R-:W-:Y:S01]  /*1ae0*/  IMAD.WIDE R26, R27, 0x40, R12 ;  /* 0x000000401b1a7825 */ /* 0x000fe200078e020c */
[----:B------:R-:W-:-:S02]  /*1af0*/  SHF.R.S32.HI R24, RZ, 0x1f, R154 ;  /* 0x0000001fff187819 */ /* 0x000fc4000001149a */
[----:B------:R-:W-:Y:S01]  /*1b00*/  LOP3.LUT R152, R31, R152, RZ, 0x3c, !PT ;  /* 0x000000981f987212 */ /* 0x000fe200078e3cff */
[-C--:B--2---:R-:W-:Y:S01]  /*1b10*/  @!P1 IMAD R2, R29, R4.reuse, RZ ;  /* 0x000000041d029224 */ /* 0x084fe200078e02ff */
[----:B------:R-:W-:Y:S01]  /*1b20*/  SHF.R.S32.HI R29, RZ, 0x1f, R16 ;  /* 0x0000001fff1d7819 */ /* 0x000fe20000011410 */
[----:B------:R-:W-:Y:S01]  /*1b30*/  @!P1 IMAD.WIDE.U32 R32, R21, R4, RZ ;  /* 0x0000000415209225 */ /* 0x000fe200078e00ff */
[----:B------:R-:W-:Y:S02]  /*1b40*/  IADD3 R4, P2, R154, R0, RZ ;  /* 0x000000009a047210 */ /* 0x000fe40007f5e0ff */
[----:B-----5:R-:W-:Y:S01]  /*1b50*/  LEA.HI R8, R29, R16, RZ, 0x3 ;  /* 0x000000101d087211 */ /* 0x020fe200078f18ff */
[----:B------:R-:W-:Y:S01]  /*1b60*/  @!P1 IMAD R5, R21, R5, R2 ;  /* 0x0000000515059224 */ /* 0x000fe200078e0202 */
[----:B------:R-:W-:Y:S01]  /*1b70*/  LEA.HI R2, R113, R110, RZ, 0x6 ;  /* 0x0000006e71027211 */ /* 0x000fe200078f30ff */
[----:B---3--:R-:W-:Y:S01]  /*1b80*/  @P1 IMAD.WIDE.U32 R30, R150, R6, RZ ;  /* 0x00000006961e1225 */ /* 0x008fe200078e00ff */
[----:B------:R-:W-:-:S03]  /*1b90*/  LOP3.LUT R21, R8, 0xfffffff8, RZ, 0xc0, !PT ;  /* 0xfffffff808157812 */ /* 0x000fc600078ec0ff */
[----:B------:R-:W-:Y:S01]  /*1ba0*/  @!P1 IMAD.MOV.U32 R30, RZ, RZ, R32 ;  /* 0x000000ffff1e9224 */ /* 0x000fe200078e0020 */
[----:B------:R-:W-:Y:S01]  /*1bb0*/  IADD3 R16, R16, -R21, RZ ;  /* 0x8000001510107210 */ /* 0x000fe20007ffe0ff */
[----:B------:R-:W-:Y:S02]  /*1bc0*/  @P1 IMAD R7, R150, R7, R31 ;  /* 0x0000000796071224 */ /* 0x000fe400078e021f */
[----:B------:R-:W-:Y:S01]  /*1bd0*/  IMAD.SHL.U32 R29, R2, 0x8, RZ ;  /* 0x00000008021d7824 */ /* 0x000fe200078e00ff */
[----:B------:R-:W-:Y:S01]  /*1be0*/  SHF.R.S32.HI R2, RZ, 0x1f, R28 ;  /* 0x0000001fff027819 */ /* 0x000fe2000001141c */
[----:B------:R-:W-:Y:S01]  /*1bf0*/  @!P1 IMAD.IADD R7, R33, 0x1, R5 ;  /* 0x0000000121079824 */ /* 0x000fe200078e0205 */
[----:B------:R-:W-:Y:S01]  /*1c00*/  IADD3 R30, P1, R154, R30, RZ ;  /* 0x0000001e9a1e7210 */ /* 0x000fe20007f3e0ff */
[----:B------:R-:W-:Y:S01]  /*1c10*/  IMAD.X R5, R24, 0x1, R23, P2 ;  /* 0x0000000118057824 */ /* 0x000fe200010e0617 */
[----:B------:R-:W-:Y:S01]  /*1c20*/  LOP3.LUT R152, R152, 0xfffffe00, R29, 0xf8, !PT ;  /* 0xfffffe0098987812 */ /* 0x000fe200078ef81d */
[----:B------:R-:W-:-:S02]  /*1c30*/  IMAD R33, R2, UR4, RZ ;  /* 0x0000000402217c24 */ /* 0x000fc4000f8e02ff */
[----:B------:R-:W-:Y:S01]  /*1c40*/  IMAD.X R31, R24, 0x1, R7, P1 ;  /* 0x00000001181f7824 */ /* 0x000fe200008e0607 */
[----:B------:R-:W-:Y:S01]  /*1c50*/  R2P PR, R16, 0x6 ;  /* 0x0000000610007804 */ /* 0x000fe20000000000 */
[C---:B------:R-:W-:Y:S02]  /*1c60*/  IMAD R33, R28.reuse, UR5, R33 ;  /* 0x000000051c217c24 */ /* 0x040fe4000f8e0221 */
[----:B------:R-:W-:Y:S01]  /*1c70*/  IMAD.WIDE.U32 R28, R28, UR4, R30 ;  /* 0x000000041c1c7c25 */ /* 0x000fe2000f8e001e */
[----:B------:R-:W-:Y:S02]  /*1c80*/  UMOV UR4, 0x400 ;  /* 0x0000040000047882 */ /* 0x000fe40000000000 */
[----:B-1----:R-:W-:Y:S01]  /*1c90*/  ULEA UR4, UR8, UR4, 0x18 ;  /* 0x0000000408047291 */ /* 0x002fe2000f8ec03f */
[----:B------:R-:W-:Y:S01]  /*1ca0*/  IMAD.WIDE.U32 R20, R20, UR6, R4 ;  /* 0x0000000614147c25 */ /* 0x000fe2000f8e0004 */
[----:B------:R-:W-:-:S03]  /*1cb0*/  MOV R4, 0x20 ;  /* 0x0000002000047802 */ /* 0x000fc60000000f00 */
[----:B------:R-:W-:Y:S01]  /*1cc0*/  IMAD.MOV.U32 R5, RZ, RZ, 0x10 ;  /* 0x00000010ff057424 */ /* 0x000fe200078e00ff */
[----:B------:R-:W-:Y:S01]  /*1cd0*/  LEA R152, R152, UR4, 0x1 ;  /* 0x0000000498987c11 */ /* 0x000fe2000f8e08ff */
[----:B------:R-:W-:Y:S01]  /*1ce0*/  VIADD R14, R12, 0x20 ;  /* 0x000000200c0e7836 */ /* 0x000fe20000000000 */
[----:B------:R-:W-:Y:S01]  /*1cf0*/  SEL R0, R4, 0xffffffe0, !P2 ;  /* 0xffffffe004007807 */ /* 0x000fe20005000000 */
[----:B------:R-:W-:Y:S01]  /*1d00*/  VIADD R145, R154, 0x40 ;  /* 0x000000409a917836 */ /* 0x000fe20000000000 */
[----:B------:R-:W-:Y:S01]  /*1d10*/  SEL R2, R5, 0xfffffff0, !P1 ;  /* 0xfffffff005027807 */ /* 0x000fe20004800000 */
        /* <DEDUP_REMOVED lines=28> */
.L_x_5607:
[----:B------:R-:W-:Y:S05]  /*1ee0*/  BSYNC B0 ;  /* 0x0000000000007941 */ /* 0x000fea0003800000 */
.L_x_5606:
        /* <DEDUP_REMOVED lines=33> */
.L_x_5609:
[----:B------:R-:W-:Y:S05]  /*2100*/  BSYNC B0 ;  /* 0x0000000000007941 */ /* 0x000fea0003800000 */
.L_x_5608:
        /* <DEDUP_REMOVED lines=35> */
.L_x_5611:
[----:B------:R-:W-:Y:S05]  /*2340*/  BSYNC B0 ;  /* 0x0000000000007941 */ /* 0x000fea0003800000 */
.L_x_5610:
        /* <DEDUP_REMOVED lines=31> */
.L_x_5613:
[----:B------:R-:W-:Y:S05]  /*2540*/  BSYNC B0 ;  /* 0x0000000000007941 */ /* 0x000fea0003800000 */
.L_x_5612:
        /* <DEDUP_REMOVED lines=29> */
.L_x_5615:
[----:B------:R-:W-:Y:S05]  /*2720*/  BSYNC B0 ;  /* 0x0000000000007941 */ /* 0x000fea0003800000 */
.L_x_5614:
        /* <DEDUP_REMOVED lines=24> */
.L_x_5617:
[----:B------:R-:W-:Y:S05]  /*28b0*/  BSYNC B0 ;  /* 0x0000000000007941 */ /* 0x000fea0003800000 */
.L_x_5616:
        /* <DEDUP_REMOVED lines=25> */
.L_x_5619:
[----:B------:R-:W-:Y:S05]  /*2a50*/  BSYNC B0 ;  /* 0x0000000000007941 */ /* 0x000fea0003800000 */
.L_x_5618:
        /* <DEDUP_REMOVED lines=32> */
.L_x_5621:
[----:B------:R-:W-:Y:S05]  /*2c60*/  BSYNC B0 ;  /* 0x0000000000007941 */ /* 0x000fea0003800000 */
.L_x_5620:
        /* <DEDUP_REMOVED lines=54> */
.L_x_5623:
[----:B------:R-:W-:Y:S05]  /*2fd0*/  BSYNC B0 ;  /* 0x0000000000007941 */ /* 0x000fea0003800000 */
.L_x_5622:
        /* <DEDUP_REMOVED lines=22> */
.L_x_5625:
[----:B------:R-:W-:Y:S05]  /*3140*/  BSYNC B0 ;  /* 0x0000000000007941 */ /* 0x000fea0003800000 */
.L_x_5624:
        /* <DEDUP_REMOVED lines=24> */
.L_x_5627:
[----:B------:R-:W-:Y:S05]  /*32d0*/  BSYNC B0 ;  /* 0x0000000000007941 */ /* 0x000fea0003800000 */
.L_x_5626:
[----:B------:R1:W-:Y:S01]  /*32e0*/  @P2 STS.128 [R152+0x9800], RZ ;  /* 0x009800ff98002388 */ /* 0x0003e20000000c00 */
[----:B------:R-:W-:Y:S03]  /*32f0*/  BSSY B0, `(.L_x_5628) ;  /* 0x0000017000007945 */ /* 0x000fe60003800000 */
[----:B------:R1:W-:Y:S01]  /*3300*/  @P2 STS.128 [R152+0xb800], RZ ;  /* 0x00b800ff98002388 */ /* 0x0003e20000000c00 */
[----:B------:R-:W-:Y:S05]  /*3310*/  @P2 BRA `(.L_x_5629) ;  /* 0x0000000000502947 */ /* 0x000fea0003800000 */
[----:B------:R-:W-:Y:S02]  /*3320*/  ULDC UR5, c[0x0][0x2d0] ;  /* 0x0000b40000057ab9 */ /* 0x000fe40000000800 */
[----:B------:R-:W-:Y:S02]  /*3330*/  ISETP.GE.AND P2, PT, R154, UR5, PT ;  /* 0x000000059a007c0c */ /* 0x000fe4000bf46270 */
[----:B------:R-:W-:-:S11]  /*3340*/  ISETP.GE.AND P1, PT, R145, UR5, PT ;  /* 0x0000000591007c0c */ /* 0x000fd6000bf26270 */
        /* <DEDUP_REMOVED lines=17> */
.L_x_5629:
[----:B------:R-:W-:Y:S05]  /*3460*/  BSYNC B0 ;  /* 0x0000000000007941 */ /* 0x000fea0003800000 */
.L_x_5628:
[----:B------:R-:W-:Y:S01]  /*3470*/  LDSM.16.M88.4 R36, [R143] ;  /* 0x000000008f24783b */ /* 0x000fe20000000200 */
[----:B------:R-:W-:Y:S01]  /*3480*/  LOP3.LUT P1, RZ, R3, 0x2, RZ, 0xc0, !PT ;  /* 0x0000000203ff7812 */ /* 0x000fe2000782c0ff */
[----:B------:R-:W-:Y:S01]  /*3490*/  ULDC UR10, c[0x0][0x39c] ;  /* 0x0000e700000a7ab9 */ /* 0x000fe20000000800 */
[-C--:B------:R-:W-:Y:S01]  /*34a0*/  LEA R141, R2, R143.reuse, 0x1 ;  /* 0x0000008f028d7211 */ /* 0x080fe200078e08ff */
[----:B------:R-:W5:Y:S01]  /*34b0*/  LDSM.16.M88.4 R32, [R142+0x4000] ;  /* 0x004000008e20783b */ /* 0x000f620000000200 */
[----:B------:R-:W-:Y:S02]  /*34c0*/  SEL R5, R5, 0xfffffff0, !P1 ;  /* 0xfffffff005057807 */ /* 0x000fe40004800000 */
[----:B------:R-:W-:Y:S01]  /*34d0*/  LOP3.LUT P1, RZ, R3, 0x4, RZ, 0xc0, !PT ;  /* 0x0000000403ff7812 */ /* 0x000fe2000782c0ff */
[----:B------:R-:W2:Y:S01]  /*34e0*/  LDSM.16.M88.4 R12, [R142+0x4800] ;  /* 0x004800008e0c783b */ /* 0x000ea20000000200 */
[----:B------:R-:W-:Y:S02]  /*34f0*/  LEA R115, R5, R142, 0x1 ;  /* 0x0000008e05737211 */ /* 0x000fe400078e08ff */
[----:B------:R-:W-:Y:S01]  /*3500*/  SEL R3, R4, 0xffffffe0, !P1 ;  /* 0xffffffe004037807 */ /* 0x000fe20004800000 */
[----:B------:R-:W-:Y:S01]  /*3510*/  LDSM.16.M88.4 R80, [R141] ;  /* 0x000000008d50783b */ /* 0x000fe20000000200 */
[----:B------:R-:W-:-:S02]  /*3520*/  LEA R139, R0, R143, 0x1 ;  /* 0x0000008f008b7211 */ /* 0x000fc400078e08ff */
[----:B------:R-:W-:Y:S01]  /*3530*/  LEA R135, R3, R142, 0x1 ;  /* 0x0000008e03877211 */ /* 0x000fe200078e08ff */
[----:B------:R-:W3:Y:S01]  /*3540*/  LDSM.16.M88.4 R20, [R115+0x4000] ;  /* 0x004000007314783b */ /* 0x000ee20000000200 */
[----:B------:R-:W-:Y:S02]  /*3550*/  IADD3 R4, R142, 0x4000, RZ ;  /* 0x000040008e047810 */ /* 0x000fe40007ffe0ff */
[----:B------:R-:W-:Y:S01]  /*3560*/  LEA R138, R0, R141, 0x1 ;  /* 0x0000008d008a7211 */ /* 0x000fe200078e08ff */
[----:B------:R-:W4:Y:S01]  /*3570*/  LDSM.16.M88.4 R64, [R115+0x4800] ;  /* 0x004800007340783b */ /* 0x000f220000000200 */
[----:B------:R-:W-:Y:S02]  /*3580*/  LEA R140, R5, R4, 0x1 ;  /* 0x00000004058c7211 */ /* 0x000fe400078e08ff */
[----:B------:R-:W-:Y:S01]  /*3590*/  LOP3.LUT R113, R113, 0xffffffe0, RZ, 0xc0, !PT ;  /* 0xffffffe071717812 */ /* 0x000fe200078ec0ff */
[----:B-1----:R-:W-:Y:S01]  /*35a0*/  LDSM.16.M88.4 R8, [R139] ;  /* 0x000000008b08783b */ /* 0x002fe20000000200 */
[----:B------:R-:W-:-:S02]  /*35b0*/  LEA R137, R3, R140, 0x1 ;  /* 0x0000008c03897211 */ /* 0x000fc400078e08ff */
[----:B------:R-:W-:Y:S01]  /*35c0*/  ISETP.GE.AND P4, PT, R101, 0x2, PT ;  /* 0x000000026500780c */ /* 0x000fe20003f86270 */
[----:B------:R-:W1:Y:S01]  /*35d0*/  LDSM.16.M88.4 R40, [R135+0x4000] ;  /* 0x004000008728783b */ /* 0x000e620000000200 */
[----:B------:R-:W-:-:S03]  /*35e0*/  LOP3.LUT R136, R100, R109, RZ, 0xfc, !PT ;  /* 0x0000006d64887212 */ /* 0x000fc600078efcff */
[----:B------:R-:W1:Y:S04]  /*35f0*/  LDSM.16.M88.4 R56, [R142+0x5000] ;  /* 0x005000008e38783b */ /* 0x000e680000000200 */
[----:B------:R-:W1:Y:S04]  /*3600*/  LDSM.16.M88.4 R48, [R142+0x5800] ;  /* 0x005800008e30783b */ /* 0x000e680000000200 */
[----:B------:R-:W1:Y:S01]  /*3610*/  LDSM.16.M88.4 R68, [R135+0x4800] ;  /* 0x004800008744783b */ /* 0x000e620000000200 */
[C---:B-----5:R-:W-:Y:S03]  /*3620*/  HMMA.16816.F32.BF16 R16, R36.reuse, R32, RZ ;  /* 0x000000202410723c */ /* 0x060fe600000418ff */
[----:B------:R-:W-:Y:S04]  /*3630*/  LDSM.16.M88.4 R76, [R138] ;  /* 0x000000008a4c783b */ /* 0x000fe80000000200 */
[----:B------:R-:W5:Y:S01]  /*3640*/  LDSM.16.M88.4 R28, [R137] ;  /* 0x00000000891c783b */ /* 0x000f620000000200 */
[C---:B------:R-:W-:Y:S03]  /*3650*/  HMMA.16816.F32.BF16 R32, R36.reuse, R34, RZ ;  /* 0x000000222420723c */ /* 0x040fe600000418ff */
[----:B------:R-:W-:Y:S03]  /*3660*/  LDSM.16.M88.4 R104, [R137+0x800] ;  /* 0x000800008968783b */ /* 0x000fe60000000200 */
[C---:B--2---:R-:W-:Y:S01]  /*3670*/  HMMA.16816.F32.BF16 R44, R36.reuse, R12, RZ ;  /* 0x0000000c242c723c */ /* 0x044fe200000418ff */
[----:B------:R-:W-:Y:S04]  /*3680*/  LDSM.16.M88.4 R52, [R143+0x2000] ;  /* 0x002000008f34783b */ /* 0x000fe80000000200 */
[----:B------:R-:W-:Y:S01]  /*3690*/  LDSM.16.M88.4 R92, [R135+0x5000] ;  /* 0x00500000875c783b */ /* 0x000fe20000000200 */
[----:B------:R-:W-:Y:S03]  /*36a0*/  HMMA.16816.F32.BF16 R12, R36, R14, RZ ;  /* 0x0000000e240c723c */ /* 0x000fe600000418ff */
[----:B------:R-:W-:Y:S03]  /*36b0*/  LDSM.16.M88.4 R88, [R135+0x5800] ;  /* 0x005800008758783b */ /* 0x000fe60000000200 */
[C---:B---3--:R-:W-:Y:S01]  /*36c0*/  HMMA.16816.F32.BF16 R16, R80.reuse, R20, R16 ;  /* 0x000000145010723c */ /* 0x048fe20000041810 */
[----:B------:R-:W-:Y:S04]  /*36d0*/  LDSM.16.M88.4 R96, [R115+0x6000] ;  /* 0x006000007360783b */ /* 0x000fe80000000200 */
[----:B------:R-:W-:Y:S01]  /*36e0*/  LDSM.16.M88.4 R72, [R137+0x1000] ;  /* 0x001000008948783b */ /* 0x000fe20000000200 */
[C---:B------:R-:W-:Y:S03]  /*36f0*/  HMMA.16816.F32.BF16 R32, R80.reuse, R22, R32 ;  /* 0x000000165020723c */ /* 0x040fe60000041820 */
[----:B------:R-:W2:Y:S03]  /*3700*/  LDSM.16.M88.4 R20, [R115+0x5000] ;  /* 0x005000007314783b */ /* 0x000ea60000000200 */
[C---:B----4-:R-:W-:Y:S01]  /*3710*/  HMMA.16816.F32.BF16 R44, R80.reuse, R64, R44 ;  /* 0x00000040502c723c */ /* 0x050fe2000004182c */
[----:B------:R-:W0:Y:S05]  /*3720*/  LDGDEPBAR ;  /* 0x00000000000079af */ /* 0x000e2a0000000000 */
[----:B------:R-:W-:Y:S01]  /*3730*/  HMMA.16816.F32.BF16 R64, R80, R66, R12 ;  /* 0x000000425040723c */ /* 0x000fe2000004180c */
[----:B------:R-:W3:Y:S05]  /*3740*/  LDSM.16.M88.4 R12, [R115+0x5800] ;  /* 0x00580000730c783b */ /* 0x000eea0000000200 */
[C---:B-1----:R-:W-:Y:S06]  /*3750*/  HMMA.16816.F32.BF16 R16, R8.reuse, R40, R16 ;  /* 0x000000280810723c */ /* 0x042fec0000041810 */
[----:B------:R-:W-:Y:S01]  /*3760*/  HMMA.16816.F32.BF16 R32, R8, R42, R32 ;  /* 0x0000002a0820723c */ /* 0x000fe20000041820 */
[----:B------:R-:W-:Y:S05]  /*3770*/  LDSM.16.M88.4 R40, [R141+0x2000] ;  /* 0x002000008d28783b */ /* 0x000fea0000000200 */
[C---:B------:R-:W-:Y:S06]  /*3780*/  HMMA.16816.F32.BF16 R60, R36.reuse, R56, RZ ;  /* 0x00000038243c723c */ /* 0x040fec00000418ff */
[C---:B------:R-:W-:Y:S06]  /*3790*/  HMMA.16816.F32.BF16 R56, R36.reuse, R58, RZ ;  /* 0x0000003a2438723c */ /* 0x040fec00000418ff */
[C---:B------:R-:W-:Y:S06]  /*37a0*/  HMMA.16816.F32.BF16 R84, R36.reuse, R48, RZ ;  /* 0x000000302454723c */ /* 0x040fec00000418ff */
[----:B------:R-:W-:Y:S01]  /*37b0*/  HMMA.16816.F32.BF16 R4, R36, R50, RZ ;  /* 0x000000322404723c */ /* 0x000fe200000418ff */
[----:B------:R-:W1:Y:S04]  /*37c0*/  LDSM.16.M88.4 R36, [R142+0x6000] ;  /* 0x006000008e24783b */ /* 0x000e680000000200 */
[----:B------:R-:W4:Y:S01]  /*37d0*/  LDSM.16.M88.4 R48, [R142+0x6800] ;  /* 0x006800008e30783b */ /* 0x000f220000000200 */
[C---:B------:R-:W-:Y:S06]  /*37e0*/  HMMA.16816.F32.BF16 R44, R8.reuse, R68, R44 ;  /* 0x00000044082c723c */ /* 0x040fec000004182c */
[----:B------:R-:W-:Y:S01]  /*37f0*/  HMMA.16816.F32.BF16 R64, R8, R70, R64 ;  /* 0x000000460840723c */ /* 0x000fe20000041840 */
[----:B------:R-:W4:Y:S05]  /*3800*/  LDSM.16.M88.4 R68, [R137+0x1800] ;  /* 0x001800008944783b */ /* 0x000f2a0000000200 */
[C---:B-----5:R-:W-:Y:S06]  /*3810*/  HMMA.16816.F32.BF16 R16, R76.reuse, R28, R16 ;  /* 0x0000001c4c10723c */ /* 0x060fec0000041810 */
[----:B------:R-:W-:Y:S01]  /*3820*/  HMMA.16816.F32.BF16 R32, R76, R30, R32 ;  /* 0x0000001e4c20723c */ /* 0x000fe20000041820 */
[----:B------:R-:W-:Y:S05]  /*3830*/  LDSM.16.M88.4 R28, [R139+0x2000] ;  /* 0x002000008b1c783b */ /* 0x000fea0000000200 */
[C---:B--2---:R-:W-:Y:S06]  /*3840*/  HMMA.16816.F32.BF16 R60, R80.reuse, R20, R60 ;  /* 0x00000014503c723c */ /* 0x044fec000004183c */
[C---:B------:R-:W-:Y:S01]  /*3850*/  HMMA.16816.F32.BF16 R56, R80.reuse, R22, R56 ;  /* 0x000000165038723c */ /* 0x040fe20000041838 */
[----:B------:R-:W-:Y:S05]  /*3860*/  LDSM.16.M88.4 R20, [R135+0x6000] ;  /* 0x006000008714783b */ /* 0x000fea0000000200 */
[C---:B---3--:R-:W-:Y:S06]  /*3870*/  HMMA.16816.F32.BF16 R84, R80.reuse, R12, R84 ;  /* 0x0000000c5054723c */ /* 0x048fec0000041854 */
[----:B------:R-:W-:Y:S01]  /*3880*/  HMMA.16816.F32.BF16 R80, R80, R14, R4 ;  /* 0x0000000e5050723c */ /* 0x000fe20000041804 */
[----:B------:R-:W-:Y:S04]  /*3890*/  LDSM.16.M88.4 R12, [R138+0x2000] ;  /* 0x002000008a0c783b */ /* 0x000fe80000000200 */
[----:B------:R-:W-:Y:S01]  /*38a0*/  LDSM.16.M88.4 R4, [R137+0x2000] ;  /* 0x002000008904783b */ /* 0x000fe20000000200 */
[C---:B------:R-:W-:Y:S06]  /*38b0*/  HMMA.16816.F32.BF16 R44, R76.reuse, R104, R44 ;  /* 0x000000684c2c723c */ /* 0x040fec000004182c */
[----:B------:R-:W-:Y:S06]  /*38c0*/  HMMA.16816.F32.BF16 R64, R76, R106, R64 ;  /* 0x0000006a4c40723c */ /* 0x000fec0000041840 */
[C---:B-1----:R-:W-:Y:S06]  /*38d0*/  HMMA.16816.F32.BF16 R16, R52.reuse, R36, R16 ;  /* 0x000000243410723c */ /* 0x042fec0000041810 */
[----:B------:R-:W-:Y:S01]  /*38e0*/  HMMA.16816.F32.BF16 R32, R52, R38, R32 ;  /* 0x000000263420723c */ /* 0x000fe20000041820 */
[----:B------:R-:W1:Y:S05]  /*38f0*/  LDSM.16.M88.4 R36, [R115+0x6800] ;  /* 0x006800007324783b */ /* 0x000e6a0000000200 */
[C---:B------:R-:W-:Y:S06]  /*3900*/  HMMA.16816.F32.BF16 R60, R8.reuse, R92, R60 ;  /* 0x0000005c083c723c */ /* 0x040fec000004183c */
[C---:B------:R-:W-:Y:S01]  /*3910*/  HMMA.16816.F32.BF16 R56, R8.reuse, R94, R56 ;  /* 0x0000005e0838723c */ /* 0x040fe20000041838 */
[----:B------:R-:W2:Y:S05]  /*3920*/  LDSM.16.M88.4 R92, [R142+0x7000] ;  /* 0x007000008e5c783b */ /* 0x000eaa0000000200 */
[----:B------:R-:W-:Y:S06]  /*3930*/  HMMA.16816.F32.BF16 R84, R8, R88, R84 ;  /* 0x000000580854723c */ /* 0x000fec0000041854 */
[----:B----4-:R-:W-:Y:S06]  /*3940*/  HMMA.16816.F32.BF16 R44, R52, R48, R44 ;  /* 0x00000030342c723c */ /* 0x010fec000004182c */
[----:B------:R-:W-:Y:S01]  /*3950*/  HMMA.16816.F32.BF16 R80, R8, R90, R80 ;  /* 0x0000005a0850723c */ /* 0x000fe20000041850 */
[----:B------:R-:W3:Y:S05]  /*3960*/  LDSM.16.M88.4 R8, [R135+0x6800] ;  /* 0x006800008708783b */ /* 0x000eea0000000200 */
[----:B------:R-:W-:Y:S01]  /*3970*/  HMMA.16816.F32.BF16 R64, R52, R50, R64 ;  /* 0x000000323440723c */ /* 0x000fe20000041840 */
[----:B------:R-:W-:Y:S05]  /*3980*/  LDSM.16.M88.4 R48, [R137+0x2800] ;  /* 0x002800008930783b */ /* 0x000fea0000000200 */
[C---:B------:R-:W-:Y:S06]  /*3990*/  HMMA.16816.F32.BF16 R16, R40.reuse, R96, R16 ;  /* 0x000000602810723c */ /* 0x040fec0000041810 */
[----:B------:R-:W-:Y:S06]  /*39a0*/  HMMA.16816.F32.BF16 R32, R40, R98, R32 ;  /* 0x000000622820723c */ /* 0x000fec0000041820 */
[C---:B------:R-:W-:Y:S06]  /*39b0*/  HMMA.16816.F32.BF16 R60, R76.reuse, R72, R60 ;  /* 0x000000484c3c723c */ /* 0x040fec000004183c */
[C---:B------:R-:W-:Y:S06]  /*39c0*/  HMMA.16816.F32.BF16 R56, R76.reuse, R74, R56 ;  /* 0x0000004a4c38723c */ /* 0x040fec0000041838 */
[----:B------:R-:W-:Y:S06]  /*39d0*/  HMMA.16816.F32.BF16 R84, R76, R68, R84 ;  /* 0x000000444c54723c */ /* 0x000fec0000041854 */
[----:B-1----:R-:W-:Y:S06]  /*39e0*/  HMMA.16816.F32.BF16 R44, R40, R36, R44 ;  /* 0x00000024282c723c */ /* 0x002fec000004182c */
[----:B------:R-:W-:Y:S01]  /*39f0*/  HMMA.16816.F32.BF16 R80, R76, R70, R80 ;  /* 0x000000464c50723c */ /* 0x000fe20000041850 */
[----:B------:R-:W1:Y:S05]  /*3a00*/  LDSM.16.M88.4 R68, [R142+0x7800] ;  /* 0x007800008e44783b */ /* 0x000e6a0000000200 */
[----:B------:R-:W-:Y:S06]  /*3a10*/  HMMA.16816.F32.BF16 R64, R40, R38, R64 ;  /* 0x000000262840723c */ /* 0x000fec0000041840 */
[C---:B------:R-:W-:Y:S06]  /*3a20*/  HMMA.16816.F32.BF16 R16, R28.reuse, R20, R16 ;  /* 0x000000141c10723c */ /* 0x040fec0000041810 */
[----:B------:R-:W-:Y:S01]  /*3a30*/  HMMA.16816.F32.BF16 R32, R28, R22, R32 ;  /* 0x000000161c20723c */ /* 0x000fe20000041820 */
[----:B------:R-:W4:Y:S05]  /*3a40*/  LDSM.16.M88.4 R20, [R115+0x7000] ;  /* 0x007000007314783b */ /* 0x000f2a0000000200 */
[----:B--2---:R-:W-:Y:S06]  /*3a50*/  HMMA.16816.F32.BF16 R60, R52, R92, R60 ;  /* 0x0000005c343c723c */ /* 0x004fec000004183c */
[----:B---3--:R-:W-:Y:S06]  /*3a60*/  HMMA.16816.F32.BF16 R44, R28, R8, R44 ;  /* 0x000000081c2c723c */ /* 0x008fec000004182c */
[----:B------:R-:W-:Y:S06]  /*3a70*/  HMMA.16816.F32.BF16 R56, R52, R94, R56 ;  /* 0x0000005e3438723c */ /* 0x000fec0000041838 */
[----:B------:R-:W-:Y:S01]  /*3a80*/  HMMA.16816.F32.BF16 R64, R28, R10, R64 ;  /* 0x0000000a1c40723c */ /* 0x000fe20000041840 */
[----:B------:R-:W2:Y:S05]  /*3a90*/  LDSM.16.M88.4 R8, [R115+0x7800] ;  /* 0x007800007308783b */ /* 0x000eaa0000000200 */
[C---:B------:R-:W-:Y:S06]  /*3aa0*/  HMMA.16816.F32.BF16 R16, R12.reuse, R4, R16 ;  /* 0x000000040c10723c */ /* 0x040fec0000041810 */
[----:B------:R-:W-:Y:S01]  /*3ab0*/  HMMA.16816.F32.BF16 R32, R12, R6, R32 ;  /* 0x000000060c20723c */ /* 0x000fe20000041820 */
[----:B------:R-:W3:Y:S05]  /*3ac0*/  LDSM.16.M88.4 R4, [R135+0x7000] ;  /* 0x007000008704783b */ /* 0x000eea0000000200 */
[C---:B-1----:R-:W-:Y:S06]  /*3ad0*/  HMMA.16816.F32.BF16 R84, R52.reuse, R68, R84 ;  /* 0x000000443454723c */ /* 0x042fec0000041854 */
[----:B------:R-:W-:Y:S06]  /*3ae0*/  HMMA.16816.F32.BF16 R80, R52, R70, R80 ;  /* 0x000000463450723c */ /* 0x000fec0000041850 */
[C---:B----4-:R-:W-:Y:S01]  /*3af0*/  HMMA.16816.F32.BF16 R60, R40.reuse, R20, R60 ;  /* 0x00000014283c723c */ /* 0x050fe2000004183c */
[----:B------:R-:W-:Y:S01]  /*3b00*/  FMUL.FTZ R17, R17, UR10 ;  /* 0x0000000a11117c20 */ /* 0x000fe20008410000 */
[----:B------:R-:W-:Y:S01]  /*3b10*/  FMUL.FTZ R3, R16, UR10 ;  /* 0x0000000a10037c20 */ /* 0x000fe20008410000 */
[----:B------:R-:W-:Y:S01]  /*3b20*/  FMUL.FTZ R37, R18, UR10 ;  /* 0x0000000a12257c20 */ /* 0x000fe20008410000 */
[----:B------:R-:W-:Y:S01]  /*3b30*/  FMUL.FTZ R38, R19, UR10 ;  /* 0x0000000a13267c20 */ /* 0x000fe20008410000 */
[----:B------:R1:W4:Y:S01]  /*3b40*/  MUFU.TANH R36, R17 ;  /* 0x0000001100247308 */ /* 0x0003220000002400 */
[C---:B------:R-:W-:Y:S01]  /*3b50*/  HMMA.16816.F32.BF16 R56, R40.reuse, R22, R56 ;  /* 0x000000162838723c */ /* 0x040fe20000041838 */
[----:B------:R-:W5:Y:S01]  /*3b60*/  LDSM.16.M88.4 R20, [R135+0x7800] ;  /* 0x007800008714783b */ /* 0x000f620000000200 */
[----:B------:R-:W-:Y:S01]  /*3b70*/  FMUL.FTZ R32, R32, UR10 ;  /* 0x0000000a20207c20 */ /* 0x000fe20008410000 */
[----:B------:R-:W-:Y:S01]  /*3b80*/  FMUL.FTZ R33, R33, UR10 ;  /* 0x0000000a21217c20 */ /* 0x000fe20008410000 */
[----:B------:R-:W-:Y:S01]  /*3b90*/  FMUL.FTZ R34, R34, UR10 ;  /* 0x0000000a22227c20 */ /* 0x000fe20008410000 */
[----:B------:R-:W-:Y:S01]  /*3ba0*/  FMUL.FTZ R35, R35, UR10 ;  /* 0x0000000a23237c20 */ /* 0x000fe20008410000 */
[C---:B--2---:R-:W-:Y:S01]  /*3bb0*/  HMMA.16816.F32.BF16 R84, R40.reuse, R8, R84 ;  /* 0x000000082854723c */ /* 0x044fe20000041854 */
[----:B------:R-:W2:Y:S05]  /*3bc0*/  MUFU.TANH R3, R3 ;  /* 0x0000000300037308 */ /* 0x000eaa0000002400 */
[----:B------:R-:W-:Y:S03]  /*3bd0*/  HMMA.16816.F32.BF16 R80, R40, R10, R80 ;  /* 0x0000000a2850723c */ /* 0x000fe60000041850 */
[----:B------:R-:W2:Y:S01]  /*3be0*/  MUFU.TANH R37, R37 ;  /* 0x0000002500257308 */ /* 0x000ea20000002400 */
[----:B-1----:R-:W1:Y:S02]  /*3bf0*/  LDSM.16.M88.4 R16, [R137+0x3000] ;  /* 0x003000008910783b */ /* 0x002e640000000200 */
[C---:B---3--:R-:W-:Y:S05]  /*3c00*/  HMMA.16816.F32.BF16 R60, R28.reuse, R4, R60 ;  /* 0x000000041c3c723c */ /* 0x048fea000004183c */
[----:B------:R-:W3:Y:S01]  /*3c10*/  MUFU.TANH R38, R38 ;  /* 0x0000002600267308 */ /* 0x000ee20000002400 */
[----:B------:R-:W-:Y:S01]  /*3c20*/  HMMA.16816.F32.BF16 R56, R28, R6, R56 ;  /* 0x000000061c38723c */ /* 0x000fe20000041838 */
[----:B------:R-:W4:Y:S01]  /*3c30*/  LDSM.16.M88.4 R4, [R137+0x3800] ;  /* 0x003800008904783b */ /* 0x000f220000000200 */
[----:B------:R-:W-:-:S04]  /*3c40*/  DEPBAR.LE SB0, 0x0 ;  /* 0x000080000000791a */ /* 0x000fc80000000000 */
[C---:B------:R-:W-:Y:S01]  /*3c50*/  HMMA.16816.F32.BF16 R44, R12.reuse, R48, R44 ;  /* 0x000000300c2c723c */ /* 0x040fe2000004182c */
[----:B------:R-:W1:Y:S05]  /*3c60*/  MUFU.TANH R32, R32 ;  /* 0x0000002000207308 */ /* 0x000e6a0000002400 */
[----:B------:R-:W-:Y:S03]  /*3c70*/  HMMA.16816.F32.BF16 R64, R12, R50, R64 ;  /* 0x000000320c40723c */ /* 0x000fe60000041840 */
[----:B------:R-:W1:Y:S03]  /*3c80*/  MUFU.TANH R33, R33 ;  /* 0x0000002100217308 */ /* 0x000e660000002400 */
[C---:B-----5:R-:W-:Y:S05]  /*3c90*/  HMMA.16816.F32.BF16 R84, R28.reuse, R20, R84 ;  /* 0x000000141c54723c */ /* 0x060fea0000041854 */
[----:B------:R-:W2:Y:S01]  /*3ca0*/  MUFU.TANH R34, R34 ;  /* 0x0000002200227308 */ /* 0x000ea20000002400 */
[----:B------:R-:W-:Y:S06]  /*3cb0*/  HMMA.16816.F32.BF16 R80, R28, R22, R80 ;  /* 0x000000161c50723c */ /* 0x000fec0000041850 */
[----:B------:R-:W-:Y:S01]  /*3cc0*/  FMUL.FTZ R39, R44, UR10 ;  /* 0x0000000a2c277c20 */ /* 0x000fe20008410000 */
[----:B------:R-:W-:Y:S01]  /*3cd0*/  FMUL.FTZ R44, R45, UR10 ;  /* 0x0000000a2d2c7c20 */ /* 0x000fe20008410000 */
        /* <DEDUP_REMOVED lines=9> */
[----:B------:R-:W-:-:S02]  /*3d70*/  SHF.L.U32 R22, R110, 0x1, RZ ;  /* 0x000000016e167819 */ /* 0x000fc400000006ff */
[----:B------:R-:W1:Y:S01]  /*3d80*/  MUFU.TANH R39, R39 ;  /* 0x0000002700277308 */ /* 0x000e620000002400 */
[----:B----4-:R-:W-:Y:S01]  /*3d90*/  HMMA.16816.F32.BF16 R84, R12, R4, R84 ;  /* 0x000000040c54723c */ /* 0x010fe20000041854 */
[----:B------:R-:W-:-:S05]  /*3da0*/  LOP3.LUT R22, R22, 0x6, RZ, 0xc0, !PT ;  /* 0x0000000616167812 */ /* 0x000fca00078ec0ff */
[----:B------:R-:W-:Y:S01]  /*3db0*/  HMMA.16816.F32.BF16 R80, R12, R6, R80 ;  /* 0x000000060c50723c */ /* 0x000fe20000041850 */
[----:B------:R-:W-:Y:S01]  /*3dc0*/  IADD3 R4, -R113, R110, RZ ;  /* 0x0000006e71047210 */ /* 0x000fe20007ffe1ff */
[----:B------:R-:W4:Y:S01]  /*3dd0*/  MUFU.TANH R44, R44 ;  /* 0x0000002c002c7308 */ /* 0x000f220000002400 */
[----:B------:R-:W-:Y:S02]  /*3de0*/  SHF.R.S32.HI R5, RZ, 0x1f, R112 ;  /* 0x0000001fff057819 */ /* 0x000fe40000011470 */
[----:B------:R-:W-:Y:S01]  /*3df0*/  SHF.R.S32.HI R159, RZ, 0x1f, R4 ;  /* 0x0000001fff9f7819 */ /* 0x000fe20000011404 */
[----:B------:R-:W-:Y:S01]  /*3e00*/  FMUL.FTZ R60, R60, UR10 ;  /* 0x0000000a3c3c7c20 */ /* 0x000fe20008410000 */
[----:B------:R-:W-:Y:S01]  /*3e10*/  FMUL.FTZ R61, R61, UR10 ;  /* 0x0000000a3d3d7c20 */ /* 0x000fe20008410000 */
[----:B------:R-:W-:Y:S01]  /*3e20*/  FMUL.FTZ R62, R62, UR10 ;  /* 0x0000000a3e3e7c20 */ /* 0x000fe20008410000 */
[----:B------:R-:W-:Y:S01]  /*3e30*/  LEA.HI R159, R159, R4, RZ, 0x2 ;  /* 0x000000049f9f7211 */ /* 0x000fe200078f10ff */
[----:B------:R-:W-:Y:S01]  /*3e40*/  FMUL.FTZ R63, R63, UR10 ;  /* 0x0000000a3f3f7c20 */ /* 0x000fe20008410000 */
[----:B------:R-:W-:Y:S01]  /*3e50*/  LEA R4, R112, R114, 0x4 ;  /* 0x0000007270047211 */ /* 0x000fe200078e20ff */
[----:B------:R-:W-:Y:S01]  /*3e60*/  FMUL.FTZ R56, R56, UR10 ;  /* 0x0000000a38387c20 */ /* 0x000fe20008410000 */
[----:B------:R-:W-:Y:S01]  /*3e70*/  FMUL.FTZ R57, R57, UR10 ;  /* 0x0000000a39397c20 */ /* 0x000fe20008410000 */
[----:B------:R-:W-:Y:S01]  /*3e80*/  FMUL.FTZ R58, R58, UR10 ;  /* 0x0000000a3a3a7c20 */ /* 0x000fe20008410000 */
[----:B------:R-:W-:Y:S01]  /*3e90*/  FMUL.FTZ R59, R59, UR10 ;  /* 0x0000000a3b3b7c20 */ /* 0x000fe20008410000 */
[----:B------:R-:W-:Y:S01]  /*3ea0*/  SHF.R.S32.HI R159, RZ, 0x2, R159 ;  /* 0x00000002ff9f7819 */ /* 0x000fe2000001149f */
[----:B------:R-:W1:Y:S01]  /*3eb0*/  MUFU.TANH R9, R9 ;  /* 0x0000000900097308 */ /* 0x000e620000002400 */
[----:B------:R-:W-:Y:S01]  /*3ec0*/  FMUL.FTZ R84, R84, UR10 ;  /* 0x0000000a54547c20 */ /* 0x000fe20008410000 */
[----:B------:R-:W-:Y:S01]  /*3ed0*/  FMUL.FTZ R85, R85, UR10 ;  /* 0x0000000a55557c20 */ /* 0x000fe20008410000 */
[----:B------:R-:W-:Y:S01]  /*3ee0*/  FMUL.FTZ R86, R86, UR10 ;  /* 0x0000000a56567c20 */ /* 0x000fe20008410000 */
[----:B------:R-:W-:Y:S01]  /*3ef0*/  FMUL.FTZ R87, R87, UR10 ;  /* 0x0000000a57577c20 */ /* 0x000fe20008410000 */
[----:B------:R-:W-:-:S02]  /*3f00*/  IADD3 R4, R4, 0x1, R159 ;  /* 0x0000000104047810 */ /* 0x000fc40007ffe09f */
[----:B------:R-:W-:Y:S01]  /*3f10*/  FMUL.FTZ R80, R80, UR10 ;  /* 0x0000000a50507c20 */ /* 0x000fe20008410000 */
[----:B------:R-:W-:Y:S01]  /*3f20*/  FMUL.FTZ R81, R81, UR10 ;  /* 0x0000000a51517c20 */ /* 0x000fe20008410000 */
[----:B------:R-:W-:Y:S01]  /*3f30*/  FMUL.FTZ R82, R82, UR10 ;  /* 0x0000000a52527c20 */ /* 0x000fe20008410000 */
[----:B------:R-:W-:Y:S01]  /*3f40*/  FMUL.FTZ R83, R83, UR10 ;  /* 0x0000000a53537c20 */ /* 0x000fe20008410000 */
[----:B------:R-:W1:Y:S01]  /*3f50*/  MUFU.TANH R8, R8 ;  /* 0x0000000800087308 */ /* 0x000e620000002400 */
[----:B------:R-:W-:Y:S02]  /*3f60*/  LEA.HI R5, R5, R112, RZ, 0x2 ;  /* 0x0000007005057211 */ /* 0x000fe400078f10ff */
[----:B------:R-:W-:Y:S02]  /*3f70*/  IADD3 R4, R108, R4, -R153 ;  /* 0x000000046c047210 */ /* 0x000fe40007ffe899 */
[----:B------:R-:W-:Y:S02]  /*3f80*/  LOP3.LUT R5, R5, 0xfffffffc, RZ, 0xc0, !PT ;  /* 0xfffffffc05057812 */ /* 0x000fe400078ec0ff */
[----:B------:R-:W-:Y:S01]  /*3f90*/  IADD3 R111, R4, R111, RZ ;  /* 0x0000006f046f7210 */ /* 0x000fe20007ffe0ff */
[----:B------:R-:W1:Y:S01]  /*3fa0*/  MUFU.TANH R16, R16 ;  /* 0x0000001000107308 */ /* 0x000e620000002400 */
[----:B------:R-:W-:-:S02]  /*3fb0*/  IADD3 R158, R112, -R5, RZ ;  /* 0x80000005709e7210 */ /* 0x000fc40007ffe0ff */
[C---:B------:R-:W-:Y:S02]  /*3fc0*/  VIMNMX R129, R111.reuse, R108, PT ;  /* 0x0000006c6f817248 */ /* 0x040fe40003fe0100 */
[----:B------:R-:W-:-:S03]  /*3fd0*/  VIADDMNMX R128, R111, 0x8, R108, PT ;  /* 0x000000086f807846 */ /* 0x000fc6000380016c */
[----:B------:R-:W1:Y:S08]  /*3fe0*/  MUFU.TANH R17, R17 ;  /* 0x0000001100117308 */ /* 0x000e700000002400 */
[----:B------:R-:W1:Y:S08]  /*3ff0*/  MUFU.TANH R10, R10 ;  /* 0x0000000a000a7308 */ /* 0x000e700000002400 */
        /* <DEDUP_REMOVED lines=16> */
[----:B------:R1:W1:Y:S01]  /*4100*/  MUFU.TANH R119, R83 ;  /* 0x0000005300777308 */ /* 0x0002620000002400 */
[----:B------:R-:W-:Y:S06]  /*4110*/  BAR.SYNC.DEFER_BLOCKING 0x0 ;  /* 0x0000000000007b1d */ /* 0x000fec0000010000 */
[----:B--234-:R-:W-:Y:S05]  /*4120*/  @!P4 BRA `(.L_x_5630) ;  /* 0x000000080074c947 */ /* 0x01cfea0003800000 */
        /* <DEDUP_REMOVED lines=17> */
[----:B------:R-:W-:-:S04]  /*4240*/  IMAD.HI.U32 R14, R14, R7, RZ ;  /* 0x000000070e0e7227 */ /* 0x000fc800078e00ff */
[----:B------:R-:W-:Y:S01]  /*4250*/  IMAD.MOV R13, RZ, RZ, -R18 ;  /* 0x000000ffff0d7224 */ /* 0x000fe200078e0a12 */
[----:B------:R-:W-:-:S03]  /*4260*/  IADD3 R5, -R14, RZ, RZ ;  /* 0x000000ff0e057210 */ /* 0x000fc60007ffe1ff */
[C---:B------:R-:W-:Y:S01]  /*4270*/  IMAD R13, R4.reuse, R13, R12 ;  /* 0x0000000d040d7224 */ /* 0x040fe200078e020c */
[----:B------:R-:W-:Y:S01]  /*4280*/  LOP3.LUT R12, RZ, R6, RZ, 0x33, !PT ;  /* 0x00000006ff0c7212 */ /* 0x000fe200078e33ff */
        /* <DEDUP_REMOVED lines=9> */
[----:B------:R-:W-:-:S02]  /*4320*/  LOP3.LUT R4, R25, R6, RZ, 0x3c, !PT ;  /* 0x0000000619047212 */ /* 0x000fc400078e3cff */
[----:B------:R-:W-:Y:S02]  /*4330*/  @!P2 IADD3 R14, R14, 0x1, RZ ;  /* 0x000000010e0ea810 */ /* 0x000fe40007ffe0ff */
[----:B------:R-:W-:Y:S02]  /*4340*/  ISETP.GE.AND P3, PT, R4, RZ, PT ;  /* 0x000000ff0400720c */ /* 0x000fe40003f66270 */
[----:B------:R-:W-:-:S03]  /*4350*/  ISETP.NE.AND P2, PT, R6, RZ, PT ;  /* 0x000000ff0600720c */ /* 0x000fc60003f45270 */
[----:B------:R-:W-:Y:S02]  /*4360*/  @P6 VIADD R18, R18, 0x1 ;  /* 0x0000000112126836 */ /* 0x000fe40000000000 */
[----:B------:R-:W-:-:S04]  /*4370*/  @P5 IADD3 R14, R14, 0x1, RZ ;  /* 0x000000010e0e5810 */ /* 0x000fc80007ffe0ff */
        /* <DEDUP_REMOVED lines=17> */
[----:B------:R-:W-:-:S04]  /*4490*/  IMAD R7, R7, UR8, RZ ;  /* 0x0000000807077c24 */ /* 0x000fc8000f8e02ff */
[C---:B------:R-:W-:Y:S02]  /*44a0*/  IMAD R7, R4.reuse, UR9, R7 ;  /* 0x0000000904077c24 */ /* 0x040fe4000f8e0207 */
[----:B------:R-:W-:-:S04]  /*44b0*/  IMAD.WIDE.U32 R4, R4, UR8, R12 ;  /* 0x0000000804047c25 */ /* 0x000fc8000f8e000c */
[----:B------:R-:W-:Y:S01]  /*44c0*/  IMAD.MOV.U32 R21, RZ, RZ, R4 ;  /* 0x000000ffff157224 */ /* 0x000fe200078e0004 */
[----:B------:R-:W-:Y:S01]  /*44d0*/  IADD3 R20, R5, R7, RZ ;  /* 0x0000000705147210 */ /* 0x000fe20007ffe0ff */
[----:B------:R-:W-:Y:S06]  /*44e0*/  BRA `(.L_x_5632) ;  /* 0x0000000000087947 */ /* 0x000fec0003800000 */
.L_x_5631:
[----:B------:R-:W-:-:S04]  /*44f0*/  LEA R21, -R102, RZ, 0x6 ;  /* 0x000000ff66157211 */ /* 0x000fc800078e31ff */
[----:B------:R-:W-:-:S07]  /*4500*/  SHF.R.S32.HI R20, RZ, 0x1f, R21 ;  /* 0x0000001fff147819 */ /* 0x000fce0000011415 */
.L_x_5632:
[----:B------:R-:W-:Y:S01]  /*4510*/  ULDC UR5, c[0x0][0x2d0] ;  /* 0x0000b40000057ab9 */ /* 0x000fe20000000800 */
[----:B------:R-:W-:Y:S01]  /*4520*/  IADD3 R23, P5, R147, R21, RZ ;  /* 0x0000001593177210 */ /* 0x000fe20007fbe0ff */
[----:B------:R-:W-:Y:S01]  /*4530*/  BSSY B0, `(.L_x_5633) ;  /* 0x0000059000007945 */ /* 0x000fe20003800000 */
[----:B------:R-:W-:Y:S02]  /*4540*/  ISETP.GE.AND P3, PT, R154, UR5, PT ;  /* 0x000000059a007c0c */ /* 0x000fe4000bf66270 */
[----:B------:R-:W-:-:S11]  /*4550*/  ISETP.GE.AND P2, PT, R145, UR5, PT ;  /* 0x0000000591007c0c */ /* 0x000fd6000bf46270 */
[----:B------:R-:W2:Y:S01]  /*4560*/  @!P3 LDC.64 R6, c[0x0][0x218] ;  /* 0x00008600ff06bb82 */ /* 0x000ea20000000a00 */
[----:B------:R-:W-:Y:S01]  /*4570*/  @!P3 IADD3 R29, P1, R21, R126, RZ ;  /* 0x0000007e151db210 */ /* 0x000fe20007f3e0ff */
[----:B------:R3:W-:Y:S04]  /*4580*/  @P3 STS.128 [R152+0x4000], RZ ;  /* 0x004000ff98003388 */ /* 0x0007e80000000c00 */
[----:B------:R-:W-:Y:S02]  /*4590*/  @!P3 IMAD.X R28, R20, 0x1, R127, P1 ;  /* 0x00000001141cb824 */ /* 0x000fe400008e067f */
[----:B------:R-:W4:Y:S08]  /*45a0*/  @!P2 LDC.64 R4, c[0x0][0x218] ;  /* 0x00008600ff04ab82 */ /* 0x000f300000000a00 */
[----:B------:R-:W5:Y:S08]  /*45b0*/  @!P3 LDC.64 R18, c[0x0][0x218] ;  /* 0x00008600ff12bb82 */ /* 0x000f700000000a00 */
[----:B------:R-:W1:Y:S01]  /*45c0*/  @!P2 LDC.64 R14, c[0x0][0x218] ;  /* 0x00008600ff0eab82 */ /* 0x000e620000000a00 */
[----:B--2---:R-:W-:-:S02]  /*45d0*/  @!P3 LEA R42, P6, R29, R6, 0x1 ;  /* 0x000000061d2ab211 */ /* 0x004fc400078c08ff */
[-C--:B------:R-:W-:Y:S02]  /*45e0*/  @!P2 IADD3 R6, P1, R21, R126.reuse, RZ ;  /* 0x0000007e1506a210 */ /* 0x080fe40007f3e0ff */
[----:B------:R-:W-:Y:S01]  /*45f0*/  @!P3 LEA.HI.X R43, R29, R7, R28, 0x1, P6 ;  /* 0x000000071d2bb211 */ /* 0x000fe200030f0c1c */
[----:B------:R-:W-:Y:S01]  /*4600*/  IMAD.X R28, R146, 0x1, R20, P5 ;  /* 0x00000001921c7824 */ /* 0x000fe200028e0614 */
[C---:B------:R-:W-:Y:S01]  /*4610*/  @!P3 IADD3 R29, P5, R23.reuse, R126, RZ ;  /* 0x0000007e171db210 */ /* 0x040fe20007fbe0ff */
[----:B------:R-:W2:Y:S01]  /*4620*/  @!P3 LDC.64 R12, c[0x0][0x218] ;  /* 0x00008600ff0cbb82 */ /* 0x000ea20000000a00 */
[--C-:B------:R-:W-:Y:S01]  /*4630*/  @!P2 IMAD.X R7, R20, 0x1, R127.reuse, P1 ;  /* 0x000000011407a824 */ /* 0x100fe200008e067f */
[----:B----4-:R-:W-:Y:S01]  /*4640*/  @!P2 LEA R46, P1, R6, R4, 0x1 ;  /* 0x00000004062ea211 */ /* 0x010fe200078208ff */
        /* <DEDUP_REMOVED lines=8> */
[----:B------:R-:W4:Y:S01]  /*46d0*/  @!P2 LDC.64 R6, c[0x0][0x218] ;  /* 0x00008600ff06ab82 */ /* 0x000f220000000a00 */
[----:B-----5:R-:W-:Y:S01]  /*46e0*/  @!P3 LEA R48, P6, R29, R18, 0x1 ;  /* 0x000000121d30b211 */ /* 0x020fe200078c08ff */
        /* <DEDUP_REMOVED lines=8> */
[----:B-1----:R-:W-:Y:S01]  /*4770*/  @!P2 LEA R40, P1, R30, R14, 0x1 ;  /* 0x0000000e1e28a211 */ /* 0x002fe200078208ff */
[----:B------:R-:W1:Y:S01]  /*4780*/  @!P3 LDC.64 R4, c[0x0][0x218] ;  /* 0x00008600ff04bb82 */ /* 0x000e620000000a00 */
        /* <DEDUP_REMOVED lines=8> */
[C---:B--2---:R-:W-:Y:S01]  /*4810*/  @!P3 LEA R30, P1, R14.reuse, R12, 0x1 ;  /* 0x0000000c0e1eb211 */ /* 0x044fe200078208ff */
        /* <DEDUP_REMOVED lines=42> */
.L_x_5634:
[----:B------:R-:W-:Y:S05]  /*4ac0*/  BSYNC B0 ;  /* 0x0000000000007941 */ /* 0x000fea0003800000 */
.L_x_5633:
[----:B------:R-:W0:Y:S01]  /*4ad0*/  LDGDEPBAR ;  /* 0x00000000000079af */ /* 0x000e220000000000 */
[----:B------:R-:W-:-:S04]  /*4ae0*/  IADD3 R126, P1, R21, R126, RZ ;  /* 0x0000007e157e7210 */ /* 0x000fc80007f3e0ff */
[----:B------:R-:W-:-:S09]  /*4af0*/  IADD3.X R127, R20, R127, RZ, P1, !PT ;  /* 0x0000007f147f7210 */ /* 0x000fd20000ffe4ff */
.L_x_5630:
[----:B-1-3--:R-:W-:Y:S01]  /*4b00*/  IMAD.IADD R4, R25, 0x1, R22 ;  /* 0x0000000119047824 */ /* 0x00afe200078e0216 */
[----:B------:R-:W-:Y:S01]  /*4b10*/  ULDC UR11, c[0x0][0x2ec] ;  /* 0x0000bb00000b7ab9 */ /* 0x000fe20000000800 */
[----:B------:R-:W-:Y:S01]  /*4b20*/  LEA R136, R136, UR4, 0x1 ;  /* 0x0000000488887c11 */ /* 0x000fe2000f8e08ff */
[----:B------:R-:W-:Y:S01]  /*4b30*/  ULDC.64 UR8, c[0x0][0x218] ;  /* 0x0000860000087ab9 */ /* 0x000fe20000000a00 */
[C---:B------:R-:W-:Y:S02]  /*4b40*/  VIADD R5, R4.reuse, 0x8 ;  /* 0x0000000804057836 */ /* 0x040fe40000000000 */
[C---:B------:R-:W-:Y:S01]  /*4b50*/  VIADD R6, R4.reuse, 0x1 ;  /* 0x0000000104067836 */ /* 0x040fe20000000000 */
[----:B------:R-:W-:Y:S01]  /*4b60*/  LDSM.16.MT88.4 R92, [R136+0x8000] ;  /* 0x00800000885c783b */ /* 0x000fe20000004200 */
[C---:B------:R-:W-:Y:S01]  /*4b70*/  VIADD R12, R4.reuse, 0x11 ;  /* 0x00000011040c7836 */ /* 0x040fe20000000000 */
[CC--:B------:R-:W-:Y:S01]  /*4b80*/  ISETP.GE.AND P3, PT, R5.reuse, R129.reuse, PT ;  /* 0x000000810500720c */ /* 0x0c0fe20003f66270 */
[C---:B------:R-:W-:Y:S01]  /*4b90*/  VIADD R29, R4.reuse, 0x19 ;  /* 0x00000019041d7836 */ /* 0x040fe20000000000 */
[-C--:B------:R-:W-:Y:S01]  /*4ba0*/  ISETP.GE.AND P5, PT, R5, R128.reuse, PT ;  /* 0x000000800500720c */ /* 0x080fe20003fa6270 */
[----:B------:R-:W-:Y:S01]  /*4bb0*/  VIADD R5, R4, 0x10 ;  /* 0x0000001004057836 */ /* 0x000fe20000000000 */
[-C--:B------:R-:W-:Y:S01]  /*4bc0*/  ISETP.GE.AND P1, PT, R6, R128.reuse, PT ;  /* 0x000000800600720c */ /* 0x080fe20003f26270 */
[----:B------:R-:W-:Y:S01]  /*4bd0*/  VIADD R28, R4, 0x20 ;  /* 0x00000020041c7836 */ /* 0x000fe20000000000 */
[-C--:B------:R-:W-:Y:S01]  /*4be0*/  ISETP.GE.AND P2, PT, R6, R129.reuse, PT ;  /* 0x000000810600720c */ /* 0x080fe20003f46270 */
[----:B------:R-:W-:Y:S01]  /*4bf0*/  VIADD R6, R4, 0x9 ;  /* 0x0000000904067836 */ /* 0x000fe20000000000 */
[----:B------:R-:W-:Y:S01]  /*4c00*/  FSEL R7, R38, -INF , !P1 ;  /* 0xff80000026077808 */ /* 0x000fe20004800000 */
[----:B------:R-:W-:Y:S01]  /*4c10*/  VIADD R22, R4, 0x21 ;  /* 0x0000002104167836 */ /* 0x000fe20000000000 */
[----:B------:R-:W-:Y:S01]  /*4c20*/  FSEL R19, R32, -INF , !P3 ;  /* 0xff80000020137808 */ /* 0x000fe20005800000 */
[C---:B------:R-:W-:Y:S01]  /*4c30*/  VIADD R20, R4.reuse, 0x28 ;  /* 0x0000002804147836 */ /* 0x040fe20000000000 */
[CC--:B------:R-:W-:Y:S01]  /*4c40*/  ISETP.GE.AND P1, PT, R5.reuse, R129.reuse, PT ;  /* 0x000000810500720c */ /* 0x0c0fe20003f26270 */
[C---:B------:R-:W-:Y:S01]  /*4c50*/  VIADD R18, R4.reuse, 0x29 ;  /* 0x0000002904127836 */ /* 0x040fe20000000000 */
[-C--:B------:R-:W-:Y:S01]  /*4c60*/  ISETP.GE.AND P3, PT, R5, R128.reuse, PT ;  /* 0x000000800500720c */ /* 0x080fe20003f66270 */
[----:B------:R-:W-:Y:S01]  /*4c70*/  VIADD R14, R4, 0x30 ;  /* 0x00000030040e7836 */ /* 0x000fe20000000000 */
[----:B------:R-:W-:Y:S01]  /*4c80*/  FSEL R5, R34, -INF , !P5 ;  /* 0xff80000022057808 */ /* 0x000fe20006800000 */
[--C-:B------:R-:W-:Y:S01]  /*4c90*/  IMAD R133, R0, 0x2, R136.reuse ;  /* 0x0000000200857824 */ /* 0x100fe200078e0288 */
[-C--:B------:R-:W-:Y:S01]  /*4ca0*/  ISETP.GE.AND P5, PT, R4, R129.reuse, PT ;  /* 0x000000810400720c */ /* 0x080fe20003fa6270 */
[----:B------:R-:W-:Y:S01]  /*4cb0*/  IMAD R134, R2, 0x2, R136 ;  /* 0x0000000202867824 */ /* 0x000fe200078e0288 */
[----:B------:R-:W-:Y:S01]  /*4cc0*/  FSEL R15, R36, -INF , !P2 ;  /* 0xff800000240f7808 */ /* 0x000fe20005000000 */
[----:B------:R-:W-:Y:S01]  /*4cd0*/  LDSM.16.MT88.4 R40, [R136+0xa000] ;  /* 0x00a000008828783b */ /* 0x000fe20000004200 */
[----:B------:R-:W-:Y:S01]  /*4ce0*/  ISETP.GE.AND P6, PT, R6, R129, PT ;  /* 0x000000810600720c */ /* 0x000fe20003fc6270 */
[----:B------:R-:W-:Y:S01]  /*4cf0*/  IMAD R132, R0, 0x2, R134 ;  /* 0x0000000200847824 */ /* 0x000fe200078e0286 */
[----:B------:R-:W-:Y:S01]  /*4d00*/  ISETP.GE.AND P2, PT, R6, R128, PT ;  /* 0x000000800600720c */ /* 0x000fe20003f46270 */
[----:B------:R-:W-:Y:S01]  /*4d10*/  VIADD R6, R4, 0x18 ;  /* 0x0000001804067836 */ /* 0x000fe20000000000 */
[----:B------:R-:W-:Y:S01]  /*4d20*/  FSEL R3, R3, -INF , !P5 ;  /* 0xff80000003037808 */ /* 0x000fe20006800000 */
[----:B------:R-:W-:Y:S01]  /*4d30*/  LDSM.16.MT88.4 R76, [R133+0x8000] ;  /* 0x00800000854c783b */ /* 0x000fe20000004200 */
[----:B------:R-:W-:-:S02]  /*4d40*/  FSEL R33, R33, -INF , !P6 ;  /* 0xff80000021217808 */ /* 0x000fc40007000000 */
[----:B------:R-:W-:Y:S01]  /*4d50*/  FSEL R35, R35, -INF , !P2 ;  /* 0xff80000023237808 */ /* 0x000fe20005000000 */
[----:B------:R-:W-:Y:S01]  /*4d60*/  LDSM.16.MT88.4 R48, [R134+0xa000] ;  /* 0x00a000008630783b */ /* 0x000fe20000004200 */
[C---:B------:R-:W-:Y:S02]  /*4d70*/  ISETP.GE.AND P6, PT, R12.reuse, R129, PT ;  /* 0x000000810c00720c */ /* 0x040fe40003fc6270 */
[----:B------:R-:W-:Y:S01]  /*4d80*/  ISETP.GE.AND P2, PT, R12, R128, PT ;  /* 0x000000800c00720c */ /* 0x000fe20003f46270 */
[----:B------:R-:W-:Y:S01]  /*4d90*/  LDSM.16.MT88.4 R56, [R133+0xa000] ;  /* 0x00a000008538783b */ /* 0x000fe20000004200 */
[----:B------:R-:W-:Y:S02]  /*4da0*/  FMNMX.FTZ R12, R3, R15, !PT ;  /* 0x0000000f030c7209 */ /* 0x000fe40007810000 */
[----:B------:R-:W-:Y:S01]  /*4db0*/  FSEL R39, R39, -INF , !P1 ;  /* 0xff80000027277808 */ /* 0x000fe20004800000 */
[----:B------:R-:W-:Y:S01]  /*4dc0*/  LDSM.16.MT88.4 R84, [R134+0x8000] ;  /* 0x008000008654783b */ /* 0x000fe20000004200 */
[----:B------:R-:W-:-:S02]  /*4dd0*/  FMNMX.FTZ R12, R19, R12, !PT ;  /* 0x0000000c130c7209 */ /* 0x000fc40007810000 */
[-C--:B------:R-:W-:Y:S01]  /*4de0*/  ISETP.GE.AND P5, PT, R6, R129.reuse, PT ;  /* 0x000000810600720c */ /* 0x080fe20003fa6270 */
[----:B------:R-:W-:Y:S01]  /*4df0*/  LDSM.16.MT88.4 R68, [R132+0x8000] ;  /* 0x008000008444783b */ /* 0x000fe20000004200 */
[----:B------:R-:W-:Y:S01]  /*4e00*/  FMNMX.FTZ R30, R33, R12, !PT ;  /* 0x0000000c211e7209 */ /* 0x000fe20007810000 */
[----:B------:R-:W-:Y:S01]  /*4e10*/  VIADD R12, R4, 0x31 ;  /* 0x00000031040c7836 */ /* 0x000fe20000000000 */
[----:B------:R-:W-:Y:S02]  /*4e20*/  FSEL R25, R44, -INF , !P6 ;  /* 0xff8000002c197808 */ /* 0x000fe40007000000 */
[----:B------:R-:W-:Y:S02]  /*4e30*/  FMNMX.FTZ R30, R39, R30, !PT ;  /* 0x0000001e271e7209 */ /* 0x000fe40007810000 */
[----:B------:R-:W-:Y:S02]  /*4e40*/  ISETP.GE.AND P6, PT, R29, R129, PT ;  /* 0x000000811d00720c */ /* 0x000fe40003fc6270 */
[----:B------:R-:W-:-:S02]  /*4e50*/  FSEL R23, R16, -INF , !P5 ;  /* 0xff80000010177808 */ /* 0x000fc40006800000 */
[----:B------:R-:W-:Y:S02]  /*4e60*/  FMNMX.FTZ R30, R25, R30, !PT ;  /* 0x0000001e191e7209 */ /* 0x000fe40007810000 */
[-C--:B------:R-:W-:Y:S02]  /*4e70*/  ISETP.GE.AND P5, PT, R28, R129.reuse, PT ;  /* 0x000000811c00720c */ /* 0x080fe40003fa6270 */
[----:B------:R-:W-:Y:S02]  /*4e80*/  FSEL R21, R17, -INF , !P6 ;  /* 0xff80000011157808 */ /* 0x000fe40007000000 */
[----:B------:R-:W-:Y:S02]  /*4e90*/  FMNMX.FTZ R30, R23, R30, !PT ;  /* 0x0000001e171e7209 */ /* 0x000fe40007810000 */
[----:B------:R-:W-:Y:S02]  /*4ea0*/  ISETP.GE.AND P6, PT, R22, R129, PT ;  /* 0x000000811600720c */ /* 0x000fe40003fc6270 */
[----:B------:R-:W-:-:S02]  /*4eb0*/  FSEL R185, R185, -INF , !P5 ;  /* 0xff800000b9b97808 */ /* 0x000fc40006800000 */
[----:B------:R-:W-:Y:S02]  /*4ec0*/  FMNMX.FTZ R30, R21, R30, !PT ;  /* 0x0000001e151e7209 */ /* 0x000fe40007810000 */
[----:B------:R-:W-:Y:S02]  /*4ed0*/  ISETP.GE.AND P5, PT, R20, R129, PT ;  /* 0x000000811400720c */ /* 0x000fe40003fa6270 */
[----:B------:R-:W-:Y:S02]  /*4ee0*/  FSEL R183, R183, -INF , !P6 ;  /* 0xff800000b7b77808 */ /* 0x000fe40007000000 */
[----:B------:R-:W-:Y:S02]  /*4ef0*/  FMNMX.FTZ R30, R185, R30, !PT ;  /* 0x0000001eb91e7209 */ /* 0x000fe40007810000 */
[----:B------:R-:W-:Y:S02]  /*4f00*/  FSEL R9, R9, -INF , !P3 ;  /* 0xff80000009097808 */ /* 0x000fe40005800000 */
[----:B------:R-:W-:-:S02]  /*4f10*/  ISETP.GE.AND P3, PT, R4, R128, PT ;  /* 0x000000800400720c */ /* 0x000fc40003f66270 */
[-C--:B------:R-:W-:Y:S02]  /*4f20*/  ISETP.GE.AND P6, PT, R18, R129.reuse, PT ;  /* 0x000000811200720c */ /* 0x080fe40003fc6270 */
[----:B------:R-:W-:Y:S02]  /*4f30*/  FSEL R181, R181, -INF , !P5 ;  /* 0xff800000b5b57808 */ /* 0x000fe40006800000 */
[----:B------:R-:W-:Y:S02]  /*4f40*/  FMNMX.FTZ R30, R183, R30, !PT ;  /* 0x0000001eb71e7209 */ /* 0x000fe40007810000 */
[----:B------:R-:W-:Y:S02]  /*4f50*/  ISETP.GE.AND P5, PT, R14, R129, PT ;  /* 0x000000810e00720c */ /* 0x000fe40003fa6270 */
[----:B------:R-:W-:Y:S02]  /*4f60*/  FSEL R37, R37, -INF , !P3 ;  /* 0xff80000025257808 */ /* 0x000fe40005800000 */
[----:B------:R-:W-:-:S02]  /*4f70*/  FSEL R179, R179, -INF , !P6 ;  /* 0xff800000b3b37808 */ /* 0x000fc40007000000 */
[----:B------:R-:W-:Y:S02]  /*4f80*/  FMNMX.FTZ R30, R181, R30, !PT ;  /* 0x0000001eb51e7209 */ /* 0x000fe40007810000 */
[----:B------:R-:W-:Y:S01]  /*4f90*/  ISETP.GE.AND P1, PT, R6, R128, PT ;  /* 0x000000800600720c */ /* 0x000fe20003f26270 */
[----:B------:R-:W-:Y:S01]  /*4fa0*/  VIADD R6, R4, 0x38 ;  /* 0x0000003804067836 */ /* 0x000fe20000000000 */
[----:B------:R-:W-:Y:S01]  /*4fb0*/  ISETP.GE.AND P3, PT, R12, R129, PT ;  /* 0x000000810c00720c */ /* 0x000fe20003f66270 */
[----:B------:R-:W-:Y:S01]  /*4fc0*/  VIADD R4, R4, 0x39 ;  /* 0x0000003904047836 */ /* 0x000fe20000000000 */
[----:B------:R-:W-:Y:S02]  /*4fd0*/  FSEL R167, R167, -INF , !P5 ;  /* 0xff800000a7a77808 */ /* 0x000fe40006800000 */
[----:B------:R-:W-:Y:S02]  /*4fe0*/  FMNMX.FTZ R16, R37, R7, !PT ;  /* 0x0000000725107209 */ /* 0x000fe40007810000 */
[----:B------:R-:W-:-:S02]  /*4ff0*/  FMNMX.FTZ R30, R179, R30, !PT ;  /* 0x0000001eb31e7209 */ /* 0x000fc40007810000 */
[-C--:B------:R-:W-:Y:S02]  /*5000*/  ISETP.GE.AND P5, PT, R6, R129.reuse, PT ;  /* 0x000000810600720c */ /* 0x080fe40003fa6270 */
[----:B------:R-:W-:Y:S02]  /*5010*/  FSEL R165, R165, -INF , !P3 ;  /* 0xff800000a5a57808 */ /* 0x000fe40005800000 */
[----:B------:R-:W-:Y:S02]  /*5020*/  FMNMX.FTZ R16, R5, R16, !PT ;  /* 0x0000001005107209 */ /* 0x000fe40007810000 */
[----:B------:R-:W-:Y:S02]  /*5030*/  FMNMX.FTZ R30, R167, R30, !PT ;  /* 0x0000001ea71e7209 */ /* 0x000fe40007810000 */
[----:B------:R-:W-:Y:S02]  /*5040*/  ISETP.GE.AND P3, PT, R4, R129, PT ;  /* 0x000000810400720c */ /* 0x000fe40003f66270 */
[----:B------:R-:W-:-:S02]  /*5050*/  FSEL R163, R163, -INF , !P5 ;  /* 0xff800000a3a37808 */ /* 0x000fc40006800000 */
[----:B------:R-:W-:Y:S02]  /*5060*/  FMNMX.FTZ R16, R35, R16, !PT ;  /* 0x0000001023107209 */ /* 0x000fe40007810000 */
[----:B------:R-:W-:Y:S02]  /*5070*/  FMNMX.FTZ R30, R165, R30, !PT ;  /* 0x0000001ea51e7209 */ /* 0x000fe40007810000 */
[----:B------:R-:W-:Y:S02]  /*5080*/  FSEL R13, R8, -INF , !P2 ;  /* 0xff800000080d7808 */ /* 0x000fe40005000000 */
[----:B------:R-:W-:Y:S02]  /*5090*/  FSEL R161, R161, -INF , !P3 ;  /* 0xff800000a1a17808 */ /* 0x000fe40005800000 */
[----:B------:R-:W-:Y:S02]  /*50a0*/  FMNMX.FTZ R16, R9, R16, !PT ;  /* 0x0000001009107209 */ /* 0x000fe40007810000 */
[----:B------:R-:W-:-:S02]  /*50b0*/  FMNMX.FTZ R8, R163, R30, !PT ;  /* 0x0000001ea3087209 */ /* 0x000fc40007810000 */
[----:B------:R-:W-:Y:S02]  /*50c0*/  ISETP.GE.AND P2, PT, R29, R128, PT ;  /* 0x000000801d00720c */ /* 0x000fe40003f46270 */
[----:B------:R-:W-:Y:S02]  /*50d0*/  FSEL R17, R10, -INF , !P1 ;  /* 0xff8000000a117808 */ /* 0x000fe40004800000 */
[----:B------:R-:W-:Y:S02]  /*50e0*/  FMNMX.FTZ R16, R13, R16, !PT ;  /* 0x000000100d107209 */ /* 0x000fe40007810000 */
[----:B------:R-:W-:Y:S02]  /*50f0*/  FMNMX.FTZ R8, R161, R8, !PT ;  /* 0x00000008a1087209 */ /* 0x000fe40007810000 */
[----:B------:R-:W-:Y:S02]  /*5100*/  ISETP.GE.AND P1, PT, R28, R128, PT ;  /* 0x000000801c00720c */ /* 0x000fe40003f26270 */
[----:B------:R-:W-:Y:S01]  /*5110*/  FSEL R11, R11, -INF , !P2 ;  /* 0xff8000000b0b7808 */ /* 0x000fe20005000000 */
[----:B------:R-:W1:Y:S01]  /*5120*/  SHFL.BFLY PT, R29, R8, 0x2, 0x1f ;  /* 0x0c401f00081d7f89 */ /* 0x000e6200000e0000 */
        /* <DEDUP_REMOVED lines=19> */
[----:B-1----:R-:W-:Y:S02]  /*5260*/  FMNMX.FTZ R29, R8, R29, !PT ;  /* 0x0000001d081d7209 */ /* 0x002fe40007810000 */
[----:B------:R-:W-:Y:S02]  /*5270*/  ISETP.GE.AND P2, PT, R4, R128, PT ;  /* 0x000000800400720c */ /* 0x000fe40003f46270 */
[----:B------:R-:W-:Y:S01]  /*5280*/  FSEL R121, R121, -INF , !P1 ;  /* 0xff80000079797808 */ /* 0x000fe20004800000 */
[----:B------:R-:W1:Y:S01]  /*5290*/  SHFL.BFLY PT, R100, R29, 0x1, 0x1f ;  /* 0x0c201f001d647f89 */ /* 0x000e6200000e0000 */
[----:B------:R-:W-:Y:S02]  /*52a0*/  FMNMX.FTZ R16, R123, R16, !PT ;  /* 0x000000107b107209 */ /* 0x000fe40007810000 */
[----:B------:R-:W-:Y:S02]  /*52b0*/  FSEL R119, R119, -INF , !P2 ;  /* 0xff80000077777808 */ /* 0x000fe40005000000 */
[----:B------:R-:W-:-:S04]  /*52c0*/  FMNMX.FTZ R16, R121, R16, !PT ;  /* 0x0000001079107209 */ /* 0x000fc80007810000 */
[----:B------:R-:W-:-:S05]  /*52d0*/  FMNMX.FTZ R31, R119, R16, !PT ;  /* 0x00000010771f7209 */ /* 0x000fca0007810000 */
[----:B------:R-:W2:Y:S01]  /*52e0*/  SHFL.BFLY PT, R4, R31, 0x2, 0x1f ;  /* 0x0c401f001f047f89 */ /* 0x000ea200000e0000 */
[----:B-1----:R-:W-:-:S04]  /*52f0*/  FMNMX.FTZ R100, R29, R100, !PT ;  /* 0x000000641d647209 */ /* 0x002fc80007810000 */
[C---:B------:R-:W-:Y:S01]  /*5300*/  FSETP.NEU.FTZ.AND P1, PT, R100.reuse, -INF , PT ;  /* 0xff8000006400780b */ /* 0x040fe20003f3d000 */
[----:B------:R-:W-:-:S05]  /*5310*/  FMUL.FTZ R118, R100, UR11 ;  /* 0x0000000b64767c20 */ /* 0x000fca0008410000 */
[----:B------:R-:W-:Y:S02]  /*5320*/  FSEL R118, R118, RZ, P1 ;  /* 0x000000ff76767208 */ /* 0x000fe40000800000 */
[----:B--2---:R-:W-:-:S03]  /*5330*/  FMNMX.FTZ R4, R31, R4, !PT ;  /* 0x000000041f047209 */ /* 0x004fc60007810000 */
[--C-:B------:R-:W-:Y:S01]  /*5340*/  FFMA.FTZ R115, R3, UR11, -R118.reuse ;  /* 0x0000000b03737c23 */ /* 0x100fe20008010876 */
[--C-:B------:R-:W-:Y:S01]  /*5350*/  FFMA.FTZ R114, R15, UR11, -R118.reuse ;  /* 0x0000000b0f727c23 */ /* 0x100fe20008010876 */
[--C-:B------:R-:W-:Y:S01]  /*5360*/  FFMA.FTZ R111, R19, UR11, -R118.reuse ;  /* 0x0000000b136f7c23 */ /* 0x100fe20008010876 */
[--C-:B------:R-:W-:Y:S01]  /*5370*/  FFMA.FTZ R108, R33, UR11, -R118.reuse ;  /* 0x0000000b216c7c23 */ /* 0x100fe20008010876 */
[----:B------:R-:W1:Y:S01]  /*5380*/  SHFL.BFLY PT, R3, R4, 0x1, 0x1f ;  /* 0x0c201f0004037f89 */ /* 0x000e6200000e0000 */
        /* <DEDUP_REMOVED lines=9> */
[----:B------:R-:W2:Y:S01]  /*5420*/  MUFU.EX2 R114, R114 ;  /* 0x0000007200727308 */ /* 0x000ea20000000800 */
[----:B------:R-:W-:Y:S01]  /*5430*/  LDSM.16.MT88.4 R20, [R132+0xa000] ;  /* 0x00a000008414783b */ /* 0x000fe20000004200 */
[----:B------:R-:W-:-:S06]  /*5440*/  FFMA.FTZ R167, R161, UR11, -R118 ;  /* 0x0000000ba1a77c23 */ /* 0x000fcc0008010876 */
[----:B------:R-:W-:Y:S01]  /*5450*/  MUFU.EX2 R111, R111 ;  /* 0x0000006f006f7308 */ /* 0x000fe20000000800 */
[----:B-1----:R-:W-:-:S07]  /*5460*/  FMNMX.FTZ R3, R4, R3, !PT ;  /* 0x0000000304037209 */ /* 0x002fce0007810000 */
[----:B------:R-:W1:Y:S01]  /*5470*/  MUFU.EX2 R108, R108 ;  /* 0x0000006c006c7308 */ /* 0x000e620000000800 */
[----:B--2---:R-:W-:Y:S01]  /*5480*/  F2FP.BF16.F32.PACK_AB R64, R114, R115 ;  /* 0x000000737240723e */ /* 0x004fe200000010ff */
[----:B------:R-:W-:Y:S01]  /*5490*/  FADD.FTZ R114, R115, R114 ;  /* 0x0000007273727221 */ /* 0x000fe20000010000 */
[C---:B------:R-:W-:Y:S01]  /*54a0*/  FMUL.FTZ R116, R3.reuse, UR11 ;  /* 0x0000000b03747c20 */ /* 0x040fe20008410000 */
[----:B------:R-:W-:-:S04]  /*54b0*/  FSETP.NEU.FTZ.AND P1, PT, R3, -INF , PT ;  /* 0xff8000000300780b */ /* 0x000fc80003f3d000 */
[----:B------:R-:W-:Y:S01]  /*54c0*/  FSEL R116, R116, RZ, P1 ;  /* 0x000000ff74747208 */ /* 0x000fe20000800000 */
[----:B------:R-:W-:Y:S01]  /*54d0*/  MUFU.EX2 R107, R107 ;  /* 0x0000006b006b7308 */ /* 0x000fe20000000800 */
[----:B------:R-:W-:-:S03]  /*54e0*/  LEA R164, P1, R126, UR8, 0x1 ;  /* 0x000000087ea47c11 */ /* 0x000fc6000f8208ff */
[--C-:B------:R-:W-:Y:S01]  /*54f0*/  FFMA.FTZ R112, R37, UR11, -R116.reuse ;  /* 0x0000000b25707c23 */ /* 0x100fe20008010874 */
[--C-:B------:R-:W-:Y:S01]  /*5500*/  FFMA.FTZ R117, R7, UR11, -R116.reuse ;  /* 0x0000000b07757c23 */ /* 0x100fe20008010874 */
[--C-:B------:R-:W-:Y:S01]  /*5510*/  FFMA.FTZ R113, R5, UR11, -R116.reuse ;  /* 0x0000000b05717c23 */ /* 0x100fe20008010874 */
[--C-:B------:R-:W-:Y:S01]  /*5520*/  FFMA.FTZ R110, R35, UR11, -R116.reuse ;  /* 0x0000000b236e7c23 */ /* 0x100fe20008010874 */
[--C-:B------:R-:W-:Y:S01]  /*5530*/  FFMA.FTZ R2, R13, UR11, -R116.reuse ;  /* 0x0000000b0d027c23 */ /* 0x100fe20008010874 */
[--C-:B------:R-:W-:Y:S01]  /*5540*/  FFMA.FTZ R109, R9, UR11, -R116.reuse ;  /* 0x0000000b096d7c23 */ /* 0x100fe20008010874 */
[----:B------:R-:W-:Y:S01]  /*5550*/  MUFU.EX2 R112, R112 ;  /* 0x0000007000707308 */ /* 0x000fe20000000800 */
[----:B------:R-:W2:Y:S01]  /*5560*/  LDSM.16.MT88.4 R12, [R136+0x8800] ;  /* 0x00880000880c783b */ /* 0x000ea20000004200 */
[--C-:B------:R-:W-:Y:S01]  /*5570*/  FFMA.FTZ R0, R11, UR11, -R116.reuse ;  /* 0x0000000b0b007c23 */ /* 0x100fe20008010874 */
[----:B-1----:R-:W-:Y:S01]  /*5580*/  F2FP.BF16.F32.PACK_AB R66, R108, R111 ;  /* 0x0000006f6c42723e */ /* 0x002fe200000010ff */
[--C-:B------:R-:W-:Y:S01]  /*5590*/  FFMA.FTZ R105, R17, UR11, -R116.reuse ;  /* 0x0000000b11697c23 */ /* 0x100fe20008010874 */
[----:B------:R-:W1:Y:S01]  /*55a0*/  LDSM.16.MT88.4 R8, [R133+0x8800] ;  /* 0x008800008508783b */ /* 0x000e620000004200 */
[--C-:B------:R-:W-:Y:S01]  /*55b0*/  FFMA.FTZ R130, R123, UR11, -R116.reuse ;  /* 0x0000000b7b827c23 */ /* 0x100fe20008010874 */
[--C-:B------:R-:W-:Y:S01]  /*55c0*/  FFMA.FTZ R119, R119, UR11, -R116.reuse ;  /* 0x0000000b77777c23 */ /* 0x100fe20008010874 */
[----:B------:R-:W3:Y:S01]  /*55d0*/  MUFU.EX2 R117, R117 ;  /* 0x0000007500757308 */ /* 0x000ee20000000800 */
[----:B------:R-:W-:Y:S01]  /*55e0*/  LDSM.16.MT88.4 R32, [R134+0x8800] ;  /* 0x008800008620783b */ /* 0x000fe20000004200 */
[----:B------:R-:W-:Y:S01]  /*55f0*/  FFMA.FTZ R131, R131, UR11, -R116 ;  /* 0x0000000b83837c23 */ /* 0x000fe20008010874 */
[----:B------:R-:W-:-:S02]  /*5600*/  FADD.FTZ R111, R111, R114 ;  /* 0x000000726f6f7221 */ /* 0x000fc40000010000 */
[----:B------:R-:W-:Y:S02]  /*5610*/  LDSM.16.MT88.4 R16, [R136+0xa800] ;  /* 0x00a800008810783b */ /* 0x000fe40000004200 */
[----:B------:R-:W-:Y:S01]  /*5620*/  FADD.FTZ R108, R108, R111 ;  /* 0x0000006f6c6c7221 */ /* 0x000fe20000010000 */
[----:B------:R-:W-:Y:S08]  /*5630*/  MUFU.EX2 R113, R113 ;  /* 0x0000007100717308 */ /* 0x000ff00000000800 */
[----:B------:R-:W4:Y:S01]  /*5640*/  MUFU.EX2 R110, R110 ;  /* 0x0000006e006e7308 */ /* 0x000f220000000800 */
[----:B---3--:R-:W-:Y:S01]  /*5650*/  F2FP.BF16.F32.PACK_AB R65, R117, R112 ;  /* 0x000000707541723e */ /* 0x008fe200000010ff */
[----:B------:R-:W-:-:S06]  /*5660*/  FADD.FTZ R112, R112, R117 ;  /* 0x0000007570707221 */ /* 0x000fcc0000010000 */
[----:B------:R-:W3:Y:S08]  /*5670*/  MUFU.EX2 R106, R106 ;  /* 0x0000006a006a7308 */ /* 0x000ef00000000800 */
[----:B------:R-:W-:Y:S01]  /*5680*/  MUFU.EX2 R104, R104 ;  /* 0x0000006800687308 */ /* 0x000fe20000000800 */
[----:B----4-:R-:W-:Y:S01]  /*5690*/  F2FP.BF16.F32.PACK_AB R67, R110, R113 ;  /* 0x000000716e43723e */ /* 0x010fe200000010ff */
[----:B------:R-:W-:-:S04]  /*56a0*/  FADD.FTZ R113, R113, R112 ;  /* 0x0000007071717221 */ /* 0x000fc80000010000 */
[----:B------:R-:W-:Y:S02]  /*56b0*/  FADD.FTZ R110, R110, R113 ;  /* 0x000000716e6e7221 */ /* 0x000fe40000010000 */
[----:B------:R-:W-:Y:S01]  /*56c0*/  HMMA.16816.F32.BF16 R96, R64, R92, RZ ;  /* 0x0000005c4060723c */ /* 0x000fe200000418ff */
[----:B------:R-:W4:Y:S01]  /*56d0*/  MUFU.EX2 R25, R25 ;  /* 0x0000001900197308 */ /* 0x000f220000000800 */
[----:B---3--:R-:W-:-:S04]  /*56e0*/  F2FP.BF16.F32.PACK_AB R4, R106, R107 ;  /* 0x0000006b6a04723e */ /* 0x008fc800000010ff */
[C---:B------:R-:W-:Y:S03]  /*56f0*/  HMMA.16816.F32.BF16 R92, R64.reuse, R94, RZ ;  /* 0x0000005e405c723c */ /* 0x040fe600000418ff */
[----:B------:R-:W-:Y:S03]  /*5700*/  MUFU.EX2 R109, R109 ;  /* 0x0000006d006d7308 */ /* 0x000fe60000000800 */
[C---:B------:R-:W-:Y:S05]  /*5710*/  HMMA.16816.F32.BF16 R80, R64.reuse, R76, RZ ;  /* 0x0000004c4050723c */ /* 0x040fea00000418ff */
[----:B------:R-:W3:Y:S01]  /*5720*/  MUFU.EX2 R2, R2 ;  /* 0x0000000200027308 */ /* 0x000ee20000000800 */
[----:B------:R-:W-:Y:S01]  /*5730*/  HMMA.16816.F32.BF16 R76, R64, R78, RZ ;  /* 0x0000004e404c723c */ /* 0x000fe200000418ff */
[----:B----4-:R-:W-:-:S05]  /*5740*/  F2FP.BF16.F32.PACK_AB R6, R25, R104 ;  /* 0x000000681906723e */ /* 0x010fca00000010ff */
[C---:B------:R-:W-:Y:S01]  /*5750*/  HMMA.16816.F32.BF16 R44, R64.reuse, R48, RZ ;  /* 0x00000030402c723c */ /* 0x040fe200000418ff */
[----:B------:R-:W-:Y:S05]  /*5760*/  MUFU.EX2 R105, R105 ;  /* 0x0000006900697308 */ /* 0x000fea0000000800 */
[C---:B------:R-:W-:Y:S03]  /*5770*/  HMMA.16816.F32.BF16 R48, R64.reuse, R50, RZ ;  /* 0x000000324030723c */ /* 0x040fe600000418ff */
[----:B------:R-:W4:Y:S01]  /*5780*/  MUFU.EX2 R0, R0 ;  /* 0x0000000000007308 */ /* 0x000f220000000800 */
[C---:B---3--:R-:W-:Y:S01]  /*5790*/  F2FP.BF16.F32.PACK_AB R5, R2.reuse, R109 ;  /* 0x0000006d0205723e */ /* 0x048fe200000010ff */
[----:B------:R-:W-:Y:S01]  /*57a0*/  FADD.FTZ R109, R109, R110 ;  /* 0x0000006e6d6d7221 */ /* 0x000fe20000010000 */
[----:B------:R-:W-:Y:S03]  /*57b0*/  HMMA.16816.F32.BF16 R52, R64, R56, RZ ;  /* 0x000000384034723c */ /* 0x000fe600000418ff */
[----:B------:R-:W-:-:S02]  /*57c0*/  FADD.FTZ R2, R2, R109 ;  /* 0x0000006d02027221 */ /* 0x000fc40000010000 */
[----:B------:R-:W-:Y:S01]  /*57d0*/  MUFU.EX2 R120, R120 ;  /* 0x0000007800787308 */ /* 0x000fe20000000800 */
[C---:B------:R-:W-:Y:S06]  /*57e0*/  HMMA.16816.F32.BF16 R56, R64.reuse, R58, RZ ;  /* 0x0000003a4038723c */ /* 0x040fec00000418ff */
[----:B------:R-:W-:Y:S01]  /*57f0*/  HMMA.16816.F32.BF16 R88, R64, R84, RZ ;  /* 0x000000544058723c */ /* 0x000fe200000418ff */
[----:B------:R-:W-:Y:S01]  /*5800*/  MUFU.EX2 R165, R165 ;  /* 0x000000a500a57308 */ /* 0x000fe20000000800 */
[----:B----4-:R-:W-:Y:S01]  /*5810*/  F2FP.BF16.F32.PACK_AB R7, R0, R105 ;  /* 0x000000690007723e */ /* 0x010fe200000010ff */
[----:B------:R-:W-:-:S03]  /*5820*/  FADD.FTZ R105, R105, R2 ;  /* 0x0000000269697221 */ /* 0x000fc60000010000 */
[----:B------:R-:W-:Y:S01]  /*5830*/  HMMA.16816.F32.BF16 R72, R64, R68, RZ ;  /* 0x000000444048723c */ /* 0x000fe200000418ff */
[----:B------:R-:W-:Y:S02]  /*5840*/  FADD.FTZ R0, R0, R105 ;  /* 0x0000006900007221 */ /* 0x000fe40000010000 */
        /* <DEDUP_REMOVED lines=8> */
[----:B------:R-:W1:Y:S02]  /*58d0*/  LDSM.16.MT88.4 R8, [R133+0xa800] ;  /* 0x00a800008508783b */ /* 0x000e640000004200 */
[----:B------:R-:W-:Y:S03]  /*58e0*/  MUFU.EX2 R130, R130 ;  /* 0x0000008200827308 */ /* 0x000fe60000000800 */
[C---:B------:R-:W-:Y:S05]  /*58f0*/  HMMA.16816.F32.BF16 R84, R64.reuse, R86, RZ ;  /* 0x000000564054723c */ /* 0x040fea00000418ff */
[----:B------:R-:W-:Y:S01]  /*5900*/  MUFU.EX2 R119, R119 ;  /* 0x0000007700777308 */ /* 0x000fe20000000800 */
[C---:B------:R-:W-:Y:S06]  /*5910*/  HMMA.16816.F32.BF16 R68, R64.reuse, R70, RZ ;  /* 0x000000464044723c */ /* 0x040fec00000418ff */
[C---:B------:R-:W-:Y:S06]  /*5920*/  HMMA.16816.F32.BF16 R36, R64.reuse, R40, RZ ;  /* 0x000000284024723c */ /* 0x040fec00000418ff */
[----:B------:R-:W-:Y:S06]  /*5930*/  HMMA.16816.F32.BF16 R40, R64, R42, RZ ;  /* 0x0000002a4028723c */ /* 0x000fec00000418ff */
[C---:B--2---:R-:W-:Y:S06]  /*5940*/  HMMA.16816.F32.BF16 R44, R4.reuse, R12, R44 ;  /* 0x0000000c042c723c */ /* 0x044fec000004182c */
[C---:B------:R-:W-:Y:S01]  /*5950*/  HMMA.16816.F32.BF16 R48, R4.reuse, R14, R48 ;  /* 0x0000000e0430723c */ /* 0x040fe20000041830 */
[----:B------:R-:W2:Y:S05]  /*5960*/  LDSM.16.MT88.4 R12, [R132+0xa800] ;  /* 0x00a80000840c783b */ /* 0x000eaa0000004200 */
[C---:B-1----:R-:W-:Y:S06]  /*5970*/  HMMA.16816.F32.BF16 R52, R4.reuse, R8, R52 ;  /* 0x000000080434723c */ /* 0x042fec0000041834 */
[----:B------:R-:W-:Y:S01]  /*5980*/  HMMA.16816.F32.BF16 R56, R4, R10, R56 ;  /* 0x0000000a0438723c */ /* 0x000fe20000041838 */
[----:B------:R-:W1:Y:S05]  /*5990*/  LDSM.16.MT88.4 R8, [R136+0x9000] ;  /* 0x009000008808783b */ /* 0x000e6a0000004200 */
[C---:B------:R-:W-:Y:S06]  /*59a0*/  HMMA.16816.F32.BF16 R60, R64.reuse, R20, RZ ;  /* 0x00000014403c723c */ /* 0x040fec00000418ff */
        /* <DEDUP_REMOVED lines=14> */
[----:B------:R-:W-:Y:S01]  /*5a90*/  HMMA.16816.F32.BF16 R36, R4, R16, R36 ;  /* 0x000000100424723c */ /* 0x000fe20000041824 */
[----:B------:R-:W-:Y:S01]  /*5aa0*/  FFMA.FTZ R31, R183, UR11, -R118 ;  /* 0x0000000bb71f7c23 */ /* 0x000fe20008010876 */
[--C-:B------:R-:W-:Y:S01]  /*5ab0*/  FFMA.FTZ R30, R171, UR11, -R116.reuse ;  /* 0x0000000bab1e7c23 */ /* 0x100fe20008010874 */
[----:B------:R-:W-:-:S03]  /*5ac0*/  FFMA.FTZ R118, R121, UR11, -R116 ;  /* 0x0000000b79767c23 */ /* 0x000fc60008010874 */
[C---:B------:R-:W-:Y:S01]  /*5ad0*/  HMMA.16816.F32.BF16 R40, R4.reuse, R18, R40 ;  /* 0x000000120428723c */ /* 0x040fe20000041828 */
[----:B------:R-:W3:Y:S01]  /*5ae0*/  MUFU.EX2 R31, R31 ;  /* 0x0000001f001f7308 */ /* 0x000ee20000000800 */
[----:B------:R-:W4:Y:S04]  /*5af0*/  LDSM.16.MT88.4 R16, [R133+0x9000] ;  /* 0x009000008510783b */ /* 0x000f280000004200 */
[C---:B--2---:R-:W-:Y:S03]  /*5b00*/  HMMA.16816.F32.BF16 R60, R4.reuse, R12, R60 ;  /* 0x0000000c043c723c */ /* 0x044fe6000004183c */
[----:B------:R-:W-:Y:S03]  /*5b10*/  MUFU.EX2 R29, R29 ;  /* 0x0000001d001d7308 */ /* 0x000fe60000000800 */
[----:B------:R-:W-:Y:S01]  /*5b20*/  HMMA.16816.F32.BF16 R64, R4, R14, R64 ;  /* 0x0000000e0440723c */ /* 0x000fe20000041840 */
[----:B------:R-:W2:Y:S04]  /*5b30*/  LDSM.16.MT88.4 R12, [R132+0x9000] ;  /* 0x00900000840c783b */ /* 0x000ea80000004200 */
        /* <DEDUP_REMOVED lines=9> */
[----:B------:R-:W3:Y:S01]  /*5bd0*/  MUFU.EX2 R118, R118 ;  /* 0x0000007600767308 */ /* 0x000ee20000000800 */
[----:B-----5:R-:W-:Y:S01]  /*5be0*/  F2FP.BF16.F32.PACK_AB R7, R30, R33 ;  /* 0x000000211e07723e */ /* 0x020fe200000010ff */
[----:B------:R-:W-:-:S04]  /*5bf0*/  FADD.FTZ R33, R33, R34 ;  /* 0x0000002221217221 */ /* 0x000fc80000010000 */
[----:B------:R-:W-:Y:S02]  /*5c00*/  FADD.FTZ R30, R30, R33 ;  /* 0x000000211e1e7221 */ /* 0x000fe40000010000 */
[C---:B-1----:R-:W-:Y:S06]  /*5c10*/  HMMA.16816.F32.BF16 R96, R4.reuse, R8, R96 ;  /* 0x000000080460723c */ /* 0x042fec0000041860 */
[C---:B------:R-:W-:Y:S01]  /*5c20*/  HMMA.16816.F32.BF16 R92, R4.reuse, R10, R92 ;  /* 0x0000000a045c723c */ /* 0x040fe2000004185c */
[----:B------:R-:W1:Y:S05]  /*5c30*/  LDSM.16.MT88.4 R8, [R136+0xb000] ;  /* 0x00b000008808783b */ /* 0x000e6a0000004200 */
[C---:B----4-:R-:W-:Y:S06]  /*5c40*/  HMMA.16816.F32.BF16 R80, R4.reuse, R16, R80 ;  /* 0x000000100450723c */ /* 0x050fec0000041850 */
[C---:B------:R-:W-:Y:S01]  /*5c50*/  HMMA.16816.F32.BF16 R76, R4.reuse, R18, R76 ;  /* 0x00000012044c723c */ /* 0x040fe2000004184c */
[----:B------:R-:W4:Y:S05]  /*5c60*/  LDSM.16.MT88.4 R16, [R133+0xb000] ;  /* 0x00b000008510783b */ /* 0x000f2a0000004200 */
        /* <DEDUP_REMOVED lines=12> */
[C---:B-----5:R-:W-:Y:S06]  /*5d30*/  HMMA.16816.F32.BF16 R44, R4.reuse, R20, R44 ;  /* 0x00000014042c723c */ /* 0x060fec000004182c */
[C---:B------:R-:W-:Y:S01]  /*5d40*/  HMMA.16816.F32.BF16 R48, R4.reuse, R22, R48 ;  /* 0x000000160430723c */ /* 0x040fe20000041830 */
[----:B------:R-:W-:Y:S05]  /*5d50*/  LDSM.16.MT88.4 R20, [R134+0x9800] ;  /* 0x009800008614783b */ /* 0x000fea0000004200 */
[C---:B--2---:R-:W-:Y:S06]  /*5d60*/  HMMA.16816.F32.BF16 R60, R4.reuse, R12, R60 ;  /* 0x0000000c043c723c */ /* 0x044fec000004183c */
[----:B------:R-:W-:Y:S01]  /*5d70*/  HMMA.16816.F32.BF16 R64, R4, R14, R64 ;  /* 0x0000000e0440723c */ /* 0x000fe20000041840 */
[----:B------:R-:W2:Y:S06]  /*5d80*/  LDSM.16.MT88.4 R12, [R132+0x9800] ;  /* 0x00980000840c783b */ /* 0x000eac0000004200 */
[----:B------:R-:W-:-:S02]  /*5d90*/  F2FP.BF16.F32.PACK_AB R4, R165, R120 ;  /* 0x00000078a504723e */ /* 0x000fc400000010ff */
[----:B------:R-:W-:Y:S02]  /*5da0*/  F2FP.BF16.F32.PACK_AB R6, R167, R122 ;  /* 0x0000007aa706723e */ /* 0x000fe400000010ff */
[----:B------:R-:W-:Y:S01]  /*5db0*/  F2FP.BF16.F32.PACK_AB R5, R130, R123 ;  /* 0x0000007b8205723e */ /* 0x000fe200000010ff */
[----:B------:R-:W-:Y:S01]  /*5dc0*/  FADD.FTZ R123, R123, R30 ;  /* 0x0000001e7b7b7221 */ /* 0x000fe20000010000 */
[----:B---3--:R-:W-:-:S03]  /*5dd0*/  F2FP.BF16.F32.PACK_AB R7, R119, R118 ;  /* 0x000000767707723e */ /* 0x008fc600000010ff */
[----:B------:R-:W-:-:S04]  /*5de0*/  FADD.FTZ R123, R130, R123 ;  /* 0x0000007b827b7221 */ /* 0x000fc80000010000 */
[----:B-1----:R-:W-:Y:S01]  /*5df0*/  HMMA.16816.F32.BF16 R96, R4, R8, R96 ;  /* 0x000000080460723c */ /* 0x002fe20000041860 */
[----:B------:R-:W-:-:S04]  /*5e00*/  FADD.FTZ R118, R118, R123 ;  /* 0x0000007b76767221 */ /* 0x000fc80000010000 */
[----:B------:R-:W-:Y:S01]  /*5e10*/  FADD.FTZ R166, R119, R118 ;  /* 0x0000007677a67221 */ /* 0x000fe20000010000 */
        /* <DEDUP_REMOVED lines=23> */
[C---:B-1----:R-:W-:Y:S06]  /*5f90*/  HMMA.16816.F32.BF16 R60, R4.reuse, R8, R60 ;  /* 0x00000008043c723c */ /* 0x042fec000004183c */
[----:B------:R-:W-:Y:S01]  /*5fa0*/  HMMA.16816.F32.BF16 R64, R4, R10, R64 ;  /* 0x0000000a0440723c */ /* 0x000fe20000041840 */
[----:B------:R-:W-:-:S04]  /*5fb0*/  FADD.FTZ R9, R29, R32 ;  /* 0x000000201d097221 */ /* 0x000fc80000010000 */
[----:B------:R-:W-:-:S04]  /*5fc0*/  FADD.FTZ R9, R28, R9 ;  /* 0x000000091c097221 */ /* 0x000fc80000010000 */
[----:B------:R-:W-:-:S04]  /*5fd0*/  FADD.FTZ R120, R120, R9 ;  /* 0x0000000978787221 */ /* 0x000fc80000010000 */
[----:B------:R-:W-:-:S04]  /*5fe0*/  FADD.FTZ R165, R165, R120 ;  /* 0x00000078a5a57221 */ /* 0x000fc80000010000 */
[----:B------:R-:W-:Y:S01]  /*5ff0*/  FADD.FTZ R122, R122, R165 ;  /* 0x000000a57a7a7221 */ /* 0x000fe20000010000 */
[----:B------:R-:W-:-:S03]  /*6000*/  LEA.HI.X R165, R126, UR9, R127, 0x1, P1 ;  /* 0x000000097ea57c11 */ /* 0x000fc600088f0c7f */
        /* <DEDUP_REMOVED lines=65> */
.L_x_5636:
[----:B------:R-:W-:-:S04]  /*6420*/  LEA R4, -R124, RZ, 0x6 ;  /* 0x000000ff7c047211 */ /* 0x000fc800078e31ff */
[----:B------:R-:W-:-:S07]  /*6430*/  SHF.R.S32.HI R5, RZ, 0x1f, R4 ;  /* 0x0000001fff057819 */ /* 0x000fce0000011404 */
.L_x_5637:
        /* <DEDUP_REMOVED lines=77> */
[----:B------:R-:W2:Y:S04]  /*6910*/  LDSM.16.M88.4 R4, [R142+0x4000] ;  /* 0x004000008e04783b */ /* 0x000ea80000000200 */
[----:B------:R-:W5:Y:S04]  /*6920*/  LDSM.16.M88.4 R104, [R142+0x4800] ;  /* 0x004800008e68783b */ /* 0x000f680000000200 */
[----:B------:R-:W3:Y:S04]  /*6930*/  LDSM.16.M88.4 R28, [R142+0x5000] ;  /* 0x005000008e1c783b */ /* 0x000ee80000000200 */
[----:B------:R-:W4:Y:S04]  /*6940*/  LDSM.16.M88.4 R116, [R142+0x5800] ;  /* 0x005800008e74783b */ /* 0x000f280000000200 */
[----:B-1----:R-:W-:Y:S04]  /*6950*/  LDSM.16.M88.4 R16, [R141] ;  /* 0x000000008d10783b */ /* 0x002fe80000000200 */
[----:B------:R-:W1:Y:S04]  /*6960*/  LDSM.16.M88.4 R112, [R140] ;  /* 0x000000008c70783b */ /* 0x000e680000000200 */
[----:B------:R-:W1:Y:S04]  /*6970*/  LDSM.16.M88.4 R12, [R140+0x800] ;  /* 0x000800008c0c783b */ /* 0x000e680000000200 */
[----:B------:R-:W1:Y:S04]  /*6980*/  LDSM.16.M88.4 R120, [R140+0x1000] ;  /* 0x001000008c78783b */ /* 0x000e680000000200 */
[----:B------:R-:W0:Y:S01]  /*6990*/  LDGDEPBAR ;  /* 0x00000000000079af */ /* 0x000e220000000000 */
[C---:B--2---:R-:W-:Y:S06]  /*69a0*/  HMMA.16816.F32.BF16 R8, R20.reuse, R4, RZ ;  /* 0x000000041408723c */ /* 0x044fec00000418ff */
[C---:B-----5:R-:W-:Y:S06]  /*69b0*/  HMMA.16816.F32.BF16 R108, R20.reuse, R104, RZ ;  /* 0x00000068146c723c */ /* 0x060fec00000418ff */
[C---:B---3--:R-:W-:Y:S06]  /*69c0*/  HMMA.16816.F32.BF16 R32, R20.reuse, R28, RZ ;  /* 0x0000001c1420723c */ /* 0x048fec00000418ff */
[C---:B------:R-:W-:Y:S06]  /*69d0*/  HMMA.16816.F32.BF16 R4, R20.reuse, R6, RZ ;  /* 0x000000061404723c */ /* 0x040fec00000418ff */
[C---:B------:R-:W-:Y:S06]  /*69e0*/  HMMA.16816.F32.BF16 R104, R20.reuse, R106, RZ ;  /* 0x0000006a1468723c */ /* 0x040fec00000418ff */
[C---:B------:R-:W-:Y:S06]  /*69f0*/  HMMA.16816.F32.BF16 R28, R20.reuse, R30, RZ ;  /* 0x0000001e141c723c */ /* 0x040fec00000418ff */
[C---:B----4-:R-:W-:Y:S06]  /*6a00*/  HMMA.16816.F32.BF16 R24, R20.reuse, R116, RZ ;  /* 0x000000741418723c */ /* 0x050fec00000418ff */
[----:B------:R-:W-:Y:S01]  /*6a10*/  HMMA.16816.F32.BF16 R20, R20, R118, RZ ;  /* 0x000000761414723c */ /* 0x000fe200000418ff */
[----:B------:R-:W2:Y:S05]  /*6a20*/  LDSM.16.M88.4 R116, [R140+0x1800] ;  /* 0x001800008c74783b */ /* 0x000eaa0000000200 */
        /* <DEDUP_REMOVED lines=15> */
[----:B------:R-:W-:Y:S05]  /*6b20*/  LDSM.16.M88.4 R112, [R137] ;  /* 0x000000008970783b */ /* 0x000fea0000000200 */
[C---:B---3--:R-:W-:Y:S06]  /*6b30*/  HMMA.16816.F32.BF16 R32, R12.reuse, R120, R32 ;  /* 0x000000780c20723c */ /* 0x048fec0000041820 */
[C---:B------:R-:W-:Y:S01]  /*6b40*/  HMMA.16816.F32.BF16 R28, R12.reuse, R122, R28 ;  /* 0x0000007a0c1c723c */ /* 0x040fe2000004181c */
[----:B------:R-:W-:Y:S05]  /*6b50*/  LDSM.16.M88.4 R120, [R137+0x1000] ;  /* 0x001000008978783b */ /* 0x000fea0000000200 */
[C---:B--2---:R-:W-:Y:S06]  /*6b60*/  HMMA.16816.F32.BF16 R108, R12.reuse, R16, R108 ;  /* 0x000000100c6c723c */ /* 0x044fec000004186c */
[C---:B------:R-:W-:Y:S01]  /*6b70*/  HMMA.16816.F32.BF16 R104, R12.reuse, R18, R104 ;  /* 0x000000120c68723c */ /* 0x040fe20000041868 */
[----:B------:R-:W1:Y:S05]  /*6b80*/  LDSM.16.M88.4 R16, [R138] ;  /* 0x000000008a10783b */ /* 0x000e6a0000000200 */
[C---:B----4-:R-:W-:Y:S06]  /*6b90*/  HMMA.16816.F32.BF16 R24, R12.reuse, R116, R24 ;  /* 0x000000740c18723c */ /* 0x050fec0000041818 */
[----:B------:R-:W-:Y:S01]  /*6ba0*/  HMMA.16816.F32.BF16 R20, R12, R118, R20 ;  /* 0x000000760c14723c */ /* 0x000fe20000041814 */
[----:B------:R-:W2:Y:S04]  /*6bb0*/  LDSM.16.M88.4 R12, [R137+0x800] ;  /* 0x00080000890c783b */ /* 0x000ea80000000200 */
[----:B------:R-:W3:Y:S01]  /*6bc0*/  LDSM.16.M88.4 R116, [R137+0x1800] ;  /* 0x001800008974783b */ /* 0x000ee20000000200 */
        /* <DEDUP_REMOVED lines=12> */
[----:B------:R-:W4:Y:S01]  /*6c90*/  LDSM.16.M88.4 R116, [R142+0x7800] ;  /* 0x007800008e74783b */ /* 0x000f220000000200 */
[C---:B-1----:R-:W-:Y:S06]  /*6ca0*/  HMMA.16816.F32.BF16 R8, R12.reuse, R112, R8 ;  /* 0x000000700c08723c */ /* 0x042fec0000041808 */
[C---:B------:R-:W-:Y:S01]  /*6cb0*/  HMMA.16816.F32.BF16 R4, R12.reuse, R114, R4 ;  /* 0x000000720c04723c */ /* 0x040fe20000041804 */
[----:B------:R-:W-:Y:S05]  /*6cc0*/  LDSM.16.M88.4 R112, [R140+0x2000] ;  /* 0x002000008c70783b */ /* 0x000fea0000000200 */
[C---:B--2---:R-:W-:Y:S06]  /*6cd0*/  HMMA.16816.F32.BF16 R32, R12.reuse, R120, R32 ;  /* 0x000000780c20723c */ /* 0x044fec0000041820 */
[C---:B------:R-:W-:Y:S01]  /*6ce0*/  HMMA.16816.F32.BF16 R28, R12.reuse, R122, R28 ;  /* 0x0000007a0c1c723c */ /* 0x040fe2000004181c */
[----:B------:R-:W-:Y:S05]  /*6cf0*/  LDSM.16.M88.4 R120, [R139+0x2000] ;  /* 0x002000008b78783b */ /* 0x000fea0000000200 */
[C---:B---3--:R-:W-:Y:S06]  /*6d00*/  HMMA.16816.F32.BF16 R108, R12.reuse, R16, R108 ;  /* 0x000000100c6c723c */ /* 0x048fec000004186c */
[C---:B------:R-:W-:Y:S01]  /*6d10*/  HMMA.16816.F32.BF16 R104, R12.reuse, R18, R104 ;  /* 0x000000120c68723c */ /* 0x040fe20000041868 */
[----:B------:R-:W1:Y:S05]  /*6d20*/  LDSM.16.M88.4 R16, [R141+0x2000] ;  /* 0x002000008d10783b */ /* 0x000e6a0000000200 */
[C---:B----4-:R-:W-:Y:S06]  /*6d30*/  HMMA.16816.F32.BF16 R24, R12.reuse, R116, R24 ;  /* 0x000000740c18723c */ /* 0x050fec0000041818 */
[----:B------:R-:W-:Y:S01]  /*6d40*/  HMMA.16816.F32.BF16 R20, R12, R118, R20 ;  /* 0x000000760c14723c */ /* 0x000fe20000041814 */
[----:B------:R-:W2:Y:S04]  /*6d50*/  LDSM.16.M88.4 R12, [R140+0x2800] ;  /* 0x002800008c0c783b */ /* 0x000ea80000000200 */
[----:B------:R-:W3:Y:S01]  /*6d60*/  LDSM.16.M88.4 R116, [R140+0x3000] ;  /* 0x003000008c74783b */ /* 0x000ee20000000200 */
        /* <DEDUP_REMOVED lines=9> */
[C---:B-1----:R-:W-:Y:S06]  /*6e00*/  HMMA.16816.F32.BF16 R24, R16.reuse, R112, R24 ;  /* 0x000000701018723c */ /* 0x042fec0000041818 */
[----:B------:R-:W-:Y:S01]  /*6e10*/  HMMA.16816.F32.BF16 R20, R16, R114, R20 ;  /* 0x000000721014723c */ /* 0x000fe20000041814 */
[----:B------:R-:W-:Y:S04]  /*6e20*/  LDSM.16.M88.4 R16, [R138+0x2000] ;  /* 0x002000008a10783b */ /* 0x000fe80000000200 */
[----:B------:R-:W1:Y:S01]  /*6e30*/  LDSM.16.M88.4 R112, [R135+0x7000] ;  /* 0x007000008770783b */ /* 0x000e620000000200 */
        /* <DEDUP_REMOVED lines=8> */
[----:B------:R-:W1:Y:S05]  /*6ec0*/  LDSM.16.M88.4 R112, [R137+0x2800] ;  /* 0x002800008970783b */ /* 0x000e6a0000000200 */
[C---:B--2---:R-:W-:Y:S06]  /*6ed0*/  HMMA.16816.F32.BF16 R8, R16.reuse, R12, R8 ;  /* 0x0000000c1008723c */ /* 0x044fec0000041808 */
[----:B------:R-:W-:Y:S06]  /*6ee0*/  HMMA.16816.F32.BF16 R4, R16, R14, R4 ;  /* 0x0000000e1004723c */ /* 0x000fec0000041804 */
[C---:B---3--:R-:W-:Y:S06]  /*6ef0*/  HMMA.16816.F32.BF16 R24, R120.reuse, R116, R24 ;  /* 0x000000747818723c */ /* 0x048fec0000041818 */
[----:B------:R-:W-:Y:S06]  /*6f00*/  HMMA.16816.F32.BF16 R20, R120, R118, R20 ;  /* 0x000000767814723c */ /* 0x000fec0000041814 */
[----:B------:R-:W-:Y:S01]  /*6f10*/  FMUL.FTZ R2, R8, UR10 ;  /* 0x0000000a08027c20 */ /* 0x000fe20008410000 */
[----:B------:R-:W-:Y:S01]  /*6f20*/  FMUL.FTZ R12, R9, UR10 ;  /* 0x0000000a090c7c20 */ /* 0x000fe20008410000 */
[----:B------:R-:W-:Y:S01]  /*6f30*/  FMUL.FTZ R0, R10, UR10 ;  /* 0x0000000a0a007c20 */ /* 0x000fe20008410000 */
[----:B------:R-:W-:-:S02]  /*6f40*/  FMUL.FTZ R13, R11, UR10 ;  /* 0x0000000a0b0d7c20 */ /* 0x000fc40008410000 */
[----:B------:R-:W2:Y:S01]  /*6f50*/  LDSM.16.M88.4 R8, [R137+0x3000] ;  /* 0x003000008908783b */ /* 0x000ea20000000200 */
[----:B------:R-:W-:Y:S01]  /*6f60*/  FMUL.FTZ R4, R4, UR10 ;  /* 0x0000000a04047c20 */ /* 0x000fe20008410000 */
[----:B------:R-:W-:Y:S01]  /*6f70*/  FMUL.FTZ R5, R5, UR10 ;  /* 0x0000000a05057c20 */ /* 0x000fe20008410000 */
[----:B------:R-:W-:Y:S01]  /*6f80*/  FMUL.FTZ R6, R6, UR10 ;  /* 0x0000000a06067c20 */ /* 0x000fe20008410000 */
[----:B------:R-:W-:Y:S01]  /*6f90*/  FMUL.FTZ R7, R7, UR10 ;  /* 0x0000000a07077c20 */ /* 0x000fe20008410000 */
[----:B------:R-:W-:Y:S01]  /*6fa0*/  MUFU.TANH R14, R4 ;  /* 0x00000004000e7308 */ /* 0x000fe20000002400 */
[C---:B-1----:R-:W-:Y:S06]  /*6fb0*/  HMMA.16816.F32.BF16 R108, R16.reuse, R112, R108 ;  /* 0x00000070106c723c */ /* 0x042fec000004186c */
[----:B------:R-:W-:Y:S01]  /*6fc0*/  HMMA.16816.F32.BF16 R104, R16, R114, R104 ;  /* 0x000000721068723c */ /* 0x000fe20000041868 */
[----:B------:R-:W-:Y:S08]  /*6fd0*/  MUFU.TANH R15, R5 ;  /* 0x00000005000f7308 */ /* 0x000ff00000002400 */
[----:B------:R-:W-:Y:S08]  /*6fe0*/  MUFU.TANH R112, R6 ;  /* 0x0000000600707308 */ /* 0x000ff00000002400 */
[----:B------:R1:W-:Y:S01]  /*6ff0*/  MUFU.TANH R113, R7 ;  /* 0x0000000700717308 */ /* 0x0003e20000002400 */
[----:B------:R-:W-:Y:S01]  /*7000*/  FMUL.FTZ R108, R108, UR10 ;  /* 0x0000000a6c6c7c20 */ /* 0x000fe20008410000 */
[----:B------:R-:W-:Y:S01]  /*7010*/  FMUL.FTZ R110, R110, UR10 ;  /* 0x0000000a6e6e7c20 */ /* 0x000fe20008410000 */
[----:B------:R-:W-:Y:S01]  /*7020*/  FMUL.FTZ R114, R109, UR10 ;  /* 0x0000000a6d727c20 */ /* 0x000fe20008410000 */
[----:B------:R-:W-:-:S03]  /*7030*/  FMUL.FTZ R111, R111, UR10 ;  /* 0x0000000a6f6f7c20 */ /* 0x000fc60008410000 */
[----:B------:R-:W-:Y:S01]  /*7040*/  FMUL.FTZ R109, R104, UR10 ;  /* 0x0000000a686d7c20 */ /* 0x000fe20008410000 */
[----:B------:R-:W3:Y:S01]  /*7050*/  MUFU.TANH R12, R12 ;  /* 0x0000000c000c7308 */ /* 0x000ee20000002400 */
[----:B------:R-:W-:Y:S01]  /*7060*/  FMUL.FTZ R104, R105, UR10 ;  /* 0x0000000a69687c20 */ /* 0x000fe20008410000 */
[----:B------:R-:W-:Y:S01]  /*7070*/  FMUL.FTZ R105, R107, UR10 ;  /* 0x0000000a6b697c20 */ /* 0x000fe20008410000 */
[----:B--2---:R-:W-:Y:S01]  /*7080*/  HMMA.16816.F32.BF16 R32, R16, R8, R32 ;  /* 0x000000081020723c */ /* 0x004fe20000041820 */
[----:B------:R-:W2:Y:S01]  /*7090*/  S2R R8, SR_TID.X ;  /* 0x0000000000087919 */ /* 0x000ea20000002100 */
[----:B------:R-:W-:-:S03]  /*70a0*/  FMUL.FTZ R106, R106, UR10 ;  /* 0x0000000a6a6a7c20 */ /* 0x000fc60008410000 */
[----:B------:R-:W4:Y:S01]  /*70b0*/  MUFU.TANH R13, R13 ;  /* 0x0000000d000d7308 */ /* 0x000f220000002400 */
[----:B-1----:R-:W1:Y:S01]  /*70c0*/  LDSM.16.M88.4 R4, [R137+0x3800] ;  /* 0x003800008904783b */ /* 0x002e620000000200 */
[----:B------:R-:W-:Y:S01]  /*70d0*/  HMMA.16816.F32.BF16 R28, R16, R10, R28 ;  /* 0x0000000a101c723c */ /* 0x000fe2000004181c */
[----:B------:R-:W-:-:S05]  /*70e0*/  DEPBAR.LE SB0, 0x0 ;  /* 0x000080000000791a */ /* 0x000fca0000000000 */
[----:B------:R-:W5:Y:S08]  /*70f0*/  MUFU.TANH R108, R108 ;  /* 0x0000006c006c7308 */ /* 0x000f700000002400 */
[----:B------:R5:W5:Y:S03]  /*7100*/  MUFU.TANH R163, R110 ;  /* 0x0000006e00a37308 */ /* 0x000b660000002400 */
[----:B------:R-:W-:Y:S01]  /*7110*/  FMUL.FTZ R32, R32, UR10 ;  /* 0x0000000a20207c20 */ /* 0x000fe20008410000 */
[----:B------:R-:W-:Y:S01]  /*7120*/  FMUL.FTZ R33, R33, UR10 ;  /* 0x0000000a21217c20 */ /* 0x000fe20008410000 */
[----:B------:R-:W-:Y:S01]  /*7130*/  FMUL.FTZ R34, R34, UR10 ;  /* 0x0000000a22227c20 */ /* 0x000fe20008410000 */
[----:B------:R-:W-:-:S02]  /*7140*/  FMUL.FTZ R35, R35, UR10 ;  /* 0x0000000a23237c20 */ /* 0x000fc40008410000 */
[----:B------:R-:W5:Y:S02]  /*7150*/  MUFU.TANH R114, R114 ;  /* 0x0000007200727308 */ /* 0x000f640000002400 */
[----:B------:R-:W-:Y:S01]  /*7160*/  FMUL.FTZ R28, R28, UR10 ;  /* 0x0000000a1c1c7c20 */ /* 0x000fe20008410000 */
[----:B------:R-:W-:Y:S01]  /*7170*/  FMUL.FTZ R30, R30, UR10 ;  /* 0x0000000a1e1e7c20 */ /* 0x000fe20008410000 */
[----:B--2---:R-:W-:Y:S02]  /*7180*/  IMAD.SHL.U32 R8, R8, 0x2, RZ ;  /* 0x0000000208087824 */ /* 0x004fe400078e00ff */
[----:B------:R-:W-:Y:S01]  /*7190*/  FMUL.FTZ R31, R31, UR10 ;  /* 0x0000000a1f1f7c20 */ /* 0x000fe20008410000 */
[----:B------:R-:W-:Y:S01]  /*71a0*/  FMUL.FTZ R29, R29, UR10 ;  /* 0x0000000a1d1d7c20 */ /* 0x000fe20008410000 */
[----:B------:R-:W2:Y:S01]  /*71b0*/  MUFU.TANH R119, R111 ;  /* 0x0000006f00777308 */ /* 0x000ea20000002400 */
[----:B------:R-:W-:-:S05]  /*71c0*/  LOP3.LUT R8, R8, 0x6, RZ, 0xc0, !PT ;  /* 0x0000000608087812 */ /* 0x000fca00078ec0ff */
[----:B------:R-:W-:Y:S02]  /*71d0*/  IMAD R8, R151, 0x40, R8 ;  /* 0x0000004097087824 */ /* 0x000fe400078e0208 */
[----:B------:R-:W2:Y:S01]  /*71e0*/  MUFU.TANH R109, R109 ;  /* 0x0000006d006d7308 */ /* 0x000ea20000002400 */
[----:B-1----:R-:W-:Y:S01]  /*71f0*/  HMMA.16816.F32.BF16 R24, R16, R4, R24 ;  /* 0x000000041018723c */ /* 0x002fe20000041818 */
[----:B------:R-:W-:-:S05]  /*7200*/  VIADD R9, R8, 0x1 ;  /* 0x0000000108097836 */ /* 0x000fca0000000000 */
[CC--:B------:R-:W-:Y:S01]  /*7210*/  ISETP.GE.AND P6, PT, R9.reuse, R129.reuse, PT ;  /* 0x000000810900720c */ /* 0x0c0fe20003fc6270 */
[C---:B------:R-:W-:Y:S01]  /*7220*/  VIADD R4, R8.reuse, 0x9 ;  /* 0x0000000908047836 */ /* 0x040fe20000000000 */
[-C--:B------:R-:W-:Y:S01]  /*7230*/  ISETP.GE.AND P4, PT, R9, R128.reuse, PT ;  /* 0x000000800900720c */ /* 0x080fe20003f86270 */
[----:B------:R-:W-:Y:S01]  /*7240*/  VIADD R9, R8, 0x8 ;  /* 0x0000000808097836 */ /* 0x000fe20000000000 */
[----:B---3--:R-:W-:Y:S01]  /*7250*/  FSEL R12, R12, -INF , !P6 ;  /* 0xff8000000c0c7808 */ /* 0x008fe20007000000 */
[----:B------:R-:W-:Y:S01]  /*7260*/  VIADD R5, R8, 0x10 ;  /* 0x0000001008057836 */ /* 0x000fe20000000000 */
[----:B------:R-:W-:Y:S01]  /*7270*/  MUFU.TANH R104, R104 ;  /* 0x0000006800687308 */ /* 0x000fe20000002400 */
[----:B------:R-:W-:Y:S01]  /*7280*/  HMMA.16816.F32.BF16 R20, R16, R6, R20 ;  /* 0x000000061014723c */ /* 0x000fe20000041814 */
[C---:B------:R-:W-:Y:S02]  /*7290*/  ISETP.GE.AND P5, PT, R9.reuse, R129, PT ;  /* 0x000000810900720c */ /* 0x040fe40003fa6270 */
[----:B------:R-:W-:-:S02]  /*72a0*/  ISETP.GE.AND P6, PT, R9, R128, PT ;  /* 0x000000800900720c */ /* 0x000fc40003fc6270 */
[----:B----4-:R-:W-:Y:S02]  /*72b0*/  FSEL R9, R13, -INF , !P4 ;  /* 0xff8000000d097808 */ /* 0x010fe40006000000 */
[-C--:B------:R-:W-:Y:S01]  /*72c0*/  ISETP.GE.AND P4, PT, R4, R129.reuse, PT ;  /* 0x000000810400720c */ /* 0x080fe20003f86270 */
[----:B------:R-:W1:Y:S01]  /*72d0*/  MUFU.TANH R117, R106 ;  /* 0x0000006a00757308 */ /* 0x000e620000002400 */
[----:B------:R-:W-:Y:S02]  /*72e0*/  FSEL R14, R14, -INF , !P5 ;  /* 0xff8000000e0e7808 */ /* 0x000fe40006800000 */
[-C--:B------:R-:W-:Y:S01]  /*72f0*/  ISETP.GE.AND P5, PT, R4, R128.reuse, PT ;  /* 0x000000800400720c */ /* 0x080fe20003fa6270 */
[----:B------:R-:W-:Y:S01]  /*7300*/  VIADD R4, R8, 0x11 ;  /* 0x0000001108047836 */ /* 0x000fe20000000000 */
[----:B------:R-:W-:Y:S01]  /*7310*/  FSEL R11, R112, -INF , !P6 ;  /* 0xff800000700b7808 */ /* 0x000fe20007000000 */
[----:B-----5:R-:W-:Y:S01]  /*7320*/  FMUL.FTZ R110, R24, UR10 ;  /* 0x0000000a186e7c20 */ /* 0x020fe20008410000 */
[----:B------:R-:W-:Y:S01]  /*7330*/  FSEL R10, R15, -INF , !P4 ;  /* 0xff8000000f0a7808 */ /* 0x000fe20006000000 */
[----:B------:R-:W3:Y:S01]  /*7340*/  MUFU.TANH R105, R105 ;  /* 0x0000006900697308 */ /* 0x000ee20000002400 */
[CC--:B------:R-:W-:Y:S01]  /*7350*/  ISETP.GE.AND P6, PT, R5.reuse, R129.reuse, PT ;  /* 0x000000810500720c */ /* 0x0c0fe20003fc6270 */
[----:B------:R-:W-:Y:S01]  /*7360*/  FMUL.FTZ R107, R26, UR10 ;  /* 0x0000000a1a6b7c20 */ /* 0x000fe20008410000 */
[-C--:B------:R-:W-:Y:S01]  /*7370*/  ISETP.GE.AND P4, PT, R5, R128.reuse, PT ;  /* 0x000000800500720c */ /* 0x080fe20003f86270 */
[----:B------:R-:W-:Y:S01]  /*7380*/  VIADD R5, R8, 0x18 ;  /* 0x0000001808057836 */ /* 0x000fe20000000000 */
[----:B------:R-:W-:Y:S01]  /*7390*/  FSEL R13, R113, -INF , !P5 ;  /* 0xff800000710d7808 */ /* 0x000fe20006800000 */
[----:B------:R-:W-:Y:S01]  /*73a0*/  FMUL.FTZ R27, R27, UR10 ;  /* 0x0000000a1b1b7c20 */ /* 0x000fe20008410000 */
[----:B------:R-:W-:Y:S01]  /*73b0*/  FSEL R112, R108, -INF , !P6 ;  /* 0xff8000006c707808 */ /* 0x000fe20007000000 */
[----:B------:R-:W4:Y:S01]  /*73c0*/  MUFU.TANH R122, R32 ;  /* 0x00000020007a7308 */ /* 0x000f220000002400 */
[-C--:B------:R-:W-:Y:S01]  /*73d0*/  ISETP.GE.AND P5, PT, R4, R129.reuse, PT ;  /* 0x000000810400720c */ /* 0x080fe20003fa6270 */
[----:B------:R-:W-:Y:S01]  /*73e0*/  FMUL.FTZ R20, R20, UR10 ;  /* 0x0000000a14147c20 */ /* 0x000fe20008410000 */
[-C--:B------:R-:W-:Y:S01]  /*73f0*/  ISETP.GE.AND P6, PT, R4, R128.reuse, PT ;  /* 0x000000800400720c */ /* 0x080fe20003fc6270 */
[----:B------:R-:W-:Y:S01]  /*7400*/  VIADD R4, R8, 0x19 ;  /* 0x0000001908047836 */ /* 0x000fe20000000000 */
[----:B------:R-:W-:Y:S01]  /*7410*/  FSEL R163, R163, -INF , !P4 ;  /* 0xff800000a3a37808 */ /* 0x000fe20006000000 */
[----:B------:R-:W-:Y:S01]  /*7420*/  FMUL.FTZ R22, R22, UR10 ;  /* 0x0000000a16167c20 */ /* 0x000fe20008410000 */
[-C--:B------:R-:W-:Y:S01]  /*7430*/  ISETP.GE.AND P4, PT, R5, R129.reuse, PT ;  /* 0x000000810500720c */ /* 0x080fe20003f86270 */
[----:B------:R-:W-:Y:S01]  /*7440*/  MUFU.TANH R160, R33 ;  /* 0x0000002100a07308 */ /* 0x000fe20000002400 */
[----:B------:R-:W-:Y:S01]  /*7450*/  FSEL R114, R114, -INF , !P5 ;  /* 0xff80000072727808 */ /* 0x000fe20006800000 */
[----:B------:R-:W-:Y:S01]  /*7460*/  FMUL.FTZ R21, R21, UR10 ;  /* 0x0000000a15157c20 */ /* 0x000fe20008410000 */
[-C--:B------:R-:W-:Y:S01]  /*7470*/  ISETP.GE.AND P5, PT, R5, R128.reuse, PT ;  /* 0x000000800500720c */ /* 0x080fe20003fa6270 */
[----:B------:R-:W-:Y:S01]  /*7480*/  VIADD R5, R8, 0x20 ;  /* 0x0000002008057836 */ /* 0x000fe20000000000 */
[----:B--2---:R-:W-:Y:S01]  /*7490*/  FSEL R119, R119, -INF , !P6 ;  /* 0xff80000077777808 */ /* 0x004fe20007000000 */
[----:B------:R-:W-:Y:S01]  /*74a0*/  FMUL.FTZ R23, R23, UR10 ;  /* 0x0000000a17177c20 */ /* 0x000fe20008410000 */
[----:B------:R-:W-:Y:S01]  /*74b0*/  FSEL R24, R109, -INF , !P4 ;  /* 0xff8000006d187808 */ /* 0x000fe20006000000 */
[----:B------:R-:W2:Y:S01]  /*74c0*/  MUFU.TANH R161, R34 ;  /* 0x0000002200a17308 */ /* 0x000ea20000002400 */
[C---:B------:R-:W-:Y:S01]  /*74d0*/  ISETP.GE.AND P6, PT, R4.reuse, R129, PT ;  /* 0x000000810400720c */ /* 0x040fe20003fc6270 */
[----:B------:R-:W-:Y:S01]  /*74e0*/  FMUL.FTZ R109, R25, UR10 ;  /* 0x0000000a196d7c20 */ /* 0x000fe20008410000 */
[----:B------:R-:W-:Y:S01]  /*74f0*/  ISETP.GE.AND P4, PT, R4, R128, PT ;  /* 0x000000800400720c */ /* 0x000fe20003f86270 */
[----:B------:R-:W-:Y:S01]  /*7500*/  VIADD R4, R8, 0x21 ;  /* 0x0000002108047836 */ /* 0x000fe20000000000 */
[----:B-1----:R-:W-:-:S02]  /*7510*/  FSEL R117, R117, -INF , !P5 ;  /* 0xff80000075757808 */ /* 0x002fc40006800000 */
[----:B------:R-:W-:Y:S01]  /*7520*/  FSEL R26, R104, -INF , !P6 ;  /* 0xff800000681a7808 */ /* 0x000fe20007000000 */
[----:B------:R-:W1:Y:S01]  /*7530*/  MUFU.TANH R125, R35 ;  /* 0x00000023007d7308 */ /* 0x000e620000002400 */
[CC--:B------:R-:W-:Y:S02]  /*7540*/  ISETP.GE.AND P5, PT, R5.reuse, R129.reuse, PT ;  /* 0x000000810500720c */ /* 0x0c0fe40003fa6270 */
[----:B------:R-:W-:Y:S01]  /*7550*/  ISETP.GE.AND P6, PT, R5, R128, PT ;  /* 0x000000800500720c */ /* 0x000fe20003fc6270 */
[----:B------:R-:W-:Y:S01]  /*7560*/  VIADD R5, R8, 0x28 ;  /* 0x0000002808057836 */ /* 0x000fe20000000000 */
[----:B---3--:R-:W-:Y:S02]  /*7570*/  FSEL R25, R105, -INF , !P4 ;  /* 0xff80000069197808 */ /* 0x008fe40006000000 */
[----:B------:R-:W-:Y:S01]  /*7580*/  ISETP.GE.AND P4, PT, R4, R129, PT ;  /* 0x000000810400720c */ /* 0x000fe20003f86270 */
[----:B------:R-:W3:Y:S01]  /*7590*/  MUFU.TANH R162, R28 ;  /* 0x0000001c00a27308 */ /* 0x000ee20000002400 */
[----:B----4-:R-:W-:-:S02]  /*75a0*/  FSEL R122, R122, -INF , !P5 ;  /* 0xff8000007a7a7808 */ /* 0x010fc40006800000 */
[-C--:B------:R-:W-:Y:S01]  /*75b0*/  ISETP.GE.AND P5, PT, R4, R128.reuse, PT ;  /* 0x000000800400720c */ /* 0x080fe20003fa6270 */
[----:B------:R-:W-:Y:S01]  /*75c0*/  VIADD R4, R8, 0x29 ;  /* 0x0000002908047836 */ /* 0x000fe20000000000 */
[----:B--2---:R-:W-:Y:S02]  /*75d0*/  FSEL R161, R161, -INF , !P6 ;  /* 0xff800000a1a17808 */ /* 0x004fe40007000000 */
[----:B------:R-:W-:Y:S01]  /*75e0*/  FSEL R160, R160, -INF , !P4 ;  /* 0xff800000a0a07808 */ /* 0x000fe20006000000 */
[----:B------:R-:W2:Y:S01]  /*75f0*/  MUFU.TANH R123, R30 ;  /* 0x0000001e007b7308 */ /* 0x000ea20000002400 */
[C---:B------:R-:W-:Y:S02]  /*7600*/  ISETP.GE.AND P6, PT, R5.reuse, R129, PT ;  /* 0x000000810500720c */ /* 0x040fe40003fc6270 */
[----:B------:R-:W-:Y:S01]  /*7610*/  ISETP.GE.AND P4, PT, R5, R128, PT ;  /* 0x000000800500720c */ /* 0x000fe20003f86270 */
[----:B------:R-:W-:Y:S01]  /*7620*/  VIADD R5, R8, 0x30 ;  /* 0x0000003008057836 */ /* 0x000fe20000000000 */
[----:B-1----:R-:W-:-:S02]  /*7630*/  FSEL R125, R125, -INF , !P5 ;  /* 0xff8000007d7d7808 */ /* 0x002fc40006800000 */
[----:B------:R-:W-:Y:S01]  /*7640*/  ISETP.GE.AND P5, PT, R4, R129, PT ;  /* 0x000000810400720c */ /* 0x000fe20003fa6270 */
        /* <DEDUP_REMOVED lines=39> */
[----:B---3--:R-:W-:Y:S02]  /*78c0*/  FSEL R111, R111, -INF , !P6 ;  /* 0xff8000006f6f7808 */ /* 0x008fe40007000000 */
[----:B--2---:R-:W-:Y:S01]  /*78d0*/  FSEL R104, R104, -INF , !P4 ;  /* 0xff80000068687808 */ /* 0x004fe20006000000 */
        /* <DEDUP_REMOVED lines=63> */
.L_x_5639:
[----:B------:R-:W-:-:S04]  /*7cd0*/  LEA R6, -R102, RZ, 0x6 ;  /* 0x000000ff66067211 */ /* 0x000fc800078e31ff */
[----:B------:R-:W-:-:S07]  /*7ce0*/  SHF.R.S32.HI R4, RZ, 0x1f, R6 ;  /* 0x0000001fff047819 */ /* 0x000fce0000011406 */
.L_x_5640:
[----:B------:R-:W-:Y:S01]  /*7cf0*/  @!P1 IADD3 R5, P3, R126, R6, RZ ;  /* 0x000000067e059210 */ /* 0x000fe20007f7e0ff */
[----:B------:R1:W-:Y:S01]  /*7d00*/  @P2 STS.128 [R152+0x4000], RZ ;  /* 0x004000ff98002388 */ /* 0x0003e20000000c00 */
[C---:B------:R-:W-:Y:S01]  /*7d10*/  @!P2 LEA R32, P4, R6.reuse, R164, 0x1 ;  /* 0x000000a40620a211 */ /* 0x040fe200078808ff */
[----:B------:R-:W-:Y:S01]  /*7d20*/  BSSY B0, `(.L_x_5641) ;  /* 0x0000045000007945 */ /* 0x000fe20003800000 */
[----:B------:R-:W-:Y:S01]  /*7d30*/  @!P2 IADD3 R15, P5, R147, R6, RZ ;  /* 0x00000006930fa210 */ /* 0x000fe20007fbe0ff */
[--C-:B------:R-:W-:Y:S01]  /*7d40*/  @!P1 IMAD.X R0, R127, 0x1, R4.reuse, P3 ;  /* 0x000000017f009824 */ /* 0x100fe200018e0604 */
[C---:B------:R-:W-:Y:S02]  /*7d50*/  @!P1 LEA R30, P3, R5.reuse, UR8, 0x1 ;  /* 0x00000008051e9c11 */ /* 0x040fe4000f8608ff */
        /* <DEDUP_REMOVED lines=65> */
.L_x_5642:
[----:B------:R-:W-:Y:S05]  /*8170*/  BSYNC B0 ;  /* 0x0000000000007941 */ /* 0x000fea0003800000 */
.L_x_5641:
[----:B------:R-:W0:Y:S01]  /*8180*/  LDGDEPBAR ;  /* 0x00000000000079af */ /* 0x000e220000000000 */
[----:B------:R-:W-:-:S04]  /*8190*/  LEA R164, P1, R6, R164, 0x1 ;  /* 0x000000a406a47211 */ /* 0x000fc800078208ff */
[----:B------:R-:W-:-:S09]  /*81a0*/  LEA.HI.X R165, R6, R165, R4, 0x1, P1 ;  /* 0x000000a506a57211 */ /* 0x000fd200008f0c04 */
.L_x_5638:
[----:B------:R-:W-:Y:S01]  /*81b0*/  FMNMX.FTZ R5, R100, R2, !PT ;  /* 0x0000000264057209 */ /* 0x000fe20007810000 */
[----:B-12---:R-:W-:Y:S01]  /*81c0*/  LDSM.16.MT88.4 R16, [R134+0x8000] ;  /* 0x008000008610783b */ /* 0x006fe20000004200 */
        /* <DEDUP_REMOVED lines=54> */
[----:B------:R-:W1:Y:S01]  /*8530*/  LDSM.16.MT88.4 R8, [R136+0x8000] ;  /* 0x008000008808783b */ /* 0x000e620000004200 */
[----:B------:R-:W-:Y:S01]  /*8540*/  FSEL R6, R31, RZ, P1 ;  /* 0x000000ff1f067208 */ /* 0x000fe20000800000 */
[----:B------:R-:W-:Y:S01]  /*8550*/  FADD.FTZ R4, R100, -R5 ;  /* 0x8000000564047221 */ /* 0x000fe20000010000 */
[----:B------:R-:W-:Y:S01]  /*8560*/  FFMA.FTZ R35, R7, UR11, -R106 ;  /* 0x0000000b07237c23 */ /* 0x000fe2000801086a */
[----:B------:R-:W2:Y:S01]  /*8570*/  LDSM.16.MT88.4 R12, [R133+0x8000] ;  /* 0x00800000850c783b */ /* 0x000ea20000004200 */
[----:B------:R-:W-:Y:S01]  /*8580*/  MUFU.EX2 R34, R34 ;  /* 0x0000002200227308 */ /* 0x000fe20000000800 */
[----:B------:R-:W-:Y:S01]  /*8590*/  FADD.FTZ R3, R3, -R6 ;  /* 0x8000000603037221 */ /* 0x000fe20000010000 */
[----:B------:R-:W-:Y:S01]  /*85a0*/  FMUL.FTZ R100, R4, UR11 ;  /* 0x0000000b04647c20 */ /* 0x000fe20008410000 */
[--C-:B------:R-:W-:Y:S01]  /*85b0*/  FFMA.FTZ R115, R114, UR11, -R103.reuse ;  /* 0x0000000b72737c23 */ /* 0x100fe20008010867 */
[--C-:B------:R-:W-:Y:S01]  /*85c0*/  FFMA.FTZ R118, R117, UR11, -R106.reuse ;  /* 0x0000000b75767c23 */ /* 0x100fe2000801086a */
[----:B------:R-:W-:Y:S01]  /*85d0*/  FMUL.FTZ R3, R3, UR11 ;  /* 0x0000000b03037c20 */ /* 0x000fe20008410000 */
        /* <DEDUP_REMOVED lines=12> */
[----:B------:R-:W-:Y:S01]  /*86a0*/  FFMA.FTZ R122, R162, UR11, -R103 ;  /* 0x0000000ba27a7c23 */ /* 0x000fe20008010867 */
[--C-:B------:R-:W-:Y:S01]  /*86b0*/  FFMA.FTZ R120, R161, UR11, -R106.reuse ;  /* 0x0000000ba1787c23 */ /* 0x100fe2000801086a */
[--C-:B------:R-:W-:Y:S01]  /*86c0*/  FFMA.FTZ R125, R125, UR11, -R106.reuse ;  /* 0x0000000b7d7d7c23 */ /* 0x100fe2000801086a */
[--C-:B------:R-:W-:Y:S01]  /*86d0*/  FFMA.FTZ R128, R123, UR11, -R106.reuse ;  /* 0x0000000b7b807c23 */ /* 0x100fe2000801086a */
[--C-:B------:R-:W-:Y:S01]  /*86e0*/  FFMA.FTZ R121, R121, UR11, -R106.reuse ;  /* 0x0000000b79797c23 */ /* 0x100fe2000801086a */
[--C-:B------:R-:W-:Y:S01]  /*86f0*/  FFMA.FTZ R101, R101, UR11, -R106.reuse ;  /* 0x0000000b65657c23 */ /* 0x100fe2000801086a */
[----:B------:R-:W4:Y:S01]  /*8700*/  MUFU.EX2 R28, R28 ;  /* 0x0000001c001c7308 */ /* 0x000f220000000800 */
[----:B---3--:R-:W-:Y:S01]  /*8710*/  F2FP.BF16.F32.PACK_AB R4, R30, R34 ;  /* 0x000000221e04723e */ /* 0x008fe200000010ff */
[----:B------:R-:W-:-:S06]  /*8720*/  FFMA.FTZ R104, R104, UR11, -R106 ;  /* 0x0000000b68687c23 */ /* 0x000fcc000801086a */
        /* <DEDUP_REMOVED lines=87> */
[----:B------:R-:W2:Y:S01]  /*8ca0*/  MUFU.EX2 R115, R115 ;  /* 0x0000007300737308 */ /* 0x000ea20000000800 */
[----:B------:R-:W-:Y:S01]  /*8cb0*/  FFMA.FTZ R167, R167, R100, R34 ;  /* 0x00000064a7a77223 */ /* 0x000fe20000010022 */
[----:B------:R-:W-:Y:S01]  /*8cc0*/  FFMA.FTZ R3, R166, R3, R35 ;  /* 0x00000003a6037223 */ /* 0x000fe20000010023 */
[----:B------:R-:W-:Y:S01]  /*8cd0*/  MOV R100, R32 ;  /* 0x0000002000647202 */ /* 0x000fe20000000f00 */
[----:B------:R-:W-:Y:S01]  /*8ce0*/  HMMA.16816.F32.BF16 R48, R4, R14, R48 ;  /* 0x0000000e0430723c */ /* 0x000fe20000041830 */
[----:B------:R-:W4:Y:S01]  /*8cf0*/  LDSM.16.MT88.4 R12, [R132+0xa000] ;  /* 0x00a00000840c783b */ /* 0x000f220000004200 */
[----:B------:R-:W-:Y:S01]  /*8d00*/  FADD.FTZ R30, R30, R167 ;  /* 0x000000a71e1e7221 */ /* 0x000fe20000010000 */
[----:B------:R-:W-:Y:S01]  /*8d10*/  FADD.FTZ R3, R2, R3 ;  /* 0x0000000302037221 */ /* 0x000fe20000010000 */
[----:B------:R-:W-:Y:S02]  /*8d20*/  MUFU.EX2 R114, R114 ;  /* 0x0000007200727308 */ /* 0x000fe40000000800 */
[----:B------:R-:W-:Y:S01]  /*8d30*/  FADD.FTZ R29, R29, R30 ;  /* 0x0000001e1d1d7221 */ /* 0x000fe20000010000 */
[----:B------:R-:W-:Y:S01]  /*8d40*/  FADD.FTZ R0, R0, R3 ;  /* 0x0000000300007221 */ /* 0x000fe20000010000 */
[----:B------:R-:W-:-:S02]  /*8d50*/  MOV R3, R31 ;  /* 0x0000001f00037202 */ /* 0x000fc40000000f00 */
        /* <DEDUP_REMOVED lines=23> */
[----:B----4-:R-:W-:Y:S01]  /*8ed0*/  F2FP.BF16.F32.PACK_AB R7, R117, R118 ;  /* 0x000000767507723e */ /* 0x010fe200000010ff */
[----:B------:R-:W1:Y:S01]  /*8ee0*/  MUFU.EX2 R127, R127 ;  /* 0x0000007f007f7308 */ /* 0x000e620000000800 */
[----:B------:R-:W-:Y:S01]  /*8ef0*/  FADD.FTZ R119, R119, R116 ;  /* 0x0000007477777221 */ /* 0x000fe20000010000 */
[----:B------:R-:W-:-:S03]  /*8f00*/  FADD.FTZ R114, R114, R115 ;  /* 0x0000007372727221 */ /* 0x000fc60000010000 */
[----:B------:R-:W-:Y:S01]  /*8f10*/  FADD.FTZ R118, R118, R119 ;  /* 0x0000007776767221 */ /* 0x000fe20000010000 */
[----:B---3--:R-:W-:Y:S01]  /*8f20*/  HMMA.16816.F32.BF16 R72, R4, R16, R72 ;  /* 0x000000100448723c */ /* 0x008fe20000041848 */
[----:B------:R-:W-:Y:S01]  /*8f30*/  FADD.FTZ R113, R113, R114 ;  /* 0x0000007271717221 */ /* 0x000fe20000010000 */
[----:B------:R-:W-:Y:S01]  /*8f40*/  MUFU.EX2 R122, R122 ;  /* 0x0000007a007a7308 */ /* 0x000fe20000000800 */
[----:B------:R-:W-:-:S03]  /*8f50*/  FADD.FTZ R117, R117, R118 ;  /* 0x0000007675757221 */ /* 0x000fc60000010000 */
[C---:B-----5:R-:W-:Y:S04]  /*8f60*/  HMMA.16816.F32.BF16 R96, R4.reuse, R8, R96 ;  /* 0x000000080460723c */ /* 0x060fe80000041860 */
[----:B------:R-:W-:Y:S02]  /*8f70*/  MUFU.EX2 R129, R129 ;  /* 0x0000008100817308 */ /* 0x000fe40000000800 */
[C---:B------:R-:W-:Y:S01]  /*8f80*/  HMMA.16816.F32.BF16 R92, R4.reuse, R10, R92 ;  /* 0x0000000a045c723c */ /* 0x040fe2000004185c */
[----:B------:R-:W2:Y:S05]  /*8f90*/  LDSM.16.MT88.4 R8, [R134+0xa800] ;  /* 0x00a800008608783b */ /* 0x000eaa0000004200 */
[C---:B------:R-:W-:Y:S01]  /*8fa0*/  HMMA.16816.F32.BF16 R68, R4.reuse, R18, R68 ;  /* 0x000000120444723c */ /* 0x040fe20000041844 */
[----:B------:R-:W3:Y:S01]  /*8fb0*/  LDSM.16.MT88.4 R16, [R133+0xa800] ;  /* 0x00a800008510783b */ /* 0x000ee20000004200 */
[----:B------:R-:W-:Y:S04]  /*8fc0*/  MUFU.EX2 R120, R120 ;  /* 0x0000007800787308 */ /* 0x000fe80000000800 */
[C---:B------:R-:W-:Y:S04]  /*8fd0*/  HMMA.16816.F32.BF16 R36, R4.reuse, R12, R36 ;  /* 0x0000000c0424723c */ /* 0x040fe80000041824 */
[----:B------:R-:W4:Y:S02]  /*8fe0*/  MUFU.EX2 R125, R125 ;  /* 0x0000007d007d7308 */ /* 0x000f240000000800 */
[C---:B------:R-:W-:Y:S01]  /*8ff0*/  HMMA.16816.F32.BF16 R40, R4.reuse, R14, R40 ;  /* 0x0000000e0428723c */ /* 0x040fe20000041828 */
[----:B------:R-:W5:Y:S05]  /*9000*/  LDSM.16.MT88.4 R12, [R132+0xa800] ;  /* 0x00a80000840c783b */ /* 0x000f6a0000004200 */
[C---:B------:R-:W-:Y:S01]  /*9010*/  HMMA.16816.F32.BF16 R80, R4.reuse, R24, R80 ;  /* 0x000000180450723c */ /* 0x040fe20000041850 */
[----:B------:R-:W-:Y:S05]  /*9020*/  MUFU.EX2 R128, R128 ;  /* 0x0000008000807308 */ /* 0x000fea0000000800 */
[C---:B------:R-:W-:Y:S01]  /*9030*/  HMMA.16816.F32.BF16 R76, R4.reuse, R26, R76 ;  /* 0x0000001a044c723c */ /* 0x040fe2000004184c */
[----:B------:R-:W-:Y:S02]  /*9040*/  LDSM.16.MT88.4 R24, [R136+0x9000] ;  /* 0x009000008818783b */ /* 0x000fe40000004200 */
[----:B------:R-:W4:Y:S03]  /*9050*/  MUFU.EX2 R121, R121 ;  /* 0x0000007900797308 */ /* 0x000f260000000800 */
[C---:B------:R-:W-:Y:S05]  /*9060*/  HMMA.16816.F32.BF16 R88, R4.reuse, R20, R88 ;  /* 0x000000140458723c */ /* 0x040fea0000041858 */
[----:B------:R-:W-:Y:S01]  /*9070*/  MUFU.EX2 R101, R101 ;  /* 0x0000006500657308 */ /* 0x000fe20000000800 */
[C---:B--2---:R-:W-:Y:S06]  /*9080*/  HMMA.16816.F32.BF16 R44, R4.reuse, R8, R44 ;  /* 0x00000008042c723c */ /* 0x044fec000004182c */
[C---:B------:R-:W-:Y:S01]  /*9090*/  HMMA.16816.F32.BF16 R48, R4.reuse, R10, R48 ;  /* 0x0000000a0430723c */ /* 0x040fe20000041830 */
[----:B------:R-:W2:Y:S01]  /*90a0*/  LDSM.16.MT88.4 R8, [R136+0xb000] ;  /* 0x00b000008808783b */ /* 0x000ea20000004200 */
[----:B------:R-:W-:Y:S04]  /*90b0*/  MUFU.EX2 R104, R104 ;  /* 0x0000006800687308 */ /* 0x000fe80000000800 */
        /* <DEDUP_REMOVED lines=50> */
[----:B------:R-:W-:Y:S01]  /*93e0*/  FFMA.FTZ R108, R105, UR11, -R106 ;  /* 0x0000000b696c7c23 */ /* 0x000fe2000801086a */
[----:B--2---:R-:W-:Y:S01]  /*93f0*/  F2FP.BF16.F32.PACK_AB R4, R25, R24 ;  /* 0x000000181904723e */ /* 0x004fe200000010ff */
[----:B------:R-:W-:Y:S01]  /*9400*/  FADD.FTZ R24, R24, R129 ;  /* 0x0000008118187221 */ /* 0x000fe20000010000 */
[----:B------:R-:W-:Y:S01]  /*9410*/  MUFU.EX2 R26, R26 ;  /* 0x0000001a001a7308 */ /* 0x000fe20000000800 */
[----:B------:R-:W-:-:S02]  /*9420*/  F2FP.BF16.F32.PACK_AB R7, R104, R101 ;  /* 0x000000656807723e */ /* 0x000fc400000010ff */
[----:B------:R-:W-:-:S05]  /*9430*/  FADD.FTZ R25, R25, R24 ;  /* 0x0000001819197221 */ /* 0x000fca0000010000 */
[----:B------:R-:W2:Y:S08]  /*9440*/  MUFU.EX2 R27, R27 ;  /* 0x0000001b001b7308 */ /* 0x000eb00000000800 */
[----:B------:R-:W-:Y:S08]  /*9450*/  MUFU.EX2 R103, R103 ;  /* 0x0000006700677308 */ /* 0x000ff00000000800 */
[----:B------:R-:W5:Y:S01]  /*9460*/  MUFU.EX2 R108, R108 ;  /* 0x0000006c006c7308 */ /* 0x000f620000000800 */
[----:B--2---:R-:W-:Y:S01]  /*9470*/  F2FP.BF16.F32.PACK_AB R6, R27, R26 ;  /* 0x0000001a1b06723e */ /* 0x004fe200000010ff */
[----:B------:R-:W-:-:S04]  /*9480*/  FADD.FTZ R26, R26, R25 ;  /* 0x000000191a1a7221 */ /* 0x000fc80000010000 */
[----:B------:R-:W-:Y:S01]  /*9490*/  FADD.FTZ R167, R27, R26 ;  /* 0x0000001a1ba77221 */ /* 0x000fe20000010000 */
[----:B-----5:R-:W-:Y:S01]  /*94a0*/  F2FP.BF16.F32.PACK_AB R5, R108, R103 ;  /* 0x000000676c05723e */ /* 0x020fe200000010ff */
[----:B------:R-:W-:-:S04]  /*94b0*/  FADD.FTZ R103, R103, R0 ;  /* 0x0000000067677221 */ /* 0x000fc80000010000 */
[----:B------:R-:W-:Y:S02]  /*94c0*/  FADD.FTZ R108, R108, R103 ;  /* 0x000000676c6c7221 */ /* 0x000fe40000010000 */
[----:B----4-:R-:W-:Y:S02]  /*94d0*/  HMMA.16816.F32.BF16 R96, R4, R20, R96 ;  /* 0x000000140460723c */ /* 0x010fe40000041860 */
[----:B------:R-:W-:-:S04]  /*94e0*/  FADD.FTZ R101, R101, R108 ;  /* 0x0000006c65657221 */ /* 0x000fc80000010000 */
[----:B------:R-:W-:Y:S01]  /*94f0*/  HMMA.16816.F32.BF16 R92, R4, R22, R92 ;  /* 0x00000016045c723c */ /* 0x000fe2000004185c */
[----:B------:R-:W2:Y:S01]  /*9500*/  LDSM.16.MT88.4 R20, [R136+0xb800] ;  /* 0x00b800008814783b */ /* 0x000ea20000004200 */
[----:B------:R-:W-:-:S04]  /*9510*/  FADD.FTZ R166, R104, R101 ;  /* 0x0000006568a67221 */ /* 0x000fc80000010000 */
        /* <DEDUP_REMOVED lines=18> */
.L_x_5635:
        /* <DEDUP_REMOVED lines=9> */
[----:B------:R-:W-:Y:S01]  /*96d0*/  SHF.R.S32.HI R160, RZ, 0x1f, R161 ;  /* 0x0000001fffa07819 */ /* 0x000fe200000114a1 */
[----:B------:R-:W-:-:S06]  /*96e0*/  ULDC UR4, c[0x0][0x2ec] ;  /* 0x0000bb0000047ab9 */ /* 0x000fcc0000000800 */
.L_x_5647:
        /* <DEDUP_REMOVED lines=68> */
.L_x_5644:
        /* <DEDUP_REMOVED lines=65> */
[----:B------:R-:W5:Y:S01]  /*9f40*/  LDSM.16.M88.4 R120, [R142+0x5800] ;  /* 0x005800008e78783b */ /* 0x000f620000000200 */
[----:B-1----:R-:W-:Y:S04]  /*9f50*/  MOV R168, R2 ;  /* 0x0000000200a87202 */ /* 0x002fe80000000f00 */
[----:B------:R-:W0:Y:S01]  /*9f60*/  LDGDEPBAR ;  /* 0x00000000000079af */ /* 0x000e220000000000 */
[----:B------:R-:W-:Y:S04]  /*9f70*/  MOV R169, R3 ;  /* 0x0000000300a97202 */ /* 0x000fe80000000f00 */
[----:B------:R-:W-:Y:S05]  /*9f80*/  LDSM.16.M88.4 R124, [R141] ;  /* 0x000000008d7c783b */ /* 0x000fea0000000200 */
[----:B------:R-:W1:Y:S01]  /*9f90*/  LDSM.16.M88.4 R128, [R140] ;  /* 0x000000008c80783b */ /* 0x000e620000000200 */
        /* <DEDUP_REMOVED lines=8> */
[----:B------:R-:W-:Y:S05]  /*a020*/  LDSM.16.M88.4 R116, [R139] ;  /* 0x000000008b74783b */ /* 0x000fea0000000200 */
[C---:B-----5:R-:W-:Y:S06]  /*a030*/  HMMA.16816.F32.BF16 R28, R104.reuse, R120, RZ ;  /* 0x00000078681c723c */ /* 0x060fec00000418ff */
[----:B------:R-:W-:Y:S01]  /*a040*/  HMMA.16816.F32.BF16 R32, R104, R122, RZ ;  /* 0x0000007a6820723c */ /* 0x000fe200000418ff */
[----:B------:R-:W2:Y:S05]  /*a050*/  LDSM.16.M88.4 R104, [R140+0x800] ;  /* 0x000800008c68783b */ /* 0x000eaa0000000200 */
[C---:B-1----:R-:W-:Y:S01]  /*a060*/  HMMA.16816.F32.BF16 R4, R124.reuse, R128, R4 ;  /* 0x000000807c04723c */ /* 0x042fe20000041804 */
[----:B------:R-:W1:Y:S05]  /*a070*/  LDSM.16.M88.4 R120, [R135+0x4000] ;  /* 0x004000008778783b */ /* 0x000e6a0000000200 */
[C---:B------:R-:W-:Y:S06]  /*a080*/  HMMA.16816.F32.BF16 R8, R124.reuse, R130, R8 ;  /* 0x000000827c08723c */ /* 0x040fec0000041808 */
[C---:B--2---:R-:W-:Y:S06]  /*a090*/  HMMA.16816.F32.BF16 R12, R124.reuse, R104, R12 ;  /* 0x000000687c0c723c */ /* 0x044fec000004180c */
[C---:B------:R-:W-:Y:S01]  /*a0a0*/  HMMA.16816.F32.BF16 R16, R124.reuse, R106, R16 ;  /* 0x0000006a7c10723c */ /* 0x040fe20000041810 */
[----:B------:R-:W2:Y:S05]  /*a0b0*/  LDSM.16.M88.4 R104, [R135+0x4800] ;  /* 0x004800008768783b */ /* 0x000eaa0000000200 */
[C---:B------:R-:W-:Y:S06]  /*a0c0*/  HMMA.16816.F32.BF16 R20, R124.reuse, R108, R20 ;  /* 0x0000006c7c14723c */ /* 0x040fec0000041814 */
[C---:B------:R-:W-:Y:S01]  /*a0d0*/  HMMA.16816.F32.BF16 R24, R124.reuse, R110, R24 ;  /* 0x0000006e7c18723c */ /* 0x040fe20000041818 */
[----:B------:R-:W3:Y:S05]  /*a0e0*/  LDSM.16.M88.4 R108, [R135+0x5000] ;  /* 0x00500000876c783b */ /* 0x000eea0000000200 */
[C---:B------:R-:W-:Y:S06]  /*a0f0*/  HMMA.16816.F32.BF16 R28, R124.reuse, R112, R28 ;  /* 0x000000707c1c723c */ /* 0x040fec000004181c */
[----:B------:R-:W-:Y:S01]  /*a100*/  HMMA.16816.F32.BF16 R32, R124, R114, R32 ;  /* 0x000000727c20723c */ /* 0x000fe20000041820 */
[----:B------:R-:W4:Y:S05]  /*a110*/  LDSM.16.M88.4 R112, [R135+0x5800] ;  /* 0x005800008770783b */ /* 0x000f2a0000000200 */
[C---:B-1----:R-:W-:Y:S01]  /*a120*/  HMMA.16816.F32.BF16 R4, R116.reuse, R120, R4 ;  /* 0x000000787404723c */ /* 0x042fe20000041804 */
[----:B------:R-:W-:Y:S05]  /*a130*/  LDSM.16.M88.4 R124, [R137] ;  /* 0x00000000897c783b */ /* 0x000fea0000000200 */
[C---:B------:R-:W-:Y:S01]  /*a140*/  HMMA.16816.F32.BF16 R8, R116.reuse, R122, R8 ;  /* 0x0000007a7408723c */ /* 0x040fe20000041808 */
[----:B------:R-:W1:Y:S05]  /*a150*/  LDSM.16.M88.4 R120, [R138] ;  /* 0x000000008a78783b */ /* 0x000e6a0000000200 */
[C---:B--2---:R-:W-:Y:S06]  /*a160*/  HMMA.16816.F32.BF16 R12, R116.reuse, R104, R12 ;  /* 0x00000068740c723c */ /* 0x044fec000004180c */
[C---:B------:R-:W-:Y:S01]  /*a170*/  HMMA.16816.F32.BF16 R16, R116.reuse, R106, R16 ;  /* 0x0000006a7410723c */ /* 0x040fe20000041810 */
[----:B------:R-:W2:Y:S05]  /*a180*/  LDSM.16.M88.4 R104, [R137+0x800] ;  /* 0x000800008968783b */ /* 0x000eaa0000000200 */
[C---:B---3--:R-:W-:Y:S06]  /*a190*/  HMMA.16816.F32.BF16 R20, R116.reuse, R108, R20 ;  /* 0x0000006c7414723c */ /* 0x048fec0000041814 */
[C---:B------:R-:W-:Y:S01]  /*a1a0*/  HMMA.16816.F32.BF16 R24, R116.reuse, R110, R24 ;  /* 0x0000006e7418723c */ /* 0x040fe20000041818 */
[----:B------:R-:W3:Y:S05]  /*a1b0*/  LDSM.16.M88.4 R108, [R137+0x1000] ;  /* 0x00100000896c783b */ /* 0x000eea0000000200 */
[C---:B----4-:R-:W-:Y:S06]  /*a1c0*/  HMMA.16816.F32.BF16 R28, R116.reuse, R112, R28 ;  /* 0x00000070741c723c */ /* 0x050fec000004181c */
[----:B------:R-:W-:Y:S01]  /*a1d0*/  HMMA.16816.F32.BF16 R32, R116, R114, R32 ;  /* 0x000000727420723c */ /* 0x000fe20000041820 */
[----:B------:R-:W4:Y:S05]  /*a1e0*/  LDSM.16.M88.4 R112, [R137+0x1800] ;  /* 0x001800008970783b */ /* 0x000f2a0000000200 */
[C---:B-1----:R-:W-:Y:S01]  /*a1f0*/  HMMA.16816.F32.BF16 R4, R120.reuse, R124, R4 ;  /* 0x0000007c7804723c */ /* 0x042fe20000041804 */
[----:B------:R-:W-:Y:S05]  /*a200*/  LDSM.16.M88.4 R116, [R143+0x2000] ;  /* 0x002000008f74783b */ /* 0x000fea0000000200 */
        /* <DEDUP_REMOVED lines=48> */
[----:B------:R-:W-:Y:S06]  /*a510*/  HMMA.16816.F32.BF16 R32, R116, R114, R32 ;  /* 0x000000727420723c */ /* 0x000fec0000041820 */
[C---:B-1----:R-:W-:Y:S06]  /*a520*/  HMMA.16816.F32.BF16 R4, R120.reuse, R124, R4 ;  /* 0x0000007c7804723c */ /* 0x042fec0000041804 */
[C---:B------:R-:W-:Y:S06]  /*a530*/  HMMA.16816.F32.BF16 R8, R120.reuse, R126, R8 ;  /* 0x0000007e7808723c */ /* 0x040fec0000041808 */
[C---:B--2---:R-:W-:Y:S06]  /*a540*/  HMMA.16816.F32.BF16 R12, R120.reuse, R104, R12 ;  /* 0x00000068780c723c */ /* 0x044fec000004180c */
[C---:B------:R-:W-:Y:S01]  /*a550*/  HMMA.16816.F32.BF16 R16, R120.reuse, R106, R16 ;  /* 0x0000006a7810723c */ /* 0x040fe20000041810 */
[----:B------:R-:W1:Y:S01]  /*a560*/  LDSM.16.M88.4 R104, [R137+0x3800] ;  /* 0x003800008968783b */ /* 0x000e620000000200 */
[----:B------:R-:W-:Y:S04]  /*a570*/  DEPBAR.LE SB0, 0x0 ;  /* 0x000080000000791a */ /* 0x000fe80000000000 */
[----:B------:R-:W-:Y:S01]  /*a580*/  BAR.SYNC.DEFER_BLOCKING 0x0 ;  /* 0x0000000000007b1d */ /* 0x000fe20000010000 */
[C---:B---3--:R-:W-:Y:S05]  /*a590*/  HMMA.16816.F32.BF16 R20, R120.reuse, R108, R20 ;  /* 0x0000006c7814723c */ /* 0x048fea0000041814 */
[----:B------:R-:W-:Y:S01]  /*a5a0*/  FMUL.FTZ R194, R4, UR5 ;  /* 0x0000000504c27c20 */ /* 0x000fe20008410000 */
[C---:B------:R-:W-:Y:S05]  /*a5b0*/  HMMA.16816.F32.BF16 R24, R120.reuse, R110, R24 ;  /* 0x0000006e7818723c */ /* 0x040fea0000041818 */
[----:B------:R-:W2:Y:S01]  /*a5c0*/  MUFU.TANH R194, R194 ;  /* 0x000000c200c27308 */ /* 0x000ea20000002400 */
[----:B------:R-:W-:Y:S01]  /*a5d0*/  FMUL.FTZ R192, R5, UR5 ;  /* 0x0000000505c07c20 */ /* 0x000fe20008410000 */
[----:B------:R-:W-:Y:S01]  /*a5e0*/  FMUL.FTZ R193, R6, UR5 ;  /* 0x0000000506c17c20 */ /* 0x000fe20008410000 */
[----:B------:R-:W-:Y:S03]  /*a5f0*/  FMUL.FTZ R197, R7, UR5 ;  /* 0x0000000507c57c20 */ /* 0x000fe60008410000 */
[----:B------:R-:W-:Y:S01]  /*a600*/  FMUL.FTZ R198, R8, UR5 ;  /* 0x0000000508c67c20 */ /* 0x000fe20008410000 */
[----:B------:R-:W-:Y:S03]  /*a610*/  FMUL.FTZ R196, R9, UR5 ;  /* 0x0000000509c47c20 */ /* 0x000fe60008410000 */
[----:B------:R-:W3:Y:S01]  /*a620*/  MUFU.TANH R192, R192 ;  /* 0x000000c000c07308 */ /* 0x000ee20000002400 */
[----:B------:R-:W-:Y:S01]  /*a630*/  FMUL.FTZ R195, R10, UR5 ;  /* 0x000000050ac37c20 */ /* 0x000fe20008410000 */
[----:B------:R-:W-:Y:S01]  /*a640*/  FMUL.FTZ R199, R11, UR5 ;  /* 0x000000050bc77c20 */ /* 0x000fe20008410000 */
[----:B------:R-:W-:Y:S01]  /*a650*/  FMUL.FTZ R190, R12, UR5 ;  /* 0x000000050cbe7c20 */ /* 0x000fe20008410000 */
[----:B------:R-:W-:Y:S01]  /*a660*/  FMUL.FTZ R188, R13, UR5 ;  /* 0x000000050dbc7c20 */ /* 0x000fe20008410000 */
[----:B------:R-:W-:Y:S01]  /*a670*/  FMUL.FTZ R177, R14, UR5 ;  /* 0x000000050eb17c20 */ /* 0x000fe20008410000 */
        /* <DEDUP_REMOVED lines=9> */
[C---:B-1----:R-:W-:Y:S03]  /*a710*/  HMMA.16816.F32.BF16 R28, R120.reuse, R104, R28 ;  /* 0x00000068781c723c */ /* 0x042fe6000004181c */
[----:B------:R-:W1:Y:S01]  /*a720*/  MUFU.TANH R197, R197 ;  /* 0x000000c500c57308 */ /* 0x000e620000002400 */
[----:B------:R-:W-:Y:S01]  /*a730*/  FMUL.FTZ R187, R23, UR5 ;  /* 0x0000000517bb7c20 */ /* 0x000fe20008410000 */
[----:B------:R-:W-:Y:S01]  /*a740*/  FMUL.FTZ R180, R24, UR5 ;  /* 0x0000000518b47c20 */ /* 0x000fe20008410000 */
[----:B------:R-:W-:Y:S01]  /*a750*/  FMUL.FTZ R178, R25, UR5 ;  /* 0x0000000519b27c20 */ /* 0x000fe20008410000 */
[----:B------:R-:W-:Y:S06]  /*a760*/  HMMA.16816.F32.BF16 R32, R120, R106, R32 ;  /* 0x0000006a7820723c */ /* 0x000fec0000041820 */
[----:B------:R-:W1:Y:S01]  /*a770*/  MUFU.TANH R198, R198 ;  /* 0x000000c600c67308 */ /* 0x000e620000002400 */
[----:B------:R-:W-:Y:S01]  /*a780*/  FMUL.FTZ R185, R26, UR5 ;  /* 0x000000051ab97c20 */ /* 0x000fe20008410000 */
[----:B------:R-:W-:Y:S08]  /*a790*/  FMUL.FTZ R183, R27, UR5 ;  /* 0x000000051bb77c20 */ /* 0x000ff00008410000 */
[----:B------:R-:W1:Y:S01]  /*a7a0*/  MUFU.TANH R196, R196 ;  /* 0x000000c400c47308 */ /* 0x000e620000002400 */
[----:B------:R-:W-:Y:S09]  /*a7b0*/  FMUL.FTZ R174, R28, UR5 ;  /* 0x000000051cae7c20 */ /* 0x000ff20008410000 */
[----:B------:R-:W1:Y:S01]  /*a7c0*/  MUFU.TANH R195, R195 ;  /* 0x000000c300c37308 */ /* 0x000e620000002400 */
[----:B------:R-:W-:Y:S01]  /*a7d0*/  FMUL.FTZ R172, R29, UR5 ;  /* 0x000000051dac7c20 */ /* 0x000fe20008410000 */
[----:B------:R-:W-:Y:S01]  /*a7e0*/  FMUL.FTZ R175, R30, UR5 ;  /* 0x000000051eaf7c20 */ /* 0x000fe20008410000 */
[----:B------:R-:W-:Y:S01]  /*a7f0*/  FMUL.FTZ R173, R31, UR5 ;  /* 0x000000051fad7c20 */ /* 0x000fe20008410000 */
[----:B------:R-:W-:Y:S01]  /*a800*/  FMUL.FTZ R170, R32, UR5 ;  /* 0x0000000520aa7c20 */ /* 0x000fe20008410000 */
[----:B------:R-:W-:Y:S01]  /*a810*/  FMUL.FTZ R171, R33, UR5 ;  /* 0x0000000521ab7c20 */ /* 0x000fe20008410000 */
[----:B------:R-:W-:Y:S04]  /*a820*/  FMUL.FTZ R102, R34, UR5 ;  /* 0x0000000522667c20 */ /* 0x000fe80008410000 */
[----:B------:R-:W1:Y:S01]  /*a830*/  MUFU.TANH R199, R199 ;  /* 0x000000c700c77308 */ /* 0x000e620000002400 */
[----:B------:R-:W-:Y:S09]  /*a840*/  FMUL.FTZ R35, R35, UR5 ;  /* 0x0000000523237c20 */ /* 0x000ff20008410000 */
[----:B------:R-:W1:Y:S10]  /*a850*/  MUFU.TANH R190, R190 ;  /* 0x000000be00be7308 */ /* 0x000e740000002400 */
        /* <DEDUP_REMOVED lines=22> */
[----:B------:R1:W1:Y:S01]  /*a9c0*/  MUFU.TANH R101, R35 ;  /* 0x0000002300657308 */ /* 0x0002620000002400 */
[----:B--234-:R-:W-:Y:S05]  /*a9d0*/  @!P1 BRA `(.L_x_5645) ;  /* 0x0000000800049947 */ /* 0x01cfea0003800000 */
[----:B------:R-:W-:Y:S02]  /*a9e0*/  MOV R2, R161 ;  /* 0x000000a100027202 */ /* 0x000fe40000000f00 */
[----:B------:R-:W-:Y:S01]  /*a9f0*/  MOV R4, R160 ;  /* 0x000000a000047202 */ /* 0x000fe20000000f00 */
[----:B------:R-:W-:Y:S06]  /*aa00*/  @!P0 BRA `(.L_x_5646) ;  /* 0x0000000000fc8947 */ /* 0x000fec0003800000 */
[----:B------:R-:W2:Y:S01]  /*aa10*/  LDC R6, c[0x0][0x380] ;  /* 0x0000e000ff067b82 */ /* 0x000ea20000000800 */
[----:B------:R-:W-:Y:S05]  /*aa20*/  SHF.L.U32 R11, R151, 0x6, RZ ;  /* 0x00000006970b7819 */ /* 0x000fea00000006ff */
[C---:B------:R-:W-:Y:S02]  /*aa30*/  VIADD R9, R11.reuse, 0xffffff80 ;  /* 0xffffff800b097836 */ /* 0x040fe40000000000 */
[----:B------:R-:W-:Y:S03]  /*aa40*/  VIADD R11, R11, 0xffffffc0 ;  /* 0xffffffc00b0b7836 */ /* 0x000fe60000000000 */
[----:B------:R-:W-:Y:S02]  /*aa50*/  IABS R4, R9 ;  /* 0x0000000900047213 */ /* 0x000fe40000000000 */
[----:B------:R-:W-:Y:S02]  /*aa60*/  IABS R7, R11 ;  /* 0x0000000b00077213 */ /* 0x000fe40000000000 */
[-C--:B--2---:R-:W-:Y:S02]  /*aa70*/  IABS R2, R6.reuse ;  /* 0x0000000600027213 */ /* 0x084fe40000000000 */
[-C--:B------:R-:W-:Y:S02]  /*aa80*/  LOP3.LUT R9, R9, R6.reuse, RZ, 0x3c, !PT ;  /* 0x0000000609097212 */ /* 0x080fe400078e3cff */
[----:B------:R-:W2:Y:S01]  /*aa90*/  I2F.RP R5, R2 ;  /* 0x0000000200057306 */ /* 0x000ea20000209400 */
[----:B------:R-:W-:Y:S09]  /*aaa0*/  LOP3.LUT R11, R11, R6, RZ, 0x3c, !PT ;  /* 0x000000060b0b7212 */ /* 0x000ff200078e3cff */
[----:B--2---:R-:W2:Y:S02]  /*aab0*/  MUFU.RCP R3, R5 ;  /* 0x0000000500037308 */ /* 0x004ea40000001000 */
[----:B--2---:R-:W-:Y:S08]  /*aac0*/  VIADD R12, R3, 0xffffffe ;  /* 0x0ffffffe030c7836 */ /* 0x004ff00000000000 */
[----:B------:R-:W2:Y:S02]  /*aad0*/  F2I.FTZ.U32.TRUNC.NTZ R13, R12 ;  /* 0x0000000c000d7305 */ /* 0x000ea4000021f000 */
        /* <DEDUP_REMOVED lines=19> */
[----:B------:R-:W2:Y:S01]  /*ac10*/  LDC.64 R4, c[0x0][0x248] ;  /* 0x00009200ff047b82 */ /* 0x000ea20000000a00 */
        /* <DEDUP_REMOVED lines=14> */
[----:B------:R-:W3:Y:S01]  /*ad00*/  LDG.E R7, desc[UR12][R14.64] ;  /* 0x0000000c0e077981 */ /* 0x000ee2000c1e1900 */
[----:B------:R-:W4:Y:S03]  /*ad10*/  LDC.64 R2, c[0x0][0x230] ;  /* 0x00008c00ff027b82 */ /* 0x000f260000000a00 */
[----:B------:R-:W-:Y:S01]  /*ad20*/  IMAD R9, R9, R6, -0x40 ;  /* 0xffffffc009097424 */ /* 0x000fe200078e0206 */
[----:B------:R-:W3:Y:S04]  /*ad30*/  LDG.E R8, desc[UR12][R12.64] ;  /* 0x0000000c0c087981 */ /* 0x000ee8000c1e1900 */
[----:B------:R-:W-:Y:S05]  /*ad40*/  SHF.R.S32.HI R11, RZ, 0x1f, R9 ;  /* 0x0000001fff0b7819 */ /* 0x000fea0000011409 */
[-C--:B--2---:R-:W-:Y:S02]  /*ad50*/  IMAD R6, R11, R4.reuse, RZ ;  /* 0x000000040b067224 */ /* 0x084fe400078e02ff */
[C---:B------:R-:W-:Y:S04]  /*ad60*/  IMAD.WIDE.U32 R10, R9.reuse, R4, RZ ;  /* 0x00000004090a7225 */ /* 0x040fe800078e00ff */
[----:B------:R-:W-:Y:S05]  /*ad70*/  IMAD R6, R9, R5, R6 ;  /* 0x0000000509067224 */ /* 0x000fea00078e0206 */
[----:B------:R-:W-:Y:S01]  /*ad80*/  IADD3 R11, R11, R6, RZ ;  /* 0x000000060b0b7210 */ /* 0x000fe20007ffe0ff */
[----:B---3--:R-:W-:Y:S04]  /*ad90*/  IMAD.IADD R7, R7, 0x1, -R8 ;  /* 0x0000000107077824 */ /* 0x008fe800078e0a08 */
[-C--:B----4-:R-:W-:Y:S01]  /*ada0*/  IMAD.WIDE.U32 R10, R7, R2.reuse, R10 ;  /* 0x00000002070a7225 */ /* 0x090fe200078e000a */
[----:B------:R-:W-:Y:S05]  /*adb0*/  SHF.R.S32.HI R5, RZ, 0x1f, R7 ;  /* 0x0000001fff057819 */ /* 0x000fea0000011407 */
[----:B------:R-:W-:Y:S01]  /*adc0*/  IMAD R4, R5, R2, RZ ;  /* 0x0000000205047224 */ /* 0x000fe200078e02ff */
[----:B------:R-:W-:Y:S03]  /*add0*/  MOV R2, R10 ;  /* 0x0000000a00027202 */ /* 0x000fe60000000f00 */
[----:B------:R-:W-:Y:S04]  /*ade0*/  IMAD R4, R7, R3, R4 ;  /* 0x0000000307047224 */ /* 0x000fe800078e0204 */
[----:B------:R-:W-:Y:S07]  /*adf0*/  IMAD.IADD R4, R11, 0x1, R4 ;  /* 0x000000010b047824 */ /* 0x000fee00078e0204 */
.L_x_5646:
        /* <DEDUP_REMOVED lines=63> */
.L_x_5645:
[----:B------:R-:W-:Y:S01]  /*b1f0*/  FMNMX.FTZ R3, R194, R103, !PT ;  /* 0x00000067c2037209 */ /* 0x000fe20007810000 */
[----:B--2---:R-:W-:Y:S01]  /*b200*/  LDSM.16.MT88.4 R12, [R136+0x8000] ;  /* 0x00800000880c783b */ /* 0x004fe20000004200 */
[----:B------:R-:W-:Y:S02]  /*b210*/  FMNMX.FTZ R4, R193, R0, !PT ;  /* 0x00000000c1047209 */ /* 0x000fe40007810000 */
[----:B------:R-:W-:Y:S02]  /*b220*/  FMNMX.FTZ R3, R192, R3, !PT ;  /* 0x00000003c0037209 */ /* 0x000fe40007810000 */
[----:B-1----:R-:W-:Y:S02]  /*b230*/  FMNMX.FTZ R4, R197, R4, !PT ;  /* 0x00000004c5047209 */ /* 0x002fe40007810000 */
        /* <DEDUP_REMOVED lines=84> */
[C---:B------:R-:W-:Y:S01]  /*b780*/  FMUL.FTZ R17, R2.reuse, R85 ;  /* 0x0000005502117220 */ /* 0x040fe20000410000 */
[----:B------:R-:W2:Y:S03]  /*b790*/  LDSM.16.MT88.4 R92, [R132+0x8000] ;  /* 0x00800000845c783b */ /* 0x000ea60000004200 */
[----:B------:R-:W-:Y:S01]  /*b7a0*/  MUFU.EX2 R127, R127 ;  /* 0x0000007f007f7308 */ /* 0x000fe20000000800 */
[C---:B------:R-:W-:Y:S01]  /*b7b0*/  FMUL.FTZ R24, R2.reuse, R76 ;  /* 0x0000004c02187220 */ /* 0x040fe20000410000 */
[C---:B------:R-:W-:Y:S01]  /*b7c0*/  FMUL.FTZ R25, R2.reuse, R77 ;  /* 0x0000004d02197220 */ /* 0x040fe20000410000 */
[C---:B------:R-:W-:Y:S01]  /*b7d0*/  FMUL.FTZ R32, R2.reuse, R68 ;  /* 0x0000004402207220 */ /* 0x040fe20000410000 */
[C---:B------:R-:W-:Y:S01]  /*b7e0*/  FMUL.FTZ R33, R2.reuse, R69 ;  /* 0x0000004502217220 */ /* 0x040fe20000410000 */
[C---:B------:R-:W-:Y:S01]  /*b7f0*/  FMUL.FTZ R36, R2.reuse, R36 ;  /* 0x0000002402247220 */ /* 0x040fe20000410000 */
[----:B------:R-:W-:Y:S01]  /*b800*/  FMUL.FTZ R37, R2, R37 ;  /* 0x0000002502257220 */ /* 0x000fe20000410000 */
[----:B------:R-:W3:Y:S03]  /*b810*/  LDSM.16.MT88.4 R84, [R136+0xa000] ;  /* 0x00a000008854783b */ /* 0x000ee60000004200 */
[----:B------:R-:W4:Y:S01]  /*b820*/  MUFU.EX2 R122, R122 ;  /* 0x0000007a007a7308 */ /* 0x000f220000000800 */
[----:B-1----:R-:W-:Y:S01]  /*b830*/  F2FP.BF16.F32.PACK_AB R96, R125, R129 ;  /* 0x000000817d60723e */ /* 0x002fe200000010ff */
[C---:B------:R-:W-:Y:S01]  /*b840*/  FMUL.FTZ R38, R0.reuse, R38 ;  /* 0x0000002600267220 */ /* 0x040fe20000410000 */
[----:B------:R-:W-:Y:S01]  /*b850*/  FMUL.FTZ R39, R0, R39 ;  /* 0x0000002700277220 */ /* 0x000fe20000410000 */
[C---:B------:R-:W-:Y:S01]  /*b860*/  FMUL.FTZ R40, R2.reuse, R40 ;  /* 0x0000002802287220 */ /* 0x040fe20000410000 */
[----:B------:R-:W-:Y:S01]  /*b870*/  FMUL.FTZ R41, R2, R41 ;  /* 0x0000002902297220 */ /* 0x000fe20000410000 */
[C---:B------:R-:W-:Y:S01]  /*b880*/  FMUL.FTZ R42, R0.reuse, R42 ;  /* 0x0000002a002a7220 */ /* 0x040fe20000410000 */
[----:B------:R-:W1:Y:S03]  /*b890*/  LDSM.16.MT88.4 R76, [R134+0xa000] ;  /* 0x00a00000864c783b */ /* 0x000e660000004200 */
[----:B------:R-:W-:Y:S01]  /*b8a0*/  MUFU.EX2 R124, R124 ;  /* 0x0000007c007c7308 */ /* 0x000fe20000000800 */
[----:B------:R-:W-:Y:S01]  /*b8b0*/  FMUL.FTZ R43, R0, R43 ;  /* 0x0000002b002b7220 */ /* 0x000fe20000410000 */
[C---:B------:R-:W-:Y:S01]  /*b8c0*/  FMUL.FTZ R44, R2.reuse, R44 ;  /* 0x0000002c022c7220 */ /* 0x040fe20000410000 */
[----:B------:R-:W-:Y:S01]  /*b8d0*/  FMUL.FTZ R45, R2, R45 ;  /* 0x0000002d022d7220 */ /* 0x000fe20000410000 */
[C---:B------:R-:W-:Y:S01]  /*b8e0*/  FMUL.FTZ R46, R0.reuse, R46 ;  /* 0x0000002e002e7220 */ /* 0x040fe20000410000 */
[----:B------:R-:W-:Y:S01]  /*b8f0*/  FMUL.FTZ R47, R0, R47 ;  /* 0x0000002f002f7220 */ /* 0x000fe20000410000 */
[----:B------:R-:W-:Y:S01]  /*b900*/  FMUL.FTZ R48, R2, R48 ;  /* 0x0000003002307220 */ /* 0x000fe20000410000 */
[----:B------:R-:W5:Y:S03]  /*b910*/  LDSM.16.MT88.4 R68, [R133+0xa000] ;  /* 0x00a000008544783b */ /* 0x000f660000004200 */
[----:B------:R-:W2:Y:S01]  /*b920*/  MUFU.EX2 R123, R123 ;  /* 0x0000007b007b7308 */ /* 0x000ea20000000800 */
[----:B----4-:R-:W-:Y:S01]  /*b930*/  F2FP.BF16.F32.PACK_AB R97, R122, R127 ;  /* 0x0000007f7a61723e */ /* 0x010fe200000010ff */
[----:B------:R-:W-:Y:S01]  /*b940*/  FMUL.FTZ R49, R2, R49 ;  /* 0x0000003102317220 */ /* 0x000fe20000410000 */
[C---:B------:R-:W-:Y:S01]  /*b950*/  FMUL.FTZ R50, R0.reuse, R50 ;  /* 0x0000003200327220 */ /* 0x040fe20000410000 */
[----:B------:R-:W-:Y:S01]  /*b960*/  FMUL.FTZ R51, R0, R51 ;  /* 0x0000003300337220 */ /* 0x000fe20000410000 */
[C---:B------:R-:W-:Y:S01]  /*b970*/  FMUL.FTZ R60, R2.reuse, R60 ;  /* 0x0000003c023c7220 */ /* 0x040fe20000410000 */
[----:B------:R-:W-:Y:S01]  /*b980*/  FMUL.FTZ R61, R2, R61 ;  /* 0x0000003d023d7220 */ /* 0x000fe20000410000 */
[C---:B------:R-:W-:Y:S03]  /*b990*/  FMUL.FTZ R62, R0.reuse, R62 ;  /* 0x0000003e003e7220 */ /* 0x040fe60000410000 */
[----:B------:R-:W-:Y:S01]  /*b9a0*/  MUFU.EX2 R121, R121 ;  /* 0x0000007900797308 */ /* 0x000fe20000000800 */
[----:B------:R-:W-:Y:S01]  /*b9b0*/  FMUL.FTZ R63, R0, R63 ;  /* 0x0000003f003f7220 */ /* 0x000fe20000410000 */
[C---:B------:R-:W-:Y:S01]  /*b9c0*/  FMUL.FTZ R64, R2.reuse, R64 ;  /* 0x0000004002407220 */ /* 0x040fe20000410000 */
[----:B------:R-:W-:Y:S01]  /*b9d0*/  FMUL.FTZ R65, R2, R65 ;  /* 0x0000004102417220 */ /* 0x000fe20000410000 */
[C---:B------:R-:W-:Y:S01]  /*b9e0*/  FMUL.FTZ R66, R0.reuse, R66 ;  /* 0x0000004200427220 */ /* 0x040fe20000410000 */
[----:B------:R-:W-:Y:S01]  /*b9f0*/  FMUL.FTZ R67, R0, R67 ;  /* 0x0000004300437220 */ /* 0x000fe20000410000 */
[C---:B------:R-:W-:Y:S01]  /*ba00*/  FMUL.FTZ R52, R2.reuse, R52 ;  /* 0x0000003402347220 */ /* 0x040fe20000410000 */
[----:B------:R-:W-:Y:S03]  /*ba10*/  FMUL.FTZ R53, R2, R53 ;  /* 0x0000003502357220 */ /* 0x000fe60000410000 */
[----:B------:R-:W4:Y:S01]  /*ba20*/  MUFU.EX2 R120, R120 ;  /* 0x0000007800787308 */ /* 0x000f220000000800 */
        /* <DEDUP_REMOVED lines=23> */
[C---:B------:R-:W-:Y:S02]  /*bba0*/  HMMA.16816.F32.BF16 R4, R96.reuse, R12, R4 ;  /* 0x0000000c6004723c */ /* 0x040fe40000041804 */
[----:B------:R-:W-:Y:S03]  /*bbb0*/  MUFU.EX2 R128, R128 ;  /* 0x0000008000807308 */ /* 0x000fe60000000800 */
[--C-:B------:R-:W-:Y:S01]  /*bbc0*/  FFMA.FTZ R172, R175, UR4, -R104.reuse ;  /* 0x00000004afac7c23 */ /* 0x100fe20008010868 */
[C---:B------:R-:W-:Y:S06]  /*bbd0*/  HMMA.16816.F32.BF16 R8, R96.reuse, R14, R8 ;  /* 0x0000000e6008723c */ /* 0x040fec0000041808 */
[----:B------:R-:W4:Y:S01]  /*bbe0*/  MUFU.EX2 R177, R177 ;  /* 0x000000b100b17308 */ /* 0x000f220000000800 */
[----:B------:R-:W-:Y:S01]  /*bbf0*/  ISETP.GT.AND P1, PT, R151, 0x1, PT ;  /* 0x000000019700780c */ /* 0x000fe20003f24270 */
[C---:B------:R-:W-:Y:S03]  /*bc00*/  FMUL.FTZ R12, R2.reuse, R88 ;  /* 0x00000058020c7220 */ /* 0x040fe60000410000 */
[----:B------:R-:W-:Y:S01]  /*bc10*/  FMUL.FTZ R13, R2, R89 ;  /* 0x00000059020d7220 */ /* 0x000fe20000410000 */
[C---:B------:R-:W-:Y:S01]  /*bc20*/  FMUL.FTZ R14, R0.reuse, R90 ;  /* 0x0000005a000e7220 */ /* 0x040fe20000410000 */
[----:B------:R-:W-:Y:S03]  /*bc30*/  FMUL.FTZ R15, R0, R91 ;  /* 0x0000005b000f7220 */ /* 0x000fe60000410000 */
[----:B------:R-:W-:Y:S01]  /*bc40*/  MUFU.EX2 R130, R130 ;  /* 0x0000008200827308 */ /* 0x000fe20000000800 */
[--C-:B------:R-:W-:Y:S01]  /*bc50*/  FFMA.FTZ R173, R173, UR4, -R104.reuse ;  /* 0x00000004adad7c23 */ /* 0x100fe20008010868 */
[--C-:B------:R-:W-:Y:S01]  /*bc60*/  FFMA.FTZ R170, R170, UR4, -R105.reuse ;  /* 0x00000004aaaa7c23 */ /* 0x100fe20008010869 */
[----:B------:R-:W-:Y:S01]  /*bc70*/  FFMA.FTZ R105, R171, UR4, -R105 ;  /* 0x00000004ab697c23 */ /* 0x000fe20008010869 */
[C---:B------:R-:W-:Y:S03]  /*bc80*/  HMMA.16816.F32.BF16 R12, R96.reuse, R20, R12 ;  /* 0x00000014600c723c */ /* 0x040fe6000004180c */
[--C-:B------:R-:W-:Y:S03]  /*bc90*/  FFMA.FTZ R102, R102, UR4, -R104.reuse ;  /* 0x0000000466667c23 */ /* 0x100fe60008010868 */
[----:B------:R-:W4:Y:S01]  /*bca0*/  MUFU.EX2 R179, R179 ;  /* 0x000000b300b37308 */ /* 0x000f220000000800 */
[----:B------:R-:W-:Y:S01]  /*bcb0*/  FFMA.FTZ R104, R101, UR4, -R104 ;  /* 0x0000000465687c23 */ /* 0x000fe20008010868 */
[C---:B------:R-:W-:Y:S03]  /*bcc0*/  HMMA.16816.F32.BF16 R16, R96.reuse, R22, R16 ;  /* 0x000000166010723c */ /* 0x040fe60000041810 */
[C---:B------:R-:W-:Y:S01]  /*bcd0*/  FMUL.FTZ R20, R2.reuse, R80 ;  /* 0x0000005002147220 */ /* 0x040fe20000410000 */
[----:B------:R-:W-:Y:S03]  /*bce0*/  FMUL.FTZ R21, R2, R81 ;  /* 0x0000005102157220 */ /* 0x000fe60000410000 */
[C---:B------:R-:W-:Y:S01]  /*bcf0*/  FMUL.FTZ R22, R0.reuse, R82 ;  /* 0x0000005200167220 */ /* 0x040fe20000410000 */
[----:B------:R-:W-:Y:S01]  /*bd00*/  FMUL.FTZ R23, R0, R83 ;  /* 0x0000005300177220 */ /* 0x000fe20000410000 */
[----:B------:R-:W-:Y:S01]  /*bd10*/  MUFU.EX2 R176, R176 ;  /* 0x000000b000b07308 */ /* 0x000fe20000000800 */
[----:B------:R-:W-:Y:S01]  /*bd20*/  LDSM.16.MT88.4 R80, [R134+0x8800] ;  /* 0x008800008650783b */ /* 0x000fe20000004200 */
[----:B------:R-:W-:Y:S01]  /*bd30*/  FFMA.FTZ R129, R2, R167, R129 ;  /* 0x000000a702817223 */ /* 0x000fe20000010081 */
[----:B------:R-:W-:Y:S03]  /*bd40*/  FFMA.FTZ R127, R0, R166, R127 ;  /* 0x000000a6007f7223 */ /* 0x000fe6000001007f */
[C---:B------:R-:W-:Y:S04]  /*bd50*/  HMMA.16816.F32.BF16 R20, R96.reuse, R28, R20 ;  /* 0x0000001c6014723c */ /* 0x040fe80000041814 */
[----:B------:R-:W4:Y:S01]  /*bd60*/  MUFU.EX2 R181, R181 ;  /* 0x000000b500b57308 */ /* 0x000f220000000800 */
[----:B------:R-:W-:Y:S01]  /*bd70*/  FADD.FTZ R129, R125, R129 ;  /* 0x000000817d817221 */ /* 0x000fe20000010000 */
[----:B------:R-:W-:Y:S01]  /*bd80*/  FADD.FTZ R122, R122, R127 ;  /* 0x0000007f7a7a7221 */ /* 0x000fe20000010000 */
[C---:B------:R-:W-:Y:S07]  /*bd90*/  HMMA.16816.F32.BF16 R24, R96.reuse, R30, R24 ;  /* 0x0000001e6018723c */ /* 0x040fee0000041818 */
[----:B------:R-:W-:Y:S01]  /*bda0*/  MUFU.EX2 R184, R184 ;  /* 0x000000b800b87308 */ /* 0x000fe20000000800 */
[C---:B------:R-:W-:Y:S03]  /*bdb0*/  FMUL.FTZ R28, R2.reuse, R72 ;  /* 0x00000048021c7220 */ /* 0x040fe60000410000 */
[----:B------:R-:W-:Y:S01]  /*bdc0*/  FMUL.FTZ R29, R2, R73 ;  /* 0x00000049021d7220 */ /* 0x000fe20000410000 */
[C---:B------:R-:W-:Y:S01]  /*bdd0*/  FMUL.FTZ R30, R0.reuse, R74 ;  /* 0x0000004a001e7220 */ /* 0x040fe20000410000 */
[----:B------:R-:W-:Y:S02]  /*bde0*/  FMUL.FTZ R31, R0, R75 ;  /* 0x0000004b001f7220 */ /* 0x000fe40000410000 */
[----:B------:R-:W4:Y:S01]  /*bdf0*/  LDSM.16.MT88.4 R72, [R132+0xa000] ;  /* 0x00a000008448783b */ /* 0x000f220000004200 */
[----:B------:R-:W-:Y:S01]  /*be00*/  FADD.FTZ R124, R124, R129 ;  /* 0x000000817c7c7221 */ /* 0x000fe20000010000 */
[----:B------:R-:W-:Y:S01]  /*be10*/  MUFU.EX2 R191, R191 ;  /* 0x000000bf00bf7308 */ /* 0x000fe20000000800 */
[----:B------:R-:W-:Y:S01]  /*be20*/  FADD.FTZ R121, R121, R122 ;  /* 0x0000007a79797221 */ /* 0x000fe20000010000 */
[----:B------:R-:W-:Y:S01]  /*be30*/  IADD3 R0, R151, -0x1, RZ ;  /* 0xffffffff97007810 */ /* 0x000fe20007ffe0ff */
[C---:B------:R-:W-:Y:S03]  /*be40*/  HMMA.16816.F32.BF16 R28, R96.reuse, R92, R28 ;  /* 0x0000005c601c723c */ /* 0x040fe6000004181c */
[----:B------:R-:W-:Y:S01]  /*be50*/  FADD.FTZ R123, R123, R124 ;  /* 0x0000007c7b7b7221 */ /* 0x000fe20000010000 */
[----:B------:R-:W-:Y:S03]  /*be60*/  FADD.FTZ R121, R120, R121 ;  /* 0x0000007978797221 */ /* 0x000fe60000010000 */
[----:B------:R-:W-:Y:S01]  /*be70*/  MUFU.EX2 R182, R182 ;  /* 0x000000b600b67308 */ /* 0x000fe20000000800 */
[C---:B------:R-:W-:Y:S01]  /*be80*/  HMMA.16816.F32.BF16 R32, R96.reuse, R94, R32 ;  /* 0x0000005e6020723c */ /* 0x040fe20000041820 */
[----:B------:R-:W-:Y:S02]  /*be90*/  LDSM.16.MT88.4 R92, [R136+0x9800] ;  /* 0x00980000885c783b */ /* 0x000fe40000004200 */
[----:B------:R-:W-:Y:S03]  /*bea0*/  MOV R151, R0 ;  /* 0x0000000000977202 */ /* 0x000fe60000000f00 */
[C---:B---3--:R-:W-:Y:S03]  /*beb0*/  HMMA.16816.F32.BF16 R36, R96.reuse, R84, R36 ;  /* 0x000000546024723c */ /* 0x048fe60000041824 */
[----:B------:R-:W-:Y:S02]  /*bec0*/  MUFU.EX2 R187, R187 ;  /* 0x000000bb00bb7308 */ /* 0x000fe40000000800 */
[----:B------:R-:W-:Y:S01]  /*bed0*/  MOV R0, R3 ;  /* 0x0000000300007202 */ /* 0x000fe20000000f00 */
[C---:B------:R-:W-:Y:S01]  /*bee0*/  HMMA.16816.F32.BF16 R40, R96.reuse, R86, R40 ;  /* 0x000000566028723c */ /* 0x040fe20000041828 */
[----:B------:R-:W-:Y:S06]  /*bef0*/  LDSM.16.MT88.4 R84, [R133+0x8800] ;  /* 0x008800008554783b */ /* 0x000fec0000004200 */
[----:B------:R-:W-:Y:S01]  /*bf00*/  MUFU.EX2 R180, R180 ;  /* 0x000000b400b47308 */ /* 0x000fe20000000800 */
[C---:B-1----:R-:W-:Y:S09]  /*bf10*/  HMMA.16816.F32.BF16 R44, R96.reuse, R76, R44 ;  /* 0x0000004c602c723c */ /* 0x042ff2000004182c */
[----:B------:R-:W-:Y:S01]  /*bf20*/  MUFU.EX2 R189, R189 ;  /* 0x000000bd00bd7308 */ /* 0x000fe20000000800 */
[C---:B------:R-:W-:Y:S01]  /*bf30*/  HMMA.16816.F32.BF16 R48, R96.reuse, R78, R48 ;  /* 0x0000004e6030723c */ /* 0x040fe20000041830 */
[----:B------:R-:W1:Y:S05]  /*bf40*/  LDSM.16.MT88.4 R76, [R136+0x8800] ;  /* 0x00880000884c783b */ /* 0x000e6a0000004200 */
[C---:B-----5:R-:W-:Y:S03]  /*bf50*/  HMMA.16816.F32.BF16 R52, R96.reuse, R68, R52 ;  /* 0x000000446034723c */ /* 0x060fe60000041834 */
[----:B------:R-:W-:Y:S03]  /*bf60*/  MUFU.EX2 R178, R178 ;  /* 0x000000b200b27308 */ /* 0x000fe60000000800 */
[C---:B------:R-:W-:Y:S07]  /*bf70*/  HMMA.16816.F32.BF16 R56, R96.reuse, R70, R56 ;  /* 0x000000466038723c */ /* 0x040fee0000041838 */
[----:B------:R-:W-:Y:S01]  /*bf80*/  MUFU.EX2 R183, R183 ;  /* 0x000000b700b77308 */ /* 0x000fe20000000800 */
[----:B--2---:R-:W-:Y:S01]  /*bf90*/  F2FP.BF16.F32.PACK_AB R68, R131, R126 ;  /* 0x0000007e8344723e */ /* 0x004fe200000010ff */
[C---:B----4-:R-:W-:Y:S03]  /*bfa0*/  HMMA.16816.F32.BF16 R60, R96.reuse, R72, R60 ;  /* 0x00000048603c723c */ /* 0x050fe6000004183c */
[----:B------:R-:W-:Y:S03]  /*bfb0*/  F2FP.BF16.F32.PACK_AB R69, R177, R128 ;  /* 0x00000080b145723e */ /* 0x000fe600000010ff */
[----:B------:R-:W-:Y:S01]  /*bfc0*/  HMMA.16816.F32.BF16 R64, R96, R74, R64 ;  /* 0x0000004a6040723c */ /* 0x000fe20000041840 */
[----:B------:R-:W2:Y:S01]  /*bfd0*/  LDSM.16.MT88.4 R72, [R132+0x8800] ;  /* 0x008800008448783b */ /* 0x000ea20000004200 */
[----:B------:R-:W-:Y:S03]  /*bfe0*/  MUFU.EX2 R174, R174 ;  /* 0x000000ae00ae7308 */ /* 0x000fe60000000800 */
[----:B------:R-:W-:Y:S01]  /*bff0*/  F2FP.BF16.F32.PACK_AB R70, R179, R130 ;  /* 0x00000082b346723e */ /* 0x000fe200000010ff */
[----:B------:R-:W-:Y:S01]  /*c000*/  FADD.FTZ R126, R126, R123 ;  /* 0x0000007b7e7e7221 */ /* 0x000fe20000010000 */
[----:B------:R-:W-:Y:S01]  /*c010*/  F2FP.BF16.F32.PACK_AB R71, R181, R176 ;  /* 0x000000b0b547723e */ /* 0x000fe200000010ff */
[----:B------:R-:W-:Y:S04]  /*c020*/  FADD.FTZ R128, R128, R121 ;  /* 0x0000007980807221 */ /* 0x000fe80000010000 */
[----:B------:R-:W-:Y:S01]  /*c030*/  MUFU.EX2 R185, R185 ;  /* 0x000000b900b97308 */ /* 0x000fe20000000800 */
[----:B------:R-:W-:Y:S01]  /*c040*/  FADD.FTZ R131, R131, R126 ;  /* 0x0000007e83837221 */ /* 0x000fe20000010000 */
[----:B------:R-:W-:Y:S03]  /*c050*/  FADD.FTZ R177, R177, R128 ;  /* 0x00000080b1b17221 */ /* 0x000fe60000010000 */
[----:B------:R-:W-:Y:S01]  /*c060*/  FADD.FTZ R130, R130, R131 ;  /* 0x0000008382827221 */ /* 0x000fe20000010000 */
[----:B------:R-:W-:Y:S01]  /*c070*/  FADD.FTZ R176, R176, R177 ;  /* 0x000000b1b0b07221 */ /* 0x000fe20000010000 */
[C---:B-1----:R-:W-:Y:S03]  /*c080*/  HMMA.16816.F32.BF16 R4, R68.reuse, R76, R4 ;  /* 0x0000004c4404723c */ /* 0x042fe60000041804 */
[----:B------:R-:W-:Y:S02]  /*c090*/  MUFU.EX2 R172, R172 ;  /* 0x000000ac00ac7308 */ /* 0x000fe40000000800 */
[----:B------:R-:W-:Y:S01]  /*c0a0*/  FADD.FTZ R179, R179, R130 ;  /* 0x00000082b3b37221 */ /* 0x000fe20000010000 */
[C---:B------:R-:W-:Y:S01]  /*c0b0*/  HMMA.16816.F32.BF16 R8, R68.reuse, R78, R8 ;  /* 0x0000004e4408723c */ /* 0x040fe20000041808 */
[----:B------:R-:W1:Y:S06]  /*c0c0*/  LDSM.16.MT88.4 R76, [R136+0xa800] ;  /* 0x00a80000884c783b */ /* 0x000e6c0000004200 */
[----:B------:R-:W3:Y:S01]  /*c0d0*/  MUFU.EX2 R173, R173 ;  /* 0x000000ad00ad7308 */ /* 0x000ee20000000800 */
[----:B------:R-:W-:Y:S01]  /*c0e0*/  FADD.FTZ R181, R181, R176 ;  /* 0x000000b0b5b57221 */ /* 0x000fe20000010000 */
[C---:B------:R-:W-:Y:S08]  /*c0f0*/  HMMA.16816.F32.BF16 R12, R68.reuse, R80, R12 ;  /* 0x00000050440c723c */ /* 0x040ff0000004180c */
[----:B------:R-:W-:Y:S01]  /*c100*/  MUFU.EX2 R170, R170 ;  /* 0x000000aa00aa7308 */ /* 0x000fe20000000800 */
[C---:B------:R-:W-:Y:S01]  /*c110*/  HMMA.16816.F32.BF16 R16, R68.reuse, R82, R16 ;  /* 0x000000524410723c */ /* 0x040fe20000041810 */
[----:B------:R-:W4:Y:S05]  /*c120*/  LDSM.16.MT88.4 R80, [R134+0xa800] ;  /* 0x00a800008650783b */ /* 0x000f2a0000004200 */
[C---:B------:R-:W-:Y:S03]  /*c130*/  HMMA.16816.F32.BF16 R20, R68.reuse, R84, R20 ;  /* 0x000000544414723c */ /* 0x040fe60000041814 */
[----:B------:R3:W5:Y:S03]  /*c140*/  MUFU.EX2 R171, R105 ;  /* 0x0000006900ab7308 */ /* 0x0007660000000800 */
[C---:B------:R-:W-:Y:S01]  /*c150*/  HMMA.16816.F32.BF16 R24, R68.reuse, R86, R24 ;  /* 0x000000564418723c */ /* 0x040fe20000041818 */
[----:B------:R-:W4:Y:S06]  /*c160*/  LDSM.16.MT88.4 R84, [R133+0xa800] ;  /* 0x00a800008554783b */ /* 0x000f2c0000004200 */
[----:B------:R-:W-:Y:S01]  /*c170*/  MUFU.EX2 R102, R102 ;  /* 0x0000006600667308 */ /* 0x000fe20000000800 */
[C---:B--2---:R-:W-:Y:S09]  /*c180*/  HMMA.16816.F32.BF16 R28, R68.reuse, R72, R28 ;  /* 0x00000048441c723c */ /* 0x044ff2000004181c */
[----:B------:R2:W4:Y:S01]  /*c190*/  MUFU.EX2 R101, R104 ;  /* 0x0000006800657308 */ /* 0x0005220000000800 */
[C---:B------:R-:W-:Y:S01]  /*c1a0*/  HMMA.16816.F32.BF16 R32, R68.reuse, R74, R32 ;  /* 0x0000004a4420723c */ /* 0x040fe20000041820 */
[----:B------:R-:W4:Y:S02]  /*c1b0*/  LDSM.16.MT88.4 R72, [R132+0xa800] ;  /* 0x00a800008448783b */ /* 0x000f240000004200 */
[----:B---3--:R-:W-:Y:S03]  /*c1c0*/  F2FP.BF16.F32.PACK_AB R105, R173, R172 ;  /* 0x000000acad69723e */ /* 0x008fe600000010ff */
[C---:B-1----:R-:W-:Y:S05]  /*c1d0*/  HMMA.16816.F32.BF16 R36, R68.reuse, R76, R36 ;  /* 0x0000004c4424723c */ /* 0x042fea0000041824 */
[----:B-----5:R-:W-:Y:S01]  /*c1e0*/  F2FP.BF16.F32.PACK_AB R106, R171, R170 ;  /* 0x000000aaab6a723e */ /* 0x020fe200000010ff */
[C---:B------:R-:W-:Y:S01]  /*c1f0*/  HMMA.16816.F32.BF16 R40, R68.reuse, R78, R40 ;  /* 0x0000004e4428723c */ /* 0x040fe20000041828 */
[----:B------:R-:W1:Y:S04]  /*c200*/  LDSM.16.MT88.4 R76, [R136+0x9000] ;  /* 0x00900000884c783b */ /* 0x000e680000004200 */
[----:B--2---:R-:W-:Y:S01]  /*c210*/  F2FP.BF16.F32.PACK_AB R104, R185, R174 ;  /* 0x000000aeb968723e */ /* 0x004fe200000010ff */
[C---:B----4-:R-:W-:Y:S05]  /*c220*/  HMMA.16816.F32.BF16 R44, R68.reuse, R80, R44 ;  /* 0x00000050442c723c */ /* 0x050fea000004182c */
[----:B------:R-:W-:Y:S01]  /*c230*/  F2FP.BF16.F32.PACK_AB R107, R101, R102 ;  /* 0x00000066656b723e */ /* 0x000fe200000010ff */
[C---:B------:R-:W-:Y:S01]  /*c240*/  HMMA.16816.F32.BF16 R48, R68.reuse, R82, R48 ;  /* 0x000000524430723c */ /* 0x040fe20000041830 */
[----:B------:R-:W2:Y:S05]  /*c250*/  LDSM.16.MT88.4 R80, [R134+0x9000] ;  /* 0x009000008650783b */ /* 0x000eaa0000004200 */
[C---:B------:R-:W-:Y:S06]  /*c260*/  HMMA.16816.F32.BF16 R52, R68.reuse, R84, R52 ;  /* 0x000000544434723c */ /* 0x040fec0000041834 */
[C---:B------:R-:W-:Y:S01]  /*c270*/  HMMA.16816.F32.BF16 R56, R68.reuse, R86, R56 ;  /* 0x000000564438723c */ /* 0x040fe20000041838 */
[----:B------:R-:W3:Y:S05]  /*c280*/  LDSM.16.MT88.4 R84, [R133+0x9000] ;  /* 0x009000008554783b */ /* 0x000eea0000004200 */
[C---:B------:R-:W-:Y:S06]  /*c290*/  HMMA.16816.F32.BF16 R60, R68.reuse, R72, R60 ;  /* 0x00000048443c723c */ /* 0x040fec000004183c */
[----:B------:R-:W-:Y:S01]  /*c2a0*/  HMMA.16816.F32.BF16 R64, R68, R74, R64 ;  /* 0x0000004a4440723c */ /* 0x000fe20000041840 */
[----:B------:R-:W4:Y:S06]  /*c2b0*/  LDSM.16.MT88.4 R72, [R132+0x9000] ;  /* 0x009000008448783b */ /* 0x000f2c0000004200 */
[----:B------:R-:W-:Y:S01]  /*c2c0*/  F2FP.BF16.F32.PACK_AB R68, R191, R184 ;  /* 0x000000b8bf44723e */ /* 0x000fe200000010ff */
[----:B------:R-:W-:Y:S03]  /*c2d0*/  FADD.FTZ R184, R184, R179 ;  /* 0x000000b3b8b87221 */ /* 0x000fe60000010000 */
[----:B------:R-:W-:Y:S01]  /*c2e0*/  F2FP.BF16.F32.PACK_AB R69, R187, R182 ;  /* 0x000000b6bb45723e */ /* 0x000fe200000010ff */
[----:B------:R-:W-:Y:S01]  /*c2f0*/  FADD.FTZ R182, R182, R181 ;  /* 0x000000b5b6b67221 */ /* 0x000fe20000010000 */
[----:B------:R-:W-:Y:S01]  /*c300*/  F2FP.BF16.F32.PACK_AB R70, R189, R180 ;  /* 0x000000b4bd46723e */ /* 0x000fe200000010ff */
[----:B------:R-:W-:Y:S01]  /*c310*/  FADD.FTZ R191, R191, R184 ;  /* 0x000000b8bfbf7221 */ /* 0x000fe20000010000 */
[----:B------:R-:W-:Y:S01]  /*c320*/  F2FP.BF16.F32.PACK_AB R71, R183, R178 ;  /* 0x000000b2b747723e */ /* 0x000fe200000010ff */
[----:B------:R-:W-:Y:S02]  /*c330*/  FADD.FTZ R187, R187, R182 ;  /* 0x000000b6bbbb7221 */ /* 0x000fe40000010000 */
[----:B------:R-:W-:Y:S02]  /*c340*/  FADD.FTZ R180, R180, R191 ;  /* 0x000000bfb4b47221 */ /* 0x000fe40000010000 */
[----:B------:R-:W-:Y:S02]  /*c350*/  FADD.FTZ R178, R178, R187 ;  /* 0x000000bbb2b27221 */ /* 0x000fe40000010000 */
[C---:B-1----:R-:W-:Y:S03]  /*c360*/  HMMA.16816.F32.BF16 R4, R68.reuse, R76, R4 ;  /* 0x0000004c4404723c */ /* 0x042fe60000041804 */
[----:B------:R-:W-:Y:S01]  /*c370*/  FADD.FTZ R189, R189, R180 ;  /* 0x000000b4bdbd7221 */ /* 0x000fe20000010000 */
[----:B------:R-:W-:Y:S02]  /*c380*/  FADD.FTZ R183, R183, R178 ;  /* 0x000000b2b7b77221 */ /* 0x000fe40000010000 */
        /* <DEDUP_REMOVED lines=15> */
[C---:B------:R-:W-:Y:S01]  /*c480*/  HMMA.16816.F32.BF16 R32, R68.reuse, R74, R32 ;  /* 0x0000004a4420723c */ /* 0x040fe20000041820 */
[----:B------:R-:W4:Y:S04]  /*c490*/  LDSM.16.MT88.4 R72, [R132+0xb000] ;  /* 0x00b000008448783b */ /* 0x000f280000004200 */
[----:B------:R-:W-:Y:S01]  /*c4a0*/  FADD.FTZ R167, R171, R170 ;  /* 0x000000aaaba77221 */ /* 0x000fe20000010000 */
[C---:B-1----:R-:W-:Y:S05]  /*c4b0*/  HMMA.16816.F32.BF16 R36, R68.reuse, R76, R36 ;  /* 0x0000004c4424723c */ /* 0x042fea0000041824 */
[----:B------:R-:W-:Y:S01]  /*c4c0*/  FADD.FTZ R166, R101, R102 ;  /* 0x0000006665a67221 */ /* 0x000fe20000010000 */
[C---:B------:R-:W-:Y:S01]  /*c4d0*/  HMMA.16816.F32.BF16 R40, R68.reuse, R78, R40 ;  /* 0x0000004e4428723c */ /* 0x040fe20000041828 */
[----:B------:R-:W1:Y:S05]  /*c4e0*/  LDSM.16.MT88.4 R76, [R134+0x9800] ;  /* 0x00980000864c783b */ /* 0x000e6a0000004200 */
[C---:B--2---:R-:W-:Y:S06]  /*c4f0*/  HMMA.16816.F32.BF16 R44, R68.reuse, R80, R44 ;  /* 0x00000050442c723c */ /* 0x044fec000004182c */
[C---:B------:R-:W-:Y:S06]  /*c500*/  HMMA.16816.F32.BF16 R48, R68.reuse, R82, R48 ;  /* 0x000000524430723c */ /* 0x040fec0000041830 */
[C---:B---3--:R-:W-:Y:S06]  /*c510*/  HMMA.16816.F32.BF16 R52, R68.reuse, R84, R52 ;  /* 0x000000544434723c */ /* 0x048fec0000041834 */
[C---:B------:R-:W-:Y:S06]  /*c520*/  HMMA.16816.F32.BF16 R56, R68.reuse, R86, R56 ;  /* 0x000000564438723c */ /* 0x040fec0000041838 */
[C---:B----4-:R-:W-:Y:S06]  /*c530*/  HMMA.16816.F32.BF16 R60, R68.reuse, R72, R60 ;  /* 0x00000048443c723c */ /* 0x050fec000004183c */
[----:B------:R-:W-:Y:S06]  /*c540*/  HMMA.16816.F32.BF16 R64, R68, R74, R64 ;  /* 0x0000004a4440723c */ /* 0x000fec0000041840 */
[C---:B------:R-:W-:Y:S01]  /*c550*/  HMMA.16816.F32.BF16 R96, R104.reuse, R92, R4 ;  /* 0x0000005c6860723c */ /* 0x040fe20000041804 */
[----:B------:R-:W2:Y:S05]  /*c560*/  LDSM.16.MT88.4 R4, [R134+0xb800] ;  /* 0x00b800008604783b */ /* 0x000eaa0000004200 */
[C---:B------:R-:W-:Y:S03]  /*c570*/  HMMA.16816.F32.BF16 R92, R104.reuse, R94, R8 ;  /* 0x0000005e685c723c */ /* 0x040fe60000041808 */
[----:B------:R-:W3:Y:S03]  /*c580*/  LDSM.16.MT88.4 R8, [R133+0xb800] ;  /* 0x00b800008508783b */ /* 0x000ee60000004200 */
[C---:B-1----:R-:W-:Y:S05]  /*c590*/  HMMA.16816.F32.BF16 R88, R104.reuse, R76, R12 ;  /* 0x0000004c6858723c */ /* 0x042fea000004180c */
[----:B------:R-:W1:Y:S01]  /*c5a0*/  LDSM.16.MT88.4 R12, [R132+0xb800] ;  /* 0x00b80000840c783b */ /* 0x000e620000004200 */
        /* <DEDUP_REMOVED lines=16> */
.L_x_5643:
        /* <DEDUP_REMOVED lines=201> */
.L_x_5648:
        /* <DEDUP_REMOVED lines=10> */
.L_x_5649:
[----:B------:R-:W1:Y:S01]  /*d3e0*/  S2R R6, SR_CTAID.Y ;  /* 0x0000000000067919 */ /* 0x000e620000002600 */
[----:B------:R-:W1:Y:S08]  /*d3f0*/  S2UR UR6, SR_CTAID.Z ;  /* 0x00000000000679c3 */ /* 0x000e700000002700 */
[----:B------:R-:W1:Y:S08]  /*d400*/  LDC R3, c[0x0][0x270] ;  /* 0x00009c00ff037b82 */ /* 0x000e700000000800 */
[----:B------:R-:W2:Y:S01]  /*d410*/  LDC R2, c[0x0][0x2c4] ;  /* 0x0000b100ff027b82 */ /* 0x000ea20000000800 */
[----:B-1----:R-:W-:-:S04]  /*d420*/  IMAD R3, R6, R3, UR6 ;  /* 0x0000000606037e24 */ /* 0x002fc8000f8e0203 */
[----:B--2---:R-:W-:-:S07]  /*d430*/  IMAD R2, R3, R2, RZ ;  /* 0x0000000203027224 */ /* 0x004fce00078e02ff */
.L_x_5650:
        /* <DEDUP_REMOVED lines=20> */
.L_x_5652:
[----:B------:R-:W-:Y:S05]  /*d580*/  BSYNC B0 ;  /* 0x0000000000007941 */ /* 0x000fea0003800000 */
.L_x_5651:
        /* <DEDUP_REMOVED lines=49> */
.L_x_5654:
[----:B------:R-:W-:Y:S05]  /*d8a0*/  BSYNC B0 ;  /* 0x0000000000007941 */ /* 0x000fea0003800000 */
.L_x_5653:
        /* <DEDUP_REMOVED lines=20> */
.L_x_5656:
[----:B------:R-:W-:Y:S05]  /*d9f0*/  BSYNC B0 ;  /* 0x0000000000007941 */ /* 0x000fea0003800000 */
.L_x_5655:
        /* <DEDUP_REMOVED lines=20> */
.L_x_5658:
[----:B------:R-:W-:Y:S05]  /*db40*/  BSYNC B0 ;  /* 0x0000000000007941 */ /* 0x000fea0003800000 */
.L_x_5657:
        /* <DEDUP_REMOVED lines=20> */
.L_x_5659:
        /* <DEDUP_REMOVED lines=15> */
.L_x_8515:


//--------------------- .text._ZN5flash24flash_fwd_splitkv_kernelI23Flash_fwd_kernel_traitsILi128ELi64ELi64ELi4ELb0ELb0EN7cutlass10bfloat16_tE19Flash_kernel_traitsILi128ELi64ELi64ELi4ES3_EELb1ELb0ELb0ELb0ELb0ELb0ELb0ELb1EEEvNS_16Flash_fwd_paramsE --------------------------
	.section	.text._ZN5flash24flash_fwd_splitkv_kernelI23Flash_fwd_kernel_traitsILi128ELi64ELi64ELi4ELb0ELb0EN7cutlass10bfloat16_tE19Flash_kernel_traitsILi128ELi64ELi64ELi4ES3_EELb1ELb0ELb0ELb0ELb0ELb0ELb0ELb1EEEvNS_16Flash_fwd_paramsE,"ax",@progbits
	.align	128
        .global         _ZN5flash24flash_fwd_splitkv_kernelI23Flash_fwd_kernel_traitsILi128ELi64ELi64ELi4ELb0ELb0EN7cutlass10bfloat16_tE19Flash_kernel_traitsILi128ELi64ELi64ELi4ES3_EELb1ELb0ELb0ELb0ELb0ELb0ELb0ELb1EEEvNS_16Flash_fwd_paramsE
        .type           _ZN5flash24flash_fwd_splitkv_kernelI23Flash_fwd_kernel_traitsILi128ELi64ELi64ELi4ELb0ELb0EN7cutlass10bfloat16_tE19Flash_kernel_traitsILi128ELi64ELi64ELi4ES3_EELb1ELb0ELb0ELb0ELb0ELb0ELb0ELb1EEEvNS_16Flash_fwd_paramsE,@function
        .size           _ZN5flash24flash_fwd_splitkv_kernelI23Flash_fwd_kernel_traitsILi128ELi64ELi64ELi4ELb0ELb0EN7cutlass10bfloat16_tE19Flash_kernel_traitsILi128ELi64ELi64ELi4ES3_EELb1ELb0ELb0ELb0ELb0ELb0ELb0ELb1EEEvNS_16Flash_fwd_paramsE,(.L_x_8516 - _ZN5flash24flash_fwd_splitkv_kernelI23Flash_fwd_kernel_traitsILi128ELi64ELi64ELi4ELb0ELb0EN7cutlass10bfloat16_tE19Flash_kernel_traitsILi128ELi64ELi64ELi4ES3_EELb1ELb0ELb0ELb0ELb0ELb0ELb0ELb1EEEvNS_16Flash_fwd_paramsE)
        .other          _ZN5flash24flash_fwd_splitkv_kernelI23Flash_fwd_kernel_traitsILi128ELi64ELi64ELi4ELb0ELb0EN7cutlass10bfloat16_tE19Flash_kernel_traitsILi128ELi64ELi64ELi4ES3_EELb1ELb0ELb0ELb0ELb0ELb0ELb0ELb1EEEvNS_16Flash_fwd_paramsE,@"STO_CUDA_ENTRY STV_DEFAULT"
_ZN5flash24flash_fwd_splitkv_kernelI23Flash_fwd_kernel_traitsILi128ELi64ELi64ELi4ELb0ELb0EN7cutlass10bfloat16_tE19Flash_kernel_traitsILi128ELi64ELi64ELi4ES3_EELb1ELb0ELb0ELb0ELb0ELb0ELb0ELb1EEEvNS_16Flash_fwd_paramsE:
.text._ZN5flash24flash_fwd_splitkv_kernelI23Flash_fwd_kernel_traitsILi128ELi64ELi64ELi4ELb0ELb0EN7cutlass10bfloat16_tE19Flash_kernel_traitsILi128ELi64ELi64ELi4ES3_EELb1ELb0ELb0ELb0ELb0ELb0ELb0ELb1EEEvNS_16Flash_fwd_paramsE:
[----:B------:R-:W-:Y:S08]  /*0000*/  LDC R1, c[0x0][0x28] ;  /* 0x00000a00ff017b82 */ /* 0x000ff00000000800 */
[----:B------:R-:W1:Y:S01]  /*0010*/  LDC.64 R2, c[0x0][0x2f0] ;  /* 0x0000bc00ff027b82 */ /* 0x000e620000000a00 */
[----:B------:R-:W2:Y:S01]  /*0020*/  S2R R13, SR_CTAID.Y ;  /* 0x00000000000d7919 */ /* 0x000ea20000002600 */
[----:B------:R-:W-:Y:S01]  /*0030*/  IMAD.MOV.U32 R152, RZ, RZ, -0x1 ;  /* 0xffffffffff987424 */ /* 0x000fe200078e00ff */
[----:B------:R-:W-:Y:S01]  /*0040*/  ULDC.64 UR6, c[0x0][0x208] ;  /* 0x0000820000067ab9 */ /* 0x000fe20000000a00 */
[----:B------:R-:W-:-:S04]  /*0050*/  ULDC.64 UR8, c[0x0][0x300] ;  /* 0x0000c00000087ab9 */ /* 0x000fc80000000a00 */
[----:B------:R-:W2:Y:S08]  /*0060*/  LDC.64 R4, c[0x0][0x2f0] ;  /* 0x0000bc00ff047b82 */ /* 0x000eb00000000a00 */
[----:B------:R-:W3:Y:S01]  /*0070*/  LDC.U8 R0, c[0x0][0x3c2] ;  /* 0x0000f080ff007b82 */ /* 0x000ee20000000000 */
[----:B-1----:R-:W-:-:S07]  /*0080*/  ISETP.NE.U32.AND P0, PT, R2, RZ, PT ;  /* 0x000000ff0200720c */ /* 0x002fce0003f05070 */
[----:B------:R-:W1:Y:S01]  /*0090*/  LDC.64 R140, c[0x0][0x300] ;  /* 0x0000c000ff8c7b82 */ /* 0x000e620000000a00 */
[----:B------:R-:W-:-:S07]  /*00a0*/  ISETP.NE.AND.EX P0, PT, R3, RZ, PT, P0 ;  /* 0x000000ff0300720c */ /* 0x000fce0003f05300 */
[----:B------:R-:W4:Y:S01]  /*00b0*/  LDC.64 R2, c[0x0][0x2f8] ;  /* 0x0000be00ff027b82 */ /* 0x000f220000000a00 */
[----:B--2---:R-:W-:-:S05]  /*00c0*/  IMAD.WIDE R6, R13, 0x4, R4 ;  /* 0x000000040d067825 */ /* 0x004fca00078e0204 */
[----:B------:R-:W2:Y:S02]  /*00d0*/  @P0 LDG.E R152, desc[UR6][R6.64] ;  /* 0x0000000606980981 */ /* 0x000ea4000c1e1900 */
[----:B------:R-:W1:Y:S02]  /*00e0*/  LDC.64 R4, c[0x0][0x2f8] ;  /* 0x0000be00ff047b82 */ /* 0x000e640000000a00 */
[----:B------:R1:W2:Y:S01]  /*00f0*/  @P0 LDG.E R151, desc[UR6][R6.64+0x4] ;  /* 0x0000040606970981 */ /* 0x0002a2000c1e1900 */
[----:B---3--:R-:W-:Y:S02]  /*0100*/  ISETP.NE.AND P1, PT, R0, RZ, PT ;  /* 0x000000ff0000720c */ /* 0x008fe40003f25270 */
[----:B------:R-:W-:-:S04]  /*0110*/  ISETP.NE.U32.AND P5, PT, RZ, UR8, PT ;  /* 0x00000008ff007c0c */ /* 0x000fc8000bfa5070 */
[----:B------:R-:W-:Y:S02]  /*0120*/  ISETP.NE.AND.EX P5, PT, RZ, UR9, PT, P5 ;  /* 0x00000009ff007c0c */ /* 0x000fe4000bfa5350 */
[----:B----4-:R-:W-:-:S04]  /*0130*/  ISETP.EQ.U32.AND P2, PT, R2, RZ, PT ;  /* 0x000000ff0200720c */ /* 0x010fc80003f42070 */
[----:B------:R-:W-:Y:S01]  /*0140*/  ISETP.EQ.OR.EX P2, PT, R3, RZ, !P1, P2 ;  /* 0x000000ff0300720c */ /* 0x000fe20004f42720 */
[----:B------:R-:W-:Y:S02]  /*0150*/  IMAD.MOV.U32 R15, RZ, RZ, -0x1 ;  /* 0xffffffffff0f7424 */ /* 0x000fe400078e00ff */
[----:B------:R-:W-:Y:S02]  /*0160*/  IMAD.MOV.U32 R8, RZ, RZ, RZ ;  /* 0x000000ffff087224 */ /* 0x000fe400078e00ff */
[----:B-1----:R-:W-:-:S04]  /*0170*/  IMAD.WIDE R4, R13, 0x4, R4 ;  /* 0x000000040d047825 */ /* 0x002fc800078e0204 */
[----:B------:R-:W-:-:S04]  /*0180*/  IMAD.WIDE R140, R13, 0x4, R140 ;  /* 0x000000040d8c7825 */ /* 0x000fc800078e028c */
[----:B------:R1:W5:Y:S04]  /*0190*/  @!P2 LDG.E R15, desc[UR6][R4.64] ;  /* 0x00000006040fa981 */ /* 0x000368000c1e1900 */
[----:B------:R1:W5:Y:S01]  /*01a0*/  @P5 LDG.E R8, desc[UR6][R140.64] ;  /* 0x000000068c085981 */ /* 0x000362000c1e1900 */
[----:B------:R-:W3:Y:S01]  /*01b0*/  S2R R21, SR_CTAID.X ;  /* 0x0000000000157919 */ /* 0x000ee20000002500 */
[----:B------:R-:W4:Y:S01]  /*01c0*/  S2R R134, SR_CTAID.Z ;  /* 0x0000000000867919 */ /* 0x000f220000002700 */
[--C-:B------:R-:W-:Y:S01]  /*01d0*/  SHF.R.S32.HI R7, RZ, 0x1f, R13.reuse ;  /* 0x0000001fff077819 */ /* 0x100fe2000001140d */
[----:B------:R-:W-:Y:S02]  /*01e0*/  IMAD.MOV.U32 R9, RZ, RZ, R13 ;  /* 0x000000ffff097224 */ /* 0x000fe400078e000d */
[----:B--2---:R-:W-:-:S06]  /*01f0*/  @P0 IMAD.IADD R151, R151, 0x1, -R152 ;  /* 0x0000000197970824 */ /* 0x004fcc00078e0a98 */
[----:B------:R-:W2:Y:S01]  /*0200*/  @!P0 LDC R151, c[0x0][0x2c4] ;  /* 0x0000b100ff978b82 */ /* 0x000ea20000000800 */
[----:B------:R-:W-:-:S04]  /*0210*/  ISETP.NE.U32.AND P0, PT, R2, RZ, PT ;  /* 0x000000ff0200720c */ /* 0x000fc80003f05070 */
[----:B------:R-:W-:-:S13]  /*0220*/  ISETP.NE.AND.EX P0, PT, R3, RZ, PT, P0 ;  /* 0x000000ff0300720c */ /* 0x000fda0003f05300 */
[----:B-1-34-:R-:W-:Y:S05]  /*0230*/  @!P0 BRA `(.L_x_5660) ;  /* 0x0000000000108947 */ /* 0x01afea0003800000 */
[----:B------:R-:W3:Y:S02]  /*0240*/  @P1 LDG.E R0, desc[UR6][R4.64+0x4] ;  /* 0x0000040604001981 */ /* 0x000ee4000c1e1900 */
[----:B---3-5:R-:W-:-:S06]  /*0250*/  @P1 IADD3 R65, R0, -R15, RZ ;  /* 0x8000000f00411210 */ /* 0x028fcc0007ffe0ff */
[----:B------:R3:W5:Y:S01]  /*0260*/  @!P1 LDG.E R65, desc[UR6][R4.64] ;  /* 0x0000000604419981 */ /* 0x000762000c1e1900 */
[----:B------:R-:W-:Y:S05]  /*0270*/  BRA `(.L_x_5661) ;  /* 0x0000000000047947 */ /* 0x000fea0003800000 */
.L_x_5660:
[----:B------:R-:W1:Y:S02]  /*0280*/  LDC R65, c[0x0][0x2c8] ;  /* 0x0000b200ff417b82 */ /* 0x000e640000000800 */
.L_x_5661:
        /* <DEDUP_REMOVED lines=13> */
[--C-:B-1---5:R-:W-:Y:S01]  /*0360*/  IMAD.IADD R65, R65, 0x1, -R8.reuse ;  /* 0x0000000141417824 */ /* 0x122fe200078e0a08 */
[----:B------:R-:W-:Y:S01]  /*0370*/  ULDC UR5, c[0x0][0x2c8] ;  /* 0x0000b20000057ab9 */ /* 0x000fe20000000800 */
[----:B------:R-:W-:Y:S01]  /*0380*/  @P1 IMAD.IADD R56, R5, 0x1, -R8 ;  /* 0x0000000105381824 */ /* 0x000fe200078e0a08 */
[----:B------:R-:W-:Y:S01]  /*0390*/  @!P1 ISETP.NE.AND.EX P0, PT, R3, RZ, PT, P0 ;  /* 0x000000ff0300920c */ /* 0x000fe20003f05300 */
[----:B------:R-:W-:Y:S01]  /*03a0*/  UIADD3 UR5, UR5, 0x3f, URZ ;  /* 0x0000003f05057890 */ /* 0x000fe2000fffe03f */
[----:B------:R-:W-:Y:S01]  /*03b0*/  IADD3 R3, -R151, 0x7f, R60 ;  /* 0x0000007f97037810 */ /* 0x000fe20007ffe13c */
[----:B------:R-:W1:Y:S01]  /*03c0*/  S2R R48, SR_TID.X ;  /* 0x0000000000307919 */ /* 0x000e620000002100 */
[----:B------:R-:W-:Y:S01]  /*03d0*/  @!P1 SEL R0, R0, RZ, P0 ;  /* 0x000000ff00009207 */ /* 0x000fe20000000000 */
[----:B------:R-:W-:-:S04]  /*03e0*/  USHF.R.S32.HI UR4, URZ, 0x1f, UR5 ;  /* 0x0000001f3f047899 */ /* 0x000fc80008011405 */
[----:B------:R-:W-:Y:S01]  /*03f0*/  @!P1 IMAD.IADD R56, R65, 0x1, R0 ;  /* 0x0000000141389824 */ /* 0x000fe200078e0200 */
[----:B------:R-:W-:-:S03]  /*0400*/  ULEA.HI UR4, UR4, UR5, URZ, 0x6 ;  /* 0x0000000504047291 */ /* 0x000fc6000f8f303f */
        /* <DEDUP_REMOVED lines=22> */
[----:B------:R-:W2:Y:S02]  /*0570*/  @!P0 LDC.64 R2, c[0x0][0x290] ;  /* 0x0000a400ff028b82 */ /* 0x000ea40000000a00 */
        /* <DEDUP_REMOVED lines=10> */
[----:B------:R-:W-:Y:S02]  /*0620*/  @!P0 IMAD R6, R13, R3, R6 ;  /* 0x000000030d068224 */ /* 0x000fe400078e0206 */
[----:B------:R-:W-:Y:S01]  /*0630*/  VIADD R10, R0, 0x10 ;  /* 0x00000010000a7836 */ /* 0x000fe20000000000 */
[----:B------:R-:W-:Y:S01]  /*0640*/  SHF.R.S32.HI R3, RZ, 0x1f, R2 ;  /* 0x0000001fff037819 */ /* 0x000fe20000011402 */
[----:B------:R-:W-:Y:S02]  /*0650*/  @!P0 IMAD.IADD R152, R11, 0x1, R6 ;  /* 0x000000010b988824 */ /* 0x000fe400078e0206 */
[-C--:B------:R-:W-:Y:S01]  /*0660*/  IMAD R6, R7, R4.reuse, RZ ;  /* 0x0000000407067224 */ /* 0x080fe200078e02ff */
[----:B------:R-:W-:Y:S01]  /*0670*/  SHF.R.S32.HI R7, RZ, 0x1f, R134 ;  /* 0x0000001fff077819 */ /* 0x000fe20000011486 */
[----:B------:R-:W-:Y:S01]  /*0680*/  IMAD.WIDE.U32 R14, R60, R4, R2 ;  /* 0x000000043c0e7225 */ /* 0x000fe200078e0002 */
[----:B------:R-:W-:-:S02]  /*0690*/  ISETP.GE.AND P1, PT, R10, R151, PT ;  /* 0x000000970a00720c */ /* 0x000fc40003f26270 */
[----:B------:R-:W-:Y:S01]  /*06a0*/  ISETP.GE.OR P4, PT, R10, R151, P6 ;  /* 0x000000970a00720c */ /* 0x000fe20003786670 */
        /* <DEDUP_REMOVED lines=8> */
[----:B------:R-:W-:Y:S01]  /*0730*/  VIADD R11, R2, 0x40 ;  /* 0x00000040020b7836 */ /* 0x000fe20000000000 */
[----:B------:R-:W-:Y:S01]  /*0740*/  SHF.R.S32.HI R10, RZ, 0x1f, R0 ;  /* 0x0000001fff0a7819 */ /* 0x000fe20000011400 */
[----:B------:R-:W-:Y:S01]  /*0750*/  IMAD.WIDE.U32 R134, R134, UR4, R8 ;  /* 0x0000000486867c25 */ /* 0x000fe2000f8e0008 */
[----:B------:R-:W-:-:S03]  /*0760*/  ULDC UR4, c[0x0][0x2c4] ;  /* 0x0000b10000047ab9 */ /* 0x000fc60000000800 */
[----:B------:R-:W-:Y:S01]  /*0770*/  IMAD R7, R7, UR4, R60 ;  /* 0x0000000407077c24 */ /* 0x000fe2000f8e023c */
[----:B------:R-:W-:Y:S01]  /*0780*/  IADD3 R17, R135, R17, RZ ;  /* 0x0000001187117210 */ /* 0x000fe20007ffe0ff */
        /* <DEDUP_REMOVED lines=14> */
.L_x_5664:
[----:B------:R-:W-:Y:S05]  /*0870*/  BSYNC B0 ;  /* 0x0000000000007941 */ /* 0x000fea0003800000 */
.L_x_5663:
        /* <DEDUP_REMOVED lines=19> */
.L_x_5666:
[----:B------:R-:W-:Y:S05]  /*09b0*/  BSYNC B0 ;  /* 0x0000000000007941 */ /* 0x000fea0003800000 */
.L_x_5665:
        /* <DEDUP_REMOVED lines=20> */
.L_x_5668:
[----:B------:R-:W-:Y:S05]  /*0b00*/  BSYNC B0 ;  /* 0x0000000000007941 */ /* 0x000fea0003800000 */
.L_x_5667:
        /* <DEDUP_REMOVED lines=19> */
.L_x_5670:
[----:B------:R-:W-:Y:S05]  /*0c40*/  BSYNC B0 ;  /* 0x0000000000007941 */ /* 0x000fea0003800000 */
.L_x_5669:
        /* <DEDUP_REMOVED lines=15> */
.L_x_5662:
[----:B------:R-:W1:Y:S08]  /*0d40*/  LDC.64 R2, c[0x0][0x368] ;  /* 0x0000da00ff027b82 */ /* 0x000e700000000a00 */
[----:B------:R-:W2:Y:S01]  /*0d50*/  LDC.64 R4, c[0x0][0x370] ;  /* 0x0000dc00ff047b82 */ /* 0x000ea20000000a00 */
[----:B-1----:R-:W-:-:S04]  /*0d60*/  ISETP.NE.U32.AND P0, PT, R2, RZ, PT ;  /* 0x000000ff0200720c */ /* 0x002fc80003f05070 */
[----:B------:R-:W-:-:S13]  /*0d70*/  ISETP.NE.AND.EX P0, PT, R3, RZ, PT, P0 ;  /* 0x000000ff0300720c */ /* 0x000fda0003f05300 */
[----:B------:R-:W1:Y:S02]  /*0d80*/  @P0 LDC.64 R2, c[0x0][0x368] ;  /* 0x0000da00ff020b82 */ /* 0x000e640000000a00 */
[----:B-1----:R-:W-:-:S05]  /*0d90*/  @P0 IMAD.WIDE R2, R13, 0x4, R2 ;  /* 0x000000040d020825 */ /* 0x002fca00078e0202 */
[----:B------:R1:W5:Y:S01]  /*0da0*/  @P0 LDG.E R13, desc[UR6][R2.64] ;  /* 0x00000006020d0981 */ /* 0x000362000c1e1900 */
[----:B--2---:R-:W-:Y:S02]  /*0db0*/  ISETP.NE.U32.AND P0, PT, R4, RZ, PT ;  /* 0x000000ff0400720c */ /* 0x004fe40003f05070 */
[----:B------:R-:W-:Y:S02]  /*0dc0*/  CS2R R154, SRZ ;  /* 0x00000000009a7805 */ /* 0x000fe4000001ff00 */
[----:B------:R-:W-:Y:S02]  /*0dd0*/  PLOP3.LUT P3, PT, PT, PT, PT, 0x8, 0x0 ;  /* 0x000000000000781c */ /* 0x000fe40003f6e170 */
[----:B------:R-:W-:-:S13]  /*0de0*/  ISETP.NE.AND.EX P0, PT, R5, RZ, PT, P0 ;  /* 0x000000ff0500720c */ /* 0x000fda0003f05300 */
[----:B------:R-:W-:Y:S05]  /*0df0*/  @!P0 BRA `(.L_x_5671) ;  /* 0x0000000000288947 */ /* 0x000fea0003800000 */
[----:B-1----:R-:W1:Y:S02]  /*0e00*/  LDC.64 R2, c[0x0][0x378] ;  /* 0x0000de00ff027b82 */ /* 0x002e640000000a00 */
[-C--:B-1----:R-:W-:Y:S02]  /*0e10*/  IMAD R0, R7, R2.reuse, RZ ;  /* 0x0000000207007224 */ /* 0x082fe400078e02ff */
[----:B------:R-:W-:-:S04]  /*0e20*/  IMAD.WIDE.U32 R10, R9, R2, RZ ;  /* 0x00000002090a7225 */ /* 0x000fc800078e00ff */
[----:B------:R-:W-:Y:S01]  /*0e30*/  IMAD R3, R9, R3, R0 ;  /* 0x0000000309037224 */ /* 0x000fe200078e0200 */
[----:B------:R-:W-:-:S03]  /*0e40*/  LEA R154, P0, R10, R4, 0x2 ;  /* 0x000000040a9a7211 */ /* 0x000fc600078010ff */
[----:B------:R-:W-:Y:S01]  /*0e50*/  IMAD.IADD R3, R11, 0x1, R3 ;  /* 0x000000010b037824 */ /* 0x000fe200078e0203 */
[----:B------:R-:W-:-:S04]  /*0e60*/  ISETP.NE.U32.AND P3, PT, R154, RZ, PT ;  /* 0x000000ff9a00720c */ /* 0x000fc80003f65070 */
[----:B------:R-:W-:-:S04]  /*0e70*/  SHF.L.U64.HI R10, R10, 0x2, R3 ;  /* 0x000000020a0a7819 */ /* 0x000fc80000010203 */
[----:B------:R-:W-:-:S04]  /*0e80*/  IADD3.X R155, R10, R5, RZ, P0, !PT ;  /* 0x000000050a9b7210 */ /* 0x000fc800007fe4ff */
[----:B------:R-:W-:-:S13]  /*0e90*/  ISETP.NE.AND.EX P3, PT, R155, RZ, PT, P3 ;  /* 0x000000ff9b00720c */ /* 0x000fda0003f65330 */
.L_x_5671:
[----:B------:R-:W-:Y:S05]  /*0ea0*/  @!P3 BRA `(.L_x_5672) ;  /* 0x000000040044b947 */ /* 0x000fea0003800000 */
[----:B------:R-:W1:Y:S01]  /*0eb0*/  LDC R15, c[0x0][0x380] ;  /* 0x0000e000ff0f7b82 */ /* 0x000e620000000800 */
[----:B------:R-:W-:Y:S01]  /*0ec0*/  LEA R50, R104, 0xffffffc0, 0x6 ;  /* 0xffffffc068327811 */ /* 0x000fe200078e30ff */
[----:B------:R-:W-:-:S06]  /*0ed0*/  ULDC.64 UR4, c[0x0][0x260] ;  /* 0x0000980000047ab9 */ /* 0x000fcc0000000a00 */
[----:B-----5:R-:W2:Y:S08]  /*0ee0*/  LDC R13, c[0x0][0x278] ;  /* 0x00009e00ff0d7b82 */ /* 0x020eb00000000800 */
        /* <DEDUP_REMOVED lines=31> */
[----:B-1----:R-:W-:Y:S02]  /*10e0*/  SHF.R.S32.HI R17, RZ, 0x1f, R19 ;  /* 0x0000001fff117819 */ /* 0x002fe40000011413 */
[----:B--2---:R-:W-:-:S05]  /*10f0*/  IADD3 R4, R4, 0xffffffe, RZ ;  /* 0x0ffffffe04047810 */ /* 0x004fca0007ffe0ff */
        /* <DEDUP_REMOVED lines=15> */
[----:B------:R-:W-:Y:S01]  /*11f0*/  LOP3.LUT R0, R134, R13, RZ, 0x3c, !PT ;  /* 0x0000000d86007212 */ /* 0x000fe200078e3cff */
[----:B------:R-:W2:Y:S03]  /*1200*/  LDC.64 R4, c[0x0][0x238] ;  /* 0x00008e00ff047b82 */ /* 0x000ea60000000a00 */
[----:B------:R-:W-:-:S07]  /*1210*/  ISETP.GE.AND P0, PT, R0, RZ, PT ;  /* 0x000000ff0000720c */ /* 0x000fce0003f06270 */
[----:B------:R-:W-:Y:S01]  /*1220*/  @P2 VIADD R8, R8, 0x1 ;  /* 0x0000000108082836 */ /* 0x000fe20000000000 */
[----:B----4-:R-:W-:Y:S01]  /*1230*/  SHF.R.S32.HI R11, RZ, 0x1f, R6 ;  /* 0x0000001fff0b7819 */ /* 0x010fe20000011406 */
[----:B-1----:R-:W-:-:S04]  /*1240*/  IMAD.WIDE.U32 R14, R6, R2, RZ ;  /* 0x00000002060e7225 */ /* 0x002fc800078e00ff */
[----:B------:R-:W-:Y:S02]  /*1250*/  IMAD R0, R11, R2, RZ ;  /* 0x000000020b007224 */ /* 0x000fe400078e02ff */
[----:B---3--:R-:W-:Y:S02]  /*1260*/  IMAD R2, R17, R144, RZ ;  /* 0x0000009011027224 */ /* 0x008fe400078e02ff */
[C---:B------:R-:W-:Y:S01]  /*1270*/  IMAD R3, R6.reuse, R3, R0 ;  /* 0x0000000306037224 */ /* 0x040fe200078e0200 */
[----:B------:R-:W-:Y:S01]  /*1280*/  MOV R0, R8 ;  /* 0x0000000800007202 */ /* 0x000fe20000000f00 */
[----:B------:R-:W-:Y:S02]  /*1290*/  IMAD R2, R19, R145, R2 ;  /* 0x0000009113027224 */ /* 0x000fe400078e0202 */
[----:B--2---:R-:W-:Y:S01]  /*12a0*/  IMAD R11, R11, R4, RZ ;  /* 0x000000040b0b7224 */ /* 0x004fe200078e02ff */
[----:B------:R-:W-:Y:S01]  /*12b0*/  IADD3 R15, R15, R3, RZ ;  /* 0x000000030f0f7210 */ /* 0x000fe20007ffe0ff */
[----:B------:R-:W-:Y:S01]  /*12c0*/  @!P0 IMAD.MOV R0, RZ, RZ, -R0 ;  /* 0x000000ffff008224 */ /* 0x000fe200078e0a00 */
[----:B------:R-:W-:Y:S01]  /*12d0*/  @!P1 LOP3.LUT R0, RZ, R13, RZ, 0x33, !PT ;  /* 0x0000000dff009212 */ /* 0x000fe200078e33ff */
[----:B------:R-:W-:-:S02]  /*12e0*/  IMAD R5, R6, R5, R11 ;  /* 0x0000000506057224 */ /* 0x000fc400078e020b */
[----:B------:R-:W-:Y:S01]  /*12f0*/  IMAD.WIDE.U32 R12, R19, R144, R14 ;  /* 0x00000090130c7225 */ /* 0x000fe200078e000e */
[----:B------:R-:W-:-:S03]  /*1300*/  SHF.R.S32.HI R3, RZ, 0x1f, R0 ;  /* 0x0000001fff037819 */ /* 0x000fc60000011400 */
[----:B------:R-:W-:Y:S01]  /*1310*/  IMAD.IADD R15, R13, 0x1, R2 ;  /* 0x000000010d0f7824 */ /* 0x000fe200078e0202 */
[----:B------:R-:W-:Y:S01]  /*1320*/  MOV R14, R12 ;  /* 0x0000000c000e7202 */ /* 0x000fe20000000f00 */
[----:B------:R-:W-:Y:S02]  /*1330*/  IMAD R13, R3, UR4, RZ ;  /* 0x00000004030d7c24 */ /* 0x000fe4000f8e02ff */
        /* <DEDUP_REMOVED lines=8> */
.L_x_5672:
[----:B------:R-:W1:Y:S01]  /*13c0*/  LDC R19, c[0x0][0x278] ;  /* 0x00009e00ff137b82 */ /* 0x000e620000000800 */
[----:B------:R-:W-:Y:S02]  /*13d0*/  MOV R4, RZ ;  /* 0x000000ff00047202 */ /* 0x000fe40000000f00 */
        /* <DEDUP_REMOVED lines=8> */
[----:B-1----:R-:W-:Y:S01]  /*1460*/  VIADD R6, R6, 0xffffffe ;  /* 0x0ffffffe06067836 */ /* 0x002fe20000000000 */
[----:B------:R-:W1:Y:S05]  /*1470*/  @P4 LDC.64 R10, c[0x0][0x250] ;  /* 0x00009400ff0a4b82 */ /* 0x000e6a0000000a00 */
[----:B------:R-:W3:Y:S02]  /*1480*/  F2I.FTZ.U32.TRUNC.NTZ R5, R6 ;  /* 0x0000000600057305 */ /* 0x000ee4000021f000 */
[----:B---3--:R-:W-:-:S04]  /*1490*/  IMAD.MOV R0, RZ, RZ, -R5 ;  /* 0x000000ffff007224 */ /* 0x008fc800078e0a05 */
[----:B------:R-:W-:Y:S01]  /*14a0*/  IMAD R2, R0, R3, RZ ;  /* 0x0000000300027224 */ /* 0x000fe200078e02ff */
[----:B------:R-:W-:-:S03]  /*14b0*/  IABS R0, R134 ;  /* 0x0000008600007213 */ /* 0x000fc60000000000 */
[----:B------:R-:W-:-:S04]  /*14c0*/  IMAD.HI.U32 R5, R5, R2, R4 ;  /* 0x0000000205057227 */ /* 0x000fc800078e0004 */
[----:B------:R-:W-:-:S04]  /*14d0*/  IMAD.MOV.U32 R4, RZ, RZ, R0 ;  /* 0x000000ffff047224 */ /* 0x000fc800078e0000 */
[----:B------:R-:W-:-:S04]  /*14e0*/  IMAD.HI.U32 R0, R5, R4, RZ ;  /* 0x0000000405007227 */ /* 0x000fc800078e00ff */
[----:B------:R-:W-:-:S04]  /*14f0*/  IMAD.MOV R2, RZ, RZ, -R0 ;  /* 0x000000ffff027224 */ /* 0x000fc800078e0a00 */
[C---:B------:R-:W-:Y:S02]  /*1500*/  IMAD R2, R3.reuse, R2, R4 ;  /* 0x0000000203027224 */ /* 0x040fe400078e0204 */
[----:B------:R-:W3:Y:S03]  /*1510*/  LDC.64 R4, c[0x0][0x260] ;  /* 0x00009800ff047b82 */ /* 0x000ee60000000a00 */
[----:B------:R-:W-:-:S13]  /*1520*/  ISETP.GT.U32.AND P0, PT, R3, R2, PT ;  /* 0x000000020300720c */ /* 0x000fda0003f04070 */
[-C--:B------:R-:W-:Y:S02]  /*1530*/  @!P0 IADD3 R2, R2, -R3.reuse, RZ ;  /* 0x8000000302028210 */ /* 0x080fe40007ffe0ff */
[----:B------:R-:W-:Y:S02]  /*1540*/  @!P0 IADD3 R0, R0, 0x1, RZ ;  /* 0x0000000100008810 */ /* 0x000fe40007ffe0ff */
[----:B------:R-:W-:Y:S01]  /*1550*/  ISETP.GE.U32.AND P2, PT, R2, R3, PT ;  /* 0x000000030200720c */ /* 0x000fe20003f46070 */
[----:B--2---:R-:W-:Y:S01]  /*1560*/  @P4 IMAD R3, R22, R145, RZ ;  /* 0x0000009116034224 */ /* 0x004fe200078e02ff */
[----:B------:R-:W-:Y:S01]  /*1570*/  LOP3.LUT R2, R134, R19, RZ, 0x3c, !PT ;  /* 0x0000001386027212 */ /* 0x000fe200078e3cff */
[----:B------:R-:W-:Y:S01]  /*1580*/  @P4 IMAD.WIDE.U32 R22, R22, R144, RZ ;  /* 0x0000009016164225 */ /* 0x000fe200078e00ff */
[----:B------:R-:W-:Y:S02]  /*1590*/  ISETP.NE.AND P0, PT, R19, RZ, PT ;  /* 0x000000ff1300720c */ /* 0x000fe40003f05270 */
[----:B------:R-:W-:-:S02]  /*15a0*/  ISETP.GE.AND P1, PT, R2, RZ, PT ;  /* 0x000000ff0200720c */ /* 0x000fc40003f26270 */
[----:B------:R-:W-:Y:S02]  /*15b0*/  @P4 IADD3 R3, R23, R3, RZ ;  /* 0x0000000317034210 */ /* 0x000fe40007ffe0ff */
[----:B------:R-:W-:-:S03]  /*15c0*/  @P4 MOV R6, R22 ;  /* 0x0000001600064202 */ /* 0x000fc60000000f00 */
[----:B------:R-:W-:-:S06]  /*15d0*/  @P2 VIADD R0, R0, 0x1 ;  /* 0x0000000100002836 */ /* 0x000fcc0000000000 */
[----:B------:R-:W-:Y:S01]  /*15e0*/  @!P1 IMAD.MOV R0, RZ, RZ, -R0 ;  /* 0x000000ffff009224 */ /* 0x000fe200078e0a00 */
[----:B-1----:R-:W-:Y:S06]  /*15f0*/  @P4 BRA `(.L_x_5674) ;  /* 0x0000000000344947 */ /* 0x002fec0003800000 */
        /* <DEDUP_REMOVED lines=13> */
.L_x_5674:
        /* <DEDUP_REMOVED lines=8> */
[----:B------:R-:W-:Y:S01]  /*1750*/  @P4 IMAD.WIDE.U32 R22, R15, R10, RZ ;  /* 0x0000000a0f164225 */ /* 0x000fe200078e00ff */
[----:B------:R-:W-:-:S03]  /*1760*/  IADD3 R19, R19, R2, RZ ;  /* 0x0000000213137210 */ /* 0x000fc60007ffe0ff */
[----:B---3--:R-:W-:Y:S01]  /*1770*/  IMAD R2, R3, R4, RZ ;  /* 0x0000000403027224 */ /* 0x008fe200078e02ff */
[----:B------:R-:W-:Y:S01]  /*1780*/  @P4 MOV R6, R22 ;  /* 0x0000001600064202 */ /* 0x000fe20000000f00 */
[----:B------:R-:W-:-:S04]  /*1790*/  IMAD.WIDE.U32 R18, R0, R4, R18 ;  /* 0x0000000400127225 */ /* 0x000fc800078e0012 */
[----:B------:R-:W-:Y:S01]  /*17a0*/  IMAD R5, R0, R5, R2 ;  /* 0x0000000500057224 */ /* 0x000fe200078e0202 */
[----:B------:R-:W-:Y:S01]  /*17b0*/  MOV R2, R18 ;  /* 0x0000001200027202 */ /* 0x000fe20000000f00 */
[----:B------:R-:W-:-:S03]  /*17c0*/  @P4 IMAD R23, R15, R11, R23 ;  /* 0x0000000b0f174224 */ /* 0x000fc600078e0217 */
[----:B------:R-:W-:Y:S02]  /*17d0*/  IADD3 R15, R19, R5, RZ ;  /* 0x00000005130f7210 */ /* 0x000fe40007ffe0ff */
[----:B------:R-:W-:Y:S01]  /*17e0*/  MOV R19, R50 ;  /* 0x0000003200137202 */ /* 0x000fe20000000f00 */
        /* <DEDUP_REMOVED lines=14> */
.L_x_5673:
[----:B------:R1:W5:Y:S01]  /*18d0*/  @P5 LDG.E R11, desc[UR6][R140.64] ;  /* 0x000000068c0b5981 */ /* 0x000362000c1e1900 */
[----:B------:R-:W-:Y:S01]  /*18e0*/  ISETP.NE.AND P0, PT, R152, -0x1, PT ;  /* 0xffffffff9800780c */ /* 0x000fe20003f05270 */
[----:B------:R-:W2:Y:S01]  /*18f0*/  LDC.64 R4, c[0x0][0x240] ;  /* 0x00009000ff047b82 */ /* 0x000ea20000000a00 */
[----:B------:R-:W-:Y:S01]  /*1900*/  SHF.R.S32.HI R57, RZ, 0x1f, R48 ;  /* 0x0000001fff397819 */ /* 0x000fe20000011430 */
[----:B------:R-:W-:Y:S01]  /*1910*/  ULDC UR5, c[0x0][0x2d0] ;  /* 0x0000b40000057ab9 */ /* 0x000fe20000000800 */
[----:B------:R-:W-:Y:S01]  /*1920*/  SHF.R.S32.HI R76, RZ, 0x1f, R65 ;  /* 0x0000001fff4c7819 */ /* 0x000fe20000011441 */
[----:B------:R-:W-:Y:S01]  /*1930*/  ULDC.64 UR10, c[0x0][0x268] ;  /* 0x00009a00000a7ab9 */ /* 0x000fe20000000a00 */
[CC--:B------:R-:W-:Y:S01]  /*1940*/  LEA.HI R59, R57.reuse, R48.reuse, RZ, 0x3 ;  /* 0x00000030393b7211 */ /* 0x0c0fe200078f18ff */
[----:B------:R-:W-:Y:S01]  /*1950*/  IMAD.MOV.U32 R49, RZ, RZ, 0x10 ;  /* 0x00000010ff317424 */ /* 0x000fe200078e00ff */
[----:B------:R-:W-:Y:S01]  /*1960*/  LEA.HI R64, R57, R48, RZ, 0x4 ;  /* 0x0000003039407211 */ /* 0x000fe200078f20ff */
[----:B------:R-:W3:Y:S01]  /*1970*/  LDC R72, c[0x0][0x2e0] ;  /* 0x0000b800ff487b82 */ /* 0x000ee20000000800 */
[----:B------:R-:W-:Y:S01]  /*1980*/  SHF.R.S32.HI R132, RZ, 0x3, R59 ;  /* 0x00000003ff847819 */ /* 0x000fe2000001143b */
[----:B------:R-:W-:Y:S01]  /*1990*/  IMAD.MOV.U32 R47, RZ, RZ, 0x20 ;  /* 0x00000020ff2f7424 */ /* 0x000fe200078e00ff */
[----:B------:R-:W-:Y:S01]  /*19a0*/  LOP3.LUT R59, R59, 0xfffffff8, RZ, 0xc0, !PT ;  /* 0xfffffff83b3b7812 */ /* 0x000fe200078ec0ff */
[----:B------:R-:W-:Y:S01]  /*19b0*/  IMAD.SHL.U32 R148, R144, 0x10, RZ ;  /* 0x0000001090947824 */ /* 0x000fe200078e00ff */
[----:B------:R-:W-:Y:S01]  /*19c0*/  LOP3.LUT R29, R64, 0xfffffff0, RZ, 0xc0, !PT ;  /* 0xfffffff0401d7812 */ /* 0x000fe200078ec0ff */
[----:B------:R-:W-:Y:S01]  /*19d0*/  IMAD.SHL.U32 R27, R132, 0x40, RZ ;  /* 0x00000040841b7824 */ /* 0x000fe200078e00ff */
[----:B------:R-:W-:Y:S01]  /*19e0*/  SHF.R.S32.HI R133, RZ, 0x1f, R132 ;  /* 0x0000001fff857819 */ /* 0x000fe20000011484 */
[----:B-----5:R-:W4:Y:S01]  /*19f0*/  @!P0 LDC.64 R12, c[0x0][0x228] ;  /* 0x00008a00ff0c8b82 */ /* 0x020f220000000a00 */
[----:B------:R-:W-:Y:S01]  /*1a00*/  IMAD.IADD R59, R48, 0x1, -R59 ;  /* 0x00000001303b7824 */ /* 0x000fe200078e0a3b */
[----:B------:R-:W-:Y:S01]  /*1a10*/  LEA.HI R76, R76, R65, RZ, 0x6 ;  /* 0x000000414c4c7211 */ /* 0x000fe200078f30ff */
[----:B------:R-:W-:Y:S01]  /*1a20*/  IMAD.IADD R62, R48, 0x1, -R29 ;  /* 0x00000001303e7824 */ /* 0x000fe200078e0a1d */
[----:B------:R-:W-:Y:S01]  /*1a30*/  LOP3.LUT R27, R27, 0x1c0, RZ, 0xc0, !PT ;  /* 0x000001c01b1b7812 */ /* 0x000fe200078ec0ff */
[----:B------:R-:W-:Y:S01]  /*1a40*/  IMAD.SHL.U32 R102, R59, 0x8, RZ ;  /* 0x000000083b667824 */ /* 0x000fe200078e00ff */
[----:B------:R-:W-:Y:S01]  /*1a50*/  SHF.R.S32.HI R76, RZ, 0x6, R76 ;  /* 0x00000006ff4c7819 */ /* 0x000fe2000001144c */
[----:B------:R-:W-:Y:S01]  /*1a60*/  IMAD.WIDE R20, R21, 0x40, R132 ;  /* 0x0000004015147825 */ /* 0x000fe200078e0284 */
[----:B------:R-:W-:Y:S01]  /*1a70*/  SHF.R.U32.HI R130, RZ, 0x3, R27 ;  /* 0x00000003ff827819 */ /* 0x000fe2000001161b */
[----:B------:R-:W1:Y:S01]  /*1a80*/  LDC.64 R142, c[0x0][0x250] ;  /* 0x00009400ff8e7b82 */ /* 0x000e620000000a00 */
[--C-:B------:R-:W-:Y:S01]  /*1a90*/  LOP3.LUT R25, R27, 0x38, R102.reuse, 0xf8, !PT ;  /* 0x000000381b197812 */ /* 0x100fe200078ef866 */
[----:B--2---:R-:W-:Y:S01]  /*1aa0*/  @P0 IMAD.WIDE.U32 R26, R152, R4, RZ ;  /* 0x00000004981a0225 */ /* 0x004fe200078e00ff */
[----:B------:R-:W-:-:S02]  /*1ab0*/  SHF.R.S32.HI R103, RZ, 0x1f, R102 ;  /* 0x0000001fff677819 */ /* 0x000fc40000011466 */
[----:B------:R-:W-:Y:S01]  /*1ac0*/  LOP3.LUT R130, R25, R130, RZ, 0x3c, !PT ;  /* 0x0000008219827212 */ /* 0x000fe200078e3cff */
[----:B------:R-:W-:Y:S01]  /*1ad0*/  @P0 IMAD R25, R152, R5, R27 ;  /* 0x0000000598190224 */ /* 0x000fe200078e021b */
[----:B------:R-:W-:Y:S01]  /*1ae0*/  IADD3 R100, R102, 0x40, RZ ;  /* 0x0000004066647810 */ /* 0x000fe20007ffe0ff */
[----:B------:R-:W-:Y:S01]  /*1af0*/  @P0 IMAD.MOV.U32 R8, RZ, RZ, R26 ;  /* 0x000000ffff080224 */ /* 0x000fe200078e001a */
[----:B------:R-:W-:Y:S01]  /*1b00*/  SHF.R.S32.HI R61, RZ, 0x1f, R62 ;  /* 0x0000001fff3d7819 */ /* 0x000fe2000001143e */
[----:B------:R-:W-:Y:S01]  /*1b10*/  IMAD.SHL.U32 R68, R59, 0x4, RZ ;  /* 0x000000043b447824 */ /* 0x000fe200078e00ff */
[----:B------:R-:W-:Y:S01]  /*1b20*/  VIMNMX R76, RZ, R76, !PT ;  /* 0x0000004cff4c7248 */ /* 0x000fe20007fe0100 */
[----:B------:R-:W-:Y:S01]  /*1b30*/  IMAD R163, R133, R144, RZ ;  /* 0x0000009085a37224 */ /* 0x000fe200078e02ff */
[----:B------:R-:W-:Y:S01]  /*1b40*/  LEA.HI R61, R61, R62, RZ, 0x3 ;  /* 0x0000003e3d3d7211 */ /* 0x000fe200078f18ff */
[----:B----4-:R-:W-:Y:S01]  /*1b50*/  @!P0 IMAD R10, R7, R12, RZ ;  /* 0x0000000c070a8224 */ /* 0x010fe200078e02ff */
[----:B---3--:R-:W-:Y:S01]  /*1b60*/  LEA.HI R72, R72, R72, RZ, 0x1 ;  /* 0x0000004848487211 */ /* 0x008fe200078f08ff */
[----:B------:R-:W-:Y:S01]  /*1b70*/  @!P0 IMAD.WIDE.U32 R28, R9, R12, RZ ;  /* 0x0000000c091c8225 */ /* 0x000fe200078e00ff */
[----:B------:R-:W-:-:S02]  /*1b80*/  LEA.HI R27, R57, R48, RZ, 0x6 ;  /* 0x00000030391b7211 */ /* 0x000fc400078f30ff */
[----:B------:R-:W-:Y:S01]  /*1b90*/  SHF.R.S32.HI R71, RZ, 0x1, R72 ;  /* 0x00000001ff477819 */ /* 0x000fe20000011448 */
[----:B------:R-:W-:Y:S01]  /*1ba0*/  @!P0 IMAD R13, R9, R13, R10 ;  /* 0x0000000d090d8224 */ /* 0x000fe200078e020a */
[----:B------:R-:W-:Y:S01]  /*1bb0*/  @!P0 MOV R8, R28 ;  /* 0x0000001c00088202 */ /* 0x000fe20000000f00 */
[----:B------:R-:W-:Y:S01]  /*1bc0*/  IMAD R10, R21, R4, RZ ;  /* 0x00000004150a7224 */ /* 0x000fe200078e02ff */
[----:B------:R-:W-:Y:S01]  /*1bd0*/  LEA.HI R57, R57, R48, RZ, 0x5 ;  /* 0x0000003039397211 */ /* 0x000fe200078f28ff */
[----:B------:R-:W-:Y:S01]  /*1be0*/  @!P0 IMAD.IADD R25, R29, 0x1, R13 ;  /* 0x000000011d198824 */ /* 0x000fe200078e020d */
[----:B------:R-:W-:Y:S01]  /*1bf0*/  IADD3 R22, P0, R102, R6, RZ ;  /* 0x0000000666167210 */ /* 0x000fe20007f1e0ff */
[----:B------:R-:W-:Y:S01]  /*1c00*/  IMAD R5, R20, R5, R10 ;  /* 0x0000000514057224 */ /* 0x000fe200078e020a */
[----:B------:R-:W-:Y:S01]  /*1c10*/  LOP3.LUT R13, R61, 0xfffffff8, RZ, 0xc0, !PT ;  /* 0xfffffff83d0d7812 */ /* 0x000fe200078ec0ff */
[----:B------:R-:W-:Y:S01]  /*1c20*/  IMAD R69, R132, R71, R68 ;  /* 0x0000004784457224 */ /* 0x000fe200078e0244 */
[----:B------:R-:W-:Y:S01]  /*1c30*/  IADD3 R24, P1, R102, R8, RZ ;  /* 0x0000000866187210 */ /* 0x000fe20007f3e0ff */
[C---:B------:R-:W-:Y:S01]  /*1c40*/  IMAD.X R23, R103.reuse, 0x1, R23, P0 ;  /* 0x0000000167177824 */ /* 0x040fe200000e0617 */
[----:B------:R-:W-:Y:S01]  /*1c50*/  ISETP.GE.AND P0, PT, R100, UR5, PT ;  /* 0x0000000564007c0c */ /* 0x000fe2000bf06270 */
[----:B------:R-:W-:Y:S01]  /*1c60*/  IMAD.IADD R62, R62, 0x1, -R13 ;  /* 0x000000013e3e7824 */ /* 0x000fe200078e0a0d */
[----:B------:R-:W-:Y:S01]  /*1c70*/  IADD3 R68, R68, R69, RZ ;  /* 0x0000004544447210 */ /* 0x000fe20007ffe0ff */
[----:B------:R-:W-:Y:S01]  /*1c80*/  IMAD.X R25, R103, 0x1, R25, P1 ;  /* 0x0000000167197824 */ /* 0x000fe200008e0619 */
[----:B------:R-:W-:Y:S01]  /*1c90*/  SEL R63, RZ, 0xffffffff, P0 ;  /* 0xffffffffff3f7807 */ /* 0x000fe20000000000 */
[----:B------:R-:W-:Y:S01]  /*1ca0*/  IMAD R13, R3, UR10, RZ ;  /* 0x0000000a030d7c24 */ /* 0x000fe2000f8e02ff */
[----:B------:R-:W-:Y:S01]  /*1cb0*/  IADD3 R106, P0, R132, R19, RZ ;  /* 0x00000013846a7210 */ /* 0x000fe20007f1e0ff */
[----:B------:R-:W-:Y:S01]  /*1cc0*/  IMAD.WIDE.U32 R20, R20, R4, R24 ;  /* 0x0000000414147225 */ /* 0x000fe200078e0018 */
[----:B------:R-:W-:-:S02]  /*1cd0*/  SHF.R.S32.HI R4, RZ, 0x1f, R134 ;  /* 0x0000001fff047819 */ /* 0x000fc40000011486 */
[C---:B------:R-:W-:Y:S01]  /*1ce0*/  ISETP.GE.AND P1, PT, R102.reuse, UR5, PT ;  /* 0x0000000566007c0c */ /* 0x040fe2000bf26270 */
[----:B------:R-:W-:Y:S01]  /*1cf0*/  IMAD.X R17, R133, 0x1, R17, P0 ;  /* 0x0000000185117824 */ /* 0x000fe200000e0611 */
[----:B------:R-:W-:Y:S01]  /*1d00*/  IADD3 R136, P0, R102, R2, RZ ;  /* 0x0000000266887210 */ /* 0x000fe20007f1e0ff */
[C---:B------:R-:W-:Y:S01]  /*1d10*/  IMAD R12, R0.reuse, UR11, R13 ;  /* 0x0000000b000c7c24 */ /* 0x040fe2000f8e020d */
[----:B------:R-:W-:Y:S01]  /*1d20*/  SEL R6, RZ, 0x1, P1 ;  /* 0x00000001ff067807 */ /* 0x000fe20000800000 */
[----:B------:R-:W-:Y:S01]  /*1d30*/  IMAD.WIDE.U32 R22, R0, UR10, R22 ;  /* 0x0000000a00167c25 */ /* 0x000fe2000f8e0016 */
[----:B------:R-:W-:Y:S01]  /*1d40*/  ULDC.64 UR10, c[0x0][0x258] ;  /* 0x00009600000a7ab9 */ /* 0x000fe20000000a00 */
[----:B------:R-:W-:Y:S02]  /*1d50*/  SHF.L.U64.HI R147, R144, 0x4, R145 ;  /* 0x0000000490937819 */ /* 0x000fe40000010291 */
[----:B------:R-:W-:Y:S01]  /*1d60*/  IMAD.X R137, R103, 0x1, R15, P0 ;  /* 0x0000000167897824 */ /* 0x000fe200000e060f */
[----:B------:R-:W-:Y:S01]  /*1d70*/  ISETP.GT.AND P0, PT, R104, R76, PT ;  /* 0x0000004c6800720c */ /* 0x000fe20003f04270 */
[----:B------:R-:W-:Y:S01]  /*1d80*/  IMAD.IADD R13, R23, 0x1, R12 ;  /* 0x00000001170d7824 */ /* 0x000fe200078e020c */
[----:B------:R-:W-:Y:S01]  /*1d90*/  MOV R12, R22 ;  /* 0x00000016000c7202 */ /* 0x000fe20000000f00 */
[----:B------:R-:W-:Y:S01]  /*1da0*/  IMAD R139, R4, UR10, RZ ;  /* 0x0000000a048b7c24 */ /* 0x000fe2000f8e02ff */
[----:B------:R-:W-:Y:S01]  /*1db0*/  R2P PR, R62, 0x6 ;  /* 0x000000063e007804 */ /* 0x000fe20000000000 */
[----:B-1----:R-:W-:Y:S01]  /*1dc0*/  IMAD R17, R17, R142, RZ ;  /* 0x0000008e11117224 */ /* 0x002fe200078e02ff */
[----:B------:R-:W-:Y:S01]  /*1dd0*/  SHF.L.U64.HI R149, R142, 0x4, R143 ;  /* 0x000000048e957819 */ /* 0x000fe2000001028f */
[----:B------:R-:W-:Y:S01]  /*1de0*/  IMAD.IADD R21, R21, 0x1, R5 ;  /* 0x0000000115157824 */ /* 0x000fe200078e0205 */
[----:B------:R-:W-:Y:S01]  /*1df0*/  LOP3.LUT R5, R57, 0xffffffe0, RZ, 0xc0, !PT ;  /* 0xffffffe039057812 */ /* 0x000fe200078ec0ff */
[----:B------:R-:W-:Y:S01]  /*1e00*/  IMAD.SHL.U32 R27, R27, 0x8, RZ ;  /* 0x000000081b1b7824 */ /* 0x000fe200078e00ff */
[----:B------:R-:W-:Y:S01]  /*1e10*/  SHF.R.S32.HI R57, RZ, 0x5, R57 ;  /* 0x00000005ff397819 */ /* 0x000fe20000011439 */
[----:B------:R-:W-:Y:S01]  /*1e20*/  IMAD.SHL.U32 R63, R63, 0x2, RZ ;  /* 0x000000023f3f7824 */ /* 0x000fe200078e00ff */
[----:B------:R-:W-:Y:S01]  /*1e30*/  SHF.R.S32.HI R67, RZ, 0x1f, R69 ;  /* 0x0000001fff437819 */ /* 0x000fe20000011445 */
[----:B------:R-:W-:Y:S01]  /*1e40*/  IMAD R139, R134, UR11, R139 ;  /* 0x0000000b868b7c24 */ /* 0x000fe2000f8e028b */
[----:B------:R-:W-:Y:S01]  /*1e50*/  LOP3.LUT R130, R130, 0xfffffe00, R27, 0xf8, !PT ;  /* 0xfffffe0082827812 */ /* 0x000fe200078ef81b */
[----:B------:R-:W-:Y:S01]  /*1e60*/  IMAD R101, R106, R143, R17 ;  /* 0x0000008f6a657224 */ /* 0x000fe200078e0211 */
[----:B------:R-:W-:Y:S01]  /*1e70*/  LOP3.LUT R63, R63, 0x2, R6, 0xe2, !PT ;  /* 0x000000023f3f7812 */ /* 0x000fe200078ee206 */
[----:B------:R-:W-:Y:S01]  /*1e80*/  IMAD.WIDE.U32 R134, R134, UR10, R20 ;  /* 0x0000000a86867c25 */ /* 0x000fe2000f8e0014 */
[----:B------:R-:W-:-:S02]  /*1e90*/  SHF.R.S32.HI R66, RZ, 0x1f, R68 ;  /* 0x0000001fff427819 */ /* 0x000fc40000011444 */
[----:B------:R-:W-:Y:S01]  /*1ea0*/  SEL R49, R49, 0xfffffff0, !P1 ;  /* 0xfffffff031317807 */ /* 0x000fe20004800000 */
[----:B------:R-:W-:Y:S01]  /*1eb0*/  IMAD.WIDE.U32 R106, R106, R142, R12 ;  /* 0x0000008e6a6a7225 */ /* 0x000fe200078e000c */
[----:B------:R-:W-:-:S03]  /*1ec0*/  SEL R47, R47, 0xffffffe0, !P2 ;  /* 0xffffffe02f2f7807 */ /* 0x000fc60005000000 */
[C---:B------:R-:W-:Y:S02]  /*1ed0*/  IMAD R163, R132.reuse, R145, R163 ;  /* 0x0000009184a37224 */ /* 0x040fe400078e02a3 */
[----:B------:R-:W-:-:S04]  /*1ee0*/  IMAD.WIDE.U32 R136, R132, R144, R136 ;  /* 0x0000009084887225 */ /* 0x000fc800078e0088 */
[----:B------:R-:W-:Y:S02]  /*1ef0*/  IMAD.SHL.U32 R150, R142, 0x10, RZ ;  /* 0x000000108e967824 */ /* 0x000fe400078e00ff */
[----:B------:R-:W-:Y:S02]  /*1f00*/  IMAD.IADD R58, R48, 0x1, -R5 ;  /* 0x00000001303a7824 */ /* 0x000fe400078e0a05 */
[----:B------:R-:W-:Y:S02]  /*1f10*/  IMAD.SHL.U32 R70, R71, 0x10, RZ ;  /* 0x0000001047467824 */ /* 0x000fe400078e00ff */
[----:B------:R-:W-:Y:S02]  /*1f20*/  IMAD.IADD R163, R137, 0x1, R163 ;  /* 0x0000000189a37824 */ /* 0x000fe400078e02a3 */
[----:B------:R-:W-:Y:S02]  /*1f30*/  IMAD.IADD R139, R135, 0x1, R139 ;  /* 0x00000001878b7824 */ /* 0x000fe400078e028b */
[----:B------:R-:W-:Y:S01]  /*1f40*/  IMAD.IADD R101, R107, 0x1, R101 ;  /* 0x000000016b657824 */ /* 0x000fe200078e0265 */
[----:B------:R-:W-:Y:S01]  /*1f50*/  @!P5 MOV R11, RZ ;  /* 0x000000ff000bd202 */ /* 0x000fe20000000f00 */
[----:B------:R-:W-:Y:S06]  /*1f60*/  @!P0 BRA `(.L_x_5675) ;  /* 0x00000064002c8947 */ /* 0x000fec0003800000 */
[----:B------:R-:W1:Y:S01]  /*1f70*/  LDC.64 R80, c[0x0][0x338] ;  /* 0x0000ce00ff507b82 */ /* 0x000e620000000a00 */
[----:B------:R-:W-:Y:S01]  /*1f80*/  ULDC.64 UR12, c[0x0][0x330] ;  /* 0x0000cc00000c7ab9 */ /* 0x000fe20000000a00 */
[----:B------:R-:W-:Y:S01]  /*1f90*/  SHF.R.S32.HI R5, RZ, 0x1f, R50 ;  /* 0x0000001fff057819 */ /* 0x000fe20000011432 */
[C---:B------:R-:W-:Y:S01]  /*1fa0*/  IMAD R2, R7.reuse, UR12, RZ ;  /* 0x0000000c07027c24 */ /* 0x040fe2000f8e02ff */
[--C-:B------:R-:W-:Y:S01]  /*1fb0*/  SHF.R.S32.HI R6, RZ, 0x1f, R65.reuse ;  /* 0x0000001fff067819 */ /* 0x100fe20000011441 */
[----:B------:R-:W-:Y:S01]  /*1fc0*/  ULDC.64 UR10, c[0x0][0x328] ;  /* 0x0000ca00000a7ab9 */ /* 0x000fe20000000a00 */
[----:B------:R-:W-:Y:S01]  /*1fd0*/  IADD3 R4, P1, P0, R50, R132, -R65 ;  /* 0x0000008432047210 */ /* 0x000fe2000783e841 */
[----:B------:R-:W-:Y:S01]  /*1fe0*/  IMAD R8, R7, UR10, RZ ;  /* 0x0000000a07087c24 */ /* 0x000fe2000f8e02ff */
[----:B------:R-:W-:Y:S01]  /*1ff0*/  ULDC.64 UR14, c[0x0][0x350] ;  /* 0x0000d400000e7ab9 */ /* 0x000fe20000000a00 */
[----:B------:R-:W-:Y:S01]  /*2000*/  IMAD.WIDE.U32 R12, R9, UR12, R102 ;  /* 0x0000000c090c7c25 */ /* 0x000fe2000f8e0066 */
[----:B------:R-:W-:Y:S01]  /*2010*/  IADD3.X R5, R5, R133, ~R6, P1, P0 ;  /* 0x0000008505057210 */ /* 0x000fe20000fe0c06 */
[----:B------:R-:W-:Y:S01]  /*2020*/  ULDC UR4, c[0x0][0x2e0] ;  /* 0x0000b80000047ab9 */ /* 0x000fe20000000800 */
[----:B------:R-:W-:Y:S01]  /*2030*/  LOP3.LUT R126, R63, 0xffff, RZ, 0xc0, !PT ;  /* 0x0000ffff3f7e7812 */ /* 0x000fe200078ec0ff */
[C---:B------:R-:W-:Y:S01]  /*2040*/  IMAD R2, R9.reuse, UR13, R2 ;  /* 0x0000000d09027c24 */ /* 0x040fe2000f8e0202 */
[----:B------:R-:W-:Y:S01]  /*2050*/  ULDC.64 UR12, c[0x0][0x348] ;  /* 0x0000d200000c7ab9 */ /* 0x000fe20000000a00 */
[----:B------:R-:W-:Y:S01]  /*2060*/  IMAD.WIDE.U32 R14, R9, UR10, R102 ;  /* 0x0000000a090e7c25 */ /* 0x000fe2000f8e0066 */
[----:B------:R-:W-:Y:S01]  /*2070*/  SHF.L.U32 R131, R71, 0x5, RZ ;  /* 0x0000000547837819 */ /* 0x000fe200000006ff */
[----:B------:R-:W-:Y:S01]  /*2080*/  ULDC.U8 UR25, c[0x0][0x3c3] ;  /* 0x0000f0c000197ab9 */ /* 0x000fe20000000000 */
[----:B------:R-:W-:Y:S01]  /*2090*/  LOP3.LUT R128, R126, 0x1, RZ, 0xc0, !PT ;  /* 0x000000017e807812 */ /* 0x000fe200078ec0ff */
[----:B------:R-:W-:Y:S01]  /*20a0*/  IMAD R8, R9, UR11, R8 ;  /* 0x0000000b09087c24 */ /* 0x000fe2000f8e0208 */
[----:B------:R-:W-:Y:S01]  /*20b0*/  ULDC.64 UR10, c[0x0][0x340] ;  /* 0x0000d000000a7ab9 */ /* 0x000fe20000000a00 */
[----:B------:R-:W-:Y:S01]  /*20c0*/  IMAD.IADD R13, R13, 0x1, R2 ;  /* 0x000000010d0d7824 */ /* 0x000fe200078e0202 */
[----:B------:R-:W-:Y:S01]  /*20d0*/  USHF.L.U32 UR20, UR10, 0x5, URZ ;  /* 0x000000050a147899 */ /* 0x000fe2000800063f */
[C---:B------:R-:W-:Y:S01]  /*20e0*/  IMAD R7, R5.reuse, UR10, RZ ;  /* 0x0000000a05077c24 */ /* 0x040fe2000f8e02ff */
[----:B------:R-:W-:Y:S01]  /*20f0*/  USHF.L.U64.HI UR21, UR10, 0x4, UR11 ;  /* 0x000000040a157899 */ /* 0x000fe2000801020b */
[-C--:B-1----:R-:W-:Y:S01]  /*2100*/  IMAD R2, R5, R80.reuse, RZ ;  /* 0x0000005005027224 */ /* 0x082fe200078e02ff */
[----:B------:R-:W-:Y:S01]  /*2110*/  USHF.L.U32 UR22, UR10, 0x4, URZ ;  /* 0x000000040a167899 */ /* 0x000fe2000800063f */
[----:B------:R-:W-:Y:S01]  /*2120*/  IMAD.IADD R15, R15, 0x1, R8 ;  /* 0x000000010f0f7824 */ /* 0x000fe200078e0208 */
[----:B------:R-:W-:Y:S01]  /*2130*/  UIMAD.WIDE.U32 UR18, UR10, 0x60, URZ ;  /* 0x000000600a1278a5 */ /* 0x000fe2000f8e003f */
[----:B------:R-:W-:Y:S01]  /*2140*/  IMAD R7, R4, UR11, R7 ;  /* 0x0000000b04077c24 */ /* 0x000fe2000f8e0207 */
[----:B------:R-:W-:Y:S01]  /*2150*/  SHF.L.U64.HI R77, R80, 0x4, R81 ;  /* 0x00000004504d7819 */ /* 0x000fe20000010251 */
[----:B------:R-:W-:Y:S01]  /*2160*/  IMAD.WIDE.U32 R12, R4, UR10, R12 ;  /* 0x0000000a040c7c25 */ /* 0x000fe2000f8e000c */
[----:B------:R-:W-:Y:S01]  /*2170*/  SHF.L.U64.HI R79, R80, 0x5, R81 ;  /* 0x00000005504f7819 */ /* 0x000fe20000010251 */
[----:B------:R-:W-:Y:S01]  /*2180*/  USHF.L.U64.HI UR21, UR22, 0x1, UR21 ;  /* 0x0000000116157899 */ /* 0x000fe20008010215 */
[----:B------:R-:W-:Y:S01]  /*2190*/  SHF.R.S32.HI R123, RZ, 0x1f, R70 ;  /* 0x0000001fff7b7819 */ /* 0x000fe20000011446 */
[----:B------:R-:W-:Y:S01]  /*21a0*/  IMAD R2, R4, R81, R2 ;  /* 0x0000005104027224 */ /* 0x000fe200078e0202 */
[----:B------:R-:W-:Y:S01]  /*21b0*/  LOP3.LUT R126, R126, 0x2, RZ, 0xc0, !PT ;  /* 0x000000027e7e7812 */ /* 0x000fe200078ec0ff */
[----:B------:R-:W-:Y:S01]  /*21c0*/  IMAD.WIDE.U32 R4, R4, R80, R14 ;  /* 0x0000005004047225 */ /* 0x000fe200078e000e */
[----:B------:R-:W-:Y:S01]  /*21d0*/  SHF.R.S32.HI R122, RZ, 0x1f, R131 ;  /* 0x0000001fff7a7819 */ /* 0x000fe20000011483 */
[----:B------:R-:W-:Y:S01]  /*21e0*/  ULDC UR24, c[0x0][0x2e0] ;  /* 0x0000b80000187ab9 */ /* 0x000fe20000000800 */
[----:B------:R-:W-:Y:S01]  /*21f0*/  ULDC UR23, c[0x0][0x2e0] ;  /* 0x0000b80000177ab9 */ /* 0x000fe20000000800 */
[----:B------:R-:W-:Y:S01]  /*2200*/  IMAD.IADD R50, R11, 0x1, R50 ;  /* 0x000000010b327824 */ /* 0x000fe200078e0232 */
[----:B------:R-:W-:Y:S01]  /*2210*/  IADD3 R5, R5, R2, RZ ;  /* 0x0000000205057210 */ /* 0x000fe20007ffe0ff */
[----:B------:R-:W-:Y:S01]  /*2220*/  IMAD.IADD R13, R13, 0x1, R7 ;  /* 0x000000010d0d7824 */ /* 0x000fe200078e0207 */
[----:B------:R-:W-:Y:S01]  /*2230*/  ULDC.64 UR16, c[0x0][0x250] ;  /* 0x0000940000107ab9 */ /* 0x000fe20000000a00 */
[C---:B------:R-:W-:Y:S01]  /*2240*/  IMAD R111, R3.reuse, UR14, RZ ;  /* 0x0000000e036f7c24 */ /* 0x040fe2000f8e02ff */
[----:B------:R-:W-:Y:S01]  /*2250*/  USHF.L.U32 UR22, UR22, 0x1, URZ ;  /* 0x0000000116167899 */ /* 0x000fe2000800063f */
[----:B------:R-:W-:-:S02]  /*2260*/  IMAD R113, R3, UR12, RZ ;  /* 0x0000000c03717c24 */ /* 0x000fc4000f8e02ff */
[----:B------:R-:W-:Y:S02]  /*2270*/  IMAD R50, R71, R50, RZ ;  /* 0x0000003247327224 */ /* 0x000fe400078e02ff */
[C---:B------:R-:W-:Y:S02]  /*2280*/  IMAD R111, R0.reuse, UR15, R111 ;  /* 0x0000000f006f7c24 */ /* 0x040fe4000f8e026f */
[C---:B------:R-:W-:Y:S01]  /*2290*/  IMAD.WIDE.U32 R2, R0.reuse, UR14, R12 ;  /* 0x0000000e00027c25 */ /* 0x040fe2000f8e000c */
[----:B------:R-:W-:Y:S01]  /*22a0*/  ULDC.64 UR14, c[0x0][0x320] ;  /* 0x0000c800000e7ab9 */ /* 0x000fe20000000a00 */
[----:B------:R-:W-:Y:S02]  /*22b0*/  SHF.R.S32.HI R51, RZ, 0x1f, R50 ;  /* 0x0000001fff337819 */ /* 0x000fe40000011432 */
[----:B------:R-:W-:Y:S01]  /*22c0*/  IMAD R113, R0, UR13, R113 ;  /* 0x0000000d00717c24 */ /* 0x000fe2000f8e0271 */
[-C--:B------:R-:W-:Y:S01]  /*22d0*/  IADD3 R116, P2, R68, R50.reuse, RZ ;  /* 0x0000003244747210 */ /* 0x080fe20007f5e0ff */
[----:B------:R-:W-:Y:S01]  /*22e0*/  IMAD.WIDE.U32 R4, R0, UR12, R4 ;  /* 0x0000000c00047c25 */ /* 0x000fe2000f8e0004 */
[----:B------:R-:W-:Y:S01]  /*22f0*/  ULDC.64 UR12, c[0x0][0x318] ;  /* 0x0000c600000c7ab9 */ /* 0x000fe20000000a00 */
[----:B------:R-:W-:Y:S01]  /*2300*/  LEA R110, P1, R2, UR14, 0x1 ;  /* 0x0000000e026e7c11 */ /* 0x000fe2000f8208ff */
[----:B------:R-:W-:Y:S01]  /*2310*/  UIMAD UR14, UR11, 0x60, URZ ;  /* 0x000000600b0e78a4 */ /* 0x000fe2000f8e023f */
[----:B------:R-:W-:Y:S01]  /*2320*/  IMAD.IADD R111, R3, 0x1, R111 ;  /* 0x00000001036f7824 */ /* 0x000fe200078e026f */
[----:B------:R-:W-:Y:S01]  /*2330*/  IADD3 R113, R5, R113, RZ ;  /* 0x0000007105717210 */ /* 0x000fe20007ffe0ff */
[----:B------:R-:W-:Y:S01]  /*2340*/  IMAD.X R117, R66, 0x1, R51, P2 ;  /* 0x0000000142757824 */ /* 0x000fe200010e0633 */
[----:B------:R-:W-:Y:S01]  /*2350*/  LEA R112, P0, R4, UR12, 0x1 ;  /* 0x0000000c04707c11 */ /* 0x000fe2000f8008ff */
[----:B------:R-:W-:Y:S01]  /*2360*/  IMAD.SHL.U32 R78, R80, 0x10, RZ ;  /* 0x00000010504e7824 */ /* 0x000fe200078e00ff */
[----:B------:R-:W-:Y:S01]  /*2370*/  IADD3 R50, P4, R69, R50, RZ ;  /* 0x0000003245327210 */ /* 0x000fe20007f9e0ff */
[----:B------:R-:W-:Y:S01]  /*2380*/  VIADD R129, R70, 0x40 ;  /* 0x0000004046817836 */ /* 0x000fe20000000000 */
[----:B------:R-:W-:Y:S01]  /*2390*/  LEA.HI.X R111, R2, UR15, R111, 0x1, P1 ;  /* 0x0000000f026f7c11 */ /* 0x000fe200088f0c6f */
[----:B------:R-:W-:Y:S01]  /*23a0*/  USHF.L.U64.HI UR15, UR10, 0x5, UR11 ;  /* 0x000000050a0f7899 */ /* 0x000fe2000801020b */
[----:B------:R-:W-:Y:S01]  /*23b0*/  LEA.HI.X R113, R4, UR13, R113, 0x1, P0 ;  /* 0x0000000d04717c11 */ /* 0x000fe200080f0c71 */
[----:B------:R-:W-:Y:S01]  /*23c0*/  ULDC.64 UR12, c[0x0][0x218] ;  /* 0x00008600000c7ab9 */ /* 0x000fe20000000a00 */
[----:B------:R-:W-:Y:S01]  /*23d0*/  IADD3.X R51, R67, R51, RZ, P4, !PT ;  /* 0x0000003343337210 */ /* 0x000fe200027fe4ff */
[----:B------:R-:W-:Y:S01]  /*23e0*/  ULDC.64 UR10, c[0x0][0x220] ;  /* 0x00008800000a7ab9 */ /* 0x000fe20000000a00 */
[----:B------:R-:W-:Y:S01]  /*23f0*/  LEA R98, P1, R136, UR12, 0x1 ;  /* 0x0000000c88627c11 */ /* 0x000fe2000f8208ff */
[C---:B------:R-:W-:Y:S01]  /*2400*/  IMAD.SHL.U32 R94, R143.reuse, 0x20, RZ ;  /* 0x000000208f5e7824 */ /* 0x040fe200078e00ff */
[----:B------:R-:W-:Y:S01]  /*2410*/  LEA R108, P0, R106, UR10, 0x1 ;  /* 0x0000000a6a6c7c11 */ /* 0x000fe2000f8008ff */
[----:B------:R-:W-:Y:S01]  /*2420*/  IMAD.WIDE.U32 R6, R142, 0x20, RZ ;  /* 0x000000208e067825 */ /* 0x000fe200078e00ff */
[----:B------:R-:W-:Y:S01]  /*2430*/  SHF.L.U64.HI R51, R50, 0x1, R51 ;  /* 0x0000000132337819 */ /* 0x000fe20000010233 */
[----:B------:R-:W-:Y:S01]  /*2440*/  USHF.L.U64.HI UR26, UR20, 0x1, UR15 ;  /* 0x00000001141a7899 */ /* 0x000fe2000801020f */
[----:B------:R-:W-:Y:S01]  /*2450*/  LEA.HI.X R97, R136, UR13, R163, 0x1, P1 ;  /* 0x0000000d88617c11 */ /* 0x000fe200088f0ca3 */
[----:B------:R-:W-:Y:S01]  /*2460*/  IMAD.SHL.U32 R50, R50, 0x2, RZ ;  /* 0x0000000232327824 */ /* 0x000fe200078e00ff */
[----:B------:R-:W-:Y:S01]  /*2470*/  LEA.HI.X R105, R106, UR11, R101, 0x1, P0 ;  /* 0x0000000b6a697c11 */ /* 0x000fe200080f0c65 */
[----:B------:R-:W-:Y:S01]  /*2480*/  ULDC.64 UR12, c[0x0][0x360] ;  /* 0x0000d800000c7ab9 */ /* 0x000fe20000000a00 */
[----:B------:R-:W-:Y:S01]  /*2490*/  ULDC.64 UR10, c[0x0][0x358] ;  /* 0x0000d600000a7ab9 */ /* 0x000fe20000000a00 */
[C---:B------:R-:W-:Y:S01]  /*24a0*/  SHF.L.U64.HI R117, R116.reuse, 0x1, R117 ;  /* 0x0000000174757819 */ /* 0x040fe20000010275 */
[----:B------:R-:W-:Y:S01]  /*24b0*/  IMAD.SHL.U32 R116, R116, 0x2, RZ ;  /* 0x0000000274747824 */ /* 0x000fe200078e00ff */
[----:B------:R-:W-:Y:S01]  /*24c0*/  IADD3 R10, P1, R50, UR12, RZ ;  /* 0x0000000c320a7c10 */ /* 0x000fe2000ff3e0ff */
[----:B------:R-:W-:Y:S01]  /*24d0*/  IMAD.IADD R125, R70, 0x1, R129 ;  /* 0x00000001467d7824 */ /* 0x000fe200078e0281 */
[----:B------:R-:W-:Y:S01]  /*24e0*/  IADD3 R50, P0, R50, UR10, RZ ;  /* 0x0000000a32327c10 */ /* 0x000fe2000ff1e0ff */
[----:B------:R-:W-:Y:S01]  /*24f0*/  IMAD R5, R143, 0x60, RZ ;  /* 0x000000608f057824 */ /* 0x000fe200078e02ff */
[----:B------:R-:W-:Y:S01]  /*2500*/  IADD3.X R9, R51, UR13, RZ, P1, !PT ;  /* 0x0000000d33097c10 */ /* 0x000fe20008ffe4ff */
[----:B------:R-:W-:Y:S01]  /*2510*/  IMAD.IADD R94, R7, 0x1, R94 ;  /* 0x00000001075e7824 */ /* 0x000fe200078e025e */
[----:B------:R-:W-:Y:S01]  /*2520*/  IADD3.X R51, R51, UR11, RZ, P0, !PT ;  /* 0x0000000b33337c10 */ /* 0x000fe200087fe4ff */
[----:B------:R-:W-:Y:S01]  /*2530*/  IMAD.SHL.U32 R3, R145, 0x20, RZ ;  /* 0x0000002091037824 */ /* 0x000fe200078e00ff */
[----:B------:R-:W-:Y:S01]  /*2540*/  IADD3 R87, P0, R148, 0x40, RZ ;  /* 0x0000004094577810 */ /* 0x000fe20007f1e0ff */
[----:B------:R-:W-:Y:S01]  /*2550*/  IMAD.WIDE.U32 R142, R142, 0x60, RZ ;  /* 0x000000608e8e7825 */ /* 0x000fe200078e00ff */
[C---:B------:R-:W-:Y:S01]  /*2560*/  IADD3 R114, P4, R116.reuse, UR12, RZ ;  /* 0x0000000c74727c10 */ /* 0x040fe2000ff9e0ff */
[----:B------:R-:W-:Y:S01]  /*2570*/  UIADD3 UR28, UR19, UR14, URZ ;  /* 0x0000000e131c7290 */ /* 0x000fe2000fffe03f */
[----:B------:R-:W-:Y:S01]  /*2580*/  IADD3 R116, P2, R116, UR10, RZ ;  /* 0x0000000a74747c10 */ /* 0x000fe2000ff5e0ff */
[----:B------:R-:W-:Y:S01]  /*2590*/  IMAD.X R86, RZ, RZ, R147, P0 ;  /* 0x000000ffff567224 */ /* 0x000fe200000e0693 */
[----:B------:R-:W-:Y:S01]  /*25a0*/  IADD3 R83, P1, R78, 0x40, RZ ;  /* 0x000000404e537810 */ /* 0x000fe20007f3e0ff */
[----:B------:R-:W-:Y:S01]  /*25b0*/  IMAD R127, R71, 0x30, RZ ;  /* 0x00000030477f7824 */ /* 0x000fe200078e02ff */
[C---:B------:R-:W-:Y:S01]  /*25c0*/  IADD3.X R115, R117.reuse, UR13, RZ, P4, !PT ;  /* 0x0000000d75737c10 */ /* 0x040fe2000a7fe4ff */
[----:B------:R-:W-:Y:S01]  /*25d0*/  IMAD.IADD R124, R70, 0x1, R125 ;  /* 0x00000001467c7824 */ /* 0x000fe200078e027d */
[----:B------:R-:W-:Y:S01]  /*25e0*/  IADD3.X R117, R117, UR11, RZ, P2, !PT ;  /* 0x0000000b75757c10 */ /* 0x000fe200097fe4ff */
[----:B------:R-:W-:Y:S01]  /*25f0*/  IMAD.WIDE.U32 R144, R144, 0x20, RZ ;  /* 0x0000002090907825 */ /* 0x000fe200078e00ff */
[----:B------:R-:W-:Y:S01]  /*2600*/  IADD3 R89, P0, R148, R87, RZ ;  /* 0x0000005794597210 */ /* 0x000fe20007f1e0ff */
[----:B------:R-:W-:Y:S01]  /*2610*/  ULDC.64 UR10, c[0x0][0x248] ;  /* 0x00009200000a7ab9 */ /* 0x000fe20000000a00 */
[-C--:B------:R-:W-:Y:S01]  /*2620*/  IADD3 R85, P2, R83, R78.reuse, RZ ;  /* 0x0000004e53557210 */ /* 0x080fe20007f5e0ff */
[----:B------:R-:W-:Y:S01]  /*2630*/  IMAD.SHL.U32 R95, R6, 0x2, RZ ;  /* 0x00000002065f7824 */ /* 0x000fe200078e00ff */
[----:B------:R-:W-:Y:S01]  /*2640*/  IADD3.X R82, RZ, R77, RZ, P1, !PT ;  /* 0x0000004dff527210 */ /* 0x000fe20000ffe4ff */
[----:B------:R-:W-:Y:S01]  /*2650*/  IMAD.X R88, R147, 0x1, R86, P0 ;  /* 0x0000000193587824 */ /* 0x000fe200000e0656 */
[----:B------:R-:W-:Y:S01]  /*2660*/  IADD3 R91, P1, R85, R78, RZ ;  /* 0x0000004e555b7210 */ /* 0x000fe20007f3e0ff */
[----:B------:R-:W-:Y:S01]  /*2670*/  VIADD R75, R132, 0x10 ;  /* 0x00000010844b7836 */ /* 0x000fe20000000000 */
[----:B------:R-:W-:Y:S01]  /*2680*/  IADD3 R93, P0, R148, R89, RZ ;  /* 0x00000059945d7210 */ /* 0x000fe20007f1e0ff */
[----:B------:R-:W-:Y:S01]  /*2690*/  IMAD.X R84, R82, 0x1, R77, P2 ;  /* 0x0000000152547824 */ /* 0x000fe200010e064d */
[----:B------:R-:W-:Y:S01]  /*26a0*/  SHF.L.U64.HI R94, R6, 0x1, R94 ;  /* 0x00000001065e7819 */ /* 0x000fe2000001025e */
[----:B------:R-:W-:Y:S01]  /*26b0*/  VIADD R74, R132, 0x20 ;  /* 0x00000020844a7836 */ /* 0x000fe20000000000 */
[----:B------:R-:W-:Y:S01]  /*26c0*/  SHF.L.U32 R80, R80, 0x5, RZ ;  /* 0x0000000550507819 */ /* 0x000fe200000006ff */
[----:B------:R-:W-:Y:S01]  /*26d0*/  VIADD R73, R132, 0x30 ;  /* 0x0000003084497836 */ /* 0x000fe20000000000 */
[----:B------:R-:W-:Y:S01]  /*26e0*/  IADD3 R96, R143, R5, RZ ;  /* 0x000000058f607210 */ /* 0x000fe20007ffe0ff */
[----:B------:R-:W-:Y:S01]  /*26f0*/  IMAD.MOV.U32 R11, RZ, RZ, R104 ;  /* 0x000000ffff0b7224 */ /* 0x000fe200078e0068 */
[----:B------:R-:W-:Y:S01]  /*2700*/  SHF.R.S32.HI R121, RZ, 0x1f, R129 ;  /* 0x0000001fff797819 */ /* 0x000fe20000011481 */
[----:B------:R-:W-:Y:S01]  /*2710*/  IMAD.IADD R81, R145, 0x1, R3 ;  /* 0x0000000191517824 */ /* 0x000fe200078e0203 */
[----:B------:R-:W-:Y:S01]  /*2720*/  SHF.R.S32.HI R120, RZ, 0x1f, R127 ;  /* 0x0000001fff787819 */ /* 0x000fe2000001147f */
[----:B------:R-:W-:Y:S01]  /*2730*/  IMAD.X R90, R84, 0x1, R77, P1 ;  /* 0x00000001545a7824 */ /* 0x000fe200008e064d */
[----:B------:R-:W-:Y:S01]  /*2740*/  SHF.R.S32.HI R119, RZ, 0x1f, R125 ;  /* 0x0000001fff777819 */ /* 0x000fe2000001147d */
[----:B------:R-:W-:Y:S01]  /*2750*/  USHF.L.U32 UR20, UR20, 0x1, URZ ;  /* 0x0000000114147899 */ /* 0x000fe2000800063f */
[----:B------:R-:W-:Y:S01]  /*2760*/  IADD3.X R92, R147, R88, RZ, P0, !PT ;  /* 0x00000058935c7210 */ /* 0x000fe200007fe4ff */
[----:B------:R-:W-:Y:S01]  /*2770*/  ULDC.64 UR12, c[0x0][0x230] ;  /* 0x00008c00000c7ab9 */ /* 0x000fe20000000a00 */
[----:B------:R-:W-:Y:S01]  /*2780*/  SHF.R.S32.HI R118, RZ, 0x1f, R124 ;  /* 0x0000001fff767819 */ /* 0x000fe2000001147c */
[----:B------:R-:W-:-:S08]  /*2790*/  ULDC.64 UR14, c[0x0][0x238] ;  /* 0x00008e00000e7ab9 */ /* 0x000fd00000000a00 */
.L_x_5744:
[----:B------:R-:W-:Y:S01]  /*27a0*/  IMAD.SHL.U32 R13, R11, 0x40, RZ ;  /* 0x000000400b0d7824 */ /* 0x000fe200078e00ff */
[----:B------:R-:W1:Y:S01]  /*27b0*/  LDC R0, c[0x0][0x340] ;  /* 0x0000d000ff007b82 */ /* 0x000e620000000800 */
[----:B------:R-:W-:Y:S02]  /*27c0*/  BSSY B0, `(.L_x_5676) ;  /* 0x0000013000007945 */ /* 0x000fe40003800000 */
[----:B------:R-:W-:Y:S04]  /*27d0*/  VIADD R12, R13, 0xffffffc0 ;  /* 0xffffffc00d0c7836 */ /* 0x000fe80000000000 */
[--C-:B------:R-:W-:Y:S02]  /*27e0*/  IMAD.IADD R3, R56, 0x1, -R12.reuse ;  /* 0x0000000138037824 */ /* 0x100fe400078e0a0c */
[----:B------:R-:W-:Y:S03]  /*27f0*/  IMAD.IADD R2, R65, 0x1, -R12 ;  /* 0x0000000141027824 */ /* 0x000fe600078e0a0c */
[CC--:B------:R-:W-:Y:S02]  /*2800*/  ISETP.GE.AND P6, PT, R132.reuse, R3.reuse, PT ;  /* 0x000000038400720c */ /* 0x0c0fe40003fc6270 */
[CC--:B------:R-:W-:Y:S02]  /*2810*/  ISETP.GE.AND P4, PT, R75.reuse, R3.reuse, PT ;  /* 0x000000034b00720c */ /* 0x0c0fe40003f86270 */
[-C--:B------:R-:W-:Y:S02]  /*2820*/  ISETP.GE.AND P6, PT, R132, R2.reuse, !P6 ;  /* 0x000000028400720c */ /* 0x080fe400077c6270 */
[C---:B------:R-:W-:Y:S02]  /*2830*/  ISETP.GE.AND P2, PT, R74.reuse, R3, PT ;  /* 0x000000034a00720c */ /* 0x040fe40003f46270 */
[-C--:B------:R-:W-:Y:S02]  /*2840*/  ISETP.GE.AND P4, PT, R75, R2.reuse, !P4 ;  /* 0x000000024b00720c */ /* 0x080fe40006786270 */
[----:B------:R-:W-:Y:S07]  /*2850*/  ISETP.GE.AND P2, PT, R74, R2, !P2 ;  /* 0x000000024a00720c */ /* 0x000fee0005746270 */
[----:B---34-:R-:W-:Y:S05]  /*2860*/  @!P6 BRA `(.L_x_5677) ;  /* 0x000000000020e947 */ /* 0x018fea0003800000 */
[----:B------:R-:W-:Y:S02]  /*2870*/  ISETP.NE.AND P1, PT, R128, RZ, PT ;  /* 0x000000ff8000720c */ /* 0x000fe40003f25270 */
[----:B------:R-:W-:Y:S11]  /*2880*/  ISETP.NE.AND P0, PT, R126, RZ, PT ;  /* 0x000000ff7e00720c */ /* 0x000ff60003f05270 */
[----:B------:R-:W2:Y:S01]  /*2890*/  @P1 LDG.E.128 R16, desc[UR6][R110.64] ;  /* 0x000000066e101981 */ /* 0x000ea2000c1e1d00 */
[--C-:B------:R-:W-:Y:S05]  /*28a0*/  @P1 IMAD.MOV.U32 R109, RZ, RZ, R105.reuse ;  /* 0x000000ffff6d1224 */ /* 0x100fea00078e0069 */
[----:B--2---:R2:W-:Y:S04]  /*28b0*/  @P1 STG.E.128 desc[UR6][R108.64], R16 ;  /* 0x000000106c001986 */ /* 0x0045e8000c101d06 */
[----:B------:R-:W3:Y:S01]  /*28c0*/  @P0 LDG.E.128 R4, desc[UR6][R110.64+0x80] ;  /* 0x000080066e040981 */ /* 0x000ee2000c1e1d00 */
[----:B--2---:R-:W-:Y:S05]  /*28d0*/  @P0 IMAD.MOV.U32 R109, RZ, RZ, R105 ;  /* 0x000000ffff6d0224 */ /* 0x004fea00078e0069 */
[----:B---3--:R2:W-:Y:S02]  /*28e0*/  @P0 STG.E.128 desc[UR6][R108.64+0x80], R4 ;  /* 0x000080046c000986 */ /* 0x0085e4000c101d06 */
.L_x_5677:
[----:B------:R-:W-:Y:S05]  /*28f0*/  BSYNC B0 ;  /* 0x0000000000007941 */ /* 0x000fea0003800000 */
.L_x_5676:
[----:B------:R-:W-:Y:S04]  /*2900*/  BSSY B0, `(.L_x_5678) ;  /* 0x000000c000007945 */ /* 0x000fe80003800000 */
[----:B------:R-:W-:Y:S05]  /*2910*/  @!P4 BRA `(.L_x_5679) ;  /* 0x000000000028c947 */ /* 0x000fea0003800000 */
[----:B------:R-:W-:Y:S02]  /*2920*/  ISETP.NE.AND P1, PT, R128, RZ, PT ;  /* 0x000000ff8000720c */ /* 0x000fe40003f25270 */
[----:B------:R-:W-:Y:S02]  /*2930*/  IADD3 R20, P0, R110, UR22, RZ ;  /* 0x000000166e147c10 */ /* 0x000fe4000ff1e0ff */
[----:B------:R-:W-:Y:S02]  /*2940*/  LEA R14, P5, R150, R108, 0x1 ;  /* 0x0000006c960e7211 */ /* 0x000fe400078a08ff */
[----:B------:R-:W-:Y:S02]  /*2950*/  IADD3.X R21, R111, UR21, RZ, P0, !PT ;  /* 0x000000156f157c10 */ /* 0x000fe400087fe4ff */
[----:B------:R-:W-:Y:S02]  /*2960*/  ISETP.NE.AND P0, PT, R126, RZ, PT ;  /* 0x000000ff7e00720c */ /* 0x000fe40003f05270 */
[----:B------:R-:W-:Y:S03]  /*2970*/  LEA.HI.X R15, R150, R105, R149, 0x1, P5 ;  /* 0x00000069960f7211 */ /* 0x000fe600028f0c95 */
[----:B------:R-:W3:Y:S04]  /*2980*/  @P1 LDG.E.128 R16, desc[UR6][R20.64] ;  /* 0x0000000614101981 */ /* 0x000ee8000c1e1d00 */
[----:B---3--:R3:W-:Y:S04]  /*2990*/  @P1 STG.E.128 desc[UR6][R14.64], R16 ;  /* 0x000000100e001986 */ /* 0x0087e8000c101d06 */
[----:B--2---:R-:W2:Y:S04]  /*29a0*/  @P0 LDG.E.128 R4, desc[UR6][R20.64+0x80] ;  /* 0x0000800614040981 */ /* 0x004ea8000c1e1d00 */
[----:B--2---:R3:W-:Y:S02]  /*29b0*/  @P0 STG.E.128 desc[UR6][R14.64+0x80], R4 ;  /* 0x000080040e000986 */ /* 0x0047e4000c101d06 */
.L_x_5679:
[----:B------:R-:W-:Y:S05]  /*29c0*/  BSYNC B0 ;  /* 0x0000000000007941 */ /* 0x000fea0003800000 */
.L_x_5678:
[----:B------:R-:W-:Y:S04]  /*29d0*/  BSSY B0, `(.L_x_5680) ;  /* 0x000000c000007945 */ /* 0x000fe80003800000 */
[----:B------:R-:W-:Y:S05]  /*29e0*/  @!P2 BRA `(.L_x_5681) ;  /* 0x000000000028a947 */ /* 0x000fea0003800000 */
[----:B------:R-:W-:Y:S02]  /*29f0*/  ISETP.NE.AND P1, PT, R128, RZ, PT ;  /* 0x000000ff8000720c */ /* 0x000fe40003f25270 */
[----:B------:R-:W-:Y:S02]  /*2a00*/  IADD3 R20, P0, R110, UR20, RZ ;  /* 0x000000146e147c10 */ /* 0x000fe4000ff1e0ff */
[----:B---3--:R-:W-:Y:S02]  /*2a10*/  IADD3 R14, P5, R108, R95, RZ ;  /* 0x0000005f6c0e7210 */ /* 0x008fe40007fbe0ff */
[----:B------:R-:W-:Y:S02]  /*2a20*/  IADD3.X R21, R111, UR26, RZ, P0, !PT ;  /* 0x0000001a6f157c10 */ /* 0x000fe400087fe4ff */
[----:B------:R-:W-:Y:S01]  /*2a30*/  ISETP.NE.AND P0, PT, R126, RZ, PT ;  /* 0x000000ff7e00720c */ /* 0x000fe20003f05270 */
[----:B------:R-:W-:Y:S04]  /*2a40*/  IMAD.X R15, R105, 0x1, R94, P5 ;  /* 0x00000001690f7824 */ /* 0x000fe800028e065e */
[----:B------:R-:W3:Y:S04]  /*2a50*/  @P1 LDG.E.128 R16, desc[UR6][R20.64] ;  /* 0x0000000614101981 */ /* 0x000ee8000c1e1d00 */
[----:B---3--:R4:W-:Y:S04]  /*2a60*/  @P1 STG.E.128 desc[UR6][R14.64], R16 ;  /* 0x000000100e001986 */ /* 0x0089e8000c101d06 */
[----:B--2---:R-:W2:Y:S04]  /*2a70*/  @P0 LDG.E.128 R4, desc[UR6][R20.64+0x80] ;  /* 0x0000800614040981 */ /* 0x004ea8000c1e1d00 */
[----:B--2---:R4:W-:Y:S02]  /*2a80*/  @P0 STG.E.128 desc[UR6][R14.64+0x80], R4 ;  /* 0x000080040e000986 */ /* 0x0049e4000c101d06 */
.L_x_5681:
[----:B------:R-:W-:Y:S05]  /*2a90*/  BSYNC B0 ;  /* 0x0000000000007941 */ /* 0x000fea0003800000 */
.L_x_5680:
[C---:B------:R-:W-:Y:S01]  /*2aa0*/  ISETP.GE.AND P1, PT, R73.reuse, R3, PT ;  /* 0x000000034900720c */ /* 0x040fe20003f26270 */
[----:B------:R-:W-:Y:S01]  /*2ab0*/  BSSY B0, `(.L_x_5682) ;  /* 0x000000f000007945 */ /* 0x000fe20003800000 */
[----:B-1----:R-:W-:Y:S02]  /*2ac0*/  IMAD.U32 R3, R0, -0x40, RZ ;  /* 0xffffffc000037824 */ /* 0x002fe400078e00ff */
[----:B------:R-:W-:Y:S11]  /*2ad0*/  ISETP.GE.AND P1, PT, R73, R2, !P1 ;  /* 0x000000024900720c */ /* 0x000ff60004f26270 */
[----:B------:R-:W-:Y:S02]  /*2ae0*/  @!UPT UIADD3 URZ, URZ, URZ, URZ ;  /* 0x0000003f3f3ff290 */ /* 0x000fe4000fffe03f */
[----:B------:R-:W-:Y:S05]  /*2af0*/  @!P1 BRA `(.L_x_5683) ;  /* 0x0000000000289947 */ /* 0x000fea0003800000 */
[----:B------:R-:W-:Y:S02]  /*2b00*/  ISETP.NE.AND P5, PT, R128, RZ, PT ;  /* 0x000000ff8000720c */ /* 0x000fe40003fa5270 */
[----:B------:R-:W-:Y:S04]  /*2b10*/  IADD3 R20, P0, R110, UR18, RZ ;  /* 0x000000126e147c10 */ /* 0x000fe8000ff1e0ff */
[----:B------:R-:W-:Y:S02]  /*2b20*/  IADD3.X R21, R111, UR28, RZ, P0, !PT ;  /* 0x0000001c6f157c10 */ /* 0x000fe400087fe4ff */
[----:B---34-:R-:W-:Y:S05]  /*2b30*/  IADD3 R14, P0, R108, R142, RZ ;  /* 0x0000008e6c0e7210 */ /* 0x018fea0007f1e0ff */
[----:B------:R-:W3:Y:S01]  /*2b40*/  @P5 LDG.E.128 R16, desc[UR6][R20.64] ;  /* 0x0000000614105981 */ /* 0x000ee2000c1e1d00 */
[----:B------:R-:W-:Y:S01]  /*2b50*/  IMAD.X R15, R105, 0x1, R96, P0 ;  /* 0x00000001690f7824 */ /* 0x000fe200000e0660 */
[----:B------:R-:W-:Y:S04]  /*2b60*/  ISETP.NE.AND P0, PT, R126, RZ, PT ;  /* 0x000000ff7e00720c */ /* 0x000fe80003f05270 */
[----:B---3--:R1:W-:Y:S09]  /*2b70*/  @P5 STG.E.128 desc[UR6][R14.64], R16 ;  /* 0x000000100e005986 */ /* 0x0083f2000c101d06 */
[----:B--2---:R-:W2:Y:S04]  /*2b80*/  @P0 LDG.E.128 R4, desc[UR6][R20.64+0x80] ;  /* 0x0000800614040981 */ /* 0x004ea8000c1e1d00 */
[----:B--2---:R1:W-:Y:S02]  /*2b90*/  @P0 STG.E.128 desc[UR6][R14.64+0x80], R4 ;  /* 0x000080040e000986 */ /* 0x0043e4000c101d06 */
.L_x_5683:
[----:B------:R-:W-:Y:S05]  /*2ba0*/  BSYNC B0 ;  /* 0x0000000000007941 */ /* 0x000fea0003800000 */
.L_x_5682:
[----:B------:R-:W-:Y:S02]  /*2bb0*/  ISETP.NE.AND P5, PT, RZ, UR4, PT ;  /* 0x00000004ff007c0c */ /* 0x000fe4000bfa5270 */
[C---:B------:R-:W-:Y:S04]  /*2bc0*/  LEA R110, P0, R3.reuse, R110, 0x1 ;  /* 0x0000006e036e7211 */ /* 0x040fe800078008ff */
[----:B------:R-:W-:Y:S07]  /*2bd0*/  LEA.HI.X.SX32 R111, R3, R111, 0x1, P0 ;  /* 0x0000006f036f7211 */ /* 0x000fee00000f0eff */
[----:B------:R-:W-:Y:S05]  /*2be0*/  @!P5 BRA `(.L_x_5684) ;  /* 0x0000004c0080d947 */ /* 0x000fea0003800000 */
[----:B------:R-:W-:Y:S11]  /*2bf0*/  ISETP.NE.AND P0, PT, RZ, UR25, PT ;  /* 0x00000019ff007c0c */ /* 0x000ff6000bf05270 */
[----:B------:R-:W-:Y:S02]  /*2c00*/  @!UPT UIADD3 URZ, URZ, URZ, URZ ;  /* 0x0000003f3f3ff290 */ /* 0x000fe4000fffe03f */
[----:B------:R-:W-:Y:S05]  /*2c10*/  @!P0 BRA `(.L_x_5685) ;  /* 0x0000001c00308947 */ /* 0x000fea0003800000 */
[----:B------:R-:W-:Y:S04]  /*2c20*/  BSSY B1, `(.L_x_5686) ;  /* 0x0000067000017945 */ /* 0x000fe80003800000 */
[----:B------:R-:W-:Y:S05]  /*2c30*/  @!P6 BRA `(.L_x_5687) ;  /* 0x000000040094e947 */ /* 0x000fea0003800000 */
[----:B------:R-:W5:Y:S01]  /*2c40*/  LDC R3, c[0x0][0x2d0] ;  /* 0x0000b400ff037b82 */ /* 0x000f620000000800 */
[----:B------:R-:W-:Y:S01]  /*2c50*/  BSSY B0, `(.L_x_5688) ;  /* 0x0000033000007945 */ /* 0x000fe20003800000 */
[-C--:B-----5:R-:W-:Y:S02]  /*2c60*/  ISETP.GE.AND P0, PT, R102, R3.reuse, PT ;  /* 0x000000036600720c */ /* 0x0a0fe40003f06270 */
[----:B------:R-:W-:Y:S11]  /*2c70*/  ISETP.GE.AND P5, PT, R100, R3, PT ;  /* 0x000000036400720c */ /* 0x000ff60003fa6270 */
[----:B------:R-:W-:Y:S05]  /*2c80*/  @P0 BRA `(.L_x_5689) ;  /* 0x0000000000bc0947 */ /* 0x000fea0003800000 */
[----:B------:R-:W-:Y:S01]  /*2c90*/  ISETP.GE.AND P0, PT, R102, UR4, PT ;  /* 0x0000000466007c0c */ /* 0x000fe2000bf06270 */
[----:B-1-34-:R-:W3:Y:S01]  /*2ca0*/  LDG.E.128 R16, desc[UR6][R112.64] ;  /* 0x0000000670107981 */ /* 0x01aee2000c1e1d00 */
[----:B------:R-:W-:Y:S11]  /*2cb0*/  IMAD.MOV.U32 R99, RZ, RZ, R97 ;  /* 0x000000ffff637224 */ /* 0x000ff600078e0061 */
[----:B------:R-:W-:Y:S01]  /*2cc0*/  @!P0 MOV R8, R10 ;  /* 0x0000000a00088202 */ /* 0x000fe20000000f00 */
[----:B------:R-:W4:Y:S06]  /*2cd0*/  @!P0 LDG.E.64 R24, desc[UR6][R50.64] ;  /* 0x0000000632188981 */ /* 0x000f2c000c1e1b00 */
[----:B--2---:R1:W2:Y:S01]  /*2ce0*/  @!P0 LDG.E.64 R6, desc[UR6][R8.64] ;  /* 0x0000000608068981 */ /* 0x0042a2000c1e1b00 */
[C---:B---3--:R-:W-:Y:S01]  /*2cf0*/  @!P0 LOP3.LUT R21, R16.reuse, 0xffff0000, RZ, 0xc0, !PT ;  /* 0xffff000010158812 */ /* 0x048fe200078ec0ff */
[----:B------:R-:W-:Y:S01]  /*2d00*/  @!P0 IMAD.U32 R15, R16, 0x10000, RZ ;  /* 0x00010000100f8824 */ /* 0x000fe200078e00ff */
[----:B-1----:R-:W-:Y:S02]  /*2d10*/  @!P0 SHF.L.U32 R8, R18, 0x10, RZ ;  /* 0x0000001012088819 */ /* 0x002fe400000006ff */
[----:B----4-:R-:W-:Y:S02]  /*2d20*/  @!P0 SHF.L.U32 R22, R24, 0x10, RZ ;  /* 0x0000001018168819 */ /* 0x010fe400000006ff */
[C---:B------:R-:W-:Y:S02]  /*2d30*/  @!P0 SHF.L.U32 R23, R25.reuse, 0x10, RZ ;  /* 0x0000001019178819 */ /* 0x040fe400000006ff */
[----:B------:R-:W-:Y:S02]  /*2d40*/  @!P0 LOP3.LUT R27, R25, 0xffff0000, RZ, 0xc0, !PT ;  /* 0xffff0000191b8812 */ /* 0x000fe400078ec0ff */
[C---:B--2---:R-:W-:Y:S01]  /*2d50*/  @!P0 LOP3.LUT R14, R6.reuse, 0xffff0000, RZ, 0xc0, !PT ;  /* 0xffff0000060e8812 */ /* 0x044fe200078ec0ff */
[----:B------:R-:W-:Y:S01]  /*2d60*/  @!P0 IMAD.U32 R20, R6, 0x10000, RZ ;  /* 0x0001000006148824 */ /* 0x000fe200078e00ff */
[----:B------:R-:W-:Y:S01]  /*2d70*/  @!P0 LOP3.LUT R25, R19, 0xffff0000, RZ, 0xc0, !PT ;  /* 0xffff000013198812 */ /* 0x000fe200078ec0ff */
[C---:B------:R-:W-:Y:S01]  /*2d80*/  @!P0 IMAD.U32 R5, R7.reuse, 0x10000, RZ ;  /* 0x0001000007058824 */ /* 0x040fe200078e00ff */
[----:B------:R-:W-:Y:S01]  /*2d90*/  @!P0 LOP3.LUT R7, R7, 0xffff0000, RZ, 0xc0, !PT ;  /* 0xffff000007078812 */ /* 0x000fe200078ec0ff */
[-C--:B------:R-:W-:Y:S01]  /*2da0*/  @!P0 FMUL.FTZ R29, R21, R20.reuse ;  /* 0x00000014151d8220 */ /* 0x080fe20000410000 */
[----:B------:R-:W-:Y:S01]  /*2db0*/  @!P0 LOP3.LUT R24, R24, 0xffff0000, RZ, 0xc0, !PT ;  /* 0xffff000018188812 */ /* 0x000fe200078ec0ff */
[----:B------:R-:W-:Y:S01]  /*2dc0*/  @!P0 FMUL.FTZ R0, R15, R20 ;  /* 0x000000140f008220 */ /* 0x000fe20000410000 */
[----:B------:R-:W-:Y:S02]  /*2dd0*/  @!P0 IMAD.U32 R6, R19, 0x10000, RZ ;  /* 0x0001000013068824 */ /* 0x000fe400078e00ff */
[-C--:B------:R-:W-:Y:S01]  /*2de0*/  @!P0 FFMA.FTZ R29, R15, R22.reuse, -R29 ;  /* 0x000000160f1d8223 */ /* 0x080fe2000001081d */
[----:B------:R-:W-:Y:S01]  /*2df0*/  @!P0 SHF.L.U32 R15, R17, 0x10, RZ ;  /* 0x00000010110f8819 */ /* 0x000fe200000006ff */
[----:B------:R-:W-:Y:S01]  /*2e00*/  @!P0 FFMA.FTZ R0, R21, R22, R0 ;  /* 0x0000001615008223 */ /* 0x000fe20000010000 */
[----:B------:R-:W-:Y:S01]  /*2e10*/  @!P0 LOP3.LUT R21, R17, 0xffff0000, RZ, 0xc0, !PT ;  /* 0xffff000011158812 */ /* 0x000fe200078ec0ff */
[----:B------:R-:W-:Y:S01]  /*2e20*/  @!P0 FMUL.FTZ R3, R8, R5 ;  /* 0x0000000508038220 */ /* 0x000fe20000410000 */
[----:B------:R-:W-:Y:S01]  /*2e30*/  @!P0 LOP3.LUT R22, R18, 0xffff0000, RZ, 0xc0, !PT ;  /* 0xffff000012168812 */ /* 0x000fe200078ec0ff */
[-C--:B------:R-:W-:Y:S01]  /*2e40*/  @!P0 FMUL.FTZ R2, R15, R14.reuse ;  /* 0x0000000e0f028220 */ /* 0x080fe20000410000 */
[----:B------:R-:W-:Y:S01]  /*2e50*/  @!P0 F2FP.BF16.F32.PACK_AB R29, R0, R29 ;  /* 0x0000001d001d823e */ /* 0x000fe200000010ff */
[----:B------:R-:W-:Y:S01]  /*2e60*/  @!P0 FMUL.FTZ R31, R21, R14 ;  /* 0x0000000e151f8220 */ /* 0x000fe20000410000 */
[----:B------:R-:W-:Y:S01]  /*2e70*/  @!P0 FMUL.FTZ R33, R25, R7 ;  /* 0x0000000719218220 */ /* 0x000fe20000410000 */
[----:B------:R-:W-:Y:S01]  /*2e80*/  @!P0 FMUL.FTZ R26, R22, R5 ;  /* 0x00000005161a8220 */ /* 0x000fe20000410000 */
[----:B------:R-:W-:Y:S01]  /*2e90*/  @!P0 MOV R16, R29 ;  /* 0x0000001d00108202 */ /* 0x000fe20000000f00 */
[----:B------:R-:W-:Y:S01]  /*2ea0*/  @!P0 FMUL.FTZ R4, R6, R7 ;  /* 0x0000000706048220 */ /* 0x000fe20000410000 */
[-C--:B------:R-:W-:Y:S01]  /*2eb0*/  @!P0 FFMA.FTZ R2, R21, R24.reuse, R2 ;  /* 0x0000001815028223 */ /* 0x080fe20000010002 */
[-C--:B------:R-:W-:Y:S01]  /*2ec0*/  @!P0 FFMA.FTZ R3, R22, R23.reuse, R3 ;  /* 0x0000001716038223 */ /* 0x080fe20000010003 */
[----:B------:R-:W-:Y:S01]  /*2ed0*/  @!P0 FFMA.FTZ R31, R15, R24, -R31 ;  /* 0x000000180f1f8223 */ /* 0x000fe2000001081f */
[----:B------:R-:W-:Y:S01]  /*2ee0*/  @!P0 FFMA.FTZ R26, R8, R23, -R26 ;  /* 0x00000017081a8223 */ /* 0x000fe2000001081a */
[-C--:B------:R-:W-:Y:S01]  /*2ef0*/  @!P0 FFMA.FTZ R33, R6, R27.reuse, -R33 ;  /* 0x0000001b06218223 */ /* 0x080fe20000010821 */
[----:B------:R-:W-:Y:S02]  /*2f00*/  @!P0 FFMA.FTZ R4, R25, R27, R4 ;  /* 0x0000001b19048223 */ /* 0x000fe40000010004 */
[----:B------:R-:W-:Y:S02]  /*2f10*/  @!P0 F2FP.BF16.F32.PACK_AB R28, R2, R31 ;  /* 0x0000001f021c823e */ /* 0x000fe400000010ff */
[----:B------:R-:W-:Y:S02]  /*2f20*/  @!P0 F2FP.BF16.F32.PACK_AB R26, R3, R26 ;  /* 0x0000001a031a823e */ /* 0x000fe400000010ff */
[----:B------:R-:W-:Y:S02]  /*2f30*/  @!P0 F2FP.BF16.F32.PACK_AB R33, R4, R33 ;  /* 0x000000210421823e */ /* 0x000fe400000010ff */
[----:B------:R-:W-:Y:S02]  /*2f40*/  @!P0 MOV R17, R28 ;  /* 0x0000001c00118202 */ /* 0x000fe40000000f00 */
[----:B------:R-:W-:Y:S02]  /*2f50*/  @!P0 MOV R18, R26 ;  /* 0x0000001a00128202 */ /* 0x000fe40000000f00 */
[----:B------:R-:W-:Y:S05]  /*2f60*/  @!P0 MOV R19, R33 ;  /* 0x0000002100138202 */ /* 0x000fea0000000f00 */
[----:B------:R1:W-:Y:S02]  /*2f70*/  STG.E.128 desc[UR6][R98.64], R16 ;  /* 0x0000001062007986 */ /* 0x0003e4000c101d06 */
.L_x_5689:
[----:B------:R-:W-:Y:S05]  /*2f80*/  BSYNC B0 ;  /* 0x0000000000007941 */ /* 0x000fea0003800000 */
.L_x_5688:
        /* <DEDUP_REMOVED lines=48> */
.L_x_5687:
[----:B------:R-:W-:Y:S05]  /*3290*/  BSYNC B1 ;  /* 0x0000000000017941 */ /* 0x000fea0003800000 */
.L_x_5686:
[----:B------:R-:W-:Y:S04]  /*32a0*/  BSSY B1, `(.L_x_5690) ;  /* 0x0000071000017945 */ /* 0x000fe80003800000 */
[----:B------:R-:W-:Y:S05]  /*32b0*/  @!P4 BRA `(.L_x_5691) ;  /* 0x0000000400bcc947 */ /* 0x000fea0003800000 */
[C---:B------:R-:W-:Y:S01]  /*32c0*/  SHF.L.U64.HI R0, R70.reuse, 0x1, R123 ;  /* 0x0000000146007819 */ /* 0x040fe2000001027b */
[----:B------:R-:W5:Y:S01]  /*32d0*/  LDC R3, c[0x0][0x2d0] ;  /* 0x0000b400ff037b82 */ /* 0x000f620000000800 */
[----:B-1234-:R-:W-:Y:S01]  /*32e0*/  IMAD.SHL.U32 R5, R70, 0x2, RZ ;  /* 0x0000000246057824 */ /* 0x01efe200078e00ff */
[----:B------:R-:W-:Y:S04]  /*32f0*/  BSSY B0, `(.L_x_5692) ;  /* 0x0000039000007945 */ /* 0x000fe80003800000 */
[C---:B------:R-:W-:Y:S02]  /*3300*/  IADD3 R30, P6, R5.reuse, R50, RZ ;  /* 0x00000032051e7210 */ /* 0x040fe40007fde0ff */
[----:B------:R-:W-:Y:S03]  /*3310*/  IADD3 R14, P5, R5, R10, RZ ;  /* 0x0000000a050e7210 */ /* 0x000fe60007fbe0ff */
[C---:B------:R-:W-:Y:S02]  /*3320*/  IMAD.X R31, R0.reuse, 0x1, R51, P6 ;  /* 0x00000001001f7824 */ /* 0x040fe400030e0633 */
[----:B------:R-:W-:Y:S01]  /*3330*/  IMAD.X R15, R0, 0x1, R9, P5 ;  /* 0x00000001000f7824 */ /* 0x000fe200028e0609 */
[-C--:B-----5:R-:W-:Y:S02]  /*3340*/  ISETP.GE.AND P0, PT, R102, R3.reuse, PT ;  /* 0x000000036600720c */ /* 0x0a0fe40003f06270 */
[----:B------:R-:W-:Y:S11]  /*3350*/  ISETP.GE.AND P4, PT, R100, R3, PT ;  /* 0x000000036400720c */ /* 0x000ff60003f86270 */
[----:B------:R-:W-:Y:S05]  /*3360*/  @P0 BRA `(.L_x_5693) ;  /* 0x0000000000c40947 */ /* 0x000fea0003800000 */
[----:B------:R-:W-:Y:S02]  /*3370*/  ISETP.GE.AND P0, PT, R102, UR4, PT ;  /* 0x0000000466007c0c */ /* 0x000fe4000bf06270 */
[C---:B------:R-:W-:Y:S04]  /*3380*/  LEA R34, P5, R78.reuse, R112, 0x1 ;  /* 0x000000704e227211 */ /* 0x040fe800078a08ff */
[----:B------:R-:W-:Y:S05]  /*3390*/  LEA.HI.X R35, R78, R113, R77, 0x1, P5 ;  /* 0x000000714e237211 */ /* 0x000fea00028f0c4d */
[----:B------:R1:W2:Y:S08]  /*33a0*/  LDG.E.128 R16, desc[UR6][R34.64] ;  /* 0x0000000622107981 */ /* 0x0002b0000c1e1d00 */
[----:B------:R-:W3:Y:S06]  /*33b0*/  @!P0 LDG.E.64 R6, desc[UR6][R14.64] ;  /* 0x000000060e068981 */ /* 0x000eec000c1e1b00 */
[----:B------:R-:W4:Y:S01]  /*33c0*/  @!P0 LDG.E.64 R28, desc[UR6][R30.64] ;  /* 0x000000061e1c8981 */ /* 0x000f22000c1e1b00 */
[----:B-1----:R-:W-:Y:S02]  /*33d0*/  LEA R34, P5, R148, R98, 0x1 ;  /* 0x0000006294227211 */ /* 0x002fe400078a08ff */
[C---:B--2---:R-:W-:Y:S01]  /*33e0*/  @!P0 LOP3.LUT R23, R16.reuse, 0xffff0000, RZ, 0xc0, !PT ;  /* 0xffff000010178812 */ /* 0x044fe200078ec0ff */
[----:B------:R-:W-:Y:S01]  /*33f0*/  @!P0 IMAD.U32 R21, R17, 0x10000, RZ ;  /* 0x0001000011158824 */ /* 0x000fe200078e00ff */
[----:B------:R-:W-:Y:S02]  /*3400*/  @!P0 SHF.L.U32 R20, R16, 0x10, RZ ;  /* 0x0000001010148819 */ /* 0x000fe400000006ff */
[----:B------:R-:W-:Y:S02]  /*3410*/  @!P0 LOP3.LUT R24, R18, 0xffff0000, RZ, 0xc0, !PT ;  /* 0xffff000012188812 */ /* 0x000fe400078ec0ff */
[C---:B---3--:R-:W-:Y:S01]  /*3420*/  @!P0 LOP3.LUT R8, R6.reuse, 0xffff0000, RZ, 0xc0, !PT ;  /* 0xffff000006088812 */ /* 0x048fe200078ec0ff */
[----:B------:R-:W-:Y:S02]  /*3430*/  @!P0 IMAD.U32 R5, R6, 0x10000, RZ ;  /* 0x0001000006058824 */ /* 0x000fe400078e00ff */
[----:B------:R-:W-:Y:S02]  /*3440*/  @!P0 IMAD.U32 R6, R19, 0x10000, RZ ;  /* 0x0001000013068824 */ /* 0x000fe400078e00ff */
[-C--:B------:R-:W-:Y:S01]  /*3450*/  @!P0 FMUL.FTZ R33, R23, R5.reuse ;  /* 0x0000000517218220 */ /* 0x080fe20000410000 */
[C---:B----4-:R-:W-:Y:S01]  /*3460*/  @!P0 LOP3.LUT R22, R28.reuse, 0xffff0000, RZ, 0xc0, !PT ;  /* 0xffff00001c168812 */ /* 0x050fe200078ec0ff */
[----:B------:R-:W-:Y:S02]  /*3470*/  @!P0 IMAD.U32 R25, R28, 0x10000, RZ ;  /* 0x000100001c198824 */ /* 0x000fe400078e00ff */
[C---:B------:R-:W-:Y:S01]  /*3480*/  @!P0 FMUL.FTZ R0, R20.reuse, R5 ;  /* 0x0000000514008220 */ /* 0x040fe20000410000 */
[----:B------:R-:W-:Y:S01]  /*3490*/  @!P0 SHF.L.U32 R5, R7, 0x10, RZ ;  /* 0x0000001007058819 */ /* 0x000fe200000006ff */
[----:B------:R-:W-:Y:S01]  /*34a0*/  @!P0 IMAD.U32 R27, R29, 0x10000, RZ ;  /* 0x000100001d1b8824 */ /* 0x000fe200078e00ff */
[----:B------:R-:W-:Y:S01]  /*34b0*/  @!P0 LOP3.LUT R7, R7, 0xffff0000, RZ, 0xc0, !PT ;  /* 0xffff000007078812 */ /* 0x000fe200078ec0ff */
[-C--:B------:R-:W-:Y:S01]  /*34c0*/  @!P0 FFMA.FTZ R33, R20, R25.reuse, -R33 ;  /* 0x0000001914218223 */ /* 0x080fe20000010821 */
[----:B------:R-:W-:Y:S01]  /*34d0*/  @!P0 SHF.L.U32 R20, R18, 0x10, RZ ;  /* 0x0000001012148819 */ /* 0x000fe200000006ff */
[----:B------:R-:W-:Y:S01]  /*34e0*/  @!P0 FFMA.FTZ R0, R23, R25, R0 ;  /* 0x0000001917008223 */ /* 0x000fe20000010000 */
[----:B------:R-:W-:Y:S01]  /*34f0*/  @!P0 LOP3.LUT R23, R17, 0xffff0000, RZ, 0xc0, !PT ;  /* 0xffff000011178812 */ /* 0x000fe200078ec0ff */
[-C--:B------:R-:W-:Y:S01]  /*3500*/  @!P0 FMUL.FTZ R2, R21, R8.reuse ;  /* 0x0000000815028220 */ /* 0x080fe20000410000 */
[----:B------:R-:W-:Y:S01]  /*3510*/  @!P0 LOP3.LUT R25, R19, 0xffff0000, RZ, 0xc0, !PT ;  /* 0xffff000013198812 */ /* 0x000fe200078ec0ff */
[----:B------:R-:W-:Y:S01]  /*3520*/  @!P0 FMUL.FTZ R3, R20, R5 ;  /* 0x0000000514038220 */ /* 0x000fe20000410000 */
[----:B------:R-:W-:Y:S01]  /*3530*/  @!P0 LOP3.LUT R29, R29, 0xffff0000, RZ, 0xc0, !PT ;  /* 0xffff00001d1d8812 */ /* 0x000fe200078ec0ff */
[----:B------:R-:W-:Y:S01]  /*3540*/  @!P0 FMUL.FTZ R35, R23, R8 ;  /* 0x0000000817238220 */ /* 0x000fe20000410000 */
[----:B------:R-:W-:Y:S01]  /*3550*/  @!P0 F2FP.BF16.F32.PACK_AB R33, R0, R33 ;  /* 0x000000210021823e */ /* 0x000fe200000010ff */
[----:B------:R-:W-:Y:S01]  /*3560*/  @!P0 FMUL.FTZ R26, R24, R5 ;  /* 0x00000005181a8220 */ /* 0x000fe20000410000 */
[-C--:B------:R-:W-:Y:S01]  /*3570*/  @!P0 FMUL.FTZ R37, R25, R7.reuse ;  /* 0x0000000719258220 */ /* 0x080fe20000410000 */
[----:B------:R-:W-:Y:S01]  /*3580*/  @!P0 FMUL.FTZ R4, R6, R7 ;  /* 0x0000000706048220 */ /* 0x000fe20000410000 */
[----:B------:R-:W-:Y:S01]  /*3590*/  @!P0 MOV R16, R33 ;  /* 0x0000002100108202 */ /* 0x000fe20000000f00 */
[-C--:B------:R-:W-:Y:S01]  /*35a0*/  @!P0 FFMA.FTZ R2, R23, R22.reuse, R2 ;  /* 0x0000001617028223 */ /* 0x080fe20000010002 */
[----:B------:R-:W-:Y:S01]  /*35b0*/  @!P0 FFMA.FTZ R35, R21, R22, -R35 ;  /* 0x0000001615238223 */ /* 0x000fe20000010823 */
[-C--:B------:R-:W-:Y:S01]  /*35c0*/  @!P0 FFMA.FTZ R3, R24, R27.reuse, R3 ;  /* 0x0000001b18038223 */ /* 0x080fe20000010003 */
[----:B------:R-:W-:Y:S01]  /*35d0*/  @!P0 FFMA.FTZ R26, R20, R27, -R26 ;  /* 0x0000001b141a8223 */ /* 0x000fe2000001081a */
[-C--:B------:R-:W-:Y:S01]  /*35e0*/  @!P0 FFMA.FTZ R37, R6, R29.reuse, -R37 ;  /* 0x0000001d06258223 */ /* 0x080fe20000010825 */
        /* <DEDUP_REMOVED lines=8> */
[----:B------:R1:W-:Y:S02]  /*3670*/  STG.E.128 desc[UR6][R34.64], R16 ;  /* 0x0000001022007986 */ /* 0x0003e4000c101d06 */
.L_x_5693:
[----:B------:R-:W-:Y:S05]  /*3680*/  BSYNC B0 ;  /* 0x0000000000007941 */ /* 0x000fea0003800000 */
.L_x_5692:
[----:B------:R-:W-:Y:S05]  /*3690*/  @P4 BRA `(.L_x_5691) ;  /* 0x0000000000c44947 */ /* 0x000fea0003800000 */
[----:B------:R-:W-:Y:S02]  /*36a0*/  ISETP.GE.AND P0, PT, R100, UR4, PT ;  /* 0x0000000464007c0c */ /* 0x000fe4000bf06270 */
[C---:B------:R-:W-:Y:S04]  /*36b0*/  LEA R32, P4, R83.reuse, R112, 0x1 ;  /* 0x0000007053207211 */ /* 0x040fe800078808ff */
[----:B------:R-:W-:Y:S02]  /*36c0*/  LEA.HI.X R33, R83, R113, R82, 0x1, P4 ;  /* 0x0000007153217211 */ /* 0x000fe400020f0c52 */
[C---:B------:R-:W-:Y:S03]  /*36d0*/  LEA R36, P4, R87.reuse, R98, 0x1 ;  /* 0x0000006257247211 */ /* 0x040fe600078808ff */
[----:B-1----:R-:W2:Y:S01]  /*36e0*/  LDG.E.128 R16, desc[UR6][R32.64] ;  /* 0x0000000620107981 */ /* 0x002ea2000c1e1d00 */
[----:B------:R-:W-:Y:S07]  /*36f0*/  LEA.HI.X R37, R87, R97, R86, 0x1, P4 ;  /* 0x0000006157257211 */ /* 0x000fee00020f0c56 */
[----:B------:R1:W3:Y:S06]  /*3700*/  @!P0 LDG.E.64 R6, desc[UR6][R14.64+0x40] ;  /* 0x000040060e068981 */ /* 0x0002ec000c1e1b00 */
[----:B------:R-:W4:Y:S01]  /*3710*/  @!P0 LDG.E.64 R26, desc[UR6][R30.64+0x40] ;  /* 0x000040061e1a8981 */ /* 0x000f22000c1e1b00 */
[C---:B--2---:R-:W-:Y:S01]  /*3720*/  @!P0 SHF.L.U32 R20, R16.reuse, 0x10, RZ ;  /* 0x0000001010148819 */ /* 0x044fe200000006ff */
[----:B-1----:R-:W-:Y:S01]  /*3730*/  @!P0 IMAD.U32 R15, R17, 0x10000, RZ ;  /* 0x00010000110f8824 */ /* 0x002fe200078e00ff */
[----:B------:R-:W-:Y:S02]  /*3740*/  @!P0 LOP3.LUT R21, R16, 0xffff0000, RZ, 0xc0, !PT ;  /* 0xffff000010158812 */ /* 0x000fe400078ec0ff */
[C---:B------:R-:W-:Y:S02]  /*3750*/  @!P0 SHF.L.U32 R14, R18.reuse, 0x10, RZ ;  /* 0x00000010120e8819 */ /* 0x040fe400000006ff */
[----:B------:R-:W-:Y:S02]  /*3760*/  @!P0 LOP3.LUT R24, R18, 0xffff0000, RZ, 0xc0, !PT ;  /* 0xffff000012188812 */ /* 0x000fe400078ec0ff */
[C---:B---3--:R-:W-:Y:S01]  /*3770*/  @!P0 LOP3.LUT R8, R6.reuse, 0xffff0000, RZ, 0xc0, !PT ;  /* 0xffff000006088812 */ /* 0x048fe200078ec0ff */
[----:B------:R-:W-:Y:S02]  /*3780*/  @!P0 IMAD.U32 R5, R6, 0x10000, RZ ;  /* 0x0001000006058824 */ /* 0x000fe400078e00ff */
[----:B------:R-:W-:Y:S02]  /*3790*/  @!P0 IMAD.U32 R6, R19, 0x10000, RZ ;  /* 0x0001000013068824 */ /* 0x000fe400078e00ff */
[-C--:B------:R-:W-:Y:S01]  /*37a0*/  @!P0 FMUL.FTZ R0, R20, R5.reuse ;  /* 0x0000000514008220 */ /* 0x080fe20000410000 */
[C---:B----4-:R-:W-:Y:S01]  /*37b0*/  @!P0 LOP3.LUT R22, R26.reuse, 0xffff0000, RZ, 0xc0, !PT ;  /* 0xffff00001a168812 */ /* 0x050fe200078ec0ff */
[----:B------:R-:W-:Y:S02]  /*37c0*/  @!P0 IMAD.U32 R23, R26, 0x10000, RZ ;  /* 0x000100001a178824 */ /* 0x000fe400078e00ff */
[----:B------:R-:W-:Y:S01]  /*37d0*/  @!P0 FMUL.FTZ R29, R21, R5 ;  /* 0x00000005151d8220 */ /* 0x000fe20000410000 */
[----:B------:R-:W-:Y:S01]  /*37e0*/  @!P0 SHF.L.U32 R5, R7, 0x10, RZ ;  /* 0x0000001007058819 */ /* 0x000fe200000006ff */
[----:B------:R-:W-:Y:S01]  /*37f0*/  @!P0 IMAD.U32 R25, R27, 0x10000, RZ ;  /* 0x000100001b198824 */ /* 0x000fe200078e00ff */
[----:B------:R-:W-:Y:S01]  /*3800*/  @!P0 LOP3.LUT R7, R7, 0xffff0000, RZ, 0xc0, !PT ;  /* 0xffff000007078812 */ /* 0x000fe200078ec0ff */
[-C--:B------:R-:W-:Y:S01]  /*3810*/  @!P0 FFMA.FTZ R0, R21, R23.reuse, R0 ;  /* 0x0000001715008223 */ /* 0x080fe20000010000 */
[----:B------:R-:W-:Y:S01]  /*3820*/  @!P0 LOP3.LUT R21, R17, 0xffff0000, RZ, 0xc0, !PT ;  /* 0xffff000011158812 */ /* 0x000fe200078ec0ff */
[----:B------:R-:W-:Y:S01]  /*3830*/  @!P0 FFMA.FTZ R29, R20, R23, -R29 ;  /* 0x00000017141d8223 */ /* 0x000fe2000001081d */
[----:B------:R-:W-:Y:S01]  /*3840*/  @!P0 LOP3.LUT R23, R19, 0xffff0000, RZ, 0xc0, !PT ;  /* 0xffff000013178812 */ /* 0x000fe200078ec0ff */
[-C--:B------:R-:W-:Y:S01]  /*3850*/  @!P0 FMUL.FTZ R2, R15, R8.reuse ;  /* 0x000000080f028220 */ /* 0x080fe20000410000 */
[----:B------:R-:W-:Y:S01]  /*3860*/  @!P0 LOP3.LUT R27, R27, 0xffff0000, RZ, 0xc0, !PT ;  /* 0xffff00001b1b8812 */ /* 0x000fe200078ec0ff */
[----:B------:R-:W-:Y:S01]  /*3870*/  @!P0 FMUL.FTZ R33, R21, R8 ;  /* 0x0000000815218220 */ /* 0x000fe20000410000 */
[----:B------:R-:W-:Y:S01]  /*3880*/  @!P0 F2FP.BF16.F32.PACK_AB R29, R0, R29 ;  /* 0x0000001d001d823e */ /* 0x000fe200000010ff */
[-C--:B------:R-:W-:Y:S01]  /*3890*/  @!P0 FMUL.FTZ R3, R14, R5.reuse ;  /* 0x000000050e038220 */ /* 0x080fe20000410000 */
[----:B------:R-:W-:Y:S01]  /*38a0*/  @!P0 FMUL.FTZ R28, R24, R5 ;  /* 0x00000005181c8220 */ /* 0x000fe20000410000 */
[----:B------:R-:W-:Y:S01]  /*38b0*/  @!P0 FMUL.FTZ R35, R23, R7 ;  /* 0x0000000717238220 */ /* 0x000fe20000410000 */
[----:B------:R-:W-:Y:S01]  /*38c0*/  @!P0 MOV R16, R29 ;  /* 0x0000001d00108202 */ /* 0x000fe20000000f00 */
[----:B------:R-:W-:Y:S01]  /*38d0*/  @!P0 FMUL.FTZ R4, R6, R7 ;  /* 0x0000000706048220 */ /* 0x000fe20000410000 */
        /* <DEDUP_REMOVED lines=10> */
[----:B------:R-:W-:Y:S02]  /*3980*/  @!P0 MOV R18, R28 ;  /* 0x0000001c00128202 */ /* 0x000fe40000000f00 */
[----:B------:R-:W-:Y:S05]  /*3990*/  @!P0 MOV R19, R35 ;  /* 0x0000002300138202 */ /* 0x000fea0000000f00 */
[----:B------:R1:W-:Y:S02]  /*39a0*/  STG.E.128 desc[UR6][R36.64], R16 ;  /* 0x0000001024007986 */ /* 0x0003e4000c101d06 */
.L_x_5691:
[----:B------:R-:W-:Y:S05]  /*39b0*/  BSYNC B1 ;  /* 0x0000000000017941 */ /* 0x000fea0003800000 */
.L_x_5690:
        /* <DEDUP_REMOVED lines=62> */
.L_x_5697:
[----:B------:R-:W-:Y:S05]  /*3da0*/  BSYNC B0 ;  /* 0x0000000000007941 */ /* 0x000fea0003800000 */
.L_x_5696:
        /* <DEDUP_REMOVED lines=50> */
.L_x_5695:
[----:B------:R-:W-:Y:S05]  /*40d0*/  BSYNC B1 ;  /* 0x0000000000017941 */ /* 0x000fea0003800000 */
.L_x_5694:
        /* <DEDUP_REMOVED lines=13> */
[----:B------:R-:W-:Y:S01]  /*41b0*/  ISETP.GE.AND P0, PT, R102, UR4, PT ;  /* 0x0000000466007c0c */ /* 0x000fe2000bf06270 */
[----:B------:R-:W1:Y:S01]  /*41c0*/  LDC.64 R32, c[0x0][0x338] ;  /* 0x0000ce00ff207b82 */ /* 0x000e620000000a00 */
[----:B------:R-:W-:Y:S11]  /*41d0*/  MOV R99, R97 ;  /* 0x0000006100637202 */ /* 0x000ff60000000f00 */
[----:B------:R-:W2:Y:S06]  /*41e0*/  @!P0 LDG.E.64 R6, desc[UR6][R14.64] ;  /* 0x000000060e068981 */ /* 0x000eac000c1e1b00 */
[----:B------:R-:W3:Y:S01]  /*41f0*/  @!P0 LDG.E.64 R28, desc[UR6][R30.64] ;  /* 0x000000061e1c8981 */ /* 0x000ee2000c1e1b00 */
[----:B--2---:R-:W-:Y:S01]  /*4200*/  @!P0 SHF.L.U32 R5, R6, 0x10, RZ ;  /* 0x0000001006058819 */ /* 0x004fe200000006ff */
[----:B-1----:R-:W-:Y:S01]  /*4210*/  IMAD.WIDE.U32 R34, R32, 0x60, R112 ;  /* 0x0000006020227825 */ /* 0x002fe200078e0070 */
[----:B------:R-:W-:Y:S03]  /*4220*/  @!P0 LOP3.LUT R8, R6, 0xffff0000, RZ, 0xc0, !PT ;  /* 0xffff000006088812 */ /* 0x000fe600078ec0ff */
[----:B------:R-:W-:Y:S01]  /*4230*/  IMAD R33, R33, 0x60, RZ ;  /* 0x0000006021217824 */ /* 0x000fe200078e02ff */
[C---:B---3--:R-:W-:Y:S01]  /*4240*/  @!P0 SHF.L.U32 R25, R28.reuse, 0x10, RZ ;  /* 0x000000101c198819 */ /* 0x048fe200000006ff */
[----:B------:R-:W-:Y:S01]  /*4250*/  @!P0 IMAD.U32 R27, R29, 0x10000, RZ ;  /* 0x000100001d1b8824 */ /* 0x000fe200078e00ff */
[----:B------:R-:W-:Y:S02]  /*4260*/  @!P0 LOP3.LUT R22, R28, 0xffff0000, RZ, 0xc0, !PT ;  /* 0xffff00001c168812 */ /* 0x000fe400078ec0ff */
[----:B------:R-:W-:Y:S02]  /*4270*/  IADD3 R35, R35, R33, RZ ;  /* 0x0000002123237210 */ /* 0x000fe40007ffe0ff */
[----:B------:R-:W-:Y:S01]  /*4280*/  @!P0 LOP3.LUT R29, R29, 0xffff0000, RZ, 0xc0, !PT ;  /* 0xffff00001d1d8812 */ /* 0x000fe200078ec0ff */
[----:B------:R-:W1:Y:S02]  /*4290*/  LDC.64 R32, c[0x0][0x248] ;  /* 0x00009200ff207b82 */ /* 0x000e640000000a00 */
[----:B------:R-:W2:Y:S01]  /*42a0*/  LDG.E.128 R16, desc[UR6][R34.64] ;  /* 0x0000000622107981 */ /* 0x000ea2000c1e1d00 */
[----:B-1----:R-:W-:Y:S04]  /*42b0*/  IMAD.WIDE.U32 R40, R32, 0x60, R98 ;  /* 0x0000006020287825 */ /* 0x002fe800078e0062 */
[----:B------:R-:W-:Y:S05]  /*42c0*/  IMAD R33, R33, 0x60, RZ ;  /* 0x0000006021217824 */ /* 0x000fea00078e02ff */
[----:B------:R-:W-:Y:S02]  /*42d0*/  IADD3 R41, R41, R33, RZ ;  /* 0x0000002129297210 */ /* 0x000fe40007ffe0ff */
[C---:B--2---:R-:W-:Y:S01]  /*42e0*/  @!P0 LOP3.LUT R23, R16.reuse, 0xffff0000, RZ, 0xc0, !PT ;  /* 0xffff000010178812 */ /* 0x044fe200078ec0ff */
[----:B------:R-:W-:Y:S01]  /*42f0*/  @!P0 IMAD.U32 R6, R19, 0x10000, RZ ;  /* 0x0001000013068824 */ /* 0x000fe200078e00ff */
[----:B------:R-:W-:Y:S02]  /*4300*/  @!P0 SHF.L.U32 R20, R16, 0x10, RZ ;  /* 0x0000001010148819 */ /* 0x000fe400000006ff */
[----:B------:R-:W-:Y:S01]  /*4310*/  @!P0 SHF.L.U32 R21, R17, 0x10, RZ ;  /* 0x0000001011158819 */ /* 0x000fe200000006ff */
[-C--:B------:R-:W-:Y:S01]  /*4320*/  @!P0 FMUL.FTZ R35, R23, R5.reuse ;  /* 0x0000000517238220 */ /* 0x080fe20000410000 */
[----:B------:R-:W-:Y:S01]  /*4330*/  @!P0 LOP3.LUT R24, R18, 0xffff0000, RZ, 0xc0, !PT ;  /* 0xffff000012188812 */ /* 0x000fe200078ec0ff */
[C---:B------:R-:W-:Y:S01]  /*4340*/  @!P0 FMUL.FTZ R0, R20.reuse, R5 ;  /* 0x0000000514008220 */ /* 0x040fe20000410000 */
[C---:B------:R-:W-:Y:S01]  /*4350*/  @!P0 IMAD.U32 R5, R7.reuse, 0x10000, RZ ;  /* 0x0001000007058824 */ /* 0x040fe200078e00ff */
        /* <DEDUP_REMOVED lines=8> */
[----:B------:R-:W-:Y:S01]  /*43e0*/  @!P0 F2FP.BF16.F32.PACK_AB R35, R0, R35 ;  /* 0x000000230023823e */ /* 0x000fe200000010ff */
[----:B------:R-:W-:Y:S01]  /*43f0*/  @!P0 FMUL.FTZ R37, R23, R8 ;  /* 0x0000000817258220 */ /* 0x000fe20000410000 */
[----:B------:R-:W-:Y:S01]  /*4400*/  @!P0 FMUL.FTZ R26, R24, R5 ;  /* 0x00000005181a8220 */ /* 0x000fe20000410000 */
[-C--:B------:R-:W-:Y:S01]  /*4410*/  @!P0 FMUL.FTZ R39, R25, R7.reuse ;  /* 0x0000000719278220 */ /* 0x080fe20000410000 */
[----:B------:R-:W-:Y:S01]  /*4420*/  @!P0 FMUL.FTZ R4, R6, R7 ;  /* 0x0000000706048220 */ /* 0x000fe20000410000 */
[-C--:B------:R-:W-:Y:S01]  /*4430*/  @!P0 FFMA.FTZ R2, R23, R22.reuse, R2 ;  /* 0x0000001617028223 */ /* 0x080fe20000010002 */
[-C--:B------:R-:W-:Y:S01]  /*4440*/  @!P0 FFMA.FTZ R3, R24, R27.reuse, R3 ;  /* 0x0000001b18038223 */ /* 0x080fe20000010003 */
[----:B------:R-:W-:Y:S01]  /*4450*/  @!P0 FFMA.FTZ R37, R21, R22, -R37 ;  /* 0x0000001615258223 */ /* 0x000fe20000010825 */
[----:B------:R-:W-:Y:S01]  /*4460*/  @!P0 FFMA.FTZ R26, R20, R27, -R26 ;  /* 0x0000001b141a8223 */ /* 0x000fe2000001081a */
[-C--:B------:R-:W-:Y:S01]  /*4470*/  @!P0 FFMA.FTZ R39, R6, R29.reuse, -R39 ;  /* 0x0000001d06278223 */ /* 0x080fe20000010827 */
        /* <DEDUP_REMOVED lines=8> */
[----:B------:R1:W-:Y:S02]  /*4500*/  STG.E.128 desc[UR6][R40.64], R16 ;  /* 0x0000001028007986 */ /* 0x0003e4000c101d06 */
.L_x_5701:
[----:B------:R-:W-:Y:S05]  /*4510*/  BSYNC B0 ;  /* 0x0000000000007941 */ /* 0x000fea0003800000 */
.L_x_5700:
        /* <DEDUP_REMOVED lines=50> */
.L_x_5699:
[----:B------:R-:W-:Y:S05]  /*4840*/  BSYNC B1 ;  /* 0x0000000000017941 */ /* 0x000fea0003800000 */
.L_x_5698:
[----:B------:R-:W5:Y:S01]  /*4850*/  LDC R0, c[0x0][0x2e0] ;  /* 0x0000b800ff007b82 */ /* 0x000f620000000800 */
[----:B------:R-:W-:Y:S01]  /*4860*/  IMAD.MOV.U32 R8, RZ, RZ, R10 ;  /* 0x000000ffff087224 */ /* 0x000fe200078e000a */
[----:B------:R-:W-:Y:S01]  /*4870*/  UMOV UR4, UR24 ;  /* 0x0000001800047c82 */ /* 0x000fe20008000000 */
[----:B-----5:R-:W-:Y:S05]  /*4880*/  IMAD.U32 R3, R0, -0x20, RZ ;  /* 0xffffffe000037824 */ /* 0x020fea00078e00ff */
[C---:B------:R-:W-:Y:S02]  /*4890*/  LEA R50, P1, R3.reuse, R50, 0x1 ;  /* 0x0000003203327211 */ /* 0x040fe400078208ff */
[C---:B------:R-:W-:Y:S02]  /*48a0*/  LEA R10, P0, R3.reuse, R8, 0x1 ;  /* 0x00000008030a7211 */ /* 0x040fe400078008ff */
[C---:B------:R-:W-:Y:S02]  /*48b0*/  LEA.HI.X.SX32 R51, R3.reuse, R51, 0x1, P1 ;  /* 0x0000003303337211 */ /* 0x040fe400008f0eff */
[----:B------:R-:W-:Y:S01]  /*48c0*/  LEA.HI.X.SX32 R9, R3, R9, 0x1, P0 ;  /* 0x0000000903097211 */ /* 0x000fe200000f0eff */
[----:B------:R-:W-:Y:S08]  /*48d0*/  BRA `(.L_x_5702) ;  /* 0x0000003400547947 */ /* 0x000ff00003800000 */
.L_x_5685:
[----:B------:R-:W-:Y:S04]  /*48e0*/  BSSY B2, `(.L_x_5703) ;  /* 0x00000b7000027945 */ /* 0x000fe80003800000 */
[----:B------:R-:W-:Y:S05]  /*48f0*/  @!P6 BRA `(.L_x_5704) ;  /* 0x0000000800d4e947 */ /* 0x000fea0003800000 */
[----:B--2---:R-:W2:Y:S01]  /*4900*/  LDC R109, c[0x0][0x2d0] ;  /* 0x0000b400ff6d7b82 */ /* 0x004ea20000000800 */
[----:B------:R-:W-:Y:S01]  /*4910*/  BSSY B1, `(.L_x_5705) ;  /* 0x0000059000017945 */ /* 0x000fe20003800000 */
[----:B--2---:R-:W-:Y:S11]  /*4920*/  ISETP.GE.AND P0, PT, R102, R109, PT ;  /* 0x0000006d6600720c */ /* 0x004ff60003f06270 */
[----:B------:R-:W-:Y:S02]  /*4930*/  @!UPT UIADD3 URZ, URZ, URZ, URZ ;  /* 0x0000003f3f3ff290 */ /* 0x000fe4000fffe03f */
[----:B------:R-:W-:Y:S05]  /*4940*/  @P0 BRA `(.L_x_5706) ;  /* 0x0000000400540947 */ /* 0x000fea0003800000 */
[----:B------:R-:W-:Y:S01]  /*4950*/  ISETP.GE.AND P0, PT, R102, UR4, PT ;  /* 0x0000000466007c0c */ /* 0x000fe2000bf06270 */
[----:B------:R2:W5:Y:S01]  /*4960*/  LDG.E.128 R36, desc[UR6][R112.64] ;  /* 0x0000000670247981 */ /* 0x000562000c1e1d00 */
[----:B------:R-:W-:Y:S01]  /*4970*/  MOV R99, R97 ;  /* 0x0000006100637202 */ /* 0x000fe20000000f00 */
[----:B------:R-:W-:Y:S10]  /*4980*/  BSSY B0, `(.L_x_5707) ;  /* 0x0000050000007945 */ /* 0x000ff40003800000 */
[----:B------:R-:W-:Y:S05]  /*4990*/  @P0 BRA `(.L_x_5708) ;  /* 0x0000000400380947 */ /* 0x000fea0003800000 */
[C---:B-----5:R-:W-:Y:S01]  /*49a0*/  SHF.L.U32 R31, R36.reuse, 0x10, RZ ;  /* 0x00000010241f7819 */ /* 0x060fe200000006ff */
[----:B------:R-:W-:Y:S01]  /*49b0*/  ULEA.HI UR27, UR4, UR4, URZ, 0x1 ;  /* 0x00000004041b7291 */ /* 0x000fe2000f8f083f */
[----:B------:R-:W-:Y:S01]  /*49c0*/  LOP3.LUT R33, R36, 0xffff0000, RZ, 0xc0, !PT ;  /* 0xffff000024217812 */ /* 0x000fe200078ec0ff */
[----:B------:R-:W-:Y:S01]  /*49d0*/  IMAD.MOV.U32 R157, RZ, RZ, RZ ;  /* 0x000000ffff9d7224 */ /* 0x000fe200078e00ff */
[C---:B------:R-:W-:Y:S01]  /*49e0*/  SHF.L.U32 R40, R38.reuse, 0x10, RZ ;  /* 0x0000001026287819 */ /* 0x040fe200000006ff */
[----:B------:R-:W-:Y:S01]  /*49f0*/  USHF.R.S32.HI UR27, URZ, 0x1, UR27 ;  /* 0x000000013f1b7899 */ /* 0x000fe2000801141b */
[----:B------:R-:W-:Y:S01]  /*4a00*/  LOP3.LUT R41, R38, 0xffff0000, RZ, 0xc0, !PT ;  /* 0xffff000026297812 */ /* 0x000fe200078ec0ff */
[C---:B------:R-:W-:Y:S01]  /*4a10*/  IMAD.U32 R36, R37.reuse, 0x10000, RZ ;  /* 0x0001000025247824 */ /* 0x040fe200078e00ff */
[----:B------:R-:W-:Y:S01]  /*4a20*/  LOP3.LUT R37, R37, 0xffff0000, RZ, 0xc0, !PT ;  /* 0xffff000025257812 */ /* 0x000fe200078ec0ff */
[C---:B------:R-:W-:Y:S01]  /*4a30*/  IMAD.U32 R44, R39.reuse, 0x10000, RZ ;  /* 0x00010000272c7824 */ /* 0x040fe200078e00ff */
[----:B------:R-:W-:Y:S02]  /*4a40*/  LOP3.LUT R45, R39, 0xffff0000, RZ, 0xc0, !PT ;  /* 0xffff0000272d7812 */ /* 0x000fe400078ec0ff */
[----:B------:R-:W-:Y:S02]  /*4a50*/  ISETP.GE.AND P5, PT, R102, UR27, PT ;  /* 0x0000001b66007c0c */ /* 0x000fe4000bfa6270 */
[----:B------:R-:W-:Y:S11]  /*4a60*/  MOV R153, UR27 ;  /* 0x0000001b00997c02 */ /* 0x000ff60008000f00 */
[----:B------:R-:W-:Y:S02]  /*4a70*/  @P5 IMAD R157, RZ, RZ, -UR27 ;  /* 0x8000001bff9d5e24 */ /* 0x000fe4000f8e02ff */
[----:B------:R-:W-:Y:S03]  /*4a80*/  @P5 IMAD R153, RZ, RZ, -UR27 ;  /* 0x8000001bff995e24 */ /* 0x000fe6000f8e02ff */
[C---:B------:R-:W-:Y:S04]  /*4a90*/  LEA R158, P0, R157.reuse, R114, 0x1 ;  /* 0x000000729d9e7211 */ /* 0x040fe800078008ff */
[----:B------:R-:W-:Y:S02]  /*4aa0*/  LEA.HI.X.SX32 R159, R157, R115, 0x1, P0 ;  /* 0x000000739d9f7211 */ /* 0x000fe400000f0eff */
[C---:B-1-34-:R-:W-:Y:S04]  /*4ab0*/  LEA R14, P0, R153.reuse, R112, 0x1 ;  /* 0x00000070990e7211 */ /* 0x05afe800078008ff */
[----:B------:R-:W-:Y:S01]  /*4ac0*/  LEA.HI.X.SX32 R15, R153, R113, 0x1, P0 ;  /* 0x00000071990f7211 */ /* 0x000fe200000f0eff */
[----:B------:R-:W3:Y:S01]  /*4ad0*/  LDG.E.128 R156, desc[UR6][R158.64] ;  /* 0x000000069e9c7981 */ /* 0x000ee2000c1e1d00 */
[----:B------:R-:W-:Y:S01]  /*4ae0*/  MOV R153, RZ ;  /* 0x000000ff00997202 */ /* 0x000fe20000000f00 */
[----:B------:R-:W-:Y:S05]  /*4af0*/  @P5 IMAD R153, RZ, RZ, -UR27 ;  /* 0x8000001bff995e24 */ /* 0x000fea000f8e02ff */
[C---:B------:R-:W-:Y:S01]  /*4b00*/  LEA R34, P0, R153.reuse, R116, 0x1 ;  /* 0x0000007499227211 */ /* 0x040fe200078008ff */
[----:B------:R1:W4:Y:S03]  /*4b10*/  LDG.E.128 R16, desc[UR6][R14.64] ;  /* 0x000000060e107981 */ /* 0x000326000c1e1d00 */
[----:B------:R-:W-:Y:S05]  /*4b20*/  LEA.HI.X.SX32 R35, R153, R117, 0x1, P0 ;  /* 0x0000007599237211 */ /* 0x000fea00000f0eff */
[----:B------:R-:W2:Y:S01]  /*4b30*/  LDG.E.128 R52, desc[UR6][R34.64] ;  /* 0x0000000622347981 */ /* 0x000ea2000c1e1d00 */
[C---:B---3--:R-:W-:Y:S01]  /*4b40*/  SHF.L.U32 R29, R156.reuse, 0x10, RZ ;  /* 0x000000109c1d7819 */ /* 0x048fe200000006ff */
[----:B------:R-:W-:Y:S01]  /*4b50*/  IMAD.U32 R23, R157, 0x10000, RZ ;  /* 0x000100009d177824 */ /* 0x000fe200078e00ff */
[----:B------:R-:W-:Y:S01]  /*4b60*/  LOP3.LUT R25, R156, 0xffff0000, RZ, 0xc0, !PT ;  /* 0xffff00009c197812 */ /* 0x000fe200078ec0ff */
[----:B-1----:R-:W-:Y:S01]  /*4b70*/  IMAD.U32 R15, R159, 0x10000, RZ ;  /* 0x000100009f0f7824 */ /* 0x002fe200078e00ff */
[----:B------:R-:W-:Y:S01]  /*4b80*/  LOP3.LUT R22, R157, 0xffff0000, RZ, 0xc0, !PT ;  /* 0xffff00009d167812 */ /* 0x000fe200078ec0ff */
[----:B------:R-:W-:Y:S01]  /*4b90*/  @!P5 FADD.FTZ R29, -R29, -RZ ;  /* 0x800000ff1d1dd221 */ /* 0x000fe20000010100 */
[----:B------:R-:W-:Y:S01]  /*4ba0*/  SHF.L.U32 R21, R158, 0x10, RZ ;  /* 0x000000109e157819 */ /* 0x000fe200000006ff */
[----:B------:R-:W-:Y:S01]  /*4bb0*/  @!P5 FADD.FTZ R25, -R25, -RZ ;  /* 0x800000ff1919d221 */ /* 0x000fe20000010100 */
[----:B----4-:R-:W-:Y:S01]  /*4bc0*/  SHF.L.U32 R30, R16, 0x10, RZ ;  /* 0x00000010101e7819 */ /* 0x010fe200000006ff */
[----:B------:R-:W-:Y:S01]  /*4bd0*/  IMAD.U32 R26, R17, 0x10000, RZ ;  /* 0x00010000111a7824 */ /* 0x000fe200078e00ff */
[----:B------:R-:W-:Y:S01]  /*4be0*/  LOP3.LUT R20, R158, 0xffff0000, RZ, 0xc0, !PT ;  /* 0xffff00009e147812 */ /* 0x000fe200078ec0ff */
        /* <DEDUP_REMOVED lines=8> */
[C---:B------:R-:W-:Y:S01]  /*4c70*/  IMAD.U32 R16, R19.reuse, 0x10000, RZ ;  /* 0x0001000013107824 */ /* 0x040fe200078e00ff */
[----:B--2---:R-:W-:Y:S01]  /*4c80*/  SHF.L.U32 R32, R52, 0x10, RZ ;  /* 0x0000001034207819 */ /* 0x004fe200000006ff */
[----:B------:R-:W-:Y:S01]  /*4c90*/  FMUL.FTZ R2, R28, R25 ;  /* 0x000000191c027220 */ /* 0x000fe20000410000 */
[----:B------:R-:W-:Y:S01]  /*4ca0*/  LOP3.LUT R17, R18, 0xffff0000, RZ, 0xc0, !PT ;  /* 0xffff000012117812 */ /* 0x000fe200078ec0ff */
[----:B------:R-:W-:Y:S01]  /*4cb0*/  @!P5 FADD.FTZ R20, -R20, -RZ ;  /* 0x800000ff1414d221 */ /* 0x000fe20000010100 */
[----:B------:R-:W-:Y:S01]  /*4cc0*/  LOP3.LUT R34, R52, 0xffff0000, RZ, 0xc0, !PT ;  /* 0xffff000034227812 */ /* 0x000fe200078ec0ff */
[----:B------:R-:W-:Y:S01]  /*4cd0*/  FMUL.FTZ R3, R26, R23 ;  /* 0x000000171a037220 */ /* 0x000fe20000410000 */
[----:B------:R-:W-:Y:S01]  /*4ce0*/  LOP3.LUT R19, R19, 0xffff0000, RZ, 0xc0, !PT ;  /* 0xffff000013137812 */ /* 0x000fe200078ec0ff */
[----:B------:R-:W-:Y:S01]  /*4cf0*/  @!P5 FADD.FTZ R15, -R15, -RZ ;  /* 0x800000ff0f0fd221 */ /* 0x000fe20000010100 */
[C---:B------:R-:W-:Y:S01]  /*4d00*/  LOP3.LUT R38, R53.reuse, 0xffff0000, RZ, 0xc0, !PT ;  /* 0xffff000035267812 */ /* 0x040fe200078ec0ff */
[----:B------:R-:W-:Y:S02]  /*4d10*/  IMAD.U32 R35, R53, 0x10000, RZ ;  /* 0x0001000035237824 */ /* 0x000fe400078e00ff */
[----:B------:R-:W-:Y:S01]  /*4d20*/  FMUL.FTZ R4, R27, R22 ;  /* 0x000000161b047220 */ /* 0x000fe20000410000 */
[----:B------:R-:W-:Y:S01]  /*4d30*/  SHF.L.U32 R39, R54, 0x10, RZ ;  /* 0x0000001036277819 */ /* 0x000fe200000006ff */
[----:B------:R-:W-:Y:S01]  /*4d40*/  @!P5 FADD.FTZ R14, -R14, -RZ ;  /* 0x800000ff0e0ed221 */ /* 0x000fe20000010100 */
[----:B------:R-:W-:Y:S01]  /*4d50*/  FMUL.FTZ R5, R24, R21 ;  /* 0x0000001518057220 */ /* 0x000fe20000410000 */
[----:B------:R-:W-:Y:S01]  /*4d60*/  LOP3.LUT R42, R54, 0xffff0000, RZ, 0xc0, !PT ;  /* 0xffff0000362a7812 */ /* 0x000fe200078ec0ff */
[----:B------:R-:W-:Y:S01]  /*4d70*/  FFMA.FTZ R0, R31, R32, R0 ;  /* 0x000000201f007223 */ /* 0x000fe20000010000 */
[----:B------:R-:W-:Y:S01]  /*4d80*/  FMUL.FTZ R6, R17, R20 ;  /* 0x0000001411067220 */ /* 0x000fe20000410000 */
[----:B------:R-:W-:Y:S01]  /*4d90*/  LOP3.LUT R46, R55, 0xffff0000, RZ, 0xc0, !PT ;  /* 0xffff0000372e7812 */ /* 0x000fe200078ec0ff */
[----:B------:R-:W-:Y:S01]  /*4da0*/  FFMA.FTZ R2, R33, R34, R2 ;  /* 0x0000002221027223 */ /* 0x000fe20000010002 */
[----:B------:R-:W-:Y:S01]  /*4db0*/  FMUL.FTZ R7, R16, R15 ;  /* 0x0000000f10077220 */ /* 0x000fe20000410000 */
[----:B------:R-:W-:Y:S02]  /*4dc0*/  IMAD.U32 R43, R55, 0x10000, RZ ;  /* 0x00010000372b7824 */ /* 0x000fe400078e00ff */
[----:B------:R-:W-:Y:S01]  /*4dd0*/  FFMA.FTZ R3, R36, R35, R3 ;  /* 0x0000002324037223 */ /* 0x000fe20000010003 */
[----:B------:R-:W-:Y:S01]  /*4de0*/  FMUL.FTZ R8, R19, R14 ;  /* 0x0000000e13087220 */ /* 0x000fe20000410000 */
[----:B------:R-:W-:Y:S01]  /*4df0*/  F2FP.BF16.F32.PACK_AB R36, R2, R0 ;  /* 0x000000000224723e */ /* 0x000fe200000010ff */
[----:B------:R-:W-:Y:S01]  /*4e00*/  FFMA.FTZ R4, R37, R38, R4 ;  /* 0x0000002625047223 */ /* 0x000fe20000010004 */
[----:B------:R-:W-:Y:S01]  /*4e10*/  FFMA.FTZ R5, R40, R39, R5 ;  /* 0x0000002728057223 */ /* 0x000fe20000010005 */
[----:B------:R-:W-:Y:S01]  /*4e20*/  FFMA.FTZ R6, R41, R42, R6 ;  /* 0x0000002a29067223 */ /* 0x000fe20000010006 */
[----:B------:R-:W-:Y:S01]  /*4e30*/  FFMA.FTZ R7, R44, R43, R7 ;  /* 0x0000002b2c077223 */ /* 0x000fe20000010007 */
[----:B------:R-:W-:Y:S01]  /*4e40*/  FFMA.FTZ R8, R45, R46, R8 ;  /* 0x0000002e2d087223 */ /* 0x000fe20000010008 */
[----:B------:R-:W-:Y:S02]  /*4e50*/  F2FP.BF16.F32.PACK_AB R37, R4, R3 ;  /* 0x000000030425723e */ /* 0x000fe400000010ff */
[----:B------:R-:W-:Y:S02]  /*4e60*/  F2FP.BF16.F32.PACK_AB R38, R6, R5 ;  /* 0x000000050626723e */ /* 0x000fe400000010ff */
[----:B------:R-:W-:Y:S02]  /*4e70*/  F2FP.BF16.F32.PACK_AB R39, R8, R7 ;  /* 0x000000070827723e */ /* 0x000fe400000010ff */
.L_x_5708:
[----:B------:R-:W-:Y:S05]  /*4e80*/  BSYNC B0 ;  /* 0x0000000000007941 */ /* 0x000fea0003800000 */
.L_x_5707:
[----:B-----5:R1:W-:Y:S02]  /*4e90*/  STG.E.128 desc[UR6][R98.64], R36 ;  /* 0x0000002462007986 */ /* 0x0203e4000c101d06 */
.L_x_5706:
[----:B------:R-:W-:Y:S05]  /*4ea0*/  BSYNC B1 ;  /* 0x0000000000017941 */ /* 0x000fea0003800000 */
.L_x_5705:
[----:B------:R-:W-:Y:S11]  /*4eb0*/  ISETP.GE.AND P0, PT, R100, R109, PT ;  /* 0x0000006d6400720c */ /* 0x000ff60003f06270 */
[----:B------:R-:W-:Y:S02]  /*4ec0*/  @!UPT UIADD3 URZ, URZ, URZ, URZ ;  /* 0x0000003f3f3ff290 */ /* 0x000fe4000fffe03f */
[----:B------:R-:W-:Y:S05]  /*4ed0*/  @P0 BRA `(.L_x_5704) ;  /* 0x00000004005c0947 */ /* 0x000fea0003800000 */
[----:B-1----:R-:W-:Y:S01]  /*4ee0*/  IMAD.MOV.U32 R99, RZ, RZ, R97 ;  /* 0x000000ffff637224 */ /* 0x002fe200078e0061 */
[----:B------:R1:W5:Y:S01]  /*4ef0*/  LDG.E.128 R36, desc[UR6][R112.64+0x80] ;  /* 0x0000800670247981 */ /* 0x000362000c1e1d00 */
[----:B------:R-:W-:Y:S01]  /*4f00*/  ISETP.GE.AND P0, PT, R100, UR4, PT ;  /* 0x0000000464007c0c */ /* 0x000fe2000bf06270 */
[----:B------:R-:W-:Y:S01]  /*4f10*/  BSSY B0, `(.L_x_5709) ;  /* 0x0000052000007945 */ /* 0x000fe20003800000 */
[----:B------:R-:W-:Y:S05]  /*4f20*/  IADD3 R160, P5, R112, 0x80, RZ ;  /* 0x0000008070a07810 */ /* 0x000fea0007fbe0ff */
[----:B------:R-:W-:Y:S06]  /*4f30*/  IMAD.X R161, RZ, RZ, R113, P5 ;  /* 0x000000ffffa17224 */ /* 0x000fec00028e0671 */
        /* <DEDUP_REMOVED lines=18> */
[C---:B---34-:R-:W-:Y:S04]  /*5060*/  LEA R14, P0, R109.reuse, R160, 0x1 ;  /* 0x000000a06d0e7211 */ /* 0x058fe800078008ff */
[----:B------:R-:W-:Y:S01]  /*5070*/  LEA.HI.X.SX32 R15, R109, R161, 0x1, P0 ;  /* 0x000000a16d0f7211 */ /* 0x000fe200000f0eff */
[----:B------:R-:W3:Y:S01]  /*5080*/  LDG.E.128 R156, desc[UR6][R156.64+0x80] ;  /* 0x000080069c9c7981 */ /* 0x000ee2000c1e1d00 */
[----:B------:R-:W-:Y:S01]  /*5090*/  MOV R109, RZ ;  /* 0x000000ff006d7202 */ /* 0x000fe20000000f00 */
[----:B------:R-:W-:Y:S05]  /*50a0*/  @P5 IMAD R109, RZ, RZ, -UR27 ;  /* 0x8000001bff6d5e24 */ /* 0x000fea000f8e02ff */
[C---:B------:R-:W-:Y:S01]  /*50b0*/  LEA R34, P0, R109.reuse, R116, 0x1 ;  /* 0x000000746d227211 */ /* 0x040fe200078008ff */
[----:B------:R4:W2:Y:S03]  /*50c0*/  LDG.E.128 R16, desc[UR6][R14.64] ;  /* 0x000000060e107981 */ /* 0x0008a6000c1e1d00 */
[----:B------:R-:W-:Y:S05]  /*50d0*/  LEA.HI.X.SX32 R35, R109, R117, 0x1, P0 ;  /* 0x000000756d237211 */ /* 0x000fea00000f0eff */
[----:B------:R-:W2:Y:S01]  /*50e0*/  LDG.E.128 R52, desc[UR6][R34.64+0x80] ;  /* 0x0000800622347981 */ /* 0x000ea2000c1e1d00 */
[C---:B---3--:R-:W-:Y:S01]  /*50f0*/  SHF.L.U32 R29, R156.reuse, 0x10, RZ ;  /* 0x000000109c1d7819 */ /* 0x048fe200000006ff */
[----:B------:R-:W-:Y:S01]  /*5100*/  IMAD.U32 R23, R157, 0x10000, RZ ;  /* 0x000100009d177824 */ /* 0x000fe200078e00ff */
[----:B------:R-:W-:Y:S01]  /*5110*/  LOP3.LUT R25, R156, 0xffff0000, RZ, 0xc0, !PT ;  /* 0xffff00009c197812 */ /* 0x000fe200078ec0ff */
[----:B----4-:R-:W-:Y:S01]  /*5120*/  IMAD.U32 R15, R159, 0x10000, RZ ;  /* 0x000100009f0f7824 */ /* 0x010fe200078e00ff */
[----:B------:R-:W-:Y:S01]  /*5130*/  LOP3.LUT R22, R157, 0xffff0000, RZ, 0xc0, !PT ;  /* 0xffff00009d167812 */ /* 0x000fe200078ec0ff */
[----:B------:R-:W-:Y:S01]  /*5140*/  @!P5 FADD.FTZ R29, -R29, -RZ ;  /* 0x800000ff1d1dd221 */ /* 0x000fe20000010100 */
[----:B------:R-:W-:Y:S01]  /*5150*/  SHF.L.U32 R21, R158, 0x10, RZ ;  /* 0x000000109e157819 */ /* 0x000fe200000006ff */
[----:B------:R-:W-:Y:S01]  /*5160*/  @!P5 FADD.FTZ R25, -R25, -RZ ;  /* 0x800000ff1919d221 */ /* 0x000fe20000010100 */
[----:B--2---:R-:W-:Y:S01]  /*5170*/  SHF.L.U32 R30, R16, 0x10, RZ ;  /* 0x00000010101e7819 */ /* 0x004fe200000006ff */
        /* <DEDUP_REMOVED lines=11> */
[----:B------:R-:W-:Y:S01]  /*5230*/  SHF.L.U32 R32, R52, 0x10, RZ ;  /* 0x0000001034207819 */ /* 0x000fe200000006ff */
        /* <DEDUP_REMOVED lines=31> */
.L_x_5710:
[----:B------:R-:W-:Y:S05]  /*5430*/  BSYNC B0 ;  /* 0x0000000000007941 */ /* 0x000fea0003800000 */
.L_x_5709:
[----:B-----5:R1:W-:Y:S02]  /*5440*/  STG.E.128 desc[UR6][R98.64+0x80], R36 ;  /* 0x0000802462007986 */ /* 0x0203e4000c101d06 */
.L_x_5704:
[----:B------:R-:W-:Y:S05]  /*5450*/  BSYNC B2 ;  /* 0x0000000000027941 */ /* 0x000fea0003800000 */
.L_x_5703:
[----:B------:R-:W-:Y:S04]  /*5460*/  BSSY B2, `(.L_x_5711) ;  /* 0x00000c3000027945 */ /* 0x000fe80003800000 */
[----:B------:R-:W-:Y:S05]  /*5470*/  @!P4 BRA `(.L_x_5712) ;  /* 0x0000000c0004c947 */ /* 0x000fea0003800000 */
[----:B-1----:R-:W1:Y:S01]  /*5480*/  LDC R99, c[0x0][0x2d0] ;  /* 0x0000b400ff637b82 */ /* 0x002e620000000800 */
[----:B------:R-:W-:Y:S01]  /*5490*/  BSSY B1, `(.L_x_5713) ;  /* 0x0000060000017945 */ /* 0x000fe20003800000 */
[----:B-1----:R-:W-:Y:S11]  /*54a0*/  ISETP.GE.AND P0, PT, R102, R99, PT ;  /* 0x000000636600720c */ /* 0x002ff60003f06270 */
[----:B------:R-:W-:Y:S02]  /*54b0*/  @!UPT UIADD3 URZ, URZ, URZ, URZ ;  /* 0x0000003f3f3ff290 */ /* 0x000fe4000fffe03f */
[----:B------:R-:W-:Y:S05]  /*54c0*/  @P0 BRA `(.L_x_5714) ;  /* 0x0000000400700947 */ /* 0x000fea0003800000 */
[----:B------:R-:W-:Y:S01]  /*54d0*/  LEA R164, P0, R78, R112, 0x1 ;  /* 0x000000704ea47211 */ /* 0x000fe200078008ff */
[----:B------:R-:W-:Y:S01]  /*54e0*/  BSSY B0, `(.L_x_5715) ;  /* 0x0000059000007945 */ /* 0x000fe20003800000 */
[----:B------:R-:W-:Y:S02]  /*54f0*/  ISETP.GE.AND P4, PT, R102, UR4, PT ;  /* 0x0000000466007c0c */ /* 0x000fe4000bf86270 */
[----:B------:R-:W-:Y:S02]  /*5500*/  LEA.HI.X R165, R78, R113, R77, 0x1, P0 ;  /* 0x000000714ea57211 */ /* 0x000fe400000f0c4d */
[C---:B------:R-:W-:Y:S03]  /*5510*/  LEA R160, P0, R148.reuse, R98, 0x1 ;  /* 0x0000006294a07211 */ /* 0x040fe600078008ff */
[----:B------:R1:W5:Y:S01]  /*5520*/  LDG.E.128 R36, desc[UR6][R164.64] ;  /* 0x00000006a4247981 */ /* 0x000362000c1e1d00 */
[----:B------:R-:W-:Y:S05]  /*5530*/  LEA.HI.X R161, R148, R97, R147, 0x1, P0 ;  /* 0x0000006194a17211 */ /* 0x000fea00000f0c93 */
[----:B------:R-:W-:Y:S05]  /*5540*/  @P4 BRA `(.L_x_5716) ;  /* 0x0000000400484947 */ /* 0x000fea0003800000 */
[----:B-----5:R-:W-:Y:S01]  /*5550*/  LOP3.LUT R33, R36, 0xffff0000, RZ, 0xc0, !PT ;  /* 0xffff000024217812 */ /* 0x020fe200078ec0ff */
[----:B------:R-:W-:Y:S01]  /*5560*/  ULEA.HI UR27, UR4, UR4, URZ, 0x1 ;  /* 0x00000004041b7291 */ /* 0x000fe2000f8f083f */
[C---:B------:R-:W-:Y:S01]  /*5570*/  SHF.L.U32 R40, R38.reuse, 0x10, RZ ;  /* 0x0000001026287819 */ /* 0x040fe200000006ff */
[----:B------:R-:W-:Y:S01]  /*5580*/  IMAD.MOV.U32 R146, RZ, RZ, RZ ;  /* 0x000000ffff927224 */ /* 0x000fe200078e00ff */
[----:B------:R-:W-:Y:S01]  /*5590*/  LOP3.LUT R41, R38, 0xffff0000, RZ, 0xc0, !PT ;  /* 0xffff000026297812 */ /* 0x000fe200078ec0ff */
[----:B------:R-:W-:Y:S01]  /*55a0*/  USHF.R.S32.HI UR27, URZ, 0x1, UR27 ;  /* 0x000000013f1b7899 */ /* 0x000fe2000801141b */
[----:B------:R-:W-:Y:S01]  /*55b0*/  LOP3.LUT R45, R39, 0xffff0000, RZ, 0xc0, !PT ;  /* 0xffff0000272d7812 */ /* 0x000fe200078ec0ff */
[----:B------:R-:W-:Y:S02]  /*55c0*/  IMAD.U32 R31, R36, 0x10000, RZ ;  /* 0x00010000241f7824 */ /* 0x000fe400078e00ff */
[C---:B------:R-:W-:Y:S01]  /*55d0*/  IMAD.U32 R36, R37.reuse, 0x10000, RZ ;  /* 0x0001000025247824 */ /* 0x040fe200078e00ff */
[----:B------:R-:W-:Y:S01]  /*55e0*/  LOP3.LUT R37, R37, 0xffff0000, RZ, 0xc0, !PT ;  /* 0xffff000025257812 */ /* 0x000fe200078ec0ff */
[----:B------:R-:W-:Y:S01]  /*55f0*/  IMAD.U32 R44, R39, 0x10000, RZ ;  /* 0x00010000272c7824 */ /* 0x000fe200078e00ff */
[----:B------:R-:W-:Y:S02]  /*5600*/  ISETP.GE.AND P4, PT, R102, UR27, PT ;  /* 0x0000001b66007c0c */ /* 0x000fe4000bf86270 */
[----:B--2---:R-:W-:Y:S11]  /*5610*/  MOV R109, UR27 ;  /* 0x0000001b006d7c02 */ /* 0x004ff60008000f00 */
[----:B------:R-:W-:Y:S02]  /*5620*/  @P4 IMAD R146, RZ, RZ, -UR27 ;  /* 0x8000001bff924e24 */ /* 0x000fe4000f8e02ff */
[----:B------:R-:W-:Y:S03]  /*5630*/  @P4 IMAD R109, RZ, RZ, -UR27 ;  /* 0x8000001bff6d4e24 */ /* 0x000fe6000f8e02ff */
[----:B------:R-:W-:Y:S04]  /*5640*/  IADD3 R153, P0, R70, R146, RZ ;  /* 0x0000009246997210 */ /* 0x000fe80007f1e0ff */
[----:B------:R-:W-:Y:S02]  /*5650*/  LEA.HI.X.SX32 R146, R146, R123, 0x1, P0 ;  /* 0x0000007b92927211 */ /* 0x000fe400000f0eff */
[C---:B------:R-:W-:Y:S04]  /*5660*/  LEA R156, P0, R153.reuse, R114, 0x1 ;  /* 0x00000072999c7211 */ /* 0x040fe800078008ff */
[----:B------:R-:W-:Y:S01]  /*5670*/  LEA.HI.X R157, R153, R115, R146, 0x1, P0 ;  /* 0x00000073999d7211 */ /* 0x000fe200000f0c92 */
[----:B------:R-:W-:Y:S01]  /*5680*/  IMAD.MOV.U32 R146, RZ, RZ, RZ ;  /* 0x000000ffff927224 */ /* 0x000fe200078e00ff */
[C---:B---34-:R-:W-:Y:S02]  /*5690*/  LEA R14, P0, R109.reuse, R164, 0x1 ;  /* 0x000000a46d0e7211 */ /* 0x058fe400078008ff */
[----:B------:R-:W-:Y:S02]  /*56a0*/  @P4 IADD3 R146, RZ, -UR27, RZ ;  /* 0x8000001bff924c10 */ /* 0x000fe4000fffe0ff */
[----:B------:R-:W-:Y:S01]  /*56b0*/  LEA.HI.X.SX32 R15, R109, R165, 0x1, P0 ;  /* 0x000000a56d0f7211 */ /* 0x000fe200000f0eff */
[----:B------:R-:W2:Y:S01]  /*56c0*/  LDG.E.128 R156, desc[UR6][R156.64] ;  /* 0x000000069c9c7981 */ /* 0x000ea2000c1e1d00 */
[----:B------:R-:W-:Y:S04]  /*56d0*/  IADD3 R109, P0, R70, R146, RZ ;  /* 0x00000092466d7210 */ /* 0x000fe80007f1e0ff */
[----:B------:R-:W-:Y:S02]  /*56e0*/  LEA.HI.X.SX32 R146, R146, R123, 0x1, P0 ;  /* 0x0000007b92927211 */ /* 0x000fe400000f0eff */
[C---:B------:R-:W-:Y:S01]  /*56f0*/  LEA R34, P0, R109.reuse, R116, 0x1 ;  /* 0x000000746d227211 */ /* 0x040fe200078008ff */
[----:B------:R-:W3:Y:S03]  /*5700*/  LDG.E.128 R16, desc[UR6][R14.64] ;  /* 0x000000060e107981 */ /* 0x000ee6000c1e1d00 */
[----:B------:R-:W-:Y:S05]  /*5710*/  LEA.HI.X R35, R109, R117, R146, 0x1, P0 ;  /* 0x000000756d237211 */ /* 0x000fea00000f0c92 */
[----:B------:R-:W4:Y:S01]  /*5720*/  LDG.E.128 R52, desc[UR6][R34.64] ;  /* 0x0000000622347981 */ /* 0x000f22000c1e1d00 */
        /* <DEDUP_REMOVED lines=52> */
.L_x_5716:
[----:B------:R-:W-:Y:S05]  /*5a70*/  BSYNC B0 ;  /* 0x0000000000007941 */ /* 0x000fea0003800000 */
.L_x_5715:
[----:B-----5:R1:W-:Y:S02]  /*5a80*/  STG.E.128 desc[UR6][R160.64], R36 ;  /* 0x00000024a0007986 */ /* 0x0203e4000c101d06 */
.L_x_5714:
[----:B------:R-:W-:Y:S05]  /*5a90*/  BSYNC B1 ;  /* 0x0000000000017941 */ /* 0x000fea0003800000 */
.L_x_5713:
[----:B------:R-:W-:Y:S11]  /*5aa0*/  ISETP.GE.AND P0, PT, R100, R99, PT ;  /* 0x000000636400720c */ /* 0x000ff60003f06270 */
[----:B------:R-:W-:Y:S02]  /*5ab0*/  @!UPT UIADD3 URZ, URZ, URZ, URZ ;  /* 0x0000003f3f3ff290 */ /* 0x000fe4000fffe03f */
[----:B------:R-:W-:Y:S05]  /*5ac0*/  @P0 BRA `(.L_x_5712) ;  /* 0x0000000400700947 */ /* 0x000fea0003800000 */
[C---:B-1----:R-:W-:Y:S01]  /*5ad0*/  LEA R164, P0, R83.reuse, R112, 0x1 ;  /* 0x0000007053a47211 */ /* 0x042fe200078008ff */
        /* <DEDUP_REMOVED lines=19> */
[----:B------:R-:W-:Y:S11]  /*5c10*/  MOV R99, UR27 ;  /* 0x0000001b00637c02 */ /* 0x000ff60008000f00 */
[----:B------:R-:W-:Y:S02]  /*5c20*/  @P4 IMAD R146, RZ, RZ, -UR27 ;  /* 0x8000001bff924e24 */ /* 0x000fe4000f8e02ff */
[----:B------:R-:W-:Y:S03]  /*5c30*/  @P4 IMAD R99, RZ, RZ, -UR27 ;  /* 0x8000001bff634e24 */ /* 0x000fe6000f8e02ff */
[----:B--2---:R-:W-:Y:S04]  /*5c40*/  IADD3 R109, P0, R129, R146, RZ ;  /* 0x00000092816d7210 */ /* 0x004fe80007f1e0ff */
        /* <DEDUP_REMOVED lines=66> */
.L_x_5718:
[----:B------:R-:W-:Y:S05]  /*6070*/  BSYNC B0 ;  /* 0x0000000000007941 */ /* 0x000fea0003800000 */
.L_x_5717:
[----:B-----5:R1:W-:Y:S02]  /*6080*/  STG.E.128 desc[UR6][R160.64], R36 ;  /* 0x00000024a0007986 */ /* 0x0203e4000c101d06 */
.L_x_5712:
[----:B------:R-:W-:Y:S05]  /*6090*/  BSYNC B2 ;  /* 0x0000000000027941 */ /* 0x000fea0003800000 */
.L_x_5711:
        /* <DEDUP_REMOVED lines=97> */
.L_x_5724:
[----:B------:R-:W-:Y:S05]  /*66b0*/  BSYNC B0 ;  /* 0x0000000000007941 */ /* 0x000fea0003800000 */
.L_x_5723:
[----:B-----5:R1:W-:Y:S02]  /*66c0*/  STG.E.128 desc[UR6][R160.64], R36 ;  /* 0x00000024a0007986 */ /* 0x0203e4000c101d06 */
.L_x_5722:
[----:B------:R-:W-:Y:S05]  /*66d0*/  BSYNC B1 ;  /* 0x0000000000017941 */ /* 0x000fea0003800000 */
.L_x_5721:
        /* <DEDUP_REMOVED lines=93> */
.L_x_5726:
[----:B------:R-:W-:Y:S05]  /*6cb0*/  BSYNC B0 ;  /* 0x0000000000007941 */ /* 0x000fea0003800000 */
.L_x_5725:
[----:B-----5:R1:W-:Y:S02]  /*6cc0*/  STG.E.128 desc[UR6][R160.64], R36 ;  /* 0x00000024a0007986 */ /* 0x0203e4000c101d06 */
.L_x_5720:
[----:B------:R-:W-:Y:S05]  /*6cd0*/  BSYNC B2 ;  /* 0x0000000000027941 */ /* 0x000fea0003800000 */
.L_x_5719:
[----:B------:R-:W-:Y:S04]  /*6ce0*/  BSSY B2, `(.L_x_5727) ;  /* 0x00000c8000027945 */ /* 0x000fe80003800000 */
[----:B------:R-:W-:Y:S05]  /*6cf0*/  @!P1 BRA `(.L_x_5728) ;  /* 0x0000000c00189947 */ /* 0x000fea0003800000 */
[----:B--2---:R-:W2:Y:S01]  /*6d00*/  LDC R109, c[0x0][0x2d0] ;  /* 0x0000b400ff6d7b82 */ /* 0x004ea20000000800 */
[----:B------:R-:W-:Y:S01]  /*6d10*/  BSSY B1, `(.L_x_5729) ;  /* 0x0000065000017945 */ /* 0x000fe20003800000 */
[----:B--2---:R-:W-:Y:S11]  /*6d20*/  ISETP.GE.AND P0, PT, R102, R109, PT ;  /* 0x0000006d6600720c */ /* 0x004ff60003f06270 */
[----:B------:R-:W-:Y:S02]  /*6d30*/  @!UPT UIADD3 URZ, URZ, URZ, URZ ;  /* 0x0000003f3f3ff290 */ /* 0x000fe4000fffe03f */
[----:B------:R-:W-:Y:S05]  /*6d40*/  @P0 BRA `(.L_x_5730) ;  /* 0x0000000400840947 */ /* 0x000fea0003800000 */
[----:B------:R-:W2:Y:S01]  /*6d50*/  LDC.64 R2, c[0x0][0x338] ;  /* 0x0000ce00ff027b82 */ /* 0x000ea20000000a00 */
[----:B------:R-:W-:Y:S01]  /*6d60*/  ISETP.GE.AND P0, PT, R102, UR4, PT ;  /* 0x0000000466007c0c */ /* 0x000fe2000bf06270 */
[----:B------:R-:W-:Y:S01]  /*6d70*/  BSSY B0, `(.L_x_5731) ;  /* 0x000005d000007945 */ /* 0x000fe20003800000 */
[----:B-1----:R-:W-:Y:S01]  /*6d80*/  MOV R99, R97 ;  /* 0x0000006100637202 */ /* 0x002fe20000000f00 */
[----:B--2---:R-:W-:Y:S04]  /*6d90*/  IMAD.WIDE.U32 R164, R2, 0x60, R112 ;  /* 0x0000006002a47825 */ /* 0x004fe800078e0070 */
[----:B------:R-:W-:Y:S05]  /*6da0*/  IMAD R3, R3, 0x60, RZ ;  /* 0x0000006003037824 */ /* 0x000fea00078e02ff */
[----:B------:R-:W-:Y:S02]  /*6db0*/  IADD3 R165, R165, R3, RZ ;  /* 0x00000003a5a57210 */ /* 0x000fe40007ffe0ff */
[----:B------:R-:W1:Y:S03]  /*6dc0*/  LDC.64 R2, c[0x0][0x248] ;  /* 0x00009200ff027b82 */ /* 0x000e660000000a00 */
[----:B------:R2:W5:Y:S01]  /*6dd0*/  LDG.E.128 R36, desc[UR6][R164.64] ;  /* 0x00000006a4247981 */ /* 0x000562000c1e1d00 */
[----:B-1----:R-:W-:Y:S04]  /*6de0*/  IMAD.WIDE.U32 R160, R2, 0x60, R98 ;  /* 0x0000006002a07825 */ /* 0x002fe800078e0062 */
[----:B------:R-:W-:Y:S05]  /*6df0*/  IMAD R3, R3, 0x60, RZ ;  /* 0x0000006003037824 */ /* 0x000fea00078e02ff */
[----:B------:R-:W-:Y:S01]  /*6e00*/  IADD3 R161, R161, R3, RZ ;  /* 0x00000003a1a17210 */ /* 0x000fe20007ffe0ff */
[----:B--2---:R-:W-:Y:S06]  /*6e10*/  @P0 BRA `(.L_x_5732) ;  /* 0x0000000400480947 */ /* 0x004fec0003800000 */
        /* <DEDUP_REMOVED lines=82> */
.L_x_5732:
[----:B------:R-:W-:Y:S05]  /*7340*/  BSYNC B0 ;  /* 0x0000000000007941 */ /* 0x000fea0003800000 */
.L_x_5731:
[----:B-----5:R2:W-:Y:S02]  /*7350*/  STG.E.128 desc[UR6][R160.64], R36 ;  /* 0x00000024a0007986 */ /* 0x0205e4000c101d06 */
.L_x_5730:
[----:B------:R-:W-:Y:S05]  /*7360*/  BSYNC B1 ;  /* 0x0000000000017941 */ /* 0x000fea0003800000 */
.L_x_5729:
[----:B------:R-:W-:Y:S11]  /*7370*/  ISETP.GE.AND P0, PT, R100, R109, PT ;  /* 0x0000006d6400720c */ /* 0x000ff60003f06270 */
[----:B------:R-:W-:Y:S02]  /*7380*/  @!UPT UIADD3 URZ, URZ, URZ, URZ ;  /* 0x0000003f3f3ff290 */ /* 0x000fe4000fffe03f */
[----:B------:R-:W-:Y:S05]  /*7390*/  @P0 BRA `(.L_x_5728) ;  /* 0x0000000400700947 */ /* 0x000fea0003800000 */
[C---:B-1----:R-:W-:Y:S01]  /*73a0*/  LEA R164, P0, R91.reuse, R112, 0x1 ;  /* 0x000000705ba47211 */ /* 0x042fe200078008ff */
[----:B------:R-:W-:Y:S01]  /*73b0*/  BSSY B0, `(.L_x_5733) ;  /* 0x0000059000007945 */ /* 0x000fe20003800000 */
[----:B------:R-:W-:Y:S02]  /*73c0*/  ISETP.GE.AND P1, PT, R100, UR4, PT ;  /* 0x0000000464007c0c */ /* 0x000fe4000bf26270 */
[----:B------:R-:W-:Y:S02]  /*73d0*/  LEA.HI.X R165, R91, R113, R90, 0x1, P0 ;  /* 0x000000715ba57211 */ /* 0x000fe400000f0c5a */
[C---:B--2---:R-:W-:Y:S03]  /*73e0*/  LEA R160, P0, R93.reuse, R98, 0x1 ;  /* 0x000000625da07211 */ /* 0x044fe600078008ff */
        /* <DEDUP_REMOVED lines=18> */
[C---:B------:R-:W-:Y:S04]  /*7510*/  IADD3 R109, P0, R124.reuse, R153, RZ ;  /* 0x000000997c6d7210 */ /* 0x040fe80007f1e0ff */
        /* <DEDUP_REMOVED lines=66> */
.L_x_5734:
[----:B------:R-:W-:Y:S05]  /*7940*/  BSYNC B0 ;  /* 0x0000000000007941 */ /* 0x000fea0003800000 */
.L_x_5733:
[----:B-----5:R2:W-:Y:S02]  /*7950*/  STG.E.128 desc[UR6][R160.64], R36 ;  /* 0x00000024a0007986 */ /* 0x0205e4000c101d06 */
.L_x_5728:
[----:B------:R-:W-:Y:S05]  /*7960*/  BSYNC B2 ;  /* 0x0000000000027941 */ /* 0x000fea0003800000 */
.L_x_5727:
[----:B------:R-:W5:Y:S01]  /*7970*/  LDC R3, c[0x0][0x2e0] ;  /* 0x0000b800ff037b82 */ /* 0x000f620000000800 */
[----:B------:R-:W-:Y:S01]  /*7980*/  UMOV UR4, UR23 ;  /* 0x0000001700047c82 */ /* 0x000fe20008000000 */
[----:B-----5:R-:W-:Y:S05]  /*7990*/  IMAD.U32 R3, R3, -0x20, RZ ;  /* 0xffffffe003037824 */ /* 0x020fea00078e00ff */
[C---:B------:R-:W-:Y:S02]  /*79a0*/  LEA R116, P1, R3.reuse, R116, 0x1 ;  /* 0x0000007403747211 */ /* 0x040fe400078208ff */
[C---:B------:R-:W-:Y:S02]  /*79b0*/  LEA R114, P0, R3.reuse, R114, 0x1 ;  /* 0x0000007203727211 */ /* 0x040fe400078008ff */
[C---:B------:R-:W-:Y:S02]  /*79c0*/  LEA.HI.X.SX32 R117, R3.reuse, R117, 0x1, P1 ;  /* 0x0000007503757211 */ /* 0x040fe400008f0eff */
[----:B------:R-:W-:Y:S01]  /*79d0*/  LEA.HI.X.SX32 R115, R3, R115, 0x1, P0 ;  /* 0x0000007303737211 */ /* 0x000fe200000f0eff */
[----:B------:R-:W-:Y:S08]  /*79e0*/  BRA `(.L_x_5702) ;  /* 0x0000000400107947 */ /* 0x000ff00003800000 */
.L_x_5684:
[----:B------:R-:W-:Y:S04]  /*79f0*/  BSSY B0, `(.L_x_5735) ;  /* 0x000000a000007945 */ /* 0x000fe80003800000 */
[----:B------:R-:W-:Y:S05]  /*7a00*/  @!P6 BRA `(.L_x_5736) ;  /* 0x000000000020e947 */ /* 0x000fea0003800000 */
[----:B------:R-:W-:Y:S02]  /*7a10*/  ISETP.NE.AND P5, PT, R128, RZ, PT ;  /* 0x000000ff8000720c */ /* 0x000fe40003fa5270 */
[----:B------:R-:W-:Y:S11]  /*7a20*/  ISETP.NE.AND P0, PT, R126, RZ, PT ;  /* 0x000000ff7e00720c */ /* 0x000ff60003f05270 */
[----:B-1-34-:R-:W3:Y:S01]  /*7a30*/  @P5 LDG.E.128 R16, desc[UR6][R112.64] ;  /* 0x0000000670105981 */ /* 0x01aee2000c1e1d00 */
[--C-:B------:R-:W-:Y:S05]  /*7a40*/  @P5 IMAD.MOV.U32 R99, RZ, RZ, R97.reuse ;  /* 0x000000ffff635224 */ /* 0x100fea00078e0061 */
[----:B---3--:R1:W-:Y:S04]  /*7a50*/  @P5 STG.E.128 desc[UR6][R98.64], R16 ;  /* 0x0000001062005986 */ /* 0x0083e8000c101d06 */
[----:B--2---:R-:W2:Y:S01]  /*7a60*/  @P0 LDG.E.128 R4, desc[UR6][R112.64+0x80] ;  /* 0x0000800670040981 */ /* 0x004ea2000c1e1d00 */
[----:B-1----:R-:W-:Y:S05]  /*7a70*/  @P0 IMAD.MOV.U32 R99, RZ, RZ, R97 ;  /* 0x000000ffff630224 */ /* 0x002fea00078e0061 */
[----:B--2---:R1:W-:Y:S02]  /*7a80*/  @P0 STG.E.128 desc[UR6][R98.64+0x80], R4 ;  /* 0x0000800462000986 */ /* 0x0043e4000c101d06 */
.L_x_5736:
[----:B------:R-:W-:Y:S05]  /*7a90*/  BSYNC B0 ;  /* 0x0000000000007941 */ /* 0x000fea0003800000 */
.L_x_5735:
[----:B------:R-:W-:Y:S04]  /*7aa0*/  BSSY B0, `(.L_x_5737) ;  /* 0x0000010000007945 */ /* 0x000fe80003800000 */
[----:B------:R-:W-:Y:S05]  /*7ab0*/  @!P4 BRA `(.L_x_5738) ;  /* 0x000000000038c947 */ /* 0x000fea0003800000 */
[----:B------:R-:W-:Y:S02]  /*7ac0*/  ISETP.NE.AND P6, PT, R128, RZ, PT ;  /* 0x000000ff8000720c */ /* 0x000fe40003fc5270 */
[----:B------:R-:W-:Y:S11]  /*7ad0*/  ISETP.NE.AND P4, PT, R126, RZ, PT ;  /* 0x000000ff7e00720c */ /* 0x000ff60003f85270 */
[----:B------:R-:W-:Y:S02]  /*7ae0*/  @P6 LEA R22, P0, R78, R112, 0x1 ;  /* 0x000000704e166211 */ /* 0x000fe400078008ff */
[----:B-1-34-:R-:W-:Y:S02]  /*7af0*/  @P6 LEA R14, P5, R148, R98, 0x1 ;  /* 0x00000062940e6211 */ /* 0x01afe400078a08ff */
[----:B------:R-:W-:Y:S02]  /*7b00*/  @P6 LEA.HI.X R23, R78, R113, R77, 0x1, P0 ;  /* 0x000000714e176211 */ /* 0x000fe400000f0c4d */
[C---:B------:R-:W-:Y:S02]  /*7b10*/  @P4 LEA R2, P0, R83.reuse, R112, 0x1 ;  /* 0x0000007053024211 */ /* 0x040fe400078008ff */
[----:B------:R-:W-:Y:S01]  /*7b20*/  @P6 LEA.HI.X R15, R148, R97, R147, 0x1, P5 ;  /* 0x00000061940f6211 */ /* 0x000fe200028f0c93 */
[----:B------:R-:W3:Y:S01]  /*7b30*/  @P6 LDG.E.128 R16, desc[UR6][R22.64] ;  /* 0x0000000616106981 */ /* 0x000ee2000c1e1d00 */
[----:B------:R-:W-:Y:S02]  /*7b40*/  @P4 LEA.HI.X R3, R83, R113, R82, 0x1, P0 ;  /* 0x0000007153034211 */ /* 0x000fe400000f0c52 */
[C---:B------:R-:W-:Y:S04]  /*7b50*/  @P4 LEA R20, P0, R87.reuse, R98, 0x1 ;  /* 0x0000006257144211 */ /* 0x040fe800078008ff */
[----:B------:R-:W-:Y:S01]  /*7b60*/  @P4 LEA.HI.X R21, R87, R97, R86, 0x1, P0 ;  /* 0x0000006157154211 */ /* 0x000fe200000f0c56 */
[----:B---3--:R1:W-:Y:S04]  /*7b70*/  @P6 STG.E.128 desc[UR6][R14.64], R16 ;  /* 0x000000100e006986 */ /* 0x0083e8000c101d06 */
[----:B--2---:R-:W2:Y:S04]  /*7b80*/  @P4 LDG.E.128 R4, desc[UR6][R2.64] ;  /* 0x0000000602044981 */ /* 0x004ea8000c1e1d00 */
[----:B--2---:R1:W-:Y:S02]  /*7b90*/  @P4 STG.E.128 desc[UR6][R20.64], R4 ;  /* 0x0000000414004986 */ /* 0x0043e4000c101d06 */
.L_x_5738:
[----:B------:R-:W-:Y:S05]  /*7ba0*/  BSYNC B0 ;  /* 0x0000000000007941 */ /* 0x000fea0003800000 */
.L_x_5737:
        /* <DEDUP_REMOVED lines=16> */
.L_x_5740:
[----:B------:R-:W-:Y:S05]  /*7cb0*/  BSYNC B0 ;  /* 0x0000000000007941 */ /* 0x000fea0003800000 */
.L_x_5739:
[----:B------:R-:W-:Y:S01]  /*7cc0*/  UMOV UR4, URZ ;  /* 0x0000003f00047c82 */ /* 0x000fe20008000000 */
[----:B------:R-:W-:Y:S04]  /*7cd0*/  BSSY B0, `(.L_x_5702) ;  /* 0x0000015000007945 */ /* 0x000fe80003800000 */
[----:B------:R-:W-:Y:S05]  /*7ce0*/  @!P1 BRA `(.L_x_5741) ;  /* 0x00000000004c9947 */ /* 0x000fea0003800000 */
[----:B------:R-:W-:Y:S02]  /*7cf0*/  ISETP.NE.AND P2, PT, R128, RZ, PT ;  /* 0x000000ff8000720c */ /* 0x000fe40003f45270 */
[----:B------:R-:W-:Y:S11]  /*7d00*/  ISETP.NE.AND P1, PT, R126, RZ, PT ;  /* 0x000000ff7e00720c */ /* 0x000ff60003f25270 */
[----:B------:R-:W2:Y:S01]  /*7d10*/  @P2 LDC.64 R2, c[0x0][0x338] ;  /* 0x0000ce00ff022b82 */ /* 0x000ea20000000a00 */
[----:B-1----:R-:W-:Y:S02]  /*7d20*/  @P2 MOV R99, R97 ;  /* 0x0000006100632202 */ /* 0x002fe40000000f00 */
[C---:B------:R-:W-:Y:S04]  /*7d30*/  @P1 LEA R20, P0, R91.reuse, R112, 0x1 ;  /* 0x000000705b141211 */ /* 0x040fe800078008ff */
[----:B------:R-:W-:Y:S02]  /*7d40*/  @P1 LEA.HI.X R21, R91, R113, R90, 0x1, P0 ;  /* 0x000000715b151211 */ /* 0x000fe400000f0c5a */
[C---:B------:R-:W-:Y:S04]  /*7d50*/  @P1 LEA R22, P0, R93.reuse, R98, 0x1 ;  /* 0x000000625d161211 */ /* 0x040fe800078008ff */
[----:B------:R-:W-:Y:S01]  /*7d60*/  @P1 LEA.HI.X R23, R93, R97, R92, 0x1, P0 ;  /* 0x000000615d171211 */ /* 0x000fe200000f0c5c */
[----:B--234-:R-:W-:Y:S04]  /*7d70*/  @P2 IMAD.WIDE.U32 R4, R2, 0x60, R112 ;  /* 0x0000006002042825 */ /* 0x01cfe800078e0070 */
[----:B------:R-:W-:Y:S04]  /*7d80*/  @P2 IMAD R3, R3, 0x60, RZ ;  /* 0x0000006003032824 */ /* 0x000fe800078e02ff */
[----:B------:R-:W-:Y:S02]  /*7d90*/  @P2 IMAD.IADD R5, R5, 0x1, R3 ;  /* 0x0000000105052824 */ /* 0x000fe400078e0203 */
[----:B------:R-:W1:Y:S04]  /*7da0*/  @P2 LDC.64 R2, c[0x0][0x248] ;  /* 0x00009200ff022b82 */ /* 0x000e680000000a00 */
[----:B------:R-:W2:Y:S01]  /*7db0*/  @P2 LDG.E.128 R4, desc[UR6][R4.64] ;  /* 0x0000000604042981 */ /* 0x000ea2000c1e1d00 */
[----:B-1----:R-:W-:Y:S04]  /*7dc0*/  @P2 IMAD.WIDE.U32 R14, R2, 0x60, R98 ;  /* 0x00000060020e2825 */ /* 0x002fe800078e0062 */
[----:B------:R-:W-:Y:S04]  /*7dd0*/  @P2 IMAD R3, R3, 0x60, RZ ;  /* 0x0000006003032824 */ /* 0x000fe800078e02ff */
[----:B------:R-:W-:Y:S05]  /*7de0*/  @P2 IMAD.IADD R15, R15, 0x1, R3 ;  /* 0x000000010f0f2824 */ /* 0x000fea00078e0203 */
[----:B--2---:R1:W-:Y:S05]  /*7df0*/  @P2 STG.E.128 desc[UR6][R14.64], R4 ;  /* 0x000000040e002986 */ /* 0x0043ea000c101d06 */
[----:B------:R-:W2:Y:S05]  /*7e00*/  @P1 LDG.E.128 R16, desc[UR6][R20.64] ;  /* 0x0000000614101981 */ /* 0x000eaa000c1e1d00 */
[----:B--2---:R1:W-:Y:S02]  /*7e10*/  @P1 STG.E.128 desc[UR6][R22.64], R16 ;  /* 0x0000001016001986 */ /* 0x0043e4000c101d06 */
.L_x_5741:
[----:B------:R-:W-:Y:S05]  /*7e20*/  BSYNC B0 ;  /* 0x0000000000007941 */ /* 0x000fea0003800000 */
.L_x_5702:
[----:B------:R-:W5:Y:S02]  /*7e30*/  LDC R0, c[0x0][0x338] ;  /* 0x0000ce00ff007b82 */ /* 0x000f640000000800 */
[----:B-----5:R-:W-:Y:S05]  /*7e40*/  IMAD.U32 R3, R0, -0x40, RZ ;  /* 0xffffffc000037824 */ /* 0x020fea00078e00ff */
[C---:B-12---:R-:W-:Y:S04]  /*7e50*/  LEA R112, P0, R3.reuse, R112, 0x1 ;  /* 0x0000007003707211 */ /* 0x046fe800078008ff */
[----:B------:R-:W-:Y:S01]  /*7e60*/  LEA.HI.X.SX32 R113, R3, R113, 0x1, P0 ;  /* 0x0000007103717211 */ /* 0x000fe200000f0eff */
[----:B------:R-:W-:Y:S08]  /*7e70*/  @!P3 BRA `(.L_x_5742) ;  /* 0x000000040030b947 */ /* 0x000ff00003800000 */
[----:B------:R-:W-:Y:S04]  /*7e80*/  IADD3 R3, R11, -0x1, RZ ;  /* 0xffffffff0b037810 */ /* 0x000fe80007ffe0ff */
[----:B------:R-:W-:Y:S11]  /*7e90*/  ISETP.GT.AND P0, PT, R3, R76, PT ;  /* 0x0000004c0300720c */ /* 0x000ff60003f04270 */
[----:B------:R-:W-:Y:S02]  /*7ea0*/  @!UPT UIADD3 URZ, URZ, URZ, URZ ;  /* 0x0000003f3f3ff290 */ /* 0x000fe4000fffe03f */
[----:B------:R-:W-:Y:S05]  /*7eb0*/  @!P0 BRA `(.L_x_5743) ;  /* 0x0000000400488947 */ /* 0x000fea0003800000 */
[----:B---34-:R-:W-:Y:S01]  /*7ec0*/  IMAD.MOV.U32 R18, RZ, RZ, RZ ;  /* 0x000000ffff127224 */ /* 0x018fe200078e00ff */
[----:B------:R-:W1:Y:S01]  /*7ed0*/  LDC R2, c[0x0][0x380] ;  /* 0x0000e000ff027b82 */ /* 0x000e620000000800 */
[----:B------:R-:W-:Y:S02]  /*7ee0*/  IADD3 R13, R13, -0x80, RZ ;  /* 0xffffff800d0d7810 */ /* 0x000fe40007ffe0ff */
[----:B------:R-:W-:Y:S02]  /*7ef0*/  IABS R15, R12 ;  /* 0x0000000c000f7213 */ /* 0x000fe40000000000 */
[-C--:B------:R-:W-:Y:S02]  /*7f00*/  IADD3 R0, -R12, R13.reuse, RZ ;  /* 0x0000000d0c007210 */ /* 0x080fe40007ffe1ff */
[-C--:B-1----:R-:W-:Y:S02]  /*7f10*/  IABS R5, R2.reuse ;  /* 0x0000000200057213 */ /* 0x082fe40000000000 */
[----:B------:R-:W-:Y:S02]  /*7f20*/  LOP3.LUT R3, RZ, R2, RZ, 0x33, !PT ;  /* 0x00000002ff037212 */ /* 0x000fe400078e33ff */
[----:B------:R-:W1:Y:S10]  /*7f30*/  I2F.RP R16, R5 ;  /* 0x0000000500107306 */ /* 0x000e740000209400 */
[----:B-1----:R-:W1:Y:S02]  /*7f40*/  MUFU.RCP R7, R16 ;  /* 0x0000001000077308 */ /* 0x002e640000001000 */
[----:B-1----:R-:W-:Y:S01]  /*7f50*/  VIADD R14, R7, 0xffffffe ;  /* 0x0ffffffe070e7836 */ /* 0x002fe20000000000 */
[----:B------:R-:W-:Y:S07]  /*7f60*/  IABS R7, R13 ;  /* 0x0000000d00077213 */ /* 0x000fee0000000000 */
[----:B------:R-:W1:Y:S02]  /*7f70*/  F2I.FTZ.U32.TRUNC.NTZ R19, R14 ;  /* 0x0000000e00137305 */ /* 0x000e64000021f000 */
[--C-:B-1----:R-:W-:Y:S04]  /*7f80*/  IMAD.MOV R8, RZ, RZ, -R19.reuse ;  /* 0x000000ffff087224 */ /* 0x102fe800078e0a13 */
        /* <DEDUP_REMOVED lines=10> */
[--C-:B------:R-:W-:Y:S02]  /*8030*/  @!P4 IMAD.IADD R15, R15, 0x1, -R5.reuse ;  /* 0x000000010f0fc824 */ /* 0x100fe400078e0a05 */
[----:B------:R-:W-:Y:S01]  /*8040*/  @!P0 IADD3 R4, R4, 0x1, RZ ;  /* 0x0000000104048810 */ /* 0x000fe20007ffe0ff */
[----:B------:R-:W-:Y:S01]  /*8050*/  @!P0 IMAD.IADD R7, R7, 0x1, -R5 ;  /* 0x0000000107078824 */ /* 0x000fe200078e0a05 */
[----:B------:R-:W-:Y:S01]  /*8060*/  ISETP.NE.AND P0, PT, R2, RZ, PT ;  /* 0x000000ff0200720c */ /* 0x000fe20003f05270 */
[----:B------:R-:W-:Y:S01]  /*8070*/  @!P4 VIADD R6, R6, 0x1 ;  /* 0x000000010606c836 */ /* 0x000fe20000000000 */
[-C--:B------:R-:W-:Y:S02]  /*8080*/  ISETP.GE.U32.AND P6, PT, R15, R5.reuse, PT ;  /* 0x000000050f00720c */ /* 0x080fe40003fc6070 */
[----:B------:R-:W-:Y:S02]  /*8090*/  ISETP.GE.U32.AND P5, PT, R7, R5, PT ;  /* 0x000000050700720c */ /* 0x000fe40003fa6070 */
[-C--:B------:R-:W-:Y:S02]  /*80a0*/  LOP3.LUT R5, R13, R2.reuse, RZ, 0x3c, !PT ;  /* 0x000000020d057212 */ /* 0x080fe400078e3cff */
[----:B------:R-:W-:Y:S02]  /*80b0*/  LOP3.LUT R7, R12, R2, RZ, 0x3c, !PT ;  /* 0x000000020c077212 */ /* 0x000fe400078e3cff */
[----:B------:R-:W-:Y:S02]  /*80c0*/  ISETP.GE.AND P1, PT, R5, RZ, PT ;  /* 0x000000ff0500720c */ /* 0x000fe40003f26270 */
[----:B------:R-:W-:Y:S03]  /*80d0*/  ISETP.GE.AND P2, PT, R7, RZ, PT ;  /* 0x000000ff0700720c */ /* 0x000fe60003f46270 */
[----:B------:R-:W-:Y:S02]  /*80e0*/  @P6 VIADD R6, R6, 0x1 ;  /* 0x0000000106066836 */ /* 0x000fe40000000000 */
[----:B------:R-:W-:Y:S06]  /*80f0*/  @P5 IADD3 R4, R4, 0x1, RZ ;  /* 0x0000000104045810 */ /* 0x000fec0007ffe0ff */
[----:B------:R-:W-:Y:S02]  /*8100*/  @!P1 IADD3 R4, -R4, RZ, RZ ;  /* 0x000000ff04049210 */ /* 0x000fe40007ffe1ff */
[----:B------:R-:W-:Y:S02]  /*8110*/  @!P2 IMAD.MOV R6, RZ, RZ, -R6 ;  /* 0x000000ffff06a224 */ /* 0x000fe400078e0a06 */
[C---:B------:R-:W-:Y:S03]  /*8120*/  SEL R4, R3.reuse, R4, !P0 ;  /* 0x0000000403047207 */ /* 0x040fe60004000000 */
[----:B------:R-:W-:Y:S02]  /*8130*/  SEL R3, R3, R6, !P0 ;  /* 0x0000000603037207 */ /* 0x000fe40004000000 */
[CC--:B------:R-:W-:Y:S02]  /*8140*/  LEA R22, P1, R4.reuse, R154.reuse, 0x2 ;  /* 0x0000009a04167211 */ /* 0x0c0fe400078210ff */
[C---:B------:R-:W-:Y:S02]  /*8150*/  LEA R18, P0, R3.reuse, R154, 0x2 ;  /* 0x0000009a03127211 */ /* 0x040fe400078010ff */
[-C--:B------:R-:W-:Y:S02]  /*8160*/  LEA.HI.X.SX32 R23, R4, R155.reuse, 0x2, P1 ;  /* 0x0000009b04177211 */ /* 0x080fe400008f16ff */
[C---:B------:R-:W-:Y:S01]  /*8170*/  LEA.HI.X.SX32 R19, R3.reuse, R155, 0x2, P0 ;  /* 0x0000009b03137211 */ /* 0x040fe200000f16ff */
[----:B------:R-:W-:Y:S02]  /*8180*/  IMAD.IADD R3, R3, 0x1, -R4 ;  /* 0x0000000103037824 */ /* 0x000fe400078e0a04 */
[----:B------:R-:W2:Y:S02]  /*8190*/  LDG.E R5, desc[UR6][R22.64] ;  /* 0x0000000616057981 */ /* 0x000ea4000c1e1900 */
[----:B------:R-:W-:Y:S02]  /*81a0*/  IMAD R0, R3, R2, R0 ;  /* 0x0000000203007224 */ /* 0x000fe400078e0200 */
[----:B------:R-:W2:Y:S02]  /*81b0*/  LDG.E R8, desc[UR6][R18.64] ;  /* 0x0000000612087981 */ /* 0x000ea4000c1e1900 */
[----:B------:R-:W-:Y:S01]  /*81c0*/  IMAD.WIDE.U32 R20, R0, UR16, RZ ;  /* 0x0000001000147c25 */ /* 0x000fe2000f8e00ff */
[----:B--2---:R-:W-:Y:S02]  /*81d0*/  IADD3 R16, -R8, R5, RZ ;  /* 0x0000000508107210 */ /* 0x004fe40007ffe1ff */
[----:B------:R-:W-:Y:S02]  /*81e0*/  SHF.R.S32.HI R8, RZ, 0x1f, R0 ;  /* 0x0000001fff087819 */ /* 0x000fe40000011400 */
[----:B------:R-:W-:Y:S01]  /*81f0*/  SHF.R.S32.HI R14, RZ, 0x1f, R16 ;  /* 0x0000001fff0e7819 */ /* 0x000fe20000011410 */
[----:B------:R-:W-:Y:S04]  /*8200*/  IMAD.WIDE.U32 R18, R16, UR12, RZ ;  /* 0x0000000c10127c25 */ /* 0x000fe8000f8e00ff */
[----:B------:R-:W-:Y:S02]  /*8210*/  IMAD R5, R14, UR12, RZ ;  /* 0x0000000c0e057c24 */ /* 0x000fe4000f8e02ff */
[----:B------:R-:W-:Y:S02]  /*8220*/  IMAD R7, R8, UR16, RZ ;  /* 0x0000001008077c24 */ /* 0x000fe4000f8e02ff */
[----:B------:R-:W-:Y:S02]  /*8230*/  IMAD R5, R16, UR13, R5 ;  /* 0x0000000d10057c24 */ /* 0x000fe4000f8e0205 */
[----:B------:R-:W-:Y:S03]  /*8240*/  IMAD R7, R0, UR17, R7 ;  /* 0x0000001100077c24 */ /* 0x000fe6000f8e0207 */
[----:B------:R-:W-:Y:S01]  /*8250*/  IADD3 R19, R19, R5, RZ ;  /* 0x0000000513137210 */ /* 0x000fe20007ffe0ff */
[----:B------:R-:W-:Y:S02]  /*8260*/  IMAD.IADD R21, R21, 0x1, R7 ;  /* 0x0000000115157824 */ /* 0x000fe400078e0207 */
[----:B------:R-:W-:Y:S02]  /*8270*/  IMAD R5, R14, UR14, RZ ;  /* 0x0000000e0e057c24 */ /* 0x000fe4000f8e02ff */
[----:B------:R-:W-:Y:S02]  /*8280*/  IMAD R7, R8, UR10, RZ ;  /* 0x0000000a08077c24 */ /* 0x000fe4000f8e02ff */
[----:B------:R-:W-:Y:S04]  /*8290*/  IMAD.WIDE.U32 R20, R16, UR14, R20 ;  /* 0x0000000e10147c25 */ /* 0x000fe8000f8e0014 */
[----:B------:R-:W-:Y:S01]  /*82a0*/  IMAD.WIDE.U32 R18, R0, UR10, R18 ;  /* 0x0000000a00127c25 */ /* 0x000fe2000f8e0012 */
[----:B------:R-:W-:Y:S03]  /*82b0*/  LEA R108, P1, R20, R108, 0x1 ;  /* 0x0000006c146c7211 */ /* 0x000fe600078208ff */
[----:B------:R-:W-:Y:S01]  /*82c0*/  IMAD R5, R16, UR15, R5 ;  /* 0x0000000f10057c24 */ /* 0x000fe2000f8e0205 */
[----:B------:R-:W-:Y:S01]  /*82d0*/  LEA R98, P0, R18, R98, 0x1 ;  /* 0x0000006212627211 */ /* 0x000fe200078008ff */
[----:B------:R-:W-:Y:S02]  /*82e0*/  IMAD R7, R0, UR11, R7 ;  /* 0x0000000b00077c24 */ /* 0x000fe4000f8e0207 */
[----:B------:R-:W-:Y:S03]  /*82f0*/  IMAD.IADD R8, R21, 0x1, R5 ;  /* 0x0000000115087824 */ /* 0x000fe600078e0205 */
[----:B------:R-:W-:Y:S02]  /*8300*/  IADD3 R14, R19, R7, RZ ;  /* 0x00000007130e7210 */ /* 0x000fe40007ffe0ff */
[----:B------:R-:W-:Y:S02]  /*8310*/  LEA.HI.X R105, R20, R105, R8, 0x1, P1 ;  /* 0x0000006914697211 */ /* 0x000fe400008f0c08 */
[----:B------:R-:W-:Y:S01]  /*8320*/  LEA.HI.X R97, R18, R97, R14, 0x1, P0 ;  /* 0x0000006112617211 */ /* 0x000fe200000f0c0e */
[----:B------:R-:W-:Y:S06]  /*8330*/  BRA `(.L_x_5743) ;  /* 0x0000000000287947 */ /* 0x000fec0003800000 */
.L_x_5742:
[----:B------:R-:W1:Y:S01]  /*8340*/  LDC R2, c[0x0][0x250] ;  /* 0x00009400ff027b82 */ /* 0x000e620000000800 */
[----:B------:R-:W-:Y:S02]  /*8350*/  IMAD.MOV.U32 R109, RZ, RZ, R105 ;  /* 0x000000ffff6d7224 */ /* 0x000fe400078e0069 */
[----:B------:R-:W-:Y:S05]  /*8360*/  IMAD.MOV.U32 R99, RZ, RZ, R97 ;  /* 0x000000ffff637224 */ /* 0x000fea00078e0061 */
[----:B------:R-:W3:Y:S02]  /*8370*/  LDC R0, c[0x0][0x248] ;  /* 0x00009200ff007b82 */ /* 0x000ee40000000800 */
[----:B---34-:R-:W-:Y:S02]  /*8380*/  IMAD.U32 R5, R0, -0x40, RZ ;  /* 0xffffffc000057824 */ /* 0x018fe400078e00ff */
[----:B-1----:R-:W-:Y:S03]  /*8390*/  IMAD.U32 R3, R2, -0x40, RZ ;  /* 0xffffffc002037824 */ /* 0x002fe600078e00ff */
[----:B------:R-:W-:Y:S02]  /*83a0*/  LEA R98, P0, R5, R98, 0x1 ;  /* 0x0000006205627211 */ /* 0x000fe400078008ff */
[----:B------:R-:W-:Y:S02]  /*83b0*/  LEA R108, P1, R3, R108, 0x1 ;  /* 0x0000006c036c7211 */ /* 0x000fe400078208ff */
[----:B------:R-:W-:Y:S02]  /*83c0*/  LEA.HI.X.SX32 R97, R5, R99, 0x1, P0 ;  /* 0x0000006305617211 */ /* 0x000fe400000f0eff */
[----:B------:R-:W-:Y:S09]  /*83d0*/  LEA.HI.X.SX32 R105, R3, R109, 0x1, P1 ;  /* 0x0000006d03697211 */ /* 0x000ff200008f0eff */
.L_x_5743:
[----:B------:R-:W-:Y:S04]  /*83e0*/  IADD3 R11, R11, -0x1, RZ ;  /* 0xffffffff0b0b7810 */ /* 0x000fe80007ffe0ff */
[----:B------:R-:W-:Y:S11]  /*83f0*/  ISETP.GT.AND P0, PT, R11, R76, PT ;  /* 0x0000004c0b00720c */ /* 0x000ff60003f04270 */
[----:B------:R-:W-:Y:S02]  /*8400*/  @!UPT UIADD3 URZ, URZ, URZ, URZ ;  /* 0x0000003f3f3ff290 */ /* 0x000fe4000fffe03f */
[----:B------:R-:W-:Y:S05]  /*8410*/  @P0 BRA `(.L_x_5744) ;  /* 0xffffffa000e00947 */ /* 0x000fea000383ffff */
.L_x_5675:
[----:B------:R-:W1:Y:S01]  /*8420*/  S2UR UR4, SR_CgaCtaId ;  /* 0x00000000000479c3 */ /* 0x000e620000008800 */
[----:B------:R-:W-:Y:S01]  /*8430*/  ULDC UR12, c[0x0][0x2e0] ;  /* 0x0000b800000c7ab9 */ /* 0x000fe20000000800 */
[----:B------:R-:W-:-:S06]  /*8440*/  UMOV UR10, 0x400 ;  /* 0x00000400000a7882 */ /* 0x000fcc0000000000 */
[----:B------:R-:W-:Y:S01]  /*8450*/  BAR.SYNC.DEFER_BLOCKING 0x0 ;  /* 0x0000000000007b1d */ /* 0x000fe20000010000 */
[----:B------:R-:W-:Y:S02]  /*8460*/  ISETP.NE.AND P1, PT, RZ, UR12, PT ;  /* 0x0000000cff007c0c */ /* 0x000fe4000bf25270 */
[----:B------:R-:W-:-:S05]  /*8470*/  ISETP.GE.AND P0, PT, R100, UR5, PT ;  /* 0x0000000564007c0c */ /* 0x000fca000bf06270 */
[----:B------:R-:W3:Y:S01]  /*8480*/  LDC.64 R2, c[0x0][0x240] ;  /* 0x00009000ff027b82 */ /* 0x000ee20000000a00 */
[----:B------:R-:W-:Y:S01]  /*8490*/  BSSY B3, `(.L_x_5745) ;  /* 0x000055d000037945 */ /* 0x000fe20003800000 */
[----:B-1----:R-:W-:-:S06]  /*84a0*/  ULEA UR4, UR4, UR10, 0x18 ;  /* 0x0000000a04047291 */ /* 0x002fcc000f8ec03f */
[----:B------:R-:W-:Y:S02]  /*84b0*/  LEA R159, R130, UR4, 0x1 ;  /* 0x00000004829f7c11 */ /* 0x000fe4000f8e08ff */
[C---:B---34-:R-:W-:Y:S01]  /*84c0*/  SHF.L.U64.HI R7, R2.reuse, 0x4, R3 ;  /* 0x0000000402077819 */ /* 0x058fe20000010203 */
[----:B------:R-:W-:Y:S01]  /*84d0*/  IMAD.SHL.U32 R9, R2, 0x10, RZ ;  /* 0x0000001002097824 */ /* 0x000fe200078e00ff */
[----:B------:R-:W-:Y:S06]  /*84e0*/  @!P1 BRA `(.L_x_5746) ;  /* 0x0000004c00c49947 */ /* 0x000fec0003800000 */
[----:B------:R-:W-:Y:S01]  /*84f0*/  ISETP.NE.U32.AND P1, PT, RZ, UR8, PT ;  /* 0x00000008ff007c0c */ /* 0x000fe2000bf25070 */
[----:B------:R-:W-:-:S03]  /*8500*/  IMAD.MOV.U32 R0, RZ, RZ, RZ ;  /* 0x000000ffff007224 */ /* 0x000fc600078e00ff */
[----:B------:R-:W-:Y:S01]  /*8510*/  ISETP.NE.AND.EX P1, PT, RZ, UR9, PT, P1 ;  /* 0x00000009ff007c0c */ /* 0x000fe2000bf25310 */
[----:B------:R-:W-:-:S12]  /*8520*/  ULDC.64 UR8, c[0x0][0x210] ;  /* 0x0000840000087ab9 */ /* 0x000fd80000000a00 */
[----:B------:R-:W2:Y:S01]  /*8530*/  @P1 LDG.E R0, desc[UR6][R140.64] ;  /* 0x000000068c001981 */ /* 0x000ea2000c1e1900 */
[CC--:B------:R-:W-:Y:S01]  /*8540*/  LEA R4, P1, R2.reuse, R134.reuse, 0x5 ;  /* 0x0000008602047211 */ /* 0x0c0fe200078228ff */
[----:B------:R-:W-:Y:S01]  /*8550*/  ULDC.U8 UR5, c[0x0][0x3c3] ;  /* 0x0000f0c000057ab9 */ /* 0x000fe20000000000 */
[----:B------:R-:W-:Y:S01]  /*8560*/  IMAD.MOV.U32 R138, RZ, RZ, R134 ;  /* 0x000000ffff8a7224 */ /* 0x000fe200078e0086 */
[----:B------:R-:W-:Y:S01]  /*8570*/  IADD3 R9, P2, R9, R134, RZ ;  /* 0x0000008609097210 */ /* 0x000fe20007f5e0ff */
[----:B------:R-:W-:Y:S01]  /*8580*/  IMAD.IADD R21, R151, 0x1, -R60 ;  /* 0x0000000197157824 */ /* 0x000fe200078e0a3c */
[C---:B------:R-:W-:Y:S01]  /*8590*/  LEA.HI.X R5, R2.reuse, R139, R3, 0x5, P1 ;  /* 0x0000008b02057211 */ /* 0x040fe200008f2c03 */
[----:B------:R-:W-:Y:S01]  /*85a0*/  IMAD.WIDE.U32 R10, R2, 0x30, R138 ;  /* 0x00000030020a7825 */ /* 0x000fe200078e008a */
[----:B------:R-:W-:Y:S02]  /*85b0*/  LEA R26, P1, R4, UR8, 0x1 ;  /* 0x00000008041a7c11 */ /* 0x000fe4000f8208ff */
[----:B------:R-:W-:Y:S01]  /*85c0*/  LEA R30, P4, R134, UR8, 0x1 ;  /* 0x00000008861e7c11 */ /* 0x000fe2000f8808ff */
[----:B------:R-:W-:Y:S01]  /*85d0*/  IMAD R3, R3, 0x30, RZ ;  /* 0x0000003003037824 */ /* 0x000fe200078e02ff */
[----:B------:R-:W-:Y:S01]  /*85e0*/  LEA.HI.X R27, R4, UR9, R5, 0x1, P1 ;  /* 0x00000009041b7c11 */ /* 0x000fe200088f0c05 */
[----:B------:R-:W-:Y:S01]  /*85f0*/  IMAD.X R6, R7, 0x1, R139, P2 ;  /* 0x0000000107067824 */ /* 0x000fe200010e068b */
[----:B------:R-:W-:-:S02]  /*8600*/  ISETP.NE.AND P1, PT, RZ, UR5, PT ;  /* 0x00000005ff007c0c */ /* 0x000fc4000bf25270 */
[C---:B------:R-:W-:Y:S02]  /*8610*/  LEA R28, P2, R9.reuse, UR8, 0x1 ;  /* 0x00000008091c7c11 */ /* 0x040fe4000f8408ff */
[----:B------:R-:W-:Y:S02]  /*8620*/  LEA.HI.X R31, R134, UR9, R139, 0x1, P4 ;  /* 0x00000009861f7c11 */ /* 0x000fe4000a0f0c8b */
[----:B------:R-:W-:Y:S02]  /*8630*/  LEA R24, P4, R10, UR8, 0x1 ;  /* 0x000000080a187c11 */ /* 0x000fe4000f8808ff */
[----:B------:R-:W-:Y:S02]  /*8640*/  LEA.HI.X R29, R9, UR9, R6, 0x1, P2 ;  /* 0x00000009091d7c11 */ /* 0x000fe400090f0c06 */
[----:B------:R-:W-:-:S04]  /*8650*/  ISETP.GE.AND P2, PT, R132, R21, PT ;  /* 0x000000158400720c */ /* 0x000fc80003f46270 */
[----:B------:R-:W-:Y:S02]  /*8660*/  ISETP.GT.AND P2, PT, R48, -0x8, !P2 ;  /* 0xfffffff83000780c */ /* 0x000fe40005744270 */
[----:B--2---:R-:W-:-:S05]  /*8670*/  IADD3 R0, R0, R65, R60 ;  /* 0x0000004100007210 */ /* 0x004fca0007ffe03c */
[----:B------:R-:W-:Y:S02]  /*8680*/  IMAD R2, R71, R0, RZ ;  /* 0x0000000047027224 */ /* 0x000fe400078e02ff */
[----:B------:R-:W-:-:S03]  /*8690*/  IMAD.IADD R0, R11, 0x1, R3 ;  /* 0x000000010b007824 */ /* 0x000fc600078e0203 */
[-C--:B------:R-:W-:Y:S02]  /*86a0*/  IADD3 R7, P6, R69, R2.reuse, RZ ;  /* 0x0000000245077210 */ /* 0x080fe40007fde0ff */
[----:B------:R-:W-:Y:S02]  /*86b0*/  IADD3 R3, P5, R68, R2, RZ ;  /* 0x0000000244037210 */ /* 0x000fe40007fbe0ff */
[----:B------:R-:W-:Y:S02]  /*86c0*/  SHF.R.S32.HI R2, RZ, 0x1f, R2 ;  /* 0x0000001fff027819 */ /* 0x000fe40000011402 */
[----:B------:R-:W-:-:S03]  /*86d0*/  LEA.HI.X R25, R10, UR9, R0, 0x1, P4 ;  /* 0x000000090a197c11 */ /* 0x000fc6000a0f0c00 */
[--C-:B------:R-:W-:Y:S02]  /*86e0*/  IMAD.X R6, R67, 0x1, R2.reuse, P6 ;  /* 0x0000000143067824 */ /* 0x100fe400030e0602 */
[----:B------:R-:W-:Y:S01]  /*86f0*/  IMAD.X R23, R66, 0x1, R2, P5 ;  /* 0x0000000142177824 */ /* 0x000fe200028e0602 */
[----:B------:R-:W-:Y:S06]  /*8700*/  @!P1 BRA `(.L_x_5747) ;  /* 0x0000001800fc9947 */ /* 0x000fec0003800000 */
[----:B------:R-:W-:Y:S04]  /*8710*/  BSSY B2, `(.L_x_5748) ;  /* 0x000006c000027945 */ /* 0x000fe80003800000 */
[----:B------:R-:W-:Y:S05]  /*8720*/  @!P2 BRA `(.L_x_5749) ;  /* 0x0000000400a8a947 */ /* 0x000fea0003800000 */
[----:B------:R-:W-:Y:S01]  /*8730*/  ULDC UR5, c[0x0][0x2d0] ;  /* 0x0000b40000057ab9 */ /* 0x000fe20000000800 */
[C---:B------:R-:W-:Y:S01]  /*8740*/  IMAD.SHL.U32 R34, R7.reuse, 0x2, RZ ;  /* 0x0000000207227824 */ /* 0x040fe200078e00ff */
[----:B------:R-:W-:Y:S01]  /*8750*/  ISETP.GE.AND P1, PT, R102, UR5, PT ;  /* 0x0000000566007c0c */ /* 0x000fe2000bf26270 */
[----:B------:R-:W-:Y:S01]  /*8760*/  ULDC.64 UR10, c[0x0][0x358] ;  /* 0x0000d600000a7ab9 */ /* 0x000fe20000000a00 */
[----:B------:R-:W-:Y:S01]  /*8770*/  ULDC.64 UR8, c[0x0][0x360] ;  /* 0x0000d80000087ab9 */ /* 0x000fe20000000a00 */
[----:B------:R-:W-:Y:S01]  /*8780*/  SHF.L.U64.HI R0, R7, 0x1, R6 ;  /* 0x0000000107007819 */ /* 0x000fe20000010206 */
[----:B------:R-:W-:Y:S01]  /*8790*/  BSSY B1, `(.L_x_5750) ;  /* 0x0000034000017945 */ /* 0x000fe20003800000 */
[C---:B------:R-:W-:Y:S02]  /*87a0*/  IADD3 R32, P4, R34.reuse, UR10, RZ ;  /* 0x0000000a22207c10 */ /* 0x040fe4000ff9e0ff */
[----:B------:R-:W-:Y:S02]  /*87b0*/  IADD3 R34, P2, R34, UR8, RZ ;  /* 0x0000000822227c10 */ /* 0x000fe4000ff5e0ff */
[----:B------:R-:W-:-:S02]  /*87c0*/  IADD3.X R33, R0, UR11, RZ, P4, !PT ;  /* 0x0000000b00217c10 */ /* 0x000fc4000a7fe4ff */
[----:B------:R-:W-:Y:S02]  /*87d0*/  IADD3.X R35, R0, UR9, RZ, P2, !PT ;  /* 0x0000000900237c10 */ /* 0x000fe400097fe4ff */
[----:B------:R1:W-:Y:S01]  /*87e0*/  @P1 STS.128 [R159], RZ ;  /* 0x000000ff9f001388 */ /* 0x0003e20000000c00 */
[----:B------:R-:W-:Y:S06]  /*87f0*/  @P1 BRA `(.L_x_5751) ;  /* 0x0000000000b41947 */ /* 0x000fec0003800000 */
[----:B------:R2:W5:Y:S01]  /*8800*/  LDG.E.128 R8, desc[UR6][R30.64] ;  /* 0x000000061e087981 */ /* 0x000562000c1e1d00 */
[----:B------:R-:W-:Y:S01]  /*8810*/  ISETP.GE.AND P1, PT, R102, UR12, PT ;  /* 0x0000000c66007c0c */ /* 0x000fe2000bf26270 */
[----:B------:R-:W-:-:S12]  /*8820*/  BSSY B0, `(.L_x_5752) ;  /* 0x0000029000007945 */ /* 0x000fd80003800000 */
[----:B------:R-:W-:Y:S05]  /*8830*/  @P1 BRA `(.L_x_5753) ;  /* 0x00000000009c1947 */ /* 0x000fea0003800000 */
[----:B------:R-:W3:Y:S04]  /*8840*/  LDG.E.64 R2, desc[UR6][R34.64] ;  /* 0x0000000622027981 */ /* 0x000ee8000c1e1b00 */
[----:B------:R-:W4:Y:S01]  /*8850*/  LDG.E.64 R4, desc[UR6][R32.64] ;  /* 0x0000000620047981 */ /* 0x000f22000c1e1b00 */
        /* <DEDUP_REMOVED lines=11> */
[-C--:B------:R-:W-:Y:S01]  /*8910*/  FMUL.FTZ R17, R0, R11.reuse ;  /* 0x0000000b00117220 */ /* 0x080fe20000410000 */
[----:B------:R-:W-:Y:S01]  /*8920*/  LOP3.LUT R16, R5, 0xffff0000, RZ, 0xc0, !PT ;  /* 0xffff000005107812 */ /* 0x000fe200078ec0ff */
[----:B------:R-:W-:Y:S01]  /*8930*/  FMUL.FTZ R11, R12, R11 ;  /* 0x0000000b0c0b7220 */ /* 0x000fe20000410000 */
[----:B------:R-:W-:Y:S01]  /*8940*/  SHF.L.U32 R3, R3, 0x10, RZ ;  /* 0x0000001003037819 */ /* 0x000fe200000006ff */
[-C--:B------:R-:W-:Y:S01]  /*8950*/  FMUL.FTZ R23, R13, R10.reuse ;  /* 0x0000000a0d177220 */ /* 0x080fe20000410000 */
[----:B------:R-:W-:Y:S01]  /*8960*/  SHF.L.U32 R2, R2, 0x10, RZ ;  /* 0x0000001002027819 */ /* 0x000fe200000006ff */
[----:B------:R-:W-:Y:S01]  /*8970*/  FMUL.FTZ R20, R8, R10 ;  /* 0x0000000a08147220 */ /* 0x000fe20000410000 */
[----:B------:R-:W-:Y:S01]  /*8980*/  FFMA.FTZ R0, R0, R19, R11 ;  /* 0x0000001300007223 */ /* 0x000fe2000001000b */
[----:B------:R-:W-:Y:S01]  /*8990*/  FFMA.FTZ R23, R8, R16, R23 ;  /* 0x0000001008177223 */ /* 0x000fe20000010017 */
[----:B------:R-:W-:Y:S01]  /*89a0*/  SHF.L.U32 R5, R5, 0x10, RZ ;  /* 0x0000001005057819 */ /* 0x000fe200000006ff */
[-C--:B------:R-:W-:Y:S01]  /*89b0*/  FMUL.FTZ R11, R18, R3.reuse ;  /* 0x00000003120b7220 */ /* 0x080fe20000410000 */
[----:B------:R-:W-:Y:S01]  /*89c0*/  FMUL.FTZ R8, R15, R2 ;  /* 0x000000020f087220 */ /* 0x000fe20000410000 */
[----:B------:R-:W-:Y:S01]  /*89d0*/  FMUL.FTZ R3, R14, R3 ;  /* 0x000000030e037220 */ /* 0x000fe20000410000 */
[----:B------:R-:W-:Y:S01]  /*89e0*/  FFMA.FTZ R20, R13, R16, -R20 ;  /* 0x000000100d147223 */ /* 0x000fe20000010814 */
[----:B------:R-:W-:-:S02]  /*89f0*/  IMAD.U32 R4, R4, 0x10000, RZ ;  /* 0x0001000004047824 */ /* 0x000fc400078e00ff */
[C---:B------:R-:W-:Y:S01]  /*8a00*/  FMUL.FTZ R2, R9.reuse, R2 ;  /* 0x0000000209027220 */ /* 0x040fe20000410000 */
[-C--:B------:R-:W-:Y:S01]  /*8a10*/  FFMA.FTZ R11, R14, R5.reuse, -R11 ;  /* 0x000000050e0b7223 */ /* 0x080fe2000001080b */
[----:B------:R-:W-:Y:S01]  /*8a20*/  FFMA.FTZ R18, R18, R5, R3 ;  /* 0x0000000512127223 */ /* 0x000fe20000010003 */
[----:B------:R-:W-:Y:S01]  /*8a30*/  FFMA.FTZ R17, R12, R19, -R17 ;  /* 0x000000130c117223 */ /* 0x000fe20000010811 */
[-C--:B------:R-:W-:Y:S01]  /*8a40*/  FFMA.FTZ R8, R9, R4.reuse, -R8 ;  /* 0x0000000409087223 */ /* 0x080fe20000010808 */
[----:B------:R-:W-:Y:S01]  /*8a50*/  FFMA.FTZ R15, R15, R4, R2 ;  /* 0x000000040f0f7223 */ /* 0x000fe20000010002 */
[----:B------:R-:W-:Y:S02]  /*8a60*/  F2FP.BF16.F32.PACK_AB R20, R23, R20 ;  /* 0x000000141714723e */ /* 0x000fe400000010ff */
[----:B------:R-:W-:Y:S02]  /*8a70*/  F2FP.BF16.F32.PACK_AB R10, R18, R11 ;  /* 0x0000000b120a723e */ /* 0x000fe400000010ff */
[----:B------:R-:W-:-:S02]  /*8a80*/  F2FP.BF16.F32.PACK_AB R9, R0, R17 ;  /* 0x000000110009723e */ /* 0x000fc400000010ff */
[----:B------:R-:W-:Y:S02]  /*8a90*/  F2FP.BF16.F32.PACK_AB R8, R15, R8 ;  /* 0x000000080f08723e */ /* 0x000fe400000010ff */
[----:B------:R-:W-:Y:S02]  /*8aa0*/  MOV R11, R20 ;  /* 0x00000014000b7202 */ /* 0x000fe40000000f00 */
.L_x_5753:
[----:B------:R-:W-:Y:S05]  /*8ab0*/  BSYNC B0 ;  /* 0x0000000000007941 */ /* 0x000fea0003800000 */
.L_x_5752:
[----:B-----5:R3:W-:Y:S02]  /*8ac0*/  STS.128 [R159], R8 ;  /* 0x000000089f007388 */ /* 0x0207e40000000c00 */
.L_x_5751:
[----:B------:R-:W-:Y:S05]  /*8ad0*/  BSYNC B1 ;  /* 0x0000000000017941 */ /* 0x000fea0003800000 */
.L_x_5750:
[----:B------:R4:W-:Y:S01]  /*8ae0*/  @P0 STS.128 [R159+0x2000], RZ ;  /* 0x002000ff9f000388 */ /* 0x0009e20000000c00 */
[----:B------:R-:W-:Y:S05]  /*8af0*/  @P0 BRA `(.L_x_5749) ;  /* 0x0000000000b40947 */ /* 0x000fea0003800000 */
[----:B---3--:R3:W5:Y:S01]  /*8b00*/  LDG.E.128 R8, desc[UR6][R30.64+0x80] ;  /* 0x000080061e087981 */ /* 0x008762000c1e1d00 */
[----:B------:R-:W-:Y:S01]  /*8b10*/  ISETP.GE.AND P1, PT, R100, UR12, PT ;  /* 0x0000000c64007c0c */ /* 0x000fe2000bf26270 */
[----:B------:R-:W-:-:S12]  /*8b20*/  BSSY B0, `(.L_x_5754) ;  /* 0x0000029000007945 */ /* 0x000fd80003800000 */
[----:B------:R-:W-:Y:S05]  /*8b30*/  @P1 BRA `(.L_x_5755) ;  /* 0x00000000009c1947 */ /* 0x000fea0003800000 */
[----:B------:R-:W2:Y:S04]  /*8b40*/  LDG.E.64 R2, desc[UR6][R34.64+0x40] ;  /* 0x0000400622027981 */ /* 0x000ea8000c1e1b00 */
        /* <DEDUP_REMOVED lines=38> */
.L_x_5755:
[----:B------:R-:W-:Y:S05]  /*8db0*/  BSYNC B0 ;  /* 0x0000000000007941 */ /* 0x000fea0003800000 */
.L_x_5754:
[----:B-----5:R1:W-:Y:S02]  /*8dc0*/  STS.128 [R159+0x2000], R8 ;  /* 0x002000089f007388 */ /* 0x0203e40000000c00 */
.L_x_5749:
[----:B------:R-:W-:Y:S05]  /*8dd0*/  BSYNC B2 ;  /* 0x0000000000027941 */ /* 0x000fea0003800000 */
.L_x_5748:
[----:B------:R-:W-:Y:S01]  /*8de0*/  VIADD R20, R132, 0x10 ;  /* 0x0000001084147836 */ /* 0x000fe20000000000 */
[----:B------:R-:W-:Y:S04]  /*8df0*/  BSSY B2, `(.L_x_5756) ;  /* 0x000006f000027945 */ /* 0x000fe80003800000 */
[----:B------:R-:W-:-:S04]  /*8e00*/  ISETP.GE.AND P1, PT, R20, R21, PT ;  /* 0x000000151400720c */ /* 0x000fc80003f26270 */
[----:B------:R-:W-:-:S13]  /*8e10*/  ISETP.LT.OR P1, PT, R48, -0x87, P1 ;  /* 0xffffff793000780c */ /* 0x000fda0000f21670 */
[----:B------:R-:W-:Y:S05]  /*8e20*/  @P1 BRA `(.L_x_5757) ;  /* 0x0000000400ac1947 */ /* 0x000fea0003800000 */
[----:B------:R-:W-:Y:S01]  /*8e30*/  ULDC UR5, c[0x0][0x2d0] ;  /* 0x0000b40000057ab9 */ /* 0x000fe20000000800 */
[----:B------:R-:W-:Y:S01]  /*8e40*/  IADD3 R0, P2, R70, R7, RZ ;  /* 0x0000000746007210 */ /* 0x000fe20007f5e0ff */
[----:B------:R-:W-:Y:S01]  /*8e50*/  ULDC.64 UR10, c[0x0][0x358] ;  /* 0x0000d600000a7ab9 */ /* 0x000fe20000000a00 */
[----:B------:R-:W-:Y:S01]  /*8e60*/  ISETP.GE.AND P1, PT, R102, UR5, PT ;  /* 0x0000000566007c0c */ /* 0x000fe2000bf26270 */
[----:B------:R-:W-:Y:S01]  /*8e70*/  ULDC.64 UR8, c[0x0][0x360] ;  /* 0x0000d80000087ab9 */ /* 0x000fe20000000a00 */
[----:B------:R-:W-:Y:S01]  /*8e80*/  LEA.HI.X.SX32 R3, R70, R6, 0x1, P2 ;  /* 0x0000000646037211 */ /* 0x000fe200010f0eff */
[C---:B------:R-:W-:Y:S01]  /*8e90*/  IMAD.SHL.U32 R34, R0.reuse, 0x2, RZ ;  /* 0x0000000200227824 */ /* 0x040fe200078e00ff */
[----:B------:R-:W-:Y:S02]  /*8ea0*/  BSSY B1, `(.L_x_5758) ;  /* 0x0000035000017945 */ /* 0x000fe40003800000 */
[----:B------:R-:W-:Y:S02]  /*8eb0*/  SHF.L.U64.HI R0, R0, 0x1, R3 ;  /* 0x0000000100007819 */ /* 0x000fe40000010203 */
[----:B------:R-:W-:-:S02]  /*8ec0*/  IADD3 R32, P4, R34, UR10, RZ ;  /* 0x0000000a22207c10 */ /* 0x000fc4000ff9e0ff */
[----:B------:R-:W-:Y:S02]  /*8ed0*/  IADD3 R34, P2, R34, UR8, RZ ;  /* 0x0000000822227c10 */ /* 0x000fe4000ff5e0ff */
[C---:B------:R-:W-:Y:S01]  /*8ee0*/  IADD3.X R33, R0.reuse, UR11, RZ, P4, !PT ;  /* 0x0000000b00217c10 */ /* 0x040fe2000a7fe4ff */
[----:B------:R1:W-:Y:S01]  /*8ef0*/  @P1 STS.128 [R159+0x800], RZ ;  /* 0x000800ff9f001388 */ /* 0x0003e20000000c00 */
[----:B------:R-:W-:Y:S01]  /*8f00*/  IADD3.X R35, R0, UR9, RZ, P2, !PT ;  /* 0x0000000900237c10 */ /* 0x000fe200097fe4ff */
[----:B------:R-:W-:Y:S08]  /*8f10*/  @P1 BRA `(.L_x_5759) ;  /* 0x0000000000b41947 */ /* 0x000ff00003800000 */
[----:B-1-3--:R1:W5:Y:S01]  /*8f20*/  LDG.E.128 R8, desc[UR6][R28.64] ;  /* 0x000000061c087981 */ /* 0x00a362000c1e1d00 */
[----:B------:R-:W-:Y:S01]  /*8f30*/  ISETP.GE.AND P1, PT, R102, UR12, PT ;  /* 0x0000000c66007c0c */ /* 0x000fe2000bf26270 */
[----:B------:R-:W-:-:S12]  /*8f40*/  BSSY B0, `(.L_x_5760) ;  /* 0x0000029000007945 */ /* 0x000fd80003800000 */
[----:B------:R-:W-:Y:S05]  /*8f50*/  @P1 BRA `(.L_x_5761) ;  /* 0x00000000009c1947 */ /* 0x000fea0003800000 */
[----:B------:R-:W3:Y:S04]  /*8f60*/  LDG.E.64 R2, desc[UR6][R34.64] ;  /* 0x0000000622027981 */ /* 0x000ee8000c1e1b00 */
[----:B------:R-:W2:Y:S01]  /*8f70*/  LDG.E.64 R4, desc[UR6][R32.64] ;  /* 0x0000000620047981 */ /* 0x000ea2000c1e1b00 */
        /* <DEDUP_REMOVED lines=37> */
.L_x_5761:
[----:B------:R-:W-:Y:S05]  /*91d0*/  BSYNC B0 ;  /* 0x0000000000007941 */ /* 0x000fea0003800000 */
.L_x_5760:
[----:B-----5:R3:W-:Y:S02]  /*91e0*/  STS.128 [R159+0x800], R8 ;  /* 0x000800089f007388 */ /* 0x0207e40000000c00 */
.L_x_5759:
[----:B------:R-:W-:Y:S05]  /*91f0*/  BSYNC B1 ;  /* 0x0000000000017941 */ /* 0x000fea0003800000 */
.L_x_5758:
[----:B------:R1:W-:Y:S01]  /*9200*/  @P0 STS.128 [R159+0x2800], RZ ;  /* 0x002800ff9f000388 */ /* 0x0003e20000000c00 */
[----:B------:R-:W-:Y:S05]  /*9210*/  @P0 BRA `(.L_x_5757) ;  /* 0x0000000000b00947 */ /* 0x000fea0003800000 */
[----:B-123--:R-:W5:Y:S01]  /*9220*/  LDG.E.128 R28, desc[UR6][R28.64+0x80] ;  /* 0x000080061c1c7981 */ /* 0x00ef62000c1e1d00 */
[----:B------:R-:W-:Y:S01]  /*9230*/  ISETP.GE.AND P1, PT, R100, UR12, PT ;  /* 0x0000000c64007c0c */ /* 0x000fe2000bf26270 */
[----:B------:R-:W-:-:S12]  /*9240*/  BSSY B0, `(.L_x_5762) ;  /* 0x0000028000007945 */ /* 0x000fd80003800000 */
[----:B------:R-:W-:Y:S05]  /*9250*/  @P1 BRA `(.L_x_5763) ;  /* 0x0000000000981947 */ /* 0x000fea0003800000 */
[----:B------:R-:W2:Y:S04]  /*9260*/  LDG.E.64 R2, desc[UR6][R34.64+0x40] ;  /* 0x0000400622027981 */ /* 0x000ea8000c1e1b00 */
[----:B------:R-:W3:Y:S01]  /*9270*/  LDG.E.64 R4, desc[UR6][R32.64+0x40] ;  /* 0x0000400620047981 */ /* 0x000ee2000c1e1b00 */
[C---:B-----5:R-:W-:Y:S01]  /*9280*/  SHF.L.U32 R8, R29.reuse, 0x10, RZ ;  /* 0x000000101d087819 */ /* 0x060fe200000006ff */
[----:B------:R-:W-:Y:S01]  /*9290*/  IMAD.U32 R13, R30, 0x10000, RZ ;  /* 0x000100001e0d7824 */ /* 0x000fe200078e00ff */
[----:B------:R-:W-:Y:S02]  /*92a0*/  LOP3.LUT R0, R29, 0xffff0000, RZ, 0xc0, !PT ;  /* 0xffff00001d007812 */ /* 0x000fe400078ec0ff */
[C---:B------:R-:W-:Y:S02]  /*92b0*/  LOP3.LUT R10, R31.reuse, 0xffff0000, RZ, 0xc0, !PT ;  /* 0xffff00001f0a7812 */ /* 0x040fe400078ec0ff */
[----:B------:R-:W-:-:S02]  /*92c0*/  SHF.L.U32 R12, R31, 0x10, RZ ;  /* 0x000000101f0c7819 */ /* 0x000fc400000006ff */
[C---:B------:R-:W-:Y:S02]  /*92d0*/  SHF.L.U32 R9, R28.reuse, 0x10, RZ ;  /* 0x000000101c097819 */ /* 0x040fe400000006ff */
[----:B------:R-:W-:Y:S02]  /*92e0*/  LOP3.LUT R28, R28, 0xffff0000, RZ, 0xc0, !PT ;  /* 0xffff00001c1c7812 */ /* 0x000fe400078ec0ff */
[----:B------:R-:W-:Y:S02]  /*92f0*/  LOP3.LUT R30, R30, 0xffff0000, RZ, 0xc0, !PT ;  /* 0xffff00001e1e7812 */ /* 0x000fe400078ec0ff */
[----:B--2---:R-:W-:Y:S02]  /*9300*/  LOP3.LUT R11, R2, 0xffff0000, RZ, 0xc0, !PT ;  /* 0xffff0000020b7812 */ /* 0x004fe400078ec0ff */
[C---:B------:R-:W-:Y:S01]  /*9310*/  LOP3.LUT R17, R3.reuse, 0xffff0000, RZ, 0xc0, !PT ;  /* 0xffff000003117812 */ /* 0x040fe200078ec0ff */
[----:B------:R-:W-:Y:S01]  /*9320*/  IMAD.U32 R3, R3, 0x10000, RZ ;  /* 0x0001000003037824 */ /* 0x000fe200078e00ff */
[----:B---3--:R-:W-:Y:S01]  /*9330*/  LOP3.LUT R23, R4, 0xffff0000, RZ, 0xc0, !PT ;  /* 0xffff000004177812 */ /* 0x008fe200078ec0ff */
[-C--:B------:R-:W-:Y:S01]  /*9340*/  FMUL.FTZ R15, R0, R11.reuse ;  /* 0x0000000b000f7220 */ /* 0x080fe20000410000 */
[----:B------:R-:W-:Y:S01]  /*9350*/  FMUL.FTZ R29, R8, R11 ;  /* 0x0000000b081d7220 */ /* 0x000fe20000410000 */
[C---:B------:R-:W-:Y:S01]  /*9360*/  LOP3.LUT R19, R5.reuse, 0xffff0000, RZ, 0xc0, !PT ;  /* 0xffff000005137812 */ /* 0x040fe200078ec0ff */
[-C--:B------:R-:W-:Y:S01]  /*9370*/  FMUL.FTZ R11, R10, R17.reuse ;  /* 0x000000110a0b7220 */ /* 0x080fe20000410000 */
[----:B------:R-:W-:Y:S01]  /*9380*/  FMUL.FTZ R17, R12, R17 ;  /* 0x000000110c117220 */ /* 0x000fe20000410000 */
[----:B------:R-:W-:Y:S01]  /*9390*/  SHF.L.U32 R2, R2, 0x10, RZ ;  /* 0x0000001002027819 */ /* 0x000fe200000006ff */
[----:B------:R-:W-:Y:S01]  /*93a0*/  FFMA.FTZ R15, R8, R23, -R15 ;  /* 0x00000017080f7223 */ /* 0x000fe2000001080f */
[----:B------:R-:W-:Y:S01]  /*93b0*/  SHF.L.U32 R4, R4, 0x10, RZ ;  /* 0x0000001004047819 */ /* 0x000fe200000006ff */
[----:B------:R-:W-:Y:S01]  /*93c0*/  FFMA.FTZ R10, R10, R19, R17 ;  /* 0x000000130a0a7223 */ /* 0x000fe20000010011 */
[----:B------:R-:W-:Y:S01]  /*93d0*/  SHF.L.U32 R5, R5, 0x10, RZ ;  /* 0x0000001005057819 */ /* 0x000fe200000006ff */
[-C--:B------:R-:W-:Y:S01]  /*93e0*/  FMUL.FTZ R8, R28, R2.reuse ;  /* 0x000000021c087220 */ /* 0x080fe20000410000 */
[----:B------:R-:W-:Y:S01]  /*93f0*/  FMUL.FTZ R17, R9, R2 ;  /* 0x0000000209117220 */ /* 0x000fe20000410000 */
[-C--:B------:R-:W-:Y:S01]  /*9400*/  FMUL.FTZ R2, R30, R3.reuse ;  /* 0x000000031e027220 */ /* 0x080fe20000410000 */
[----:B------:R-:W-:Y:S01]  /*9410*/  FMUL.FTZ R3, R13, R3 ;  /* 0x000000030d037220 */ /* 0x000fe20000410000 */
[----:B------:R-:W-:Y:S01]  /*9420*/  FFMA.FTZ R0, R0, R23, R29 ;  /* 0x0000001700007223 */ /* 0x000fe2000001001d */
[----:B------:R-:W-:Y:S01]  /*9430*/  FFMA.FTZ R11, R12, R19, -R11 ;  /* 0x000000130c0b7223 */ /* 0x000fe2000001080b */
[-C--:B------:R-:W-:Y:S01]  /*9440*/  FFMA.FTZ R8, R9, R4.reuse, -R8 ;  /* 0x0000000409087223 */ /* 0x080fe20000010808 */
[----:B------:R-:W-:Y:S01]  /*9450*/  FFMA.FTZ R17, R28, R4, R17 ;  /* 0x000000041c117223 */ /* 0x000fe20000010011 */
[-C--:B------:R-:W-:Y:S01]  /*9460*/  FFMA.FTZ R2, R13, R5.reuse, -R2 ;  /* 0x000000050d027223 */ /* 0x080fe20000010802 */
[----:B------:R-:W-:Y:S01]  /*9470*/  FFMA.FTZ R3, R30, R5, R3 ;  /* 0x000000051e037223 */ /* 0x000fe20000010003 */
[----:B------:R-:W-:-:S02]  /*9480*/  F2FP.BF16.F32.PACK_AB R29, R0, R15 ;  /* 0x0000000f001d723e */ /* 0x000fc400000010ff */
[----:B------:R-:W-:Y:S02]  /*9490*/  F2FP.BF16.F32.PACK_AB R31, R10, R11 ;  /* 0x0000000b0a1f723e */ /* 0x000fe400000010ff */
[----:B------:R-:W-:Y:S02]  /*94a0*/  F2FP.BF16.F32.PACK_AB R28, R17, R8 ;  /* 0x00000008111c723e */ /* 0x000fe400000010ff */
[----:B------:R-:W-:Y:S02]  /*94b0*/  F2FP.BF16.F32.PACK_AB R30, R3, R2 ;  /* 0x00000002031e723e */ /* 0x000fe400000010ff */
.L_x_5763:
[----:B------:R-:W-:Y:S05]  /*94c0*/  BSYNC B0 ;  /* 0x0000000000007941 */ /* 0x000fea0003800000 */
.L_x_5762:
[----:B-----5:R1:W-:Y:S02]  /*94d0*/  STS.128 [R159+0x2800], R28 ;  /* 0x0028001c9f007388 */ /* 0x0203e40000000c00 */
.L_x_5757:
[----:B------:R-:W-:Y:S05]  /*94e0*/  BSYNC B2 ;  /* 0x0000000000027941 */ /* 0x000fea0003800000 */
.L_x_5756:
[----:B------:R-:W-:Y:S01]  /*94f0*/  VIADD R0, R132, 0x20 ;  /* 0x0000002084007836 */ /* 0x000fe20000000000 */
[----:B------:R-:W-:Y:S04]  /*9500*/  BSSY B2, `(.L_x_5764) ;  /* 0x000006f000027945 */ /* 0x000fe80003800000 */
[----:B------:R-:W-:-:S04]  /*9510*/  ISETP.GE.AND P1, PT, R0, R21, PT ;  /* 0x000000150000720c */ /* 0x000fc80003f26270 */
[----:B------:R-:W-:-:S13]  /*9520*/  ISETP.LT.OR P1, PT, R48, -0x107, P1 ;  /* 0xfffffef93000780c */ /* 0x000fda0000f21670 */
[----:B------:R-:W-:Y:S05]  /*9530*/  @P1 BRA `(.L_x_5765) ;  /* 0x0000000400ac1947 */ /* 0x000fea0003800000 */
[----:B------:R-:W-:Y:S01]  /*9540*/  ULDC UR5, c[0x0][0x2d0] ;  /* 0x0000b40000057ab9 */ /* 0x000fe20000000800 */
[----:B------:R-:W-:Y:S01]  /*9550*/  IMAD.SHL.U32 R2, R71, 0x20, RZ ;  /* 0x0000002047027824 */ /* 0x000fe200078e00ff */
[----:B------:R-:W-:Y:S01]  /*9560*/  ISETP.GE.AND P1, PT, R102, UR5, PT ;  /* 0x0000000566007c0c */ /* 0x000fe2000bf26270 */
[----:B------:R-:W-:Y:S01]  /*9570*/  ULDC.64 UR10, c[0x0][0x358] ;  /* 0x0000d600000a7ab9 */ /* 0x000fe20000000a00 */
[----:B------:R-:W-:Y:S01]  /*9580*/  ULDC.64 UR8, c[0x0][0x360] ;  /* 0x0000d80000087ab9 */ /* 0x000fe20000000a00 */
[----:B------:R-:W-:Y:S01]  /*9590*/  BSSY B1, `(.L_x_5766) ;  /* 0x0000037000017945 */ /* 0x000fe20003800000 */
[----:B------:R-:W-:-:S04]  /*95a0*/  IADD3 R3, P2, R2, R7, RZ ;  /* 0x0000000702037210 */ /* 0x000fc80007f5e0ff */
[----:B------:R-:W-:Y:S01]  /*95b0*/  LEA.HI.X.SX32 R2, R2, R6, 0x1, P2 ;  /* 0x0000000602027211 */ /* 0x000fe200010f0eff */
[----:B-123--:R-:W-:-:S03]  /*95c0*/  IMAD.SHL.U32 R30, R3, 0x2, RZ ;  /* 0x00000002031e7824 */ /* 0x00efc600078e00ff */
[----:B------:R-:W-:Y:S01]  /*95d0*/  SHF.L.U64.HI R2, R3, 0x1, R2 ;  /* 0x0000000103027819 */ /* 0x000fe20000010202 */
[----:B------:R1:W-:Y:S01]  /*95e0*/  @P1 STS.128 [R159+0x1000], RZ ;  /* 0x001000ff9f001388 */ /* 0x0003e20000000c00 */
[C---:B------:R-:W-:Y:S02]  /*95f0*/  IADD3 R28, P4, R30.reuse, UR10, RZ ;  /* 0x0000000a1e1c7c10 */ /* 0x040fe4000ff9e0ff */
[----:B------:R-:W-:Y:S02]  /*9600*/  IADD3 R30, P2, R30, UR8, RZ ;  /* 0x000000081e1e7c10 */ /* 0x000fe4000ff5e0ff */
[C---:B------:R-:W-:Y:S02]  /*9610*/  IADD3.X R29, R2.reuse, UR11, RZ, P4, !PT ;  /* 0x0000000b021d7c10 */ /* 0x040fe4000a7fe4ff */
[----:B------:R-:W-:Y:S01]  /*9620*/  IADD3.X R31, R2, UR9, RZ, P2, !PT ;  /* 0x00000009021f7c10 */ /* 0x000fe200097fe4ff */
[----:B------:R-:W-:Y:S08]  /*9630*/  @P1 BRA `(.L_x_5767) ;  /* 0x0000000000b01947 */ /* 0x000ff00003800000 */
        /* <DEDUP_REMOVED lines=8> */
[C---:B------:R-:W-:Y:S02]  /*96c0*/  SHF.L.U32 R13, R8.reuse, 0x10, RZ ;  /* 0x00000010080d7819 */ /* 0x040fe400000006ff */
[----:B------:R-:W-:Y:S02]  /*96d0*/  LOP3.LUT R16, R8, 0xffff0000, RZ, 0xc0, !PT ;  /* 0xffff000008107812 */ /* 0x000fe400078ec0ff */
[----:B------:R-:W-:-:S02]  /*96e0*/  LOP3.LUT R9, R9, 0xffff0000, RZ, 0xc0, !PT ;  /* 0xffff000009097812 */ /* 0x000fc400078ec0ff */
[C---:B------:R-:W-:Y:S02]  /*96f0*/  SHF.L.U32 R14, R11.reuse, 0x10, RZ ;  /* 0x000000100b0e7819 */ /* 0x040fe400000006ff */
        /* <DEDUP_REMOVED lines=9> */
[C---:B------:R-:W-:Y:S01]  /*9790*/  FMUL.FTZ R8, R12.reuse, R8 ;  /* 0x000000080c087220 */ /* 0x040fe20000410000 */
[----:B------:R-:W-:Y:S01]  /*97a0*/  FFMA.FTZ R17, R12, R22, -R17 ;  /* 0x000000160c117223 */ /* 0x000fe20000010811 */
[----:B------:R-:W-:Y:S01]  /*97b0*/  FMUL.FTZ R10, R14, R10 ;  /* 0x0000000a0e0a7220 */ /* 0x000fe20000410000 */
[----:B------:R-:W-:-:S02]  /*97c0*/  IMAD.U32 R12, R3, 0x10000, RZ ;  /* 0x00010000030c7824 */ /* 0x000fc400078e00ff */
[----:B------:R-:W-:Y:S01]  /*97d0*/  FFMA.FTZ R23, R14, R18, -R23 ;  /* 0x000000120e177223 */ /* 0x000fe20000010817 */
[----:B------:R-:W-:Y:S01]  /*97e0*/  FMUL.FTZ R14, R16, R2 ;  /* 0x00000002100e7220 */ /* 0x000fe20000410000 */
[----:B------:R-:W-:Y:S01]  /*97f0*/  FFMA.FTZ R10, R11, R18, R10 ;  /* 0x000000120b0a7223 */ /* 0x000fe2000001000a */
[----:B------:R-:W-:Y:S01]  /*9800*/  FMUL.FTZ R3, R13, R2 ;  /* 0x000000020d037220 */ /* 0x000fe20000410000 */
[----:B------:R-:W-:Y:S01]  /*9810*/  SHF.L.U32 R4, R4, 0x10, RZ ;  /* 0x0000001004047819 */ /* 0x000fe200000006ff */
[-C--:B------:R-:W-:Y:S01]  /*9820*/  FMUL.FTZ R2, R19, R12.reuse ;  /* 0x0000000c13027220 */ /* 0x080fe20000410000 */
[----:B------:R-:W-:Y:S01]  /*9830*/  SHF.L.U32 R18, R5, 0x10, RZ ;  /* 0x0000001005127819 */ /* 0x000fe200000006ff */
[----:B------:R-:W-:Y:S01]  /*9840*/  FMUL.FTZ R12, R15, R12 ;  /* 0x0000000c0f0c7220 */ /* 0x000fe20000410000 */
[----:B------:R-:W-:Y:S01]  /*9850*/  FFMA.FTZ R8, R9, R22, R8 ;  /* 0x0000001609087223 */ /* 0x000fe20000010008 */
        /* <DEDUP_REMOVED lines=8> */
.L_x_5769:
[----:B------:R-:W-:Y:S05]  /*98e0*/  BSYNC B0 ;  /* 0x0000000000007941 */ /* 0x000fea0003800000 */
.L_x_5768:
[----:B-----5:R3:W-:Y:S02]  /*98f0*/  STS.128 [R159+0x1000], R8 ;  /* 0x001000089f007388 */ /* 0x0207e40000000c00 */
.L_x_5767:
[----:B------:R-:W-:Y:S05]  /*9900*/  BSYNC B1 ;  /* 0x0000000000017941 */ /* 0x000fea0003800000 */
.L_x_5766:
        /* <DEDUP_REMOVED lines=44> */
.L_x_5771:
[----:B------:R-:W-:Y:S05]  /*9bd0*/  BSYNC B0 ;  /* 0x0000000000007941 */ /* 0x000fea0003800000 */
.L_x_5770:
[----:B-----5:R1:W-:Y:S02]  /*9be0*/  STS.128 [R159+0x3000], R8 ;  /* 0x003000089f007388 */ /* 0x0203e40000000c00 */
.L_x_5765:
[----:B------:R-:W-:Y:S05]  /*9bf0*/  BSYNC B2 ;  /* 0x0000000000027941 */ /* 0x000fea0003800000 */
.L_x_5764:
[----:B------:R-:W-:-:S05]  /*9c00*/  VIADD R22, R132, 0x30 ;  /* 0x0000003084167836 */ /* 0x000fca0000000000 */
[----:B------:R-:W-:-:S04]  /*9c10*/  ISETP.GE.AND P1, PT, R22, R21, PT ;  /* 0x000000151600720c */ /* 0x000fc80003f26270 */
[----:B------:R-:W-:-:S13]  /*9c20*/  ISETP.LT.OR P1, PT, R48, -0x187, P1 ;  /* 0xfffffe793000780c */ /* 0x000fda0000f21670 */
[----:B------:R-:W-:Y:S05]  /*9c30*/  @P1 BRA `(.L_x_5772) ;  /* 0x0000003c00881947 */ /* 0x000fea0003800000 */
[----:B------:R-:W-:Y:S01]  /*9c40*/  ULDC UR5, c[0x0][0x2d0] ;  /* 0x0000b40000057ab9 */ /* 0x000fe20000000800 */
[----:B------:R-:W-:Y:S01]  /*9c50*/  IMAD R71, R71, 0x30, RZ ;  /* 0x0000003047477824 */ /* 0x000fe200078e02ff */
        /* <DEDUP_REMOVED lines=25> */
[----:B------:R-:W-:Y:S02]  /*9df0*/  LOP3.LUT R18, R10, 0xffff0000, RZ, 0xc0, !PT ;  /* 0xffff00000a127812 */ /* 0x000fe400078ec0ff */
[C---:B------:R-:W-:Y:S02]  /*9e00*/  SHF.L.U32 R12, R11.reuse, 0x10, RZ ;  /* 0x000000100b0c7819 */ /* 0x040fe400000006ff */
[----:B------:R-:W-:Y:S02]  /*9e10*/  LOP3.LUT R11, R11, 0xffff0000, RZ, 0xc0, !PT ;  /* 0xffff00000b0b7812 */ /* 0x000fe400078ec0ff */
[C---:B---3--:R-:W-:Y:S02]  /*9e20*/  LOP3.LUT R8, R2.reuse, 0xffff0000, RZ, 0xc0, !PT ;  /* 0xffff000002087812 */ /* 0x048fe400078ec0ff */
[----:B------:R-:W-:Y:S02]  /*9e30*/  SHF.L.U32 R2, R2, 0x10, RZ ;  /* 0x0000001002027819 */ /* 0x000fe400000006ff */
[----:B----4-:R-:W-:Y:S01]  /*9e40*/  LOP3.LUT R17, R4, 0xffff0000, RZ, 0xc0, !PT ;  /* 0xffff000004117812 */ /* 0x010fe200078ec0ff */
[-C--:B------:R-:W-:Y:S01]  /*9e50*/  FMUL.FTZ R10, R6, R8.reuse ;  /* 0x00000008060a7220 */ /* 0x080fe20000410000 */
[----:B------:R-:W-:Y:S01]  /*9e60*/  FMUL.FTZ R21, R7, R8 ;  /* 0x0000000807157220 */ /* 0x000fe20000410000 */
[C---:B------:R-:W-:Y:S01]  /*9e70*/  LOP3.LUT R15, R3.reuse, 0xffff0000, RZ, 0xc0, !PT ;  /* 0xffff0000030f7812 */ /* 0x040fe200078ec0ff */
[----:B------:R-:W-:-:S02]  /*9e80*/  IMAD.U32 R3, R3, 0x10000, RZ ;  /* 0x0001000003037824 */ /* 0x000fc400078e00ff */
[-C--:B------:R-:W-:Y:S01]  /*9e90*/  FFMA.FTZ R10, R7, R17.reuse, -R10 ;  /* 0x00000011070a7223 */ /* 0x080fe2000001080a */
[----:B------:R-:W-:Y:S01]  /*9ea0*/  FFMA.FTZ R21, R6, R17, R21 ;  /* 0x0000001106157223 */ /* 0x000fe20000010015 */
[----:B------:R-:W-:Y:S01]  /*9eb0*/  LOP3.LUT R16, R5, 0xffff0000, RZ, 0xc0, !PT ;  /* 0xffff000005107812 */ /* 0x000fe200078ec0ff */
[-C--:B------:R-:W-:Y:S01]  /*9ec0*/  FMUL.FTZ R6, R14, R2.reuse ;  /* 0x000000020e067220 */ /* 0x080fe20000410000 */
[----:B------:R-:W-:Y:S01]  /*9ed0*/  FMUL.FTZ R7, R9, R2 ;  /* 0x0000000209077220 */ /* 0x000fe20000410000 */
[-C--:B------:R-:W-:Y:S01]  /*9ee0*/  FMUL.FTZ R19, R11, R15.reuse ;  /* 0x0000000f0b137220 */ /* 0x080fe20000410000 */
[----:B------:R-:W-:Y:S01]  /*9ef0*/  FMUL.FTZ R8, R12, R15 ;  /* 0x0000000f0c087220 */ /* 0x000fe20000410000 */
[----:B------:R-:W-:Y:S01]  /*9f00*/  SHF.L.U32 R4, R4, 0x10, RZ ;  /* 0x0000001004047819 */ /* 0x000fe200000006ff */
[-C--:B------:R-:W-:Y:S01]  /*9f10*/  FMUL.FTZ R2, R18, R3.reuse ;  /* 0x0000000312027220 */ /* 0x080fe20000410000 */
[----:B------:R-:W-:Y:S01]  /*9f20*/  SHF.L.U32 R5, R5, 0x10, RZ ;  /* 0x0000001005057819 */ /* 0x000fe200000006ff */
[----:B------:R-:W-:Y:S01]  /*9f30*/  FMUL.FTZ R3, R13, R3 ;  /* 0x000000030d037220 */ /* 0x000fe20000410000 */
[-C--:B------:R-:W-:Y:S01]  /*9f40*/  FFMA.FTZ R19, R12, R16.reuse, -R19 ;  /* 0x000000100c137223 */ /* 0x080fe20000010813 */
        /* <DEDUP_REMOVED lines=9> */
.L_x_5776:
[----:B------:R-:W-:Y:S05]  /*9fe0*/  BSYNC B0 ;  /* 0x0000000000007941 */ /* 0x000fea0003800000 */
.L_x_5775:
[----:B-----5:R3:W-:Y:S02]  /*9ff0*/  STS.128 [R159+0x1800], R8 ;  /* 0x001800089f007388 */ /* 0x0207e40000000c00 */
.L_x_5774:
[----:B------:R-:W-:Y:S05]  /*a000*/  BSYNC B1 ;  /* 0x0000000000017941 */ /* 0x000fea0003800000 */
.L_x_5773:
[----:B------:R1:W-:Y:S01]  /*a010*/  @P0 STS.128 [R159+0x3800], RZ ;  /* 0x003800ff9f000388 */ /* 0x0003e20000000c00 */
[----:B------:R-:W-:Y:S05]  /*a020*/  @P0 BRA `(.L_x_5772) ;  /* 0x00000038008c0947 */ /* 0x000fea0003800000 */
[----:B--2---:R-:W5:Y:S01]  /*a030*/  LDG.E.128 R24, desc[UR6][R24.64+0x80] ;  /* 0x0000800618187981 */ /* 0x004f62000c1e1d00 */
[----:B------:R-:W-:Y:S01]  /*a040*/  ISETP.GE.AND P0, PT, R100, UR12, PT ;  /* 0x0000000c64007c0c */ /* 0x000fe2000bf06270 */
[----:B------:R-:W-:-:S12]  /*a050*/  BSSY B0, `(.L_x_5777) ;  /* 0x0000028000007945 */ /* 0x000fd80003800000 */
[----:B------:R-:W-:Y:S05]  /*a060*/  @P0 BRA `(.L_x_5778) ;  /* 0x0000000000980947 */ /* 0x000fea0003800000 */
[----:B------:R-:W2:Y:S04]  /*a070*/  LDG.E.64 R2, desc[UR6][R30.64+0x40] ;  /* 0x000040061e027981 */ /* 0x000ea8000c1e1b00 */
[----:B------:R-:W4:Y:S01]  /*a080*/  LDG.E.64 R4, desc[UR6][R28.64+0x40] ;  /* 0x000040061c047981 */ /* 0x000f22000c1e1b00 */
[----:B-----5:R-:W-:Y:S01]  /*a090*/  LOP3.LUT R6, R25, 0xffff0000, RZ, 0xc0, !PT ;  /* 0xffff000019067812 */ /* 0x020fe200078ec0ff */
[----:B------:R-:W-:Y:S01]  /*a0a0*/  IMAD.U32 R12, R26, 0x10000, RZ ;  /* 0x000100001a0c7824 */ /* 0x000fe200078e00ff */
[----:B---3--:R-:W-:Y:S02]  /*a0b0*/  LOP3.LUT R10, R27, 0xffff0000, RZ, 0xc0, !PT ;  /* 0xffff00001b0a7812 */ /* 0x008fe400078ec0ff */
[----:B------:R-:W-:Y:S02]  /*a0c0*/  SHF.L.U32 R7, R25, 0x10, RZ ;  /* 0x0000001019077819 */ /* 0x000fe400000006ff */
[----:B------:R-:W-:-:S02]  /*a0d0*/  SHF.L.U32 R11, R27, 0x10, RZ ;  /* 0x000000101b0b7819 */ /* 0x000fc400000006ff */
[C---:B------:R-:W-:Y:S02]  /*a0e0*/  SHF.L.U32 R8, R24.reuse, 0x10, RZ ;  /* 0x0000001018087819 */ /* 0x040fe400000006ff */
[----:B------:R-:W-:Y:S02]  /*a0f0*/  LOP3.LUT R24, R24, 0xffff0000, RZ, 0xc0, !PT ;  /* 0xffff000018187812 */ /* 0x000fe400078ec0ff */
[----:B------:R-:W-:Y:S02]  /*a100*/  LOP3.LUT R26, R26, 0xffff0000, RZ, 0xc0, !PT ;  /* 0xffff00001a1a7812 */ /* 0x000fe400078ec0ff */
[----:B--2---:R-:W-:Y:S02]  /*a110*/  LOP3.LUT R9, R2, 0xffff0000, RZ, 0xc0, !PT ;  /* 0xffff000002097812 */ /* 0x004fe400078ec0ff */
[C---:B------:R-:W-:Y:S01]  /*a120*/  LOP3.LUT R13, R3.reuse, 0xffff0000, RZ, 0xc0, !PT ;  /* 0xffff0000030d7812 */ /* 0x040fe200078ec0ff */
[----:B------:R-:W-:Y:S01]  /*a130*/  IMAD.U32 R3, R3, 0x10000, RZ ;  /* 0x0001000003037824 */ /* 0x000fe200078e00ff */
[----:B----4-:R-:W-:Y:S01]  /*a140*/  LOP3.LUT R17, R4, 0xffff0000, RZ, 0xc0, !PT ;  /* 0xffff000004117812 */ /* 0x010fe200078ec0ff */
[----:B------:R-:W-:Y:S01]  /*a150*/  FMUL.FTZ R14, R6, R9 ;  /* 0x00000009060e7220 */ /* 0x000fe20000410000 */
[----:B------:R-:W-:Y:S01]  /*a160*/  LOP3.LUT R15, R5, 0xffff0000, RZ, 0xc0, !PT ;  /* 0xffff0000050f7812 */ /* 0x000fe200078ec0ff */
[----:B------:R-:W-:Y:S01]  /*a170*/  FMUL.FTZ R16, R10, R13 ;  /* 0x0000000d0a107220 */ /* 0x000fe20000410000 */
[C---:B------:R-:W-:Y:S01]  /*a180*/  FMUL.FTZ R9, R7.reuse, R9 ;  /* 0x0000000907097220 */ /* 0x040fe20000410000 */
[----:B------:R-:W-:Y:S01]  /*a190*/  FFMA.FTZ R14, R7, R17, -R14 ;  /* 0x00000011070e7223 */ /* 0x000fe2000001080e */
[C---:B------:R-:W-:Y:S01]  /*a1a0*/  FMUL.FTZ R13, R11.reuse, R13 ;  /* 0x0000000d0b0d7220 */ /* 0x040fe20000410000 */
[----:B------:R-:W-:Y:S01]  /*a1b0*/  SHF.L.U32 R7, R2, 0x10, RZ ;  /* 0x0000001002077819 */ /* 0x000fe200000006ff */
[----:B------:R-:W-:Y:S01]  /*a1c0*/  FFMA.FTZ R16, R11, R15, -R16 ;  /* 0x0000000f0b107223 */ /* 0x000fe20000010810 */
[----:B------:R-:W-:Y:S01]  /*a1d0*/  FFMA.FTZ R9, R6, R17, R9 ;  /* 0x0000001106097223 */ /* 0x000fe20000010009 */
[----:B------:R-:W-:Y:S01]  /*a1e0*/  FFMA.FTZ R13, R10, R15, R13 ;  /* 0x0000000f0a0d7223 */ /* 0x000fe2000001000d */
[----:B------:R-:W-:Y:S01]  /*a1f0*/  SHF.L.U32 R15, R5, 0x10, RZ ;  /* 0x00000010050f7819 */ /* 0x000fe200000006ff */
[-C--:B------:R-:W-:Y:S01]  /*a200*/  FMUL.FTZ R5, R24, R7.reuse ;  /* 0x0000000718057220 */ /* 0x080fe20000410000 */
[----:B------:R-:W-:Y:S01]  /*a210*/  FMUL.FTZ R17, R8, R7 ;  /* 0x0000000708117220 */ /* 0x000fe20000410000 */
[----:B------:R-:W-:Y:S01]  /*a220*/  SHF.L.U32 R11, R4, 0x10, RZ ;  /* 0x00000010040b7819 */ /* 0x000fe200000006ff */
[-C--:B------:R-:W-:Y:S01]  /*a230*/  FMUL.FTZ R7, R26, R3.reuse ;  /* 0x000000031a077220 */ /* 0x080fe20000410000 */
[----:B------:R-:W-:Y:S01]  /*a240*/  FMUL.FTZ R3, R12, R3 ;  /* 0x000000030c037220 */ /* 0x000fe20000410000 */
[----:B------:R-:W-:-:S02]  /*a250*/  F2FP.BF16.F32.PACK_AB R25, R9, R14 ;  /* 0x0000000e0919723e */ /* 0x000fc400000010ff */
[-C--:B------:R-:W-:Y:S01]  /*a260*/  FFMA.FTZ R5, R8, R11.reuse, -R5 ;  /* 0x0000000b08057223 */ /* 0x080fe20000010805 */
[----:B------:R-:W-:Y:S01]  /*a270*/  FFMA.FTZ R24, R24, R11, R17 ;  /* 0x0000000b18187223 */ /* 0x000fe20000010011 */
[-C--:B------:R-:W-:Y:S01]  /*a280*/  FFMA.FTZ R7, R12, R15.reuse, -R7 ;  /* 0x0000000f0c077223 */ /* 0x080fe20000010807 */
[----:B------:R-:W-:Y:S01]  /*a290*/  FFMA.FTZ R26, R26, R15, R3 ;  /* 0x0000000f1a1a7223 */ /* 0x000fe20000010003 */
[----:B------:R-:W-:Y:S02]  /*a2a0*/  F2FP.BF16.F32.PACK_AB R27, R13, R16 ;  /* 0x000000100d1b723e */ /* 0x000fe400000010ff */
[----:B------:R-:W-:Y:S02]  /*a2b0*/  F2FP.BF16.F32.PACK_AB R24, R24, R5 ;  /* 0x000000051818723e */ /* 0x000fe400000010ff */
[----:B------:R-:W-:Y:S02]  /*a2c0*/  F2FP.BF16.F32.PACK_AB R26, R26, R7 ;  /* 0x000000071a1a723e */ /* 0x000fe400000010ff */
.L_x_5778:
[----:B------:R-:W-:Y:S05]  /*a2d0*/  BSYNC B0 ;  /* 0x0000000000007941 */ /* 0x000fea0003800000 */
.L_x_5777:
[----:B-----5:R2:W-:Y:S01]  /*a2e0*/  STS.128 [R159+0x3800], R24 ;  /* 0x003800189f007388 */ /* 0x0205e20000000c00 */
[----:B------:R-:W-:Y:S05]  /*a2f0*/  BRA `(.L_x_5772) ;  /* 0x0000003400d87947 */ /* 0x000fea0003800000 */
.L_x_5747:
[----:B------:R-:W-:Y:S04]  /*a300*/  BSSY B2, `(.L_x_5779) ;  /* 0x00000ba000027945 */ /* 0x000fe80003800000 */
[----:B------:R-:W-:Y:S05]  /*a310*/  @!P2 BRA `(.L_x_5780) ;  /* 0x0000000800e0a947 */ /* 0x000fea0003800000 */
[----:B------:R-:W-:Y:S01]  /*a320*/  ULDC UR5, c[0x0][0x2d0] ;  /* 0x0000b40000057ab9 */ /* 0x000fe20000000800 */
[----:B------:R-:W-:Y:S01]  /*a330*/  BSSY B1, `(.L_x_5781) ;  /* 0x000005c000017945 */ /* 0x000fe20003800000 */
[----:B------:R-:W-:-:S13]  /*a340*/  ISETP.GE.AND P1, PT, R102, UR5, PT ;  /* 0x0000000566007c0c */ /* 0x000fda000bf26270 */
[----:B------:R1:W-:Y:S01]  /*a350*/  @P1 STS.128 [R159], RZ ;  /* 0x000000ff9f001388 */ /* 0x0003e20000000c00 */
[----:B------:R-:W-:Y:S05]  /*a360*/  @P1 BRA `(.L_x_5782) ;  /* 0x0000000400601947 */ /* 0x000fea0003800000 */
[----:B------:R2:W5:Y:S01]  /*a370*/  LDG.E.128 R16, desc[UR6][R30.64] ;  /* 0x000000061e107981 */ /* 0x000562000c1e1d00 */
[----:B------:R-:W-:Y:S01]  /*a380*/  ISETP.GE.AND P1, PT, R102, UR12, PT ;  /* 0x0000000c66007c0c */ /* 0x000fe2000bf26270 */
[----:B------:R-:W-:-:S12]  /*a390*/  BSSY B0, `(.L_x_5783) ;  /* 0x0000054000007945 */ /* 0x000fd80003800000 */
[----:B------:R-:W-:Y:S05]  /*a3a0*/  @P1 BRA `(.L_x_5784) ;  /* 0x0000000400481947 */ /* 0x000fea0003800000 */
[----:B------:R-:W-:Y:S01]  /*a3b0*/  ISETP.GE.AND P2, PT, R102, R71, PT ;  /* 0x000000476600720c */ /* 0x000fe20003f46270 */
[----:B------:R-:W-:Y:S01]  /*a3c0*/  IMAD.MOV.U32 R5, RZ, RZ, R71 ;  /* 0x000000ffff057224 */ /* 0x000fe200078e0047 */
[----:B------:R-:W-:Y:S01]  /*a3d0*/  ULDC.64 UR8, c[0x0][0x360] ;  /* 0x0000d80000087ab9 */ /* 0x000fe20000000a00 */
[----:B------:R-:W-:Y:S02]  /*a3e0*/  IMAD.MOV.U32 R2, RZ, RZ, RZ ;  /* 0x000000ffff027224 */ /* 0x000fe400078e00ff */
[----:B------:R-:W-:-:S08]  /*a3f0*/  IMAD.MOV.U32 R0, RZ, RZ, RZ ;  /* 0x000000ffff007224 */ /* 0x000fd000078e00ff */
[----:B------:R-:W-:-:S04]  /*a400*/  @P2 SHF.R.S32.HI R71, RZ, 0x1, R72 ;  /* 0x00000001ff472819 */ /* 0x000fc80000011448 */
[C---:B------:R-:W-:Y:S01]  /*a410*/  @P2 IADD3 R2, -R71.reuse, RZ, RZ ;  /* 0x000000ff47022210 */ /* 0x040fe20007ffe1ff */
[----:B------:R-:W-:Y:S01]  /*a420*/  @P2 IMAD.MOV R0, RZ, RZ, -R71 ;  /* 0x000000ffff002224 */ /* 0x000fe200078e0a47 */
[----:B------:R-:W-:Y:S02]  /*a430*/  @P2 IADD3 R5, -R71, RZ, RZ ;  /* 0x000000ff47052210 */ /* 0x000fe40007ffe1ff */
[----:B------:R-:W-:-:S03]  /*a440*/  IADD3 R9, P1, R2, R3, RZ ;  /* 0x0000000302097210 */ /* 0x000fc60007f3e0ff */
[----:B------:R-:W-:Y:S01]  /*a450*/  IMAD.WIDE R4, R5, 0x2, R30 ;  /* 0x0000000205047825 */ /* 0x000fe200078e021e */
[----:B------:R-:W-:Y:S02]  /*a460*/  LEA.HI.X.SX32 R2, R2, R23, 0x1, P1 ;  /* 0x0000001702027211 */ /* 0x000fe400008f0eff */
[----:B------:R-:W-:-:S03]  /*a470*/  LEA R8, P1, R9, UR8, 0x1 ;  /* 0x0000000809087c11 */ /* 0x000fc6000f8208ff */
[----:B------:R-:W3:Y:S01]  /*a480*/  LDG.E.128 R4, desc[UR6][R4.64] ;  /* 0x0000000604047981 */ /* 0x000ee2000c1e1d00 */
[----:B------:R-:W-:Y:S01]  /*a490*/  LEA.HI.X R9, R9, UR9, R2, 0x1, P1 ;  /* 0x0000000909097c11 */ /* 0x000fe200088f0c02 */
[----:B------:R-:W-:Y:S01]  /*a4a0*/  ULDC.64 UR8, c[0x0][0x358] ;  /* 0x0000d60000087ab9 */ /* 0x000fe20000000a00 */
[----:B------:R-:W-:-:S04]  /*a4b0*/  IADD3 R13, P1, R0, R3, RZ ;  /* 0x00000003000d7210 */ /* 0x000fc80007f3e0ff */
[----:B------:R-:W4:Y:S01]  /*a4c0*/  LDG.E.128 R8, desc[UR6][R8.64] ;  /* 0x0000000608087981 */ /* 0x000f22000c1e1d00 */
[----:B------:R-:W-:Y:S02]  /*a4d0*/  LEA.HI.X.SX32 R0, R0, R23, 0x1, P1 ;  /* 0x0000001700007211 */ /* 0x000fe400008f0eff */
[----:B------:R-:W-:-:S04]  /*a4e0*/  LEA R12, P1, R13, UR8, 0x1 ;  /* 0x000000080d0c7c11 */ /* 0x000fc8000f8208ff */
[----:B------:R-:W-:-:S06]  /*a4f0*/  LEA.HI.X R13, R13, UR9, R0, 0x1, P1 ;  /* 0x000000090d0d7c11 */ /* 0x000fcc00088f0c00 */
[----:B------:R-:W2:Y:S01]  /*a500*/  LDG.E.128 R12, desc[UR6][R12.64] ;  /* 0x000000060c0c7981 */ /* 0x000ea2000c1e1d00 */
        /* <DEDUP_REMOVED lines=12> */
[----:B------:R-:W-:Y:S02]  /*a5d0*/  LOP3.LUT R35, R5, 0xffff0000, RZ, 0xc0, !PT ;  /* 0xffff000005237812 */ /* 0x000fe400078ec0ff */
[C---:B------:R-:W-:Y:S01]  /*a5e0*/  SHF.L.U32 R5, R7.reuse, 0x10, RZ ;  /* 0x0000001007057819 */ /* 0x040fe200000006ff */
[----:B----4-:R-:W-:Y:S01]  /*a5f0*/  IMAD.U32 R36, R8, 0x10000, RZ ;  /* 0x0001000008247824 */ /* 0x010fe200078e00ff */
[----:B------:R-:W-:Y:S01]  /*a600*/  LOP3.LUT R38, R7, 0xffff0000, RZ, 0xc0, !PT ;  /* 0xffff000007267812 */ /* 0x000fe200078ec0ff */
        /* <DEDUP_REMOVED lines=16> */
[----:B------:R-:W-:Y:S01]  /*a710*/  FMUL.FTZ R7, R4, R7 ;  /* 0x0000000704077220 */ /* 0x000fe20000410000 */
[----:B------:R-:W-:Y:S01]  /*a720*/  FMUL.FTZ R6, R6, R9 ;  /* 0x0000000906067220 */ /* 0x000fe20000410000 */
[----:B------:R-:W-:Y:S01]  /*a730*/  @!P2 FADD.FTZ R11, -R11, -RZ ;  /* 0x800000ff0b0ba221 */ /* 0x000fe20000010100 */
[----:B------:R-:W-:Y:S01]  /*a740*/  FMUL.FTZ R8, R5, R8 ;  /* 0x0000000805087220 */ /* 0x000fe20000410000 */
[C---:B--2---:R-:W-:Y:S01]  /*a750*/  IMAD.U32 R9, R12.reuse, 0x10000, RZ ;  /* 0x000100000c097824 */ /* 0x044fe200078e00ff */
        /* <DEDUP_REMOVED lines=23> */
.L_x_5784:
[----:B------:R-:W-:Y:S05]  /*a8d0*/  BSYNC B0 ;  /* 0x0000000000007941 */ /* 0x000fea0003800000 */
.L_x_5783:
[----:B-----5:R3:W-:Y:S02]  /*a8e0*/  STS.128 [R159], R16 ;  /* 0x000000109f007388 */ /* 0x0207e40000000c00 */
.L_x_5782:
[----:B------:R-:W-:Y:S05]  /*a8f0*/  BSYNC B1 ;  /* 0x0000000000017941 */ /* 0x000fea0003800000 */
.L_x_5781:
[----:B------:R4:W-:Y:S01]  /*a900*/  @P0 STS.128 [R159+0x2000], RZ ;  /* 0x002000ff9f000388 */ /* 0x0009e20000000c00 */
[----:B------:R-:W-:Y:S05]  /*a910*/  @P0 BRA `(.L_x_5780) ;  /* 0x0000000400600947 */ /* 0x000fea0003800000 */
[----:B---3--:R3:W5:Y:S01]  /*a920*/  LDG.E.128 R16, desc[UR6][R30.64+0x80] ;  /* 0x000080061e107981 */ /* 0x008762000c1e1d00 */
        /* <DEDUP_REMOVED lines=16> */
[----:B------:R-:W4:Y:S01]  /*aa30*/  LDG.E.128 R4, desc[UR6][R6.64+0x80] ;  /* 0x0000800606047981 */ /* 0x000f22000c1e1d00 */
[----:B------:R-:W-:Y:S01]  /*aa40*/  LEA.HI.X R9, R2, UR9, R9, 0x1, P1 ;  /* 0x0000000902097c11 */ /* 0x000fe200088f0c09 */
[----:B------:R-:W-:Y:S01]  /*aa50*/  ULDC.64 UR8, c[0x0][0x358] ;  /* 0x0000d60000087ab9 */ /* 0x000fe20000000a00 */
[----:B------:R-:W-:-:S04]  /*aa60*/  IADD3 R2, P1, R0, R3, RZ ;  /* 0x0000000300027210 */ /* 0x000fc80007f3e0ff */
[----:B------:R-:W4:Y:S01]  /*aa70*/  LDG.E.128 R8, desc[UR6][R8.64+0x80] ;  /* 0x0000800608087981 */ /* 0x000f22000c1e1d00 */
[----:B------:R-:W-:Y:S02]  /*aa80*/  LEA.HI.X.SX32 R13, R0, R23, 0x1, P1 ;  /* 0x00000017000d7211 */ /* 0x000fe400008f0eff */
[----:B------:R-:W-:-:S04]  /*aa90*/  LEA R12, P1, R2, UR8, 0x1 ;  /* 0x00000008020c7c11 */ /* 0x000fc8000f8208ff */
[----:B------:R-:W-:-:S06]  /*aaa0*/  LEA.HI.X R13, R2, UR9, R13, 0x1, P1 ;  /* 0x00000009020d7c11 */ /* 0x000fcc00088f0c0d */
[----:B------:R-:W4:Y:S01]  /*aab0*/  LDG.E.128 R12, desc[UR6][R12.64+0x80] ;  /* 0x000080060c0c7981 */ /* 0x000f22000c1e1d00 */
[C---:B-----5:R-:W-:Y:S01]  /*aac0*/  IMAD.U32 R20, R16.reuse, 0x10000, RZ ;  /* 0x0001000010147824 */ /* 0x060fe200078e00ff */
[----:B------:R-:W-:Y:S01]  /*aad0*/  LOP3.LUT R2, R16, 0xffff0000, RZ, 0xc0, !PT ;  /* 0xffff000010027812 */ /* 0x000fe200078ec0ff */
[C---:B------:R-:W-:Y:S01]  /*aae0*/  IMAD.U32 R22, R18.reuse, 0x10000, RZ ;  /* 0x0001000012167824 */ /* 0x040fe200078e00ff */
[C---:B------:R-:W-:Y:S02]  /*aaf0*/  LOP3.LUT R0, R17.reuse, 0xffff0000, RZ, 0xc0, !PT ;  /* 0xffff000011007812 */ /* 0x040fe400078ec0ff */
[----:B--23--:R-:W-:Y:S02]  /*ab00*/  SHF.L.U32 R30, R17, 0x10, RZ ;  /* 0x00000010111e7819 */ /* 0x00cfe400000006ff */
[----:B------:R-:W-:Y:S02]  /*ab10*/  LOP3.LUT R17, R18, 0xffff0000, RZ, 0xc0, !PT ;  /* 0xffff000012117812 */ /* 0x000fe400078ec0ff */
[----:B------:R-:W-:-:S02]  /*ab20*/  LOP3.LUT R16, R19, 0xffff0000, RZ, 0xc0, !PT ;  /* 0xffff000013107812 */ /* 0x000fc400078ec0ff */
[----:B------:R-:W-:Y:S01]  /*ab30*/  SHF.L.U32 R31, R19, 0x10, RZ ;  /* 0x00000010131f7819 */ /* 0x000fe200000006ff */
[C---:B----4-:R-:W-:Y:S01]  /*ab40*/  IMAD.U32 R19, R4.reuse, 0x10000, RZ ;  /* 0x0001000004137824 */ /* 0x050fe200078e00ff */
[----:B------:R-:W-:Y:S01]  /*ab50*/  LOP3.LUT R18, R4, 0xffff0000, RZ, 0xc0, !PT ;  /* 0xffff000004127812 */ /* 0x000fe200078ec0ff */
[----:B------:R-:W-:Y:S01]  /*ab60*/  IMAD.U32 R32, R6, 0x10000, RZ ;  /* 0x0001000006207824 */ /* 0x000fe200078e00ff */
[C---:B------:R-:W-:Y:S02]  /*ab70*/  SHF.L.U32 R4, R5.reuse, 0x10, RZ ;  /* 0x0000001005047819 */ /* 0x040fe400000006ff */
[----:B------:R-:W-:Y:S02]  /*ab80*/  LOP3.LUT R33, R5, 0xffff0000, RZ, 0xc0, !PT ;  /* 0xffff000005217812 */ /* 0x000fe400078ec0ff */
[C---:B------:R-:W-:Y:S01]  /*ab90*/  SHF.L.U32 R5, R7.reuse, 0x10, RZ ;  /* 0x0000001007057819 */ /* 0x040fe200000006ff */
[----:B------:R-:W-:Y:S01]  /*aba0*/  IMAD.U32 R34, R8, 0x10000, RZ ;  /* 0x0001000008227824 */ /* 0x000fe200078e00ff */
        /* <DEDUP_REMOVED lines=45> */
.L_x_5786:
[----:B------:R-:W-:Y:S05]  /*ae80*/  BSYNC B0 ;  /* 0x0000000000007941 */ /* 0x000fea0003800000 */
.L_x_5785:
[----:B-----5:R1:W-:Y:S02]  /*ae90*/  STS.128 [R159+0x2000], R16 ;  /* 0x002000109f007388 */ /* 0x0203e40000000c00 */
.L_x_5780:
[----:B------:R-:W-:Y:S05]  /*aea0*/  BSYNC B2 ;  /* 0x0000000000027941 */ /* 0x000fea0003800000 */
.L_x_5779:
[----:B------:R-:W-:Y:S01]  /*aeb0*/  VIADD R20, R132, 0x10 ;  /* 0x0000001084147836 */ /* 0x000fe20000000000 */
[----:B------:R-:W-:Y:S04]  /*aec0*/  BSSY B2, `(.L_x_5787) ;  /* 0x00000c3000027945 */ /* 0x000fe80003800000 */
[----:B------:R-:W-:-:S04]  /*aed0*/  ISETP.GE.AND P1, PT, R20, R21, PT ;  /* 0x000000151400720c */ /* 0x000fc80003f26270 */
[----:B------:R-:W-:-:S13]  /*aee0*/  ISETP.LT.OR P1, PT, R48, -0x87, P1 ;  /* 0xffffff793000780c */ /* 0x000fda0000f21670 */
[----:B------:R-:W-:Y:S05]  /*aef0*/  @P1 BRA `(.L_x_5788) ;  /* 0x0000000800fc1947 */ /* 0x000fea0003800000 */
[----:B------:R-:W-:Y:S01]  /*af00*/  ULDC UR5, c[0x0][0x2d0] ;  /* 0x0000b40000057ab9 */ /* 0x000fe20000000800 */
[----:B------:R-:W-:Y:S01]  /*af10*/  BSSY B1, `(.L_x_5789) ;  /* 0x000005e000017945 */ /* 0x000fe20003800000 */
[----:B------:R-:W-:-:S13]  /*af20*/  ISETP.GE.AND P1, PT, R102, UR5, PT ;  /* 0x0000000566007c0c */ /* 0x000fda000bf26270 */
[----:B------:R1:W-:Y:S01]  /*af30*/  @P1 STS.128 [R159+0x800], RZ ;  /* 0x000800ff9f001388 */ /* 0x0003e20000000c00 */
[----:B------:R-:W-:Y:S05]  /*af40*/  @P1 BRA `(.L_x_5790) ;  /* 0x0000000400681947 */ /* 0x000fea0003800000 */
[----:B-1-3--:R1:W5:Y:S01]  /*af50*/  LDG.E.128 R16, desc[UR6][R28.64] ;  /* 0x000000061c107981 */ /* 0x00a362000c1e1d00 */
[----:B------:R-:W-:Y:S01]  /*af60*/  ISETP.GE.AND P1, PT, R102, UR12, PT ;  /* 0x0000000c66007c0c */ /* 0x000fe2000bf26270 */
[----:B------:R-:W-:-:S12]  /*af70*/  BSSY B0, `(.L_x_5791) ;  /* 0x0000056000007945 */ /* 0x000fd80003800000 */
[----:B------:R-:W-:Y:S05]  /*af80*/  @P1 BRA `(.L_x_5792) ;  /* 0x0000000400501947 */ /* 0x000fea0003800000 */
[----:B------:R-:W-:Y:S01]  /*af90*/  ISETP.GE.AND P1, PT, R102, R71, PT ;  /* 0x000000476600720c */ /* 0x000fe20003f26270 */
[----:B------:R-:W-:Y:S01]  /*afa0*/  IMAD.MOV.U32 R7, RZ, RZ, R71 ;  /* 0x000000ffff077224 */ /* 0x000fe200078e0047 */
[C---:B------:R-:W-:Y:S01]  /*afb0*/  IADD3 R2, P2, R70.reuse, R3, RZ ;  /* 0x0000000346027210 */ /* 0x040fe20007f5e0ff */
[----:B------:R-:W-:Y:S01]  /*afc0*/  IMAD.MOV.U32 R5, RZ, RZ, RZ ;  /* 0x000000ffff057224 */ /* 0x000fe200078e00ff */
[----:B------:R-:W-:Y:S01]  /*afd0*/  ULDC.64 UR8, c[0x0][0x360] ;  /* 0x0000d80000087ab9 */ /* 0x000fe20000000a00 */
[----:B------:R-:W-:Y:S01]  /*afe0*/  IMAD.MOV.U32 R13, RZ, RZ, RZ ;  /* 0x000000ffff0d7224 */ /* 0x000fe200078e00ff */
[----:B------:R-:W-:-:S07]  /*aff0*/  LEA.HI.X.SX32 R0, R70, R23, 0x1, P2 ;  /* 0x0000001746007211 */ /* 0x000fce00010f0eff */
        /* <DEDUP_REMOVED lines=19> */
[C---:B--2---:R-:W-:Y:S01]  /*b130*/  IMAD.U32 R31, R17.reuse, 0x10000, RZ ;  /* 0x00010000111f7824 */ /* 0x044fe200078e00ff */
[----:B------:R-:W-:Y:S01]  /*b140*/  LOP3.LUT R0, R17, 0xffff0000, RZ, 0xc0, !PT ;  /* 0xffff000011007812 */ /* 0x000fe200078ec0ff */
[C---:B------:R-:W-:Y:S01]  /*b150*/  IMAD.U32 R32, R19.reuse, 0x10000, RZ ;  /* 0x0001000013207824 */ /* 0x040fe200078e00ff */
[C---:B------:R-:W-:Y:S02]  /*b160*/  SHF.L.U32 R30, R18.reuse, 0x10, RZ ;  /* 0x00000010121e7819 */ /* 0x040fe400000006ff */
[----:B------:R-:W-:Y:S02]  /*b170*/  LOP3.LUT R17, R18, 0xffff0000, RZ, 0xc0, !PT ;  /* 0xffff000012117812 */ /* 0x000fe400078ec0ff */
[----:B------:R-:W-:Y:S01]  /*b180*/  LOP3.LUT R16, R19, 0xffff0000, RZ, 0xc0, !PT ;  /* 0xffff000013107812 */ /* 0x000fe200078ec0ff */
[C---:B---3--:R-:W-:Y:S01]  /*b190*/  IMAD.U32 R19, R4.reuse, 0x10000, RZ ;  /* 0x0001000004137824 */ /* 0x048fe200078e00ff */
[----:B------:R-:W-:Y:S01]  /*b1a0*/  LOP3.LUT R18, R4, 0xffff0000, RZ, 0xc0, !PT ;  /* 0xffff000004127812 */ /* 0x000fe200078ec0ff */
[----:B------:R-:W-:Y:S01]  /*b1b0*/  IMAD.U32 R33, R6, 0x10000, RZ ;  /* 0x0001000006217824 */ /* 0x000fe200078e00ff */
[----:B------:R-:W-:-:S02]  /*b1c0*/  SHF.L.U32 R4, R5, 0x10, RZ ;  /* 0x0000001005047819 */ /* 0x000fc400000006ff */
        /* <DEDUP_REMOVED lines=21> */
[----:B------:R-:W-:Y:S01]  /*b320*/  SHF.L.U32 R7, R13, 0x10, RZ ;  /* 0x000000100d077819 */ /* 0x000fe200000006ff */
[----:B------:R-:W-:Y:S01]  /*b330*/  FMUL.FTZ R6, R6, R9 ;  /* 0x0000000906067220 */ /* 0x000fe20000410000 */
[----:B------:R-:W-:Y:S01]  /*b340*/  FMUL.FTZ R5, R5, R8 ;  /* 0x0000000805057220 */ /* 0x000fe20000410000 */
[C---:B------:R-:W-:Y:S01]  /*b350*/  IMAD.U32 R9, R12.reuse, 0x10000, RZ ;  /* 0x000100000c097824 */ /* 0x040fe200078e00ff */
[----:B------:R-:W-:Y:S01]  /*b360*/  LOP3.LUT R8, R12, 0xffff0000, RZ, 0xc0, !PT ;  /* 0xffff00000c087812 */ /* 0x000fe200078ec0ff */
[----:B------:R-:W-:Y:S01]  /*b370*/  FMUL.FTZ R37, R37, R10 ;  /* 0x0000000a25257220 */ /* 0x000fe20000410000 */
        /* <DEDUP_REMOVED lines=21> */
.L_x_5792:
[----:B------:R-:W-:Y:S05]  /*b4d0*/  BSYNC B0 ;  /* 0x0000000000007941 */ /* 0x000fea0003800000 */
.L_x_5791:
[----:B-----5:R3:W-:Y:S02]  /*b4e0*/  STS.128 [R159+0x800], R16 ;  /* 0x000800109f007388 */ /* 0x0207e40000000c00 */
.L_x_5790:
[----:B------:R-:W-:Y:S05]  /*b4f0*/  BSYNC B1 ;  /* 0x0000000000017941 */ /* 0x000fea0003800000 */
.L_x_5789:
[----:B------:R1:W-:Y:S01]  /*b500*/  @P0 STS.128 [R159+0x2800], RZ ;  /* 0x002800ff9f000388 */ /* 0x0003e20000000c00 */
        /* <DEDUP_REMOVED lines=8> */
[----:B------:R-:W-:Y:S02]  /*b590*/  VIADD R70, R70, 0x40 ;  /* 0x0000004046467836 */ /* 0x000fe40000000000 */
[----:B------:R-:W-:Y:S02]  /*b5a0*/  IMAD.MOV.U32 R8, RZ, RZ, RZ ;  /* 0x000000ffff087224 */ /* 0x000fe400078e00ff */
[----:B------:R-:W-:Y:S01]  /*b5b0*/  IMAD.MOV.U32 R0, RZ, RZ, RZ ;  /* 0x000000ffff007224 */ /* 0x000fe200078e00ff */
[----:B-1-3--:R-:W-:-:S04]  /*b5c0*/  IADD3 R19, P2, R70, R3, RZ ;  /* 0x0000000346137210 */ /* 0x00afc80007f5e0ff */
[----:B------:R-:W-:Y:S02]  /*b5d0*/  LEA.HI.X.SX32 R17, R70, R23, 0x1, P2 ;  /* 0x0000001746117211 */ /* 0x000fe400010f0eff */
[----:B------:R-:W-:-:S04]  /*b5e0*/  @P1 SHF.R.S32.HI R71, RZ, 0x1, R72 ;  /* 0x00000001ff471819 */ /* 0x000fc80000011448 */
[C---:B------:R-:W-:Y:S01]  /*b5f0*/  @P1 IADD3 R9, -R71.reuse, RZ, RZ ;  /* 0x000000ff47091210 */ /* 0x040fe20007ffe1ff */
[----:B------:R-:W-:Y:S01]  /*b600*/  @P1 IMAD.MOV R8, RZ, RZ, -R71 ;  /* 0x000000ffff081224 */ /* 0x000fe200078e0a47 */
[----:B------:R-:W-:-:S03]  /*b610*/  @P1 IADD3 R0, -R71, RZ, RZ ;  /* 0x000000ff47001210 */ /* 0x000fc60007ffe1ff */
[----:B------:R-:W-:Y:S01]  /*b620*/  IMAD.WIDE R10, R9, 0x2, R28 ;  /* 0x00000002090a7825 */ /* 0x000fe200078e021c */
[----:B------:R-:W-:-:S04]  /*b630*/  IADD3 R2, P2, R8, R19, RZ ;  /* 0x0000001308027210 */ /* 0x000fc80007f5e0ff */
[----:B------:R-:W-:Y:S02]  /*b640*/  LEA.HI.X.SX32 R13, R8, R17, 0x1, P2 ;  /* 0x00000011080d7211 */ /* 0x000fe400010f0eff */
[C---:B------:R-:W-:Y:S01]  /*b650*/  LEA R12, P2, R2.reuse, UR8, 0x1 ;  /* 0x00000008020c7c11 */ /* 0x040fe2000f8408ff */
[----:B------:R-:W3:Y:S03]  /*b660*/  LDG.E.128 R8, desc[UR6][R10.64+0x80] ;  /* 0x000080060a087981 */ /* 0x000ee6000c1e1d00 */
        /* <DEDUP_REMOVED lines=8> */
[C---:B-----5:R-:W-:Y:S01]  /*b6f0*/  LOP3.LUT R0, R5.reuse, 0xffff0000, RZ, 0xc0, !PT ;  /* 0xffff000005007812 */ /* 0x060fe200078ec0ff */
[----:B------:R-:W-:Y:S01]  /*b700*/  IMAD.U32 R28, R6, 0x10000, RZ ;  /* 0x00010000061c7824 */ /* 0x000fe200078e00ff */
[----:B------:R-:W-:Y:S01]  /*b710*/  SHF.L.U32 R29, R5, 0x10, RZ ;  /* 0x00000010051d7819 */ /* 0x000fe200000006ff */
[----:B------:R-:W-:Y:S01]  /*b720*/  IMAD.U32 R22, R4, 0x10000, RZ ;  /* 0x0001000004167824 */ /* 0x000fe200078e00ff */
[----:B------:R-:W-:Y:S01]  /*b730*/  LOP3.LUT R5, R6, 0xffff0000, RZ, 0xc0, !PT ;  /* 0xffff000006057812 */ /* 0x000fe200078ec0ff */
[C---:B--2---:R-:W-:Y:S01]  /*b740*/  IMAD.U32 R31, R7.reuse, 0x10000, RZ ;  /* 0x00010000071f7824 */ /* 0x044fe200078e00ff */
[----:B------:R-:W-:Y:S02]  /*b750*/  LOP3.LUT R2, R4, 0xffff0000, RZ, 0xc0, !PT ;  /* 0xffff000004027812 */ /* 0x000fe400078ec0ff */
[----:B------:R-:W-:Y:S01]  /*b760*/  LOP3.LUT R4, R7, 0xffff0000, RZ, 0xc0, !PT ;  /* 0xffff000007047812 */ /* 0x000fe200078ec0ff */
[C---:B---3--:R-:W-:Y:S01]  /*b770*/  IMAD.U32 R6, R9.reuse, 0x10000, RZ ;  /* 0x0001000009067824 */ /* 0x048fe200078e00ff */
[----:B------:R-:W-:Y:S01]  /*b780*/  LOP3.LUT R33, R9, 0xffff0000, RZ, 0xc0, !PT ;  /* 0xffff000009217812 */ /* 0x000fe200078ec0ff */
[C---:B------:R-:W-:Y:S01]  /*b790*/  IMAD.U32 R32, R10.reuse, 0x10000, RZ ;  /* 0x000100000a207824 */ /* 0x040fe200078e00ff */
[----:B------:R-:W-:-:S02]  /*b7a0*/  LOP3.LUT R9, R10, 0xffff0000, RZ, 0xc0, !PT ;  /* 0xffff00000a097812 */ /* 0x000fc400078ec0ff */
[C---:B------:R-:W-:Y:S02]  /*b7b0*/  SHF.L.U32 R30, R8.reuse, 0x10, RZ ;  /* 0x00000010081e7819 */ /* 0x040fe400000006ff */
[----:B------:R-:W-:Y:S01]  /*b7c0*/  LOP3.LUT R7, R8, 0xffff0000, RZ, 0xc0, !PT ;  /* 0xffff000008077812 */ /* 0x000fe200078ec0ff */
[C---:B----4-:R-:W-:Y:S01]  /*b7d0*/  IMAD.U32 R35, R12.reuse, 0x10000, RZ ;  /* 0x000100000c237824 */ /* 0x050fe200078e00ff */
[----:B------:R-:W-:Y:S01]  /*b7e0*/  LOP3.LUT R10, R12, 0xffff0000, RZ, 0xc0, !PT ;  /* 0xffff00000c0a7812 */ /* 0x000fe200078ec0ff */
[C---:B------:R-:W-:Y:S01]  /*b7f0*/  IMAD.U32 R37, R14.reuse, 0x10000, RZ ;  /* 0x000100000e257824 */ /* 0x040fe200078e00ff */
[----:B------:R-:W-:Y:S01]  /*b800*/  LOP3.LUT R12, R14, 0xffff0000, RZ, 0xc0, !PT ;  /* 0xffff00000e0c7812 */ /* 0x000fe200078ec0ff */
[----:B------:R-:W-:Y:S01]  /*b810*/  @!P1 FADD.FTZ R35, -R35, -RZ ;  /* 0x800000ff23239221 */ /* 0x000fe20000010100 */
[C---:B------:R-:W-:Y:S01]  /*b820*/  SHF.L.U32 R8, R11.reuse, 0x10, RZ ;  /* 0x000000100b087819 */ /* 0x040fe200000006ff */
[----:B------:R-:W-:Y:S01]  /*b830*/  @!P1 FADD.FTZ R10, -R10, -RZ ;  /* 0x800000ff0a0a9221 */ /* 0x000fe20000010100 */
[----:B------:R-:W-:Y:S01]  /*b840*/  LOP3.LUT R34, R11, 0xffff0000, RZ, 0xc0, !PT ;  /* 0xffff00000b227812 */ /* 0x000fe200078ec0ff */
[----:B------:R-:W-:Y:S01]  /*b850*/  @!P1 FADD.FTZ R12, -R12, -RZ ;  /* 0x800000ff0c0c9221 */ /* 0x000fe20000010100 */
[----:B------:R-:W-:Y:S01]  /*b860*/  SHF.L.U32 R11, R13, 0x10, RZ ;  /* 0x000000100d0b7819 */ /* 0x000fe200000006ff */
[----:B------:R-:W-:Y:S01]  /*b870*/  @!P1 FADD.FTZ R37, -R37, -RZ ;  /* 0x800000ff25259221 */ /* 0x000fe20000010100 */
[----:B------:R-:W-:Y:S01]  /*b880*/  LOP3.LUT R36, R13, 0xffff0000, RZ, 0xc0, !PT ;  /* 0xffff00000d247812 */ /* 0x000fe200078ec0ff */
[----:B------:R-:W-:Y:S01]  /*b890*/  FMUL.FTZ R12, R9, R12 ;  /* 0x0000000c090c7220 */ /* 0x000fe20000410000 */
[----:B------:R-:W-:Y:S01]  /*b8a0*/  SHF.L.U32 R13, R15, 0x10, RZ ;  /* 0x000000100f0d7819 */ /* 0x000fe200000006ff */
[----:B------:R-:W-:Y:S01]  /*b8b0*/  @!P1 FADD.FTZ R11, -R11, -RZ ;  /* 0x800000ff0b0b9221 */ /* 0x000fe20000010100 */
[----:B------:R-:W-:Y:S01]  /*b8c0*/  LOP3.LUT R15, R15, 0xffff0000, RZ, 0xc0, !PT ;  /* 0xffff00000f0f7812 */ /* 0x000fe200078ec0ff */
[----:B------:R-:W-:Y:S01]  /*b8d0*/  @!P1 FADD.FTZ R36, -R36, -RZ ;  /* 0x800000ff24249221 */ /* 0x000fe20000010100 */
[----:B------:R-:W-:Y:S01]  /*b8e0*/  SHF.L.U32 R9, R17, 0x10, RZ ;  /* 0x0000001011097819 */ /* 0x000fe200000006ff */
[----:B------:R-:W-:Y:S01]  /*b8f0*/  FMUL.FTZ R7, R7, R10 ;  /* 0x0000000a07077220 */ /* 0x000fe20000410000 */
[----:B------:R-:W-:Y:S01]  /*b900*/  LOP3.LUT R17, R17, 0xffff0000, RZ, 0xc0, !PT ;  /* 0xffff000011117812 */ /* 0x000fe200078ec0ff */
[----:B------:R-:W-:Y:S01]  /*b910*/  FMUL.FTZ R6, R6, R11 ;  /* 0x0000000b06067220 */ /* 0x000fe20000410000 */
[----:B------:R-:W-:Y:S01]  /*b920*/  FMUL.FTZ R33, R33, R36 ;  /* 0x0000002421217220 */ /* 0x000fe20000410000 */
[----:B------:R-:W-:Y:S01]  /*b930*/  @!P1 FADD.FTZ R13, -R13, -RZ ;  /* 0x800000ff0d0d9221 */ /* 0x000fe20000010100 */
[C---:B------:R-:W-:Y:S01]  /*b940*/  IMAD.U32 R11, R16.reuse, 0x10000, RZ ;  /* 0x00010000100b7824 */ /* 0x040fe200078e00ff */
[----:B------:R-:W-:Y:S01]  /*b950*/  LOP3.LUT R10, R16, 0xffff0000, RZ, 0xc0, !PT ;  /* 0xffff0000100a7812 */ /* 0x000fe200078ec0ff */
[----:B------:R-:W-:Y:S01]  /*b960*/  @!P1 FADD.FTZ R15, -R15, -RZ ;  /* 0x800000ff0f0f9221 */ /* 0x000fe20000010100 */
[----:B------:R-:W-:Y:S01]  /*b970*/  LOP3.LUT R14, R18, 0xffff0000, RZ, 0xc0, !PT ;  /* 0xffff0000120e7812 */ /* 0x000fe200078ec0ff */
[----:B------:R-:W-:Y:S01]  /*b980*/  FMUL.FTZ R37, R32, R37 ;  /* 0x0000002520257220 */ /* 0x000fe20000410000 */
[----:B------:R-:W-:-:S02]  /*b990*/  IMAD.U32 R16, R18, 0x10000, RZ ;  /* 0x0001000012107824 */ /* 0x000fc400078e00ff */
[----:B------:R-:W-:Y:S01]  /*b9a0*/  FMUL.FTZ R8, R8, R13 ;  /* 0x0000000d08087220 */ /* 0x000fe20000410000 */
[----:B------:R-:W-:Y:S01]  /*b9b0*/  FFMA.FTZ R6, R29, R9, R6 ;  /* 0x000000091d067223 */ /* 0x000fe20000010006 */
[----:B------:R-:W-:Y:S01]  /*b9c0*/  FFMA.FTZ R17, R0, R17, R33 ;  /* 0x0000001100117223 */ /* 0x000fe20000010021 */
[C---:B------:R-:W-:Y:S01]  /*b9d0*/  SHF.L.U32 R13, R19.reuse, 0x10, RZ ;  /* 0x00000010130d7819 */ /* 0x040fe200000006ff */
[----:B------:R-:W-:Y:S01]  /*b9e0*/  FMUL.FTZ R35, R30, R35 ;  /* 0x000000231e237220 */ /* 0x000fe20000410000 */
[----:B------:R-:W-:Y:S01]  /*b9f0*/  LOP3.LUT R18, R19, 0xffff0000, RZ, 0xc0, !PT ;  /* 0xffff000013127812 */ /* 0x000fe200078ec0ff */
[----:B------:R-:W-:Y:S01]  /*ba00*/  FMUL.FTZ R15, R34, R15 ;  /* 0x0000000f220f7220 */ /* 0x000fe20000410000 */
[----:B------:R-:W-:Y:S01]  /*ba10*/  FFMA.FTZ R16, R28, R16, R37 ;  /* 0x000000101c107223 */ /* 0x000fe20000010025 */
[----:B------:R-:W-:Y:S01]  /*ba20*/  FFMA.FTZ R5, R5, R14, R12 ;  /* 0x0000000e05057223 */ /* 0x000fe2000001000c */
[----:B------:R-:W-:Y:S01]  /*ba30*/  F2FP.BF16.F32.PACK_AB R6, R17, R6 ;  /* 0x000000061106723e */ /* 0x000fe200000010ff */
[----:B------:R-:W-:Y:S01]  /*ba40*/  FFMA.FTZ R11, R22, R11, R35 ;  /* 0x0000000b160b7223 */ /* 0x000fe20000010023 */
[----:B------:R-:W-:Y:S01]  /*ba50*/  FFMA.FTZ R2, R2, R10, R7 ;  /* 0x0000000a02027223 */ /* 0x000fe20000010007 */
[----:B------:R-:W-:Y:S01]  /*ba60*/  FFMA.FTZ R8, R31, R13, R8 ;  /* 0x0000000d1f087223 */ /* 0x000fe20000010008 */
[----:B------:R-:W-:Y:S01]  /*ba70*/  FFMA.FTZ R15, R4, R18, R15 ;  /* 0x00000012040f7223 */ /* 0x000fe2000001000f */
[----:B------:R-:W-:Y:S01]  /*ba80*/  F2FP.BF16.F32.PACK_AB R16, R5, R16 ;  /* 0x000000100510723e */ /* 0x000fe200000010ff */
[----:B------:R-:W-:Y:S01]  /*ba90*/  IMAD.MOV.U32 R5, RZ, RZ, R6 ;  /* 0x000000ffff057224 */ /* 0x000fe200078e0006 */
[----:B------:R-:W-:-:S02]  /*baa0*/  F2FP.BF16.F32.PACK_AB R4, R2, R11 ;  /* 0x0000000b0204723e */ /* 0x000fc400000010ff */
[----:B------:R-:W-:Y:S02]  /*bab0*/  F2FP.BF16.F32.PACK_AB R7, R15, R8 ;  /* 0x000000080f07723e */ /* 0x000fe400000010ff */
[----:B------:R-:W-:Y:S02]  /*bac0*/  MOV R6, R16 ;  /* 0x0000001000067202 */ /* 0x000fe40000000f00 */
.L_x_5794:
[----:B------:R-:W-:Y:S05]  /*bad0*/  BSYNC B0 ;  /* 0x0000000000007941 */ /* 0x000fea0003800000 */
.L_x_5793:
[----:B-----5:R1:W-:Y:S02]  /*bae0*/  STS.128 [R159+0x2800], R4 ;  /* 0x002800049f007388 */ /* 0x0203e40000000c00 */
.L_x_5788:
[----:B------:R-:W-:Y:S05]  /*baf0*/  BSYNC B2 ;  /* 0x0000000000027941 */ /* 0x000fea0003800000 */
.L_x_5787:
        /* <DEDUP_REMOVED lines=16> */
[----:B------:R-:W-:Y:S01]  /*bc00*/  MOV R5, RZ ;  /* 0x000000ff00057202 */ /* 0x000fe20000000f00 */
[----:B------:R-:W-:Y:S01]  /*bc10*/  ULDC.64 UR8, c[0x0][0x360] ;  /* 0x0000d80000087ab9 */ /* 0x000fe20000000a00 */
[----:B------:R-:W-:-:S09]  /*bc20*/  IMAD.MOV.U32 R13, RZ, RZ, RZ ;  /* 0x000000ffff0d7224 */ /* 0x000fd200078e00ff */
[----:B------:R-:W-:-:S04]  /*bc30*/  @P1 SHF.R.S32.HI R71, RZ, 0x1, R72 ;  /* 0x00000001ff471819 */ /* 0x000fc80000011448 */
[C---:B------:R-:W-:Y:S01]  /*bc40*/  @P1 IADD3 R7, -R71.reuse, RZ, RZ ;  /* 0x000000ff47071210 */ /* 0x040fe20007ffe1ff */
[----:B------:R-:W-:Y:S02]  /*bc50*/  IMAD.SHL.U32 R2, R71, 0x20, RZ ;  /* 0x0000002047027824 */ /* 0x000fe400078e00ff */
[--C-:B------:R-:W-:Y:S02]  /*bc60*/  @P1 IMAD.MOV R5, RZ, RZ, -R71.reuse ;  /* 0x000000ffff051224 */ /* 0x100fe400078e0a47 */
[----:B------:R-:W-:Y:S01]  /*bc70*/  @P1 IMAD.MOV R13, RZ, RZ, -R71 ;  /* 0x000000ffff0d1224 */ /* 0x000fe200078e0a47 */
[----:B------:R-:W-:Y:S01]  /*bc80*/  IADD3 R12, P2, R2, R3, RZ ;  /* 0x00000003020c7210 */ /* 0x000fe20007f5e0ff */
[----:B------:R-:W-:-:S03]  /*bc90*/  IMAD.WIDE R6, R7, 0x2, R26 ;  /* 0x0000000207067825 */ /* 0x000fc600078e021a */
[----:B------:R-:W-:Y:S02]  /*bca0*/  LEA.HI.X.SX32 R2, R2, R23, 0x1, P2 ;  /* 0x0000001702027211 */ /* 0x000fe400010f0eff */
        /* <DEDUP_REMOVED lines=12> */
[----:B-----5:R-:W-:Y:S01]  /*bd70*/  LOP3.LUT R2, R17, 0xffff0000, RZ, 0xc0, !PT ;  /* 0xffff000011027812 */ /* 0x020fe200078ec0ff */
[----:B--2---:R-:W-:Y:S01]  /*bd80*/  IMAD.U32 R31, R19, 0x10000, RZ ;  /* 0x00010000131f7824 */ /* 0x004fe200078e00ff */
[----:B------:R-:W-:Y:S01]  /*bd90*/  SHF.L.U32 R29, R17, 0x10, RZ ;  /* 0x00000010111d7819 */ /* 0x000fe200000006ff */
[----:B------:R-:W-:Y:S01]  /*bda0*/  IMAD.U32 R22, R16, 0x10000, RZ ;  /* 0x0001000010167824 */ /* 0x000fe200078e00ff */
[----:B------:R-:W-:Y:S01]  /*bdb0*/  LOP3.LUT R17, R19, 0xffff0000, RZ, 0xc0, !PT ;  /* 0xffff000013117812 */ /* 0x000fe200078ec0ff */
[----:B------:R-:W-:Y:S01]  /*bdc0*/  IMAD.U32 R28, R18, 0x10000, RZ ;  /* 0x00010000121c7824 */ /* 0x000fe200078e00ff */
[----:B------:R-:W-:Y:S02]  /*bdd0*/  LOP3.LUT R16, R16, 0xffff0000, RZ, 0xc0, !PT ;  /* 0xffff000010107812 */ /* 0x000fe400078ec0ff */
[----:B------:R-:W-:Y:S02]  /*bde0*/  LOP3.LUT R18, R18, 0xffff0000, RZ, 0xc0, !PT ;  /* 0xffff000012127812 */ /* 0x000fe400078ec0ff */
[----:B---3--:R-:W-:-:S02]  /*bdf0*/  SHF.L.U32 R30, R4, 0x10, RZ ;  /* 0x00000010041e7819 */ /* 0x008fc400000006ff */
[----:B------:R-:W-:Y:S01]  /*be00*/  LOP3.LUT R19, R4, 0xffff0000, RZ, 0xc0, !PT ;  /* 0xffff000004137812 */ /* 0x000fe200078ec0ff */
[C---:B------:R-:W-:Y:S01]  /*be10*/  IMAD.U32 R4, R5.reuse, 0x10000, RZ ;  /* 0x0001000005047824 */ /* 0x040fe200078e00ff */
[----:B------:R-:W-:Y:S01]  /*be20*/  LOP3.LUT R33, R5, 0xffff0000, RZ, 0xc0, !PT ;  /* 0xffff000005217812 */ /* 0x000fe200078ec0ff */
[C---:B------:R-:W-:Y:S01]  /*be30*/  IMAD.U32 R5, R7.reuse, 0x10000, RZ ;  /* 0x0001000007057824 */ /* 0x040fe200078e00ff */
[----:B------:R-:W-:Y:S02]  /*be40*/  LOP3.LUT R34, R7, 0xffff0000, RZ, 0xc0, !PT ;  /* 0xffff000007227812 */ /* 0x000fe400078ec0ff */
[----:B------:R-:W-:Y:S01]  /*be50*/  SHF.L.U32 R32, R6, 0x10, RZ ;  /* 0x0000001006207819 */ /* 0x000fe200000006ff */
[C---:B----4-:R-:W-:Y:S01]  /*be60*/  IMAD.U32 R7, R9.reuse, 0x10000, RZ ;  /* 0x0001000009077824 */ /* 0x050fe200078e00ff */
[----:B------:R-:W-:Y:S02]  /*be70*/  LOP3.LUT R36, R9, 0xffff0000, RZ, 0xc0, !PT ;  /* 0xffff000009247812 */ /* 0x000fe400078ec0ff */
[C---:B------:R-:W-:Y:S01]  /*be80*/  SHF.L.U32 R37, R10.reuse, 0x10, RZ ;  /* 0x000000100a257819 */ /* 0x040fe200000006ff */
        /* <DEDUP_REMOVED lines=13> */
[----:B------:R-:W-:-:S02]  /*bf60*/  IMAD.U32 R5, R13, 0x10000, RZ ;  /* 0x000100000d057824 */ /* 0x000fc400078e00ff */
[----:B------:R-:W-:Y:S01]  /*bf70*/  FMUL.FTZ R4, R4, R7 ;  /* 0x0000000704047220 */ /* 0x000fe20000410000 */
[----:B------:R-:W-:Y:S01]  /*bf80*/  FMUL.FTZ R9, R6, R9 ;  /* 0x0000000906097220 */ /* 0x000fe20000410000 */
[----:B------:R-:W-:Y:S01]  /*bf90*/  LOP3.LUT R13, R13, 0xffff0000, RZ, 0xc0, !PT ;  /* 0xffff00000d0d7812 */ /* 0x000fe200078ec0ff */
[----:B------:R-:W-:Y:S01]  /*bfa0*/  @!P1 FADD.FTZ R35, -R35, -RZ ;  /* 0x800000ff23239221 */ /* 0x000fe20000010100 */
[----:B------:R-:W-:Y:S01]  /*bfb0*/  FMUL.FTZ R33, R33, R36 ;  /* 0x0000002421217220 */ /* 0x000fe20000410000 */
[----:B------:R-:W-:Y:S01]  /*bfc0*/  @!P1 FADD.FTZ R37, -R37, -RZ ;  /* 0x800000ff25259221 */ /* 0x000fe20000010100 */
[----:B------:R-:W-:Y:S01]  /*bfd0*/  FMUL.FTZ R34, R34, R11 ;  /* 0x0000000b22227220 */ /* 0x000fe20000410000 */
[C---:B------:R-:W-:Y:S01]  /*bfe0*/  SHF.L.U32 R7, R12.reuse, 0x10, RZ ;  /* 0x000000100c077819 */ /* 0x040fe200000006ff */
[----:B------:R-:W-:Y:S01]  /*bff0*/  FMUL.FTZ R19, R19, R8 ;  /* 0x0000000813137220 */ /* 0x000fe20000410000 */
[----:B------:R-:W-:Y:S01]  /*c000*/  LOP3.LUT R6, R12, 0xffff0000, RZ, 0xc0, !PT ;  /* 0xffff00000c067812 */ /* 0x000fe200078ec0ff */
[C---:B------:R-:W-:Y:S01]  /*c010*/  IMAD.U32 R8, R15.reuse, 0x10000, RZ ;  /* 0x000100000f087824 */ /* 0x040fe200078e00ff */
[----:B------:R-:W-:Y:S01]  /*c020*/  SHF.L.U32 R12, R14, 0x10, RZ ;  /* 0x000000100e0c7819 */ /* 0x000fe200000006ff */
        /* <DEDUP_REMOVED lines=17> */
.L_x_5800:
[----:B------:R-:W-:Y:S05]  /*c140*/  BSYNC B0 ;  /* 0x0000000000007941 */ /* 0x000fea0003800000 */
.L_x_5799:
[----:B-----5:R3:W-:Y:S02]  /*c150*/  STS.128 [R159+0x1000], R16 ;  /* 0x001000109f007388 */ /* 0x0207e40000000c00 */
.L_x_5798:
[----:B------:R-:W-:Y:S05]  /*c160*/  BSYNC B1 ;  /* 0x0000000000017941 */ /* 0x000fea0003800000 */
.L_x_5797:
        /* <DEDUP_REMOVED lines=12> */
[C---:B------:R-:W-:Y:S01]  /*c230*/  LEA R2, R71.reuse, 0x40, 0x5 ;  /* 0x0000004047027811 */ /* 0x040fe200078e28ff */
[----:B------:R-:W-:Y:S01]  /*c240*/  @P1 IMAD.MOV R13, RZ, RZ, -R71 ;  /* 0x000000ffff0d1224 */ /* 0x000fe200078e0a47 */
[C---:B------:R-:W-:Y:S02]  /*c250*/  @P1 IADD3 R9, -R71.reuse, RZ, RZ ;  /* 0x000000ff47091210 */ /* 0x040fe40007ffe1ff */
[C---:B------:R-:W-:Y:S02]  /*c260*/  IADD3 R12, P2, R2.reuse, R3, RZ ;  /* 0x00000003020c7210 */ /* 0x040fe40007f5e0ff */
[----:B------:R-:W-:Y:S02]  /*c270*/  @P1 IADD3 R5, -R71, RZ, RZ ;  /* 0x000000ff47051210 */ /* 0x000fe40007ffe1ff */
[----:B------:R-:W-:Y:S02]  /*c280*/  LEA.HI.X.SX32 R2, R2, R23, 0x1, P2 ;  /* 0x0000001702027211 */ /* 0x000fe400010f0eff */
[----:B------:R-:W-:Y:S01]  /*c290*/  IADD3 R8, P2, R9, R12, RZ ;  /* 0x0000000c09087210 */ /* 0x000fe20007f5e0ff */
[----:B------:R-:W-:-:S03]  /*c2a0*/  IMAD.WIDE R4, R5, 0x2, R26 ;  /* 0x0000000205047825 */ /* 0x000fc600078e021a */
        /* <DEDUP_REMOVED lines=12> */
[----:B-1----:R-:W-:Y:S01]  /*c370*/  IMAD.U32 R27, R17, 0x10000, RZ ;  /* 0x00010000111b7824 */ /* 0x002fe200078e00ff */
[C---:B------:R-:W-:Y:S01]  /*c380*/  LOP3.LUT R17, R19.reuse, 0xffff0000, RZ, 0xc0, !PT ;  /* 0xffff000013117812 */ /* 0x040fe200078ec0ff */
[----:B------:R-:W-:Y:S01]  /*c390*/  IMAD.U32 R29, R19, 0x10000, RZ ;  /* 0x00010000131d7824 */ /* 0x000fe200078e00ff */
[----:B------:R-:W-:Y:S01]  /*c3a0*/  SHF.L.U32 R26, R18, 0x10, RZ ;  /* 0x00000010121a7819 */ /* 0x000fe200000006ff */
[C---:B------:R-:W-:Y:S01]  /*c3b0*/  IMAD.U32 R22, R16.reuse, 0x10000, RZ ;  /* 0x0001000010167824 */ /* 0x040fe200078e00ff */
[----:B------:R-:W-:Y:S02]  /*c3c0*/  LOP3.LUT R16, R16, 0xffff0000, RZ, 0xc0, !PT ;  /* 0xffff000010107812 */ /* 0x000fe400078ec0ff */
[----:B------:R-:W-:Y:S01]  /*c3d0*/  LOP3.LUT R18, R18, 0xffff0000, RZ, 0xc0, !PT ;  /* 0xffff000012127812 */ /* 0x000fe200078ec0ff */
[C---:B---3--:R-:W-:Y:S01]  /*c3e0*/  IMAD.U32 R28, R4.reuse, 0x10000, RZ ;  /* 0x00010000041c7824 */ /* 0x048fe200078e00ff */
[----:B------:R-:W-:Y:S01]  /*c3f0*/  LOP3.LUT R19, R4, 0xffff0000, RZ, 0xc0, !PT ;  /* 0xffff000004137812 */ /* 0x000fe200078ec0ff */
[----:B--2---:R-:W-:Y:S01]  /*c400*/  IMAD.U32 R30, R6, 0x10000, RZ ;  /* 0x00010000061e7824 */ /* 0x004fe200078e00ff */
[----:B------:R-:W-:-:S02]  /*c410*/  SHF.L.U32 R4, R5, 0x10, RZ ;  /* 0x0000001005047819 */ /* 0x000fc400000006ff */
[----:B------:R-:W-:Y:S01]  /*c420*/  LOP3.LUT R31, R5, 0xffff0000, RZ, 0xc0, !PT ;  /* 0xffff0000051f7812 */ /* 0x000fe200078ec0ff */
[C---:B------:R-:W-:Y:S01]  /*c430*/  IMAD.U32 R5, R7.reuse, 0x10000, RZ ;  /* 0x0001000007057824 */ /* 0x040fe200078e00ff */
[----:B------:R-:W-:Y:S01]  /*c440*/  LOP3.LUT R32, R7, 0xffff0000, RZ, 0xc0, !PT ;  /* 0xffff000007207812 */ /* 0x000fe200078ec0ff */
        /* <DEDUP_REMOVED lines=46> */
.L_x_5802:
[----:B------:R-:W-:Y:S05]  /*c730*/  BSYNC B0 ;  /* 0x0000000000007941 */ /* 0x000fea0003800000 */
.L_x_5801:
[----:B-----5:R3:W-:Y:S02]  /*c740*/  STS.128 [R159+0x3000], R16 ;  /* 0x003000109f007388 */ /* 0x0207e40000000c00 */
.L_x_5796:
[----:B------:R-:W-:Y:S05]  /*c750*/  BSYNC B2 ;  /* 0x0000000000027941 */ /* 0x000fea0003800000 */
.L_x_5795:
[----:B------:R-:W-:-:S05]  /*c760*/  VIADD R22, R132, 0x30 ;  /* 0x0000003084167836 */ /* 0x000fca0000000000 */
        /* <DEDUP_REMOVED lines=19> */
[C---:B------:R-:W-:Y:S01]  /*c8a0*/  IMAD R2, R71.reuse, 0x30, RZ ;  /* 0x0000003047027824 */ /* 0x040fe200078e02ff */
[----:B------:R-:W-:Y:S01]  /*c8b0*/  @P1 IADD3 R7, -R71, RZ, RZ ;  /* 0x000000ff47071210 */ /* 0x000fe20007ffe1ff */
[----:B------:R-:W-:-:S03]  /*c8c0*/  @P1 IMAD.MOV R13, RZ, RZ, -R71 ;  /* 0x000000ffff0d1224 */ /* 0x000fc600078e0a47 */
        /* <DEDUP_REMOVED lines=17> */
[C---:B------:R-:W-:Y:S01]  /*c9e0*/  LOP3.LUT R17, R19.reuse, 0xffff0000, RZ, 0xc0, !PT ;  /* 0xffff000013117812 */ /* 0x040fe200078ec0ff */
[----:B------:R-:W-:Y:S01]  /*c9f0*/  IMAD.U32 R29, R19, 0x10000, RZ ;  /* 0x00010000131d7824 */ /* 0x000fe200078e00ff */
[----:B------:R-:W-:Y:S01]  /*ca00*/  SHF.L.U32 R26, R18, 0x10, RZ ;  /* 0x00000010121a7819 */ /* 0x000fe200000006ff */
[C---:B------:R-:W-:Y:S01]  /*ca10*/  IMAD.U32 R21, R16.reuse, 0x10000, RZ ;  /* 0x0001000010157824 */ /* 0x040fe200078e00ff */
[----:B------:R-:W-:Y:S02]  /*ca20*/  LOP3.LUT R16, R16, 0xffff0000, RZ, 0xc0, !PT ;  /* 0xffff000010107812 */ /* 0x000fe400078ec0ff */
[----:B------:R-:W-:Y:S02]  /*ca30*/  LOP3.LUT R18, R18, 0xffff0000, RZ, 0xc0, !PT ;  /* 0xffff000012127812 */ /* 0x000fe400078ec0ff */
[----:B---3--:R-:W-:-:S02]  /*ca40*/  SHF.L.U32 R28, R4, 0x10, RZ ;  /* 0x00000010041c7819 */ /* 0x008fc400000006ff */
[----:B------:R-:W-:Y:S01]  /*ca50*/  LOP3.LUT R19, R4, 0xffff0000, RZ, 0xc0, !PT ;  /* 0xffff000004137812 */ /* 0x000fe200078ec0ff */
[C---:B------:R-:W-:Y:S01]  /*ca60*/  IMAD.U32 R4, R5.reuse, 0x10000, RZ ;  /* 0x0001000005047824 */ /* 0x040fe200078e00ff */
[----:B--2---:R-:W-:Y:S01]  /*ca70*/  LOP3.LUT R31, R5, 0xffff0000, RZ, 0xc0, !PT ;  /* 0xffff0000051f7812 */ /* 0x004fe200078ec0ff */
        /* <DEDUP_REMOVED lines=49> */
.L_x_5806:
[----:B------:R-:W-:Y:S05]  /*cd90*/  BSYNC B0 ;  /* 0x0000000000007941 */ /* 0x000fea0003800000 */
.L_x_5805:
[----:B-----5:R3:W-:Y:S02]  /*cda0*/  STS.128 [R159+0x1800], R16 ;  /* 0x001800109f007388 */ /* 0x0207e40000000c00 */
.L_x_5804:
[----:B------:R-:W-:Y:S05]  /*cdb0*/  BSYNC B1 ;  /* 0x0000000000017941 */ /* 0x000fea0003800000 */
.L_x_5803:
[----:B------:R1:W-:Y:S01]  /*cdc0*/  @P0 STS.128 [R159+0x3800], RZ ;  /* 0x003800ff9f000388 */ /* 0x0003e20000000c00 */
[----:B------:R-:W-:Y:S05]  /*cdd0*/  @P0 BRA `(.L_x_5772) ;  /* 0x0000000c00200947 */ /* 0x000fea0003800000 */
[----:B-1----:R1:W5:Y:S01]  /*cde0*/  LDG.E.128 R4, desc[UR6][R24.64+0x80] ;  /* 0x0000800618047981 */ /* 0x002362000c1e1d00 */
[----:B------:R-:W-:Y:S01]  /*cdf0*/  ISETP.GE.AND P0, PT, R100, UR12, PT ;  /* 0x0000000c64007c0c */ /* 0x000fe2000bf06270 */
[----:B------:R-:W-:-:S12]  /*ce00*/  BSSY B0, `(.L_x_5807) ;  /* 0x000005d000007945 */ /* 0x000fd80003800000 */
[----:B------:R-:W-:Y:S05]  /*ce10*/  @P0 BRA `(.L_x_5808) ;  /* 0x00000004006c0947 */ /* 0x000fea0003800000 */
[----:B------:R-:W-:Y:S01]  /*ce20*/  ISETP.GE.AND P0, PT, R100, R71, PT ;  /* 0x000000476400720c */ /* 0x000fe20003f06270 */
[----:B------:R-:W-:Y:S01]  /*ce30*/  IMAD.MOV.U32 R8, RZ, RZ, R71 ;  /* 0x000000ffff087224 */ /* 0x000fe200078e0047 */
[----:B------:R-:W-:Y:S01]  /*ce40*/  IADD3 R14, P1, R24, 0x80, RZ ;  /* 0x00000080180e7810 */ /* 0x000fe20007f3e0ff */
[----:B------:R-:W-:Y:S01]  /*ce50*/  IMAD.MOV.U32 R10, RZ, RZ, 0x30 ;  /* 0x00000030ff0a7424 */ /* 0x000fe200078e00ff */
[----:B------:R-:W-:Y:S01]  /*ce60*/  MOV R2, RZ ;  /* 0x000000ff00027202 */ /* 0x000fe20000000f00 */
[----:B------:R-:W-:Y:S02]  /*ce70*/  ULDC.64 UR8, c[0x0][0x360] ;  /* 0x0000d80000087ab9 */ /* 0x000fe40000000a00 */
[----:B------:R-:W-:-:S06]  /*ce80*/  IMAD.X R15, RZ, RZ, R25, P1 ;  /* 0x000000ffff0f7224 */ /* 0x000fcc00008e0619 */
[--C-:B------:R-:W-:Y:S02]  /*ce90*/  @P0 SHF.R.S32.HI R71, RZ, 0x1, R72.reuse ;  /* 0x00000001ff470819 */ /* 0x100fe40000011448 */
[--C-:B------:R-:W-:Y:S02]  /*cea0*/  @P0 SHF.R.S32.HI R9, RZ, 0x1, R72.reuse ;  /* 0x00000001ff090819 */ /* 0x100fe40000011448 */
[C---:B------:R-:W-:Y:S01]  /*ceb0*/  @P0 IADD3 R8, -R71.reuse, RZ, RZ ;  /* 0x000000ff47080210 */ /* 0x040fe20007ffe1ff */
[----:B------:R-:W-:Y:S02]  /*cec0*/  IMAD R10, R71, R10, 0x40 ;  /* 0x00000040470a7424 */ /* 0x000fe400078e020a */
[----:B------:R-:W-:Y:S01]  /*ced0*/  @P0 IMAD.MOV R2, RZ, RZ, -R9 ;  /* 0x000000ffff020224 */ /* 0x000fe200078e0a09 */
[----:B------:R-:W-:Y:S01]  /*cee0*/  @P0 SHF.R.S32.HI R72, RZ, 0x1, R72 ;  /* 0x00000001ff480819 */ /* 0x000fe20000011448 */
[----:B------:R-:W-:Y:S01]  /*cef0*/  IMAD.WIDE R8, R8, 0x2, R14 ;  /* 0x0000000208087825 */ /* 0x000fe200078e020e */
[----:B------:R-:W-:-:S04]  /*cf00*/  IADD3 R3, P1, R10, R3, RZ ;  /* 0x000000030a037210 */ /* 0x000fc80007f3e0ff */
[----:B------:R-:W-:Y:S02]  /*cf10*/  LEA.HI.X.SX32 R23, R10, R23, 0x1, P1 ;  /* 0x000000170a177211 */ /* 0x000fe400008f0eff */
[C---:B------:R-:W-:Y:S01]  /*cf20*/  IADD3 R12, P1, R2.reuse, R3, RZ ;  /* 0x00000003020c7210 */ /* 0x040fe20007f3e0ff */
[----:B------:R-:W2:Y:S03]  /*cf30*/  LDG.E.128 R8, desc[UR6][R8.64] ;  /* 0x0000000608087981 */ /* 0x000ea6000c1e1d00 */
[----:B------:R-:W-:Y:S01]  /*cf40*/  LEA.HI.X.SX32 R13, R2, R23, 0x1, P1 ;  /* 0x00000017020d7211 */ /* 0x000fe200008f0eff */
[----:B------:R-:W-:Y:S01]  /*cf50*/  IMAD.MOV.U32 R2, RZ, RZ, RZ ;  /* 0x000000ffff027224 */ /* 0x000fe200078e00ff */
[----:B------:R-:W-:Y:S01]  /*cf60*/  LEA R14, P1, R12, UR8, 0x1 ;  /* 0x000000080c0e7c11 */ /* 0x000fe2000f8208ff */
[----:B------:R-:W-:-:S03]  /*cf70*/  @P0 IMAD.MOV R2, RZ, RZ, -R72 ;  /* 0x000000ffff020224 */ /* 0x000fc600078e0a48 */
[----:B------:R-:W-:Y:S01]  /*cf80*/  LEA.HI.X R15, R12, UR9, R13, 0x1, P1 ;  /* 0x000000090c0f7c11 */ /* 0x000fe200088f0c0d */
[----:B------:R-:W-:Y:S01]  /*cf90*/  ULDC.64 UR8, c[0x0][0x358] ;  /* 0x0000d60000087ab9 */ /* 0x000fe20000000a00 */
[----:B------:R-:W-:-:S04]  /*cfa0*/  IADD3 R3, P1, R2, R3, RZ ;  /* 0x0000000302037210 */ /* 0x000fc80007f3e0ff */
[----:B------:R-:W-:Y:S01]  /*cfb0*/  LEA.HI.X.SX32 R2, R2, R23, 0x1, P1 ;  /* 0x0000001702027211 */ /* 0x000fe200008f0eff */
[----:B------:R-:W4:Y:S01]  /*cfc0*/  LDG.E.128 R12, desc[UR6][R14.64] ;  /* 0x000000060e0c7981 */ /* 0x000f22000c1e1d00 */
[----:B---3--:R-:W-:-:S04]  /*cfd0*/  LEA R16, P1, R3, UR8, 0x1 ;  /* 0x0000000803107c11 */ /* 0x008fc8000f8208ff */
[----:B------:R-:W-:-:S06]  /*cfe0*/  LEA.HI.X R17, R3, UR9, R2, 0x1, P1 ;  /* 0x0000000903117c11 */ /* 0x000fcc00088f0c02 */
[----:B------:R-:W3:Y:S01]  /*cff0*/  LDG.E.128 R16, desc[UR6][R16.64] ;  /* 0x0000000610107981 */ /* 0x000ee2000c1e1d00 */
[C---:B-----5:R-:W-:Y:S01]  /*d000*/  SHF.L.U32 R21, R4.reuse, 0x10, RZ ;  /* 0x0000001004157819 */ /* 0x060fe200000006ff */
[C---:B-1----:R-:W-:Y:S01]  /*d010*/  IMAD.U32 R24, R5.reuse, 0x10000, RZ ;  /* 0x0001000005187824 */ /* 0x042fe200078e00ff */
[----:B------:R-:W-:Y:S01]  /*d020*/  LOP3.LUT R3, R4, 0xffff0000, RZ, 0xc0, !PT ;  /* 0xffff000004037812 */ /* 0x000fe200078ec0ff */
[C---:B------:R-:W-:Y:S01]  /*d030*/  IMAD.U32 R23, R6.reuse, 0x10000, RZ ;  /* 0x0001000006177824 */ /* 0x040fe200078e00ff */
[----:B------:R-:W-:Y:S02]  /*d040*/  LOP3.LUT R2, R5, 0xffff0000, RZ, 0xc0, !PT ;  /* 0xffff000005027812 */ /* 0x000fe400078ec0ff */
[----:B------:R-:W-:Y:S02]  /*d050*/  LOP3.LUT R5, R6, 0xffff0000, RZ, 0xc0, !PT ;  /* 0xffff000006057812 */ /* 0x000fe400078ec0ff */
[C---:B------:R-:W-:Y:S02]  /*d060*/  LOP3.LUT R4, R7.reuse, 0xffff0000, RZ, 0xc0, !PT ;  /* 0xffff000007047812 */ /* 0x040fe400078ec0ff */
[----:B------:R-:W-:Y:S01]  /*d070*/  SHF.L.U32 R26, R7, 0x10, RZ ;  /* 0x00000010071a7819 */ /* 0x000fe200000006ff */
[C---:B--2---:R-:W-:Y:S01]  /*d080*/  IMAD.U32 R25, R8.reuse, 0x10000, RZ ;  /* 0x0001000008197824 */ /* 0x044fe200078e00ff */
[----:B------:R-:W-:Y:S01]  /*d090*/  LOP3.LUT R7, R8, 0xffff0000, RZ, 0xc0, !PT ;  /* 0xffff000008077812 */ /* 0x000fe200078ec0ff */
[C---:B------:R-:W-:Y:S01]  /*d0a0*/  IMAD.U32 R6, R9.reuse, 0x10000, RZ ;  /* 0x0001000009067824 */ /* 0x040fe200078e00ff */
[----:B------:R-:W-:Y:S01]  /*d0b0*/  LOP3.LUT R28, R9, 0xffff0000, RZ, 0xc0, !PT ;  /* 0xffff0000091c7812 */ /* 0x000fe200078ec0ff */
[----:B------:R-:W-:Y:S01]  /*d0c0*/  IMAD.U32 R8, R11, 0x10000, RZ ;  /* 0x000100000b087824 */ /* 0x000fe200078e00ff */
[----:B------:R-:W-:-:S02]  /*d0d0*/  SHF.L.U32 R27, R10, 0x10, RZ ;  /* 0x000000100a1b7819 */ /* 0x000fc400000006ff */
[----:B------:R-:W-:Y:S02]  /*d0e0*/  LOP3.LUT R9, R10, 0xffff0000, RZ, 0xc0, !PT ;  /* 0xffff00000a097812 */ /* 0x000fe400078ec0ff */
[----:B------:R-:W-:Y:S01]  /*d0f0*/  LOP3.LUT R29, R11, 0xffff0000, RZ, 0xc0, !PT ;  /* 0xffff00000b1d7812 */ /* 0x000fe200078ec0ff */
[C---:B----4-:R-:W-:Y:S01]  /*d100*/  IMAD.U32 R30, R12.reuse, 0x10000, RZ ;  /* 0x000100000c1e7824 */ /* 0x050fe200078e00ff */
[----:B------:R-:W-:Y:S01]  /*d110*/  LOP3.LUT R10, R12, 0xffff0000, RZ, 0xc0, !PT ;  /* 0xffff00000c0a7812 */ /* 0x000fe200078ec0ff */
[C---:B------:R-:W-:Y:S01]  /*d120*/  IMAD.U32 R32, R14.reuse, 0x10000, RZ ;  /* 0x000100000e207824 */ /* 0x040fe200078e00ff */
[C---:B------:R-:W-:Y:S02]  /*d130*/  SHF.L.U32 R11, R13.reuse, 0x10, RZ ;  /* 0x000000100d0b7819 */ /* 0x040fe400000006ff */
[----:B------:R-:W-:Y:S01]  /*d140*/  LOP3.LUT R31, R13, 0xffff0000, RZ, 0xc0, !PT ;  /* 0xffff00000d1f7812 */ /* 0x000fe200078ec0ff */
[----:B------:R-:W-:Y:S01]  /*d150*/  IMAD.U32 R13, R15, 0x10000, RZ ;  /* 0x000100000f0d7824 */ /* 0x000fe200078e00ff */
[----:B------:R-:W-:-:S02]  /*d160*/  LOP3.LUT R12, R14, 0xffff0000, RZ, 0xc0, !PT ;  /* 0xffff00000e0c7812 */ /* 0x000fc400078ec0ff */
[----:B------:R-:W-:Y:S01]  /*d170*/  LOP3.LUT R14, R15, 0xffff0000, RZ, 0xc0, !PT ;  /* 0xffff00000f0e7812 */ /* 0x000fe200078ec0ff */
[----:B------:R-:W-:Y:S01]  /*d180*/  @!P0 FADD.FTZ R10, -R10, -RZ ;  /* 0x800000ff0a0a8221 */ /* 0x000fe20000010100 */
[----:B------:R-:W-:Y:S01]  /*d190*/  @!P0 FADD.FTZ R13, -R13, -RZ ;  /* 0x800000ff0d0d8221 */ /* 0x000fe20000010100 */
[----:B------:R-:W-:Y:S02]  /*d1a0*/  @!P0 FADD.FTZ R30, -R30, -RZ ;  /* 0x800000ff1e1e8221 */ /* 0x000fe40000010100 */
[----:B------:R-:W-:Y:S01]  /*d1b0*/  @!P0 FADD.FTZ R14, -R14, -RZ ;  /* 0x800000ff0e0e8221 */ /* 0x000fe20000010100 */
[----:B------:R-:W-:Y:S01]  /*d1c0*/  @!P0 FADD.FTZ R11, -R11, -RZ ;  /* 0x800000ff0b0b8221 */ /* 0x000fe20000010100 */
[----:B------:R-:W-:Y:S01]  /*d1d0*/  FMUL.FTZ R10, R7, R10 ;  /* 0x0000000a070a7220 */ /* 0x000fe20000410000 */
[----:B------:R-:W-:Y:S01]  /*d1e0*/  @!P0 FADD.FTZ R12, -R12, -RZ ;  /* 0x800000ff0c0c8221 */ /* 0x000fe20000010100 */
[----:B------:R-:W-:Y:S01]  /*d1f0*/  FMUL.FTZ R13, R8, R13 ;  /* 0x0000000d080d7220 */ /* 0x000fe20000410000 */
[----:B------:R-:W-:Y:S01]  /*d200*/  @!P0 FADD.FTZ R31, -R31, -RZ ;  /* 0x800000ff1f1f8221 */ /* 0x000fe20000010100 */
[C---:B---3--:R-:W-:Y:S01]  /*d210*/  SHF.L.U32 R8, R16.reuse, 0x10, RZ ;  /* 0x0000001010087819 */ /* 0x048fe200000006ff */
[----:B------:R-:W-:Y:S01]  /*d220*/  FMUL.FTZ R30, R25, R30 ;  /* 0x0000001e191e7220 */ /* 0x000fe20000410000 */
[----:B------:R-:W-:Y:S01]  /*d230*/  LOP3.LUT R7, R16, 0xffff0000, RZ, 0xc0, !PT ;  /* 0xffff000010077812 */ /* 0x000fe200078ec0ff */
[----:B------:R-:W-:Y:S01]  /*d240*/  @!P0 FADD.FTZ R32, -R32, -RZ ;  /* 0x800000ff20208221 */ /* 0x000fe20000010100 */
[----:B------:R-:W-:Y:S01]  /*d250*/  FMUL.FTZ R29, R29, R14 ;  /* 0x0000000e1d1d7220 */ /* 0x000fe20000410000 */
[----:B------:R-:W-:Y:S01]  /*d260*/  SHF.L.U32 R15, R18, 0x10, RZ ;  /* 0x00000010120f7819 */ /* 0x000fe200000006ff */
[----:B------:R-:W-:Y:S01]  /*d270*/  FMUL.FTZ R11, R6, R11 ;  /* 0x0000000b060b7220 */ /* 0x000fe20000410000 */
[----:B------:R-:W-:Y:S01]  /*d280*/  LOP3.LUT R14, R18, 0xffff0000, RZ, 0xc0, !PT ;  /* 0xffff0000120e7812 */ /* 0x000fe200078ec0ff */
[----:B------:R-:W-:Y:S01]  /*d290*/  FMUL.FTZ R12, R9, R12 ;  /* 0x0000000c090c7220 */ /* 0x000fe20000410000 */
[----:B------:R-:W-:Y:S01]  /*d2a0*/  LOP3.LUT R16, R17, 0xffff0000, RZ, 0xc0, !PT ;  /* 0xffff000011107812 */ /* 0x000fe200078ec0ff */
[----:B------:R-:W-:Y:S01]  /*d2b0*/  FMUL.FTZ R31, R28, R31 ;  /* 0x0000001f1c1f7220 */ /* 0x000fe20000410000 */
[----:B------:R-:W-:Y:S01]  /*d2c0*/  LOP3.LUT R18, R19, 0xffff0000, RZ, 0xc0, !PT ;  /* 0xffff000013127812 */ /* 0x000fe200078ec0ff */
[----:B------:R-:W-:-:S02]  /*d2d0*/  IMAD.U32 R6, R17, 0x10000, RZ ;  /* 0x0001000011067824 */ /* 0x000fc400078e00ff */
        /* <DEDUP_REMOVED lines=15> */
.L_x_5808:
[----:B------:R-:W-:Y:S05]  /*d3d0*/  BSYNC B0 ;  /* 0x0000000000007941 */ /* 0x000fea0003800000 */
.L_x_5807:
[----:B-----5:R1:W-:Y:S01]  /*d3e0*/  STS.128 [R159+0x3800], R4 ;  /* 0x003800049f007388 */ /* 0x0203e20000000c00 */
[----:B------:R-:W-:Y:S05]  /*d3f0*/  BRA `(.L_x_5772) ;  /* 0x0000000400987947 */ /* 0x000fea0003800000 */
.L_x_5746:
[----:B------:R-:W-:Y:S01]  /*d400*/  IMAD.IADD R5, R151, 0x1, -R60 ;  /* 0x0000000197057824 */ /* 0x000fe200078e0a3c */
[----:B------:R-:W-:Y:S01]  /*d410*/  BSSY B0, `(.L_x_5809) ;  /* 0x000001c000007945 */ /* 0x000fe20003800000 */
[C---:B------:R-:W-:Y:S02]  /*d420*/  VIADD R20, R132.reuse, 0x10 ;  /* 0x0000001084147836 */ /* 0x040fe40000000000 */
[C---:B------:R-:W-:Y:S01]  /*d430*/  VIADD R0, R132.reuse, 0x20 ;  /* 0x0000002084007836 */ /* 0x040fe20000000000 */
[CC--:B------:R-:W-:Y:S01]  /*d440*/  ISETP.GE.AND P1, PT, R132.reuse, R5.reuse, PT ;  /* 0x000000058400720c */ /* 0x0c0fe20003f26270 */
[----:B------:R-:W-:Y:S01]  /*d450*/  VIADD R22, R132, 0x30 ;  /* 0x0000003084167836 */ /* 0x000fe20000000000 */
[-C--:B------:R-:W-:Y:S02]  /*d460*/  ISETP.GE.AND P6, PT, R20, R5.reuse, PT ;  /* 0x000000051400720c */ /* 0x080fe40003fc6270 */
[-C--:B------:R-:W-:Y:S02]  /*d470*/  ISETP.GE.AND P5, PT, R0, R5.reuse, PT ;  /* 0x000000050000720c */ /* 0x080fe40003fa6270 */
[----:B------:R-:W-:-:S07]  /*d480*/  ISETP.GE.AND P4, PT, R22, R5, PT ;  /* 0x000000051600720c */ /* 0x000fce0003f86270 */
[----:B------:R-:W-:Y:S06]  /*d490*/  @P1 BRA `(.L_x_5810) ;  /* 0x00000000004c1947 */ /* 0x000fec0003800000 */
[----:B------:R-:W-:Y:S02]  /*d4a0*/  ULDC UR5, c[0x0][0x2d0] ;  /* 0x0000b40000057ab9 */ /* 0x000fe40000000800 */
[----:B------:R-:W-:-:S13]  /*d4b0*/  ISETP.GE.AND P2, PT, R102, UR5, PT ;  /* 0x0000000566007c0c */ /* 0x000fda000bf46270 */
        /* <DEDUP_REMOVED lines=17> */
.L_x_5810:
[----:B------:R-:W-:Y:S05]  /*d5d0*/  BSYNC B0 ;  /* 0x0000000000007941 */ /* 0x000fea0003800000 */
.L_x_5809:
[----:B------:R-:W-:Y:S04]  /*d5e0*/  BSSY B0, `(.L_x_5811) ;  /* 0x0000017000007945 */ /* 0x000fe80003800000 */
[----:B------:R-:W-:Y:S05]  /*d5f0*/  @P6 BRA `(.L_x_5812) ;  /* 0x0000000000546947 */ /* 0x000fea0003800000 */
[----:B------:R-:W-:Y:S01]  /*d600*/  ULDC UR5, c[0x0][0x2d0] ;  /* 0x0000b40000057ab9 */ /* 0x000fe20000000800 */
[----:B------:R-:W-:Y:S02]  /*d610*/  IADD3 R9, P1, R9, R134, RZ ;  /* 0x0000008609097210 */ /* 0x000fe40007f3e0ff */
[----:B------:R-:W-:-:S03]  /*d620*/  ISETP.GE.AND P2, PT, R102, UR5, PT ;  /* 0x0000000566007c0c */ /* 0x000fc6000bf46270 */
        /* <DEDUP_REMOVED lines=18> */
.L_x_5812:
[----:B------:R-:W-:Y:S05]  /*d750*/  BSYNC B0 ;  /* 0x0000000000007941 */ /* 0x000fea0003800000 */
.L_x_5811:
[----:B------:R-:W-:Y:S04]  /*d760*/  BSSY B0, `(.L_x_5813) ;  /* 0x0000017000007945 */ /* 0x000fe80003800000 */
[----:B------:R-:W-:Y:S05]  /*d770*/  @P5 BRA `(.L_x_5814) ;  /* 0x0000000000545947 */ /* 0x000fea0003800000 */
[----:B------:R-:W-:Y:S01]  /*d780*/  ULDC UR5, c[0x0][0x2d0] ;  /* 0x0000b40000057ab9 */ /* 0x000fe20000000800 */
[----:B------:R-:W-:Y:S02]  /*d790*/  LEA R7, P1, R2, R134, 0x5 ;  /* 0x0000008602077211 */ /* 0x000fe400078228ff */
[----:B------:R-:W-:Y:S02]  /*d7a0*/  ISETP.GE.AND P2, PT, R102, UR5, PT ;  /* 0x0000000566007c0c */ /* 0x000fe4000bf46270 */
[----:B------:R-:W-:-:S11]  /*d7b0*/  LEA.HI.X R6, R2, R139, R3, 0x5, P1 ;  /* 0x0000008b02067211 */ /* 0x000fd600008f2c03 */
        /* <DEDUP_REMOVED lines=17> */
.L_x_5814:
[----:B------:R-:W-:Y:S05]  /*d8d0*/  BSYNC B0 ;  /* 0x0000000000007941 */ /* 0x000fea0003800000 */
.L_x_5813:
[----:B------:R-:W-:Y:S05]  /*d8e0*/  @P4 BRA `(.L_x_5772) ;  /* 0x00000000005c4947 */ /* 0x000fea0003800000 */
[----:B------:R-:W-:Y:S01]  /*d8f0*/  ULDC UR5, c[0x0][0x2d0] ;  /* 0x0000b40000057ab9 */ /* 0x000fe20000000800 */
[----:B------:R-:W-:Y:S01]  /*d900*/  IMAD.MOV.U32 R135, RZ, RZ, R139 ;  /* 0x000000ffff877224 */ /* 0x000fe200078e008b */
[----:B------:R-:W-:Y:S01]  /*d910*/  ISETP.GE.AND P1, PT, R102, UR5, PT ;  /* 0x0000000566007c0c */ /* 0x000fe2000bf26270 */
[----:B------:R-:W-:Y:S02]  /*d920*/  IMAD R3, R3, 0x30, RZ ;  /* 0x0000003003037824 */ /* 0x000fe400078e02ff */
[----:B------:R-:W-:-:S05]  /*d930*/  IMAD.WIDE.U32 R134, R2, 0x30, R134 ;  /* 0x0000003002867825 */ /* 0x000fca00078e0086 */
[----:B------:R-:W-:-:S05]  /*d940*/  IADD3 R2, R3, R135, RZ ;  /* 0x0000008703027210 */ /* 0x000fca0007ffe0ff */
        /* <DEDUP_REMOVED lines=17> */
.L_x_5772:
[----:B------:R-:W-:Y:S05]  /*da60*/  BSYNC B3 ;  /* 0x0000000000037941 */ /* 0x000fea0003800000 */
.L_x_5745:
[----:B------:R-:W-:Y:S01]  /*da70*/  VIADD R157, R104, 0xffffffff ;  /* 0xffffffff689d7836 */ /* 0x000fe20000000000 */
[----:B------:R-:W-:Y:S01]  /*da80*/  SHF.R.S32.HI R145, RZ, 0x4, R64 ;  /* 0x00000004ff917819 */ /* 0x000fe20000011440 */
[----:B------:R-:W-:Y:S01]  /*da90*/  ULDC.64 UR12, c[0x0][0x218] ;  /* 0x00008600000c7ab9 */ /* 0x000fe20000000a00 */
[----:B-1-3--:R-:W-:Y:S01]  /*daa0*/  IMAD.SHL.U32 R11, R59, 0x40, RZ ;  /* 0x000000403b0b7824 */ /* 0x00afe200078e00ff */
[----:B------:R-:W-:Y:S01]  /*dab0*/  LEA R156, P2, R136, UR12, 0x1 ;  /* 0x0000000c889c7c11 */ /* 0x000fe2000f8408ff */
[----:B------:R-:W-:Y:S01]  /*dac0*/  IMAD.SHL.U32 R3, R157, 0x40, RZ ;  /* 0x000000409d037824 */ /* 0x000fe200078e00ff */
[----:B------:R-:W-:Y:S01]  /*dad0*/  LEA.HI R2, R64, R145, RZ, 0x1 ;  /* 0x0000009140027211 */ /* 0x000fe200078f08ff */
[----:B------:R-:W-:Y:S01]  /*dae0*/  BSSY B0, `(.L_x_5815) ;  /* 0x0000021000007945 */ /* 0x000fe20003800000 */
[----:B------:R-:W-:Y:S01]  /*daf0*/  LOP3.LUT R158, R63, 0xff, RZ, 0xc0, !PT ;  /* 0x000000ff3f9e7812 */ /* 0x000fe200078ec0ff */
[----:B------:R-:W-:Y:S01]  /*db00*/  IMAD.IADD R9, R56, 0x1, -R3 ;  /* 0x0000000138097824 */ /* 0x000fe200078e0a03 */
[----:B------:R-:W-:-:S02]  /*db10*/  LOP3.LUT R2, R2, 0xfffffffe, RZ, 0xc0, !PT ;  /* 0xfffffffe02027812 */ /* 0x000fc400078ec0ff */
[----:B------:R-:W-:Y:S02]  /*db20*/  LOP3.LUT R11, R11, 0x1c0, RZ, 0xc0, !PT ;  /* 0x000001c00b0b7812 */ /* 0x000fe400078ec0ff */
[CC--:B------:R-:W-:Y:S01]  /*db30*/  ISETP.GE.AND P4, PT, R132.reuse, R9.reuse, PT ;  /* 0x000000098400720c */ /* 0x0c0fe20003f86270 */
[----:B------:R-:W-:Y:S01]  /*db40*/  IMAD.IADD R145, R145, 0x1, -R2 ;  /* 0x0000000191917824 */ /* 0x000fe200078e0a02 */
[-C--:B------:R-:W-:Y:S01]  /*db50*/  ISETP.GE.AND P0, PT, R132, R9.reuse, PT ;  /* 0x000000098400720c */ /* 0x080fe20003f06270 */
[----:B------:R-:W-:Y:S01]  /*db60*/  IMAD.SHL.U32 R2, R62, 0x40, RZ ;  /* 0x000000403e027824 */ /* 0x000fe200078e00ff */
[-C--:B------:R-:W-:Y:S01]  /*db70*/  ISETP.GE.AND P1, PT, R20, R9.reuse, PT ;  /* 0x000000091400720c */ /* 0x080fe20003f26270 */
[----:B------:R-:W-:Y:S01]  /*db80*/  IMAD.SHL.U32 R132, R132, 0x8, RZ ;  /* 0x0000000884847824 */ /* 0x000fe200078e00ff */
[-C--:B------:R-:W-:Y:S02]  /*db90*/  ISETP.GE.AND P5, PT, R0, R9.reuse, PT ;  /* 0x000000090000720c */ /* 0x080fe40003fa6270 */
[----:B------:R-:W-:-:S02]  /*dba0*/  ISETP.GE.AND P6, PT, R22, R9, PT ;  /* 0x000000091600720c */ /* 0x000fc40003fc6270 */
[----:B------:R-:W-:Y:S02]  /*dbb0*/  LOP3.LUT R2, R2, 0x1c0, RZ, 0xc0, !PT ;  /* 0x000001c002027812 */ /* 0x000fe400078ec0ff */
[----:B------:R-:W-:Y:S01]  /*dbc0*/  LEA.HI.X R153, R136, UR13, R163, 0x1, P2 ;  /* 0x0000000d88997c11 */ /* 0x000fe200090f0ca3 */
[----:B------:R-:W-:Y:S08]  /*dbd0*/  @P4 BRA `(.L_x_5816) ;  /* 0x0000000000444947 */ /* 0x000ff00003800000 */
[C---:B--2-4-:R-:W-:Y:S02]  /*dbe0*/  LOP3.LUT R4, R158.reuse, 0x1, RZ, 0xc0, !PT ;  /* 0x000000019e047812 */ /* 0x054fe400078ec0ff */
        /* <DEDUP_REMOVED lines=16> */
.L_x_5816:
[----:B------:R-:W-:Y:S05]  /*dcf0*/  BSYNC B0 ;  /* 0x0000000000007941 */ /* 0x000fea0003800000 */
.L_x_5815:
[----:B------:R-:W-:Y:S04]  /*dd00*/  BSSY B0, `(.L_x_5817) ;  /* 0x0000015000007945 */ /* 0x000fe80003800000 */
[----:B------:R-:W-:Y:S05]  /*dd10*/  @P1 BRA `(.L_x_5818) ;  /* 0x00000000004c1947 */ /* 0x000fea0003800000 */
[C---:B-12-4-:R-:W-:Y:S02]  /*dd20*/  LOP3.LUT R4, R158.reuse, 0x1, RZ, 0xc0, !PT ;  /* 0x000000019e047812 */ /* 0x056fe400078ec0ff */
        /* <DEDUP_REMOVED lines=10> */
[C---:B------:R-:W-:Y:S01]  /*ddd0*/  @P1 LEA R6, P4, R5.reuse, UR12, 0x1 ;  /* 0x0000000c05061c11 */ /* 0x040fe2000f8808ff */
[----:B------:R3:W-:Y:S03]  /*dde0*/  @P2 STS.128 [R159+0x4800], RZ ;  /* 0x004800ff9f002388 */ /* 0x0007e60000000c00 */
[----:B------:R-:W-:-:S05]  /*ddf0*/  @P1 LEA.HI.X R7, R5, UR13, R4, 0x1, P4 ;  /* 0x0000000d05071c11 */ /* 0x000fca000a0f0c04 */
[----:B------:R-:W-:Y:S01]  /*de00*/  @!PT LDS RZ, [RZ] ;  /* 0x00000000fffff984 */ /* 0x000fe20000000800 */
[----:B------:R-:W-:Y:S01]  /*de10*/  @!PT LDS RZ, [RZ] ;  /* 0x00000000fffff984 */ /* 0x000fe20000000800 */
[----:B------:R-:W-:Y:S01]  /*de20*/  @!PT LDS RZ, [RZ] ;  /* 0x00000000fffff984 */ /* 0x000fe20000000800 */
[----:B------:R3:W-:Y:S04]  /*de30*/  @P1 LDGSTS.E.BYPASS.LTC128B.128 [R159+0x6800], desc[UR6][R6.64+0x80] ;  /* 0x06800080069f1fae */ /* 0x0007e8000b901d46 */
[----:B------:R3:W-:Y:S02]  /*de40*/  @!P1 STS.128 [R159+0x6800], RZ ;  /* 0x006800ff9f009388 */ /* 0x0007e40000000c00 */
.L_x_5818:
[----:B------:R-:W-:Y:S05]  /*de50*/  BSYNC B0 ;  /* 0x0000000000007941 */ /* 0x000fea0003800000 */
.L_x_5817:
[----:B------:R-:W-:Y:S04]  /*de60*/  BSSY B0, `(.L_x_5819) ;  /* 0x0000018000007945 */ /* 0x000fe80003800000 */
[----:B------:R-:W-:Y:S05]  /*de70*/  @P5 BRA `(.L_x_5820) ;  /* 0x0000000000585947 */ /* 0x000fea0003800000 */
[----:B-12-4-:R-:W1:Y:S01]  /*de80*/  LDC.64 R4, c[0x0][0x248] ;  /* 0x00009200ff047b82 */ /* 0x016e620000000a00 */
[C---:B---3--:R-:W-:Y:S02]  /*de90*/  LOP3.LUT R6, R158.reuse, 0x1, RZ, 0xc0, !PT ;  /* 0x000000019e067812 */ /* 0x048fe400078ec0ff */
[----:B------:R-:W-:Y:S02]  /*dea0*/  LOP3.LUT P1, RZ, R158, 0x2, RZ, 0xc0, !PT ;  /* 0x000000029eff7812 */ /* 0x000fe4000782c0ff */
[----:B------:R-:W-:Y:S01]  /*deb0*/  ISETP.NE.U32.AND P2, PT, R6, 0x1, PT ;  /* 0x000000010600780c */ /* 0x000fe20003f45070 */
[C---:B-1----:R-:W-:Y:S01]  /*dec0*/  IMAD.SHL.U32 R7, R4.reuse, 0x20, RZ ;  /* 0x0000002004077824 */ /* 0x042fe200078e00ff */
[----:B------:R-:W-:-:S11]  /*ded0*/  SHF.L.U64.HI R4, R4, 0x5, R5 ;  /* 0x0000000504047819 */ /* 0x000fd60000010205 */
[C---:B------:R-:W-:Y:S02]  /*dee0*/  @!P2 LEA R6, P5, R7.reuse, R156, 0x1 ;  /* 0x0000009c0706a211 */ /* 0x040fe400078a08ff */
[C---:B------:R-:W-:Y:S02]  /*def0*/  @P1 IADD3 R5, P4, R7.reuse, R136, RZ ;  /* 0x0000008807051210 */ /* 0x040fe40007f9e0ff */
[----:B------:R-:W-:-:S03]  /*df00*/  @!P2 LEA.HI.X R7, R7, R153, R4, 0x1, P5 ;  /* 0x000000990707a211 */ /* 0x000fc600028f0c04 */
[----:B------:R-:W-:Y:S01]  /*df10*/  @P1 IMAD.X R4, R4, 0x1, R163, P4 ;  /* 0x0000000104041824 */ /* 0x000fe200020e06a3 */
[C---:B------:R-:W-:Y:S01]  /*df20*/  @P1 LEA R12, P4, R5.reuse, UR12, 0x1 ;  /* 0x0000000c050c1c11 */ /* 0x040fe2000f8808ff */
[----:B------:R-:W-:Y:S01]  /*df30*/  @!PT LDS RZ, [RZ] ;  /* 0x00000000fffff984 */ /* 0x000fe20000000800 */
[----:B------:R-:W-:Y:S01]  /*df40*/  @!PT LDS RZ, [RZ] ;  /* 0x00000000fffff984 */ /* 0x000fe20000000800 */
[----:B------:R-:W-:Y:S01]  /*df50*/  @!PT LDS RZ, [RZ] ;  /* 0x00000000fffff984 */ /* 0x000fe20000000800 */
[----:B------:R1:W-:Y:S03]  /*df60*/  @!P2 LDGSTS.E.BYPASS.LTC128B.128 [R159+0x5000], desc[UR6][R6.64] ;  /* 0x05000000069fafae */ /* 0x0003e6000b901d46 */
[----:B------:R-:W-:Y:S01]  /*df70*/  @P1 LEA.HI.X R13, R5, UR13, R4, 0x1, P4 ;  /* 0x0000000d050d1c11 */ /* 0x000fe2000a0f0c04 */
[----:B------:R1:W-:Y:S04]  /*df80*/  @P2 STS.128 [R159+0x5000], RZ ;  /* 0x005000ff9f002388 */ /* 0x0003e80000000c00 */
[----:B------:R-:W-:Y:S01]  /*df90*/  @!PT LDS RZ, [RZ] ;  /* 0x00000000fffff984 */ /* 0x000fe20000000800 */
[----:B------:R-:W-:Y:S01]  /*dfa0*/  @!PT LDS RZ, [RZ] ;  /* 0x00000000fffff984 */ /* 0x000fe20000000800 */
[----:B------:R-:W-:Y:S01]  /*dfb0*/  @!PT LDS RZ, [RZ] ;  /* 0x00000000fffff984 */ /* 0x000fe20000000800 */
[----:B------:R1:W-:Y:S04]  /*dfc0*/  @P1 LDGSTS.E.BYPASS.LTC128B.128 [R159+0x7000], desc[UR6][R12.64+0x80] ;  /* 0x070000800c9f1fae */ /* 0x0003e8000b901d46 */
[----:B------:R1:W-:Y:S02]  /*dfd0*/  @!P1 STS.128 [R159+0x7000], RZ ;  /* 0x007000ff9f009388 */ /* 0x0003e40000000c00 */
.L_x_5820:
[----:B------:R-:W-:Y:S05]  /*dfe0*/  BSYNC B0 ;  /* 0x0000000000007941 */ /* 0x000fea0003800000 */
.L_x_5819:
[----:B------:R-:W-:Y:S04]  /*dff0*/  BSSY B0, `(.L_x_5821) ;  /* 0x000001c000007945 */ /* 0x000fe80003800000 */
[----:B------:R-:W-:Y:S05]  /*e000*/  @P6 BRA `(.L_x_5822) ;  /* 0x0000000000686947 */ /* 0x000fea0003800000 */
[C---:B-12-4-:R-:W-:Y:S02]  /*e010*/  LOP3.LUT R4, R158.reuse, 0x1, RZ, 0xc0, !PT ;  /* 0x000000019e047812 */ /* 0x056fe400078ec0ff */
[----:B------:R-:W-:Y:S02]  /*e020*/  LOP3.LUT P1, RZ, R158, 0x2, RZ, 0xc0, !PT ;  /* 0x000000029eff7812 */ /* 0x000fe4000782c0ff */
[----:B------:R-:W-:-:S11]  /*e030*/  ISETP.NE.U32.AND P2, PT, R4, 0x1, PT ;  /* 0x000000010400780c */ /* 0x000fd60003f45070 */
[----:B------:R-:W1:Y:S01]  /*e040*/  @P1 LDC.64 R4, c[0x0][0x248] ;  /* 0x00009200ff041b82 */ /* 0x000e620000000a00 */
[----:B------:R-:W-:Y:S01]  /*e050*/  @P1 IMAD.MOV.U32 R162, RZ, RZ, R136 ;  /* 0x000000ffffa21224 */ /* 0x000fe200078e0088 */
[----:B------:R-:W-:Y:S01]  /*e060*/  @!P2 MOV R14, R156 ;  /* 0x0000009c000ea202 */ /* 0x000fe20000000f00 */
[----:B------:R-:W-:-:S05]  /*e070*/  @!P2 IMAD.MOV.U32 R15, RZ, RZ, R153 ;  /* 0x000000ffff0fa224 */ /* 0x000fca00078e0099 */
[----:B---3--:R-:W2:Y:S01]  /*e080*/  @!P2 LDC.64 R6, c[0x0][0x248] ;  /* 0x00009200ff06ab82 */ /* 0x008ea20000000a00 */
[----:B-1----:R-:W-:-:S04]  /*e090*/  @P1 IMAD.WIDE.U32 R12, R4, 0x30, R162 ;  /* 0x00000030040c1825 */ /* 0x002fc800078e00a2 */
[----:B------:R-:W-:Y:S01]  /*e0a0*/  @P1 IMAD R5, R5, 0x30, RZ ;  /* 0x0000003005051824 */ /* 0x000fe200078e02ff */
[----:B------:R-:W-:Y:S01]  /*e0b0*/  @P1 LEA R4, P4, R12, UR12, 0x1 ;  /* 0x0000000c0c041c11 */ /* 0x000fe2000f8808ff */
[----:B--2---:R-:W-:-:S03]  /*e0c0*/  @!P2 IMAD.WIDE.U32 R14, R6, 0x60, R14 ;  /* 0x00000060060ea825 */ /* 0x004fc600078e000e */
[----:B------:R-:W-:Y:S01]  /*e0d0*/  @P1 IADD3 R5, R13, R5, RZ ;  /* 0x000000050d051210 */ /* 0x000fe20007ffe0ff */
[----:B------:R-:W-:-:S03]  /*e0e0*/  @!P2 IMAD R7, R7, 0x60, RZ ;  /* 0x000000600707a824 */ /* 0x000fc600078e02ff */
[----:B------:R-:W-:Y:S01]  /*e0f0*/  @P1 LEA.HI.X R5, R12, UR13, R5, 0x1, P4 ;  /* 0x0000000d0c051c11 */ /* 0x000fe2000a0f0c05 */
[----:B------:R-:W-:-:S05]  /*e100*/  @!P2 IMAD.IADD R15, R7, 0x1, R15 ;  /* 0x00000001070fa824 */ /* 0x000fca00078e020f */
        /* <DEDUP_REMOVED lines=10> */
.L_x_5822:
[----:B------:R-:W-:Y:S05]  /*e1b0*/  BSYNC B0 ;  /* 0x0000000000007941 */ /* 0x000fea0003800000 */
.L_x_5821:
[----:B------:R-:W0:Y:S01]  /*e1c0*/  LDGDEPBAR ;  /* 0x00000000000079af */ /* 0x000e220000000000 */
[----:B-12-4-:R-:W-:Y:S01]  /*e1d0*/  IMAD.SHL.U32 R5, R145, 0x8, RZ ;  /* 0x0000000891057824 */ /* 0x016fe200078e00ff */
[----:B------:R-:W-:Y:S01]  /*e1e0*/  LOP3.LUT R132, R11, 0x8, R132, 0xf8, !PT ;  /* 0x000000080b847812 */ /* 0x000fe200078ef884 */
[----:B------:R-:W-:Y:S01]  /*e1f0*/  IMAD.SHL.U32 R44, R61, 0x40, RZ ;  /* 0x000000403d2c7824 */ /* 0x000fe200078e00ff */
[----:B------:R-:W-:Y:S01]  /*e200*/  SHF.R.U32.HI R11, RZ, 0x3, R11 ;  /* 0x00000003ff0b7819 */ /* 0x000fe2000001160b */
[----:B------:R-:W-:Y:S01]  /*e210*/  ULDC.64 UR10, c[0x0][0x220] ;  /* 0x00008800000a7ab9 */ /* 0x000fe20000000a00 */
[----:B------:R-:W-:Y:S01]  /*e220*/  LOP3.LUT R5, R2, 0x8, R5, 0xf8, !PT ;  /* 0x0000000802057812 */ /* 0x000fe200078ef805 */
[----:B------:R-:W-:Y:S01]  /*e230*/  BSSY B0, `(.L_x_5823) ;  /* 0x0000023000007945 */ /* 0x000fe20003800000 */
[----:B------:R-:W-:Y:S02]  /*e240*/  SHF.R.U32.HI R2, RZ, 0x3, R2 ;  /* 0x00000003ff027819 */ /* 0x000fe40000011602 */
[----:B------:R-:W-:-:S02]  /*e250*/  LOP3.LUT R44, R44, 0xfffffe00, RZ, 0xc0, !PT ;  /* 0xfffffe002c2c7812 */ /* 0x000fc400078ec0ff */
[----:B------:R-:W-:Y:S02]  /*e260*/  LOP3.LUT R132, R132, R11, RZ, 0x3c, !PT ;  /* 0x0000000b84847212 */ /* 0x000fe400078e3cff */
[----:B------:R-:W-:Y:S01]  /*e270*/  LOP3.LUT R2, R5, R2, RZ, 0x3c, !PT ;  /* 0x0000000205027212 */ /* 0x000fe200078e3cff */
[----:B------:R-:W-:Y:S01]  /*e280*/  IMAD R5, R57, 0x400, R44 ;  /* 0x0000040039057824 */ /* 0x000fe200078e022c */
[----:B------:R-:W-:Y:S01]  /*e290*/  LEA R122, P2, R106, UR10, 0x1 ;  /* 0x0000000a6a7a7c11 */ /* 0x000fe2000f8408ff */
[----:B------:R-:W-:Y:S01]  /*e2a0*/  IMAD R145, R145, 0x200, R132 ;  /* 0x0000020091917824 */ /* 0x000fe200078e0284 */
[-C--:B------:R-:W-:Y:S01]  /*e2b0*/  ISETP.GE.AND P1, PT, R20, R9.reuse, PT ;  /* 0x000000091400720c */ /* 0x080fe20003f26270 */
[----:B------:R-:W-:Y:S01]  /*e2c0*/  IMAD.IADD R146, R2, 0x1, R5 ;  /* 0x0000000102927824 */ /* 0x000fe200078e0205 */
[-C--:B------:R-:W-:Y:S02]  /*e2d0*/  ISETP.GE.AND P6, PT, R0, R9.reuse, PT ;  /* 0x000000090000720c */ /* 0x080fe40003fc6270 */
[----:B------:R-:W-:Y:S01]  /*e2e0*/  ISETP.GE.AND P5, PT, R22, R9, PT ;  /* 0x000000091600720c */ /* 0x000fe20003fa6270 */
[----:B------:R-:W-:-:S04]  /*e2f0*/  DEPBAR.LE SB0, 0x0 ;  /* 0x000080000000791a */ /* 0x000fc80000000000 */
[----:B------:R-:W-:Y:S01]  /*e300*/  BAR.SYNC.DEFER_BLOCKING 0x0 ;  /* 0x0000000000007b1d */ /* 0x000fe20000010000 */
[----:B------:R-:W-:Y:S02]  /*e310*/  LEA.HI.X R165, R106, UR11, R101, 0x1, P2 ;  /* 0x0000000b6aa57c11 */ /* 0x000fe400090f0c65 */
[----:B------:R-:W-:Y:S02]  /*e320*/  LEA R145, R145, UR4, 0x1 ;  /* 0x0000000491917c11 */ /* 0x000fe4000f8e08ff */
[----:B------:R-:W-:Y:S01]  /*e330*/  LEA R146, R146, UR4, 0x1 ;  /* 0x0000000492927c11 */ /* 0x000fe2000f8e08ff */
[----:B------:R1:W-:Y:S04]  /*e340*/  @P0 STS.128 [R159+0x8000], RZ ;  /* 0x008000ff9f000388 */ /* 0x0003e80000000c00 */
[----:B------:R1:W-:Y:S01]  /*e350*/  @P0 STS.128 [R159+0xa000], RZ ;  /* 0x00a000ff9f000388 */ /* 0x0003e20000000c00 */
[----:B------:R-:W-:Y:S05]  /*e360*/  @P0 BRA `(.L_x_5824) ;  /* 0x00000000003c0947 */ /* 0x000fea0003800000 */
[C---:B------:R-:W-:Y:S02]  /*e370*/  LOP3.LUT R0, R158.reuse, 0x1, RZ, 0xc0, !PT ;  /* 0x000000019e007812 */ /* 0x040fe400078ec0ff */
[----:B------:R-:W-:Y:S02]  /*e380*/  LOP3.LUT P0, RZ, R158, 0x2, RZ, 0xc0, !PT ;  /* 0x000000029eff7812 */ /* 0x000fe4000780c0ff */
[----:B------:R-:W-:-:S11]  /*e390*/  ISETP.NE.U32.AND P2, PT, R0, 0x1, PT ;  /* 0x000000010000780c */ /* 0x000fd60003f45070 */
[----:B------:R-:W-:Y:S02]  /*e3a0*/  @P0 IMAD.MOV.U32 R123, RZ, RZ, R165 ;  /* 0x000000ffff7b0224 */ /* 0x000fe400078e00a5 */
        /* <DEDUP_REMOVED lines=11> */
.L_x_5824:
[----:B------:R-:W-:Y:S05]  /*e460*/  BSYNC B0 ;  /* 0x0000000000007941 */ /* 0x000fea0003800000 */
.L_x_5823:
[----:B------:R4:W-:Y:S01]  /*e470*/  @P1 STS.128 [R159+0x8800], RZ ;  /* 0x008800ff9f001388 */ /* 0x0009e20000000c00 */
[----:B------:R-:W-:Y:S03]  /*e480*/  BSSY B0, `(.L_x_5825) ;  /* 0x0000014000007945 */ /* 0x000fe60003800000 */
[----:B------:R4:W-:Y:S01]  /*e490*/  @P1 STS.128 [R159+0xa800], RZ ;  /* 0x00a800ff9f001388 */ /* 0x0009e20000000c00 */
[----:B------:R-:W-:Y:S05]  /*e4a0*/  @P1 BRA `(.L_x_5826) ;  /* 0x0000000000441947 */ /* 0x000fea0003800000 */
[C---:B------:R-:W-:Y:S02]  /*e4b0*/  LOP3.LUT R0, R158.reuse, 0x1, RZ, 0xc0, !PT ;  /* 0x000000019e007812 */ /* 0x040fe400078ec0ff */
[----:B------:R-:W-:Y:S02]  /*e4c0*/  LOP3.LUT P1, RZ, R158, 0x2, RZ, 0xc0, !PT ;  /* 0x000000029eff7812 */ /* 0x000fe4000782c0ff */
[----:B------:R-:W-:-:S11]  /*e4d0*/  ISETP.NE.U32.AND P2, PT, R0, 0x1, PT ;  /* 0x000000010000780c */ /* 0x000fd60003f45070 */
[CC--:B------:R-:W-:Y:S02]  /*e4e0*/  @P1 LEA R4, P0, R150.reuse, R122.reuse, 0x1 ;  /* 0x0000007a96041211 */ /* 0x0c0fe400078008ff */
[C---:B---3--:R-:W-:Y:S02]  /*e4f0*/  @!P2 LEA R6, P4, R150.reuse, R122, 0x1 ;  /* 0x0000007a9606a211 */ /* 0x048fe400078808ff */
        /* <DEDUP_REMOVED lines=12> */
.L_x_5826:
[----:B------:R-:W-:Y:S05]  /*e5c0*/  BSYNC B0 ;  /* 0x0000000000007941 */ /* 0x000fea0003800000 */
.L_x_5825:
[----:B------:R1:W-:Y:S01]  /*e5d0*/  @P6 STS.128 [R159+0x9000], RZ ;  /* 0x009000ff9f006388 */ /* 0x0003e20000000c00 */
[----:B------:R-:W-:Y:S03]  /*e5e0*/  BSSY B0, `(.L_x_5827) ;  /* 0x0000017000007945 */ /* 0x000fe60003800000 */
[----:B------:R1:W-:Y:S01]  /*e5f0*/  @P6 STS.128 [R159+0xb000], RZ ;  /* 0x00b000ff9f006388 */ /* 0x0003e20000000c00 */
[----:B------:R-:W-:Y:S05]  /*e600*/  @P6 BRA `(.L_x_5828) ;  /* 0x0000000000506947 */ /* 0x000fea0003800000 */
[----:B---3--:R-:W3:Y:S01]  /*e610*/  LDC.64 R4, c[0x0][0x250] ;  /* 0x00009400ff047b82 */ /* 0x008ee20000000a00 */
[C---:B------:R-:W-:Y:S02]  /*e620*/  LOP3.LUT R0, R158.reuse, 0x1, RZ, 0xc0, !PT ;  /* 0x000000019e007812 */ /* 0x040fe400078ec0ff */
[----:B------:R-:W-:Y:S02]  /*e630*/  LOP3.LUT P1, RZ, R158, 0x2, RZ, 0xc0, !PT ;  /* 0x000000029eff7812 */ /* 0x000fe4000782c0ff */
[----:B------:R-:W-:Y:S01]  /*e640*/  ISETP.NE.U32.AND P2, PT, R0, 0x1, PT ;  /* 0x000000010000780c */ /* 0x000fe20003f45070 */
[C---:B---3--:R-:W-:Y:S01]  /*e650*/  IMAD.SHL.U32 R0, R4.reuse, 0x20, RZ ;  /* 0x0000002004007824 */ /* 0x048fe200078e00ff */
[----:B------:R-:W-:-:S11]  /*e660*/  SHF.L.U64.HI R5, R4, 0x5, R5 ;  /* 0x0000000504057819 */ /* 0x000fd60000010205 */
[CC--:B------:R-:W-:Y:S02]  /*e670*/  @!P2 LEA R6, P4, R0.reuse, R122.reuse, 0x1 ;  /* 0x0000007a0006a211 */ /* 0x0c0fe400078808ff */
[C---:B------:R-:W-:Y:S02]  /*e680*/  @P1 LEA R4, P0, R0.reuse, R122, 0x1 ;  /* 0x0000007a00041211 */ /* 0x040fe400078008ff */
[CCC-:B------:R-:W-:Y:S02]  /*e690*/  @!P2 LEA.HI.X R7, R0.reuse, R165.reuse, R5.reuse, 0x1, P4 ;  /* 0x000000a50007a211 */ /* 0x1c0fe400020f0c05 */
        /* <DEDUP_REMOVED lines=11> */
.L_x_5828:
[----:B------:R-:W-:Y:S05]  /*e750*/  BSYNC B0 ;  /* 0x0000000000007941 */ /* 0x000fea0003800000 */
.L_x_5827:
[----:B------:R1:W-:Y:S01]  /*e760*/  @P5 STS.128 [R159+0x9800], RZ ;  /* 0x009800ff9f005388 */ /* 0x0003e20000000c00 */
[----:B------:R-:W-:Y:S03]  /*e770*/  BSSY B0, `(.L_x_5829) ;  /* 0x000001a000007945 */ /* 0x000fe60003800000 */
[----:B------:R1:W-:Y:S01]  /*e780*/  @P5 STS.128 [R159+0xb800], RZ ;  /* 0x00b800ff9f005388 */ /* 0x0003e20000000c00 */
[----:B------:R-:W-:Y:S05]  /*e790*/  @P5 BRA `(.L_x_5830) ;  /* 0x00000000005c5947 */ /* 0x000fea0003800000 */
[C---:B------:R-:W-:Y:S02]  /*e7a0*/  LOP3.LUT P0, RZ, R158.reuse, 0x2, RZ, 0xc0, !PT ;  /* 0x000000029eff7812 */ /* 0x040fe4000780c0ff */
[----:B------:R-:W-:-:S04]  /*e7b0*/  LOP3.LUT R0, R158, 0x1, RZ, 0xc0, !PT ;  /* 0x000000019e007812 */ /* 0x000fc800078ec0ff */
[----:B------:R-:W-:-:S07]  /*e7c0*/  ISETP.NE.U32.AND P1, PT, R0, 0x1, PT ;  /* 0x000000010000780c */ /* 0x000fce0003f25070 */
[----:B---3--:R-:W3:Y:S01]  /*e7d0*/  @P0 LDC.64 R4, c[0x0][0x250] ;  /* 0x00009400ff040b82 */ /* 0x008ee20000000a00 */
[----:B--2---:R-:W-:-:S07]  /*e7e0*/  @P0 MOV R123, R165 ;  /* 0x000000a5007b0202 */ /* 0x004fce0000000f00 */
[----:B------:R-:W2:Y:S01]  /*e7f0*/  @!P1 LDC.64 R6, c[0x0][0x250] ;  /* 0x00009400ff069b82 */ /* 0x000ea20000000a00 */
[----:B---3--:R-:W-:Y:S01]  /*e800*/  @P0 IMAD.WIDE.U32 R8, R4, 0x60, R122 ;  /* 0x0000006004080825 */ /* 0x008fe200078e007a */
[----:B------:R-:W-:-:S03]  /*e810*/  @!P1 MOV R123, R165 ;  /* 0x000000a5007b9202 */ /* 0x000fc60000000f00 */
[----:B------:R-:W-:Y:S02]  /*e820*/  @P0 IMAD R5, R5, 0x60, RZ ;  /* 0x0000006005050824 */ /* 0x000fe400078e02ff */
[----:B--2---:R-:W-:-:S03]  /*e830*/  @!P1 IMAD.WIDE.U32 R10, R6, 0x60, R122 ;  /* 0x00000060060a9825 */ /* 0x004fc600078e007a */
[----:B------:R-:W-:Y:S01]  /*e840*/  @P0 IADD3 R9, R5, R9, RZ ;  /* 0x0000000905090210 */ /* 0x000fe20007ffe0ff */
[----:B------:R-:W-:-:S05]  /*e850*/  @!P1 IMAD R7, R7, 0x60, RZ ;  /* 0x0000006007079824 */ /* 0x000fca00078e02ff */
        /* <DEDUP_REMOVED lines=11> */
.L_x_5830:
[----:B------:R-:W-:Y:S05]  /*e910*/  BSYNC B0 ;  /* 0x0000000000007941 */ /* 0x000fea0003800000 */
.L_x_5829:
[----:B------:R-:W-:Y:S01]  /*e920*/  LDSM.16.M88.4 R24, [R146] ;  /* 0x000000009218783b */ /* 0x000fe20000000200 */
[----:B------:R-:W-:Y:S01]  /*e930*/  R2P PR, R59, 0x6 ;  /* 0x000000063b007804 */ /* 0x000fe20000000000 */
[C---:B------:R-:W-:Y:S01]  /*e940*/  VIADD R0, R145.reuse, 0x4000 ;  /* 0x0000400091007836 */ /* 0x040fe20000000000 */
[----:B------:R-:W-:Y:S01]  /*e950*/  ULDC UR5, c[0x0][0x398] ;  /* 0x0000e60000057ab9 */ /* 0x000fe20000000800 */
[----:B------:R-:W5:Y:S01]  /*e960*/  LDSM.16.M88.4 R40, [R145+0x4800] ;  /* 0x004800009128783b */ /* 0x000f620000000200 */
[----:B------:R-:W-:Y:S02]  /*e970*/  VIADD R143, R145, 0x4020 ;  /* 0x00004020918f7836 */ /* 0x000fe40000000000 */
[--C-:B------:R-:W-:Y:S01]  /*e980*/  IMAD R144, R49, 0x2, R146.reuse ;  /* 0x0000000231907824 */ /* 0x100fe200078e0292 */
[----:B------:R-:W4:Y:S01]  /*e990*/  LDSM.16.M88.4 R88, [R145+0x4000] ;  /* 0x004000009158783b */ /* 0x000f220000000200 */
[C---:B------:R-:W-:Y:S02]  /*e9a0*/  IMAD R142, R47.reuse, 0x2, R146 ;  /* 0x000000022f8e7824 */ /* 0x040fe400078e0292 */
[----:B------:R-:W-:Y:S01]  /*e9b0*/  IMAD R141, R47, 0x2, R144 ;  /* 0x000000022f8d7824 */ /* 0x000fe200078e0290 */
[----:B------:R-:W1:Y:S01]  /*e9c0*/  LDSM.16.M88.4 R32, [R145+0x5000] ;  /* 0x005000009120783b */ /* 0x000e620000000200 */
[----:B------:R-:W-:-:S02]  /*e9d0*/  IMAD R57, R57, 0x10, R60 ;  /* 0x0000001039397824 */ /* 0x000fc400078e023c */
[----:B------:R-:W-:Y:S01]  /*e9e0*/  @P1 VIADD R143, R0, 0xffffffe0 ;  /* 0xffffffe0008f1836 */ /* 0x000fe20000000000 */
[----:B--2---:R-:W2:Y:S01]  /*e9f0*/  LDSM.16.M88.4 R8, [R145+0x5800] ;  /* 0x005800009108783b */ /* 0x004ea20000000200 */
[----:B------:R-:W-:Y:S02]  /*ea00*/  IMAD.MOV.U32 R0, RZ, RZ, 0x40 ;  /* 0x00000040ff007424 */ /* 0x000fe400078e00ff */
[----:B------:R-:W-:Y:S01]  /*ea10*/  IMAD.SHL.U32 R48, R48, 0x2, RZ ;  /* 0x0000000230307824 */ /* 0x000fe200078e00ff */
[----:B------:R-:W-:Y:S01]  /*ea20*/  LDSM.16.M88.4 R76, [R144] ;  /* 0x00000000904c783b */ /* 0x000fe20000000200 */
[C---:B------:R-:W-:Y:S01]  /*ea30*/  VIADD R135, R143.reuse, 0x800 ;  /* 0x000008008f877836 */ /* 0x040fe20000000000 */
[----:B------:R-:W-:Y:S01]  /*ea40*/  SEL R0, R0, 0xffffffc0, !P2 ;  /* 0xffffffc000007807 */ /* 0x000fe20005000000 */
[C---:B------:R-:W-:Y:S01]  /*ea50*/  VIADD R134, R143.reuse, 0x1000 ;  /* 0x000010008f867836 */ /* 0x040fe20000000000 */
[----:B------:R-:W2:Y:S01]  /*ea60*/  LDSM.16.M88.4 R72, [R143+0x800] ;  /* 0x000800008f48783b */ /* 0x000ea20000000200 */
[----:B------:R-:W-:Y:S01]  /*ea70*/  LOP3.LUT R46, R48, 0x6, RZ, 0xc0, !PT ;  /* 0x00000006302e7812 */ /* 0x000fe200078ec0ff */
[----:B------:R-:W-:-:S02]  /*ea80*/  VIADD R133, R143, 0x1800 ;  /* 0x000018008f857836 */ /* 0x000fc40000000000 */
[----:B------:R-:W-:Y:S01]  /*ea90*/  LDSM.16.M88.4 R64, [R143+0x1800] ;  /* 0x001800008f40783b */ /* 0x000fe20000000200 */
[----:B------:R-:W-:Y:S02]  /*eaa0*/  IMAD.IADD R139, R145, 0x1, R0 ;  /* 0x00000001918b7824 */ /* 0x000fe400078e0200 */
[----:B------:R-:W-:Y:S01]  /*eab0*/  IMAD.IADD R132, R0, 0x1, R143 ;  /* 0x0000000100847824 */ /* 0x000fe200078e028f */
[----:B------:R-:W2:Y:S01]  /*eac0*/  LDSM.16.M88.4 R80, [R143] ;  /* 0x000000008f50783b */ /* 0x000ea20000000200 */
[----:B------:R-:W-:Y:S01]  /*ead0*/  IMAD.IADD R46, R3, 0x1, R46 ;  /* 0x00000001032e7824 */ /* 0x000fe200078e022e */
[----:B------:R-:W-:Y:S01]  /*eae0*/  LOP3.LUT R0, R2, R44, RZ, 0xfc, !PT ;  /* 0x0000002c02007212 */ /* 0x000fe200078efcff */
[C---:B------:R-:W-:Y:S01]  /*eaf0*/  VIADD R131, R143.reuse, 0x2000 ;  /* 0x000020008f837836 */ /* 0x040fe20000000000 */
[----:B------:R-:W2:Y:S01]  /*eb00*/  LDSM.16.M88.4 R68, [R143+0x1000] ;  /* 0x001000008f44783b */ /* 0x000ea20000000200 */
[----:B------:R-:W-:Y:S02]  /*eb10*/  VIADD R2, R46, 0x8 ;  /* 0x000000082e027836 */ /* 0x000fe40000000000 */
[C---:B------:R-:W-:Y:S01]  /*eb20*/  VIADD R130, R143.reuse, 0x2800 ;  /* 0x000028008f827836 */ /* 0x040fe20000000000 */
[----:B------:R-:W-:Y:S01]  /*eb30*/  LDSM.16.M88.4 R20, [R142] ;  /* 0x000000008e14783b */ /* 0x000fe20000000200 */
[----:B------:R-:W-:-:S02]  /*eb40*/  VIADD R129, R143, 0x3000 ;  /* 0x000030008f817836 */ /* 0x000fc40000000000 */
[----:B------:R-:W-:Y:S01]  /*eb50*/  VIADD R128, R143, 0x3800 ;  /* 0x000038008f807836 */ /* 0x000fe20000000000 */
[C---:B-----5:R-:W-:Y:S01]  /*eb60*/  HMMA.16816.F32.BF16 R52, R24.reuse, R40, RZ ;  /* 0x000000281834723c */ /* 0x060fe200000418ff */
[----:B---3--:R-:W3:Y:S04]  /*eb70*/  LDSM.16.M88.4 R12, [R139+0x4800] ;  /* 0x004800008b0c783b */ /* 0x008ee80000000200 */
[----:B------:R-:W5:Y:S01]  /*eb80*/  LDSM.16.M88.4 R16, [R139+0x4000] ;  /* 0x004000008b10783b */ /* 0x000f620000000200 */
[C---:B----4-:R-:W-:Y:S03]  /*eb90*/  HMMA.16816.F32.BF16 R4, R24.reuse, R88, RZ ;  /* 0x000000581804723c */ /* 0x050fe600000418ff */
[----:B------:R-:W-:Y:S03]  /*eba0*/  LDSM.16.M88.4 R84, [R141] ;  /* 0x000000008d54783b */ /* 0x000fe60000000200 */
[C---:B-1----:R-:W-:Y:S01]  /*ebb0*/  HMMA.16816.F32.BF16 R36, R24.reuse, R32, RZ ;  /* 0x000000201824723c */ /* 0x042fe200000418ff */
[----:B------:R-:W-:Y:S04]  /*ebc0*/  LDSM.16.M88.4 R92, [R139+0x5800] ;  /* 0x005800008b5c783b */ /* 0x000fe80000000200 */
[----:B------:R-:W-:Y:S01]  /*ebd0*/  LDSM.16.M88.4 R60, [R132+0x3000] ;  /* 0x00300000843c783b */ /* 0x000fe20000000200 */
[C---:B------:R-:W-:Y:S03]  /*ebe0*/  HMMA.16816.F32.BF16 R88, R24.reuse, R90, RZ ;  /* 0x0000005a1858723c */ /* 0x040fe600000418ff */
[----:B------:R-:W0:Y:S03]  /*ebf0*/  LDGDEPBAR ;  /* 0x00000000000079af */ /* 0x000e260000000000 */
[C---:B------:R-:W-:Y:S06]  /*ec00*/  HMMA.16816.F32.BF16 R40, R24.reuse, R42, RZ ;  /* 0x0000002a1828723c */ /* 0x040fec00000418ff */
[C---:B------:R-:W-:Y:S06]  /*ec10*/  HMMA.16816.F32.BF16 R32, R24.reuse, R34, RZ ;  /* 0x000000221820723c */ /* 0x040fec00000418ff */
[C---:B--2---:R-:W-:Y:S06]  /*ec20*/  HMMA.16816.F32.BF16 R28, R24.reuse, R8, RZ ;  /* 0x00000008181c723c */ /* 0x044fec00000418ff */
[----:B------:R-:W-:Y:S01]  /*ec30*/  HMMA.16816.F32.BF16 R24, R24, R10, RZ ;  /* 0x0000000a1818723c */ /* 0x000fe200000418ff */
[----:B------:R-:W1:Y:S05]  /*ec40*/  LDSM.16.M88.4 R8, [R139+0x5000] ;  /* 0x005000008b08783b */ /* 0x000e6a0000000200 */
[C---:B------:R-:W-:Y:S06]  /*ec50*/  HMMA.16816.F32.BF16 R52, R76.reuse, R72, R52 ;  /* 0x000000484c34723c */ /* 0x040fec0000041834 */
[C---:B------:R-:W-:Y:S06]  /*ec60*/  HMMA.16816.F32.BF16 R4, R76.reuse, R80, R4 ;  /* 0x000000504c04723c */ /* 0x040fec0000041804 */
[C---:B------:R-:W-:Y:S06]  /*ec70*/  HMMA.16816.F32.BF16 R28, R76.reuse, R64, R28 ;  /* 0x000000404c1c723c */ /* 0x040fec000004181c */
[C---:B------:R-:W-:Y:S01]  /*ec80*/  HMMA.16816.F32.BF16 R88, R76.reuse, R82, R88 ;  /* 0x000000524c58723c */ /* 0x040fe20000041858 */
[----:B------:R-:W-:Y:S05]  /*ec90*/  LDSM.16.M88.4 R80, [R132] ;  /* 0x000000008450783b */ /* 0x000fea0000000200 */
[C---:B------:R-:W-:Y:S01]  /*eca0*/  HMMA.16816.F32.BF16 R40, R76.reuse, R74, R40 ;  /* 0x0000004a4c28723c */ /* 0x040fe20000041828 */
[----:B------:R-:W-:Y:S05]  /*ecb0*/  LDSM.16.M88.4 R72, [R132+0x1000] ;  /* 0x001000008448783b */ /* 0x000fea0000000200 */
[C---:B------:R-:W-:Y:S06]  /*ecc0*/  HMMA.16816.F32.BF16 R36, R76.reuse, R68, R36 ;  /* 0x000000444c24723c */ /* 0x040fec0000041824 */
[C---:B------:R-:W-:Y:S01]  /*ecd0*/  HMMA.16816.F32.BF16 R32, R76.reuse, R70, R32 ;  /* 0x000000464c20723c */ /* 0x040fe20000041820 */
[----:B------:R-:W-:Y:S05]  /*ece0*/  LDSM.16.M88.4 R68, [R132+0x1800] ;  /* 0x001800008444783b */ /* 0x000fea0000000200 */
[----:B------:R-:W-:Y:S01]  /*ecf0*/  HMMA.16816.F32.BF16 R64, R76, R66, R24 ;  /* 0x000000424c40723c */ /* 0x000fe20000041818 */
[----:B------:R-:W2:Y:S04]  /*ed00*/  LDSM.16.M88.4 R24, [R132+0x800] ;  /* 0x000800008418783b */ /* 0x000ea80000000200 */
[----:B------:R-:W-:Y:S01]  /*ed10*/  LDSM.16.M88.4 R76, [R146+0x2000] ;  /* 0x00200000924c783b */ /* 0x000fe20000000200 */
[C---:B---3--:R-:W-:Y:S06]  /*ed20*/  HMMA.16816.F32.BF16 R52, R20.reuse, R12, R52 ;  /* 0x0000000c1434723c */ /* 0x048fec0000041834 */
[C---:B-----5:R-:W-:Y:S06]  /*ed30*/  HMMA.16816.F32.BF16 R4, R20.reuse, R16, R4 ;  /* 0x000000101404723c */ /* 0x060fec0000041804 */
[C---:B------:R-:W-:Y:S01]  /*ed40*/  HMMA.16816.F32.BF16 R88, R20.reuse, R18, R88 ;  /* 0x000000121458723c */ /* 0x040fe20000041858 */
[----:B------:R-:W-:Y:S05]  /*ed50*/  LDSM.16.M88.4 R16, [R145+0x6000] ;  /* 0x006000009110783b */ /* 0x000fea0000000200 */
[C---:B------:R-:W-:Y:S01]  /*ed60*/  HMMA.16816.F32.BF16 R40, R20.reuse, R14, R40 ;  /* 0x0000000e1428723c */ /* 0x040fe20000041828 */
[----:B------:R-:W-:Y:S05]  /*ed70*/  LDSM.16.M88.4 R12, [R145+0x7800] ;  /* 0x00780000910c783b */ /* 0x000fea0000000200 */
[C---:B-1----:R-:W-:Y:S06]  /*ed80*/  HMMA.16816.F32.BF16 R36, R20.reuse, R8, R36 ;  /* 0x000000081424723c */ /* 0x042fec0000041824 */
[----:B------:R-:W-:Y:S01]  /*ed90*/  HMMA.16816.F32.BF16 R32, R20, R10, R32 ;  /* 0x0000000a1420723c */ /* 0x000fe20000041820 */
[----:B------:R-:W1:Y:S05]  /*eda0*/  LDSM.16.M88.4 R8, [R145+0x6800] ;  /* 0x006800009108783b */ /* 0x000e6a0000000200 */
[----:B--2---:R-:W-:Y:S06]  /*edb0*/  HMMA.16816.F32.BF16 R52, R84, R24, R52 ;  /* 0x000000185434723c */ /* 0x004fec0000041834 */
[C---:B------:R-:W-:Y:S06]  /*edc0*/  HMMA.16816.F32.BF16 R28, R20.reuse, R92, R28 ;  /* 0x0000005c141c723c */ /* 0x040fec000004181c */
[----:B------:R-:W-:Y:S01]  /*edd0*/  HMMA.16816.F32.BF16 R64, R20, R94, R64 ;  /* 0x0000005e1440723c */ /* 0x000fe20000041840 */
[----:B------:R-:W-:Y:S05]  /*ede0*/  LDSM.16.M88.4 R20, [R145+0x7000] ;  /* 0x007000009114783b */ /* 0x000fea0000000200 */
[C---:B------:R-:W-:Y:S06]  /*edf0*/  HMMA.16816.F32.BF16 R4, R84.reuse, R80, R4 ;  /* 0x000000505404723c */ /* 0x040fec0000041804 */
[C---:B------:R-:W-:Y:S01]  /*ee00*/  HMMA.16816.F32.BF16 R92, R84.reuse, R82, R88 ;  /* 0x00000052545c723c */ /* 0x040fe20000041858 */
[----:B------:R-:W-:Y:S04]  /*ee10*/  LDSM.16.M88.4 R88, [R144+0x2000] ;  /* 0x002000009058783b */ /* 0x000fe80000000200 */
[----:B------:R-:W-:Y:S01]  /*ee20*/  LDSM.16.M88.4 R80, [R143+0x2000] ;  /* 0x002000008f50783b */ /* 0x000fe20000000200 */
[----:B------:R-:W-:Y:S03]  /*ee30*/  HMMA.16816.F32.BF16 R40, R84, R26, R40 ;  /* 0x0000001a5428723c */ /* 0x000fe60000041828 */
[----:B------:R-:W2:Y:S03]  /*ee40*/  LDSM.16.M88.4 R24, [R143+0x2800] ;  /* 0x002800008f18783b */ /* 0x000ea60000000200 */
[----:B-1----:R-:W-:Y:S06]  /*ee50*/  HMMA.16816.F32.BF16 R52, R76, R8, R52 ;  /* 0x000000084c34723c */ /* 0x002fec0000041834 */
[----:B------:R-:W-:Y:S06]  /*ee60*/  HMMA.16816.F32.BF16 R36, R84, R72, R36 ;  /* 0x000000485424723c */ /* 0x000fec0000041824 */
[C---:B------:R-:W-:Y:S06]  /*ee70*/  HMMA.16816.F32.BF16 R4, R76.reuse, R16, R4 ;  /* 0x000000104c04723c */ /* 0x040fec0000041804 */
[C---:B------:R-:W-:Y:S01]  /*ee80*/  HMMA.16816.F32.BF16 R92, R76.reuse, R18, R92 ;  /* 0x000000124c5c723c */ /* 0x040fe2000004185c */
[----:B------:R-:W-:Y:S05]  /*ee90*/  LDSM.16.M88.4 R16, [R142+0x2000] ;  /* 0x002000008e10783b */ /* 0x000fea0000000200 */
[----:B------:R-:W-:Y:S01]  /*eea0*/  HMMA.16816.F32.BF16 R40, R76, R10, R40 ;  /* 0x0000000a4c28723c */ /* 0x000fe20000041828 */
[----:B------:R-:W1:Y:S05]  /*eeb0*/  LDSM.16.M88.4 R8, [R139+0x6800] ;  /* 0x006800008b08783b */ /* 0x000e6a0000000200 */
[C---:B------:R-:W-:Y:S01]  /*eec0*/  HMMA.16816.F32.BF16 R32, R84.reuse, R74, R32 ;  /* 0x0000004a5420723c */ /* 0x040fe20000041820 */
[----:B------:R-:W-:Y:S05]  /*eed0*/  LDSM.16.M88.4 R72, [R139+0x6000] ;  /* 0x006000008b48783b */ /* 0x000fea0000000200 */
[C---:B------:R-:W-:Y:S06]  /*eee0*/  HMMA.16816.F32.BF16 R28, R84.reuse, R68, R28 ;  /* 0x00000044541c723c */ /* 0x040fec000004181c */
[----:B------:R-:W-:Y:S01]  /*eef0*/  HMMA.16816.F32.BF16 R64, R84, R70, R64 ;  /* 0x000000465440723c */ /* 0x000fe20000041840 */
[----:B------:R-:W3:Y:S04]  /*ef00*/  LDSM.16.M88.4 R68, [R143+0x3000] ;  /* 0x003000008f44783b */ /* 0x000ee80000000200 */
[----:B------:R-:W4:Y:S01]  /*ef10*/  LDSM.16.M88.4 R84, [R143+0x3800] ;  /* 0x003800008f54783b */ /* 0x000f220000000200 */
[----:B--2---:R-:W-:Y:S06]  /*ef20*/  HMMA.16816.F32.BF16 R52, R88, R24, R52 ;  /* 0x000000185834723c */ /* 0x004fec0000041834 */
[C---:B------:R-:W-:Y:S06]  /*ef30*/  HMMA.16816.F32.BF16 R36, R76.reuse, R20, R36 ;  /* 0x000000144c24723c */ /* 0x040fec0000041824 */
[C---:B------:R-:W-:Y:S01]  /*ef40*/  HMMA.16816.F32.BF16 R32, R76.reuse, R22, R32 ;  /* 0x000000164c20723c */ /* 0x040fe20000041820 */
[----:B------:R-:W-:Y:S05]  /*ef50*/  LDSM.16.M88.4 R20, [R141+0x2000] ;  /* 0x002000008d14783b */ /* 0x000fea0000000200 */
[C---:B------:R-:W-:Y:S06]  /*ef60*/  HMMA.16816.F32.BF16 R28, R76.reuse, R12, R28 ;  /* 0x0000000c4c1c723c */ /* 0x040fec000004181c */
[----:B------:R-:W-:Y:S01]  /*ef70*/  HMMA.16816.F32.BF16 R64, R76, R14, R64 ;  /* 0x0000000e4c40723c */ /* 0x000fe20000041840 */
[----:B------:R-:W-:Y:S05]  /*ef80*/  LDSM.16.M88.4 R76, [R132+0x2000] ;  /* 0x00200000844c783b */ /* 0x000fea0000000200 */
[C---:B------:R-:W-:Y:S01]  /*ef90*/  HMMA.16816.F32.BF16 R40, R88.reuse, R26, R40 ;  /* 0x0000001a5828723c */ /* 0x040fe20000041828 */
[----:B------:R-:W-:Y:S05]  /*efa0*/  LDSM.16.M88.4 R24, [R132+0x2800] ;  /* 0x002800008418783b */ /* 0x000fea0000000200 */
[C---:B------:R-:W-:Y:S01]  /*efb0*/  HMMA.16816.F32.BF16 R12, R88.reuse, R80, R4 ;  /* 0x00000050580c723c */ /* 0x040fe20000041804 */
[----:B------:R-:W2:Y:S05]  /*efc0*/  LDSM.16.M88.4 R4, [R139+0x7000] ;  /* 0x007000008b04783b */ /* 0x000eaa0000000200 */
[----:B------:R-:W-:Y:S06]  /*efd0*/  HMMA.16816.F32.BF16 R92, R88, R82, R92 ;  /* 0x00000052585c723c */ /* 0x000fec000004185c */
[----:B-1----:R-:W-:Y:S06]  /*efe0*/  HMMA.16816.F32.BF16 R52, R16, R8, R52 ;  /* 0x000000081034723c */ /* 0x002fec0000041834 */
[----:B---3--:R-:W-:Y:S01]  /*eff0*/  HMMA.16816.F32.BF16 R36, R88, R68, R36 ;  /* 0x000000445824723c */ /* 0x008fe20000041824 */
[----:B------:R-:W-:-:S04]  /*f000*/  SHF.R.S32.HI R9, RZ, 0x1f, R58 ;  /* 0x0000001fff097819 */ /* 0x000fc8000001143a */
[----:B------:R-:W-:Y:S01]  /*f010*/  LEA.HI R160, R9, R58, RZ, 0x2 ;  /* 0x0000003a09a07211 */ /* 0x000fe200078f10ff */
[----:B------:R-:W-:Y:S03]  /*f020*/  HMMA.16816.F32.BF16 R32, R88, R70, R32 ;  /* 0x000000465820723c */ /* 0x000fe60000041820 */
[----:B------:R-:W-:-:S03]  /*f030*/  SHF.R.S32.HI R160, RZ, 0x2, R160 ;  /* 0x00000002ffa07819 */ /* 0x000fc600000114a0 */
[----:B------:R-:W-:Y:S01]  /*f040*/  HMMA.16816.F32.BF16 R40, R16, R10, R40 ;  /* 0x0000000a1028723c */ /* 0x000fe20000041828 */
[----:B------:R-:W1:Y:S01]  /*f050*/  LDSM.16.M88.4 R8, [R139+0x7800] ;  /* 0x007800008b08783b */ /* 0x000e620000000200 */
[----:B------:R-:W-:-:S04]  /*f060*/  IADD3 R57, R57, 0x1, R160 ;  /* 0x0000000139397810 */ /* 0x000fc80007ffe0a0 */
[----:B------:R-:W-:Y:S01]  /*f070*/  IADD3 R57, R56, R57, -R151 ;  /* 0x0000003938397210 */ /* 0x000fe20007ffe897 */
[C---:B------:R-:W-:Y:S04]  /*f080*/  HMMA.16816.F32.BF16 R92, R16.reuse, R74, R92 ;  /* 0x0000004a105c723c */ /* 0x040fe8000004185c */
[----:B------:R-:W-:Y:S02]  /*f090*/  VIADD R161, R57, UR5 ;  /* 0x0000000539a17c36 */ /* 0x000fe40008000000 */
[----:B------:R-:W-:Y:S03]  /*f0a0*/  HMMA.16816.F32.BF16 R12, R16, R72, R12 ;  /* 0x00000048100c723c */ /* 0x000fe6000004180c */
[----:B------:R-:W-:-:S02]  /*f0b0*/  VIMNMX R105, R161, R56, PT ;  /* 0x00000038a1697248 */ /* 0x000fc40003fe0100 */
[----:B------:R-:W-:Y:S01]  /*f0c0*/  VIADDMNMX R161, R161, 0x8, R56, PT ;  /* 0x00000008a1a17846 */ /* 0x000fe20003800138 */
[----:B----4-:R-:W-:Y:S01]  /*f0d0*/  HMMA.16816.F32.BF16 R64, R88, R86, R64 ;  /* 0x000000565840723c */ /* 0x010fe20000041840 */
[C---:B------:R-:W-:Y:S02]  /*f0e0*/  ISETP.GE.AND P0, PT, R2.reuse, R105, PT ;  /* 0x000000690200720c */ /* 0x040fe40003f06270 */
[----:B------:R-:W-:Y:S01]  /*f0f0*/  ISETP.GE.AND P4, PT, R2, R161, PT ;  /* 0x000000a10200720c */ /* 0x000fe20003f86270 */
[C---:B------:R-:W-:Y:S02]  /*f100*/  VIADD R2, R46.reuse, 0x11 ;  /* 0x000000112e027836 */ /* 0x040fe40000000000 */
[----:B--2---:R-:W-:Y:S06]  /*f110*/  HMMA.16816.F32.BF16 R36, R16, R4, R36 ;  /* 0x000000041024723c */ /* 0x004fec0000041824 */
[----:B------:R-:W-:Y:S01]  /*f120*/  HMMA.16816.F32.BF16 R28, R88, R84, R28 ;  /* 0x00000054581c723c */ /* 0x000fe2000004181c */
[----:B------:R-:W-:-:S05]  /*f130*/  VIADD R4, R46, 0x1 ;  /* 0x000000012e047836 */ /* 0x000fca0000000000 */
[----:B------:R-:W-:Y:S01]  /*f140*/  HMMA.16816.F32.BF16 R32, R16, R6, R32 ;  /* 0x000000061020723c */ /* 0x000fe20000041820 */
[C---:B------:R-:W-:Y:S02]  /*f150*/  ISETP.GE.AND P1, PT, R4.reuse, R105, PT ;  /* 0x000000690400720c */ /* 0x040fe40003f26270 */
[----:B------:R-:W-:Y:S02]  /*f160*/  ISETP.GE.AND P6, PT, R4, R161, PT ;  /* 0x000000a10400720c */ /* 0x000fe40003fc6270 */
[----:B------:R-:W2:Y:S01]  /*f170*/  LDSM.16.M88.4 R4, [R132+0x3800] ;  /* 0x003800008404783b */ /* 0x000ea20000000200 */
[----:B------:R-:W-:Y:S01]  /*f180*/  HMMA.16816.F32.BF16 R92, R20, R78, R92 ;  /* 0x0000004e145c723c */ /* 0x000fe2000004185c */
[----:B------:R-:W-:-:S05]  /*f190*/  DEPBAR.LE SB0, 0x0 ;  /* 0x000080000000791a */ /* 0x000fca0000000000 */
[----:B------:R-:W-:Y:S06]  /*f1a0*/  HMMA.16816.F32.BF16 R12, R20, R76, R12 ;  /* 0x0000004c140c723c */ /* 0x000fec000004180c */
[----:B-1----:R-:W-:Y:S06]  /*f1b0*/  HMMA.16816.F32.BF16 R64, R16, R10, R64 ;  /* 0x0000000a1040723c */ /* 0x002fec0000041840 */
[----:B------:R-:W-:Y:S06]  /*f1c0*/  HMMA.16816.F32.BF16 R52, R20, R24, R52 ;  /* 0x000000181434723c */ /* 0x000fec0000041834 */
[----:B------:R-:W-:Y:S01]  /*f1d0*/  HMMA.16816.F32.BF16 R28, R16, R8, R28 ;  /* 0x00000008101c723c */ /* 0x000fe2000004181c */
[----:B------:R-:W-:Y:S01]  /*f1e0*/  VIADD R24, R46, 0x9 ;  /* 0x000000092e187836 */ /* 0x000fe20000000000 */
[----:B------:R-:W-:-:S02]  /*f1f0*/  FSEL R94, R94, -INF , !P4 ;  /* 0xff8000005e5e7808 */ /* 0x000fc40006000000 */
[-C--:B------:R-:W-:Y:S02]  /*f200*/  ISETP.GE.AND P4, PT, R2, R105.reuse, PT ;  /* 0x000000690200720c */ /* 0x080fe40003f86270 */
[C---:B------:R-:W-:Y:S01]  /*f210*/  HMMA.16816.F32.BF16 R40, R20.reuse, R26, R40 ;  /* 0x0000001a1428723c */ /* 0x040fe20000041828 */
[----:B------:R-:W-:Y:S01]  /*f220*/  ISETP.GE.AND P5, PT, R24, R105, PT ;  /* 0x000000691800720c */ /* 0x000fe20003fa6270 */
[----:B------:R-:W-:Y:S01]  /*f230*/  VIADD R16, R46, 0x21 ;  /* 0x000000212e107836 */ /* 0x000fe20000000000 */
[-C--:B------:R-:W-:Y:S01]  /*f240*/  ISETP.GE.AND P2, PT, R24, R161.reuse, PT ;  /* 0x000000a11800720c */ /* 0x080fe20003f46270 */
[----:B------:R-:W-:Y:S01]  /*f250*/  VIADD R24, R46, 0x10 ;  /* 0x000000102e187836 */ /* 0x000fe20000000000 */
[----:B------:R-:W-:Y:S01]  /*f260*/  FSEL R93, R93, -INF , !P5 ;  /* 0xff8000005d5d7808 */ /* 0x000fe20006800000 */
[C---:B------:R-:W-:Y:S01]  /*f270*/  HMMA.16816.F32.BF16 R36, R20.reuse, R60, R36 ;  /* 0x0000003c1424723c */ /* 0x040fe20000041824 */
[----:B------:R-:W-:Y:S02]  /*f280*/  FSEL R25, R13, -INF , !P1 ;  /* 0xff8000000d197808 */ /* 0x000fe40004800000 */
[----:B------:R-:W-:Y:S01]  /*f290*/  ISETP.GE.AND P5, PT, R2, R161, PT ;  /* 0x000000a10200720c */ /* 0x000fe20003fa6270 */
[----:B------:R-:W-:Y:S01]  /*f2a0*/  VIADD R2, R46, 0x18 ;  /* 0x000000182e027836 */ /* 0x000fe20000000000 */
[----:B------:R-:W-:Y:S01]  /*f2b0*/  ISETP.GE.AND P1, PT, R24, R105, PT ;  /* 0x000000691800720c */ /* 0x000fe20003f26270 */
[----:B------:R-:W-:Y:S01]  /*f2c0*/  HMMA.16816.F32.BF16 R32, R20, R62, R32 ;  /* 0x0000003e1420723c */ /* 0x000fe20000041820 */
[----:B------:R-:W-:-:S02]  /*f2d0*/  FSEL R13, R92, -INF , !P0 ;  /* 0xff8000005c0d7808 */ /* 0x000fc40004000000 */
[----:B------:R-:W-:Y:S01]  /*f2e0*/  FSEL R9, R52, -INF , !P1 ;  /* 0xff80000034097808 */ /* 0x000fe20004800000 */
[----:B------:R-:W-:Y:S01]  /*f2f0*/  BAR.SYNC.DEFER_BLOCKING 0x0 ;  /* 0x0000000000007b1d */ /* 0x000fe20000010000 */
[-C--:B------:R-:W-:Y:S01]  /*f300*/  ISETP.GE.AND P1, PT, R2, R161.reuse, PT ;  /* 0x000000a10200720c */ /* 0x080fe20003f26270 */
[C---:B--2---:R-:W-:Y:S01]  /*f310*/  HMMA.16816.F32.BF16 R64, R20.reuse, R6, R64 ;  /* 0x000000061440723c */ /* 0x044fe20000041840 */
[----:B------:R-:W-:Y:S01]  /*f320*/  ISETP.GE.AND P0, PT, R24, R161, PT ;  /* 0x000000a11800720c */ /* 0x000fe20003f06270 */
[----:B------:R-:W-:Y:S01]  /*f330*/  VIADD R24, R46, 0x19 ;  /* 0x000000192e187836 */ /* 0x000fe20000000000 */
[----:B------:R-:W-:Y:S02]  /*f340*/  FSEL R8, R95, -INF , !P2 ;  /* 0xff8000005f087808 */ /* 0x000fe40005000000 */
[-C--:B------:R-:W-:Y:S01]  /*f350*/  ISETP.GE.AND P2, PT, R2, R105.reuse, PT ;  /* 0x000000690200720c */ /* 0x080fe20003f46270 */
[----:B------:R-:W-:Y:S01]  /*f360*/  HMMA.16816.F32.BF16 R28, R20, R4, R28 ;  /* 0x00000004141c723c */ /* 0x000fe2000004181c */
[----:B------:R-:W-:Y:S01]  /*f370*/  VIADD R2, R46, 0x20 ;  /* 0x000000202e027836 */ /* 0x000fe20000000000 */
[----:B------:R-:W-:Y:S01]  /*f380*/  FSEL R42, R42, -INF , !P1 ;  /* 0xff8000002a2a7808 */ /* 0x000fe20004800000 */
[----:B------:R-:W-:Y:S01]  /*f390*/  VIADD R6, R46, 0x38 ;  /* 0x000000382e067836 */ /* 0x000fe20000000000 */
[----:B------:R-:W-:-:S02]  /*f3a0*/  ISETP.GE.AND P1, PT, R16, R105, PT ;  /* 0x000000691000720c */ /* 0x000fc40003f26270 */
[----:B------:R-:W-:Y:S01]  /*f3b0*/  FSEL R54, R54, -INF , !P0 ;  /* 0xff80000036367808 */ /* 0x000fe20004000000 */
[----:B------:R-:W-:Y:S01]  /*f3c0*/  VIADD R4, R46, 0x29 ;  /* 0x000000292e047836 */ /* 0x000fe20000000000 */
[-C--:B------:R-:W-:Y:S02]  /*f3d0*/  ISETP.GE.AND P0, PT, R24, R105.reuse, PT ;  /* 0x000000691800720c */ /* 0x080fe40003f06270 */
[----:B------:R-:W-:Y:S02]  /*f3e0*/  FSEL R10, R55, -INF , !P5 ;  /* 0xff800000370a7808 */ /* 0x000fe40006800000 */
[----:B------:R-:W-:Y:S02]  /*f3f0*/  FSEL R11, R40, -INF , !P2 ;  /* 0xff800000280b7808 */ /* 0x000fe40005000000 */
[----:B------:R-:W-:Y:S02]  /*f400*/  FSEL R53, R53, -INF , !P4 ;  /* 0xff80000035357808 */ /* 0x000fe40006000000 */
[----:B------:R-:W-:-:S02]  /*f410*/  ISETP.GE.AND P5, PT, R2, R105, PT ;  /* 0x000000690200720c */ /* 0x000fc40003fa6270 */
[-C--:B------:R-:W-:Y:S01]  /*f420*/  ISETP.GE.AND P2, PT, R2, R161.reuse, PT ;  /* 0x000000a10200720c */ /* 0x080fe20003f46270 */
[----:B------:R-:W-:Y:S01]  /*f430*/  VIADD R2, R46, 0x28 ;  /* 0x000000282e027836 */ /* 0x000fe20000000000 */
[-C--:B------:R-:W-:Y:S02]  /*f440*/  ISETP.GE.AND P4, PT, R24, R161.reuse, PT ;  /* 0x000000a11800720c */ /* 0x080fe40003f86270 */
[----:B------:R-:W-:Y:S02]  /*f450*/  FSEL R127, R37, -INF , !P1 ;  /* 0xff800000257f7808 */ /* 0x000fe40004800000 */
[-C--:B------:R-:W-:Y:S02]  /*f460*/  ISETP.GE.AND P1, PT, R4, R161.reuse, PT ;  /* 0x000000a10400720c */ /* 0x080fe40003f26270 */
[----:B------:R-:W-:Y:S02]  /*f470*/  FSEL R41, R41, -INF , !P0 ;  /* 0xff80000029297808 */ /* 0x000fe40004000000 */
[----:B------:R-:W-:-:S02]  /*f480*/  ISETP.GE.AND P0, PT, R16, R161, PT ;  /* 0x000000a11000720c */ /* 0x000fc40003f06270 */
[----:B------:R-:W-:Y:S02]  /*f490*/  FSEL R16, R43, -INF , !P4 ;  /* 0xff8000002b107808 */ /* 0x000fe40006000000 */
[----:B------:R-:W-:Y:S02]  /*f4a0*/  FSEL R123, R36, -INF , !P5 ;  /* 0xff800000247b7808 */ /* 0x000fe40006800000 */
[C---:B------:R-:W-:Y:S02]  /*f4b0*/  ISETP.GE.AND P4, PT, R2.reuse, R105, PT ;  /* 0x000000690200720c */ /* 0x040fe40003f86270 */
[-C--:B------:R-:W-:Y:S01]  /*f4c0*/  ISETP.GE.AND P5, PT, R2, R161.reuse, PT ;  /* 0x000000a10200720c */ /* 0x080fe20003fa6270 */
[----:B------:R-:W-:Y:S01]  /*f4d0*/  VIADD R2, R46, 0x30 ;  /* 0x000000302e027836 */ /* 0x000fe20000000000 */
[----:B------:R-:W-:Y:S02]  /*f4e0*/  FSEL R166, R35, -INF , !P1 ;  /* 0xff80000023a67808 */ /* 0x000fe40004800000 */
[----:B------:R-:W-:-:S02]  /*f4f0*/  ISETP.GE.AND P1, PT, R6, R161, PT ;  /* 0x000000a10600720c */ /* 0x000fc40003f26270 */
[----:B------:R-:W-:Y:S02]  /*f500*/  FSEL R126, R39, -INF , !P0 ;  /* 0xff800000277e7808 */ /* 0x000fe40004000000 */
[----:B------:R-:W-:Y:S02]  /*f510*/  FSEL R167, R32, -INF , !P4 ;  /* 0xff80000020a77808 */ /* 0x000fe40006000000 */
[----:B------:R-:W-:Y:S02]  /*f520*/  FSEL R117, R66, -INF , !P1 ;  /* 0xff80000042757808 */ /* 0x000fe40004800000 */
[C---:B------:R-:W-:Y:S02]  /*f530*/  ISETP.GE.AND P0, PT, R2.reuse, R105, PT ;  /* 0x000000690200720c */ /* 0x040fe40003f06270 */
[----:B------:R-:W-:Y:S01]  /*f540*/  ISETP.GE.AND P4, PT, R2, R161, PT ;  /* 0x000000a10200720c */ /* 0x000fe20003f86270 */
[----:B------:R-:W-:Y:S01]  /*f550*/  VIADD R2, R46, 0x31 ;  /* 0x000000312e027836 */ /* 0x000fe20000000000 */
[----:B------:R-:W-:-:S02]  /*f560*/  ISETP.GE.AND P1, PT, R104, 0x2, PT ;  /* 0x000000026800780c */ /* 0x000fc40003f26270 */
[----:B------:R-:W-:Y:S02]  /*f570*/  FSEL R125, R28, -INF , !P0 ;  /* 0xff8000001c7d7808 */ /* 0x000fe40004000000 */
[----:B------:R-:W-:Y:S02]  /*f580*/  FSEL R116, R30, -INF , !P4 ;  /* 0xff8000001e747808 */ /* 0x000fe40006000000 */
[----:B------:R-:W-:Y:S02]  /*f590*/  FSEL R164, R38, -INF , !P2 ;  /* 0xff80000026a47808 */ /* 0x000fe40005000000 */
[----:B------:R-:W-:Y:S02]  /*f5a0*/  FSEL R168, R34, -INF , !P5 ;  /* 0xff80000022a87808 */ /* 0x000fe40006800000 */
[C---:B------:R-:W-:Y:S02]  /*f5b0*/  ISETP.GE.AND P0, PT, R46.reuse, R105, PT ;  /* 0x000000692e00720c */ /* 0x040fe40003f06270 */
        /* <DEDUP_REMOVED lines=65> */
[----:B------:R-:W-:Y:S01]  /*f9d0*/  IMAD.WIDE.U32 R18, R6, UR8, RZ ;  /* 0x0000000806127c25 */ /* 0x000fe2000f8e00ff */
[----:B------:R-:W-:-:S05]  /*f9e0*/  SHF.R.S32.HI R3, RZ, 0x1f, R6 ;  /* 0x0000001fff037819 */ /* 0x000fca0000011406 */
[----:B------:R-:W-:-:S04]  /*f9f0*/  IMAD R3, R3, UR8, RZ ;  /* 0x0000000803037c24 */ /* 0x000fc8000f8e02ff */
[----:B------:R-:W-:Y:S01]  /*fa00*/  IMAD R3, R6, UR9, R3 ;  /* 0x0000000906037c24 */ /* 0x000fe2000f8e0203 */
[----:B------:R-:W-:-:S03]  /*fa10*/  ULDC.64 UR8, c[0x0][0x230] ;  /* 0x00008c0000087ab9 */ /* 0x000fc60000000a00 */
        /* <DEDUP_REMOVED lines=9> */
.L_x_5832:
[----:B------:R-:W1:Y:S02]  /*fab0*/  LDC R7, c[0x0][0x248] ;  /* 0x00009200ff077b82 */ /* 0x000e640000000800 */
[----:B-1----:R-:W-:-:S04]  /*fac0*/  LEA R7, -R7, RZ, 0x6 ;  /* 0x000000ff07077211 */ /* 0x002fc800078e31ff */
[----:B------:R-:W-:-:S07]  /*fad0*/  SHF.R.S32.HI R2, RZ, 0x1f, R7 ;  /* 0x0000001fff027819 */ /* 0x000fce0000011407 */
.L_x_5833:
[C---:B------:R-:W-:Y:S02]  /*fae0*/  LOP3.LUT P0, RZ, R158.reuse, 0x2, RZ, 0xc0, !PT ;  /* 0x000000029eff7812 */ /* 0x040fe4000780c0ff */
[----:B------:R-:W-:Y:S02]  /*faf0*/  LOP3.LUT P6, RZ, R158, 0x1, RZ, 0xc0, !PT ;  /* 0x000000019eff7812 */ /* 0x000fe400078cc0ff */
[----:B------:R-:W-:-:S04]  /*fb00*/  LEA R20, P5, R7, R156, 0x1 ;  /* 0x0000009c07147211 */ /* 0x000fc800078a08ff */
[----:B------:R-:W-:-:S05]  /*fb10*/  LEA.HI.X R21, R7, R153, R2, 0x1, P5 ;  /* 0x0000009907157211 */ /* 0x000fca00028f0c02 */
[----:B------:R-:W-:Y:S02]  /*fb20*/  @P0 IADD3 R15, P2, R7, R136, RZ ;  /* 0x00000088070f0210 */ /* 0x000fe40007f5e0ff */
[----:B------:R-:W-:Y:S01]  /*fb30*/  @!PT LDS RZ, [RZ] ;  /* 0x00000000fffff984 */ /* 0x000fe20000000800 */
[----:B------:R-:W-:Y:S01]  /*fb40*/  @!PT LDS RZ, [RZ] ;  /* 0x00000000fffff984 */ /* 0x000fe20000000800 */
[----:B------:R-:W-:Y:S01]  /*fb50*/  @!PT LDS RZ, [RZ] ;  /* 0x00000000fffff984 */ /* 0x000fe20000000800 */
[----:B------:R1:W-:Y:S02]  /*fb60*/  @P6 LDGSTS.E.BYPASS.LTC128B.128 [R159+0x4000], desc[UR6][R20.64] ;  /* 0x04000000149f6fae */ /* 0x0003e4000b901d46 */
[C---:B------:R-:W-:Y:S01]  /*fb70*/  @P0 LEA R18, P4, R15.reuse, UR12, 0x1 ;  /* 0x0000000c0f120c11 */ /* 0x040fe2000f8808ff */
[----:B------:R-:W-:Y:S01]  /*fb80*/  @P0 IMAD.X R6, R2, 0x1, R163, P2 ;  /* 0x0000000102060824 */ /* 0x000fe200010e06a3 */
[----:B------:R-:W-:Y:S01]  /*fb90*/  IADD3 R3, P2, R148, R7, RZ ;  /* 0x0000000794037210 */ /* 0x000fe20007f5e0ff */
[----:B------:R1:W-:Y:S03]  /*fba0*/  @!P6 STS.128 [R159+0x4000], RZ ;  /* 0x004000ff9f00e388 */ /* 0x0003e60000000c00 */
[----:B------:R-:W-:Y:S01]  /*fbb0*/  @P0 LEA.HI.X R19, R15, UR13, R6, 0x1, P4 ;  /* 0x0000000d0f130c11 */ /* 0x000fe2000a0f0c06 */
[----:B------:R-:W-:Y:S01]  /*fbc0*/  IMAD.X R162, R147, 0x1, R2, P2 ;  /* 0x0000000193a27824 */ /* 0x000fe200010e0602 */
[----:B------:R-:W-:-:S02]  /*fbd0*/  @P6 LEA R22, P5, R3, R156, 0x1 ;  /* 0x0000009c03166211 */ /* 0x000fc400078a08ff */
[CC--:B------:R-:W-:Y:S01]  /*fbe0*/  @P0 IADD3 R2, P4, R3.reuse, R136.reuse, RZ ;  /* 0x0000008803020210 */ /* 0x0c0fe20007f9e0ff */
[----:B------:R-:W-:Y:S01]  /*fbf0*/  @!PT LDS RZ, [RZ] ;  /* 0x00000000fffff984 */ /* 0x000fe20000000800 */
[----:B------:R-:W-:Y:S01]  /*fc00*/  @!PT LDS RZ, [RZ] ;  /* 0x00000000fffff984 */ /* 0x000fe20000000800 */
[----:B------:R-:W-:Y:S01]  /*fc10*/  @!PT LDS RZ, [RZ] ;  /* 0x00000000fffff984 */ /* 0x000fe20000000800 */
[----:B------:R1:W-:Y:S01]  /*fc20*/  @P0 LDGSTS.E.BYPASS.LTC128B.128 [R159+0x6000], desc[UR6][R18.64+0x80] ;  /* 0x06000080129f0fae */ /* 0x0003e2000b901d46 */
[----:B------:R-:W-:Y:S02]  /*fc30*/  IADD3 R7, P2, R148, R3, RZ ;  /* 0x0000000394077210 */ /* 0x000fe40007f5e0ff */
[--C-:B------:R-:W-:Y:S01]  /*fc40*/  @P6 LEA.HI.X R23, R3, R153, R162.reuse, 0x1, P5 ;  /* 0x0000009903176211 */ /* 0x100fe200028f0ca2 */
[----:B------:R-:W-:Y:S01]  /*fc50*/  @P0 IMAD.X R3, R162, 0x1, R163, P4 ;  /* 0x00000001a2030824 */ /* 0x000fe200020e06a3 */
[C---:B------:R-:W-:Y:S01]  /*fc60*/  @P0 LEA R26, P4, R2.reuse, UR12, 0x1 ;  /* 0x0000000c021a0c11 */ /* 0x040fe2000f8808ff */
[----:B------:R-:W-:Y:S01]  /*fc70*/  IMAD.X R162, R147, 0x1, R162, P2 ;  /* 0x0000000193a27824 */ /* 0x000fe200010e06a2 */
[----:B------:R-:W-:Y:S01]  /*fc80*/  @P0 IADD3 R6, P2, R7, R136, RZ ;  /* 0x0000008807060210 */ /* 0x000fe20007f5e0ff */
[----:B------:R1:W-:Y:S01]  /*fc90*/  @!P0 STS.128 [R159+0x6000], RZ ;  /* 0x006000ff9f008388 */ /* 0x0003e20000000c00 */
[----:B------:R-:W-:-:S02]  /*fca0*/  @P0 LEA.HI.X R27, R2, UR13, R3, 0x1, P4 ;  /* 0x0000000d021b0c11 */ /* 0x000fc4000a0f0c03 */
[C---:B------:R-:W-:Y:S01]  /*fcb0*/  @P6 LEA R30, P5, R7.reuse, R156, 0x1 ;  /* 0x0000009c071e6211 */ /* 0x040fe200078a08ff */
[----:B------:R-:W-:Y:S01]  /*fcc0*/  @P0 IMAD.X R15, R162, 0x1, R163, P2 ;  /* 0x00000001a20f0824 */ /* 0x000fe200010e06a3 */
[----:B------:R-:W-:Y:S01]  /*fcd0*/  IADD3 R3, P2, R148, R7, RZ ;  /* 0x0000000794037210 */ /* 0x000fe20007f5e0ff */
[----:B------:R-:W-:Y:S01]  /*fce0*/  @!PT LDS RZ, [RZ] ;  /* 0x00000000fffff984 */ /* 0x000fe20000000800 */
[----:B------:R-:W-:Y:S01]  /*fcf0*/  @!PT LDS RZ, [RZ] ;  /* 0x00000000fffff984 */ /* 0x000fe20000000800 */
[----:B------:R-:W-:Y:S01]  /*fd00*/  @!PT LDS RZ, [RZ] ;  /* 0x00000000fffff984 */ /* 0x000fe20000000800 */
[----:B------:R1:W-:Y:S01]  /*fd10*/  @P6 LDGSTS.E.BYPASS.LTC128B.128 [R159+0x4800], desc[UR6][R22.64] ;  /* 0x04800000169f6fae */ /* 0x0003e2000b901d46 */
[--C-:B------:R-:W-:Y:S02]  /*fd20*/  @P6 LEA.HI.X R31, R7, R153, R162.reuse, 0x1, P5 ;  /* 0x00000099071f6211 */ /* 0x100fe400028f0ca2 */
[C---:B------:R-:W-:Y:S01]  /*fd30*/  @P0 LEA R28, P4, R6.reuse, UR12, 0x1 ;  /* 0x0000000c061c0c11 */ /* 0x040fe2000f8808ff */
[----:B------:R-:W-:Y:S01]  /*fd40*/  IMAD.X R162, R147, 0x1, R162, P2 ;  /* 0x0000000193a27824 */ /* 0x000fe200010e06a2 */
[----:B------:R-:W-:Y:S01]  /*fd50*/  @P0 IADD3 R136, P2, R3, R136, RZ ;  /* 0x0000008803880210 */ /* 0x000fe20007f5e0ff */
[----:B------:R1:W-:Y:S01]  /*fd60*/  @!P6 STS.128 [R159+0x4800], RZ ;  /* 0x004800ff9f00e388 */ /* 0x0003e20000000c00 */
[----:B------:R-:W-:-:S02]  /*fd70*/  @P0 LEA.HI.X R29, R6, UR13, R15, 0x1, P4 ;  /* 0x0000000d061d0c11 */ /* 0x000fc4000a0f0c0f */
[C---:B------:R-:W-:Y:S01]  /*fd80*/  @P6 LEA R2, P4, R3.reuse, R156, 0x1 ;  /* 0x0000009c03026211 */ /* 0x040fe200078808ff */
[----:B------:R-:W-:Y:S01]  /*fd90*/  @P0 IMAD.X R163, R162, 0x1, R163, P2 ;  /* 0x00000001a2a30824 */ /* 0x000fe200010e06a3 */
[C---:B------:R-:W-:Y:S01]  /*fda0*/  @P0 LEA R6, P2, R136.reuse, UR12, 0x1 ;  /* 0x0000000c88060c11 */ /* 0x040fe2000f8408ff */
[----:B------:R-:W-:Y:S01]  /*fdb0*/  @!PT LDS RZ, [RZ] ;  /* 0x00000000fffff984 */ /* 0x000fe20000000800 */
[----:B------:R-:W-:Y:S01]  /*fdc0*/  @!PT LDS RZ, [RZ] ;  /* 0x00000000fffff984 */ /* 0x000fe20000000800 */
[----:B------:R-:W-:Y:S01]  /*fdd0*/  @!PT LDS RZ, [RZ] ;  /* 0x00000000fffff984 */ /* 0x000fe20000000800 */
[----:B------:R1:W-:Y:S01]  /*fde0*/  @P0 LDGSTS.E.BYPASS.LTC128B.128 [R159+0x6800], desc[UR6][R26.64+0x80] ;  /* 0x068000801a9f0fae */ /* 0x0003e2000b901d46 */
[----:B------:R-:W-:Y:S01]  /*fdf0*/  @P6 LEA.HI.X R3, R3, R153, R162, 0x1, P4 ;  /* 0x0000009903036211 */ /* 0x000fe200020f0ca2 */
[----:B------:R-:W-:Y:S01]  /*fe00*/  IMAD.MOV.U32 R156, RZ, RZ, R20 ;  /* 0x000000ffff9c7224 */ /* 0x000fe200078e0014 */
[----:B------:R-:W-:Y:S01]  /*fe10*/  @P0 LEA.HI.X R7, R136, UR13, R163, 0x1, P2 ;  /* 0x0000000d88070c11 */ /* 0x000fe200090f0ca3 */
[----:B------:R1:W-:Y:S01]  /*fe20*/  @!P0 STS.128 [R159+0x6800], RZ ;  /* 0x006800ff9f008388 */ /* 0x0003e20000000c00 */
[----:B------:R-:W-:-:S03]  /*fe30*/  IMAD.MOV.U32 R153, RZ, RZ, R21 ;  /* 0x000000ffff997224 */ /* 0x000fc600078e0015 */
        /* <DEDUP_REMOVED lines=21> */
.L_x_5831:
        /* <DEDUP_REMOVED lines=28> */
[----:B------:R-:W-:Y:S01]  /*10150*/  FMNMX.FTZ R2, R118, R7, !PT ;  /* 0x0000000776027209 */ /* 0x000fe20007810000 */
[----:B------:R-:W-:Y:S01]  /*10160*/  LDSM.16.MT88.4 R36, [R140+0x8000] ;  /* 0x008000008c24783b */ /* 0x000fe20000004200 */
[----:B------:R-:W-:Y:S02]  /*10170*/  FMNMX.FTZ R15, R120, R15, !PT ;  /* 0x0000000f780f7209 */ /* 0x000fe40007810000 */
[----:B------:R-:W-:Y:S01]  /*10180*/  FMNMX.FTZ R7, R117, R2, !PT ;  /* 0x0000000275077209 */ /* 0x000fe20007810000 */
[----:B------:R-:W-:Y:S01]  /*10190*/  LDSM.16.MT88.4 R68, [R140+0xa000] ;  /* 0x00a000008c44783b */ /* 0x000fe20000004200 */
[----:B------:R-:W-:-:S02]  /*101a0*/  LEA R138, R49, R140, 0x1 ;  /* 0x0000008c318a7211 */ /* 0x000fc400078e08ff */
[----:B------:R-:W-:Y:S01]  /*101b0*/  FMNMX.FTZ R7, R114, R7, !PT ;  /* 0x0000000772077209 */ /* 0x000fe20007810000 */
[----:B------:R-:W1:Y:S01]  /*101c0*/  SHFL.BFLY PT, R6, R15, 0x2, 0x1f ;  /* 0x0c401f000f067f89 */ /* 0x000e6200000e0000 */
[C---:B------:R-:W-:Y:S02]  /*101d0*/  LEA R136, R47.reuse, R138, 0x1 ;  /* 0x0000008a2f887211 */ /* 0x040fe400078e08ff */
[----:B------:R-:W-:Y:S01]  /*101e0*/  LEA R137, R47, R140, 0x1 ;  /* 0x0000008c2f897211 */ /* 0x000fe200078e08ff */
[----:B------:R-:W-:Y:S04]  /*101f0*/  SHFL.BFLY PT, R2, R7, 0x2, 0x1f ;  /* 0x0c401f0007027f89 */ /* 0x000fe800000e0000 */
[----:B------:R-:W-:Y:S04]  /*10200*/  LDSM.16.MT88.4 R60, [R136+0x8000] ;  /* 0x00800000883c783b */ /* 0x000fe80000004200 */
[----:B------:R-:W-:Y:S04]  /*10210*/  LDSM.16.MT88.4 R76, [R138+0xa000] ;  /* 0x00a000008a4c783b */ /* 0x000fe80000004200 */
[----:B------:R-:W-:Y:S04]  /*10220*/  LDSM.16.MT88.4 R80, [R137+0xa000] ;  /* 0x00a000008950783b */ /* 0x000fe80000004200 */
[----:B------:R-:W-:Y:S01]  /*10230*/  LDSM.16.MT88.4 R20, [R136+0xa000] ;  /* 0x00a000008814783b */ /* 0x000fe20000004200 */
[----:B-1----:R-:W-:-:S05]  /*10240*/  FMNMX.FTZ R6, R15, R6, !PT ;  /* 0x000000060f067209 */ /* 0x002fca0007810000 */
[----:B------:R-:W1:Y:S02]  /*10250*/  SHFL.BFLY PT, R3, R6, 0x1, 0x1f ;  /* 0x0c201f0006037f89 */ /* 0x000e6400000e0000 */
[----:B-1----:R-:W-:-:S04]  /*10260*/  FMNMX.FTZ R3, R6, R3, !PT ;  /* 0x0000000306037209 */ /* 0x002fc80007810000 */
[C---:B------:R-:W-:Y:S01]  /*10270*/  FSETP.NEU.FTZ.AND P0, PT, R3.reuse, -INF , PT ;  /* 0xff8000000300780b */ /* 0x040fe20003f1d000 */
[----:B------:R-:W-:-:S05]  /*10280*/  FMUL.FTZ R162, R3, UR8 ;  /* 0x0000000803a27c20 */ /* 0x000fca0008410000 */
[----:B------:R-:W-:-:S05]  /*10290*/  FSEL R162, R162, RZ, P0 ;  /* 0x000000ffa2a27208 */ /* 0x000fca0000000000 */
[--C-:B------:R-:W-:Y:S01]  /*102a0*/  FFMA.FTZ R113, R5, UR8, -R162.reuse ;  /* 0x0000000805717c23 */ /* 0x100fe200080108a2 */
[----:B------:R-:W-:Y:S01]  /*102b0*/  FMNMX.FTZ R5, R7, R2, !PT ;  /* 0x0000000207057209 */ /* 0x000fe20007810000 */
[--C-:B------:R-:W-:Y:S01]  /*102c0*/  FFMA.FTZ R110, R25, UR8, -R162.reuse ;  /* 0x00000008196e7c23 */ /* 0x100fe200080108a2 */
[--C-:B------:R-:W-:Y:S01]  /*102d0*/  FFMA.FTZ R109, R13, UR8, -R162.reuse ;  /* 0x000000080d6d7c23 */ /* 0x100fe200080108a2 */
[--C-:B------:R-:W-:Y:S01]  /*102e0*/  FFMA.FTZ R34, R93, UR8, -R162.reuse ;  /* 0x000000085d227c23 */ /* 0x100fe200080108a2 */
[--C-:B------:R-:W-:Y:S01]  /*102f0*/  FFMA.FTZ R33, R9, UR8, -R162.reuse ;  /* 0x0000000809217c23 */ /* 0x100fe200080108a2 */
[----:B------:R-:W1:Y:S01]  /*10300*/  SHFL.BFLY PT, R2, R5, 0x1, 0x1f ;  /* 0x0c201f0005027f89 */ /* 0x000e6200000e0000 */
[----:B------:R-:W-:Y:S01]  /*10310*/  MUFU.EX2 R113, R113 ;  /* 0x0000007100717308 */ /* 0x000fe20000000800 */
[--C-:B------:R-:W-:Y:S01]  /*10320*/  FFMA.FTZ R29, R11, UR8, -R162.reuse ;  /* 0x000000080b1d7c23 */ /* 0x100fe200080108a2 */
[--C-:B------:R-:W-:Y:S01]  /*10330*/  FFMA.FTZ R30, R53, UR8, -R162.reuse ;  /* 0x00000008351e7c23 */ /* 0x100fe200080108a2 */
[--C-:B------:R-:W-:Y:S01]  /*10340*/  FFMA.FTZ R28, R41, UR8, -R162.reuse ;  /* 0x00000008291c7c23 */ /* 0x100fe200080108a2 */
[----:B------:R-:W-:Y:S01]  /*10350*/  LDSM.16.MT88.4 R24, [R137+0x8800] ;  /* 0x008800008918783b */ /* 0x000fe20000004200 */
[--C-:B------:R-:W-:Y:S01]  /*10360*/  FFMA.FTZ R125, R125, UR8, -R162.reuse ;  /* 0x000000087d7d7c23 */ /* 0x100fe200080108a2 */
[----:B------:R-:W-:-:S02]  /*10370*/  FFMA.FTZ R124, R124, UR8, -R162 ;  /* 0x000000087c7c7c23 */ /* 0x000fc400080108a2 */
[----:B------:R-:W2:Y:S08]  /*10380*/  MUFU.EX2 R110, R110 ;  /* 0x0000006e006e7308 */ /* 0x000eb00000000800 */
[----:B------:R-:W-:Y:S01]  /*10390*/  MUFU.EX2 R109, R109 ;  /* 0x0000006d006d7308 */ /* 0x000fe20000000800 */
[----:B-1----:R-:W-:-:S07]  /*103a0*/  FMNMX.FTZ R2, R5, R2, !PT ;  /* 0x0000000205027209 */ /* 0x002fce0007810000 */
[----:B------:R-:W1:Y:S01]  /*103b0*/  MUFU.EX2 R34, R34 ;  /* 0x0000002200227308 */ /* 0x000e620000000800 */
[----:B--2---:R-:W-:Y:S01]  /*103c0*/  F2FP.BF16.F32.PACK_AB R84, R110, R113 ;  /* 0x000000716e54723e */ /* 0x004fe200000010ff */
[----:B------:R-:W-:Y:S01]  /*103d0*/  FADD.FTZ R110, R113, R110 ;  /* 0x0000006e716e7221 */ /* 0x000fe20000010000 */
[C---:B------:R-:W-:Y:S01]  /*103e0*/  FSETP.NEU.FTZ.AND P0, PT, R2.reuse, -INF , PT ;  /* 0xff8000000200780b */ /* 0x040fe20003f1d000 */
[----:B------:R-:W-:-:S04]  /*103f0*/  FMUL.FTZ R119, R2, UR8 ;  /* 0x0000000802777c20 */ /* 0x000fc80008410000 */
[----:B------:R-:W-:Y:S01]  /*10400*/  MUFU.EX2 R33, R33 ;  /* 0x0000002100217308 */ /* 0x000fe20000000800 */
[----:B------:R-:W-:-:S05]  /*10410*/  FSEL R119, R119, RZ, P0 ;  /* 0x000000ff77777208 */ /* 0x000fca0000000000 */
[--C-:B------:R-:W-:Y:S01]  /*10420*/  FFMA.FTZ R115, R4, UR8, -R119.reuse ;  /* 0x0000000804737c23 */ /* 0x100fe20008010877 */
[--C-:B------:R-:W-:Y:S01]  /*10430*/  FFMA.FTZ R112, R14, UR8, -R119.reuse ;  /* 0x000000080e707c23 */ /* 0x100fe20008010877 */
[----:B------:R-:W2:Y:S01]  /*10440*/  LDSM.16.MT88.4 R4, [R138+0x8000] ;  /* 0x008000008a04783b */ /* 0x000ea20000004200 */
[--C-:B------:R-:W-:Y:S01]  /*10450*/  FFMA.FTZ R111, R94, UR8, -R119.reuse ;  /* 0x000000085e6f7c23 */ /* 0x100fe20008010877 */
[--C-:B------:R-:W-:Y:S01]  /*10460*/  FFMA.FTZ R108, R8, UR8, -R119.reuse ;  /* 0x00000008086c7c23 */ /* 0x100fe20008010877 */
[--C-:B------:R-:W-:Y:S01]  /*10470*/  FFMA.FTZ R32, R10, UR8, -R119.reuse ;  /* 0x000000080a207c23 */ /* 0x100fe20008010877 */
[----:B------:R-:W-:Y:S01]  /*10480*/  MUFU.EX2 R115, R115 ;  /* 0x0000007300737308 */ /* 0x000fe20000000800 */
[----:B------:R-:W3:Y:S01]  /*10490*/  LDSM.16.MT88.4 R12, [R140+0x8800] ;  /* 0x008800008c0c783b */ /* 0x000ee20000004200 */
[----:B-1----:R-:W-:Y:S01]  /*104a0*/  F2FP.BF16.F32.PACK_AB R86, R34, R109 ;  /* 0x0000006d2256723e */ /* 0x002fe200000010ff */
[--C-:B------:R-:W-:Y:S01]  /*104b0*/  FFMA.FTZ R35, R54, UR8, -R119.reuse ;  /* 0x0000000836237c23 */ /* 0x100fe20008010877 */
[--C-:B------:R-:W-:Y:S01]  /*104c0*/  FFMA.FTZ R31, R42, UR8, -R119.reuse ;  /* 0x000000082a1f7c23 */ /* 0x100fe20008010877 */
[----:B------:R-:W1:Y:S01]  /*104d0*/  LDSM.16.MT88.4 R8, [R138+0x8800] ;  /* 0x008800008a08783b */ /* 0x000e620000004200 */
        /* <DEDUP_REMOVED lines=8> */
[----:B------:R-:W-:Y:S01]  /*10560*/  FFMA.FTZ R114, R114, UR8, -R119 ;  /* 0x0000000872727c23 */ /* 0x000fe20008010877 */
[----:B------:R-:W-:Y:S01]  /*10570*/  FADD.FTZ R109, R109, R110 ;  /* 0x0000006e6d6d7221 */ /* 0x000fe20000010000 */
[----:B------:R-:W-:Y:S03]  /*10580*/  MUFU.EX2 R111, R111 ;  /* 0x0000006f006f7308 */ /* 0x000fe60000000800 */
[----:B------:R-:W-:-:S05]  /*10590*/  FADD.FTZ R34, R34, R109 ;  /* 0x0000006d22227221 */ /* 0x000fca0000010000 */
[----:B------:R-:W2:Y:S01]  /*105a0*/  MUFU.EX2 R108, R108 ;  /* 0x0000006c006c7308 */ /* 0x000ea20000000800 */
[----:B----4-:R-:W-:Y:S01]  /*105b0*/  F2FP.BF16.F32.PACK_AB R85, R115, R112 ;  /* 0x000000707355723e */ /* 0x010fe200000010ff */
[----:B------:R-:W-:-:S06]  /*105c0*/  FADD.FTZ R112, R112, R115 ;  /* 0x0000007370707221 */ /* 0x000fcc0000010000 */
[----:B------:R-:W4:Y:S08]  /*105d0*/  MUFU.EX2 R30, R30 ;  /* 0x0000001e001e7308 */ /* 0x000f300000000800 */
[----:B------:R-:W-:Y:S01]  /*105e0*/  MUFU.EX2 R29, R29 ;  /* 0x0000001d001d7308 */ /* 0x000fe20000000800 */
[----:B--2---:R-:W-:Y:S01]  /*105f0*/  F2FP.BF16.F32.PACK_AB R87, R108, R111 ;  /* 0x0000006f6c57723e */ /* 0x004fe200000010ff */
[----:B------:R-:W-:-:S04]  /*10600*/  FADD.FTZ R111, R111, R112 ;  /* 0x000000706f6f7221 */ /* 0x000fc80000010000 */
[----:B------:R-:W-:Y:S02]  /*10610*/  FADD.FTZ R108, R108, R111 ;  /* 0x0000006f6c6c7221 */ /* 0x000fe40000010000 */
[C---:B------:R-:W-:Y:S01]  /*10620*/  HMMA.16816.F32.BF16 R96, R84.reuse, R36, RZ ;  /* 0x000000245460723c */ /* 0x040fe200000418ff */
[----:B------:R-:W2:Y:S05]  /*10630*/  MUFU.EX2 R28, R28 ;  /* 0x0000001c001c7308 */ /* 0x000eaa0000000800 */
[C---:B------:R-:W-:Y:S03]  /*10640*/  HMMA.16816.F32.BF16 R36, R84.reuse, R38, RZ ;  /* 0x000000265424723c */ /* 0x040fe600000418ff */
[----:B------:R-:W-:Y:S03]  /*10650*/  MUFU.EX2 R35, R35 ;  /* 0x0000002300237308 */ /* 0x000fe60000000800 */
[C---:B------:R-:W-:Y:S05]  /*10660*/  HMMA.16816.F32.BF16 R40, R84.reuse, R4, RZ ;  /* 0x000000045428723c */ /* 0x040fea00000418ff */
[----:B------:R-:W3:Y:S01]  /*10670*/  MUFU.EX2 R32, R32 ;  /* 0x0000002000207308 */ /* 0x000ee20000000800 */
[----:B------:R-:W-:Y:S01]  /*10680*/  HMMA.16816.F32.BF16 R44, R84, R6, RZ ;  /* 0x00000006542c723c */ /* 0x000fe200000418ff */
[----:B----4-:R-:W-:Y:S01]  /*10690*/  F2FP.BF16.F32.PACK_AB R4, R30, R33 ;  /* 0x000000211e04723e */ /* 0x010fe200000010ff */
[----:B------:R-:W-:-:S04]  /*106a0*/  FADD.FTZ R33, R33, R34 ;  /* 0x0000002221217221 */ /* 0x000fc80000010000 */
[----:B------:R-:W-:Y:S01]  /*106b0*/  HMMA.16816.F32.BF16 R56, R84, R60, RZ ;  /* 0x0000003c5438723c */ /* 0x000fe200000418ff */
[----:B------:R-:W-:Y:S01]  /*106c0*/  MUFU.EX2 R31, R31 ;  /* 0x0000001f001f7308 */ /* 0x000fe20000000800 */
[----:B--2---:R-:W-:Y:S01]  /*106d0*/  F2FP.BF16.F32.PACK_AB R6, R28, R29 ;  /* 0x0000001d1c06723e */ /* 0x004fe200000010ff */
[----:B------:R-:W-:-:S03]  /*106e0*/  FADD.FTZ R30, R30, R33 ;  /* 0x000000211e1e7221 */ /* 0x000fc60000010000 */
[C---:B------:R-:W-:Y:S01]  /*106f0*/  HMMA.16816.F32.BF16 R64, R84.reuse, R68, RZ ;  /* 0x000000445440723c */ /* 0x040fe200000418ff */
[----:B------:R-:W-:Y:S02]  /*10700*/  FADD.FTZ R29, R29, R30 ;  /* 0x0000001e1d1d7221 */ /* 0x000fe40000010000 */
[----:B------:R-:W2:Y:S01]  /*10710*/  MUFU.EX2 R0, R0 ;  /* 0x0000000000007308 */ /* 0x000ea20000000800 */
[----:B---3--:R-:W-:Y:S01]  /*10720*/  F2FP.BF16.F32.PACK_AB R5, R32, R35 ;  /* 0x000000232005723e */ /* 0x008fe200000010ff */
[----:B------:R-:W-:Y:S01]  /*10730*/  FADD.FTZ R35, R35, R108 ;  /* 0x0000006c23237221 */ /* 0x000fe20000010000 */
[C---:B------:R-:W-:Y:S01]  /*10740*/  HMMA.16816.F32.BF16 R60, R84.reuse, R62, RZ ;  /* 0x0000003e543c723c */ /* 0x040fe200000418ff */
[----:B------:R-:W-:Y:S02]  /*10750*/  FADD.FTZ R29, R28, R29 ;  /* 0x0000001d1c1d7221 */ /* 0x000fe40000010000 */
[----:B------:R-:W-:Y:S02]  /*10760*/  FADD.FTZ R32, R32, R35 ;  /* 0x0000002320207221 */ /* 0x000fe40000010000 */
[----:B------:R-:W-:Y:S01]  /*10770*/  MUFU.EX2 R164, R164 ;  /* 0x000000a400a47308 */ /* 0x000fe20000000800 */
[C---:B------:R-:W-:Y:S06]  /*10780*/  HMMA.16816.F32.BF16 R68, R84.reuse, R70, RZ ;  /* 0x000000465444723c */ /* 0x040fec00000418ff */
[----:B------:R-:W-:Y:S01]  /*10790*/  HMMA.16816.F32.BF16 R72, R84, R76, RZ ;  /* 0x0000004c5448723c */ /* 0x000fe200000418ff */
[----:B------:R-:W-:Y:S01]  /*107a0*/  MUFU.EX2 R125, R125 ;  /* 0x0000007d007d7308 */ /* 0x000fe20000000800 */
[----:B--2---:R-:W-:Y:S01]  /*107b0*/  F2FP.BF16.F32.PACK_AB R7, R0, R31 ;  /* 0x0000001f0007723e */ /* 0x004fe200000010ff */
[----:B------:R-:W-:-:S03]  /*107c0*/  FADD.FTZ R31, R31, R32 ;  /* 0x000000201f1f7221 */ /* 0x000fc60000010000 */
[----:B------:R-:W-:Y:S01]  /*107d0*/  HMMA.16816.F32.BF16 R76, R84, R78, RZ ;  /* 0x0000004e544c723c */ /* 0x000fe200000418ff */
[----:B------:R-:W-:Y:S02]  /*107e0*/  FADD.FTZ R31, R0, R31 ;  /* 0x0000001f001f7221 */ /* 0x000fe40000010000 */
[----:B------:R-:W-:Y:S03]  /*107f0*/  MUFU.EX2 R124, R124 ;  /* 0x0000007c007c7308 */ /* 0x000fe60000000800 */
[C---:B------:R-:W-:Y:S05]  /*10800*/  HMMA.16816.F32.BF16 R96, R4.reuse, R12, R96 ;  /* 0x0000000c0460723c */ /* 0x040fea0000041860 */
        /* <DEDUP_REMOVED lines=8> */
[C---:B-----5:R-:W-:Y:S05]  /*10890*/  HMMA.16816.F32.BF16 R48, R84.reuse, R52, RZ ;  /* 0x000000345430723c */ /* 0x060fea00000418ff */
[----:B------:R-:W-:Y:S01]  /*108a0*/  MUFU.EX2 R114, R114 ;  /* 0x0000007200727308 */ /* 0x000fe20000000800 */
[----:B------:R-:W-:Y:S06]  /*108b0*/  HMMA.16816.F32.BF16 R52, R84, R54, RZ ;  /* 0x000000365434723c */ /* 0x000fec00000418ff */
[C---:B------:R-:W-:Y:S06]  /*108c0*/  HMMA.16816.F32.BF16 R56, R4.reuse, R16, R56 ;  /* 0x000000100438723c */ /* 0x040fec0000041838 */
[C---:B------:R-:W-:Y:S01]  /*108d0*/  HMMA.16816.F32.BF16 R60, R4.reuse, R18, R60 ;  /* 0x00000012043c723c */ /* 0x040fe2000004183c */
[----:B------:R-:W3:Y:S05]  /*108e0*/  LDSM.16.MT88.4 R16, [R137+0xa800] ;  /* 0x00a800008910783b */ /* 0x000eea0000004200 */
[C---:B--2---:R-:W-:Y:S06]  /*108f0*/  HMMA.16816.F32.BF16 R64, R4.reuse, R12, R64 ;  /* 0x0000000c0440723c */ /* 0x044fec0000041840 */
[C---:B------:R-:W-:Y:S01]  /*10900*/  HMMA.16816.F32.BF16 R68, R4.reuse, R14, R68 ;  /* 0x0000000e0444723c */ /* 0x040fe20000041844 */
[----:B------:R-:W2:Y:S05]  /*10910*/  LDSM.16.MT88.4 R12, [R136+0xa800] ;  /* 0x00a80000880c783b */ /* 0x000eaa0000004200 */
[C---:B-1----:R-:W-:Y:S06]  /*10920*/  HMMA.16816.F32.BF16 R72, R4.reuse, R8, R72 ;  /* 0x000000080448723c */ /* 0x042fec0000041848 */
[----:B------:R-:W-:Y:S01]  /*10930*/  HMMA.16816.F32.BF16 R76, R4, R10, R76 ;  /* 0x0000000a044c723c */ /* 0x000fe2000004184c */
[----:B------:R-:W1:Y:S05]  /*10940*/  LDSM.16.MT88.4 R8, [R140+0x9000] ;  /* 0x009000008c08783b */ /* 0x000e6a0000004200 */
[----:B------:R-:W-:Y:S06]  /*10950*/  HMMA.16816.F32.BF16 R92, R84, R80, RZ ;  /* 0x00000050545c723c */ /* 0x000fec00000418ff */
[----:B------:R-:W-:Y:S06]  /*10960*/  HMMA.16816.F32.BF16 R48, R4, R24, R48 ;  /* 0x000000180430723c */ /* 0x000fec0000041830 */
[----:B------:R-:W-:Y:S01]  /*10970*/  HMMA.16816.F32.BF16 R80, R84, R82, RZ ;  /* 0x000000525450723c */ /* 0x000fe200000418ff */
[--C-:B------:R-:W-:Y:S01]  /*10980*/  FFMA.FTZ R25, R127, UR8, -R162.reuse ;  /* 0x000000087f197c23 */ /* 0x100fe200080108a2 */
[--C-:B------:R-:W-:Y:S01]  /*10990*/  FFMA.FTZ R127, R126, UR8, -R119.reuse ;  /* 0x000000087e7f7c23 */ /* 0x100fe20008010877 */
[----:B------:R-:W-:Y:S01]  /*109a0*/  FFMA.FTZ R24, R167, UR8, -R162 ;  /* 0x00000008a7187c23 */ /* 0x000fe200080108a2 */
[----:B------:R-:W-:-:S02]  /*109b0*/  FFMA.FTZ R126, R168, UR8, -R119 ;  /* 0x00000008a87e7c23 */ /* 0x000fc40008010877 */
[----:B------:R-:W-:Y:S01]  /*109c0*/  HMMA.16816.F32.BF16 R88, R84, R20, RZ ;  /* 0x000000145458723c */ /* 0x000fe200000418ff */
[----:B------:R-:W-:Y:S05]  /*109d0*/  MUFU.EX2 R25, R25 ;  /* 0x0000001900197308 */ /* 0x000fea0000000800 */
[----:B------:R-:W-:Y:S03]  /*109e0*/  HMMA.16816.F32.BF16 R52, R4, R26, R52 ;  /* 0x0000001a0434723c */ /* 0x000fe60000041834 */
[----:B------:R-:W-:Y:S03]  /*109f0*/  MUFU.EX2 R24, R24 ;  /* 0x0000001800187308 */ /* 0x000fe60000000800 */
[----:B------:R-:W-:Y:S01]  /*10a00*/  HMMA.16816.F32.BF16 R84, R84, R22, RZ ;  /* 0x000000165454723c */ /* 0x000fe200000418ff */
[--C-:B------:R-:W-:Y:S01]  /*10a10*/  FFMA.FTZ R26, R123, UR8, -R162.reuse ;  /* 0x000000087b1a7c23 */ /* 0x100fe200080108a2 */
[----:B------:R-:W-:Y:S01]  /*10a20*/  FFMA.FTZ R27, R169, UR8, -R162 ;  /* 0x00000008a91b7c23 */ /* 0x000fe200080108a2 */
[----:B------:R-:W-:Y:S01]  /*10a30*/  FFMA.FTZ R123, R166, UR8, -R119 ;  /* 0x00000008a67b7c23 */ /* 0x000fe20008010877 */
[----:B------:R-:W-:Y:S01]  /*10a40*/  LDSM.16.MT88.4 R20, [R138+0x9800] ;  /* 0x009800008a14783b */ /* 0x000fe20000004200 */
[----:B------:R-:W-:Y:S01]  /*10a50*/  MUFU.EX2 R127, R127 ;  /* 0x0000007f007f7308 */ /* 0x000fe20000000800 */
[C---:B---3--:R-:W-:Y:S06]  /*10a60*/  HMMA.16816.F32.BF16 R92, R4.reuse, R16, R92 ;  /* 0x00000010045c723c */ /* 0x048fec000004185c */
[C---:B------:R-:W-:Y:S01]  /*10a70*/  HMMA.16816.F32.BF16 R80, R4.reuse, R18, R80 ;  /* 0x000000120450723c */ /* 0x040fe20000041850 */
[----:B------:R-:W3:Y:S01]  /*10a80*/  MUFU.EX2 R26, R26 ;  /* 0x0000001a001a7308 */ /* 0x000ee20000000800 */
[----:B------:R-:W-:Y:S04]  /*10a90*/  LDSM.16.MT88.4 R16, [R138+0x9000] ;  /* 0x009000008a10783b */ /* 0x000fe80000004200 */
[C---:B--2---:R-:W-:Y:S03]  /*10aa0*/  HMMA.16816.F32.BF16 R88, R4.reuse, R12, R88 ;  /* 0x0000000c0458723c */ /* 0x044fe60000041858 */
[----:B------:R-:W2:Y:S03]  /*10ab0*/  MUFU.EX2 R27, R27 ;  /* 0x0000001b001b7308 */ /* 0x000ea60000000800 */
[----:B------:R-:W-:Y:S01]  /*10ac0*/  HMMA.16816.F32.BF16 R84, R4, R14, R84 ;  /* 0x0000000e0454723c */ /* 0x000fe20000041854 */
[----:B------:R-:W4:Y:S04]  /*10ad0*/  LDSM.16.MT88.4 R12, [R137+0x9000] ;  /* 0x00900000890c783b */ /* 0x000f280000004200 */
[----:B------:R-:W-:Y:S02]  /*10ae0*/  MUFU.EX2 R126, R126 ;  /* 0x0000007e007e7308 */ /* 0x000fe40000000800 */
[----:B---3--:R-:W-:Y:S01]  /*10af0*/  F2FP.BF16.F32.PACK_AB R4, R25, R26 ;  /* 0x0000001a1904723e */ /* 0x008fe200000010ff */
[----:B------:R-:W-:Y:S01]  /*10b00*/  FADD.FTZ R26, R26, R29 ;  /* 0x0000001d1a1a7221 */ /* 0x000fe20000010000 */
[----:B------:R-:W-:Y:S01]  /*10b10*/  F2FP.BF16.F32.PACK_AB R5, R127, R164 ;  /* 0x000000a47f05723e */ /* 0x000fe200000010ff */
[----:B------:R-:W-:-:S02]  /*10b20*/  FADD.FTZ R164, R164, R31 ;  /* 0x0000001fa4a47221 */ /* 0x000fc40000010000 */
[----:B------:R-:W-:Y:S01]  /*10b30*/  FADD.FTZ R25, R25, R26 ;  /* 0x0000001a19197221 */ /* 0x000fe20000010000 */
[----:B------:R-:W3:Y:S01]  /*10b40*/  MUFU.EX2 R123, R123 ;  /* 0x0000007b007b7308 */ /* 0x000ee20000000800 */
[----:B--2---:R-:W-:Y:S01]  /*10b50*/  F2FP.BF16.F32.PACK_AB R6, R27, R24 ;  /* 0x000000181b06723e */ /* 0x004fe200000010ff */
[----:B------:R-:W-:Y:S01]  /*10b60*/  FADD.FTZ R127, R127, R164 ;  /* 0x000000a47f7f7221 */ /* 0x000fe20000010000 */
[----:B------:R-:W-:-:S04]  /*10b70*/  FADD.FTZ R24, R24, R25 ;  /* 0x0000001918187221 */ /* 0x000fc80000010000 */
[----:B------:R-:W-:Y:S01]  /*10b80*/  FADD.FTZ R24, R27, R24 ;  /* 0x000000181b187221 */ /* 0x000fe20000010000 */
[----:B---3--:R-:W-:Y:S01]  /*10b90*/  F2FP.BF16.F32.PACK_AB R7, R123, R126 ;  /* 0x0000007e7b07723e */ /* 0x008fe200000010ff */
[----:B------:R-:W-:-:S04]  /*10ba0*/  FADD.FTZ R126, R126, R127 ;  /* 0x0000007f7e7e7221 */ /* 0x000fc80000010000 */
[----:B------:R-:W-:Y:S02]  /*10bb0*/  FADD.FTZ R123, R123, R126 ;  /* 0x0000007e7b7b7221 */ /* 0x000fe40000010000 */
[C---:B-1----:R-:W-:Y:S06]  /*10bc0*/  HMMA.16816.F32.BF16 R96, R4.reuse, R8, R96 ;  /* 0x000000080460723c */ /* 0x042fec0000041860 */
[C---:B------:R-:W-:Y:S01]  /*10bd0*/  HMMA.16816.F32.BF16 R36, R4.reuse, R10, R36 ;  /* 0x0000000a0424723c */ /* 0x040fe20000041824 */
[----:B------:R-:W1:Y:S05]  /*10be0*/  LDSM.16.MT88.4 R8, [R136+0x9000] ;  /* 0x009000008808783b */ /* 0x000e6a0000004200 */
[C---:B----4-:R-:W-:Y:S06]  /*10bf0*/  HMMA.16816.F32.BF16 R48, R4.reuse, R12, R48 ;  /* 0x0000000c0430723c */ /* 0x050fec0000041830 */
[C---:B------:R-:W-:Y:S01]  /*10c00*/  HMMA.16816.F32.BF16 R52, R4.reuse, R14, R52 ;  /* 0x0000000e0434723c */ /* 0x040fe20000041834 */
[----:B------:R-:W2:Y:S05]  /*10c10*/  LDSM.16.MT88.4 R12, [R138+0xb000] ;  /* 0x00b000008a0c783b */ /* 0x000eaa0000004200 */
[C---:B------:R-:W-:Y:S06]  /*10c20*/  HMMA.16816.F32.BF16 R40, R4.reuse, R16, R40 ;  /* 0x000000100428723c */ /* 0x040fec0000041828 */
[C---:B------:R-:W-:Y:S01]  /*10c30*/  HMMA.16816.F32.BF16 R44, R4.reuse, R18, R44 ;  /* 0x00000012042c723c */ /* 0x040fe2000004182c */
[----:B------:R-:W3:Y:S05]  /*10c40*/  LDSM.16.MT88.4 R16, [R140+0xb000] ;  /* 0x00b000008c10783b */ /* 0x000eea0000004200 */
        /* <DEDUP_REMOVED lines=8> */
[--C-:B------:R-:W-:Y:S01]  /*10cd0*/  FFMA.FTZ R16, R121, UR8, -R162.reuse ;  /* 0x0000000879107c23 */ /* 0x100fe200080108a2 */
[----:B------:R-:W-:-:S03]  /*10ce0*/  FFMA.FTZ R121, R120, UR8, -R162 ;  /* 0x0000000878797c23 */ /* 0x000fc600080108a2 */
[----:B------:R3:W-:Y:S08]  /*10cf0*/  MUFU.EX2 R120, R16 ;  /* 0x0000001000787308 */ /* 0x0007f00000000800 */
[----:B------:R-:W4:Y:S01]  /*10d00*/  MUFU.EX2 R121, R121 ;  /* 0x0000007900797308 */ /* 0x000f220000000800 */
[C---:B-1----:R-:W-:Y:S01]  /*10d10*/  HMMA.16816.F32.BF16 R92, R4.reuse, R8, R92 ;  /* 0x00000008045c723c */ /* 0x042fe2000004185c */
[----:B---3--:R-:W-:Y:S05]  /*10d20*/  LDSM.16.MT88.4 R16, [R137+0x9800] ;  /* 0x009800008910783b */ /* 0x008fea0000004200 */
[C---:B------:R-:W-:Y:S01]  /*10d30*/  HMMA.16816.F32.BF16 R80, R4.reuse, R10, R80 ;  /* 0x0000000a0450723c */ /* 0x040fe20000041850 */
[----:B------:R-:W1:Y:S05]  /*10d40*/  LDSM.16.MT88.4 R8, [R140+0x9800] ;  /* 0x009800008c08783b */ /* 0x000e6a0000004200 */
[C---:B--2---:R-:W-:Y:S06]  /*10d50*/  HMMA.16816.F32.BF16 R88, R4.reuse, R12, R88 ;  /* 0x0000000c0458723c */ /* 0x044fec0000041858 */
[----:B------:R-:W-:Y:S01]  /*10d60*/  HMMA.16816.F32.BF16 R84, R4, R14, R84 ;  /* 0x0000000e0454723c */ /* 0x000fe20000041854 */
[----:B------:R-:W2:Y:S06]  /*10d70*/  LDSM.16.MT88.4 R12, [R136+0x9800] ;  /* 0x00980000880c783b */ /* 0x000eac0000004200 */
[----:B------:R-:W-:Y:S01]  /*10d80*/  F2FP.BF16.F32.PACK_AB R4, R124, R125 ;  /* 0x0000007d7c04723e */ /* 0x000fe200000010ff */
[----:B------:R-:W-:Y:S01]  /*10d90*/  FADD.FTZ R125, R125, R24 ;  /* 0x000000187d7d7221 */ /* 0x000fe20000010000 */
[----:B------:R-:W-:Y:S01]  /*10da0*/  F2FP.BF16.F32.PACK_AB R5, R163, R116 ;  /* 0x00000074a305723e */ /* 0x000fe200000010ff */
[----:B------:R-:W-:Y:S01]  /*10db0*/  FADD.FTZ R116, R116, R123 ;  /* 0x0000007b74747221 */ /* 0x000fe20000010000 */
[----:B----4-:R-:W-:Y:S01]  /*10dc0*/  F2FP.BF16.F32.PACK_AB R6, R121, R120 ;  /* 0x000000787906723e */ /* 0x010fe200000010ff */
[----:B------:R-:W-:Y:S01]  /*10dd0*/  FADD.FTZ R125, R124, R125 ;  /* 0x0000007d7c7d7221 */ /* 0x000fe20000010000 */
[----:B------:R-:W-:Y:S01]  /*10de0*/  F2FP.BF16.F32.PACK_AB R7, R114, R117 ;  /* 0x000000757207723e */ /* 0x000fe200000010ff */
[----:B------:R-:W-:-:S02]  /*10df0*/  FADD.FTZ R116, R163, R116 ;  /* 0x00000074a3747221 */ /* 0x000fc40000010000 */
[----:B------:R-:W-:Y:S02]  /*10e00*/  FADD.FTZ R120, R120, R125 ;  /* 0x0000007d78787221 */ /* 0x000fe40000010000 */
[----:B------:R-:W-:Y:S02]  /*10e10*/  FADD.FTZ R117, R117, R116 ;  /* 0x0000007475757221 */ /* 0x000fe40000010000 */
[----:B------:R-:W-:Y:S01]  /*10e20*/  HMMA.16816.F32.BF16 R40, R4, R20, R40 ;  /* 0x000000140428723c */ /* 0x000fe20000041828 */
[----:B------:R-:W-:Y:S01]  /*10e30*/  FADD.FTZ R164, R121, R120 ;  /* 0x0000007879a47221 */ /* 0x000fe20000010000 */
[----:B------:R-:W-:-:S04]  /*10e40*/  FADD.FTZ R163, R114, R117 ;  /* 0x0000007572a37221 */ /* 0x000fc80000010000 */
[C---:B------:R-:W-:Y:S06]  /*10e50*/  HMMA.16816.F32.BF16 R44, R4.reuse, R22, R44 ;  /* 0x00000016042c723c */ /* 0x040fec000004182c */
        /* <DEDUP_REMOVED lines=85> */
.L_x_5835:
[----:B------:R-:W1:Y:S02]  /*113b0*/  LDC R5, c[0x0][0x250] ;  /* 0x00009400ff057b82 */ /* 0x000e640000000800 */
[----:B-1----:R-:W-:-:S04]  /*113c0*/  LEA R5, -R5, RZ, 0x6 ;  /* 0x000000ff05057211 */ /* 0x002fc800078e31ff */
[----:B------:R-:W-:-:S07]  /*113d0*/  SHF.R.S32.HI R4, RZ, 0x1f, R5 ;  /* 0x0000001fff047819 */ /* 0x000fce0000011405 */
.L_x_5836:
[C---:B------:R-:W-:Y:S02]  /*113e0*/  LOP3.LUT P2, RZ, R158.reuse, 0x2, RZ, 0xc0, !PT ;  /* 0x000000029eff7812 */ /* 0x040fe4000784c0ff */
[----:B------:R-:W-:Y:S02]  /*113f0*/  LOP3.LUT P0, RZ, R158, 0x1, RZ, 0xc0, !PT ;  /* 0x000000019eff7812 */ /* 0x000fe4000780c0ff */
[----:B------:R-:W-:Y:S02]  /*11400*/  IADD3 R7, P1, R150, R5, RZ ;  /* 0x0000000596077210 */ /* 0x000fe40007f3e0ff */
[----:B------:R-:W-:-:S03]  /*11410*/  LEA R166, P5, R5, R122, 0x1 ;  /* 0x0000007a05a67211 */ /* 0x000fc600078a08ff */
[--C-:B------:R-:W-:Y:S01]  /*11420*/  IMAD.X R0, R149, 0x1, R4.reuse, P1 ;  /* 0x0000000195007824 */ /* 0x100fe200008e0604 */
[----:B------:R-:W-:-:S03]  /*11430*/  LEA.HI.X R167, R5, R165, R4, 0x1, P5 ;  /* 0x000000a505a77211 */ /* 0x000fc600028f0c04 */
[-C--:B------:R-:W-:Y:S02]  /*11440*/  @P2 IADD3 R11, P4, R5, R106.reuse, RZ ;  /* 0x0000006a050b2210 */ /* 0x080fe40007f9e0ff */
[C---:B------:R-:W-:Y:S01]  /*11450*/  @P2 IADD3 R9, P1, R7.reuse, R106, RZ ;  /* 0x0000006a07092210 */ /* 0x040fe20007f3e0ff */
[----:B------:R-:W-:Y:S01]  /*11460*/  @!PT LDS RZ, [RZ] ;  /* 0x00000000fffff984 */ /* 0x000fe20000000800 */
[----:B------:R-:W-:Y:S01]  /*11470*/  @!PT LDS RZ, [RZ] ;  /* 0x00000000fffff984 */ /* 0x000fe20000000800 */
[----:B------:R-:W-:Y:S01]  /*11480*/  @!PT LDS RZ, [RZ] ;  /* 0x00000000fffff984 */ /* 0x000fe20000000800 */
[----:B------:R-:W-:Y:S01]  /*11490*/  @P0 LDGSTS.E.BYPASS.LTC128B.128 [R159+0x8000], desc[UR6][R166.64] ;  /* 0x08000000a69f0fae */ /* 0x000fe2000b901d46 */
[----:B------:R-:W-:Y:S01]  /*114a0*/  @P0 LEA R10, P5, R7, R122, 0x1 ;  /* 0x0000007a070a0211 */ /* 0x000fe200078a08ff */
[--C-:B------:R-:W-:Y:S01]  /*114b0*/  @P2 IMAD.X R6, R4, 0x1, R101.reuse, P4 ;  /* 0x0000000104062824 */ /* 0x100fe200020e0665 */
[C---:B------:R-:W-:Y:S01]  /*114c0*/  @P2 LEA R12, P4, R11.reuse, UR10, 0x1 ;  /* 0x0000000a0b0c2c11 */ /* 0x040fe2000f8808ff */
[----:B------:R-:W-:Y:S01]  /*114d0*/  @P2 IMAD.X R4, R0, 0x1, R101, P1 ;  /* 0x0000000100042824 */ /* 0x000fe200008e0665 */
[----:B------:R-:W-:Y:S01]  /*114e0*/  IADD3 R5, P1, R150, R7, RZ ;  /* 0x0000000796057210 */ /* 0x000fe20007f3e0ff */
[----:B------:R-:W-:Y:S01]  /*114f0*/  @!P0 STS.128 [R159+0x8000], RZ ;  /* 0x008000ff9f008388 */ /* 0x000fe20000000c00 */
[----:B------:R-:W-:-:S02]  /*11500*/  @P2 LEA.HI.X R13, R11, UR11, R6, 0x1, P4 ;  /* 0x0000000b0b0d2c11 */ /* 0x000fc4000a0f0c06 */
[----:B------:R-:W-:Y:S02]  /*11510*/  @P2 LEA R8, P4, R9, UR10, 0x1 ;  /* 0x0000000a09082c11 */ /* 0x000fe4000f8808ff */
[--C-:B------:R-:W-:Y:S01]  /*11520*/  @P0 LEA.HI.X R11, R7, R165, R0.reuse, 0x1, P5 ;  /* 0x000000a5070b0211 */ /* 0x100fe200028f0c00 */
[----:B------:R-:W-:Y:S01]  /*11530*/  IMAD.X R0, R149, 0x1, R0, P1 ;  /* 0x0000000195007824 */ /* 0x000fe200008e0600 */
[----:B------:R-:W-:Y:S01]  /*11540*/  @P2 LEA.HI.X R9, R9, UR11, R4, 0x1, P4 ;  /* 0x0000000b09092c11 */ /* 0x000fe2000a0f0c04 */
[----:B------:R-:W-:Y:S01]  /*11550*/  @!PT LDS RZ, [RZ] ;  /* 0x00000000fffff984 */ /* 0x000fe20000000800 */
[----:B------:R-:W-:Y:S01]  /*11560*/  @!PT LDS RZ, [RZ] ;  /* 0x00000000fffff984 */ /* 0x000fe20000000800 */
[----:B------:R-:W-:Y:S01]  /*11570*/  @!PT LDS RZ, [RZ] ;  /* 0x00000000fffff984 */ /* 0x000fe20000000800 */
[----:B------:R-:W-:Y:S01]  /*11580*/  @P2 LDGSTS.E.BYPASS.LTC128B.128 [R159+0xa000], desc[UR6][R12.64+0x80] ;  /* 0x0a0000800c9f2fae */ /* 0x000fe2000b901d46 */
[C---:B------:R-:W-:Y:S02]  /*11590*/  @P0 LEA R14, P6, R5.reuse, R122, 0x1 ;  /* 0x0000007a050e0211 */ /* 0x040fe400078c08ff */
[----:B------:R-:W-:Y:S01]  /*115a0*/  @P2 IADD3 R4, P5, R5, R106, RZ ;  /* 0x0000006a05042210 */ /* 0x000fe20007fbe0ff */
[----:B------:R-:W-:Y:S01]  /*115b0*/  @!P2 STS.128 [R159+0xa000], RZ ;  /* 0x00a000ff9f00a388 */ /* 0x000fe20000000c00 */
[----:B------:R-:W-:-:S02]  /*115c0*/  IADD3 R7, P4, R150, R5, RZ ;  /* 0x0000000596077210 */ /* 0x000fc40007f9e0ff */
[--C-:B------:R-:W-:Y:S01]  /*115d0*/  @P0 LEA.HI.X R15, R5, R165, R0.reuse, 0x1, P6 ;  /* 0x000000a5050f0211 */ /* 0x100fe200030f0c00 */
[--C-:B------:R-:W-:Y:S01]  /*115e0*/  @P2 IMAD.X R5, R0, 0x1, R101.reuse, P5 ;  /* 0x0000000100052824 */ /* 0x100fe200028e0665 */
[----:B------:R-:W-:Y:S01]  /*115f0*/  @P2 IADD3 R106, P1, R7, R106, RZ ;  /* 0x0000006a076a2210 */ /* 0x000fe20007f3e0ff */
[----:B------:R-:W-:Y:S01]  /*11600*/  IMAD.X R0, R149, 0x1, R0, P4 ;  /* 0x0000000195007824 */ /* 0x000fe200020e0600 */
[----:B------:R-:W-:Y:S01]  /*11610*/  @P2 LEA R16, P5, R4, UR10, 0x1 ;  /* 0x0000000a04102c11 */ /* 0x000fe2000f8a08ff */
[----:B------:R-:W-:Y:S01]  /*11620*/  @!PT LDS RZ, [RZ] ;  /* 0x00000000fffff984 */ /* 0x000fe20000000800 */
[----:B------:R-:W-:Y:S01]  /*11630*/  @!PT LDS RZ, [RZ] ;  /* 0x00000000fffff984 */ /* 0x000fe20000000800 */
[----:B------:R-:W-:Y:S01]  /*11640*/  @!PT LDS RZ, [RZ] ;  /* 0x00000000fffff984 */ /* 0x000fe20000000800 */
[----:B------:R-:W-:Y:S01]  /*11650*/  @P0 LDGSTS.E.BYPASS.LTC128B.128 [R159+0x8800], desc[UR6][R10.64] ;  /* 0x088000000a9f0fae */ /* 0x000fe2000b901d46 */
[----:B------:R-:W-:Y:S01]  /*11660*/  @P0 LEA R18, P4, R7, R122, 0x1 ;  /* 0x0000007a07120211 */ /* 0x000fe200078808ff */
[----:B------:R-:W-:Y:S01]  /*11670*/  @P2 IMAD.X R101, R0, 0x1, R101, P1 ;  /* 0x0000000100652824 */ /* 0x000fe200008e0665 */
[----:B------:R-:W-:Y:S01]  /*11680*/  @P2 LEA.HI.X R17, R4, UR11, R5, 0x1, P5 ;  /* 0x0000000b04112c11 */ /* 0x000fe2000a8f0c05 */
[----:B------:R-:W-:Y:S01]  /*11690*/  @!P0 STS.128 [R159+0x8800], RZ ;  /* 0x008800ff9f008388 */ /* 0x000fe20000000c00 */
[----:B------:R-:W-:-:S02]  /*116a0*/  @P2 LEA R112, P1, R106, UR10, 0x1 ;  /* 0x0000000a6a702c11 */ /* 0x000fc4000f8208ff */
[----:B------:R-:W-:Y:S01]  /*116b0*/  @P0 LEA.HI.X R19, R7, R165, R0, 0x1, P4 ;  /* 0x000000a507130211 */ /* 0x000fe200020f0c00 */
[----:B------:R-:W-:Y:S01]  /*116c0*/  @!PT LDS RZ, [RZ] ;  /* 0x00000000fffff984 */ /* 0x000fe20000000800 */
[----:B------:R-:W-:Y:S01]  /*116d0*/  @!PT LDS RZ, [RZ] ;  /* 0x00000000fffff984 */ /* 0x000fe20000000800 */
[----:B------:R-:W-:Y:S01]  /*116e0*/  @!PT LDS RZ, [RZ] ;  /* 0x00000000fffff984 */ /* 0x000fe20000000800 */
[----:B------:R-:W-:Y:S01]  /*116f0*/  @P2 LDGSTS.E.BYPASS.LTC128B.128 [R159+0xa800], desc[UR6][R8.64+0x80] ;  /* 0x0a800080089f2fae */ /* 0x000fe2000b901d46 */
[----:B------:R-:W-:Y:S01]  /*11700*/  @P2 LEA.HI.X R113, R106, UR11, R101, 0x1, P1 ;  /* 0x0000000b6a712c11 */ /* 0x000fe200088f0c65 */
[----:B------:R-:W-:Y:S02]  /*11710*/  IMAD.MOV.U32 R165, RZ, RZ, R167 ;  /* 0x000000ffffa57224 */ /* 0x000fe400078e00a7 */
        /* <DEDUP_REMOVED lines=15> */
[----:B------:R-:W-:Y:S01]  /*11810*/  @!P0 STS.128 [R159+0x9800], RZ ;  /* 0x009800ff9f008388 */ /* 0x000fe20000000c00 */
[----:B------:R-:W-:-:S03]  /*11820*/  ISETP.GE.AND P0, PT, R104, 0x3, PT ;  /* 0x000000036800780c */ /* 0x000fc60003f06270 */
        /* <DEDUP_REMOVED lines=8> */
[----:B-1----:R-:W1:Y:S04]  /*118b0*/  LDSM.16.M88.4 R12, [R145+0x5000] ;  /* 0x00500000910c783b */ /* 0x002e680000000200 */
[----:B------:R-:W5:Y:S04]  /*118c0*/  LDSM.16.M88.4 R108, [R145+0x5800] ;  /* 0x00580000916c783b */ /* 0x000f680000000200 */
[----:B------:R-:W-:Y:S04]  /*118d0*/  LDSM.16.M88.4 R124, [R143] ;  /* 0x000000008f7c783b */ /* 0x000fe80000000200 */
[----:B------:R-:W-:Y:S04]  /*118e0*/  LDSM.16.M88.4 R120, [R135] ;  /* 0x000000008778783b */ /* 0x000fe80000000200 */
[----:B------:R-:W-:Y:S04]  /*118f0*/  LDSM.16.M88.4 R116, [R134] ;  /* 0x000000008674783b */ /* 0x000fe80000000200 */
[----:B--2---:R-:W-:Y:S01]  /*11900*/  LDSM.16.M88.4 R112, [R133] ;  /* 0x000000008570783b */ /* 0x004fe20000000200 */
[----:B------:R-:W2:Y:S03]  /*11910*/  S2R R0, SR_TID.X ;  /* 0x0000000000007919 */ /* 0x000ea60000002100 */
[----:B------:R-:W0:Y:S01]  /*11920*/  LDGDEPBAR ;  /* 0x00000000000079af */ /* 0x000e220000000000 */
[C---:B---3--:R-:W-:Y:S06]  /*11930*/  HMMA.16816.F32.BF16 R32, R4.reuse, R28, RZ ;  /* 0x0000001c0420723c */ /* 0x048fec00000418ff */
[C---:B----4-:R-:W-:Y:S06]  /*11940*/  HMMA.16816.F32.BF16 R24, R4.reuse, R20, RZ ;  /* 0x000000140418723c */ /* 0x050fec00000418ff */
[C---:B-1----:R-:W-:Y:S06]  /*11950*/  HMMA.16816.F32.BF16 R16, R4.reuse, R12, RZ ;  /* 0x0000000c0410723c */ /* 0x042fec00000418ff */
[C---:B------:R-:W-:Y:S06]  /*11960*/  HMMA.16816.F32.BF16 R28, R4.reuse, R30, RZ ;  /* 0x0000001e041c723c */ /* 0x040fec00000418ff */
[----:B------:R-:W-:Y:S01]  /*11970*/  HMMA.16816.F32.BF16 R20, R4, R22, RZ ;  /* 0x000000160414723c */ /* 0x000fe200000418ff */
[----:B--2---:R-:W-:-:S05]  /*11980*/  IMAD.SHL.U32 R0, R0, 0x2, RZ ;  /* 0x0000000200007824 */ /* 0x004fca00078e00ff */
[----:B------:R-:W-:Y:S01]  /*11990*/  HMMA.16816.F32.BF16 R12, R4, R14, RZ ;  /* 0x0000000e040c723c */ /* 0x000fe200000418ff */
[----:B------:R-:W-:-:S05]  /*119a0*/  LOP3.LUT R0, R0, 0x6, RZ, 0xc0, !PT ;  /* 0x0000000600007812 */ /* 0x000fca00078ec0ff */
[C---:B-----5:R-:W-:Y:S06]  /*119b0*/  HMMA.16816.F32.BF16 R8, R4.reuse, R108, RZ ;  /* 0x0000006c0408723c */ /* 0x060fec00000418ff */
[----:B------:R-:W-:Y:S01]  /*119c0*/  HMMA.16816.F32.BF16 R4, R4, R110, RZ ;  /* 0x0000006e0404723c */ /* 0x000fe200000418ff */
[----:B------:R-:W1:Y:S05]  /*119d0*/  LDSM.16.M88.4 R108, [R144] ;  /* 0x00000000906c783b */ /* 0x000e6a0000000200 */
        /* <DEDUP_REMOVED lines=41> */
[----:B------:R-:W-:Y:S05]  /*11c70*/  LDSM.16.M88.4 R124, [R131] ;  /* 0x00000000837c783b */ /* 0x000fea0000000200 */
[C---:B------:R-:W-:Y:S06]  /*11c80*/  HMMA.16816.F32.BF16 R24, R108.reuse, R120, R24 ;  /* 0x000000786c18723c */ /* 0x040fec0000041818 */
[C---:B------:R-:W-:Y:S01]  /*11c90*/  HMMA.16816.F32.BF16 R20, R108.reuse, R122, R20 ;  /* 0x0000007a6c14723c */ /* 0x040fe20000041814 */
[----:B------:R-:W-:Y:S05]  /*11ca0*/  LDSM.16.M88.4 R120, [R130] ;  /* 0x000000008278783b */ /* 0x000fea0000000200 */
[C---:B------:R-:W-:Y:S06]  /*11cb0*/  HMMA.16816.F32.BF16 R16, R108.reuse, R116, R16 ;  /* 0x000000746c10723c */ /* 0x040fec0000041810 */
[C---:B------:R-:W-:Y:S01]  /*11cc0*/  HMMA.16816.F32.BF16 R12, R108.reuse, R118, R12 ;  /* 0x000000766c0c723c */ /* 0x040fe2000004180c */
[----:B------:R-:W-:Y:S05]  /*11cd0*/  LDSM.16.M88.4 R116, [R129] ;  /* 0x000000008174783b */ /* 0x000fea0000000200 */
[C---:B--2---:R-:W-:Y:S06]  /*11ce0*/  HMMA.16816.F32.BF16 R8, R108.reuse, R112, R8 ;  /* 0x000000706c08723c */ /* 0x044fec0000041808 */
[----:B------:R-:W-:Y:S01]  /*11cf0*/  HMMA.16816.F32.BF16 R4, R108, R114, R4 ;  /* 0x000000726c04723c */ /* 0x000fe20000041804 */
[----:B------:R-:W1:Y:S04]  /*11d00*/  LDSM.16.M88.4 R108, [R144+0x2000] ;  /* 0x00200000906c783b */ /* 0x000e680000000200 */
[----:B------:R-:W2:Y:S01]  /*11d10*/  LDSM.16.M88.4 R112, [R128] ;  /* 0x000000008070783b */ /* 0x000ea20000000200 */
        /* <DEDUP_REMOVED lines=33> */
[----:B------:R-:W-:-:S04]  /*11f30*/  IMAD R114, R157, 0x40, R0 ;  /* 0x000000409d727824 */ /* 0x000fc800078e0200 */
[C---:B------:R-:W-:Y:S02]  /*11f40*/  VIADD R0, R114.reuse, 0x1 ;  /* 0x0000000172007836 */ /* 0x040fe40000000000 */
[----:B------:R-:W-:Y:S01]  /*11f50*/  VIADD R104, R114, 0x8 ;  /* 0x0000000872687836 */ /* 0x000fe20000000000 */
[----:B------:R-:W-:Y:S02]  /*11f60*/  BAR.SYNC.DEFER_BLOCKING 0x0 ;  /* 0x0000000000007b1d */ /* 0x000fe40000010000 */
[C---:B------:R-:W-:Y:S02]  /*11f70*/  ISETP.GE.AND P1, PT, R0.reuse, R105, PT ;  /* 0x000000690000720c */ /* 0x040fe40003f26270 */
[----:B------:R-:W-:Y:S01]  /*11f80*/  ISETP.GE.AND P6, PT, R0, R161, PT ;  /* 0x000000a10000720c */ /* 0x000fe20003fc6270 */
[----:B------:R-:W-:Y:S01]  /*11f90*/  VIADD R0, R114, 0x9 ;  /* 0x0000000972007836 */ /* 0x000fe20000000000 */
[C---:B------:R-:W-:Y:S02]  /*11fa0*/  ISETP.GE.AND P5, PT, R104.reuse, R105, PT ;  /* 0x000000696800720c */ /* 0x040fe40003fa6270 */
[----:B------:R-:W-:Y:S01]  /*11fb0*/  ISETP.GE.AND P4, PT, R104, R161, PT ;  /* 0x000000a16800720c */ /* 0x000fe20003f86270 */
[----:B------:R-:W-:Y:S01]  /*11fc0*/  VIADD R104, R114, 0x10 ;  /* 0x0000001072687836 */ /* 0x000fe20000000000 */
[----:B------:R-:W-:-:S02]  /*11fd0*/  FSEL R173, R33, -INF , !P1 ;  /* 0xff80000021ad7808 */ /* 0x000fc40004800000 */
[----:B------:R-:W-:Y:S02]  /*11fe0*/  ISETP.GE.AND P1, PT, R0, R105, PT ;  /* 0x000000690000720c */ /* 0x000fe40003f26270 */
[----:B------:R-:W-:Y:S01]  /*11ff0*/  FSEL R171, R28, -INF , !P5 ;  /* 0xff8000001cab7808 */ /* 0x000fe20006800000 */
[----:B------:R-:W-:Y:S01]  /*12000*/  VIADD R28, R114, 0x18 ;  /* 0x00000018721c7836 */ /* 0x000fe20000000000 */
[----:B------:R-:W-:Y:S02]  /*12010*/  ISETP.GE.AND P5, PT, R0, R161, PT ;  /* 0x000000a10000720c */ /* 0x000fe40003fa6270 */
[----:B------:R-:W-:Y:S01]  /*12020*/  FSEL R0, R30, -INF , !P4 ;  /* 0xff8000001e007808 */ /* 0x000fe20006000000 */
[----:B------:R-:W-:Y:S01]  /*12030*/  VIADD R30, R114, 0x11 ;  /* 0x00000011721e7836 */ /* 0x000fe20000000000 */
[----:B------:R-:W-:Y:S01]  /*12040*/  FSEL R169, R29, -INF , !P1 ;  /* 0xff8000001da97808 */ /* 0x000fe20004800000 */
[----:B-1----:R-:W-:Y:S01]  /*12050*/  HMMA.16816.F32.BF16 R8, R120, R108, R8 ;  /* 0x0000006c7808723c */ /* 0x002fe20000041808 */
[----:B------:R-:W-:-:S02]  /*12060*/  ISETP.GE.AND P4, PT, R104, R105, PT ;  /* 0x000000696800720c */ /* 0x000fc40003f86270 */
[----:B------:R-:W-:Y:S02]  /*12070*/  ISETP.GE.AND P1, PT, R104, R161, PT ;  /* 0x000000a16800720c */ /* 0x000fe40003f26270 */
[----:B------:R-:W-:Y:S01]  /*12080*/  FSEL R112, R31, -INF , !P5 ;  /* 0xff8000001f707808 */ /* 0x000fe20006800000 */
[----:B------:R-:W-:Y:S01]  /*12090*/  HMMA.16816.F32.BF16 R4, R120, R110, R4 ;  /* 0x0000006e7804723c */ /* 0x000fe20000041804 */
[----:B------:R-:W-:Y:S01]  /*120a0*/  FSEL R113, R24, -INF , !P4 ;  /* 0xff80000018717808 */ /* 0x000fe20006000000 */
[----:B------:R-:W-:Y:S01]  /*120b0*/  VIADD R24, R114, 0x20 ;  /* 0x0000002072187836 */ /* 0x000fe20000000000 */
[----:B------:R-:W-:Y:S01]  /*120c0*/  FSEL R168, R26, -INF , !P1 ;  /* 0xff8000001aa87808 */ /* 0x000fe20004800000 */
[----:B------:R-:W-:Y:S01]  /*120d0*/  VIADD R26, R114, 0x19 ;  /* 0x00000019721a7836 */ /* 0x000fe20000000000 */
[C---:B------:R-:W-:Y:S02]  /*120e0*/  ISETP.GE.AND P5, PT, R30.reuse, R105, PT ;  /* 0x000000691e00720c */ /* 0x040fe40003fa6270 */
[----:B------:R-:W-:Y:S01]  /*120f0*/  ISETP.GE.AND P4, PT, R30, R161, PT ;  /* 0x000000a11e00720c */ /* 0x000fe20003f86270 */
[----:B------:R-:W-:Y:S01]  /*12100*/  IMAD.MOV.U32 R122, RZ, RZ, R166 ;  /* 0x000000ffff7a7224 */ /* 0x000fe200078e00a6 */
[----:B------:R-:W-:-:S02]  /*12110*/  FSEL R119, R25, -INF , !P5 ;  /* 0xff80000019777808 */ /* 0x000fc40006800000 */
[----:B------:R-:W-:Y:S02]  /*12120*/  FSEL R124, R27, -INF , !P4 ;  /* 0xff8000001b7c7808 */ /* 0x000fe40006000000 */
[C---:B------:R-:W-:Y:S02]  /*12130*/  ISETP.GE.AND P1, PT, R28.reuse, R105, PT ;  /* 0x000000691c00720c */ /* 0x040fe40003f26270 */
[----:B------:R-:W-:Y:S02]  /*12140*/  ISETP.GE.AND P5, PT, R28, R161, PT ;  /* 0x000000a11c00720c */ /* 0x000fe40003fa6270 */
[----:B------:R-:W-:Y:S02]  /*12150*/  ISETP.GE.AND P4, PT, R26, R105, PT ;  /* 0x000000691a00720c */ /* 0x000fe40003f86270 */
[----:B------:R-:W-:Y:S02]  /*12160*/  FSEL R127, R20, -INF , !P1 ;  /* 0xff800000147f7808 */ /* 0x000fe40004800000 */
[----:B------:R-:W-:-:S02]  /*12170*/  FSEL R22, R22, -INF , !P5 ;  /* 0xff80000016167808 */ /* 0x000fc40006800000 */
[----:B------:R-:W-:Y:S02]  /*12180*/  FSEL R21, R21, -INF , !P4 ;  /* 0xff80000015157808 */ /* 0x000fe40006000000 */
[----:B------:R-:W-:Y:S01]  /*12190*/  ISETP.GE.AND P1, PT, R26, R161, PT ;  /* 0x000000a11a00720c */ /* 0x000fe20003f26270 */
[----:B------:R-:W-:Y:S01]  /*121a0*/  VIADD R26, R114, 0x28 ;  /* 0x00000028721a7836 */ /* 0x000fe20000000000 */
[C---:B------:R-:W-:Y:S02]  /*121b0*/  ISETP.GE.AND P5, PT, R24.reuse, R105, PT ;  /* 0x000000691800720c */ /* 0x040fe40003fa6270 */
[----:B------:R-:W-:Y:S01]  /*121c0*/  ISETP.GE.AND P4, PT, R24, R161, PT ;  /* 0x000000a11800720c */ /* 0x000fe20003f86270 */
[----:B------:R-:W-:Y:S01]  /*121d0*/  VIADD R24, R114, 0x21 ;  /* 0x0000002172187836 */ /* 0x000fe20000000000 */
[----:B------:R-:W-:Y:S02]  /*121e0*/  FSEL R20, R23, -INF , !P1 ;  /* 0xff80000017147808 */ /* 0x000fe40004800000 */
[----:B------:R-:W-:-:S02]  /*121f0*/  FSEL R118, R18, -INF , !P4 ;  /* 0xff80000012767808 */ /* 0x000fc40006000000 */
[-C--:B------:R-:W-:Y:S02]  /*12200*/  ISETP.GE.AND P1, PT, R24, R105.reuse, PT ;  /* 0x000000691800720c */ /* 0x080fe40003f26270 */
[----:B------:R-:W-:Y:S02]  /*12210*/  ISETP.GE.AND P4, PT, R26, R105, PT ;  /* 0x000000691a00720c */ /* 0x000fe40003f86270 */
[----:B------:R-:W-:Y:S01]  /*12220*/  FSEL R115, R16, -INF , !P5 ;  /* 0xff80000010737808 */ /* 0x000fe20006800000 */
[----:B------:R-:W-:Y:S01]  /*12230*/  VIADD R16, R114, 0x29 ;  /* 0x0000002972107836 */ /* 0x000fe20000000000 */
[-C--:B------:R-:W-:Y:S02]  /*12240*/  ISETP.GE.AND P5, PT, R24, R161.reuse, PT ;  /* 0x000000a11800720c */ /* 0x080fe40003fa6270 */
[----:B------:R-:W-:Y:S02]  /*12250*/  FSEL R117, R17, -INF , !P1 ;  /* 0xff80000011757808 */ /* 0x000fe40004800000 */
[----:B------:R-:W-:Y:S01]  /*12260*/  FSEL R125, R12, -INF , !P4 ;  /* 0xff8000000c7d7808 */ /* 0x000fe20006000000 */
[----:B------:R-:W-:Y:S01]  /*12270*/  VIADD R12, R114, 0x30 ;  /* 0x00000030720c7836 */ /* 0x000fe20000000000 */
[----:B------:R-:W-:-:S02]  /*12280*/  ISETP.GE.AND P1, PT, R26, R161, PT ;  /* 0x000000a11a00720c */ /* 0x000fc40003f26270 */
[----:B------:R-:W-:Y:S02]  /*12290*/  FSEL R116, R19, -INF , !P5 ;  /* 0xff80000013747808 */ /* 0x000fe40006800000 */
[C---:B------:R-:W-:Y:S02]  /*122a0*/  ISETP.GE.AND P5, PT, R16.reuse, R105, PT ;  /* 0x000000691000720c */ /* 0x040fe40003fa6270 */
[----:B------:R-:W-:Y:S01]  /*122b0*/  ISETP.GE.AND P4, PT, R16, R161, PT ;  /* 0x000000a11000720c */ /* 0x000fe20003f86270 */
[----:B------:R-:W-:Y:S01]  /*122c0*/  VIADD R16, R114, 0x31 ;  /* 0x0000003172107836 */ /* 0x000fe20000000000 */
[----:B------:R-:W-:Y:S02]  /*122d0*/  FSEL R126, R14, -INF , !P1 ;  /* 0xff8000000e7e7808 */ /* 0x000fe40004800000 */
[----:B------:R-:W-:Y:S02]  /*122e0*/  ISETP.GE.AND P1, PT, R12, R105, PT ;  /* 0x000000690c00720c */ /* 0x000fe40003f26270 */
[----:B------:R-:W-:-:S02]  /*122f0*/  FSEL R121, R13, -INF , !P5 ;  /* 0xff8000000d797808 */ /* 0x000fc40006800000 */
[----:B------:R-:W-:Y:S02]  /*12300*/  ISETP.GE.AND P5, PT, R12, R161, PT ;  /* 0x000000a10c00720c */ /* 0x000fe40003fa6270 */
[----:B------:R-:W-:Y:S02]  /*12310*/  FSEL R12, R35, -INF , !P6 ;  /* 0xff800000230c7808 */ /* 0x000fe40007000000 */
[----:B------:R-:W-:Y:S01]  /*12320*/  FSEL R101, R8, -INF , !P1 ;  /* 0xff80000008657808 */ /* 0x000fe20004800000 */
[----:B------:R-:W-:Y:S01]  /*12330*/  VIADD R8, R114, 0x38 ;  /* 0x0000003872087836 */ /* 0x000fe20000000000 */
[----:B------:R-:W-:Y:S02]  /*12340*/  ISETP.GE.AND P6, PT, R16, R105, PT ;  /* 0x000000691000720c */ /* 0x000fe40003fc6270 */
[----:B------:R-:W-:Y:S02]  /*12350*/  FSEL R106, R10, -INF , !P5 ;  /* 0xff8000000a6a7808 */ /* 0x000fe40006800000 */
[----:B------:R-:W-:-:S02]  /*12360*/  FSEL R162, R15, -INF , !P4 ;  /* 0xff8000000fa27808 */ /* 0x000fc40006000000 */
[C---:B------:R-:W-:Y:S02]  /*12370*/  ISETP.GE.AND P1, PT, R114.reuse, R105, PT ;  /* 0x000000697200720c */ /* 0x040fe40003f26270 */
[CC--:B------:R-:W-:Y:S01]  /*12380*/  ISETP.GE.AND P5, PT, R114.reuse, R161.reuse, PT ;  /* 0x000000a17200720c */ /* 0x0c0fe20003fa6270 */
[----:B------:R-:W-:Y:S01]  /*12390*/  VIADD R114, R114, 0x39 ;  /* 0x0000003972727836 */ /* 0x000fe20000000000 */
[----:B------:R-:W-:Y:S02]  /*123a0*/  FSEL R107, R9, -INF , !P6 ;  /* 0xff800000096b7808 */ /* 0x000fe40007000000 */
[----:B------:R-:W-:Y:S02]  /*123b0*/  ISETP.GE.AND P4, PT, R16, R161, PT ;  /* 0x000000a11000720c */ /* 0x000fe40003f86270 */
[----:B------:R-:W-:Y:S02]  /*123c0*/  ISETP.GE.AND P6, PT, R8, R105, PT ;  /* 0x000000690800720c */ /* 0x000fe40003fc6270 */
[----:B------:R-:W-:-:S02]  /*123d0*/  FSEL R104, R11, -INF , !P4 ;  /* 0xff8000000b687808 */ /* 0x000fc40006000000 */
[----:B------:R-:W-:Y:S02]  /*123e0*/  FSEL R108, R4, -INF , !P6 ;  /* 0xff800000046c7808 */ /* 0x000fe40007000000 */
[----:B------:R-:W-:Y:S02]  /*123f0*/  FSEL R9, R32, -INF , !P1 ;  /* 0xff80000020097808 */ /* 0x000fe40004800000 */
[----:B------:R-:W-:Y:S02]  /*12400*/  ISETP.GE.AND P4, PT, R8, R161, PT ;  /* 0x000000a10800720c */ /* 0x000fe40003f86270 */
[C---:B------:R-:W-:Y:S02]  /*12410*/  ISETP.GE.AND P6, PT, R114.reuse, R105, PT ;  /* 0x000000697200720c */ /* 0x040fe40003fc6270 */
[----:B------:R-:W-:Y:S02]  /*12420*/  ISETP.GE.AND P1, PT, R114, R161, PT ;  /* 0x000000a17200720c */ /* 0x000fe40003f26270 */
[----:B------:R-:W-:-:S02]  /*12430*/  FSEL R8, R34, -INF , !P5 ;  /* 0xff80000022087808 */ /* 0x000fc40006800000 */
        /* <DEDUP_REMOVED lines=8> */
[----:B------:R-:W-:-:S05]  /*124c0*/  VIADD R15, R5, 0xffffffc0 ;  /* 0xffffffc0050f7836 */ /* 0x000fca0000000000 */
        /* <DEDUP_REMOVED lines=27> */
[----:B------:R-:W-:Y:S01]  /*12680*/  @!P1 IADD3 R14, R14, 0x1, RZ ;  /* 0x000000010e0e9810 */ /* 0x000fe20007ffe0ff */
[----:B------:R-:W1:Y:S01]  /*12690*/  LDC.64 R6, c[0x0][0x248] ;  /* 0x00009200ff067b82 */ /* 0x000e620000000a00 */
[----:B------:R-:W-:-:S02]  /*126a0*/  ISETP.NE.AND P1, PT, R10, RZ, PT ;  /* 0x000000ff0a00720c */ /* 0x000fc40003f25270 */
        /* <DEDUP_REMOVED lines=9> */
[----:B------:R2:W3:Y:S04]  /*12740*/  LDG.E R14, desc[UR6][R16.64] ;  /* 0x00000006100e7981 */ /* 0x0004e8000c1e1900 */
[----:B------:R-:W3:Y:S01]  /*12750*/  LDG.E R11, desc[UR6][R18.64] ;  /* 0x00000006120b7981 */ /* 0x000ee2000c1e1900 */
[----:B------:R-:W-:Y:S02]  /*12760*/  IMAD.IADD R13, R13, 0x1, -R4 ;  /* 0x000000010d0d7824 */ /* 0x000fe400078e0a04 */
[----:B------:R-:W4:Y:S02]  /*12770*/  LDC.64 R4, c[0x0][0x230] ;  /* 0x00008c00ff047b82 */ /* 0x000f240000000a00 */
[----:B------:R-:W-:-:S05]  /*12780*/  IMAD R10, R13, R10, -0x40 ;  /* 0xffffffc00d0a7424 */ /* 0x000fca00078e020a */
[----:B------:R-:W-:-:S05]  /*12790*/  SHF.R.S32.HI R13, RZ, 0x1f, R10 ;  /* 0x0000001fff0d7819 */ /* 0x000fca000001140a */
[----:B-1----:R-:W-:-:S04]  /*127a0*/  IMAD R13, R13, R6, RZ ;  /* 0x000000060d0d7224 */ /* 0x002fc800078e02ff */
[C---:B------:R-:W-:Y:S02]  /*127b0*/  IMAD R7, R10.reuse, R7, R13 ;  /* 0x000000070a077224 */ /* 0x040fe400078e020d */
[----:B--2---:R-:W-:-:S04]  /*127c0*/  IMAD.WIDE.U32 R16, R10, R6, RZ ;  /* 0x000000060a107225 */ /* 0x004fc800078e00ff */
[----:B------:R-:W-:Y:S01]  /*127d0*/  IMAD.IADD R17, R17, 0x1, R7 ;  /* 0x0000000111117824 */ /* 0x000fe200078e0207 */
[----:B---3--:R-:W-:-:S04]  /*127e0*/  IADD3 R11, -R14, R11, RZ ;  /* 0x0000000b0e0b7210 */ /* 0x008fc80007ffe1ff */
[----:B------:R-:W-:Y:S01]  /*127f0*/  SHF.R.S32.HI R15, RZ, 0x1f, R11 ;  /* 0x0000001fff0f7819 */ /* 0x000fe2000001140b */
[----:B----4-:R-:W-:-:S04]  /*12800*/  IMAD.WIDE.U32 R16, R11, R4, R16 ;  /* 0x000000040b107225 */ /* 0x010fc800078e0010 */
[----:B------:R-:W-:Y:S02]  /*12810*/  IMAD R6, R15, R4, RZ ;  /* 0x000000040f067224 */ /* 0x000fe400078e02ff */
[----:B------:R-:W-:Y:S02]  /*12820*/  IMAD.MOV.U32 R7, RZ, RZ, R16 ;  /* 0x000000ffff077224 */ /* 0x000fe400078e0010 */
[----:B------:R-:W-:-:S05]  /*12830*/  IMAD R5, R11, R5, R6 ;  /* 0x000000050b057224 */ /* 0x000fca00078e0206 */
[----:B------:R-:W-:Y:S01]  /*12840*/  IADD3 R10, R17, R5, RZ ;  /* 0x00000005110a7210 */ /* 0x000fe20007ffe0ff */
[----:B------:R-:W-:Y:S06]  /*12850*/  BRA `(.L_x_5839) ;  /* 0x00000000000c7947 */ /* 0x000fec0003800000 */
.L_x_5838:
[----:B------:R-:W1:Y:S02]  /*12860*/  LDC R7, c[0x0][0x248] ;  /* 0x00009200ff077b82 */ /* 0x000e640000000800 */
[----:B-1----:R-:W-:-:S04]  /*12870*/  LEA R7, -R7, RZ, 0x6 ;  /* 0x000000ff07077211 */ /* 0x002fc800078e31ff */
[----:B------:R-:W-:-:S07]  /*12880*/  SHF.R.S32.HI R10, RZ, 0x1f, R7 ;  /* 0x0000001fff0a7819 */ /* 0x000fce0000011407 */
.L_x_5839:
[----:B------:R-:W-:Y:S02]  /*12890*/  LOP3.LUT R4, R158, 0x1, RZ, 0xc0, !PT ;  /* 0x000000019e047812 */ /* 0x000fe400078ec0ff */
[-C--:B------:R-:W-:Y:S02]  /*128a0*/  @P2 IADD3 R11, P0, R148, R7.reuse, RZ ;  /* 0x00000007940b2210 */ /* 0x080fe40007f1e0ff */
[----:B------:R-:W-:Y:S02]  /*128b0*/  ISETP.NE.U32.AND P1, PT, R4, 0x1, PT ;  /* 0x000000010400780c */ /* 0x000fe40003f25070 */
[----:B------:R-:W-:Y:S01]  /*128c0*/  IADD3 R5, P5, P4, R148, R7, R148 ;  /* 0x0000000794057210 */ /* 0x000fe20007cbe094 */
[----:B------:R-:W-:Y:S01]  /*128d0*/  @P2 IMAD.X R4, R147, 0x1, R10, P0 ;  /* 0x0000000193042824 */ /* 0x000fe200000e060a */
[-C--:B------:R-:W-:Y:S02]  /*128e0*/  @P2 LEA R16, P0, R11, R156.reuse, 0x1 ;  /* 0x0000009c0b102211 */ /* 0x080fe400078008ff */
[----:B------:R-:W-:-:S02]  /*128f0*/  LEA R24, P6, R7, R156, 0x1 ;  /* 0x0000009c07187211 */ /* 0x000fc400078c08ff */
[----:B------:R-:W-:Y:S02]  /*12900*/  @P2 LEA.HI.X R17, R11, R153, R4, 0x1, P0 ;  /* 0x000000990b112211 */ /* 0x000fe400000f0c04 */
[----:B------:R-:W-:Y:S02]  /*12910*/  IADD3.X R6, R147, R10, R147, P5, P4 ;  /* 0x0000000a93067210 */ /* 0x000fe40002fe8493 */
[CC--:B------:R-:W-:Y:S02]  /*12920*/  @P2 LEA R14, P0, R5.reuse, R156.reuse, 0x1 ;  /* 0x0000009c050e2211 */ /* 0x0c0fe400078008ff */
[----:B------:R-:W-:Y:S02]  /*12930*/  @!P1 LEA R18, P5, R5, R156, 0x1 ;  /* 0x0000009c05129211 */ /* 0x000fe400078a08ff */
[----:B------:R-:W-:Y:S02]  /*12940*/  IADD3 R4, P4, R148, R5, RZ ;  /* 0x0000000594047210 */ /* 0x000fe40007f9e0ff */
[----:B------:R-:W-:-:S02]  /*12950*/  LEA.HI.X R25, R7, R153, R10, 0x1, P6 ;  /* 0x0000009907197211 */ /* 0x000fc400030f0c0a */
[----:B------:R-:W-:Y:S02]  /*12960*/  @!P1 IADD3 R7, P6, R148, R7, RZ ;  /* 0x0000000794079210 */ /* 0x000fe40007fde0ff */
[CCC-:B------:R-:W-:Y:S01]  /*12970*/  @P2 LEA.HI.X R15, R5.reuse, R153.reuse, R6.reuse, 0x1, P0 ;  /* 0x00000099050f2211 */ /* 0x1c0fe200000f0c06 */
[----:B------:R-:W-:Y:S01]  /*12980*/  @!PT LDS RZ, [RZ] ;  /* 0x00000000fffff984 */ /* 0x000fe20000000800 */
[----:B------:R-:W-:Y:S01]  /*12990*/  @!PT LDS RZ, [RZ] ;  /* 0x00000000fffff984 */ /* 0x000fe20000000800 */
[----:B------:R-:W-:Y:S01]  /*129a0*/  @!PT LDS RZ, [RZ] ;  /* 0x00000000fffff984 */ /* 0x000fe20000000800 */
[----:B------:R1:W-:Y:S01]  /*129b0*/  @!P1 LDGSTS.E.BYPASS.LTC128B.128 [R159+0x4000], desc[UR6][R24.64] ;  /* 0x04000000189f9fae */ /* 0x0003e2000b901d46 */
[-CC-:B------:R-:W-:Y:S01]  /*129c0*/  @!P1 LEA.HI.X R19, R5, R153.reuse, R6.reuse, 0x1, P5 ;  /* 0x0000009905139211 */ /* 0x180fe200028f0c06 */
[C---:B------:R-:W-:Y:S01]  /*129d0*/  IMAD.X R6, R147.reuse, 0x1, R6, P4 ;  /* 0x0000000193067824 */ /* 0x040fe200020e0606 */
[CC--:B------:R-:W-:Y:S01]  /*129e0*/  @!P1 LEA R28, P4, R4.reuse, R156.reuse, 0x1 ;  /* 0x0000009c041c9211 */ /* 0x0c0fe200078808ff */
[----:B------:R-:W-:Y:S01]  /*129f0*/  @!P1 IMAD.X R10, R147, 0x1, R10, P6 ;  /* 0x00000001930a9824 */ /* 0x000fe200030e060a */
[CC--:B------:R-:W-:Y:S01]  /*12a00*/  @P2 LEA R26, P0, R4.reuse, R156.reuse, 0x1 ;  /* 0x0000009c041a2211 */ /* 0x0c0fe200078008ff */
[--C-:B------:R-:W-:Y:S01]  /*12a10*/  @P2 IMAD.MOV.U32 R5, RZ, RZ, R25.reuse ;  /* 0x000000ffff052224 */ /* 0x100fe200078e0019 */
[C---:B------:R-:W-:Y:S01]  /*12a20*/  @!P1 LEA R30, P5, R7.reuse, R156, 0x1 ;  /* 0x0000009c071e9211 */ /* 0x040fe200078a08ff */
[----:B------:R1:W-:Y:S01]  /*12a30*/  @P1 STS.128 [R159+0x4000], RZ ;  /* 0x004000ff9f001388 */ /* 0x0003e20000000c00 */
[CC--:B------:R-:W-:Y:S01]  /*12a40*/  @!P1 LEA.HI.X R29, R4.reuse, R153.reuse, R6, 0x1, P4 ;  /* 0x00000099041d9211 */ /* 0x0c0fe200020f0c06 */
[----:B------:R-:W-:Y:S01]  /*12a50*/  IMAD.MOV.U32 R156, RZ, RZ, R24 ;  /* 0x000000ffff9c7224 */ /* 0x000fe200078e0018 */
[-C--:B------:R-:W-:Y:S01]  /*12a60*/  @P2 LEA.HI.X R27, R4, R153.reuse, R6, 0x1, P0 ;  /* 0x00000099041b2211 */ /* 0x080fe200000f0c06 */
[----:B------:R-:W-:Y:S01]  /*12a70*/  @P2 IMAD.MOV.U32 R4, RZ, RZ, R24 ;  /* 0x000000ffff042224 */ /* 0x000fe200078e0018 */
[----:B------:R-:W-:Y:S01]  /*12a80*/  @!P1 LEA.HI.X R31, R7, R153, R10, 0x1, P5 ;  /* 0x00000099071f9211 */ /* 0x000fe200028f0c0a */
        /* <DEDUP_REMOVED lines=37> */
.L_x_5837:
[----:B-1----:R-:W-:Y:S01]  /*12ce0*/  FMNMX.FTZ R5, R2, R8, !PT ;  /* 0x0000000802057209 */ /* 0x002fe20007810000 */
        /* <DEDUP_REMOVED lines=52> */
[--C-:B------:R-:W-:Y:S01]  /*13030*/  FFMA.FTZ R0, R0, UR8, -R35.reuse ;  /* 0x0000000800007c23 */ /* 0x100fe20008010823 */
[----:B------:R-:W-:Y:S01]  /*13040*/  FADD.FTZ R32, R3, -R32 ;  /* 0x8000002003207221 */ /* 0x000fe20000010000 */
[----:B------:R-:W-:Y:S01]  /*13050*/  FMUL.FTZ R2, R2, UR8 ;  /* 0x0000000802027c20 */ /* 0x000fe20008410000 */
[--C-:B------:R-:W-:Y:S01]  /*13060*/  FFMA.FTZ R31, R9, UR8, -R110.reuse ;  /* 0x00000008091f7c23 */ /* 0x100fe2000801086e */
[--C-:B------:R-:W-:Y:S01]  /*13070*/  FFMA.FTZ R27, R173, UR8, -R110.reuse ;  /* 0x00000008ad1b7c23 */ /* 0x100fe2000801086e */
[----:B------:R-:W2:Y:S01]  /*13080*/  LDSM.16.MT88.4 R8, [R140+0x8000] ;  /* 0x008000008c08783b */ /* 0x000ea20000004200 */
[--C-:B------:R-:W-:Y:S01]  /*13090*/  FFMA.FTZ R26, R171, UR8, -R110.reuse ;  /* 0x00000008ab1a7c23 */ /* 0x100fe2000801086e */
[--C-:B------:R-:W-:Y:S01]  /*130a0*/  FFMA.FTZ R25, R169, UR8, -R110.reuse ;  /* 0x00000008a9197c23 */ /* 0x100fe2000801086e */
[----:B------:R-:W-:Y:S01]  /*130b0*/  FMUL.FTZ R32, R32, UR8 ;  /* 0x0000000820207c20 */ /* 0x000fe20008410000 */
        /* <DEDUP_REMOVED lines=22> */
[----:B------:R-:W-:Y:S01]  /*13220*/  FFMA.FTZ R101, R101, UR8, -R110 ;  /* 0x0000000865657c23 */ /* 0x000fe2000801086e */
[--C-:B------:R-:W-:Y:S01]  /*13230*/  FFMA.FTZ R105, R104, UR8, -R35.reuse ;  /* 0x0000000868697c23 */ /* 0x100fe20008010823 */
[--C-:B------:R-:W-:Y:S01]  /*13240*/  FFMA.FTZ R34, R34, UR8, -R35.reuse ;  /* 0x0000000822227c23 */ /* 0x100fe20008010823 */
[----:B------:R-:W4:Y:S01]  /*13250*/  MUFU.EX2 R25, R25 ;  /* 0x0000001900197308 */ /* 0x000f220000000800 */
[----:B---3--:R-:W-:Y:S01]  /*13260*/  F2FP.BF16.F32.PACK_AB R4, R27, R31 ;  /* 0x0000001f1b04723e */ /* 0x008fe200000010ff */
[--C-:B------:R-:W-:Y:S01]  /*13270*/  FFMA.FTZ R33, R33, UR8, -R35.reuse ;  /* 0x0000000821217c23 */ /* 0x100fe20008010823 */
[----:B------:R-:W-:-:S05]  /*13280*/  FFMA.FTZ R106, R106, UR8, -R35 ;  /* 0x000000086a6a7c23 */ /* 0x000fca0008010823 */
        /* <DEDUP_REMOVED lines=8> */
[----:B----4-:R-:W-:Y:S01]  /*13310*/  F2FP.BF16.F32.PACK_AB R7, R3, R0 ;  /* 0x000000000307723e */ /* 0x010fe200000010ff */
[----:B------:R-:W-:-:S02]  /*13320*/  FFMA.FTZ R112, R21, UR8, -R110 ;  /* 0x0000000815707c23 */ /* 0x000fc4000801086e */
[----:B------:R-:W-:Y:S04]  /*13330*/  LDSM.16.MT88.4 R20, [R140+0xa800] ;  /* 0x00a800008c14783b */ /* 0x000fe80000004200 */
        /* <DEDUP_REMOVED lines=64> */
[C---:B-1----:R-:W-:Y:S01]  /*13740*/  HMMA.16816.F32.BF16 R56, R4.reuse, R12, R56 ;  /* 0x0000000c0438723c */ /* 0x042fe20000041838 */
[----:B------:R-:W-:Y:S01]  /*13750*/  FMUL.FTZ R93, R93, R32 ;  /* 0x000000205d5d7220 */ /* 0x000fe20000410000 */
[-C--:B------:R-:W-:Y:S01]  /*13760*/  FMUL.FTZ R94, R94, R2.reuse ;  /* 0x000000025e5e7220 */ /* 0x080fe20000410000 */
        /* <DEDUP_REMOVED lines=8> */
[----:B------:R-:W-:Y:S01]  /*137f0*/  FFMA.FTZ R32, R164, R32, R31 ;  /* 0x00000020a4207223 */ /* 0x000fe2000001001f */
[----:B--2---:R-:W-:Y:S01]  /*13800*/  HMMA.16816.F32.BF16 R48, R4, R8, R48 ;  /* 0x000000080430723c */ /* 0x004fe20000041830 */
[----:B------:R-:W-:Y:S01]  /*13810*/  FFMA.FTZ R163, R163, R2, R30 ;  /* 0x00000002a3a37223 */ /* 0x000fe2000001001e */
[----:B------:R-:W-:Y:S01]  /*13820*/  MOV R2, R28 ;  /* 0x0000001c00027202 */ /* 0x000fe20000000f00 */
[----:B------:R-:W-:-:S02]  /*13830*/  FADD.FTZ R27, R27, R32 ;  /* 0x000000201b1b7221 */ /* 0x000fc40000010000 */
[----:B------:R-:W-:Y:S01]  /*13840*/  FADD.FTZ R163, R24, R163 ;  /* 0x000000a318a37221 */ /* 0x000fe20000010000 */
[----:B------:R-:W-:Y:S01]  /*13850*/  HMMA.16816.F32.BF16 R52, R4, R10, R52 ;  /* 0x0000000a0434723c */ /* 0x000fe20000041834 */
[----:B------:R-:W2:Y:S01]  /*13860*/  LDSM.16.MT88.4 R8, [R140+0xa000] ;  /* 0x00a000008c08783b */ /* 0x000ea20000004200 */
[----:B------:R-:W-:Y:S01]  /*13870*/  MUFU.EX2 R109, R109 ;  /* 0x0000006d006d7308 */ /* 0x000fe20000000800 */
[----:B------:R-:W-:Y:S01]  /*13880*/  FADD.FTZ R26, R26, R27 ;  /* 0x0000001b1a1a7221 */ /* 0x000fe20000010000 */
[----:B------:R-:W-:-:S03]  /*13890*/  FADD.FTZ R0, R0, R163 ;  /* 0x000000a300007221 */ /* 0x000fc60000010000 */
[----:B------:R-:W-:Y:S01]  /*138a0*/  FADD.FTZ R25, R25, R26 ;  /* 0x0000001a19197221 */ /* 0x000fe20000010000 */
[----:B------:R-:W-:Y:S02]  /*138b0*/  FADD.FTZ R0, R3, R0 ;  /* 0x0000000003007221 */ /* 0x000fe40000010000 */
[----:B------:R-:W-:Y:S08]  /*138c0*/  MUFU.EX2 R112, R112 ;  /* 0x0000007000707308 */ /* 0x000ff00000000800 */
[----:B------:R-:W3:Y:S08]  /*138d0*/  MUFU.EX2 R113, R113 ;  /* 0x0000007100717308 */ /* 0x000ef00000000800 */
[----:B------:R-:W4:Y:S01]  /*138e0*/  MUFU.EX2 R124, R124 ;  /* 0x0000007c007c7308 */ /* 0x000f220000000800 */
[C---:B-1----:R-:W-:Y:S07]  /*138f0*/  HMMA.16816.F32.BF16 R72, R4.reuse, R12, R72 ;  /* 0x0000000c0448723c */ /* 0x042fee0000041848 */
[----:B------:R-:W-:Y:S01]  /*13900*/  MUFU.EX2 R120, R120 ;  /* 0x0000007800787308 */ /* 0x000fe20000000800 */
[----:B------:R-:W-:Y:S01]  /*13910*/  HMMA.16816.F32.BF16 R76, R4, R14, R76 ;  /* 0x0000000e044c723c */ /* 0x000fe2000004184c */
[----:B------:R-:W1:Y:S01]  /*13920*/  LDSM.16.MT88.4 R12, [R136+0xa000] ;  /* 0x00a00000880c783b */ /* 0x000e620000004200 */
[----:B---3--:R-:W-:-:S04]  /*13930*/  FADD.FTZ R3, R113, R0 ;  /* 0x0000000071037221 */ /* 0x008fc80000010000 */
[----:B--2---:R-:W-:Y:S01]  /*13940*/  HMMA.16816.F32.BF16 R64, R4, R8, R64 ;  /* 0x000000080440723c */ /* 0x004fe20000041840 */
[----:B------:R-:W2:Y:S01]  /*13950*/  MUFU.EX2 R119, R119 ;  /* 0x0000007700777308 */ /* 0x000ea20000000800 */
[----:B----4-:R-:W-:-:S04]  /*13960*/  FADD.FTZ R3, R124, R3 ;  /* 0x000000037c037221 */ /* 0x010fc80000010000 */
[C---:B------:R-:W-:Y:S01]  /*13970*/  HMMA.16816.F32.BF16 R68, R4.reuse, R10, R68 ;  /* 0x0000000a0444723c */ /* 0x040fe20000041844 */
[----:B------:R-:W3:Y:S02]  /*13980*/  LDSM.16.MT88.4 R8, [R137+0xa000] ;  /* 0x00a000008908783b */ /* 0x000ee40000004200 */
[----:B------:R-:W-:Y:S08]  /*13990*/  MUFU.EX2 R123, R123 ;  /* 0x0000007b007b7308 */ /* 0x000ff00000000800 */
[----:B------:R-:W4:Y:S08]  /*139a0*/  MUFU.EX2 R168, R168 ;  /* 0x000000a800a87308 */ /* 0x000f300000000800 */
[----:B------:R-:W-:Y:S08]  /*139b0*/  MUFU.EX2 R115, R115 ;  /* 0x0000007300737308 */ /* 0x000ff00000000800 */
[----:B------:R-:W-:Y:S01]  /*139c0*/  MUFU.EX2 R166, R166 ;  /* 0x000000a600a67308 */ /* 0x000fe20000000800 */
[C---:B-1----:R-:W-:Y:S06]  /*139d0*/  HMMA.16816.F32.BF16 R88, R4.reuse, R12, R88 ;  /* 0x0000000c0458723c */ /* 0x042fec0000041858 */
[C---:B------:R-:W-:Y:S01]  /*139e0*/  HMMA.16816.F32.BF16 R84, R4.reuse, R14, R84 ;  /* 0x0000000e0454723c */ /* 0x040fe20000041854 */
[----:B------:R-:W1:Y:S01]  /*139f0*/  LDSM.16.MT88.4 R12, [R138+0x8800] ;  /* 0x008800008a0c783b */ /* 0x000e620000004200 */
[----:B------:R-:W-:Y:S04]  /*13a00*/  MUFU.EX2 R118, R118 ;  /* 0x0000007600767308 */ /* 0x000fe80000000800 */
[C---:B---3--:R-:W-:Y:S04]  /*13a10*/  HMMA.16816.F32.BF16 R92, R4.reuse, R8, R92 ;  /* 0x00000008045c723c */ /* 0x048fe8000004185c */
[----:B------:R-:W3:Y:S02]  /*13a20*/  MUFU.EX2 R121, R121 ;  /* 0x0000007900797308 */ /* 0x000ee40000000800 */
[----:B------:R-:W-:Y:S01]  /*13a30*/  HMMA.16816.F32.BF16 R80, R4, R10, R80 ;  /* 0x0000000a0450723c */ /* 0x000fe20000041850 */
[----:B------:R-:W5:Y:S05]  /*13a40*/  LDSM.16.MT88.4 R8, [R137+0x8800] ;  /* 0x008800008908783b */ /* 0x000f6a0000004200 */
[----:B------:R-:W-:Y:S01]  /*13a50*/  MUFU.EX2 R116, R116 ;  /* 0x0000007400747308 */ /* 0x000fe20000000800 */
[----:B------:R-:W-:Y:S01]  /*13a60*/  F2FP.BF16.F32.PACK_AB R4, R111, R114 ;  /* 0x000000726f04723e */ /* 0x000fe200000010ff */
[----:B------:R-:W-:Y:S01]  /*13a70*/  FADD.FTZ R114, R114, R25 ;  /* 0x0000001972727221 */ /* 0x000fe20000010000 */
[----:B------:R-:W-:-:S02]  /*13a80*/  F2FP.BF16.F32.PACK_AB R5, R124, R113 ;  /* 0x000000717c05723e */ /* 0x000fc400000010ff */
[----:B------:R-:W-:Y:S01]  /*13a90*/  F2FP.BF16.F32.PACK_AB R6, R112, R109 ;  /* 0x0000006d7006723e */ /* 0x000fe200000010ff */
[----:B------:R-:W-:Y:S01]  /*13aa0*/  FADD.FTZ R0, R111, R114 ;  /* 0x000000726f007221 */ /* 0x000fe20000010000 */
[----:B--2---:R-:W-:Y:S01]  /*13ab0*/  F2FP.BF16.F32.PACK_AB R7, R119, R120 ;  /* 0x000000787707723e */ /* 0x004fe200000010ff */
[----:B------:R-:W2:Y:S01]  /*13ac0*/  MUFU.EX2 R117, R117 ;  /* 0x0000007500757308 */ /* 0x000ea20000000800 */
[----:B------:R-:W-:Y:S01]  /*13ad0*/  FADD.FTZ R120, R120, R3 ;  /* 0x0000000378787221 */ /* 0x000fe20000010000 */
[----:B------:R-:W-:Y:S01]  /*13ae0*/  FADD.FTZ R109, R109, R0 ;  /* 0x000000006d6d7221 */ /* 0x000fe20000010000 */
[----:B------:R-:W-:Y:S02]  /*13af0*/  MOV R3, R29 ;  /* 0x0000001d00037202 */ /* 0x000fe40000000f00 */
[----:B------:R-:W-:Y:S01]  /*13b00*/  FADD.FTZ R119, R119, R120 ;  /* 0x0000007877777221 */ /* 0x000fe20000010000 */
[C---:B------:R-:W-:Y:S01]  /*13b10*/  HMMA.16816.F32.BF16 R96, R4.reuse, R16, R96 ;  /* 0x000000100460723c */ /* 0x040fe20000041860 */
[----:B------:R-:W-:Y:S01]  /*13b20*/  FADD.FTZ R112, R112, R109 ;  /* 0x0000006d70707221 */ /* 0x000fe20000010000 */
[----:B------:R-:W-:Y:S04]  /*13b30*/  MUFU.EX2 R101, R101 ;  /* 0x0000006500657308 */ /* 0x000fe80000000800 */
[C---:B------:R-:W-:Y:S01]  /*13b40*/  HMMA.16816.F32.BF16 R36, R4.reuse, R18, R36 ;  /* 0x000000120424723c */ /* 0x040fe20000041824 */
[----:B------:R-:W4:Y:S03]  /*13b50*/  LDSM.16.MT88.4 R16, [R136+0x8800] ;  /* 0x008800008810783b */ /* 0x000f260000004200 */
[----:B------:R-:W2:Y:S02]  /*13b60*/  MUFU.EX2 R126, R126 ;  /* 0x0000007e007e7308 */ /* 0x000ea40000000800 */
[C---:B-1----:R-:W-:Y:S06]  /*13b70*/  HMMA.16816.F32.BF16 R40, R4.reuse, R12, R40 ;  /* 0x0000000c0428723c */ /* 0x042fec0000041828 */
[C---:B------:R-:W-:Y:S01]  /*13b80*/  HMMA.16816.F32.BF16 R44, R4.reuse, R14, R44 ;  /* 0x0000000e042c723c */ /* 0x040fe2000004182c */
[----:B------:R-:W1:Y:S01]  /*13b90*/  LDSM.16.MT88.4 R12, [R138+0xa800] ;  /* 0x00a800008a0c783b */ /* 0x000e620000004200 */
[----:B------:R-:W-:Y:S04]  /*13ba0*/  MUFU.EX2 R107, R107 ;  /* 0x0000006b006b7308 */ /* 0x000fe80000000800 */
[C---:B-----5:R-:W-:Y:S04]  /*13bb0*/  HMMA.16816.F32.BF16 R48, R4.reuse, R8, R48 ;  /* 0x000000080430723c */ /* 0x060fe80000041830 */
[----:B------:R-:W-:Y:S02]  /*13bc0*/  MUFU.EX2 R108, R108 ;  /* 0x0000006c006c7308 */ /* 0x000fe40000000800 */
[C---:B------:R-:W-:Y:S01]  /*13bd0*/  HMMA.16816.F32.BF16 R52, R4.reuse, R10, R52 ;  /* 0x0000000a0434723c */ /* 0x040fe20000041834 */
[----:B------:R-:W5:Y:S05]  /*13be0*/  LDSM.16.MT88.4 R8, [R137+0xa800] ;  /* 0x00a800008908783b */ /* 0x000f6a0000004200 */
[C---:B------:R-:W-:Y:S01]  /*13bf0*/  HMMA.16816.F32.BF16 R64, R4.reuse, R20, R64 ;  /* 0x000000140440723c */ /* 0x040fe20000041840 */
[----:B------:R-:W-:Y:S05]  /*13c00*/  MUFU.EX2 R104, R106 ;  /* 0x0000006a00687308 */ /* 0x000fea0000000800 */
[C---:B------:R-:W-:Y:S01]  /*13c10*/  HMMA.16816.F32.BF16 R68, R4.reuse, R22, R68 ;  /* 0x000000160444723c */ /* 0x040fe20000041844 */
[----:B------:R-:W-:Y:S02]  /*13c20*/  LDSM.16.MT88.4 R20, [R138+0x9000] ;  /* 0x009000008a14783b */ /* 0x000fe40000004200 */
[----:B------:R-:W2:Y:S03]  /*13c30*/  MUFU.EX2 R105, R105 ;  /* 0x0000006900697308 */ /* 0x000ea60000000800 */
[C---:B----4-:R-:W-:Y:S05]  /*13c40*/  HMMA.16816.F32.BF16 R56, R4.reuse, R16, R56 ;  /* 0x000000100438723c */ /* 0x050fea0000041838 */
[----:B------:R-:W-:Y:S01]  /*13c50*/  MUFU.EX2 R34, R34 ;  /* 0x0000002200227308 */ /* 0x000fe20000000800 */
[C---:B------:R-:W-:Y:S01]  /*13c60*/  HMMA.16816.F32.BF16 R60, R4.reuse, R18, R60 ;  /* 0x00000012043c723c */ /* 0x040fe2000004183c */
[----:B------:R-:W-:Y:S05]  /*13c70*/  LDSM.16.MT88.4 R16, [R137+0x9000] ;  /* 0x009000008910783b */ /* 0x000fea0000004200 */
[C---:B-1----:R-:W-:Y:S01]  /*13c80*/  HMMA.16816.F32.BF16 R72, R4.reuse, R12, R72 ;  /* 0x0000000c0448723c */ /* 0x042fe20000041848 */
[----:B------:R-:W1:Y:S05]  /*13c90*/  MUFU.EX2 R33, R33 ;  /* 0x0000002100217308 */ /* 0x000e6a0000000800 */
[C---:B------:R-:W-:Y:S01]  /*13ca0*/  HMMA.16816.F32.BF16 R76, R4.reuse, R14, R76 ;  /* 0x0000000e044c723c */ /* 0x040fe2000004184c */
[----:B------:R-:W4:Y:S05]  /*13cb0*/  LDSM.16.MT88.4 R12, [R136+0xa800] ;  /* 0x00a80000880c783b */ /* 0x000f2a0000004200 */
[C---:B-----5:R-:W-:Y:S06]  /*13cc0*/  HMMA.16816.F32.BF16 R92, R4.reuse, R8, R92 ;  /* 0x00000008045c723c */ /* 0x060fec000004185c */
[C---:B------:R-:W-:Y:S01]  /*13cd0*/  HMMA.16816.F32.BF16 R80, R4.reuse, R10, R80 ;  /* 0x0000000a0450723c */ /* 0x040fe20000041850 */
[----:B------:R-:W5:Y:S05]  /*13ce0*/  LDSM.16.MT88.4 R8, [R140+0x9000] ;  /* 0x009000008c08783b */ /* 0x000f6a0000004200 */
[C---:B----4-:R-:W-:Y:S06]  /*13cf0*/  HMMA.16816.F32.BF16 R88, R4.reuse, R12, R88 ;  /* 0x0000000c0458723c */ /* 0x050fec0000041858 */
[----:B------:R-:W-:Y:S01]  /*13d00*/  HMMA.16816.F32.BF16 R84, R4, R14, R84 ;  /* 0x0000000e0454723c */ /* 0x000fe20000041854 */
[----:B------:R-:W4:Y:S06]  /*13d10*/  LDSM.16.MT88.4 R12, [R136+0x9000] ;  /* 0x00900000880c783b */ /* 0x000f2c0000004200 */
[----:B------:R-:W-:Y:S01]  /*13d20*/  F2FP.BF16.F32.PACK_AB R4, R168, R123 ;  /* 0x0000007ba804723e */ /* 0x000fe200000010ff */
[----:B------:R-:W-:Y:S01]  /*13d30*/  FADD.FTZ R123, R123, R112 ;  /* 0x000000707b7b7221 */ /* 0x000fe20000010000 */
[----:B---3--:R-:W-:Y:S01]  /*13d40*/  F2FP.BF16.F32.PACK_AB R5, R121, R118 ;  /* 0x000000767905723e */ /* 0x008fe200000010ff */
[----:B------:R-:W-:Y:S01]  /*13d50*/  FADD.FTZ R118, R118, R119 ;  /* 0x0000007776767221 */ /* 0x000fe20000010000 */
[----:B------:R-:W-:Y:S01]  /*13d60*/  F2FP.BF16.F32.PACK_AB R6, R166, R115 ;  /* 0x00000073a606723e */ /* 0x000fe200000010ff */
[----:B------:R-:W-:Y:S01]  /*13d70*/  FADD.FTZ R168, R168, R123 ;  /* 0x0000007ba8a87221 */ /* 0x000fe20000010000 */
[----:B--2---:R-:W-:Y:S01]  /*13d80*/  F2FP.BF16.F32.PACK_AB R7, R117, R116 ;  /* 0x000000747507723e */ /* 0x004fe200000010ff */
[----:B------:R-:W-:-:S02]  /*13d90*/  FADD.FTZ R121, R121, R118 ;  /* 0x0000007679797221 */ /* 0x000fc40000010000 */
[----:B------:R-:W-:Y:S02]  /*13da0*/  FADD.FTZ R115, R115, R168 ;  /* 0x000000a873737221 */ /* 0x000fe40000010000 */
[----:B------:R-:W-:Y:S02]  /*13db0*/  FADD.FTZ R116, R116, R121 ;  /* 0x0000007974747221 */ /* 0x000fe40000010000 */
[----:B-----5:R-:W-:Y:S01]  /*13dc0*/  HMMA.16816.F32.BF16 R96, R4, R8, R96 ;  /* 0x000000080460723c */ /* 0x020fe20000041860 */
[----:B------:R-:W-:Y:S01]  /*13dd0*/  FADD.FTZ R166, R166, R115 ;  /* 0x00000073a6a67221 */ /* 0x000fe20000010000 */
[----:B------:R-:W-:-:S04]  /*13de0*/  FADD.FTZ R117, R117, R116 ;  /* 0x0000007475757221 */ /* 0x000fc80000010000 */
[C---:B------:R-:W-:Y:S01]  /*13df0*/  HMMA.16816.F32.BF16 R36, R4.reuse, R10, R36 ;  /* 0x0000000a0424723c */ /* 0x040fe20000041824 */
[----:B------:R-:W2:Y:S05]  /*13e00*/  LDSM.16.MT88.4 R8, [R140+0xb000] ;  /* 0x00b000008c08783b */ /* 0x000eaa0000004200 */
[C---:B------:R-:W-:Y:S06]  /*13e10*/  HMMA.16816.F32.BF16 R40, R4.reuse, R20, R40 ;  /* 0x000000140428723c */ /* 0x040fec0000041828 */
[C---:B------:R-:W-:Y:S01]  /*13e20*/  HMMA.16816.F32.BF16 R44, R4.reuse, R22, R44 ;  /* 0x00000016042c723c */ /* 0x040fe2000004182c */
[----:B------:R-:W3:Y:S05]  /*13e30*/  LDSM.16.MT88.4 R20, [R137+0xb000] ;  /* 0x00b000008914783b */ /* 0x000eea0000004200 */
[C---:B------:R-:W-:Y:S06]  /*13e40*/  HMMA.16816.F32.BF16 R48, R4.reuse, R16, R48 ;  /* 0x000000100430723c */ /* 0x040fec0000041830 */
        /* <DEDUP_REMOVED lines=10> */
[----:B------:R-:W-:Y:S05]  /*13ef0*/  LDSM.16.MT88.4 R20, [R138+0x9800] ;  /* 0x009800008a14783b */ /* 0x000fea0000004200 */
[C---:B-----5:R-:W-:Y:S06]  /*13f00*/  HMMA.16816.F32.BF16 R72, R4.reuse, R16, R72 ;  /* 0x000000100448723c */ /* 0x060fec0000041848 */
[C---:B------:R-:W-:Y:S01]  /*13f10*/  HMMA.16816.F32.BF16 R76, R4.reuse, R18, R76 ;  /* 0x00000012044c723c */ /* 0x040fe2000004184c */
[----:B------:R-:W3:Y:S05]  /*13f20*/  LDSM.16.MT88.4 R16, [R137+0x9800] ;  /* 0x009800008910783b */ /* 0x000eea0000004200 */
[C---:B----4-:R-:W-:Y:S06]  /*13f30*/  HMMA.16816.F32.BF16 R88, R4.reuse, R12, R88 ;  /* 0x0000000c0458723c */ /* 0x050fec0000041858 */
[----:B------:R-:W-:Y:S01]  /*13f40*/  HMMA.16816.F32.BF16 R84, R4, R14, R84 ;  /* 0x0000000e0454723c */ /* 0x000fe20000041854 */
[----:B------:R-:W4:Y:S06]  /*13f50*/  LDSM.16.MT88.4 R12, [R136+0x9800] ;  /* 0x00980000880c783b */ /* 0x000f2c0000004200 */
[----:B------:R-:W-:Y:S01]  /*13f60*/  F2FP.BF16.F32.PACK_AB R4, R126, R101 ;  /* 0x000000657e04723e */ /* 0x000fe200000010ff */
[----:B------:R-:W-:Y:S01]  /*13f70*/  FADD.FTZ R101, R101, R166 ;  /* 0x000000a665657221 */ /* 0x000fe20000010000 */
[----:B------:R-:W-:Y:S01]  /*13f80*/  F2FP.BF16.F32.PACK_AB R5, R105, R104 ;  /* 0x000000686905723e */ /* 0x000fe200000010ff */
[----:B------:R-:W-:Y:S01]  /*13f90*/  FADD.FTZ R104, R104, R117 ;  /* 0x0000007568687221 */ /* 0x000fe20000010000 */
[----:B------:R-:W-:Y:S01]  /*13fa0*/  F2FP.BF16.F32.PACK_AB R6, R108, R107 ;  /* 0x0000006b6c06723e */ /* 0x000fe200000010ff */
[----:B------:R-:W-:Y:S01]  /*13fb0*/  FADD.FTZ R126, R126, R101 ;  /* 0x000000657e7e7221 */ /* 0x000fe20000010000 */
[----:B-1----:R-:W-:Y:S01]  /*13fc0*/  F2FP.BF16.F32.PACK_AB R7, R33, R34 ;  /* 0x000000222107723e */ /* 0x002fe200000010ff */
[----:B------:R-:W-:-:S02]  /*13fd0*/  FADD.FTZ R105, R105, R104 ;  /* 0x0000006869697221 */ /* 0x000fc40000010000 */
[----:B------:R-:W-:Y:S02]  /*13fe0*/  FADD.FTZ R107, R107, R126 ;  /* 0x0000007e6b6b7221 */ /* 0x000fe40000010000 */
[----:B------:R-:W-:Y:S02]  /*13ff0*/  FADD.FTZ R34, R34, R105 ;  /* 0x0000006922227221 */ /* 0x000fe40000010000 */
[----:B--2---:R-:W-:Y:S01]  /*14000*/  HMMA.16816.F32.BF16 R96, R4, R8, R96 ;  /* 0x000000080460723c */ /* 0x004fe20000041860 */
[----:B------:R-:W-:Y:S01]  /*14010*/  FADD.FTZ R164, R108, R107 ;  /* 0x0000006b6ca47221 */ /* 0x000fe20000010000 */
[----:B------:R-:W-:-:S04]  /*14020*/  FADD.FTZ R163, R33, R34 ;  /* 0x0000002221a37221 */ /* 0x000fc80000010000 */
        /* <DEDUP_REMOVED lines=8> */
[C---:B------:R-:W-:Y:S06]  /*140b0*/  HMMA.16816.F32.BF16 R40, R4.reuse, R20, R40 ;  /* 0x000000140428723c */ /* 0x040fec0000041828 */
[C---:B------:R-:W-:Y:S06]  /*140c0*/  HMMA.16816.F32.BF16 R44, R4.reuse, R22, R44 ;  /* 0x00000016042c723c */ /* 0x040fec000004182c */
[C---:B-1----:R-:W-:Y:S06]  /*140d0*/  HMMA.16816.F32.BF16 R64, R4.reuse, R8, R64 ;  /* 0x000000080440723c */ /* 0x042fec0000041840 */
[C---:B------:R-:W-:Y:S01]  /*140e0*/  HMMA.16816.F32.BF16 R68, R4.reuse, R10, R68 ;  /* 0x0000000a0444723c */ /* 0x040fe20000041844 */
[----:B------:R-:W1:Y:S05]  /*140f0*/  LDSM.16.MT88.4 R8, [R136+0xb800] ;  /* 0x00b800008808783b */ /* 0x000e6a0000004200 */
[C---:B--2---:R-:W-:Y:S06]  /*14100*/  HMMA.16816.F32.BF16 R72, R4.reuse, R16, R72 ;  /* 0x000000100448723c */ /* 0x044fec0000041848 */
[C---:B------:R-:W-:Y:S06]  /*14110*/  HMMA.16816.F32.BF16 R76, R4.reuse, R18, R76 ;  /* 0x00000012044c723c */ /* 0x040fec000004184c */
[C---:B---3--:R-:W-:Y:S06]  /*14120*/  HMMA.16816.F32.BF16 R92, R4.reuse, R12, R92 ;  /* 0x0000000c045c723c */ /* 0x048fec000004185c */
[C---:B------:R-:W-:Y:S06]  /*14130*/  HMMA.16816.F32.BF16 R80, R4.reuse, R14, R80 ;  /* 0x0000000e0450723c */ /* 0x040fec0000041850 */
[C---:B-1----:R-:W-:Y:S06]  /*14140*/  HMMA.16816.F32.BF16 R88, R4.reuse, R8, R88 ;  /* 0x000000080458723c */ /* 0x042fec0000041858 */
[----:B------:R-:W-:-:S15]  /*14150*/  HMMA.16816.F32.BF16 R84, R4, R10, R84 ;  /* 0x0000000a0454723c */ /* 0x000fde0000041854 */
[----:B------:R-:W-:-:S09]  /*14160*/  NOP ;  /* 0x0000000000007918 */ /* 0x000fd20000000000 */
.L_x_5834:
[----:B------:R-:W-:-:S13]  /*14170*/  ISETP.GE.AND P0, PT, R157, 0x1, PT ;  /* 0x000000019d00780c */ /* 0x000fda0003f06270 */
[----:B------:R-:W-:Y:S05]  /*14180*/  @!P0 BRA `(.L_x_5840) ;  /* 0x0000002c00288947 */ /* 0x000fea0003800000 */
[----:B------:R-:W-:Y:S01]  /*14190*/  ULDC UR9, c[0x0][0x250] ;  /* 0x0000940000097ab9 */ /* 0x000fe20000000800 */
[----:B------:R-:W-:Y:S01]  /*141a0*/  ULDC UR8, c[0x0][0x248] ;  /* 0x0000920000087ab9 */ /* 0x000fe20000000800 */
[----:B------:R-:W-:Y:S01]  /*141b0*/  ULEA UR9, -UR9, URZ, 0x6 ;  /* 0x0000003f09097291 */ /* 0x000fe2000f8e313f */
[----:B------:R-:W-:Y:S01]  /*141c0*/  IMAD.MOV.U32 R101, RZ, RZ, R2 ;  /* 0x000000ffff657224 */ /* 0x000fe200078e0002 */
[----:B------:R-:W-:Y:S01]  /*141d0*/  ULEA UR8, -UR8, URZ, 0x6 ;  /* 0x0000003f08087291 */ /* 0x000fe2000f8e313f */
[----:B------:R-:W-:Y:S01]  /*141e0*/  IMAD.MOV.U32 R0, RZ, RZ, R3 ;  /* 0x000000ffff007224 */ /* 0x000fe200078e0003 */
[----:B------:R-:W-:Y:S02]  /*141f0*/  USHF.R.S32.HI UR4, URZ, 0x1f, UR9 ;  /* 0x0000001f3f047899 */ /* 0x000fe40008011409 */
[----:B------:R-:W-:Y:S01]  /*14200*/  MOV R162, UR9 ;  /* 0x0000000900a27c02 */ /* 0x000fe20008000f00 */
[----:B------:R-:W-:-:S03]  /*14210*/  USHF.R.S32.HI UR5, URZ, 0x1f, UR8 ;  /* 0x0000001f3f057899 */ /* 0x000fc60008011408 */
[----:B------:R-:W-:Y:S01]  /*14220*/  MOV R161, UR4 ;  /* 0x0000000400a17c02 */ /* 0x000fe20008000f00 */
[----:B------:R-:W-:-:S08]  /*14230*/  ULDC UR4, c[0x0][0x2ec] ;  /* 0x0000bb0000047ab9 */ /* 0x000fd00000000800 */
.L_x_5844:
[----:B------:R-:W-:Y:S04]  /*14240*/  DEPBAR.LE SB0, 0x0 ;  /* 0x000080000000791a */ /* 0x000fe80000000000 */
[----:B------:R-:W-:Y:S01]  /*14250*/  BAR.SYNC.DEFER_BLOCKING 0x0 ;  /* 0x0000000000007b1d */ /* 0x000fe20000010000 */
[C---:B------:R-:W-:Y:S01]  /*14260*/  LOP3.LUT P4, RZ, R158.reuse, 0x1, RZ, 0xc0, !PT ;  /* 0x000000019eff7812 */ /* 0x040fe2000788c0ff */
[----:B------:R-:W-:Y:S01]  /*14270*/  IMAD.MOV.U32 R3, RZ, RZ, R162 ;  /* 0x000000ffff037224 */ /* 0x000fe200078e00a2 */
[----:B------:R-:W-:Y:S01]  /*14280*/  LOP3.LUT P2, RZ, R158, 0x2, RZ, 0xc0, !PT ;  /* 0x000000029eff7812 */ /* 0x000fe2000784c0ff */
        /* <DEDUP_REMOVED lines=55> */
[----:B------:R-:W-:Y:S05]  /*14600*/  IMAD R6, R9, R5, R6 ;  /* 0x0000000509067224 */ /* 0x000fea00078e0206 */
[----:B------:R-:W-:Y:S01]  /*14610*/  IADD3 R11, R11, R6, RZ ;  /* 0x000000060b0b7210 */ /* 0x000fe20007ffe0ff */
[----:B--2---:R-:W-:Y:S04]  /*14620*/  IMAD.IADD R7, R7, 0x1, -R8 ;  /* 0x0000000107077824 */ /* 0x004fe800078e0a08 */
[-C--:B---3--:R-:W-:Y:S01]  /*14630*/  IMAD.WIDE.U32 R10, R7, R2.reuse, R10 ;  /* 0x00000002070a7225 */ /* 0x088fe200078e000a */
[----:B------:R-:W-:Y:S05]  /*14640*/  SHF.R.S32.HI R5, RZ, 0x1f, R7 ;  /* 0x0000001fff057819 */ /* 0x000fea0000011407 */
[----:B------:R-:W-:Y:S04]  /*14650*/  IMAD R4, R5, R2, RZ ;  /* 0x0000000205047224 */ /* 0x000fe800078e02ff */
[----:B------:R-:W-:Y:S01]  /*14660*/  IMAD R4, R7, R3, R4 ;  /* 0x0000000307047224 */ /* 0x000fe200078e0204 */
[----:B------:R-:W-:Y:S03]  /*14670*/  MOV R3, R10 ;  /* 0x0000000a00037202 */ /* 0x000fe60000000f00 */
[----:B------:R-:W-:Y:S07]  /*14680*/  IMAD.IADD R168, R11, 0x1, R4 ;  /* 0x000000010ba87824 */ /* 0x000fee00078e0204 */
.L_x_5841:
[CC--:B------:R-:W-:Y:S02]  /*14690*/  LEA R2, P6, R3.reuse, R122.reuse, 0x1 ;  /* 0x0000007a03027211 */ /* 0x0c0fe400078c08ff */
[C---:B------:R-:W-:Y:S02]  /*146a0*/  IADD3 R169, P0, R150.reuse, R3, RZ ;  /* 0x0000000396a97210 */ /* 0x040fe40007f1e0ff */
[--C-:B------:R-:W-:Y:S02]  /*146b0*/  LEA.HI.X R3, R3, R165, R168.reuse, 0x1, P6 ;  /* 0x000000a503037211 */ /* 0x100fe400030f0ca8 */
[-C--:B------:R-:W-:Y:S01]  /*146c0*/  @P4 LEA R172, P5, R169, R122.reuse, 0x1 ;  /* 0x0000007aa9ac4211 */ /* 0x080fe200078a08ff */
[----:B------:R-:W-:Y:S01]  /*146d0*/  IMAD.X R166, R149, 0x1, R168, P0 ;  /* 0x0000000195a67824 */ /* 0x000fe200000e06a8 */
[CC--:B------:R-:W-:Y:S01]  /*146e0*/  @P2 LEA R170, P0, R169.reuse, R122.reuse, 0x1 ;  /* 0x0000007aa9aa2211 */ /* 0x0c0fe200078008ff */
[----:B------:R-:W-:Y:S01]  /*146f0*/  @!PT LDS RZ, [RZ] ;  /* 0x00000000fffff984 */ /* 0x000fe20000000800 */
[----:B------:R-:W-:Y:S01]  /*14700*/  @!PT LDS RZ, [RZ] ;  /* 0x00000000fffff984 */ /* 0x000fe20000000800 */
[----:B------:R-:W-:Y:S01]  /*14710*/  @!PT LDS RZ, [RZ] ;  /* 0x00000000fffff984 */ /* 0x000fe20000000800 */
[----:B------:R1:W-:Y:S01]  /*14720*/  @P4 LDGSTS.E.BYPASS.LTC128B.128 [R159+0x8000], desc[UR6][R2.64] ;  /* 0x08000000029f4fae */ /* 0x0003e2000b901d46 */
[C---:B------:R-:W-:Y:S02]  /*14730*/  IADD3 R167, P1, R150.reuse, R169, RZ ;  /* 0x000000a996a77210 */ /* 0x040fe40007f3e0ff */
[CCC-:B------:R-:W-:Y:S01]  /*14740*/  @P4 LEA.HI.X R173, R169.reuse, R165.reuse, R166.reuse, 0x1, P5 ;  /* 0x000000a5a9ad4211 */ /* 0x1c0fe200028f0ca6 */
[----:B------:R-:W-:Y:S01]  /*14750*/  @!P4 STS.128 [R159+0x8000], RZ ;  /* 0x008000ff9f00c388 */ /* 0x000fe20000000c00 */
[-CC-:B------:R-:W-:Y:S01]  /*14760*/  @P2 LEA.HI.X R171, R169, R165.reuse, R166.reuse, 0x1, P0 ;  /* 0x000000a5a9ab2211 */ /* 0x180fe200000f0ca6 */
[----:B------:R-:W-:Y:S01]  /*14770*/  IMAD.X R168, R149, 0x1, R166, P1 ;  /* 0x0000000195a87824 */ /* 0x000fe200008e06a6 */
[CC--:B------:R-:W-:Y:S01]  /*14780*/  @P4 LEA R178, P6, R167.reuse, R122.reuse, 0x1 ;  /* 0x0000007aa7b24211 */ /* 0x0c0fe200078c08ff */
[----:B------:R-:W-:Y:S01]  /*14790*/  @!PT LDS RZ, [RZ] ;  /* 0x00000000fffff984 */ /* 0x000fe20000000800 */
[----:B------:R-:W-:Y:S01]  /*147a0*/  @!PT LDS RZ, [RZ] ;  /* 0x00000000fffff984 */ /* 0x000fe20000000800 */
[----:B------:R-:W-:Y:S01]  /*147b0*/  @!PT LDS RZ, [RZ] ;  /* 0x00000000fffff984 */ /* 0x000fe20000000800 */
[----:B------:R1:W-:Y:S01]  /*147c0*/  @P2 LDGSTS.E.BYPASS.LTC128B.128 [R159+0xa000], desc[UR6][R2.64+0x80] ;  /* 0x0a000080029f2fae */ /* 0x0003e2000b901d46 */
[CC--:B------:R-:W-:Y:S02]  /*147d0*/  @P2 LEA R174, P1, R167.reuse, R122.reuse, 0x1 ;  /* 0x0000007aa7ae2211 */ /* 0x0c0fe400078208ff */
[C-C-:B------:R-:W-:Y:S01]  /*147e0*/  @P4 LEA.HI.X R179, R167.reuse, R165, R168.reuse, 0x1, P6 ;  /* 0x000000a5a7b34211 */ /* 0x140fe200030f0ca8 */
[----:B------:R-:W-:Y:S01]  /*147f0*/  @!P2 STS.128 [R159+0xa000], RZ ;  /* 0x00a000ff9f00a388 */ /* 0x000fe20000000c00 */
[----:B------:R-:W-:Y:S02]  /*14800*/  IADD3 R169, P0, R150, R167, RZ ;  /* 0x000000a796a97210 */ /* 0x000fe40007f1e0ff */
[-CC-:B------:R-:W-:Y:S01]  /*14810*/  @P2 LEA.HI.X R175, R167, R165.reuse, R168.reuse, 0x1, P1 ;  /* 0x000000a5a7af2211 */ /* 0x180fe200008f0ca8 */
[----:B------:R-:W-:Y:S01]  /*14820*/  @!PT LDS RZ, [RZ] ;  /* 0x00000000fffff984 */ /* 0x000fe20000000800 */
[----:B------:R-:W-:Y:S01]  /*14830*/  @!PT LDS RZ, [RZ] ;  /* 0x00000000fffff984 */ /* 0x000fe20000000800 */
[----:B------:R-:W-:Y:S01]  /*14840*/  @!PT LDS RZ, [RZ] ;  /* 0x00000000fffff984 */ /* 0x000fe20000000800 */
[----:B------:R1:W-:Y:S01]  /*14850*/  @P4 LDGSTS.E.BYPASS.LTC128B.128 [R159+0x8800], desc[UR6][R172.64] ;  /* 0x08800000ac9f4fae */ /* 0x0003e2000b901d46 */
[-C--:B------:R-:W-:Y:S01]  /*14860*/  @P4 LEA R176, P5, R169, R122.reuse, 0x1 ;  /* 0x0000007aa9b04211 */ /* 0x080fe200078a08ff */
[----:B------:R-:W-:Y:S01]  /*14870*/  IMAD.X R166, R149, 0x1, R168, P0 ;  /* 0x0000000195a67824 */ /* 0x000fe200000e06a8 */
[C---:B------:R-:W-:Y:S01]  /*14880*/  @P2 LEA R180, P0, R169.reuse, R122, 0x1 ;  /* 0x0000007aa9b42211 */ /* 0x040fe200078008ff */
[----:B------:R-:W-:Y:S03]  /*14890*/  @!P4 STS.128 [R159+0x8800], RZ ;  /* 0x008800ff9f00c388 */ /* 0x000fe60000000c00 */
[CCC-:B------:R-:W-:Y:S01]  /*148a0*/  @P4 LEA.HI.X R177, R169.reuse, R165.reuse, R166.reuse, 0x1, P5 ;  /* 0x000000a5a9b14211 */ /* 0x1c0fe200028f0ca6 */
[----:B------:R-:W-:Y:S01]  /*148b0*/  @!PT LDS RZ, [RZ] ;  /* 0x00000000fffff984 */ /* 0x000fe20000000800 */
[----:B------:R-:W-:Y:S01]  /*148c0*/  @!PT LDS RZ, [RZ] ;  /* 0x00000000fffff984 */ /* 0x000fe20000000800 */
[----:B------:R-:W-:Y:S01]  /*148d0*/  @!PT LDS RZ, [RZ] ;  /* 0x00000000fffff984 */ /* 0x000fe20000000800 */
[----:B------:R1:W-:Y:S01]  /*148e0*/  @P2 LDGSTS.E.BYPASS.LTC128B.128 [R159+0xa800], desc[UR6][R170.64+0x80] ;  /* 0x0a800080aa9f2fae */ /* 0x0003e2000b901d46 */
[----:B------:R-:W-:Y:S01]  /*148f0*/  @P2 LEA.HI.X R181, R169, R165, R166, 0x1, P0 ;  /* 0x000000a5a9b52211 */ /* 0x000fe200000f0ca6 */
[----:B------:R-:W-:Y:S01]  /*14900*/  IMAD.MOV.U32 R165, RZ, RZ, R3 ;  /* 0x000000ffffa57224 */ /* 0x000fe200078e0003 */
[----:B------:R-:W-:Y:S01]  /*14910*/  ISETP.GE.AND P0, PT, R157, 0x2, PT ;  /* 0x000000029d00780c */ /* 0x000fe20003f06270 */
        /* <DEDUP_REMOVED lines=22> */
[----:B------:R-:W2:Y:S04]  /*14a80*/  LDSM.16.M88.4 R108, [R145+0x4000] ;  /* 0x00400000916c783b */ /* 0x000ea80000000200 */
[----:B------:R-:W3:Y:S04]  /*14a90*/  LDSM.16.M88.4 R112, [R145+0x4800] ;  /* 0x004800009170783b */ /* 0x000ee80000000200 */
[----:B------:R-:W4:Y:S04]  /*14aa0*/  LDSM.16.M88.4 R116, [R145+0x5000] ;  /* 0x005000009174783b */ /* 0x000f280000000200 */
[----:B------:R-:W0:Y:S04]  /*14ab0*/  LDGDEPBAR ;  /* 0x00000000000079af */ /* 0x000e280000000000 */
[----:B------:R-:W5:Y:S04]  /*14ac0*/  LDSM.16.M88.4 R120, [R145+0x5800] ;  /* 0x005800009178783b */ /* 0x000f680000000200 */
[----:B------:R-:W-:Y:S01]  /*14ad0*/  LDSM.16.M88.4 R124, [R134] ;  /* 0x00000000867c783b */ /* 0x000fe20000000200 */
[C---:B--2---:R-:W-:Y:S06]  /*14ae0*/  HMMA.16816.F32.BF16 R4, R104.reuse, R108, RZ ;  /* 0x0000006c6804723c */ /* 0x044fec00000418ff */
[C---:B------:R-:W-:Y:S01]  /*14af0*/  HMMA.16816.F32.BF16 R8, R104.reuse, R110, RZ ;  /* 0x0000006e6808723c */ /* 0x040fe200000418ff */
[----:B------:R-:W-:Y:S05]  /*14b00*/  LDSM.16.M88.4 R108, [R144] ;  /* 0x00000000906c783b */ /* 0x000fea0000000200 */
[C---:B---3--:R-:W-:Y:S06]  /*14b10*/  HMMA.16816.F32.BF16 R12, R104.reuse, R112, RZ ;  /* 0x00000070680c723c */ /* 0x048fec00000418ff */
[C---:B------:R-:W-:Y:S01]  /*14b20*/  HMMA.16816.F32.BF16 R16, R104.reuse, R114, RZ ;  /* 0x000000726810723c */ /* 0x040fe200000418ff */
[----:B------:R-:W2:Y:S05]  /*14b30*/  LDSM.16.M88.4 R112, [R143] ;  /* 0x000000008f70783b */ /* 0x000eaa0000000200 */
[C---:B----4-:R-:W-:Y:S06]  /*14b40*/  HMMA.16816.F32.BF16 R20, R104.reuse, R116, RZ ;  /* 0x000000746814723c */ /* 0x050fec00000418ff */
[C---:B------:R-:W-:Y:S01]  /*14b50*/  HMMA.16816.F32.BF16 R24, R104.reuse, R118, RZ ;  /* 0x000000766818723c */ /* 0x040fe200000418ff */
[----:B------:R-:W3:Y:S05]  /*14b60*/  LDSM.16.M88.4 R116, [R135] ;  /* 0x000000008774783b */ /* 0x000eea0000000200 */
[C---:B-----5:R-:W-:Y:S06]  /*14b70*/  HMMA.16816.F32.BF16 R28, R104.reuse, R120, RZ ;  /* 0x00000078681c723c */ /* 0x060fec00000418ff */
[----:B------:R-:W-:Y:S01]  /*14b80*/  HMMA.16816.F32.BF16 R32, R104, R122, RZ ;  /* 0x0000007a6820723c */ /* 0x000fe200000418ff */
[----:B------:R-:W4:Y:S04]  /*14b90*/  LDSM.16.M88.4 R104, [R133] ;  /* 0x000000008568783b */ /* 0x000f280000000200 */
[----:B------:R-:W-:Y:S01]  /*14ba0*/  LDSM.16.M88.4 R120, [R139+0x4800] ;  /* 0x004800008b78783b */ /* 0x000fe20000000200 */
[C---:B--2---:R-:W-:Y:S06]  /*14bb0*/  HMMA.16816.F32.BF16 R4, R108.reuse, R112, R4 ;  /* 0x000000706c04723c */ /* 0x044fec0000041804 */
[C---:B------:R-:W-:Y:S01]  /*14bc0*/  HMMA.16816.F32.BF16 R8, R108.reuse, R114, R8 ;  /* 0x000000726c08723c */ /* 0x040fe20000041808 */
[----:B------:R-:W-:Y:S05]  /*14bd0*/  LDSM.16.M88.4 R112, [R142] ;  /* 0x000000008e70783b */ /* 0x000fea0000000200 */
[C---:B---3--:R-:W-:Y:S06]  /*14be0*/  HMMA.16816.F32.BF16 R12, R108.reuse, R116, R12 ;  /* 0x000000746c0c723c */ /* 0x048fec000004180c */
[C---:B------:R-:W-:Y:S01]  /*14bf0*/  HMMA.16816.F32.BF16 R16, R108.reuse, R118, R16 ;  /* 0x000000766c10723c */ /* 0x040fe20000041810 */
[----:B------:R-:W2:Y:S05]  /*14c00*/  LDSM.16.M88.4 R116, [R139+0x4000] ;  /* 0x004000008b74783b */ /* 0x000eaa0000000200 */
[C---:B------:R-:W-:Y:S06]  /*14c10*/  HMMA.16816.F32.BF16 R20, R108.reuse, R124, R20 ;  /* 0x0000007c6c14723c */ /* 0x040fec0000041814 */
[C---:B------:R-:W-:Y:S06]  /*14c20*/  HMMA.16816.F32.BF16 R24, R108.reuse, R126, R24 ;  /* 0x0000007e6c18723c */ /* 0x040fec0000041818 */
[C---:B----4-:R-:W-:Y:S06]  /*14c30*/  HMMA.16816.F32.BF16 R28, R108.reuse, R104, R28 ;  /* 0x000000686c1c723c */ /* 0x050fec000004181c */
[----:B------:R-:W-:Y:S01]  /*14c40*/  HMMA.16816.F32.BF16 R32, R108, R106, R32 ;  /* 0x0000006a6c20723c */ /* 0x000fe20000041820 */
[----:B------:R-:W3:Y:S04]  /*14c50*/  LDSM.16.M88.4 R104, [R139+0x5000] ;  /* 0x005000008b68783b */ /* 0x000ee80000000200 */
[----:B------:R-:W4:Y:S01]  /*14c60*/  LDSM.16.M88.4 R108, [R139+0x5800] ;  /* 0x005800008b6c783b */ /* 0x000f220000000200 */
        /* <DEDUP_REMOVED lines=11> */
[----:B------:R-:W3:Y:S04]  /*14d20*/  LDSM.16.M88.4 R108, [R132+0x1000] ;  /* 0x00100000846c783b */ /* 0x000ee80000000200 */
[----:B------:R-:W4:Y:S01]  /*14d30*/  LDSM.16.M88.4 R112, [R132+0x1800] ;  /* 0x001800008470783b */ /* 0x000f220000000200 */
        /* <DEDUP_REMOVED lines=18> */
[----:B------:R-:W-:Y:S05]  /*14e60*/  LDSM.16.M88.4 R120, [R130] ;  /* 0x000000008278783b */ /* 0x000fea0000000200 */
[C---:B---3--:R-:W-:Y:S06]  /*14e70*/  HMMA.16816.F32.BF16 R20, R108.reuse, R104, R20 ;  /* 0x000000686c14723c */ /* 0x048fec0000041814 */
[C---:B------:R-:W-:Y:S01]  /*14e80*/  HMMA.16816.F32.BF16 R24, R108.reuse, R106, R24 ;  /* 0x0000006a6c18723c */ /* 0x040fe20000041818 */
[----:B------:R-:W2:Y:S05]  /*14e90*/  LDSM.16.M88.4 R104, [R144+0x2000] ;  /* 0x002000009068783b */ /* 0x000eaa0000000200 */
[C---:B----4-:R-:W-:Y:S06]  /*14ea0*/  HMMA.16816.F32.BF16 R28, R108.reuse, R112, R28 ;  /* 0x000000706c1c723c */ /* 0x050fec000004181c */
[----:B------:R-:W-:Y:S01]  /*14eb0*/  HMMA.16816.F32.BF16 R32, R108, R114, R32 ;  /* 0x000000726c20723c */ /* 0x000fe20000041820 */
[----:B------:R-:W3:Y:S04]  /*14ec0*/  LDSM.16.M88.4 R108, [R129] ;  /* 0x00000000816c783b */ /* 0x000ee80000000200 */
[----:B------:R-:W4:Y:S01]  /*14ed0*/  LDSM.16.M88.4 R112, [R128] ;  /* 0x000000008070783b */ /* 0x000f220000000200 */
        /* <DEDUP_REMOVED lines=26> */
[----:B------:R-:W-:Y:S04]  /*15080*/  DEPBAR.LE SB0, 0x0 ;  /* 0x000080000000791a */ /* 0x000fe80000000000 */
[----:B------:R-:W-:Y:S01]  /*15090*/  BAR.SYNC.DEFER_BLOCKING 0x0 ;  /* 0x0000000000007b1d */ /* 0x000fe20000010000 */
[C---:B--2---:R-:W-:Y:S06]  /*150a0*/  HMMA.16816.F32.BF16 R4, R104.reuse, R116, R4 ;  /* 0x000000746804723c */ /* 0x044fec0000041804 */
[C---:B------:R-:W-:Y:S06]  /*150b0*/  HMMA.16816.F32.BF16 R8, R104.reuse, R118, R8 ;  /* 0x000000766808723c */ /* 0x040fec0000041808 */
[C---:B------:R-:W-:Y:S06]  /*150c0*/  HMMA.16816.F32.BF16 R12, R104.reuse, R120, R12 ;  /* 0x00000078680c723c */ /* 0x040fec000004180c */
[C---:B------:R-:W-:Y:S06]  /*150d0*/  HMMA.16816.F32.BF16 R16, R104.reuse, R122, R16 ;  /* 0x0000007a6810723c */ /* 0x040fec0000041810 */
[C---:B---3--:R-:W-:Y:S05]  /*150e0*/  HMMA.16816.F32.BF16 R20, R104.reuse, R108, R20 ;  /* 0x0000006c6814723c */ /* 0x048fea0000041814 */
[----:B------:R-:W-:Y:S01]  /*150f0*/  IMAD.MOV.U32 R122, RZ, RZ, R2 ;  /* 0x000000ffff7a7224 */ /* 0x000fe200078e0002 */
[C---:B------:R-:W-:Y:S06]  /*15100*/  HMMA.16816.F32.BF16 R24, R104.reuse, R110, R24 ;  /* 0x0000006e6818723c */ /* 0x040fec0000041818 */
[C---:B----4-:R-:W-:Y:S06]  /*15110*/  HMMA.16816.F32.BF16 R28, R104.reuse, R112, R28 ;  /* 0x00000070681c723c */ /* 0x050fec000004181c */
[----:B------:R-:W-:Y:S01]  /*15120*/  HMMA.16816.F32.BF16 R32, R104, R114, R32 ;  /* 0x000000726820723c */ /* 0x000fe20000041820 */
[----:B------:R-:W-:Y:S11]  /*15130*/  @!UPT UIADD3 URZ, URZ, URZ, URZ ;  /* 0x0000003f3f3ff290 */ /* 0x000ff6000fffe03f */
[----:B------:R-:W-:Y:S01]  /*15140*/  @!UPT UIADD3 URZ, URZ, URZ, URZ ;  /* 0x0000003f3f3ff290 */ /* 0x000fe2000fffe03f */
[----:B-1----:R-:W-:Y:S11]  /*15150*/  @!P0 BRA `(.L_x_5842) ;  /* 0x0000000800048947 */ /* 0x002ff60003800000 */
[----:B------:R-:W-:Y:S02]  /*15160*/  MOV R107, UR8 ;  /* 0x00000008006b7c02 */ /* 0x000fe40008000f00 */
[----:B------:R-:W-:Y:S01]  /*15170*/  MOV R104, UR5 ;  /* 0x0000000500687c02 */ /* 0x000fe20008000f00 */
        /* <DEDUP_REMOVED lines=64> */
.L_x_5843:
        /* <DEDUP_REMOVED lines=12> */
[----:B------:R1:W-:Y:S01]  /*15640*/  @!P4 STS.128 [R159+0x4000], RZ ;  /* 0x004000ff9f00c388 */ /* 0x0003e20000000c00 */
        /* <DEDUP_REMOVED lines=10> */
[--C-:B------:R-:W-:Y:S02]  /*156f0*/  @P2 LEA.HI.X R113, R3, R153, R104.reuse, 0x1, P1 ;  /* 0x0000009903712211 */ /* 0x100fe400008f0c68 */
[----:B------:R-:W-:Y:S01]  /*15700*/  IADD3 R105, P0, R148, R3, RZ ;  /* 0x0000000394697210 */ /* 0x000fe20007f1e0ff */
[----:B------:R-:W-:Y:S01]  /*15710*/  @!PT LDS RZ, [RZ] ;  /* 0x00000000fffff984 */ /* 0x000fe20000000800 */
[----:B------:R-:W-:Y:S01]  /*15720*/  @!PT LDS RZ, [RZ] ;  /* 0x00000000fffff984 */ /* 0x000fe20000000800 */
[----:B------:R-:W-:Y:S01]  /*15730*/  @!PT LDS RZ, [RZ] ;  /* 0x00000000fffff984 */ /* 0x000fe20000000800 */
[----:B------:R1:W-:Y:S03]  /*15740*/  @P4 LDGSTS.E.BYPASS.LTC128B.128 [R159+0x4800], desc[UR6][R108.64] ;  /* 0x048000006c9f4fae */ /* 0x0003e6000b901d46 */
[-C--:B------:R-:W-:Y:S01]  /*15750*/  @P4 LEA R114, P5, R105, R156.reuse, 0x1 ;  /* 0x0000009c69724211 */ /* 0x080fe200078a08ff */
[----:B------:R1:W-:Y:S01]  /*15760*/  @!P4 STS.128 [R159+0x4800], RZ ;  /* 0x004800ff9f00c388 */ /* 0x0003e20000000c00 */
[----:B------:R-:W-:Y:S01]  /*15770*/  IMAD.X R2, R147, 0x1, R104, P0 ;  /* 0x0000000193027824 */ /* 0x000fe200000e0668 */
[C---:B------:R-:W-:Y:S01]  /*15780*/  @P2 LEA R118, P0, R105.reuse, R156, 0x1 ;  /* 0x0000009c69762211 */ /* 0x040fe200078008ff */
[----:B------:R-:W-:Y:S01]  /*15790*/  IMAD.MOV.U32 R156, RZ, RZ, R110 ;  /* 0x000000ffff9c7224 */ /* 0x000fe200078e006e */
[----:B------:R-:W-:Y:S01]  /*157a0*/  @!PT LDS RZ, [RZ] ;  /* 0x00000000fffff984 */ /* 0x000fe20000000800 */
[----:B------:R-:W-:Y:S01]  /*157b0*/  @!PT LDS RZ, [RZ] ;  /* 0x00000000fffff984 */ /* 0x000fe20000000800 */
[----:B------:R-:W-:Y:S01]  /*157c0*/  @!PT LDS RZ, [RZ] ;  /* 0x00000000fffff984 */ /* 0x000fe20000000800 */
[----:B------:R1:W-:Y:S02]  /*157d0*/  @P2 LDGSTS.E.BYPASS.LTC128B.128 [R159+0x6800], desc[UR6][R106.64+0x80] ;  /* 0x068000806a9f2fae */ /* 0x0003e4000b901d46 */
[CCC-:B------:R-:W-:Y:S02]  /*157e0*/  @P4 LEA.HI.X R115, R105.reuse, R153.reuse, R2.reuse, 0x1, P5 ;  /* 0x0000009969734211 */ /* 0x1c0fe400028f0c02 */
        /* <DEDUP_REMOVED lines=24> */
.L_x_5842:
[----:B------:R-:W-:Y:S01]  /*15970*/  FMNMX.FTZ R2, R4, R0, !PT ;  /* 0x0000000004027209 */ /* 0x000fe20007810000 */
[----:B-1----:R-:W-:Y:S01]  /*15980*/  LDSM.16.MT88.4 R112, [R137+0x8000] ;  /* 0x008000008970783b */ /* 0x002fe20000004200 */
        /* <DEDUP_REMOVED lines=41> */
[C---:B------:R-:W-:Y:S01]  /*15c20*/  FMUL.FTZ R123, R3.reuse, UR4 ;  /* 0x00000004037b7c20 */ /* 0x040fe20008410000 */
[----:B------:R-:W-:Y:S02]  /*15c30*/  FSETP.NEU.FTZ.AND P0, PT, R3, -INF , PT ;  /* 0xff8000000300780b */ /* 0x000fe40003f1d000 */
[----:B------:R-:W-:Y:S01]  /*15c40*/  FMUL.FTZ R104, R0, UR4 ;  /* 0x0000000400687c20 */ /* 0x000fe20008410000 */
[C---:B------:R-:W-:Y:S01]  /*15c50*/  FADD.FTZ R0, -R2.reuse, R101 ;  /* 0x0000006502007221 */ /* 0x040fe20000010100 */
[----:B------:R-:W-:Y:S01]  /*15c60*/  FSEL R123, R123, RZ, P0 ;  /* 0x000000ff7b7b7208 */ /* 0x000fe20000000000 */
[----:B------:R-:W-:Y:S01]  /*15c70*/  FMUL.FTZ R121, R2, UR4 ;  /* 0x0000000402797c20 */ /* 0x000fe20008410000 */
[----:B------:R-:W1:Y:S01]  /*15c80*/  MUFU.EX2 R101, R104 ;  /* 0x0000006800657308 */ /* 0x000e620000000800 */
[----:B------:R-:W-:Y:S01]  /*15c90*/  FMUL.FTZ R106, R0, UR4 ;  /* 0x00000004006a7c20 */ /* 0x000fe20008410000 */
[----:B------:R-:W-:Y:S01]  /*15ca0*/  FSETP.NEU.FTZ.AND P0, PT, R2, -INF , PT ;  /* 0xff8000000200780b */ /* 0x000fe20003f1d000 */
[--C-:B------:R-:W-:Y:S01]  /*15cb0*/  FFMA.FTZ R120, R4, UR4, -R123.reuse ;  /* 0x0000000404787c23 */ /* 0x100fe2000801087b */
[--C-:B------:R-:W-:Y:S01]  /*15cc0*/  FFMA.FTZ R5, R5, UR4, -R123.reuse ;  /* 0x0000000405057c23 */ /* 0x100fe2000801087b */
[--C-:B------:R-:W-:Y:S01]  /*15cd0*/  FFMA.FTZ R116, R9, UR4, -R123.reuse ;  /* 0x0000000409747c23 */ /* 0x100fe2000801087b */
[----:B------:R-:W-:Y:S01]  /*15ce0*/  FSEL R121, R121, RZ, P0 ;  /* 0x000000ff79797208 */ /* 0x000fe20000000000 */
[--C-:B------:R-:W-:Y:S03]  /*15cf0*/  FFMA.FTZ R13, R13, UR4, -R123.reuse ;  /* 0x000000040d0d7c23 */ /* 0x100fe6000801087b */
[----:B------:R2:W3:Y:S01]  /*15d00*/  MUFU.EX2 R0, R106 ;  /* 0x0000006a00007308 */ /* 0x0004e20000000800 */
[--C-:B------:R-:W-:Y:S01]  /*15d10*/  FFMA.FTZ R124, R12, UR4, -R123.reuse ;  /* 0x000000040c7c7c23 */ /* 0x100fe2000801087b */
[----:B------:R-:W-:Y:S01]  /*15d20*/  FFMA.FTZ R125, R17, UR4, -R123 ;  /* 0x00000004117d7c23 */ /* 0x000fe2000801087b */
[--C-:B------:R-:W-:Y:S01]  /*15d30*/  FFMA.FTZ R119, R6, UR4, -R121.reuse ;  /* 0x0000000406777c23 */ /* 0x100fe20008010879 */
[----:B------:R-:W-:Y:S01]  /*15d40*/  FFMA.FTZ R6, R7, UR4, -R121 ;  /* 0x0000000407067c23 */ /* 0x000fe20008010879 */
        /* <DEDUP_REMOVED lines=12> */
[----:B--2---:R-:W2:Y:S01]  /*15e10*/  LDSM.16.MT88.4 R104, [R140+0x8000] ;  /* 0x008000008c68783b */ /* 0x004ea20000004200 */
        /* <DEDUP_REMOVED lines=15> */
[----:B-1----:R-:W-:Y:S01]  /*15f10*/  F2FP.BF16.F32.PACK_AB R96, R5, R120 ;  /* 0x000000780560723e */ /* 0x002fe200000010ff */
        /* <DEDUP_REMOVED lines=13> */
[C---:B------:R-:W-:Y:S03]  /*15ff0*/  FMUL.FTZ R64, R101.reuse, R64 ;  /* 0x0000004065407220 */ /* 0x040fe60000410000 */
[----:B------:R-:W1:Y:S01]  /*16000*/  MUFU.EX2 R116, R116 ;  /* 0x0000007400747308 */ /* 0x000e620000000800 */
[----:B---3--:R-:W-:Y:S01]  /*16010*/  F2FP.BF16.F32.PACK_AB R97, R6, R119 ;  /* 0x000000770661723e */ /* 0x008fe200000010ff */
        /* <DEDUP_REMOVED lines=14> */
[----:B------:R-:W3:Y:S01]  /*16100*/  MUFU.EX2 R118, R118 ;  /* 0x0000007600767308 */ /* 0x000ee20000000800 */
[----:B-1----:R-:W-:Y:S01]  /*16110*/  F2FP.BF16.F32.PACK_AB R98, R116, R7 ;  /* 0x000000077462723e */ /* 0x002fe200000010ff */
[C---:B------:R-:W-:Y:S01]  /*16120*/  FMUL.FTZ R78, R0.reuse, R78 ;  /* 0x0000004e004e7220 */ /* 0x040fe20000410000 */
[C---:B------:R-:W-:Y:S01]  /*16130*/  FMUL.FTZ R79, R0.reuse, R79 ;  /* 0x0000004f004f7220 */ /* 0x040fe20000410000 */
[--C-:B------:R-:W-:Y:S01]  /*16140*/  FFMA.FTZ R126, R15, UR4, -R121.reuse ;  /* 0x000000040f7e7c23 */ /* 0x100fe20008010879 */
[----:B------:R-:W-:Y:S01]  /*16150*/  FMUL.FTZ R12, R101, R92 ;  /* 0x0000005c650c7220 */ /* 0x000fe20000410000 */
[C---:B------:R-:W-:Y:S01]  /*16160*/  FMUL.FTZ R15, R0.reuse, R95 ;  /* 0x0000005f000f7220 */ /* 0x040fe20000410000 */
[----:B------:R-:W-:Y:S01]  /*16170*/  FFMA.FTZ R127, R19, UR4, -R121 ;  /* 0x00000004137f7c23 */ /* 0x000fe20008010879 */
[C---:B------:R-:W-:Y:S01]  /*16180*/  FMUL.FTZ R80, R101.reuse, R80 ;  /* 0x0000005065507220 */ /* 0x040fe20000410000 */
[C---:B------:R-:W-:Y:S01]  /*16190*/  FMUL.FTZ R81, R101.reuse, R81 ;  /* 0x0000005165517220 */ /* 0x040fe20000410000 */
[C---:B------:R-:W-:Y:S01]  /*161a0*/  FMUL.FTZ R82, R0.reuse, R82 ;  /* 0x0000005200527220 */ /* 0x040fe20000410000 */
[C---:B------:R-:W-:Y:S01]  /*161b0*/  FMUL.FTZ R83, R0.reuse, R83 ;  /* 0x0000005300537220 */ /* 0x040fe20000410000 */
[----:B------:R-:W-:Y:S01]  /*161c0*/  MUFU.EX2 R124, R124 ;  /* 0x0000007c007c7308 */ /* 0x000fe20000000800 */
[C---:B------:R-:W-:Y:S01]  /*161d0*/  FMUL.FTZ R17, R101.reuse, R89 ;  /* 0x0000005965117220 */ /* 0x040fe20000410000 */
[----:B------:R-:W-:Y:S01]  /*161e0*/  FMUL.FTZ R19, R0, R91 ;  /* 0x0000005b00137220 */ /* 0x000fe20000410000 */
[C---:B------:R-:W-:Y:S01]  /*161f0*/  FMUL.FTZ R84, R101.reuse, R84 ;  /* 0x0000005465547220 */ /* 0x040fe20000410000 */
[----:B------:R-:W-:Y:S01]  /*16200*/  FMUL.FTZ R85, R101, R85 ;  /* 0x0000005565557220 */ /* 0x000fe20000410000 */
[----:B---3--:R-:W-:Y:S01]  /*16210*/  F2FP.BF16.F32.PACK_AB R99, R118, R117 ;  /* 0x000000757663723e */ /* 0x008fe200000010ff */
[--C-:B------:R-:W-:Y:S01]  /*16220*/  FFMA.FTZ R166, R24, UR4, -R123.reuse ;  /* 0x0000000418a67c23 */ /* 0x100fe2000801087b */
[----:B------:R-:W-:Y:S01]  /*16230*/  FFMA.FTZ R167, R25, UR4, -R123 ;  /* 0x0000000419a77c23 */ /* 0x000fe2000801087b */
[--C-:B------:R-:W-:Y:S01]  /*16240*/  FFMA.FTZ R169, R26, UR4, -R121.reuse ;  /* 0x000000041aa97c23 */ /* 0x100fe20008010879 */
[----:B------:R-:W-:Y:S01]  /*16250*/  FFMA.FTZ R168, R27, UR4, -R121 ;  /* 0x000000041ba87c23 */ /* 0x000fe20008010879 */
[----:B------:R-:W-:Y:S01]  /*16260*/  FFMA.FTZ R170, R32, UR4, -R123 ;  /* 0x0000000420aa7c23 */ /* 0x000fe2000801087b */
[----:B------:R-:W-:Y:S01]  /*16270*/  LDSM.16.MT88.4 R24, [R137+0x9000] ;  /* 0x009000008918783b */ /* 0x000fe20000004200 */
[C---:B--2---:R-:W-:Y:S01]  /*16280*/  HMMA.16816.F32.BF16 R8, R96.reuse, R104, R8 ;  /* 0x000000686008723c */ /* 0x044fe20000041808 */
[----:B------:R-:W-:Y:S04]  /*16290*/  MUFU.EX2 R125, R125 ;  /* 0x0000007d007d7308 */ /* 0x000fe80000000800 */
[----:B------:R-:W-:Y:S01]  /*162a0*/  FFMA.FTZ R171, R34, UR4, -R121 ;  /* 0x0000000422ab7c23 */ /* 0x000fe20008010879 */
[C---:B------:R-:W-:Y:S01]  /*162b0*/  HMMA.16816.F32.BF16 R36, R96.reuse, R106, R36 ;  /* 0x0000006a6024723c */ /* 0x040fe20000041824 */
[----:B------:R-:W1:Y:S04]  /*162c0*/  LDSM.16.MT88.4 R104, [R136+0x8000] ;  /* 0x008000008868783b */ /* 0x000e680000004200 */
[----:B------:R-:W-:Y:S01]  /*162d0*/  MUFU.EX2 R127, R127 ;  /* 0x0000007f007f7308 */ /* 0x000fe20000000800 */
[----:B------:R-:W-:Y:S01]  /*162e0*/  ISETP.GT.AND P0, PT, R157, 0x1, PT ;  /* 0x000000019d00780c */ /* 0x000fe20003f04270 */
[C---:B------:R-:W-:Y:S01]  /*162f0*/  FMUL.FTZ R86, R0.reuse, R86 ;  /* 0x0000005600567220 */ /* 0x040fe20000410000 */
[C---:B------:R-:W-:Y:S03]  /*16300*/  HMMA.16816.F32.BF16 R40, R96.reuse, R108, R40 ;  /* 0x0000006c6028723c */ /* 0x040fe60000041828 */
[C---:B------:R-:W-:Y:S03]  /*16310*/  FMUL.FTZ R87, R0.reuse, R87 ;  /* 0x0000005700577220 */ /* 0x040fe60000410000 */
[C---:B------:R-:W-:Y:S01]  /*16320*/  HMMA.16816.F32.BF16 R44, R96.reuse, R110, R44 ;  /* 0x0000006e602c723c */ /* 0x040fe2000004182c */
[----:B------:R-:W2:Y:S01]  /*16330*/  LDSM.16.MT88.4 R108, [R140+0xa000] ;  /* 0x00a000008c6c783b */ /* 0x000ea20000004200 */
[----:B------:R-:W-:Y:S03]  /*16340*/  MUFU.EX2 R166, R166 ;  /* 0x000000a600a67308 */ /* 0x000fe60000000800 */
[----:B------:R-:W-:Y:S01]  /*16350*/  FFMA.FTZ R120, R101, R164, R120 ;  /* 0x000000a465787223 */ /* 0x000fe20000010078 */
[C---:B------:R-:W-:Y:S06]  /*16360*/  HMMA.16816.F32.BF16 R48, R96.reuse, R112, R48 ;  /* 0x000000706030723c */ /* 0x040fec0000041830 */
[----:B------:R-:W-:Y:S01]  /*16370*/  MUFU.EX2 R167, R167 ;  /* 0x000000a700a77308 */ /* 0x000fe20000000800 */
[----:B------:R-:W-:Y:S01]  /*16380*/  FFMA.FTZ R119, R0, R163, R119 ;  /* 0x000000a300777223 */ /* 0x000fe20000010077 */
[C---:B------:R-:W-:Y:S01]  /*16390*/  HMMA.16816.F32.BF16 R52, R96.reuse, R114, R52 ;  /* 0x000000726034723c */ /* 0x040fe20000041834 */
[----:B------:R-:W3:Y:S02]  /*163a0*/  LDSM.16.MT88.4 R112, [R138+0xa000] ;  /* 0x00a000008a70783b */ /* 0x000ee40000004200 */
[----:B------:R-:W-:Y:S05]  /*163b0*/  FADD.FTZ R120, R5, R120 ;  /* 0x0000007805787221 */ /* 0x000fea0000010000 */
[----:B------:R-:W-:Y:S03]  /*163c0*/  MUFU.EX2 R169, R169 ;  /* 0x000000a900a97308 */ /* 0x000fe60000000800 */
[----:B------:R-:W-:Y:S01]  /*163d0*/  FADD.FTZ R6, R6, R119 ;  /* 0x0000007706067221 */ /* 0x000fe20000010000 */
[----:B------:R-:W-:Y:S03]  /*163e0*/  FADD.FTZ R5, R7, R120 ;  /* 0x0000007807057221 */ /* 0x000fe60000010000 */
[----:B------:R-:W-:Y:S03]  /*163f0*/  FADD.FTZ R117, R117, R6 ;  /* 0x0000000675757221 */ /* 0x000fe60000010000 */
[----:B------:R-:W-:Y:S01]  /*16400*/  MUFU.EX2 R168, R168 ;  /* 0x000000a800a87308 */ /* 0x000fe20000000800 */
[----:B------:R-:W-:Y:S01]  /*16410*/  FADD.FTZ R5, R116, R5 ;  /* 0x0000000574057221 */ /* 0x000fe20000010000 */
[----:B------:R-:W-:Y:S01]  /*16420*/  FADD.FTZ R117, R118, R117 ;  /* 0x0000007576757221 */ /* 0x000fe20000010000 */
[C---:B-1----:R-:W-:Y:S07]  /*16430*/  HMMA.16816.F32.BF16 R56, R96.reuse, R104, R56 ;  /* 0x000000686038723c */ /* 0x042fee0000041838 */
[----:B------:R-:W-:Y:S01]  /*16440*/  MUFU.EX2 R170, R170 ;  /* 0x000000aa00aa7308 */ /* 0x000fe20000000800 */
[C---:B------:R-:W-:Y:S01]  /*16450*/  HMMA.16816.F32.BF16 R60, R96.reuse, R106, R60 ;  /* 0x0000006a603c723c */ /* 0x040fe2000004183c */
[----:B------:R-:W1:Y:S05]  /*16460*/  LDSM.16.MT88.4 R104, [R137+0xa000] ;  /* 0x00a000008968783b */ /* 0x000e6a0000004200 */
[C---:B--2---:R-:W-:Y:S03]  /*16470*/  HMMA.16816.F32.BF16 R64, R96.reuse, R108, R64 ;  /* 0x0000006c6040723c */ /* 0x044fe60000041840 */
[----:B------:R-:W-:Y:S03]  /*16480*/  MUFU.EX2 R171, R171 ;  /* 0x000000ab00ab7308 */ /* 0x000fe60000000800 */
[C---:B------:R-:W-:Y:S01]  /*16490*/  HMMA.16816.F32.BF16 R68, R96.reuse, R110, R68 ;  /* 0x0000006e6044723c */ /* 0x040fe20000041844 */
[----:B------:R-:W2:Y:S05]  /*164a0*/  LDSM.16.MT88.4 R108, [R136+0xa000] ;  /* 0x00a00000886c783b */ /* 0x000eaa0000004200 */
[C---:B---3--:R-:W-:Y:S01]  /*164b0*/  HMMA.16816.F32.BF16 R72, R96.reuse, R112, R72 ;  /* 0x000000706048723c */ /* 0x048fe20000041848 */
[----:B------:R3:W4:Y:S05]  /*164c0*/  MUFU.EX2 R113, R13 ;  /* 0x0000000d00717308 */ /* 0x00072a0000000800 */
[C---:B------:R-:W-:Y:S05]  /*164d0*/  HMMA.16816.F32.BF16 R76, R96.reuse, R114, R76 ;  /* 0x00000072604c723c */ /* 0x040fea000004184c */
[----:B------:R5:W-:Y:S01]  /*164e0*/  MUFU.EX2 R115, R126 ;  /* 0x0000007e00737308 */ /* 0x000be20000000800 */
[----:B------:R-:W-:Y:S01]  /*164f0*/  FFMA.FTZ R112, R14, UR4, -R121 ;  /* 0x000000040e707c23 */ /* 0x000fe20008010879 */
[----:B------:R-:W-:Y:S01]  /*16500*/  FMUL.FTZ R14, R0, R94 ;  /* 0x0000005e000e7220 */ /* 0x000fe20000410000 */
[----:B------:R-:W-:Y:S03]  /*16510*/  FFMA.FTZ R114, R16, UR4, -R123 ;  /* 0x0000000410727c23 */ /* 0x000fe6000801087b */
[C---:B------:R-:W-:Y:S04]  /*16520*/  FMUL.FTZ R16, R101.reuse, R88 ;  /* 0x0000005865107220 */ /* 0x040fe80000410000 */
[----:B------:R-:W2:Y:S01]  /*16530*/  MUFU.EX2 R112, R112 ;  /* 0x0000007000707308 */ /* 0x000ea20000000800 */
[----:B---3--:R-:W-:Y:S01]  /*16540*/  FMUL.FTZ R13, R101, R93 ;  /* 0x0000005d650d7220 */ /* 0x008fe20000410000 */
[----:B----4-:R-:W-:Y:S01]  /*16550*/  F2FP.BF16.F32.PACK_AB R88, R113, R124 ;  /* 0x0000007c7158723e */ /* 0x010fe200000010ff */
[----:B------:R-:W3:Y:S01]  /*16560*/  LDSM.16.MT88.4 R92, [R140+0x8800] ;  /* 0x008800008c5c783b */ /* 0x000ee20000004200 */
[----:B------:R-:W-:Y:S01]  /*16570*/  FADD.FTZ R124, R124, R5 ;  /* 0x000000057c7c7221 */ /* 0x000fe20000010000 */
[----:B------:R-:W-:Y:S02]  /*16580*/  IADD3 R5, R157, -0x1, RZ ;  /* 0xffffffff9d057810 */ /* 0x000fe40007ffe0ff */
[----:B------:R-:W-:Y:S01]  /*16590*/  MOV R101, R2 ;  /* 0x0000000200657202 */ /* 0x000fe20000000f00 */
[C---:B-1----:R-:W-:Y:S02]  /*165a0*/  HMMA.16816.F32.BF16 R12, R96.reuse, R104, R12 ;  /* 0x00000068600c723c */ /* 0x042fe4000004180c */
[----:B------:R-:W1:Y:S01]  /*165b0*/  MUFU.EX2 R114, R114 ;  /* 0x0000007200727308 */ /* 0x000e620000000800 */
[----:B-----5:R-:W-:Y:S01]  /*165c0*/  FFMA.FTZ R126, R18, UR4, -R121 ;  /* 0x00000004127e7c23 */ /* 0x020fe20008010879 */
[----:B------:R-:W-:Y:S01]  /*165d0*/  FMUL.FTZ R18, R0, R90 ;  /* 0x0000005a00127220 */ /* 0x000fe20000410000 */
[----:B------:R-:W-:Y:S01]  /*165e0*/  FADD.FTZ R113, R113, R124 ;  /* 0x0000007c71717221 */ /* 0x000fe20000010000 */
[C---:B------:R-:W-:Y:S01]  /*165f0*/  HMMA.16816.F32.BF16 R80, R96.reuse, R106, R80 ;  /* 0x0000006a6050723c */ /* 0x040fe20000041850 */
[----:B------:R-:W4:Y:S05]  /*16600*/  LDSM.16.MT88.4 R104, [R138+0x8800] ;  /* 0x008800008a68783b */ /* 0x000f2a0000004200 */
[----:B------:R-:W5:Y:S01]  /*16610*/  MUFU.EX2 R126, R126 ;  /* 0x0000007e007e7308 */ /* 0x000f620000000800 */
[----:B--2---:R-:W-:Y:S01]  /*16620*/  F2FP.BF16.F32.PACK_AB R89, R115, R112 ;  /* 0x000000707359723e */ /* 0x004fe200000010ff */
[C---:B------:R-:W-:Y:S03]  /*16630*/  HMMA.16816.F32.BF16 R16, R96.reuse, R108, R16 ;  /* 0x0000006c6010723c */ /* 0x040fe60000041810 */
[----:B------:R-:W-:Y:S03]  /*16640*/  MOV R157, R5 ;  /* 0x00000005009d7202 */ /* 0x000fe60000000f00 */
[----:B------:R-:W-:Y:S01]  /*16650*/  HMMA.16816.F32.BF16 R84, R96, R110, R84 ;  /* 0x0000006e6054723c */ /* 0x000fe20000041854 */
[----:B------:R-:W2:Y:S04]  /*16660*/  LDSM.16.MT88.4 R96, [R137+0x8800] ;  /* 0x008800008960783b */ /* 0x000ea80000004200 */
[----:B-1----:R-:W-:Y:S01]  /*16670*/  F2FP.BF16.F32.PACK_AB R90, R125, R114 ;  /* 0x000000727d5a723e */ /* 0x002fe200000010ff */
[--C-:B------:R-:W-:Y:S01]  /*16680*/  FFMA.FTZ R108, R20, UR4, -R123.reuse ;  /* 0x00000004146c7c23 */ /* 0x100fe2000801087b */
[----:B------:R-:W-:Y:S01]  /*16690*/  FFMA.FTZ R109, R21, UR4, -R123 ;  /* 0x00000004156d7c23 */ /* 0x000fe2000801087b */
[----:B-----5:R-:W-:Y:S03]  /*166a0*/  F2FP.BF16.F32.PACK_AB R91, R127, R126 ;  /* 0x0000007e7f5b723e */ /* 0x020fe600000010ff */
[--C-:B------:R-:W-:Y:S01]  /*166b0*/  FFMA.FTZ R110, R22, UR4, -R121.reuse ;  /* 0x00000004166e7c23 */ /* 0x100fe20008010879 */
[----:B------:R-:W-:Y:S01]  /*166c0*/  FFMA.FTZ R111, R23, UR4, -R121 ;  /* 0x00000004176f7c23 */ /* 0x000fe20008010879 */
[----:B------:R-:W-:Y:S01]  /*166d0*/  F2FP.BF16.F32.PACK_AB R22, R167, R166 ;  /* 0x000000a6a716723e */ /* 0x000fe200000010ff */
[----:B------:R-:W-:Y:S01]  /*166e0*/  MUFU.EX2 R108, R108 ;  /* 0x0000006c006c7308 */ /* 0x000fe20000000800 */
[----:B------:R-:W-:Y:S01]  /*166f0*/  F2FP.BF16.F32.PACK_AB R23, R168, R169 ;  /* 0x000000a9a817723e */ /* 0x000fe200000010ff */
[----:B------:R-:W-:Y:S01]  /*16700*/  FADD.FTZ R112, R112, R117 ;  /* 0x0000007570707221 */ /* 0x000fe20000010000 */
[C---:B---3--:R-:W-:Y:S07]  /*16710*/  HMMA.16816.F32.BF16 R8, R88.reuse, R92, R8 ;  /* 0x0000005c5808723c */ /* 0x048fee0000041808 */
[----:B------:R-:W1:Y:S01]  /*16720*/  MUFU.EX2 R109, R109 ;  /* 0x0000006d006d7308 */ /* 0x000e620000000800 */
[C---:B------:R-:W-:Y:S01]  /*16730*/  HMMA.16816.F32.BF16 R36, R88.reuse, R94, R36 ;  /* 0x0000005e5824723c */ /* 0x040fe20000041824 */
[----:B------:R-:W3:Y:S02]  /*16740*/  LDSM.16.MT88.4 R92, [R136+0x8800] ;  /* 0x00880000885c783b */ /* 0x000ee40000004200 */
[----:B------:R-:W-:Y:S03]  /*16750*/  MOV R0, R3 ;  /* 0x0000000300007202 */ /* 0x000fe60000000f00 */
[C---:B----4-:R-:W-:Y:S03]  /*16760*/  HMMA.16816.F32.BF16 R40, R88.reuse, R104, R40 ;  /* 0x000000685828723c */ /* 0x050fe60000041828 */
[----:B------:R-:W-:Y:S02]  /*16770*/  MUFU.EX2 R110, R110 ;  /* 0x0000006e006e7308 */ /* 0x000fe40000000800 */
[----:B------:R-:W-:Y:S01]  /*16780*/  FADD.FTZ R115, R115, R112 ;  /* 0x0000007073737221 */ /* 0x000fe20000010000 */
[C---:B------:R-:W-:Y:S01]  /*16790*/  HMMA.16816.F32.BF16 R44, R88.reuse, R106, R44 ;  /* 0x0000006a582c723c */ /* 0x040fe2000004182c */
[----:B------:R-:W4:Y:S06]  /*167a0*/  LDSM.16.MT88.4 R104, [R140+0xa800] ;  /* 0x00a800008c68783b */ /* 0x000f2c0000004200 */
[----:B------:R-:W5:Y:S01]  /*167b0*/  MUFU.EX2 R111, R111 ;  /* 0x0000006f006f7308 */ /* 0x000f620000000800 */
[----:B-1----:R-:W-:Y:S01]  /*167c0*/  F2FP.BF16.F32.PACK_AB R20, R109, R108 ;  /* 0x0000006c6d14723e */ /* 0x002fe200000010ff */
[C---:B--2---:R-:W-:Y:S03]  /*167d0*/  HMMA.16816.F32.BF16 R48, R88.reuse, R96, R48 ;  /* 0x000000605830723c */ /* 0x044fe60000041830 */
[----:B------:R-:W-:Y:S03]  /*167e0*/  FADD.FTZ R114, R114, R113 ;  /* 0x0000007172727221 */ /* 0x000fe60000010000 */
[C---:B------:R-:W-:Y:S01]  /*167f0*/  HMMA.16816.F32.BF16 R52, R88.reuse, R98, R52 ;  /* 0x000000625834723c */ /* 0x040fe20000041834 */
[----:B------:R-:W1:Y:S04]  /*16800*/  LDSM.16.MT88.4 R96, [R138+0xa800] ;  /* 0x00a800008a60783b */ /* 0x000e680000004200 */
[----:B------:R-:W-:Y:S01]  /*16810*/  FADD.FTZ R126, R126, R115 ;  /* 0x000000737e7e7221 */ /* 0x000fe20000010000 */
[----:B------:R-:W-:Y:S01]  /*16820*/  FADD.FTZ R125, R125, R114 ;  /* 0x000000727d7d7221 */ /* 0x000fe20000010000 */
[----:B-----5:R-:W-:Y:S04]  /*16830*/  F2FP.BF16.F32.PACK_AB R21, R111, R110 ;  /* 0x0000006e6f15723e */ /* 0x020fe800000010ff */
[----:B------:R-:W-:Y:S01]  /*16840*/  FADD.FTZ R127, R127, R126 ;  /* 0x0000007e7f7f7221 */ /* 0x000fe20000010000 */
[----:B------:R-:W-:Y:S03]  /*16850*/  FADD.FTZ R108, R108, R125 ;  /* 0x0000007d6c6c7221 */ /* 0x000fe60000010000 */
[----:B------:R-:W-:Y:S01]  /*16860*/  FADD.FTZ R110, R110, R127 ;  /* 0x0000007f6e6e7221 */ /* 0x000fe20000010000 */
[----:B------:R-:W-:Y:S01]  /*16870*/  FADD.FTZ R109, R109, R108 ;  /* 0x0000006c6d6d7221 */ /* 0x000fe20000010000 */
[C---:B---3--:R-:W-:Y:S03]  /*16880*/  HMMA.16816.F32.BF16 R56, R88.reuse, R92, R56 ;  /* 0x0000005c5838723c */ /* 0x048fe60000041838 */
[----:B------:R-:W-:Y:S01]  /*16890*/  FADD.FTZ R110, R111, R110 ;  /* 0x0000006e6f6e7221 */ /* 0x000fe20000010000 */
[----:B------:R-:W-:Y:S02]  /*168a0*/  FADD.FTZ R166, R166, R109 ;  /* 0x0000006da6a67221 */ /* 0x000fe40000010000 */
[C---:B------:R-:W-:Y:S01]  /*168b0*/  HMMA.16816.F32.BF16 R60, R88.reuse, R94, R60 ;  /* 0x0000005e583c723c */ /* 0x040fe2000004183c */
[----:B------:R-:W2:Y:S04]  /*168c0*/  LDSM.16.MT88.4 R92, [R137+0xa800] ;  /* 0x00a80000895c783b */ /* 0x000ea80000004200 */
[----:B------:R-:W-:Y:S01]  /*168d0*/  FADD.FTZ R169, R169, R110 ;  /* 0x0000006ea9a97221 */ /* 0x000fe20000010000 */
[C---:B----4-:R-:W-:Y:S05]  /*168e0*/  HMMA.16816.F32.BF16 R64, R88.reuse, R104, R64 ;  /* 0x000000685840723c */ /* 0x050fea0000041840 */
[----:B------:R-:W-:Y:S01]  /*168f0*/  FADD.FTZ R167, R167, R166 ;  /* 0x000000a6a7a77221 */ /* 0x000fe20000010000 */
[C---:B------:R-:W-:Y:S01]  /*16900*/  HMMA.16816.F32.BF16 R68, R88.reuse, R106, R68 ;  /* 0x0000006a5844723c */ /* 0x040fe20000041844 */
[----:B------:R-:W3:Y:S04]  /*16910*/  LDSM.16.MT88.4 R104, [R136+0xa800] ;  /* 0x00a800008868783b */ /* 0x000ee80000004200 */
[----:B------:R-:W-:Y:S01]  /*16920*/  FADD.FTZ R169, R168, R169 ;  /* 0x000000a9a8a97221 */ /* 0x000fe20000010000 */
        /* <DEDUP_REMOVED lines=8> */
[----:B------:R-:W3:Y:S04]  /*169b0*/  LDSM.16.MT88.4 R88, [R136+0x9000] ;  /* 0x009000008858783b */ /* 0x000ee80000004200 */
[--C-:B------:R-:W-:Y:S01]  /*169c0*/  FFMA.FTZ R104, R28, UR4, -R123.reuse ;  /* 0x000000041c687c23 */ /* 0x100fe2000801087b */
[C---:B-1----:R-:W-:Y:S05]  /*169d0*/  HMMA.16816.F32.BF16 R8, R20.reuse, R96, R8 ;  /* 0x000000601408723c */ /* 0x042fea0000041808 */
[----:B------:R-:W-:Y:S01]  /*169e0*/  FFMA.FTZ R105, R29, UR4, -R123 ;  /* 0x000000041d697c23 */ /* 0x000fe2000801087b */
[C---:B------:R-:W-:Y:S01]  /*169f0*/  HMMA.16816.F32.BF16 R36, R20.reuse, R98, R36 ;  /* 0x000000621424723c */ /* 0x040fe20000041824 */
[----:B------:R-:W-:Y:S04]  /*16a00*/  MUFU.EX2 R104, R104 ;  /* 0x0000006800687308 */ /* 0x000fe80000000800 */
[--C-:B------:R-:W-:Y:S01]  /*16a10*/  FFMA.FTZ R106, R30, UR4, -R121.reuse ;  /* 0x000000041e6a7c23 */ /* 0x100fe20008010879 */
[----:B------:R-:W-:Y:S01]  /*16a20*/  FFMA.FTZ R107, R31, UR4, -R121 ;  /* 0x000000041f6b7c23 */ /* 0x000fe20008010879 */
[----:B------:R-:W-:Y:S01]  /*16a30*/  FFMA.FTZ R123, R33, UR4, -R123 ;  /* 0x00000004217b7c23 */ /* 0x000fe2000801087b */
[----:B------:R-:W-:Y:S03]  /*16a40*/  LDSM.16.MT88.4 R28, [R140+0x9800] ;  /* 0x009800008c1c783b */ /* 0x000fe60000004200 */
[----:B------:R-:W1:Y:S01]  /*16a50*/  MUFU.EX2 R105, R105 ;  /* 0x0000006900697308 */ /* 0x000e620000000800 */
[----:B------:R-:W-:Y:S04]  /*16a60*/  FFMA.FTZ R121, R35, UR4, -R121 ;  /* 0x0000000423797c23 */ /* 0x000fe80008010879 */
[----:B------:R-:W-:Y:S01]  /*16a70*/  LDSM.16.MT88.4 R32, [R137+0x9800] ;  /* 0x009800008920783b */ /* 0x000fe20000004200 */
[C---:B--2---:R-:W-:Y:S04]  /*16a80*/  HMMA.16816.F32.BF16 R40, R20.reuse, R92, R40 ;  /* 0x0000005c1428723c */ /* 0x044fe80000041828 */
[----:B------:R-:W-:Y:S02]  /*16a90*/  MUFU.EX2 R106, R106 ;  /* 0x0000006a006a7308 */ /* 0x000fe40000000800 */
[C---:B------:R-:W-:Y:S01]  /*16aa0*/  HMMA.16816.F32.BF16 R44, R20.reuse, R94, R44 ;  /* 0x0000005e142c723c */ /* 0x040fe2000004182c */
[----:B------:R-:W2:Y:S07]  /*16ab0*/  LDSM.16.MT88.4 R92, [R140+0xb000] ;  /* 0x00b000008c5c783b */ /* 0x000eae0000004200 */
[----:B------:R-:W4:Y:S01]  /*16ac0*/  MUFU.EX2 R107, R107 ;  /* 0x0000006b006b7308 */ /* 0x000f220000000800 */
[C---:B------:R-:W-:Y:S09]  /*16ad0*/  HMMA.16816.F32.BF16 R48, R20.reuse, R24, R48 ;  /* 0x000000181430723c */ /* 0x040ff20000041830 */
[----:B------:R-:W5:Y:S01]  /*16ae0*/  MUFU.EX2 R123, R123 ;  /* 0x0000007b007b7308 */ /* 0x000f620000000800 */
[C---:B------:R-:W-:Y:S01]  /*16af0*/  HMMA.16816.F32.BF16 R52, R20.reuse, R26, R52 ;  /* 0x0000001a1434723c */ /* 0x040fe20000041834 */
[----:B------:R-:W1:Y:S05]  /*16b00*/  LDSM.16.MT88.4 R24, [R138+0xb000] ;  /* 0x00b000008a18783b */ /* 0x000e6a0000004200 */
[C---:B---3--:R-:W-:Y:S03]  /*16b10*/  HMMA.16816.F32.BF16 R56, R20.reuse, R88, R56 ;  /* 0x000000581438723c */ /* 0x048fe60000041838 */
[----:B------:R-:W3:Y:S03]  /*16b20*/  MUFU.EX2 R172, R121 ;  /* 0x0000007900ac7308 */ /* 0x000ee60000000800 */
[C---:B------:R-:W-:Y:S01]  /*16b30*/  HMMA.16816.F32.BF16 R60, R20.reuse, R90, R60 ;  /* 0x0000005a143c723c */ /* 0x040fe2000004183c */
[----:B------:R-:W4:Y:S05]  /*16b40*/  LDSM.16.MT88.4 R88, [R137+0xb000] ;  /* 0x00b000008958783b */ /* 0x000f2a0000004200 */
[C---:B--2---:R-:W-:Y:S06]  /*16b50*/  HMMA.16816.F32.BF16 R64, R20.reuse, R92, R64 ;  /* 0x0000005c1440723c */ /* 0x044fec0000041840 */
[C---:B------:R-:W-:Y:S01]  /*16b60*/  HMMA.16816.F32.BF16 R68, R20.reuse, R94, R68 ;  /* 0x0000005e1444723c */ /* 0x040fe20000041844 */
[----:B------:R-:W2:Y:S05]  /*16b70*/  LDSM.16.MT88.4 R92, [R136+0xb000] ;  /* 0x00b00000885c783b */ /* 0x000eaa0000004200 */
[C---:B-1----:R-:W-:Y:S06]  /*16b80*/  HMMA.16816.F32.BF16 R72, R20.reuse, R24, R72 ;  /* 0x000000181448723c */ /* 0x042fec0000041848 */
[C---:B------:R-:W-:Y:S01]  /*16b90*/  HMMA.16816.F32.BF16 R76, R20.reuse, R26, R76 ;  /* 0x0000001a144c723c */ /* 0x040fe2000004184c */
[----:B------:R-:W1:Y:S05]  /*16ba0*/  LDSM.16.MT88.4 R24, [R138+0x9800] ;  /* 0x009800008a18783b */ /* 0x000e6a0000004200 */
[C---:B----4-:R-:W-:Y:S06]  /*16bb0*/  HMMA.16816.F32.BF16 R12, R20.reuse, R88, R12 ;  /* 0x00000058140c723c */ /* 0x050fec000004180c */
[C---:B------:R-:W-:Y:S06]  /*16bc0*/  HMMA.16816.F32.BF16 R80, R20.reuse, R90, R80 ;  /* 0x0000005a1450723c */ /* 0x040fec0000041850 */
[C---:B--2---:R-:W-:Y:S06]  /*16bd0*/  HMMA.16816.F32.BF16 R16, R20.reuse, R92, R16 ;  /* 0x0000005c1410723c */ /* 0x044fec0000041810 */
[----:B------:R-:W-:Y:S07]  /*16be0*/  HMMA.16816.F32.BF16 R84, R20, R94, R84 ;  /* 0x0000005e1454723c */ /* 0x000fee0000041854 */
[----:B------:R-:W-:Y:S01]  /*16bf0*/  F2FP.BF16.F32.PACK_AB R20, R105, R104 ;  /* 0x000000686914723e */ /* 0x000fe200000010ff */
[----:B------:R-:W-:Y:S03]  /*16c00*/  FADD.FTZ R104, R104, R167 ;  /* 0x000000a768687221 */ /* 0x000fe60000010000 */
[----:B------:R-:W-:Y:S01]  /*16c10*/  F2FP.BF16.F32.PACK_AB R21, R107, R106 ;  /* 0x0000006a6b15723e */ /* 0x000fe200000010ff */
[----:B------:R-:W-:Y:S01]  /*16c20*/  FADD.FTZ R106, R106, R169 ;  /* 0x000000a96a6a7221 */ /* 0x000fe20000010000 */
[----:B-----5:R-:W-:Y:S01]  /*16c30*/  F2FP.BF16.F32.PACK_AB R22, R123, R170 ;  /* 0x000000aa7b16723e */ /* 0x020fe200000010ff */
        /* <DEDUP_REMOVED lines=12> */
[C---:B------:R-:W-:Y:S01]  /*16d00*/  HMMA.16816.F32.BF16 R44, R20.reuse, R26, R44 ;  /* 0x0000001a142c723c */ /* 0x040fe2000004182c */
[----:B------:R-:W1:Y:S05]  /*16d10*/  LDSM.16.MT88.4 R24, [R138+0xb800] ;  /* 0x00b800008a18783b */ /* 0x000e6a0000004200 */
[C---:B------:R-:W-:Y:S06]  /*16d20*/  HMMA.16816.F32.BF16 R48, R20.reuse, R32, R48 ;  /* 0x000000201430723c */ /* 0x040fec0000041830 */
[C---:B------:R-:W-:Y:S01]  /*16d30*/  HMMA.16816.F32.BF16 R52, R20.reuse, R34, R52 ;  /* 0x000000221434723c */ /* 0x040fe20000041834 */
[----:B------:R-:W4:Y:S05]  /*16d40*/  LDSM.16.MT88.4 R32, [R137+0xb800] ;  /* 0x00b800008920783b */ /* 0x000f2a0000004200 */
[C---:B--2---:R-:W-:Y:S06]  /*16d50*/  HMMA.16816.F32.BF16 R56, R20.reuse, R8, R56 ;  /* 0x000000081438723c */ /* 0x044fec0000041838 */
[C---:B------:R-:W-:Y:S01]  /*16d60*/  HMMA.16816.F32.BF16 R60, R20.reuse, R10, R60 ;  /* 0x0000000a143c723c */ /* 0x040fe2000004183c */
[----:B------:R-:W2:Y:S05]  /*16d70*/  LDSM.16.MT88.4 R8, [R136+0xb800] ;  /* 0x00b800008808783b */ /* 0x000eaa0000004200 */
[C---:B---3--:R-:W-:Y:S06]  /*16d80*/  HMMA.16816.F32.BF16 R64, R20.reuse, R28, R64 ;  /* 0x0000001c1440723c */ /* 0x048fec0000041840 */
[C---:B------:R-:W-:Y:S06]  /*16d90*/  HMMA.16816.F32.BF16 R68, R20.reuse, R30, R68 ;  /* 0x0000001e1444723c */ /* 0x040fec0000041844 */
[C---:B-1----:R-:W-:Y:S06]  /*16da0*/  HMMA.16816.F32.BF16 R72, R20.reuse, R24, R72 ;  /* 0x000000181448723c */ /* 0x042fec0000041848 */
[C---:B------:R-:W-:Y:S06]  /*16db0*/  HMMA.16816.F32.BF16 R76, R20.reuse, R26, R76 ;  /* 0x0000001a144c723c */ /* 0x040fec000004184c */
[C---:B----4-:R-:W-:Y:S06]  /*16dc0*/  HMMA.16816.F32.BF16 R92, R20.reuse, R32, R12 ;  /* 0x00000020145c723c */ /* 0x050fec000004180c */
[C---:B------:R-:W-:Y:S06]  /*16dd0*/  HMMA.16816.F32.BF16 R80, R20.reuse, R34, R80 ;  /* 0x000000221450723c */ /* 0x040fec0000041850 */
[C---:B--2---:R-:W-:Y:S06]  /*16de0*/  HMMA.16816.F32.BF16 R88, R20.reuse, R8, R16 ;  /* 0x000000081458723c */ /* 0x044fec0000041810 */
[----:B------:R-:W-:Y:S01]  /*16df0*/  HMMA.16816.F32.BF16 R84, R20, R10, R84 ;  /* 0x0000000a1454723c */ /* 0x000fe20000041854 */
[----:B------:R-:W-:Y:S11]  /*16e00*/  @!UPT UIADD3 URZ, URZ, URZ, URZ ;  /* 0x0000003f3f3ff290 */ /* 0x000ff6000fffe03f */
[----:B------:R-:W-:Y:S01]  /*16e10*/  @!UPT UIADD3 URZ, URZ, URZ, URZ ;  /* 0x0000003f3f3ff290 */ /* 0x000fe2000fffe03f */
[----:B------:R-:W-:Y:S11]  /*16e20*/  @P0 BRA `(.L_x_5844) ;  /* 0xffffffd400040947 */ /* 0x000ff6000383ffff */
.L_x_5840:
[----:B------:R-:W1:Y:S01]  /*16e30*/  SHFL.BFLY PT, R5, R164, 0x2, 0x1f ;  /* 0x0c401f00a4057f89 */ /* 0x000e6200000e0000 */
[----:B------:R-:W-:Y:S01]  /*16e40*/  MOV R6, 0x3f800000 ;  /* 0x3f80000000067802 */ /* 0x000fe20000000f00 */
[----:B------:R-:W2:Y:S01]  /*16e50*/  S2UR UR4, SR_CgaCtaId ;  /* 0x00000000000479c3 */ /* 0x000ea20000008800 */
[----:B------:R-:W-:Y:S01]  /*16e60*/  MOV R7, 0x3f800000 ;  /* 0x3f80000000077802 */ /* 0x000fe20000000f00 */
[----:B------:R-:W3:Y:S01]  /*16e70*/  SHFL.BFLY PT, R0, R163, 0x2, 0x1f ;  /* 0x0c401f00a3007f89 */ /* 0x000ee200000e0000 */
[----:B------:R-:W-:Y:S01]  /*16e80*/  UMOV UR5, 0x400 ;  /* 0x0000040000057882 */ /* 0x000fe20000000000 */
[----:B-1----:R-:W-:Y:S01]  /*16e90*/  FADD.FTZ R8, R5, R164 ;  /* 0x000000a405087221 */ /* 0x002fe20000010000 */
[----:B--2---:R-:W-:Y:S01]  /*16ea0*/  ULEA UR4, UR4, UR5, 0x18 ;  /* 0x0000000504047291 */ /* 0x004fe2000f8ec03f */
[----:B---3--:R-:W-:-:S03]  /*16eb0*/  FADD.FTZ R9, R0, R163 ;  /* 0x000000a300097221 */ /* 0x008fc60000010000 */
[----:B------:R-:W1:Y:S04]  /*16ec0*/  SHFL.BFLY PT, R5, R8, 0x1, 0x1f ;  /* 0x0c201f0008057f89 */ /* 0x000e6800000e0000 */
[----:B------:R-:W2:Y:S01]  /*16ed0*/  SHFL.BFLY PT, R4, R9, 0x1, 0x1f ;  /* 0x0c201f0009047f89 */ /* 0x000ea200000e0000 */
[----:B------:R-:W3:Y:S01]  /*16ee0*/  S2R R0, SR_TID.X ;  /* 0x0000000000007919 */ /* 0x000ee20000002100 */
[----:B-1----:R-:W-:Y:S01]  /*16ef0*/  FADD.FTZ R5, R8, R5 ;  /* 0x0000000508057221 */ /* 0x002fe20000010000 */
[----:B--2---:R-:W-:-:S04]  /*16f00*/  FADD.FTZ R4, R9, R4 ;  /* 0x0000000409047221 */ /* 0x004fc80000010000 */
[----:B------:R-:W-:Y:S02]  /*16f10*/  FSETP.NE.FTZ.AND P4, PT, R5, RZ, PT ;  /* 0x000000ff0500720b */ /* 0x000fe40003f95000 */
[----:B------:R-:W-:Y:S02]  /*16f20*/  FSETP.NE.FTZ.AND P3, PT, R4, RZ, PT ;  /* 0x000000ff0400720b */ /* 0x000fe40003f75000 */
[----:B---3--:R-:W-:-:S09]  /*16f30*/  SHF.R.S32.HI R9, RZ, 0x1f, R0 ;  /* 0x0000001fff097819 */ /* 0x008fd20000011400 */
        /* <DEDUP_REMOVED lines=36> */
[C---:B--2---:R-:W-:Y:S01]  /*17180*/  FMUL.FTZ R99, R7.reuse, R99 ;  /* 0x0000006307637220 */ /* 0x044fe20000410000 */
[C---:B------:R-:W-:Y:S01]  /*17190*/  FMUL.FTZ R98, R7.reuse, R98 ;  /* 0x0000006207627220 */ /* 0x040fe20000410000 */
        /* <DEDUP_REMOVED lines=36> */
[----:B------:R-:W1:Y:S01]  /*173e0*/  @P3 MUFU.LG2 R4, R4 ;  /* 0x0000000400043308 */ /* 0x000e620000000c00 */
[----:B------:R-:W-:Y:S01]  /*173f0*/  LOP3.LUT R7, R6, 0x3ffffffc, RZ, 0xc0, !PT ;  /* 0x3ffffffc06077812 */ /* 0x000fe200078ec0ff */
[----:B---3--:R-:W-:Y:S01]  /*17400*/  @P4 FMUL.FTZ R12, R5, 0.69314718246459960938 ;  /* 0x3f317218050c4820 */ /* 0x008fe20000410000 */
[----:B------:R-:W-:-:S02]  /*17410*/  SHF.L.U32 R10, R8, 0x6, RZ ;  /* 0x00000006080a7819 */ /* 0x000fc400000006ff */
[----:B------:R-:W-:Y:S02]  /*17420*/  SHF.R.S32.HI R6, RZ, 0x5, R9 ;  /* 0x00000005ff067819 */ /* 0x000fe40000011409 */
[----:B------:R-:W-:Y:S02]  /*17430*/  IADD3 R7, -R7, R0, RZ ;  /* 0x0000000007077210 */ /* 0x000fe40007ffe1ff */
[----:B------:R-:W-:Y:S02]  /*17440*/  LOP3.LUT R10, R10, 0x1c0, RZ, 0xc0, !PT ;  /* 0x000001c00a0a7812 */ /* 0x000fe400078ec0ff */
[----:B------:R-:W-:Y:S02]  /*17450*/  LOP3.LUT R11, R8, 0x1, RZ, 0xc0, !PT ;  /* 0x00000001080b7812 */ /* 0x000fe400078ec0ff */
[----:B------:R-:W-:Y:S02]  /*17460*/  LEA R7, R6, R7, 0x9 ;  /* 0x0000000706077211 */ /* 0x000fe400078e48ff */
[----:B------:R-:W-:-:S02]  /*17470*/  LEA.HI R10, R10, R10, RZ, 0x1d ;  /* 0x0000000a0a0a7211 */ /* 0x000fc400078fe8ff */
[----:B------:R-:W-:Y:S01]  /*17480*/  ISETP.NE.U32.AND P0, PT, R11, 0x1, PT ;  /* 0x000000010b00780c */ /* 0x000fe20003f05070 */
[----:B-1----:R-:W-:Y:S01]  /*17490*/  @P3 FMUL.FTZ R5, R4, 0.69314718246459960938 ;  /* 0x3f31721804053820 */ /* 0x002fe20000410000 */
[----:B------:R-:W-:Y:S02]  /*174a0*/  LEA R7, R7, R10, 0x1 ;  /* 0x0000000a07077211 */ /* 0x000fe400078e08ff */
[----:B------:R-:W-:Y:S02]  /*174b0*/  R2P PR, R8, 0x6 ;  /* 0x0000000608007804 */ /* 0x000fe40000000000 */
[----:B------:R-:W-:Y:S01]  /*174c0*/  LEA R7, R7, UR4, 0x1 ;  /* 0x0000000407077c11 */ /* 0x000fe2000f8e08ff */
[----:B------:R-:W-:Y:S01]  /*174d0*/  ULDC.U8 UR4, c[0x0][0x3d8] ;  /* 0x0000f60000047ab9 */ /* 0x000fe20000000000 */
[----:B------:R-:W-:Y:S02]  /*174e0*/  MOV R8, 0x20 ;  /* 0x0000002000087802 */ /* 0x000fe40000000f00 */
[----:B------:R-:W-:-:S02]  /*174f0*/  MOV R10, 0x40 ;  /* 0x00000040000a7802 */ /* 0x000fc40000000f00 */
[C---:B------:R-:W-:Y:S02]  /*17500*/  IADD3 R11, R7.reuse, -0x10, RZ ;  /* 0xfffffff0070b7810 */ /* 0x040fe40007ffe0ff */
[----:B------:R-:W-:Y:S02]  /*17510*/  SEL R8, R8, 0xffffffe0, !P1 ;  /* 0xffffffe008087807 */ /* 0x000fe40004800000 */
[----:B------:R-:W-:Y:S02]  /*17520*/  @P0 IADD3 R11, R7, 0x10, RZ ;  /* 0x00000010070b0810 */ /* 0x000fe40007ffe0ff */
[----:B------:R-:W-:Y:S02]  /*17530*/  F2FP.BF16.F32.PACK_AB R96, R97, R96 ;  /* 0x000000606160723e */ /* 0x000fe400000010ff */
[----:B------:R-:W-:Y:S02]  /*17540*/  F2FP.BF16.F32.PACK_AB R98, R99, R98 ;  /* 0x000000626362723e */ /* 0x000fe400000010ff */
[----:B------:R-:W-:Y:S01]  /*17550*/  SEL R10, R10, 0xffffffc0, !P2 ;  /* 0xffffffc00a0a7807 */ /* 0x000fe20005000000 */
[----:B------:R-:W-:Y:S01]  /*17560*/  STS [R7], R96 ;  /* 0x0000006007007388 */ /* 0x000fe20000000800 */
[----:B------:R-:W-:-:S02]  /*17570*/  F2FP.BF16.F32.PACK_AB R36, R37, R36 ;  /* 0x000000242524723e */ /* 0x000fc400000010ff */
[----:B------:R-:W-:Y:S01]  /*17580*/  F2FP.BF16.F32.PACK_AB R38, R39, R38 ;  /* 0x000000262726723e */ /* 0x000fe200000010ff */
        /* <DEDUP_REMOVED lines=10> */
[----:B------:R-:W-:Y:S01]  /*17630*/  F2FP.BF16.F32.PACK_AB R48, R49, R48 ;  /* 0x000000303130723e */ /* 0x000fe200000010ff */
[----:B------:R-:W1:Y:S01]  /*17640*/  @P4 LDC R8, c[0x0][0x2e8] ;  /* 0x0000ba00ff084b82 */ /* 0x000e620000000800 */
        /* <DEDUP_REMOVED lines=44> */
[----:B-1----:R-:W-:-:S03]  /*17910*/  @P4 FFMA.FTZ R10, R3, R8, R12 ;  /* 0x00000008030a4223 */ /* 0x002fc6000001000c */
[----:B------:R1:W-:Y:S04]  /*17920*/  STS [R13+0x2000], R72 ;  /* 0x002000480d007388 */ /* 0x0003e80000000800 */
[----:B------:R1:W-:Y:S04]  /*17930*/  STS [R13+0x2400], R74 ;  /* 0x0024004a0d007388 */ /* 0x0003e80000000800 */
[----:B------:R1:W-:Y:S04]  /*17940*/  STS [R15+0x2000], R76 ;  /* 0x0020004c0f007388 */ /* 0x0003e80000000800 */
[----:B------:R1:W-:Y:S01]  /*17950*/  STS [R15+0x2400], R78 ;  /* 0x0024004e0f007388 */ /* 0x0003e20000000800 */
[----:B--2---:R-:W2:Y:S03]  /*17960*/  @P3 LDC R7, c[0x0][0x2e8] ;  /* 0x0000ba00ff073b82 */ /* 0x004ea60000000800 */
[----:B------:R1:W-:Y:S04]  /*17970*/  STS [R17+0x2000], R92 ;  /* 0x0020005c11007388 */ /* 0x0003e80000000800 */
[----:B------:R1:W-:Y:S01]  /*17980*/  STS [R17+0x2400], R94 ;  /* 0x0024005e11007388 */ /* 0x0003e20000000800 */
[----:B---3--:R-:W-:-:S03]  /*17990*/  MOV R11, 0x7f800000 ;  /* 0x7f800000000b7802 */ /* 0x008fc60000000f00 */
[----:B------:R1:W-:Y:S04]  /*179a0*/  STS [R19+0x2000], R80 ;  /* 0x0020005013007388 */ /* 0x0003e80000000800 */
[----:B------:R1:W-:Y:S04]  /*179b0*/  STS [R19+0x2400], R82 ;  /* 0x0024005213007388 */ /* 0x0003e80000000800 */
[----:B------:R1:W-:Y:S04]  /*179c0*/  STS [R21+0x2000], R88 ;  /* 0x0020005815007388 */ /* 0x0003e80000000800 */
[----:B------:R1:W-:Y:S01]  /*179d0*/  STS [R21+0x2400], R90 ;  /* 0x0024005a15007388 */ /* 0x0003e20000000800 */
[----:B--2---:R-:W-:-:S03]  /*179e0*/  @P3 FFMA.FTZ R11, R2, R7, R5 ;  /* 0x00000007020b3223 */ /* 0x004fc60000010005 */
[----:B------:R1:W-:Y:S04]  /*179f0*/  STS [R23+0x2000], R84 ;  /* 0x0020005417007388 */ /* 0x0003e80000000800 */
[----:B------:R1:W-:Y:S01]  /*17a00*/  STS [R23+0x2400], R86 ;  /* 0x0024005617007388 */ /* 0x0003e20000000800 */
[----:B------:R-:W-:Y:S05]  /*17a10*/  @!P0 BRA `(.L_x_5845) ;  /* 0x0000000000248947 */ /* 0x000fea0003800000 */
[----:B------:R-:W2:Y:S01]  /*17a20*/  S2R R7, SR_CTAID.Y ;  /* 0x0000000000077919 */ /* 0x000ea20000002600 */
[----:B------:R-:W2:Y:S01]  /*17a30*/  LDC R2, c[0x0][0x2c4] ;  /* 0x0000b100ff027b82 */ /* 0x000ea20000000800 */
[----:B------:R-:W-:Y:S01]  /*17a40*/  ISETP.NE.AND P0, PT, R152, -0x1, PT ;  /* 0xffffffff9800780c */ /* 0x000fe20003f05270 */
[----:B------:R-:W3:Y:S06]  /*17a50*/  S2R R20, SR_CTAID.Z ;  /* 0x0000000000147919 */ /* 0x000eec0000002700 */
[----:B------:R-:W3:Y:S01]  /*17a60*/  LDC R3, c[0x0][0x2e4] ;  /* 0x0000b900ff037b82 */ /* 0x000ee20000000800 */
[----:B--2---:R-:W-:-:S05]  /*17a70*/  IMAD R5, R7, R2, RZ ;  /* 0x0000000207057224 */ /* 0x004fca00078e02ff */
[----:B------:R-:W-:-:S05]  /*17a80*/  SEL R2, R5, R152, !P0 ;  /* 0x0000009805027207 */ /* 0x000fca0004000000 */
[----:B---3--:R-:W-:Y:S01]  /*17a90*/  IMAD R2, R20, R3, R2 ;  /* 0x0000000314027224 */ /* 0x008fe200078e0202 */
[----:B------:R-:W-:Y:S06]  /*17aa0*/  BRA `(.L_x_5846) ;  /* 0x0000000000187947 */ /* 0x000fec0003800000 */
.L_x_5845:
[----:B------:R-:W2:Y:S01]  /*17ab0*/  S2R R20, SR_CTAID.Z ;  /* 0x0000000000147919 */ /* 0x000ea20000002700 */
[----:B------:R-:W2:Y:S01]  /*17ac0*/  LDC R3, c[0x0][0x270] ;  /* 0x00009c00ff037b82 */ /* 0x000ea20000000800 */
[----:B------:R-:W2:Y:S07]  /*17ad0*/  S2R R7, SR_CTAID.Y ;  /* 0x0000000000077919 */ /* 0x000eae0000002600 */
[----:B------:R-:W3:Y:S01]  /*17ae0*/  LDC R2, c[0x0][0x2c4] ;  /* 0x0000b100ff027b82 */ /* 0x000ee20000000800 */
[----:B--2---:R-:W-:-:S04]  /*17af0*/  IMAD R3, R7, R3, R20 ;  /* 0x0000000307037224 */ /* 0x004fc800078e0214 */
[----:B---3--:R-:W-:-:S07]  /*17b00*/  IMAD R2, R3, R2, RZ ;  /* 0x0000000203027224 */ /* 0x008fce00078e02ff */
.L_x_5846:
[----:B------:R-:W-:Y:S01]  /*17b10*/  LOP3.LUT R9, R9, 0xffffffe0, RZ, 0xc0, !PT ;  /* 0xffffffe009097812 */ /* 0x000fe200078ec0ff */
[----:B------:R-:W2:Y:S01]  /*17b20*/  S2R R8, SR_TID.X ;  /* 0x0000000000087919 */ /* 0x000ea20000002100 */
[----:B------:R-:W-:Y:S01]  /*17b30*/  SHF.R.S32.HI R3, RZ, 0x1f, R6 ;  /* 0x0000001fff037819 */ /* 0x000fe20000011406 */
[----:B------:R-:W-:Y:S02]  /*17b40*/  BSSY B0, `(.L_x_5847) ;  /* 0x0000017000007945 */ /* 0x000fe40003800000 */
[----:B------:R-:W-:Y:S01]  /*17b50*/  IMAD.IADD R9, R0, 0x1, -R9 ;  /* 0x0000000100097824 */ /* 0x000fe200078e0a09 */
[----:B------:R-:W-:Y:S01]  /*17b60*/  LEA.HI R3, R3, R6, RZ, 0x2 ;  /* 0x0000000603037211 */ /* 0x000fe200078f10ff */
[----:B------:R-:W-:Y:S03]  /*17b70*/  BAR.SYNC.DEFER_BLOCKING 0x0 ;  /* 0x0000000000007b1d */ /* 0x000fe60000010000 */
[----:B------:R-:W-:-:S02]  /*17b80*/  LOP3.LUT P0, RZ, R9, 0x3, RZ, 0xc0, !PT ;  /* 0x0000000309ff7812 */ /* 0x000fc4000780c0ff */
[----:B------:R-:W-:-:S05]  /*17b90*/  LOP3.LUT R3, R3, 0xffffffc, RZ, 0xc0, !PT ;  /* 0x0ffffffc03037812 */ /* 0x000fca00078ec0ff */
[----:B------:R-:W-:-:S04]  /*17ba0*/  IMAD.IADD R3, R6, 0x1, -R3 ;  /* 0x0000000106037824 */ /* 0x000fc800078e0a03 */
[----:B------:R-:W-:Y:S02]  /*17bb0*/  IMAD R160, R3, 0x10, R160 ;  /* 0x0000001003a07824 */ /* 0x000fe400078e02a0 */
[----:B------:R-:W-:Y:S05]  /*17bc0*/  @P0 BRA `(.L_x_5848) ;  /* 0x0000000000380947 */ /* 0x000fea0003800000 */
[----:B------:R-:W3:Y:S01]  /*17bd0*/  S2R R3, SR_CTAID.X ;  /* 0x0000000000037919 */ /* 0x000ee20000002500 */
[----:B------:R-:W-:Y:S01]  /*17be0*/  ULDC.64 UR4, c[0x0][0x2b0] ;  /* 0x0000ac0000047ab9 */ /* 0x000fe20000000a00 */
[C---:B---3--:R-:W-:Y:S02]  /*17bf0*/  IMAD R9, R3.reuse, 0x40, R2 ;  /* 0x0000004003097824 */ /* 0x048fe400078e0202 */
[----:B------:R-:W-:Y:S02]  /*17c00*/  IMAD R3, R3, -0x40, R151 ;  /* 0xffffffc003037824 */ /* 0x000fe400078e0297 */
[C---:B------:R-:W-:Y:S01]  /*17c10*/  VIADD R2, R160.reuse, 0x8 ;  /* 0x00000008a0027836 */ /* 0x040fe20000000000 */
[----:B------:R-:W-:Y:S02]  /*17c20*/  SHF.R.S32.HI R5, RZ, 0x1f, R9 ;  /* 0x0000001fff057819 */ /* 0x000fe40000011409 */
[----:B------:R-:W-:Y:S02]  /*17c30*/  IADD3 R0, P0, R160, R9, RZ ;  /* 0x00000009a0007210 */ /* 0x000fe40007f1e0ff */
[----:B------:R-:W-:-:S02]  /*17c40*/  ISETP.GE.AND P1, PT, R2, R3, PT ;  /* 0x000000030200720c */ /* 0x000fc40003f26270 */
[C---:B------:R-:W-:Y:S02]  /*17c50*/  ISETP.GE.AND P2, PT, R160.reuse, R3, PT ;  /* 0x00000003a000720c */ /* 0x040fe40003f46270 */
[----:B------:R-:W-:Y:S02]  /*17c60*/  LEA.HI.X.SX32 R5, R160, R5, 0x1, P0 ;  /* 0x00000005a0057211 */ /* 0x000fe400000f0eff */
[----:B------:R-:W-:-:S04]  /*17c70*/  LEA R2, P0, R0, UR4, 0x2 ;  /* 0x0000000400027c11 */ /* 0x000fc8000f8010ff */
[----:B------:R-:W-:-:S05]  /*17c80*/  LEA.HI.X R3, R0, UR5, R5, 0x2, P0 ;  /* 0x0000000500037c11 */ /* 0x000fca00080f1405 */
[----:B------:R3:W-:Y:S04]  /*17c90*/  @!P2 STG.E desc[UR6][R2.64], R10 ;  /* 0x0000000a0200a986 */ /* 0x0007e8000c101906 */
[----:B------:R3:W-:Y:S02]  /*17ca0*/  @!P1 STG.E desc[UR6][R2.64+0x20], R11 ;  /* 0x0000200b02009986 */ /* 0x0007e4000c101906 */
.L_x_5848:
[----:B------:R-:W-:Y:S05]  /*17cb0*/  BSYNC B0 ;  /* 0x0000000000007941 */ /* 0x000fea0003800000 */
.L_x_5847:
[----:B------:R-:W4:Y:S01]  /*17cc0*/  S2UR UR5, SR_CTAID.X ;  /* 0x00000000000579c3 */ /* 0x000f220000002500 */
[----:B--2---:R-:W-:Y:S01]  /*17cd0*/  SHF.R.S32.HI R9, RZ, 0x1f, R8 ;  /* 0x0000001fff097819 */ /* 0x004fe20000011408 */
[----:B------:R-:W-:Y:S01]  /*17ce0*/  BSSY B0, `(.L_x_5849) ;  /* 0x0000037000007945 */ /* 0x000fe20003800000 */
[----:B-1----:R-:W-:Y:S02]  /*17cf0*/  SHF.R.S32.HI R13, RZ, 0x1f, R7 ;  /* 0x0000001fff0d7819 */ /* 0x002fe40000011407 */
[----:B------:R-:W-:Y:S02]  /*17d00*/  LEA.HI R0, R9, R8, RZ, 0x3 ;  /* 0x0000000809007211 */ /* 0x000fe400078f18ff */
[----:B------:R-:W-:Y:S01]  /*17d10*/  ISETP.NE.AND P0, PT, R152, -0x1, PT ;  /* 0xffffffff9800780c */ /* 0x000fe20003f05270 */
[----:B---3--:R-:W1:Y:S01]  /*17d20*/  LDC.64 R2, c[0x0][0x290] ;  /* 0x0000a400ff027b82 */ /* 0x008e620000000a00 */
[----:B------:R-:W-:Y:S01]  /*17d30*/  SHF.R.S32.HI R0, RZ, 0x3, R0 ;  /* 0x00000003ff007819 */ /* 0x000fe20000011400 */
[----:B------:R2:W3:Y:S01]  /*17d40*/  LDS.128 R8, [R159+0x1800] ;  /* 0x001800009f087984 */ /* 0x0004e20000000c00 */
[----:B------:R-:W-:-:S03]  /*17d50*/  MOV R12, R102 ;  /* 0x00000066000c7202 */ /* 0x000fc60000000f00 */
[----:B------:R-:W-:Y:S02]  /*17d60*/  VIADD R6, R0, 0x10 ;  /* 0x0000001000067836 */ /* 0x000fe40000000000 */
[----:B------:R-:W5:Y:S01]  /*17d70*/  LDC.64 R4, c[0x0][0x298] ;  /* 0x0000a600ff047b82 */ /* 0x000f620000000a00 */
[----:B----4-:R-:W-:-:S04]  /*17d80*/  USHF.L.U32 UR5, UR5, 0x6, URZ ;  /* 0x0000000605057899 */ /* 0x010fc8000800063f */
[----:B------:R-:W-:Y:S02]  /*17d90*/  USHF.R.S32.HI UR4, URZ, 0x1f, UR5 ;  /* 0x0000001f3f047899 */ /* 0x000fe40008011405 */
[----:B------:R-:W-:Y:S02]  /*17da0*/  VIADD R151, R151, -UR5 ;  /* 0x8000000597977c36 */ /* 0x000fe40008000000 */
[----:B-1----:R-:W-:-:S03]  /*17db0*/  IMAD.WIDE.U32 R16, R7, R2, RZ ;  /* 0x0000000207107225 */ /* 0x002fc600078e00ff */
[----:B------:R-:W-:Y:S01]  /*17dc0*/  ISETP.GE.AND P5, PT, R6, R151, PT ;  /* 0x000000970600720c */ /* 0x000fe20003fa6270 */
[----:B------:R-:W-:Y:S01]  /*17dd0*/  IMAD R6, R13, R2, RZ ;  /* 0x000000020d067224 */ /* 0x000fe200078e02ff */
[----:B------:R-:W-:Y:S01]  /*17de0*/  SHF.R.S32.HI R13, RZ, 0x1f, R102 ;  /* 0x0000001fff0d7819 */ /* 0x000fe20000011466 */
[----:B-----5:R-:W-:-:S04]  /*17df0*/  IMAD.WIDE.U32 R14, R152, R4, RZ ;  /* 0x00000004980e7225 */ /* 0x020fc800078e00ff */
[----:B------:R-:W-:Y:S01]  /*17e00*/  IMAD R3, R7, R3, R6 ;  /* 0x0000000307037224 */ /* 0x000fe200078e0206 */
[----:B------:R-:W-:Y:S01]  /*17e10*/  SEL R2, R16, R14, !P0 ;  /* 0x0000000e10027207 */ /* 0x000fe20004000000 */
[----:B------:R-:W-:Y:S01]  /*17e20*/  IMAD.WIDE.U32 R12, R4, UR5, R12 ;  /* 0x00000005040c7c25 */ /* 0x000fe2000f8e000c */
[----:B------:R-:W-:-:S03]  /*17e30*/  SHF.R.S32.HI R7, RZ, 0x1f, R20 ;  /* 0x0000001fff077819 */ /* 0x000fc60000011414 */
[----:B------:R-:W-:Y:S02]  /*17e40*/  IMAD R6, R4, UR4, RZ ;  /* 0x0000000404067c24 */ /* 0x000fe4000f8e02ff */
[----:B------:R-:W-:Y:S02]  /*17e50*/  IMAD R152, R152, R5, R15 ;  /* 0x0000000598987224 */ /* 0x000fe400078e020f */
[----:B------:R-:W-:Y:S01]  /*17e60*/  @!P0 IMAD.IADD R152, R17, 0x1, R3 ;  /* 0x0000000111988824 */ /* 0x000fe200078e0203 */
[----:B------:R-:W-:Y:S01]  /*17e70*/  IADD3 R12, P0, R2, R12, RZ ;  /* 0x0000000c020c7210 */ /* 0x000fe20007f1e0ff */
[----:B------:R-:W-:Y:S01]  /*17e80*/  IMAD R3, R5, UR5, R6 ;  /* 0x0000000505037c24 */ /* 0x000fe2000f8e0206 */
[----:B------:R-:W-:Y:S01]  /*17e90*/  ULDC.64 UR4, c[0x0][0x2a0] ;  /* 0x0000a80000047ab9 */ /* 0x000fe20000000a00 */
[----:B------:R2:W1:Y:S01]  /*17ea0*/  LDS.128 R16, [R159] ;  /* 0x000000009f107984 */ /* 0x0004620000000c00 */
[----:B------:R-:W-:Y:S01]  /*17eb0*/  IMAD R7, R7, UR4, RZ ;  /* 0x0000000407077c24 */ /* 0x000fe2000f8e02ff */
[C---:B------:R-:W-:Y:S01]  /*17ec0*/  IADD3 R6, R0.reuse, 0x20, RZ ;  /* 0x0000002000067810 */ /* 0x040fe20007ffe0ff */
[----:B------:R-:W-:Y:S01]  /*17ed0*/  VIADD R2, R0, 0x30 ;  /* 0x0000003000027836 */ /* 0x000fe20000000000 */
[----:B------:R-:W-:Y:S01]  /*17ee0*/  IADD3.X R13, R152, R13, R3, P0, !PT ;  /* 0x0000000d980d7210 */ /* 0x000fe200007fe403 */
[----:B------:R-:W-:Y:S01]  /*17ef0*/  IMAD R25, R20, UR5, R7 ;  /* 0x0000000514197c24 */ /* 0x000fe2000f8e0207 */
[----:B------:R-:W-:-:S02]  /*17f00*/  ISETP.GE.AND P0, PT, R0, R151, PT ;  /* 0x000000970000720c */ /* 0x000fc40003f06270 */
[-C--:B------:R-:W-:Y:S01]  /*17f10*/  ISETP.GE.AND P4, PT, R6, R151.reuse, PT ;  /* 0x000000970600720c */ /* 0x080fe20003f86270 */
[----:B------:R-:W-:Y:S01]  /*17f20*/  IMAD.WIDE.U32 R20, R20, UR4, R12 ;  /* 0x0000000414147c25 */ /* 0x000fe2000f8e000c */
[----:B------:R-:W-:Y:S01]  /*17f30*/  ISETP.GE.AND P3, PT, R2, R151, PT ;  /* 0x000000970200720c */ /* 0x000fe20003f66270 */
[----:B------:R2:W4:Y:S01]  /*17f40*/  LDS.128 R12, [R159+0x2000] ;  /* 0x002000009f0c7984 */ /* 0x0005220000000c00 */
[----:B------:R-:W-:Y:S02]  /*17f50*/  SHF.R.S32.HI R3, RZ, 0x1f, R0 ;  /* 0x0000001fff037819 */ /* 0x000fe40000011400 */
[----:B------:R-:W-:-:S05]  /*17f60*/  IADD3 R25, R25, R21, RZ ;  /* 0x0000001519197210 */ /* 0x000fca0007ffe0ff */
[----:B---3--:R-:W-:Y:S05]  /*17f70*/  @P0 BRA `(.L_x_5850) ;  /* 0x0000000000340947 */ /* 0x008fea0003800000 */
        /* <DEDUP_REMOVED lines=13> */
.L_x_5850:
[----:B------:R-:W-:Y:S05]  /*18050*/  BSYNC B0 ;  /* 0x0000000000007941 */ /* 0x000fea0003800000 */
.L_x_5849:
        /* <DEDUP_REMOVED lines=20> */
.L_x_5852:
[----:B------:R-:W-:Y:S05]  /*181a0*/  BSYNC B0 ;  /* 0x0000000000007941 */ /* 0x000fea0003800000 */
.L_x_5851:
        /* <DEDUP_REMOVED lines=20> */
.L_x_5854:
[----:B------:R-:W-:Y:S05]  /*182f0*/  BSYNC B0 ;  /* 0x0000000000007941 */ /* 0x000fea0003800000 */
.L_x_5853:
        /* <DEDUP_REMOVED lines=20> */
.L_x_5855:
        /* <DEDUP_REMOVED lines=12> */
.L_x_8516:


//--------------------- .text._ZN5flash24flash_fwd_splitkv_kernelI23Flash_fwd_kernel_traitsILi128ELi64ELi64ELi4ELb0ELb0EN7cutlass10bfloat16_tE19Flash_kernel_traitsILi128ELi64ELi64ELi4ES3_EELb1ELb0ELb0ELb0ELb0ELb1ELb0ELb1EEEvNS_16Flash_fwd_paramsE --------------------------
	.section	.text._ZN5flash24flash_fwd_splitkv_kernelI23Flash_fwd_kernel_traitsILi128ELi64ELi64ELi4ELb0ELb0EN7cutlass10bfloat16_tE19Flash_kernel_traitsILi128ELi64ELi64ELi4ES3_EELb1ELb0ELb0ELb0ELb0ELb1ELb0ELb1EEEvNS_16Flash_fwd_paramsE,"ax",@progbits
	.align	128
        .global         _ZN5flash24flash_fwd_splitkv_kernelI23Flash_fwd_kernel_traitsILi128ELi64ELi64ELi4ELb0ELb0EN7cutlass10bfloat16_tE19Flash_kernel_traitsILi128ELi64ELi64ELi4ES3_EELb1ELb0ELb0ELb0ELb0ELb1ELb0ELb1EEEvNS_16Flash_fwd_paramsE
        .type           _ZN5flash24flash_fwd_splitkv_kernelI23Flash_fwd_kernel_traitsILi128ELi64ELi64ELi4ELb0ELb0EN7cutlass10bfloat16_tE19Flash_kernel_traitsILi128ELi64ELi64ELi4ES3_EELb1ELb0ELb0ELb0ELb0ELb1ELb0ELb1EEEvNS_16Flash_fwd_paramsE,@function
        .size           _ZN5flash24flash_fwd_splitkv_kernelI23Flash_fwd_kernel_traitsILi128ELi64ELi64ELi4ELb0ELb0EN7cutlass10bfloat16_tE19Flash_kernel_traitsILi128ELi64ELi64ELi4ES3_EELb1ELb0ELb0ELb0ELb0ELb1ELb0ELb1EEEvNS_16Flash_fwd_paramsE,(.L_x_8517 - _ZN5flash24flash_fwd_splitkv_kernelI23Flash_fwd_kernel_traitsILi128ELi64ELi64ELi4ELb0ELb0EN7cutlass10bfloat16_tE19Flash_kernel_traitsILi128ELi64ELi64ELi4ES3_EELb1ELb0ELb0ELb0ELb0ELb1ELb0ELb1EEEvNS_16Flash_fwd_paramsE)
        .other          _ZN5flash24flash_fwd_splitkv_kernelI23Flash_fwd_kernel_traitsILi128ELi64ELi64ELi4ELb0ELb0EN7cutlass10bfloat16_tE19Flash_kernel_traitsILi128ELi64ELi64ELi4ES3_EELb1ELb0ELb0ELb0ELb0ELb1ELb0ELb1EEEvNS_16Flash_fwd_paramsE,@"STO_CUDA_ENTRY STV_DEFAULT"
_ZN5flash24flash_fwd_splitkv_kernelI23Flash_fwd_kernel_traitsILi128ELi64ELi64ELi4ELb0ELb0EN7cutlass10bfloat16_tE19Flash_kernel_traitsILi128ELi64ELi64ELi4ES3_EELb1ELb0ELb0ELb0ELb0ELb1ELb0ELb1EEEvNS_16Flash_fwd_paramsE:
.text._ZN5flash24flash_fwd_splitkv_kernelI23Flash_fwd_kernel_traitsILi128ELi64ELi64ELi4ELb0ELb0EN7cutlass10bfloat16_tE19Flash_kernel_traitsILi128ELi64ELi64ELi4ES3_EELb1ELb0ELb0ELb0ELb0ELb1ELb0ELb1EEEvNS_16Flash_fwd_paramsE:
        /* <DEDUP_REMOVED lines=40> */
.L_x_5856:
[----:B------:R-:W1:Y:S02]  /*0280*/  LDC R65, c[0x0][0x2c8] ;  /* 0x0000b200ff417b82 */ /* 0x000e640000000800 */
.L_x_5857:
        /* <DEDUP_REMOVED lines=94> */
.L_x_5860:
[----:B------:R-:W-:Y:S05]  /*0870*/  BSYNC B0 ;  /* 0x0000000000007941 */ /* 0x000fea0003800000 */
.L_x_5859:
        /* <DEDUP_REMOVED lines=19> */
.L_x_5862:
[----:B------:R-:W-:Y:S05]  /*09b0*/  BSYNC B0 ;  /* 0x0000000000007941 */ /* 0x000fea0003800000 */
.L_x_5861:
        /* <DEDUP_REMOVED lines=20> */
.L_x_5864:
[----:B------:R-:W-:Y:S05]  /*0b00*/  BSYNC B0 ;  /* 0x0000000000007941 */ /* 0x000fea0003800000 */
.L_x_5863:
        /* <DEDUP_REMOVED lines=19> */
.L_x_5866:
[----:B------:R-:W-:Y:S05]  /*0c40*/  BSYNC B0 ;  /* 0x0000000000007941 */ /* 0x000fea0003800000 */
.L_x_5865:
        /* <DEDUP_REMOVED lines=15> */
.L_x_5858:
        /* <DEDUP_REMOVED lines=22> */
.L_x_5867:
        /* <DEDUP_REMOVED lines=82> */
.L_x_5868:
        /* <DEDUP_REMOVED lines=49> */
.L_x_5870:
        /* <DEDUP_REMOVED lines=32> */
.L_x_5869:
        /* <DEDUP_REMOVED lines=237> */
.L_x_5940:
        /* <DEDUP_REMOVED lines=21> */
.L_x_5873:
[----:B------:R-:W-:Y:S05]  /*28f0*/  BSYNC B0 ;  /* 0x0000000000007941 */ /* 0x000fea0003800000 */
.L_x_5872:
        /* <DEDUP_REMOVED lines=12> */
.L_x_5875:
[----:B------:R-:W-:Y:S05]  /*29c0*/  BSYNC B0 ;  /* 0x0000000000007941 */ /* 0x000fea0003800000 */
.L_x_5874:
        /* <DEDUP_REMOVED lines=12> */
.L_x_5877:
[----:B------:R-:W-:Y:S05]  /*2a90*/  BSYNC B0 ;  /* 0x0000000000007941 */ /* 0x000fea0003800000 */
.L_x_5876:
        /* <DEDUP_REMOVED lines=16> */
.L_x_5879:
[----:B------:R-:W-:Y:S05]  /*2ba0*/  BSYNC B0 ;  /* 0x0000000000007941 */ /* 0x000fea0003800000 */
.L_x_5878:
        /* <DEDUP_REMOVED lines=61> */
.L_x_5885:
[----:B------:R-:W-:Y:S05]  /*2f80*/  BSYNC B0 ;  /* 0x0000000000007941 */ /* 0x000fea0003800000 */
.L_x_5884:
        /* <DEDUP_REMOVED lines=48> */
.L_x_5883:
[----:B------:R-:W-:Y:S05]  /*3290*/  BSYNC B1 ;  /* 0x0000000000017941 */ /* 0x000fea0003800000 */
.L_x_5882:
        /* <DEDUP_REMOVED lines=62> */
.L_x_5889:
[----:B------:R-:W-:Y:S05]  /*3680*/  BSYNC B0 ;  /* 0x0000000000007941 */ /* 0x000fea0003800000 */
.L_x_5888:
        /* <DEDUP_REMOVED lines=50> */
.L_x_5887:
[----:B------:R-:W-:Y:S05]  /*39b0*/  BSYNC B1 ;  /* 0x0000000000017941 */ /* 0x000fea0003800000 */
.L_x_5886:
        /* <DEDUP_REMOVED lines=62> */
.L_x_5893:
[----:B------:R-:W-:Y:S05]  /*3da0*/  BSYNC B0 ;  /* 0x0000000000007941 */ /* 0x000fea0003800000 */
.L_x_5892:
        /* <DEDUP_REMOVED lines=50> */
.L_x_5891:
[----:B------:R-:W-:Y:S05]  /*40d0*/  BSYNC B1 ;  /* 0x0000000000017941 */ /* 0x000fea0003800000 */
.L_x_5890:
        /* <DEDUP_REMOVED lines=67> */
.L_x_5897:
[----:B------:R-:W-:Y:S05]  /*4510*/  BSYNC B0 ;  /* 0x0000000000007941 */ /* 0x000fea0003800000 */
.L_x_5896:
        /* <DEDUP_REMOVED lines=50> */
.L_x_5895:
[----:B------:R-:W-:Y:S05]  /*4840*/  BSYNC B1 ;  /* 0x0000000000017941 */ /* 0x000fea0003800000 */
.L_x_5894:
        /* <DEDUP_REMOVED lines=9> */
.L_x_5881:
        /* <DEDUP_REMOVED lines=90> */
.L_x_5904:
[----:B------:R-:W-:Y:S05]  /*4e80*/  BSYNC B0 ;  /* 0x0000000000007941 */ /* 0x000fea0003800000 */
.L_x_5903:
[----:B-----5:R1:W-:Y:S02]  /*4e90*/  STG.E.128 desc[UR6][R98.64], R36 ;  /* 0x0000002462007986 */ /* 0x0203e4000c101d06 */
.L_x_5902:
[----:B------:R-:W-:Y:S05]  /*4ea0*/  BSYNC B1 ;  /* 0x0000000000017941 */ /* 0x000fea0003800000 */
.L_x_5901:
        /* <DEDUP_REMOVED lines=88> */
.L_x_5906:
[----:B------:R-:W-:Y:S05]  /*5430*/  BSYNC B0 ;  /* 0x0000000000007941 */ /* 0x000fea0003800000 */
.L_x_5905:
[----:B-----5:R1:W-:Y:S02]  /*5440*/  STG.E.128 desc[UR6][R98.64+0x80], R36 ;  /* 0x0000802462007986 */ /* 0x0203e4000c101d06 */
.L_x_5900:
[----:B------:R-:W-:Y:S05]  /*5450*/  BSYNC B2 ;  /* 0x0000000000027941 */ /* 0x000fea0003800000 */
.L_x_5899:
        /* <DEDUP_REMOVED lines=97> */
.L_x_5912:
[----:B------:R-:W-:Y:S05]  /*5a70*/  BSYNC B0 ;  /* 0x0000000000007941 */ /* 0x000fea0003800000 */
.L_x_5911:
[----:B-----5:R1:W-:Y:S02]  /*5a80*/  STG.E.128 desc[UR6][R146.64], R36 ;  /* 0x0000002492007986 */ /* 0x0203e4000c101d06 */
.L_x_5910:
[----:B------:R-:W-:Y:S05]  /*5a90*/  BSYNC B1 ;  /* 0x0000000000017941 */ /* 0x000fea0003800000 */
.L_x_5909:
        /* <DEDUP_REMOVED lines=93> */
.L_x_5914:
[----:B------:R-:W-:Y:S05]  /*6070*/  BSYNC B0 ;  /* 0x0000000000007941 */ /* 0x000fea0003800000 */
.L_x_5913:
[----:B-----5:R1:W-:Y:S02]  /*6080*/  STG.E.128 desc[UR6][R146.64], R36 ;  /* 0x0000002492007986 */ /* 0x0203e4000c101d06 */
.L_x_5908:
[----:B------:R-:W-:Y:S05]  /*6090*/  BSYNC B2 ;  /* 0x0000000000027941 */ /* 0x000fea0003800000 */
.L_x_5907:
        /* <DEDUP_REMOVED lines=97> */
.L_x_5920:
[----:B------:R-:W-:Y:S05]  /*66b0*/  BSYNC B0 ;  /* 0x0000000000007941 */ /* 0x000fea0003800000 */
.L_x_5919:
[----:B-----5:R1:W-:Y:S02]  /*66c0*/  STG.E.128 desc[UR6][R146.64], R36 ;  /* 0x0000002492007986 */ /* 0x0203e4000c101d06 */
.L_x_5918:
[----:B------:R-:W-:Y:S05]  /*66d0*/  BSYNC B1 ;  /* 0x0000000000017941 */ /* 0x000fea0003800000 */
.L_x_5917:
        /* <DEDUP_REMOVED lines=93> */
.L_x_5922:
[----:B------:R-:W-:Y:S05]  /*6cb0*/  BSYNC B0 ;  /* 0x0000000000007941 */ /* 0x000fea0003800000 */
.L_x_5921:
[----:B-----5:R1:W-:Y:S02]  /*6cc0*/  STG.E.128 desc[UR6][R146.64], R36 ;  /* 0x0000002492007986 */ /* 0x0203e4000c101d06 */
.L_x_5916:
[----:B------:R-:W-:Y:S05]  /*6cd0*/  BSYNC B2 ;  /* 0x0000000000027941 */ /* 0x000fea0003800000 */
.L_x_5915:
        /* <DEDUP_REMOVED lines=102> */
.L_x_5928:
[----:B------:R-:W-:Y:S05]  /*7340*/  BSYNC B0 ;  /* 0x0000000000007941 */ /* 0x000fea0003800000 */
.L_x_5927:
[----:B-----5:R2:W-:Y:S02]  /*7350*/  STG.E.128 desc[UR6][R146.64], R36 ;  /* 0x0000002492007986 */ /* 0x0205e4000c101d06 */
.L_x_5926:
[----:B------:R-:W-:Y:S05]  /*7360*/  BSYNC B1 ;  /* 0x0000000000017941 */ /* 0x000fea0003800000 */
.L_x_5925:
        /* <DEDUP_REMOVED lines=93> */
.L_x_5930:
[----:B------:R-:W-:Y:S05]  /*7940*/  BSYNC B0 ;  /* 0x0000000000007941 */ /* 0x000fea0003800000 */
.L_x_5929:
[----:B-----5:R2:W-:Y:S02]  /*7950*/  STG.E.128 desc[UR6][R146.64], R36 ;  /* 0x0000002492007986 */ /* 0x0205e4000c101d06 */
.L_x_5924:
[----:B------:R-:W-:Y:S05]  /*7960*/  BSYNC B2 ;  /* 0x0000000000027941 */ /* 0x000fea0003800000 */
.L_x_5923:
        /* <DEDUP_REMOVED lines=8> */
.L_x_5880:
        /* <DEDUP_REMOVED lines=10> */
.L_x_5932:
[----:B------:R-:W-:Y:S05]  /*7a90*/  BSYNC B0 ;  /* 0x0000000000007941 */ /* 0x000fea0003800000 */
.L_x_5931:
        /* <DEDUP_REMOVED lines=16> */
.L_x_5934:
[----:B------:R-:W-:Y:S05]  /*7ba0*/  BSYNC B0 ;  /* 0x0000000000007941 */ /* 0x000fea0003800000 */
.L_x_5933:
        /* <DEDUP_REMOVED lines=16> */
.L_x_5936:
[----:B------:R-:W-:Y:S05]  /*7cb0*/  BSYNC B0 ;  /* 0x0000000000007941 */ /* 0x000fea0003800000 */
.L_x_5935:
        /* <DEDUP_REMOVED lines=22> */
.L_x_5937:
[----:B------:R-:W-:Y:S05]  /*7e20*/  BSYNC B0 ;  /* 0x0000000000007941 */ /* 0x000fea0003800000 */
.L_x_5898:
        /* <DEDUP_REMOVED lines=81> */
.L_x_5938:
        /* <DEDUP_REMOVED lines=10> */
.L_x_5939:
[----:B------:R-:W-:Y:S04]  /*83e0*/  IADD3 R11, R11, -0x1, RZ ;  /* 0xffffffff0b0b7810 */ /* 0x000fe80007ffe0ff */
[----:B------:R-:W-:Y:S11]  /*83f0*/  ISETP.GT.AND P0, PT, R11, R76, PT ;  /* 0x0000004c0b00720c */ /* 0x000ff60003f04270 */
[----:B------:R-:W-:Y:S02]  /*8400*/  @!UPT UIADD3 URZ, URZ, URZ, URZ ;  /* 0x0000003f3f3ff290 */ /* 0x000fe4000fffe03f */
[----:B------:R-:W-:Y:S05]  /*8410*/  @P0 BRA `(.L_x_5940) ;  /* 0xffffffa000e00947 */ /* 0x000fea000383ffff */
.L_x_5871:
        /* <DEDUP_REMOVED lines=105> */
.L_x_5949:
[----:B------:R-:W-:Y:S05]  /*8ab0*/  BSYNC B0 ;  /* 0x0000000000007941 */ /* 0x000fea0003800000 */
.L_x_5948:
[----:B-----5:R3:W-:Y:S02]  /*8ac0*/  STS.128 [R163], R8 ;  /* 0x00000008a3007388 */ /* 0x0207e40000000c00 */
.L_x_5947:
[----:B------:R-:W-:Y:S05]  /*8ad0*/  BSYNC B1 ;  /* 0x0000000000017941 */ /* 0x000fea0003800000 */
.L_x_5946:
        /* <DEDUP_REMOVED lines=45> */
.L_x_5951:
[----:B------:R-:W-:Y:S05]  /*8db0*/  BSYNC B0 ;  /* 0x0000000000007941 */ /* 0x000fea0003800000 */
.L_x_5950:
[----:B-----5:R1:W-:Y:S02]  /*8dc0*/  STS.128 [R163+0x2000], R8 ;  /* 0x00200008a3007388 */ /* 0x0203e40000000c00 */
.L_x_5945:
[----:B------:R-:W-:Y:S05]  /*8dd0*/  BSYNC B2 ;  /* 0x0000000000027941 */ /* 0x000fea0003800000 */
.L_x_5944:
        /* <DEDUP_REMOVED lines=63> */
.L_x_5957:
[----:B------:R-:W-:Y:S05]  /*91d0*/  BSYNC B0 ;  /* 0x0000000000007941 */ /* 0x000fea0003800000 */
.L_x_5956:
[----:B-----5:R3:W-:Y:S02]  /*91e0*/  STS.128 [R163+0x800], R8 ;  /* 0x00080008a3007388 */ /* 0x0207e40000000c00 */
.L_x_5955:
[----:B------:R-:W-:Y:S05]  /*91f0*/  BSYNC B1 ;  /* 0x0000000000017941 */ /* 0x000fea0003800000 */
.L_x_5954:
        /* <DEDUP_REMOVED lines=44> */
.L_x_5959:
[----:B------:R-:W-:Y:S05]  /*94c0*/  BSYNC B0 ;  /* 0x0000000000007941 */ /* 0x000fea0003800000 */
.L_x_5958:
[----:B-----5:R1:W-:Y:S02]  /*94d0*/  STS.128 [R163+0x2800], R28 ;  /* 0x0028001ca3007388 */ /* 0x0203e40000000c00 */
.L_x_5953:
[----:B------:R-:W-:Y:S05]  /*94e0*/  BSYNC B2 ;  /* 0x0000000000027941 */ /* 0x000fea0003800000 */
.L_x_5952:
        /* <DEDUP_REMOVED lines=63> */
.L_x_5965:
[----:B------:R-:W-:Y:S05]  /*98e0*/  BSYNC B0 ;  /* 0x0000000000007941 */ /* 0x000fea0003800000 */
.L_x_5964:
[----:B-----5:R3:W-:Y:S02]  /*98f0*/  STS.128 [R163+0x1000], R8 ;  /* 0x00100008a3007388 */ /* 0x0207e40000000c00 */
.L_x_5963:
[----:B------:R-:W-:Y:S05]  /*9900*/  BSYNC B1 ;  /* 0x0000000000017941 */ /* 0x000fea0003800000 */
.L_x_5962:
        /* <DEDUP_REMOVED lines=44> */
.L_x_5967:
[----:B------:R-:W-:Y:S05]  /*9bd0*/  BSYNC B0 ;  /* 0x0000000000007941 */ /* 0x000fea0003800000 */
.L_x_5966:
[----:B-----5:R1:W-:Y:S02]  /*9be0*/  STS.128 [R163+0x3000], R8 ;  /* 0x00300008a3007388 */ /* 0x0203e40000000c00 */
.L_x_5961:
[----:B------:R-:W-:Y:S05]  /*9bf0*/  BSYNC B2 ;  /* 0x0000000000027941 */ /* 0x000fea0003800000 */
.L_x_5960:
        /* <DEDUP_REMOVED lines=62> */
.L_x_5972:
[----:B------:R-:W-:Y:S05]  /*9fe0*/  BSYNC B0 ;  /* 0x0000000000007941 */ /* 0x000fea0003800000 */
.L_x_5971:
[----:B-----5:R3:W-:Y:S02]  /*9ff0*/  STS.128 [R163+0x1800], R8 ;  /* 0x00180008a3007388 */ /* 0x0207e40000000c00 */
.L_x_5970:
[----:B------:R-:W-:Y:S05]  /*a000*/  BSYNC B1 ;  /* 0x0000000000017941 */ /* 0x000fea0003800000 */
.L_x_5969:
        /* <DEDUP_REMOVED lines=44> */
.L_x_5974:
[----:B------:R-:W-:Y:S05]  /*a2d0*/  BSYNC B0 ;  /* 0x0000000000007941 */ /* 0x000fea0003800000 */
.L_x_5973:
[----:B-----5:R2:W-:Y:S01]  /*a2e0*/  STS.128 [R163+0x3800], R24 ;  /* 0x00380018a3007388 */ /* 0x0205e20000000c00 */
[----:B------:R-:W-:Y:S05]  /*a2f0*/  BRA `(.L_x_5968) ;  /* 0x0000003400d87947 */ /* 0x000fea0003800000 */
.L_x_5943:
        /* <DEDUP_REMOVED lines=93> */
.L_x_5980:
[----:B------:R-:W-:Y:S05]  /*a8d0*/  BSYNC B0 ;  /* 0x0000000000007941 */ /* 0x000fea0003800000 */
.L_x_5979:
[----:B-----5:R3:W-:Y:S02]  /*a8e0*/  STS.128 [R163], R16 ;  /* 0x00000010a3007388 */ /* 0x0207e40000000c00 */
.L_x_5978:
[----:B------:R-:W-:Y:S05]  /*a8f0*/  BSYNC B1 ;  /* 0x0000000000017941 */ /* 0x000fea0003800000 */
.L_x_5977:
        /* <DEDUP_REMOVED lines=88> */
.L_x_5982:
[----:B------:R-:W-:Y:S05]  /*ae80*/  BSYNC B0 ;  /* 0x0000000000007941 */ /* 0x000fea0003800000 */
.L_x_5981:
[----:B-----5:R1:W-:Y:S02]  /*ae90*/  STS.128 [R163+0x2000], R16 ;  /* 0x00200010a3007388 */ /* 0x0203e40000000c00 */
.L_x_5976:
[----:B------:R-:W-:Y:S05]  /*aea0*/  BSYNC B2 ;  /* 0x0000000000027941 */ /* 0x000fea0003800000 */
.L_x_5975:
        /* <DEDUP_REMOVED lines=98> */
.L_x_5988:
[----:B------:R-:W-:Y:S05]  /*b4d0*/  BSYNC B0 ;  /* 0x0000000000007941 */ /* 0x000fea0003800000 */
.L_x_5987:
[----:B-----5:R3:W-:Y:S02]  /*b4e0*/  STS.128 [R163+0x800], R16 ;  /* 0x00080010a3007388 */ /* 0x0207e40000000c00 */
.L_x_5986:
[----:B------:R-:W-:Y:S05]  /*b4f0*/  BSYNC B1 ;  /* 0x0000000000017941 */ /* 0x000fea0003800000 */
.L_x_5985:
        /* <DEDUP_REMOVED lines=93> */
.L_x_5990:
[----:B------:R-:W-:Y:S05]  /*bad0*/  BSYNC B0 ;  /* 0x0000000000007941 */ /* 0x000fea0003800000 */
.L_x_5989:
[----:B-----5:R1:W-:Y:S02]  /*bae0*/  STS.128 [R163+0x2800], R4 ;  /* 0x00280004a3007388 */ /* 0x0203e40000000c00 */
.L_x_5984:
[----:B------:R-:W-:Y:S05]  /*baf0*/  BSYNC B2 ;  /* 0x0000000000027941 */ /* 0x000fea0003800000 */
.L_x_5983:
        /* <DEDUP_REMOVED lines=100> */
.L_x_5996:
[----:B------:R-:W-:Y:S05]  /*c140*/  BSYNC B0 ;  /* 0x0000000000007941 */ /* 0x000fea0003800000 */
.L_x_5995:
[----:B-----5:R3:W-:Y:S02]  /*c150*/  STS.128 [R163+0x1000], R16 ;  /* 0x00100010a3007388 */ /* 0x0207e40000000c00 */
.L_x_5994:
[----:B------:R-:W-:Y:S05]  /*c160*/  BSYNC B1 ;  /* 0x0000000000017941 */ /* 0x000fea0003800000 */
.L_x_5993:
        /* <DEDUP_REMOVED lines=92> */
.L_x_5998:
[----:B------:R-:W-:Y:S05]  /*c730*/  BSYNC B0 ;  /* 0x0000000000007941 */ /* 0x000fea0003800000 */
.L_x_5997:
[----:B-----5:R3:W-:Y:S02]  /*c740*/  STS.128 [R163+0x3000], R16 ;  /* 0x00300010a3007388 */ /* 0x0207e40000000c00 */
.L_x_5992:
[----:B------:R-:W-:Y:S05]  /*c750*/  BSYNC B2 ;  /* 0x0000000000027941 */ /* 0x000fea0003800000 */
.L_x_5991:
        /* <DEDUP_REMOVED lines=99> */
.L_x_6002:
[----:B------:R-:W-:Y:S05]  /*cd90*/  BSYNC B0 ;  /* 0x0000000000007941 */ /* 0x000fea0003800000 */
.L_x_6001:
[----:B-----5:R3:W-:Y:S02]  /*cda0*/  STS.128 [R163+0x1800], R16 ;  /* 0x00180010a3007388 */ /* 0x0207e40000000c00 */
.L_x_6000:
[----:B------:R-:W-:Y:S05]  /*cdb0*/  BSYNC B1 ;  /* 0x0000000000017941 */ /* 0x000fea0003800000 */
.L_x_5999:
        /* <DEDUP_REMOVED lines=97> */
.L_x_6004:
[----:B------:R-:W-:Y:S05]  /*d3d0*/  BSYNC B0 ;  /* 0x0000000000007941 */ /* 0x000fea0003800000 */
.L_x_6003:
[----:B-----5:R1:W-:Y:S01]  /*d3e0*/  STS.128 [R163+0x3800], R4 ;  /* 0x00380004a3007388 */ /* 0x0203e20000000c00 */
[----:B------:R-:W-:Y:S05]  /*d3f0*/  BRA `(.L_x_5968) ;  /* 0x0000000400987947 */ /* 0x000fea0003800000 */
.L_x_5942:
        /* <DEDUP_REMOVED lines=29> */
.L_x_6006:
[----:B------:R-:W-:Y:S05]  /*d5d0*/  BSYNC B0 ;  /* 0x0000000000007941 */ /* 0x000fea0003800000 */
.L_x_6005:
        /* <DEDUP_REMOVED lines=23> */
.L_x_6008:
[----:B------:R-:W-:Y:S05]  /*d750*/  BSYNC B0 ;  /* 0x0000000000007941 */ /* 0x000fea0003800000 */
.L_x_6007:
        /* <DEDUP_REMOVED lines=23> */
.L_x_6010:
[----:B------:R-:W-:Y:S05]  /*d8d0*/  BSYNC B0 ;  /* 0x0000000000007941 */ /* 0x000fea0003800000 */
.L_x_6009:
        /* <DEDUP_REMOVED lines=24> */
.L_x_5968:
[----:B------:R-:W-:Y:S05]  /*da60*/  BSYNC B3 ;  /* 0x0000000000037941 */ /* 0x000fea0003800000 */
.L_x_5941:
        /* <DEDUP_REMOVED lines=40> */
.L_x_6012:
[----:B------:R-:W-:Y:S05]  /*dcf0*/  BSYNC B0 ;  /* 0x0000000000007941 */ /* 0x000fea0003800000 */
.L_x_6011:
        /* <DEDUP_REMOVED lines=21> */
.L_x_6014:
[----:B------:R-:W-:Y:S05]  /*de50*/  BSYNC B0 ;  /* 0x0000000000007941 */ /* 0x000fea0003800000 */
.L_x_6013:
        /* <DEDUP_REMOVED lines=24> */
.L_x_6016:
[----:B------:R-:W-:Y:S05]  /*dfe0*/  BSYNC B0 ;  /* 0x0000000000007941 */ /* 0x000fea0003800000 */
.L_x_6015:
        /* <DEDUP_REMOVED lines=28> */
.L_x_6018:
[----:B------:R-:W-:Y:S05]  /*e1b0*/  BSYNC B0 ;  /* 0x0000000000007941 */ /* 0x000fea0003800000 */
.L_x_6017:
        /* <DEDUP_REMOVED lines=42> */
.L_x_6020:
[----:B------:R-:W-:Y:S05]  /*e460*/  BSYNC B0 ;  /* 0x0000000000007941 */ /* 0x000fea0003800000 */
.L_x_6019:
        /* <DEDUP_REMOVED lines=21> */
.L_x_6022:
[----:B------:R-:W-:Y:S05]  /*e5c0*/  BSYNC B0 ;  /* 0x0000000000007941 */ /* 0x000fea0003800000 */
.L_x_6021:
        /* <DEDUP_REMOVED lines=24> */
.L_x_6024:
[----:B------:R-:W-:Y:S05]  /*e750*/  BSYNC B0 ;  /* 0x0000000000007941 */ /* 0x000fea0003800000 */
.L_x_6023:
        /* <DEDUP_REMOVED lines=27> */
.L_x_6026:
[----:B------:R-:W-:Y:S05]  /*e910*/  BSYNC B0 ;  /* 0x0000000000007941 */ /* 0x000fea0003800000 */
.L_x_6025:
[----:B------:R-:W-:Y:S01]  /*e920*/  LDSM.16.M88.4 R108, [R150] ;  /* 0x00000000966c783b */ /* 0x000fe20000000200 */
[----:B------:R-:W-:Y:S01]  /*e930*/  R2P PR, R59, 0x6 ;  /* 0x000000063b007804 */ /* 0x000fe20000000000 */
[C---:B------:R-:W-:Y:S01]  /*e940*/  VIADD R0, R149.reuse, 0x4000 ;  /* 0x0000400095007836 */ /* 0x040fe20000000000 */
[----:B------:R-:W-:Y:S01]  /*e950*/  ULDC.64 UR14, c[0x0][0x398] ;  /* 0x0000e600000e7ab9 */ /* 0x000fe20000000a00 */
[----:B------:R-:W5:Y:S01]  /*e960*/  LDSM.16.M88.4 R32, [R149+0x4000] ;  /* 0x004000009520783b */ /* 0x000f620000000200 */
[----:B------:R-:W-:Y:S02]  /*e970*/  VIADD R147, R149, 0x4020 ;  /* 0x0000402095937836 */ /* 0x000fe40000000000 */
[--C-:B------:R-:W-:Y:S01]  /*e980*/  IMAD R148, R49, 0x2, R150.reuse ;  /* 0x0000000231947824 */ /* 0x100fe200078e0296 */
[----:B------:R-:W4:Y:S01]  /*e990*/  LDSM.16.M88.4 R64, [R149+0x4800] ;  /* 0x004800009540783b */ /* 0x000f220000000200 */
[C---:B------:R-:W-:Y:S02]  /*e9a0*/  IMAD R146, R47.reuse, 0x2, R150 ;  /* 0x000000022f927824 */ /* 0x040fe400078e0296 */
[----:B------:R-:W-:Y:S01]  /*e9b0*/  IMAD R145, R47, 0x2, R148 ;  /* 0x000000022f917824 */ /* 0x000fe200078e0294 */
[----:B------:R-:W-:Y:S01]  /*e9c0*/  LDSM.16.M88.4 R20, [R148] ;  /* 0x000000009414783b */ /* 0x000fe20000000200 */
[----:B------:R-:W-:-:S02]  /*e9d0*/  IMAD R57, R57, 0x10, R60 ;  /* 0x0000001039397824 */ /* 0x000fc400078e023c */
[----:B------:R-:W-:Y:S01]  /*e9e0*/  @P1 VIADD R147, R0, 0xffffffe0 ;  /* 0xffffffe000931836 */ /* 0x000fe20000000000 */
[----:B------:R-:W-:Y:S01]  /*e9f0*/  LDSM.16.M88.4 R16, [R146] ;  /* 0x000000009210783b */ /* 0x000fe20000000200 */
[----:B------:R-:W-:Y:S02]  /*ea00*/  IMAD.MOV.U32 R0, RZ, RZ, 0x40 ;  /* 0x00000040ff007424 */ /* 0x000fe400078e00ff */
[C---:B------:R-:W-:Y:S01]  /*ea10*/  VIADD R139, R147.reuse, 0x800 ;  /* 0x00000800938b7836 */ /* 0x040fe20000000000 */
[----:B--2---:R-:W2:Y:S01]  /*ea20*/  LDSM.16.M88.4 R8, [R147] ;  /* 0x000000009308783b */ /* 0x004ea20000000200 */
        /* <DEDUP_REMOVED lines=8> */
[----:B------:R-:W-:Y:S01]  /*eab0*/  LOP3.LUT R0, R2, R44, RZ, 0xfc, !PT ;  /* 0x0000002c02007212 */ /* 0x000fe200078efcff */
[C---:B------:R-:W-:Y:S01]  /*eac0*/  VIADD R134, R147.reuse, 0x2800 ;  /* 0x0000280093867836 */ /* 0x040fe20000000000 */
[----:B---3--:R-:W3:Y:S01]  /*ead0*/  LDSM.16.M88.4 R4, [R143+0x4000] ;  /* 0x004000008f04783b */ /* 0x008ee20000000200 */
[C---:B------:R-:W-:Y:S02]  /*eae0*/  VIADD R133, R147.reuse, 0x3000 ;  /* 0x0000300093857836 */ /* 0x040fe40000000000 */
[----:B------:R-:W-:Y:S01]  /*eaf0*/  VIADD R132, R147, 0x3800 ;  /* 0x0000380093847836 */ /* 0x000fe20000000000 */
[----:B------:R-:W-:Y:S04]  /*eb00*/  LDSM.16.M88.4 R84, [R145] ;  /* 0x000000009154783b */ /* 0x000fe80000000200 */
[----:B------:R-:W-:Y:S01]  /*eb10*/  LDSM.16.M88.4 R12, [R136] ;  /* 0x00000000880c783b */ /* 0x000fe20000000200 */
[C---:B-----5:R-:W-:Y:S03]  /*eb20*/  HMMA.16816.F32.BF16 R24, R108.reuse, R32, RZ ;  /* 0x000000206c18723c */ /* 0x060fe600000418ff */
[----:B------:R-:W5:Y:S04]  /*eb30*/  LDSM.16.M88.4 R28, [R147+0x1000] ;  /* 0x00100000931c783b */ /* 0x000f680000000200 */
[----:B------:R-:W5:Y:S01]  /*eb40*/  LDSM.16.M88.4 R52, [R143+0x4800] ;  /* 0x004800008f34783b */ /* 0x000f620000000200 */
[C---:B------:R-:W-:Y:S03]  /*eb50*/  HMMA.16816.F32.BF16 R32, R108.reuse, R34, RZ ;  /* 0x000000226c20723c */ /* 0x040fe600000418ff */
[----:B------:R-:W-:Y:S03]  /*eb60*/  LDSM.16.M88.4 R72, [R150+0x2000] ;  /* 0x002000009648783b */ /* 0x000fe60000000200 */
[C---:B----4-:R-:W-:Y:S01]  /*eb70*/  HMMA.16816.F32.BF16 R40, R108.reuse, R64, RZ ;  /* 0x000000406c28723c */ /* 0x050fe200000418ff */
[----:B------:R-:W-:Y:S04]  /*eb80*/  LDSM.16.M88.4 R120, [R143+0x5000] ;  /* 0x005000008f78783b */ /* 0x000fe80000000200 */
[----:B------:R-:W-:Y:S01]  /*eb90*/  LDSM.16.M88.4 R68, [R136+0x800] ;  /* 0x000800008844783b */ /* 0x000fe20000000200 */
[----:B------:R-:W-:Y:S03]  /*eba0*/  HMMA.16816.F32.BF16 R64, R108, R66, RZ ;  /* 0x000000426c40723c */ /* 0x000fe600000418ff */
[----:B------:R-:W-:Y:S03]  /*ebb0*/  LDSM.16.M88.4 R80, [R136+0x1000] ;  /* 0x001000008850783b */ /* 0x000fe60000000200 */
[C---:B--2---:R-:W-:Y:S01]  /*ebc0*/  HMMA.16816.F32.BF16 R24, R20.reuse, R8, R24 ;  /* 0x000000081418723c */ /* 0x044fe20000041818 */
[----:B------:R-:W-:Y:S04]  /*ebd0*/  LDSM.16.M88.4 R116, [R149+0x6800] ;  /* 0x006800009574783b */ /* 0x000fe80000000200 */
[----:B------:R-:W-:Y:S01]  /*ebe0*/  LDSM.16.M88.4 R112, [R143+0x6000] ;  /* 0x006000008f70783b */ /* 0x000fe20000000200 */
[----:B------:R-:W-:Y:S03]  /*ebf0*/  HMMA.16816.F32.BF16 R32, R20, R10, R32 ;  /* 0x0000000a1420723c */ /* 0x000fe60000041820 */
[----:B------:R-:W-:Y:S03]  /*ec00*/  LDSM.16.M88.4 R8, [R149+0x5800] ;  /* 0x005800009508783b */ /* 0x000fe60000000200 */
[----:B-1----:R-:W-:Y:S01]  /*ec10*/  HMMA.16816.F32.BF16 R76, R108, R92, RZ ;  /* 0x0000005c6c4c723c */ /* 0x002fe200000418ff */
[----:B------:R-:W-:Y:S04]  /*ec20*/  LDSM.16.M88.4 R124, [R147+0x1800] ;  /* 0x00180000937c783b */ /* 0x000fe80000000200 */
[----:B------:R-:W-:Y:S01]  /*ec30*/  LDSM.16.M88.4 R96, [R143+0x5800] ;  /* 0x005800008f60783b */ /* 0x000fe20000000200 */
[----:B------:R-:W-:Y:S03]  /*ec40*/  HMMA.16816.F32.BF16 R40, R20, R36, R40 ;  /* 0x000000241428723c */ /* 0x000fe60000041828 */
[----:B------:R-:W0:Y:S03]  /*ec50*/  LDGDEPBAR ;  /* 0x00000000000079af */ /* 0x000e260000000000 */
[C---:B---3--:R-:W-:Y:S06]  /*ec60*/  HMMA.16816.F32.BF16 R24, R16.reuse, R4, R24 ;  /* 0x000000041018723c */ /* 0x048fec0000041818 */
[----:B------:R-:W-:Y:S01]  /*ec70*/  HMMA.16816.F32.BF16 R32, R16, R6, R32 ;  /* 0x000000061020723c */ /* 0x000fe20000041820 */
[----:B------:R-:W1:Y:S05]  /*ec80*/  LDSM.16.M88.4 R4, [R149+0x6000] ;  /* 0x006000009504783b */ /* 0x000e6a0000000200 */
[C---:B------:R-:W-:Y:S01]  /*ec90*/  HMMA.16816.F32.BF16 R64, R20.reuse, R38, R64 ;  /* 0x000000261440723c */ /* 0x040fe20000041840 */
[----:B------:R-:W-:Y:S05]  /*eca0*/  LDSM.16.M88.4 R36, [R147+0x2000] ;  /* 0x002000009324783b */ /* 0x000fea0000000200 */
[----:B-----5:R-:W-:Y:S06]  /*ecb0*/  HMMA.16816.F32.BF16 R76, R20, R28, R76 ;  /* 0x0000001c144c723c */ /* 0x020fec000004184c */
[C---:B------:R-:W-:Y:S06]  /*ecc0*/  HMMA.16816.F32.BF16 R24, R84.reuse, R12, R24 ;  /* 0x0000000c5418723c */ /* 0x040fec0000041818 */
[----:B------:R-:W-:Y:S01]  /*ecd0*/  HMMA.16816.F32.BF16 R32, R84, R14, R32 ;  /* 0x0000000e5420723c */ /* 0x000fe20000041820 */
[----:B------:R-:W2:Y:S05]  /*ece0*/  LDSM.16.M88.4 R12, [R148+0x2000] ;  /* 0x00200000940c783b */ /* 0x000eaa0000000200 */
[C---:B------:R-:W-:Y:S06]  /*ecf0*/  HMMA.16816.F32.BF16 R40, R16.reuse, R52, R40 ;  /* 0x000000341028723c */ /* 0x040fec0000041828 */
[----:B------:R-:W-:Y:S01]  /*ed00*/  HMMA.16816.F32.BF16 R64, R16, R54, R64 ;  /* 0x000000361040723c */ /* 0x000fe20000041840 */
[----:B------:R-:W-:Y:S05]  /*ed10*/  LDSM.16.M88.4 R52, [R147+0x2800] ;  /* 0x002800009334783b */ /* 0x000fea0000000200 */
[----:B-1----:R-:W-:Y:S06]  /*ed20*/  HMMA.16816.F32.BF16 R24, R72, R4, R24 ;  /* 0x000000044818723c */ /* 0x002fec0000041818 */
[C---:B------:R-:W-:Y:S06]  /*ed30*/  HMMA.16816.F32.BF16 R92, R108.reuse, R94, RZ ;  /* 0x0000005e6c5c723c */ /* 0x040fec00000418ff */
[----:B------:R-:W-:Y:S06]  /*ed40*/  HMMA.16816.F32.BF16 R88, R108, R8, RZ ;  /* 0x000000086c58723c */ /* 0x000fec00000418ff */
[----:B------:R-:W-:Y:S01]  /*ed50*/  HMMA.16816.F32.BF16 R32, R72, R6, R32 ;  /* 0x000000064820723c */ /* 0x000fe20000041820 */
[----:B------:R-:W-:Y:S05]  /*ed60*/  LDSM.16.M88.4 R4, [R145+0x2000] ;  /* 0x002000009104783b */ /* 0x000fea0000000200 */
[----:B------:R-:W-:Y:S01]  /*ed70*/  HMMA.16816.F32.BF16 R108, R108, R10, RZ ;  /* 0x0000000a6c6c723c */ /* 0x000fe200000418ff */
[----:B------:R-:W1:Y:S05]  /*ed80*/  LDSM.16.M88.4 R8, [R146+0x2000] ;  /* 0x002000009208783b */ /* 0x000e6a0000000200 */
[----:B------:R-:W-:Y:S06]  /*ed90*/  HMMA.16816.F32.BF16 R76, R16, R120, R76 ;  /* 0x00000078104c723c */ /* 0x000fec000004184c */
[----:B------:R-:W-:Y:S06]  /*eda0*/  HMMA.16816.F32.BF16 R40, R84, R68, R40 ;  /* 0x000000445428723c */ /* 0x000fec0000041828 */
[----:B--2---:R-:W-:Y:S06]  /*edb0*/  HMMA.16816.F32.BF16 R24, R12, R36, R24 ;  /* 0x000000240c18723c */ /* 0x004fec0000041818 */
[----:B------:R-:W-:Y:S01]  /*edc0*/  HMMA.16816.F32.BF16 R64, R84, R70, R64 ;  /* 0x000000465440723c */ /* 0x000fe20000041840 */
[----:B------:R-:W2:Y:S05]  /*edd0*/  LDSM.16.M88.4 R68, [R149+0x7000] ;  /* 0x007000009544783b */ /* 0x000eaa0000000200 */
[----:B------:R-:W-:Y:S01]  /*ede0*/  HMMA.16816.F32.BF16 R32, R12, R38, R32 ;  /* 0x000000260c20723c */ /* 0x000fe20000041820 */
[----:B------:R-:W-:Y:S05]  /*edf0*/  LDSM.16.M88.4 R36, [R143+0x6800] ;  /* 0x006800008f24783b */ /* 0x000fea0000000200 */
[----:B------:R-:W-:Y:S01]  /*ee00*/  HMMA.16816.F32.BF16 R92, R20, R30, R92 ;  /* 0x0000001e145c723c */ /* 0x000fe2000004185c */
[----:B------:R-:W3:Y:S05]  /*ee10*/  LDSM.16.M88.4 R28, [R136+0x2000] ;  /* 0x00200000881c783b */ /* 0x000eea0000000200 */
[----:B------:R-:W-:Y:S06]  /*ee20*/  HMMA.16816.F32.BF16 R76, R84, R80, R76 ;  /* 0x00000050544c723c */ /* 0x000fec000004184c */
[----:B------:R-:W-:Y:S06]  /*ee30*/  HMMA.16816.F32.BF16 R40, R72, R116, R40 ;  /* 0x000000744828723c */ /* 0x000fec0000041828 */
[----:B-1----:R-:W-:Y:S06]  /*ee40*/  HMMA.16816.F32.BF16 R24, R8, R112, R24 ;  /* 0x000000700818723c */ /* 0x002fec0000041818 */
[----:B------:R-:W-:Y:S06]  /*ee50*/  HMMA.16816.F32.BF16 R64, R72, R118, R64 ;  /* 0x000000764840723c */ /* 0x000fec0000041840 */
[C---:B------:R-:W-:Y:S06]  /*ee60*/  HMMA.16816.F32.BF16 R88, R20.reuse, R124, R88 ;  /* 0x0000007c1458723c */ /* 0x040fec0000041858 */
[----:B------:R-:W-:Y:S01]  /*ee70*/  HMMA.16816.F32.BF16 R108, R20, R126, R108 ;  /* 0x0000007e146c723c */ /* 0x000fe2000004186c */
[----:B------:R-:W1:Y:S05]  /*ee80*/  LDSM.16.M88.4 R20, [R147+0x3000] ;  /* 0x003000009314783b */ /* 0x000e6a0000000200 */
[----:B------:R-:W-:Y:S06]  /*ee90*/  HMMA.16816.F32.BF16 R32, R8, R114, R32 ;  /* 0x000000720820723c */ /* 0x000fec0000041820 */
[----:B--2---:R-:W-:Y:S06]  /*eea0*/  HMMA.16816.F32.BF16 R76, R72, R68, R76 ;  /* 0x00000044484c723c */ /* 0x004fec000004184c */
[----:B------:R-:W-:Y:S06]  /*eeb0*/  HMMA.16816.F32.BF16 R40, R12, R52, R40 ;  /* 0x000000340c28723c */ /* 0x000fec0000041828 */
[----:B---3--:R-:W-:Y:S06]  /*eec0*/  HMMA.16816.F32.BF16 R24, R4, R28, R24 ;  /* 0x0000001c0418723c */ /* 0x008fec0000041818 */
[----:B------:R-:W-:Y:S01]  /*eed0*/  HMMA.16816.F32.BF16 R64, R12, R54, R64 ;  /* 0x000000360c40723c */ /* 0x000fe20000041840 */
[----:B------:R-:W2:Y:S05]  /*eee0*/  LDSM.16.M88.4 R52, [R136+0x1800] ;  /* 0x001800008834783b */ /* 0x000eaa0000000200 */
[----:B------:R-:W-:Y:S01]  /*eef0*/  HMMA.16816.F32.BF16 R32, R4, R30, R32 ;  /* 0x0000001e0420723c */ /* 0x000fe20000041820 */
[----:B------:R-:W3:Y:S05]  /*ef00*/  LDSM.16.M88.4 R28, [R143+0x7000] ;  /* 0x007000008f1c783b */ /* 0x000eea0000000200 */
[C---:B------:R-:W-:Y:S06]  /*ef10*/  HMMA.16816.F32.BF16 R92, R16.reuse, R122, R92 ;  /* 0x0000007a105c723c */ /* 0x040fec000004185c */
[----:B------:R-:W-:Y:S01]  /*ef20*/  HMMA.16816.F32.BF16 R108, R16, R98, R108 ;  /* 0x00000062106c723c */ /* 0x000fe2000004186c */
[----:B------:R-:W-:Y:S01]  /*ef30*/  FMUL.FTZ R45, R24, UR15 ;  /* 0x0000000f182d7c20 */ /* 0x000fe20008410000 */
[----:B------:R-:W-:Y:S01]  /*ef40*/  FMUL.FTZ R50, R25, UR15 ;  /* 0x0000000f19327c20 */ /* 0x000fe20008410000 */
[----:B------:R-:W-:Y:S01]  /*ef50*/  FMUL.FTZ R46, R26, UR15 ;  /* 0x0000000f1a2e7c20 */ /* 0x000fe20008410000 */
[----:B------:R-:W-:-:S02]  /*ef60*/  FMUL.FTZ R51, R27, UR15 ;  /* 0x0000000f1b337c20 */ /* 0x000fc40008410000 */
[----:B------:R-:W-:Y:S01]  /*ef70*/  HMMA.16816.F32.BF16 R88, R16, R96, R88 ;  /* 0x000000601058723c */ /* 0x000fe20000041858 */
[----:B------:R-:W4:Y:S01]  /*ef80*/  LDSM.16.M88.4 R24, [R149+0x7800] ;  /* 0x007800009518783b */ /* 0x000f220000000200 */
[----:B------:R-:W-:Y:S03]  /*ef90*/  MUFU.TANH R50, R50 ;  /* 0x0000003200327308 */ /* 0x000fe60000002400 */
[----:B------:R-:W5:Y:S01]  /*efa0*/  LDSM.16.M88.4 R16, [R136+0x2800] ;  /* 0x002800008810783b */ /* 0x000f620000000200 */
[----:B-1----:R-:W-:Y:S01]  /*efb0*/  HMMA.16816.F32.BF16 R76, R12, R20, R76 ;  /* 0x000000140c4c723c */ /* 0x002fe2000004184c */
[----:B------:R-:W-:Y:S01]  /*efc0*/  FMUL.FTZ R59, R32, UR15 ;  /* 0x0000000f203b7c20 */ /* 0x000fe20008410000 */
[----:B------:R-:W-:Y:S02]  /*efd0*/  FMUL.FTZ R61, R33, UR15 ;  /* 0x0000000f213d7c20 */ /* 0x000fe40008410000 */
[----:B------:R-:W-:Y:S02]  /*efe0*/  MUFU.TANH R51, R51 ;  /* 0x0000003300337308 */ /* 0x000fe40000002400 */
[C---:B------:R-:W-:Y:S06]  /*eff0*/  HMMA.16816.F32.BF16 R92, R84.reuse, R82, R92 ;  /* 0x00000052545c723c */ /* 0x040fec000004185c */
[C---:B--2---:R-:W-:Y:S01]  /*f000*/  HMMA.16816.F32.BF16 R108, R84.reuse, R54, R108 ;  /* 0x00000036546c723c */ /* 0x044fe2000004186c */
[----:B------:R-:W1:Y:S05]  /*f010*/  MUFU.TANH R61, R61 ;  /* 0x0000003d003d7308 */ /* 0x000e6a0000002400 */
[----:B------:R-:W-:Y:S03]  /*f020*/  HMMA.16816.F32.BF16 R88, R84, R52, R88 ;  /* 0x000000345458723c */ /* 0x000fe60000041858 */
[----:B------:R-:W-:Y:S03]  /*f030*/  MUFU.TANH R59, R59 ;  /* 0x0000003b003b7308 */ /* 0x000fe60000002400 */
[----:B---3--:R-:W-:Y:S01]  /*f040*/  HMMA.16816.F32.BF16 R76, R8, R28, R76 ;  /* 0x0000001c084c723c */ /* 0x008fe2000004184c */
[----:B------:R-:W-:-:S04]  /*f050*/  FMUL.FTZ R52, R34, UR15 ;  /* 0x0000000f22347c20 */ /* 0x000fc80008410000 */
[----:B------:R-:W-:Y:S01]  /*f060*/  MUFU.TANH R45, R45 ;  /* 0x0000002d002d7308 */ /* 0x000fe20000002400 */
[C---:B------:R-:W-:Y:S01]  /*f070*/  HMMA.16816.F32.BF16 R40, R8.reuse, R36, R40 ;  /* 0x000000240828723c */ /* 0x040fe20000041828 */
[----:B------:R-:W-:Y:S02]  /*f080*/  FMUL.FTZ R28, R35, UR15 ;  /* 0x0000000f231c7c20 */ /* 0x000fe40008410000 */
[----:B------:R-:W2:Y:S03]  /*f090*/  LDSM.16.M88.4 R32, [R147+0x3800] ;  /* 0x003800009320783b */ /* 0x000ea60000000200 */
[----:B------:R-:W-:Y:S01]  /*f0a0*/  HMMA.16816.F32.BF16 R64, R8, R38, R64 ;  /* 0x000000260840723c */ /* 0x000fe20000041840 */
[----:B------:R-:W3:Y:S01]  /*f0b0*/  LDSM.16.M88.4 R36, [R136+0x3000] ;  /* 0x003000008824783b */ /* 0x000ee20000000200 */
[----:B------:R-:W1:Y:S04]  /*f0c0*/  MUFU.TANH R28, R28 ;  /* 0x0000001c001c7308 */ /* 0x000e680000002400 */
[C---:B------:R-:W-:Y:S04]  /*f0d0*/  HMMA.16816.F32.BF16 R92, R72.reuse, R70, R92 ;  /* 0x00000046485c723c */ /* 0x040fe8000004185c */
[----:B------:R-:W-:Y:S02]  /*f0e0*/  MUFU.TANH R52, R52 ;  /* 0x0000003400347308 */ /* 0x000fe40000002400 */
[C---:B----4-:R-:W-:Y:S06]  /*f0f0*/  HMMA.16816.F32.BF16 R108, R72.reuse, R26, R108 ;  /* 0x0000001a486c723c */ /* 0x050fec000004186c */
[----:B------:R-:W-:Y:S01]  /*f100*/  HMMA.16816.F32.BF16 R88, R72, R24, R88 ;  /* 0x000000184858723c */ /* 0x000fe20000041858 */
[----:B------:R-:W-:Y:S01]  /*f110*/  SHF.R.S32.HI R27, RZ, 0x1f, R58 ;  /* 0x0000001fff1b7819 */ /* 0x000fe2000001143a */
[----:B------:R-:W-:Y:S03]  /*f120*/  MUFU.TANH R46, R46 ;  /* 0x0000002e002e7308 */ /* 0x000fe60000002400 */
[----:B------:R-:W-:Y:S01]  /*f130*/  LEA.HI R27, R27, R58, RZ, 0x2 ;  /* 0x0000003a1b1b7211 */ /* 0x000fe200078f10ff */
[----:B-----5:R-:W-:Y:S03]  /*f140*/  HMMA.16816.F32.BF16 R40, R4, R16, R40 ;  /* 0x000000100428723c */ /* 0x020fe60000041828 */
[----:B------:R-:W-:-:S03]  /*f150*/  SHF.R.S32.HI R164, RZ, 0x2, R27 ;  /* 0x00000002ffa47819 */ /* 0x000fc6000001141b */
[----:B------:R-:W-:Y:S01]  /*f160*/  HMMA.16816.F32.BF16 R64, R4, R18, R64 ;  /* 0x000000120440723c */ /* 0x000fe20000041840 */
[----:B------:R-:W4:Y:S05]  /*f170*/  LDSM.16.M88.4 R16, [R143+0x7800] ;  /* 0x007800008f10783b */ /* 0x000f2a0000000200 */
[----:B------:R-:W-:Y:S01]  /*f180*/  HMMA.16816.F32.BF16 R92, R12, R22, R92 ;  /* 0x000000160c5c723c */ /* 0x000fe2000004185c */
[----:B------:R-:W5:Y:S01]  /*f190*/  LDSM.16.M88.4 R20, [R136+0x3800] ;  /* 0x003800008814783b */ /* 0x000f620000000200 */
[----:B------:R-:W-:-:S04]  /*f1a0*/  DEPBAR.LE SB0, 0x0 ;  /* 0x000080000000791a */ /* 0x000fc80000000000 */
[C---:B--2---:R-:W-:Y:S06]  /*f1b0*/  HMMA.16816.F32.BF16 R108, R12.reuse, R34, R108 ;  /* 0x000000220c6c723c */ /* 0x044fec000004186c */
[----:B------:R-:W-:Y:S01]  /*f1c0*/  HMMA.16816.F32.BF16 R88, R12, R32, R88 ;  /* 0x000000200c58723c */ /* 0x000fe20000041858 */
[----:B------:R-:W-:Y:S01]  /*f1d0*/  FMUL.FTZ R29, R40, UR15 ;  /* 0x0000000f281d7c20 */ /* 0x000fe20008410000 */
[----:B------:R-:W-:Y:S01]  /*f1e0*/  FMUL.FTZ R24, R42, UR15 ;  /* 0x0000000f2a187c20 */ /* 0x000fe20008410000 */
[----:B------:R-:W-:Y:S01]  /*f1f0*/  FMUL.FTZ R40, R41, UR15 ;  /* 0x0000000f29287c20 */ /* 0x000fe20008410000 */
[----:B------:R-:W-:-:S02]  /*f200*/  FMUL.FTZ R25, R43, UR15 ;  /* 0x0000000f2b197c20 */ /* 0x000fc40008410000 */
[----:B---3--:R-:W-:Y:S01]  /*f210*/  HMMA.16816.F32.BF16 R76, R4, R36, R76 ;  /* 0x00000024044c723c */ /* 0x008fe2000004184c */
[----:B------:R-:W-:Y:S01]  /*f220*/  FMUL.FTZ R32, R67, UR15 ;  /* 0x0000000f43207c20 */ /* 0x000fe20008410000 */
[----:B------:R-:W2:Y:S04]  /*f230*/  MUFU.TANH R29, R29 ;  /* 0x0000001d001d7308 */ /* 0x000ea80000002400 */
[----:B------:R-:W-:Y:S01]  /*f240*/  HMMA.16816.F32.BF16 R92, R8, R30, R92 ;  /* 0x0000001e085c723c */ /* 0x000fe2000004185c */
[----:B------:R-:W-:-:S03]  /*f250*/  FMUL.FTZ R36, R64, UR15 ;  /* 0x0000000f40247c20 */ /* 0x000fc60008410000 */
[----:B------:R-:W3:Y:S03]  /*f260*/  MUFU.TANH R24, R24 ;  /* 0x0000001800187308 */ /* 0x000ee60000002400 */
[----:B------:R-:W-:Y:S01]  /*f270*/  FMUL.FTZ R31, R66, UR15 ;  /* 0x0000000f421f7c20 */ /* 0x000fe20008410000 */
[----:B------:R-:W-:Y:S01]  /*f280*/  FMUL.FTZ R30, R65, UR15 ;  /* 0x0000000f411e7c20 */ /* 0x000fe20008410000 */
[C---:B----4-:R-:W-:Y:S03]  /*f290*/  HMMA.16816.F32.BF16 R108, R8.reuse, R18, R108 ;  /* 0x00000012086c723c */ /* 0x050fe6000004186c */
[----:B------:R-:W4:Y:S03]  /*f2a0*/  MUFU.TANH R36, R36 ;  /* 0x0000002400247308 */ /* 0x000f260000002400 */
[----:B------:R-:W-:Y:S03]  /*f2b0*/  HMMA.16816.F32.BF16 R88, R8, R16, R88 ;  /* 0x000000100858723c */ /* 0x000fe60000041858 */
[----:B------:R-:W-:Y:S01]  /*f2c0*/  FMUL.FTZ R77, R77, UR15 ;  /* 0x0000000f4d4d7c20 */ /* 0x000fe20008410000 */
[----:B------:R-:W-:Y:S01]  /*f2d0*/  FMUL.FTZ R79, R79, UR15 ;  /* 0x0000000f4f4f7c20 */ /* 0x000fe20008410000 */
[----:B------:R-:W4:Y:S01]  /*f2e0*/  MUFU.TANH R31, R31 ;  /* 0x0000001f001f7308 */ /* 0x000f220000002400 */
[----:B------:R-:W-:Y:S01]  /*f2f0*/  FMUL.FTZ R76, R76, UR15 ;  /* 0x0000000f4c4c7c20 */ /* 0x000fe20008410000 */
[----:B------:R-:W-:Y:S01]  /*f300*/  FMUL.FTZ R78, R78, UR15 ;  /* 0x0000000f4e4e7c20 */ /* 0x000fe20008410000 */
[----:B------:R-:W-:Y:S01]  /*f310*/  IMAD.SHL.U32 R16, R56, 0x2, RZ ;  /* 0x0000000238107824 */ /* 0x000fe200078e00ff */
[----:B------:R-:W-:Y:S01]  /*f320*/  IADD3 R17, R57, 0x1, R164 ;  /* 0x0000000139117810 */ /* 0x000fe20007ffe0a4 */
[----:B------:R-:W-:Y:S03]  /*f330*/  HMMA.16816.F32.BF16 R92, R4, R38, R92 ;  /* 0x00000026045c723c */ /* 0x000fe6000004185c */
[----:B------:R-:W4:Y:S01]  /*f340*/  MUFU.TANH R30, R30 ;  /* 0x0000001e001e7308 */ /* 0x000f220000002400 */
[----:B------:R-:W-:-:S02]  /*f350*/  LOP3.LUT R16, R16, 0x6, RZ, 0xc0, !PT ;  /* 0x0000000610107812 */ /* 0x000fc400078ec0ff */
[----:B------:R-:W-:-:S03]  /*f360*/  IADD3 R17, R48, R17, -R155 ;  /* 0x0000001130117210 */ /* 0x000fc60007ffe89b */
[----:B------:R-:W-:Y:S01]  /*f370*/  IMAD.IADD R2, R3, 0x1, R16 ;  /* 0x0000000103027824 */ /* 0x000fe200078e0210 */
[C---:B-----5:R-:W-:Y:S01]  /*f380*/  HMMA.16816.F32.BF16 R108, R4.reuse, R22, R108 ;  /* 0x00000016046c723c */ /* 0x060fe2000004186c */
[----:B------:R-:W-:Y:S01]  /*f390*/  VIADD R17, R17, UR14 ;  /* 0x0000000e11117c36 */ /* 0x000fe20008000000 */
[----:B------:R-:W5:Y:S01]  /*f3a0*/  MUFU.TANH R32, R32 ;  /* 0x0000002000207308 */ /* 0x000f620000002400 */
[C---:B------:R-:W-:Y:S02]  /*f3b0*/  VIADD R12, R2.reuse, 0x1 ;  /* 0x00000001020c7836 */ /* 0x040fe40000000000 */
[C---:B------:R-:W-:Y:S01]  /*f3c0*/  VIADD R13, R2.reuse, 0x8 ;  /* 0x00000008020d7836 */ /* 0x040fe20000000000 */
[C---:B------:R-:W-:Y:S01]  /*f3d0*/  VIMNMX R105, R17.reuse, R48, PT ;  /* 0x0000003011697248 */ /* 0x040fe20003fe0100 */
[----:B------:R-:W-:Y:S01]  /*f3e0*/  HMMA.16816.F32.BF16 R88, R4, R20, R88 ;  /* 0x000000140458723c */ /* 0x000fe20000041858 */
[----:B------:R-:W-:Y:S01]  /*f3f0*/  VIADDMNMX R128, R17, 0x8, R48, PT ;  /* 0x0000000811807846 */ /* 0x000fe20003800130 */
[----:B------:R-:W-:Y:S01]  /*f400*/  VIADD R8, R2, 0x18 ;  /* 0x0000001802087836 */ /* 0x000fe20000000000 */
[CC--:B------:R-:W-:Y:S01]  /*f410*/  ISETP.GE.AND P5, PT, R12.reuse, R105.reuse, PT ;  /* 0x000000690c00720c */ /* 0x0c0fe20003fa6270 */
[----:B------:R-:W5:Y:S01]  /*f420*/  MUFU.TANH R40, R40 ;  /* 0x0000002800287308 */ /* 0x000f620000002400 */
[-C--:B------:R-:W-:Y:S01]  /*f430*/  ISETP.GE.AND P0, PT, R12, R128.reuse, PT ;  /* 0x000000800c00720c */ /* 0x080fe20003f06270 */
[C---:B------:R-:W-:Y:S01]  /*f440*/  VIADD R12, R2.reuse, 0x9 ;  /* 0x00000009020c7836 */ /* 0x040fe20000000000 */
[-C--:B------:R-:W-:Y:S01]  /*f450*/  ISETP.GE.AND P1, PT, R13, R105.reuse, PT ;  /* 0x000000690d00720c */ /* 0x080fe20003f26270 */
[----:B------:R-:W-:Y:S01]  /*f460*/  FMUL.FTZ R93, R93, UR15 ;  /* 0x0000000f5d5d7c20 */ /* 0x000fe20008410000 */
[-C--:B------:R-:W-:Y:S01]  /*f470*/  ISETP.GE.AND P2, PT, R13, R128.reuse, PT ;  /* 0x000000800d00720c */ /* 0x080fe20003f46270 */
[----:B------:R-:W-:Y:S01]  /*f480*/  VIADD R13, R2, 0x10 ;  /* 0x00000010020d7836 */ /* 0x000fe20000000000 */
[CC--:B------:R-:W-:Y:S01]  /*f490*/  ISETP.GE.AND P6, PT, R12.reuse, R105.reuse, PT ;  /* 0x000000690c00720c */ /* 0x0c0fe20003fc6270 */
[----:B------:R-:W5:Y:S01]  /*f4a0*/  MUFU.TANH R176, R77 ;  /* 0x0000004d00b07308 */ /* 0x000f620000002400 */
[-C--:B------:R-:W-:Y:S01]  /*f4b0*/  ISETP.GE.AND P4, PT, R12, R128.reuse, PT ;  /* 0x000000800c00720c */ /* 0x080fe20003f86270 */
[C---:B------:R-:W-:Y:S01]  /*f4c0*/  VIADD R9, R2.reuse, 0x11 ;  /* 0x0000001102097836 */ /* 0x040fe20000000000 */
[----:B-1----:R-:W-:Y:S01]  /*f4d0*/  FSEL R16, R61, -INF , !P6 ;  /* 0xff8000003d107808 */ /* 0x002fe20007000000 */
[----:B------:R-:W-:Y:S01]  /*f4e0*/  VIADD R4, R2, 0x21 ;  /* 0x0000002102047836 */ /* 0x000fe20000000000 */
[----:B------:R-:W-:Y:S01]  /*f4f0*/  FSEL R10, R28, -INF , !P4 ;  /* 0xff8000001c0a7808 */ /* 0x000fe20006000000 */
[----:B------:R-:W-:Y:S01]  /*f500*/  VIADD R5, R2, 0x28 ;  /* 0x0000002802057836 */ /* 0x000fe20000000000 */
[----:B------:R-:W-:Y:S01]  /*f510*/  FSEL R50, R50, -INF , !P5 ;  /* 0xff80000032327808 */ /* 0x000fe20006800000 */
[----:B------:R-:W1:Y:S01]  /*f520*/  MUFU.TANH R130, R79 ;  /* 0x0000004f00827308 */ /* 0x000e620000002400 */
[----:B------:R-:W-:Y:S01]  /*f530*/  FSEL R12, R51, -INF , !P0 ;  /* 0xff800000330c7808 */ /* 0x000fe20004000000 */
[----:B------:R-:W-:Y:S01]  /*f540*/  FMUL.FTZ R108, R108, UR15 ;  /* 0x0000000f6c6c7c20 */ /* 0x000fe20008410000 */
[-C--:B------:R-:W-:Y:S01]  /*f550*/  ISETP.GE.AND P6, PT, R8, R105.reuse, PT ;  /* 0x000000690800720c */ /* 0x080fe20003fc6270 */
[----:B------:R-:W-:Y:S01]  /*f560*/  FMUL.FTZ R88, R88, UR15 ;  /* 0x0000000f58587c20 */ /* 0x000fe20008410000 */
[-C--:B------:R-:W-:Y:S01]  /*f570*/  ISETP.GE.AND P4, PT, R8, R128.reuse, PT ;  /* 0x000000800800720c */ /* 0x080fe20003f86270 */
[----:B------:R-:W-:Y:S01]  /*f580*/  VIADD R8, R2, 0x19 ;  /* 0x0000001902087836 */ /* 0x000fe20000000000 */
[CC--:B------:R-:W-:Y:S01]  /*f590*/  ISETP.GE.AND P5, PT, R13.reuse, R105.reuse, PT ;  /* 0x000000690d00720c */ /* 0x0c0fe20003fa6270 */
[----:B------:R-:W1:Y:S01]  /*f5a0*/  MUFU.TANH R178, R76 ;  /* 0x0000004c00b27308 */ /* 0x000e620000002400 */
[-C--:B------:R-:W-:Y:S01]  /*f5b0*/  ISETP.GE.AND P0, PT, R13, R128.reuse, PT ;  /* 0x000000800d00720c */ /* 0x080fe20003f06270 */
[----:B------:R-:W-:Y:S01]  /*f5c0*/  FMUL.FTZ R90, R90, UR15 ;  /* 0x0000000f5a5a7c20 */ /* 0x000fe20008410000 */
[----:B--2---:R-:W-:Y:S01]  /*f5d0*/  FSEL R18, R29, -INF , !P5 ;  /* 0xff8000001d127808 */ /* 0x004fe20006800000 */
[----:B------:R-:W-:Y:S01]  /*f5e0*/  FMUL.FTZ R92, R92, UR15 ;  /* 0x0000000f5c5c7c20 */ /* 0x000fe20008410000 */
[----:B---3--:R-:W-:Y:S01]  /*f5f0*/  FSEL R24, R24, -INF , !P0 ;  /* 0xff80000018187808 */ /* 0x008fe20004000000 */
[----:B------:R-:W-:Y:S01]  /*f600*/  FMUL.FTZ R94, R94, UR15 ;  /* 0x0000000f5e5e7c20 */ /* 0x000fe20008410000 */
[----:B------:R-:W-:Y:S01]  /*f610*/  FSEL R14, R59, -INF , !P1 ;  /* 0xff8000003b0e7808 */ /* 0x000fe20004800000 */
[----:B------:R-:W2:Y:S01]  /*f620*/  MUFU.TANH R25, R25 ;  /* 0x0000001900197308 */ /* 0x000ea20000002400 */
[----:B------:R-:W-:Y:S01]  /*f630*/  FSEL R52, R52, -INF , !P2 ;  /* 0xff80000034347808 */ /* 0x000fe20005000000 */
[----:B------:R-:W-:Y:S01]  /*f640*/  VIADD R7, R2, 0x29 ;  /* 0x0000002902077836 */ /* 0x000fe20000000000 */
[CC--:B------:R-:W-:Y:S01]  /*f650*/  ISETP.GE.AND P5, PT, R8.reuse, R105.reuse, PT ;  /* 0x000000690800720c */ /* 0x0c0fe20003fa6270 */
[----:B------:R-:W-:Y:S01]  /*f660*/  FMUL.FTZ R95, R95, UR15 ;  /* 0x0000000f5f5f7c20 */ /* 0x000fe20008410000 */
[-C--:B------:R-:W-:Y:S01]  /*f670*/  ISETP.GE.AND P0, PT, R8, R128.reuse, PT ;  /* 0x000000800800720c */ /* 0x080fe20003f06270 */
[----:B------:R-:W-:Y:S01]  /*f680*/  FMUL.FTZ R89, R89, UR15 ;  /* 0x0000000f59597c20 */ /* 0x000fe20008410000 */
[CC--:B------:R-:W-:Y:S01]  /*f690*/  ISETP.GE.AND P1, PT, R9.reuse, R105.reuse, PT ;  /* 0x000000690900720c */ /* 0x0c0fe20003f26270 */
[----:B------:R-:W3:Y:S01]  /*f6a0*/  MUFU.TANH R172, R93 ;  /* 0x0000005d00ac7308 */ /* 0x000ee20000002400 */
[-C--:B------:R-:W-:Y:S01]  /*f6b0*/  ISETP.GE.AND P2, PT, R9, R128.reuse, PT ;  /* 0x000000800900720c */ /* 0x080fe20003f46270 */
[----:B------:R-:W-:Y:S01]  /*f6c0*/  VIADD R9, R2, 0x20 ;  /* 0x0000002002097836 */ /* 0x000fe20000000000 */
[----:B----4-:R-:W-:Y:S01]  /*f6d0*/  FSEL R36, R36, -INF , !P6 ;  /* 0xff80000024247808 */ /* 0x010fe20007000000 */
[----:B------:R-:W-:Y:S01]  /*f6e0*/  FMUL.FTZ R91, R91, UR15 ;  /* 0x0000000f5b5b7c20 */ /* 0x000fe20008410000 */
[----:B------:R-:W-:Y:S01]  /*f6f0*/  FSEL R6, R31, -INF , !P4 ;  /* 0xff8000001f067808 */ /* 0x000fe20006000000 */
[----:B------:R-:W-:Y:S01]  /*f700*/  FMUL.FTZ R109, R109, UR15 ;  /* 0x0000000f6d6d7c20 */ /* 0x000fe20008410000 */
[C---:B------:R-:W-:Y:S01]  /*f710*/  ISETP.GE.AND P6, PT, R4.reuse, R105, PT ;  /* 0x000000690400720c */ /* 0x040fe20003fc6270 */
[----:B------:R-:W4:Y:S01]  /*f720*/  MUFU.TANH R168, R78 ;  /* 0x0000004e00a87308 */ /* 0x000f220000002400 */
[----:B------:R-:W-:Y:S01]  /*f730*/  ISETP.GE.AND P4, PT, R4, R128, PT ;  /* 0x000000800400720c */ /* 0x000fe20003f86270 */
[----:B------:R-:W-:Y:S01]  /*f740*/  FMUL.FTZ R110, R110, UR15 ;  /* 0x0000000f6e6e7c20 */ /* 0x000fe20008410000 */
[----:B------:R-:W-:Y:S01]  /*f750*/  FSEL R20, R30, -INF , !P5 ;  /* 0xff8000001e147808 */ /* 0x000fe20006800000 */
[----:B------:R-:W-:Y:S01]  /*f760*/  FMUL.FTZ R111, R111, UR15 ;  /* 0x0000000f6f6f7c20 */ /* 0x000fe20008410000 */
[----:B-----5:R-:W-:-:S02]  /*f770*/  FSEL R4, R32, -INF , !P0 ;  /* 0xff80000020047808 */ /* 0x020fc40004000000 */
[CC--:B------:R-:W-:Y:S01]  /*f780*/  ISETP.GE.AND P5, PT, R5.reuse, R105.reuse, PT ;  /* 0x000000690500720c */ /* 0x0c0fe20003fa6270 */
[----:B------:R-:W5:Y:S01]  /*f790*/  MUFU.TANH R121, R108 ;  /* 0x0000006c00797308 */ /* 0x000f620000002400 */
[----:B------:R-:W-:Y:S01]  /*f7a0*/  ISETP.GE.AND P0, PT, R5, R128, PT ;  /* 0x000000800500720c */ /* 0x000fe20003f06270 */
[----:B------:R-:W-:Y:S01]  /*f7b0*/  VIADD R5, R2, 0x30 ;  /* 0x0000003002057836 */ /* 0x000fe20000000000 */
[----:B------:R-:W-:Y:S02]  /*f7c0*/  FSEL R40, R40, -INF , !P1 ;  /* 0xff80000028287808 */ /* 0x000fe40004800000 */
[----:B------:R-:W-:Y:S02]  /*f7d0*/  ISETP.GE.AND P1, PT, R9, R105, PT ;  /* 0x000000690900720c */ /* 0x000fe40003f26270 */
[----:B------:R-:W-:Y:S01]  /*f7e0*/  FSEL R176, R176, -INF , !P6 ;  /* 0xff800000b0b07808 */ /* 0x000fe20007000000 */
[----:B------:R-:W5:Y:S01]  /*f7f0*/  MUFU.TANH R124, R88 ;  /* 0x00000058007c7308 */ /* 0x000f620000002400 */
[----:B-1----:R-:W-:-:S02]  /*f800*/  FSEL R130, R130, -INF , !P4 ;  /* 0xff80000082827808 */ /* 0x002fc40006000000 */
[----:B------:R-:W-:Y:S02]  /*f810*/  FSEL R178, R178, -INF , !P1 ;  /* 0xff800000b2b27808 */ /* 0x000fe40004800000 */
[CC--:B------:R-:W-:Y:S02]  /*f820*/  ISETP.GE.AND P6, PT, R5.reuse, R105.reuse, PT ;  /* 0x000000690500720c */ /* 0x0c0fe40003fc6270 */
[----:B------:R-:W-:Y:S01]  /*f830*/  ISETP.GE.AND P4, PT, R5, R128, PT ;  /* 0x000000800500720c */ /* 0x000fe20003f86270 */
[----:B------:R-:W1:Y:S01]  /*f840*/  MUFU.TANH R118, R90 ;  /* 0x0000005a00767308 */ /* 0x000e620000002400 */
[----:B------:R-:W-:Y:S01]  /*f850*/  ISETP.GE.AND P1, PT, R7, R105, PT ;  /* 0x000000690700720c */ /* 0x000fe20003f26270 */
[----:B------:R-:W-:Y:S01]  /*f860*/  VIADD R5, R2, 0x38 ;  /* 0x0000003802057836 */ /* 0x000fe20000000000 */
[----:B--2---:R-:W-:Y:S02]  /*f870*/  FSEL R8, R25, -INF , !P2 ;  /* 0xff80000019087808 */ /* 0x004fe40005000000 */
[----:B---3--:R-:W-:-:S02]  /*f880*/  FSEL R172, R172, -INF , !P1 ;  /* 0xff800000acac7808 */ /* 0x008fc40004800000 */
[-C--:B------:R-:W-:Y:S01]  /*f890*/  ISETP.GE.AND P2, PT, R9, R128.reuse, PT ;  /* 0x000000800900720c */ /* 0x080fe20003f46270 */
[----:B------:R-:W2:Y:S01]  /*f8a0*/  MUFU.TANH R174, R92 ;  /* 0x0000005c00ae7308 */ /* 0x000ea20000002400 */
[----:B------:R-:W-:Y:S02]  /*f8b0*/  ISETP.GE.AND P1, PT, R5, R105, PT ;  /* 0x000000690500720c */ /* 0x000fe40003f26270 */
[----:B----4-:R-:W-:Y:S02]  /*f8c0*/  FSEL R168, R168, -INF , !P2 ;  /* 0xff800000a8a87808 */ /* 0x010fe40005000000 */
[----:B-----5:R-:W-:Y:S02]  /*f8d0*/  FSEL R121, R121, -INF , !P1 ;  /* 0xff80000079797808 */ /* 0x020fe40004800000 */
[----:B------:R-:W-:Y:S01]  /*f8e0*/  ISETP.GE.AND P2, PT, R7, R128, PT ;  /* 0x000000800700720c */ /* 0x000fe20003f46270 */
[----:B------:R-:W3:Y:S01]  /*f8f0*/  MUFU.TANH R126, R94 ;  /* 0x0000005e007e7308 */ /* 0x000ee20000002400 */
[----:B------:R-:W-:Y:S01]  /*f900*/  ISETP.GE.AND P1, PT, R104, 0x2, PT ;  /* 0x000000026800780c */ /* 0x000fe20003f26270 */
[----:B------:R-:W-:Y:S01]  /*f910*/  VIADD R7, R2, 0x31 ;  /* 0x0000003102077836 */ /* 0x000fe20000000000 */
[----:B------:R-:W-:-:S02]  /*f920*/  FSEL R124, R124, -INF , !P6 ;  /* 0xff8000007c7c7808 */ /* 0x000fc40007000000 */
[----:B-1----:R-:W-:Y:S02]  /*f930*/  FSEL R118, R118, -INF , !P4 ;  /* 0xff80000076767808 */ /* 0x002fe40006000000 */
[-C--:B------:R-:W-:Y:S01]  /*f940*/  ISETP.GE.AND P6, PT, R2, R105.reuse, PT ;  /* 0x000000690200720c */ /* 0x080fe20003fc6270 */
[----:B------:R-:W1:Y:S01]  /*f950*/  MUFU.TANH R122, R95 ;  /* 0x0000005f007a7308 */ /* 0x000e620000002400 */
[----:B--2---:R-:W-:Y:S02]  /*f960*/  FSEL R174, R174, -INF , !P5 ;  /* 0xff800000aeae7808 */ /* 0x004fe40006800000 */
[CC--:B------:R-:W-:Y:S01]  /*f970*/  ISETP.GE.AND P4, PT, R2.reuse, R128.reuse, PT ;  /* 0x000000800200720c */ /* 0x0c0fe20003f86270 */
[----:B------:R-:W-:Y:S01]  /*f980*/  VIADD R2, R2, 0x39 ;  /* 0x0000003902027836 */ /* 0x000fe20000000000 */
[C---:B------:R-:W-:Y:S02]  /*f990*/  ISETP.GE.AND P5, PT, R7.reuse, R105, PT ;  /* 0x000000690700720c */ /* 0x040fe40003fa6270 */
[----:B------:R-:W-:Y:S01]  /*f9a0*/  FSEL R46, R46, -INF , !P4 ;  /* 0xff8000002e2e7808 */ /* 0x000fe20006000000 */
[----:B------:R-:W2:Y:S01]  /*f9b0*/  MUFU.TANH R123, R89 ;  /* 0x00000059007b7308 */ /* 0x000ea20000002400 */
[----:B---3--:R-:W-:Y:S01]  /*f9c0*/  FSEL R126, R126, -INF , !P0 ;  /* 0xff8000007e7e7808 */ /* 0x008fe20004000000 */
[----:B------:R-:W-:Y:S01]  /*f9d0*/  BAR.SYNC.DEFER_BLOCKING 0x0 ;  /* 0x0000000000007b1d */ /* 0x000fe20000010000 */
        /* <DEDUP_REMOVED lines=9> */
[----:B------:R-:W-:Y:S02]  /*fa70*/  ISETP.GE.AND P0, PT, R2, R128, PT ;  /* 0x000000800200720c */ /* 0x000fe40003f06270 */
[----:B------:R-:W-:-:S03]  /*fa80*/  FSEL R2, R45, -INF , !P6 ;  /* 0xff8000002d027808 */ /* 0x000fc60007000000 */
[----:B------:R-:W3:Y:S01]  /*fa90*/  MUFU.TANH R114, R111 ;  /* 0x0000006f00727308 */ /* 0x000ee20000002400 */
[----:B-1----:R-:W-:Y:S02]  /*faa0*/  FSEL R120, R120, -INF , !P5 ;  /* 0xff80000078787808 */ /* 0x002fe40006800000 */
[----:B--2---:R-:W-:Y:S02]  /*fab0*/  FSEL R116, R116, -INF , !P2 ;  /* 0xff80000074747808 */ /* 0x004fe40005000000 */
[----:B---3--:R-:W-:Y:S01]  /*fac0*/  FSEL R114, R114, -INF , !P0 ;  /* 0xff80000072727808 */ /* 0x008fe20004000000 */
        /* <DEDUP_REMOVED lines=52> */
[----:B------:R-:W-:Y:S01]  /*fe10*/  IMAD.WIDE.U32 R26, R22, UR8, RZ ;  /* 0x00000008161a7c25 */ /* 0x000fe2000f8e00ff */
[----:B------:R-:W-:Y:S02]  /*fe20*/  ULDC.64 UR8, c[0x0][0x230] ;  /* 0x00008c0000087ab9 */ /* 0x000fe40000000a00 */
        /* <DEDUP_REMOVED lines=8> */
.L_x_6028:
[----:B------:R-:W1:Y:S02]  /*feb0*/  LDC R5, c[0x0][0x248] ;  /* 0x00009200ff057b82 */ /* 0x000e640000000800 */
[----:B-1----:R-:W-:-:S04]  /*fec0*/  LEA R5, -R5, RZ, 0x6 ;  /* 0x000000ff05057211 */ /* 0x002fc800078e31ff */
[----:B------:R-:W-:-:S07]  /*fed0*/  SHF.R.S32.HI R22, RZ, 0x1f, R5 ;  /* 0x0000001fff167819 */ /* 0x000fce0000011405 */
.L_x_6029:
[C---:B------:R-:W-:Y:S02]  /*fee0*/  LOP3.LUT P0, RZ, R162.reuse, 0x2, RZ, 0xc0, !PT ;  /* 0x00000002a2ff7812 */ /* 0x040fe4000780c0ff */
[----:B------:R-:W-:Y:S02]  /*fef0*/  LOP3.LUT P6, RZ, R162, 0x1, RZ, 0xc0, !PT ;  /* 0x00000001a2ff7812 */ /* 0x000fe400078cc0ff */
[----:B------:R-:W-:-:S04]  /*ff00*/  LEA R30, P5, R5, R160, 0x1 ;  /* 0x000000a0051e7211 */ /* 0x000fc800078a08ff */
[----:B------:R-:W-:-:S05]  /*ff10*/  LEA.HI.X R31, R5, R157, R22, 0x1, P5 ;  /* 0x0000009d051f7211 */ /* 0x000fca00028f0c16 */
[-C--:B------:R-:W-:Y:S02]  /*ff20*/  @P0 IADD3 R26, P2, R5, R140.reuse, RZ ;  /* 0x0000008c051a0210 */ /* 0x080fe40007f5e0ff */
[----:B------:R-:W-:Y:S01]  /*ff30*/  @!PT LDS RZ, [RZ] ;  /* 0x00000000fffff984 */ /* 0x000fe20000000800 */
[----:B------:R-:W-:Y:S01]  /*ff40*/  @!PT LDS RZ, [RZ] ;  /* 0x00000000fffff984 */ /* 0x000fe20000000800 */
[----:B------:R-:W-:Y:S01]  /*ff50*/  @!PT LDS RZ, [RZ] ;  /* 0x00000000fffff984 */ /* 0x000fe20000000800 */
[----:B------:R1:W-:Y:S02]  /*ff60*/  @P6 LDGSTS.E.BYPASS.LTC128B.128 [R163+0x4000], desc[UR6][R30.64] ;  /* 0x040000001ea36fae */ /* 0x0003e4000b901d46 */
[----:B------:R-:W-:Y:S01]  /*ff70*/  @P0 LEA R28, P4, R26, UR12, 0x1 ;  /* 0x0000000c1a1c0c11 */ /* 0x000fe2000f8808ff */
[----:B------:R-:W-:Y:S01]  /*ff80*/  @P0 IMAD.X R7, R22, 0x1, R167, P2 ;  /* 0x0000000116070824 */ /* 0x000fe200010e06a7 */
[----:B------:R-:W-:Y:S01]  /*ff90*/  IADD3 R3, P2, R152, R5, RZ ;  /* 0x0000000598037210 */ /* 0x000fe20007f5e0ff */
[----:B------:R1:W-:Y:S03]  /*ffa0*/  @!P6 STS.128 [R163+0x4000], RZ ;  /* 0x004000ffa300e388 */ /* 0x0003e60000000c00 */
[----:B------:R-:W-:Y:S01]  /*ffb0*/  @P0 LEA.HI.X R29, R26, UR13, R7, 0x1, P4 ;  /* 0x0000000d1a1d0c11 */ /* 0x000fe2000a0f0c07 */
[----:B------:R-:W-:Y:S01]  /*ffc0*/  IMAD.X R166, R151, 0x1, R22, P2 ;  /* 0x0000000197a67824 */ /* 0x000fe200010e0616 */
[----:B------:R-:W-:-:S02]  /*ffd0*/  @P0 IADD3 R7, P4, R3, R140, RZ ;  /* 0x0000008c03070210 */ /* 0x000fc40007f9e0ff */
[C---:B------:R-:W-:Y:S01]  /*ffe0*/  @P6 LEA R26, P5, R3.reuse, R160, 0x1 ;  /* 0x000000a0031a6211 */ /* 0x040fe200078a08ff */
[----:B------:R-:W-:Y:S01]  /*fff0*/  @!PT LDS RZ, [RZ] ;  /* 0x00000000fffff984 */ /* 0x000fe20000000800 */
[----:B------:R-:W-:Y:S01]  /*10000*/  @!PT LDS RZ, [RZ] ;  /* 0x00000000fffff984 */ /* 0x000fe20000000800 */
[----:B------:R-:W-:Y:S01]  /*10010*/  @!PT LDS RZ, [RZ] ;  /* 0x00000000fffff984 */ /* 0x000fe20000000800 */
[----:B------:R1:W-:Y:S01]  /*10020*/  @P0 LDGSTS.E.BYPASS.LTC128B.128 [R163+0x6000], desc[UR6][R28.64+0x80] ;  /* 0x060000801ca30fae */ /* 0x0003e2000b901d46 */
[----:B------:R-:W-:Y:S01]  /*10030*/  IADD3 R5, P2, R152, R3, RZ ;  /* 0x0000000398057210 */ /* 0x000fe20007f5e0ff */
[----:B------:R-:W-:Y:S01]  /*10040*/  @P0 IMAD.X R22, R166, 0x1, R167, P4 ;  /* 0x00000001a6160824 */ /* 0x000fe200020e06a7 */
[--C-:B------:R-:W-:Y:S01]  /*10050*/  @P6 LEA.HI.X R27, R3, R157, R166.reuse, 0x1, P5 ;  /* 0x0000009d031b6211 */ /* 0x100fe200028f0ca6 */
[----:B------:R1:W-:Y:S01]  /*10060*/  @!P0 STS.128 [R163+0x6000], RZ ;  /* 0x006000ffa3008388 */ /* 0x0003e20000000c00 */
[----:B------:R-:W-:Y:S01]  /*10070*/  @P0 LEA R32, P4, R7, UR12, 0x1 ;  /* 0x0000000c07200c11 */ /* 0x000fe2000f8808ff */
[----:B------:R-:W-:Y:S01]  /*10080*/  IMAD.X R166, R151, 0x1, R166, P2 ;  /* 0x0000000197a67824 */ /* 0x000fe200010e06a6 */
[----:B------:R-:W-:Y:S01]  /*10090*/  @P0 IADD3 R3, P2, R5, R140, RZ ;  /* 0x0000008c05030210 */ /* 0x000fe20007f5e0ff */
[----:B------:R-:W-:Y:S01]  /*100a0*/  @!PT LDS RZ, [RZ] ;  /* 0x00000000fffff984 */ /* 0x000fe20000000800 */
[----:B------:R-:W-:Y:S01]  /*100b0*/  @!PT LDS RZ, [RZ] ;  /* 0x00000000fffff984 */ /* 0x000fe20000000800 */
[----:B------:R-:W-:Y:S01]  /*100c0*/  @!PT LDS RZ, [RZ] ;  /* 0x00000000fffff984 */ /* 0x000fe20000000800 */
[----:B------:R1:W-:Y:S01]  /*100d0*/  @P6 LDGSTS.E.BYPASS.LTC128B.128 [R163+0x4800], desc[UR6][R26.64] ;  /* 0x048000001aa36fae */ /* 0x0003e2000b901d46 */
[----:B------:R-:W-:-:S02]  /*100e0*/  @P0 LEA.HI.X R33, R7, UR13, R22, 0x1, P4 ;  /* 0x0000000d07210c11 */ /* 0x000fc4000a0f0c16 */
[C---:B------:R-:W-:Y:S01]  /*100f0*/  @P6 LEA R38, P5, R5.reuse, R160, 0x1 ;  /* 0x000000a005266211 */ /* 0x040fe200078a08ff */
[----:B------:R-:W-:Y:S01]  /*10100*/  @P0 IMAD.X R22, R166, 0x1, R167, P2 ;  /* 0x00000001a6160824 */ /* 0x000fe200010e06a7 */
[----:B------:R-:W-:Y:S01]  /*10110*/  IADD3 R7, P2, R152, R5, RZ ;  /* 0x0000000598077210 */ /* 0x000fe20007f5e0ff */
[----:B------:R1:W-:Y:S01]  /*10120*/  @!P6 STS.128 [R163+0x4800], RZ ;  /* 0x004800ffa300e388 */ /* 0x0003e20000000c00 */
[--C-:B------:R-:W-:Y:S02]  /*10130*/  @P6 LEA.HI.X R39, R5, R157, R166.reuse, 0x1, P5 ;  /* 0x0000009d05276211 */ /* 0x100fe400028f0ca6 */
        /* <DEDUP_REMOVED lines=10> */
[C---:B------:R-:W-:Y:S01]  /*101e0*/  @P0 LEA R42, P2, R140.reuse, UR12, 0x1 ;  /* 0x0000000c8c2a0c11 */ /* 0x040fe2000f8408ff */
[----:B------:R1:W-:Y:S01]  /*101f0*/  @!P0 STS.128 [R163+0x6800], RZ ;  /* 0x006800ffa3008388 */ /* 0x0003e20000000c00 */
[----:B------:R-:W-:Y:S01]  /*10200*/  @P6 LEA.HI.X R23, R7, R157, R166, 0x1, P4 ;  /* 0x0000009d07176211 */ /* 0x000fe200020f0ca6 */
[----:B------:R-:W-:Y:S01]  /*10210*/  IMAD.MOV.U32 R160, RZ, RZ, R30 ;  /* 0x000000ffffa07224 */ /* 0x000fe200078e001e */
[----:B------:R-:W-:Y:S01]  /*10220*/  @P0 LEA.HI.X R43, R140, UR13, R167, 0x1, P2 ;  /* 0x0000000d8c2b0c11 */ /* 0x000fe200090f0ca7 */
[----:B------:R-:W-:Y:S01]  /*10230*/  @!PT LDS RZ, [RZ] ;  /* 0x00000000fffff984 */ /* 0x000fe20000000800 */
[----:B------:R-:W-:Y:S01]  /*10240*/  @!PT LDS RZ, [RZ] ;  /* 0x00000000fffff984 */ /* 0x000fe20000000800 */
[----:B------:R-:W-:Y:S01]  /*10250*/  @!PT LDS RZ, [RZ] ;  /* 0x00000000fffff984 */ /* 0x000fe20000000800 */
[----:B------:R1:W-:Y:S01]  /*10260*/  @P6 LDGSTS.E.BYPASS.LTC128B.128 [R163+0x5000], desc[UR6][R38.64] ;  /* 0x0500000026a36fae */ /* 0x0003e2000b901d46 */
[----:B------:R-:W-:-:S03]  /*10270*/  IMAD.MOV.U32 R157, RZ, RZ, R31 ;  /* 0x000000ffff9d7224 */ /* 0x000fc600078e001f */
        /* <DEDUP_REMOVED lines=17> */
.L_x_6027:
        /* <DEDUP_REMOVED lines=23> */
[----:B-1----:R-:W-:Y:S02]  /*10500*/  FMNMX.FTZ R22, R124, R5, !PT ;  /* 0x000000057c167209 */ /* 0x002fe40007810000 */
[----:B------:R-:W-:-:S02]  /*10510*/  LEA R144, R0, UR4, 0x1 ;  /* 0x0000000400907c11 */ /* 0x000fc4000f8e08ff */
[----:B------:R-:W-:Y:S02]  /*10520*/  FMNMX.FTZ R22, R123, R22, !PT ;  /* 0x000000167b167209 */ /* 0x000fe40007810000 */
[----:B------:R-:W-:Y:S01]  /*10530*/  LEA R142, R49, R144, 0x1 ;  /* 0x00000090318e7211 */ /* 0x000fe200078e08ff */
[----:B------:R-:W-:Y:S01]  /*10540*/  LDSM.16.MT88.4 R92, [R144+0x8000] ;  /* 0x00800000905c783b */ /* 0x000fe20000004200 */
[----:B------:R-:W-:Y:S02]  /*10550*/  FMNMX.FTZ R7, R121, R22, !PT ;  /* 0x0000001679077209 */ /* 0x000fe40007810000 */
[----:B------:R-:W-:Y:S01]  /*10560*/  FMNMX.FTZ R22, R118, R3, !PT ;  /* 0x0000000376167209 */ /* 0x000fe20007810000 */
[----:B------:R-:W-:Y:S01]  /*10570*/  LDSM.16.MT88.4 R84, [R142+0x8000] ;  /* 0x008000008e54783b */ /* 0x000fe20000004200 */
[----:B------:R-:W-:Y:S02]  /*10580*/  FMNMX.FTZ R7, R120, R7, !PT ;  /* 0x0000000778077209 */ /* 0x000fe40007810000 */
[----:B------:R-:W-:-:S02]  /*10590*/  FMNMX.FTZ R5, R117, R22, !PT ;  /* 0x0000001675057209 */ /* 0x000fc40007810000 */
[C---:B------:R-:W-:Y:S01]  /*105a0*/  LEA R140, R47.reuse, R142, 0x1 ;  /* 0x0000008e2f8c7211 */ /* 0x040fe200078e08ff */
[----:B------:R-:W1:Y:S01]  /*105b0*/  SHFL.BFLY PT, R26, R7, 0x2, 0x1f ;  /* 0x0c401f00071a7f89 */ /* 0x000e6200000e0000 */
[----:B------:R-:W-:Y:S02]  /*105c0*/  FMNMX.FTZ R5, R116, R5, !PT ;  /* 0x0000000574057209 */ /* 0x000fe40007810000 */
[----:B------:R-:W-:Y:S01]  /*105d0*/  LEA R141, R47, R144, 0x1 ;  /* 0x000000902f8d7211 */ /* 0x000fe200078e08ff */
[----:B------:R-:W-:Y:S01]  /*105e0*/  LDSM.16.MT88.4 R68, [R140+0x8000] ;  /* 0x008000008c44783b */ /* 0x000fe20000004200 */
[----:B------:R-:W-:-:S03]  /*105f0*/  FMNMX.FTZ R22, R114, R5, !PT ;  /* 0x0000000572167209 */ /* 0x000fc60007810000 */
[----:B------:R-:W-:Y:S04]  /*10600*/  LDSM.16.MT88.4 R76, [R141+0x8000] ;  /* 0x008000008d4c783b */ /* 0x000fe80000004200 */
[----:B------:R-:W2:Y:S04]  /*10610*/  SHFL.BFLY PT, R5, R22, 0x2, 0x1f ;  /* 0x0c401f0016057f89 */ /* 0x000ea800000e0000 */
[----:B------:R-:W-:Y:S01]  /*10620*/  LDSM.16.MT88.4 R56, [R141+0xa000] ;  /* 0x00a000008d38783b */ /* 0x000fe20000004200 */
[----:B-1----:R-:W-:-:S05]  /*10630*/  FMNMX.FTZ R26, R7, R26, !PT ;  /* 0x0000001a071a7209 */ /* 0x002fca0007810000 */
[----:B------:R-:W1:Y:S01]  /*10640*/  SHFL.BFLY PT, R3, R26, 0x1, 0x1f ;  /* 0x0c201f001a037f89 */ /* 0x000e6200000e0000 */
[----:B--2---:R-:W-:Y:S02]  /*10650*/  FMNMX.FTZ R5, R22, R5, !PT ;  /* 0x0000000516057209 */ /* 0x004fe40007810000 */
[----:B-1----:R-:W-:-:S04]  /*10660*/  FMNMX.FTZ R3, R26, R3, !PT ;  /* 0x000000031a037209 */ /* 0x002fc80007810000 */
[C---:B------:R-:W-:Y:S01]  /*10670*/  FSETP.NEU.FTZ.AND P0, PT, R3.reuse, -INF , PT ;  /* 0xff8000000300780b */ /* 0x040fe20003f1d000 */
[----:B------:R-:W-:-:S05]  /*10680*/  FMUL.FTZ R127, R3, UR8 ;  /* 0x00000008037f7c20 */ /* 0x000fca0008410000 */
[----:B------:R-:W-:-:S05]  /*10690*/  FSEL R127, R127, RZ, P0 ;  /* 0x000000ff7f7f7208 */ /* 0x000fca0000000000 */
[--C-:B------:R-:W-:Y:S01]  /*106a0*/  FFMA.FTZ R113, R2, UR8, -R127.reuse ;  /* 0x0000000802717c23 */ /* 0x100fe2000801087f */
[--C-:B------:R-:W-:Y:S01]  /*106b0*/  FFMA.FTZ R110, R50, UR8, -R127.reuse ;  /* 0x00000008326e7c23 */ /* 0x100fe2000801087f */
[----:B------:R-:W1:Y:S01]  /*106c0*/  SHFL.BFLY PT, R2, R5, 0x1, 0x1f ;  /* 0x0c201f0005027f89 */ /* 0x000e6200000e0000 */
        /* <DEDUP_REMOVED lines=9> */
[----:B------:R-:W-:-:S02]  /*10760*/  FFMA.FTZ R123, R123, UR8, -R127 ;  /* 0x000000087b7b7c23 */ /* 0x000fc4000801087f */
[----:B------:R-:W3:Y:S01]  /*10770*/  MUFU.EX2 R110, R110 ;  /* 0x0000006e006e7308 */ /* 0x000ee20000000800 */
[----:B------:R-:W4:Y:S04]  /*10780*/  LDSM.16.MT88.4 R48, [R142+0xa000] ;  /* 0x00a000008e30783b */ /* 0x000f280000004200 */
[----:B------:R-:W-:Y:S03]  /*10790*/  LDSM.16.MT88.4 R16, [R140+0x8800] ;  /* 0x008800008c10783b */ /* 0x000fe60000004200 */
[----:B------:R-:W-:Y:S01]  /*107a0*/  MUFU.EX2 R109, R109 ;  /* 0x0000006d006d7308 */ /* 0x000fe20000000800 */
[----:B------:R-:W-:Y:S01]  /*107b0*/  LDSM.16.MT88.4 R20, [R140+0xa000] ;  /* 0x00a000008c14783b */ /* 0x000fe20000004200 */
[----:B-1----:R-:W-:-:S04]  /*107c0*/  FMNMX.FTZ R2, R5, R2, !PT ;  /* 0x0000000205027209 */ /* 0x002fc80007810000 */
[C---:B------:R-:W-:Y:S01]  /*107d0*/  FSETP.NEU.FTZ.AND P0, PT, R2.reuse, -INF , PT ;  /* 0xff8000000200780b */ /* 0x040fe20003f1d000 */
[----:B------:R-:W-:Y:S01]  /*107e0*/  FMUL.FTZ R119, R2, UR8 ;  /* 0x0000000802777c20 */ /* 0x000fe20008410000 */
[----:B------:R-:W1:Y:S01]  /*107f0*/  MUFU.EX2 R34, R34 ;  /* 0x0000002200227308 */ /* 0x000e620000000800 */
[----:B---3--:R-:W-:Y:S01]  /*10800*/  F2FP.BF16.F32.PACK_AB R64, R110, R113 ;  /* 0x000000716e40723e */ /* 0x008fe200000010ff */
[----:B------:R-:W-:Y:S02]  /*10810*/  FADD.FTZ R110, R113, R110 ;  /* 0x0000006e716e7221 */ /* 0x000fe40000010000 */
[----:B------:R-:W-:-:S04]  /*10820*/  FSEL R119, R119, RZ, P0 ;  /* 0x000000ff77777208 */ /* 0x000fc80000000000 */
[----:B------:R-:W-:Y:S01]  /*10830*/  MUFU.EX2 R33, R33 ;  /* 0x0000002100217308 */ /* 0x000fe20000000800 */
[--C-:B------:R-:W-:Y:S01]  /*10840*/  FFMA.FTZ R112, R46, UR8, -R119.reuse ;  /* 0x000000082e707c23 */ /* 0x100fe20008010877 */
[--C-:B------:R-:W-:Y:S01]  /*10850*/  FFMA.FTZ R115, R12, UR8, -R119.reuse ;  /* 0x000000080c737c23 */ /* 0x100fe20008010877 */
[--C-:B------:R-:W-:Y:S01]  /*10860*/  FFMA.FTZ R111, R52, UR8, -R119.reuse ;  /* 0x00000008346f7c23 */ /* 0x100fe20008010877 */
[--C-:B------:R-:W-:Y:S01]  /*10870*/  FFMA.FTZ R108, R10, UR8, -R119.reuse ;  /* 0x000000080a6c7c23 */ /* 0x100fe20008010877 */
[----:B------:R-:W3:Y:S01]  /*10880*/  LDSM.16.MT88.4 R12, [R144+0x8800] ;  /* 0x00880000900c783b */ /* 0x000ee20000004200 */
[--C-:B------:R-:W-:Y:S01]  /*10890*/  FFMA.FTZ R32, R8, UR8, -R119.reuse ;  /* 0x0000000808207c23 */ /* 0x100fe20008010877 */
[--C-:B------:R-:W-:Y:S01]  /*108a0*/  FFMA.FTZ R35, R24, UR8, -R119.reuse ;  /* 0x0000000818237c23 */ /* 0x100fe20008010877 */
[----:B------:R-:W-:Y:S01]  /*108b0*/  MUFU.EX2 R112, R112 ;  /* 0x0000007000707308 */ /* 0x000fe20000000800 */
[----:B------:R-:W5:Y:S01]  /*108c0*/  LDSM.16.MT88.4 R8, [R142+0x8800] ;  /* 0x008800008e08783b */ /* 0x000f620000004200 */
[----:B-1----:R-:W-:Y:S01]  /*108d0*/  F2FP.BF16.F32.PACK_AB R66, R34, R109 ;  /* 0x0000006d2242723e */ /* 0x002fe200000010ff */
[--C-:B------:R-:W-:Y:S01]  /*108e0*/  FFMA.FTZ R31, R6, UR8, -R119.reuse ;  /* 0x00000008061f7c23 */ /* 0x100fe20008010877 */
[--C-:B------:R-:W-:Y:S01]  /*108f0*/  FFMA.FTZ R0, R4, UR8, -R119.reuse ;  /* 0x0000000804007c23 */ /* 0x100fe20008010877 */
[----:B------:R-:W-:Y:S01]  /*10900*/  LDSM.16.MT88.4 R24, [R141+0x8800] ;  /* 0x008800008d18783b */ /* 0x000fe20000004200 */
[--C-:B------:R-:W-:Y:S01]  /*10910*/  FFMA.FTZ R129, R168, UR8, -R119.reuse ;  /* 0x00000008a8817c23 */ /* 0x100fe20008010877 */
[--C-:B------:R-:W-:Y:S01]  /*10920*/  FFMA.FTZ R125, R126, UR8, -R119.reuse ;  /* 0x000000087e7d7c23 */ /* 0x100fe20008010877 */
[----:B------:R-:W1:Y:S01]  /*10930*/  MUFU.EX2 R115, R115 ;  /* 0x0000007300737308 */ /* 0x000e620000000800 */
[--C-:B------:R-:W-:Y:S01]  /*10940*/  FFMA.FTZ R122, R122, UR8, -R119.reuse ;  /* 0x000000087a7a7c23 */ /* 0x100fe20008010877 */
[--C-:B------:R-:W-:Y:S01]  /*10950*/  FFMA.FTZ R130, R130, UR8, -R119.reuse ;  /* 0x0000000882827c23 */ /* 0x100fe20008010877 */
[--C-:B------:R-:W-:Y:S01]  /*10960*/  FFMA.FTZ R118, R118, UR8, -R119.reuse ;  /* 0x0000000876767c23 */ /* 0x100fe20008010877 */
[--C-:B------:R-:W-:Y:S01]  /*10970*/  FFMA.FTZ R117, R117, UR8, -R119.reuse ;  /* 0x0000000875757c23 */ /* 0x100fe20008010877 */
[--C-:B------:R-:W-:Y:S01]  /*10980*/  FFMA.FTZ R116, R116, UR8, -R119.reuse ;  /* 0x0000000874747c23 */ /* 0x100fe20008010877 */
[----:B------:R-:W-:Y:S01]  /*10990*/  FFMA.FTZ R167, R114, UR8, -R119 ;  /* 0x0000000872a77c23 */ /* 0x000fe20008010877 */
[----:B------:R-:W-:Y:S01]  /*109a0*/  FADD.FTZ R109, R109, R110 ;  /* 0x0000006e6d6d7221 */ /* 0x000fe20000010000 */
[----:B------:R-:W-:Y:S03]  /*109b0*/  MUFU.EX2 R111, R111 ;  /* 0x0000006f006f7308 */ /* 0x000fe60000000800 */
[----:B------:R-:W-:-:S05]  /*109c0*/  FADD.FTZ R34, R34, R109 ;  /* 0x0000006d22227221 */ /* 0x000fca0000010000 */
[----:B------:R-:W2:Y:S01]  /*109d0*/  MUFU.EX2 R108, R108 ;  /* 0x0000006c006c7308 */ /* 0x000ea20000000800 */
[----:B-1----:R-:W-:Y:S01]  /*109e0*/  F2FP.BF16.F32.PACK_AB R65, R115, R112 ;  /* 0x000000707341723e */ /* 0x002fe200000010ff */
[----:B------:R-:W-:-:S06]  /*109f0*/  FADD.FTZ R112, R112, R115 ;  /* 0x0000007370707221 */ /* 0x000fcc0000010000 */
[----:B------:R-:W1:Y:S08]  /*10a00*/  MUFU.EX2 R30, R30 ;  /* 0x0000001e001e7308 */ /* 0x000e700000000800 */
[----:B------:R-:W-:Y:S01]  /*10a10*/  MUFU.EX2 R29, R29 ;  /* 0x0000001d001d7308 */ /* 0x000fe20000000800 */
[----:B--2---:R-:W-:Y:S01]  /*10a20*/  F2FP.BF16.F32.PACK_AB R67, R108, R111 ;  /* 0x0000006f6c43723e */ /* 0x004fe200000010ff */
[----:B------:R-:W-:-:S04]  /*10a30*/  FADD.FTZ R111, R111, R112 ;  /* 0x000000706f6f7221 */ /* 0x000fc80000010000 */
[----:B------:R-:W-:Y:S02]  /*10a40*/  FADD.FTZ R108, R108, R111 ;  /* 0x0000006f6c6c7221 */ /* 0x000fe40000010000 */
[----:B------:R-:W-:Y:S01]  /*10a50*/  HMMA.16816.F32.BF16 R96, R64, R92, RZ ;  /* 0x0000005c4060723c */ /* 0x000fe200000418ff */
[----:B------:R-:W2:Y:S01]  /*10a60*/  MUFU.EX2 R28, R28 ;  /* 0x0000001c001c7308 */ /* 0x000ea20000000800 */
[----:B-1----:R-:W-:Y:S01]  /*10a70*/  F2FP.BF16.F32.PACK_AB R4, R30, R33 ;  /* 0x000000211e04723e */ /* 0x002fe200000010ff */
[----:B------:R-:W-:-:S03]  /*10a80*/  FADD.FTZ R33, R33, R34 ;  /* 0x0000002221217221 */ /* 0x000fc60000010000 */
[C---:B------:R-:W-:Y:S01]  /*10a90*/  HMMA.16816.F32.BF16 R92, R64.reuse, R94, RZ ;  /* 0x0000005e405c723c */ /* 0x040fe200000418ff */
[----:B------:R-:W-:Y:S02]  /*10aa0*/  FADD.FTZ R30, R30, R33 ;  /* 0x000000211e1e7221 */ /* 0x000fe40000010000 */
[----:B------:R-:W-:Y:S03]  /*10ab0*/  MUFU.EX2 R35, R35 ;  /* 0x0000002300237308 */ /* 0x000fe60000000800 */
[C---:B------:R-:W-:Y:S05]  /*10ac0*/  HMMA.16816.F32.BF16 R88, R64.reuse, R84, RZ ;  /* 0x000000544058723c */ /* 0x040fea00000418ff */
[----:B------:R-:W1:Y:S01]  /*10ad0*/  MUFU.EX2 R32, R32 ;  /* 0x0000002000207308 */ /* 0x000e620000000800 */
        /* <DEDUP_REMOVED lines=8> */
[C---:B-1----:R-:W-:Y:S01]  /*10b60*/  F2FP.BF16.F32.PACK_AB R5, R32.reuse, R35 ;  /* 0x000000232005723e */ /* 0x042fe200000010ff */
[----:B------:R-:W-:Y:S01]  /*10b70*/  FADD.FTZ R35, R35, R108 ;  /* 0x0000006c23237221 */ /* 0x000fe20000010000 */
[C---:B------:R-:W-:Y:S03]  /*10b80*/  HMMA.16816.F32.BF16 R68, R64.reuse, R70, RZ ;  /* 0x000000464044723c */ /* 0x040fe600000418ff */
[----:B------:R-:W-:Y:S02]  /*10b90*/  FADD.FTZ R32, R32, R35 ;  /* 0x0000002320207221 */ /* 0x000fe40000010000 */
[----:B------:R-:W-:Y:S01]  /*10ba0*/  MUFU.EX2 R129, R129 ;  /* 0x0000008100817308 */ /* 0x000fe20000000800 */
[C---:B------:R-:W-:Y:S06]  /*10bb0*/  HMMA.16816.F32.BF16 R40, R64.reuse, R42, RZ ;  /* 0x0000002a4028723c */ /* 0x040fec00000418ff */
[----:B----4-:R-:W-:Y:S01]  /*10bc0*/  HMMA.16816.F32.BF16 R44, R64, R48, RZ ;  /* 0x00000030402c723c */ /* 0x010fe200000418ff */
[----:B------:R-:W1:Y:S01]  /*10bd0*/  MUFU.EX2 R126, R130 ;  /* 0x00000082007e7308 */ /* 0x000e620000000800 */
[----:B--2---:R-:W-:Y:S01]  /*10be0*/  F2FP.BF16.F32.PACK_AB R7, R0, R31 ;  /* 0x0000001f0007723e */ /* 0x004fe200000010ff */
[----:B------:R-:W-:-:S03]  /*10bf0*/  FADD.FTZ R31, R31, R32 ;  /* 0x000000201f1f7221 */ /* 0x000fc60000010000 */
[----:B------:R-:W-:Y:S01]  /*10c00*/  HMMA.16816.F32.BF16 R48, R64, R50, RZ ;  /* 0x000000324030723c */ /* 0x000fe200000418ff */
[----:B------:R-:W-:Y:S02]  /*10c10*/  FADD.FTZ R0, R0, R31 ;  /* 0x0000001f00007221 */ /* 0x000fe40000010000 */
[----:B------:R-:W-:Y:S03]  /*10c20*/  MUFU.EX2 R125, R125 ;  /* 0x0000007d007d7308 */ /* 0x000fe60000000800 */
[C---:B---3--:R-:W-:Y:S05]  /*10c30*/  HMMA.16816.F32.BF16 R96, R4.reuse, R12, R96 ;  /* 0x0000000c0460723c */ /* 0x048fea0000041860 */
[----:B------:R-:W-:Y:S01]  /*10c40*/  MUFU.EX2 R122, R122 ;  /* 0x0000007a007a7308 */ /* 0x000fe20000000800 */
[C---:B------:R-:W-:Y:S01]  /*10c50*/  HMMA.16816.F32.BF16 R92, R4.reuse, R14, R92 ;  /* 0x0000000e045c723c */ /* 0x040fe2000004185c */
[----:B------:R-:W2:Y:S05]  /*10c60*/  LDSM.16.MT88.4 R12, [R144+0xa800] ;  /* 0x00a80000900c783b */ /* 0x000eaa0000004200 */
[C---:B-----5:R-:W-:Y:S01]  /*10c70*/  HMMA.16816.F32.BF16 R88, R4.reuse, R8, R88 ;  /* 0x000000080458723c */ /* 0x060fe20000041858 */
[----:B------:R-:W-:Y:S05]  /*10c80*/  MUFU.EX2 R124, R124 ;  /* 0x0000007c007c7308 */ /* 0x000fea0000000800 */
[----:B------:R-:W-:Y:S01]  /*10c90*/  HMMA.16816.F32.BF16 R84, R4, R10, R84 ;  /* 0x0000000a0454723c */ /* 0x000fe20000041854 */
[----:B------:R-:W3:Y:S02]  /*10ca0*/  LDSM.16.MT88.4 R8, [R142+0xa800] ;  /* 0x00a800008e08783b */ /* 0x000ee40000004200 */
[----:B------:R-:W-:Y:S03]  /*10cb0*/  MUFU.EX2 R123, R123 ;  /* 0x0000007b007b7308 */ /* 0x000fe60000000800 */
[C---:B------:R-:W-:Y:S05]  /*10cc0*/  HMMA.16816.F32.BF16 R80, R64.reuse, R76, RZ ;  /* 0x0000004c4050723c */ /* 0x040fea00000418ff */
[----:B------:R-:W-:Y:S01]  /*10cd0*/  MUFU.EX2 R118, R118 ;  /* 0x0000007600767308 */ /* 0x000fe20000000800 */
[----:B------:R-:W-:Y:S06]  /*10ce0*/  HMMA.16816.F32.BF16 R76, R64, R78, RZ ;  /* 0x0000004e404c723c */ /* 0x000fec00000418ff */
[C---:B------:R-:W-:Y:S01]  /*10cf0*/  HMMA.16816.F32.BF16 R72, R4.reuse, R16, R72 ;  /* 0x000000100448723c */ /* 0x040fe20000041848 */
[----:B------:R-:W-:Y:S05]  /*10d00*/  MUFU.EX2 R117, R117 ;  /* 0x0000007500757308 */ /* 0x000fea0000000800 */
[C---:B------:R-:W-:Y:S01]  /*10d10*/  HMMA.16816.F32.BF16 R68, R4.reuse, R18, R68 ;  /* 0x000000120444723c */ /* 0x040fe20000041844 */
[----:B------:R-:W4:Y:S02]  /*10d20*/  LDSM.16.MT88.4 R16, [R141+0xa800] ;  /* 0x00a800008d10783b */ /* 0x000f240000004200 */
[----:B------:R-:W-:Y:S03]  /*10d30*/  MUFU.EX2 R116, R116 ;  /* 0x0000007400747308 */ /* 0x000fe60000000800 */
[C---:B--2---:R-:W-:Y:S05]  /*10d40*/  HMMA.16816.F32.BF16 R36, R4.reuse, R12, R36 ;  /* 0x0000000c0424723c */ /* 0x044fea0000041824 */
[----:B------:R-:W-:Y:S01]  /*10d50*/  MUFU.EX2 R167, R167 ;  /* 0x000000a700a77308 */ /* 0x000fe20000000800 */
[C---:B------:R-:W-:Y:S01]  /*10d60*/  HMMA.16816.F32.BF16 R40, R4.reuse, R14, R40 ;  /* 0x0000000e0428723c */ /* 0x040fe20000041828 */
[----:B------:R-:W2:Y:S05]  /*10d70*/  LDSM.16.MT88.4 R12, [R140+0xa800] ;  /* 0x00a800008c0c783b */ /* 0x000eaa0000004200 */
[C---:B---3--:R-:W-:Y:S06]  /*10d80*/  HMMA.16816.F32.BF16 R44, R4.reuse, R8, R44 ;  /* 0x00000008042c723c */ /* 0x048fec000004182c */
[----:B------:R-:W-:Y:S01]  /*10d90*/  HMMA.16816.F32.BF16 R48, R4, R10, R48 ;  /* 0x0000000a0430723c */ /* 0x000fe20000041830 */
[----:B------:R-:W3:Y:S05]  /*10da0*/  LDSM.16.MT88.4 R8, [R144+0x9000] ;  /* 0x009000009008783b */ /* 0x000eea0000004200 */
[C---:B------:R-:W-:Y:S06]  /*10db0*/  HMMA.16816.F32.BF16 R52, R64.reuse, R56, RZ ;  /* 0x000000384034723c */ /* 0x040fec00000418ff */
[C---:B------:R-:W-:Y:S06]  /*10dc0*/  HMMA.16816.F32.BF16 R56, R64.reuse, R58, RZ ;  /* 0x0000003a4038723c */ /* 0x040fec00000418ff */
[C---:B------:R-:W-:Y:S06]  /*10dd0*/  HMMA.16816.F32.BF16 R60, R64.reuse, R20, RZ ;  /* 0x00000014403c723c */ /* 0x040fec00000418ff */
[----:B------:R-:W-:Y:S01]  /*10de0*/  HMMA.16816.F32.BF16 R64, R64, R22, RZ ;  /* 0x000000164040723c */ /* 0x000fe200000418ff */
[----:B------:R-:W-:Y:S05]  /*10df0*/  LDSM.16.MT88.4 R20, [R142+0x9800] ;  /* 0x009800008e14783b */ /* 0x000fea0000004200 */
        /* <DEDUP_REMOVED lines=9> */
[----:B------:R-:W-:Y:S04]  /*10e90*/  LDSM.16.MT88.4 R16, [R142+0x9000] ;  /* 0x009000008e10783b */ /* 0x000fe80000004200 */
[----:B------:R-:W4:Y:S01]  /*10ea0*/  MUFU.EX2 R26, R26 ;  /* 0x0000001a001a7308 */ /* 0x000f220000000800 */
[C---:B--2---:R-:W-:Y:S06]  /*10eb0*/  HMMA.16816.F32.BF16 R60, R4.reuse, R12, R60 ;  /* 0x0000000c043c723c */ /* 0x044fec000004183c */
[----:B------:R-:W-:Y:S01]  /*10ec0*/  HMMA.16816.F32.BF16 R64, R4, R14, R64 ;  /* 0x0000000e0440723c */ /* 0x000fe20000041840 */
[----:B------:R-:W-:Y:S01]  /*10ed0*/  MUFU.EX2 R24, R24 ;  /* 0x0000001800187308 */ /* 0x000fe20000000800 */
[----:B------:R-:W2:Y:S05]  /*10ee0*/  LDSM.16.MT88.4 R12, [R141+0x9000] ;  /* 0x009000008d0c783b */ /* 0x000eaa0000004200 */
[----:B-1----:R-:W-:Y:S01]  /*10ef0*/  F2FP.BF16.F32.PACK_AB R5, R126, R129 ;  /* 0x000000817e05723e */ /* 0x002fe200000010ff */
[----:B------:R-:W-:Y:S01]  /*10f00*/  FADD.FTZ R129, R129, R0 ;  /* 0x0000000081817221 */ /* 0x000fe20000010000 */
[----:B------:R-:W1:Y:S01]  /*10f10*/  MUFU.EX2 R27, R27 ;  /* 0x0000001b001b7308 */ /* 0x000e620000000800 */
[----:B----4-:R-:W-:Y:S01]  /*10f20*/  F2FP.BF16.F32.PACK_AB R4, R25, R26 ;  /* 0x0000001a1904723e */ /* 0x010fe200000010ff */
[----:B------:R-:W-:Y:S01]  /*10f30*/  FADD.FTZ R26, R26, R29 ;  /* 0x0000001d1a1a7221 */ /* 0x000fe20000010000 */
[----:B------:R-:W-:Y:S01]  /*10f40*/  F2FP.BF16.F32.PACK_AB R7, R122, R125 ;  /* 0x0000007d7a07723e */ /* 0x000fe200000010ff */
[----:B------:R-:W-:-:S02]  /*10f50*/  FADD.FTZ R126, R126, R129 ;  /* 0x000000817e7e7221 */ /* 0x000fc40000010000 */
[----:B------:R-:W-:Y:S02]  /*10f60*/  FADD.FTZ R25, R25, R26 ;  /* 0x0000001a19197221 */ /* 0x000fe40000010000 */
[----:B------:R-:W-:-:S04]  /*10f70*/  FADD.FTZ R125, R125, R126 ;  /* 0x0000007e7d7d7221 */ /* 0x000fc80000010000 */
[----:B------:R-:W-:Y:S01]  /*10f80*/  FADD.FTZ R125, R122, R125 ;  /* 0x0000007d7a7d7221 */ /* 0x000fe20000010000 */
[----:B-1----:R-:W-:Y:S01]  /*10f90*/  F2FP.BF16.F32.PACK_AB R6, R27, R24 ;  /* 0x000000181b06723e */ /* 0x002fe200000010ff */
[----:B------:R-:W-:-:S04]  /*10fa0*/  FADD.FTZ R24, R24, R25 ;  /* 0x0000001918187221 */ /* 0x000fc80000010000 */
[----:B------:R-:W-:Y:S02]  /*10fb0*/  FADD.FTZ R27, R27, R24 ;  /* 0x000000181b1b7221 */ /* 0x000fe40000010000 */
[C---:B---3--:R-:W-:Y:S06]  /*10fc0*/  HMMA.16816.F32.BF16 R96, R4.reuse, R8, R96 ;  /* 0x000000080460723c */ /* 0x048fec0000041860 */
[C---:B------:R-:W-:Y:S01]  /*10fd0*/  HMMA.16816.F32.BF16 R92, R4.reuse, R10, R92 ;  /* 0x0000000a045c723c */ /* 0x040fe2000004185c */
[----:B------:R-:W1:Y:S05]  /*10fe0*/  LDSM.16.MT88.4 R8, [R140+0x9000] ;  /* 0x009000008c08783b */ /* 0x000e6a0000004200 */
[C---:B--2---:R-:W-:Y:S06]  /*10ff0*/  HMMA.16816.F32.BF16 R80, R4.reuse, R12, R80 ;  /* 0x0000000c0450723c */ /* 0x044fec0000041850 */
        /* <DEDUP_REMOVED lines=123> */
.L_x_6031:
[----:B------:R-:W1:Y:S02]  /*117b0*/  LDC R5, c[0x0][0x250] ;  /* 0x00009400ff057b82 */ /* 0x000e640000000800 */
[----:B-1----:R-:W-:-:S04]  /*117c0*/  LEA R5, -R5, RZ, 0x6 ;  /* 0x000000ff05057211 */ /* 0x002fc800078e31ff */
[----:B------:R-:W-:-:S07]  /*117d0*/  SHF.R.S32.HI R4, RZ, 0x1f, R5 ;  /* 0x0000001fff047819 */ /* 0x000fce0000011405 */
.L_x_6032:
        /* <DEDUP_REMOVED lines=26> */
[----:B------:R1:W-:Y:S01]  /*11980*/  @P2 LDGSTS.E.BYPASS.LTC128B.128 [R163+0xa000], desc[UR6][R12.64+0x80] ;  /* 0x0a0000800ca32fae */ /* 0x0003e2000b901d46 */
[C---:B------:R-:W-:Y:S02]  /*11990*/  @P0 LEA R16, P6, R5.reuse, R170, 0x1 ;  /* 0x000000aa05100211 */ /* 0x040fe400078c08ff */
[----:B------:R-:W-:Y:S01]  /*119a0*/  @P2 IADD3 R4, P5, R5, R106, RZ ;  /* 0x0000006a05042210 */ /* 0x000fe20007fbe0ff */
[----:B------:R-:W-:Y:S01]  /*119b0*/  @!P2 STS.128 [R163+0xa000], RZ ;  /* 0x00a000ffa300a388 */ /* 0x000fe20000000c00 */
[----:B------:R-:W-:-:S02]  /*119c0*/  IADD3 R7, P4, R154, R5, RZ ;  /* 0x000000059a077210 */ /* 0x000fc40007f9e0ff */
[-CC-:B------:R-:W-:Y:S01]  /*119d0*/  @P0 LEA.HI.X R17, R5, R169.reuse, R0.reuse, 0x1, P6 ;  /* 0x000000a905110211 */ /* 0x180fe200030f0c00 */
        /* <DEDUP_REMOVED lines=8> */
[C---:B------:R-:W-:Y:S01]  /*11a60*/  @P0 LEA R24, P4, R7.reuse, R170, 0x1 ;  /* 0x000000aa07180211 */ /* 0x040fe200078808ff */
[----:B------:R-:W-:Y:S01]  /*11a70*/  @P2 IMAD.X R101, R0, 0x1, R101, P1 ;  /* 0x0000000100652824 */ /* 0x000fe200008e0665 */
[----:B------:R-:W-:Y:S01]  /*11a80*/  @P2 LEA.HI.X R19, R4, UR11, R5, 0x1, P5 ;  /* 0x0000000b04132c11 */ /* 0x000fe2000a8f0c05 */
[----:B------:R-:W-:Y:S01]  /*11a90*/  @!P0 STS.128 [R163+0x8800], RZ ;  /* 0x008800ffa3008388 */ /* 0x000fe20000000c00 */
[C---:B------:R-:W-:Y:S01]  /*11aa0*/  @P2 LEA R26, P1, R106.reuse, UR10, 0x1 ;  /* 0x0000000a6a1a2c11 */ /* 0x040fe2000f8208ff */
[----:B------:R-:W-:Y:S01]  /*11ab0*/  IMAD.MOV.U32 R170, RZ, RZ, R130 ;  /* 0x000000ffffaa7224 */ /* 0x000fe200078e0082 */
[----:B------:R-:W-:Y:S01]  /*11ac0*/  @P0 LEA.HI.X R25, R7, R169, R0, 0x1, P4 ;  /* 0x000000a907190211 */ /* 0x000fe200020f0c00 */
[----:B------:R-:W-:Y:S01]  /*11ad0*/  @!PT LDS RZ, [RZ] ;  /* 0x00000000fffff984 */ /* 0x000fe20000000800 */
[----:B------:R-:W-:Y:S01]  /*11ae0*/  @!PT LDS RZ, [RZ] ;  /* 0x00000000fffff984 */ /* 0x000fe20000000800 */
[----:B------:R-:W-:Y:S01]  /*11af0*/  @!PT LDS RZ, [RZ] ;  /* 0x00000000fffff984 */ /* 0x000fe20000000800 */
[----:B------:R-:W-:Y:S01]  /*11b00*/  @P2 LDGSTS.E.BYPASS.LTC128B.128 [R163+0xa800], desc[UR6][R8.64+0x80] ;  /* 0x0a80008008a32fae */ /* 0x000fe2000b901d46 */
[----:B------:R-:W-:Y:S01]  /*11b10*/  @P2 LEA.HI.X R27, R106, UR11, R101, 0x1, P1 ;  /* 0x0000000b6a1b2c11 */ /* 0x000fe200088f0c65 */
[----:B------:R-:W-:-:S02]  /*11b20*/  IMAD.MOV.U32 R169, RZ, RZ, R131 ;  /* 0x000000ffffa97224 */ /* 0x000fc400078e0083 */
        /* <DEDUP_REMOVED lines=23> */
[----:B-1----:R-:W1:Y:S04]  /*11ca0*/  LDSM.16.M88.4 R12, [R149+0x4000] ;  /* 0x00400000950c783b */ /* 0x002e680000000200 */
[----:B------:R-:W3:Y:S04]  /*11cb0*/  LDSM.16.M88.4 R4, [R149+0x4800] ;  /* 0x004800009504783b */ /* 0x000ee80000000200 */
[----:B------:R-:W4:Y:S04]  /*11cc0*/  LDSM.16.M88.4 R108, [R149+0x5000] ;  /* 0x00500000956c783b */ /* 0x000f280000000200 */
[----:B------:R-:W5:Y:S04]  /*11cd0*/  LDSM.16.M88.4 R20, [R149+0x5800] ;  /* 0x005800009514783b */ /* 0x000f680000000200 */
[----:B------:R-:W-:Y:S04]  /*11ce0*/  LDSM.16.M88.4 R124, [R147] ;  /* 0x00000000937c783b */ /* 0x000fe80000000200 */
[----:B------:R-:W-:Y:S04]  /*11cf0*/  LDSM.16.M88.4 R120, [R139] ;  /* 0x000000008b78783b */ /* 0x000fe80000000200 */
[----:B------:R-:W-:Y:S04]  /*11d00*/  LDSM.16.M88.4 R116, [R138] ;  /* 0x000000008a74783b */ /* 0x000fe80000000200 */
[----:B--2---:R-:W-:Y:S04]  /*11d10*/  LDSM.16.M88.4 R24, [R137] ;  /* 0x000000008918783b */ /* 0x004fe80000000200 */
[----:B------:R-:W0:Y:S01]  /*11d20*/  LDGDEPBAR ;  /* 0x00000000000079af */ /* 0x000e220000000000 */
[C---:B-1----:R-:W-:Y:S06]  /*11d30*/  HMMA.16816.F32.BF16 R16, R28.reuse, R12, RZ ;  /* 0x0000000c1c10723c */ /* 0x042fec00000418ff */
[C---:B---3--:R-:W-:Y:S06]  /*11d40*/  HMMA.16816.F32.BF16 R8, R28.reuse, R4, RZ ;  /* 0x000000041c08723c */ /* 0x048fec00000418ff */
[C---:B----4-:R-:W-:Y:S06]  /*11d50*/  HMMA.16816.F32.BF16 R112, R28.reuse, R108, RZ ;  /* 0x0000006c1c70723c */ /* 0x050fec00000418ff */
[C---:B------:R-:W-:Y:S06]  /*11d60*/  HMMA.16816.F32.BF16 R12, R28.reuse, R14, RZ ;  /* 0x0000000e1c0c723c */ /* 0x040fec00000418ff */
[C---:B------:R-:W-:Y:S06]  /*11d70*/  HMMA.16816.F32.BF16 R4, R28.reuse, R6, RZ ;  /* 0x000000061c04723c */ /* 0x040fec00000418ff */
[C---:B------:R-:W-:Y:S06]  /*11d80*/  HMMA.16816.F32.BF16 R108, R28.reuse, R110, RZ ;  /* 0x0000006e1c6c723c */ /* 0x040fec00000418ff */
        /* <DEDUP_REMOVED lines=50> */
[----:B------:R-:W-:Y:S05]  /*120b0*/  LDSM.16.M88.4 R124, [R146+0x2000] ;  /* 0x00200000927c783b */ /* 0x000fea0000000200 */
[C---:B--2---:R-:W-:Y:S06]  /*120c0*/  HMMA.16816.F32.BF16 R32, R20.reuse, R24, R32 ;  /* 0x000000181420723c */ /* 0x044fec0000041820 */
[----:B------:R-:W-:Y:S01]  /*120d0*/  HMMA.16816.F32.BF16 R28, R20, R26, R28 ;  /* 0x0000001a141c723c */ /* 0x000fe2000004181c */
[----:B------:R-:W2:Y:S04]  /*120e0*/  LDSM.16.M88.4 R24, [R134] ;  /* 0x000000008618783b */ /* 0x000ea80000000200 */
[----:B------:R-:W3:Y:S01]  /*120f0*/  LDSM.16.M88.4 R20, [R133] ;  /* 0x000000008514783b */ /* 0x000ee20000000200 */
[C---:B-1----:R-:W-:Y:S06]  /*12100*/  HMMA.16816.F32.BF16 R16, R116.reuse, R120, R16 ;  /* 0x000000787410723c */ /* 0x042fec0000041810 */
        /* <DEDUP_REMOVED lines=10> */
[----:B------:R-:W1:Y:S04]  /*121b0*/  LDSM.16.M88.4 R116, [R143+0x7800] ;  /* 0x007800008f74783b */ /* 0x000e680000000200 */
[----:B------:R-:W4:Y:S01]  /*121c0*/  LDSM.16.M88.4 R120, [R143+0x7000] ;  /* 0x007000008f78783b */ /* 0x000f220000000200 */
[C---:B--2---:R-:W-:Y:S06]  /*121d0*/  HMMA.16816.F32.BF16 R16, R124.reuse, R24, R16 ;  /* 0x000000187c10723c */ /* 0x044fec0000041810 */
[C---:B------:R-:W-:Y:S01]  /*121e0*/  HMMA.16816.F32.BF16 R12, R124.reuse, R26, R12 ;  /* 0x0000001a7c0c723c */ /* 0x040fe2000004180c */
[----:B------:R-:W-:Y:S05]  /*121f0*/  LDSM.16.M88.4 R24, [R145+0x2000] ;  /* 0x002000009118783b */ /* 0x000fea0000000200 */
[C---:B---3--:R-:W-:Y:S06]  /*12200*/  HMMA.16816.F32.BF16 R8, R124.reuse, R20, R8 ;  /* 0x000000147c08723c */ /* 0x048fec0000041808 */
[C---:B------:R-:W-:Y:S01]  /*12210*/  HMMA.16816.F32.BF16 R4, R124.reuse, R22, R4 ;  /* 0x000000167c04723c */ /* 0x040fe20000041804 */
[----:B------:R-:W2:Y:S05]  /*12220*/  LDSM.16.M88.4 R20, [R136+0x2000] ;  /* 0x002000008814783b */ /* 0x000eaa0000000200 */
[C---:B-1----:R-:W-:Y:S06]  /*12230*/  HMMA.16816.F32.BF16 R32, R124.reuse, R116, R32 ;  /* 0x000000747c20723c */ /* 0x042fec0000041820 */
[C---:B------:R-:W-:Y:S01]  /*12240*/  HMMA.16816.F32.BF16 R28, R124.reuse, R118, R28 ;  /* 0x000000767c1c723c */ /* 0x040fe2000004181c */
[----:B------:R-:W1:Y:S05]  /*12250*/  LDSM.16.M88.4 R116, [R136+0x2800] ;  /* 0x002800008874783b */ /* 0x000e6a0000000200 */
[C---:B----4-:R-:W-:Y:S06]  /*12260*/  HMMA.16816.F32.BF16 R112, R124.reuse, R120, R112 ;  /* 0x000000787c70723c */ /* 0x050fec0000041870 */
[----:B------:R-:W-:Y:S06]  /*12270*/  HMMA.16816.F32.BF16 R108, R124, R122, R108 ;  /* 0x0000007a7c6c723c */ /* 0x000fec000004186c */
[C---:B--2---:R-:W-:Y:S06]  /*12280*/  HMMA.16816.F32.BF16 R16, R24.reuse, R20, R16 ;  /* 0x000000141810723c */ /* 0x044fec0000041810 */
[C---:B------:R-:W-:Y:S06]  /*12290*/  HMMA.16816.F32.BF16 R12, R24.reuse, R22, R12 ;  /* 0x00000016180c723c */ /* 0x040fec000004180c */
[C---:B-1----:R-:W-:Y:S06]  /*122a0*/  HMMA.16816.F32.BF16 R8, R24.reuse, R116, R8 ;  /* 0x000000741808723c */ /* 0x042fec0000041808 */
[----:B------:R-:W-:Y:S06]  /*122b0*/  HMMA.16816.F32.BF16 R4, R24, R118, R4 ;  /* 0x000000761804723c */ /* 0x000fec0000041804 */
[----:B------:R-:W-:Y:S01]  /*122c0*/  FMUL.FTZ R0, R16, UR15 ;  /* 0x0000000f10007c20 */ /* 0x000fe20008410000 */
[----:B------:R-:W-:Y:S01]  /*122d0*/  FMUL.FTZ R20, R17, UR15 ;  /* 0x0000000f11147c20 */ /* 0x000fe20008410000 */
[----:B------:R-:W-:Y:S01]  /*122e0*/  FMUL.FTZ R126, R18, UR15 ;  /* 0x0000000f127e7c20 */ /* 0x000fe20008410000 */
[----:B------:R-:W-:-:S02]  /*122f0*/  FMUL.FTZ R21, R19, UR15 ;  /* 0x0000000f13157c20 */ /* 0x000fc40008410000 */
[----:B------:R-:W1:Y:S01]  /*12300*/  LDSM.16.M88.4 R16, [R136+0x3000] ;  /* 0x003000008810783b */ /* 0x000e620000000200 */
[----:B------:R-:W-:Y:S01]  /*12310*/  FMUL.FTZ R22, R14, UR15 ;  /* 0x0000000f0e167c20 */ /* 0x000fe20008410000 */
[----:B------:R-:W-:Y:S01]  /*12320*/  FMUL.FTZ R14, R15, UR15 ;  /* 0x0000000f0f0e7c20 */ /* 0x000fe20008410000 */
[----:B------:R-:W-:Y:S01]  /*12330*/  FMUL.FTZ R13, R13, UR15 ;  /* 0x0000000f0d0d7c20 */ /* 0x000fe20008410000 */
[----:B------:R-:W2:Y:S01]  /*12340*/  S2R R15, SR_TID.X ;  /* 0x00000000000f7919 */ /* 0x000ea20000002100 */
[----:B------:R-:W-:Y:S01]  /*12350*/  MUFU.TANH R20, R20 ;  /* 0x0000001400147308 */ /* 0x000fe20000002400 */
[----:B------:R-:W-:Y:S01]  /*12360*/  FMUL.FTZ R12, R12, UR15 ;  /* 0x0000000f0c0c7c20 */ /* 0x000fe20008410000 */
[----:B------:R-:W-:Y:S01]  /*12370*/  FMUL.FTZ R8, R8, UR15 ;  /* 0x0000000f08087c20 */ /* 0x000fe20008410000 */
[----:B------:R-:W-:Y:S01]  /*12380*/  FMUL.FTZ R9, R9, UR15 ;  /* 0x0000000f09097c20 */ /* 0x000fe20008410000 */
[----:B------:R-:W-:Y:S01]  /*12390*/  FMUL.FTZ R10, R10, UR15 ;  /* 0x0000000f0a0a7c20 */ /* 0x000fe20008410000 */
[----:B------:R-:W-:-:S03]  /*123a0*/  FMUL.FTZ R101, R11, UR15 ;  /* 0x0000000f0b657c20 */ /* 0x000fc60008410000 */
[----:B------:R-:W-:Y:S01]  /*123b0*/  MUFU.TANH R106, R8 ;  /* 0x00000008006a7308 */ /* 0x000fe20000002400 */
[----:B------:R-:W-:Y:S01]  /*123c0*/  FMUL.FTZ R4, R4, UR15 ;  /* 0x0000000f04047c20 */ /* 0x000fe20008410000 */
[----:B------:R-:W-:-:S06]  /*123d0*/  FMUL.FTZ R5, R5, UR15 ;  /* 0x0000000f05057c20 */ /* 0x000fcc0008410000 */
[----:B------:R-:W-:Y:S08]  /*123e0*/  MUFU.TANH R23, R9 ;  /* 0x0000000900177308 */ /* 0x000ff00000002400 */
[----:B------:R3:W-:Y:S08]  /*123f0*/  MUFU.TANH R107, R10 ;  /* 0x0000000a006b7308 */ /* 0x0007f00000002400 */
[----:B------:R2:W-:Y:S01]  /*12400*/  MUFU.TANH R116, R4 ;  /* 0x0000000400747308 */ /* 0x0005e20000002400 */
[C---:B-1----:R-:W-:Y:S07]  /*12410*/  HMMA.16816.F32.BF16 R112, R24.reuse, R16, R112 ;  /* 0x000000101870723c */ /* 0x042fee0000041870 */
[----:B------:R-:W-:Y:S01]  /*12420*/  MUFU.TANH R21, R21 ;  /* 0x0000001500157308 */ /* 0x000fe20000002400 */
[----:B---3--:R-:W1:Y:S01]  /*12430*/  LDSM.16.M88.4 R8, [R136+0x3800] ;  /* 0x003800008808783b */ /* 0x008e620000000200 */
[----:B------:R-:W-:Y:S01]  /*12440*/  HMMA.16816.F32.BF16 R108, R24, R18, R108 ;  /* 0x00000012186c723c */ /* 0x000fe2000004186c */
[----:B------:R-:W-:-:S05]  /*12450*/  DEPBAR.LE SB0, 0x0 ;  /* 0x000080000000791a */ /* 0x000fca0000000000 */
[----:B------:R-:W-:Y:S01]  /*12460*/  MUFU.TANH R13, R13 ;  /* 0x0000000d000d7308 */ /* 0x000fe20000002400 */
[----:B--2---:R-:W-:Y:S02]  /*12470*/  IMAD.SHL.U32 R4, R15, 0x2, RZ ;  /* 0x000000020f047824 */ /* 0x004fe400078e00ff */
[----:B------:R-:W-:Y:S01]  /*12480*/  FMUL.FTZ R19, R6, UR15 ;  /* 0x0000000f06137c20 */ /* 0x000fe20008410000 */
[----:B------:R-:W-:Y:S02]  /*12490*/  FMUL.FTZ R6, R7, UR15 ;  /* 0x0000000f07067c20 */ /* 0x000fe40008410000 */
[----:B------:R-:W-:Y:S02]  /*124a0*/  LOP3.LUT R4, R4, 0x6, RZ, 0xc0, !PT ;  /* 0x0000000604047812 */ /* 0x000fe400078ec0ff */
[----:B------:R-:W-:Y:S03]  /*124b0*/  MUFU.TANH R14, R14 ;  /* 0x0000000e000e7308 */ /* 0x000fe60000002400 */
[----:B------:R-:W-:-:S02]  /*124c0*/  IMAD R4, R161, 0x40, R4 ;  /* 0x00000040a1047824 */ /* 0x000fc400078e0204 */
[----:B------:R-:W-:Y:S01]  /*124d0*/  FMUL.FTZ R113, R113, UR15 ;  /* 0x0000000f71717c20 */ /* 0x000fe20008410000 */
[----:B------:R-:W-:Y:S01]  /*124e0*/  FMUL.FTZ R115, R115, UR15 ;  /* 0x0000000f73737c20 */ /* 0x000fe20008410000 */
[----:B------:R-:W-:Y:S01]  /*124f0*/  FMUL.FTZ R112, R112, UR15 ;  /* 0x0000000f70707c20 */ /* 0x000fe20008410000 */
[C---:B------:R-:W-:Y:S01]  /*12500*/  VIADD R7, R4.reuse, 0x1 ;  /* 0x0000000104077836 */ /* 0x040fe20000000000 */
[----:B------:R-:W2:Y:S01]  /*12510*/  MUFU.TANH R12, R12 ;  /* 0x0000000c000c7308 */ /* 0x000ea20000002400 */
[----:B------:R-:W-:Y:S02]  /*12520*/  VIADD R15, R4, 0x9 ;  /* 0x00000009040f7836 */ /* 0x000fe40000000000 */
[----:B------:R-:W-:Y:S01]  /*12530*/  FMUL.FTZ R114, R114, UR15 ;  /* 0x0000000f72727c20 */ /* 0x000fe20008410000 */
[----:B------:R-:W-:Y:S01]  /*12540*/  FMUL.FTZ R119, R110, UR15 ;  /* 0x0000000f6e777c20 */ /* 0x000fe20008410000 */
[CC--:B------:R-:W-:Y:S01]  /*12550*/  ISETP.GE.AND P6, PT, R7.reuse, R105.reuse, PT ;  /* 0x000000690700720c */ /* 0x0c0fe20003fc6270 */
[C---:B------:R-:W-:Y:S01]  /*12560*/  VIADD R16, R4.reuse, 0x10 ;  /* 0x0000001004107836 */ /* 0x040fe20000000000 */
[----:B------:R-:W-:Y:S01]  /*12570*/  ISETP.GE.AND P4, PT, R7, R128, PT ;  /* 0x000000800700720c */ /* 0x000fe20003f86270 */
[----:B------:R-:W-:Y:S01]  /*12580*/  VIADD R7, R4, 0x8 ;  /* 0x0000000804077836 */ /* 0x000fe20000000000 */
[----:B------:R-:W3:Y:S01]  /*12590*/  MUFU.TANH R22, R22 ;  /* 0x0000001600167308 */ /* 0x000ee20000002400 */
[----:B------:R-:W-:Y:S01]  /*125a0*/  FMUL.FTZ R108, R108, UR15 ;  /* 0x0000000f6c6c7c20 */ /* 0x000fe20008410000 */
[----:B------:R-:W-:Y:S01]  /*125b0*/  FMUL.FTZ R109, R109, UR15 ;  /* 0x0000000f6d6d7c20 */ /* 0x000fe20008410000 */
[----:B------:R-:W-:Y:S01]  /*125c0*/  FMUL.FTZ R111, R111, UR15 ;  /* 0x0000000f6f6f7c20 */ /* 0x000fe20008410000 */
[----:B------:R-:W-:-:S02]  /*125d0*/  ISETP.GE.AND P5, PT, R7, R105, PT ;  /* 0x000000690700720c */ /* 0x000fc40003fa6270 */
[----:B------:R-:W-:Y:S01]  /*125e0*/  ISETP.GE.AND P1, PT, R7, R128, PT ;  /* 0x000000800700720c */ /* 0x000fe20003f26270 */
[----:B------:R-:W-:Y:S01]  /*125f0*/  VIADD R7, R4, 0x11 ;  /* 0x0000001104077836 */ /* 0x000fe20000000000 */
[----:B------:R-:W4:Y:S01]  /*12600*/  MUFU.TANH R101, R101 ;  /* 0x0000006500657308 */ /* 0x000f220000002400 */
[----:B-1----:R-:W-:Y:S01]  /*12610*/  HMMA.16816.F32.BF16 R32, R24, R8, R32 ;  /* 0x000000081820723c */ /* 0x002fe20000041820 */
[----:B--2---:R-:W-:Y:S02]  /*12620*/  FSEL R12, R12, -INF , !P5 ;  /* 0xff8000000c0c7808 */ /* 0x004fe40006800000 */
[----:B------:R-:W-:-:S03]  /*12630*/  ISETP.GE.AND P5, PT, R16, R105, PT ;  /* 0x000000691000720c */ /* 0x000fc60003fa6270 */
[----:B------:R-:W-:Y:S01]  /*12640*/  HMMA.16816.F32.BF16 R28, R24, R10, R28 ;  /* 0x0000000a181c723c */ /* 0x000fe2000004181c */
[----:B------:R-:W-:Y:S01]  /*12650*/  FSEL R8, R20, -INF , !P6 ;  /* 0xff80000014087808 */ /* 0x000fe20007000000 */
[----:B------:R-:W1:Y:S01]  /*12660*/  MUFU.TANH R5, R5 ;  /* 0x0000000500057308 */ /* 0x000e620000002400 */
[-C--:B------:R-:W-:Y:S02]  /*12670*/  ISETP.GE.AND P6, PT, R15, R105.reuse, PT ;  /* 0x000000690f00720c */ /* 0x080fe40003fc6270 */
[----:B------:R-:W-:Y:S02]  /*12680*/  FSEL R9, R21, -INF , !P4 ;  /* 0xff80000015097808 */ /* 0x000fe40006000000 */
[----:B------:R-:W-:Y:S01]  /*12690*/  ISETP.GE.AND P4, PT, R15, R128, PT ;  /* 0x000000800f00720c */ /* 0x000fe20003f86270 */
[----:B------:R-:W-:Y:S01]  /*126a0*/  VIADD R10, R4, 0x20 ;  /* 0x00000020040a7836 */ /* 0x000fe20000000000 */
[----:B------:R-:W-:Y:S01]  /*126b0*/  FSEL R110, R13, -INF , !P6 ;  /* 0xff8000000d6e7808 */ /* 0x000fe20007000000 */
[----:B------:R-:W2:Y:S01]  /*126c0*/  MUFU.TANH R6, R6 ;  /* 0x0000000600067308 */ /* 0x000ea20000002400 */
[----:B------:R-:W-:Y:S01]  /*126d0*/  FSEL R13, R14, -INF , !P4 ;  /* 0xff8000000e0d7808 */ /* 0x000fe20006000000 */
[----:B------:R-:W-:Y:S01]  /*126e0*/  VIADD R14, R4, 0x18 ;  /* 0x00000018040e7836 */ /* 0x000fe20000000000 */
[----:B------:R-:W-:-:S02]  /*126f0*/  ISETP.GE.AND P6, PT, R7, R105, PT ;  /* 0x000000690700720c */ /* 0x000fc40003fc6270 */
[-C--:B------:R-:W-:Y:S01]  /*12700*/  ISETP.GE.AND P4, PT, R7, R128.reuse, PT ;  /* 0x000000800700720c */ /* 0x080fe20003f86270 */
[----:B------:R-:W-:Y:S01]  /*12710*/  VIADD R7, R4, 0x19 ;  /* 0x0000001904077836 */ /* 0x000fe20000000000 */
[----:B---3--:R-:W-:Y:S01]  /*12720*/  FSEL R15, R22, -INF , !P1 ;  /* 0xff800000160f7808 */ /* 0x008fe20004800000 */
[----:B------:R-:W-:Y:S01]  /*12730*/  MUFU.TANH R19, R19 ;  /* 0x0000001300137308 */ /* 0x000fe20000002400 */
[-C--:B------:R-:W-:Y:S01]  /*12740*/  ISETP.GE.AND P1, PT, R16, R128.reuse, PT ;  /* 0x000000801000720c */ /* 0x080fe20003f26270 */
[----:B------:R-:W-:Y:S01]  /*12750*/  FMUL.FTZ R32, R32, UR15 ;  /* 0x0000000f20207c20 */ /* 0x000fe20008410000 */
[----:B------:R-:W-:Y:S01]  /*12760*/  FSEL R16, R23, -INF , !P6 ;  /* 0xff80000017107808 */ /* 0x000fe20007000000 */
[----:B------:R-:W-:Y:S01]  /*12770*/  FMUL.FTZ R34, R34, UR15 ;  /* 0x0000000f22227c20 */ /* 0x000fe20008410000 */
[----:B----4-:R-:W-:Y:S01]  /*12780*/  FSEL R21, R101, -INF , !P4 ;  /* 0xff80000065157808 */ /* 0x010fe20006000000 */
[----:B------:R-:W-:Y:S01]  /*12790*/  FMUL.FTZ R35, R35, UR15 ;  /* 0x0000000f23237c20 */ /* 0x000fe20008410000 */
[CC--:B------:R-:W-:Y:S01]  /*127a0*/  ISETP.GE.AND P6, PT, R7.reuse, R105.reuse, PT ;  /* 0x000000690700720c */ /* 0x0c0fe20003fc6270 */
[----:B------:R-:W3:Y:S01]  /*127b0*/  MUFU.TANH R118, R113 ;  /* 0x0000007100767308 */ /* 0x000ee20000002400 */
[-C--:B------:R-:W-:Y:S01]  /*127c0*/  ISETP.GE.AND P4, PT, R7, R128.reuse, PT ;  /* 0x000000800700720c */ /* 0x080fe20003f86270 */
[----:B------:R-:W-:Y:S01]  /*127d0*/  VIADD R7, R4, 0x21 ;  /* 0x0000002104077836 */ /* 0x000fe20000000000 */
[----:B------:R-:W-:Y:S01]  /*127e0*/  FSEL R18, R106, -INF , !P5 ;  /* 0xff8000006a127808 */ /* 0x000fe20006800000 */
[----:B------:R-:W-:Y:S01]  /*127f0*/  FMUL.FTZ R33, R33, UR15 ;  /* 0x0000000f21217c20 */ /* 0x000fe20008410000 */
[----:B------:R-:W-:Y:S01]  /*12800*/  FSEL R17, R107, -INF , !P1 ;  /* 0xff8000006b117808 */ /* 0x000fe20004800000 */
[----:B------:R-:W-:Y:S01]  /*12810*/  FMUL.FTZ R28, R28, UR15 ;  /* 0x0000000f1c1c7c20 */ /* 0x000fe20008410000 */
[CC--:B------:R-:W-:Y:S01]  /*12820*/  ISETP.GE.AND P5, PT, R14.reuse, R105.reuse, PT ;  /* 0x000000690e00720c */ /* 0x0c0fe20003fa6270 */
[----:B------:R4:W5:Y:S01]  /*12830*/  MUFU.TANH R123, R115 ;  /* 0x00000073007b7308 */ /* 0x0009620000002400 */
[-C--:B------:R-:W-:Y:S01]  /*12840*/  ISETP.GE.AND P1, PT, R14, R128.reuse, PT ;  /* 0x000000800e00720c */ /* 0x080fe20003f26270 */
[----:B------:R-:W-:Y:S01]  /*12850*/  FMUL.FTZ R30, R30, UR15 ;  /* 0x0000000f1e1e7c20 */ /* 0x000fe20008410000 */
[----:B-1----:R-:W-:Y:S01]  /*12860*/  FSEL R20, R5, -INF , !P6 ;  /* 0xff80000005147808 */ /* 0x002fe20007000000 */
[----:B------:R-:W-:Y:S01]  /*12870*/  VIADD R5, R4, 0x29 ;  /* 0x0000002904057836 */ /* 0x000fe20000000000 */
[----:B--2---:R-:W-:Y:S01]  /*12880*/  FSEL R23, R6, -INF , !P4 ;  /* 0xff80000006177808 */ /* 0x004fe20006000000 */
[----:B------:R-:W-:Y:S01]  /*12890*/  VIADD R6, R4, 0x28 ;  /* 0x0000002804067836 */ /* 0x000fe20000000000 */
[----:B------:R-:W-:Y:S01]  /*128a0*/  FSEL R22, R116, -INF , !P5 ;  /* 0xff80000074167808 */ /* 0x000fe20006800000 */
[----:B------:R-:W1:Y:S01]  /*128b0*/  MUFU.TANH R120, R112 ;  /* 0x0000007000787308 */ /* 0x000e620000002400 */
[-C--:B------:R-:W-:Y:S01]  /*128c0*/  ISETP.GE.AND P6, PT, R7, R105.reuse, PT ;  /* 0x000000690700720c */ /* 0x080fe20003fc6270 */
[----:B------:R-:W-:Y:S01]  /*128d0*/  FMUL.FTZ R29, R29, UR15 ;  /* 0x0000000f1d1d7c20 */ /* 0x000fe20008410000 */
[----:B------:R-:W-:Y:S01]  /*128e0*/  ISETP.GE.AND P4, PT, R7, R128, PT ;  /* 0x000000800700720c */ /* 0x000fe20003f86270 */
[----:B------:R-:W-:Y:S01]  /*128f0*/  FMUL.FTZ R31, R31, UR15 ;  /* 0x0000000f1f1f7c20 */ /* 0x000fe20008410000 */
[----:B------:R-:W-:-:S02]  /*12900*/  ISETP.GE.AND P5, PT, R10, R105, PT ;  /* 0x000000690a00720c */ /* 0x000fc40003fa6270 */
[----:B---3--:R-:W-:Y:S01]  /*12910*/  FSEL R118, R118, -INF , !P6 ;  /* 0xff80000076767808 */ /* 0x008fe20007000000 */
[----:B------:R-:W2:Y:S01]  /*12920*/  MUFU.TANH R125, R114 ;  /* 0x00000072007d7308 */ /* 0x000ea20000002400 */
[----:B----4-:R-:W-:Y:S02]  /*12930*/  FSEL R115, R19, -INF , !P1 ;  /* 0xff80000013737808 */ /* 0x010fe40004800000 */
[----:B------:R-:W-:Y:S02]  /*12940*/  ISETP.GE.AND P1, PT, R10, R128, PT ;  /* 0x000000800a00720c */ /* 0x000fe40003f26270 */
[----:B-----5:R-:W-:Y:S02]  /*12950*/  FSEL R123, R123, -INF , !P4 ;  /* 0xff8000007b7b7808 */ /* 0x020fe40006000000 */
[----:B------:R-:W-:Y:S01]  /*12960*/  ISETP.GE.AND P6, PT, R5, R105, PT ;  /* 0x000000690500720c */ /* 0x000fe20003fc6270 */
[----:B------:R-:W3:Y:S01]  /*12970*/  MUFU.TANH R124, R108 ;  /* 0x0000006c007c7308 */ /* 0x000ee20000002400 */
[----:B-1----:R-:W-:-:S02]  /*12980*/  FSEL R120, R120, -INF , !P5 ;  /* 0xff80000078787808 */ /* 0x002fc40006800000 */
[----:B------:R-:W-:Y:S01]  /*12990*/  ISETP.GE.AND P4, PT, R5, R128, PT ;  /* 0x000000800500720c */ /* 0x000fe20003f86270 */
[----:B------:R-:W-:Y:S01]  /*129a0*/  VIADD R5, R4, 0x30 ;  /* 0x0000003004057836 */ /* 0x000fe20000000000 */
[----:B------:R-:W-:-:S03]  /*129b0*/  ISETP.GE.AND P5, PT, R6, R105, PT ;  /* 0x000000690600720c */ /* 0x000fc60003fa6270 */
        /* <DEDUP_REMOVED lines=90> */
[----:B------:R-:W-:Y:S02]  /*12f60*/  IMAD.IADD R25, R25, 0x1, -R4 ;  /* 0x0000000119197824 */ /* 0x000fe400078e0a04 */
[----:B------:R-:W3:Y:S02]  /*12f70*/  LDC.64 R4, c[0x0][0x230] ;  /* 0x00008c00ff047b82 */ /* 0x000ee40000000a00 */
[----:B------:R-:W-:-:S05]  /*12f80*/  IMAD R10, R25, R10, -0x40 ;  /* 0xffffffc0190a7424 */ /* 0x000fca00078e020a */
[----:B------:R-:W-:-:S05]  /*12f90*/  SHF.R.S32.HI R25, RZ, 0x1f, R10 ;  /* 0x0000001fff197819 */ /* 0x000fca000001140a */
[----:B-1----:R-:W-:-:S04]  /*12fa0*/  IMAD R25, R25, R6, RZ ;  /* 0x0000000619197224 */ /* 0x002fc800078e02ff */
[C---:B------:R-:W-:Y:S02]  /*12fb0*/  IMAD R7, R10.reuse, R7, R25 ;  /* 0x000000070a077224 */ /* 0x040fe400078e0219 */
[----:B------:R-:W-:-:S04]  /*12fc0*/  IMAD.WIDE.U32 R24, R10, R6, RZ ;  /* 0x000000060a187225 */ /* 0x000fc800078e00ff */
[----:B------:R-:W-:Y:S01]  /*12fd0*/  IMAD.IADD R25, R25, 0x1, R7 ;  /* 0x0000000119197824 */ /* 0x000fe200078e0207 */
[----:B--2---:R-:W-:-:S04]  /*12fe0*/  IADD3 R14, -R19, R14, RZ ;  /* 0x0000000e130e7210 */ /* 0x004fc80007ffe1ff */
[----:B------:R-:W-:Y:S01]  /*12ff0*/  SHF.R.S32.HI R19, RZ, 0x1f, R14 ;  /* 0x0000001fff137819 */ /* 0x000fe2000001140e */
[----:B---3--:R-:W-:-:S04]  /*13000*/  IMAD.WIDE.U32 R24, R14, R4, R24 ;  /* 0x000000040e187225 */ /* 0x008fc800078e0018 */
[----:B------:R-:W-:Y:S02]  /*13010*/  IMAD R19, R19, R4, RZ ;  /* 0x0000000413137224 */ /* 0x000fe400078e02ff */
[----:B------:R-:W-:Y:S02]  /*13020*/  IMAD.MOV.U32 R7, RZ, RZ, R24 ;  /* 0x000000ffff077224 */ /* 0x000fe400078e0018 */
[----:B------:R-:W-:-:S05]  /*13030*/  IMAD R5, R14, R5, R19 ;  /* 0x000000050e057224 */ /* 0x000fca00078e0213 */
[----:B------:R-:W-:Y:S01]  /*13040*/  IADD3 R10, R25, R5, RZ ;  /* 0x00000005190a7210 */ /* 0x000fe20007ffe0ff */
[----:B------:R-:W-:Y:S06]  /*13050*/  BRA `(.L_x_6035) ;  /* 0x00000000000c7947 */ /* 0x000fec0003800000 */
.L_x_6034:
[----:B------:R-:W1:Y:S02]  /*13060*/  LDC R7, c[0x0][0x248] ;  /* 0x00009200ff077b82 */ /* 0x000e640000000800 */
[----:B-1----:R-:W-:-:S04]  /*13070*/  LEA R7, -R7, RZ, 0x6 ;  /* 0x000000ff07077211 */ /* 0x002fc800078e31ff */
[----:B------:R-:W-:-:S07]  /*13080*/  SHF.R.S32.HI R10, RZ, 0x1f, R7 ;  /* 0x0000001fff0a7819 */ /* 0x000fce0000011407 */
.L_x_6035:
        /* <DEDUP_REMOVED lines=69> */
.L_x_6033:
        /* <DEDUP_REMOVED lines=50> */
[--C-:B------:R-:W-:Y:S01]  /*13800*/  FFMA.FTZ R30, R11, UR8, -R34.reuse ;  /* 0x000000080b1e7c23 */ /* 0x100fe20008010822 */
[--C-:B------:R-:W-:Y:S01]  /*13810*/  FFMA.FTZ R31, R0, UR8, -R109.reuse ;  /* 0x00000008001f7c23 */ /* 0x100fe2000801086d */
[----:B------:R-:W-:Y:S01]  /*13820*/  FFMA.FTZ R26, R12, UR8, -R109 ;  /* 0x000000080c1a7c23 */ /* 0x000fe2000801086d */
[--C-:B------:R-:W-:Y:S01]  /*13830*/  FFMA.FTZ R0, R15, UR8, -R34.reuse ;  /* 0x000000080f007c23 */ /* 0x100fe20008010822 */
[----:B------:R1:W-:Y:S01]  /*13840*/  MUFU.EX2 R3, R13 ;  /* 0x0000000d00037308 */ /* 0x0003e20000000800 */
[----:B------:R-:W-:Y:S01]  /*13850*/  FADD.FTZ R2, R2, -R5 ;  /* 0x8000000502027221 */ /* 0x000fe20000010000 */
[--C-:B------:R-:W-:Y:S01]  /*13860*/  FFMA.FTZ R27, R8, UR8, -R109.reuse ;  /* 0x00000008081b7c23 */ /* 0x100fe2000801086d */
[--C-:B------:R-:W-:Y:S01]  /*13870*/  FFMA.FTZ R24, R9, UR8, -R34.reuse ;  /* 0x0000000809187c23 */ /* 0x100fe20008010822 */
[--C-:B------:R-:W-:Y:S01]  /*13880*/  FFMA.FTZ R25, R110, UR8, -R109.reuse ;  /* 0x000000086e197c23 */ /* 0x100fe2000801086d */
[----:B------:R-:W-:Y:S01]  /*13890*/  LDSM.16.MT88.4 R8, [R144+0x8000] ;  /* 0x008000009008783b */ /* 0x000fe20000004200 */
[----:B------:R-:W-:Y:S01]  /*138a0*/  FMUL.FTZ R32, R32, UR8 ;  /* 0x0000000820207c20 */ /* 0x000fe20008410000 */
        /* <DEDUP_REMOVED lines=10> */
[----:B-1----:R-:W1:Y:S01]  /*13950*/  LDSM.16.MT88.4 R12, [R142+0x8000] ;  /* 0x008000008e0c783b */ /* 0x002e620000004200 */
[--C-:B------:R-:W-:Y:S01]  /*13960*/  FFMA.FTZ R115, R23, UR8, -R34.reuse ;  /* 0x0000000817737c23 */ /* 0x100fe20008010822 */
[--C-:B------:R-:W-:Y:S01]  /*13970*/  FFMA.FTZ R129, R118, UR8, -R109.reuse ;  /* 0x0000000876817c23 */ /* 0x100fe2000801086d */
[--C-:B------:R-:W-:Y:S01]  /*13980*/  FFMA.FTZ R118, R124, UR8, -R109.reuse ;  /* 0x000000087c767c23 */ /* 0x100fe2000801086d */
[----:B------:R-:W-:Y:S01]  /*13990*/  LDSM.16.MT88.4 R16, [R144+0x8800] ;  /* 0x008800009010783b */ /* 0x000fe20000004200 */
        /* <DEDUP_REMOVED lines=16> */
[----:B------:R-:W-:Y:S01]  /*13aa0*/  FFMA.FTZ R105, R105, UR8, -R109 ;  /* 0x0000000869697c23 */ /* 0x000fe2000801086d */
[----:B------:R-:W-:Y:S01]  /*13ab0*/  FFMA.FTZ R34, R33, UR8, -R34 ;  /* 0x0000000821227c23 */ /* 0x000fe20008010822 */
[----:B------:R-:W-:Y:S08]  /*13ac0*/  MUFU.EX2 R30, R30 ;  /* 0x0000001e001e7308 */ /* 0x000ff00000000800 */
[----:B------:R-:W2:Y:S01]  /*13ad0*/  MUFU.EX2 R24, R24 ;  /* 0x0000001800187308 */ /* 0x000ea20000000800 */
[----:B---3--:R-:W-:-:S07]  /*13ae0*/  F2FP.BF16.F32.PACK_AB R6, R25, R26 ;  /* 0x0000001a1906723e */ /* 0x008fce00000010ff */
[----:B------:R-:W3:Y:S08]  /*13af0*/  MUFU.EX2 R0, R0 ;  /* 0x0000000000007308 */ /* 0x000ef00000000800 */
[----:B------:R-:W4:Y:S01]  /*13b00*/  MUFU.EX2 R32, R32 ;  /* 0x0000002000207308 */ /* 0x000f220000000800 */
[----:B--2---:R-:W-:-:S07]  /*13b10*/  F2FP.BF16.F32.PACK_AB R5, R24, R30 ;  /* 0x0000001e1805723e */ /* 0x004fce00000010ff */
[----:B------:R-:W2:Y:S01]  /*13b20*/  MUFU.EX2 R2, R2 ;  /* 0x0000000200027308 */ /* 0x000ea20000000800 */
[----:B---3--:R-:W-:-:S07]  /*13b30*/  F2FP.BF16.F32.PACK_AB R7, R3, R0 ;  /* 0x000000000307723e */ /* 0x008fce00000010ff */
[----:B------:R-:W-:Y:S01]  /*13b40*/  MUFU.EX2 R113, R113 ;  /* 0x0000007100717308 */ /* 0x000fe20000000800 */
        /* <DEDUP_REMOVED lines=73> */
[----:B------:R-:W3:Y:S01]  /*13fe0*/  MUFU.EX2 R112, R112 ;  /* 0x0000007000707308 */ /* 0x000ee20000000800 */
        /* <DEDUP_REMOVED lines=14> */
[----:B------:R-:W-:Y:S08]  /*140d0*/  MUFU.EX2 R114, R114 ;  /* 0x0000007200727308 */ /* 0x000ff00000000800 */
[----:B------:R-:W4:Y:S01]  /*140e0*/  MUFU.EX2 R117, R117 ;  /* 0x0000007500757308 */ /* 0x000f220000000800 */
[C---:B-1----:R-:W-:Y:S07]  /*140f0*/  HMMA.16816.F32.BF16 R44, R4.reuse, R12, R44 ;  /* 0x0000000c042c723c */ /* 0x042fee000004182c */
[----:B------:R-:W-:Y:S01]  /*14100*/  MUFU.EX2 R116, R116 ;  /* 0x0000007400747308 */ /* 0x000fe20000000800 */
[C---:B------:R-:W-:Y:S01]  /*14110*/  HMMA.16816.F32.BF16 R48, R4.reuse, R14, R48 ;  /* 0x0000000e0430723c */ /* 0x040fe20000041830 */
[----:B------:R-:W1:Y:S05]  /*14120*/  LDSM.16.MT88.4 R12, [R140+0xa000] ;  /* 0x00a000008c0c783b */ /* 0x000e6a0000004200 */
[C---:B--2---:R-:W-:Y:S01]  /*14130*/  HMMA.16816.F32.BF16 R36, R4.reuse, R8, R36 ;  /* 0x000000080424723c */ /* 0x044fe20000041824 */
[----:B------:R-:W2:Y:S05]  /*14140*/  MUFU.EX2 R115, R115 ;  /* 0x0000007300737308 */ /* 0x000eaa0000000800 */
[C---:B------:R-:W-:Y:S01]  /*14150*/  HMMA.16816.F32.BF16 R40, R4.reuse, R10, R40 ;  /* 0x0000000a0428723c */ /* 0x040fe20000041828 */
[----:B------:R-:W5:Y:S02]  /*14160*/  LDSM.16.MT88.4 R8, [R141+0xa000] ;  /* 0x00a000008d08783b */ /* 0x000f640000004200 */
[----:B------:R-:W-:Y:S08]  /*14170*/  MUFU.EX2 R120, R120 ;  /* 0x0000007800787308 */ /* 0x000ff00000000800 */
[----:B------:R-:W-:Y:S08]  /*14180*/  MUFU.EX2 R129, R129 ;  /* 0x0000008100817308 */ /* 0x000ff00000000800 */
[----:B------:R-:W-:Y:S08]  /*14190*/  MUFU.EX2 R118, R118 ;  /* 0x0000007600767308 */ /* 0x000ff00000000800 */
[----:B------:R-:W-:Y:S01]  /*141a0*/  MUFU.EX2 R127, R127 ;  /* 0x0000007f007f7308 */ /* 0x000fe20000000800 */
[C---:B-1----:R-:W-:Y:S06]  /*141b0*/  HMMA.16816.F32.BF16 R60, R4.reuse, R12, R60 ;  /* 0x0000000c043c723c */ /* 0x042fec000004183c */
[C---:B------:R-:W-:Y:S01]  /*141c0*/  HMMA.16816.F32.BF16 R64, R4.reuse, R14, R64 ;  /* 0x0000000e0440723c */ /* 0x040fe20000041840 */
[----:B------:R-:W1:Y:S01]  /*141d0*/  LDSM.16.MT88.4 R12, [R142+0x8800] ;  /* 0x008800008e0c783b */ /* 0x000e620000004200 */
[----:B------:R-:W2:Y:S04]  /*141e0*/  MUFU.EX2 R124, R124 ;  /* 0x0000007c007c7308 */ /* 0x000ea80000000800 */
[C---:B-----5:R-:W-:Y:S04]  /*141f0*/  HMMA.16816.F32.BF16 R52, R4.reuse, R8, R52 ;  /* 0x000000080434723c */ /* 0x060fe80000041834 */
[----:B------:R-:W5:Y:S02]  /*14200*/  MUFU.EX2 R123, R123 ;  /* 0x0000007b007b7308 */ /* 0x000f640000000800 */
[----:B------:R-:W-:Y:S01]  /*14210*/  HMMA.16816.F32.BF16 R56, R4, R10, R56 ;  /* 0x0000000a0438723c */ /* 0x000fe20000041838 */
[----:B------:R-:W5:Y:S05]  /*14220*/  LDSM.16.MT88.4 R8, [R141+0x8800] ;  /* 0x008800008d08783b */ /* 0x000f6a0000004200 */
[----:B------:R-:W-:Y:S01]  /*14230*/  MUFU.EX2 R119, R119 ;  /* 0x0000007700777308 */ /* 0x000fe20000000800 */
[----:B---3--:R-:W-:Y:S01]  /*14240*/  F2FP.BF16.F32.PACK_AB R4, R112, R113 ;  /* 0x000000717004723e */ /* 0x008fe200000010ff */
[----:B------:R-:W-:Y:S01]  /*14250*/  FADD.FTZ R113, R113, R26 ;  /* 0x0000001a71717221 */ /* 0x000fe20000010000 */
[----:B----4-:R-:W-:Y:S01]  /*14260*/  F2FP.BF16.F32.PACK_AB R5, R117, R114 ;  /* 0x000000727505723e */ /* 0x010fe200000010ff */
[----:B------:R-:W-:Y:S01]  /*14270*/  FADD.FTZ R114, R114, R3 ;  /* 0x0000000372727221 */ /* 0x000fe20000010000 */
[----:B------:R-:W-:Y:S01]  /*14280*/  F2FP.BF16.F32.PACK_AB R6, R111, R110 ;  /* 0x0000006e6f06723e */ /* 0x000fe200000010ff */
[----:B------:R-:W-:Y:S01]  /*14290*/  FADD.FTZ R3, R112, R113 ;  /* 0x0000007170037221 */ /* 0x000fe20000010000 */
[----:B--2---:R-:W-:Y:S01]  /*142a0*/  F2FP.BF16.F32.PACK_AB R7, R115, R116 ;  /* 0x000000747307723e */ /* 0x004fe200000010ff */
[----:B------:R-:W2:Y:S01]  /*142b0*/  MUFU.EX2 R122, R122 ;  /* 0x0000007a007a7308 */ /* 0x000ea20000000800 */
[----:B------:R-:W-:Y:S01]  /*142c0*/  FADD.FTZ R117, R117, R114 ;  /* 0x0000007275757221 */ /* 0x000fe20000010000 */
[----:B------:R-:W-:Y:S01]  /*142d0*/  FADD.FTZ R110, R110, R3 ;  /* 0x000000036e6e7221 */ /* 0x000fe20000010000 */
[----:B------:R-:W-:-:S02]  /*142e0*/  MOV R3, R29 ;  /* 0x0000001d00037202 */ /* 0x000fc40000000f00 */
[----:B------:R-:W-:Y:S01]  /*142f0*/  FADD.FTZ R116, R116, R117 ;  /* 0x0000007574747221 */ /* 0x000fe20000010000 */
[----:B------:R-:W-:Y:S01]  /*14300*/  HMMA.16816.F32.BF16 R96, R4, R16, R96 ;  /* 0x000000100460723c */ /* 0x000fe20000041860 */
[----:B------:R-:W-:Y:S01]  /*14310*/  FADD.FTZ R111, R111, R110 ;  /* 0x0000006e6f6f7221 */ /* 0x000fe20000010000 */
[----:B------:R-:W-:Y:S01]  /*14320*/  MUFU.EX2 R108, R108 ;  /* 0x0000006c006c7308 */ /* 0x000fe20000000800 */
[----:B------:R-:W-:-:S03]  /*14330*/  FADD.FTZ R115, R115, R116 ;  /* 0x0000007473737221 */ /* 0x000fc60000010000 */
[C---:B------:R-:W-:Y:S01]  /*14340*/  HMMA.16816.F32.BF16 R92, R4.reuse, R18, R92 ;  /* 0x00000012045c723c */ /* 0x040fe2000004185c */
[----:B------:R-:W3:Y:S01]  /*14350*/  LDSM.16.MT88.4 R16, [R140+0x8800] ;  /* 0x008800008c10783b */ /* 0x000ee20000004200 */
[----:B------:R-:W-:Y:S02]  /*14360*/  FADD.FTZ R0, R124, R115 ;  /* 0x000000737c007221 */ /* 0x000fe40000010000 */
[----:B------:R-:W4:Y:S02]  /*14370*/  MUFU.EX2 R121, R121 ;  /* 0x0000007900797308 */ /* 0x000f240000000800 */
[----:B-1----:R-:W-:Y:S01]  /*14380*/  HMMA.16816.F32.BF16 R88, R4, R12, R88 ;  /* 0x0000000c0458723c */ /* 0x002fe20000041858 */
[----:B-----5:R-:W-:-:S05]  /*14390*/  FADD.FTZ R0, R123, R0 ;  /* 0x000000007b007221 */ /* 0x020fca0000010000 */
[C---:B------:R-:W-:Y:S01]  /*143a0*/  HMMA.16816.F32.BF16 R84, R4.reuse, R14, R84 ;  /* 0x0000000e0454723c */ /* 0x040fe20000041854 */
[----:B------:R-:W1:Y:S01]  /*143b0*/  LDSM.16.MT88.4 R12, [R142+0xa800] ;  /* 0x00a800008e0c783b */ /* 0x000e620000004200 */
        /* <DEDUP_REMOVED lines=8> */
[----:B------:R-:W-:Y:S02]  /*14440*/  LDSM.16.MT88.4 R20, [R142+0x9000] ;  /* 0x009000008e14783b */ /* 0x000fe40000004200 */
[----:B------:R-:W4:Y:S03]  /*14450*/  MUFU.EX2 R106, R106 ;  /* 0x0000006a006a7308 */ /* 0x000f260000000800 */
[C---:B---3--:R-:W-:Y:S05]  /*14460*/  HMMA.16816.F32.BF16 R72, R4.reuse, R16, R72 ;  /* 0x000000100448723c */ /* 0x048fea0000041848 */
[----:B------:R-:W-:Y:S01]  /*14470*/  MUFU.EX2 R35, R35 ;  /* 0x0000002300237308 */ /* 0x000fe20000000800 */
[C---:B------:R-:W-:Y:S01]  /*14480*/  HMMA.16816.F32.BF16 R68, R4.reuse, R18, R68 ;  /* 0x000000120444723c */ /* 0x040fe20000041844 */
[----:B------:R-:W-:Y:S05]  /*14490*/  LDSM.16.MT88.4 R16, [R141+0x9000] ;  /* 0x009000008d10783b */ /* 0x000fea0000004200 */
[C---:B-1----:R-:W-:Y:S01]  /*144a0*/  HMMA.16816.F32.BF16 R44, R4.reuse, R12, R44 ;  /* 0x0000000c042c723c */ /* 0x042fe2000004182c */
[----:B------:R-:W1:Y:S05]  /*144b0*/  MUFU.EX2 R34, R34 ;  /* 0x0000002200227308 */ /* 0x000e6a0000000800 */
[C---:B------:R-:W-:Y:S01]  /*144c0*/  HMMA.16816.F32.BF16 R48, R4.reuse, R14, R48 ;  /* 0x0000000e0430723c */ /* 0x040fe20000041830 */
[----:B------:R-:W3:Y:S05]  /*144d0*/  LDSM.16.MT88.4 R12, [R140+0xa800] ;  /* 0x00a800008c0c783b */ /* 0x000eea0000004200 */
[C---:B-----5:R-:W-:Y:S06]  /*144e0*/  HMMA.16816.F32.BF16 R52, R4.reuse, R8, R52 ;  /* 0x000000080434723c */ /* 0x060fec0000041834 */
[C---:B------:R-:W-:Y:S01]  /*144f0*/  HMMA.16816.F32.BF16 R56, R4.reuse, R10, R56 ;  /* 0x0000000a0438723c */ /* 0x040fe20000041838 */
[----:B------:R-:W5:Y:S05]  /*14500*/  LDSM.16.MT88.4 R8, [R144+0x9000] ;  /* 0x009000009008783b */ /* 0x000f6a0000004200 */
[C---:B---3--:R-:W-:Y:S06]  /*14510*/  HMMA.16816.F32.BF16 R60, R4.reuse, R12, R60 ;  /* 0x0000000c043c723c */ /* 0x048fec000004183c */
[----:B------:R-:W-:Y:S01]  /*14520*/  HMMA.16816.F32.BF16 R64, R4, R14, R64 ;  /* 0x0000000e0440723c */ /* 0x000fe20000041840 */
[----:B------:R-:W3:Y:S06]  /*14530*/  LDSM.16.MT88.4 R12, [R140+0x9000] ;  /* 0x009000008c0c783b */ /* 0x000eec0000004200 */
[----:B------:R-:W-:Y:S01]  /*14540*/  F2FP.BF16.F32.PACK_AB R4, R129, R120 ;  /* 0x000000788104723e */ /* 0x000fe200000010ff */
[----:B------:R-:W-:Y:S01]  /*14550*/  FADD.FTZ R120, R120, R111 ;  /* 0x0000006f78787221 */ /* 0x000fe20000010000 */
[----:B------:R-:W-:-:S02]  /*14560*/  F2FP.BF16.F32.PACK_AB R5, R123, R124 ;  /* 0x0000007c7b05723e */ /* 0x000fc400000010ff */
[----:B------:R-:W-:Y:S01]  /*14570*/  F2FP.BF16.F32.PACK_AB R6, R127, R118 ;  /* 0x000000767f06723e */ /* 0x000fe200000010ff */
[----:B------:R-:W-:Y:S01]  /*14580*/  FADD.FTZ R129, R129, R120 ;  /* 0x0000007881817221 */ /* 0x000fe20000010000 */
[----:B--2---:R-:W-:Y:S01]  /*14590*/  F2FP.BF16.F32.PACK_AB R7, R122, R119 ;  /* 0x000000777a07723e */ /* 0x004fe200000010ff */
[----:B------:R-:W-:Y:S02]  /*145a0*/  FADD.FTZ R119, R119, R0 ;  /* 0x0000000077777221 */ /* 0x000fe40000010000 */
[----:B------:R-:W-:Y:S02]  /*145b0*/  FADD.FTZ R118, R118, R129 ;  /* 0x0000008176767221 */ /* 0x000fe40000010000 */
[----:B------:R-:W-:Y:S02]  /*145c0*/  FADD.FTZ R122, R122, R119 ;  /* 0x000000777a7a7221 */ /* 0x000fe40000010000 */
[----:B-----5:R-:W-:Y:S01]  /*145d0*/  HMMA.16816.F32.BF16 R96, R4, R8, R96 ;  /* 0x000000080460723c */ /* 0x020fe20000041860 */
[----:B------:R-:W-:-:S05]  /*145e0*/  FADD.FTZ R127, R127, R118 ;  /* 0x000000767f7f7221 */ /* 0x000fca0000010000 */
[C---:B------:R-:W-:Y:S01]  /*145f0*/  HMMA.16816.F32.BF16 R92, R4.reuse, R10, R92 ;  /* 0x0000000a045c723c */ /* 0x040fe2000004185c */
[----:B------:R-:W2:Y:S05]  /*14600*/  LDSM.16.MT88.4 R8, [R144+0xb000] ;  /* 0x00b000009008783b */ /* 0x000eaa0000004200 */
[C---:B------:R-:W-:Y:S06]  /*14610*/  HMMA.16816.F32.BF16 R88, R4.reuse, R20, R88 ;  /* 0x000000140458723c */ /* 0x040fec0000041858 */
[C---:B------:R-:W-:Y:S01]  /*14620*/  HMMA.16816.F32.BF16 R84, R4.reuse, R22, R84 ;  /* 0x000000160454723c */ /* 0x040fe20000041854 */
[----:B------:R-:W5:Y:S05]  /*14630*/  LDSM.16.MT88.4 R20, [R141+0xb000] ;  /* 0x00b000008d14783b */ /* 0x000f6a0000004200 */
[C---:B------:R-:W-:Y:S06]  /*14640*/  HMMA.16816.F32.BF16 R80, R4.reuse, R16, R80 ;  /* 0x000000100450723c */ /* 0x040fec0000041850 */
        /* <DEDUP_REMOVED lines=12> */
[C---:B------:R-:W-:Y:S01]  /*14710*/  HMMA.16816.F32.BF16 R48, R4.reuse, R18, R48 ;  /* 0x000000120430723c */ /* 0x040fe20000041830 */
[----:B------:R-:W4:Y:S05]  /*14720*/  LDSM.16.MT88.4 R16, [R141+0x9800] ;  /* 0x009800008d10783b */ /* 0x000f2a0000004200 */
[C---:B---3--:R-:W-:Y:S06]  /*14730*/  HMMA.16816.F32.BF16 R60, R4.reuse, R12, R60 ;  /* 0x0000000c043c723c */ /* 0x048fec000004183c */
[----:B------:R-:W-:Y:S01]  /*14740*/  HMMA.16816.F32.BF16 R64, R4, R14, R64 ;  /* 0x0000000e0440723c */ /* 0x000fe20000041840 */
[----:B------:R-:W3:Y:S06]  /*14750*/  LDSM.16.MT88.4 R12, [R140+0x9800] ;  /* 0x009800008c0c783b */ /* 0x000eec0000004200 */
        /* <DEDUP_REMOVED lines=15> */
[C---:B----4-:R-:W-:Y:S06]  /*14850*/  HMMA.16816.F32.BF16 R80, R4.reuse, R16, R80 ;  /* 0x000000100450723c */ /* 0x050fec0000041850 */
[C---:B------:R-:W-:Y:S01]  /*14860*/  HMMA.16816.F32.BF16 R76, R4.reuse, R18, R76 ;  /* 0x00000012044c723c */ /* 0x040fe2000004184c */
[----:B------:R-:W2:Y:S05]  /*14870*/  LDSM.16.MT88.4 R16, [R142+0xb800] ;  /* 0x00b800008e10783b */ /* 0x000eaa0000004200 */
[C---:B---3--:R-:W-:Y:S06]  /*14880*/  HMMA.16816.F32.BF16 R72, R4.reuse, R12, R72 ;  /* 0x0000000c0448723c */ /* 0x048fec0000041848 */
        /* <DEDUP_REMOVED lines=14> */
.L_x_6030:
        /* <DEDUP_REMOVED lines=10> */
[----:B------:R-:W-:Y:S01]  /*14a10*/  USHF.R.S32.HI UR8, URZ, 0x1f, UR9 ;  /* 0x0000001f3f087899 */ /* 0x000fe20008011409 */
[----:B------:R-:W-:-:S02]  /*14a20*/  ULDC UR5, c[0x0][0x39c] ;  /* 0x0000e70000057ab9 */ /* 0x000fc40000000800 */
[----:B------:R-:W-:Y:S01]  /*14a30*/  MOV R165, UR4 ;  /* 0x0000000400a57c02 */ /* 0x000fe20008000f00 */
[----:B------:R-:W-:-:S08]  /*14a40*/  ULDC UR4, c[0x0][0x2ec] ;  /* 0x0000bb0000047ab9 */ /* 0x000fd00000000800 */
.L_x_6040:
        /* <DEDUP_REMOVED lines=69> */
.L_x_6037:
[CC--:B------:R-:W-:Y:S02]  /*14ea0*/  LEA R2, P6, R3.reuse, R170.reuse, 0x1 ;  /* 0x000000aa03027211 */ /* 0x0c0fe400078c08ff */
[C---:B------:R-:W-:Y:S02]  /*14eb0*/  IADD3 R107, P0, R154.reuse, R3, RZ ;  /* 0x000000039a6b7210 */ /* 0x040fe40007f1e0ff */
[-C--:B------:R-:W-:Y:S02]  /*14ec0*/  LEA.HI.X R3, R3, R169.reuse, R106, 0x1, P6 ;  /* 0x000000a903037211 */ /* 0x080fe400030f0c6a */
[----:B------:R-:W-:Y:S02]  /*14ed0*/  @P4 LEA R174, P5, R107, R170, 0x1 ;  /* 0x000000aa6bae4211 */ /* 0x000fe400078a08ff */
[----:B------:R-:W-:Y:S01]  /*14ee0*/  IADD3.X R104, R153, R106, RZ, P0, !PT ;  /* 0x0000006a99687210 */ /* 0x000fe200007fe4ff */
[----:B------:R-:W-:Y:S01]  /*14ef0*/  @!PT LDS RZ, [RZ] ;  /* 0x00000000fffff984 */ /* 0x000fe20000000800 */
[----:B------:R-:W-:Y:S01]  /*14f00*/  @!PT LDS RZ, [RZ] ;  /* 0x00000000fffff984 */ /* 0x000fe20000000800 */
[----:B------:R-:W-:Y:S01]  /*14f10*/  @!PT LDS RZ, [RZ] ;  /* 0x00000000fffff984 */ /* 0x000fe20000000800 */
[----:B------:R-:W-:Y:S01]  /*14f20*/  @P4 LDGSTS.E.BYPASS.LTC128B.128 [R163+0x8000], desc[UR6][R2.64] ;  /* 0x0800000002a34fae */ /* 0x000fe2000b901d46 */
[C---:B------:R-:W-:Y:S02]  /*14f30*/  @P2 LEA R172, P0, R107.reuse, R170, 0x1 ;  /* 0x000000aa6bac2211 */ /* 0x040fe400078008ff */
[C-C-:B------:R-:W-:Y:S02]  /*14f40*/  @P4 LEA.HI.X R175, R107.reuse, R169, R104.reuse, 0x1, P5 ;  /* 0x000000a96baf4211 */ /* 0x140fe400028f0c68 */
[----:B------:R-:W-:Y:S01]  /*14f50*/  @!P4 STS.128 [R163+0x8000], RZ ;  /* 0x008000ffa300c388 */ /* 0x000fe20000000c00 */
[C---:B------:R-:W-:Y:S02]  /*14f60*/  IADD3 R105, P1, R154.reuse, R107, RZ ;  /* 0x0000006b9a697210 */ /* 0x040fe40007f3e0ff */
[-C--:B------:R-:W-:Y:S02]  /*14f70*/  @P2 LEA.HI.X R173, R107, R169.reuse, R104, 0x1, P0 ;  /* 0x000000a96bad2211 */ /* 0x080fe400000f0c68 */
[----:B------:R-:W-:Y:S01]  /*14f80*/  @!PT LDS RZ, [RZ] ;  /* 0x00000000fffff984 */ /* 0x000fe20000000800 */
[----:B------:R-:W-:Y:S01]  /*14f90*/  @!PT LDS RZ, [RZ] ;  /* 0x00000000fffff984 */ /* 0x000fe20000000800 */
[----:B------:R-:W-:Y:S01]  /*14fa0*/  @!PT LDS RZ, [RZ] ;  /* 0x00000000fffff984 */ /* 0x000fe20000000800 */
[----:B------:R-:W-:Y:S01]  /*14fb0*/  @P2 LDGSTS.E.BYPASS.LTC128B.128 [R163+0xa000], desc[UR6][R2.64+0x80] ;  /* 0x0a00008002a32fae */ /* 0x000fe2000b901d46 */
[----:B------:R-:W-:Y:S02]  /*14fc0*/  IADD3.X R106, R153, R104, RZ, P1, !PT ;  /* 0x00000068996a7210 */ /* 0x000fe40000ffe4ff */
[CC--:B------:R-:W-:Y:S02]  /*14fd0*/  @P4 LEA R180, P6, R105.reuse, R170.reuse, 0x1 ;  /* 0x000000aa69b44211 */ /* 0x0c0fe400078c08ff */
[----:B------:R-:W-:Y:S01]  /*14fe0*/  @!P2 STS.128 [R163+0xa000], RZ ;  /* 0x00a000ffa300a388 */ /* 0x000fe20000000c00 */
[C---:B------:R-:W-:Y:S02]  /*14ff0*/  @P2 LEA R176, P1, R105.reuse, R170, 0x1 ;  /* 0x000000aa69b02211 */ /* 0x040fe400078208ff */
[C-C-:B------:R-:W-:Y:S02]  /*15000*/  @P4 LEA.HI.X R181, R105.reuse, R169, R106.reuse, 0x1, P6 ;  /* 0x000000a969b54211 */ /* 0x140fe400030f0c6a */
[----:B------:R-:W-:Y:S01]  /*15010*/  @!PT LDS RZ, [RZ] ;  /* 0x00000000fffff984 */ /* 0x000fe20000000800 */
[----:B------:R-:W-:Y:S01]  /*15020*/  @!PT LDS RZ, [RZ] ;  /* 0x00000000fffff984 */ /* 0x000fe20000000800 */
[----:B------:R-:W-:Y:S01]  /*15030*/  @!PT LDS RZ, [RZ] ;  /* 0x00000000fffff984 */ /* 0x000fe20000000800 */
[----:B------:R-:W-:Y:S01]  /*15040*/  @P4 LDGSTS.E.BYPASS.LTC128B.128 [R163+0x8800], desc[UR6][R174.64] ;  /* 0x08800000aea34fae */ /* 0x000fe2000b901d46 */
[----:B------:R-:W-:Y:S02]  /*15050*/  IADD3 R107, P0, R154, R105, RZ ;  /* 0x000000699a6b7210 */ /* 0x000fe40007f1e0ff */
[-C--:B------:R-:W-:Y:S02]  /*15060*/  @P2 LEA.HI.X R177, R105, R169.reuse, R106, 0x1, P1 ;  /* 0x000000a969b12211 */ /* 0x080fe400008f0c6a */
[----:B------:R-:W-:Y:S01]  /*15070*/  @!P4 STS.128 [R163+0x8800], RZ ;  /* 0x008800ffa300c388 */ /* 0x000fe20000000c00 */
[----:B------:R-:W-:Y:S02]  /*15080*/  IADD3.X R104, R153, R106, RZ, P0, !PT ;  /* 0x0000006a99687210 */ /* 0x000fe400007fe4ff */
[CC--:B------:R-:W-:Y:S02]  /*15090*/  @P4 LEA R178, P5, R107.reuse, R170.reuse, 0x1 ;  /* 0x000000aa6bb24211 */ /* 0x0c0fe400078a08ff */
[----:B------:R-:W-:Y:S01]  /*150a0*/  @!PT LDS RZ, [RZ] ;  /* 0x00000000fffff984 */ /* 0x000fe20000000800 */
[----:B------:R-:W-:Y:S01]  /*150b0*/  @!PT LDS RZ, [RZ] ;  /* 0x00000000fffff984 */ /* 0x000fe20000000800 */
[----:B------:R-:W-:Y:S01]  /*150c0*/  @!PT LDS RZ, [RZ] ;  /* 0x00000000fffff984 */ /* 0x000fe20000000800 */
[----:B------:R-:W-:Y:S01]  /*150d0*/  @P2 LDGSTS.E.BYPASS.LTC128B.128 [R163+0xa800], desc[UR6][R172.64+0x80] ;  /* 0x0a800080aca32fae */ /* 0x000fe2000b901d46 */
[C---:B------:R-:W-:Y:S02]  /*150e0*/  @P2 LEA R170, P0, R107.reuse, R170, 0x1 ;  /* 0x000000aa6baa2211 */ /* 0x040fe400078008ff */
[CCC-:B------:R-:W-:Y:S02]  /*150f0*/  @P4 LEA.HI.X R179, R107.reuse, R169.reuse, R104.reuse, 0x1, P5 ;  /* 0x000000a96bb34211 */ /* 0x1c0fe400028f0c68 */
[----:B------:R-:W-:Y:S01]  /*15100*/  @!P2 STS.128 [R163+0xa800], RZ ;  /* 0x00a800ffa300a388 */ /* 0x000fe20000000c00 */
[----:B------:R-:W-:Y:S02]  /*15110*/  @P2 LEA.HI.X R171, R107, R169, R104, 0x1, P0 ;  /* 0x000000a96bab2211 */ /* 0x000fe400000f0c68 */
[----:B------:R-:W-:Y:S02]  /*15120*/  ISETP.GE.AND P0, PT, R161, 0x2, PT ;  /* 0x00000002a100780c */ /* 0x000fe40003f06270 */
[----:B------:R-:W-:Y:S01]  /*15130*/  @!PT LDS RZ, [RZ] ;  /* 0x00000000fffff984 */ /* 0x000fe20000000800 */
[----:B------:R-:W-:Y:S01]  /*15140*/  @!PT LDS RZ, [RZ] ;  /* 0x00000000fffff984 */ /* 0x000fe20000000800 */
[----:B------:R-:W-:Y:S01]  /*15150*/  @!PT LDS RZ, [RZ] ;  /* 0x00000000fffff984 */ /* 0x000fe20000000800 */
[----:B------:R-:W-:Y:S01]  /*15160*/  @P4 LDGSTS.E.BYPASS.LTC128B.128 [R163+0x9000], desc[UR6][R180.64] ;  /* 0x09000000b4a34fae */ /* 0x000fe2000b901d46 */
[----:B------:R-:W-:Y:S04]  /*15170*/  MOV R169, R3 ;  /* 0x0000000300a97202 */ /* 0x000fe80000000f00 */
        /* <DEDUP_REMOVED lines=16> */
[----:B------:R-:W-:Y:S05]  /*15280*/  LDSM.16.M88.4 R108, [R150] ;  /* 0x00000000966c783b */ /* 0x000fea0000000200 */
[----:B------:R-:W2:Y:S05]  /*15290*/  LDSM.16.M88.4 R112, [R149+0x4000] ;  /* 0x004000009570783b */ /* 0x000eaa0000000200 */
[----:B------:R-:W3:Y:S05]  /*152a0*/  LDSM.16.M88.4 R116, [R149+0x4800] ;  /* 0x004800009574783b */ /* 0x000eea0000000200 */
[----:B------:R-:W4:Y:S01]  /*152b0*/  LDSM.16.M88.4 R120, [R149+0x5000] ;  /* 0x005000009578783b */ /* 0x000f220000000200 */
[----:B-1----:R-:W-:Y:S04]  /*152c0*/  MOV R170, R2 ;  /* 0x0000000200aa7202 */ /* 0x002fe80000000f00 */
[----:B------:R-:W0:Y:S05]  /*152d0*/  LDGDEPBAR ;  /* 0x00000000000079af */ /* 0x000e2a0000000000 */
[----:B------:R-:W1:Y:S05]  /*152e0*/  LDSM.16.M88.4 R124, [R149+0x5800] ;  /* 0x00580000957c783b */ /* 0x000e6a0000000200 */
[----:B------:R-:W-:Y:S05]  /*152f0*/  LDSM.16.M88.4 R128, [R138] ;  /* 0x000000008a80783b */ /* 0x000fea0000000200 */
        /* <DEDUP_REMOVED lines=10> */
[C---:B-1----:R-:W-:Y:S06]  /*153a0*/  HMMA.16816.F32.BF16 R28, R108.reuse, R124, RZ ;  /* 0x0000007c6c1c723c */ /* 0x042fec00000418ff */
[----:B------:R-:W-:Y:S01]  /*153b0*/  HMMA.16816.F32.BF16 R32, R108, R126, RZ ;  /* 0x0000007e6c20723c */ /* 0x000fe200000418ff */
[----:B------:R-:W1:Y:S05]  /*153c0*/  LDSM.16.M88.4 R108, [R137] ;  /* 0x00000000896c783b */ /* 0x000e6a0000000200 */
[C---:B--2---:R-:W-:Y:S06]  /*153d0*/  HMMA.16816.F32.BF16 R4, R112.reuse, R116, R4 ;  /* 0x000000747004723c */ /* 0x044fec0000041804 */
[C---:B------:R-:W-:Y:S01]  /*153e0*/  HMMA.16816.F32.BF16 R8, R112.reuse, R118, R8 ;  /* 0x000000767008723c */ /* 0x040fe20000041808 */
[----:B------:R-:W2:Y:S05]  /*153f0*/  LDSM.16.M88.4 R116, [R143+0x4000] ;  /* 0x004000008f74783b */ /* 0x000eaa0000000200 */
[C---:B---3--:R-:W-:Y:S06]  /*15400*/  HMMA.16816.F32.BF16 R12, R112.reuse, R120, R12 ;  /* 0x00000078700c723c */ /* 0x048fec000004180c */
[C---:B------:R-:W-:Y:S01]  /*15410*/  HMMA.16816.F32.BF16 R16, R112.reuse, R122, R16 ;  /* 0x0000007a7010723c */ /* 0x040fe20000041810 */
[----:B------:R-:W3:Y:S05]  /*15420*/  LDSM.16.M88.4 R120, [R143+0x4800] ;  /* 0x004800008f78783b */ /* 0x000eea0000000200 */
[C---:B------:R-:W-:Y:S06]  /*15430*/  HMMA.16816.F32.BF16 R20, R112.reuse, R128, R20 ;  /* 0x000000807014723c */ /* 0x040fec0000041814 */
[C---:B------:R-:W-:Y:S06]  /*15440*/  HMMA.16816.F32.BF16 R24, R112.reuse, R130, R24 ;  /* 0x000000827018723c */ /* 0x040fec0000041818 */
[C---:B-1----:R-:W-:Y:S06]  /*15450*/  HMMA.16816.F32.BF16 R28, R112.reuse, R108, R28 ;  /* 0x0000006c701c723c */ /* 0x042fec000004181c */
[----:B------:R-:W-:Y:S01]  /*15460*/  HMMA.16816.F32.BF16 R32, R112, R110, R32 ;  /* 0x0000006e7020723c */ /* 0x000fe20000041820 */
[----:B------:R-:W1:Y:S05]  /*15470*/  LDSM.16.M88.4 R108, [R143+0x5000] ;  /* 0x005000008f6c783b */ /* 0x000e6a0000000200 */
[C---:B--2---:R-:W-:Y:S01]  /*15480*/  HMMA.16816.F32.BF16 R4, R104.reuse, R116, R4 ;  /* 0x000000746804723c */ /* 0x044fe20000041804 */
[----:B------:R-:W2:Y:S05]  /*15490*/  LDSM.16.M88.4 R112, [R143+0x5800] ;  /* 0x005800008f70783b */ /* 0x000eaa0000000200 */
[C---:B------:R-:W-:Y:S01]  /*154a0*/  HMMA.16816.F32.BF16 R8, R104.reuse, R118, R8 ;  /* 0x000000766808723c */ /* 0x040fe20000041808 */
[----:B------:R-:W-:Y:S05]  /*154b0*/  LDSM.16.M88.4 R116, [R136] ;  /* 0x000000008874783b */ /* 0x000fea0000000200 */
[C---:B---3--:R-:W-:Y:S06]  /*154c0*/  HMMA.16816.F32.BF16 R12, R104.reuse, R120, R12 ;  /* 0x00000078680c723c */ /* 0x048fec000004180c */
[C---:B------:R-:W-:Y:S01]  /*154d0*/  HMMA.16816.F32.BF16 R16, R104.reuse, R122, R16 ;  /* 0x0000007a6810723c */ /* 0x040fe20000041810 */
[----:B------:R-:W-:Y:S05]  /*154e0*/  LDSM.16.M88.4 R120, [R136+0x800] ;  /* 0x000800008878783b */ /* 0x000fea0000000200 */
[C---:B-1----:R-:W-:Y:S06]  /*154f0*/  HMMA.16816.F32.BF16 R20, R104.reuse, R108, R20 ;  /* 0x0000006c6814723c */ /* 0x042fec0000041814 */
[C---:B------:R-:W-:Y:S01]  /*15500*/  HMMA.16816.F32.BF16 R24, R104.reuse, R110, R24 ;  /* 0x0000006e6818723c */ /* 0x040fe20000041818 */
[----:B------:R-:W1:Y:S05]  /*15510*/  LDSM.16.M88.4 R108, [R145] ;  /* 0x00000000916c783b */ /* 0x000e6a0000000200 */
[C---:B--2---:R-:W-:Y:S06]  /*15520*/  HMMA.16816.F32.BF16 R28, R104.reuse, R112, R28 ;  /* 0x00000070681c723c */ /* 0x044fec000004181c */
[----:B------:R-:W-:Y:S01]  /*15530*/  HMMA.16816.F32.BF16 R32, R104, R114, R32 ;  /* 0x000000726820723c */ /* 0x000fe20000041820 */
[----:B------:R-:W2:Y:S05]  /*15540*/  LDSM.16.M88.4 R104, [R136+0x1000] ;  /* 0x001000008868783b */ /* 0x000eaa0000000200 */
[----:B------:R-:W3:Y:S01]  /*15550*/  LDSM.16.M88.4 R112, [R136+0x1800] ;  /* 0x001800008870783b */ /* 0x000ee20000000200 */
[C---:B-1----:R-:W-:Y:S06]  /*15560*/  HMMA.16816.F32.BF16 R4, R108.reuse, R116, R4 ;  /* 0x000000746c04723c */ /* 0x042fec0000041804 */
[C---:B------:R-:W-:Y:S01]  /*15570*/  HMMA.16816.F32.BF16 R8, R108.reuse, R118, R8 ;  /* 0x000000766c08723c */ /* 0x040fe20000041808 */
[----:B------:R-:W-:Y:S05]  /*15580*/  LDSM.16.M88.4 R116, [R149+0x6000] ;  /* 0x006000009574783b */ /* 0x000fea0000000200 */
[C---:B------:R-:W-:Y:S06]  /*15590*/  HMMA.16816.F32.BF16 R12, R108.reuse, R120, R12 ;  /* 0x000000786c0c723c */ /* 0x040fec000004180c */
        /* <DEDUP_REMOVED lines=8> */
[----:B------:R-:W3:Y:S01]  /*15620*/  LDSM.16.M88.4 R112, [R149+0x7800] ;  /* 0x007800009570783b */ /* 0x000ee20000000200 */
[C---:B-1----:R-:W-:Y:S06]  /*15630*/  HMMA.16816.F32.BF16 R4, R104.reuse, R116, R4 ;  /* 0x000000746804723c */ /* 0x042fec0000041804 */
[C---:B------:R-:W-:Y:S01]  /*15640*/  HMMA.16816.F32.BF16 R8, R104.reuse, R118, R8 ;  /* 0x000000766808723c */ /* 0x040fe20000041808 */
[----:B------:R-:W-:Y:S05]  /*15650*/  LDSM.16.M88.4 R116, [R135] ;  /* 0x000000008774783b */ /* 0x000fea0000000200 */
[C---:B------:R-:W-:Y:S06]  /*15660*/  HMMA.16816.F32.BF16 R12, R104.reuse, R120, R12 ;  /* 0x00000078680c723c */ /* 0x040fec000004180c */
[C---:B------:R-:W-:Y:S01]  /*15670*/  HMMA.16816.F32.BF16 R16, R104.reuse, R122, R16 ;  /* 0x0000007a6810723c */ /* 0x040fe20000041810 */
[----:B------:R-:W-:Y:S05]  /*15680*/  LDSM.16.M88.4 R120, [R134] ;  /* 0x000000008678783b */ /* 0x000fea0000000200 */
[C---:B--2---:R-:W-:Y:S06]  /*15690*/  HMMA.16816.F32.BF16 R20, R104.reuse, R108, R20 ;  /* 0x0000006c6814723c */ /* 0x044fec0000041814 */
[C---:B------:R-:W-:Y:S01]  /*156a0*/  HMMA.16816.F32.BF16 R24, R104.reuse, R110, R24 ;  /* 0x0000006e6818723c */ /* 0x040fe20000041818 */
[----:B------:R-:W1:Y:S05]  /*156b0*/  LDSM.16.M88.4 R108, [R148+0x2000] ;  /* 0x00200000946c783b */ /* 0x000e6a0000000200 */
[C---:B---3--:R-:W-:Y:S06]  /*156c0*/  HMMA.16816.F32.BF16 R28, R104.reuse, R112, R28 ;  /* 0x00000070681c723c */ /* 0x048fec000004181c */
[----:B------:R-:W-:Y:S01]  /*156d0*/  HMMA.16816.F32.BF16 R32, R104, R114, R32 ;  /* 0x000000726820723c */ /* 0x000fe20000041820 */
[----:B------:R-:W2:Y:S05]  /*156e0*/  LDSM.16.M88.4 R104, [R133] ;  /* 0x000000008568783b */ /* 0x000eaa0000000200 */
[----:B------:R-:W3:Y:S01]  /*156f0*/  LDSM.16.M88.4 R112, [R132] ;  /* 0x000000008470783b */ /* 0x000ee20000000200 */
[C---:B-1----:R-:W-:Y:S06]  /*15700*/  HMMA.16816.F32.BF16 R4, R108.reuse, R116, R4 ;  /* 0x000000746c04723c */ /* 0x042fec0000041804 */
        /* <DEDUP_REMOVED lines=100> */
[----:B------:R-:W-:Y:S02]  /*15d50*/  MOV R7, UR9 ;  /* 0x0000000900077c02 */ /* 0x000fe40008000f00 */
[----:B------:R-:W-:Y:S01]  /*15d60*/  MOV R4, UR8 ;  /* 0x0000000800047c02 */ /* 0x000fe20008000f00 */
        /* <DEDUP_REMOVED lines=60> */
[----:B------:R-:W-:Y:S04]  /*16130*/  IMAD R4, R5, R2, RZ ;  /* 0x0000000205047224 */ /* 0x000fe800078e02ff */
[----:B------:R-:W-:Y:S01]  /*16140*/  IMAD R4, R7, R3, R4 ;  /* 0x0000000307047224 */ /* 0x000fe200078e0204 */
[----:B------:R-:W-:Y:S03]  /*16150*/  MOV R7, R10 ;  /* 0x0000000a00077202 */ /* 0x000fe60000000f00 */
[----:B------:R-:W-:Y:S07]  /*16160*/  IMAD.IADD R4, R11, 0x1, R4 ;  /* 0x000000010b047824 */ /* 0x000fee00078e0204 */
.L_x_6039:
        /* <DEDUP_REMOVED lines=63> */
.L_x_6038:
        /* <DEDUP_REMOVED lines=55> */
[--C-:B------:R-:W-:Y:S01]  /*168d0*/  FFMA.FTZ R111, R198, UR4, -R119.reuse ;  /* 0x00000004c66f7c23 */ /* 0x100fe20008010877 */
[----:B------:R-:W-:Y:S01]  /*168e0*/  FMUL.FTZ R6, R0, UR4 ;  /* 0x0000000400067c20 */ /* 0x000fe20008410000 */
[--C-:B------:R-:W-:Y:S01]  /*168f0*/  FFMA.FTZ R115, R191, UR4, -R114.reuse ;  /* 0x00000004bf737c23 */ /* 0x100fe20008010872 */
[--C-:B------:R-:W-:Y:S01]  /*16900*/  FFMA.FTZ R110, R195, UR4, -R114.reuse ;  /* 0x00000004c36e7c23 */ /* 0x100fe20008010872 */
        /* <DEDUP_REMOVED lines=39> */
[----:B------:R-:W-:Y:S01]  /*16b80*/  FMUL.FTZ R33, R101, R69 ;  /* 0x0000004565217220 */ /* 0x000fe20000410000 */
[C---:B------:R-:W-:Y:S01]  /*16b90*/  FMUL.FTZ R34, R0.reuse, R70 ;  /* 0x0000004600227220 */ /* 0x040fe20000410000 */
[----:B------:R-:W3:Y:S03]  /*16ba0*/  LDSM.16.MT88.4 R84, [R144+0xa000] ;  /* 0x00a000009054783b */ /* 0x000ee60000004200 */
[----:B------:R-:W4:Y:S01]  /*16bb0*/  MUFU.EX2 R110, R110 ;  /* 0x0000006e006e7308 */ /* 0x000f220000000800 */
        /* <DEDUP_REMOVED lines=16> */
[----:B----4-:R-:W-:Y:S01]  /*16cc0*/  F2FP.BF16.F32.PACK_AB R97, R110, R115 ;  /* 0x000000736e61723e */ /* 0x010fe200000010ff */
        /* <DEDUP_REMOVED lines=14> */
[----:B------:R-:W4:Y:S01]  /*16db0*/  MUFU.EX2 R108, R108 ;  /* 0x0000006c006c7308 */ /* 0x000f220000000800 */
        /* <DEDUP_REMOVED lines=11> */
[--C-:B------:R-:W-:Y:S01]  /*16e70*/  FFMA.FTZ R177, R177, UR4, -R114.reuse ;  /* 0x00000004b1b17c23 */ /* 0x100fe20008010872 */
[--C-:B------:R-:W-:Y:S01]  /*16e80*/  FFMA.FTZ R130, R175, UR4, -R114.reuse ;  /* 0x00000004af827c23 */ /* 0x100fe20008010872 */
[----:B------:R-:W-:Y:S01]  /*16e90*/  FFMA.FTZ R178, R105, UR4, -R114 ;  /* 0x0000000469b27c23 */ /* 0x000fe20008010872 */
[----:B------:R-:W-:Y:S03]  /*16ea0*/  FFMA.FTZ R168, R101, R168, R106 ;  /* 0x000000a865a87223 */ /* 0x000fe6000001006a */
[----:B------:R-:W-:Y:S01]  /*16eb0*/  MUFU.EX2 R127, R127 ;  /* 0x0000007f007f7308 */ /* 0x000fe20000000800 */
[----:B----4-:R-:W-:Y:S01]  /*16ec0*/  F2FP.BF16.F32.PACK_AB R99, R108, R109 ;  /* 0x0000006d6c63723e */ /* 0x010fe200000010ff */
[--C-:B------:R-:W-:Y:S01]  /*16ed0*/  FFMA.FTZ R175, R176, UR4, -R119.reuse ;  /* 0x00000004b0af7c23 */ /* 0x100fe20008010877 */
[--C-:B------:R-:W-:Y:S01]  /*16ee0*/  FFMA.FTZ R176, R107, UR4, -R114.reuse ;  /* 0x000000046bb07c23 */ /* 0x100fe20008010872 */
[--C-:B------:R-:W-:Y:S01]  /*16ef0*/  FFMA.FTZ R174, R174, UR4, -R119.reuse ;  /* 0x00000004aeae7c23 */ /* 0x100fe20008010877 */
[--C-:B------:R-:W-:Y:S01]  /*16f00*/  FFMA.FTZ R173, R173, UR4, -R114.reuse ;  /* 0x00000004adad7c23 */ /* 0x100fe20008010872 */
[----:B------:R-:W-:Y:S01]  /*16f10*/  FFMA.FTZ R114, R104, UR4, -R114 ;  /* 0x0000000468727c23 */ /* 0x000fe20008010872 */
[--C-:B------:R-:W-:Y:S01]  /*16f20*/  FFMA.FTZ R171, R171, UR4, -R119.reuse ;  /* 0x00000004abab7c23 */ /* 0x100fe20008010877 */
[C---:B------:R-:W-:Y:S02]  /*16f30*/  HMMA.16816.F32.BF16 R4, R96.reuse, R12, R4 ;  /* 0x0000000c6004723c */ /* 0x040fe40000041804 */
[----:B------:R-:W-:Y:S03]  /*16f40*/  MUFU.EX2 R126, R126 ;  /* 0x0000007e007e7308 */ /* 0x000fe60000000800 */
[----:B------:R-:W-:Y:S01]  /*16f50*/  FFMA.FTZ R119, R172, UR4, -R119 ;  /* 0x00000004ac777c23 */ /* 0x000fe20008010877 */
[C---:B------:R-:W-:Y:S06]  /*16f60*/  HMMA.16816.F32.BF16 R8, R96.reuse, R14, R8 ;  /* 0x0000000e6008723c */ /* 0x040fec0000041808 */
[----:B------:R-:W-:Y:S01]  /*16f70*/  MUFU.EX2 R116, R116 ;  /* 0x0000007400747308 */ /* 0x000fe20000000800 */
[----:B------:R-:W-:Y:S01]  /*16f80*/  ISETP.GT.AND P0, PT, R161, 0x1, PT ;  /* 0x00000001a100780c */ /* 0x000fe20003f04270 */
[C---:B------:R-:W-:Y:S03]  /*16f90*/  FMUL.FTZ R12, R101.reuse, R88 ;  /* 0x00000058650c7220 */ /* 0x040fe60000410000 */
[----:B------:R-:W-:Y:S01]  /*16fa0*/  FMUL.FTZ R13, R101, R89 ;  /* 0x00000059650d7220 */ /* 0x000fe20000410000 */
[C---:B------:R-:W-:Y:S01]  /*16fb0*/  FMUL.FTZ R14, R0.reuse, R90 ;  /* 0x0000005a000e7220 */ /* 0x040fe20000410000 */
[C---:B------:R-:W-:Y:S03]  /*16fc0*/  FMUL.FTZ R15, R0.reuse, R91 ;  /* 0x0000005b000f7220 */ /* 0x040fe60000410000 */
[----:B------:R-:W-:Y:S01]  /*16fd0*/  MUFU.EX2 R129, R129 ;  /* 0x0000008100817308 */ /* 0x000fe20000000800 */
[----:B------:R-:W-:Y:S01]  /*16fe0*/  FFMA.FTZ R115, R0, R167, R115 ;  /* 0x000000a700737223 */ /* 0x000fe20000010073 */
[----:B------:R-:W-:Y:S02]  /*16ff0*/  FADD.FTZ R113, R113, R168 ;  /* 0x000000a871717221 */ /* 0x000fe40000010000 */
[C---:B------:R-:W-:Y:S03]  /*17000*/  HMMA.16816.F32.BF16 R12, R96.reuse, R20, R12 ;  /* 0x00000014600c723c */ /* 0x040fe6000004180c */
[----:B------:R-:W-:Y:S03]  /*17010*/  FADD.FTZ R110, R110, R115 ;  /* 0x000000736e6e7221 */ /* 0x000fe60000010000 */
[----:B------:R-:W-:Y:S01]  /*17020*/  MUFU.EX2 R128, R128 ;  /* 0x0000008000807308 */ /* 0x000fe20000000800 */
[----:B------:R-:W-:Y:S01]  /*17030*/  FADD.FTZ R112, R112, R113 ;  /* 0x0000007170707221 */ /* 0x000fe20000010000 */
[C---:B------:R-:W-:Y:S03]  /*17040*/  HMMA.16816.F32.BF16 R16, R96.reuse, R22, R16 ;  /* 0x000000166010723c */ /* 0x040fe60000041810 */
[C---:B------:R-:W-:Y:S01]  /*17050*/  FMUL.FTZ R20, R101.reuse, R80 ;  /* 0x0000005065147220 */ /* 0x040fe20000410000 */
[----:B------:R-:W-:Y:S03]  /*17060*/  FMUL.FTZ R21, R101, R81 ;  /* 0x0000005165157220 */ /* 0x000fe60000410000 */
[C---:B------:R-:W-:Y:S01]  /*17070*/  FMUL.FTZ R22, R0.reuse, R82 ;  /* 0x0000005200167220 */ /* 0x040fe20000410000 */
[----:B------:R-:W-:Y:S01]  /*17080*/  FMUL.FTZ R23, R0, R83 ;  /* 0x0000005300177220 */ /* 0x000fe20000410000 */
[----:B------:R-:W-:Y:S01]  /*17090*/  MUFU.EX2 R131, R131 ;  /* 0x0000008300837308 */ /* 0x000fe20000000800 */
[----:B------:R-:W-:Y:S01]  /*170a0*/  LDSM.16.MT88.4 R80, [R142+0x8800] ;  /* 0x008800008e50783b */ /* 0x000fe20000004200 */
[----:B------:R-:W-:Y:S01]  /*170b0*/  FADD.FTZ R109, R109, R110 ;  /* 0x0000006e6d6d7221 */ /* 0x000fe20000010000 */
[----:B------:R-:W-:Y:S03]  /*170c0*/  FADD.FTZ R111, R111, R112 ;  /* 0x000000706f6f7221 */ /* 0x000fe60000010000 */
[C---:B------:R-:W-:Y:S04]  /*170d0*/  HMMA.16816.F32.BF16 R20, R96.reuse, R28, R20 ;  /* 0x0000001c6014723c */ /* 0x040fe80000041814 */
[----:B------:R-:W-:Y:S01]  /*170e0*/  MUFU.EX2 R177, R177 ;  /* 0x000000b100b17308 */ /* 0x000fe20000000800 */
[----:B------:R-:W-:Y:S01]  /*170f0*/  FADD.FTZ R109, R108, R109 ;  /* 0x0000006d6c6d7221 */ /* 0x000fe20000010000 */
[C---:B------:R-:W-:Y:S08]  /*17100*/  HMMA.16816.F32.BF16 R24, R96.reuse, R30, R24 ;  /* 0x0000001e6018723c */ /* 0x040ff00000041818 */
[----:B------:R-:W1:Y:S03]  /*17110*/  MUFU.EX2 R117, R117 ;  /* 0x0000007500757308 */ /* 0x000e660000000800 */
[C---:B------:R-:W-:Y:S01]  /*17120*/  FMUL.FTZ R28, R101.reuse, R72 ;  /* 0x00000048651c7220 */ /* 0x040fe20000410000 */
[----:B------:R-:W-:Y:S01]  /*17130*/  FMUL.FTZ R29, R101, R73 ;  /* 0x00000049651d7220 */ /* 0x000fe20000410000 */
[C---:B------:R-:W-:Y:S01]  /*17140*/  FMUL.FTZ R30, R0.reuse, R74 ;  /* 0x0000004a001e7220 */ /* 0x040fe20000410000 */
[----:B------:R-:W-:Y:S02]  /*17150*/  FMUL.FTZ R31, R0, R75 ;  /* 0x0000004b001f7220 */ /* 0x000fe40000410000 */
[----:B------:R-:W4:Y:S01]  /*17160*/  LDSM.16.MT88.4 R72, [R142+0xa000] ;  /* 0x00a000008e48783b */ /* 0x000f220000004200 */
[----:B------:R-:W-:Y:S01]  /*17170*/  MOV R101, R2 ;  /* 0x0000000200657202 */ /* 0x000fe20000000f00 */
[----:B------:R-:W-:Y:S01]  /*17180*/  MUFU.EX2 R130, R130 ;  /* 0x0000008200827308 */ /* 0x000fe20000000800 */
[----:B------:R-:W-:Y:S02]  /*17190*/  MOV R0, R3 ;  /* 0x0000000300007202 */ /* 0x000fe40000000f00 */
[C---:B--2---:R-:W-:Y:S07]  /*171a0*/  HMMA.16816.F32.BF16 R28, R96.reuse, R92, R28 ;  /* 0x0000005c601c723c */ /* 0x044fee000004181c */
[----:B------:R-:W-:Y:S01]  /*171b0*/  MUFU.EX2 R118, R118 ;  /* 0x0000007600767308 */ /* 0x000fe20000000800 */
[C---:B------:R-:W-:Y:S01]  /*171c0*/  HMMA.16816.F32.BF16 R32, R96.reuse, R94, R32 ;  /* 0x0000005e6020723c */ /* 0x040fe20000041820 */
[----:B------:R-:W-:Y:S05]  /*171d0*/  LDSM.16.MT88.4 R92, [R144+0x9800] ;  /* 0x00980000905c783b */ /* 0x000fea0000004200 */
[C---:B---3--:R-:W-:Y:S03]  /*171e0*/  HMMA.16816.F32.BF16 R36, R96.reuse, R84, R36 ;  /* 0x000000546024723c */ /* 0x048fe60000041824 */
[----:B------:R-:W2:Y:S03]  /*171f0*/  MUFU.EX2 R121, R121 ;  /* 0x0000007900797308 */ /* 0x000ea60000000800 */
[C---:B------:R-:W-:Y:S01]  /*17200*/  HMMA.16816.F32.BF16 R40, R96.reuse, R86, R40 ;  /* 0x000000566028723c */ /* 0x040fe20000041828 */
[----:B------:R-:W-:Y:S06]  /*17210*/  LDSM.16.MT88.4 R84, [R142+0x9800] ;  /* 0x009800008e54783b */ /* 0x000fec0000004200 */
[----:B------:R-:W-:Y:S10]  /*17220*/  MUFU.EX2 R120, R120 ;  /* 0x0000007800787308 */ /* 0x000ff40000000800 */
[----:B------:R-:W3:Y:S01]  /*17230*/  MUFU.EX2 R123, R123 ;  /* 0x0000007b007b7308 */ /* 0x000ee20000000800 */
[C---:B----4-:R-:W-:Y:S09]  /*17240*/  HMMA.16816.F32.BF16 R44, R96.reuse, R72, R44 ;  /* 0x00000048602c723c */ /* 0x050ff2000004182c */
[----:B------:R-:W-:Y:S01]  /*17250*/  MUFU.EX2 R122, R122 ;  /* 0x0000007a007a7308 */ /* 0x000fe20000000800 */
[C---:B------:R-:W-:Y:S01]  /*17260*/  HMMA.16816.F32.BF16 R48, R96.reuse, R74, R48 ;  /* 0x0000004a6030723c */ /* 0x040fe20000041830 */
[----:B------:R-:W4:Y:S08]  /*17270*/  LDSM.16.MT88.4 R72, [R144+0x8800] ;  /* 0x008800009048783b */ /* 0x000f300000004200 */
[----:B------:R-:W5:Y:S01]  /*17280*/  MUFU.EX2 R125, R125 ;  /* 0x0000007d007d7308 */ /* 0x000f620000000800 */
[C---:B------:R-:W-:Y:S06]  /*17290*/  HMMA.16816.F32.BF16 R52, R96.reuse, R68, R52 ;  /* 0x000000446034723c */ /* 0x040fec0000041834 */
[C---:B------:R-:W-:Y:S03]  /*172a0*/  HMMA.16816.F32.BF16 R56, R96.reuse, R70, R56 ;  /* 0x000000466038723c */ /* 0x040fe60000041838 */
[----:B------:R-:W-:Y:S02]  /*172b0*/  MUFU.EX2 R175, R175 ;  /* 0x000000af00af7308 */ /* 0x000fe40000000800 */
[----:B-1----:R-:W-:Y:S01]  /*172c0*/  F2FP.BF16.F32.PACK_AB R68, R117, R116 ;  /* 0x000000747544723e */ /* 0x002fe200000010ff */
[C---:B------:R-:W-:Y:S07]  /*172d0*/  HMMA.16816.F32.BF16 R60, R96.reuse, R76, R60 ;  /* 0x0000004c603c723c */ /* 0x040fee000004183c */
[----:B------:R-:W1:Y:S01]  /*172e0*/  MUFU.EX2 R174, R174 ;  /* 0x000000ae00ae7308 */ /* 0x000e620000000800 */
[----:B--2---:R-:W-:Y:S01]  /*172f0*/  F2FP.BF16.F32.PACK_AB R69, R121, R118 ;  /* 0x000000767945723e */ /* 0x004fe200000010ff */
[----:B------:R-:W-:Y:S01]  /*17300*/  HMMA.16816.F32.BF16 R64, R96, R78, R64 ;  /* 0x0000004e6040723c */ /* 0x000fe20000041840 */
[----:B------:R-:W2:Y:S02]  /*17310*/  LDSM.16.MT88.4 R76, [R141+0x8800] ;  /* 0x008800008d4c783b */ /* 0x000ea40000004200 */
[----:B---3--:R-:W-:Y:S05]  /*17320*/  F2FP.BF16.F32.PACK_AB R70, R123, R120 ;  /* 0x000000787b46723e */ /* 0x008fea00000010ff */
[----:B------:R-:W-:Y:S03]  /*17330*/  MUFU.EX2 R173, R173 ;  /* 0x000000ad00ad7308 */ /* 0x000fe60000000800 */
[----:B-----5:R-:W-:Y:S01]  /*17340*/  F2FP.BF16.F32.PACK_AB R71, R125, R122 ;  /* 0x0000007a7d47723e */ /* 0x020fe200000010ff */
[----:B------:R-:W-:Y:S01]  /*17350*/  FADD.FTZ R116, R116, R111 ;  /* 0x0000006f74747221 */ /* 0x000fe20000010000 */
[----:B------:R-:W-:Y:S03]  /*17360*/  FADD.FTZ R118, R118, R109 ;  /* 0x0000006d76767221 */ /* 0x000fe60000010000 */
[----:B------:R-:W-:Y:S01]  /*17370*/  FADD.FTZ R117, R117, R116 ;  /* 0x0000007475757221 */ /* 0x000fe20000010000 */
[----:B-1----:R-:W-:Y:S01]  /*17380*/  F2FP.BF16.F32.PACK_AB R104, R174, R175 ;  /* 0x000000afae68723e */ /* 0x002fe200000010ff */
[----:B------:R-:W1:Y:S01]  /*17390*/  MUFU.EX2 R176, R176 ;  /* 0x000000b000b07308 */ /* 0x000e620000000800 */
[----:B------:R-:W-:Y:S01]  /*173a0*/  FADD.FTZ R121, R121, R118 ;  /* 0x0000007679797221 */ /* 0x000fe20000010000 */
[C---:B----4-:R-:W-:Y:S05]  /*173b0*/  HMMA.16816.F32.BF16 R4, R68.reuse, R72, R4 ;  /* 0x000000484404723c */ /* 0x050fea0000041804 */
[----:B------:R-:W-:Y:S01]  /*173c0*/  FADD.FTZ R120, R120, R117 ;  /* 0x0000007578787221 */ /* 0x000fe20000010000 */
[C---:B------:R-:W-:Y:S01]  /*173d0*/  HMMA.16816.F32.BF16 R8, R68.reuse, R74, R8 ;  /* 0x0000004a4408723c */ /* 0x040fe20000041808 */
[----:B------:R-:W3:Y:S01]  /*173e0*/  LDSM.16.MT88.4 R72, [R140+0x8800] ;  /* 0x008800008c48783b */ /* 0x000ee20000004200 */
[----:B------:R-:W-:Y:S03]  /*173f0*/  MUFU.EX2 R171, R171 ;  /* 0x000000ab00ab7308 */ /* 0x000fe60000000800 */
[----:B------:R-:W-:Y:S01]  /*17400*/  FADD.FTZ R122, R122, R121 ;  /* 0x000000797a7a7221 */ /* 0x000fe20000010000 */
[C---:B------:R-:W-:Y:S06]  /*17410*/  HMMA.16816.F32.BF16 R12, R68.reuse, R80, R12 ;  /* 0x00000050440c723c */ /* 0x040fec000004180c */
[----:B------:R-:W4:Y:S01]  /*17420*/  MUFU.EX2 R172, R119 ;  /* 0x0000007700ac7308 */ /* 0x000f220000000800 */
[----:B-1----:R-:W-:Y:S01]  /*17430*/  F2FP.BF16.F32.PACK_AB R105, R176, R173 ;  /* 0x000000adb069723e */ /* 0x002fe200000010ff */
[C---:B------:R-:W-:Y:S01]  /*17440*/  HMMA.16816.F32.BF16 R16, R68.reuse, R82, R16 ;  /* 0x000000524410723c */ /* 0x040fe20000041810 */
[----:B------:R-:W1:Y:S02]  /*17450*/  LDSM.16.MT88.4 R80, [R144+0xa800] ;  /* 0x00a800009050783b */ /* 0x000e640000004200 */
[----:B------:R-:W-:Y:S03]  /*17460*/  FADD.FTZ R123, R123, R120 ;  /* 0x000000787b7b7221 */ /* 0x000fe60000010000 */
[C---:B--2---:R-:W-:Y:S02]  /*17470*/  HMMA.16816.F32.BF16 R20, R68.reuse, R76, R20 ;  /* 0x0000004c4414723c */ /* 0x044fe40000041814 */
[----:B------:R-:W-:Y:S03]  /*17480*/  MUFU.EX2 R178, R178 ;  /* 0x000000b200b27308 */ /* 0x000fe60000000800 */
[----:B------:R-:W-:Y:S01]  /*17490*/  FADD.FTZ R125, R125, R122 ;  /* 0x0000007a7d7d7221 */ /* 0x000fe20000010000 */
[C---:B------:R-:W-:Y:S01]  /*174a0*/  HMMA.16816.F32.BF16 R24, R68.reuse, R78, R24 ;  /* 0x0000004e4418723c */ /* 0x040fe20000041818 */
[----:B------:R-:W2:Y:S05]  /*174b0*/  LDSM.16.MT88.4 R76, [R142+0xa800] ;  /* 0x00a800008e4c783b */ /* 0x000eaa0000004200 */
[----:B------:R-:W5:Y:S01]  /*174c0*/  MUFU.EX2 R179, R114 ;  /* 0x0000007200b37308 */ /* 0x000f620000000800 */
[----:B----4-:R-:W-:Y:S01]  /*174d0*/  F2FP.BF16.F32.PACK_AB R106, R172, R171 ;  /* 0x000000abac6a723e */ /* 0x010fe200000010ff */
[C---:B---3--:R-:W-:Y:S03]  /*174e0*/  HMMA.16816.F32.BF16 R28, R68.reuse, R72, R28 ;  /* 0x00000048441c723c */ /* 0x048fe6000004181c */
[----:B-----5:R-:W-:Y:S03]  /*174f0*/  F2FP.BF16.F32.PACK_AB R107, R179, R178 ;  /* 0x000000b2b36b723e */ /* 0x020fe600000010ff */
        /* <DEDUP_REMOVED lines=11> */
[C---:B-1----:R-:W-:Y:S06]  /*175b0*/  HMMA.16816.F32.BF16 R60, R68.reuse, R80, R60 ;  /* 0x00000050443c723c */ /* 0x042fec000004183c */
[----:B------:R-:W-:Y:S01]  /*175c0*/  HMMA.16816.F32.BF16 R64, R68, R82, R64 ;  /* 0x000000524440723c */ /* 0x000fe20000041840 */
[----:B------:R-:W1:Y:S06]  /*175d0*/  LDSM.16.MT88.4 R80, [R141+0x9000] ;  /* 0x009000008d50783b */ /* 0x000e6c0000004200 */
        /* <DEDUP_REMOVED lines=10> */
[C---:B--2---:R-:W-:Y:S03]  /*17680*/  HMMA.16816.F32.BF16 R4, R68.reuse, R76, R4 ;  /* 0x0000004c4404723c */ /* 0x044fe60000041804 */
[----:B------:R-:W-:Y:S01]  /*17690*/  FADD.FTZ R128, R131, R128 ;  /* 0x0000008083807221 */ /* 0x000fe20000010000 */
[----:B------:R-:W-:Y:S02]  /*176a0*/  FADD.FTZ R130, R130, R177 ;  /* 0x000000b182827221 */ /* 0x000fe40000010000 */
        /* <DEDUP_REMOVED lines=13> */
[----:B------:R-:W-:Y:S05]  /*17780*/  FADD.FTZ R178, R178, R173 ;  /* 0x000000adb2b27221 */ /* 0x000fea0000010000 */
[----:B------:R-:W-:Y:S01]  /*17790*/  FADD.FTZ R168, R172, R171 ;  /* 0x000000abaca87221 */ /* 0x000fe20000010000 */
[----:B------:R-:W-:Y:S01]  /*177a0*/  FADD.FTZ R167, R179, R178 ;  /* 0x000000b2b3a77221 */ /* 0x000fe20000010000 */
[C---:B--2---:R-:W-:Y:S06]  /*177b0*/  HMMA.16816.F32.BF16 R28, R68.reuse, R76, R28 ;  /* 0x0000004c441c723c */ /* 0x044fec000004181c */
[C---:B------:R-:W-:Y:S01]  /*177c0*/  HMMA.16816.F32.BF16 R32, R68.reuse, R78, R32 ;  /* 0x0000004e4420723c */ /* 0x040fe20000041820 */
[----:B------:R-:W2:Y:S05]  /*177d0*/  LDSM.16.MT88.4 R76, [R141+0xb000] ;  /* 0x00b000008d4c783b */ /* 0x000eaa0000004200 */
[C---:B---3--:R-:W-:Y:S06]  /*177e0*/  HMMA.16816.F32.BF16 R36, R68.reuse, R72, R36 ;  /* 0x000000484424723c */ /* 0x048fec0000041824 */
[C---:B------:R-:W-:Y:S01]  /*177f0*/  HMMA.16816.F32.BF16 R40, R68.reuse, R74, R40 ;  /* 0x0000004a4428723c */ /* 0x040fe20000041828 */
[----:B------:R-:W3:Y:S05]  /*17800*/  LDSM.16.MT88.4 R72, [R140+0xb000] ;  /* 0x00b000008c48783b */ /* 0x000eea0000004200 */
[C---:B-1----:R-:W-:Y:S06]  /*17810*/  HMMA.16816.F32.BF16 R44, R68.reuse, R80, R44 ;  /* 0x00000050442c723c */ /* 0x042fec000004182c */
[C---:B------:R-:W-:Y:S06]  /*17820*/  HMMA.16816.F32.BF16 R48, R68.reuse, R82, R48 ;  /* 0x000000524430723c */ /* 0x040fec0000041830 */
[C---:B--2---:R-:W-:Y:S06]  /*17830*/  HMMA.16816.F32.BF16 R52, R68.reuse, R76, R52 ;  /* 0x0000004c4434723c */ /* 0x044fec0000041834 */
[C---:B------:R-:W-:Y:S01]  /*17840*/  HMMA.16816.F32.BF16 R56, R68.reuse, R78, R56 ;  /* 0x0000004e4438723c */ /* 0x040fe20000041838 */
[----:B------:R-:W1:Y:S05]  /*17850*/  LDSM.16.MT88.4 R76, [R141+0x9800] ;  /* 0x009800008d4c783b */ /* 0x000e6a0000004200 */
[C---:B---3--:R-:W-:Y:S06]  /*17860*/  HMMA.16816.F32.BF16 R60, R68.reuse, R72, R60 ;  /* 0x00000048443c723c */ /* 0x048fec000004183c */
[----:B------:R-:W-:Y:S01]  /*17870*/  HMMA.16816.F32.BF16 R64, R68, R74, R64 ;  /* 0x0000004a4440723c */ /* 0x000fe20000041840 */
[----:B------:R-:W2:Y:S05]  /*17880*/  LDSM.16.MT88.4 R68, [R140+0x9800] ;  /* 0x009800008c44783b */ /* 0x000eaa0000004200 */
[C---:B------:R-:W-:Y:S03]  /*17890*/  HMMA.16816.F32.BF16 R96, R104.reuse, R92, R4 ;  /* 0x0000005c6860723c */ /* 0x040fe60000041804 */
[----:B------:R-:W3:Y:S03]  /*178a0*/  LDSM.16.MT88.4 R4, [R144+0xb800] ;  /* 0x00b800009004783b */ /* 0x000ee60000004200 */
[C---:B------:R-:W-:Y:S05]  /*178b0*/  HMMA.16816.F32.BF16 R92, R104.reuse, R94, R8 ;  /* 0x0000005e685c723c */ /* 0x040fea0000041808 */
[----:B------:R-:W4:Y:S01]  /*178c0*/  LDSM.16.MT88.4 R8, [R142+0xb800] ;  /* 0x00b800008e08783b */ /* 0x000f220000004200 */
[C---:B------:R-:W-:Y:S06]  /*178d0*/  HMMA.16816.F32.BF16 R88, R104.reuse, R84, R12 ;  /* 0x000000546858723c */ /* 0x040fec000004180c */
[C---:B------:R-:W-:Y:S01]  /*178e0*/  HMMA.16816.F32.BF16 R84, R104.reuse, R86, R16 ;  /* 0x000000566854723c */ /* 0x040fe20000041810 */
[----:B------:R-:W5:Y:S05]  /*178f0*/  LDSM.16.MT88.4 R12, [R141+0xb800] ;  /* 0x00b800008d0c783b */ /* 0x000f6a0000004200 */
[C---:B-1----:R-:W-:Y:S03]  /*17900*/  HMMA.16816.F32.BF16 R80, R104.reuse, R76, R20 ;  /* 0x0000004c6850723c */ /* 0x042fe60000041814 */
[----:B------:R-:W1:Y:S03]  /*17910*/  LDSM.16.MT88.4 R16, [R140+0xb800] ;  /* 0x00b800008c10783b */ /* 0x000e660000004200 */
[C---:B------:R-:W-:Y:S06]  /*17920*/  HMMA.16816.F32.BF16 R76, R104.reuse, R78, R24 ;  /* 0x0000004e684c723c */ /* 0x040fec0000041818 */
[C---:B--2---:R-:W-:Y:S06]  /*17930*/  HMMA.16816.F32.BF16 R72, R104.reuse, R68, R28 ;  /* 0x000000446848723c */ /* 0x044fec000004181c */
[C---:B------:R-:W-:Y:S06]  /*17940*/  HMMA.16816.F32.BF16 R68, R104.reuse, R70, R32 ;  /* 0x000000466844723c */ /* 0x040fec0000041820 */
[C---:B---3--:R-:W-:Y:S06]  /*17950*/  HMMA.16816.F32.BF16 R36, R104.reuse, R4, R36 ;  /* 0x000000046824723c */ /* 0x048fec0000041824 */
[C---:B------:R-:W-:Y:S05]  /*17960*/  HMMA.16816.F32.BF16 R40, R104.reuse, R6, R40 ;  /* 0x000000066828723c */ /* 0x040fea0000041828 */
[----:B------:R-:W-:Y:S01]  /*17970*/  IADD3 R4, R161, -0x1, RZ ;  /* 0xffffffffa1047810 */ /* 0x000fe20007ffe0ff */
[C---:B----4-:R-:W-:Y:S05]  /*17980*/  HMMA.16816.F32.BF16 R44, R104.reuse, R8, R44 ;  /* 0x00000008682c723c */ /* 0x050fea000004182c */
[----:B------:R-:W-:Y:S01]  /*17990*/  MOV R161, R4 ;  /* 0x0000000400a17202 */ /* 0x000fe20000000f00 */
[C---:B------:R-:W-:Y:S06]  /*179a0*/  HMMA.16816.F32.BF16 R48, R104.reuse, R10, R48 ;  /* 0x0000000a6830723c */ /* 0x040fec0000041830 */
[C---:B-----5:R-:W-:Y:S06]  /*179b0*/  HMMA.16816.F32.BF16 R52, R104.reuse, R12, R52 ;  /* 0x0000000c6834723c */ /* 0x060fec0000041834 */
[C---:B------:R-:W-:Y:S06]  /*179c0*/  HMMA.16816.F32.BF16 R56, R104.reuse, R14, R56 ;  /* 0x0000000e6838723c */ /* 0x040fec0000041838 */
[C---:B-1----:R-:W-:Y:S06]  /*179d0*/  HMMA.16816.F32.BF16 R60, R104.reuse, R16, R60 ;  /* 0x00000010683c723c */ /* 0x042fec000004183c */
[----:B------:R-:W-:Y:S01]  /*179e0*/  HMMA.16816.F32.BF16 R64, R104, R18, R64 ;  /* 0x000000126840723c */ /* 0x000fe20000041840 */
[----:B------:R-:W-:Y:S11]  /*179f0*/  @!UPT UIADD3 URZ, URZ, URZ, URZ ;  /* 0x0000003f3f3ff290 */ /* 0x000ff6000fffe03f */
[----:B------:R-:W-:Y:S01]  /*17a00*/  @!UPT UIADD3 URZ, URZ, URZ, URZ ;  /* 0x0000003f3f3ff290 */ /* 0x000fe2000fffe03f */
[----:B------:R-:W-:Y:S11]  /*17a10*/  @P0 BRA `(.L_x_6040) ;  /* 0xffffffd0000c0947 */ /* 0x000ff6000383ffff */
.L_x_6036:
        /* <DEDUP_REMOVED lines=200> */
.L_x_6041:
[----:B------:R-:W2:Y:S01]  /*186a0*/  S2R R20, SR_CTAID.Z ;  /* 0x0000000000147919 */ /* 0x000ea20000002700 */
[----:B------:R-:W2:Y:S01]  /*186b0*/  LDC R3, c[0x0][0x270] ;  /* 0x00009c00ff037b82 */ /* 0x000ea20000000800 */
[----:B------:R-:W2:Y:S07]  /*186c0*/  S2R R7, SR_CTAID.Y ;  /* 0x0000000000077919 */ /* 0x000eae0000002600 */
[----:B------:R-:W3:Y:S01]  /*186d0*/  LDC R2, c[0x0][0x2c4] ;  /* 0x0000b100ff027b82 */ /* 0x000ee20000000800 */
[----:B--2---:R-:W-:-:S04]  /*186e0*/  IMAD R3, R7, R3, R20 ;  /* 0x0000000307037224 */ /* 0x004fc800078e0214 */
[----:B---3--:R-:W-:-:S07]  /*186f0*/  IMAD R2, R3, R2, RZ ;  /* 0x0000000203027224 */ /* 0x008fce00078e02ff */
.L_x_6042:
        /* <DEDUP_REMOVED lines=26> */
.L_x_6044:
[----:B------:R-:W-:Y:S05]  /*188a0*/  BSYNC B0 ;  /* 0x0000000000007941 */ /* 0x000fea0003800000 */
.L_x_6043:
        /* <DEDUP_REMOVED lines=57> */
.L_x_6046:
[----:B------:R-:W-:Y:S05]  /*18c40*/  BSYNC B0 ;  /* 0x0000000000007941 */ /* 0x000fea0003800000 */
.L_x_6045:
        /* <DEDUP_REMOVED lines=20> */
.L_x_6048:
[----:B------:R-:W-:Y:S05]  /*18d90*/  BSYNC B0 ;  /* 0x0000000000007941 */ /* 0x000fea0003800000 */
.L_x_6047:
        /* <DEDUP_REMOVED lines=20> */
.L_x_6050:
[----:B------:R-:W-:Y:S05]  /*18ee0*/  BSYNC B0 ;  /* 0x0000000000007941 */ /* 0x000fea0003800000 */
.L_x_6049:
        /* <DEDUP_REMOVED lines=20> */
.L_x_6051:
        /* <DEDUP_REMOVED lines=13> */
.L_x_8517:


//--------------------- .text._ZN5flash24flash_fwd_splitkv_kernelI23Flash_fwd_kernel_traitsILi128ELi64ELi64ELi4ELb0ELb0EN7cutlass10bfloat16_tE19Flash_kernel_traitsILi128ELi64ELi64ELi4ES3_EELb1ELb0ELb0ELb0ELb0ELb0ELb1ELb0EEEvNS_16Flash_fwd_paramsE --------------------------
	.section	.text._ZN5flash24flash_fwd_splitkv_kernelI23Flash_fwd_kernel_traitsILi128ELi64ELi64ELi4ELb0ELb0EN7cutlass10bfloat16_tE19Flash_kernel_traitsILi128ELi64ELi64ELi4ES3_EELb1ELb0ELb0ELb0ELb0ELb0ELb1ELb0EEEvNS_16Flash_fwd_paramsE,"ax",@progbits
	.align	128
        .global         _ZN5flash24flash_fwd_splitkv_kernelI23Flash_fwd_kernel_traitsILi128ELi64ELi64ELi4ELb0ELb0EN7cutlass10bfloat16_tE19Flash_kernel_traitsILi128ELi64ELi64ELi4ES3_EELb1ELb0ELb0ELb0ELb0ELb0ELb1ELb0EEEvNS_16Flash_fwd_paramsE
        .type           _ZN5flash24flash_fwd_splitkv_kernelI23Flash_fwd_kernel_traitsILi128ELi64ELi64ELi4ELb0ELb0EN7cutlass10bfloat16_tE19Flash_kernel_traitsILi128ELi64ELi64ELi4ES3_EELb1ELb0ELb0ELb0ELb0ELb0ELb1ELb0EEEvNS_16Flash_fwd_paramsE,@function
        .size           _ZN5flash24flash_fwd_splitkv_kernelI23Flash_fwd_kernel_traitsILi128ELi64ELi64ELi4ELb0ELb0EN7cutlass10bfloat16_tE19Flash_kernel_traitsILi128ELi64ELi64ELi4ES3_EELb1ELb0ELb0ELb0ELb0ELb0ELb1ELb0EEEvNS_16Flash_fwd_paramsE,(.L_x_8518 - _ZN5flash24flash_fwd_splitkv_kernelI23Flash_fwd_kernel_traitsILi128ELi64ELi64ELi4ELb0ELb0EN7cutlass10bfloat16_tE19Flash_kernel_traitsILi128ELi64ELi64ELi4ES3_EELb1ELb0ELb0ELb0ELb0ELb0ELb1ELb0EEEvNS_16Flash_fwd_paramsE)
        .other          _ZN5flash24flash_fwd_splitkv_kernelI23Flash_fwd_kernel_traitsILi128ELi64ELi64ELi4ELb0ELb0EN7cutlass10bfloat16_tE19Flash_kernel_traitsILi128ELi64ELi64ELi4ES3_EELb1ELb0ELb0ELb0ELb0ELb0ELb1ELb0EEEvNS_16Flash_fwd_paramsE,@"STO_CUDA_ENTRY STV_DEFAULT"
_ZN5flash24flash_fwd_splitkv_kernelI23Flash_fwd_kernel_traitsILi128ELi64ELi64ELi4ELb0ELb0EN7cutlass10bfloat16_tE19Flash_kernel_traitsILi128ELi64ELi64ELi4ES3_EELb1ELb0ELb0ELb0ELb0ELb0ELb1ELb0EEEvNS_16Flash_fwd_paramsE:
.text._ZN5flash24flash_fwd_splitkv_kernelI23Flash_fwd_kernel_traitsILi128ELi64ELi64ELi4ELb0ELb0EN7cutlass10bfloat16_tE19Flash_kernel_traitsILi128ELi64ELi64ELi4ES3_EELb1ELb0ELb0ELb0ELb0ELb0ELb1ELb0EEEvNS_16Flash_fwd_paramsE:
[----:B------:R-:W-:Y:S08]  /*0000*/  LDC R1, c[0x0][0x28] ;  /* 0x00000a00ff017b82 */ /* 0x000ff00000000800 */
[----:B------:R-:W1:Y:S01]  /*0010*/  LDC R5, c[0x0][0x270] ;  /* 0x00009c00ff057b82 */ /* 0x000e620000000800 */
[----:B------:R-:W2:Y:S01]  /*0020*/  S2R R26, SR_CTAID.Z ;  /* 0x00000000001a7919 */ /* 0x000ea20000002700 */
[----:B------:R-:W-:Y:S01]  /*0030*/  MOV R2, RZ ;  /* 0x000000ff00027202 */ /* 0x000fe20000000f00 */
[----:B------:R-:W-:Y:S01]  /*0040*/  ULDC.64 UR10, c[0x0][0x208] ;  /* 0x00008200000a7ab9 */ /* 0x000fe20000000a00 */
[----:B------:R-:W-:-:S04]  /*0050*/  MOV R14, 0xffffffff ;  /* 0xffffffff000e7802 */ /* 0x000fc80000000f00 */
        /* <DEDUP_REMOVED lines=28> */
[----:B---3--:R-:W-:-:S05]  /*0220*/  IMAD.WIDE R20, R157, 0x4, R8 ;  /* 0x000000049d147825 */ /* 0x008fca00078e0208 */
[----:B------:R-:W3:Y:S04]  /*0230*/  @P1 LDG.E R14, desc[UR10][R20.64] ;  /* 0x0000000a140e1981 */ /* 0x000ee8000c1e1900 */
[----:B------:R-:W3:Y:S01]  /*0240*/  @P1 LDG.E R7, desc[UR10][R20.64+0x4] ;  /* 0x0000040a14071981 */ /* 0x000ee2000c1e1900 */
[----:B--2---:R-:W-:Y:S01]  /*0250*/  ISETP.NE.AND P3, PT, R0, RZ, PT ;  /* 0x000000ff0000720c */ /* 0x004fe20003f65270 */
[----:B------:R-:W-:Y:S01]  /*0260*/  IMAD.MOV.U32 R8, RZ, RZ, RZ ;  /* 0x000000ffff087224 */ /* 0x000fe200078e00ff */
[----:B-1----:R-:W-:Y:S02]  /*0270*/  ISETP.EQ.U32.AND P2, PT, R2, RZ, PT ;  /* 0x000000ff0200720c */ /* 0x002fe40003f42070 */
[----:B------:R-:W-:Y:S02]  /*0280*/  MOV R13, 0xffffffff ;  /* 0xffffffff000d7802 */ /* 0x000fe40000000f00 */
[----:B------:R-:W-:Y:S01]  /*0290*/  ISETP.EQ.OR.EX P2, PT, R3, RZ, !P3, P2 ;  /* 0x000000ff0300720c */ /* 0x000fe20005f42720 */
[----:B----4-:R-:W-:-:S04]  /*02a0*/  @P0 IMAD.WIDE R18, R157, 0x4, R10 ;  /* 0x000000049d120825 */ /* 0x010fc800078e020a */
[C---:B------:R-:W-:Y:S01]  /*02b0*/  IMAD.WIDE R10, R157.reuse, 0x4, R16 ;  /* 0x000000049d0a7825 */ /* 0x040fe200078e0210 */
[----:B------:R1:W5:Y:S07]  /*02c0*/  @P0 LDG.E R8, desc[UR10][R18.64] ;  /* 0x0000000a12080981 */ /* 0x00036e000c1e1900 */
[----:B------:R1:W5:Y:S01]  /*02d0*/  @!P2 LDG.E R13, desc[UR10][R10.64] ;  /* 0x0000000a0a0da981 */ /* 0x000362000c1e1900 */
[----:B------:R-:W-:Y:S02]  /*02e0*/  ISETP.NE.U32.AND P0, PT, R2, RZ, PT ;  /* 0x000000ff0200720c */ /* 0x000fe40003f05070 */
[----:B------:R-:W-:Y:S01]  /*02f0*/  IADD3 R2, -R157, RZ, RZ ;  /* 0x000000ff9d027210 */ /* 0x000fe20007ffe1ff */
[----:B------:R-:W2:Y:S01]  /*0300*/  S2R R23, SR_CTAID.X ;  /* 0x0000000000177919 */ /* 0x000ea20000002500 */
[----:B------:R-:W-:Y:S01]  /*0310*/  ISETP.NE.AND.EX P0, PT, R3, RZ, PT, P0 ;  /* 0x000000ff0300720c */ /* 0x000fe20003f05300 */
[----:B------:R-:W4:Y:S02]  /*0320*/  S2R R0, SR_CTAID.Y ;  /* 0x0000000000007919 */ /* 0x000f240000002600 */
[----:B------:R-:W-:-:S02]  /*0330*/  IMAD R26, R5, R2, R26 ;  /* 0x00000002051a7224 */ /* 0x000fc400078e021a */
[----:B---3--:R-:W-:-:S06]  /*0340*/  @P1 IMAD.IADD R88, R7, 0x1, -R14 ;  /* 0x0000000107581824 */ /* 0x008fcc00078e0a0e */
[----:B------:R-:W3:Y:S02]  /*0350*/  @!P1 LDC R88, c[0x0][0x2c4] ;  /* 0x0000b100ff589b82 */ /* 0x000ee40000000800 */
[----:B-12-4-:R-:W-:Y:S05]  /*0360*/  @!P0 BRA `(.L_x_6052) ;  /* 0x0000000000108947 */ /* 0x016fea0003800000 */
[----:B------:R-:W2:Y:S02]  /*0370*/  @P3 LDG.E R2, desc[UR10][R10.64+0x4] ;  /* 0x0000040a0a023981 */ /* 0x000ea4000c1e1900 */
[----:B--2--5:R-:W-:-:S06]  /*0380*/  @P3 IADD3 R7, R2, -R13, RZ ;  /* 0x8000000d02073210 */ /* 0x024fcc0007ffe0ff */
[----:B------:R2:W5:Y:S01]  /*0390*/  @!P3 LDG.E R7, desc[UR10][R10.64] ;  /* 0x0000000a0a07b981 */ /* 0x000562000c1e1900 */
[----:B------:R-:W-:Y:S05]  /*03a0*/  BRA `(.L_x_6053) ;  /* 0x0000000000047947 */ /* 0x000fea0003800000 */
.L_x_6052:
[----:B------:R-:W1:Y:S02]  /*03b0*/  LDC R7, c[0x0][0x2c8] ;  /* 0x0000b200ff077b82 */ /* 0x000e640000000800 */
.L_x_6053:
        /* <DEDUP_REMOVED lines=9> */
[----:B------:R-:W2:Y:S01]  /*0450*/  LDC R6, c[0x0][0x10] ;  /* 0x00000400ff067b82 */ /* 0x000ea20000000800 */
[----:B-----5:R-:W-:Y:S01]  /*0460*/  @P3 IMAD.IADD R85, R85, 0x1, -R8 ;  /* 0x0000000155553824 */ /* 0x020fe200078e0a08 */
[----:B------:R-:W3:Y:S06]  /*0470*/  S2R R86, SR_TID.X ;  /* 0x0000000000567919 */ /* 0x000eec0000002100 */
        /* <DEDUP_REMOVED lines=29> */
[----:B------:R-:W-:Y:S02]  /*0650*/  ISETP.GE.U32.AND P4, PT, R11, R10, PT ;  /* 0x0000000a0b00720c */ /* 0x000fe40003f86070 */
        /* <DEDUP_REMOVED lines=62> */
.L_x_6056:
[----:B------:R-:W-:Y:S05]  /*0a40*/  BSYNC B0 ;  /* 0x0000000000007941 */ /* 0x000fea0003800000 */
.L_x_6055:
        /* <DEDUP_REMOVED lines=9> */
.L_x_6058:
[----:B------:R-:W-:Y:S05]  /*0ae0*/  BSYNC B0 ;  /* 0x0000000000007941 */ /* 0x000fea0003800000 */
.L_x_6057:
        /* <DEDUP_REMOVED lines=8> */
.L_x_6060:
[----:B------:R-:W-:Y:S05]  /*0b70*/  BSYNC B0 ;  /* 0x0000000000007941 */ /* 0x000fea0003800000 */
.L_x_6059:
        /* <DEDUP_REMOVED lines=8> */
.L_x_6062:
[----:B------:R-:W-:Y:S05]  /*0c00*/  BSYNC B0 ;  /* 0x0000000000007941 */ /* 0x000fea0003800000 */
.L_x_6061:
        /* <DEDUP_REMOVED lines=9> */
.L_x_6064:
[----:B------:R-:W-:Y:S05]  /*0ca0*/  BSYNC B0 ;  /* 0x0000000000007941 */ /* 0x000fea0003800000 */
.L_x_6063:
[----:B------:R-:W-:Y:S04]  /*0cb0*/  BSSY B0, `(.L_x_6065) ;  /* 0x0000007000007945 */ /* 0x000fe80003800000 */
[----:B------:R-:W-:Y:S05]  /*0cc0*/  @P1 BRA `(.L_x_6066) ;  /* 0x0000000000141947 */ /* 0x000fea0003800000 */
[----:B------:R-:W-:Y:S02]  /*0cd0*/  ULDC UR4, c[0x0][0x2d0] ;  /* 0x0000b40000047ab9 */ /* 0x000fe40000000800 */
[----:B------:R-:W-:Y:S02]  /*0ce0*/  ISETP.GE.AND P1, PT, R2, UR4, PT ;  /* 0x0000000402007c0c */ /* 0x000fe4000bf26270 */
[----:B------:R-:W-:-:S11]  /*0cf0*/  ISETP.GE.AND P0, PT, R6, UR4, PT ;  /* 0x0000000406007c0c */ /* 0x000fd6000bf06270 */
[----:B------:R1:W-:Y:S04]  /*0d00*/  @!P1 STG.E.128 desc[UR10][R20.64+0x5000], RZ ;  /* 0x005000ff14009986 */ /* 0x0003e8000c101d0a */
[----:B------:R1:W-:Y:S02]  /*0d10*/  @!P0 STG.E.128 desc[UR10][R20.64+0x5100], RZ ;  /* 0x005100ff14008986 */ /* 0x0003e4000c101d0a */
.L_x_6066:
[----:B------:R-:W-:Y:S05]  /*0d20*/  BSYNC B0 ;  /* 0x0000000000007941 */ /* 0x000fea0003800000 */
.L_x_6065:
[----:B------:R-:W-:Y:S04]  /*0d30*/  BSSY B0, `(.L_x_6067) ;  /* 0x0000007000007945 */ /* 0x000fe80003800000 */
[----:B------:R-:W-:Y:S05]  /*0d40*/  @P4 BRA `(.L_x_6068) ;  /* 0x0000000000144947 */ /* 0x000fea0003800000 */
[----:B------:R-:W-:Y:S02]  /*0d50*/  ULDC UR4, c[0x0][0x2d0] ;  /* 0x0000b40000047ab9 */ /* 0x000fe40000000800 */
[----:B------:R-:W-:Y:S02]  /*0d60*/  ISETP.GE.AND P1, PT, R2, UR4, PT ;  /* 0x0000000402007c0c */ /* 0x000fe4000bf26270 */
[----:B------:R-:W-:-:S11]  /*0d70*/  ISETP.GE.AND P0, PT, R6, UR4, PT ;  /* 0x0000000406007c0c */ /* 0x000fd6000bf06270 */
[----:B------:R1:W-:Y:S04]  /*0d80*/  @!P1 STG.E.128 desc[UR10][R20.64+0x6000], RZ ;  /* 0x006000ff14009986 */ /* 0x0003e8000c101d0a */
[----:B------:R1:W-:Y:S02]  /*0d90*/  @!P0 STG.E.128 desc[UR10][R20.64+0x6100], RZ ;  /* 0x006100ff14008986 */ /* 0x0003e4000c101d0a */
.L_x_6068:
[----:B------:R-:W-:Y:S05]  /*0da0*/  BSYNC B0 ;  /* 0x0000000000007941 */ /* 0x000fea0003800000 */
.L_x_6067:
[----:B------:R-:W-:Y:S04]  /*0db0*/  BSSY B0, `(.L_x_6069) ;  /* 0x0000007000007945 */ /* 0x000fe80003800000 */
[----:B------:R-:W-:Y:S05]  /*0dc0*/  @P3 BRA `(.L_x_6070) ;  /* 0x0000000000143947 */ /* 0x000fea0003800000 */
[----:B------:R-:W-:Y:S02]  /*0dd0*/  ULDC UR4, c[0x0][0x2d0] ;  /* 0x0000b40000047ab9 */ /* 0x000fe40000000800 */
[----:B------:R-:W-:Y:S02]  /*0de0*/  ISETP.GE.AND P1, PT, R2, UR4, PT ;  /* 0x0000000402007c0c */ /* 0x000fe4000bf26270 */
[----:B------:R-:W-:-:S11]  /*0df0*/  ISETP.GE.AND P0, PT, R6, UR4, PT ;  /* 0x0000000406007c0c */ /* 0x000fd6000bf06270 */
[----:B------:R1:W-:Y:S04]  /*0e00*/  @!P1 STG.E.128 desc[UR10][R20.64+0x7000], RZ ;  /* 0x007000ff14009986 */ /* 0x0003e8000c101d0a */
[----:B------:R1:W-:Y:S02]  /*0e10*/  @!P0 STG.E.128 desc[UR10][R20.64+0x7100], RZ ;  /* 0x007100ff14008986 */ /* 0x0003e4000c101d0a */
.L_x_6070:
[----:B------:R-:W-:Y:S05]  /*0e20*/  BSYNC B0 ;  /* 0x0000000000007941 */ /* 0x000fea0003800000 */
.L_x_6069:
        /* <DEDUP_REMOVED lines=29> */
.L_x_6054:
        /* <DEDUP_REMOVED lines=24> */
.L_x_6071:
        /* <DEDUP_REMOVED lines=31> */
[----:B------:R-:W4:Y:S01]  /*1370*/  LDG.E R0, desc[UR10][R12.64] ;  /* 0x0000000a0c007981 */ /* 0x000f22000c1e1900 */
[----:B--2---:R-:W-:Y:S02]  /*1380*/  IABS R2, R11 ;  /* 0x0000000b00027213 */ /* 0x004fe40000000000 */
        /* <DEDUP_REMOVED lines=48> */
.L_x_6072:
        /* <DEDUP_REMOVED lines=49> */
.L_x_6074:
[----:B------:R-:W-:Y:S01]  /*19a0*/  @!P1 LOP3.LUT R20, RZ, R11, RZ, 0x33, !PT ;  /* 0x0000000bff149212 */ /* 0x000fe200078e33ff */
[----:B------:R-:W-:Y:S01]  /*19b0*/  IMAD R6, R9, R116, RZ ;  /* 0x0000007409067224 */ /* 0x000fe200078e02ff */
[----:B------:R-:W-:Y:S02]  /*19c0*/  MOV R11, R7 ;  /* 0x00000007000b7202 */ /* 0x000fe40000000f00 */
[----:B------:R-:W-:Y:S01]  /*19d0*/  @P4 IADD3 R13, R8, R13, RZ ;  /* 0x0000000d080d4210 */ /* 0x000fe20007ffe0ff */
[-C--:B------:R-:W-:Y:S02]  /*19e0*/  IMAD R7, R117, R15.reuse, R6 ;  /* 0x0000000f75077224 */ /* 0x080fe400078e0206 */
[----:B------:R-:W-:Y:S01]  /*19f0*/  IMAD.WIDE.U32 R16, R116, R15, R10 ;  /* 0x0000000f74107225 */ /* 0x000fe200078e000a */
[----:B------:R-:W-:-:S04]  /*1a00*/  SHF.R.S32.HI R11, RZ, 0x1f, R20 ;  /* 0x0000001fff0b7819 */ /* 0x000fc80000011414 */
        /* <DEDUP_REMOVED lines=22> */
.L_x_6073:
        /* <DEDUP_REMOVED lines=13> */
[----:B------:R-:W2:Y:S01]  /*1c40*/  @P1 LDC.64 R4, c[0x0][0x240] ;  /* 0x00009000ff041b82 */ /* 0x000ea20000000a00 */
[----:B------:R-:W-:Y:S01]  /*1c50*/  @!P1 SHF.R.S32.HI R17, RZ, 0x1f, R157 ;  /* 0x0000001fff119819 */ /* 0x000fe2000001149d */
[C---:B------:R-:W-:Y:S01]  /*1c60*/  VIADD R3, R12.reuse, 0x10 ;  /* 0x000000100c037836 */ /* 0x040fe20000000000 */
[-C--:B------:R-:W-:Y:S01]  /*1c70*/  ISETP.GE.AND P6, PT, R12, R147.reuse, PT ;  /* 0x000000930c00720c */ /* 0x080fe20003fc6270 */
[----:B-----5:R-:W-:Y:S01]  /*1c80*/  IMAD.IADD R0, R86, 0x1, -R13 ;  /* 0x0000000156007824 */ /* 0x020fe200078e0a0d */
[----:B------:R-:W-:Y:S01]  /*1c90*/  SHF.R.S32.HI R13, RZ, 0x1f, R12 ;  /* 0x0000001fff0d7819 */ /* 0x000fe2000001140c */
[----:B------:R-:W-:Y:S01]  /*1ca0*/  IMAD.SHL.U32 R21, R12, 0x40, RZ ;  /* 0x000000400c157824 */ /* 0x000fe200078e00ff */
[C---:B------:R-:W-:Y:S01]  /*1cb0*/  ISETP.GE.AND P5, PT, R3.reuse, R147, PT ;  /* 0x000000930300720c */ /* 0x040fe20003fa6270 */
[----:B------:R-:W3:Y:S01]  /*1cc0*/  @!P1 LDC.64 R6, c[0x0][0x228] ;  /* 0x00008a00ff069b82 */ /* 0x000ee20000000a00 */
[CC--:B------:R-:W-:Y:S01]  /*1cd0*/  ISETP.GE.AND P4, PT, R3.reuse, R8.reuse, PT ;  /* 0x000000080300720c */ /* 0x0c0fe20003f86270 */
[----:B------:R-:W-:Y:S01]  /*1ce0*/  IMAD.SHL.U32 R156, R0, 0x8, RZ ;  /* 0x00000008009c7824 */ /* 0x000fe200078e00ff */
[----:B------:R-:W-:Y:S01]  /*1cf0*/  ISETP.GE.AND P3, PT, R3, R8, PT ;  /* 0x000000080300720c */ /* 0x000fe20003f66270 */
[----:B------:R-:W-:Y:S01]  /*1d00*/  IMAD R11, R11, UR6, RZ ;  /* 0x000000060b0b7c24 */ /* 0x000fe2000f8e02ff */
[----:B------:R-:W-:Y:S01]  /*1d10*/  LOP3.LUT R3, R10, 0xfffffff0, RZ, 0xc0, !PT ;  /* 0xfffffff00a037812 */ /* 0x000fe200078ec0ff */
[----:B------:R-:W-:Y:S01]  /*1d20*/  BSSY B0, `(.L_x_6075) ;  /* 0x0000047000007945 */ /* 0x000fe20003800000 */
[----:B------:R-:W-:Y:S01]  /*1d30*/  LOP3.LUT R21, R21, 0x1c0, RZ, 0xc0, !PT ;  /* 0x000001c015157812 */ /* 0x000fe200078ec0ff */
[----:B------:R-:W4:Y:S01]  /*1d40*/  LDC.64 R118, c[0x0][0x250] ;  /* 0x00009400ff767b82 */ /* 0x000f220000000a00 */
[--C-:B------:R-:W-:Y:S01]  /*1d50*/  SHF.R.S32.HI R25, RZ, 0x1f, R156.reuse ;  /* 0x0000001fff197819 */ /* 0x100fe2000001149c */
[----:B------:R-:W-:Y:S01]  /*1d60*/  IMAD.IADD R3, R86, 0x1, -R3 ;  /* 0x0000000156037824 */ /* 0x000fe200078e0a03 */
[----:B------:R-:W-:Y:S01]  /*1d70*/  LOP3.LUT R19, R21, 0x38, R156, 0xf8, !PT ;  /* 0x0000003815137812 */ /* 0x000fe200078ef89c */
[----:B------:R-:W-:Y:S01]  /*1d80*/  IMAD R11, R20, UR7, R11 ;  /* 0x00000007140b7c24 */ /* 0x000fe2000f8e020b */
[----:B------:R-:W-:Y:S01]  /*1d90*/  SHF.R.U32.HI R154, RZ, 0x3, R21 ;  /* 0x00000003ff9a7819 */ /* 0x000fe20000011615 */
[----:B------:R-:W-:-:S03]  /*1da0*/  IMAD.WIDE R22, R23, 0x40, R12 ;  /* 0x0000004017167825 */ /* 0x000fc600078e020c */
[----:B------:R-:W-:Y:S01]  /*1db0*/  LOP3.LUT R154, R19, R154, RZ, 0x3c, !PT ;  /* 0x0000009a139a7212 */ /* 0x000fe200078e3cff */
[----:B--2---:R-:W-:Y:S01]  /*1dc0*/  @P1 IMAD.WIDE.U32 R34, R14, R4, RZ ;  /* 0x000000040e221225 */ /* 0x004fe200078e00ff */
[----:B------:R-:W-:-:S03]  /*1dd0*/  SHF.R.S32.HI R4, RZ, 0x1f, R3 ;  /* 0x0000001fff047819 */ /* 0x000fc60000011403 */
[----:B------:R-:W-:Y:S01]  /*1de0*/  @P1 IMAD R30, R14, R5, R35 ;  /* 0x000000050e1e1224 */ /* 0x000fe200078e0223 */
[----:B------:R-:W-:Y:S01]  /*1df0*/  LEA.HI R4, R4, R3, RZ, 0x3 ;  /* 0x0000000304047211 */ /* 0x000fe200078f18ff */
[----:B---3--:R-:W-:Y:S01]  /*1e00*/  @!P1 IMAD R32, R17, R6, RZ ;  /* 0x0000000611209224 */ /* 0x008fe200078e02ff */
[----:B------:R-:W-:Y:S01]  /*1e10*/  LEA.HI R5, R89, R86, RZ, 0x6 ;  /* 0x0000005659057211 */ /* 0x000fe200078f30ff */
[----:B------:R-:W-:Y:S01]  /*1e20*/  VIADD R17, R12, 0x20 ;  /* 0x000000200c117836 */ /* 0x000fe20000000000 */
[----:B------:R-:W-:Y:S01]  /*1e30*/  LOP3.LUT R14, R4, 0xfffffff8, RZ, 0xc0, !PT ;  /* 0xfffffff8040e7812 */ /* 0x000fe200078ec0ff */
[C---:B------:R-:W-:Y:S02]  /*1e40*/  @!P1 IMAD R7, R157.reuse, R7, R32 ;  /* 0x000000079d079224 */ /* 0x040fe400078e0220 */
[----:B------:R-:W-:Y:S01]  /*1e50*/  @!P1 IMAD.WIDE.U32 R32, R157, R6, RZ ;  /* 0x000000069d209225 */ /* 0x000fe200078e00ff */
[----:B------:R-:W-:Y:S02]  /*1e60*/  IADD3 R14, R3, -R14, RZ ;  /* 0x8000000e030e7210 */ /* 0x000fe40007ffe0ff */
[----:B------:R-:W-:Y:S01]  /*1e70*/  SHF.R.S32.HI R3, RZ, 0x1f, R26 ;  /* 0x0000001fff037819 */ /* 0x000fe2000001141a */
[----:B------:R-:W-:Y:S01]  /*1e80*/  @!P1 IMAD.MOV.U32 R34, RZ, RZ, R32 ;  /* 0x000000ffff229224 */ /* 0x000fe200078e0020 */
[----:B------:R-:W-:Y:S01]  /*1e90*/  IADD3 R6, P2, R156, R28, RZ ;  /* 0x0000001c9c067210 */ /* 0x000fe20007f5e0ff */
[----:B------:R-:W-:-:S02]  /*1ea0*/  @!P1 IMAD.IADD R30, R33, 0x1, R7 ;  /* 0x00000001211e9824 */ /* 0x000fc400078e0207 */
[----:B------:R-:W-:Y:S01]  /*1eb0*/  IMAD R3, R3, UR4, RZ ;  /* 0x0000000403037c24 */ /* 0x000fe2000f8e02ff */
[----:B------:R-:W-:Y:S01]  /*1ec0*/  IADD3 R34, P1, R156, R34, RZ ;  /* 0x000000229c227210 */ /* 0x000fe20007f3e0ff */
[----:B------:R-:W-:Y:S02]  /*1ed0*/  IMAD.SHL.U32 R5, R5, 0x8, RZ ;  /* 0x0000000805057824 */ /* 0x000fe400078e00ff */
[----:B------:R-:W-:Y:S01]  /*1ee0*/  IMAD R31, R26, UR5, R3 ;  /* 0x000000051a1f7c24 */ /* 0x000fe2000f8e0203 */
[----:B------:R-:W-:Y:S01]  /*1ef0*/  MOV R3, 0x20 ;  /* 0x0000002000037802 */ /* 0x000fe20000000f00 */
[C---:B------:R-:W-:Y:S01]  /*1f00*/  IMAD.X R35, R25.reuse, 0x1, R30, P1 ;  /* 0x0000000119237824 */ /* 0x040fe200008e061e */
[----:B------:R-:W-:Y:S01]  /*1f10*/  LOP3.LUT R154, R154, 0xfffffe00, R5, 0xf8, !PT ;  /* 0xfffffe009a9a7812 */ /* 0x000fe200078ef805 */
[----:B------:R-:W-:Y:S01]  /*1f20*/  IMAD.X R7, R25, 0x1, R24, P2 ;  /* 0x0000000119077824 */ /* 0x000fe200010e0618 */
[----:B------:R-:W-:Y:S01]  /*1f30*/  R2P PR, R14, 0x6 ;  /* 0x000000060e007804 */ /* 0x000fe20000000000 */
[----:B------:R-:W-:Y:S01]  /*1f40*/  IMAD.WIDE.U32 R26, R26, UR4, R34 ;  /* 0x000000041a1a7c25 */ /* 0x000fe2000f8e0022 */
[----:B------:R-:W-:-:S02]  /*1f50*/  UMOV UR4, 0x400 ;  /* 0x0000040000047882 */ /* 0x000fc40000000000 */
[----:B-1----:R-:W-:Y:S01]  /*1f60*/  ULEA UR4, UR8, UR4, 0x18 ;  /* 0x0000000408047291 */ /* 0x002fe2000f8ec03f */
[----:B------:R-:W-:Y:S01]  /*1f70*/  IMAD.MOV.U32 R5, RZ, RZ, 0x10 ;  /* 0x00000010ff057424 */ /* 0x000fe200078e00ff */
[----:B------:R-:W-:Y:S01]  /*1f80*/  SEL R3, R3, 0xffffffe0, !P2 ;  /* 0xffffffe003037807 */ /* 0x000fe20005000000 */
[----:B------:R-:W-:-:S03]  /*1f90*/  IMAD.WIDE.U32 R20, R20, UR6, R6 ;  /* 0x0000000614147c25 */ /* 0x000fc6000f8e0006 */
[----:B------:R-:W-:Y:S01]  /*1fa0*/  LEA R154, R154, UR4, 0x1 ;  /* 0x000000049a9a7c11 */ /* 0x000fe2000f8e08ff */
        /* <DEDUP_REMOVED lines=30> */
.L_x_6076:
[----:B------:R-:W-:Y:S05]  /*2190*/  BSYNC B0 ;  /* 0x0000000000007941 */ /* 0x000fea0003800000 */
.L_x_6075:
        /* <DEDUP_REMOVED lines=33> */
.L_x_6078:
[----:B------:R-:W-:Y:S05]  /*23b0*/  BSYNC B0 ;  /* 0x0000000000007941 */ /* 0x000fea0003800000 */
.L_x_6077:
[----:B------:R-:W-:Y:S01]  /*23c0*/  IADD3 R32, P2, R156, R18, RZ ;  /* 0x000000129c207210 */ /* 0x000fe20007f5e0ff */
        /* <DEDUP_REMOVED lines=34> */
.L_x_6080:
[----:B------:R-:W-:Y:S05]  /*25f0*/  BSYNC B0 ;  /* 0x0000000000007941 */ /* 0x000fea0003800000 */
.L_x_6079:
        /* <DEDUP_REMOVED lines=31> */
.L_x_6082:
[----:B------:R-:W-:Y:S05]  /*27f0*/  BSYNC B0 ;  /* 0x0000000000007941 */ /* 0x000fea0003800000 */
.L_x_6081:
[C---:B------:R-:W-:Y:S01]  /*2800*/  ISETP.GE.AND P1, PT, R12.reuse, R8, PT ;  /* 0x000000080c00720c */ /* 0x040fe20003f26270 */
[C---:B------:R-:W-:Y:S01]  /*2810*/  IMAD R16, R12.reuse, R117, R16 ;  /* 0x000000750c107224 */ /* 0x040fe200078e0210 */
[----:B------:R-:W-:Y:S01]  /*2820*/  BSSY B0, `(.L_x_6083) ;  /* 0x000001c000007945 */ /* 0x000fe20003800000 */
[----:B------:R-:W-:Y:S01]  /*2830*/  IMAD.WIDE.U32 R32, R12, R116, R32 ;  /* 0x000000740c207225 */ /* 0x000fe200078e0020 */
[----:B------:R-:W-:Y:S02]  /*2840*/  ISETP.GE.AND P6, PT, R17, R8, PT ;  /* 0x000000081100720c */ /* 0x000fe40003fc6270 */
[C---:B------:R-:W-:Y:S01]  /*2850*/  SHF.L.U64.HI R149, R116.reuse, 0x4, R117 ;  /* 0x0000000474957819 */ /* 0x040fe20000010275 */
[----:B------:R-:W-:Y:S01]  /*2860*/  IMAD.SHL.U32 R150, R116, 0x10, RZ ;  /* 0x0000001074967824 */ /* 0x000fe200078e00ff */
[----:B------:R-:W-:Y:S01]  /*2870*/  IADD3 R120, R33, R16, RZ ;  /* 0x0000001021787210 */ /* 0x000fe20007ffe0ff */
[----:B------:R-:W-:-:S04]  /*2880*/  IMAD.MOV.U32 R121, RZ, RZ, R32 ;  /* 0x000000ffff797224 */ /* 0x000fc800078e0020 */
        /* <DEDUP_REMOVED lines=21> */
.L_x_6084:
[----:B------:R-:W-:Y:S05]  /*29e0*/  BSYNC B0 ;  /* 0x0000000000007941 */ /* 0x000fea0003800000 */
.L_x_6083:
        /* <DEDUP_REMOVED lines=24> */
.L_x_6086:
[----:B------:R-:W-:Y:S05]  /*2b70*/  BSYNC B0 ;  /* 0x0000000000007941 */ /* 0x000fea0003800000 */
.L_x_6085:
[----:B------:R-:W-:Y:S01]  /*2b80*/  BSSY B0, `(.L_x_6087) ;  /* 0x0000019000007945 */ /* 0x000fe20003800000 */
[----:B------:R-:W-:-:S03]  /*2b90*/  IADD3 R15, P1, R12, R15, RZ ;  /* 0x0000000f0c0f7210 */ /* 0x000fc60007f3e0ff */
[----:B------:R-:W-:Y:S10]  /*2ba0*/  @P6 BRA `(.L_x_6088) ;  /* 0x0000000000586947 */ /* 0x000ff40003800000 */
[----:B------:R-:W-:Y:S01]  /*2bb0*/  ULDC UR5, c[0x0][0x2d0] ;  /* 0x0000b40000057ab9 */ /* 0x000fe20000000800 */
[----:B-12---:R-:W-:Y:S02]  /*2bc0*/  LEA R23, P5, R116, R121, 0x5 ;  /* 0x0000007974177211 */ /* 0x006fe400078a28ff */
        /* <DEDUP_REMOVED lines=20> */
.L_x_6088:
[----:B------:R-:W-:Y:S05]  /*2d10*/  BSYNC B0 ;  /* 0x0000000000007941 */ /* 0x000fea0003800000 */
.L_x_6087:
        /* <DEDUP_REMOVED lines=34> */
.L_x_6090:
[----:B------:R-:W-:Y:S05]  /*2f40*/  BSYNC B0 ;  /* 0x0000000000007941 */ /* 0x000fea0003800000 */
.L_x_6089:
[----:B------:R-:W0:Y:S01]  /*2f50*/  LDGDEPBAR ;  /* 0x00000000000079af */ /* 0x000e220000000000 */
[----:B-1234-:R-:W-:Y:S01]  /*2f60*/  LOP3.LUT R7, R22, 0xfffffffe, RZ, 0xc0, !PT ;  /* 0xfffffffe16077812 */ /* 0x01efe200078ec0ff */
[----:B------:R-:W-:Y:S01]  /*2f70*/  IMAD.SHL.U32 R14, R14, 0x40, RZ ;  /* 0x000000400e0e7824 */ /* 0x000fe200078e00ff */
[----:B------:R-:W-:Y:S01]  /*2f80*/  LEA.HI R89, R89, R86, RZ, 0x5 ;  /* 0x0000005659597211 */ /* 0x000fe200078f28ff */
[----:B------:R-:W-:Y:S01]  /*2f90*/  IMAD.IADD R21, R21, 0x1, R11 ;  /* 0x0000000115157824 */ /* 0x000fe200078e020b */
[----:B------:R-:W-:Y:S01]  /*2fa0*/  LOP3.LUT R18, R23, 0x8, R18, 0xf8, !PT ;  /* 0x0000000817127812 */ /* 0x000fe200078ef812 */
[----:B------:R-:W-:Y:S01]  /*2fb0*/  IMAD.IADD R10, R10, 0x1, -R7 ;  /* 0x000000010a0a7824 */ /* 0x000fe200078e0a07 */
[----:B------:R-:W-:Y:S01]  /*2fc0*/  LOP3.LUT R14, R14, 0x1c0, RZ, 0xc0, !PT ;  /* 0x000001c00e0e7812 */ /* 0x000fe200078ec0ff */
[----:B------:R-:W-:Y:S01]  /*2fd0*/  IMAD.SHL.U32 R7, R4, 0x40, RZ ;  /* 0x0000004004077824 */ /* 0x000fe200078e00ff */
[-C--:B------:R-:W-:Y:S01]  /*2fe0*/  ISETP.GE.AND P4, PT, R17, R8.reuse, PT ;  /* 0x000000081100720c */ /* 0x080fe20003f86270 */
[----:B------:R-:W-:Y:S01]  /*2ff0*/  IMAD.SHL.U32 R11, R10, 0x8, RZ ;  /* 0x000000080a0b7824 */ /* 0x000fe200078e00ff */
[----:B------:R-:W-:Y:S01]  /*3000*/  ISETP.GE.AND P2, PT, R19, R8, PT ;  /* 0x000000081300720c */ /* 0x000fe20003f46270 */
[----:B------:R-:W-:Y:S01]  /*3010*/  IMAD.X R9, R13, 0x1, R9, P1 ;  /* 0x000000010d097824 */ /* 0x000fe200008e0609 */
[----:B------:R-:W-:Y:S01]  /*3020*/  SHF.R.U32.HI R23, RZ, 0x3, R23 ;  /* 0x00000003ff177819 */ /* 0x000fe20000011617 */
[-C--:B------:R-:W-:Y:S01]  /*3030*/  IMAD.WIDE.U32 R30, R15, R118.reuse, R20 ;  /* 0x000000760f1e7225 */ /* 0x080fe200078e0014 */
[----:B------:R-:W-:Y:S01]  /*3040*/  LOP3.LUT R11, R14, 0x8, R11, 0xf8, !PT ;  /* 0x000000080e0b7812 */ /* 0x000fe200078ef80b */
[----:B------:R-:W-:Y:S01]  /*3050*/  ULDC.64 UR6, c[0x0][0x220] ;  /* 0x0000880000067ab9 */ /* 0x000fe20000000a00 */
[----:B------:R-:W-:Y:S01]  /*3060*/  SHF.R.U32.HI R4, RZ, 0x3, R14 ;  /* 0x00000003ff047819 */ /* 0x000fe2000001160e */
[----:B------:R-:W-:Y:S01]  /*3070*/  IMAD R8, R9, R118, RZ ;  /* 0x0000007609087224 */ /* 0x000fe200078e02ff */
[----:B------:R-:W-:Y:S01]  /*3080*/  SHF.R.S32.HI R6, RZ, 0x5, R89 ;  /* 0x00000005ff067819 */ /* 0x000fe20000011459 */
[----:B------:R-:W-:Y:S01]  /*3090*/  BSSY B0, `(.L_x_6091) ;  /* 0x0000022000007945 */ /* 0x000fe20003800000 */
[----:B------:R-:W-:Y:S01]  /*30a0*/  LOP3.LUT R7, R7, 0xfffffe00, RZ, 0xc0, !PT ;  /* 0xfffffe0007077812 */ /* 0x000fe200078ec0ff */
[----:B------:R-:W-:Y:S01]  /*30b0*/  IMAD R9, R15, R119, R8 ;  /* 0x000000770f097224 */ /* 0x000fe200078e0208 */
[----:B------:R-:W-:Y:S01]  /*30c0*/  LOP3.LUT R23, R18, R23, RZ, 0x3c, !PT ;  /* 0x0000001712177212 */ /* 0x000fe200078e3cff */
[----:B------:R-:W-:-:S04]  /*30d0*/  DEPBAR.LE SB0, 0x0 ;  /* 0x000080000000791a */ /* 0x000fc80000000000 */
[----:B------:R-:W-:Y:S01]  /*30e0*/  BAR.SYNC.DEFER_BLOCKING 0x0 ;  /* 0x0000000000007b1d */ /* 0x000fe20000010000 */
[----:B------:R-:W-:Y:S01]  /*30f0*/  LOP3.LUT R4, R11, R4, RZ, 0x3c, !PT ;  /* 0x000000040b047212 */ /* 0x000fe200078e3cff */
[----:B------:R-:W-:Y:S01]  /*3100*/  IMAD R11, R6, 0x400, R7 ;  /* 0x00000400060b7824 */ /* 0x000fe200078e0207 */
[----:B------:R-:W-:Y:S01]  /*3110*/  LEA R172, P1, R30, UR6, 0x1 ;  /* 0x000000061eac7c11 */ /* 0x000fe2000f8208ff */
[----:B------:R-:W-:Y:S01]  /*3120*/  IMAD R145, R10, 0x200, R23 ;  /* 0x000002000a917824 */ /* 0x000fe200078e0217 */
[----:B------:R-:W-:Y:S01]  /*3130*/  SHF.L.U64.HI R151, R118, 0x4, R119 ;  /* 0x0000000476977819 */ /* 0x000fe20000010277 */
[----:B------:R-:W-:Y:S02]  /*3140*/  IMAD.IADD R146, R4, 0x1, R11 ;  /* 0x0000000104927824 */ /* 0x000fe400078e020b */
        /* <DEDUP_REMOVED lines=22> */
.L_x_6092:
[----:B------:R-:W-:Y:S05]  /*32b0*/  BSYNC B0 ;  /* 0x0000000000007941 */ /* 0x000fea0003800000 */
.L_x_6091:
        /* <DEDUP_REMOVED lines=22> */
.L_x_6094:
[----:B------:R-:W-:Y:S05]  /*3420*/  BSYNC B0 ;  /* 0x0000000000007941 */ /* 0x000fea0003800000 */
.L_x_6093:
        /* <DEDUP_REMOVED lines=24> */
.L_x_6096:
[----:B------:R-:W-:Y:S05]  /*35b0*/  BSYNC B0 ;  /* 0x0000000000007941 */ /* 0x000fea0003800000 */
.L_x_6095:
        /* <DEDUP_REMOVED lines=24> */
.L_x_6098:
[----:B------:R-:W-:Y:S05]  /*3740*/  BSYNC B0 ;  /* 0x0000000000007941 */ /* 0x000fea0003800000 */
.L_x_6097:
        /* <DEDUP_REMOVED lines=8> */
[----:B------:R-:W2:Y:S01]  /*37d0*/  LDSM.16.M88.4 R32, [R145+0x4800] ;  /* 0x004800009120783b */ /* 0x000ea20000000200 */
[C---:B------:R-:W-:Y:S02]  /*37e0*/  IMAD R142, R3.reuse, 0x2, R146 ;  /* 0x00000002038e7824 */ /* 0x040fe400078e0292 */
[----:B------:R-:W-:Y:S01]  /*37f0*/  IMAD R141, R3, 0x2, R144 ;  /* 0x00000002038d7824 */ /* 0x000fe200078e0290 */
[----:B------:R-:W3:Y:S01]  /*3800*/  LDSM.16.M88.4 R20, [R145+0x5000] ;  /* 0x005000009114783b */ /* 0x000ee20000000200 */
[----:B------:R-:W-:-:S02]  /*3810*/  IMAD.IADD R89, R86, 0x1, -R89 ;  /* 0x0000000156597824 */ /* 0x000fc400078e0a59 */
[----:B------:R-:W-:Y:S01]  /*3820*/  @P1 VIADD R143, R0, 0xffffffe0 ;  /* 0xffffffe0008f1836 */ /* 0x000fe20000000000 */
[----:B------:R-:W4:Y:S01]  /*3830*/  LDSM.16.M88.4 R16, [R145+0x5800] ;  /* 0x005800009110783b */ /* 0x000f220000000200 */
[----:B------:R-:W-:Y:S02]  /*3840*/  IMAD.MOV.U32 R0, RZ, RZ, 0x40 ;  /* 0x00000040ff007424 */ /* 0x000fe400078e00ff */
[----:B------:R-:W-:Y:S01]  /*3850*/  IMAD.SHL.U32 R86, R86, 0x2, RZ ;  /* 0x0000000256567824 */ /* 0x000fe200078e00ff */
[----:B------:R-:W-:Y:S01]  /*3860*/  LDSM.16.M88.4 R56, [R144] ;  /* 0x000000009038783b */ /* 0x000fe20000000200 */
[C---:B------:R-:W-:Y:S01]  /*3870*/  VIADD R135, R143.reuse, 0x800 ;  /* 0x000008008f877836 */ /* 0x040fe20000000000 */
[----:B------:R-:W-:Y:S01]  /*3880*/  SEL R0, R0, 0xffffffc0, !P2 ;  /* 0xffffffc000007807 */ /* 0x000fe20005000000 */
[C---:B------:R-:W-:Y:S01]  /*3890*/  VIADD R134, R143.reuse, 0x1000 ;  /* 0x000010008f867836 */ /* 0x040fe20000000000 */
[----:B-1----:R-:W1:Y:S01]  /*38a0*/  LDSM.16.M88.4 R8, [R143] ;  /* 0x000000008f08783b */ /* 0x002e620000000200 */
        /* <DEDUP_REMOVED lines=9> */
[----:B------:R-:W-:Y:S01]  /*3940*/  IMAD R0, R6, 0x10, R87 ;  /* 0x0000001006007824 */ /* 0x000fe200078e0257 */
[----:B------:R-:W1:Y:S01]  /*3950*/  LDSM.16.M88.4 R60, [R143+0x1800] ;  /* 0x001800008f3c783b */ /* 0x000e620000000200 */
[C---:B------:R-:W-:Y:S01]  /*3960*/  VIADD R129, R143.reuse, 0x3000 ;  /* 0x000030008f817836 */ /* 0x040fe20000000000 */
[----:B------:R-:W-:Y:S01]  /*3970*/  SHF.R.S32.HI R161, RZ, 0x2, R161 ;  /* 0x00000002ffa17819 */ /* 0x000fe200000114a1 */
[----:B------:R-:W-:Y:S01]  /*3980*/  VIADD R128, R143, 0x3800 ;  /* 0x000038008f807836 */ /* 0x000fe20000000000 */
[----:B------:R-:W-:Y:S02]  /*3990*/  LDSM.16.M88.4 R68, [R142] ;  /* 0x000000008e44783b */ /* 0x000fe40000000200 */
[----:B------:R-:W-:Y:S01]  /*39a0*/  IADD3 R0, R0, 0x1, R161 ;  /* 0x0000000100007810 */ /* 0x000fe20007ffe0a1 */
[C---:B-----5:R-:W-:Y:S01]  /*39b0*/  HMMA.16816.F32.BF16 R44, R12.reuse, R40, RZ ;  /* 0x000000280c2c723c */ /* 0x060fe200000418ff */
[----:B------:R-:W5:Y:S04]  /*39c0*/  LDSM.16.M88.4 R52, [R139+0x4000] ;  /* 0x004000008b34783b */ /* 0x000f680000000200 */
[----:B------:R-:W-:Y:S01]  /*39d0*/  LDSM.16.M88.4 R76, [R139+0x5800] ;  /* 0x005800008b4c783b */ /* 0x000fe20000000200 */
[C---:B------:R-:W-:Y:S03]  /*39e0*/  HMMA.16816.F32.BF16 R40, R12.reuse, R42, RZ ;  /* 0x0000002a0c28723c */ /* 0x040fe600000418ff */
[----:B------:R-:W-:Y:S03]  /*39f0*/  LDSM.16.M88.4 R80, [R146+0x2000] ;  /* 0x002000009250783b */ /* 0x000fe60000000200 */
[C---:B--2---:R-:W-:Y:S01]  /*3a00*/  HMMA.16816.F32.BF16 R36, R12.reuse, R32, RZ ;  /* 0x000000200c24723c */ /* 0x044fe200000418ff */
[----:B------:R-:W0:Y:S05]  /*3a10*/  LDGDEPBAR ;  /* 0x00000000000079af */ /* 0x000e2a0000000000 */
[C---:B---3--:R-:W-:Y:S06]  /*3a20*/  HMMA.16816.F32.BF16 R24, R12.reuse, R20, RZ ;  /* 0x000000140c18723c */ /* 0x048fec00000418ff */
[C---:B------:R-:W-:Y:S06]  /*3a30*/  HMMA.16816.F32.BF16 R32, R12.reuse, R34, RZ ;  /* 0x000000220c20723c */ /* 0x040fec00000418ff */
[C---:B------:R-:W-:Y:S06]  /*3a40*/  HMMA.16816.F32.BF16 R20, R12.reuse, R22, RZ ;  /* 0x000000160c14723c */ /* 0x040fec00000418ff */
[C---:B----4-:R-:W-:Y:S06]  /*3a50*/  HMMA.16816.F32.BF16 R72, R12.reuse, R16, RZ ;  /* 0x000000100c48723c */ /* 0x050fec00000418ff */
[----:B------:R-:W-:Y:S01]  /*3a60*/  HMMA.16816.F32.BF16 R12, R12, R18, RZ ;  /* 0x000000120c0c723c */ /* 0x000fe200000418ff */
[----:B------:R-:W2:Y:S05]  /*3a70*/  LDSM.16.M88.4 R16, [R139+0x4800] ;  /* 0x004800008b10783b */ /* 0x000eaa0000000200 */
[C---:B-1----:R-:W-:Y:S06]  /*3a80*/  HMMA.16816.F32.BF16 R44, R56.reuse, R8, R44 ;  /* 0x00000008382c723c */ /* 0x042fec000004182c */
[C---:B------:R-:W-:Y:S01]  /*3a90*/  HMMA.16816.F32.BF16 R40, R56.reuse, R10, R40 ;  /* 0x0000000a3828723c */ /* 0x040fe20000041828 */
[----:B------:R-:W1:Y:S05]  /*3aa0*/  LDSM.16.M88.4 R8, [R139+0x5000] ;  /* 0x005000008b08783b */ /* 0x000e6a0000000200 */
[C---:B------:R-:W-:Y:S06]  /*3ab0*/  HMMA.16816.F32.BF16 R36, R56.reuse, R64, R36 ;  /* 0x000000403824723c */ /* 0x040fec0000041824 */
[C---:B------:R-:W-:Y:S01]  /*3ac0*/  HMMA.16816.F32.BF16 R32, R56.reuse, R66, R32 ;  /* 0x000000423820723c */ /* 0x040fe20000041820 */
[----:B------:R-:W-:Y:S05]  /*3ad0*/  LDSM.16.M88.4 R64, [R132] ;  /* 0x000000008440783b */ /* 0x000fea0000000200 */
[C---:B------:R-:W-:Y:S06]  /*3ae0*/  HMMA.16816.F32.BF16 R24, R56.reuse, R48, R24 ;  /* 0x000000303818723c */ /* 0x040fec0000041818 */
[C---:B------:R-:W-:Y:S01]  /*3af0*/  HMMA.16816.F32.BF16 R20, R56.reuse, R50, R20 ;  /* 0x000000323814723c */ /* 0x040fe20000041814 */
[----:B------:R-:W3:Y:S05]  /*3b00*/  LDSM.16.M88.4 R48, [R141] ;  /* 0x000000008d30783b */ /* 0x000eea0000000200 */
[C---:B------:R-:W-:Y:S06]  /*3b10*/  HMMA.16816.F32.BF16 R72, R56.reuse, R60, R72 ;  /* 0x0000003c3848723c */ /* 0x040fec0000041848 */
[----:B------:R-:W-:Y:S01]  /*3b20*/  HMMA.16816.F32.BF16 R12, R56, R62, R12 ;  /* 0x0000003e380c723c */ /* 0x000fe2000004180c */
[----:B------:R-:W4:Y:S04]  /*3b30*/  LDSM.16.M88.4 R60, [R132+0x800] ;  /* 0x00080000843c783b */ /* 0x000f280000000200 */
[----:B------:R-:W4:Y:S01]  /*3b40*/  LDSM.16.M88.4 R56, [R132+0x1000] ;  /* 0x001000008438783b */ /* 0x000f220000000200 */
[C---:B-----5:R-:W-:Y:S06]  /*3b50*/  HMMA.16816.F32.BF16 R44, R68.reuse, R52, R44 ;  /* 0x00000034442c723c */ /* 0x060fec000004182c */
[C---:B------:R-:W-:Y:S01]  /*3b60*/  HMMA.16816.F32.BF16 R40, R68.reuse, R54, R40 ;  /* 0x000000364428723c */ /* 0x040fe20000041828 */
[----:B------:R-:W-:Y:S05]  /*3b70*/  LDSM.16.M88.4 R52, [R132+0x1800] ;  /* 0x001800008434783b */ /* 0x000fea0000000200 */
[C---:B--2---:R-:W-:Y:S06]  /*3b80*/  HMMA.16816.F32.BF16 R36, R68.reuse, R16, R36 ;  /* 0x000000104424723c */ /* 0x044fec0000041824 */
[C---:B------:R-:W-:Y:S01]  /*3b90*/  HMMA.16816.F32.BF16 R32, R68.reuse, R18, R32 ;  /* 0x000000124420723c */ /* 0x040fe20000041820 */
[----:B------:R-:W2:Y:S05]  /*3ba0*/  LDSM.16.M88.4 R16, [R145+0x6000] ;  /* 0x006000009110783b */ /* 0x000eaa0000000200 */
[C---:B-1----:R-:W-:Y:S06]  /*3bb0*/  HMMA.16816.F32.BF16 R24, R68.reuse, R8, R24 ;  /* 0x000000084418723c */ /* 0x042fec0000041818 */
[----:B------:R-:W-:Y:S01]  /*3bc0*/  HMMA.16816.F32.BF16 R20, R68, R10, R20 ;  /* 0x0000000a4414723c */ /* 0x000fe20000041814 */
[----:B------:R-:W1:Y:S05]  /*3bd0*/  LDSM.16.M88.4 R8, [R145+0x6800] ;  /* 0x006800009108783b */ /* 0x000e6a0000000200 */
[C---:B---3--:R-:W-:Y:S06]  /*3be0*/  HMMA.16816.F32.BF16 R44, R48.reuse, R64, R44 ;  /* 0x00000040302c723c */ /* 0x048fec000004182c */
        /* <DEDUP_REMOVED lines=8> */
[C---:B------:R-:W-:Y:S06]  /*3c70*/  HMMA.16816.F32.BF16 R72, R68.reuse, R76, R72 ;  /* 0x0000004c4448723c */ /* 0x040fec0000041848 */
[----:B------:R-:W-:Y:S01]  /*3c80*/  HMMA.16816.F32.BF16 R68, R68, R78, R12 ;  /* 0x0000004e4444723c */ /* 0x000fe2000004180c */
[----:B------:R-:W5:Y:S04]  /*3c90*/  LDSM.16.M88.4 R12, [R145+0x7000] ;  /* 0x00700000910c783b */ /* 0x000f680000000200 */
[----:B------:R-:W5:Y:S01]  /*3ca0*/  LDSM.16.M88.4 R76, [R145+0x7800] ;  /* 0x00780000914c783b */ /* 0x000f620000000200 */
[C---:B--2---:R-:W-:Y:S06]  /*3cb0*/  HMMA.16816.F32.BF16 R44, R80.reuse, R16, R44 ;  /* 0x00000010502c723c */ /* 0x044fec000004182c */
[C---:B------:R-:W-:Y:S01]  /*3cc0*/  HMMA.16816.F32.BF16 R40, R80.reuse, R18, R40 ;  /* 0x000000125028723c */ /* 0x040fe20000041828 */
[----:B------:R-:W-:Y:S05]  /*3cd0*/  LDSM.16.M88.4 R16, [R139+0x6000] ;  /* 0x006000008b10783b */ /* 0x000fea0000000200 */
[C---:B-1----:R-:W-:Y:S06]  /*3ce0*/  HMMA.16816.F32.BF16 R36, R80.reuse, R8, R36 ;  /* 0x000000085024723c */ /* 0x042fec0000041824 */
[----:B------:R-:W-:Y:S01]  /*3cf0*/  HMMA.16816.F32.BF16 R32, R80, R10, R32 ;  /* 0x0000000a5020723c */ /* 0x000fe20000041820 */
[----:B------:R-:W1:Y:S05]  /*3d00*/  LDSM.16.M88.4 R8, [R142+0x2000] ;  /* 0x002000008e08783b */ /* 0x000e6a0000000200 */
[C---:B------:R-:W-:Y:S06]  /*3d10*/  HMMA.16816.F32.BF16 R72, R48.reuse, R52, R72 ;  /* 0x000000343048723c */ /* 0x040fec0000041848 */
[----:B------:R-:W-:Y:S01]  /*3d20*/  HMMA.16816.F32.BF16 R68, R48, R54, R68 ;  /* 0x000000363044723c */ /* 0x000fe20000041844 */
[----:B------:R-:W2:Y:S04]  /*3d30*/  LDSM.16.M88.4 R48, [R143+0x3800] ;  /* 0x003800008f30783b */ /* 0x000ea80000000200 */
[----:B------:R-:W2:Y:S01]  /*3d40*/  LDSM.16.M88.4 R52, [R143+0x3000] ;  /* 0x003000008f34783b */ /* 0x000ea20000000200 */
[C---:B---3--:R-:W-:Y:S06]  /*3d50*/  HMMA.16816.F32.BF16 R44, R64.reuse, R60, R44 ;  /* 0x0000003c402c723c */ /* 0x048fec000004182c */
[C---:B------:R-:W-:Y:S06]  /*3d60*/  HMMA.16816.F32.BF16 R40, R64.reuse, R62, R40 ;  /* 0x0000003e4028723c */ /* 0x040fec0000041828 */
[C---:B----4-:R-:W-:Y:S06]  /*3d70*/  HMMA.16816.F32.BF16 R36, R64.reuse, R56, R36 ;  /* 0x000000384024723c */ /* 0x050fec0000041824 */
[----:B------:R-:W-:Y:S01]  /*3d80*/  HMMA.16816.F32.BF16 R60, R64, R58, R32 ;  /* 0x0000003a403c723c */ /* 0x000fe20000041820 */
[----:B------:R-:W-:Y:S04]  /*3d90*/  LDSM.16.M88.4 R32, [R141+0x2000] ;  /* 0x002000008d20783b */ /* 0x000fe80000000200 */
[----:B------:R-:W3:Y:S01]  /*3da0*/  LDSM.16.M88.4 R56, [R132+0x2000] ;  /* 0x002000008438783b */ /* 0x000ee20000000200 */
[C---:B-----5:R-:W-:Y:S06]  /*3db0*/  HMMA.16816.F32.BF16 R24, R80.reuse, R12, R24 ;  /* 0x0000000c5018723c */ /* 0x060fec0000041818 */
[C---:B------:R-:W-:Y:S01]  /*3dc0*/  HMMA.16816.F32.BF16 R20, R80.reuse, R14, R20 ;  /* 0x0000000e5014723c */ /* 0x040fe20000041814 */
[----:B------:R-:W4:Y:S05]  /*3dd0*/  LDSM.16.M88.4 R12, [R139+0x6800] ;  /* 0x006800008b0c783b */ /* 0x000f2a0000000200 */
[C---:B------:R-:W-:Y:S06]  /*3de0*/  HMMA.16816.F32.BF16 R72, R80.reuse, R76, R72 ;  /* 0x0000004c5048723c */ /* 0x040fec0000041848 */
[----:B------:R-:W-:Y:S01]  /*3df0*/  HMMA.16816.F32.BF16 R68, R80, R78, R68 ;  /* 0x0000004e5044723c */ /* 0x000fe20000041844 */
[----:B------:R-:W5:Y:S05]  /*3e00*/  LDSM.16.M88.4 R76, [R139+0x7000] ;  /* 0x007000008b4c783b */ /* 0x000f6a0000000200 */
        /* <DEDUP_REMOVED lines=8> */
[----:B------:R-:W-:-:S04]  /*3e90*/  SHF.R.S32.HI R53, RZ, 0x1f, R6 ;  /* 0x0000001fff357819 */ /* 0x000fc80000011406 */
[----:B------:R-:W-:Y:S01]  /*3ea0*/  LEA.HI R52, R53, R6, RZ, 0x2 ;  /* 0x0000000635347211 */ /* 0x000fe200078f10ff */
[----:B---3--:R-:W-:Y:S01]  /*3eb0*/  HMMA.16816.F32.BF16 R44, R32, R56, R44 ;  /* 0x00000038202c723c */ /* 0x008fe2000004182c */
[----:B------:R-:W-:-:S05]  /*3ec0*/  IADD3 R55, R85, R0, -R88 ;  /* 0x0000000055377210 */ /* 0x000fca0007ffe858 */
[----:B----4-:R-:W-:Y:S01]  /*3ed0*/  HMMA.16816.F32.BF16 R36, R8, R12, R36 ;  /* 0x0000000c0824723c */ /* 0x010fe20000041824 */
[----:B------:R-:W-:Y:S01]  /*3ee0*/  LOP3.LUT R57, R86, 0x6, RZ, 0xc0, !PT ;  /* 0x0000000656397812 */ /* 0x000fe200078ec0ff */
[----:B------:R-:W-:Y:S01]  /*3ef0*/  IMAD.IADD R84, R55, 0x1, R84 ;  /* 0x0000000137547824 */ /* 0x000fe200078e0254 */
[----:B------:R-:W-:-:S03]  /*3f00*/  LOP3.LUT R55, R52, 0xfffffffc, RZ, 0xc0, !PT ;  /* 0xfffffffc34377812 */ /* 0x000fc600078ec0ff */
[C---:B------:R-:W-:Y:S01]  /*3f10*/  HMMA.16816.F32.BF16 R60, R8.reuse, R14, R60 ;  /* 0x0000000e083c723c */ /* 0x040fe2000004183c */
[----:B------:R-:W3:Y:S01]  /*3f20*/  LDSM.16.M88.4 R12, [R132+0x3000] ;  /* 0x00300000840c783b */ /* 0x000ee20000000200 */
[----:B------:R-:W-:Y:S01]  /*3f30*/  IMAD.IADD R0, R2, 0x1, R57 ;  /* 0x0000000102007824 */ /* 0x000fe200078e0239 */
[----:B------:R-:W-:Y:S01]  /*3f40*/  VIMNMX R123, R84, R85, PT ;  /* 0x00000055547b7248 */ /* 0x000fe20003fe0100 */
[----:B------:R-:W-:Y:S01]  /*3f50*/  IMAD.IADD R160, R6, 0x1, -R55 ;  /* 0x0000000106a07824 */ /* 0x000fe200078e0a37 */
[----:B------:R-:W-:Y:S01]  /*3f60*/  VIADDMNMX R122, R84, 0x8, R85, PT ;  /* 0x00000008547a7846 */ /* 0x000fe20003800155 */
[C---:B------:R-:W-:Y:S01]  /*3f70*/  VIADD R53, R0.reuse, 0x1 ;  /* 0x0000000100357836 */ /* 0x040fe20000000000 */
[----:B-----5:R-:W-:Y:S01]  /*3f80*/  HMMA.16816.F32.BF16 R24, R8, R76, R24 ;  /* 0x0000004c0818723c */ /* 0x020fe20000041818 */
[CC--:B------:R-:W-:Y:S01]  /*3f90*/  ISETP.GE.AND P3, PT, R0.reuse, R123.reuse, PT ;  /* 0x0000007b0000720c */ /* 0x0c0fe20003f66270 */
[----:B------:R-:W-:Y:S02]  /*3fa0*/  VIADD R6, R0, 0x8 ;  /* 0x0000000800067836 */ /* 0x000fe40000000000 */
[----:B------:R-:W-:-:S02]  /*3fb0*/  ISETP.GE.AND P4, PT, R53, R123, PT ;  /* 0x0000007b3500720c */ /* 0x000fc40003f86270 */
[----:B------:R-:W-:Y:S01]  /*3fc0*/  ISETP.GE.AND P1, PT, R53, R122, PT ;  /* 0x0000007a3500720c */ /* 0x000fe20003f26270 */
[----:B------:R-:W-:Y:S01]  /*3fd0*/  HMMA.16816.F32.BF16 R20, R8, R78, R20 ;  /* 0x0000004e0814723c */ /* 0x000fe20000041814 */
[----:B------:R-:W4:Y:S01]  /*3fe0*/  LDSM.16.M88.4 R52, [R132+0x3800] ;  /* 0x003800008434783b */ /* 0x000f220000000200 */
[----:B------:R-:W-:Y:S01]  /*3ff0*/  ISETP.GE.AND P2, PT, R6, R123, PT ;  /* 0x0000007b0600720c */ /* 0x000fe20003f46270 */
[----:B------:R-:W-:-:S04]  /*4000*/  DEPBAR.LE SB0, 0x0 ;  /* 0x000080000000791a */ /* 0x000fc80000000000 */
[----:B------:R-:W-:Y:S01]  /*4010*/  HMMA.16816.F32.BF16 R40, R32, R58, R40 ;  /* 0x0000003a2028723c */ /* 0x000fe20000041828 */
[----:B------:R-:W-:Y:S01]  /*4020*/  BAR.SYNC.DEFER_BLOCKING 0x0 ;  /* 0x0000000000007b1d */ /* 0x000fe20000010000 */
[----:B------:R-:W-:Y:S01]  /*4030*/  ISETP.GE.AND P6, PT, R6, R122, PT ;  /* 0x0000007a0600720c */ /* 0x000fe20003fc6270 */
[----:B------:R-:W-:-:S03]  /*4040*/  VIADD R6, R0, 0x11 ;  /* 0x0000001100067836 */ /* 0x000fc60000000000 */
[----:B-1----:R-:W-:Y:S06]  /*4050*/  HMMA.16816.F32.BF16 R72, R8, R16, R72 ;  /* 0x000000100848723c */ /* 0x002fec0000041848 */
[----:B--2---:R-:W-:Y:S01]  /*4060*/  HMMA.16816.F32.BF16 R36, R32, R48, R36 ;  /* 0x000000302024723c */ /* 0x004fe20000041824 */
[----:B------:R-:W-:Y:S01]  /*4070*/  VIADD R16, R0, 0x9 ;  /* 0x0000000900107836 */ /* 0x000fe20000000000 */
[----:B------:R-:W-:-:S04]  /*4080*/  FSEL R17, R44, -INF , !P3 ;  /* 0xff8000002c117808 */ /* 0x000fc80005800000 */
[C---:B------:R-:W-:Y:S01]  /*4090*/  HMMA.16816.F32.BF16 R60, R32.reuse, R50, R60 ;  /* 0x00000032203c723c */ /* 0x040fe2000004183c */
[CC--:B------:R-:W-:Y:S02]  /*40a0*/  ISETP.GE.AND P5, PT, R16.reuse, R123.reuse, PT ;  /* 0x0000007b1000720c */ /* 0x0c0fe40003fa6270 */
[-C--:B------:R-:W-:Y:S01]  /*40b0*/  ISETP.GE.AND P3, PT, R16, R122.reuse, PT ;  /* 0x0000007a1000720c */ /* 0x080fe20003f66270 */
[C---:B------:R-:W-:Y:S01]  /*40c0*/  VIADD R16, R0.reuse, 0x10 ;  /* 0x0000001000107836 */ /* 0x040fe20000000000 */
[----:B------:R-:W-:Y:S01]  /*40d0*/  FSEL R49, R45, -INF , !P4 ;  /* 0xff8000002d317808 */ /* 0x000fe20006000000 */
[----:B---3--:R-:W-:Y:S01]  /*40e0*/  HMMA.16816.F32.BF16 R24, R32, R12, R24 ;  /* 0x0000000c2018723c */ /* 0x008fe20000041818 */
[-C--:B------:R-:W-:Y:S02]  /*40f0*/  ISETP.GE.AND P4, PT, R0, R122.reuse, PT ;  /* 0x0000007a0000720c */ /* 0x080fe40003f86270 */
[----:B------:R-:W-:Y:S02]  /*4100*/  FSEL R45, R40, -INF , !P2 ;  /* 0xff800000282d7808 */ /* 0x000fe40005000000 */
[----:B------:R-:W-:Y:S01]  /*4110*/  FSEL R46, R46, -INF , !P4 ;  /* 0xff8000002e2e7808 */ /* 0x000fe20006000000 */
[----:B------:R-:W-:Y:S01]  /*4120*/  HMMA.16816.F32.BF16 R68, R8, R18, R68 ;  /* 0x000000120844723c */ /* 0x000fe20000041844 */
[----:B------:R-:W-:Y:S01]  /*4130*/  ISETP.GE.AND P2, PT, R16, R123, PT ;  /* 0x0000007b1000720c */ /* 0x000fe20003f46270 */
[----:B------:R-:W-:Y:S01]  /*4140*/  VIADD R13, R0, 0x18 ;  /* 0x00000018000d7836 */ /* 0x000fe20000000000 */
[----:B------:R-:W-:-:S02]  /*4150*/  ISETP.GE.AND P4, PT, R16, R122, PT ;  /* 0x0000007a1000720c */ /* 0x000fc40003f86270 */
[----:B------:R-:W-:Y:S01]  /*4160*/  FSEL R16, R47, -INF , !P1 ;  /* 0xff8000002f107808 */ /* 0x000fe20004800000 */
[C---:B------:R-:W-:Y:S01]  /*4170*/  HMMA.16816.F32.BF16 R20, R32.reuse, R14, R20 ;  /* 0x0000000e2014723c */ /* 0x040fe20000041814 */
[----:B------:R-:W-:Y:S01]  /*4180*/  FSEL R41, R41, -INF , !P5 ;  /* 0xff80000029297808 */ /* 0x000fe20006800000 */
[----:B------:R-:W-:Y:S01]  /*4190*/  VIADD R8, R0, 0x21 ;  /* 0x0000002100087836 */ /* 0x000fe20000000000 */
[----:B------:R-:W-:Y:S01]  /*41a0*/  ISETP.GE.AND P5, PT, R6, R123, PT ;  /* 0x0000007b0600720c */ /* 0x000fe20003fa6270 */
[----:B------:R-:W-:Y:S01]  /*41b0*/  VIADD R9, R0, 0x28 ;  /* 0x0000002800097836 */ /* 0x000fe20000000000 */
[----:B------:R-:W-:Y:S01]  /*41c0*/  ISETP.GE.AND P1, PT, R6, R122, PT ;  /* 0x0000007a0600720c */ /* 0x000fe20003f26270 */
[----:B------:R-:W-:Y:S01]  /*41d0*/  VIADD R6, R0, 0x19 ;  /* 0x0000001900067836 */ /* 0x000fe20000000000 */
[----:B----4-:R-:W-:Y:S01]  /*41e0*/  HMMA.16816.F32.BF16 R72, R32, R52, R72 ;  /* 0x000000342048723c */ /* 0x010fe20000041848 */
[----:B------:R-:W-:Y:S02]  /*41f0*/  FSEL R42, R42, -INF , !P6 ;  /* 0xff8000002a2a7808 */ /* 0x000fe40007000000 */
[----:B------:R-:W-:-:S02]  /*4200*/  FSEL R12, R43, -INF , !P3 ;  /* 0xff8000002b0c7808 */ /* 0x000fc40005800000 */
[CC--:B------:R-:W-:Y:S02]  /*4210*/  ISETP.GE.AND P3, PT, R13.reuse, R123.reuse, PT ;  /* 0x0000007b0d00720c */ /* 0x0c0fe40003f66270 */
[-C--:B------:R-:W-:Y:S02]  /*4220*/  ISETP.GE.AND P6, PT, R13, R122.reuse, PT ;  /* 0x0000007a0d00720c */ /* 0x080fe40003fc6270 */
[----:B------:R-:W-:Y:S02]  /*4230*/  FSEL R13, R36, -INF , !P2 ;  /* 0xff800000240d7808 */ /* 0x000fe40005000000 */
[----:B------:R-:W-:Y:S01]  /*4240*/  FSEL R37, R37, -INF , !P5 ;  /* 0xff80000025257808 */ /* 0x000fe20006800000 */
[----:B------:R-:W-:Y:S01]  /*4250*/  HMMA.16816.F32.BF16 R68, R32, R54, R68 ;  /* 0x000000362044723c */ /* 0x000fe20000041844 */
        /* <DEDUP_REMOVED lines=18> */
[C---:B------:R-:W-:Y:S02]  /*4380*/  ISETP.GE.AND P3, PT, R8.reuse, R123, PT ;  /* 0x0000007b0800720c */ /* 0x040fe40003f66270 */
[----:B------:R-:W-:Y:S02]  /*4390*/  FSEL R163, R25, -INF , !P2 ;  /* 0xff80000019a37808 */ /* 0x000fe40005000000 */
[----:B------:R-:W-:Y:S02]  /*43a0*/  FSEL R169, R21, -INF , !P3 ;  /* 0xff80000015a97808 */ /* 0x000fe40005800000 */
[-C--:B------:R-:W-:Y:S02]  /*43b0*/  ISETP.GE.AND P3, PT, R9, R122.reuse, PT ;  /* 0x0000007a0900720c */ /* 0x080fe40003f66270 */
[----:B------:R-:W-:Y:S01]  /*43c0*/  ISETP.GE.AND P2, PT, R8, R122, PT ;  /* 0x0000007a0800720c */ /* 0x000fe20003f46270 */
[----:B------:R-:W-:Y:S01]  /*43d0*/  VIADD R8, R0, 0x30 ;  /* 0x0000003000087836 */ /* 0x000fe20000000000 */
[----:B------:R-:W-:-:S02]  /*43e0*/  FSEL R115, R75, -INF , !P3 ;  /* 0xff8000004b737808 */ /* 0x000fc40005800000 */
[----:B------:R-:W-:Y:S02]  /*43f0*/  ISETP.GT.AND P3, PT, R153, R148, PT ;  /* 0x000000949900720c */ /* 0x000fe40003f64270 */
[----:B------:R-:W-:Y:S02]  /*4400*/  FSEL R167, R20, -INF , !P5 ;  /* 0xff80000014a77808 */ /* 0x000fe40006800000 */
[----:B------:R-:W-:Y:S02]  /*4410*/  FSEL R168, R26, -INF , !P4 ;  /* 0xff8000001aa87808 */ /* 0x000fe40006000000 */
[CC--:B------:R-:W-:Y:S02]  /*4420*/  ISETP.GE.AND P5, PT, R8.reuse, R123.reuse, PT ;  /* 0x0000007b0800720c */ /* 0x0c0fe40003fa6270 */
[----:B------:R-:W-:Y:S01]  /*4430*/  ISETP.GE.AND P4, PT, R8, R122, PT ;  /* 0x0000007a0800720c */ /* 0x000fe20003f86270 */
[C---:B------:R-:W-:Y:S01]  /*4440*/  VIADD R8, R0.reuse, 0x38 ;  /* 0x0000003800087836 */ /* 0x040fe20000000000 */
[----:B------:R-:W-:Y:S01]  /*4450*/  FSEL R166, R27, -INF , !P1 ;  /* 0xff8000001ba67808 */ /* 0x000fe20004800000 */
[----:B------:R-:W-:Y:S01]  /*4460*/  VIADD R0, R0, 0x39 ;  /* 0x0000003900007836 */ /* 0x000fe20000000000 */
[----:B------:R-:W-:-:S02]  /*4470*/  ISETP.GE.AND P1, PT, R9, R123, PT ;  /* 0x0000007b0900720c */ /* 0x000fc40003f26270 */
        /* <DEDUP_REMOVED lines=74> */
.L_x_6100:
[----:B------:R-:W-:-:S04]  /*4920*/  LEA R0, -R116, RZ, 0x6 ;  /* 0x000000ff74007211 */ /* 0x000fc800078e31ff */
[----:B------:R-:W-:-:S07]  /*4930*/  SHF.R.S32.HI R7, RZ, 0x1f, R0 ;  /* 0x0000001fff077819 */ /* 0x000fce0000011400 */
.L_x_6101:
        /* <DEDUP_REMOVED lines=13> */
[----:B------:R-:W-:Y:S02]  /*4a10*/  @!P2 IADD3 R10, P1, R0, R121, RZ ;  /* 0x00000079000aa210 */ /* 0x000fe40007f3e0ff */
[----:B------:R-:W-:Y:S01]  /*4a20*/  @!P4 LEA.HI.X R27, R23, R11, R22, 0x1, P6 ;  /* 0x0000000b171bc211 */ /* 0x000fe200030f0c16 */
[----:B------:R-:W-:Y:S01]  /*4a30*/  IMAD.X R23, R149, 0x1, R7, P5 ;  /* 0x0000000195177824 */ /* 0x000fe200028e0607 */
[----:B------:R-:W-:Y:S01]  /*4a40*/  @!P4 IADD3 R22, P5, R2, R121, RZ ;  /* 0x000000790216c210 */ /* 0x000fe20007fbe0ff */
[----:B------:R-:W1:Y:S01]  /*4a50*/  @!P4 LDC.64 R14, c[0x0][0x218] ;  /* 0x00008600ff0ecb82 */ /* 0x000e620000000a00 */
[--C-:B------:R-:W-:Y:S01]  /*4a60*/  @!P2 IMAD.X R11, R7, 0x1, R120.reuse, P1 ;  /* 0x00000001070ba824 */ /* 0x100fe200008e0678 */
[C---:B---3--:R-:W-:Y:S01]  /*4a70*/  @!P2 LEA R32, P1, R10.reuse, R8, 0x1 ;  /* 0x000000080a20a211 */ /* 0x048fe200078208ff */
[----:B------:R-:W-:Y:S01]  /*4a80*/  @!PT LDS RZ, [RZ] ;  /* 0x00000000fffff984 */ /* 0x000fe20000000800 */
[----:B------:R-:W-:Y:S01]  /*4a90*/  @!PT LDS RZ, [RZ] ;  /* 0x00000000fffff984 */ /* 0x000fe20000000800 */
[----:B------:R-:W-:Y:S01]  /*4aa0*/  @!PT LDS RZ, [RZ] ;  /* 0x00000000fffff984 */ /* 0x000fe20000000800 */
[----:B------:R2:W-:Y:S01]  /*4ab0*/  @!P4 LDGSTS.E.BYPASS.LTC128B.128 [R154+0x4000], desc[UR10][R26.64] ;  /* 0x040000001a9acfae */ /* 0x0005e2000b901d4a */
[C-C-:B------:R-:W-:Y:S02]  /*4ac0*/  @!P4 IMAD.X R25, R23.reuse, 0x1, R120.reuse, P5 ;  /* 0x000000011719c824 */ /* 0x140fe400028e0678 */
[----:B------:R-:W-:Y:S01]  /*4ad0*/  @!P2 LEA.HI.X R33, R10, R9, R11, 0x1, P1 ;  /* 0x000000090a21a211 */ /* 0x000fe200008f0c0b */
[----:B------:R2:W-:Y:S01]  /*4ae0*/  @P2 STS.128 [R154+0x6000], RZ ;  /* 0x006000ff9a002388 */ /* 0x0005e20000000c00 */
[----:B------:R-:W-:Y:S01]  /*4af0*/  @!P2 IADD3 R24, P1, R2, R121, RZ ;  /* 0x000000790218a210 */ /* 0x000fe20007f3e0ff */
[----:B------:R-:W3:Y:S01]  /*4b00*/  @!P2 LDC.64 R10, c[0x0][0x218] ;  /* 0x00008600ff0aab82 */ /* 0x000ee20000000a00 */
[----:B------:R-:W-:Y:S01]  /*4b10*/  IADD3 R2, P5, R150, R2, RZ ;  /* 0x0000000296027210 */ /* 0x000fe20007fbe0ff */
[----:B------:R-:W-:Y:S01]  /*4b20*/  @!PT LDS RZ, [RZ] ;  /* 0x00000000fffff984 */ /* 0x000fe20000000800 */
[----:B------:R-:W-:Y:S01]  /*4b30*/  @!PT LDS RZ, [RZ] ;  /* 0x00000000fffff984 */ /* 0x000fe20000000800 */
[----:B------:R-:W-:Y:S01]  /*4b40*/  @!PT LDS RZ, [RZ] ;  /* 0x00000000fffff984 */ /* 0x000fe20000000800 */
[----:B------:R2:W-:Y:S01]  /*4b50*/  @!P2 LDGSTS.E.BYPASS.LTC128B.128 [R154+0x6000], desc[UR10][R32.64+0x80] ;  /* 0x06000080209aafae */ /* 0x0005e2000b901d4a */
[----:B----4-:R-:W-:Y:S01]  /*4b60*/  @!P4 LEA R34, P6, R22, R20, 0x1 ;  /* 0x000000141622c211 */ /* 0x010fe200078c08ff */
[----:B------:R-:W-:-:S02]  /*4b70*/  @!P2 IMAD.X R20, R23, 0x1, R120, P1 ;  /* 0x000000011714a824 */ /* 0x000fc400008e0678 */
[----:B------:R-:W-:Y:S01]  /*4b80*/  IMAD.X R23, R149, 0x1, R23, P5 ;  /* 0x0000000195177824 */ /* 0x000fe200028e0617 */
[----:B-----5:R-:W-:Y:S01]  /*4b90*/  @!P2 LEA R38, P1, R24, R18, 0x1 ;  /* 0x000000121826a211 */ /* 0x020fe200078208ff */
[----:B------:R-:W4:Y:S01]  /*4ba0*/  @!P4 LDC.64 R8, c[0x0][0x218] ;  /* 0x00008600ff08cb82 */ /* 0x000f220000000a00 */
[----:B------:R-:W-:Y:S01]  /*4bb0*/  @!P4 IADD3 R18, P5, R2, R121, RZ ;  /* 0x000000790212c210 */ /* 0x000fe20007fbe0ff */
[----:B------:R2:W-:Y:S01]  /*4bc0*/  @P4 STS.128 [R154+0x4800], RZ ;  /* 0x004800ff9a004388 */ /* 0x0005e20000000c00 */
[----:B------:R-:W-:Y:S02]  /*4bd0*/  @!P2 LEA.HI.X R39, R24, R19, R20, 0x1, P1 ;  /* 0x000000131827a211 */ /* 0x000fe400008f0c14 */
[----:B------:R-:W-:Y:S01]  /*4be0*/  @!P4 LEA.HI.X R35, R22, R21, R25, 0x1, P6 ;  /* 0x000000151623c211 */ /* 0x000fe200030f0c19 */
[----:B------:R-:W-:Y:S01]  /*4bf0*/  @!P4 IMAD.X R19, R23, 0x1, R120, P5 ;  /* 0x000000011713c824 */ /* 0x000fe200028e0678 */
[----:B-1----:R-:W-:Y:S02]  /*4c00*/  @!P4 LEA R20, P1, R18, R14, 0x1 ;  /* 0x0000000e1214c211 */ /* 0x002fe400078208ff */
[----:B------:R-:W-:Y:S01]  /*4c10*/  IADD3 R14, P5, R150, R2, RZ ;  /* 0x00000002960e7210 */ /* 0x000fe20007fbe0ff */
[----:B------:R-:W-:Y:S01]  /*4c20*/  @!PT LDS RZ, [RZ] ;  /* 0x00000000fffff984 */ /* 0x000fe20000000800 */
[----:B------:R-:W-:Y:S01]  /*4c30*/  @!PT LDS RZ, [RZ] ;  /* 0x00000000fffff984 */ /* 0x000fe20000000800 */
[----:B------:R-:W-:Y:S01]  /*4c40*/  @!PT LDS RZ, [RZ] ;  /* 0x00000000fffff984 */ /* 0x000fe20000000800 */
[----:B------:R2:W-:Y:S01]  /*4c50*/  @!P4 LDGSTS.E.BYPASS.LTC128B.128 [R154+0x4800], desc[UR10][R34.64] ;  /* 0x04800000229acfae */ /* 0x0005e2000b901d4a */
[----:B------:R-:W-:-:S02]  /*4c60*/  @!P4 LEA.HI.X R21, R18, R15, R19, 0x1, P1 ;  /* 0x0000000f1215c211 */ /* 0x000fc400008f0c13 */
[-C--:B------:R-:W-:Y:S01]  /*4c70*/  @!P2 IADD3 R2, P1, R2, R121.reuse, RZ ;  /* 0x000000790202a210 */ /* 0x080fe20007f3e0ff */
[----:B------:R-:W-:Y:S01]  /*4c80*/  IMAD.X R15, R149, 0x1, R23, P5 ;  /* 0x00000001950f7824 */ /* 0x000fe200028e0617 */
[----:B------:R-:W-:Y:S01]  /*4c90*/  @!P4 IADD3 R18, P5, R14, R121, RZ ;  /* 0x000000790e12c210 */ /* 0x000fe20007fbe0ff */
[----:B------:R2:W-:Y:S02]  /*4ca0*/  @P2 STS.128 [R154+0x6800], RZ ;  /* 0x006800ff9a002388 */ /* 0x0005e40000000c00 */
[--C-:B------:R-:W-:Y:S01]  /*4cb0*/  @!P2 IMAD.X R23, R23, 0x1, R120.reuse, P1 ;  /* 0x000000011717a824 */ /* 0x100fe200008e0678 */
[C---:B---3--:R-:W-:Y:S01]  /*4cc0*/  @!P2 LEA R22, P1, R2.reuse, R10, 0x1 ;  /* 0x0000000a0216a211 */ /* 0x048fe200078208ff */
[----:B------:R-:W-:Y:S01]  /*4cd0*/  @!P4 IMAD.X R10, R15, 0x1, R120, P5 ;  /* 0x000000010f0ac824 */ /* 0x000fe200028e0678 */
[----:B------:R-:W-:Y:S01]  /*4ce0*/  @!PT LDS RZ, [RZ] ;  /* 0x00000000fffff984 */ /* 0x000fe20000000800 */
[----:B------:R-:W-:Y:S01]  /*4cf0*/  @!PT LDS RZ, [RZ] ;  /* 0x00000000fffff984 */ /* 0x000fe20000000800 */
[----:B------:R-:W-:Y:S01]  /*4d00*/  @!PT LDS RZ, [RZ] ;  /* 0x00000000fffff984 */ /* 0x000fe20000000800 */
[----:B------:R2:W-:Y:S02]  /*4d10*/  @!P2 LDGSTS.E.BYPASS.LTC128B.128 [R154+0x6800], desc[UR10][R38.64+0x80] ;  /* 0x06800080269aafae */ /* 0x0005e4000b901d4a */
[----:B------:R-:W-:-:S02]  /*4d20*/  @!P2 LEA.HI.X R23, R2, R11, R23, 0x1, P1 ;  /* 0x0000000b0217a211 */ /* 0x000fc400008f0c17 */
[C---:B----4-:R-:W-:Y:S01]  /*4d30*/  @!P4 LEA R8, P5, R18.reuse, R8, 0x1 ;  /* 0x000000081208c211 */ /* 0x050fe200078a08ff */
        /* <DEDUP_REMOVED lines=27> */
.L_x_6103:
[----:B------:R-:W-:Y:S05]  /*4ef0*/  BSYNC B0 ;  /* 0x0000000000007941 */ /* 0x000fea0003800000 */
.L_x_6102:
[----:B------:R-:W0:Y:S01]  /*4f00*/  LDGDEPBAR ;  /* 0x00000000000079af */ /* 0x000e220000000000 */
[----:B------:R-:W-:-:S04]  /*4f10*/  IADD3 R121, P1, R0, R121, RZ ;  /* 0x0000007900797210 */ /* 0x000fc80007f3e0ff */
[----:B------:R-:W-:-:S09]  /*4f20*/  IADD3.X R120, R7, R120, RZ, P1, !PT ;  /* 0x0000007807787210 */ /* 0x000fd20000ffe4ff */
.L_x_6099:
        /* <DEDUP_REMOVED lines=22> */
[----:B-12---:R-:W-:Y:S02]  /*5090*/  FMNMX.FTZ R9, R169, R0, !PT ;  /* 0x00000000a9097209 */ /* 0x006fe40007810000 */
[----:B------:R-:W-:Y:S02]  /*50a0*/  FMNMX.FTZ R7, R164, R7, !PT ;  /* 0x00000007a4077209 */ /* 0x000fe40007810000 */
[----:B------:R-:W-:Y:S02]  /*50b0*/  FMNMX.FTZ R0, R112, R9, !PT ;  /* 0x0000000970007209 */ /* 0x000fe40007810000 */
[----:B------:R-:W-:-:S02]  /*50c0*/  LEA R140, R4, UR4, 0x1 ;  /* 0x00000004048c7c11 */ /* 0x000fc4000f8e08ff */
[----:B------:R-:W-:Y:S02]  /*50d0*/  FMNMX.FTZ R9, R111, R0, !PT ;  /* 0x000000006f097209 */ /* 0x000fe40007810000 */
[----:B------:R-:W-:Y:S01]  /*50e0*/  FMNMX.FTZ R0, R124, R7, !PT ;  /* 0x000000077c007209 */ /* 0x000fe20007810000 */
[----:B------:R-:W-:Y:S01]  /*50f0*/  LDSM.16.MT88.4 R68, [R140+0xa000] ;  /* 0x00a000008c44783b */ /* 0x000fe20000004200 */
[----:B------:R-:W-:Y:S02]  /*5100*/  FMNMX.FTZ R10, R126, R9, !PT ;  /* 0x000000097e0a7209 */ /* 0x000fe40007810000 */
[----:B------:R-:W-:Y:S02]  /*5110*/  FMNMX.FTZ R7, R115, R0, !PT ;  /* 0x0000000073077209 */ /* 0x000fe40007810000 */
[----:B------:R-:W-:Y:S02]  /*5120*/  FMNMX.FTZ R10, R125, R10, !PT ;  /* 0x0000000a7d0a7209 */ /* 0x000fe40007810000 */
[----:B------:R-:W-:-:S02]  /*5130*/  FMNMX.FTZ R8, R114, R7, !PT ;  /* 0x0000000772087209 */ /* 0x000fc40007810000 */
[----:B------:R-:W-:Y:S01]  /*5140*/  LEA R138, R5, R140, 0x1 ;  /* 0x0000008c058a7211 */ /* 0x000fe200078e08ff */
[----:B------:R-:W1:Y:S01]  /*5150*/  SHFL.BFLY PT, R9, R10, 0x2, 0x1f ;  /* 0x0c401f000a097f89 */ /* 0x000e6200000e0000 */
[----:B------:R-:W-:Y:S02]  /*5160*/  FMNMX.FTZ R8, R113, R8, !PT ;  /* 0x0000000871087209 */ /* 0x000fe40007810000 */
[C---:B------:R-:W-:Y:S01]  /*5170*/  LEA R137, R3.reuse, R140, 0x1 ;  /* 0x0000008c03897211 */ /* 0x040fe200078e08ff */
[----:B------:R-:W-:Y:S01]  /*5180*/  LDSM.16.MT88.4 R76, [R138+0xa000] ;  /* 0x00a000008a4c783b */ /* 0x000fe20000004200 */
[----:B------:R-:W-:-:S03]  /*5190*/  LEA R136, R3, R138, 0x1 ;  /* 0x0000008a03887211 */ /* 0x000fc600078e08ff */
[----:B------:R-:W2:Y:S04]  /*51a0*/  SHFL.BFLY PT, R7, R8, 0x2, 0x1f ;  /* 0x0c401f0008077f89 */ /* 0x000ea800000e0000 */
[----:B------:R-:W-:Y:S04]  /*51b0*/  LDSM.16.MT88.4 R52, [R137+0x8000] ;  /* 0x008000008934783b */ /* 0x000fe80000004200 */
[----:B------:R-:W-:Y:S04]  /*51c0*/  LDSM.16.MT88.4 R80, [R137+0xa000] ;  /* 0x00a000008950783b */ /* 0x000fe80000004200 */
[----:B------:R-:W-:Y:S01]  /*51d0*/  LDSM.16.MT88.4 R24, [R137+0x8800] ;  /* 0x008800008918783b */ /* 0x000fe20000004200 */
[----:B-1----:R-:W-:-:S03]  /*51e0*/  FMNMX.FTZ R9, R10, R9, !PT ;  /* 0x000000090a097209 */ /* 0x002fc60007810000 */
[----:B------:R-:W-:Y:S04]  /*51f0*/  LDSM.16.MT88.4 R20, [R136+0x8800] ;  /* 0x008800008814783b */ /* 0x000fe80000004200 */
        /* <DEDUP_REMOVED lines=17> */
[--C-:B------:R-:W-:Y:S01]  /*5310*/  FFMA.FTZ R100, R41, UR12, -R162.reuse ;  /* 0x0000000c29647c23 */ /* 0x100fe200080108a2 */
[----:B------:R-:W-:Y:S01]  /*5320*/  MUFU.EX2 R105, R105 ;  /* 0x0000006900697308 */ /* 0x000fe20000000800 */
[--C-:B------:R-:W-:Y:S01]  /*5330*/  FFMA.FTZ R110, R46, UR12, -R127.reuse ;  /* 0x0000000c2e6e7c23 */ /* 0x100fe2000801087f */
[--C-:B------:R-:W-:Y:S01]  /*5340*/  FFMA.FTZ R109, R16, UR12, -R127.reuse ;  /* 0x0000000c106d7c23 */ /* 0x100fe2000801087f */
[----:B------:R-:W2:Y:S01]  /*5350*/  LDSM.16.MT88.4 R44, [R138+0x8000] ;  /* 0x008000008a2c783b */ /* 0x000ea20000004200 */
        /* <DEDUP_REMOVED lines=11> */
[----:B------:R-:W3:Y:S01]  /*5410*/  LDSM.16.MT88.4 R60, [R136+0x8000] ;  /* 0x00800000883c783b */ /* 0x000ee20000004200 */
[----:B------:R-:W4:Y:S01]  /*5420*/  MUFU.EX2 R107, R107 ;  /* 0x0000006b006b7308 */ /* 0x000f220000000800 */
[--C-:B------:R-:W-:Y:S01]  /*5430*/  FFMA.FTZ R112, R112, UR12, -R162.reuse ;  /* 0x0000000c70707c23 */ /* 0x100fe200080108a2 */
[--C-:B------:R-:W-:Y:S01]  /*5440*/  FFMA.FTZ R111, R111, UR12, -R162.reuse ;  /* 0x0000000c6f6f7c23 */ /* 0x100fe200080108a2 */
[----:B------:R-:W-:Y:S01]  /*5450*/  FFMA.FTZ R126, R126, UR12, -R162 ;  /* 0x0000000c7e7e7c23 */ /* 0x000fe200080108a2 */
[--C-:B------:R-:W-:Y:S01]  /*5460*/  FFMA.FTZ R124, R124, UR12, -R127.reuse ;  /* 0x0000000c7c7c7c23 */ /* 0x100fe2000801087f */
[--C-:B------:R-:W-:Y:S01]  /*5470*/  FFMA.FTZ R115, R115, UR12, -R127.reuse ;  /* 0x0000000c73737c23 */ /* 0x100fe2000801087f */
[----:B------:R-:W-:-:S02]  /*5480*/  FFMA.FTZ R114, R114, UR12, -R127 ;  /* 0x0000000c72727c23 */ /* 0x000fc4000801087f */
[----:B------:R-:W5:Y:S08]  /*5490*/  MUFU.EX2 R100, R100 ;  /* 0x0000006400647308 */ /* 0x000f700000000800 */
[----:B------:R-:W-:Y:S01]  /*54a0*/  MUFU.EX2 R110, R110 ;  /* 0x0000006e006e7308 */ /* 0x000fe20000000800 */
[----:B----4-:R-:W-:Y:S01]  /*54b0*/  F2FP.BF16.F32.PACK_AB R88, R107, R108 ;  /* 0x0000006c6b58723e */ /* 0x010fe200000010ff */
[----:B------:R-:W-:-:S06]  /*54c0*/  FADD.FTZ R108, R108, R107 ;  /* 0x0000006b6c6c7221 */ /* 0x000fcc0000010000 */
[----:B------:R-:W4:Y:S01]  /*54d0*/  MUFU.EX2 R109, R109 ;  /* 0x0000006d006d7308 */ /* 0x000f220000000800 */
[----:B-----5:R-:W-:Y:S01]  /*54e0*/  F2FP.BF16.F32.PACK_AB R90, R100, R105 ;  /* 0x00000069645a723e */ /* 0x020fe200000010ff */
[----:B------:R-:W-:-:S04]  /*54f0*/  FADD.FTZ R105, R105, R108 ;  /* 0x0000006c69697221 */ /* 0x000fc80000010000 */
[----:B------:R-:W-:Y:S02]  /*5500*/  FADD.FTZ R100, R100, R105 ;  /* 0x0000006964647221 */ /* 0x000fe40000010000 */
[----:B------:R-:W-:Y:S08]  /*5510*/  MUFU.EX2 R106, R106 ;  /* 0x0000006a006a7308 */ /* 0x000ff00000000800 */
[----:B------:R-:W5:Y:S01]  /*5520*/  MUFU.EX2 R103, R103 ;  /* 0x0000006700677308 */ /* 0x000f620000000800 */
[----:B----4-:R-:W-:Y:S01]  /*5530*/  F2FP.BF16.F32.PACK_AB R89, R109, R110 ;  /* 0x0000006e6d59723e */ /* 0x010fe200000010ff */
[----:B------:R-:W-:-:S06]  /*5540*/  FADD.FTZ R109, R110, R109 ;  /* 0x0000006d6e6d7221 */ /* 0x000fcc0000010000 */
[----:B------:R-:W-:Y:S08]  /*5550*/  MUFU.EX2 R35, R35 ;  /* 0x0000002300237308 */ /* 0x000ff00000000800 */
[----:B------:R-:W4:Y:S01]  /*5560*/  MUFU.EX2 R34, R34 ;  /* 0x0000002200227308 */ /* 0x000f220000000800 */
[----:B-----5:R-:W-:Y:S01]  /*5570*/  F2FP.BF16.F32.PACK_AB R91, R103, R106 ;  /* 0x0000006a675b723e */ /* 0x020fe200000010ff */
[----:B------:R-:W-:-:S04]  /*5580*/  FADD.FTZ R106, R106, R109 ;  /* 0x0000006d6a6a7221 */ /* 0x000fc80000010000 */
[----:B------:R-:W-:Y:S02]  /*5590*/  FADD.FTZ R103, R103, R106 ;  /* 0x0000006a67677221 */ /* 0x000fe40000010000 */
[C---:B-1----:R-:W-:Y:S01]  /*55a0*/  HMMA.16816.F32.BF16 R96, R88.reuse, R36, RZ ;  /* 0x000000245860723c */ /* 0x042fe200000418ff */
[----:B------:R-:W-:Y:S05]  /*55b0*/  MUFU.EX2 R33, R33 ;  /* 0x0000002100217308 */ /* 0x000fea0000000800 */
[C---:B--2---:R-:W-:Y:S03]  /*55c0*/  HMMA.16816.F32.BF16 R40, R88.reuse, R44, RZ ;  /* 0x0000002c5828723c */ /* 0x044fe600000418ff */
[----:B------:R-:W1:Y:S01]  /*55d0*/  MUFU.EX2 R32, R32 ;  /* 0x0000002000207308 */ /* 0x000e620000000800 */
[C---:B----4-:R-:W-:Y:S01]  /*55e0*/  F2FP.BF16.F32.PACK_AB R4, R34.reuse, R35 ;  /* 0x000000232204723e */ /* 0x050fe200000010ff */
[----:B------:R-:W-:Y:S01]  /*55f0*/  FADD.FTZ R35, R35, R100 ;  /* 0x0000006423237221 */ /* 0x000fe20000010000 */
[----:B------:R-:W-:Y:S03]  /*5600*/  HMMA.16816.F32.BF16 R36, R88, R38, RZ ;  /* 0x000000265824723c */ /* 0x000fe600000418ff */
[----:B------:R-:W-:-:S02]  /*5610*/  FADD.FTZ R34, R34, R35 ;  /* 0x0000002322227221 */ /* 0x000fc40000010000 */
[----:B------:R-:W-:Y:S01]  /*5620*/  MUFU.EX2 R104, R104 ;  /* 0x0000006800687308 */ /* 0x000fe20000000800 */
[C---:B------:R-:W-:Y:S06]  /*5630*/  HMMA.16816.F32.BF16 R44, R88.reuse, R46, RZ ;  /* 0x0000002e582c723c */ /* 0x040fec00000418ff */
        /* <DEDUP_REMOVED lines=15> */
[C---:B---3--:R-:W-:Y:S01]  /*5730*/  HMMA.16816.F32.BF16 R56, R88.reuse, R60, RZ ;  /* 0x0000003c5838723c */ /* 0x048fe200000418ff */
[----:B-1----:R-:W-:Y:S01]  /*5740*/  F2FP.BF16.F32.PACK_AB R7, R3, R102 ;  /* 0x000000660307723e */ /* 0x002fe200000010ff */
[----:B------:R-:W1:Y:S01]  /*5750*/  LDSM.16.MT88.4 R16, [R136+0xa000] ;  /* 0x00a000008810783b */ /* 0x000e620000004200 */
[----:B------:R-:W-:Y:S03]  /*5760*/  MUFU.EX2 R111, R111 ;  /* 0x0000006f006f7308 */ /* 0x000fe60000000800 */
[----:B------:R-:W-:Y:S01]  /*5770*/  HMMA.16816.F32.BF16 R92, R88, R80, RZ ;  /* 0x00000050585c723c */ /* 0x000fe200000418ff */
[----:B------:R-:W-:-:S04]  /*5780*/  FADD.FTZ R102, R102, R101 ;  /* 0x0000006566667221 */ /* 0x000fc80000010000 */
[----:B------:R-:W-:Y:S01]  /*5790*/  FADD.FTZ R102, R3, R102 ;  /* 0x0000006603667221 */ /* 0x000fe20000010000 */
[C---:B------:R-:W-:Y:S01]  /*57a0*/  HMMA.16816.F32.BF16 R96, R4.reuse, R12, R96 ;  /* 0x0000000c0460723c */ /* 0x040fe20000041860 */
        /* <DEDUP_REMOVED lines=8> */
[C---:B------:R-:W-:Y:S06]  /*5830*/  HMMA.16816.F32.BF16 R52, R88.reuse, R54, RZ ;  /* 0x000000365834723c */ /* 0x040fec00000418ff */
[C---:B------:R-:W-:Y:S06]  /*5840*/  HMMA.16816.F32.BF16 R60, R88.reuse, R62, RZ ;  /* 0x0000003e583c723c */ /* 0x040fec00000418ff */
[C---:B------:R-:W-:Y:S06]  /*5850*/  HMMA.16816.F32.BF16 R80, R88.reuse, R82, RZ ;  /* 0x000000525850723c */ /* 0x040fec00000418ff */
[----:B-1----:R-:W-:Y:S06]  /*5860*/  HMMA.16816.F32.BF16 R84, R88, R16, RZ ;  /* 0x000000105854723c */ /* 0x002fec00000418ff */
[C---:B--2---:R-:W-:Y:S06]  /*5870*/  HMMA.16816.F32.BF16 R64, R4.reuse, R12, R64 ;  /* 0x0000000c0440723c */ /* 0x044fec0000041840 */
[C---:B------:R-:W-:Y:S01]  /*5880*/  HMMA.16816.F32.BF16 R68, R4.reuse, R14, R68 ;  /* 0x0000000e0444723c */ /* 0x040fe20000041844 */
[----:B------:R-:W1:Y:S05]  /*5890*/  LDSM.16.MT88.4 R12, [R137+0xa800] ;  /* 0x00a80000890c783b */ /* 0x000e6a0000004200 */
[C---:B---3--:R-:W-:Y:S06]  /*58a0*/  HMMA.16816.F32.BF16 R72, R4.reuse, R8, R72 ;  /* 0x000000080448723c */ /* 0x048fec0000041848 */
[----:B------:R-:W-:Y:S01]  /*58b0*/  HMMA.16816.F32.BF16 R76, R4, R10, R76 ;  /* 0x0000000a044c723c */ /* 0x000fe2000004184c */
[----:B------:R-:W2:Y:S05]  /*58c0*/  LDSM.16.MT88.4 R8, [R136+0xa800] ;  /* 0x00a800008808783b */ /* 0x000eaa0000004200 */
[----:B------:R-:W-:Y:S01]  /*58d0*/  HMMA.16816.F32.BF16 R88, R88, R18, RZ ;  /* 0x000000125858723c */ /* 0x000fe200000418ff */
[----:B------:R-:W-:Y:S05]  /*58e0*/  LDSM.16.MT88.4 R16, [R140+0x9800] ;  /* 0x009800008c10783b */ /* 0x000fea0000004200 */
[C---:B------:R-:W-:Y:S06]  /*58f0*/  HMMA.16816.F32.BF16 R48, R4.reuse, R24, R48 ;  /* 0x000000180430723c */ /* 0x040fec0000041830 */
[----:B------:R-:W-:Y:S01]  /*5900*/  HMMA.16816.F32.BF16 R52, R4, R26, R52 ;  /* 0x0000001a0434723c */ /* 0x000fe20000041834 */
[--C-:B------:R-:W-:Y:S01]  /*5910*/  FFMA.FTZ R25, R168, UR12, -R127.reuse ;  /* 0x0000000ca8197c23 */ /* 0x100fe2000801087f */
[----:B------:R-:W-:Y:S01]  /*5920*/  FFMA.FTZ R24, R166, UR12, -R127 ;  /* 0x0000000ca6187c23 */ /* 0x000fe2000801087f */
[----:B------:R-:W-:-:S03]  /*5930*/  LEA R168, P1, R121, UR8, 0x1 ;  /* 0x0000000879a87c11 */ /* 0x000fc6000f8208ff */
[C---:B------:R-:W-:Y:S01]  /*5940*/  HMMA.16816.F32.BF16 R56, R4.reuse, R20, R56 ;  /* 0x000000140438723c */ /* 0x040fe20000041838 */
[--C-:B------:R-:W-:Y:S01]  /*5950*/  FFMA.FTZ R27, R165, UR12, -R162.reuse ;  /* 0x0000000ca51b7c23 */ /* 0x100fe200080108a2 */
[----:B------:R-:W-:Y:S01]  /*5960*/  FFMA.FTZ R26, R163, UR12, -R162 ;  /* 0x0000000ca31a7c23 */ /* 0x000fe200080108a2 */
[----:B------:R-:W-:Y:S01]  /*5970*/  MUFU.EX2 R25, R25 ;  /* 0x0000001900197308 */ /* 0x000fe20000000800 */
[----:B------:R-:W-:Y:S02]  /*5980*/  LEA.HI.X R166, R121, UR9, R120, 0x1, P1 ;  /* 0x0000000979a67c11 */ /* 0x000fe400088f0c78 */
[C---:B-1----:R-:W-:Y:S01]  /*5990*/  HMMA.16816.F32.BF16 R92, R4.reuse, R12, R92 ;  /* 0x0000000c045c723c */ /* 0x042fe2000004185c */
[--C-:B------:R-:W-:Y:S01]  /*59a0*/  FFMA.FTZ R21, R170, UR12, -R127.reuse ;  /* 0x0000000caa157c23 */ /* 0x100fe2000801087f */
[--C-:B------:R-:W-:Y:S01]  /*59b0*/  FFMA.FTZ R20, R164, UR12, -R127.reuse ;  /* 0x0000000ca4147c23 */ /* 0x100fe2000801087f */
[----:B------:R-:W-:Y:S02]  /*59c0*/  FFMA.FTZ R170, R113, UR12, -R127 ;  /* 0x0000000c71aa7c23 */ /* 0x000fe4000801087f */
[----:B------:R-:W-:Y:S01]  /*59d0*/  MUFU.EX2 R27, R27 ;  /* 0x0000001b001b7308 */ /* 0x000fe20000000800 */
[C---:B------:R-:W-:Y:S01]  /*59e0*/  HMMA.16816.F32.BF16 R80, R4.reuse, R14, R80 ;  /* 0x0000000e0450723c */ /* 0x040fe20000041850 */
[----:B------:R-:W1:Y:S05]  /*59f0*/  LDSM.16.MT88.4 R12, [R140+0x9000] ;  /* 0x009000008c0c783b */ /* 0x000e6a0000004200 */
[C---:B--2---:R-:W-:Y:S01]  /*5a00*/  HMMA.16816.F32.BF16 R84, R4.reuse, R8, R84 ;  /* 0x000000080454723c */ /* 0x044fe20000041854 */
[----:B------:R-:W2:Y:S05]  /*5a10*/  MUFU.EX2 R26, R26 ;  /* 0x0000001a001a7308 */ /* 0x000eaa0000000800 */
[C---:B------:R-:W-:Y:S01]  /*5a20*/  HMMA.16816.F32.BF16 R88, R4.reuse, R10, R88 ;  /* 0x0000000a0458723c */ /* 0x040fe20000041858 */
[----:B------:R-:W3:Y:S02]  /*5a30*/  LDSM.16.MT88.4 R8, [R138+0x9000] ;  /* 0x009000008a08783b */ /* 0x000ee40000004200 */
[----:B------:R-:W4:Y:S03]  /*5a40*/  MUFU.EX2 R24, R24 ;  /* 0x0000001800187308 */ /* 0x000f260000000800 */
[----:B------:R-:W-:Y:S05]  /*5a50*/  HMMA.16816.F32.BF16 R60, R4, R22, R60 ;  /* 0x00000016043c723c */ /* 0x000fea000004183c */
[----:B------:R-:W-:Y:S02]  /*5a60*/  MUFU.EX2 R21, R21 ;  /* 0x0000001500157308 */ /* 0x000fe40000000800 */
[--C-:B------:R-:W-:Y:S01]  /*5a70*/  FFMA.FTZ R23, R167, UR12, -R162.reuse ;  /* 0x0000000ca7177c23 */ /* 0x100fe200080108a2 */
[--C-:B------:R-:W-:Y:S01]  /*5a80*/  FFMA.FTZ R22, R169, UR12, -R162.reuse ;  /* 0x0000000ca9167c23 */ /* 0x100fe200080108a2 */
[----:B--2---:R-:W-:Y:S01]  /*5a90*/  F2FP.BF16.F32.PACK_AB R4, R26, R27 ;  /* 0x0000001b1a04723e */ /* 0x004fe200000010ff */
[----:B------:R-:W-:Y:S01]  /*5aa0*/  FFMA.FTZ R167, R125, UR12, -R162 ;  /* 0x0000000c7da77c23 */ /* 0x000fe200080108a2 */
[----:B------:R-:W-:-:S02]  /*5ab0*/  FADD.FTZ R27, R27, R32 ;  /* 0x000000201b1b7221 */ /* 0x000fc40000010000 */
[----:B------:R-:W2:Y:S01]  /*5ac0*/  MUFU.EX2 R23, R23 ;  /* 0x0000001700177308 */ /* 0x000ea20000000800 */
[----:B----4-:R-:W-:Y:S01]  /*5ad0*/  F2FP.BF16.F32.PACK_AB R5, R24, R25 ;  /* 0x000000191805723e */ /* 0x010fe200000010ff */
[----:B------:R-:W-:Y:S01]  /*5ae0*/  FADD.FTZ R25, R25, R102 ;  /* 0x0000006619197221 */ /* 0x000fe20000010000 */
[----:B------:R-:W-:-:S03]  /*5af0*/  FADD.FTZ R26, R26, R27 ;  /* 0x0000001b1a1a7221 */ /* 0x000fc60000010000 */
[----:B------:R-:W-:Y:S02]  /*5b00*/  FADD.FTZ R24, R24, R25 ;  /* 0x0000001918187221 */ /* 0x000fe40000010000 */
[----:B------:R-:W4:Y:S08]  /*5b10*/  MUFU.EX2 R22, R22 ;  /* 0x0000001600167308 */ /* 0x000f300000000800 */
[----:B------:R-:W5:Y:S01]  /*5b20*/  MUFU.EX2 R20, R20 ;  /* 0x0000001400147308 */ /* 0x000f620000000800 */
[----:B--2---:R-:W-:-:S07]  /*5b30*/  FADD.FTZ R3, R23, R26 ;  /* 0x0000001a17037221 */ /* 0x004fce0000010000 */
[----:B------:R-:W2:Y:S01]  /*5b40*/  MUFU.EX2 R167, R167 ;  /* 0x000000a700a77308 */ /* 0x000ea20000000800 */
[C---:B----4-:R-:W-:Y:S01]  /*5b50*/  F2FP.BF16.F32.PACK_AB R6, R22.reuse, R23 ;  /* 0x000000171606723e */ /* 0x050fe200000010ff */
[----:B------:R-:W-:-:S06]  /*5b60*/  FADD.FTZ R3, R22, R3 ;  /* 0x0000000316037221 */ /* 0x000fcc0000010000 */
[----:B------:R-:W-:Y:S01]  /*5b70*/  MUFU.EX2 R113, R114 ;  /* 0x0000007200717308 */ /* 0x000fe20000000800 */
[----:B-----5:R-:W-:Y:S01]  /*5b80*/  F2FP.BF16.F32.PACK_AB R7, R20, R21 ;  /* 0x000000151407723e */ /* 0x020fe200000010ff */
[----:B------:R-:W-:-:S04]  /*5b90*/  FADD.FTZ R21, R21, R24 ;  /* 0x0000001815157221 */ /* 0x000fc80000010000 */
[----:B------:R-:W-:Y:S02]  /*5ba0*/  FADD.FTZ R21, R20, R21 ;  /* 0x0000001514157221 */ /* 0x000fe40000010000 */
[C---:B-1----:R-:W-:Y:S01]  /*5bb0*/  HMMA.16816.F32.BF16 R96, R4.reuse, R12, R96 ;  /* 0x0000000c0460723c */ /* 0x042fe20000041860 */
[----:B------:R-:W1:Y:S05]  /*5bc0*/  MUFU.EX2 R170, R170 ;  /* 0x000000aa00aa7308 */ /* 0x000e6a0000000800 */
[C---:B------:R-:W-:Y:S01]  /*5bd0*/  HMMA.16816.F32.BF16 R36, R4.reuse, R14, R36 ;  /* 0x0000000e0424723c */ /* 0x040fe20000041824 */
[----:B------:R-:W4:Y:S05]  /*5be0*/  LDSM.16.MT88.4 R12, [R137+0x9000] ;  /* 0x00900000890c783b */ /* 0x000f2a0000004200 */
[C---:B---3--:R-:W-:Y:S06]  /*5bf0*/  HMMA.16816.F32.BF16 R40, R4.reuse, R8, R40 ;  /* 0x000000080428723c */ /* 0x048fec0000041828 */
[C---:B------:R-:W-:Y:S01]  /*5c00*/  HMMA.16816.F32.BF16 R44, R4.reuse, R10, R44 ;  /* 0x0000000a042c723c */ /* 0x040fe2000004182c */
[----:B------:R-:W3:Y:S05]  /*5c10*/  LDSM.16.MT88.4 R8, [R136+0x9000] ;  /* 0x009000008808783b */ /* 0x000eea0000004200 */
[C---:B----4-:R-:W-:Y:S06]  /*5c20*/  HMMA.16816.F32.BF16 R48, R4.reuse, R12, R48 ;  /* 0x0000000c0430723c */ /* 0x050fec0000041830 */
        /* <DEDUP_REMOVED lines=21> */
[----:B--2---:R-:W-:Y:S01]  /*5d80*/  F2FP.BF16.F32.PACK_AB R6, R167, R126 ;  /* 0x0000007ea706723e */ /* 0x004fe200000010ff */
[----:B------:R-:W-:Y:S01]  /*5d90*/  FADD.FTZ R111, R111, R112 ;  /* 0x000000706f6f7221 */ /* 0x000fe20000010000 */
[----:B-1----:R-:W-:Y:S01]  /*5da0*/  F2FP.BF16.F32.PACK_AB R7, R170, R113 ;  /* 0x00000071aa07723e */ /* 0x002fe200000010ff */
[----:B------:R-:W-:-:S02]  /*5db0*/  FADD.FTZ R124, R115, R124 ;  /* 0x0000007c737c7221 */ /* 0x000fc40000010000 */
[----:B------:R-:W-:Y:S02]  /*5dc0*/  FADD.FTZ R126, R126, R111 ;  /* 0x0000006f7e7e7221 */ /* 0x000fe40000010000 */
[----:B------:R-:W-:Y:S02]  /*5dd0*/  FADD.FTZ R113, R113, R124 ;  /* 0x0000007c71717221 */ /* 0x000fe40000010000 */
[----:B------:R-:W-:Y:S01]  /*5de0*/  HMMA.16816.F32.BF16 R96, R4, R16, R96 ;  /* 0x000000100460723c */ /* 0x000fe20000041860 */
        /* <DEDUP_REMOVED lines=16> */
[C---:B------:R-:W-:Y:S01]  /*5ef0*/  HMMA.16816.F32.BF16 R76, R4.reuse, R10, R76 ;  /* 0x0000000a044c723c */ /* 0x040fe2000004184c */
[----:B------:R-:W2:Y:S05]  /*5f00*/  LDSM.16.MT88.4 R8, [R136+0xb800] ;  /* 0x00b800008808783b */ /* 0x000eaa0000004200 */
[C---:B-1----:R-:W-:Y:S06]  /*5f10*/  HMMA.16816.F32.BF16 R92, R4.reuse, R12, R92 ;  /* 0x0000000c045c723c */ /* 0x042fec000004185c */
        /* <DEDUP_REMOVED lines=69> */
.L_x_6105:
[----:B------:R-:W-:-:S04]  /*6370*/  LEA R3, -R118, RZ, 0x6 ;  /* 0x000000ff76037211 */ /* 0x000fc800078e31ff */
[----:B------:R-:W-:-:S07]  /*6380*/  SHF.R.S32.HI R4, RZ, 0x1f, R3 ;  /* 0x0000001fff047819 */ /* 0x000fce0000011403 */
.L_x_6106:
[----:B------:R-:W-:Y:S01]  /*6390*/  ULDC UR4, c[0x0][0x2d0] ;  /* 0x0000b40000047ab9 */ /* 0x000fe20000000800 */
[----:B------:R-:W-:Y:S02]  /*63a0*/  IADD3 R7, P3, R152, R3, RZ ;  /* 0x0000000398077210 */ /* 0x000fe40007f7e0ff */
[----:B------:R-:W-:Y:S02]  /*63b0*/  ISETP.GE.AND P1, PT, R155, UR4, PT ;  /* 0x000000049b007c0c */ /* 0x000fe4000bf26270 */
[----:B------:R-:W-:Y:S01]  /*63c0*/  ISETP.GE.AND P2, PT, R156, UR4, PT ;  /* 0x000000049c007c0c */ /* 0x000fe2000bf46270 */
[--C-:B------:R-:W-:Y:S01]  /*63d0*/  IMAD.X R6, R151, 0x1, R4.reuse, P3 ;  /* 0x0000000197067824 */ /* 0x100fe200018e0604 */
[C---:B------:R-:W-:Y:S02]  /*63e0*/  LEA R124, P5, R3.reuse, R172, 0x1 ;  /* 0x000000ac037c7211 */ /* 0x040fe400078a08ff */
[----:B------:R-:W-:Y:S02]  /*63f0*/  IADD3 R5, P3, R152, R7, RZ ;  /* 0x0000000798057210 */ /* 0x000fe40007f7e0ff */
[----:B------:R-:W-:-:S05]  /*6400*/  LEA.HI.X R125, R3, R173, R4, 0x1, P5 ;  /* 0x000000ad037d7211 */ /* 0x000fca00028f0c04 */
[----:B------:R-:W-:Y:S02]  /*6410*/  @!P1 IADD3 R9, P4, R3, R30, RZ ;  /* 0x0000001e03099210 */ /* 0x000fe40007f9e0ff */
[----:B------:R-:W-:Y:S01]  /*6420*/  @!P2 LEA R12, P5, R5, R172, 0x1 ;  /* 0x000000ac050ca211 */ /* 0x000fe200078a08ff */
[----:B------:R-:W-:Y:S02]  /*6430*/  @P2 STS.128 [R154+0x8000], RZ ;  /* 0x008000ff9a002388 */ /* 0x000fe40000000c00 */
[----:B------:R-:W-:Y:S01]  /*6440*/  @!P1 IMAD.X R8, R4, 0x1, R28, P4 ;  /* 0x0000000104089824 */ /* 0x000fe200020e061c */
[----:B------:R-:W-:Y:S01]  /*6450*/  @!P1 LEA R14, P4, R9, UR6, 0x1 ;  /* 0x00000006090e9c11 */ /* 0x000fe2000f8808ff */
[----:B------:R-:W-:Y:S01]  /*6460*/  IMAD.X R4, R151, 0x1, R6, P3 ;  /* 0x0000000197047824 */ /* 0x000fe200018e0606 */
[----:B------:R-:W-:Y:S01]  /*6470*/  IADD3 R3, P3, R152, R5, RZ ;  /* 0x0000000598037210 */ /* 0x000fe20007f7e0ff */
[----:B------:R-:W-:Y:S01]  /*6480*/  @!PT LDS RZ, [RZ] ;  /* 0x00000000fffff984 */ /* 0x000fe20000000800 */
[----:B------:R-:W-:Y:S01]  /*6490*/  @!PT LDS RZ, [RZ] ;  /* 0x00000000fffff984 */ /* 0x000fe20000000800 */
[----:B------:R-:W-:Y:S01]  /*64a0*/  @!PT LDS RZ, [RZ] ;  /* 0x00000000fffff984 */ /* 0x000fe20000000800 */
[----:B------:R-:W-:Y:S01]  /*64b0*/  @!P2 LDGSTS.E.BYPASS.LTC128B.128 [R154+0x8000], desc[UR10][R124.64] ;  /* 0x080000007c9aafae */ /* 0x000fe2000b901d4a */
[----:B------:R-:W-:-:S02]  /*64c0*/  @!P1 LEA.HI.X R15, R9, UR7, R8, 0x1, P4 ;  /* 0x00000007090f9c11 */ /* 0x000fc4000a0f0c08 */
[----:B------:R-:W-:Y:S01]  /*64d0*/  @!P2 LEA R10, P4, R7, R172, 0x1 ;  /* 0x000000ac070aa211 */ /* 0x000fe200078808ff */
[--C-:B------:R-:W-:Y:S01]  /*64e0*/  IMAD.X R8, R151, 0x1, R4.reuse, P3 ;  /* 0x0000000197087824 */ /* 0x100fe200018e0604 */
[-C--:B------:R-:W-:Y:S01]  /*64f0*/  @!P2 LEA.HI.X R13, R5, R173.reuse, R4, 0x1, P5 ;  /* 0x000000ad050da211 */ /* 0x080fe200028f0c04 */
[----:B------:R-:W-:Y:S01]  /*6500*/  @P1 STS.128 [R154+0xa000], RZ ;  /* 0x00a000ff9a001388 */ /* 0x000fe20000000c00 */
[CC--:B------:R-:W-:Y:S02]  /*6510*/  @!P2 LEA.HI.X R11, R7.reuse, R173.reuse, R6, 0x1, P4 ;  /* 0x000000ad070ba211 */ /* 0x0c0fe400020f0c06 */
[-C--:B------:R-:W-:Y:S01]  /*6520*/  @!P1 IADD3 R7, P6, R7, R30.reuse, RZ ;  /* 0x0000001e07079210 */ /* 0x080fe20007fde0ff */
[----:B------:R-:W-:Y:S01]  /*6530*/  @!PT LDS RZ, [RZ] ;  /* 0x00000000fffff984 */ /* 0x000fe20000000800 */
[----:B------:R-:W-:Y:S01]  /*6540*/  @!PT LDS RZ, [RZ] ;  /* 0x00000000fffff984 */ /* 0x000fe20000000800 */
[----:B------:R-:W-:Y:S01]  /*6550*/  @!PT LDS RZ, [RZ] ;  /* 0x00000000fffff984 */ /* 0x000fe20000000800 */
[----:B------:R-:W-:Y:S01]  /*6560*/  @!P1 LDGSTS.E.BYPASS.LTC128B.128 [R154+0xa000], desc[UR10][R14.64+0x80] ;  /* 0x0a0000800e9a9fae */ /* 0x000fe2000b901d4a */
[----:B------:R-:W-:Y:S02]  /*6570*/  @!P1 IADD3 R5, P5, R5, R30, RZ ;  /* 0x0000001e05059210 */ /* 0x000fe40007fbe0ff */
[C---:B------:R-:W-:Y:S01]  /*6580*/  @!P2 LEA R20, P4, R3.reuse, R172, 0x1 ;  /* 0x000000ac0314a211 */ /* 0x040fe200078808ff */
[--C-:B------:R-:W-:Y:S01]  /*6590*/  @!P1 IMAD.X R6, R6, 0x1, R28.reuse, P6 ;  /* 0x0000000106069824 */ /* 0x100fe200030e061c */
[----:B------:R-:W-:Y:S01]  /*65a0*/  @!P1 IADD3 R30, P3, R3, R30, RZ ;  /* 0x0000001e031e9210 */ /* 0x000fe20007f7e0ff */
[----:B------:R-:W-:Y:S01]  /*65b0*/  @!P1 IMAD.X R4, R4, 0x1, R28, P5 ;  /* 0x0000000104049824 */ /* 0x000fe200028e061c */
[----:B------:R-:W-:Y:S01]  /*65c0*/  @!P1 LEA R24, P5, R7, UR6, 0x1 ;  /* 0x0000000607189c11 */ /* 0x000fe2000f8a08ff */
[----:B------:R-:W-:Y:S01]  /*65d0*/  @P2 STS.128 [R154+0x8800], RZ ;  /* 0x008800ff9a002388 */ /* 0x000fe20000000c00 */
[----:B------:R-:W-:Y:S01]  /*65e0*/  @!P2 LEA.HI.X R21, R3, R173, R8, 0x1, P4 ;  /* 0x000000ad0315a211 */ /* 0x000fe200020f0c08 */
[----:B------:R-:W-:Y:S01]  /*65f0*/  @!P1 IMAD.X R3, R8, 0x1, R28, P3 ;  /* 0x0000000108039824 */ /* 0x000fe200018e061c */
[----:B------:R-:W-:Y:S01]  /*6600*/  @!P1 LEA R28, P4, R5, UR6, 0x1 ;  /* 0x00000006051c9c11 */ /* 0x000fe2000f8808ff */
[----:B------:R-:W-:Y:S01]  /*6610*/  @!PT LDS RZ, [RZ] ;  /* 0x00000000fffff984 */ /* 0x000fe20000000800 */
[----:B------:R-:W-:Y:S01]  /*6620*/  @!PT LDS RZ, [RZ] ;  /* 0x00000000fffff984 */ /* 0x000fe20000000800 */
[----:B------:R-:W-:Y:S01]  /*6630*/  @!PT LDS RZ, [RZ] ;  /* 0x00000000fffff984 */ /* 0x000fe20000000800 */
[----:B------:R1:W-:Y:S01]  /*6640*/  @!P2 LDGSTS.E.BYPASS.LTC128B.128 [R154+0x8800], desc[UR10][R10.64] ;  /* 0x088000000a9aafae */ /* 0x0003e2000b901d4a */
[----:B------:R-:W-:Y:S01]  /*6650*/  @!P1 LEA.HI.X R25, R7, UR7, R6, 0x1, P5 ;  /* 0x0000000707199c11 */ /* 0x000fe2000a8f0c06 */
[----:B------:R-:W-:Y:S01]  /*6660*/  IMAD.MOV.U32 R172, RZ, RZ, R124 ;  /* 0x000000ffffac7224 */ /* 0x000fe200078e007c */
[C---:B------:R-:W-:Y:S01]  /*6670*/  @!P1 LEA R22, P3, R30.reuse, UR6, 0x1 ;  /* 0x000000061e169c11 */ /* 0x040fe2000f8608ff */
[----:B------:R-:W-:Y:S01]  /*6680*/  @P1 STS.128 [R154+0xa800], RZ ;  /* 0x00a800ff9a001388 */ /* 0x000fe20000000c00 */
[----:B------:R-:W-:Y:S01]  /*6690*/  @!P1 LEA.HI.X R29, R5, UR7, R4, 0x1, P4 ;  /* 0x00000007051d9c11 */ /* 0x000fe2000a0f0c04 */
[----:B------:R-:W-:Y:S01]  /*66a0*/  IMAD.MOV.U32 R173, RZ, RZ, R125 ;  /* 0x000000ffffad7224 */ /* 0x000fe200078e007d */
[----:B------:R-:W-:Y:S01]  /*66b0*/  @!P1 LEA.HI.X R23, R30, UR7, R3, 0x1, P3 ;  /* 0x000000071e179c11 */ /* 0x000fe200098f0c03 */
        /* <DEDUP_REMOVED lines=25> */
[----:B-1----:R-:W3:Y:S04]  /*6850*/  LDSM.16.M88.4 R8, [R145+0x4000] ;  /* 0x004000009108783b */ /* 0x002ee80000000200 */
[----:B------:R-:W1:Y:S04]  /*6860*/  LDSM.16.M88.4 R32, [R145+0x4800] ;  /* 0x004800009120783b */ /* 0x000e680000000200 */
[----:B--2---:R-:W4:Y:S04]  /*6870*/  LDSM.16.M88.4 R24, [R145+0x5000] ;  /* 0x005000009118783b */ /* 0x004f280000000200 */
[----:B------:R-:W5:Y:S04]  /*6880*/  LDSM.16.M88.4 R108, [R145+0x5800] ;  /* 0x00580000916c783b */ /* 0x000f680000000200 */
[----:B------:R-:W-:Y:S04]  /*6890*/  LDSM.16.M88.4 R100, [R144] ;  /* 0x000000009064783b */ /* 0x000fe80000000200 */
[----:B------:R-:W2:Y:S04]  /*68a0*/  LDSM.16.M88.4 R104, [R143] ;  /* 0x000000008f68783b */ /* 0x000ea80000000200 */
[----:B------:R-:W2:Y:S01]  /*68b0*/  LDSM.16.M88.4 R112, [R135] ;  /* 0x000000008770783b */ /* 0x000ea20000000200 */
[----:B------:R-:W5:Y:S03]  /*68c0*/  S2R R3, SR_TID.X ;  /* 0x0000000000037919 */ /* 0x000f660000002100 */
[----:B------:R-:W0:Y:S01]  /*68d0*/  LDGDEPBAR ;  /* 0x00000000000079af */ /* 0x000e220000000000 */
[C---:B---3--:R-:W-:Y:S06]  /*68e0*/  HMMA.16816.F32.BF16 R12, R16.reuse, R8, RZ ;  /* 0x00000008100c723c */ /* 0x048fec00000418ff */
[C---:B------:R-:W-:Y:S06]  /*68f0*/  HMMA.16816.F32.BF16 R8, R16.reuse, R10, RZ ;  /* 0x0000000a1008723c */ /* 0x040fec00000418ff */
[C---:B-1----:R-:W-:Y:S06]  /*6900*/  HMMA.16816.F32.BF16 R4, R16.reuse, R32, RZ ;  /* 0x000000201004723c */ /* 0x042fec00000418ff */
[----:B----4-:R-:W-:Y:S01]  /*6910*/  HMMA.16816.F32.BF16 R28, R16, R24, RZ ;  /* 0x00000018101c723c */ /* 0x010fe200000418ff */
[----:B-----5:R-:W-:-:S05]  /*6920*/  IMAD.SHL.U32 R3, R3, 0x2, RZ ;  /* 0x0000000203037824 */ /* 0x020fca00078e00ff */
[C---:B------:R-:W-:Y:S06]  /*6930*/  HMMA.16816.F32.BF16 R32, R16.reuse, R34, RZ ;  /* 0x000000221020723c */ /* 0x040fec00000418ff */
[C---:B------:R-:W-:Y:S06]  /*6940*/  HMMA.16816.F32.BF16 R24, R16.reuse, R26, RZ ;  /* 0x0000001a1018723c */ /* 0x040fec00000418ff */
[C---:B------:R-:W-:Y:S06]  /*6950*/  HMMA.16816.F32.BF16 R20, R16.reuse, R108, RZ ;  /* 0x0000006c1014723c */ /* 0x040fec00000418ff */
[----:B------:R-:W-:Y:S01]  /*6960*/  HMMA.16816.F32.BF16 R16, R16, R110, RZ ;  /* 0x0000006e1010723c */ /* 0x000fe200000418ff */
[----:B------:R-:W1:Y:S05]  /*6970*/  LDSM.16.M88.4 R108, [R134] ;  /* 0x00000000866c783b */ /* 0x000e6a0000000200 */
[C---:B--2---:R-:W-:Y:S06]  /*6980*/  HMMA.16816.F32.BF16 R12, R100.reuse, R104, R12 ;  /* 0x00000068640c723c */ /* 0x044fec000004180c */
[C---:B------:R-:W-:Y:S01]  /*6990*/  HMMA.16816.F32.BF16 R8, R100.reuse, R106, R8 ;  /* 0x0000006a6408723c */ /* 0x040fe20000041808 */
[----:B------:R-:W2:Y:S05]  /*69a0*/  LDSM.16.M88.4 R104, [R133] ;  /* 0x000000008568783b */ /* 0x000eaa0000000200 */
[C---:B------:R-:W-:Y:S06]  /*69b0*/  HMMA.16816.F32.BF16 R4, R100.reuse, R112, R4 ;  /* 0x000000706404723c */ /* 0x040fec0000041804 */
[C---:B------:R-:W-:Y:S01]  /*69c0*/  HMMA.16816.F32.BF16 R32, R100.reuse, R114, R32 ;  /* 0x000000726420723c */ /* 0x040fe20000041820 */
[----:B------:R-:W-:Y:S05]  /*69d0*/  LDSM.16.M88.4 R112, [R139+0x4800] ;  /* 0x004800008b70783b */ /* 0x000fea0000000200 */
[C---:B-1----:R-:W-:Y:S06]  /*69e0*/  HMMA.16816.F32.BF16 R28, R100.reuse, R108, R28 ;  /* 0x0000006c641c723c */ /* 0x042fec000004181c */
[C---:B------:R-:W-:Y:S01]  /*69f0*/  HMMA.16816.F32.BF16 R24, R100.reuse, R110, R24 ;  /* 0x0000006e6418723c */ /* 0x040fe20000041818 */
[----:B------:R-:W-:Y:S05]  /*6a00*/  LDSM.16.M88.4 R108, [R139+0x5000] ;  /* 0x005000008b6c783b */ /* 0x000fea0000000200 */
[C---:B--2---:R-:W-:Y:S06]  /*6a10*/  HMMA.16816.F32.BF16 R20, R100.reuse, R104, R20 ;  /* 0x000000686414723c */ /* 0x044fec0000041814 */
[----:B------:R-:W-:Y:S01]  /*6a20*/  HMMA.16816.F32.BF16 R16, R100, R106, R16 ;  /* 0x0000006a6410723c */ /* 0x000fe20000041810 */
[----:B------:R-:W1:Y:S04]  /*6a30*/  LDSM.16.M88.4 R100, [R142] ;  /* 0x000000008e64783b */ /* 0x000e680000000200 */
[----:B------:R-:W2:Y:S01]  /*6a40*/  LDSM.16.M88.4 R104, [R139+0x4000] ;  /* 0x004000008b68783b */ /* 0x000ea20000000200 */
[C---:B-1----:R-:W-:Y:S06]  /*6a50*/  HMMA.16816.F32.BF16 R4, R100.reuse, R112, R4 ;  /* 0x000000706404723c */ /* 0x042fec0000041804 */
[C---:B--2---:R-:W-:Y:S06]  /*6a60*/  HMMA.16816.F32.BF16 R12, R100.reuse, R104, R12 ;  /* 0x00000068640c723c */ /* 0x044fec000004180c */
[C---:B------:R-:W-:Y:S01]  /*6a70*/  HMMA.16816.F32.BF16 R8, R100.reuse, R106, R8 ;  /* 0x0000006a6408723c */ /* 0x040fe20000041808 */
[----:B------:R-:W1:Y:S05]  /*6a80*/  LDSM.16.M88.4 R104, [R139+0x5800] ;  /* 0x005800008b68783b */ /* 0x000e6a0000000200 */
        /* <DEDUP_REMOVED lines=8> */
[----:B------:R-:W2:Y:S01]  /*6b10*/  LDSM.16.M88.4 R104, [R132] ;  /* 0x000000008468783b */ /* 0x000ea20000000200 */
        /* <DEDUP_REMOVED lines=12> */
[----:B------:R-:W2:Y:S01]  /*6be0*/  LDSM.16.M88.4 R104, [R145+0x6000] ;  /* 0x006000009168783b */ /* 0x000ea20000000200 */
[C---:B-1----:R-:W-:Y:S06]  /*6bf0*/  HMMA.16816.F32.BF16 R4, R100.reuse, R112, R4 ;  /* 0x000000706404723c */ /* 0x042fec0000041804 */
[C---:B--2---:R-:W-:Y:S06]  /*6c00*/  HMMA.16816.F32.BF16 R12, R100.reuse, R104, R12 ;  /* 0x00000068640c723c */ /* 0x044fec000004180c */
[C---:B------:R-:W-:Y:S01]  /*6c10*/  HMMA.16816.F32.BF16 R8, R100.reuse, R106, R8 ;  /* 0x0000006a6408723c */ /* 0x040fe20000041808 */
[----:B------:R-:W1:Y:S05]  /*6c20*/  LDSM.16.M88.4 R104, [R145+0x7800] ;  /* 0x007800009168783b */ /* 0x000e6a0000000200 */
[C---:B------:R-:W-:Y:S01]  /*6c30*/  HMMA.16816.F32.BF16 R32, R100.reuse, R114, R32 ;  /* 0x000000726420723c */ /* 0x040fe20000041820 */
[----:B------:R-:W-:Y:S05]  /*6c40*/  LDSM.16.M88.4 R112, [R130] ;  /* 0x000000008270783b */ /* 0x000fea0000000200 */
[C---:B------:R-:W-:Y:S06]  /*6c50*/  HMMA.16816.F32.BF16 R28, R100.reuse, R108, R28 ;  /* 0x0000006c641c723c */ /* 0x040fec000004181c */
[C---:B------:R-:W-:Y:S01]  /*6c60*/  HMMA.16816.F32.BF16 R24, R100.reuse, R110, R24 ;  /* 0x0000006e6418723c */ /* 0x040fe20000041818 */
[----:B------:R-:W-:Y:S05]  /*6c70*/  LDSM.16.M88.4 R108, [R129] ;  /* 0x00000000816c783b */ /* 0x000fea0000000200 */
[C---:B-1----:R-:W-:Y:S06]  /*6c80*/  HMMA.16816.F32.BF16 R20, R100.reuse, R104, R20 ;  /* 0x000000686414723c */ /* 0x042fec0000041814 */
[----:B------:R-:W-:Y:S01]  /*6c90*/  HMMA.16816.F32.BF16 R16, R100, R106, R16 ;  /* 0x0000006a6410723c */ /* 0x000fe20000041810 */
[----:B------:R-:W1:Y:S04]  /*6ca0*/  LDSM.16.M88.4 R100, [R144+0x2000] ;  /* 0x002000009064783b */ /* 0x000e680000000200 */
[----:B------:R-:W2:Y:S01]  /*6cb0*/  LDSM.16.M88.4 R104, [R131] ;  /* 0x000000008368783b */ /* 0x000ea20000000200 */
[C---:B-1----:R-:W-:Y:S06]  /*6cc0*/  HMMA.16816.F32.BF16 R4, R100.reuse, R112, R4 ;  /* 0x000000706404723c */ /* 0x042fec0000041804 */
[C---:B--2---:R-:W-:Y:S06]  /*6cd0*/  HMMA.16816.F32.BF16 R12, R100.reuse, R104, R12 ;  /* 0x00000068640c723c */ /* 0x044fec000004180c */
[C---:B------:R-:W-:Y:S01]  /*6ce0*/  HMMA.16816.F32.BF16 R8, R100.reuse, R106, R8 ;  /* 0x0000006a6408723c */ /* 0x040fe20000041808 */
[----:B------:R-:W1:Y:S05]  /*6cf0*/  LDSM.16.M88.4 R104, [R128] ;  /* 0x000000008068783b */ /* 0x000e6a0000000200 */
        /* <DEDUP_REMOVED lines=17> */
[----:B------:R-:W2:Y:S05]  /*6e10*/  LDSM.16.M88.4 R108, [R141+0x2000] ;  /* 0x002000008d6c783b */ /* 0x000eaa0000000200 */
[C---:B-1----:R-:W-:Y:S06]  /*6e20*/  HMMA.16816.F32.BF16 R20, R100.reuse, R104, R20 ;  /* 0x000000686414723c */ /* 0x042fec0000041814 */
[----:B------:R-:W-:Y:S01]  /*6e30*/  HMMA.16816.F32.BF16 R16, R100, R106, R16 ;  /* 0x0000006a6410723c */ /* 0x000fe20000041810 */
[----:B------:R-:W1:Y:S04]  /*6e40*/  LDSM.16.M88.4 R100, [R132+0x2000] ;  /* 0x002000008464783b */ /* 0x000e680000000200 */
[----:B------:R-:W3:Y:S01]  /*6e50*/  LDSM.16.M88.4 R104, [R132+0x3000] ;  /* 0x003000008468783b */ /* 0x000ee20000000200 */
[C---:B--2---:R-:W-:Y:S06]  /*6e60*/  HMMA.16816.F32.BF16 R4, R108.reuse, R112, R4 ;  /* 0x000000706c04723c */ /* 0x044fec0000041804 */
[C---:B------:R-:W-:Y:S06]  /*6e70*/  HMMA.16816.F32.BF16 R32, R108.reuse, R114, R32 ;  /* 0x000000726c20723c */ /* 0x040fec0000041820 */
[C---:B-1----:R-:W-:Y:S06]  /*6e80*/  HMMA.16816.F32.BF16 R12, R108.reuse, R100, R12 ;  /* 0x000000646c0c723c */ /* 0x042fec000004180c */
[----:B------:R-:W-:Y:S01]  /*6e90*/  HMMA.16816.F32.BF16 R8, R108, R102, R8 ;  /* 0x000000666c08723c */ /* 0x000fe20000041808 */
[----:B------:R-:W1:Y:S01]  /*6ea0*/  LDSM.16.M88.4 R100, [R132+0x3800] ;  /* 0x003800008464783b */ /* 0x000e620000000200 */
[----:B------:R-:W-:-:S04]  /*6eb0*/  DEPBAR.LE SB0, 0x0 ;  /* 0x000080000000791a */ /* 0x000fc80000000000 */
[C---:B---3--:R-:W-:Y:S06]  /*6ec0*/  HMMA.16816.F32.BF16 R28, R108.reuse, R104, R28 ;  /* 0x000000686c1c723c */ /* 0x048fec000004181c */
[C---:B------:R-:W-:Y:S06]  /*6ed0*/  HMMA.16816.F32.BF16 R24, R108.reuse, R106, R24 ;  /* 0x0000006a6c18723c */ /* 0x040fec0000041818 */
[C---:B-1----:R-:W-:Y:S06]  /*6ee0*/  HMMA.16816.F32.BF16 R20, R108.reuse, R100, R20 ;  /* 0x000000646c14723c */ /* 0x042fec0000041814 */
[----:B------:R-:W-:Y:S01]  /*6ef0*/  HMMA.16816.F32.BF16 R16, R108, R102, R16 ;  /* 0x000000666c10723c */ /* 0x000fe20000041810 */
[----:B------:R-:W-:-:S06]  /*6f00*/  LOP3.LUT R100, R3, 0x6, RZ, 0xc0, !PT ;  /* 0x0000000603647812 */ /* 0x000fcc00078ec0ff */
[----:B------:R-:W-:-:S04]  /*6f10*/  IMAD R103, R153, 0x40, R100 ;  /* 0x0000004099677824 */ /* 0x000fc800078e0264 */
[C---:B------:R-:W-:Y:S02]  /*6f20*/  VIADD R100, R103.reuse, 0x1 ;  /* 0x0000000167647836 */ /* 0x040fe40000000000 */
[C---:B------:R-:W-:Y:S02]  /*6f30*/  VIADD R3, R103.reuse, 0x8 ;  /* 0x0000000867037836 */ /* 0x040fe40000000000 */
[C---:B------:R-:W-:Y:S01]  /*6f40*/  VIADD R101, R103.reuse, 0x10 ;  /* 0x0000001067657836 */ /* 0x040fe20000000000 */
[----:B------:R-:W-:Y:S01]  /*6f50*/  BAR.SYNC.DEFER_BLOCKING 0x0 ;  /* 0x0000000000007b1d */ /* 0x000fe20000010000 */
[CC--:B------:R-:W-:Y:S02]  /*6f60*/  ISETP.GE.AND P3, PT, R100.reuse, R123.reuse, PT ;  /* 0x0000007b6400720c */ /* 0x0c0fe40003f66270 */
[----:B------:R-:W-:Y:S01]  /*6f70*/  ISETP.GE.AND P5, PT, R100, R122, PT ;  /* 0x0000007a6400720c */ /* 0x000fe20003fa6270 */
[----:B------:R-:W-:Y:S01]  /*6f80*/  VIADD R100, R103, 0x9 ;  /* 0x0000000967647836 */ /* 0x000fe20000000000 */
[----:B------:R-:W-:-:S02]  /*6f90*/  ISETP.GE.AND P6, PT, R3, R123, PT ;  /* 0x0000007b0300720c */ /* 0x000fc40003fc6270 */
[----:B------:R-:W-:Y:S02]  /*6fa0*/  FSEL R13, R13, -INF , !P3 ;  /* 0xff8000000d0d7808 */ /* 0x000fe40005800000 */
[-C--:B------:R-:W-:Y:S02]  /*6fb0*/  ISETP.GE.AND P4, PT, R3, R122.reuse, PT ;  /* 0x0000007a0300720c */ /* 0x080fe40003f86270 */
[----:B------:R-:W-:Y:S02]  /*6fc0*/  ISETP.GE.AND P3, PT, R100, R123, PT ;  /* 0x0000007b6400720c */ /* 0x000fe40003f66270 */
        /* <DEDUP_REMOVED lines=9> */
[----:B------:R-:W-:Y:S01]  /*7060*/  FSEL R127, R4, -INF , !P4 ;  /* 0xff800000047f7808 */ /* 0x000fe20006000000 */
[----:B------:R-:W-:Y:S01]  /*7070*/  VIADD R4, R103, 0x19 ;  /* 0x0000001967047836 */ /* 0x000fe20000000000 */
[----:B------:R-:W-:-:S02]  /*7080*/  FSEL R126, R6, -INF , !P3 ;  /* 0xff800000067e7808 */ /* 0x000fc40005800000 */
[CC--:B------:R-:W-:Y:S02]  /*7090*/  ISETP.GE.AND P6, PT, R100.reuse, R123.reuse, PT ;  /* 0x0000007b6400720c */ /* 0x0c0fe40003fc6270 */
[----:B------:R-:W-:Y:S02]  /*70a0*/  ISETP.GE.AND P4, PT, R100, R122, PT ;  /* 0x0000007a6400720c */ /* 0x000fe40003f86270 */
[----:B------:R-:W-:Y:S02]  /*70b0*/  ISETP.GE.AND P3, PT, R8, R123, PT ;  /* 0x0000007b0800720c */ /* 0x000fe40003f66270 */
[----:B------:R-:W-:Y:S01]  /*70c0*/  FSEL R175, R5, -INF , !P6 ;  /* 0xff80000005af7808 */ /* 0x000fe20007000000 */
[----:B------:R-:W-:Y:S01]  /*70d0*/  VIADD R5, R103, 0x20 ;  /* 0x0000002067057836 */ /* 0x000fe20000000000 */
[----:B------:R-:W-:Y:S02]  /*70e0*/  FSEL R182, R7, -INF , !P4 ;  /* 0xff80000007b67808 */ /* 0x000fe40006000000 */
[----:B------:R-:W-:-:S02]  /*70f0*/  FSEL R177, R32, -INF , !P3 ;  /* 0xff80000020b17808 */ /* 0x000fc40005800000 */
[-C--:B------:R-:W-:Y:S02]  /*7100*/  ISETP.GE.AND P6, PT, R8, R122.reuse, PT ;  /* 0x0000007a0800720c */ /* 0x080fe40003fc6270 */
[CC--:B------:R-:W-:Y:S02]  /*7110*/  ISETP.GE.AND P4, PT, R4.reuse, R123.reuse, PT ;  /* 0x0000007b0400720c */ /* 0x0c0fe40003f86270 */
        /* <DEDUP_REMOVED lines=27> */
[----:B------:R-:W-:Y:S01]  /*72d0*/  ISETP.GE.AND P6, PT, R5, R122, PT ;  /* 0x0000007a0500720c */ /* 0x000fe20003fc6270 */
[----:B------:R-:W-:Y:S01]  /*72e0*/  VIADD R5, R103, 0x38 ;  /* 0x0000003867057836 */ /* 0x000fe20000000000 */
[----:B------:R-:W-:Y:S02]  /*72f0*/  FSEL R106, R23, -INF , !P3 ;  /* 0xff800000176a7808 */ /* 0x000fe40005800000 */
[----:B------:R-:W-:Y:S02]  /*7300*/  ISETP.GE.AND P3, PT, R103, R123, PT ;  /* 0x0000007b6700720c */ /* 0x000fe40003f66270 */
[----:B------:R-:W-:Y:S02]  /*7310*/  FSEL R164, R27, -INF , !P4 ;  /* 0xff8000001ba47808 */ /* 0x000fe40006000000 */
[----:B------:R-:W-:Y:S02]  /*7320*/  FSEL R7, R12, -INF , !P3 ;  /* 0xff8000000c077808 */ /* 0x000fe40005800000 */
[----:B------:R-:W-:-:S02]  /*7330*/  ISETP.GT.AND P3, PT, R153, R148, PT ;  /* 0x000000949900720c */ /* 0x000fc40003f64270 */
[-C--:B------:R-:W-:Y:S01]  /*7340*/  ISETP.GE.AND P4, PT, R4, R123.reuse, PT ;  /* 0x0000007b0400720c */ /* 0x080fe20003f86270 */
[----:B------:R-:W-:Y:S01]  /*7350*/  VIADD R4, R103, 0x39 ;  /* 0x0000003967047836 */ /* 0x000fe20000000000 */
[----:B------:R-:W-:Y:S02]  /*7360*/  FSEL R100, R22, -INF , !P6 ;  /* 0xff80000016647808 */ /* 0x000fe40007000000 */
[----:B------:R-:W-:Y:S02]  /*7370*/  FSEL R102, R21, -INF , !P4 ;  /* 0xff80000015667808 */ /* 0x000fe40006000000 */
[C---:B------:R-:W-:Y:S02]  /*7380*/  ISETP.GE.AND P6, PT, R5.reuse, R123, PT ;  /* 0x0000007b0500720c */ /* 0x040fe40003fc6270 */
[----:B------:R-:W-:Y:S02]  /*7390*/  ISETP.GE.AND P4, PT, R5, R122, PT ;  /* 0x0000007a0500720c */ /* 0x000fe40003f86270 */
[----:B------:R-:W-:-:S02]  /*73a0*/  FSEL R6, R15, -INF , !P5 ;  /* 0xff8000000f067808 */ /* 0x000fc40006800000 */
[-C--:B------:R-:W-:Y:S02]  /*73b0*/  ISETP.GE.AND P5, PT, R103, R122.reuse, PT ;  /* 0x0000007a6700720c */ /* 0x080fe40003fa6270 */
[----:B------:R-:W-:Y:S02]  /*73c0*/  FSEL R103, R16, -INF , !P6 ;  /* 0xff80000010677808 */ /* 0x000fe40007000000 */
[----:B------:R-:W-:Y:S02]  /*73d0*/  FSEL R107, R18, -INF , !P4 ;  /* 0xff800000126b7808 */ /* 0x000fe40006000000 */
[C---:B------:R-:W-:Y:S02]  /*73e0*/  ISETP.GE.AND P6, PT, R4.reuse, R123, PT ;  /* 0x0000007b0400720c */ /* 0x040fe40003fc6270 */
[----:B------:R-:W-:Y:S02]  /*73f0*/  ISETP.GE.AND P4, PT, R4, R122, PT ;  /* 0x0000007a0400720c */ /* 0x000fe40003f86270 */
[----:B------:R-:W-:-:S02]  /*7400*/  FSEL R14, R14, -INF , !P5 ;  /* 0xff8000000e0e7808 */ /* 0x000fc40006800000 */
[----:B------:R-:W-:Y:S02]  /*7410*/  FSEL R119, R17, -INF , !P6 ;  /* 0xff80000011777808 */ /* 0x000fe40007000000 */
[----:B------:R-:W-:Y:S01]  /*7420*/  FSEL R115, R19, -INF , !P4 ;  /* 0xff80000013737808 */ /* 0x000fe20006000000 */
[----:B------:R-:W-:Y:S06]  /*7430*/  @!P3 BRA `(.L_x_6107) ;  /* 0x000000080030b947 */ /* 0x000fec0003800000 */
[----:B------:R-:W-:Y:S05]  /*7440*/  @!P0 BRA `(.L_x_6108) ;  /* 0x0000000000f48947 */ /* 0x000fea0003800000 */
[----:B------:R-:W1:Y:S01]  /*7450*/  LDC R8, c[0x0][0x380] ;  /* 0x0000e000ff087b82 */ /* 0x000e620000000800 */
[----:B------:R-:W-:-:S05]  /*7460*/  IMAD.SHL.U32 R11, R153, 0x40, RZ ;  /* 0x00000040990b7824 */ /* 0x000fca00078e00ff */
[----:B------:R-:W-:Y:S02]  /*7470*/  IABS R15, R11 ;  /* 0x0000000b000f7213 */ /* 0x000fe40000000000 */
[----:B-1----:R-:W-:-:S04]  /*7480*/  IABS R5, R8 ;  /* 0x0000000800057213 */ /* 0x002fc80000000000 */
[----:B------:R-:W1:Y:S08]  /*7490*/  I2F.RP R12, R5 ;  /* 0x00000005000c7306 */ /* 0x000e700000209400 */
[----:B-1----:R-:W1:Y:S02]  /*74a0*/  MUFU.RCP R16, R12 ;  /* 0x0000000c00107308 */ /* 0x002e640000001000 */
[----:B-1----:R-:W-:-:S06]  /*74b0*/  VIADD R16, R16, 0xffffffe ;  /* 0x0ffffffe10107836 */ /* 0x002fcc0000000000 */
[----:B------:R-:W1:Y:S02]  /*74c0*/  F2I.FTZ.U32.TRUNC.NTZ R17, R16 ;  /* 0x0000001000117305 */ /* 0x000e64000021f000 */
[----:B-1----:R-:W-:Y:S02]  /*74d0*/  IADD3 R4, RZ, -R17, RZ ;  /* 0x80000011ff047210 */ /* 0x002fe40007ffe0ff */
[----:B------:R-:W-:-:S03]  /*74e0*/  MOV R16, RZ ;  /* 0x000000ff00107202 */ /* 0x000fc60000000f00 */
[----:B------:R-:W-:-:S04]  /*74f0*/  IMAD R4, R4, R5, RZ ;  /* 0x0000000504047224 */ /* 0x000fc800078e02ff */
[----:B------:R-:W-:-:S04]  /*7500*/  IMAD.HI.U32 R4, R17, R4, R16 ;  /* 0x0000000411047227 */ /* 0x000fc800078e0010 */
[C---:B------:R-:W-:Y:S01]  /*7510*/  VIADD R17, R11.reuse, 0xffffffc0 ;  /* 0xffffffc00b117836 */ /* 0x040fe20000000000 */
[----:B------:R-:W-:Y:S01]  /*7520*/  LOP3.LUT R11, R11, R8, RZ, 0x3c, !PT ;  /* 0x000000080b0b7212 */ /* 0x000fe200078e3cff */
[----:B------:R-:W-:-:S03]  /*7530*/  IMAD.HI.U32 R18, R4, R15, RZ ;  /* 0x0000000f04127227 */ /* 0x000fc600078e00ff */
[----:B------:R-:W-:Y:S02]  /*7540*/  IABS R12, R17 ;  /* 0x00000011000c7213 */ /* 0x000fe40000000000 */
[----:B------:R-:W-:Y:S02]  /*7550*/  IADD3 R16, -R18, RZ, RZ ;  /* 0x000000ff12107210 */ /* 0x000fe40007ffe1ff */
[----:B------:R-:W-:Y:S01]  /*7560*/  LOP3.LUT R17, R17, R8, RZ, 0x3c, !PT ;  /* 0x0000000811117212 */ /* 0x000fe200078e3cff */
[----:B------:R-:W-:-:S04]  /*7570*/  IMAD.HI.U32 R4, R4, R12, RZ ;  /* 0x0000000c04047227 */ /* 0x000fc800078e00ff */
        /* <DEDUP_REMOVED lines=42> */
.L_x_6108:
[----:B------:R-:W-:-:S04]  /*7820*/  LEA R11, -R116, RZ, 0x6 ;  /* 0x000000ff740b7211 */ /* 0x000fc800078e31ff */
[----:B------:R-:W-:-:S07]  /*7830*/  SHF.R.S32.HI R5, RZ, 0x1f, R11 ;  /* 0x0000001fff057819 */ /* 0x000fce000001140b */
.L_x_6109:
[-C--:B------:R-:W-:Y:S01]  /*7840*/  @!P1 IADD3 R15, P4, R121, R11.reuse, RZ ;  /* 0x0000000b790f9210 */ /* 0x080fe20007f9e0ff */
[----:B------:R1:W-:Y:S01]  /*7850*/  @P2 STS.128 [R154+0x4000], RZ ;  /* 0x004000ff9a002388 */ /* 0x0003e20000000c00 */
[----:B------:R-:W-:Y:S01]  /*7860*/  @!P2 LEA R24, P5, R11, R168, 0x1 ;  /* 0x000000a80b18a211 */ /* 0x000fe200078a08ff */
[----:B------:R-:W-:Y:S01]  /*7870*/  BSSY B0, `(.L_x_6110) ;  /* 0x0000045000007945 */ /* 0x000fe20003800000 */
[-C--:B------:R-:W-:Y:S01]  /*7880*/  @!P2 IADD3 R17, P6, R150, R11.reuse, RZ ;  /* 0x0000000b9611a210 */ /* 0x080fe20007fde0ff */
[--C-:B------:R-:W-:Y:S01]  /*7890*/  @!P1 IMAD.X R4, R120, 0x1, R5.reuse, P4 ;  /* 0x0000000178049824 */ /* 0x100fe200020e0605 */
[----:B------:R-:W-:Y:S02]  /*78a0*/  @!P1 LEA R22, P4, R15, UR8, 0x1 ;  /* 0x000000080f169c11 */ /* 0x000fe4000f8808ff */
[--C-:B------:R-:W-:Y:S02]  /*78b0*/  @!P2 LEA.HI.X R25, R11, R166, R5.reuse, 0x1, P5 ;  /* 0x000000a60b19a211 */ /* 0x100fe400028f0c05 */
[----:B------:R-:W-:Y:S01]  /*78c0*/  @!P1 LEA.HI.X R23, R15, UR9, R4, 0x1, P4 ;  /* 0x000000090f179c11 */ /* 0x000fe2000a0f0c04 */
[----:B------:R-:W-:Y:S01]  /*78d0*/  @!P2 IMAD.X R15, R149, 0x1, R5, P6 ;  /* 0x00000001950fa824 */ /* 0x000fe200030e0605 */
[----:B------:R-:W-:Y:S01]  /*78e0*/  @!P1 IADD3 R19, P5, P4, R121, R11, R150 ;  /* 0x0000000b79139210 */ /* 0x000fe20007cbe096 */
[----:B------:R-:W-:Y:S01]  /*78f0*/  @!PT LDS RZ, [RZ] ;  /* 0x00000000fffff984 */ /* 0x000fe20000000800 */
[----:B------:R-:W-:Y:S01]  /*7900*/  @!PT LDS RZ, [RZ] ;  /* 0x00000000fffff984 */ /* 0x000fe20000000800 */
[----:B------:R-:W-:Y:S01]  /*7910*/  @!PT LDS RZ, [RZ] ;  /* 0x00000000fffff984 */ /* 0x000fe20000000800 */
[----:B------:R2:W-:Y:S01]  /*7920*/  @!P2 LDGSTS.E.BYPASS.LTC128B.128 [R154+0x4000], desc[UR10][R24.64] ;  /* 0x04000000189aafae */ /* 0x0005e2000b901d4a */
[----:B------:R-:W-:-:S02]  /*7930*/  @!P2 LEA R20, P6, R17, R168, 0x1 ;  /* 0x000000a81114a211 */ /* 0x000fc400078c08ff */
[----:B------:R-:W-:Y:S01]  /*7940*/  @!P1 IADD3.X R4, R120, R5, R149, P5, P4 ;  /* 0x0000000578049210 */ /* 0x000fe20002fe8495 */
[----:B------:R1:W-:Y:S01]  /*7950*/  @P1 STS.128 [R154+0x6000], RZ ;  /* 0x006000ff9a001388 */ /* 0x0003e20000000c00 */
[----:B------:R-:W-:Y:S02]  /*7960*/  @!P1 LEA R16, P4, R19, UR8, 0x1 ;  /* 0x0000000813109c11 */ /* 0x000fe4000f8808ff */
[----:B------:R-:W-:Y:S01]  /*7970*/  @!P2 LEA.HI.X R21, R17, R166, R15, 0x1, P6 ;  /* 0x000000a61115a211 */ /* 0x000fe200030f0c0f */
[----:B------:R-:W-:Y:S01]  /*7980*/  @!PT LDS RZ, [RZ] ;  /* 0x00000000fffff984 */ /* 0x000fe20000000800 */
[----:B------:R-:W-:Y:S01]  /*7990*/  @!PT LDS RZ, [RZ] ;  /* 0x00000000fffff984 */ /* 0x000fe20000000800 */
[----:B------:R-:W-:Y:S01]  /*79a0*/  @!PT LDS RZ, [RZ] ;  /* 0x00000000fffff984 */ /* 0x000fe20000000800 */
[----:B------:R-:W-:Y:S01]  /*79b0*/  @!P1 LDGSTS.E.BYPASS.LTC128B.128 [R154+0x6000], desc[UR10][R22.64+0x80] ;  /* 0x06000080169a9fae */ /* 0x000fe2000b901d4a */
[----:B------:R-:W-:Y:S02]  /*79c0*/  @!P1 LEA.HI.X R17, R19, UR9, R4, 0x1, P4 ;  /* 0x0000000913119c11 */ /* 0x000fe4000a0f0c04 */
[----:B------:R-:W-:Y:S01]  /*79d0*/  IADD3 R15, P5, P4, R150, R11, R150 ;  /* 0x0000000b960f7210 */ /* 0x000fe20007cbe096 */
[----:B------:R1:W-:Y:S03]  /*79e0*/  @P2 STS.128 [R154+0x4800], RZ ;  /* 0x004800ff9a002388 */ /* 0x0003e60000000c00 */
[----:B------:R-:W-:Y:S01]  /*79f0*/  IADD3.X R4, R149, R5, R149, P5, P4 ;  /* 0x0000000595047210 */ /* 0x000fe20002fe8495 */
[----:B------:R-:W-:Y:S01]  /*7a00*/  @!PT LDS RZ, [RZ] ;  /* 0x00000000fffff984 */ /* 0x000fe20000000800 */
[----:B------:R-:W-:Y:S01]  /*7a10*/  @!PT LDS RZ, [RZ] ;  /* 0x00000000fffff984 */ /* 0x000fe20000000800 */
[----:B------:R-:W-:Y:S01]  /*7a20*/  @!PT LDS RZ, [RZ] ;  /* 0x00000000fffff984 */ /* 0x000fe20000000800 */
[----:B------:R3:W-:Y:S01]  /*7a30*/  @!P2 LDGSTS.E.BYPASS.LTC128B.128 [R154+0x4800], desc[UR10][R20.64] ;  /* 0x04800000149aafae */ /* 0x0007e2000b901d4a */
[----:B------:R-:W-:-:S03]  /*7a40*/  @!P1 IADD3 R8, P5, R121, R15, RZ ;  /* 0x0000000f79089210 */ /* 0x000fc60007fbe0ff */
[----:B------:R1:W-:Y:S02]  /*7a50*/  @P1 STS.128 [R154+0x6800], RZ ;  /* 0x006800ff9a001388 */ /* 0x0003e40000000c00 */
[----:B------:R-:W-:Y:S01]  /*7a60*/  @!P1 IMAD.X R19, R120, 0x1, R4, P5 ;  /* 0x0000000178139824 */ /* 0x000fe200028e0604 */
[----:B------:R-:W-:Y:S01]  /*7a70*/  @!P1 LEA R18, P5, R8, UR8, 0x1 ;  /* 0x0000000808129c11 */ /* 0x000fe2000f8a08ff */
[----:B------:R-:W-:Y:S01]  /*7a80*/  @!PT LDS RZ, [RZ] ;  /* 0x00000000fffff984 */ /* 0x000fe20000000800 */
[----:B------:R-:W-:Y:S01]  /*7a90*/  @!PT LDS RZ, [RZ] ;  /* 0x00000000fffff984 */ /* 0x000fe20000000800 */
[----:B------:R-:W-:Y:S01]  /*7aa0*/  @!PT LDS RZ, [RZ] ;  /* 0x00000000fffff984 */ /* 0x000fe20000000800 */
[----:B------:R1:W-:Y:S01]  /*7ab0*/  @!P1 LDGSTS.E.BYPASS.LTC128B.128 [R154+0x6800], desc[UR10][R16.64+0x80] ;  /* 0x06800080109a9fae */ /* 0x0003e2000b901d4a */
[----:B--2---:R-:W-:-:S03]  /*7ac0*/  @!P2 LEA R24, P4, R15, R168, 0x1 ;  /* 0x000000a80f18a211 */ /* 0x004fc600078808ff */
[----:B------:R1:W-:Y:S01]  /*7ad0*/  @P2 STS.128 [R154+0x5000], RZ ;  /* 0x005000ff9a002388 */ /* 0x0003e20000000c00 */
[----:B------:R-:W-:Y:S02]  /*7ae0*/  @!P1 LEA.HI.X R19, R8, UR9, R19, 0x1, P5 ;  /* 0x0000000908139c11 */ /* 0x000fe4000a8f0c13 */
[----:B------:R-:W-:Y:S02]  /*7af0*/  @!P2 LEA.HI.X R25, R15, R166, R4, 0x1, P4 ;  /* 0x000000a60f19a211 */ /* 0x000fe400020f0c04 */
[----:B------:R-:W-:-:S03]  /*7b00*/  IADD3 R15, P4, R150, R15, RZ ;  /* 0x0000000f960f7210 */ /* 0x000fc60007f9e0ff */
[----:B------:R-:W-:Y:S01]  /*7b10*/  @!PT LDS RZ, [RZ] ;  /* 0x00000000fffff984 */ /* 0x000fe20000000800 */
[----:B------:R-:W-:Y:S01]  /*7b20*/  @!PT LDS RZ, [RZ] ;  /* 0x00000000fffff984 */ /* 0x000fe20000000800 */
[----:B------:R-:W-:Y:S01]  /*7b30*/  @!PT LDS RZ, [RZ] ;  /* 0x00000000fffff984 */ /* 0x000fe20000000800 */
[----:B------:R1:W-:Y:S04]  /*7b40*/  @!P2 LDGSTS.E.BYPASS.LTC128B.128 [R154+0x5000], desc[UR10][R24.64] ;  /* 0x05000000189aafae */ /* 0x0003e8000b901d4a */
[----:B------:R1:W-:Y:S01]  /*7b50*/  @P1 STS.128 [R154+0x7000], RZ ;  /* 0x007000ff9a001388 */ /* 0x0003e20000000c00 */
[----:B---3--:R-:W-:Y:S01]  /*7b60*/  IMAD.X R21, R149, 0x1, R4, P4 ;  /* 0x0000000195157824 */ /* 0x008fe200020e0604 */
[C---:B------:R-:W-:Y:S02]  /*7b70*/  @!P2 LEA R22, P4, R15.reuse, R168, 0x1 ;  /* 0x000000a80f16a211 */ /* 0x040fe400078808ff */
[----:B------:R-:W-:Y:S01]  /*7b80*/  @!PT LDS RZ, [RZ] ;  /* 0x00000000fffff984 */ /* 0x000fe20000000800 */
[----:B------:R-:W-:Y:S01]  /*7b90*/  @!PT LDS RZ, [RZ] ;  /* 0x00000000fffff984 */ /* 0x000fe20000000800 */
[----:B------:R-:W-:Y:S01]  /*7ba0*/  @!PT LDS RZ, [RZ] ;  /* 0x00000000fffff984 */ /* 0x000fe20000000800 */
[----:B------:R1:W-:Y:S02]  /*7bb0*/  @!P1 LDGSTS.E.BYPASS.LTC128B.128 [R154+0x7000], desc[UR10][R18.64+0x80] ;  /* 0x07000080129a9fae */ /* 0x0003e4000b901d4a */
[----:B------:R-:W-:-:S02]  /*7bc0*/  @!P2 LEA.HI.X R23, R15, R166, R21, 0x1, P4 ;  /* 0x000000a60f17a211 */ /* 0x000fc400020f0c15 */
        /* <DEDUP_REMOVED lines=15> */
.L_x_6111:
[----:B------:R-:W-:Y:S05]  /*7cc0*/  BSYNC B0 ;  /* 0x0000000000007941 */ /* 0x000fea0003800000 */
.L_x_6110:
[----:B------:R-:W0:Y:S01]  /*7cd0*/  LDGDEPBAR ;  /* 0x00000000000079af */ /* 0x000e220000000000 */
[----:B------:R-:W-:-:S04]  /*7ce0*/  LEA R168, P1, R11, R168, 0x1 ;  /* 0x000000a80ba87211 */ /* 0x000fc800078208ff */
[----:B------:R-:W-:-:S09]  /*7cf0*/  LEA.HI.X R166, R11, R166, R5, 0x1, P1 ;  /* 0x000000a60ba67211 */ /* 0x000fd200008f0c05 */
.L_x_6107:
[----:B------:R-:W-:Y:S01]  /*7d00*/  FMNMX.FTZ R4, R2, R7, !PT ;  /* 0x0000000702047209 */ /* 0x000fe20007810000 */
[----:B-12---:R-:W-:Y:S01]  /*7d10*/  LDSM.16.MT88.4 R16, [R138+0x8000] ;  /* 0x008000008a10783b */ /* 0x006fe20000004200 */
        /* <DEDUP_REMOVED lines=51> */
[----:B------:R-:W-:Y:S01]  /*8050*/  FMUL.FTZ R105, R105, UR12 ;  /* 0x0000000c69697c20 */ /* 0x000fe20008410000 */
[--C-:B------:R-:W-:Y:S01]  /*8060*/  FFMA.FTZ R108, R3, UR12, -R120.reuse ;  /* 0x0000000c036c7c23 */ /* 0x100fe20008010878 */
[----:B------:R-:W-:Y:S01]  /*8070*/  FMUL.FTZ R0, R0, UR12 ;  /* 0x0000000c00007c20 */ /* 0x000fe20008410000 */
        /* <DEDUP_REMOVED lines=27> */
[----:B------:R-:W1:Y:S01]  /*8230*/  MUFU.EX2 R114, R114 ;  /* 0x0000007200727308 */ /* 0x000e620000000800 */
[-C--:B--2---:R-:W-:Y:S01]  /*8240*/  FMUL.FTZ R22, R50, R0.reuse ;  /* 0x0000000032167220 */ /* 0x084fe20000410000 */
[-C--:B------:R-:W-:Y:S01]  /*8250*/  FMUL.FTZ R23, R51, R0.reuse ;  /* 0x0000000033177220 */ /* 0x080fe20000410000 */
[-C--:B------:R-:W-:Y:S01]  /*8260*/  FMUL.FTZ R7, R99, R0.reuse ;  /* 0x0000000063077220 */ /* 0x080fe20000410000 */
[----:B------:R-:W2:Y:S01]  /*8270*/  LDSM.16.MT88.4 R48, [R138+0xa000] ;  /* 0x00a000008a30783b */ /* 0x000ea20000004200 */
[-C--:B------:R-:W-:Y:S01]  /*8280*/  FMUL.FTZ R14, R42, R0.reuse ;  /* 0x000000002a0e7220 */ /* 0x080fe20000410000 */
[-C--:B------:R-:W-:Y:S01]  /*8290*/  FMUL.FTZ R15, R43, R0.reuse ;  /* 0x000000002b0f7220 */ /* 0x080fe20000410000 */
[-C--:B------:R-:W-:Y:S01]  /*82a0*/  FMUL.FTZ R45, R45, R105.reuse ;  /* 0x000000692d2d7220 */ /* 0x080fe20000410000 */
[----:B------:R-:W-:Y:S01]  /*82b0*/  MUFU.EX2 R108, R108 ;  /* 0x0000006c006c7308 */ /* 0x000fe20000000800 */
[-C--:B------:R-:W-:Y:S01]  /*82c0*/  FMUL.FTZ R46, R46, R0.reuse ;  /* 0x000000002e2e7220 */ /* 0x080fe20000410000 */
[-C--:B------:R-:W-:Y:S01]  /*82d0*/  FMUL.FTZ R47, R47, R0.reuse ;  /* 0x000000002f2f7220 */ /* 0x080fe20000410000 */
[----:B------:R-:W-:Y:S01]  /*82e0*/  LDSM.16.MT88.4 R40, [R140+0xa000] ;  /* 0x00a000008c28783b */ /* 0x000fe20000004200 */
[-C--:B------:R-:W-:Y:S01]  /*82f0*/  FMUL.FTZ R76, R76, R105.reuse ;  /* 0x000000694c4c7220 */ /* 0x080fe20000410000 */
[-C--:B------:R-:W-:Y:S01]  /*8300*/  FMUL.FTZ R77, R77, R105.reuse ;  /* 0x000000694d4d7220 */ /* 0x080fe20000410000 */
[-C--:B------:R-:W-:Y:S01]  /*8310*/  FMUL.FTZ R78, R78, R0.reuse ;  /* 0x000000004e4e7220 */ /* 0x080fe20000410000 */
[----:B------:R-:W-:Y:S01]  /*8320*/  FMUL.FTZ R79, R79, R0 ;  /* 0x000000004f4f7220 */ /* 0x000fe20000410000 */
[----:B------:R-:W-:Y:S01]  /*8330*/  MUFU.EX2 R3, R3 ;  /* 0x0000000300037308 */ /* 0x000fe20000000800 */
[----:B-1----:R-:W-:Y:S01]  /*8340*/  F2FP.BF16.F32.PACK_AB R96, R114, R104 ;  /* 0x000000687260723e */ /* 0x002fe200000010ff */
        /* <DEDUP_REMOVED lines=19> */
[----:B------:R-:W3:Y:S01]  /*8480*/  LDSM.16.MT88.4 R56, [R137+0xa000] ;  /* 0x00a000008938783b */ /* 0x000ee20000004200 */
        /* <DEDUP_REMOVED lines=9> */
[----:B------:R-:W-:Y:S01]  /*8520*/  FMUL.FTZ R89, R89, R105 ;  /* 0x0000006959597220 */ /* 0x000fe20000410000 */
[----:B------:R-:W5:Y:S01]  /*8530*/  MUFU.EX2 R111, R111 ;  /* 0x0000006f006f7308 */ /* 0x000f620000000800 */
[----:B-1----:R-:W-:Y:S01]  /*8540*/  F2FP.BF16.F32.PACK_AB R97, R112, R113 ;  /* 0x000000717061723e */ /* 0x002fe200000010ff */
[-C--:B------:R-:W-:Y:S01]  /*8550*/  FMUL.FTZ R90, R90, R0.reuse ;  /* 0x000000005a5a7220 */ /* 0x080fe20000410000 */
[-C--:B------:R-:W-:Y:S01]  /*8560*/  FMUL.FTZ R91, R91, R0.reuse ;  /* 0x000000005b5b7220 */ /* 0x080fe20000410000 */
[--C-:B------:R-:W-:Y:S01]  /*8570*/  FFMA.FTZ R182, R165, UR12, -R120.reuse ;  /* 0x0000000ca5b67c23 */ /* 0x100fe20008010878 */
[--C-:B------:R-:W-:Y:S01]  /*8580*/  FFMA.FTZ R163, R169, UR12, -R120.reuse ;  /* 0x0000000ca9a37c23 */ /* 0x100fe20008010878 */
[--C-:B------:R-:W-:Y:S01]  /*8590*/  FFMA.FTZ R165, R176, UR12, -R117.reuse ;  /* 0x0000000cb0a57c23 */ /* 0x100fe20008010875 */
[--C-:B------:R-:W-:Y:S01]  /*85a0*/  FFMA.FTZ R180, R171, UR12, -R120.reuse ;  /* 0x0000000cabb47c23 */ /* 0x100fe20008010878 */
[----:B------:R-:W-:Y:S01]  /*85b0*/  MUFU.EX2 R162, R162 ;  /* 0x000000a200a27308 */ /* 0x000fe20000000800 */
[----:B----4-:R-:W-:Y:S01]  /*85c0*/  FMUL.FTZ R6, R98, R0 ;  /* 0x0000000062067220 */ /* 0x010fe20000410000 */
[----:B------:R-:W-:Y:S01]  /*85d0*/  F2FP.BF16.F32.PACK_AB R98, R3, R108 ;  /* 0x0000006c0362723e */ /* 0x000fe200000010ff */
        /* <DEDUP_REMOVED lines=8> */
[----:B------:R-:W-:Y:S01]  /*8660*/  FFMA.FTZ R120, R119, UR12, -R120 ;  /* 0x0000000c77787c23 */ /* 0x000fe20008010878 */
[--C-:B------:R-:W-:Y:S01]  /*8670*/  FFMA.FTZ R119, R100, UR12, -R117.reuse ;  /* 0x0000000c64777c23 */ /* 0x100fe20008010875 */
[--C-:B------:R-:W-:Y:S01]  /*8680*/  FFMA.FTZ R178, R106, UR12, -R117.reuse ;  /* 0x0000000c6ab27c23 */ /* 0x100fe20008010875 */
[----:B------:R-:W-:Y:S01]  /*8690*/  LDSM.16.MT88.4 R100, [R136+0xb000] ;  /* 0x00b000008864783b */ /* 0x000fe20000004200 */
[--C-:B------:R-:W-:Y:S01]  /*86a0*/  FFMA.FTZ R184, R115, UR12, -R117.reuse ;  /* 0x0000000c73b87c23 */ /* 0x100fe20008010875 */
[----:B------:R-:W-:Y:S01]  /*86b0*/  HMMA.16816.F32.BF16 R12, R96, R16, R12 ;  /* 0x00000010600c723c */ /* 0x000fe2000004180c */
[----:B------:R-:W-:Y:S01]  /*86c0*/  MUFU.EX2 R124, R124 ;  /* 0x0000007c007c7308 */ /* 0x000fe20000000800 */
[----:B------:R-:W-:Y:S01]  /*86d0*/  FFMA.FTZ R107, R107, UR12, -R117 ;  /* 0x0000000c6b6b7c23 */ /* 0x000fe20008010875 */
[----:B------:R-:W-:Y:S01]  /*86e0*/  FFMA.FTZ R167, R167, R105, R104 ;  /* 0x00000069a7a77223 */ /* 0x000fe20000010068 */
[----:B------:R-:W-:-:S02]  /*86f0*/  FFMA.FTZ R113, R170, R0, R113 ;  /* 0x00000000aa717223 */ /* 0x000fc40000010071 */
[C---:B------:R-:W-:Y:S01]  /*8700*/  HMMA.16816.F32.BF16 R16, R96.reuse, R18, R44 ;  /* 0x000000126010723c */ /* 0x040fe2000004182c */
[----:B------:R-:W-:Y:S01]  /*8710*/  FADD.FTZ R167, R114, R167 ;  /* 0x000000a772a77221 */ /* 0x000fe20000010000 */
[----:B------:R-:W-:Y:S01]  /*8720*/  FADD.FTZ R113, R112, R113 ;  /* 0x0000007170717221 */ /* 0x000fe20000010000 */
[----:B------:R-:W-:Y:S02]  /*8730*/  MUFU.EX2 R123, R123 ;  /* 0x0000007b007b7308 */ /* 0x000fe40000000800 */
[----:B------:R-:W-:Y:S01]  /*8740*/  FADD.FTZ R108, R108, R167 ;  /* 0x000000a76c6c7221 */ /* 0x000fe20000010000 */
[C---:B------:R-:W-:Y:S01]  /*8750*/  HMMA.16816.F32.BF16 R20, R96.reuse, R24, R20 ;  /* 0x000000186014723c */ /* 0x040fe20000041814 */
[-C--:B------:R-:W-:Y:S01]  /*8760*/  FMUL.FTZ R44, R72, R105.reuse ;  /* 0x00000069482c7220 */ /* 0x080fe20000410000 */
[----:B------:R-:W-:Y:S01]  /*8770*/  FMUL.FTZ R45, R73, R105 ;  /* 0x00000069492d7220 */ /* 0x000fe20000410000 */
[-C--:B------:R-:W-:Y:S01]  /*8780*/  FMUL.FTZ R46, R74, R0.reuse ;  /* 0x000000004a2e7220 */ /* 0x080fe20000410000 */
[----:B------:R-:W-:Y:S01]  /*8790*/  FMUL.FTZ R47, R75, R0 ;  /* 0x000000004b2f7220 */ /* 0x000fe20000410000 */
[----:B------:R-:W-:Y:S01]  /*87a0*/  MUFU.EX2 R126, R126 ;  /* 0x0000007e007e7308 */ /* 0x000fe20000000800 */
[----:B------:R-:W-:Y:S01]  /*87b0*/  HMMA.16816.F32.BF16 R24, R96, R26, R52 ;  /* 0x0000001a6018723c */ /* 0x000fe20000041834 */
[----:B------:R-:W-:Y:S01]  /*87c0*/  LDSM.16.MT88.4 R72, [R140+0x8800] ;  /* 0x008800008c48783b */ /* 0x000fe20000004200 */
[----:B------:R-:W-:Y:S01]  /*87d0*/  FADD.FTZ R2, R2, R113 ;  /* 0x0000007102027221 */ /* 0x000fe20000010000 */
[----:B------:R-:W-:-:S03]  /*87e0*/  FADD.FTZ R3, R3, R108 ;  /* 0x0000006c03037221 */ /* 0x000fc60000010000 */
[C---:B--2---:R-:W-:Y:S01]  /*87f0*/  HMMA.16816.F32.BF16 R44, R96.reuse, R48, R44 ;  /* 0x00000030602c723c */ /* 0x044fe2000004182c */
[----:B------:R-:W2:Y:S01]  /*8800*/  MUFU.EX2 R125, R125 ;  /* 0x0000007d007d7308 */ /* 0x000ea20000000800 */
[-C--:B------:R-:W-:Y:S01]  /*8810*/  FMUL.FTZ R52, R92, R105.reuse ;  /* 0x000000695c347220 */ /* 0x080fe20000410000 */
[-C--:B------:R-:W-:Y:S01]  /*8820*/  FMUL.FTZ R53, R93, R105.reuse ;  /* 0x000000695d357220 */ /* 0x080fe20000410000 */
[-C--:B------:R-:W-:Y:S01]  /*8830*/  FMUL.FTZ R54, R94, R0.reuse ;  /* 0x000000005e367220 */ /* 0x080fe20000410000 */
[-C--:B------:R-:W-:Y:S01]  /*8840*/  FMUL.FTZ R55, R95, R0.reuse ;  /* 0x000000005f377220 */ /* 0x080fe20000410000 */
[C---:B------:R-:W-:Y:S01]  /*8850*/  HMMA.16816.F32.BF16 R48, R96.reuse, R50, R76 ;  /* 0x000000326030723c */ /* 0x040fe2000004184c */
[----:B------:R-:W4:Y:S01]  /*8860*/  LDSM.16.MT88.4 R76, [R137+0x8800] ;  /* 0x00880000894c783b */ /* 0x000f220000004200 */
[----:B------:R-:W-:Y:S01]  /*8870*/  FADD.FTZ R111, R111, R2 ;  /* 0x000000026f6f7221 */ /* 0x000fe20000010000 */
[----:B------:R-:W-:Y:S03]  /*8880*/  MUFU.EX2 R122, R122 ;  /* 0x0000007a007a7308 */ /* 0x000fe60000000800 */
[C---:B------:R-:W-:Y:S05]  /*8890*/  HMMA.16816.F32.BF16 R4, R96.reuse, R8, R4 ;  /* 0x000000086004723c */ /* 0x040fea0000041804 */
[----:B------:R-:W5:Y:S01]  /*88a0*/  MUFU.EX2 R121, R121 ;  /* 0x0000007900797308 */ /* 0x000f620000000800 */
[C---:B------:R-:W-:Y:S06]  /*88b0*/  HMMA.16816.F32.BF16 R8, R96.reuse, R10, R36 ;  /* 0x0000000a6008723c */ /* 0x040fec0000041824 */
[C---:B---3--:R-:W-:Y:S01]  /*88c0*/  HMMA.16816.F32.BF16 R52, R96.reuse, R56, R52 ;  /* 0x000000386034723c */ /* 0x048fe20000041834 */
[-C--:B------:R-:W-:Y:S01]  /*88d0*/  FMUL.FTZ R36, R64, R105.reuse ;  /* 0x0000006940247220 */ /* 0x080fe20000410000 */
[----:B------:R-:W-:Y:S01]  /*88e0*/  FMUL.FTZ R37, R65, R105 ;  /* 0x0000006941257220 */ /* 0x000fe20000410000 */
[-C--:B------:R-:W-:Y:S01]  /*88f0*/  FMUL.FTZ R38, R66, R0.reuse ;  /* 0x0000000042267220 */ /* 0x080fe20000410000 */
[----:B------:R-:W-:Y:S01]  /*8900*/  FMUL.FTZ R39, R67, R0 ;  /* 0x0000000043277220 */ /* 0x000fe20000410000 */
[----:B------:R-:W-:Y:S01]  /*8910*/  MUFU.EX2 R175, R175 ;  /* 0x000000af00af7308 */ /* 0x000fe20000000800 */
[----:B------:R-:W3:Y:S01]  /*8920*/  LDSM.16.MT88.4 R64, [R136+0xa000] ;  /* 0x00a000008840783b */ /* 0x000ee20000004200 */
[C---:B------:R-:W-:Y:S03]  /*8930*/  HMMA.16816.F32.BF16 R56, R96.reuse, R58, R80 ;  /* 0x0000003a6038723c */ /* 0x040fe60000041850 */
[----:B------:R-:W3:Y:S03]  /*8940*/  LDSM.16.MT88.4 R80, [R138+0x8800] ;  /* 0x008800008a50783b */ /* 0x000ee60000004200 */
[C---:B------:R-:W-:Y:S01]  /*8950*/  HMMA.16816.F32.BF16 R36, R96.reuse, R40, R36 ;  /* 0x000000286024723c */ /* 0x040fe20000041824 */
[----:B------:R-:W-:Y:S05]  /*8960*/  MUFU.EX2 R182, R182 ;  /* 0x000000b600b67308 */ /* 0x000fea0000000800 */
[C---:B------:R-:W-:Y:S03]  /*8970*/  HMMA.16816.F32.BF16 R40, R96.reuse, R42, R68 ;  /* 0x0000002a6028723c */ /* 0x040fe60000041844 */
[----:B------:R-:W-:Y:S03]  /*8980*/  MUFU.EX2 R163, R163 ;  /* 0x000000a300a37308 */ /* 0x000fe60000000800 */
[C---:B------:R-:W-:Y:S01]  /*8990*/  HMMA.16816.F32.BF16 R28, R96.reuse, R32, R28 ;  /* 0x00000020601c723c */ /* 0x040fe2000004181c */
[----:B-1----:R-:W-:Y:S01]  /*89a0*/  F2FP.BF16.F32.PACK_AB R68, R127, R162 ;  /* 0x000000a27f44723e */ /* 0x002fe200000010ff */
[----:B------:R-:W-:Y:S01]  /*89b0*/  FADD.FTZ R162, R162, R3 ;  /* 0x00000003a2a27221 */ /* 0x000fe20000010000 */
[----:B--2---:R-:W-:Y:S01]  /*89c0*/  F2FP.BF16.F32.PACK_AB R69, R125, R126 ;  /* 0x0000007e7d45723e */ /* 0x004fe200000010ff */
[----:B------:R-:W-:Y:S01]  /*89d0*/  FADD.FTZ R126, R126, R111 ;  /* 0x0000006f7e7e7221 */ /* 0x000fe20000010000 */
[----:B------:R-:W-:Y:S01]  /*89e0*/  F2FP.BF16.F32.PACK_AB R70, R123, R124 ;  /* 0x0000007c7b46723e */ /* 0x000fe200000010ff */
[----:B------:R-:W-:Y:S01]  /*89f0*/  HMMA.16816.F32.BF16 R32, R96, R34, R60 ;  /* 0x000000226020723c */ /* 0x000fe2000004183c */
[----:B-----5:R-:W-:Y:S01]  /*8a00*/  F2FP.BF16.F32.PACK_AB R71, R121, R122 ;  /* 0x0000007a7947723e */ /* 0x020fe200000010ff */
[----:B------:R-:W-:Y:S01]  /*8a10*/  MUFU.EX2 R180, R180 ;  /* 0x000000b400b47308 */ /* 0x000fe20000000800 */
[----:B------:R-:W-:Y:S01]  /*8a20*/  FADD.FTZ R127, R127, R162 ;  /* 0x000000a27f7f7221 */ /* 0x000fe20000010000 */
[----:B------:R-:W-:-:S03]  /*8a30*/  FADD.FTZ R125, R125, R126 ;  /* 0x0000007e7d7d7221 */ /* 0x000fc60000010000 */
[-C--:B------:R-:W-:Y:S01]  /*8a40*/  FMUL.FTZ R60, R84, R105.reuse ;  /* 0x00000069543c7220 */ /* 0x080fe20000410000 */
[C---:B----4-:R-:W-:Y:S01]  /*8a50*/  HMMA.16816.F32.BF16 R20, R68.reuse, R76, R20 ;  /* 0x0000004c4414723c */ /* 0x050fe20000041814 */
[----:B------:R-:W-:Y:S01]  /*8a60*/  FMUL.FTZ R61, R85, R105 ;  /* 0x00000069553d7220 */ /* 0x000fe20000410000 */
[-C--:B------:R-:W-:Y:S01]  /*8a70*/  FMUL.FTZ R62, R86, R0.reuse ;  /* 0x00000000563e7220 */ /* 0x080fe20000410000 */
[----:B------:R-:W-:Y:S01]  /*8a80*/  FMUL.FTZ R63, R87, R0 ;  /* 0x00000000573f7220 */ /* 0x000fe20000410000 */
[----:B------:R-:W-:Y:S01]  /*8a90*/  MUFU.EX2 R165, R165 ;  /* 0x000000a500a57308 */ /* 0x000fe20000000800 */
[----:B------:R-:W-:Y:S01]  /*8aa0*/  FADD.FTZ R0, R124, R127 ;  /* 0x0000007f7c007221 */ /* 0x000fe20000010000 */
[----:B------:R-:W-:Y:S01]  /*8ab0*/  HMMA.16816.F32.BF16 R24, R68, R78, R24 ;  /* 0x0000004e4418723c */ /* 0x000fe20000041818 */
[----:B------:R-:W1:Y:S01]  /*8ac0*/  LDSM.16.MT88.4 R76, [R138+0xa800] ;  /* 0x00a800008a4c783b */ /* 0x000e620000004200 */
[----:B------:R-:W-:Y:S01]  /*8ad0*/  FADD.FTZ R2, R122, R125 ;  /* 0x0000007d7a027221 */ /* 0x000fe20000010000 */
[----:B------:R-:W-:-:S03]  /*8ae0*/  FADD.FTZ R0, R123, R0 ;  /* 0x000000007b007221 */ /* 0x000fc60000010000 */
[----:B------:R-:W-:Y:S01]  /*8af0*/  HMMA.16816.F32.BF16 R4, R68, R72, R4 ;  /* 0x000000484404723c */ /* 0x000fe20000041804 */
[----:B------:R-:W-:Y:S01]  /*8b00*/  MUFU.EX2 R176, R176 ;  /* 0x000000b000b07308 */ /* 0x000fe20000000800 */
[----:B------:R-:W-:-:S04]  /*8b10*/  FADD.FTZ R2, R121, R2 ;  /* 0x0000000279027221 */ /* 0x000fc80000010000 */
[----:B------:R-:W-:Y:S01]  /*8b20*/  HMMA.16816.F32.BF16 R8, R68, R74, R8 ;  /* 0x0000004a4408723c */ /* 0x000fe20000041808 */
[----:B------:R-:W2:Y:S02]  /*8b30*/  LDSM.16.MT88.4 R72, [R136+0x8800] ;  /* 0x008800008848783b */ /* 0x000ea40000004200 */
[----:B------:R-:W-:Y:S03]  /*8b40*/  MUFU.EX2 R169, R169 ;  /* 0x000000a900a97308 */ /* 0x000fe60000000800 */
[C---:B---3--:R-:W-:Y:S05]  /*8b50*/  HMMA.16816.F32.BF16 R60, R96.reuse, R64, R60 ;  /* 0x00000040603c723c */ /* 0x048fea000004183c */
[----:B------:R-:W-:Y:S01]  /*8b60*/  MUFU.EX2 R164, R164 ;  /* 0x000000a400a47308 */ /* 0x000fe20000000800 */
[----:B------:R-:W-:Y:S01]  /*8b70*/  HMMA.16816.F32.BF16 R64, R96, R66, R88 ;  /* 0x000000426040723c */ /* 0x000fe20000041858 */
[----:B------:R-:W-:Y:S05]  /*8b80*/  LDSM.16.MT88.4 R88, [R140+0x9000] ;  /* 0x009000008c58783b */ /* 0x000fea0000004200 */
[C---:B------:R-:W-:Y:S01]  /*8b90*/  HMMA.16816.F32.BF16 R12, R68.reuse, R80, R12 ;  /* 0x00000050440c723c */ /* 0x040fe2000004180c */
[----:B------:R-:W-:Y:S05]  /*8ba0*/  MUFU.EX2 R171, R171 ;  /* 0x000000ab00ab7308 */ /* 0x000fea0000000800 */
[C---:B------:R-:W-:Y:S01]  /*8bb0*/  HMMA.16816.F32.BF16 R16, R68.reuse, R82, R16 ;  /* 0x000000524410723c */ /* 0x040fe20000041810 */
[----:B------:R-:W3:Y:S02]  /*8bc0*/  LDSM.16.MT88.4 R80, [R140+0xa800] ;  /* 0x00a800008c50783b */ /* 0x000ee40000004200 */
[----:B------:R-:W4:Y:S03]  /*8bd0*/  MUFU.EX2 R174, R174 ;  /* 0x000000ae00ae7308 */ /* 0x000f260000000800 */
[C---:B-1----:R-:W-:Y:S05]  /*8be0*/  HMMA.16816.F32.BF16 R44, R68.reuse, R76, R44 ;  /* 0x0000004c442c723c */ /* 0x042fea000004182c */
[----:B------:R-:W-:Y:S01]  /*8bf0*/  MUFU.EX2 R177, R177 ;  /* 0x000000b100b17308 */ /* 0x000fe20000000800 */
[C---:B------:R-:W-:Y:S01]  /*8c00*/  HMMA.16816.F32.BF16 R48, R68.reuse, R78, R48 ;  /* 0x0000004e4430723c */ /* 0x040fe20000041830 */
[----:B------:R-:W1:Y:S05]  /*8c10*/  LDSM.16.MT88.4 R76, [R136+0xa800] ;  /* 0x00a80000884c783b */ /* 0x000e6a0000004200 */
[----:B--2---:R-:W-:Y:S01]  /*8c20*/  HMMA.16816.F32.BF16 R28, R68, R72, R28 ;  /* 0x00000048441c723c */ /* 0x004fe2000004181c */
[----:B------:R-:W2:Y:S01]  /*8c30*/  MUFU.EX2 R120, R120 ;  /* 0x0000007800787308 */ /* 0x000ea20000000800 */
[----:B----4-:R-:W-:-:S04]  /*8c40*/  F2FP.BF16.F32.PACK_AB R104, R174, R171 ;  /* 0x000000abae68723e */ /* 0x010fc800000010ff */
[C---:B------:R-:W-:Y:S01]  /*8c50*/  HMMA.16816.F32.BF16 R32, R68.reuse, R74, R32 ;  /* 0x0000004a4420723c */ /* 0x040fe20000041820 */
[----:B------:R-:W4:Y:S02]  /*8c60*/  LDSM.16.MT88.4 R72, [R137+0xa800] ;  /* 0x00a800008948783b */ /* 0x000f240000004200 */
[----:B------:R-:W-:Y:S08]  /*8c70*/  MUFU.EX2 R119, R119 ;  /* 0x0000007700777308 */ /* 0x000ff00000000800 */
[----:B------:R-:W5:Y:S01]  /*8c80*/  MUFU.EX2 R178, R178 ;  /* 0x000000b200b27308 */ /* 0x000f620000000800 */
[----:B--2---:R-:W-:Y:S01]  /*8c90*/  F2FP.BF16.F32.PACK_AB R106, R120, R177 ;  /* 0x000000b1786a723e */ /* 0x004fe200000010ff */
[C---:B---3--:R-:W-:Y:S06]  /*8ca0*/  HMMA.16816.F32.BF16 R36, R68.reuse, R80, R36 ;  /* 0x000000504424723c */ /* 0x048fec0000041824 */
[----:B------:R-:W-:Y:S01]  /*8cb0*/  MUFU.EX2 R115, R107 ;  /* 0x0000006b00737308 */ /* 0x000fe20000000800 */
[C---:B------:R-:W-:Y:S01]  /*8cc0*/  HMMA.16816.F32.BF16 R40, R68.reuse, R82, R40 ;  /* 0x000000524428723c */ /* 0x040fe20000041828 */
[----:B------:R-:W-:Y:S06]  /*8cd0*/  LDSM.16.MT88.4 R80, [R137+0xb000] ;  /* 0x00b000008950783b */ /* 0x000fec0000004200 */
[----:B------:R-:W2:Y:S01]  /*8ce0*/  MUFU.EX2 R184, R184 ;  /* 0x000000b800b87308 */ /* 0x000ea20000000800 */
[----:B-----5:R-:W-:Y:S01]  /*8cf0*/  F2FP.BF16.F32.PACK_AB R105, R178, R119 ;  /* 0x00000077b269723e */ /* 0x020fe200000010ff */
[C---:B-1----:R-:W-:Y:S06]  /*8d00*/  HMMA.16816.F32.BF16 R60, R68.reuse, R76, R60 ;  /* 0x0000004c443c723c */ /* 0x042fec000004183c */
[C---:B------:R-:W-:Y:S01]  /*8d10*/  HMMA.16816.F32.BF16 R64, R68.reuse, R78, R64 ;  /* 0x0000004e4440723c */ /* 0x040fe20000041840 */
[----:B------:R-:W1:Y:S05]  /*8d20*/  LDSM.16.MT88.4 R76, [R137+0x9000] ;  /* 0x00900000894c783b */ /* 0x000e6a0000004200 */
[----:B----4-:R-:W-:Y:S01]  /*8d30*/  HMMA.16816.F32.BF16 R52, R68, R72, R52 ;  /* 0x000000484434723c */ /* 0x010fe20000041834 */
[----:B--2---:R-:W-:-:S05]  /*8d40*/  F2FP.BF16.F32.PACK_AB R107, R184, R115 ;  /* 0x00000073b86b723e */ /* 0x004fca00000010ff */
[----:B------:R-:W-:Y:S01]  /*8d50*/  HMMA.16816.F32.BF16 R56, R68, R74, R56 ;  /* 0x0000004a4438723c */ /* 0x000fe20000041838 */
[----:B------:R-:W2:Y:S06]  /*8d60*/  LDSM.16.MT88.4 R72, [R138+0x9000] ;  /* 0x009000008a48783b */ /* 0x000eac0000004200 */
[----:B------:R-:W-:Y:S01]  /*8d70*/  F2FP.BF16.F32.PACK_AB R68, R182, R175 ;  /* 0x000000afb644723e */ /* 0x000fe200000010ff */
[----:B------:R-:W-:Y:S01]  /*8d80*/  FADD.FTZ R175, R175, R0 ;  /* 0x00000000afaf7221 */ /* 0x000fe20000010000 */
[----:B------:R-:W-:Y:S01]  /*8d90*/  F2FP.BF16.F32.PACK_AB R69, R176, R165 ;  /* 0x000000a5b045723e */ /* 0x000fe200000010ff */
[----:B------:R-:W-:Y:S01]  /*8da0*/  FADD.FTZ R165, R165, R2 ;  /* 0x00000002a5a57221 */ /* 0x000fe20000010000 */
[----:B------:R-:W-:Y:S01]  /*8db0*/  F2FP.BF16.F32.PACK_AB R70, R180, R163 ;  /* 0x000000a3b446723e */ /* 0x000fe200000010ff */
[----:B------:R-:W-:Y:S01]  /*8dc0*/  FADD.FTZ R182, R182, R175 ;  /* 0x000000afb6b67221 */ /* 0x000fe20000010000 */
[----:B------:R-:W-:Y:S01]  /*8dd0*/  F2FP.BF16.F32.PACK_AB R71, R164, R169 ;  /* 0x000000a9a447723e */ /* 0x000fe200000010ff */
[----:B------:R-:W-:Y:S01]  /*8de0*/  FADD.FTZ R176, R176, R165 ;  /* 0x000000a5b0b07221 */ /* 0x000fe20000010000 */
[----:B------:R-:W-:Y:S01]  /*8df0*/  MOV R0, R109 ;  /* 0x0000006d00007202 */ /* 0x000fe20000000f00 */
[----:B------:R-:W-:Y:S01]  /*8e00*/  FADD.FTZ R163, R163, R182 ;  /* 0x000000b6a3a37221 */ /* 0x000fe20000010000 */
[----:B------:R-:W-:Y:S01]  /*8e10*/  MOV R2, R110 ;  /* 0x0000006e00027202 */ /* 0x000fe20000000f00 */
[----:B------:R-:W-:-:S02]  /*8e20*/  FADD.FTZ R169, R169, R176 ;  /* 0x000000b0a9a97221 */ /* 0x000fc40000010000 */
[----:B------:R-:W-:Y:S01]  /*8e30*/  HMMA.16816.F32.BF16 R96, R68, R88, R4 ;  /* 0x000000584460723c */ /* 0x000fe20000041804 */
[----:B------:R-:W-:Y:S01]  /*8e40*/  LDSM.16.MT88.4 R4, [R140+0xb000] ;  /* 0x00b000008c04783b */ /* 0x000fe20000004200 */
[----:B------:R-:W-:Y:S01]  /*8e50*/  FADD.FTZ R180, R180, R163 ;  /* 0x000000a3b4b47221 */ /* 0x000fe20000010000 */
[----:B------:R-:W-:-:S03]  /*8e60*/  FADD.FTZ R164, R164, R169 ;  /* 0x000000a9a4a47221 */ /* 0x000fc60000010000 */
[----:B------:R-:W-:Y:S01]  /*8e70*/  HMMA.16816.F32.BF16 R88, R68, R90, R8 ;  /* 0x0000005a4458723c */ /* 0x000fe20000041808 */
[----:B------:R-:W3:Y:S01]  /*8e80*/  LDSM.16.MT88.4 R8, [R136+0x9000] ;  /* 0x009000008808783b */ /* 0x000ee20000004200 */
[----:B------:R-:W-:Y:S01]  /*8e90*/  FADD.FTZ R171, R171, R180 ;  /* 0x000000b4abab7221 */ /* 0x000fe20000010000 */
[----:B------:R-:W-:-:S03]  /*8ea0*/  FADD.FTZ R119, R119, R164 ;  /* 0x000000a477777221 */ /* 0x000fc60000010000 */
[----:B-1----:R-:W-:Y:S01]  /*8eb0*/  HMMA.16816.F32.BF16 R20, R68, R76, R20 ;  /* 0x0000004c4414723c */ /* 0x002fe20000041814 */
[----:B------:R-:W-:Y:S01]  /*8ec0*/  FADD.FTZ R174, R174, R171 ;  /* 0x000000abaeae7221 */ /* 0x000fe20000010000 */
[----:B------:R-:W-:-:S03]  /*8ed0*/  FADD.FTZ R178, R178, R119 ;  /* 0x00000077b2b27221 */ /* 0x000fc60000010000 */
[----:B------:R-:W-:Y:S01]  /*8ee0*/  FADD.FTZ R167, R177, R174 ;  /* 0x000000aeb1a77221 */ /* 0x000fe20000010000 */
[----:B------:R-:W-:Y:S01]  /*8ef0*/  HMMA.16816.F32.BF16 R24, R68, R78, R24 ;  /* 0x0000004e4418723c */ /* 0x000fe20000041818 */
[----:B------:R-:W1:Y:S01]  /*8f00*/  LDSM.16.MT88.4 R76, [R138+0xb000] ;  /* 0x00b000008a4c783b */ /* 0x000e620000004200 */
[----:B------:R-:W-:Y:S01]  /*8f10*/  FADD.FTZ R115, R115, R178 ;  /* 0x000000b273737221 */ /* 0x000fe20000010000 */
[----:B------:R-:W-:-:S03]  /*8f20*/  FADD.FTZ R167, R120, R167 ;  /* 0x000000a778a77221 */ /* 0x000fc60000010000 */
[----:B--2---:R-:W-:Y:S01]  /*8f30*/  HMMA.16816.F32.BF16 R12, R68, R72, R12 ;  /* 0x00000048440c723c */ /* 0x004fe2000004180c */
[----:B------:R-:W-:-:S05]  /*8f40*/  FADD.FTZ R170, R184, R115 ;  /* 0x00000073b8aa7221 */ /* 0x000fca0000010000 */
[C---:B------:R-:W-:Y:S06]  /*8f50*/  HMMA.16816.F32.BF16 R16, R68.reuse, R74, R16 ;  /* 0x0000004a4410723c */ /* 0x040fec0000041810 */
[C---:B------:R-:W-:Y:S01]  /*8f60*/  HMMA.16816.F32.BF16 R92, R68.reuse, R80, R52 ;  /* 0x00000050445c723c */ /* 0x040fe20000041834 */
[----:B------:R-:W2:Y:S05]  /*8f70*/  LDSM.16.MT88.4 R52, [R137+0x9800] ;  /* 0x009800008934783b */ /* 0x000eaa0000004200 */
[C---:B------:R-:W-:Y:S01]  /*8f80*/  HMMA.16816.F32.BF16 R84, R68.reuse, R100, R60 ;  /* 0x000000644454723c */ /* 0x040fe2000004183c */
[----:B------:R-:W-:Y:S05]  /*8f90*/  LDSM.16.MT88.4 R60, [R136+0x9800] ;  /* 0x00980000883c783b */ /* 0x000fea0000004200 */
[C---:B---3--:R-:W-:Y:S06]  /*8fa0*/  HMMA.16816.F32.BF16 R28, R68.reuse, R8, R28 ;  /* 0x00000008441c723c */ /* 0x048fec000004181c */
[C---:B------:R-:W-:Y:S06]  /*8fb0*/  HMMA.16816.F32.BF16 R32, R68.reuse, R10, R32 ;  /* 0x0000000a4420723c */ /* 0x040fec0000041820 */
[C---:B------:R-:W-:Y:S01]  /*8fc0*/  HMMA.16816.F32.BF16 R8, R68.reuse, R4, R36 ;  /* 0x000000044408723c */ /* 0x040fe20000041824 */
[----:B------:R-:W3:Y:S05]  /*8fd0*/  LDSM.16.MT88.4 R36, [R140+0x9800] ;  /* 0x009800008c24783b */ /* 0x000eea0000004200 */
[C---:B-1----:R-:W-:Y:S01]  /*8fe0*/  HMMA.16816.F32.BF16 R72, R68.reuse, R76, R44 ;  /* 0x0000004c4448723c */ /* 0x042fe2000004182c */
[----:B------:R-:W1:Y:S05]  /*8ff0*/  LDSM.16.MT88.4 R44, [R138+0x9800] ;  /* 0x009800008a2c783b */ /* 0x000e6a0000004200 */
[C---:B------:R-:W-:Y:S06]  /*9000*/  HMMA.16816.F32.BF16 R4, R68.reuse, R6, R40 ;  /* 0x000000064404723c */ /* 0x040fec0000041828 */
[C---:B------:R-:W-:Y:S06]  /*9010*/  HMMA.16816.F32.BF16 R76, R68.reuse, R78, R48 ;  /* 0x0000004e444c723c */ /* 0x040fec0000041830 */
[C---:B------:R-:W-:Y:S06]  /*9020*/  HMMA.16816.F32.BF16 R80, R68.reuse, R82, R56 ;  /* 0x000000524450723c */ /* 0x040fec0000041838 */
[----:B------:R-:W-:Y:S01]  /*9030*/  HMMA.16816.F32.BF16 R100, R68, R102, R64 ;  /* 0x000000664464723c */ /* 0x000fe20000041840 */
[----:B------:R-:W4:Y:S05]  /*9040*/  LDSM.16.MT88.4 R68, [R140+0xb800] ;  /* 0x00b800008c44783b */ /* 0x000f2a0000004200 */
[C---:B--2---:R-:W-:Y:S06]  /*9050*/  HMMA.16816.F32.BF16 R48, R104.reuse, R52, R20 ;  /* 0x000000346830723c */ /* 0x044fec0000041814 */
[C---:B---3--:R-:W-:Y:S06]  /*9060*/  HMMA.16816.F32.BF16 R96, R104.reuse, R36, R96 ;  /* 0x000000246860723c */ /* 0x048fec0000041860 */
[C---:B------:R-:W-:Y:S01]  /*9070*/  HMMA.16816.F32.BF16 R36, R104.reuse, R38, R88 ;  /* 0x000000266824723c */ /* 0x040fe20000041858 */
[----:B------:R-:W2:Y:S05]  /*9080*/  LDSM.16.MT88.4 R88, [R136+0xb800] ;  /* 0x00b800008858783b */ /* 0x000eaa0000004200 */
[C---:B-1----:R-:W-:Y:S01]  /*9090*/  HMMA.16816.F32.BF16 R40, R104.reuse, R44, R12 ;  /* 0x0000002c6828723c */ /* 0x042fe2000004180c */
[----:B------:R-:W1:Y:S05]  /*90a0*/  LDSM.16.MT88.4 R12, [R138+0xb800] ;  /* 0x00b800008a0c783b */ /* 0x000e6a0000004200 */
[C---:B------:R-:W-:Y:S06]  /*90b0*/  HMMA.16816.F32.BF16 R56, R104.reuse, R60, R28 ;  /* 0x0000003c6838723c */ /* 0x040fec000004181c */
[C---:B------:R-:W-:Y:S06]  /*90c0*/  HMMA.16816.F32.BF16 R44, R104.reuse, R46, R16 ;  /* 0x0000002e682c723c */ /* 0x040fec0000041810 */
[C---:B----4-:R-:W-:Y:S01]  /*90d0*/  HMMA.16816.F32.BF16 R64, R104.reuse, R68, R8 ;  /* 0x000000446840723c */ /* 0x050fe20000041808 */
[----:B------:R-:W3:Y:S05]  /*90e0*/  LDSM.16.MT88.4 R8, [R137+0xb800] ;  /* 0x00b800008908783b */ /* 0x000eea0000004200 */
[C---:B------:R-:W-:Y:S06]  /*90f0*/  HMMA.16816.F32.BF16 R52, R104.reuse, R54, R24 ;  /* 0x000000366834723c */ /* 0x040fec0000041818 */
[C---:B------:R-:W-:Y:S06]  /*9100*/  HMMA.16816.F32.BF16 R60, R104.reuse, R62, R32 ;  /* 0x0000003e683c723c */ /* 0x040fec0000041820 */
[C---:B--2---:R-:W-:Y:S06]  /*9110*/  HMMA.16816.F32.BF16 R84, R104.reuse, R88, R84 ;  /* 0x000000586854723c */ /* 0x044fec0000041854 */
[C---:B------:R-:W-:Y:S06]  /*9120*/  HMMA.16816.F32.BF16 R68, R104.reuse, R70, R4 ;  /* 0x000000466844723c */ /* 0x040fec0000041804 */
[C---:B-1----:R-:W-:Y:S06]  /*9130*/  HMMA.16816.F32.BF16 R72, R104.reuse, R12, R72 ;  /* 0x0000000c6848723c */ /* 0x042fec0000041848 */
[C---:B------:R-:W-:Y:S06]  /*9140*/  HMMA.16816.F32.BF16 R76, R104.reuse, R14, R76 ;  /* 0x0000000e684c723c */ /* 0x040fec000004184c */
[C---:B---3--:R-:W-:Y:S06]  /*9150*/  HMMA.16816.F32.BF16 R92, R104.reuse, R8, R92 ;  /* 0x00000008685c723c */ /* 0x048fec000004185c */
[C---:B------:R-:W-:Y:S06]  /*9160*/  HMMA.16816.F32.BF16 R80, R104.reuse, R10, R80 ;  /* 0x0000000a6850723c */ /* 0x040fec0000041850 */
[----:B------:R-:W-:-:S15]  /*9170*/  HMMA.16816.F32.BF16 R88, R104, R90, R100 ;  /* 0x0000005a6858723c */ /* 0x000fde0000041864 */
[----:B------:R-:W-:-:S09]  /*9180*/  NOP ;  /* 0x0000000000007918 */ /* 0x000fd20000000000 */
.L_x_6104:
        /* <DEDUP_REMOVED lines=9> */
.L_x_6116:
[----:B------:R-:W-:Y:S04]  /*9220*/  DEPBAR.LE SB0, 0x0 ;  /* 0x000080000000791a */ /* 0x000fe80000000000 */
[----:B------:R-:W-:Y:S01]  /*9230*/  BAR.SYNC.DEFER_BLOCKING 0x0 ;  /* 0x0000000000007b1d */ /* 0x000fe20000010000 */
[----:B------:R-:W-:Y:S01]  /*9240*/  ISETP.GE.AND P4, PT, R156, UR5, PT ;  /* 0x000000059c007c0c */ /* 0x000fe2000bf86270 */
[----:B------:R-:W-:Y:S01]  /*9250*/  VIADD R153, R153, 0xffffffff ;  /* 0xffffffff99997836 */ /* 0x000fe20000000000 */
[----:B------:R-:W-:Y:S01]  /*9260*/  ISETP.GE.AND P3, PT, R155, UR5, PT ;  /* 0x000000059b007c0c */ /* 0x000fe2000bf66270 */
[----:B------:R-:W-:Y:S01]  /*9270*/  IMAD.MOV.U32 R0, RZ, RZ, R164 ;  /* 0x000000ffff007224 */ /* 0x000fe200078e00a4 */
[----:B------:R-:W-:Y:S01]  /*9280*/  MOV R8, R165 ;  /* 0x000000a500087202 */ /* 0x000fe20000000f00 */
[----:B------:R-:W-:Y:S10]  /*9290*/  @!P0 BRA `(.L_x_6113) ;  /* 0x0000000000f48947 */ /* 0x000ff40003800000 */
[----:B------:R-:W1:Y:S01]  /*92a0*/  LDC R0, c[0x0][0x380] ;  /* 0x0000e000ff007b82 */ /* 0x000e620000000800 */
[----:B------:R-:W-:Y:S05]  /*92b0*/  SHF.L.U32 R5, R153, 0x6, RZ ;  /* 0x0000000699057819 */ /* 0x000fea00000006ff */
        /* <DEDUP_REMOVED lines=30> */
[----:B------:R-:W1:Y:S01]  /*94a0*/  LDC.64 R6, c[0x0][0x250] ;  /* 0x00009400ff067b82 */ /* 0x000e620000000a00 */
        /* <DEDUP_REMOVED lines=28> */
.L_x_6113:
        /* <DEDUP_REMOVED lines=65> */
[----:B------:R-:W0:Y:S04]  /*9a80*/  LDGDEPBAR ;  /* 0x00000000000079af */ /* 0x000e280000000000 */
[----:B------:R-:W5:Y:S01]  /*9a90*/  LDSM.16.M88.4 R120, [R145+0x5800] ;  /* 0x005800009178783b */ /* 0x000f620000000200 */
[----:B-1----:R-:W-:Y:S03]  /*9aa0*/  IMAD.MOV.U32 R172, RZ, RZ, R102 ;  /* 0x000000ffffac7224 */ /* 0x002fe600078e0066 */
[----:B------:R-:W-:Y:S01]  /*9ab0*/  LDSM.16.M88.4 R124, [R134] ;  /* 0x00000000867c783b */ /* 0x000fe20000000200 */
[----:B------:R-:W-:Y:S01]  /*9ac0*/  IMAD.MOV.U32 R173, RZ, RZ, R103 ;  /* 0x000000ffffad7224 */ /* 0x000fe200078e0067 */
[C---:B--2---:R-:W-:Y:S06]  /*9ad0*/  HMMA.16816.F32.BF16 R4, R104.reuse, R108, RZ ;  /* 0x0000006c6804723c */ /* 0x044fec00000418ff */
[C---:B------:R-:W-:Y:S01]  /*9ae0*/  HMMA.16816.F32.BF16 R8, R104.reuse, R110, RZ ;  /* 0x0000006e6808723c */ /* 0x040fe200000418ff */
[----:B------:R-:W-:Y:S05]  /*9af0*/  LDSM.16.M88.4 R108, [R144] ;  /* 0x00000000906c783b */ /* 0x000fea0000000200 */
[C---:B---3--:R-:W-:Y:S06]  /*9b00*/  HMMA.16816.F32.BF16 R12, R104.reuse, R112, RZ ;  /* 0x00000070680c723c */ /* 0x048fec00000418ff */
[C---:B------:R-:W-:Y:S01]  /*9b10*/  HMMA.16816.F32.BF16 R16, R104.reuse, R114, RZ ;  /* 0x000000726810723c */ /* 0x040fe200000418ff */
[----:B------:R-:W1:Y:S05]  /*9b20*/  LDSM.16.M88.4 R112, [R143] ;  /* 0x000000008f70783b */ /* 0x000e6a0000000200 */
[C---:B----4-:R-:W-:Y:S06]  /*9b30*/  HMMA.16816.F32.BF16 R20, R104.reuse, R116, RZ ;  /* 0x000000746814723c */ /* 0x050fec00000418ff */
[C---:B------:R-:W-:Y:S01]  /*9b40*/  HMMA.16816.F32.BF16 R24, R104.reuse, R118, RZ ;  /* 0x000000766818723c */ /* 0x040fe200000418ff */
[----:B------:R-:W2:Y:S05]  /*9b50*/  LDSM.16.M88.4 R116, [R135] ;  /* 0x000000008774783b */ /* 0x000eaa0000000200 */
[C---:B-----5:R-:W-:Y:S06]  /*9b60*/  HMMA.16816.F32.BF16 R28, R104.reuse, R120, RZ ;  /* 0x00000078681c723c */ /* 0x060fec00000418ff */
[----:B------:R-:W-:Y:S01]  /*9b70*/  HMMA.16816.F32.BF16 R32, R104, R122, RZ ;  /* 0x0000007a6820723c */ /* 0x000fe200000418ff */
[----:B------:R-:W3:Y:S04]  /*9b80*/  LDSM.16.M88.4 R104, [R133] ;  /* 0x000000008568783b */ /* 0x000ee80000000200 */
[----:B------:R-:W-:Y:S01]  /*9b90*/  LDSM.16.M88.4 R120, [R139+0x4800] ;  /* 0x004800008b78783b */ /* 0x000fe20000000200 */
[C---:B-1----:R-:W-:Y:S06]  /*9ba0*/  HMMA.16816.F32.BF16 R4, R108.reuse, R112, R4 ;  /* 0x000000706c04723c */ /* 0x042fec0000041804 */
[C---:B------:R-:W-:Y:S01]  /*9bb0*/  HMMA.16816.F32.BF16 R8, R108.reuse, R114, R8 ;  /* 0x000000726c08723c */ /* 0x040fe20000041808 */
[----:B------:R-:W-:Y:S05]  /*9bc0*/  LDSM.16.M88.4 R112, [R142] ;  /* 0x000000008e70783b */ /* 0x000fea0000000200 */
[C---:B--2---:R-:W-:Y:S06]  /*9bd0*/  HMMA.16816.F32.BF16 R12, R108.reuse, R116, R12 ;  /* 0x000000746c0c723c */ /* 0x044fec000004180c */
[C---:B------:R-:W-:Y:S01]  /*9be0*/  HMMA.16816.F32.BF16 R16, R108.reuse, R118, R16 ;  /* 0x000000766c10723c */ /* 0x040fe20000041810 */
[----:B------:R-:W1:Y:S05]  /*9bf0*/  LDSM.16.M88.4 R116, [R139+0x4000] ;  /* 0x004000008b74783b */ /* 0x000e6a0000000200 */
[C---:B------:R-:W-:Y:S06]  /*9c00*/  HMMA.16816.F32.BF16 R20, R108.reuse, R124, R20 ;  /* 0x0000007c6c14723c */ /* 0x040fec0000041814 */
[C---:B------:R-:W-:Y:S06]  /*9c10*/  HMMA.16816.F32.BF16 R24, R108.reuse, R126, R24 ;  /* 0x0000007e6c18723c */ /* 0x040fec0000041818 */
[C---:B---3--:R-:W-:Y:S06]  /*9c20*/  HMMA.16816.F32.BF16 R28, R108.reuse, R104, R28 ;  /* 0x000000686c1c723c */ /* 0x048fec000004181c */
[----:B------:R-:W-:Y:S01]  /*9c30*/  HMMA.16816.F32.BF16 R32, R108, R106, R32 ;  /* 0x0000006a6c20723c */ /* 0x000fe20000041820 */
[----:B------:R-:W2:Y:S04]  /*9c40*/  LDSM.16.M88.4 R104, [R139+0x5000] ;  /* 0x005000008b68783b */ /* 0x000ea80000000200 */
[----:B------:R-:W3:Y:S01]  /*9c50*/  LDSM.16.M88.4 R108, [R139+0x5800] ;  /* 0x005800008b6c783b */ /* 0x000ee20000000200 */
[C---:B-1----:R-:W-:Y:S06]  /*9c60*/  HMMA.16816.F32.BF16 R4, R112.reuse, R116, R4 ;  /* 0x000000747004723c */ /* 0x042fec0000041804 */
[C---:B------:R-:W-:Y:S01]  /*9c70*/  HMMA.16816.F32.BF16 R8, R112.reuse, R118, R8 ;  /* 0x000000767008723c */ /* 0x040fe20000041808 */
[----:B------:R-:W-:Y:S05]  /*9c80*/  LDSM.16.M88.4 R116, [R132] ;  /* 0x000000008474783b */ /* 0x000fea0000000200 */
[C---:B------:R-:W-:Y:S06]  /*9c90*/  HMMA.16816.F32.BF16 R12, R112.reuse, R120, R12 ;  /* 0x00000078700c723c */ /* 0x040fec000004180c */
[C---:B------:R-:W-:Y:S01]  /*9ca0*/  HMMA.16816.F32.BF16 R16, R112.reuse, R122, R16 ;  /* 0x0000007a7010723c */ /* 0x040fe20000041810 */
[----:B------:R-:W-:Y:S05]  /*9cb0*/  LDSM.16.M88.4 R120, [R132+0x800] ;  /* 0x000800008478783b */ /* 0x000fea0000000200 */
[C---:B--2---:R-:W-:Y:S06]  /*9cc0*/  HMMA.16816.F32.BF16 R20, R112.reuse, R104, R20 ;  /* 0x000000687014723c */ /* 0x044fec0000041814 */
[C---:B------:R-:W-:Y:S01]  /*9cd0*/  HMMA.16816.F32.BF16 R24, R112.reuse, R106, R24 ;  /* 0x0000006a7018723c */ /* 0x040fe20000041818 */
[----:B------:R-:W1:Y:S05]  /*9ce0*/  LDSM.16.M88.4 R104, [R141] ;  /* 0x000000008d68783b */ /* 0x000e6a0000000200 */
[C---:B---3--:R-:W-:Y:S06]  /*9cf0*/  HMMA.16816.F32.BF16 R28, R112.reuse, R108, R28 ;  /* 0x0000006c701c723c */ /* 0x048fec000004181c */
[----:B------:R-:W-:Y:S01]  /*9d00*/  HMMA.16816.F32.BF16 R32, R112, R110, R32 ;  /* 0x0000006e7020723c */ /* 0x000fe20000041820 */
[----:B------:R-:W2:Y:S04]  /*9d10*/  LDSM.16.M88.4 R108, [R132+0x1000] ;  /* 0x00100000846c783b */ /* 0x000ea80000000200 */
        /* <DEDUP_REMOVED lines=25> */
[----:B------:R-:W2:Y:S04]  /*9eb0*/  LDSM.16.M88.4 R108, [R129] ;  /* 0x00000000816c783b */ /* 0x000ea80000000200 */
[----:B------:R-:W3:Y:S01]  /*9ec0*/  LDSM.16.M88.4 R112, [R128] ;  /* 0x000000008070783b */ /* 0x000ee20000000200 */
        /* <DEDUP_REMOVED lines=26> */
[----:B------:R-:W-:Y:S04]  /*a070*/  DEPBAR.LE SB0, 0x0 ;  /* 0x000080000000791a */ /* 0x000fe80000000000 */
[----:B------:R-:W-:Y:S01]  /*a080*/  BAR.SYNC.DEFER_BLOCKING 0x0 ;  /* 0x0000000000007b1d */ /* 0x000fe20000010000 */
[C---:B-1----:R-:W-:Y:S06]  /*a090*/  HMMA.16816.F32.BF16 R4, R104.reuse, R116, R4 ;  /* 0x000000746804723c */ /* 0x042fec0000041804 */
[C---:B------:R-:W-:Y:S06]  /*a0a0*/  HMMA.16816.F32.BF16 R8, R104.reuse, R118, R8 ;  /* 0x000000766808723c */ /* 0x040fec0000041808 */
[C---:B------:R-:W-:Y:S06]  /*a0b0*/  HMMA.16816.F32.BF16 R12, R104.reuse, R120, R12 ;  /* 0x00000078680c723c */ /* 0x040fec000004180c */
        /* <DEDUP_REMOVED lines=12> */
[----:B------:R-:W-:Y:S04]  /*a180*/  SHF.L.U32 R103, R153, 0x6, RZ ;  /* 0x0000000699677819 */ /* 0x000fe800000006ff */
        /* <DEDUP_REMOVED lines=37> */
[----:B------:R-:W-:Y:S01]  /*a3e0*/  SEL R109, R109, R106, !P5 ;  /* 0x0000006a6d6d7207 */ /* 0x000fe20006800000 */
[----:B------:R-:W1:Y:S01]  /*a3f0*/  LDC.64 R104, c[0x0][0x248] ;  /* 0x00009200ff687b82 */ /* 0x000e620000000a00 */
        /* <DEDUP_REMOVED lines=20> */
.L_x_6115:
[----:B------:R1:W-:Y:S01]  /*a540*/  @P4 STS.128 [R154+0x4000], RZ ;  /* 0x004000ff9a004388 */ /* 0x0003e20000000c00 */
[----:B------:R-:W-:Y:S02]  /*a550*/  LEA R116, P2, R106, R168, 0x1 ;  /* 0x000000a86a747211 */ /* 0x000fe400078408ff */
[----:B------:R-:W-:Y:S02]  /*a560*/  IADD3 R103, P1, R150, R106, RZ ;  /* 0x0000006a96677210 */ /* 0x000fe40007f3e0ff */
[--C-:B------:R-:W-:Y:S02]  /*a570*/  LEA.HI.X R117, R106, R166, R105.reuse, 0x1, P2 ;  /* 0x000000a66a757211 */ /* 0x100fe400010f0c69 */
[-C--:B------:R-:W-:Y:S01]  /*a580*/  @!P4 LEA R114, P5, R103, R168.reuse, 0x1 ;  /* 0x000000a86772c211 */ /* 0x080fe200078a08ff */
[----:B------:R-:W-:Y:S01]  /*a590*/  IMAD.X R107, R149, 0x1, R105, P1 ;  /* 0x00000001956b7824 */ /* 0x000fe200008e0669 */
[C---:B------:R-:W-:Y:S01]  /*a5a0*/  @!P3 LEA R110, P1, R103.reuse, R168, 0x1 ;  /* 0x000000a8676eb211 */ /* 0x040fe200078208ff */
[----:B------:R-:W-:Y:S01]  /*a5b0*/  @!PT LDS RZ, [RZ] ;  /* 0x00000000fffff984 */ /* 0x000fe20000000800 */
[----:B------:R-:W-:Y:S01]  /*a5c0*/  @!PT LDS RZ, [RZ] ;  /* 0x00000000fffff984 */ /* 0x000fe20000000800 */
[----:B------:R-:W-:Y:S01]  /*a5d0*/  @!PT LDS RZ, [RZ] ;  /* 0x00000000fffff984 */ /* 0x000fe20000000800 */
[----:B------:R1:W-:Y:S01]  /*a5e0*/  @!P4 LDGSTS.E.BYPASS.LTC128B.128 [R154+0x4000], desc[UR10][R116.64] ;  /* 0x04000000749acfae */ /* 0x0003e2000b901d4a */
[C---:B------:R-:W-:Y:S02]  /*a5f0*/  IADD3 R109, P2, R150.reuse, R103, RZ ;  /* 0x00000067966d7210 */ /* 0x040fe40007f5e0ff */
[CCC-:B------:R-:W-:Y:S01]  /*a600*/  @!P4 LEA.HI.X R115, R103.reuse, R166.reuse, R107.reuse, 0x1, P5 ;  /* 0x000000a66773c211 */ /* 0x1c0fe200028f0c6b */
[----:B------:R1:W-:Y:S01]  /*a610*/  @P3 STS.128 [R154+0x6000], RZ ;  /* 0x006000ff9a003388 */ /* 0x0003e20000000c00 */
[--C-:B------:R-:W-:Y:S01]  /*a620*/  @!P3 LEA.HI.X R111, R103, R166, R107.reuse, 0x1, P1 ;  /* 0x000000a6676fb211 */ /* 0x100fe200008f0c6b */
[----:B------:R-:W-:Y:S01]  /*a630*/  IMAD.X R107, R149, 0x1, R107, P2 ;  /* 0x00000001956b7824 */ /* 0x000fe200010e066b */
[CC--:B------:R-:W-:Y:S01]  /*a640*/  @!P4 LEA R112, P6, R109.reuse, R168.reuse, 0x1 ;  /* 0x000000a86d70c211 */ /* 0x0c0fe200078c08ff */
[----:B------:R-:W-:Y:S01]  /*a650*/  @!PT LDS RZ, [RZ] ;  /* 0x00000000fffff984 */ /* 0x000fe20000000800 */
[----:B------:R-:W-:Y:S01]  /*a660*/  @!PT LDS RZ, [RZ] ;  /* 0x00000000fffff984 */ /* 0x000fe20000000800 */
[----:B------:R-:W-:Y:S01]  /*a670*/  @!PT LDS RZ, [RZ] ;  /* 0x00000000fffff984 */ /* 0x000fe20000000800 */
[----:B------:R1:W-:Y:S01]  /*a680*/  @!P3 LDGSTS.E.BYPASS.LTC128B.128 [R154+0x6000], desc[UR10][R116.64+0x80] ;  /* 0x06000080749abfae */ /* 0x0003e2000b901d4a */
[C---:B------:R-:W-:Y:S02]  /*a690*/  @!P3 LEA R106, P2, R109.reuse, R168, 0x1 ;  /* 0x000000a86d6ab211 */ /* 0x040fe400078408ff */
[--C-:B------:R-:W-:Y:S01]  /*a6a0*/  @!P4 LEA.HI.X R113, R109, R166, R107.reuse, 0x1, P6 ;  /* 0x000000a66d71c211 */ /* 0x100fe200030f0c6b */
[----:B------:R1:W-:Y:S01]  /*a6b0*/  @P4 STS.128 [R154+0x4800], RZ ;  /* 0x004800ff9a004388 */ /* 0x0003e20000000c00 */
[----:B------:R-:W-:Y:S03]  /*a6c0*/  IADD3 R105, P1, R150, R109, RZ ;  /* 0x0000006d96697210 */ /* 0x000fe60007f3e0ff */
[----:B------:R-:W-:Y:S01]  /*a6d0*/  @!PT LDS RZ, [RZ] ;  /* 0x00000000fffff984 */ /* 0x000fe20000000800 */
[----:B------:R-:W-:Y:S01]  /*a6e0*/  @!PT LDS RZ, [RZ] ;  /* 0x00000000fffff984 */ /* 0x000fe20000000800 */
[----:B------:R-:W-:Y:S01]  /*a6f0*/  @!PT LDS RZ, [RZ] ;  /* 0x00000000fffff984 */ /* 0x000fe20000000800 */
[----:B------:R1:W-:Y:S01]  /*a700*/  @!P4 LDGSTS.E.BYPASS.LTC128B.128 [R154+0x4800], desc[UR10][R114.64] ;  /* 0x04800000729acfae */ /* 0x0003e2000b901d4a */
[----:B------:R-:W-:Y:S01]  /*a710*/  @!P4 LEA R108, P5, R105, R168, 0x1 ;  /* 0x000000a8696cc211 */ /* 0x000fe200078a08ff */
[--C-:B------:R-:W-:Y:S01]  /*a720*/  IMAD.X R103, R149, 0x1, R107.reuse, P1 ;  /* 0x0000000195677824 */ /* 0x100fe200008e066b */
[----:B------:R-:W-:Y:S01]  /*a730*/  @!P3 LEA.HI.X R107, R109, R166, R107, 0x1, P2 ;  /* 0x000000a66d6bb211 */ /* 0x000fe200010f0c6b */
[----:B------:R1:W-:Y:S01]  /*a740*/  @P3 STS.128 [R154+0x6800], RZ ;  /* 0x006800ff9a003388 */ /* 0x0003e20000000c00 */
[C---:B------:R-:W-:Y:S01]  /*a750*/  @!P3 LEA R102, P1, R105.reuse, R168, 0x1 ;  /* 0x000000a86966b211 */ /* 0x040fe200078208ff */
[----:B------:R-:W-:Y:S01]  /*a760*/  IMAD.MOV.U32 R168, RZ, RZ, R116 ;  /* 0x000000ffffa87224 */ /* 0x000fe200078e0074 */
        /* <DEDUP_REMOVED lines=28> */
.L_x_6114:
        /* <DEDUP_REMOVED lines=105> */
[----:B------:R-:W2:Y:S01]  /*afc0*/  MUFU.EX2 R5, R5 ;  /* 0x0000000500057308 */ /* 0x000ea20000000800 */
        /* <DEDUP_REMOVED lines=16> */
[----:B--2---:R-:W-:Y:S01]  /*b0d0*/  F2FP.BF16.F32.PACK_AB R98, R5, R102 ;  /* 0x000000660562723e */ /* 0x004fe200000010ff */
[--C-:B------:R-:W-:Y:S01]  /*b0e0*/  FFMA.FTZ R121, R14, UR4, -R120.reuse ;  /* 0x000000040e797c23 */ /* 0x100fe20008010878 */
[--C-:B------:R-:W-:Y:S01]  /*b0f0*/  FFMA.FTZ R122, R15, UR4, -R120.reuse ;  /* 0x000000040f7a7c23 */ /* 0x100fe20008010878 */
        /* <DEDUP_REMOVED lines=11> */
[--C-:B------:R-:W-:Y:S01]  /*b1b0*/  FFMA.FTZ R127, R30, UR4, -R120.reuse ;  /* 0x000000041e7f7c23 */ /* 0x100fe20008010878 */
[--C-:B------:R-:W-:Y:S01]  /*b1c0*/  FFMA.FTZ R174, R31, UR4, -R120.reuse ;  /* 0x000000041fae7c23 */ /* 0x100fe20008010878 */
[----:B---3--:R-:W-:Y:S01]  /*b1d0*/  F2FP.BF16.F32.PACK_AB R99, R6, R7 ;  /* 0x000000070663723e */ /* 0x008fe200000010ff */
[--C-:B------:R-:W-:Y:S01]  /*b1e0*/  FFMA.FTZ R171, R34, UR4, -R120.reuse ;  /* 0x0000000422ab7c23 */ /* 0x100fe20008010878 */
[----:B------:R-:W-:Y:S01]  /*b1f0*/  FFMA.FTZ R169, R32, UR4, -R119 ;  /* 0x0000000420a97c23 */ /* 0x000fe20008010877 */
[--C-:B------:R-:W-:Y:S01]  /*b200*/  FFMA.FTZ R123, R22, UR4, -R120.reuse ;  /* 0x00000004167b7c23 */ /* 0x100fe20008010878 */
[----:B------:R-:W-:Y:S01]  /*b210*/  FFMA.FTZ R124, R23, UR4, -R120 ;  /* 0x00000004177c7c23 */ /* 0x000fe20008010878 */
[----:B------:R-:W-:Y:S01]  /*b220*/  MUFU.EX2 R125, R125 ;  /* 0x0000007d007d7308 */ /* 0x000fe20000000800 */
[----:B------:R-:W-:Y:S01]  /*b230*/  FFMA.FTZ R117, R100, R167, R117 ;  /* 0x000000a764757223 */ /* 0x000fe20000010075 */
[C---:B------:R-:W-:Y:S05]  /*b240*/  HMMA.16816.F32.BF16 R8, R96.reuse, R104, R8 ;  /* 0x000000686008723c */ /* 0x040fea0000041808 */
[----:B------:R-:W-:Y:S01]  /*b250*/  ISETP.GT.AND P1, PT, R153, R148, PT ;  /* 0x000000949900720c */ /* 0x000fe20003f24270 */
[C---:B------:R-:W-:Y:S01]  /*b260*/  HMMA.16816.F32.BF16 R36, R96.reuse, R106, R36 ;  /* 0x0000006a6024723c */ /* 0x040fe20000041824 */
[----:B------:R-:W2:Y:S01]  /*b270*/  LDSM.16.MT88.4 R104, [R136+0x8000] ;  /* 0x008000008868783b */ /* 0x000ea20000004200 */
[----:B------:R-:W-:Y:S03]  /*b280*/  MUFU.EX2 R123, R123 ;  /* 0x0000007b007b7308 */ /* 0x000fe60000000800 */
[----:B------:R-:W-:Y:S01]  /*b290*/  FFMA.FTZ R118, R3, R170, R118 ;  /* 0x000000aa03767223 */ /* 0x000fe20000010076 */
[C---:B-1----:R-:W-:Y:S06]  /*b2a0*/  HMMA.16816.F32.BF16 R40, R96.reuse, R108, R40 ;  /* 0x0000006c6028723c */ /* 0x042fec0000041828 */
[----:B------:R-:W-:Y:S01]  /*b2b0*/  MUFU.EX2 R124, R124 ;  /* 0x0000007c007c7308 */ /* 0x000fe20000000800 */
[----:B------:R-:W-:Y:S01]  /*b2c0*/  FADD.FTZ R117, R103, R117 ;  /* 0x0000007567757221 */ /* 0x000fe20000010000 */
[C---:B------:R-:W-:Y:S01]  /*b2d0*/  HMMA.16816.F32.BF16 R44, R96.reuse, R110, R44 ;  /* 0x0000006e602c723c */ /* 0x040fe2000004182c */
[----:B------:R-:W1:Y:S02]  /*b2e0*/  LDSM.16.MT88.4 R108, [R140+0xa000] ;  /* 0x00a000008c6c783b */ /* 0x000e640000004200 */
[----:B------:R-:W-:Y:S03]  /*b2f0*/  FADD.FTZ R118, R116, R118 ;  /* 0x0000007674767221 */ /* 0x000fe60000010000 */
[C---:B------:R-:W-:Y:S02]  /*b300*/  HMMA.16816.F32.BF16 R48, R96.reuse, R112, R48 ;  /* 0x000000706030723c */ /* 0x040fe40000041830 */
[----:B------:R-:W-:Y:S03]  /*b310*/  MUFU.EX2 R126, R126 ;  /* 0x0000007e007e7308 */ /* 0x000fe60000000800 */
[----:B------:R-:W-:Y:S01]  /*b320*/  FADD.FTZ R102, R102, R117 ;  /* 0x0000007566667221 */ /* 0x000fe20000010000 */
[C---:B------:R-:W-:Y:S01]  /*b330*/  HMMA.16816.F32.BF16 R52, R96.reuse, R114, R52 ;  /* 0x000000726034723c */ /* 0x040fe20000041834 */
[----:B------:R-:W3:Y:S05]  /*b340*/  LDSM.16.MT88.4 R112, [R138+0xa000] ;  /* 0x00a000008a70783b */ /* 0x000eea0000004200 */
[----:B------:R-:W-:Y:S01]  /*b350*/  MUFU.EX2 R127, R127 ;  /* 0x0000007f007f7308 */ /* 0x000fe20000000800 */
[----:B------:R-:W-:Y:S01]  /*b360*/  FADD.FTZ R7, R7, R118 ;  /* 0x0000007607077221 */ /* 0x000fe20000010000 */
[----:B------:R-:W-:Y:S03]  /*b370*/  FADD.FTZ R5, R5, R102 ;  /* 0x0000006605057221 */ /* 0x000fe60000010000 */
[----:B------:R-:W-:Y:S05]  /*b380*/  MOV R101, R2 ;  /* 0x0000000200657202 */ /* 0x000fea0000000f00 */
[----:B------:R-:W-:Y:S01]  /*b390*/  MUFU.EX2 R174, R174 ;  /* 0x000000ae00ae7308 */ /* 0x000fe20000000800 */
[----:B------:R-:W-:Y:S01]  /*b3a0*/  FADD.FTZ R7, R6, R7 ;  /* 0x0000000706077221 */ /* 0x000fe20000010000 */
[C---:B--2---:R-:W-:Y:S08]  /*b3b0*/  HMMA.16816.F32.BF16 R56, R96.reuse, R104, R56 ;  /* 0x000000686038723c */ /* 0x044ff00000041838 */
[----:B------:R-:W-:Y:S01]  /*b3c0*/  MUFU.EX2 R169, R169 ;  /* 0x000000a900a97308 */ /* 0x000fe20000000800 */
[C---:B------:R-:W-:Y:S01]  /*b3d0*/  HMMA.16816.F32.BF16 R60, R96.reuse, R106, R60 ;  /* 0x0000006a603c723c */ /* 0x040fe2000004183c */
[----:B------:R-:W2:Y:S08]  /*b3e0*/  LDSM.16.MT88.4 R104, [R137+0xa000] ;  /* 0x00a000008968783b */ /* 0x000eb00000004200 */
[----:B------:R-:W-:Y:S01]  /*b3f0*/  MUFU.EX2 R171, R171 ;  /* 0x000000ab00ab7308 */ /* 0x000fe20000000800 */
[C---:B-1----:R-:W-:Y:S06]  /*b400*/  HMMA.16816.F32.BF16 R64, R96.reuse, R108, R64 ;  /* 0x0000006c6040723c */ /* 0x042fec0000041840 */
[C---:B------:R-:W-:Y:S01]  /*b410*/  HMMA.16816.F32.BF16 R68, R96.reuse, R110, R68 ;  /* 0x0000006e6044723c */ /* 0x040fe20000041844 */
[----:B------:R-:W1:Y:S05]  /*b420*/  LDSM.16.MT88.4 R108, [R136+0xa000] ;  /* 0x00a00000886c783b */ /* 0x000e6a0000004200 */
[C---:B---3--:R-:W-:Y:S06]  /*b430*/  HMMA.16816.F32.BF16 R72, R96.reuse, R112, R72 ;  /* 0x000000706048723c */ /* 0x048fec0000041848 */
[C---:B------:R-:W-:Y:S01]  /*b440*/  HMMA.16816.F32.BF16 R76, R96.reuse, R114, R76 ;  /* 0x00000072604c723c */ /* 0x040fe2000004184c */
[----:B------:R3:W-:Y:S04]  /*b450*/  MUFU.EX2 R114, R121 ;  /* 0x0000007900727308 */ /* 0x0007e80000000800 */
[--C-:B------:R-:W-:Y:S01]  /*b460*/  FFMA.FTZ R112, R12, UR4, -R119.reuse ;  /* 0x000000040c707c23 */ /* 0x100fe20008010877 */
[--C-:B------:R-:W-:Y:S01]  /*b470*/  FFMA.FTZ R113, R13, UR4, -R119.reuse ;  /* 0x000000040d717c23 */ /* 0x100fe20008010877 */
[C---:B------:R-:W-:Y:S01]  /*b480*/  FMUL.FTZ R12, R100.reuse, R92 ;  /* 0x0000005c640c7220 */ /* 0x040fe20000410000 */
[----:B------:R-:W-:Y:S03]  /*b490*/  FMUL.FTZ R13, R100, R93 ;  /* 0x0000005d640d7220 */ /* 0x000fe60000410000 */
[----:B------:R4:W-:Y:S01]  /*b4a0*/  MUFU.EX2 R115, R122 ;  /* 0x0000007a00737308 */ /* 0x0009e20000000800 */
[----:B------:R-:W5:Y:S03]  /*b4b0*/  LDSM.16.MT88.4 R92, [R140+0x8800] ;  /* 0x008800008c5c783b */ /* 0x000f660000004200 */
[C---:B--2---:R-:W-:Y:S06]  /*b4c0*/  HMMA.16816.F32.BF16 R12, R96.reuse, R104, R12 ;  /* 0x00000068600c723c */ /* 0x044fec000004180c */
[----:B------:R-:W-:Y:S01]  /*b4d0*/  MUFU.EX2 R112, R112 ;  /* 0x0000007000707308 */ /* 0x000fe20000000800 */
[--C-:B---3--:R-:W-:Y:S01]  /*b4e0*/  FFMA.FTZ R121, R16, UR4, -R119.reuse ;  /* 0x0000000410797c23 */ /* 0x108fe20008010877 */
[----:B------:R-:W-:Y:S01]  /*b4f0*/  FMUL.FTZ R16, R100, R88 ;  /* 0x0000005864107220 */ /* 0x000fe20000410000 */
[C---:B------:R-:W-:Y:S01]  /*b500*/  HMMA.16816.F32.BF16 R80, R96.reuse, R106, R80 ;  /* 0x0000006a6050723c */ /* 0x040fe20000041850 */
[----:B------:R-:W2:Y:S06]  /*b510*/  LDSM.16.MT88.4 R104, [R138+0x8800] ;  /* 0x008800008a68783b */ /* 0x000eac0000004200 */
[----:B------:R-:W3:Y:S01]  /*b520*/  MUFU.EX2 R113, R113 ;  /* 0x0000007100717308 */ /* 0x000ee20000000800 */
[--C-:B----4-:R-:W-:Y:S01]  /*b530*/  FFMA.FTZ R122, R18, UR4, -R120.reuse ;  /* 0x00000004127a7c23 */ /* 0x110fe20008010878 */
[C---:B-1----:R-:W-:Y:S08]  /*b540*/  HMMA.16816.F32.BF16 R84, R96.reuse, R108, R84 ;  /* 0x0000006c6054723c */ /* 0x042ff00000041854 */
[----:B------:R-:W-:Y:S03]  /*b550*/  MUFU.EX2 R121, R121 ;  /* 0x0000007900797308 */ /* 0x000fe60000000800 */
[----:B------:R-:W-:Y:S01]  /*b560*/  FMUL.FTZ R18, R3, R90 ;  /* 0x0000005a03127220 */ /* 0x000fe20000410000 */
[----:B------:R-:W-:Y:S01]  /*b570*/  FFMA.FTZ R108, R17, UR4, -R119 ;  /* 0x00000004116c7c23 */ /* 0x000fe20008010877 */
[----:B------:R-:W-:Y:S01]  /*b580*/  FFMA.FTZ R109, R19, UR4, -R120 ;  /* 0x00000004136d7c23 */ /* 0x000fe20008010878 */
[----:B------:R-:W-:Y:S01]  /*b590*/  FMUL.FTZ R17, R100, R89 ;  /* 0x0000005964117220 */ /* 0x000fe20000410000 */
[----:B------:R-:W-:Y:S03]  /*b5a0*/  FMUL.FTZ R19, R3, R91 ;  /* 0x0000005b03137220 */ /* 0x000fe60000410000 */
[----:B------:R-:W1:Y:S01]  /*b5b0*/  MUFU.EX2 R108, R108 ;  /* 0x0000006c006c7308 */ /* 0x000e620000000800 */
[----:B---3--:R-:W-:Y:S01]  /*b5c0*/  F2FP.BF16.F32.PACK_AB R88, R113, R112 ;  /* 0x000000707158723e */ /* 0x008fe200000010ff */
[----:B------:R-:W-:Y:S01]  /*b5d0*/  FADD.FTZ R112, R112, R5 ;  /* 0x0000000570707221 */ /* 0x000fe20000010000 */
[----:B------:R-:W-:Y:S01]  /*b5e0*/  F2FP.BF16.F32.PACK_AB R89, R115, R114 ;  /* 0x000000727359723e */ /* 0x000fe200000010ff */
[----:B------:R-:W-:Y:S01]  /*b5f0*/  FADD.FTZ R114, R114, R7 ;  /* 0x0000000772727221 */ /* 0x000fe20000010000 */
[----:B------:R-:W-:Y:S01]  /*b600*/  MOV R3, R0 ;  /* 0x0000000000037202 */ /* 0x000fe20000000f00 */
[----:B------:R-:W-:Y:S01]  /*b610*/  HMMA.16816.F32.BF16 R16, R96, R110, R16 ;  /* 0x0000006e6010723c */ /* 0x000fe20000041810 */
[----:B------:R-:W3:Y:S03]  /*b620*/  LDSM.16.MT88.4 R96, [R137+0x8800] ;  /* 0x008800008960783b */ /* 0x000ee60000004200 */
[----:B------:R-:W-:Y:S01]  /*b630*/  MUFU.EX2 R122, R122 ;  /* 0x0000007a007a7308 */ /* 0x000fe20000000800 */
[----:B------:R-:W-:Y:S01]  /*b640*/  FADD.FTZ R112, R113, R112 ;  /* 0x0000007071707221 */ /* 0x000fe20000010000 */
[----:B------:R-:W-:Y:S01]  /*b650*/  FADD.FTZ R115, R115, R114 ;  /* 0x0000007273737221 */ /* 0x000fe20000010000 */
[--C-:B------:R-:W-:Y:S01]  /*b660*/  FFMA.FTZ R111, R20, UR4, -R119.reuse ;  /* 0x00000004146f7c23 */ /* 0x100fe20008010877 */
[----:B------:R-:W-:Y:S06]  /*b670*/  FFMA.FTZ R110, R21, UR4, -R119 ;  /* 0x00000004156e7c23 */ /* 0x000fec0008010877 */
[----:B------:R-:W4:Y:S01]  /*b680*/  MUFU.EX2 R109, R109 ;  /* 0x0000006d006d7308 */ /* 0x000f220000000800 */
[----:B-1----:R-:W-:Y:S01]  /*b690*/  F2FP.BF16.F32.PACK_AB R90, R108, R121 ;  /* 0x000000796c5a723e */ /* 0x002fe200000010ff */
[----:B------:R-:W-:Y:S01]  /*b6a0*/  FADD.FTZ R121, R121, R112 ;  /* 0x0000007079797221 */ /* 0x000fe20000010000 */
[----:B------:R-:W-:Y:S03]  /*b6b0*/  F2FP.BF16.F32.PACK_AB R21, R124, R123 ;  /* 0x0000007b7c15723e */ /* 0x000fe600000010ff */
[----:B------:R-:W-:Y:S04]  /*b6c0*/  FADD.FTZ R108, R108, R121 ;  /* 0x000000796c6c7221 */ /* 0x000fe80000010000 */
[----:B------:R-:W-:Y:S10]  /*b6d0*/  MUFU.EX2 R111, R111 ;  /* 0x0000006f006f7308 */ /* 0x000ff40000000800 */
[----:B------:R-:W1:Y:S01]  /*b6e0*/  MUFU.EX2 R110, R110 ;  /* 0x0000006e006e7308 */ /* 0x000e620000000800 */
[C---:B----4-:R-:W-:Y:S01]  /*b6f0*/  F2FP.BF16.F32.PACK_AB R91, R109.reuse, R122 ;  /* 0x0000007a6d5b723e */ /* 0x050fe200000010ff */
[----:B------:R-:W-:Y:S04]  /*b700*/  FADD.FTZ R122, R122, R115 ;  /* 0x000000737a7a7221 */ /* 0x000fe80000010000 */
[----:B------:R-:W-:Y:S02]  /*b710*/  FADD.FTZ R122, R109, R122 ;  /* 0x0000007a6d7a7221 */ /* 0x000fe40000010000 */
[C---:B-----5:R-:W-:Y:S05]  /*b720*/  HMMA.16816.F32.BF16 R8, R88.reuse, R92, R8 ;  /* 0x0000005c5808723c */ /* 0x060fea0000041808 */
[----:B------:R-:W-:Y:S01]  /*b730*/  FADD.FTZ R123, R123, R122 ;  /* 0x0000007a7b7b7221 */ /* 0x000fe20000010000 */
[C---:B------:R-:W-:Y:S01]  /*b740*/  HMMA.16816.F32.BF16 R36, R88.reuse, R94, R36 ;  /* 0x0000005e5824723c */ /* 0x040fe20000041824 */
[----:B------:R-:W4:Y:S04]  /*b750*/  LDSM.16.MT88.4 R92, [R136+0x8800] ;  /* 0x00880000885c783b */ /* 0x000f280000004200 */
[C---:B-1----:R-:W-:Y:S01]  /*b760*/  F2FP.BF16.F32.PACK_AB R20, R110.reuse, R111 ;  /* 0x0000006f6e14723e */ /* 0x042fe200000010ff */
[C---:B--2---:R-:W-:Y:S05]  /*b770*/  HMMA.16816.F32.BF16 R40, R88.reuse, R104, R40 ;  /* 0x000000685828723c */ /* 0x044fea0000041828 */
[----:B------:R-:W-:Y:S01]  /*b780*/  FADD.FTZ R111, R111, R108 ;  /* 0x0000006c6f6f7221 */ /* 0x000fe20000010000 */
[C---:B------:R-:W-:Y:S01]  /*b790*/  HMMA.16816.F32.BF16 R44, R88.reuse, R106, R44 ;  /* 0x0000006a582c723c */ /* 0x040fe2000004182c */
[----:B------:R-:W1:Y:S04]  /*b7a0*/  LDSM.16.MT88.4 R104, [R140+0xa800] ;  /* 0x00a800008c68783b */ /* 0x000e680000004200 */
[----:B------:R-:W-:Y:S01]  /*b7b0*/  FADD.FTZ R110, R110, R111 ;  /* 0x0000006f6e6e7221 */ /* 0x000fe20000010000 */
[C---:B---3--:R-:W-:Y:S05]  /*b7c0*/  HMMA.16816.F32.BF16 R48, R88.reuse, R96, R48 ;  /* 0x000000605830723c */ /* 0x048fea0000041830 */
        /* <DEDUP_REMOVED lines=9> */
[C---:B--2---:R-:W-:Y:S06]  /*b860*/  HMMA.16816.F32.BF16 R72, R88.reuse, R96, R72 ;  /* 0x000000605848723c */ /* 0x044fec0000041848 */
[C---:B------:R-:W-:Y:S01]  /*b870*/  HMMA.16816.F32.BF16 R76, R88.reuse, R98, R76 ;  /* 0x00000062584c723c */ /* 0x040fe2000004184c */
[----:B------:R-:W-:Y:S05]  /*b880*/  LDSM.16.MT88.4 R96, [R138+0x9000] ;  /* 0x009000008a60783b */ /* 0x000fea0000004200 */
[C---:B---3--:R-:W-:Y:S06]  /*b890*/  HMMA.16816.F32.BF16 R12, R88.reuse, R92, R12 ;  /* 0x0000005c580c723c */ /* 0x048fec000004180c */
[C---:B------:R-:W-:Y:S01]  /*b8a0*/  HMMA.16816.F32.BF16 R80, R88.reuse, R94, R80 ;  /* 0x0000005e5850723c */ /* 0x040fe20000041850 */
[----:B------:R-:W2:Y:S05]  /*b8b0*/  LDSM.16.MT88.4 R92, [R140+0x9000] ;  /* 0x009000008c5c783b */ /* 0x000eaa0000004200 */
[C---:B-1----:R-:W-:Y:S06]  /*b8c0*/  HMMA.16816.F32.BF16 R84, R88.reuse, R104, R84 ;  /* 0x000000685854723c */ /* 0x042fec0000041854 */
[----:B------:R-:W-:Y:S01]  /*b8d0*/  HMMA.16816.F32.BF16 R16, R88, R106, R16 ;  /* 0x0000006a5810723c */ /* 0x000fe20000041810 */
[----:B------:R-:W-:Y:S04]  /*b8e0*/  LDSM.16.MT88.4 R88, [R136+0x9000] ;  /* 0x009000008858783b */ /* 0x000fe80000004200 */
[--C-:B------:R-:W-:Y:S01]  /*b8f0*/  FFMA.FTZ R104, R25, UR4, -R119.reuse ;  /* 0x0000000419687c23 */ /* 0x100fe20008010877 */
[--C-:B------:R-:W-:Y:S01]  /*b900*/  FFMA.FTZ R105, R27, UR4, -R120.reuse ;  /* 0x000000041b697c23 */ /* 0x100fe20008010878 */
[--C-:B------:R-:W-:Y:S01]  /*b910*/  FFMA.FTZ R106, R28, UR4, -R119.reuse ;  /* 0x000000041c6a7c23 */ /* 0x100fe20008010877 */
[--C-:B------:R-:W-:Y:S01]  /*b920*/  FFMA.FTZ R107, R29, UR4, -R119.reuse ;  /* 0x000000041d6b7c23 */ /* 0x100fe20008010877 */
[----:B------:R-:W1:Y:S02]  /*b930*/  LDSM.16.MT88.4 R24, [R137+0x9000] ;  /* 0x009000008918783b */ /* 0x000e640000004200 */
[----:B------:R-:W3:Y:S01]  /*b940*/  MUFU.EX2 R104, R104 ;  /* 0x0000006800687308 */ /* 0x000ee20000000800 */
[----:B------:R-:W-:Y:S01]  /*b950*/  FFMA.FTZ R120, R35, UR4, -R120 ;  /* 0x0000000423787c23 */ /* 0x000fe20008010878 */
[----:B------:R-:W-:Y:S04]  /*b960*/  FFMA.FTZ R119, R33, UR4, -R119 ;  /* 0x0000000421777c23 */ /* 0x000fe80008010877 */
[----:B------:R-:W-:Y:S04]  /*b970*/  LDSM.16.MT88.4 R28, [R138+0x9800] ;  /* 0x009800008a1c783b */ /* 0x000fe80000004200 */
[----:B------:R-:W4:Y:S04]  /*b980*/  MUFU.EX2 R105, R105 ;  /* 0x0000006900697308 */ /* 0x000f280000000800 */
[----:B------:R-:W-:Y:S06]  /*b990*/  LDSM.16.MT88.4 R32, [R137+0x9800] ;  /* 0x009800008920783b */ /* 0x000fec0000004200 */
[----:B------:R-:W-:Y:S01]  /*b9a0*/  MUFU.EX2 R106, R106 ;  /* 0x0000006a006a7308 */ /* 0x000fe20000000800 */
[C---:B---3--:R-:W-:Y:S01]  /*b9b0*/  F2FP.BF16.F32.PACK_AB R22, R104.reuse, R125 ;  /* 0x0000007d6816723e */ /* 0x048fe200000010ff */
[----:B------:R-:W-:Y:S04]  /*b9c0*/  FADD.FTZ R125, R125, R110 ;  /* 0x0000006e7d7d7221 */ /* 0x000fe80000010000 */
[----:B------:R-:W-:Y:S04]  /*b9d0*/  FADD.FTZ R125, R104, R125 ;  /* 0x0000007d687d7221 */ /* 0x000fe80000010000 */
[----:B------:R-:W3:Y:S01]  /*b9e0*/  MUFU.EX2 R107, R107 ;  /* 0x0000006b006b7308 */ /* 0x000ee20000000800 */
[C---:B----4-:R-:W-:Y:S01]  /*b9f0*/  F2FP.BF16.F32.PACK_AB R23, R105.reuse, R126 ;  /* 0x0000007e6917723e */ /* 0x050fe200000010ff */
[----:B------:R-:W-:Y:S04]  /*ba00*/  FADD.FTZ R126, R126, R123 ;  /* 0x0000007b7e7e7221 */ /* 0x000fe80000010000 */
[----:B------:R-:W-:Y:S02]  /*ba10*/  FADD.FTZ R126, R105, R126 ;  /* 0x0000007e697e7221 */ /* 0x000fe40000010000 */
[C---:B--2---:R-:W-:Y:S02]  /*ba20*/  HMMA.16816.F32.BF16 R8, R20.reuse, R92, R8 ;  /* 0x0000005c1408723c */ /* 0x044fe40000041808 */
[----:B------:R-:W2:Y:S04]  /*ba30*/  MUFU.EX2 R176, R119 ;  /* 0x0000007700b07308 */ /* 0x000ea80000000800 */
[C---:B------:R-:W-:Y:S01]  /*ba40*/  HMMA.16816.F32.BF16 R36, R20.reuse, R94, R36 ;  /* 0x0000005e1424723c */ /* 0x040fe20000041824 */
[----:B------:R-:W4:Y:S05]  /*ba50*/  LDSM.16.MT88.4 R92, [R140+0xb000] ;  /* 0x00b000008c5c783b */ /* 0x000f2a0000004200 */
[----:B------:R-:W5:Y:S01]  /*ba60*/  MUFU.EX2 R120, R120 ;  /* 0x0000007800787308 */ /* 0x000f620000000800 */
[C---:B------:R-:W-:Y:S06]  /*ba70*/  HMMA.16816.F32.BF16 R40, R20.reuse, R96, R40 ;  /* 0x000000601428723c */ /* 0x040fec0000041828 */
[C---:B------:R-:W-:Y:S06]  /*ba80*/  HMMA.16816.F32.BF16 R44, R20.reuse, R98, R44 ;  /* 0x00000062142c723c */ /* 0x040fec000004182c */
[C---:B-1----:R-:W-:Y:S06]  /*ba90*/  HMMA.16816.F32.BF16 R48, R20.reuse, R24, R48 ;  /* 0x000000181430723c */ /* 0x042fec0000041830 */
[C---:B------:R-:W-:Y:S01]  /*baa0*/  HMMA.16816.F32.BF16 R52, R20.reuse, R26, R52 ;  /* 0x0000001a1434723c */ /* 0x040fe20000041834 */
[----:B------:R-:W1:Y:S05]  /*bab0*/  LDSM.16.MT88.4 R24, [R138+0xb000] ;  /* 0x00b000008a18783b */ /* 0x000e6a0000004200 */
[C---:B------:R-:W-:Y:S06]  /*bac0*/  HMMA.16816.F32.BF16 R56, R20.reuse, R88, R56 ;  /* 0x000000581438723c */ /* 0x040fec0000041838 */
        /* <DEDUP_REMOVED lines=8> */
[C---:B---3--:R-:W-:Y:S06]  /*bb50*/  HMMA.16816.F32.BF16 R12, R20.reuse, R88, R12 ;  /* 0x00000058140c723c */ /* 0x048fec000004180c */
[C---:B------:R-:W-:Y:S05]  /*bb60*/  HMMA.16816.F32.BF16 R80, R20.reuse, R90, R80 ;  /* 0x0000005a1450723c */ /* 0x040fea0000041850 */
[----:B------:R-:W-:Y:S01]  /*bb70*/  F2FP.BF16.F32.PACK_AB R88, R107, R106 ;  /* 0x0000006a6b58723e */ /* 0x000fe200000010ff */
[C---:B----4-:R-:W-:Y:S05]  /*bb80*/  HMMA.16816.F32.BF16 R84, R20.reuse, R92, R84 ;  /* 0x0000005c1454723c */ /* 0x050fea0000041854 */
[----:B------:R-:W-:Y:S01]  /*bb90*/  F2FP.BF16.F32.PACK_AB R89, R174, R127 ;  /* 0x0000007fae59723e */ /* 0x000fe200000010ff */
[----:B------:R-:W-:Y:S01]  /*bba0*/  HMMA.16816.F32.BF16 R16, R20, R94, R16 ;  /* 0x0000005e1410723c */ /* 0x000fe20000041810 */
[----:B------:R-:W3:Y:S04]  /*bbb0*/  LDSM.16.MT88.4 R20, [R136+0x9800] ;  /* 0x009800008814783b */ /* 0x000ee80000004200 */
[----:B--2---:R-:W-:Y:S01]  /*bbc0*/  F2FP.BF16.F32.PACK_AB R90, R176, R169 ;  /* 0x000000a9b05a723e */ /* 0x004fe200000010ff */
[----:B------:R-:W-:Y:S01]  /*bbd0*/  FADD.FTZ R106, R106, R125 ;  /* 0x0000007d6a6a7221 */ /* 0x000fe20000010000 */
[----:B-----5:R-:W-:Y:S01]  /*bbe0*/  F2FP.BF16.F32.PACK_AB R91, R120, R171 ;  /* 0x000000ab785b723e */ /* 0x020fe200000010ff */
[----:B------:R-:W-:Y:S03]  /*bbf0*/  FADD.FTZ R127, R127, R126 ;  /* 0x0000007e7f7f7221 */ /* 0x000fe60000010000 */
[----:B------:R-:W-:Y:S01]  /*bc00*/  FADD.FTZ R106, R107, R106 ;  /* 0x0000006a6b6a7221 */ /* 0x000fe20000010000 */
[----:B------:R-:W-:Y:S03]  /*bc10*/  FADD.FTZ R174, R174, R127 ;  /* 0x0000007faeae7221 */ /* 0x000fe60000010000 */
[----:B------:R-:W-:Y:S01]  /*bc20*/  FADD.FTZ R167, R169, R106 ;  /* 0x0000006aa9a77221 */ /* 0x000fe20000010000 */
[----:B------:R-:W-:Y:S01]  /*bc30*/  FADD.FTZ R171, R171, R174 ;  /* 0x000000aeabab7221 */ /* 0x000fe20000010000 */
[C---:B-1----:R-:W-:Y:S01]  /*bc40*/  HMMA.16816.F32.BF16 R96, R88.reuse, R24, R8 ;  /* 0x000000185860723c */ /* 0x042fe20000041808 */
[----:B------:R-:W1:Y:S04]  /*bc50*/  LDSM.16.MT88.4 R8, [R140+0xb800] ;  /* 0x00b800008c08783b */ /* 0x000e680000004200 */
[----:B------:R-:W-:Y:S01]  /*bc60*/  FADD.FTZ R167, R176, R167 ;  /* 0x000000a7b0a77221 */ /* 0x000fe20000010000 */
[C---:B------:R-:W-:Y:S03]  /*bc70*/  HMMA.16816.F32.BF16 R36, R88.reuse, R26, R36 ;  /* 0x0000001a5824723c */ /* 0x040fe60000041824 */
[----:B------:R-:W2:Y:S02]  /*bc80*/  LDSM.16.MT88.4 R24, [R138+0xb800] ;  /* 0x00b800008a18783b */ /* 0x000ea40000004200 */
[----:B------:R-:W-:Y:S01]  /*bc90*/  FADD.FTZ R170, R120, R171 ;  /* 0x000000ab78aa7221 */ /* 0x000fe20000010000 */
[C---:B------:R-:W-:Y:S06]  /*bca0*/  HMMA.16816.F32.BF16 R40, R88.reuse, R28, R40 ;  /* 0x0000001c5828723c */ /* 0x040fec0000041828 */
[C---:B------:R-:W-:Y:S01]  /*bcb0*/  HMMA.16816.F32.BF16 R44, R88.reuse, R30, R44 ;  /* 0x0000001e582c723c */ /* 0x040fe2000004182c */
[----:B------:R-:W4:Y:S05]  /*bcc0*/  LDSM.16.MT88.4 R28, [R137+0xb800] ;  /* 0x00b80000891c783b */ /* 0x000f2a0000004200 */
[C---:B------:R-:W-:Y:S06]  /*bcd0*/  HMMA.16816.F32.BF16 R48, R88.reuse, R32, R48 ;  /* 0x000000205830723c */ /* 0x040fec0000041830 */
[C---:B------:R-:W-:Y:S01]  /*bce0*/  HMMA.16816.F32.BF16 R52, R88.reuse, R34, R52 ;  /* 0x000000225834723c */ /* 0x040fe20000041834 */
[----:B------:R-:W5:Y:S05]  /*bcf0*/  LDSM.16.MT88.4 R32, [R136+0xb800] ;  /* 0x00b800008820783b */ /* 0x000f6a0000004200 */
[C---:B---3--:R-:W-:Y:S06]  /*bd00*/  HMMA.16816.F32.BF16 R56, R88.reuse, R20, R56 ;  /* 0x000000145838723c */ /* 0x048fec0000041838 */
[C---:B------:R-:W-:Y:S06]  /*bd10*/  HMMA.16816.F32.BF16 R60, R88.reuse, R22, R60 ;  /* 0x00000016583c723c */ /* 0x040fec000004183c */
[C---:B-1----:R-:W-:Y:S06]  /*bd20*/  HMMA.16816.F32.BF16 R64, R88.reuse, R8, R64 ;  /* 0x000000085840723c */ /* 0x042fec0000041840 */
[C---:B------:R-:W-:Y:S06]  /*bd30*/  HMMA.16816.F32.BF16 R68, R88.reuse, R10, R68 ;  /* 0x0000000a5844723c */ /* 0x040fec0000041844 */
[C---:B--2---:R-:W-:Y:S06]  /*bd40*/  HMMA.16816.F32.BF16 R72, R88.reuse, R24, R72 ;  /* 0x000000185848723c */ /* 0x044fec0000041848 */
[C---:B------:R-:W-:Y:S06]  /*bd50*/  HMMA.16816.F32.BF16 R76, R88.reuse, R26, R76 ;  /* 0x0000001a584c723c */ /* 0x040fec000004184c */
[C---:B----4-:R-:W-:Y:S06]  /*bd60*/  HMMA.16816.F32.BF16 R92, R88.reuse, R28, R12 ;  /* 0x0000001c585c723c */ /* 0x050fec000004180c */
[C---:B------:R-:W-:Y:S06]  /*bd70*/  HMMA.16816.F32.BF16 R80, R88.reuse, R30, R80 ;  /* 0x0000001e5850723c */ /* 0x040fec0000041850 */
[C---:B-----5:R-:W-:Y:S06]  /*bd80*/  HMMA.16816.F32.BF16 R84, R88.reuse, R32, R84 ;  /* 0x000000205854723c */ /* 0x060fec0000041854 */
[----:B------:R-:W-:Y:S01]  /*bd90*/  HMMA.16816.F32.BF16 R88, R88, R34, R16 ;  /* 0x000000225858723c */ /* 0x000fe20000041810 */
[----:B------:R-:W-:Y:S11]  /*bda0*/  @!UPT UIADD3 URZ, URZ, URZ, URZ ;  /* 0x0000003f3f3ff290 */ /* 0x000ff6000fffe03f */
[----:B------:R-:W-:Y:S01]  /*bdb0*/  @!UPT UIADD3 URZ, URZ, URZ, URZ ;  /* 0x0000003f3f3ff290 */ /* 0x000fe2000fffe03f */
[----:B------:R-:W-:Y:S11]  /*bdc0*/  @P1 BRA `(.L_x_6116) ;  /* 0xffffffd400141947 */ /* 0x000ff6000383ffff */
.L_x_6112:
        /* <DEDUP_REMOVED lines=9> */
[----:B------:R-:W5:Y:S01]  /*be60*/  LDC.64 R18, c[0x0][0x2c0] ;  /* 0x0000b000ff127b82 */ /* 0x000f620000000a00 */
[----:B-1----:R-:W-:Y:S01]  /*be70*/  FADD.FTZ R3, R4, R167 ;  /* 0x000000a704037221 */ /* 0x002fe20000010000 */
[----:B--2---:R-:W-:Y:S01]  /*be80*/  ULEA UR4, UR4, UR5, 0x18 ;  /* 0x0000000504047291 */ /* 0x004fe2000f8ec03f */
[----:B------:R-:W1:Y:S01]  /*be90*/  S2R R4, SR_TID.X ;  /* 0x0000000000047919 */ /* 0x000e620000002100 */
[----:B---3--:R-:W-:-:S02]  /*bea0*/  FADD.FTZ R10, R5, R170 ;  /* 0x000000aa050a7221 */ /* 0x008fc40000010000 */
[----:B------:R-:W2:Y:S04]  /*beb0*/  SHFL.BFLY PT, R6, R3, 0x1, 0x1f ;  /* 0x0c201f0003067f89 */ /* 0x000ea800000e0000 */
[----:B------:R-:W3:Y:S01]  /*bec0*/  SHFL.BFLY PT, R5, R10, 0x1, 0x1f ;  /* 0x0c201f000a057f89 */ /* 0x000ee200000e0000 */
[----:B--2---:R-:W-:Y:S01]  /*bed0*/  FADD.FTZ R6, R3, R6 ;  /* 0x0000000603067221 */ /* 0x004fe20000010000 */
[----:B-1----:R-:W-:Y:S01]  /*bee0*/  SHF.R.S32.HI R13, RZ, 0x1f, R4 ;  /* 0x0000001fff0d7819 */ /* 0x002fe20000011404 */
[----:B---3--:R-:W-:Y:S01]  /*bef0*/  FADD.FTZ R5, R10, R5 ;  /* 0x000000050a057221 */ /* 0x008fe20000010000 */
[----:B------:R-:W-:Y:S02]  /*bf00*/  BAR.SYNC.DEFER_BLOCKING 0x0 ;  /* 0x0000000000007b1d */ /* 0x000fe40000010000 */
[----:B------:R-:W-:-:S02]  /*bf10*/  FSETP.NE.FTZ.AND P4, PT, R6, RZ, PT ;  /* 0x000000ff0600720b */ /* 0x000fc40003f95000 */
[-C--:B------:R-:W-:Y:S02]  /*bf20*/  LEA.HI R17, R13, R4.reuse, RZ, 0x2 ;  /* 0x000000040d117211 */ /* 0x080fe400078f10ff */
[----:B------:R-:W-:Y:S02]  /*bf30*/  FSETP.NE.FTZ.AND P3, PT, R5, RZ, PT ;  /* 0x000000ff0500720b */ /* 0x000fe40003f75000 */
[--C-:B------:R-:W-:Y:S02]  /*bf40*/  SHF.R.S32.HI R12, RZ, 0x2, R17.reuse ;  /* 0x00000002ff0c7819 */ /* 0x100fe40000011411 */
[----:B------:R-:W-:Y:S02]  /*bf50*/  SHF.R.S32.HI R7, RZ, 0x1f, R17 ;  /* 0x0000001fff077819 */ /* 0x000fe40000011411 */
[----:B------:R-:W-:Y:S02]  /*bf60*/  LEA.HI R3, R13, R4, RZ, 0x5 ;  /* 0x000000040d037211 */ /* 0x000fe400078f28ff */
[----:B------:R-:W-:Y:S01]  /*bf70*/  LEA.HI R7, R7, R12, RZ, 0x3 ;  /* 0x0000000c07077211 */ /* 0x000fe200078f18ff */
[----:B------:R-:W1:Y:S01]  /*bf80*/  @P4 MUFU.RCP R9, R6 ;  /* 0x0000000600094308 */ /* 0x000e620000001000 */
[----:B----4-:R-:W-:-:S02]  /*bf90*/  SHF.R.S32.HI R10, RZ, 0x1f, R15 ;  /* 0x0000001fff0a7819 */ /* 0x010fc4000001140f */
[----:B------:R-:W-:Y:S02]  /*bfa0*/  LOP3.LUT R7, R7, 0xfffffff8, RZ, 0xc0, !PT ;  /* 0xfffffff807077812 */ /* 0x000fe400078ec0ff */
[----:B------:R-:W-:Y:S02]  /*bfb0*/  LEA.HI R13, R13, R4, RZ, 0x4 ;  /* 0x000000040d0d7211 */ /* 0x000fe400078f20ff */
[----:B------:R-:W-:Y:S01]  /*bfc0*/  IADD3 R7, R12, -R7, RZ ;  /* 0x800000070c077210 */ /* 0x000fe20007ffe0ff */
[----:B------:R-:W2:Y:S01]  /*bfd0*/  @P3 MUFU.RCP R8, R5 ;  /* 0x0000000500083308 */ /* 0x000ea20000001000 */
[----:B------:R-:W-:Y:S02]  /*bfe0*/  LOP3.LUT R17, R17, 0x1ffffffc, RZ, 0xc0, !PT ;  /* 0x1ffffffc11117812 */ /* 0x000fe400078ec0ff */
[----:B------:R-:W-:Y:S02]  /*bff0*/  LEA.HI R10, R10, R15, RZ, 0x4 ;  /* 0x0000000f0a0a7211 */ /* 0x000fe400078f20ff */
[----:B------:R-:W-:-:S02]  /*c000*/  LOP3.LUT R15, R13, 0xfffffff0, RZ, 0xc0, !PT ;  /* 0xfffffff00d0f7812 */ /* 0x000fc400078ec0ff */
[----:B------:R-:W-:Y:S01]  /*c010*/  SHF.L.U32 R16, R7, 0x6, RZ ;  /* 0x0000000607107819 */ /* 0x000fe200000006ff */
[----:B------:R-:W-:Y:S01]  /*c020*/  @P4 MUFU.LG2 R6, R6 ;  /* 0x0000000600064308 */ /* 0x000fe20000000c00 */
[----:B------:R-:W-:Y:S01]  /*c030*/  SHF.R.S32.HI R11, RZ, 0x5, R3 ;  /* 0x00000005ff0b7819 */ /* 0x000fe20000011403 */
[----:B-1----:R-:W-:Y:S01]  /*c040*/  FMUL.FTZ R96, R9, R96 ;  /* 0x0000006009607220 */ /* 0x002fe20000410000 */
[----:B------:R-:W-:Y:S01]  /*c050*/  IADD3 R14, -R17, R4, RZ ;  /* 0x00000004110e7210 */ /* 0x000fe20007ffe1ff */
[----:B------:R-:W-:Y:S01]  /*c060*/  FMUL.FTZ R97, R9, R97 ;  /* 0x0000006109617220 */ /* 0x000fe20000410000 */
[----:B------:R-:W-:Y:S01]  /*c070*/  LOP3.LUT R13, R7, 0x1, RZ, 0xc0, !PT ;  /* 0x00000001070d7812 */ /* 0x000fe200078ec0ff */
[C---:B------:R-:W-:Y:S01]  /*c080*/  FMUL.FTZ R36, R9.reuse, R36 ;  /* 0x0000002409247220 */ /* 0x040fe20000410000 */
[----:B------:R-:W-:Y:S01]  /*c090*/  SHF.R.S32.HI R10, RZ, 0x4, R10 ;  /* 0x00000004ff0a7819 */ /* 0x000fe2000001140a */
[----:B------:R-:W-:Y:S01]  /*c0a0*/  FMUL.FTZ R37, R9, R37 ;  /* 0x0000002509257220 */ /* 0x000fe20000410000 */
[----:B------:R-:W-:Y:S01]  /*c0b0*/  IADD3 R12, -R15, R4, RZ ;  /* 0x000000040f0c7210 */ /* 0x000fe20007ffe1ff */
[C---:B------:R-:W-:Y:S01]  /*c0c0*/  FMUL.FTZ R40, R9.reuse, R40 ;  /* 0x0000002809287220 */ /* 0x040fe20000410000 */
[----:B------:R-:W-:Y:S01]  /*c0d0*/  LOP3.LUT R16, R16, 0x1c0, RZ, 0xc0, !PT ;  /* 0x000001c010107812 */ /* 0x000fe200078ec0ff */
[----:B------:R-:W-:Y:S01]  /*c0e0*/  FMUL.FTZ R41, R9, R41 ;  /* 0x0000002909297220 */ /* 0x000fe20000410000 */
[----:B------:R-:W-:Y:S01]  /*c0f0*/  LEA R11, R11, R14, 0x9 ;  /* 0x0000000e0b0b7211 */ /* 0x000fe200078e48ff */
[----:B------:R-:W-:Y:S01]  /*c100*/  FMUL.FTZ R44, R9, R44 ;  /* 0x0000002c092c7220 */ /* 0x000fe20000410000 */
[----:B------:R-:W-:Y:S01]  /*c110*/  ISETP.NE.U32.AND P0, PT, R13, 0x1, PT ;  /* 0x000000010d00780c */ /* 0x000fe20003f05070 */
[C---:B------:R-:W-:Y:S01]  /*c120*/  FMUL.FTZ R45, R9.reuse, R45 ;  /* 0x0000002d092d7220 */ /* 0x040fe20000410000 */
[----:B------:R-:W-:Y:S01]  /*c130*/  SHF.L.U32 R14, R10, 0x6, RZ ;  /* 0x000000060a0e7819 */ /* 0x000fe200000006ff */
[C---:B------:R-:W-:Y:S01]  /*c140*/  FMUL.FTZ R48, R9.reuse, R48 ;  /* 0x0000003009307220 */ /* 0x040fe20000410000 */
[----:B------:R-:W-:Y:S01]  /*c150*/  LEA.HI R13, R12, R12, RZ, 0x1 ;  /* 0x0000000c0c0d7211 */ /* 0x000fe200078f08ff */
[C---:B------:R-:W-:Y:S01]  /*c160*/  FMUL.FTZ R49, R9.reuse, R49 ;  /* 0x0000003109317220 */ /* 0x040fe20000410000 */
[----:B------:R-:W-:Y:S01]  /*c170*/  LEA.HI R16, R16, R16, RZ, 0x1d ;  /* 0x0000001010107211 */ /* 0x000fe200078fe8ff */
[C---:B------:R-:W-:Y:S01]  /*c180*/  FMUL.FTZ R52, R9.reuse, R52 ;  /* 0x0000003409347220 */ /* 0x040fe20000410000 */
[----:B------:R-:W-:Y:S01]  /*c190*/  LOP3.LUT R14, R14, 0x1c0, RZ, 0xc0, !PT ;  /* 0x000001c00e0e7812 */ /* 0x000fe200078ec0ff */
[----:B------:R-:W-:Y:S01]  /*c1a0*/  FMUL.FTZ R53, R9, R53 ;  /* 0x0000003509357220 */ /* 0x000fe20000410000 */
[----:B------:R-:W-:Y:S01]  /*c1b0*/  SHF.L.U32 R15, R13, 0x2, RZ ;  /* 0x000000020d0f7819 */ /* 0x000fe200000006ff */
[----:B------:R-:W-:Y:S01]  /*c1c0*/  FMUL.FTZ R56, R9, R56 ;  /* 0x0000003809387220 */ /* 0x000fe20000410000 */
[----:B------:R-:W-:Y:S01]  /*c1d0*/  LEA R11, R11, R16, 0x1 ;  /* 0x000000100b0b7211 */ /* 0x000fe200078e08ff */
[C---:B------:R-:W-:Y:S01]  /*c1e0*/  FMUL.FTZ R57, R9.reuse, R57 ;  /* 0x0000003909397220 */ /* 0x040fe20000410000 */
[----:B------:R-:W-:Y:S01]  /*c1f0*/  LOP3.LUT R15, R14, 0x38, R15, 0xf8, !PT ;  /* 0x000000380e0f7812 */ /* 0x000fe200078ef80f */
[C---:B------:R-:W-:Y:S01]  /*c200*/  FMUL.FTZ R60, R9.reuse, R60 ;  /* 0x0000003c093c7220 */ /* 0x040fe20000410000 */
[----:B------:R-:W-:Y:S01]  /*c210*/  SHF.R.U32.HI R14, RZ, 0x3, R14 ;  /* 0x00000003ff0e7819 */ /* 0x000fe2000001160e */
[----:B------:R-:W-:Y:S01]  /*c220*/  FMUL.FTZ R61, R9, R61 ;  /* 0x0000003d093d7220 */ /* 0x000fe20000410000 */
[----:B------:R-:W-:Y:S01]  /*c230*/  LOP3.LUT R13, R13, 0xffffffe, RZ, 0xc0, !PT ;  /* 0x0ffffffe0d0d7812 */ /* 0x000fe200078ec0ff */
[----:B------:R-:W-:Y:S01]  /*c240*/  FMUL.FTZ R64, R9, R64 ;  /* 0x0000004009407220 */ /* 0x000fe20000410000 */
        /* <DEDUP_REMOVED lines=58> */
[----:B------:R-:W-:Y:S02]  /*c5f0*/  @P0 IADD3 R8, R11, 0x20, RZ ;  /* 0x000000200b080810 */ /* 0x000fe40007ffe0ff */
[----:B------:R-:W-:Y:S02]  /*c600*/  SEL R9, R9, 0xffffff80, !P2 ;  /* 0xffffff8009097807 */ /* 0x000fe40005000000 */
[----:B------:R-:W-:Y:S01]  /*c610*/  LEA R13, R13, R14, 0x2 ;  /* 0x0000000e0d0d7211 */ /* 0x000fe200078e10ff */
[----:B------:R-:W-:Y:S01]  /*c620*/  STS.64 [R8], R36 ;  /* 0x0000002408007388 */ /* 0x000fe20000000a00 */
[----:B------:R-:W-:Y:S02]  /*c630*/  IADD3 R14, R11, R7, RZ ;  /* 0x000000070b0e7210 */ /* 0x000fe40007ffe0ff */
        /* <DEDUP_REMOVED lines=9> */
[----:B------:R-:W-:Y:S01]  /*c6d0*/  LEA R13, R13, UR4, 0x2 ;  /* 0x000000040d0d7c11 */ /* 0x000fe2000f8e10ff */
[----:B------:R-:W1:Y:S01]  /*c6e0*/  S2UR UR4, SR_CTAID.Z ;  /* 0x00000000000479c3 */ /* 0x000e620000002700 */
        /* <DEDUP_REMOVED lines=30> */
[----:B------:R5:W-:Y:S01]  /*c8d0*/  STS.64 [R9+0x4800], R90 ;  /* 0x0048005a09007388 */ /* 0x000be20000000a00 */
[----:B--2---:R-:W1:Y:S08]  /*c8e0*/  LDC R7, c[0x0][0x270] ;  /* 0x00009c00ff077b82 */ /* 0x004e700000000800 */
[----:B------:R-:W-:Y:S08]  /*c8f0*/  BAR.SYNC.DEFER_BLOCKING 0x0 ;  /* 0x0000000000007b1d */ /* 0x000ff00000010000 */
[----:B---3--:R-:W2:Y:S01]  /*c900*/  @P3 LDC R15, c[0x0][0x2e8] ;  /* 0x0000ba00ff0f3b82 */ /* 0x008ea20000000800 */
[----:B------:R-:W3:Y:S01]  /*c910*/  S2R R11, SR_CTAID.Y ;  /* 0x00000000000b7919 */ /* 0x000ee20000002600 */
[----:B------:R-:W3:Y:S06]  /*c920*/  S2R R8, SR_CTAID.X ;  /* 0x0000000000087919 */ /* 0x000eec0000002500 */
[----:B----4-:R-:W4:Y:S01]  /*c930*/  @P4 LDC R17, c[0x0][0x2e8] ;  /* 0x0000ba00ff114b82 */ /* 0x010f220000000800 */
[----:B-1----:R-:W-:Y:S01]  /*c940*/  IMAD R4, R7, R4, UR4 ;  /* 0x0000000407047e24 */ /* 0x002fe2000f8e0204 */
[----:B------:R1:W1:Y:S01]  /*c950*/  LDS.128 R24, [R13+0x3800] ;  /* 0x003800000d187984 */ /* 0x0002620000000c00 */
[----:B-----5:R-:W-:-:S03]  /*c960*/  MOV R9, 0xff800000 ;  /* 0xff80000000097802 */ /* 0x020fc60000000f00 */
[----:B------:R1:W1:Y:S01]  /*c970*/  LDS.128 R20, [R13+0x7800] ;  /* 0x007800000d147984 */ /* 0x0002620000000c00 */
[----:B--2---:R-:W-:Y:S01]  /*c980*/  @P3 FFMA.FTZ R9, R0, R15, R5 ;  /* 0x0000000f00093223 */ /* 0x004fe20000010005 */
[----:B---3--:R-:W-:Y:S02]  /*c990*/  IMAD R18, R11, R18, R157 ;  /* 0x000000120b127224 */ /* 0x008fe400078e029d */
[----:B------:R-:W-:Y:S01]  /*c9a0*/  @P4 FMUL.FTZ R11, R6, 0.69314718246459960938 ;  /* 0x3f317218060b4820 */ /* 0x000fe20000410000 */
[----:B------:R-:W-:Y:S02]  /*c9b0*/  SHF.L.U32 R6, R12, 0x2, RZ ;  /* 0x000000020c067819 */ /* 0x000fe400000006ff */
[----:B------:R-:W-:Y:S01]  /*c9c0*/  SHF.L.U32 R8, R8, 0x6, RZ ;  /* 0x0000000608087819 */ /* 0x000fe200000006ff */
[----:B------:R-:W-:Y:S02]  /*c9d0*/  IMAD R4, R18, R7, R4 ;  /* 0x0000000712047224 */ /* 0x000fe400078e0204 */
[----:B----4-:R-:W-:Y:S01]  /*c9e0*/  @P4 FFMA.FTZ R3, R2, R17, R11 ;  /* 0x0000001102034223 */ /* 0x010fe2000001000b */
[----:B------:R-:W-:Y:S01]  /*c9f0*/  SHF.R.S32.HI R7, RZ, 0x1f, R6 ;  /* 0x0000001fff077819 */ /* 0x000fe20000011406 */
        /* <DEDUP_REMOVED lines=13> */
.L_x_6118:
[----:B------:R-:W-:Y:S05]  /*cad0*/  BSYNC B0 ;  /* 0x0000000000007941 */ /* 0x000fea0003800000 */
.L_x_6117:
[C---:B------:R-:W-:Y:S01]  /*cae0*/  VIADD R0, R10.reuse, 0x18 ;  /* 0x000000180a007836 */ /* 0x040fe20000000000 */
[----:B------:R-:W-:Y:S01]  /*caf0*/  ULDC UR4, c[0x0][0x2dc] ;  /* 0x0000b70000047ab9 */ /* 0x000fe20000000800 */
[----:B--2---:R-:W-:Y:S01]  /*cb00*/  IMAD.WIDE R8, R10, 0x80, R6 ;  /* 0x000000800a087825 */ /* 0x004fe200078e0206 */
[----:B------:R-:W-:Y:S02]  /*cb10*/  BSSY B0, `(.L_x_6119) ;  /* 0x000001e000007945 */ /* 0x000fe40003800000 */
[-C--:B------:R-:W-:Y:S01]  /*cb20*/  ISETP.GE.AND P6, PT, R0, R147.reuse, PT ;  /* 0x000000930000720c */ /* 0x080fe20003fc6270 */
[----:B------:R-:W-:Y:S01]  /*cb30*/  IMAD R3, R19, UR4, RZ ;  /* 0x0000000413037c24 */ /* 0x000fe2000f8e02ff */
[----:B------:R-:W-:Y:S01]  /*cb40*/  ULDC.64 UR4, c[0x0][0x288] ;  /* 0x0000a20000047ab9 */ /* 0x000fe20000000a00 */
[C---:B------:R-:W-:Y:S01]  /*cb50*/  VIADD R0, R10.reuse, 0x20 ;  /* 0x000000200a007836 */ /* 0x040fe20000000000 */
[----:B------:R2:W3:Y:S01]  /*cb60*/  LDS.128 R16, [R13] ;  /* 0x000000000d107984 */ /* 0x0004e20000000c00 */
        /* <DEDUP_REMOVED lines=8> */
[-C--:B------:R-:W-:Y:S01]  /*cbf0*/  ISETP.GE.AND P1, PT, R2, R147.reuse, PT ;  /* 0x000000930200720c */ /* 0x080fe20003f26270 */
[----:B------:R-:W-:Y:S01]  /*cc00*/  VIADD R2, R10, 0x28 ;  /* 0x000000280a027836 */ /* 0x000fe20000000000 */
[----:B------:R-:W-:Y:S02]  /*cc10*/  LEA.HI.X R5, R8, UR5, R3, 0x2, P2 ;  /* 0x0000000508057c11 */ /* 0x000fe400090f1403 */
[-C--:B------:R-:W-:Y:S01]  /*cc20*/  ISETP.GE.AND P3, PT, R0, R147.reuse, PT ;  /* 0x000000930000720c */ /* 0x080fe20003f66270 */
[C---:B------:R-:W-:Y:S01]  /*cc30*/  VIADD R0, R10.reuse, 0x38 ;  /* 0x000000380a007836 */ /* 0x040fe20000000000 */
[----:B------:R-:W-:-:S02]  /*cc40*/  ISETP.GE.AND P2, PT, R10, R147, PT ;  /* 0x000000930a00720c */ /* 0x000fc40003f46270 */
[----:B------:R2:W4:Y:S01]  /*cc50*/  LDS.128 R8, [R13+0x4000] ;  /* 0x004000000d087984 */ /* 0x0005220000000c00 */
[----:B------:R-:W-:Y:S01]  /*cc60*/  ISETP.GE.AND P4, PT, R2, R147, PT ;  /* 0x000000930200720c */ /* 0x000fe20003f86270 */
[----:B------:R-:W-:-:S09]  /*cc70*/  VIADD R2, R6, 0x40 ;  /* 0x0000004006027836 */ /* 0x000fd20000000000 */
[----:B------:R-:W-:Y:S05]  /*cc80*/  @P2 BRA `(.L_x_6120) ;  /* 0x0000000000182947 */ /* 0x000fea0003800000 */
[----:B------:R-:W-:Y:S02]  /*cc90*/  ULDC UR4, c[0x0][0x2d0] ;  /* 0x0000b40000047ab9 */ /* 0x000fe40000000800 */
[----:B------:R-:W-:-:S13]  /*cca0*/  ISETP.GE.AND P2, PT, R6, UR4, PT ;  /* 0x0000000406007c0c */ /* 0x000fda000bf46270 */
[----:B---3--:R3:W-:Y:S04]  /*ccb0*/  @!P2 STG.E.64 desc[UR10][R4.64], R16 ;  /* 0x000000100400a986 */ /* 0x0087e8000c101b0a */
[----:B------:R3:W-:Y:S01]  /*ccc0*/  @!P2 STG.E.64 desc[UR10][R4.64+0x8], R18 ;  /* 0x000008120400a986 */ /* 0x0007e2000c101b0a */
[----:B------:R-:W-:-:S13]  /*ccd0*/  ISETP.GE.AND P2, PT, R2, UR4, PT ;  /* 0x0000000402007c0c */ /* 0x000fda000bf46270 */
[----:B----4-:R3:W-:Y:S02]  /*cce0*/  @!P2 STG.E.128 desc[UR10][R4.64+0x100], R8 ;  /* 0x000100080400a986 */ /* 0x0107e4000c101d0a */
.L_x_6120:
[----:B------:R-:W-:Y:S05]  /*ccf0*/  BSYNC B0 ;  /* 0x0000000000007941 */ /* 0x000fea0003800000 */
.L_x_6119:
[----:B---3--:R3:W1:Y:S01]  /*cd00*/  LDS.128 R16, [R13+0x800] ;  /* 0x000800000d107984 */ /* 0x0086620000000c00 */
[----:B------:R-:W-:Y:S01]  /*cd10*/  BSSY B0, `(.L_x_6121) ;  /* 0x0000009000007945 */ /* 0x000fe20003800000 */
[----:B------:R-:W-:Y:S02]  /*cd20*/  ISETP.GE.AND P2, PT, R0, R147, PT ;  /* 0x000000930000720c */ /* 0x000fe40003f46270 */
[----:B----4-:R3:W4:Y:S01]  /*cd30*/  LDS.128 R8, [R13+0x4800] ;  /* 0x004800000d087984 */ /* 0x0107220000000c00 */
[----:B------:R-:W-:Y:S05]  /*cd40*/  @P0 BRA `(.L_x_6122) ;  /* 0x0000000000140947 */ /* 0x000fea0003800000 */
[----:B------:R-:W-:Y:S02]  /*cd50*/  ULDC UR4, c[0x0][0x2d0] ;  /* 0x0000b40000047ab9 */ /* 0x000fe40000000800 */
[----:B------:R-:W-:-:S13]  /*cd60*/  ISETP.GE.AND P0, PT, R6, UR4, PT ;  /* 0x0000000406007c0c */ /* 0x000fda000bf06270 */
[----:B-1----:R1:W-:Y:S01]  /*cd70*/  @!P0 STG.E.128 desc[UR10][R4.64+0x1000], R16 ;  /* 0x0010001004008986 */ /* 0x0023e2000c101d0a */
[----:B------:R-:W-:-:S13]  /*cd80*/  ISETP.GE.AND P0, PT, R2, UR4, PT ;  /* 0x0000000402007c0c */ /* 0x000fda000bf06270 */
[----:B----4-:R1:W-:Y:S02]  /*cd90*/  @!P0 STG.E.128 desc[UR10][R4.64+0x1100], R8 ;  /* 0x0011000804008986 */ /* 0x0103e4000c101d0a */
.L_x_6122:
[----:B------:R-:W-:Y:S05]  /*cda0*/  BSYNC B0 ;  /* 0x0000000000007941 */ /* 0x000fea0003800000 */
.L_x_6121:
[----:B-1----:R1:W1:Y:S01]  /*cdb0*/  LDS.128 R16, [R13+0x1000] ;  /* 0x001000000d107984 */ /* 0x0022620000000c00 */
[----:B------:R-:W-:Y:S03]  /*cdc0*/  BSSY B0, `(.L_x_6123) ;  /* 0x0000008000007945 */ /* 0x000fe60003800000 */
[----:B----4-:R4:W1:Y:S01]  /*cdd0*/  LDS.128 R8, [R13+0x5000] ;  /* 0x005000000d087984 */ /* 0x0108620000000c00 */
[----:B------:R-:W-:Y:S05]  /*cde0*/  @P1 BRA `(.L_x_6124) ;  /* 0x0000000000141947 */ /* 0x000fea0003800000 */
[----:B------:R-:W-:Y:S02]  /*cdf0*/  ULDC UR4, c[0x0][0x2d0] ;  /* 0x0000b40000047ab9 */ /* 0x000fe40000000800 */
[----:B------:R-:W-:Y:S02]  /*ce00*/  ISETP.GE.AND P1, PT, R6, UR4, PT ;  /* 0x0000000406007c0c */ /* 0x000fe4000bf26270 */
[----:B------:R-:W-:-:S11]  /*ce10*/  ISETP.GE.AND P0, PT, R2, UR4, PT ;  /* 0x0000000402007c0c */ /* 0x000fd6000bf06270 */
[----:B-1----:R1:W-:Y:S04]  /*ce20*/  @!P1 STG.E.128 desc[UR10][R4.64+0x2000], R16 ;  /* 0x0020001004009986 */ /* 0x0023e8000c101d0a */
[----:B------:R1:W-:Y:S02]  /*ce30*/  @!P0 STG.E.128 desc[UR10][R4.64+0x2100], R8 ;  /* 0x0021000804008986 */ /* 0x0003e4000c101d0a */
.L_x_6124:
[----:B------:R-:W-:Y:S05]  /*ce40*/  BSYNC B0 ;  /* 0x0000000000007941 */ /* 0x000fea0003800000 */
.L_x_6123:
        /* <DEDUP_REMOVED lines=9> */
.L_x_6126:
[----:B------:R-:W-:Y:S05]  /*cee0*/  BSYNC B0 ;  /* 0x0000000000007941 */ /* 0x000fea0003800000 */
.L_x_6125:
        /* <DEDUP_REMOVED lines=9> */
.L_x_6128:
[----:B------:R-:W-:Y:S05]  /*cf80*/  BSYNC B0 ;  /* 0x0000000000007941 */ /* 0x000fea0003800000 */
.L_x_6127:
        /* <DEDUP_REMOVED lines=9> */
.L_x_6130:
[----:B------:R-:W-:Y:S05]  /*d020*/  BSYNC B0 ;  /* 0x0000000000007941 */ /* 0x000fea0003800000 */
.L_x_6129:
        /* <DEDUP_REMOVED lines=9> */
.L_x_6132:
[----:B------:R-:W-:Y:S05]  /*d0c0*/  BSYNC B0 ;  /* 0x0000000000007941 */ /* 0x000fea0003800000 */
.L_x_6131:
        /* <DEDUP_REMOVED lines=8> */
.L_x_6133:
        /* <DEDUP_REMOVED lines=11> */
.L_x_8518:


//--------------------- .text._ZN5flash24flash_fwd_splitkv_kernelI23Flash_fwd_kernel_traitsILi128ELi64ELi64ELi4ELb0ELb0EN7cutlass10bfloat16_tE19Flash_kernel_traitsILi128ELi64ELi64ELi4ES3_EELb1ELb0ELb0ELb0ELb0ELb1ELb1ELb0EEEvNS_16Flash_fwd_paramsE --------------------------
	.section	.text._ZN5flash24flash_fwd_splitkv_kernelI23Flash_fwd_kernel_traitsILi128ELi64ELi64ELi4ELb0ELb0EN7cutlass10bfloat16_tE19Flash_kernel_traitsILi128ELi64ELi64ELi4ES3_EELb1ELb0ELb0ELb0ELb0ELb1ELb1ELb0EEEvNS_16Flash_fwd_paramsE,"ax",@progbits
	.align	128
        .global         _ZN5flash24flash_fwd_splitkv_kernelI23Flash_fwd_kernel_traitsILi128ELi64ELi64ELi4ELb0ELb0EN7cutlass10bfloat16_tE19Flash_kernel_traitsILi128ELi64ELi64ELi4ES3_EELb1ELb0ELb0ELb0ELb0ELb1ELb1ELb0EEEvNS_16Flash_fwd_paramsE
        .type           _ZN5flash24flash_fwd_splitkv_kernelI23Flash_fwd_kernel_traitsILi128ELi64ELi64ELi4ELb0ELb0EN7cutlass10bfloat16_tE19Flash_kernel_traitsILi128ELi64ELi64ELi4ES3_EELb1ELb0ELb0ELb0ELb0ELb1ELb1ELb0EEEvNS_16Flash_fwd_paramsE,@function
        .size           _ZN5flash24flash_fwd_splitkv_kernelI23Flash_fwd_kernel_traitsILi128ELi64ELi64ELi4ELb0ELb0EN7cutlass10bfloat16_tE19Flash_kernel_traitsILi128ELi64ELi64ELi4ES3_EELb1ELb0ELb0ELb0ELb0ELb1ELb1ELb0EEEvNS_16Flash_fwd_paramsE,(.L_x_8519 - _ZN5flash24flash_fwd_splitkv_kernelI23Flash_fwd_kernel_traitsILi128ELi64ELi64ELi4ELb0ELb0EN7cutlass10bfloat16_tE19Flash_kernel_traitsILi128ELi64ELi64ELi4ES3_EELb1ELb0ELb0ELb0ELb0ELb1ELb1ELb0EEEvNS_16Flash_fwd_paramsE)
        .other          _ZN5flash24flash_fwd_splitkv_kernelI23Flash_fwd_kernel_traitsILi128ELi64ELi64ELi4ELb0ELb0EN7cutlass10bfloat16_tE19Flash_kernel_traitsILi128ELi64ELi64ELi4ES3_EELb1ELb0ELb0ELb0ELb0ELb1ELb1ELb0EEEvNS_16Flash_fwd_paramsE,@"STO_CUDA_ENTRY STV_DEFAULT"
_ZN5flash24flash_fwd_splitkv_kernelI23Flash_fwd_kernel_traitsILi128ELi64ELi64ELi4ELb0ELb0EN7cutlass10bfloat16_tE19Flash_kernel_traitsILi128ELi64ELi64ELi4ES3_EELb1ELb0ELb0ELb0ELb0ELb1ELb1ELb0EEEvNS_16Flash_fwd_paramsE:
.text._ZN5flash24flash_fwd_splitkv_kernelI23Flash_fwd_kernel_traitsILi128ELi64ELi64ELi4ELb0ELb0EN7cutlass10bfloat16_tE19Flash_kernel_traitsILi128ELi64ELi64ELi4ES3_EELb1ELb0ELb0ELb0ELb0ELb1ELb1ELb0EEEvNS_16Flash_fwd_paramsE:
        /* <DEDUP_REMOVED lines=59> */
.L_x_6134:
[----:B------:R-:W1:Y:S02]  /*03b0*/  LDC R7, c[0x0][0x2c8] ;  /* 0x0000b200ff077b82 */ /* 0x000e640000000800 */
.L_x_6135:
        /* <DEDUP_REMOVED lines=104> */
.L_x_6138:
[----:B------:R-:W-:Y:S05]  /*0a40*/  BSYNC B0 ;  /* 0x0000000000007941 */ /* 0x000fea0003800000 */
.L_x_6137:
        /* <DEDUP_REMOVED lines=9> */
.L_x_6140:
[----:B------:R-:W-:Y:S05]  /*0ae0*/  BSYNC B0 ;  /* 0x0000000000007941 */ /* 0x000fea0003800000 */
.L_x_6139:
        /* <DEDUP_REMOVED lines=8> */
.L_x_6142:
[----:B------:R-:W-:Y:S05]  /*0b70*/  BSYNC B0 ;  /* 0x0000000000007941 */ /* 0x000fea0003800000 */
.L_x_6141:
        /* <DEDUP_REMOVED lines=8> */
.L_x_6144:
[----:B------:R-:W-:Y:S05]  /*0c00*/  BSYNC B0 ;  /* 0x0000000000007941 */ /* 0x000fea0003800000 */
.L_x_6143:
        /* <DEDUP_REMOVED lines=9> */
.L_x_6146:
[----:B------:R-:W-:Y:S05]  /*0ca0*/  BSYNC B0 ;  /* 0x0000000000007941 */ /* 0x000fea0003800000 */
.L_x_6145:
[----:B------:R-:W-:Y:S04]  /*0cb0*/  BSSY B0, `(.L_x_6147) ;  /* 0x0000007000007945 */ /* 0x000fe80003800000 */
[----:B------:R-:W-:Y:S05]  /*0cc0*/  @P1 BRA `(.L_x_6148) ;  /* 0x0000000000141947 */ /* 0x000fea0003800000 */
[----:B------:R-:W-:Y:S02]  /*0cd0*/  ULDC UR4, c[0x0][0x2d0] ;  /* 0x0000b40000047ab9 */ /* 0x000fe40000000800 */
[----:B------:R-:W-:Y:S02]  /*0ce0*/  ISETP.GE.AND P1, PT, R2, UR4, PT ;  /* 0x0000000402007c0c */ /* 0x000fe4000bf26270 */
[----:B------:R-:W-:-:S11]  /*0cf0*/  ISETP.GE.AND P0, PT, R6, UR4, PT ;  /* 0x0000000406007c0c */ /* 0x000fd6000bf06270 */
[----:B------:R1:W-:Y:S04]  /*0d00*/  @!P1 STG.E.128 desc[UR12][R20.64+0x5000], RZ ;  /* 0x005000ff14009986 */ /* 0x0003e8000c101d0c */
[----:B------:R1:W-:Y:S02]  /*0d10*/  @!P0 STG.E.128 desc[UR12][R20.64+0x5100], RZ ;  /* 0x005100ff14008986 */ /* 0x0003e4000c101d0c */
.L_x_6148:
[----:B------:R-:W-:Y:S05]  /*0d20*/  BSYNC B0 ;  /* 0x0000000000007941 */ /* 0x000fea0003800000 */
.L_x_6147:
[----:B------:R-:W-:Y:S04]  /*0d30*/  BSSY B0, `(.L_x_6149) ;  /* 0x0000007000007945 */ /* 0x000fe80003800000 */
[----:B------:R-:W-:Y:S05]  /*0d40*/  @P4 BRA `(.L_x_6150) ;  /* 0x0000000000144947 */ /* 0x000fea0003800000 */
[----:B------:R-:W-:Y:S02]  /*0d50*/  ULDC UR4, c[0x0][0x2d0] ;  /* 0x0000b40000047ab9 */ /* 0x000fe40000000800 */
[----:B------:R-:W-:Y:S02]  /*0d60*/  ISETP.GE.AND P1, PT, R2, UR4, PT ;  /* 0x0000000402007c0c */ /* 0x000fe4000bf26270 */
[----:B------:R-:W-:-:S11]  /*0d70*/  ISETP.GE.AND P0, PT, R6, UR4, PT ;  /* 0x0000000406007c0c */ /* 0x000fd6000bf06270 */
[----:B------:R1:W-:Y:S04]  /*0d80*/  @!P1 STG.E.128 desc[UR12][R20.64+0x6000], RZ ;  /* 0x006000ff14009986 */ /* 0x0003e8000c101d0c */
[----:B------:R1:W-:Y:S02]  /*0d90*/  @!P0 STG.E.128 desc[UR12][R20.64+0x6100], RZ ;  /* 0x006100ff14008986 */ /* 0x0003e4000c101d0c */
.L_x_6150:
[----:B------:R-:W-:Y:S05]  /*0da0*/  BSYNC B0 ;  /* 0x0000000000007941 */ /* 0x000fea0003800000 */
.L_x_6149:
[----:B------:R-:W-:Y:S04]  /*0db0*/  BSSY B0, `(.L_x_6151) ;  /* 0x0000007000007945 */ /* 0x000fe80003800000 */
[----:B------:R-:W-:Y:S05]  /*0dc0*/  @P3 BRA `(.L_x_6152) ;  /* 0x0000000000143947 */ /* 0x000fea0003800000 */
[----:B------:R-:W-:Y:S02]  /*0dd0*/  ULDC UR4, c[0x0][0x2d0] ;  /* 0x0000b40000047ab9 */ /* 0x000fe40000000800 */
[----:B------:R-:W-:Y:S02]  /*0de0*/  ISETP.GE.AND P1, PT, R2, UR4, PT ;  /* 0x0000000402007c0c */ /* 0x000fe4000bf26270 */
[----:B------:R-:W-:-:S11]  /*0df0*/  ISETP.GE.AND P0, PT, R6, UR4, PT ;  /* 0x0000000406007c0c */ /* 0x000fd6000bf06270 */
[----:B------:R1:W-:Y:S04]  /*0e00*/  @!P1 STG.E.128 desc[UR12][R20.64+0x7000], RZ ;  /* 0x007000ff14009986 */ /* 0x0003e8000c101d0c */
[----:B------:R1:W-:Y:S02]  /*0e10*/  @!P0 STG.E.128 desc[UR12][R20.64+0x7100], RZ ;  /* 0x007100ff14008986 */ /* 0x0003e4000c101d0c */
.L_x_6152:
[----:B------:R-:W-:Y:S05]  /*0e20*/  BSYNC B0 ;  /* 0x0000000000007941 */ /* 0x000fea0003800000 */
.L_x_6151:
        /* <DEDUP_REMOVED lines=29> */
.L_x_6136:
        /* <DEDUP_REMOVED lines=24> */
.L_x_6153:
        /* <DEDUP_REMOVED lines=81> */
.L_x_6154:
        /* <DEDUP_REMOVED lines=49> */
.L_x_6156:
        /* <DEDUP_REMOVED lines=29> */
.L_x_6155:
        /* <DEDUP_REMOVED lines=98> */
.L_x_6158:
[----:B------:R-:W-:Y:S05]  /*2190*/  BSYNC B0 ;  /* 0x0000000000007941 */ /* 0x000fea0003800000 */
.L_x_6157:
        /* <DEDUP_REMOVED lines=33> */
.L_x_6160:
[----:B------:R-:W-:Y:S05]  /*23b0*/  BSYNC B0 ;  /* 0x0000000000007941 */ /* 0x000fea0003800000 */
.L_x_6159:
        /* <DEDUP_REMOVED lines=35> */
.L_x_6162:
[----:B------:R-:W-:Y:S05]  /*25f0*/  BSYNC B0 ;  /* 0x0000000000007941 */ /* 0x000fea0003800000 */
.L_x_6161:
        /* <DEDUP_REMOVED lines=31> */
.L_x_6164:
[----:B------:R-:W-:Y:S05]  /*27f0*/  BSYNC B0 ;  /* 0x0000000000007941 */ /* 0x000fea0003800000 */
.L_x_6163:
        /* <DEDUP_REMOVED lines=30> */
.L_x_6166:
[----:B------:R-:W-:Y:S05]  /*29e0*/  BSYNC B0 ;  /* 0x0000000000007941 */ /* 0x000fea0003800000 */
.L_x_6165:
        /* <DEDUP_REMOVED lines=24> */
.L_x_6168:
[----:B------:R-:W-:Y:S05]  /*2b70*/  BSYNC B0 ;  /* 0x0000000000007941 */ /* 0x000fea0003800000 */
.L_x_6167:
        /* <DEDUP_REMOVED lines=25> */
.L_x_6170:
[----:B------:R-:W-:Y:S05]  /*2d10*/  BSYNC B0 ;  /* 0x0000000000007941 */ /* 0x000fea0003800000 */
.L_x_6169:
        /* <DEDUP_REMOVED lines=34> */
.L_x_6172:
[----:B------:R-:W-:Y:S05]  /*2f40*/  BSYNC B0 ;  /* 0x0000000000007941 */ /* 0x000fea0003800000 */
.L_x_6171:
        /* <DEDUP_REMOVED lines=54> */
.L_x_6174:
[----:B------:R-:W-:Y:S05]  /*32b0*/  BSYNC B0 ;  /* 0x0000000000007941 */ /* 0x000fea0003800000 */
.L_x_6173:
        /* <DEDUP_REMOVED lines=22> */
.L_x_6176:
[----:B------:R-:W-:Y:S05]  /*3420*/  BSYNC B0 ;  /* 0x0000000000007941 */ /* 0x000fea0003800000 */
.L_x_6175:
        /* <DEDUP_REMOVED lines=24> */
.L_x_6178:
[----:B------:R-:W-:Y:S05]  /*35b0*/  BSYNC B0 ;  /* 0x0000000000007941 */ /* 0x000fea0003800000 */
.L_x_6177:
        /* <DEDUP_REMOVED lines=24> */
.L_x_6180:
[----:B------:R-:W-:Y:S05]  /*3740*/  BSYNC B0 ;  /* 0x0000000000007941 */ /* 0x000fea0003800000 */
.L_x_6179:
[----:B-1----:R-:W-:Y:S01]  /*3750*/  LDSM.16.M88.4 R8, [R146] ;  /* 0x000000009208783b */ /* 0x002fe20000000200 */
[----:B------:R-:W-:Y:S01]  /*3760*/  R2P PR, R0, 0x6 ;  /* 0x0000000600007804 */ /* 0x000fe20000000000 */
[C---:B------:R-:W-:Y:S01]  /*3770*/  VIADD R0, R145.reuse, 0x4000 ;  /* 0x0000400091007836 */ /* 0x040fe20000000000 */
[----:B------:R-:W-:Y:S01]  /*3780*/  ULDC UR10, c[0x0][0x39c] ;  /* 0x0000e700000a7ab9 */ /* 0x000fe20000000800 */
[----:B------:R-:W1:Y:S01]  /*3790*/  LDSM.16.M88.4 R36, [R145+0x4000] ;  /* 0x004000009124783b */ /* 0x000e620000000200 */
[----:B------:R-:W-:Y:S01]  /*37a0*/  VIADD R143, R145, 0x4020 ;  /* 0x00004020918f7836 */ /* 0x000fe20000000000 */
[----:B------:R-:W-:Y:S01]  /*37b0*/  LOP3.LUT R91, R91, 0xffffffe0, RZ, 0xc0, !PT ;  /* 0xffffffe05b5b7812 */ /* 0x000fe200078ec0ff */
[--C-:B------:R-:W-:Y:S01]  /*37c0*/  IMAD R144, R5, 0x2, R146.reuse ;  /* 0x0000000205907824 */ /* 0x100fe200078e0292 */
[----:B------:R-:W5:Y:S01]  /*37d0*/  LDSM.16.M88.4 R64, [R145+0x4800] ;  /* 0x004800009140783b */ /* 0x000f620000000200 */
[C---:B------:R-:W-:Y:S01]  /*37e0*/  IMAD R142, R3.reuse, 0x2, R146 ;  /* 0x00000002038e7824 */ /* 0x040fe200078e0292 */
[----:B------:R-:W-:Y:S01]  /*37f0*/  LOP3.LUT R140, R4, R7, RZ, 0xfc, !PT ;  /* 0x00000007048c7212 */ /* 0x000fe200078efcff */
[----:B------:R-:W-:Y:S01]  /*3800*/  IMAD R141, R3, 0x2, R144 ;  /* 0x00000002038d7824 */ /* 0x000fe200078e0290 */
[----:B------:R-:W-:Y:S02]  /*3810*/  LDSM.16.M88.4 R48, [R144] ;  /* 0x000000009030783b */ /* 0x000fe40000000200 */
[----:B------:R-:W-:-:S02]  /*3820*/  @P1 VIADD R143, R0, 0xffffffe0 ;  /* 0xffffffe0008f1836 */ /* 0x000fc40000000000 */
[----:B------:R-:W2:Y:S01]  /*3830*/  LDSM.16.M88.4 R56, [R145+0x5000] ;  /* 0x005000009138783b */ /* 0x000ea20000000200 */
[----:B------:R-:W-:Y:S02]  /*3840*/  IMAD.MOV.U32 R0, RZ, RZ, 0x40 ;  /* 0x00000040ff007424 */ /* 0x000fe400078e00ff */
[C---:B------:R-:W-:Y:S01]  /*3850*/  VIADD R135, R143.reuse, 0x800 ;  /* 0x000008008f877836 */ /* 0x040fe20000000000 */
[----:B------:R-:W3:Y:S01]  /*3860*/  LDSM.16.M88.4 R76, [R143] ;  /* 0x000000008f4c783b */ /* 0x000ee20000000200 */
[C---:B------:R-:W-:Y:S01]  /*3870*/  VIADD R134, R143.reuse, 0x1000 ;  /* 0x000010008f867836 */ /* 0x040fe20000000000 */
[----:B------:R-:W-:Y:S01]  /*3880*/  SEL R0, R0, 0xffffffc0, !P2 ;  /* 0xffffffc000007807 */ /* 0x000fe20005000000 */
[C---:B------:R-:W-:Y:S01]  /*3890*/  VIADD R133, R143.reuse, 0x1800 ;  /* 0x000018008f857836 */ /* 0x040fe20000000000 */
[----:B------:R-:W-:Y:S01]  /*38a0*/  LDSM.16.M88.4 R12, [R142] ;  /* 0x000000008e0c783b */ /* 0x000fe20000000200 */
[----:B------:R-:W-:Y:S02]  /*38b0*/  VIADD R131, R143, 0x2000 ;  /* 0x000020008f837836 */ /* 0x000fe40000000000 */
[----:B------:R-:W-:Y:S01]  /*38c0*/  IMAD.IADD R139, R145, 0x1, R0 ;  /* 0x00000001918b7824 */ /* 0x000fe200078e0200 */
[----:B------:R-:W-:Y:S01]  /*38d0*/  LDSM.16.M88.4 R72, [R145+0x5800] ;  /* 0x005800009148783b */ /* 0x000fe20000000200 */
[----:B------:R-:W-:-:S02]  /*38e0*/  IMAD.IADD R132, R0, 0x1, R143 ;  /* 0x0000000100847824 */ /* 0x000fc400078e028f */
[C---:B------:R-:W-:Y:S01]  /*38f0*/  VIADD R130, R143.reuse, 0x2800 ;  /* 0x000028008f827836 */ /* 0x040fe20000000000 */
[----:B------:R-:W4:Y:S01]  /*3900*/  LDSM.16.M88.4 R40, [R139+0x4000] ;  /* 0x004000008b28783b */ /* 0x000f220000000200 */
[C---:B------:R-:W-:Y:S02]  /*3910*/  VIADD R129, R143.reuse, 0x3000 ;  /* 0x000030008f817836 */ /* 0x040fe40000000000 */
[----:B------:R-:W-:Y:S01]  /*3920*/  VIADD R128, R143, 0x3800 ;  /* 0x000038008f807836 */ /* 0x000fe20000000000 */
[----:B------:R-:W4:Y:S04]  /*3930*/  LDSM.16.M88.4 R32, [R143+0x800] ;  /* 0x000800008f20783b */ /* 0x000f280000000200 */
[----:B------:R-:W4:Y:S01]  /*3940*/  LDSM.16.M88.4 R24, [R143+0x1000] ;  /* 0x001000008f18783b */ /* 0x000f220000000200 */
[C---:B-1----:R-:W-:Y:S03]  /*3950*/  HMMA.16816.F32.BF16 R20, R8.reuse, R36, RZ ;  /* 0x000000240814723c */ /* 0x042fe600000418ff */
[----:B------:R-:W-:Y:S04]  /*3960*/  LDSM.16.M88.4 R44, [R141] ;  /* 0x000000008d2c783b */ /* 0x000fe80000000200 */
[----:B------:R-:W1:Y:S01]  /*3970*/  LDSM.16.M88.4 R84, [R132] ;  /* 0x000000008454783b */ /* 0x000e620000000200 */
[C---:B------:R-:W-:Y:S03]  /*3980*/  HMMA.16816.F32.BF16 R36, R8.reuse, R38, RZ ;  /* 0x000000260824723c */ /* 0x040fe600000418ff */
[----:B------:R-:W1:Y:S03]  /*3990*/  LDSM.16.M88.4 R16, [R143+0x1800] ;  /* 0x001800008f10783b */ /* 0x000e660000000200 */
[C---:B-----5:R-:W-:Y:S01]  /*39a0*/  HMMA.16816.F32.BF16 R68, R8.reuse, R64, RZ ;  /* 0x000000400844723c */ /* 0x060fe200000418ff */
[----:B------:R-:W5:Y:S04]  /*39b0*/  LDSM.16.M88.4 R80, [R139+0x4800] ;  /* 0x004800008b50783b */ /* 0x000f680000000200 */
[----:B------:R-:W0:Y:S01]  /*39c0*/  LDGDEPBAR ;  /* 0x00000000000079af */ /* 0x000e220000000000 */
[----:B--2---:R-:W-:Y:S06]  /*39d0*/  HMMA.16816.F32.BF16 R60, R8, R56, RZ ;  /* 0x00000038083c723c */ /* 0x004fec00000418ff */
[C---:B---3--:R-:W-:Y:S06]  /*39e0*/  HMMA.16816.F32.BF16 R20, R48.reuse, R76, R20 ;  /* 0x0000004c3014723c */ /* 0x048fec0000041814 */
[----:B------:R-:W-:Y:S01]  /*39f0*/  HMMA.16816.F32.BF16 R36, R48, R78, R36 ;  /* 0x0000004e3024723c */ /* 0x000fe20000041824 */
[----:B------:R-:W-:Y:S05]  /*3a00*/  LDSM.16.M88.4 R76, [R139+0x5000] ;  /* 0x005000008b4c783b */ /* 0x000fea0000000200 */
[C---:B------:R-:W-:Y:S06]  /*3a10*/  HMMA.16816.F32.BF16 R64, R8.reuse, R66, RZ ;  /* 0x000000420840723c */ /* 0x040fec00000418ff */
[----:B------:R-:W-:Y:S06]  /*3a20*/  HMMA.16816.F32.BF16 R56, R8, R58, RZ ;  /* 0x0000003a0838723c */ /* 0x000fec00000418ff */
[C---:B----4-:R-:W-:Y:S06]  /*3a30*/  HMMA.16816.F32.BF16 R20, R12.reuse, R40, R20 ;  /* 0x000000280c14723c */ /* 0x050fec0000041814 */
[----:B------:R-:W-:Y:S01]  /*3a40*/  HMMA.16816.F32.BF16 R36, R12, R42, R36 ;  /* 0x0000002a0c24723c */ /* 0x000fe20000041824 */
[----:B------:R-:W-:Y:S05]  /*3a50*/  LDSM.16.M88.4 R40, [R132+0x800] ;  /* 0x000800008428783b */ /* 0x000fea0000000200 */
        /* <DEDUP_REMOVED lines=8> */
[----:B------:R-:W2:Y:S05]  /*3ae0*/  LDSM.16.M88.4 R24, [R145+0x6000] ;  /* 0x006000009118783b */ /* 0x000eaa0000000200 */
[C---:B-1----:R-:W-:Y:S06]  /*3af0*/  HMMA.16816.F32.BF16 R20, R44.reuse, R84, R20 ;  /* 0x000000542c14723c */ /* 0x042fec0000041814 */
[----:B------:R-:W-:Y:S06]  /*3b00*/  HMMA.16816.F32.BF16 R36, R44, R86, R36 ;  /* 0x000000562c24723c */ /* 0x000fec0000041824 */
[C---:B------:R-:W-:Y:S06]  /*3b10*/  HMMA.16816.F32.BF16 R52, R48.reuse, R16, R52 ;  /* 0x000000103034723c */ /* 0x040fec0000041834 */
[----:B------:R-:W-:Y:S01]  /*3b20*/  HMMA.16816.F32.BF16 R48, R48, R18, R8 ;  /* 0x000000123030723c */ /* 0x000fe20000041808 */
[----:B------:R-:W-:Y:S04]  /*3b30*/  LDSM.16.M88.4 R8, [R144+0x2000] ;  /* 0x002000009008783b */ /* 0x000fe80000000200 */
[----:B------:R-:W1:Y:S01]  /*3b40*/  LDSM.16.M88.4 R16, [R143+0x2000] ;  /* 0x002000008f10783b */ /* 0x000e620000000200 */
[C---:B-----5:R-:W-:Y:S06]  /*3b50*/  HMMA.16816.F32.BF16 R68, R12.reuse, R80, R68 ;  /* 0x000000500c44723c */ /* 0x060fec0000041844 */
[----:B------:R-:W-:Y:S01]  /*3b60*/  HMMA.16816.F32.BF16 R64, R12, R82, R64 ;  /* 0x000000520c40723c */ /* 0x000fe20000041840 */
[----:B------:R-:W-:Y:S05]  /*3b70*/  LDSM.16.M88.4 R80, [R139+0x6000] ;  /* 0x006000008b50783b */ /* 0x000fea0000000200 */
[C---:B--2---:R-:W-:Y:S06]  /*3b80*/  HMMA.16816.F32.BF16 R20, R32.reuse, R24, R20 ;  /* 0x000000182014723c */ /* 0x044fec0000041814 */
[----:B------:R-:W-:Y:S01]  /*3b90*/  HMMA.16816.F32.BF16 R36, R32, R26, R36 ;  /* 0x0000001a2024723c */ /* 0x000fe20000041824 */
[----:B------:R-:W-:Y:S05]  /*3ba0*/  LDSM.16.M88.4 R24, [R141+0x2000] ;  /* 0x002000008d18783b */ /* 0x000fea0000000200 */
[C---:B------:R-:W-:Y:S06]  /*3bb0*/  HMMA.16816.F32.BF16 R60, R12.reuse, R76, R60 ;  /* 0x0000004c0c3c723c */ /* 0x040fec000004183c */
[C---:B------:R-:W-:Y:S01]  /*3bc0*/  HMMA.16816.F32.BF16 R56, R12.reuse, R78, R56 ;  /* 0x0000004e0c38723c */ /* 0x040fe20000041838 */
[----:B------:R-:W2:Y:S05]  /*3bd0*/  LDSM.16.M88.4 R76, [R145+0x6800] ;  /* 0x00680000914c783b */ /* 0x000eaa0000000200 */
[----:B------:R-:W-:Y:S01]  /*3be0*/  HMMA.16816.F32.BF16 R84, R12, R72, R52 ;  /* 0x000000480c54723c */ /* 0x000fe20000041834 */
[----:B------:R-:W3:Y:S05]  /*3bf0*/  LDSM.16.M88.4 R52, [R142+0x2000] ;  /* 0x002000008e34783b */ /* 0x000eea0000000200 */
[----:B------:R-:W-:Y:S06]  /*3c00*/  HMMA.16816.F32.BF16 R68, R44, R40, R68 ;  /* 0x000000282c44723c */ /* 0x000fec0000041844 */
[----:B------:R-:W-:Y:S01]  /*3c10*/  HMMA.16816.F32.BF16 R48, R12, R74, R48 ;  /* 0x0000004a0c30723c */ /* 0x000fe20000041830 */
[----:B------:R-:W4:Y:S04]  /*3c20*/  LDSM.16.M88.4 R72, [R132+0x1000] ;  /* 0x001000008448783b */ /* 0x000f280000000200 */
[----:B------:R-:W5:Y:S01]  /*3c30*/  LDSM.16.M88.4 R12, [R143+0x2800] ;  /* 0x002800008f0c783b */ /* 0x000f620000000200 */
[----:B------:R-:W-:Y:S03]  /*3c40*/  HMMA.16816.F32.BF16 R64, R44, R42, R64 ;  /* 0x0000002a2c40723c */ /* 0x000fe60000041840 */
[----:B------:R-:W5:Y:S03]  /*3c50*/  LDSM.16.M88.4 R40, [R132+0x2000] ;  /* 0x002000008428783b */ /* 0x000f660000000200 */
[C---:B-1----:R-:W-:Y:S06]  /*3c60*/  HMMA.16816.F32.BF16 R20, R8.reuse, R16, R20 ;  /* 0x000000100814723c */ /* 0x042fec0000041814 */
[----:B------:R-:W-:Y:S01]  /*3c70*/  HMMA.16816.F32.BF16 R36, R8, R18, R36 ;  /* 0x000000120824723c */ /* 0x000fe20000041824 */
[----:B------:R-:W-:Y:S05]  /*3c80*/  LDSM.16.M88.4 R16, [R139+0x6800] ;  /* 0x006800008b10783b */ /* 0x000fea0000000200 */
[C---:B--2---:R-:W-:Y:S06]  /*3c90*/  HMMA.16816.F32.BF16 R68, R32.reuse, R76, R68 ;  /* 0x0000004c2044723c */ /* 0x044fec0000041844 */
[----:B------:R-:W-:Y:S01]  /*3ca0*/  HMMA.16816.F32.BF16 R64, R32, R78, R64 ;  /* 0x0000004e2040723c */ /* 0x000fe20000041840 */
[----:B------:R-:W1:Y:S05]  /*3cb0*/  LDSM.16.M88.4 R76, [R145+0x7000] ;  /* 0x00700000914c783b */ /* 0x000e6a0000000200 */
[C---:B---3--:R-:W-:Y:S06]  /*3cc0*/  HMMA.16816.F32.BF16 R20, R52.reuse, R80, R20 ;  /* 0x000000503414723c */ /* 0x048fec0000041814 */
[----:B------:R-:W-:Y:S06]  /*3cd0*/  HMMA.16816.F32.BF16 R36, R52, R82, R36 ;  /* 0x000000523424723c */ /* 0x000fec0000041824 */
[----:B----4-:R-:W-:Y:S06]  /*3ce0*/  HMMA.16816.F32.BF16 R60, R44, R72, R60 ;  /* 0x000000482c3c723c */ /* 0x010fec000004183c */
[C---:B-----5:R-:W-:Y:S06]  /*3cf0*/  HMMA.16816.F32.BF16 R68, R8.reuse, R12, R68 ;  /* 0x0000000c0844723c */ /* 0x060fec0000041844 */
[----:B------:R-:W-:Y:S01]  /*3d00*/  HMMA.16816.F32.BF16 R64, R8, R14, R64 ;  /* 0x0000000e0840723c */ /* 0x000fe20000041840 */
[----:B------:R-:W2:Y:S05]  /*3d10*/  LDSM.16.M88.4 R12, [R143+0x3000] ;  /* 0x003000008f0c783b */ /* 0x000eaa0000000200 */
[----:B------:R-:W-:Y:S06]  /*3d20*/  HMMA.16816.F32.BF16 R20, R24, R40, R20 ;  /* 0x000000281814723c */ /* 0x000fec0000041814 */
[----:B------:R-:W-:Y:S01]  /*3d30*/  HMMA.16816.F32.BF16 R72, R44, R74, R56 ;  /* 0x0000004a2c48723c */ /* 0x000fe20000041838 */
[----:B------:R-:W3:Y:S05]  /*3d40*/  LDSM.16.M88.4 R56, [R132+0x2800] ;  /* 0x002800008438783b */ /* 0x000eea0000000200 */
[----:B------:R-:W-:Y:S01]  /*3d50*/  HMMA.16816.F32.BF16 R36, R24, R42, R36 ;  /* 0x0000002a1824723c */ /* 0x000fe20000041824 */
[----:B------:R-:W4:Y:S05]  /*3d60*/  LDSM.16.M88.4 R40, [R132+0x1800] ;  /* 0x001800008428783b */ /* 0x000f2a0000000200 */
[----:B-1----:R-:W-:Y:S06]  /*3d70*/  HMMA.16816.F32.BF16 R60, R32, R76, R60 ;  /* 0x0000004c203c723c */ /* 0x002fec000004183c */
[----:B------:R-:W-:Y:S01]  /*3d80*/  HMMA.16816.F32.BF16 R68, R52, R16, R68 ;  /* 0x000000103444723c */ /* 0x000fe20000041844 */
[----:B------:R-:W-:Y:S01]  /*3d90*/  FMUL.FTZ R21, R21, UR10 ;  /* 0x0000000a15157c20 */ /* 0x000fe20008410000 */
[----:B------:R-:W-:Y:S01]  /*3da0*/  FMUL.FTZ R22, R22, UR10 ;  /* 0x0000000a16167c20 */ /* 0x000fe20008410000 */
[----:B------:R-:W-:-:S02]  /*3db0*/  FMUL.FTZ R0, R20, UR10 ;  /* 0x0000000a14007c20 */ /* 0x000fc40008410000 */
[----:B------:R-:W-:Y:S01]  /*3dc0*/  MUFU.TANH R80, R21 ;  /* 0x0000001500507308 */ /* 0x000fe20000002400 */
[----:B------:R-:W-:Y:S01]  /*3dd0*/  HMMA.16816.F32.BF16 R64, R52, R18, R64 ;  /* 0x000000123440723c */ /* 0x000fe20000041840 */
[----:B------:R-:W1:Y:S05]  /*3de0*/  LDSM.16.M88.4 R16, [R139+0x7000] ;  /* 0x007000008b10783b */ /* 0x000e6a0000000200 */
[----:B------:R-:W-:Y:S01]  /*3df0*/  HMMA.16816.F32.BF16 R72, R32, R78, R72 ;  /* 0x0000004e2048723c */ /* 0x000fe20000041848 */
[----:B------:R-:W5:Y:S01]  /*3e00*/  LDSM.16.M88.4 R76, [R145+0x7800] ;  /* 0x00780000914c783b */ /* 0x000f620000000200 */
[----:B------:R4:W-:Y:S01]  /*3e10*/  MUFU.TANH R81, R22 ;  /* 0x0000001600517308 */ /* 0x0009e20000002400 */
[----:B------:R-:W-:Y:S01]  /*3e20*/  FMUL.FTZ R36, R36, UR10 ;  /* 0x0000000a24247c20 */ /* 0x000fe20008410000 */
[----:B------:R-:W-:Y:S01]  /*3e30*/  FMUL.FTZ R37, R37, UR10 ;  /* 0x0000000a25257c20 */ /* 0x000fe20008410000 */
[----:B------:R-:W-:Y:S01]  /*3e40*/  FMUL.FTZ R38, R38, UR10 ;  /* 0x0000000a26267c20 */ /* 0x000fe20008410000 */
[----:B--2---:R-:W-:Y:S01]  /*3e50*/  HMMA.16816.F32.BF16 R60, R8, R12, R60 ;  /* 0x0000000c083c723c */ /* 0x004fe2000004183c */
[----:B------:R-:W-:-:S03]  /*3e60*/  FMUL.FTZ R39, R39, UR10 ;  /* 0x0000000a27277c20 */ /* 0x000fc60008410000 */
[----:B------:R-:W2:Y:S02]  /*3e70*/  MUFU.TANH R0, R0 ;  /* 0x0000000000007308 */ /* 0x000ea40000002400 */
[----:B---3--:R-:W-:Y:S06]  /*3e80*/  HMMA.16816.F32.BF16 R68, R24, R56, R68 ;  /* 0x000000381844723c */ /* 0x008fec0000041844 */
[C---:B----4-:R-:W-:Y:S01]  /*3e90*/  HMMA.16816.F32.BF16 R48, R44.reuse, R42, R48 ;  /* 0x0000002a2c30723c */ /* 0x050fe20000041830 */
[----:B------:R-:W-:Y:S01]  /*3ea0*/  FMUL.FTZ R56, R23, UR10 ;  /* 0x0000000a17387c20 */ /* 0x000fe20008410000 */
[----:B------:R-:W3:Y:S01]  /*3eb0*/  MUFU.TANH R36, R36 ;  /* 0x0000002400247308 */ /* 0x000ee20000002400 */
[----:B------:R-:W4:Y:S03]  /*3ec0*/  LDSM.16.M88.4 R20, [R132+0x3000] ;  /* 0x003000008414783b */ /* 0x000f260000000200 */
[----:B------:R-:W-:Y:S04]  /*3ed0*/  HMMA.16816.F32.BF16 R84, R44, R40, R84 ;  /* 0x000000282c54723c */ /* 0x000fe80000041854 */
[----:B------:R-:W3:Y:S02]  /*3ee0*/  MUFU.TANH R56, R56 ;  /* 0x0000003800387308 */ /* 0x000ee40000002400 */
[----:B------:R-:W-:Y:S01]  /*3ef0*/  HMMA.16816.F32.BF16 R72, R8, R14, R72 ;  /* 0x0000000e0848723c */ /* 0x000fe20000041848 */
[----:B------:R-:W2:Y:S05]  /*3f00*/  LDSM.16.M88.4 R12, [R143+0x3800] ;  /* 0x003800008f0c783b */ /* 0x000eaa0000000200 */
[----:B-1----:R-:W-:Y:S01]  /*3f10*/  HMMA.16816.F32.BF16 R60, R52, R16, R60 ;  /* 0x00000010343c723c */ /* 0x002fe2000004183c */
[----:B------:R-:W1:Y:S01]  /*3f20*/  MUFU.TANH R37, R37 ;  /* 0x0000002500257308 */ /* 0x000e620000002400 */
[----:B------:R-:W-:Y:S01]  /*3f30*/  FMUL.FTZ R40, R68, UR10 ;  /* 0x0000000a44287c20 */ /* 0x000fe20008410000 */
[----:B------:R-:W-:-:S03]  /*3f40*/  FMUL.FTZ R41, R69, UR10 ;  /* 0x0000000a45297c20 */ /* 0x000fc60008410000 */
[C---:B-----5:R-:W-:Y:S03]  /*3f50*/  HMMA.16816.F32.BF16 R48, R32.reuse, R78, R48 ;  /* 0x0000004e2030723c */ /* 0x060fe60000041830 */
[----:B------:R-:W5:Y:S03]  /*3f60*/  MUFU.TANH R38, R38 ;  /* 0x0000002600267308 */ /* 0x000f660000002400 */
[----:B------:R-:W-:Y:S05]  /*3f70*/  HMMA.16816.F32.BF16 R84, R32, R76, R84 ;  /* 0x0000004c2054723c */ /* 0x000fea0000041854 */
[----:B------:R-:W5:Y:S01]  /*3f80*/  MUFU.TANH R39, R39 ;  /* 0x0000002700277308 */ /* 0x000f620000002400 */
[----:B------:R-:W-:Y:S01]  /*3f90*/  HMMA.16816.F32.BF16 R72, R52, R18, R72 ;  /* 0x000000123448723c */ /* 0x000fe20000041848 */
[----:B------:R-:W3:Y:S01]  /*3fa0*/  LDSM.16.M88.4 R16, [R139+0x7800] ;  /* 0x007800008b10783b */ /* 0x000ee20000000200 */
[----:B------:R-:W-:-:S02]  /*3fb0*/  IMAD R34, R6, 0x10, R93 ;  /* 0x0000001006227824 */ /* 0x000fc400078e025d */
[----:B------:R-:W-:Y:S01]  /*3fc0*/  FMUL.FTZ R32, R70, UR10 ;  /* 0x0000000a46207c20 */ /* 0x000fe20008410000 */
[----:B------:R-:W-:Y:S01]  /*3fd0*/  FMUL.FTZ R33, R71, UR10 ;  /* 0x0000000a47217c20 */ /* 0x000fe20008410000 */
[C---:B------:R-:W-:Y:S01]  /*3fe0*/  HMMA.16816.F32.BF16 R64, R24.reuse, R58, R64 ;  /* 0x0000003a1840723c */ /* 0x040fe20000041840 */
[----:B------:R-:W5:Y:S05]  /*3ff0*/  MUFU.TANH R40, R40 ;  /* 0x0000002800287308 */ /* 0x000f6a0000002400 */
[----:B----4-:R-:W-:Y:S03]  /*4000*/  HMMA.16816.F32.BF16 R60, R24, R20, R60 ;  /* 0x00000014183c723c */ /* 0x010fe6000004183c */
[----:B------:R-:W4:Y:S03]  /*4010*/  MUFU.TANH R41, R41 ;  /* 0x0000002900297308 */ /* 0x000f260000002400 */
[----:B--2---:R-:W-:Y:S01]  /*4020*/  HMMA.16816.F32.BF16 R48, R8, R14, R48 ;  /* 0x0000000e0830723c */ /* 0x004fe20000041830 */
[----:B------:R-:W-:-:S04]  /*4030*/  IMAD.IADD R20, R90, 0x1, -R91 ;  /* 0x000000015a147824 */ /* 0x000fc800078e0a5b */
[----:B------:R-:W-:Y:S01]  /*4040*/  MUFU.TANH R32, R32 ;  /* 0x0000002000207308 */ /* 0x000fe20000002400 */
[----:B------:R-:W-:Y:S01]  /*4050*/  HMMA.16816.F32.BF16 R84, R8, R12, R84 ;  /* 0x0000000c0854723c */ /* 0x000fe20000041854 */
[----:B------:R-:W-:-:S05]  /*4060*/  IMAD.SHL.U32 R15, R90, 0x2, RZ ;  /* 0x000000025a0f7824 */ /* 0x000fca00078e00ff */
[----:B------:R-:W-:Y:S01]  /*4070*/  HMMA.16816.F32.BF16 R72, R24, R22, R72 ;  /* 0x000000161848723c */ /* 0x000fe20000041848 */
[----:B------:R-:W-:Y:S01]  /*4080*/  SHF.R.S32.HI R13, RZ, 0x1f, R20 ;  /* 0x0000001fff0d7819 */ /* 0x000fe20000011414 */
[----:B------:R-:W-:Y:S01]  /*4090*/  FMUL.FTZ R42, R64, UR10 ;  /* 0x0000000a402a7c20 */ /* 0x000fe20008410000 */
[----:B------:R-:W-:Y:S01]  /*40a0*/  LOP3.LUT R15, R15, 0x6, RZ, 0xc0, !PT ;  /* 0x000000060f0f7812 */ /* 0x000fe200078ec0ff */
[----:B------:R-:W-:Y:S01]  /*40b0*/  FMUL.FTZ R43, R65, UR10 ;  /* 0x0000000a412b7c20 */ /* 0x000fe20008410000 */
[----:B------:R-:W-:Y:S01]  /*40c0*/  LEA.HI R161, R13, R20, RZ, 0x2 ;  /* 0x000000140da17211 */ /* 0x000fe200078f10ff */
[----:B------:R-:W-:Y:S01]  /*40d0*/  FMUL.FTZ R12, R66, UR10 ;  /* 0x0000000a420c7c20 */ /* 0x000fe20008410000 */
[----:B------:R-:W2:Y:S01]  /*40e0*/  LDSM.16.M88.4 R20, [R132+0x3800] ;  /* 0x003800008414783b */ /* 0x000ea20000000200 */
[----:B------:R-:W-:Y:S01]  /*40f0*/  SHF.R.S32.HI R11, RZ, 0x1f, R6 ;  /* 0x0000001fff0b7819 */ /* 0x000fe20000011406 */
[----:B------:R-:W-:Y:S01]  /*4100*/  IMAD.IADD R8, R2, 0x1, R15 ;  /* 0x0000000102087824 */ /* 0x000fe200078e020f */
[----:B------:R-:W-:Y:S01]  /*4110*/  SHF.R.S32.HI R161, RZ, 0x2, R161 ;  /* 0x00000002ffa17819 */ /* 0x000fe200000114a1 */
[----:B------:R-:W4:Y:S01]  /*4120*/  MUFU.TANH R42, R42 ;  /* 0x0000002a002a7308 */ /* 0x000f220000002400 */
[C---:B---3--:R-:W-:Y:S01]  /*4130*/  HMMA.16816.F32.BF16 R48, R52.reuse, R18, R48 ;  /* 0x000000123430723c */ /* 0x048fe20000041830 */
[----:B------:R-:W-:Y:S01]  /*4140*/  LEA.HI R11, R11, R6, RZ, 0x2 ;  /* 0x000000060b0b7211 */ /* 0x000fe200078f10ff */
[----:B------:R-:W-:Y:S01]  /*4150*/  FMUL.FTZ R67, R67, UR10 ;  /* 0x0000000a43437c20 */ /* 0x000fe20008410000 */
[----:B------:R-:W-:Y:S01]  /*4160*/  IADD3 R9, R34, 0x1, R161 ;  /* 0x0000000122097810 */ /* 0x000fe20007ffe0a1 */
[----:B------:R-:W-:Y:S01]  /*4170*/  FMUL.FTZ R60, R60, UR10 ;  /* 0x0000000a3c3c7c20 */ /* 0x000fe20008410000 */
[----:B------:R-:W-:Y:S01]  /*4180*/  LOP3.LUT R11, R11, 0xfffffffc, RZ, 0xc0, !PT ;  /* 0xfffffffc0b0b7812 */ /* 0x000fe200078ec0ff */
[----:B------:R-:W-:Y:S01]  /*4190*/  HMMA.16816.F32.BF16 R84, R52, R16, R84 ;  /* 0x000000103454723c */ /* 0x000fe20000041854 */
[----:B------:R-:W-:Y:S01]  /*41a0*/  IADD3 R9, R89, R9, -R92 ;  /* 0x0000000959097210 */ /* 0x000fe20007ffe85c */
[----:B------:R-:W3:Y:S01]  /*41b0*/  MUFU.TANH R43, R43 ;  /* 0x0000002b002b7308 */ /* 0x000ee20000002400 */
[----:B------:R-:W-:Y:S01]  /*41c0*/  FMUL.FTZ R61, R61, UR10 ;  /* 0x0000000a3d3d7c20 */ /* 0x000fe20008410000 */
[----:B------:R-:W-:-:S02]  /*41d0*/  IMAD.IADD R160, R6, 0x1, -R11 ;  /* 0x0000000106a07824 */ /* 0x000fc400078e0a0b */
[----:B------:R-:W-:Y:S01]  /*41e0*/  FMUL.FTZ R62, R62, UR10 ;  /* 0x0000000a3e3e7c20 */ /* 0x000fe20008410000 */
[----:B------:R-:W-:Y:S02]  /*41f0*/  IMAD.IADD R88, R9, 0x1, R88 ;  /* 0x0000000109587824 */ /* 0x000fe400078e0258 */
[----:B------:R-:W-:Y:S01]  /*4200*/  FMUL.FTZ R72, R72, UR10 ;  /* 0x0000000a48487c20 */ /* 0x000fe20008410000 */
[C---:B------:R-:W-:Y:S02]  /*4210*/  VIADD R9, R8.reuse, 0x1 ;  /* 0x0000000108097836 */ /* 0x040fe40000000000 */
[----:B------:R-:W-:Y:S01]  /*4220*/  FMUL.FTZ R73, R73, UR10 ;  /* 0x0000000a49497c20 */ /* 0x000fe20008410000 */
[----:B------:R-:W-:Y:S01]  /*4230*/  VIADD R6, R8, 0x9 ;  /* 0x0000000908067836 */ /* 0x000fe20000000000 */
[C---:B------:R-:W-:Y:S01]  /*4240*/  VIMNMX R123, R88.reuse, R89, PT ;  /* 0x00000059587b7248 */ /* 0x040fe20003fe0100 */
[----:B------:R-:W3:Y:S01]  /*4250*/  MUFU.TANH R33, R33 ;  /* 0x0000002100217308 */ /* 0x000ee20000002400 */
[----:B------:R-:W-:Y:S01]  /*4260*/  VIADDMNMX R122, R88, 0x8, R89, PT ;  /* 0x00000008587a7846 */ /* 0x000fe20003800159 */
[----:B------:R-:W-:Y:S01]  /*4270*/  FMUL.FTZ R74, R74, UR10 ;  /* 0x0000000a4a4a7c20 */ /* 0x000fe20008410000 */
[-C--:B------:R-:W-:Y:S01]  /*4280*/  ISETP.GE.AND P3, PT, R9, R123.reuse, PT ;  /* 0x0000007b0900720c */ /* 0x080fe20003f66270 */
[----:B------:R-:W-:Y:S01]  /*4290*/  FMUL.FTZ R63, R63, UR10 ;  /* 0x0000000a3f3f7c20 */ /* 0x000fe20008410000 */
[----:B------:R-:W-:Y:S01]  /*42a0*/  ISETP.GE.AND P4, PT, R9, R122, PT ;  /* 0x0000007a0900720c */ /* 0x000fe20003f86270 */
[C---:B------:R-:W-:Y:S01]  /*42b0*/  VIADD R9, R8.reuse, 0x8 ;  /* 0x0000000808097836 */ /* 0x040fe20000000000 */
[-C--:B------:R-:W-:Y:S01]  /*42c0*/  ISETP.GE.AND P6, PT, R8, R123.reuse, PT ;  /* 0x0000007b0800720c */ /* 0x080fe20003fc6270 */
[----:B------:R-:W3:Y:S01]  /*42d0*/  MUFU.TANH R12, R12 ;  /* 0x0000000c000c7308 */ /* 0x000ee20000002400 */
[-C--:B------:R-:W-:Y:S01]  /*42e0*/  ISETP.GE.AND P2, PT, R6, R123.reuse, PT ;  /* 0x0000007b0600720c */ /* 0x080fe20003f46270 */
[----:B------:R-:W-:Y:S01]  /*42f0*/  FMUL.FTZ R75, R75, UR10 ;  /* 0x0000000a4b4b7c20 */ /* 0x000fe20008410000 */
[----:B------:R-:W-:Y:S01]  /*4300*/  ISETP.GE.AND P1, PT, R9, R123, PT ;  /* 0x0000007b0900720c */ /* 0x000fe20003f26270 */
[----:B------:R-:W-:-:S04]  /*4310*/  DEPBAR.LE SB0, 0x0 ;  /* 0x000080000000791a */ /* 0x000fc80000000000 */
[----:B------:R-:W-:Y:S01]  /*4320*/  FSEL R17, R0, -INF , !P6 ;  /* 0xff80000000117808 */ /* 0x000fe20007000000 */
[C---:B--2---:R-:W-:Y:S01]  /*4330*/  HMMA.16816.F32.BF16 R48, R24.reuse, R22, R48 ;  /* 0x000000161830723c */ /* 0x044fe20000041830 */
[-C--:B------:R-:W-:Y:S01]  /*4340*/  ISETP.GE.AND P6, PT, R6, R122.reuse, PT ;  /* 0x0000007a0600720c */ /* 0x080fe20003fc6270 */
[----:B------:R-:W-:Y:S01]  /*4350*/  VIADD R0, R8, 0x11 ;  /* 0x0000001108007836 */ /* 0x000fe20000000000 */
[----:B------:R-:W-:Y:S01]  /*4360*/  FSEL R19, R36, -INF , !P1 ;  /* 0xff80000024137808 */ /* 0x000fe20004800000 */
[----:B------:R-:W-:Y:S01]  /*4370*/  VIADD R6, R8, 0x10 ;  /* 0x0000001008067836 */ /* 0x000fe20000000000 */
[----:B------:R-:W-:Y:S01]  /*4380*/  FSEL R56, R56, -INF , !P4 ;  /* 0xff80000038387808 */ /* 0x000fe20006000000 */
[----:B------:R-:W-:Y:S01]  /*4390*/  HMMA.16816.F32.BF16 R84, R24, R20, R84 ;  /* 0x000000141854723c */ /* 0x000fe20000041854 */
[----:B------:R-:W2:Y:S01]  /*43a0*/  MUFU.TANH R13, R67 ;  /* 0x00000043000d7308 */ /* 0x000ea20000002400 */
[----:B-1----:R-:W-:Y:S02]  /*43b0*/  FSEL R37, R37, -INF , !P2 ;  /* 0xff80000025257808 */ /* 0x002fe40005000000 */
[----:B------:R-:W-:-:S02]  /*43c0*/  ISETP.GE.AND P4, PT, R0, R122, PT ;  /* 0x0000007a0000720c */ /* 0x000fc40003f86270 */
[-C--:B------:R-:W-:Y:S02]  /*43d0*/  ISETP.GE.AND P5, PT, R9, R122.reuse, PT ;  /* 0x0000007a0900720c */ /* 0x080fe40003fa6270 */
[----:B------:R-:W-:Y:S01]  /*43e0*/  FSEL R21, R80, -INF , !P3 ;  /* 0xff80000050157808 */ /* 0x000fe20005800000 */
[----:B------:R-:W1:Y:S01]  /*43f0*/  MUFU.TANH R169, R60 ;  /* 0x0000003c00a97308 */ /* 0x000e620000002400 */
[-C--:B------:R-:W-:Y:S02]  /*4400*/  ISETP.GE.AND P3, PT, R8, R122.reuse, PT ;  /* 0x0000007a0800720c */ /* 0x080fe40003f66270 */
[-C--:B------:R-:W-:Y:S02]  /*4410*/  ISETP.GE.AND P1, PT, R6, R123.reuse, PT ;  /* 0x0000007b0600720c */ /* 0x080fe40003f26270 */
[----:B------:R-:W-:Y:S02]  /*4420*/  FSEL R36, R81, -INF , !P3 ;  /* 0xff80000051247808 */ /* 0x000fe40005800000 */
[-C--:B------:R-:W-:Y:S01]  /*4430*/  ISETP.GE.AND P3, PT, R0, R123.reuse, PT ;  /* 0x0000007b0000720c */ /* 0x080fe20003f66270 */
[----:B------:R-:W-:Y:S01]  /*4440*/  VIADD R0, R8, 0x18 ;  /* 0x0000001808007836 */ /* 0x000fe20000000000 */
[-C--:B------:R-:W-:Y:S01]  /*4450*/  ISETP.GE.AND P2, PT, R6, R122.reuse, PT ;  /* 0x0000007a0600720c */ /* 0x080fe20003f46270 */
[----:B------:R-:W-:Y:S01]  /*4460*/  VIADD R6, R8, 0x19 ;  /* 0x0000001908067836 */ /* 0x000fe20000000000 */
[----:B-----5:R-:W-:Y:S01]  /*4470*/  FSEL R38, R38, -INF , !P5 ;  /* 0xff80000026267808 */ /* 0x020fe20006800000 */
[----:B------:R-:W5:Y:S01]  /*4480*/  MUFU.TANH R165, R72 ;  /* 0x0000004800a57308 */ /* 0x000f620000002400 */
[----:B------:R-:W-:Y:S01]  /*4490*/  FSEL R24, R39, -INF , !P6 ;  /* 0xff80000027187808 */ /* 0x000fe20007000000 */
[----:B------:R-:W-:Y:S01]  /*44a0*/  FMUL.FTZ R48, R48, UR10 ;  /* 0x0000000a30307c20 */ /* 0x000fe20008410000 */
[-C--:B------:R-:W-:Y:S01]  /*44b0*/  ISETP.GE.AND P5, PT, R0, R123.reuse, PT ;  /* 0x0000007b0000720c */ /* 0x080fe20003fa6270 */
[----:B------:R-:W-:Y:S01]  /*44c0*/  FMUL.FTZ R84, R84, UR10 ;  /* 0x0000000a54547c20 */ /* 0x000fe20008410000 */
[-C--:B------:R-:W-:Y:S01]  /*44d0*/  ISETP.GE.AND P6, PT, R0, R122.reuse, PT ;  /* 0x0000007a0000720c */ /* 0x080fe20003fc6270 */
[----:B------:R-:W-:Y:S01]  /*44e0*/  VIADD R0, R8, 0x20 ;  /* 0x0000002008007836 */ /* 0x000fe20000000000 */
[----:B------:R-:W-:Y:S01]  /*44f0*/  FSEL R25, R40, -INF , !P1 ;  /* 0xff80000028197808 */ /* 0x000fe20004800000 */
[----:B------:R-:W5:Y:S01]  /*4500*/  MUFU.TANH R163, R73 ;  /* 0x0000004900a37308 */ /* 0x000f620000002400 */
[----:B----4-:R-:W-:Y:S01]  /*4510*/  FSEL R41, R41, -INF , !P3 ;  /* 0xff80000029297808 */ /* 0x010fe20005800000 */
[----:B------:R-:W-:Y:S01]  /*4520*/  FMUL.FTZ R85, R85, UR10 ;  /* 0x0000000a55557c20 */ /* 0x000fe20008410000 */
[CC--:B------:R-:W-:Y:S01]  /*4530*/  ISETP.GE.AND P1, PT, R6.reuse, R123.reuse, PT ;  /* 0x0000007b0600720c */ /* 0x0c0fe20003f26270 */
[----:B------:R-:W-:Y:S01]  /*4540*/  FMUL.FTZ R49, R49, UR10 ;  /* 0x0000000a31317c20 */ /* 0x000fe20008410000 */
[-C--:B------:R-:W-:Y:S01]  /*4550*/  ISETP.GE.AND P3, PT, R6, R122.reuse, PT ;  /* 0x0000007a0600720c */ /* 0x080fe20003f66270 */
[----:B------:R-:W-:Y:S01]  /*4560*/  VIADD R6, R8, 0x21 ;  /* 0x0000002108067836 */ /* 0x000fe20000000000 */
[----:B------:R-:W-:Y:S01]  /*4570*/  FSEL R23, R42, -INF , !P5 ;  /* 0xff8000002a177808 */ /* 0x000fe20006800000 */
[----:B------:R-:W4:Y:S01]  /*4580*/  MUFU.TANH R166, R74 ;  /* 0x0000004a00a67308 */ /* 0x000f220000002400 */
[----:B---3--:R-:W-:Y:S01]  /*4590*/  FSEL R43, R43, -INF , !P1 ;  /* 0xff8000002b2b7808 */ /* 0x008fe20004800000 */
[----:B------:R-:W-:Y:S01]  /*45a0*/  FMUL.FTZ R86, R86, UR10 ;  /* 0x0000000a56567c20 */ /* 0x000fe20008410000 */
[CC--:B------:R-:W-:Y:S01]  /*45b0*/  ISETP.GE.AND P5, PT, R0.reuse, R123.reuse, PT ;  /* 0x0000007b0000720c */ /* 0x0c0fe20003fa6270 */
[----:B------:R-:W-:Y:S01]  /*45c0*/  FMUL.FTZ R87, R87, UR10 ;  /* 0x0000000a57577c20 */ /* 0x000fe20008410000 */
[-C--:B------:R-:W-:Y:S01]  /*45d0*/  ISETP.GE.AND P1, PT, R0, R122.reuse, PT ;  /* 0x0000007a0000720c */ /* 0x080fe20003f26270 */
[----:B------:R-:W-:Y:S01]  /*45e0*/  VIADD R0, R8, 0x28 ;  /* 0x0000002808007836 */ /* 0x000fe20000000000 */
[----:B------:R-:W-:Y:S01]  /*45f0*/  FSEL R22, R32, -INF , !P2 ;  /* 0xff80000020167808 */ /* 0x000fe20005000000 */
[----:B------:R-:W3:Y:S01]  /*4600*/  MUFU.TANH R167, R61 ;  /* 0x0000003d00a77308 */ /* 0x000ee20000002400 */
[----:B------:R-:W-:Y:S01]  /*4610*/  FSEL R20, R33, -INF , !P4 ;  /* 0xff80000021147808 */ /* 0x000fe20006000000 */
[----:B------:R-:W-:Y:S01]  /*4620*/  FMUL.FTZ R50, R50, UR10 ;  /* 0x0000000a32327c20 */ /* 0x000fe20008410000 */
[C---:B------:R-:W-:Y:S01]  /*4630*/  ISETP.GE.AND P2, PT, R6.reuse, R123, PT ;  /* 0x0000007b0600720c */ /* 0x040fe20003f46270 */
[----:B------:R-:W-:Y:S01]  /*4640*/  FMUL.FTZ R51, R51, UR10 ;  /* 0x0000000a33337c20 */ /* 0x000fe20008410000 */
[----:B------:R-:W-:Y:S01]  /*4650*/  ISETP.GE.AND P4, PT, R6, R122, PT ;  /* 0x0000007a0600720c */ /* 0x000fe20003f86270 */
[----:B------:R-:W-:Y:S01]  /*4660*/  VIADD R6, R8, 0x29 ;  /* 0x0000002908067836 */ /* 0x000fe20000000000 */
[----:B------:R-:W-:Y:S01]  /*4670*/  FSEL R18, R12, -INF , !P6 ;  /* 0xff8000000c127808 */ /* 0x000fe20007000000 */
[----:B------:R-:W3:Y:S01]  /*4680*/  MUFU.TANH R126, R48 ;  /* 0x00000030007e7308 */ /* 0x000ee20000002400 */
[----:B--2---:R-:W-:-:S02]  /*4690*/  FSEL R16, R13, -INF , !P3 ;  /* 0xff8000000d107808 */ /* 0x004fc40005800000 */
[CC--:B------:R-:W-:Y:S02]  /*46a0*/  ISETP.GE.AND P6, PT, R0.reuse, R123.reuse, PT ;  /* 0x0000007b0000720c */ /* 0x0c0fe40003fc6270 */
[----:B------:R-:W-:Y:S01]  /*46b0*/  ISETP.GE.AND P3, PT, R0, R122, PT ;  /* 0x0000007a0000720c */ /* 0x000fe20003f66270 */
[----:B------:R-:W-:Y:S01]  /*46c0*/  VIADD R0, R8, 0x30 ;  /* 0x0000003008007836 */ /* 0x000fe20000000000 */
[----:B-1----:R-:W-:Y:S01]  /*46d0*/  FSEL R169, R169, -INF , !P5 ;  /* 0xff800000a9a97808 */ /* 0x002fe20006800000 */
[----:B------:R-:W1:Y:S01]  /*46e0*/  MUFU.TANH R170, R62 ;  /* 0x0000003e00aa7308 */ /* 0x000e620000002400 */
[----:B------:R-:W-:Y:S02]  /*46f0*/  ISETP.GE.AND P5, PT, R6, R123, PT ;  /* 0x0000007b0600720c */ /* 0x000fe40003fa6270 */
[----:B-----5:R-:W-:Y:S02]  /*4700*/  FSEL R165, R165, -INF , !P6 ;  /* 0xff800000a5a57808 */ /* 0x020fe40007000000 */
[----:B------:R-:W-:-:S02]  /*4710*/  FSEL R163, R163, -INF , !P5 ;  /* 0xff800000a3a37808 */ /* 0x000fc40006800000 */
[CC--:B------:R-:W-:Y:S01]  /*4720*/  ISETP.GE.AND P6, PT, R0.reuse, R123.reuse, PT ;  /* 0x0000007b0000720c */ /* 0x0c0fe20003fc6270 */
[----:B------:R-:W2:Y:S01]  /*4730*/  MUFU.TANH R168, R63 ;  /* 0x0000003f00a87308 */ /* 0x000ea20000002400 */
[-C--:B------:R-:W-:Y:S01]  /*4740*/  ISETP.GE.AND P5, PT, R0, R122.reuse, PT ;  /* 0x0000007a0000720c */ /* 0x080fe20003fa6270 */
[----:B------:R-:W-:Y:S01]  /*4750*/  VIADD R0, R8, 0x38 ;  /* 0x0000003808007836 */ /* 0x000fe20000000000 */
[----:B----4-:R-:W-:Y:S02]  /*4760*/  FSEL R166, R166, -INF , !P3 ;  /* 0xff800000a6a67808 */ /* 0x010fe40005800000 */
[----:B---3--:R-:W-:Y:S02]  /*4770*/  FSEL R167, R167, -INF , !P2 ;  /* 0xff800000a7a77808 */ /* 0x008fe40005000000 */
[----:B------:R-:W-:Y:S01]  /*4780*/  ISETP.GE.AND P3, PT, R0, R123, PT ;  /* 0x0000007b0000720c */ /* 0x000fe20003f66270 */
[----:B------:R-:W3:Y:S01]  /*4790*/  MUFU.TANH R164, R75 ;  /* 0x0000004b00a47308 */ /* 0x000ee20000002400 */
[----:B------:R-:W-:Y:S01]  /*47a0*/  ISETP.GE.AND P2, PT, R6, R122, PT ;  /* 0x0000007a0600720c */ /* 0x000fe20003f46270 */
[----:B------:R-:W-:Y:S01]  /*47b0*/  VIADD R6, R8, 0x31 ;  /* 0x0000003108067836 */ /* 0x000fe20000000000 */
[----:B------:R-:W-:Y:S01]  /*47c0*/  FSEL R126, R126, -INF , !P3 ;  /* 0xff8000007e7e7808 */ /* 0x000fe20005800000 */
[----:B------:R-:W-:Y:S01]  /*47d0*/  VIADD R8, R8, 0x39 ;  /* 0x0000003908087836 */ /* 0x000fe20000000000 */
[----:B------:R-:W-:-:S02]  /*47e0*/  ISETP.GT.AND P3, PT, R153, R148, PT ;  /* 0x000000949900720c */ /* 0x000fc40003f64270 */
[----:B-1----:R-:W-:Y:S01]  /*47f0*/  FSEL R170, R170, -INF , !P1 ;  /* 0xff800000aaaa7808 */ /* 0x002fe20004800000 */
[----:B------:R-:W1:Y:S01]  /*4800*/  MUFU.TANH R112, R84 ;  /* 0x0000005400707308 */ /* 0x000e620000002400 */
[----:B------:R-:W-:Y:S02]  /*4810*/  ISETP.GE.AND P1, PT, R6, R123, PT ;  /* 0x0000007b0600720c */ /* 0x000fe40003f26270 */
[----:B--2---:R-:W-:Y:S02]  /*4820*/  FSEL R168, R168, -INF , !P4 ;  /* 0xff800000a8a87808 */ /* 0x004fe40006000000 */
[----:B------:R-:W-:-:S03]  /*4830*/  ISETP.GE.AND P4, PT, R6, R122, PT ;  /* 0x0000007a0600720c */ /* 0x000fc60003f86270 */
        /* <DEDUP_REMOVED lines=11> */
[----:B---3--:R-:W-:-:S07]  /*48f0*/  FSEL R125, R125, -INF , !P6 ;  /* 0xff8000007d7d7808 */ /* 0x008fce0007000000 */
        /* <DEDUP_REMOVED lines=67> */
.L_x_6182:
[----:B------:R-:W-:-:S04]  /*4d30*/  LEA R0, -R116, RZ, 0x6 ;  /* 0x000000ff74007211 */ /* 0x000fc800078e31ff */
[----:B------:R-:W-:-:S07]  /*4d40*/  SHF.R.S32.HI R27, RZ, 0x1f, R0 ;  /* 0x0000001fff1b7819 */ /* 0x000fce0000011400 */
.L_x_6183:
        /* <DEDUP_REMOVED lines=34> */
[----:B------:R-:W-:-:S02]  /*4f70*/  IADD3 R2, P5, R150, R2, RZ ;  /* 0x0000000296027210 */ /* 0x000fc40007fbe0ff */
[----:B------:R-:W-:Y:S01]  /*4f80*/  @!P4 LEA.HI.X R15, R4, R15, R32, 0x1, P6 ;  /* 0x0000000f040fc211 */ /* 0x000fe200030f0c20 */
[----:B------:R-:W-:Y:S01]  /*4f90*/  @!P2 IMAD.X R4, R33, 0x1, R120, P1 ;  /* 0x000000012104a824 */ /* 0x000fe200008e0678 */
[----:B-----5:R-:W-:Y:S01]  /*4fa0*/  @!P2 LEA R46, P1, R26, R12, 0x1 ;  /* 0x0000000c1a2ea211 */ /* 0x020fe200078208ff */
[----:B------:R-:W4:Y:S01]  /*4fb0*/  @!P4 LDC.64 R6, c[0x0][0x218] ;  /* 0x00008600ff06cb82 */ /* 0x000f220000000a00 */
[----:B------:R-:W-:Y:S01]  /*4fc0*/  IMAD.X R33, R149, 0x1, R33, P5 ;  /* 0x0000000195217824 */ /* 0x000fe200028e0621 */
[----:B------:R-:W-:Y:S01]  /*4fd0*/  @!P4 IADD3 R12, P5, R2, R121, RZ ;  /* 0x00000079020cc210 */ /* 0x000fe20007fbe0ff */
[----:B------:R2:W-:Y:S01]  /*4fe0*/  @P4 STS.128 [R154+0x4800], RZ ;  /* 0x004800ff9a004388 */ /* 0x0005e20000000c00 */
[----:B------:R-:W-:-:S03]  /*4ff0*/  @!P2 LEA.HI.X R47, R26, R13, R4, 0x1, P1 ;  /* 0x0000000d1a2fa211 */ /* 0x000fc600008f0c04 */
[----:B------:R-:W-:Y:S01]  /*5000*/  @!P4 IMAD.X R4, R33, 0x1, R120, P5 ;  /* 0x000000012104c824 */ /* 0x000fe200028e0678 */
[----:B-1----:R-:W-:Y:S01]  /*5010*/  @!P4 LEA R48, P1, R12, R10, 0x1 ;  /* 0x0000000a0c30c211 */ /* 0x002fe200078208ff */
[----:B------:R-:W-:Y:S01]  /*5020*/  @!PT LDS RZ, [RZ] ;  /* 0x00000000fffff984 */ /* 0x000fe20000000800 */
[----:B------:R-:W-:Y:S01]  /*5030*/  @!PT LDS RZ, [RZ] ;  /* 0x00000000fffff984 */ /* 0x000fe20000000800 */
[----:B------:R-:W-:Y:S01]  /*5040*/  @!PT LDS RZ, [RZ] ;  /* 0x00000000fffff984 */ /* 0x000fe20000000800 */
[----:B------:R2:W-:Y:S01]  /*5050*/  @!P4 LDGSTS.E.BYPASS.LTC128B.128 [R154+0x4800], desc[UR12][R14.64] ;  /* 0x048000000e9acfae */ /* 0x0005e2000b901d4c */
[----:B------:R-:W-:Y:S02]  /*5060*/  IADD3 R10, P5, R150, R2, RZ ;  /* 0x00000002960a7210 */ /* 0x000fe40007fbe0ff */
[----:B------:R-:W-:Y:S01]  /*5070*/  @!P4 LEA.HI.X R49, R12, R11, R4, 0x1, P1 ;  /* 0x0000000b0c31c211 */ /* 0x000fe200008f0c04 */
[----:B------:R2:W-:Y:S01]  /*5080*/  @P2 STS.128 [R154+0x6800], RZ ;  /* 0x006800ff9a002388 */ /* 0x0005e20000000c00 */
        /* <DEDUP_REMOVED lines=39> */
.L_x_6185:
[----:B------:R-:W-:Y:S05]  /*5300*/  BSYNC B0 ;  /* 0x0000000000007941 */ /* 0x000fea0003800000 */
.L_x_6184:
[----:B------:R-:W0:Y:S01]  /*5310*/  LDGDEPBAR ;  /* 0x00000000000079af */ /* 0x000e220000000000 */
[----:B------:R-:W-:-:S04]  /*5320*/  IADD3 R121, P1, R0, R121, RZ ;  /* 0x0000007900797210 */ /* 0x000fc80007f3e0ff */
[----:B------:R-:W-:-:S09]  /*5330*/  IADD3.X R120, R27, R120, RZ, P1, !PT ;  /* 0x000000781b787210 */ /* 0x000fd20000ffe4ff */
.L_x_6181:
        /* <DEDUP_REMOVED lines=40> */
[----:B------:R-:W-:Y:S04]  /*55c0*/  LDSM.16.MT88.4 R48, [R138+0xa000] ;  /* 0x00a000008a30783b */ /* 0x000fe80000004200 */
[----:B------:R-:W-:Y:S04]  /*55d0*/  LDSM.16.MT88.4 R76, [R137+0x8000] ;  /* 0x00800000894c783b */ /* 0x000fe80000004200 */
[----:B------:R-:W-:Y:S01]  /*55e0*/  LDSM.16.MT88.4 R68, [R136+0x8000] ;  /* 0x008000008844783b */ /* 0x000fe20000004200 */
[----:B-1----:R-:W-:-:S03]  /*55f0*/  FMNMX.FTZ R7, R4, R7, !PT ;  /* 0x0000000704077209 */ /* 0x002fc60007810000 */
[----:B------:R-:W1:Y:S04]  /*5600*/  SHFL.BFLY PT, R4, R9, 0x2, 0x1f ;  /* 0x0c401f0009047f89 */ /* 0x000e6800000e0000 */
[----:B------:R-:W2:Y:S01]  /*5610*/  SHFL.BFLY PT, R2, R7, 0x1, 0x1f ;  /* 0x0c201f0007027f89 */ /* 0x000ea200000e0000 */
[----:B-1----:R-:W-:-:S03]  /*5620*/  FMNMX.FTZ R4, R9, R4, !PT ;  /* 0x0000000409047209 */ /* 0x002fc60007810000 */
[----:B------:R-:W-:Y:S01]  /*5630*/  LDSM.16.MT88.4 R8, [R138+0x8800] ;  /* 0x008800008a08783b */ /* 0x000fe20000004200 */
        /* <DEDUP_REMOVED lines=16> */
[----:B-1----:R-:W-:Y:S01]  /*5740*/  FMNMX.FTZ R0, R4, R7, !PT ;  /* 0x0000000704007209 */ /* 0x002fe20007810000 */
[--C-:B------:R-:W-:Y:S01]  /*5750*/  FFMA.FTZ R111, R111, UR11, -R162.reuse ;  /* 0x0000000b6f6f7c23 */ /* 0x100fe200080108a2 */
[----:B------:R-:W-:Y:S01]  /*5760*/  FFMA.FTZ R126, R126, UR11, -R162 ;  /* 0x0000000b7e7e7c23 */ /* 0x000fe200080108a2 */
[----:B------:R-:W1:Y:S01]  /*5770*/  MUFU.EX2 R107, R107 ;  /* 0x0000006b006b7308 */ /* 0x000e620000000800 */
[C---:B------:R-:W-:Y:S01]  /*5780*/  FSETP.NEU.FTZ.AND P1, PT, R0.reuse, -INF , PT ;  /* 0xff8000000000780b */ /* 0x040fe20003f3d000 */
[----:B------:R-:W-:-:S05]  /*5790*/  FMUL.FTZ R127, R0, UR11 ;  /* 0x0000000b007f7c20 */ /* 0x000fca0008410000 */
[----:B------:R-:W-:Y:S01]  /*57a0*/  FSEL R127, R127, RZ, P1 ;  /* 0x000000ff7f7f7208 */ /* 0x000fe20000800000 */
[----:B------:R-:W-:Y:S04]  /*57b0*/  MUFU.EX2 R105, R105 ;  /* 0x0000006900697308 */ /* 0x000fe80000000800 */
[--C-:B------:R-:W-:Y:S01]  /*57c0*/  FFMA.FTZ R110, R36, UR11, -R127.reuse ;  /* 0x0000000b246e7c23 */ /* 0x100fe2000801087f */
[--C-:B------:R-:W-:Y:S01]  /*57d0*/  FFMA.FTZ R109, R56, UR11, -R127.reuse ;  /* 0x0000000b386d7c23 */ /* 0x100fe2000801087f */
[--C-:B------:R-:W-:Y:S01]  /*57e0*/  FFMA.FTZ R106, R38, UR11, -R127.reuse ;  /* 0x0000000b266a7c23 */ /* 0x100fe2000801087f */
[--C-:B------:R-:W-:Y:S01]  /*57f0*/  FFMA.FTZ R103, R24, UR11, -R127.reuse ;  /* 0x0000000b18677c23 */ /* 0x100fe2000801087f */
[----:B------:R-:W3:Y:S01]  /*5800*/  MUFU.EX2 R100, R100 ;  /* 0x0000006400647308 */ /* 0x000ee20000000800 */
[----:B-1----:R-:W-:Y:S01]  /*5810*/  F2FP.BF16.F32.PACK_AB R64, R107, R108 ;  /* 0x0000006c6b40723e */ /* 0x002fe200000010ff */
[--C-:B------:R-:W-:Y:S01]  /*5820*/  FFMA.FTZ R104, R22, UR11, -R127.reuse ;  /* 0x0000000b16687c23 */ /* 0x100fe2000801087f */
        /* <DEDUP_REMOVED lines=8> */
[----:B------:R-:W-:Y:S01]  /*58b0*/  FFMA.FTZ R114, R114, UR11, -R127 ;  /* 0x0000000b72727c23 */ /* 0x000fe2000801087f */
[----:B------:R-:W-:-:S02]  /*58c0*/  FADD.FTZ R108, R108, R107 ;  /* 0x0000006b6c6c7221 */ /* 0x000fc40000010000 */
[----:B------:R-:W-:Y:S02]  /*58d0*/  LDSM.16.MT88.4 R20, [R136+0x8800] ;  /* 0x008800008814783b */ /* 0x000fe40000004200 */
[----:B------:R-:W4:Y:S01]  /*58e0*/  MUFU.EX2 R109, R109 ;  /* 0x0000006d006d7308 */ /* 0x000f220000000800 */
[----:B---3--:R-:W-:Y:S01]  /*58f0*/  F2FP.BF16.F32.PACK_AB R66, R100, R105 ;  /* 0x000000696442723e */ /* 0x008fe200000010ff */
[----:B------:R-:W-:-:S04]  /*5900*/  FADD.FTZ R105, R105, R108 ;  /* 0x0000006c69697221 */ /* 0x000fc80000010000 */
[----:B------:R-:W-:Y:S02]  /*5910*/  FADD.FTZ R100, R100, R105 ;  /* 0x0000006964647221 */ /* 0x000fe40000010000 */
[----:B------:R-:W-:Y:S08]  /*5920*/  MUFU.EX2 R106, R106 ;  /* 0x0000006a006a7308 */ /* 0x000ff00000000800 */
[----:B------:R-:W3:Y:S01]  /*5930*/  MUFU.EX2 R103, R103 ;  /* 0x0000006700677308 */ /* 0x000ee20000000800 */
[----:B----4-:R-:W-:Y:S01]  /*5940*/  F2FP.BF16.F32.PACK_AB R65, R109, R110 ;  /* 0x0000006e6d41723e */ /* 0x010fe200000010ff */
[----:B------:R-:W-:-:S06]  /*5950*/  FADD.FTZ R109, R110, R109 ;  /* 0x0000006d6e6d7221 */ /* 0x000fcc0000010000 */
[----:B------:R-:W-:Y:S08]  /*5960*/  MUFU.EX2 R35, R35 ;  /* 0x0000002300237308 */ /* 0x000ff00000000800 */
[----:B------:R-:W4:Y:S01]  /*5970*/  MUFU.EX2 R34, R34 ;  /* 0x0000002200227308 */ /* 0x000f220000000800 */
[----:B---3--:R-:W-:Y:S01]  /*5980*/  F2FP.BF16.F32.PACK_AB R67, R103, R106 ;  /* 0x0000006a6743723e */ /* 0x008fe200000010ff */
[----:B------:R-:W-:-:S04]  /*5990*/  FADD.FTZ R106, R106, R109 ;  /* 0x0000006d6a6a7221 */ /* 0x000fc80000010000 */
        /* <DEDUP_REMOVED lines=11> */
[----:B--2---:R-:W-:Y:S01]  /*5a50*/  HMMA.16816.F32.BF16 R36, R64, R40, RZ ;  /* 0x000000284024723c */ /* 0x004fe200000418ff */
        /* <DEDUP_REMOVED lines=12> */
[C---:B------:R-:W-:Y:S01]  /*5b20*/  HMMA.16816.F32.BF16 R80, R64.reuse, R76, RZ ;  /* 0x0000004c4050723c */ /* 0x040fe200000418ff */
[----:B------:R-:W-:Y:S05]  /*5b30*/  MUFU.EX2 R112, R112 ;  /* 0x0000007000707308 */ /* 0x000fea0000000800 */
[C---:B------:R-:W-:Y:S01]  /*5b40*/  HMMA.16816.F32.BF16 R72, R64.reuse, R68, RZ ;  /* 0x000000444048723c */ /* 0x040fe200000418ff */
[----:B---3--:R-:W-:Y:S01]  /*5b50*/  F2FP.BF16.F32.PACK_AB R7, R3, R102 ;  /* 0x000000660307723e */ /* 0x008fe200000010ff */
[----:B------:R-:W2:Y:S01]  /*5b60*/  LDSM.16.MT88.4 R16, [R136+0xa000] ;  /* 0x00a000008810783b */ /* 0x000ea20000004200 */
[----:B------:R-:W-:Y:S03]  /*5b70*/  MUFU.EX2 R111, R111 ;  /* 0x0000006f006f7308 */ /* 0x000fe60000000800 */
[----:B-1----:R-:W-:Y:S01]  /*5b80*/  HMMA.16816.F32.BF16 R52, R64, R56, RZ ;  /* 0x000000384034723c */ /* 0x002fe200000418ff */
[----:B------:R-:W-:-:S04]  /*5b90*/  FADD.FTZ R102, R102, R101 ;  /* 0x0000006566667221 */ /* 0x000fc80000010000 */
[----:B------:R-:W-:Y:S01]  /*5ba0*/  FADD.FTZ R102, R3, R102 ;  /* 0x0000006603667221 */ /* 0x000fe20000010000 */
[C---:B------:R-:W-:Y:S01]  /*5bb0*/  HMMA.16816.F32.BF16 R96, R4.reuse, R12, R96 ;  /* 0x0000000c0460723c */ /* 0x040fe20000041860 */
[----:B------:R-:W-:Y:S05]  /*5bc0*/  MUFU.EX2 R126, R126 ;  /* 0x0000007e007e7308 */ /* 0x000fea0000000800 */
[C---:B------:R-:W-:Y:S01]  /*5bd0*/  HMMA.16816.F32.BF16 R92, R4.reuse, R14, R92 ;  /* 0x0000000e045c723c */ /* 0x040fe2000004185c */
[----:B------:R-:W1:Y:S02]  /*5be0*/  LDSM.16.MT88.4 R12, [R140+0xa800] ;  /* 0x00a800008c0c783b */ /* 0x000e640000004200 */
        /* <DEDUP_REMOVED lines=8> */
[----:B--2---:R-:W-:Y:S06]  /*5c70*/  HMMA.16816.F32.BF16 R60, R64, R16, RZ ;  /* 0x00000010403c723c */ /* 0x004fec00000418ff */
[C---:B-1----:R-:W-:Y:S06]  /*5c80*/  HMMA.16816.F32.BF16 R36, R4.reuse, R12, R36 ;  /* 0x0000000c0424723c */ /* 0x042fec0000041824 */
        /* <DEDUP_REMOVED lines=8> */
[C---:B------:R-:W-:Y:S01]  /*5d10*/  HMMA.16816.F32.BF16 R76, R4.reuse, R26, R76 ;  /* 0x0000001a044c723c */ /* 0x040fe2000004184c */
[--C-:B------:R-:W-:Y:S01]  /*5d20*/  FFMA.FTZ R25, R170, UR11, -R127.reuse ;  /* 0x0000000baa197c23 */ /* 0x100fe2000801087f */
[--C-:B------:R-:W-:Y:S01]  /*5d30*/  FFMA.FTZ R24, R168, UR11, -R127.reuse ;  /* 0x0000000ba8187c23 */ /* 0x100fe2000801087f */
[----:B------:R-:W-:Y:S01]  /*5d40*/  FFMA.FTZ R170, R113, UR11, -R127 ;  /* 0x0000000b71aa7c23 */ /* 0x000fe2000801087f */
[----:B------:R-:W-:Y:S01]  /*5d50*/  LEA R168, P1, R121, UR8, 0x1 ;  /* 0x0000000879a87c11 */ /* 0x000fe2000f8208ff */
[----:B------:R-:W-:Y:S01]  /*5d60*/  MUFU.EX2 R113, R114 ;  /* 0x0000007200717308 */ /* 0x000fe20000000800 */
[----:B------:R-:W-:Y:S01]  /*5d70*/  HMMA.16816.F32.BF16 R72, R4, R20, R72 ;  /* 0x000000140448723c */ /* 0x000fe20000041848 */
[--C-:B------:R-:W-:Y:S01]  /*5d80*/  FFMA.FTZ R27, R169, UR11, -R162.reuse ;  /* 0x0000000ba91b7c23 */ /* 0x100fe200080108a2 */
[--C-:B------:R-:W-:Y:S01]  /*5d90*/  FFMA.FTZ R26, R167, UR11, -R162.reuse ;  /* 0x0000000ba71a7c23 */ /* 0x100fe200080108a2 */
[----:B------:R-:W-:-:S03]  /*5da0*/  FFMA.FTZ R167, R125, UR11, -R162 ;  /* 0x0000000b7da77c23 */ /* 0x000fc600080108a2 */
[C---:B-1----:R-:W-:Y:S01]  /*5db0*/  HMMA.16816.F32.BF16 R52, R4.reuse, R12, R52 ;  /* 0x0000000c0434723c */ /* 0x042fe20000041834 */
[--C-:B------:R-:W-:Y:S01]  /*5dc0*/  FFMA.FTZ R21, R166, UR11, -R127.reuse ;  /* 0x0000000ba6157c23 */ /* 0x100fe2000801087f */
[----:B------:R-:W-:Y:S01]  /*5dd0*/  FFMA.FTZ R20, R164, UR11, -R127 ;  /* 0x0000000ba4147c23 */ /* 0x000fe2000801087f */
[----:B------:R-:W-:Y:S01]  /*5de0*/  MUFU.EX2 R27, R27 ;  /* 0x0000001b001b7308 */ /* 0x000fe20000000800 */
[----:B------:R-:W-:Y:S02]  /*5df0*/  LEA.HI.X R166, R121, UR9, R120, 0x1, P1 ;  /* 0x0000000979a67c11 */ /* 0x000fe400088f0c78 */
[C---:B------:R-:W-:Y:S01]  /*5e00*/  HMMA.16816.F32.BF16 R56, R4.reuse, R14, R56 ;  /* 0x0000000e0438723c */ /* 0x040fe20000041838 */
[----:B------:R-:W1:Y:S04]  /*5e10*/  LDSM.16.MT88.4 R12, [R140+0x9000] ;  /* 0x009000008c0c783b */ /* 0x000e680000004200 */
[----:B------:R-:W3:Y:S01]  /*5e20*/  MUFU.EX2 R26, R26 ;  /* 0x0000001a001a7308 */ /* 0x000ee20000000800 */
[C---:B--2---:R-:W-:Y:S06]  /*5e30*/  HMMA.16816.F32.BF16 R60, R4.reuse, R8, R60 ;  /* 0x00000008043c723c */ /* 0x044fec000004183c */
[C---:B------:R-:W-:Y:S01]  /*5e40*/  HMMA.16816.F32.BF16 R64, R4.reuse, R10, R64 ;  /* 0x0000000a0440723c */ /* 0x040fe20000041840 */
[----:B------:R-:W2:Y:S01]  /*5e50*/  LDSM.16.MT88.4 R8, [R138+0x9000] ;  /* 0x009000008a08783b */ /* 0x000ea20000004200 */
[----:B------:R-:W-:Y:S04]  /*5e60*/  MUFU.EX2 R25, R25 ;  /* 0x0000001900197308 */ /* 0x000fe80000000800 */
[----:B------:R-:W-:Y:S04]  /*5e70*/  HMMA.16816.F32.BF16 R68, R4, R22, R68 ;  /* 0x000000160444723c */ /* 0x000fe80000041844 */
[----:B------:R-:W4:Y:S03]  /*5e80*/  MUFU.EX2 R24, R24 ;  /* 0x0000001800187308 */ /* 0x000f260000000800 */
[--C-:B------:R-:W-:Y:S01]  /*5e90*/  FFMA.FTZ R23, R165, UR11, -R162.reuse ;  /* 0x0000000ba5177c23 */ /* 0x100fe200080108a2 */
[----:B------:R-:W-:Y:S01]  /*5ea0*/  FFMA.FTZ R22, R163, UR11, -R162 ;  /* 0x0000000ba3167c23 */ /* 0x000fe200080108a2 */
[----:B---3--:R-:W-:Y:S01]  /*5eb0*/  F2FP.BF16.F32.PACK_AB R4, R26, R27 ;  /* 0x0000001b1a04723e */ /* 0x008fe200000010ff */
[----:B------:R-:W-:-:S02]  /*5ec0*/  FADD.FTZ R27, R27, R32 ;  /* 0x000000201b1b7221 */ /* 0x000fc40000010000 */
[----:B------:R-:W-:Y:S02]  /*5ed0*/  MUFU.EX2 R21, R21 ;  /* 0x0000001500157308 */ /* 0x000fe40000000800 */
[----:B------:R-:W-:-:S06]  /*5ee0*/  FADD.FTZ R26, R26, R27 ;  /* 0x0000001b1a1a7221 */ /* 0x000fcc0000010000 */
[----:B------:R-:W3:Y:S01]  /*5ef0*/  MUFU.EX2 R23, R23 ;  /* 0x0000001700177308 */ /* 0x000ee20000000800 */
[----:B----4-:R-:W-:Y:S01]  /*5f00*/  F2FP.BF16.F32.PACK_AB R5, R24, R25 ;  /* 0x000000191805723e */ /* 0x010fe200000010ff */
[----:B------:R-:W-:-:S04]  /*5f10*/  FADD.FTZ R25, R25, R102 ;  /* 0x0000006619197221 */ /* 0x000fc80000010000 */
[----:B------:R-:W-:Y:S02]  /*5f20*/  FADD.FTZ R24, R24, R25 ;  /* 0x0000001918187221 */ /* 0x000fe40000010000 */
[----:B------:R-:W4:Y:S08]  /*5f30*/  MUFU.EX2 R22, R22 ;  /* 0x0000001600167308 */ /* 0x000f300000000800 */
[----:B------:R-:W5:Y:S01]  /*5f40*/  MUFU.EX2 R20, R20 ;  /* 0x0000001400147308 */ /* 0x000f620000000800 */
[----:B---3--:R-:W-:-:S07]  /*5f50*/  FADD.FTZ R3, R23, R26 ;  /* 0x0000001a17037221 */ /* 0x008fce0000010000 */
[----:B------:R-:W3:Y:S01]  /*5f60*/  MUFU.EX2 R167, R167 ;  /* 0x000000a700a77308 */ /* 0x000ee20000000800 */
[C---:B----4-:R-:W-:Y:S01]  /*5f70*/  F2FP.BF16.F32.PACK_AB R6, R22.reuse, R23 ;  /* 0x000000171606723e */ /* 0x050fe200000010ff */
[----:B------:R-:W-:-:S06]  /*5f80*/  FADD.FTZ R3, R22, R3 ;  /* 0x0000000316037221 */ /* 0x000fcc0000010000 */
[----:B------:R-:W4:Y:S01]  /*5f90*/  MUFU.EX2 R170, R170 ;  /* 0x000000aa00aa7308 */ /* 0x000f220000000800 */
[----:B-----5:R-:W-:Y:S01]  /*5fa0*/  F2FP.BF16.F32.PACK_AB R7, R20, R21 ;  /* 0x000000151407723e */ /* 0x020fe200000010ff */
[----:B------:R-:W-:-:S04]  /*5fb0*/  FADD.FTZ R21, R21, R24 ;  /* 0x0000001815157221 */ /* 0x000fc80000010000 */
[----:B------:R-:W-:Y:S02]  /*5fc0*/  FADD.FTZ R21, R20, R21 ;  /* 0x0000001514157221 */ /* 0x000fe40000010000 */
[C---:B-1----:R-:W-:Y:S06]  /*5fd0*/  HMMA.16816.F32.BF16 R96, R4.reuse, R12, R96 ;  /* 0x0000000c0460723c */ /* 0x042fec0000041860 */
[C---:B------:R-:W-:Y:S01]  /*5fe0*/  HMMA.16816.F32.BF16 R92, R4.reuse, R14, R92 ;  /* 0x0000000e045c723c */ /* 0x040fe2000004185c */
[----:B------:R-:W1:Y:S05]  /*5ff0*/  LDSM.16.MT88.4 R12, [R137+0x9000] ;  /* 0x00900000890c783b */ /* 0x000e6a0000004200 */
[C---:B--2---:R-:W-:Y:S06]  /*6000*/  HMMA.16816.F32.BF16 R88, R4.reuse, R8, R88 ;  /* 0x000000080458723c */ /* 0x044fec0000041858 */
[C---:B------:R-:W-:Y:S01]  /*6010*/  HMMA.16816.F32.BF16 R84, R4.reuse, R10, R84 ;  /* 0x0000000a0454723c */ /* 0x040fe20000041854 */
[----:B------:R-:W2:Y:S05]  /*6020*/  LDSM.16.MT88.4 R8, [R136+0x9000] ;  /* 0x009000008808783b */ /* 0x000eaa0000004200 */
        /* <DEDUP_REMOVED lines=22> */
[----:B---3--:R-:W-:Y:S01]  /*6190*/  F2FP.BF16.F32.PACK_AB R6, R167, R126 ;  /* 0x0000007ea706723e */ /* 0x008fe200000010ff */
[----:B------:R-:W-:Y:S01]  /*61a0*/  FADD.FTZ R111, R111, R112 ;  /* 0x000000706f6f7221 */ /* 0x000fe20000010000 */
[----:B----4-:R-:W-:Y:S01]  /*61b0*/  F2FP.BF16.F32.PACK_AB R7, R170, R113 ;  /* 0x00000071aa07723e */ /* 0x010fe200000010ff */
[----:B------:R-:W-:-:S02]  /*61c0*/  FADD.FTZ R124, R115, R124 ;  /* 0x0000007c737c7221 */ /* 0x000fc40000010000 */
[----:B------:R-:W-:Y:S02]  /*61d0*/  FADD.FTZ R126, R126, R111 ;  /* 0x0000006f7e7e7221 */ /* 0x000fe40000010000 */
[----:B------:R-:W-:Y:S02]  /*61e0*/  FADD.FTZ R113, R113, R124 ;  /* 0x0000007c71717221 */ /* 0x000fe40000010000 */
[----:B------:R-:W-:Y:S01]  /*61f0*/  HMMA.16816.F32.BF16 R96, R4, R16, R96 ;  /* 0x000000100460723c */ /* 0x000fe20000041860 */
[----:B------:R-:W-:Y:S01]  /*6200*/  FADD.FTZ R167, R167, R126 ;  /* 0x0000007ea7a77221 */ /* 0x000fe20000010000 */
[----:B------:R-:W-:-:S04]  /*6210*/  FADD.FTZ R170, R170, R113 ;  /* 0x00000071aaaa7221 */ /* 0x000fc80000010000 */
        /* <DEDUP_REMOVED lines=9> */
[C---:B------:R-:W-:Y:S06]  /*62b0*/  HMMA.16816.F32.BF16 R68, R4.reuse, R18, R68 ;  /* 0x000000120444723c */ /* 0x040fec0000041844 */
[C---:B-1----:R-:W-:Y:S06]  /*62c0*/  HMMA.16816.F32.BF16 R36, R4.reuse, R12, R36 ;  /* 0x0000000c0424723c */ /* 0x042fec0000041824 */
[C---:B------:R-:W-:Y:S01]  /*62d0*/  HMMA.16816.F32.BF16 R40, R4.reuse, R14, R40 ;  /* 0x0000000e0428723c */ /* 0x040fe20000041828 */
[----:B------:R-:W1:Y:S05]  /*62e0*/  LDSM.16.MT88.4 R12, [R137+0xb800] ;  /* 0x00b80000890c783b */ /* 0x000e6a0000004200 */
[C---:B--2---:R-:W-:Y:S06]  /*62f0*/  HMMA.16816.F32.BF16 R44, R4.reuse, R8, R44 ;  /* 0x00000008042c723c */ /* 0x044fec000004182c */
        /* <DEDUP_REMOVED lines=72> */
.L_x_6187:
[----:B------:R-:W-:-:S04]  /*6780*/  LEA R3, -R118, RZ, 0x6 ;  /* 0x000000ff76037211 */ /* 0x000fc800078e31ff */
[----:B------:R-:W-:-:S07]  /*6790*/  SHF.R.S32.HI R4, RZ, 0x1f, R3 ;  /* 0x0000001fff047819 */ /* 0x000fce0000011403 */
.L_x_6188:
        /* <DEDUP_REMOVED lines=82> */
[----:B------:R-:W2:Y:S04]  /*6cc0*/  LDSM.16.M88.4 R112, [R135] ;  /* 0x000000008770783b */ /* 0x000ea80000000200 */
[----:B------:R-:W0:Y:S01]  /*6cd0*/  LDGDEPBAR ;  /* 0x00000000000079af */ /* 0x000e220000000000 */
[C---:B---3--:R-:W-:Y:S06]  /*6ce0*/  HMMA.16816.F32.BF16 R12, R16.reuse, R8, RZ ;  /* 0x00000008100c723c */ /* 0x048fec00000418ff */
[C---:B------:R-:W-:Y:S06]  /*6cf0*/  HMMA.16816.F32.BF16 R8, R16.reuse, R10, RZ ;  /* 0x0000000a1008723c */ /* 0x040fec00000418ff */
[C---:B-1----:R-:W-:Y:S06]  /*6d00*/  HMMA.16816.F32.BF16 R4, R16.reuse, R32, RZ ;  /* 0x000000201004723c */ /* 0x042fec00000418ff */
[C---:B----4-:R-:W-:Y:S06]  /*6d10*/  HMMA.16816.F32.BF16 R28, R16.reuse, R24, RZ ;  /* 0x00000018101c723c */ /* 0x050fec00000418ff */
[C---:B------:R-:W-:Y:S06]  /*6d20*/  HMMA.16816.F32.BF16 R32, R16.reuse, R34, RZ ;  /* 0x000000221020723c */ /* 0x040fec00000418ff */
[C---:B------:R-:W-:Y:S06]  /*6d30*/  HMMA.16816.F32.BF16 R24, R16.reuse, R26, RZ ;  /* 0x0000001a1018723c */ /* 0x040fec00000418ff */
[C---:B-----5:R-:W-:Y:S06]  /*6d40*/  HMMA.16816.F32.BF16 R20, R16.reuse, R108, RZ ;  /* 0x0000006c1014723c */ /* 0x060fec00000418ff */
        /* <DEDUP_REMOVED lines=81> */
[----:B------:R-:W-:-:S15]  /*7260*/  HMMA.16816.F32.BF16 R32, R108, R114, R32 ;  /* 0x000000726c20723c */ /* 0x000fde0000041820 */
[----:B------:R-:W-:-:S03]  /*7270*/  NOP ;  /* 0x0000000000007918 */ /* 0x000fc60000000000 */
[----:B------:R-:W-:Y:S01]  /*7280*/  FMUL.FTZ R162, R4, UR10 ;  /* 0x0000000a04a27c20 */ /* 0x000fe20008410000 */
[----:B------:R-:W-:Y:S01]  /*7290*/  FMUL.FTZ R5, R5, UR10 ;  /* 0x0000000a05057c20 */ /* 0x000fe20008410000 */
[----:B------:R-:W2:Y:S01]  /*72a0*/  S2R R4, SR_TID.X ;  /* 0x0000000000047919 */ /* 0x000ea20000002100 */
[----:B------:R-:W-:Y:S01]  /*72b0*/  FMUL.FTZ R6, R6, UR10 ;  /* 0x0000000a06067c20 */ /* 0x000fe20008410000 */
[----:B------:R-:W-:Y:S01]  /*72c0*/  FMUL.FTZ R7, R7, UR10 ;  /* 0x0000000a07077c20 */ /* 0x000fe20008410000 */
[C---:B-1----:R-:W-:Y:S01]  /*72d0*/  HMMA.16816.F32.BF16 R12, R108.reuse, R100, R12 ;  /* 0x000000646c0c723c */ /* 0x042fe2000004180c */
[----:B------:R1:W-:Y:S01]  /*72e0*/  MUFU.TANH R182, R5 ;  /* 0x0000000500b67308 */ /* 0x0003e20000002400 */
[----:B------:R-:W-:Y:S01]  /*72f0*/  FMUL.FTZ R33, R33, UR10 ;  /* 0x0000000a21217c20 */ /* 0x000fe20008410000 */
[----:B------:R-:W-:Y:S01]  /*7300*/  FMUL.FTZ R35, R35, UR10 ;  /* 0x0000000a23237c20 */ /* 0x000fe20008410000 */
[----:B------:R-:W-:Y:S01]  /*7310*/  FMUL.FTZ R32, R32, UR10 ;  /* 0x0000000a20207c20 */ /* 0x000fe20008410000 */
[----:B------:R-:W-:Y:S01]  /*7320*/  FMUL.FTZ R34, R34, UR10 ;  /* 0x0000000a22227c20 */ /* 0x000fe20008410000 */
[----:B------:R-:W-:Y:S01]  /*7330*/  HMMA.16816.F32.BF16 R8, R108, R102, R8 ;  /* 0x000000666c08723c */ /* 0x000fe20000041808 */
[----:B------:R-:W4:Y:S01]  /*7340*/  LDSM.16.M88.4 R100, [R132+0x3800] ;  /* 0x003800008464783b */ /* 0x000f220000000200 */
[----:B------:R-:W-:-:S04]  /*7350*/  DEPBAR.LE SB0, 0x0 ;  /* 0x000080000000791a */ /* 0x000fc80000000000 */
[C---:B---3--:R-:W-:Y:S01]  /*7360*/  HMMA.16816.F32.BF16 R28, R108.reuse, R104, R28 ;  /* 0x000000686c1c723c */ /* 0x048fe2000004181c */
[----:B------:R3:W-:Y:S05]  /*7370*/  MUFU.TANH R181, R6 ;  /* 0x0000000600b57308 */ /* 0x0007ea0000002400 */
[----:B------:R-:W-:Y:S03]  /*7380*/  HMMA.16816.F32.BF16 R24, R108, R106, R24 ;  /* 0x0000006a6c18723c */ /* 0x000fe60000041818 */
[----:B------:R-:W-:Y:S03]  /*7390*/  MUFU.TANH R177, R7 ;  /* 0x0000000700b17308 */ /* 0x000fe60000002400 */
[----:B------:R-:W-:Y:S01]  /*73a0*/  FMUL.FTZ R15, R15, UR10 ;  /* 0x0000000a0f0f7c20 */ /* 0x000fe20008410000 */
[----:B------:R-:W-:Y:S01]  /*73b0*/  FMUL.FTZ R3, R14, UR10 ;  /* 0x0000000a0e037c20 */ /* 0x000fe20008410000 */
[----:B------:R-:W-:Y:S01]  /*73c0*/  FMUL.FTZ R12, R12, UR10 ;  /* 0x0000000a0c0c7c20 */ /* 0x000fe20008410000 */
[----:B--2---:R-:W-:-:S03]  /*73d0*/  IMAD.SHL.U32 R4, R4, 0x2, RZ ;  /* 0x0000000204047824 */ /* 0x004fc600078e00ff */
[----:B------:R-:W-:Y:S01]  /*73e0*/  FMUL.FTZ R8, R8, UR10 ;  /* 0x0000000a08087c20 */ /* 0x000fe20008410000 */
[----:B------:R-:W-:Y:S01]  /*73f0*/  MUFU.TANH R15, R15 ;  /* 0x0000000f000f7308 */ /* 0x000fe20000002400 */
[----:B------:R-:W-:Y:S01]  /*7400*/  FMUL.FTZ R11, R11, UR10 ;  /* 0x0000000a0b0b7c20 */ /* 0x000fe20008410000 */
[----:B------:R-:W-:-:S03]  /*7410*/  LOP3.LUT R4, R4, 0x6, RZ, 0xc0, !PT ;  /* 0x0000000604047812 */ /* 0x000fc600078ec0ff */
[----:B------:R-:W-:Y:S01]  /*7420*/  FMUL.FTZ R29, R29, UR10 ;  /* 0x0000000a1d1d7c20 */ /* 0x000fe20008410000 */
[----:B------:R-:W-:Y:S01]  /*7430*/  FMUL.FTZ R31, R31, UR10 ;  /* 0x0000000a1f1f7c20 */ /* 0x000fe20008410000 */
[----:B------:R-:W-:Y:S01]  /*7440*/  FMUL.FTZ R28, R28, UR10 ;  /* 0x0000000a1c1c7c20 */ /* 0x000fe20008410000 */
[----:B------:R-:W2:Y:S01]  /*7450*/  MUFU.TANH R8, R8 ;  /* 0x0000000800087308 */ /* 0x000ea20000002400 */
[----:B------:R-:W-:Y:S02]  /*7460*/  IMAD R4, R153, 0x40, R4 ;  /* 0x0000004099047824 */ /* 0x000fe400078e0204 */
[----:B------:R-:W-:Y:S01]  /*7470*/  FMUL.FTZ R30, R30, UR10 ;  /* 0x0000000a1e1e7c20 */ /* 0x000fe20008410000 */
[----:B------:R-:W-:Y:S01]  /*7480*/  FMUL.FTZ R25, R25, UR10 ;  /* 0x0000000a19197c20 */ /* 0x000fe20008410000 */
[----:B------:R-:W-:Y:S01]  /*7490*/  FMUL.FTZ R24, R24, UR10 ;  /* 0x0000000a18187c20 */ /* 0x000fe20008410000 */
[----:B-1----:R-:W-:Y:S02]  /*74a0*/  VIADD R5, R4, 0x8 ;  /* 0x0000000804057836 */ /* 0x002fe40000000000 */
[----:B------:R-:W-:Y:S01]  /*74b0*/  FMUL.FTZ R26, R26, UR10 ;  /* 0x0000000a1a1a7c20 */ /* 0x000fe20008410000 */
[C---:B---3--:R-:W-:Y:S01]  /*74c0*/  VIADD R6, R4.reuse, 0x1 ;  /* 0x0000000104067836 */ /* 0x048fe20000000000 */
[C---:B----4-:R-:W-:Y:S01]  /*74d0*/  HMMA.16816.F32.BF16 R20, R108.reuse, R100, R20 ;  /* 0x000000646c14723c */ /* 0x050fe20000041814 */
[----:B------:R1:W3:Y:S01]  /*74e0*/  MUFU.TANH R14, R11 ;  /* 0x0000000b000e7308 */ /* 0x0002e20000002400 */
[-C--:B------:R-:W-:Y:S01]  /*74f0*/  ISETP.GE.AND P6, PT, R5, R123.reuse, PT ;  /* 0x0000007b0500720c */ /* 0x080fe20003fc6270 */
[----:B------:R-:W-:Y:S01]  /*7500*/  FMUL.FTZ R27, R27, UR10 ;  /* 0x0000000a1b1b7c20 */ /* 0x000fe20008410000 */
[-C--:B------:R-:W-:Y:S01]  /*7510*/  ISETP.GE.AND P4, PT, R5, R122.reuse, PT ;  /* 0x0000007a0500720c */ /* 0x080fe20003f86270 */
[----:B------:R-:W-:Y:S01]  /*7520*/  VIADD R5, R4, 0x10 ;  /* 0x0000001004057836 */ /* 0x000fe20000000000 */
[-C--:B------:R-:W-:Y:S01]  /*7530*/  ISETP.GE.AND P3, PT, R6, R123.reuse, PT ;  /* 0x0000007b0600720c */ /* 0x080fe20003f66270 */
[----:B------:R-:W-:Y:S01]  /*7540*/  FMUL.FTZ R100, R13, UR10 ;  /* 0x0000000a0d647c20 */ /* 0x000fe20008410000 */
[----:B------:R-:W-:Y:S01]  /*7550*/  FMUL.FTZ R13, R9, UR10 ;  /* 0x0000000a090d7c20 */ /* 0x000fe20008410000 */
[----:B------:R-:W-:Y:S01]  /*7560*/  FMUL.FTZ R9, R10, UR10 ;  /* 0x0000000a0a097c20 */ /* 0x000fe20008410000 */
[----:B------:R-:W-:Y:S01]  /*7570*/  ISETP.GE.AND P5, PT, R6, R122, PT ;  /* 0x0000007a0600720c */ /* 0x000fe20003fa6270 */
[----:B------:R-:W-:Y:S01]  /*7580*/  VIADD R6, R4, 0x9 ;  /* 0x0000000904067836 */ /* 0x000fe20000000000 */
[----:B--2---:R-:W-:Y:S01]  /*7590*/  FSEL R8, R8, -INF , !P6 ;  /* 0xff80000008087808 */ /* 0x004fe20007000000 */
[----:B------:R-:W2:Y:S01]  /*75a0*/  MUFU.TANH R100, R100 ;  /* 0x0000006400647308 */ /* 0x000ea20000002400 */
[----:B------:R-:W-:Y:S01]  /*75b0*/  ISETP.GE.AND P6, PT, R5, R123, PT ;  /* 0x0000007b0500720c */ /* 0x000fe20003fc6270 */
[----:B------:R-:W-:Y:S01]  /*75c0*/  HMMA.16816.F32.BF16 R16, R108, R102, R16 ;  /* 0x000000666c10723c */ /* 0x000fe20000041810 */
[----:B-1----:R-:W-:-:S02]  /*75d0*/  FSEL R11, R15, -INF , !P5 ;  /* 0xff8000000f0b7808 */ /* 0x002fc40006800000 */
[----:B------:R-:W-:-:S03]  /*75e0*/  ISETP.GE.AND P5, PT, R6, R122, PT ;  /* 0x0000007a0600720c */ /* 0x000fc60003fa6270 */
[----:B------:R-:W1:Y:S01]  /*75f0*/  MUFU.TANH R9, R9 ;  /* 0x0000000900097308 */ /* 0x000e620000002400 */
[----:B---3--:R-:W-:Y:S02]  /*7600*/  FSEL R7, R14, -INF , !P5 ;  /* 0xff8000000e077808 */ /* 0x008fe40006800000 */
[----:B------:R-:W-:Y:S01]  /*7610*/  FMUL.FTZ R21, R21, UR10 ;  /* 0x0000000a15157c20 */ /* 0x000fe20008410000 */
[----:B------:R-:W-:Y:S01]  /*7620*/  FMUL.FTZ R20, R20, UR10 ;  /* 0x0000000a14147c20 */ /* 0x000fe20008410000 */
[----:B------:R-:W-:Y:S01]  /*7630*/  FMUL.FTZ R22, R22, UR10 ;  /* 0x0000000a16167c20 */ /* 0x000fe20008410000 */
[----:B------:R-:W-:Y:S02]  /*7640*/  VIADD R14, R4, 0x31 ;  /* 0x00000031040e7836 */ /* 0x000fe40000000000 */
[----:B------:R-:W3:Y:S01]  /*7650*/  MUFU.TANH R13, R13 ;  /* 0x0000000d000d7308 */ /* 0x000ee20000002400 */
[----:B--2---:R-:W-:Y:S01]  /*7660*/  FSEL R10, R100, -INF , !P3 ;  /* 0xff800000640a7808 */ /* 0x004fe20005800000 */
[----:B------:R-:W-:Y:S01]  /*7670*/  FMUL.FTZ R23, R23, UR10 ;  /* 0x0000000a17177c20 */ /* 0x000fe20008410000 */
[----:B------:R-:W-:-:S05]  /*7680*/  ISETP.GE.AND P3, PT, R6, R123, PT ;  /* 0x0000007b0600720c */ /* 0x000fca0003f66270 */
[----:B------:R-:W2:Y:S01]  /*7690*/  MUFU.TANH R126, R33 ;  /* 0x00000021007e7308 */ /* 0x000ea20000002400 */
[----:B-1----:R-:W-:Y:S01]  /*76a0*/  FSEL R9, R9, -INF , !P4 ;  /* 0xff80000009097808 */ /* 0x002fe20006000000 */
[----:B------:R-:W-:Y:S01]  /*76b0*/  FMUL.FTZ R16, R16, UR10 ;  /* 0x0000000a10107c20 */ /* 0x000fe20008410000 */
[-C--:B------:R-:W-:Y:S01]  /*76c0*/  ISETP.GE.AND P4, PT, R5, R122.reuse, PT ;  /* 0x0000007a0500720c */ /* 0x080fe20003f86270 */
[----:B------:R-:W-:Y:S02]  /*76d0*/  VIADD R5, R4, 0x11 ;  /* 0x0000001104057836 */ /* 0x000fe40000000000 */
[----:B------:R-:W-:Y:S01]  /*76e0*/  FMUL.FTZ R18, R18, UR10 ;  /* 0x0000000a12127c20 */ /* 0x000fe20008410000 */
[----:B------:R-:W-:Y:S01]  /*76f0*/  FMUL.FTZ R17, R17, UR10 ;  /* 0x0000000a11117c20 */ /* 0x000fe20008410000 */
[----:B------:R-:W-:Y:S01]  /*7700*/  FSEL R181, R181, -INF , !P4 ;  /* 0xff800000b5b57808 */ /* 0x000fe20006000000 */
[----:B------:R-:W1:Y:S01]  /*7710*/  MUFU.TANH R175, R35 ;  /* 0x0000002300af7308 */ /* 0x000e620000002400 */
[----:B---3--:R-:W-:Y:S01]  /*7720*/  FSEL R6, R13, -INF , !P3 ;  /* 0xff8000000d067808 */ /* 0x008fe20005800000 */
[C---:B------:R-:W-:Y:S01]  /*7730*/  VIADD R13, R4.reuse, 0x18 ;  /* 0x00000018040d7836 */ /* 0x040fe20000000000 */
[----:B------:R-:W-:Y:S01]  /*7740*/  ISETP.GE.AND P3, PT, R5, R123, PT ;  /* 0x0000007b0500720c */ /* 0x000fe20003f66270 */
[----:B------:R-:W-:Y:S01]  /*7750*/  FMUL.FTZ R19, R19, UR10 ;  /* 0x0000000a13137c20 */ /* 0x000fe20008410000 */
[----:B------:R-:W-:Y:S01]  /*7760*/  ISETP.GE.AND P5, PT, R5, R122, PT ;  /* 0x0000007a0500720c */ /* 0x000fe20003fa6270 */
[----:B------:R-:W-:Y:S01]  /*7770*/  VIADD R5, R4, 0x19 ;  /* 0x0000001904057836 */ /* 0x000fe20000000000 */
[----:B------:R-:W-:Y:S01]  /*7780*/  FSEL R182, R182, -INF , !P3 ;  /* 0xff800000b6b67808 */ /* 0x000fe20005800000 */
[----:B------:R-:W3:Y:S01]  /*7790*/  MUFU.TANH R162, R162 ;  /* 0x000000a200a27308 */ /* 0x000ee20000002400 */
[----:B------:R-:W-:-:S02]  /*77a0*/  FSEL R177, R177, -INF , !P5 ;  /* 0xff800000b1b17808 */ /* 0x000fc40006800000 */
[CC--:B------:R-:W-:Y:S02]  /*77b0*/  ISETP.GE.AND P3, PT, R5.reuse, R123.reuse, PT ;  /* 0x0000007b0500720c */ /* 0x0c0fe40003f66270 */
[-C--:B------:R-:W-:Y:S01]  /*77c0*/  ISETP.GE.AND P5, PT, R5, R122.reuse, PT ;  /* 0x0000007a0500720c */ /* 0x080fe20003fa6270 */
[----:B------:R-:W-:Y:S01]  /*77d0*/  VIADD R5, R4, 0x21 ;  /* 0x0000002104057836 */ /* 0x000fe20000000000 */
[----:B--2---:R-:W-:Y:S01]  /*77e0*/  FSEL R126, R126, -INF , !P3 ;  /* 0xff8000007e7e7808 */ /* 0x004fe20005800000 */
[----:B------:R-:W2:Y:S01]  /*77f0*/  MUFU.TANH R164, R29 ;  /* 0x0000001d00a47308 */ /* 0x000ea20000002400 */
[----:B-1----:R-:W-:Y:S02]  /*7800*/  FSEL R175, R175, -INF , !P5 ;  /* 0xff800000afaf7808 */ /* 0x002fe40006800000 */
[C---:B------:R-:W-:Y:S02]  /*7810*/  ISETP.GE.AND P3, PT, R5.reuse, R123, PT ;  /* 0x0000007b0500720c */ /* 0x040fe40003f66270 */
[-C--:B------:R-:W-:Y:S01]  /*7820*/  ISETP.GE.AND P5, PT, R5, R122.reuse, PT ;  /* 0x0000007a0500720c */ /* 0x080fe20003fa6270 */
[----:B------:R-:W-:Y:S01]  /*7830*/  VIADD R5, R4, 0x29 ;  /* 0x0000002904057836 */ /* 0x000fe20000000000 */
[----:B------:R-:W-:Y:S01]  /*7840*/  ISETP.GE.AND P4, PT, R13, R122, PT ;  /* 0x0000007a0d00720c */ /* 0x000fe20003f86270 */
[----:B------:R-:W1:Y:S01]  /*7850*/  MUFU.TANH R180, R32 ;  /* 0x0000002000b47308 */ /* 0x000e620000002400 */
[----:B---3--:R-:W-:-:S02]  /*7860*/  FSEL R162, R162, -INF , !P6 ;  /* 0xff800000a2a27808 */ /* 0x008fc40007000000 */
        /* <DEDUP_REMOVED lines=37> */
[----:B------:R-:W-:-:S05]  /*7ac0*/  ISETP.GT.AND P3, PT, R153, R148, PT ;  /* 0x000000949900720c */ /* 0x000fca0003f64270 */
[----:B------:R-:W1:Y:S01]  /*7ad0*/  MUFU.TANH R163, R27 ;  /* 0x0000001b00a37308 */ /* 0x000e620000002400 */
[----:B---3--:R-:W-:Y:S02]  /*7ae0*/  FSEL R114, R114, -INF , !P6 ;  /* 0xff80000072727808 */ /* 0x008fe40007000000 */
[----:B------:R-:W-:-:S05]  /*7af0*/  ISETP.GE.AND P6, PT, R13, R123, PT ;  /* 0x0000007b0d00720c */ /* 0x000fca0003fc6270 */
[----:B------:R-:W3:Y:S01]  /*7b00*/  MUFU.TANH R102, R23 ;  /* 0x0000001700667308 */ /* 0x000ee20000002400 */
[----:B--2---:R-:W-:Y:S01]  /*7b10*/  FSEL R113, R113, -INF , !P4 ;  /* 0xff80000071717808 */ /* 0x004fe20006000000 */
[----:B------:R-:W-:Y:S01]  /*7b20*/  BAR.SYNC.DEFER_BLOCKING 0x0 ;  /* 0x0000000000007b1d */ /* 0x000fe20000010000 */
        /* <DEDUP_REMOVED lines=16> */
[----:B--2---:R-:W-:Y:S02]  /*7c30*/  FSEL R122, R5, -INF , !P6 ;  /* 0xff800000057a7808 */ /* 0x004fe40007000000 */
[----:B-1----:R-:W-:Y:S01]  /*7c40*/  FSEL R111, R111, -INF , !P4 ;  /* 0xff8000006f6f7808 */ /* 0x002fe20006000000 */
[----:B------:R-:W-:Y:S06]  /*7c50*/  @!P3 BRA `(.L_x_6189) ;  /* 0x00000008002cb947 */ /* 0x000fec0003800000 */
[----:B------:R-:W-:Y:S05]  /*7c60*/  @!P0 BRA `(.L_x_6190) ;  /* 0x0000000000f08947 */ /* 0x000fea0003800000 */
[----:B------:R-:W1:Y:S01]  /*7c70*/  LDC R3, c[0x0][0x380] ;  /* 0x0000e000ff037b82 */ /* 0x000e620000000800 */
[----:B------:R-:W-:-:S04]  /*7c80*/  SHF.L.U32 R14, R153, 0x6, RZ ;  /* 0x00000006990e7819 */ /* 0x000fc800000006ff */
[----:B------:R-:W-:Y:S02]  /*7c90*/  IADD3 R18, R14, -0x40, RZ ;  /* 0xffffffc00e127810 */ /* 0x000fe40007ffe0ff */
[----:B-1----:R-:W-:-:S04]  /*7ca0*/  IABS R5, R3 ;  /* 0x0000000300057213 */ /* 0x002fc80000000000 */
[----:B------:R-:W1:Y:S08]  /*7cb0*/  I2F.RP R15, R5 ;  /* 0x00000005000f7306 */ /* 0x000e700000209400 */
[----:B-1----:R-:W1:Y:S02]  /*7cc0*/  MUFU.RCP R16, R15 ;  /* 0x0000000f00107308 */ /* 0x002e640000001000 */
[----:B-1----:R-:W-:Y:S01]  /*7cd0*/  VIADD R16, R16, 0xffffffe ;  /* 0x0ffffffe10107836 */ /* 0x002fe20000000000 */
[----:B------:R-:W-:-:S02]  /*7ce0*/  IABS R15, R18 ;  /* 0x00000012000f7213 */ /* 0x000fc40000000000 */
[----:B------:R-:W-:-:S03]  /*7cf0*/  LOP3.LUT R18, R18, R3, RZ, 0x3c, !PT ;  /* 0x0000000312127212 */ /* 0x000fc600078e3cff */
[----:B------:R-:W1:Y:S02]  /*7d00*/  F2I.FTZ.U32.TRUNC.NTZ R17, R16 ;  /* 0x0000001000117305 */ /* 0x000e64000021f000 */
[----:B-1----:R-:W-:Y:S02]  /*7d10*/  IMAD.MOV R4, RZ, RZ, -R17 ;  /* 0x000000ffff047224 */ /* 0x002fe400078e0a11 */
[----:B------:R-:W-:Y:S02]  /*7d20*/  IMAD.MOV.U32 R16, RZ, RZ, RZ ;  /* 0x000000ffff107224 */ /* 0x000fe400078e00ff */
[----:B------:R-:W-:-:S04]  /*7d30*/  IMAD R4, R4, R5, RZ ;  /* 0x0000000504047224 */ /* 0x000fc800078e02ff */
[----:B------:R-:W-:Y:S01]  /*7d40*/  IMAD.HI.U32 R4, R17, R4, R16 ;  /* 0x0000000411047227 */ /* 0x000fe200078e0010 */
[----:B------:R-:W-:Y:S02]  /*7d50*/  IABS R17, R14 ;  /* 0x0000000e00117213 */ /* 0x000fe40000000000 */
[----:B------:R-:W-:-:S03]  /*7d60*/  LOP3.LUT R14, R14, R3, RZ, 0x3c, !PT ;  /* 0x000000030e0e7212 */ /* 0x000fc600078e3cff */
        /* <DEDUP_REMOVED lines=44> */
.L_x_6190:
[----:B------:R-:W-:-:S04]  /*8030*/  LEA R5, -R116, RZ, 0x6 ;  /* 0x000000ff74057211 */ /* 0x000fc800078e31ff */
[----:B------:R-:W-:-:S07]  /*8040*/  SHF.R.S32.HI R3, RZ, 0x1f, R5 ;  /* 0x0000001fff037819 */ /* 0x000fce0000011405 */
.L_x_6191:
        /* <DEDUP_REMOVED lines=14> */
[----:B------:R-:W-:Y:S01]  /*8130*/  @!P2 LDGSTS.E.BYPASS.LTC128B.128 [R154+0x4000], desc[UR12][R22.64] ;  /* 0x04000000169aafae */ /* 0x000fe2000b901d4c */
        /* <DEDUP_REMOVED lines=8> */
[----:B------:R2:W-:Y:S01]  /*81c0*/  @!P1 LDGSTS.E.BYPASS.LTC128B.128 [R154+0x6000], desc[UR12][R20.64+0x80] ;  /* 0x06000080149a9fae */ /* 0x0005e2000b901d4c */
        /* <DEDUP_REMOVED lines=8> */
[----:B------:R-:W-:-:S02]  /*8250*/  @!P2 LEA R24, P4, R19, R168, 0x1 ;  /* 0x000000a81318a211 */ /* 0x000fc400078808ff */
[-C--:B------:R-:W-:Y:S01]  /*8260*/  @!P1 IADD3 R18, P5, R121, R19.reuse, RZ ;  /* 0x0000001379129210 */ /* 0x080fe20007fbe0ff */
[----:B------:R1:W-:Y:S01]  /*8270*/  @P1 STS.128 [R154+0x6800], RZ ;  /* 0x006800ff9a001388 */ /* 0x0003e20000000c00 */
[--C-:B------:R-:W-:Y:S02]  /*8280*/  @!P2 LEA.HI.X R25, R19, R166, R4.reuse, 0x1, P4 ;  /* 0x000000a61319a211 */ /* 0x100fe400020f0c04 */
[----:B------:R-:W-:Y:S01]  /*8290*/  IADD3 R19, P4, R150, R19, RZ ;  /* 0x0000001396137210 */ /* 0x000fe20007f9e0ff */
        /* <DEDUP_REMOVED lines=9> */
[----:B--2---:R-:W-:Y:S01]  /*8330*/  @!P1 IMAD.X R21, R120, 0x1, R4, P5 ;  /* 0x0000000178159824 */ /* 0x004fe200028e0604 */
[----:B------:R-:W-:-:S02]  /*8340*/  @!P1 LEA R20, P5, R18, UR8, 0x1 ;  /* 0x0000000812149c11 */ /* 0x000fc4000f8a08ff */
[----:B------:R1:W-:Y:S02]  /*8350*/  @P1 STS.128 [R154+0x7000], RZ ;  /* 0x007000ff9a001388 */ /* 0x0003e40000000c00 */
[----:B------:R-:W-:Y:S01]  /*8360*/  @!P1 LEA.HI.X R21, R18, UR9, R21, 0x1, P5 ;  /* 0x0000000912159c11 */ /* 0x000fe2000a8f0c15 */
[----:B---3--:R-:W-:Y:S01]  /*8370*/  IMAD.X R17, R149, 0x1, R4, P4 ;  /* 0x0000000195117824 */ /* 0x008fe200020e0604 */
[----:B------:R-:W-:-:S03]  /*8380*/  @!P2 LEA R22, P4, R19, R168, 0x1 ;  /* 0x000000a81316a211 */ /* 0x000fc600078808ff */
        /* <DEDUP_REMOVED lines=20> */
.L_x_6193:
[----:B------:R-:W-:Y:S05]  /*84d0*/  BSYNC B0 ;  /* 0x0000000000007941 */ /* 0x000fea0003800000 */
.L_x_6192:
[----:B------:R-:W0:Y:S01]  /*84e0*/  LDGDEPBAR ;  /* 0x00000000000079af */ /* 0x000e220000000000 */
[----:B------:R-:W-:-:S04]  /*84f0*/  LEA R168, P1, R5, R168, 0x1 ;  /* 0x000000a805a87211 */ /* 0x000fc800078208ff */
[----:B------:R-:W-:-:S09]  /*8500*/  LEA.HI.X R166, R5, R166, R3, 0x1, P1 ;  /* 0x000000a605a67211 */ /* 0x000fd200008f0c03 */
.L_x_6189:
[----:B------:R-:W-:Y:S01]  /*8510*/  FMNMX.FTZ R3, R2, R12, !PT ;  /* 0x0000000c02037209 */ /* 0x000fe20007810000 */
[----:B------:R-:W-:Y:S01]  /*8520*/  LDSM.16.MT88.4 R32, [R136+0x8000] ;  /* 0x008000008820783b */ /* 0x000fe20000004200 */
[----:B------:R-:W-:Y:S02]  /*8530*/  FMNMX.FTZ R4, R0, R13, !PT ;  /* 0x0000000d00047209 */ /* 0x000fe40007810000 */
[----:B------:R-:W-:Y:S01]  /*8540*/  FMNMX.FTZ R3, R10, R3, !PT ;  /* 0x000000030a037209 */ /* 0x000fe20007810000 */
[----:B-1----:R-:W-:Y:S01]  /*8550*/  LDSM.16.MT88.4 R24, [R137+0x8000] ;  /* 0x008000008918783b */ /* 0x002fe20000004200 */
        /* <DEDUP_REMOVED lines=22> */
[----:B--2---:R-:W-:Y:S02]  /*86c0*/  FMNMX.FTZ R14, R114, R3, !PT ;  /* 0x00000003720e7209 */ /* 0x004fe40007810000 */
        /* <DEDUP_REMOVED lines=69> */
[----:B------:R-:W-:Y:S01]  /*8b20*/  FMUL.FTZ R43, R43, R0 ;  /* 0x000000002b2b7220 */ /* 0x000fe20000410000 */
[-C--:B------:R-:W-:Y:S01]  /*8b30*/  FMUL.FTZ R44, R44, R101.reuse ;  /* 0x000000652c2c7220 */ /* 0x080fe20000410000 */
        /* <DEDUP_REMOVED lines=24> */
[----:B------:R3:W-:Y:S01]  /*8cc0*/  MUFU.EX2 R2, R6 ;  /* 0x0000000600027308 */ /* 0x0007e20000000800 */
[-C--:B------:R-:W-:Y:S01]  /*8cd0*/  FMUL.FTZ R61, R61, R101.reuse ;  /* 0x000000653d3d7220 */ /* 0x080fe20000410000 */
[-C--:B------:R-:W-:Y:S01]  /*8ce0*/  FMUL.FTZ R62, R62, R0.reuse ;  /* 0x000000003e3e7220 */ /* 0x080fe20000410000 */
[-C--:B------:R-:W-:Y:S01]  /*8cf0*/  FMUL.FTZ R63, R63, R0.reuse ;  /* 0x000000003f3f7220 */ /* 0x080fe20000410000 */
[-C--:B------:R-:W-:Y:S01]  /*8d00*/  FMUL.FTZ R64, R64, R101.reuse ;  /* 0x0000006540407220 */ /* 0x080fe20000410000 */
[----:B------:R-:W-:Y:S01]  /*8d10*/  FMUL.FTZ R65, R65, R101 ;  /* 0x0000006541417220 */ /* 0x000fe20000410000 */
        /* <DEDUP_REMOVED lines=11> */
[----:B---3--:R-:W-:Y:S01]  /*8dd0*/  FMUL.FTZ R6, R98, R0 ;  /* 0x0000000062067220 */ /* 0x008fe20000410000 */
[----:B------:R-:W-:Y:S01]  /*8de0*/  F2FP.BF16.F32.PACK_AB R98, R3, R104 ;  /* 0x000000680362723e */ /* 0x000fe200000010ff */
[-C--:B------:R-:W-:Y:S01]  /*8df0*/  FMUL.FTZ R78, R78, R0.reuse ;  /* 0x000000004e4e7220 */ /* 0x080fe20000410000 */
[----:B------:R-:W-:Y:S01]  /*8e00*/  FMUL.FTZ R79, R79, R0 ;  /* 0x000000004f4f7220 */ /* 0x000fe20000410000 */
[----:B------:R-:W-:Y:S01]  /*8e10*/  LDSM.16.MT88.4 R80, [R138+0x8800] ;  /* 0x008800008a50783b */ /* 0x000fe20000004200 */
[-C--:B------:R-:W-:Y:S01]  /*8e20*/  FMUL.FTZ R12, R88, R101.reuse ;  /* 0x00000065580c7220 */ /* 0x080fe20000410000 */
[-C--:B------:R-:W-:Y:S01]  /*8e30*/  FMUL.FTZ R13, R89, R101.reuse ;  /* 0x00000065590d7220 */ /* 0x080fe20000410000 */
[----:B------:R-:W-:Y:S01]  /*8e40*/  MUFU.EX2 R127, R127 ;  /* 0x0000007f007f7308 */ /* 0x000fe20000000800 */
[----:B----4-:R-:W-:Y:S01]  /*8e50*/  F2FP.BF16.F32.PACK_AB R99, R107, R2 ;  /* 0x000000026b63723e */ /* 0x010fe200000010ff */
[-C--:B------:R-:W-:Y:S01]  /*8e60*/  FMUL.FTZ R14, R90, R0.reuse ;  /* 0x000000005a0e7220 */ /* 0x080fe20000410000 */
[-C--:B------:R-:W-:Y:S01]  /*8e70*/  FMUL.FTZ R15, R91, R0.reuse ;  /* 0x000000005b0f7220 */ /* 0x080fe20000410000 */
[-C--:B------:R-:W-:Y:S01]  /*8e80*/  FMUL.FTZ R84, R84, R101.reuse ;  /* 0x0000006554547220 */ /* 0x080fe20000410000 */
[-C--:B------:R-:W-:Y:S01]  /*8e90*/  FMUL.FTZ R85, R85, R101.reuse ;  /* 0x0000006555557220 */ /* 0x080fe20000410000 */
[-C--:B------:R-:W-:Y:S01]  /*8ea0*/  FMUL.FTZ R86, R86, R0.reuse ;  /* 0x0000000056567220 */ /* 0x080fe20000410000 */
[-C--:B------:R-:W-:Y:S01]  /*8eb0*/  FMUL.FTZ R87, R87, R0.reuse ;  /* 0x0000000057577220 */ /* 0x080fe20000410000 */
[C---:B------:R-:W-:Y:S01]  /*8ec0*/  HMMA.16816.F32.BF16 R28, R96.reuse, R32, R28 ;  /* 0x00000020601c723c */ /* 0x040fe2000004181c */
[----:B------:R-:W-:Y:S01]  /*8ed0*/  MUFU.EX2 R124, R124 ;  /* 0x0000007c007c7308 */ /* 0x000fe20000000800 */
[--C-:B------:R-:W-:Y:S01]  /*8ee0*/  FFMA.FTZ R164, R176, UR11, -R117.reuse ;  /* 0x0000000bb0a47c23 */ /* 0x100fe20008010875 */
[--C-:B------:R-:W-:Y:S01]  /*8ef0*/  FFMA.FTZ R175, R178, UR11, -R117.reuse ;  /* 0x0000000bb2af7c23 */ /* 0x100fe20008010875 */
[--C-:B------:R-:W-:Y:S01]  /*8f00*/  FFMA.FTZ R174, R174, UR11, -R117.reuse ;  /* 0x0000000baeae7c23 */ /* 0x100fe20008010875 */
[--C-:B------:R-:W-:Y:S01]  /*8f10*/  FFMA.FTZ R169, R169, UR11, -R112.reuse ;  /* 0x0000000ba9a97c23 */ /* 0x100fe20008010870 */
[C---:B------:R-:W-:Y:S01]  /*8f20*/  HMMA.16816.F32.BF16 R32, R96.reuse, R34, R68 ;  /* 0x000000226020723c */ /* 0x040fe20000041844 */
[----:B------:R-:W1:Y:S01]  /*8f30*/  LDSM.16.MT88.4 R68, [R138+0xa000] ;  /* 0x00a000008a44783b */ /* 0x000e620000004200 */
[--C-:B------:R-:W-:Y:S01]  /*8f40*/  FFMA.FTZ R178, R171, UR11, -R112.reuse ;  /* 0x0000000babb27c23 */ /* 0x100fe20008010870 */
[----:B------:R-:W-:Y:S01]  /*8f50*/  MUFU.EX2 R123, R123 ;  /* 0x0000007b007b7308 */ /* 0x000fe20000000800 */
[--C-:B------:R-:W-:Y:S01]  /*8f60*/  FFMA.FTZ R165, R165, UR11, -R112.reuse ;  /* 0x0000000ba5a57c23 */ /* 0x100fe20008010870 */
[--C-:B------:R-:W-:Y:S01]  /*8f70*/  FFMA.FTZ R176, R163, UR11, -R112.reuse ;  /* 0x0000000ba3b07c23 */ /* 0x100fe20008010870 */
[C---:B--2---:R-:W-:Y:S01]  /*8f80*/  HMMA.16816.F32.BF16 R36, R96.reuse, R72, R36 ;  /* 0x000000486024723c */ /* 0x044fe20000041824 */
[--C-:B------:R-:W-:Y:S01]  /*8f90*/  FFMA.FTZ R114, R114, UR11, -R117.reuse ;  /* 0x0000000b72727c23 */ /* 0x100fe20008010875 */
[--C-:B------:R-:W-:Y:S01]  /*8fa0*/  FFMA.FTZ R119, R119, UR11, -R117.reuse ;  /* 0x0000000b77777c23 */ /* 0x100fe20008010875 */
[--C-:B------:R-:W-:Y:S01]  /*8fb0*/  FFMA.FTZ R115, R115, UR11, -R117.reuse ;  /* 0x0000000b73737c23 */ /* 0x100fe20008010875 */
[----:B------:R-:W-:Y:S01]  /*8fc0*/  FFMA.FTZ R122, R122, UR11, -R117 ;  /* 0x0000000b7a7a7c23 */ /* 0x000fe20008010875 */
[----:B------:R-:W2:Y:S01]  /*8fd0*/  MUFU.EX2 R126, R126 ;  /* 0x0000007e007e7308 */ /* 0x000ea20000000800 */
[C---:B------:R-:W-:Y:S01]  /*8fe0*/  HMMA.16816.F32.BF16 R40, R96.reuse, R74, R40 ;  /* 0x0000004a6028723c */ /* 0x040fe20000041828 */
[----:B------:R-:W3:Y:S01]  /*8ff0*/  LDSM.16.MT88.4 R72, [R137+0xa000] ;  /* 0x00a000008948783b */ /* 0x000ee20000004200 */
[--C-:B------:R-:W-:Y:S01]  /*9000*/  FFMA.FTZ R113, R113, UR11, -R112.reuse ;  /* 0x0000000b71717c23 */ /* 0x100fe20008010870 */
[--C-:B------:R-:W-:Y:S01]  /*9010*/  FFMA.FTZ R180, R111, UR11, -R112.reuse ;  /* 0x0000000b6fb47c23 */ /* 0x100fe20008010870 */
[--C-:B------:R-:W-:Y:S01]  /*9020*/  FFMA.FTZ R102, R102, UR11, -R112.reuse ;  /* 0x0000000b66667c23 */ /* 0x100fe20008010870 */
[----:B------:R-:W-:Y:S01]  /*9030*/  FFMA.FTZ R103, R103, UR11, -R112 ;  /* 0x0000000b67677c23 */ /* 0x000fe20008010870 */
[----:B------:R-:W-:Y:S01]  /*9040*/  HMMA.16816.F32.BF16 R4, R96, R8, R4 ;  /* 0x000000086004723c */ /* 0x000fe20000041804 */
[----:B------:R-:W4:Y:S01]  /*9050*/  MUFU.EX2 R125, R125 ;  /* 0x0000007d007d7308 */ /* 0x000f220000000800 */
[----:B------:R-:W-:Y:S01]  /*9060*/  FFMA.FTZ R167, R167, R101, R100 ;  /* 0x00000065a7a77223 */ /* 0x000fe20000010064 */
[----:B------:R-:W-:-:S03]  /*9070*/  FFMA.FTZ R109, R170, R0, R109 ;  /* 0x00000000aa6d7223 */ /* 0x000fc6000001006d */
[C---:B------:R-:W-:Y:S01]  /*9080*/  HMMA.16816.F32.BF16 R8, R96.reuse, R10, R92 ;  /* 0x0000000a6008723c */ /* 0x040fe2000004185c */
[----:B------:R-:W-:Y:S01]  /*9090*/  LDSM.16.MT88.4 R92, [R140+0x9800] ;  /* 0x009800008c5c783b */ /* 0x000fe20000004200 */
        /* <DEDUP_REMOVED lines=8> */
[----:B------:R-:W-:Y:S01]  /*9120*/  LDSM.16.MT88.4 R76, [R137+0x8800] ;  /* 0x00880000894c783b */ /* 0x000fe20000004200 */
[----:B------:R-:W-:Y:S01]  /*9130*/  FADD.FTZ R3, R3, R104 ;  /* 0x0000006803037221 */ /* 0x000fe20000010000 */
[----:B------:R-:W-:Y:S01]  /*9140*/  FADD.FTZ R107, R107, R2 ;  /* 0x000000026b6b7221 */ /* 0x000fe20000010000 */
[----:B------:R-:W-:Y:S02]  /*9150*/  MOV R2, R106 ;  /* 0x0000006a00027202 */ /* 0x000fe40000000f00 */
[----:B-1----:R-:W-:Y:S01]  /*9160*/  HMMA.16816.F32.BF16 R44, R96, R68, R44 ;  /* 0x00000044602c723c */ /* 0x002fe2000004182c */
[----:B------:R-:W-:Y:S01]  /*9170*/  MUFU.EX2 R174, R174 ;  /* 0x000000ae00ae7308 */ /* 0x000fe20000000800 */
[----:B--2---:R-:W-:-:S04]  /*9180*/  FADD.FTZ R0, R126, R107 ;  /* 0x0000006b7e007221 */ /* 0x004fc80000010000 */
[C---:B------:R-:W-:Y:S01]  /*9190*/  HMMA.16816.F32.BF16 R48, R96.reuse, R70, R48 ;  /* 0x000000466030723c */ /* 0x040fe20000041830 */
[----:B------:R-:W1:Y:S01]  /*91a0*/  LDSM.16.MT88.4 R68, [R136+0xa000] ;  /* 0x00a000008844783b */ /* 0x000e620000004200 */
[----:B----4-:R-:W-:Y:S01]  /*91b0*/  FADD.FTZ R0, R125, R0 ;  /* 0x000000007d007221 */ /* 0x010fe20000010000 */
[----:B------:R-:W-:Y:S03]  /*91c0*/  MUFU.EX2 R177, R177 ;  /* 0x000000b100b17308 */ /* 0x000fe60000000800 */
[C---:B---3--:R-:W-:Y:S05]  /*91d0*/  HMMA.16816.F32.BF16 R52, R96.reuse, R72, R52 ;  /* 0x000000486034723c */ /* 0x048fea0000041834 */
[----:B------:R-:W-:Y:S01]  /*91e0*/  MUFU.EX2 R164, R164 ;  /* 0x000000a400a47308 */ /* 0x000fe20000000800 */
[C---:B------:R-:W-:Y:S01]  /*91f0*/  HMMA.16816.F32.BF16 R56, R96.reuse, R74, R56 ;  /* 0x0000004a6038723c */ /* 0x040fe20000041838 */
[----:B------:R-:W2:Y:S05]  /*9200*/  LDSM.16.MT88.4 R72, [R140+0x8800] ;  /* 0x008800008c48783b */ /* 0x000eaa0000004200 */
[C---:B------:R-:W-:Y:S01]  /*9210*/  HMMA.16816.F32.BF16 R12, R96.reuse, R16, R12 ;  /* 0x00000010600c723c */ /* 0x040fe2000004180c */
[----:B------:R-:W-:Y:S05]  /*9220*/  MUFU.EX2 R175, R175 ;  /* 0x000000af00af7308 */ /* 0x000fea0000000800 */
[C---:B------:R-:W-:Y:S01]  /*9230*/  HMMA.16816.F32.BF16 R16, R96.reuse, R18, R84 ;  /* 0x000000126010723c */ /* 0x040fe20000041854 */
[----:B------:R-:W-:Y:S02]  /*9240*/  LDSM.16.MT88.4 R84, [R138+0x9800] ;  /* 0x009800008a54783b */ /* 0x000fe40000004200 */
[----:B------:R-:W-:Y:S08]  /*9250*/  MUFU.EX2 R169, R169 ;  /* 0x000000a900a97308 */ /* 0x000ff00000000800 */
[----:B------:R-:W-:Y:S01]  /*9260*/  MUFU.EX2 R178, R178 ;  /* 0x000000b200b27308 */ /* 0x000fe20000000800 */
[C---:B-1----:R-:W-:Y:S07]  /*9270*/  HMMA.16816.F32.BF16 R60, R96.reuse, R68, R60 ;  /* 0x00000044603c723c */ /* 0x042fee000004183c */
[----:B------:R-:W-:Y:S01]  /*9280*/  MUFU.EX2 R165, R165 ;  /* 0x000000a500a57308 */ /* 0x000fe20000000800 */
[----:B------:R-:W-:Y:S01]  /*9290*/  HMMA.16816.F32.BF16 R64, R96, R70, R64 ;  /* 0x000000466040723c */ /* 0x000fe20000041840 */
[----:B------:R-:W-:Y:S01]  /*92a0*/  F2FP.BF16.F32.PACK_AB R68, R127, R162 ;  /* 0x000000a27f44723e */ /* 0x000fe200000010ff */
[----:B------:R-:W-:Y:S01]  /*92b0*/  FADD.FTZ R162, R162, R3 ;  /* 0x00000003a2a27221 */ /* 0x000fe20000010000 */
[----:B------:R-:W-:-:S04]  /*92c0*/  F2FP.BF16.F32.PACK_AB R69, R125, R126 ;  /* 0x0000007e7d45723e */ /* 0x000fc800000010ff */
[----:B------:R-:W-:Y:S01]  /*92d0*/  MUFU.EX2 R176, R176 ;  /* 0x000000b000b07308 */ /* 0x000fe20000000800 */
[----:B------:R-:W-:Y:S01]  /*92e0*/  FADD.FTZ R127, R127, R162 ;  /* 0x000000a27f7f7221 */ /* 0x000fe20000010000 */
[----:B------:R-:W-:Y:S02]  /*92f0*/  F2FP.BF16.F32.PACK_AB R70, R123, R124 ;  /* 0x0000007c7b46723e */ /* 0x000fe400000010ff */
[----:B-----5:R-:W-:Y:S01]  /*9300*/  F2FP.BF16.F32.PACK_AB R71, R120, R121 ;  /* 0x000000797847723e */ /* 0x020fe200000010ff */
[----:B------:R-:W-:Y:S01]  /*9310*/  FADD.FTZ R124, R124, R127 ;  /* 0x0000007f7c7c7221 */ /* 0x000fe20000010000 */
[----:B------:R-:W-:Y:S02]  /*9320*/  FADD.FTZ R121, R121, R0 ;  /* 0x0000000079797221 */ /* 0x000fe40000010000 */
[----:B------:R-:W-:Y:S01]  /*9330*/  MUFU.EX2 R114, R114 ;  /* 0x0000007200727308 */ /* 0x000fe20000000800 */
[----:B------:R-:W-:Y:S01]  /*9340*/  MOV R0, R105 ;  /* 0x0000006900007202 */ /* 0x000fe20000000f00 */
[----:B------:R-:W-:Y:S01]  /*9350*/  FADD.FTZ R123, R123, R124 ;  /* 0x0000007c7b7b7221 */ /* 0x000fe20000010000 */
[----:B------:R-:W-:Y:S01]  /*9360*/  FADD.FTZ R120, R120, R121 ;  /* 0x0000007978787221 */ /* 0x000fe20000010000 */
[C---:B--2---:R-:W-:Y:S04]  /*9370*/  HMMA.16816.F32.BF16 R4, R68.reuse, R72, R4 ;  /* 0x000000484404723c */ /* 0x044fe80000041804 */
[----:B------:R-:W1:Y:S02]  /*9380*/  MUFU.EX2 R119, R119 ;  /* 0x0000007700777308 */ /* 0x000e640000000800 */
[C---:B------:R-:W-:Y:S01]  /*9390*/  HMMA.16816.F32.BF16 R8, R68.reuse, R74, R8 ;  /* 0x0000004a4408723c */ /* 0x040fe20000041808 */
[----:B------:R-:W2:Y:S05]  /*93a0*/  LDSM.16.MT88.4 R72, [R136+0x8800] ;  /* 0x008800008848783b */ /* 0x000eaa0000004200 */
[C---:B------:R-:W-:Y:S01]  /*93b0*/  HMMA.16816.F32.BF16 R12, R68.reuse, R80, R12 ;  /* 0x00000050440c723c */ /* 0x040fe2000004180c */
[----:B------:R-:W-:Y:S05]  /*93c0*/  MUFU.EX2 R115, R115 ;  /* 0x0000007300737308 */ /* 0x000fea0000000800 */
[----:B------:R-:W-:Y:S01]  /*93d0*/  HMMA.16816.F32.BF16 R16, R68, R82, R16 ;  /* 0x000000524410723c */ /* 0x000fe20000041810 */
[----:B------:R-:W3:Y:S02]  /*93e0*/  LDSM.16.MT88.4 R80, [R140+0xa800] ;  /* 0x00a800008c50783b */ /* 0x000ee40000004200 */
[----:B------:R-:W-:Y:S01]  /*93f0*/  MUFU.EX2 R122, R122 ;  /* 0x0000007a007a7308 */ /* 0x000fe20000000800 */
[----:B-1----:R-:W-:-:S02]  /*9400*/  F2FP.BF16.F32.PACK_AB R100, R119, R114 ;  /* 0x000000727764723e */ /* 0x002fc400000010ff */
[C---:B------:R-:W-:Y:S05]  /*9410*/  HMMA.16816.F32.BF16 R20, R68.reuse, R76, R20 ;  /* 0x0000004c4414723c */ /* 0x040fea0000041814 */
[----:B------:R-:W-:Y:S01]  /*9420*/  MUFU.EX2 R113, R113 ;  /* 0x0000007100717308 */ /* 0x000fe20000000800 */
[C---:B------:R-:W-:Y:S01]  /*9430*/  HMMA.16816.F32.BF16 R24, R68.reuse, R78, R24 ;  /* 0x0000004e4418723c */ /* 0x040fe20000041818 */
[----:B------:R-:W1:Y:S06]  /*9440*/  LDSM.16.MT88.4 R76, [R138+0xa800] ;  /* 0x00a800008a4c783b */ /* 0x000e6c0000004200 */
[----:B------:R-:W4:Y:S08]  /*9450*/  MUFU.EX2 R112, R102 ;  /* 0x0000006600707308 */ /* 0x000f300000000800 */
[----:B------:R-:W-:Y:S01]  /*9460*/  MUFU.EX2 R111, R103 ;  /* 0x00000067006f7308 */ /* 0x000fe20000000800 */
[C---:B--2---:R-:W-:Y:S06]  /*9470*/  HMMA.16816.F32.BF16 R28, R68.reuse, R72, R28 ;  /* 0x00000048441c723c */ /* 0x044fec000004181c */
[----:B------:R-:W-:Y:S01]  /*9480*/  HMMA.16816.F32.BF16 R32, R68, R74, R32 ;  /* 0x0000004a4420723c */ /* 0x000fe20000041820 */
[----:B------:R-:W2:Y:S01]  /*9490*/  LDSM.16.MT88.4 R72, [R137+0xa800] ;  /* 0x00a800008948783b */ /* 0x000ea20000004200 */
[----:B------:R-:W5:Y:S01]  /*94a0*/  MUFU.EX2 R180, R180 ;  /* 0x000000b400b47308 */ /* 0x000f620000000800 */
[----:B----4-:R-:W-:-:S02]  /*94b0*/  F2FP.BF16.F32.PACK_AB R101, R112, R113 ;  /* 0x000000717065723e */ /* 0x010fc400000010ff */
[----:B------:R-:W-:Y:S01]  /*94c0*/  F2FP.BF16.F32.PACK_AB R102, R122, R115 ;  /* 0x000000737a66723e */ /* 0x000fe200000010ff */
[C---:B---3--:R-:W-:Y:S06]  /*94d0*/  HMMA.16816.F32.BF16 R36, R68.reuse, R80, R36 ;  /* 0x000000504424723c */ /* 0x048fec0000041824 */
[C---:B------:R-:W-:Y:S01]  /*94e0*/  HMMA.16816.F32.BF16 R40, R68.reuse, R82, R40 ;  /* 0x000000524428723c */ /* 0x040fe20000041828 */
[----:B------:R-:W3:Y:S05]  /*94f0*/  LDSM.16.MT88.4 R80, [R136+0xa800] ;  /* 0x00a800008850783b */ /* 0x000eea0000004200 */
[----:B-1----:R-:W-:Y:S01]  /*9500*/  HMMA.16816.F32.BF16 R44, R68, R76, R44 ;  /* 0x0000004c442c723c */ /* 0x002fe2000004182c */
[----:B-----5:R-:W-:-:S05]  /*9510*/  F2FP.BF16.F32.PACK_AB R103, R180, R111 ;  /* 0x0000006fb467723e */ /* 0x020fca00000010ff */
[C---:B------:R-:W-:Y:S01]  /*9520*/  HMMA.16816.F32.BF16 R48, R68.reuse, R78, R48 ;  /* 0x0000004e4430723c */ /* 0x040fe20000041830 */
[----:B------:R-:W1:Y:S05]  /*9530*/  LDSM.16.MT88.4 R76, [R140+0x9000] ;  /* 0x009000008c4c783b */ /* 0x000e6a0000004200 */
[C---:B--2---:R-:W-:Y:S06]  /*9540*/  HMMA.16816.F32.BF16 R52, R68.reuse, R72, R52 ;  /* 0x000000484434723c */ /* 0x044fec0000041834 */
[C---:B------:R-:W-:Y:S01]  /*9550*/  HMMA.16816.F32.BF16 R56, R68.reuse, R74, R56 ;  /* 0x0000004a4438723c */ /* 0x040fe20000041838 */
[----:B------:R-:W2:Y:S05]  /*9560*/  LDSM.16.MT88.4 R72, [R138+0x9000] ;  /* 0x009000008a48783b */ /* 0x000eaa0000004200 */
        /* <DEDUP_REMOVED lines=9> */
[----:B------:R-:W-:Y:S01]  /*9600*/  F2FP.BF16.F32.PACK_AB R71, R176, R165 ;  /* 0x000000a5b047723e */ /* 0x000fe200000010ff */
[----:B------:R-:W-:-:S02]  /*9610*/  FADD.FTZ R178, R178, R169 ;  /* 0x000000a9b2b27221 */ /* 0x000fc40000010000 */
[----:B------:R-:W-:Y:S02]  /*9620*/  FADD.FTZ R164, R164, R177 ;  /* 0x000000b1a4a47221 */ /* 0x000fe40000010000 */
[----:B------:R-:W-:Y:S02]  /*9630*/  FADD.FTZ R165, R165, R178 ;  /* 0x000000b2a5a57221 */ /* 0x000fe40000010000 */
        /* <DEDUP_REMOVED lines=9> */
[----:B------:R-:W-:Y:S01]  /*96d0*/  FADD.FTZ R112, R112, R113 ;  /* 0x0000007170707221 */ /* 0x000fe20000010000 */
[----:B------:R-:W-:-:S03]  /*96e0*/  FADD.FTZ R115, R115, R114 ;  /* 0x0000007273737221 */ /* 0x000fc60000010000 */
[----:B------:R-:W-:Y:S01]  /*96f0*/  FADD.FTZ R111, R111, R112 ;  /* 0x000000706f6f7221 */ /* 0x000fe20000010000 */
[----:B------:R-:W-:Y:S01]  /*9700*/  HMMA.16816.F32.BF16 R16, R68, R74, R16 ;  /* 0x0000004a4410723c */ /* 0x000fe20000041810 */
[----:B------:R-:W2:Y:S01]  /*9710*/  LDSM.16.MT88.4 R72, [R140+0xb000] ;  /* 0x00b000008c48783b */ /* 0x000ea20000004200 */
[----:B------:R-:W-:Y:S01]  /*9720*/  FADD.FTZ R167, R122, R115 ;  /* 0x000000737aa77221 */ /* 0x000fe20000010000 */
[----:B------:R-:W-:-:S03]  /*9730*/  FADD.FTZ R170, R180, R111 ;  /* 0x0000006fb4aa7221 */ /* 0x000fc60000010000 */
[C---:B---3--:R-:W-:Y:S06]  /*9740*/  HMMA.16816.F32.BF16 R20, R68.reuse, R80, R20 ;  /* 0x000000504414723c */ /* 0x048fec0000041814 */
[----:B------:R-:W-:Y:S01]  /*9750*/  HMMA.16816.F32.BF16 R24, R68, R82, R24 ;  /* 0x000000524418723c */ /* 0x000fe20000041818 */
[----:B------:R-:W3:Y:S05]  /*9760*/  LDSM.16.MT88.4 R80, [R137+0xb000] ;  /* 0x00b000008950783b */ /* 0x000eea0000004200 */
[C---:B------:R-:W-:Y:S01]  /*9770*/  HMMA.16816.F32.BF16 R96, R100.reuse, R92, R4 ;  /* 0x0000005c6460723c */ /* 0x040fe20000041804 */
[----:B------:R-:W4:Y:S05]  /*9780*/  LDSM.16.MT88.4 R4, [R140+0xb800] ;  /* 0x00b800008c04783b */ /* 0x000f2a0000004200 */
[----:B------:R-:W-:Y:S01]  /*9790*/  HMMA.16816.F32.BF16 R92, R100, R94, R8 ;  /* 0x0000005e645c723c */ /* 0x000fe20000041808 */
[----:B------:R-:W-:Y:S05]  /*97a0*/  LDSM.16.MT88.4 R8, [R137+0xb800] ;  /* 0x00b800008908783b */ /* 0x000fea0000004200 */
[C---:B-1----:R-:W-:Y:S06]  /*97b0*/  HMMA.16816.F32.BF16 R28, R68.reuse, R76, R28 ;  /* 0x0000004c441c723c */ /* 0x042fec000004181c */
[C---:B------:R-:W-:Y:S01]  /*97c0*/  HMMA.16816.F32.BF16 R32, R68.reuse, R78, R32 ;  /* 0x0000004e4420723c */ /* 0x040fe20000041820 */
[----:B------:R-:W1:Y:S05]  /*97d0*/  LDSM.16.MT88.4 R76, [R138+0xb000] ;  /* 0x00b000008a4c783b */ /* 0x000e6a0000004200 */
[C---:B--2---:R-:W-:Y:S06]  /*97e0*/  HMMA.16816.F32.BF16 R36, R68.reuse, R72, R36 ;  /* 0x000000484424723c */ /* 0x044fec0000041824 */
[C---:B------:R-:W-:Y:S01]  /*97f0*/  HMMA.16816.F32.BF16 R40, R68.reuse, R74, R40 ;  /* 0x0000004a4428723c */ /* 0x040fe20000041828 */
[----:B------:R-:W2:Y:S05]  /*9800*/  LDSM.16.MT88.4 R72, [R136+0xb000] ;  /* 0x00b000008848783b */ /* 0x000eaa0000004200 */
[C---:B---3--:R-:W-:Y:S06]  /*9810*/  HMMA.16816.F32.BF16 R52, R68.reuse, R80, R52 ;  /* 0x000000504434723c */ /* 0x048fec0000041834 */
[----:B------:R-:W-:Y:S06]  /*9820*/  HMMA.16816.F32.BF16 R56, R68, R82, R56 ;  /* 0x000000524438723c */ /* 0x000fec0000041838 */
[C---:B------:R-:W-:Y:S01]  /*9830*/  HMMA.16816.F32.BF16 R88, R100.reuse, R84, R12 ;  /* 0x000000546458723c */ /* 0x040fe2000004180c */
[----:B------:R-:W3:Y:S05]  /*9840*/  LDSM.16.MT88.4 R12, [R138+0xb800] ;  /* 0x00b800008a0c783b */ /* 0x000eea0000004200 */
[----:B----4-:R-:W-:Y:S06]  /*9850*/  HMMA.16816.F32.BF16 R36, R100, R4, R36 ;  /* 0x000000046424723c */ /* 0x010fec0000041824 */
[C---:B-1----:R-:W-:Y:S06]  /*9860*/  HMMA.16816.F32.BF16 R44, R68.reuse, R76, R44 ;  /* 0x0000004c442c723c */ /* 0x042fec000004182c */
[C---:B------:R-:W-:Y:S01]  /*9870*/  HMMA.16816.F32.BF16 R48, R68.reuse, R78, R48 ;  /* 0x0000004e4430723c */ /* 0x040fe20000041830 */
[----:B------:R-:W1:Y:S05]  /*9880*/  LDSM.16.MT88.4 R76, [R137+0x9800] ;  /* 0x00980000894c783b */ /* 0x000e6a0000004200 */
[C---:B--2---:R-:W-:Y:S06]  /*9890*/  HMMA.16816.F32.BF16 R60, R68.reuse, R72, R60 ;  /* 0x00000048443c723c */ /* 0x044fec000004183c */
[----:B------:R-:W-:Y:S01]  /*98a0*/  HMMA.16816.F32.BF16 R64, R68, R74, R64 ;  /* 0x0000004a4440723c */ /* 0x000fe20000041840 */
[----:B------:R-:W2:Y:S05]  /*98b0*/  LDSM.16.MT88.4 R68, [R136+0x9800] ;  /* 0x009800008844783b */ /* 0x000eaa0000004200 */
[C---:B------:R-:W-:Y:S01]  /*98c0*/  HMMA.16816.F32.BF16 R40, R100.reuse, R6, R40 ;  /* 0x000000066428723c */ /* 0x040fe20000041828 */
[----:B------:R-:W4:Y:S05]  /*98d0*/  LDSM.16.MT88.4 R4, [R136+0xb800] ;  /* 0x00b800008804783b */ /* 0x000f2a0000004200 */
[C---:B------:R-:W-:Y:S06]  /*98e0*/  HMMA.16816.F32.BF16 R84, R100.reuse, R86, R16 ;  /* 0x000000566454723c */ /* 0x040fec0000041810 */
[C---:B---3--:R-:W-:Y:S06]  /*98f0*/  HMMA.16816.F32.BF16 R44, R100.reuse, R12, R44 ;  /* 0x0000000c642c723c */ /* 0x048fec000004182c */
[C---:B------:R-:W-:Y:S06]  /*9900*/  HMMA.16816.F32.BF16 R48, R100.reuse, R14, R48 ;  /* 0x0000000e6430723c */ /* 0x040fec0000041830 */
[C---:B-1----:R-:W-:Y:S06]  /*9910*/  HMMA.16816.F32.BF16 R80, R100.reuse, R76, R20 ;  /* 0x0000004c6450723c */ /* 0x042fec0000041814 */
[C---:B------:R-:W-:Y:S06]  /*9920*/  HMMA.16816.F32.BF16 R76, R100.reuse, R78, R24 ;  /* 0x0000004e644c723c */ /* 0x040fec0000041818 */
[C---:B--2---:R-:W-:Y:S06]  /*9930*/  HMMA.16816.F32.BF16 R72, R100.reuse, R68, R28 ;  /* 0x000000446448723c */ /* 0x044fec000004181c */
[C---:B------:R-:W-:Y:S06]  /*9940*/  HMMA.16816.F32.BF16 R68, R100.reuse, R70, R32 ;  /* 0x000000466444723c */ /* 0x040fec0000041820 */
[C---:B------:R-:W-:Y:S06]  /*9950*/  HMMA.16816.F32.BF16 R52, R100.reuse, R8, R52 ;  /* 0x000000086434723c */ /* 0x040fec0000041834 */
[C---:B------:R-:W-:Y:S06]  /*9960*/  HMMA.16816.F32.BF16 R56, R100.reuse, R10, R56 ;  /* 0x0000000a6438723c */ /* 0x040fec0000041838 */
[C---:B----4-:R-:W-:Y:S06]  /*9970*/  HMMA.16816.F32.BF16 R60, R100.reuse, R4, R60 ;  /* 0x00000004643c723c */ /* 0x050fec000004183c */
[----:B------:R-:W-:-:S15]  /*9980*/  HMMA.16816.F32.BF16 R64, R100, R6, R64 ;  /* 0x000000066440723c */ /* 0x000fde0000041840 */
[----:B------:R-:W-:-:S09]  /*9990*/  NOP ;  /* 0x0000000000007918 */ /* 0x000fd20000000000 */
.L_x_6186:
        /* <DEDUP_REMOVED lines=10> */
.L_x_6198:
        /* <DEDUP_REMOVED lines=69> */
.L_x_6195:
[----:B------:R-:W-:Y:S01]  /*9e90*/  LEA R174, P2, R8, R172, 0x1 ;  /* 0x000000ac08ae7211 */ /* 0x000fe200078408ff */
[----:B------:R-:W-:Y:S01]  /*9ea0*/  @P4 STS.128 [R154+0x8000], RZ ;  /* 0x008000ff9a004388 */ /* 0x000fe20000000c00 */
[----:B------:R-:W-:Y:S02]  /*9eb0*/  IADD3 R101, P1, R152, R8, RZ ;  /* 0x0000000898657210 */ /* 0x000fe40007f3e0ff */
        /* <DEDUP_REMOVED lines=43> */
[----:B------:R-:W-:Y:S01]  /*a170*/  @P3 STS.128 [R154+0xb000], RZ ;  /* 0x00b000ff9a003388 */ /* 0x000fe20000000c00 */
[----:B------:R-:W-:Y:S02]  /*a180*/  MOV R172, R174 ;  /* 0x000000ae00ac7202 */ /* 0x000fe40000000f00 */
[----:B------:R-:W-:Y:S02]  /*a190*/  MOV R173, R175 ;  /* 0x000000af00ad7202 */ /* 0x000fe40000000f00 */
        /* <DEDUP_REMOVED lines=15> */
[----:B------:R-:W5:Y:S05]  /*a290*/  LDSM.16.M88.4 R108, [R145+0x4000] ;  /* 0x00400000916c783b */ /* 0x000f6a0000000200 */
[----:B------:R-:W1:Y:S05]  /*a2a0*/  LDSM.16.M88.4 R112, [R145+0x4800] ;  /* 0x004800009170783b */ /* 0x000e6a0000000200 */
[----:B------:R-:W2:Y:S05]  /*a2b0*/  LDSM.16.M88.4 R116, [R145+0x5000] ;  /* 0x005000009174783b */ /* 0x000eaa0000000200 */
[----:B------:R-:W0:Y:S05]  /*a2c0*/  LDGDEPBAR ;  /* 0x00000000000079af */ /* 0x000e2a0000000000 */
[----:B------:R-:W3:Y:S05]  /*a2d0*/  LDSM.16.M88.4 R120, [R145+0x5800] ;  /* 0x005800009178783b */ /* 0x000eea0000000200 */
[----:B------:R-:W-:Y:S01]  /*a2e0*/  LDSM.16.M88.4 R124, [R134] ;  /* 0x00000000867c783b */ /* 0x000fe20000000200 */
[C---:B-----5:R-:W-:Y:S06]  /*a2f0*/  HMMA.16816.F32.BF16 R4, R104.reuse, R108, RZ ;  /* 0x0000006c6804723c */ /* 0x060fec00000418ff */
[C---:B------:R-:W-:Y:S01]  /*a300*/  HMMA.16816.F32.BF16 R8, R104.reuse, R110, RZ ;  /* 0x0000006e6808723c */ /* 0x040fe200000418ff */
[----:B------:R-:W-:Y:S05]  /*a310*/  LDSM.16.M88.4 R108, [R144] ;  /* 0x00000000906c783b */ /* 0x000fea0000000200 */
[C---:B-1----:R-:W-:Y:S06]  /*a320*/  HMMA.16816.F32.BF16 R12, R104.reuse, R112, RZ ;  /* 0x00000070680c723c */ /* 0x042fec00000418ff */
[C---:B------:R-:W-:Y:S01]  /*a330*/  HMMA.16816.F32.BF16 R16, R104.reuse, R114, RZ ;  /* 0x000000726810723c */ /* 0x040fe200000418ff */
[----:B------:R-:W1:Y:S05]  /*a340*/  LDSM.16.M88.4 R112, [R143] ;  /* 0x000000008f70783b */ /* 0x000e6a0000000200 */
[C---:B--2---:R-:W-:Y:S06]  /*a350*/  HMMA.16816.F32.BF16 R20, R104.reuse, R116, RZ ;  /* 0x000000746814723c */ /* 0x044fec00000418ff */
[C---:B------:R-:W-:Y:S01]  /*a360*/  HMMA.16816.F32.BF16 R24, R104.reuse, R118, RZ ;  /* 0x000000766818723c */ /* 0x040fe200000418ff */
[----:B------:R-:W2:Y:S05]  /*a370*/  LDSM.16.M88.4 R116, [R135] ;  /* 0x000000008774783b */ /* 0x000eaa0000000200 */
[C---:B---3--:R-:W-:Y:S06]  /*a380*/  HMMA.16816.F32.BF16 R28, R104.reuse, R120, RZ ;  /* 0x00000078681c723c */ /* 0x048fec00000418ff */
[----:B------:R-:W-:Y:S01]  /*a390*/  HMMA.16816.F32.BF16 R32, R104, R122, RZ ;  /* 0x0000007a6820723c */ /* 0x000fe200000418ff */
[----:B------:R-:W3:Y:S05]  /*a3a0*/  LDSM.16.M88.4 R104, [R133] ;  /* 0x000000008568783b */ /* 0x000eea0000000200 */
        /* <DEDUP_REMOVED lines=151> */
[----:B----4-:R4:W1:Y:S01]  /*ad20*/  MUFU.TANH R101, R35 ;  /* 0x0000002300657308 */ /* 0x0108620000002400 */
[----:B--23--:R-:W-:Y:S05]  /*ad30*/  @!P1 BRA `(.L_x_6196) ;  /* 0x0000000400fc9947 */ /* 0x00cfea0003800000 */
[----:B------:R-:W-:Y:S02]  /*ad40*/  MOV R8, R163 ;  /* 0x000000a300087202 */ /* 0x000fe40000000f00 */
[----:B------:R-:W-:Y:S01]  /*ad50*/  MOV R7, R162 ;  /* 0x000000a200077202 */ /* 0x000fe20000000f00 */
[----:B------:R-:W-:Y:S06]  /*ad60*/  @!P0 BRA `(.L_x_6197) ;  /* 0x0000000000f48947 */ /* 0x000fec0003800000 */
[----:B------:R-:W2:Y:S01]  /*ad70*/  LDC R0, c[0x0][0x380] ;  /* 0x0000e000ff007b82 */ /* 0x000ea20000000800 */
[----:B------:R-:W-:Y:S04]  /*ad80*/  SHF.L.U32 R5, R153, 0x6, RZ ;  /* 0x0000000699057819 */ /* 0x000fe800000006ff */
[----:B------:R-:W-:Y:S01]  /*ad90*/  IABS R6, R5 ;  /* 0x0000000500067213 */ /* 0x000fe20000000000 */
[C---:B------:R-:W-:Y:S01]  /*ada0*/  VIADD R11, R5.reuse, 0xffffffc0 ;  /* 0xffffffc0050b7836 */ /* 0x040fe20000000000 */
[-C--:B--2---:R-:W-:Y:S02]  /*adb0*/  IABS R2, R0.reuse ;  /* 0x0000000000027213 */ /* 0x084fe40000000000 */
[-C--:B------:R-:W-:Y:S02]  /*adc0*/  LOP3.LUT R5, R5, R0.reuse, RZ, 0x3c, !PT ;  /* 0x0000000005057212 */ /* 0x080fe400078e3cff */
[----:B------:R-:W2:Y:S10]  /*add0*/  I2F.RP R10, R2 ;  /* 0x00000002000a7306 */ /* 0x000eb40000209400 */
[----:B--2---:R-:W2:Y:S02]  /*ade0*/  MUFU.RCP R4, R10 ;  /* 0x0000000a00047308 */ /* 0x004ea40000001000 */
[----:B--2---:R-:W-:Y:S01]  /*adf0*/  VIADD R8, R4, 0xffffffe ;  /* 0x0ffffffe04087836 */ /* 0x004fe20000000000 */
[----:B------:R-:W-:Y:S02]  /*ae00*/  IABS R4, R11 ;  /* 0x0000000b00047213 */ /* 0x000fe40000000000 */
[----:B------:R-:W-:Y:S05]  /*ae10*/  LOP3.LUT R11, R11, R0, RZ, 0x3c, !PT ;  /* 0x000000000b0b7212 */ /* 0x000fea00078e3cff */
[----:B------:R-:W2:Y:S02]  /*ae20*/  F2I.FTZ.U32.TRUNC.NTZ R9, R8 ;  /* 0x0000000800097305 */ /* 0x000ea4000021f000 */
        /* <DEDUP_REMOVED lines=20> */
[----:B------:R-:W2:Y:S01]  /*af70*/  LDC.64 R6, c[0x0][0x248] ;  /* 0x00009200ff067b82 */ /* 0x000ea20000000a00 */
        /* <DEDUP_REMOVED lines=14> */
[----:B------:R-:W5:Y:S01]  /*b060*/  LDC.64 R4, c[0x0][0x230] ;  /* 0x00008c00ff047b82 */ /* 0x000f620000000a00 */
[----:B------:R-:W-:Y:S02]  /*b070*/  IMAD R11, R11, R0, -0x40 ;  /* 0xffffffc00b0b7424 */ /* 0x000fe400078e0200 */
[----:B------:R-:W3:Y:S03]  /*b080*/  LDG.E R9, desc[UR12][R14.64] ;  /* 0x0000000c0e097981 */ /* 0x000ee6000c1e1900 */
[----:B------:R-:W-:Y:S05]  /*b090*/  SHF.R.S32.HI R13, RZ, 0x1f, R11 ;  /* 0x0000001fff0d7819 */ /* 0x000fea000001140b */
[----:B--2---:R-:W-:Y:S04]  /*b0a0*/  IMAD R0, R13, R6, RZ ;  /* 0x000000060d007224 */ /* 0x004fe800078e02ff */
[----:B------:R-:W-:Y:S01]  /*b0b0*/  IMAD R0, R11, R7, R0 ;  /* 0x000000070b007224 */ /* 0x000fe200078e0200 */
[----:B---3--:R-:W-:Y:S01]  /*b0c0*/  IADD3 R2, -R9, R2, RZ ;  /* 0x0000000209027210 */ /* 0x008fe20007ffe1ff */
[----:B------:R-:W-:Y:S03]  /*b0d0*/  IMAD.WIDE.U32 R8, R11, R6, RZ ;  /* 0x000000060b087225 */ /* 0x000fe600078e00ff */
[----:B------:R-:W-:Y:S01]  /*b0e0*/  SHF.R.S32.HI R7, RZ, 0x1f, R2 ;  /* 0x0000001fff077819 */ /* 0x000fe20000011402 */
[----:B------:R-:W-:Y:S04]  /*b0f0*/  IMAD.IADD R9, R9, 0x1, R0 ;  /* 0x0000000109097824 */ /* 0x000fe800078e0200 */
[-C--:B-----5:R-:W-:Y:S02]  /*b100*/  IMAD R7, R7, R4.reuse, RZ ;  /* 0x0000000407077224 */ /* 0x0a0fe400078e02ff */
[C---:B------:R-:W-:Y:S04]  /*b110*/  IMAD.WIDE.U32 R8, R2.reuse, R4, R8 ;  /* 0x0000000402087225 */ /* 0x040fe800078e0008 */
[----:B------:R-:W-:Y:S05]  /*b120*/  IMAD R7, R2, R5, R7 ;  /* 0x0000000502077224 */ /* 0x000fea00078e0207 */
[----:B------:R-:W-:Y:S07]  /*b130*/  IADD3 R7, R9, R7, RZ ;  /* 0x0000000709077210 */ /* 0x000fee0007ffe0ff */
.L_x_6197:
        /* <DEDUP_REMOVED lines=63> */
.L_x_6196:
        /* <DEDUP_REMOVED lines=11> */
[----:B----4-:R-:W-:Y:S01]  /*b5e0*/  LDSM.16.MT88.4 R32, [R137+0x8000] ;  /* 0x008000008920783b */ /* 0x010fe20000004200 */
        /* <DEDUP_REMOVED lines=77> */
[----:B------:R-:W2:Y:S01]  /*bac0*/  LDSM.16.MT88.4 R88, [R136+0x8000] ;  /* 0x008000008858783b */ /* 0x000ea20000004200 */
[C---:B------:R-:W-:Y:S01]  /*bad0*/  FMUL.FTZ R21, R100.reuse, R81 ;  /* 0x0000005164157220 */ /* 0x040fe20000410000 */
[C---:B------:R-:W-:Y:S01]  /*bae0*/  FMUL.FTZ R28, R100.reuse, R72 ;  /* 0x00000048641c7220 */ /* 0x040fe20000410000 */
[C---:B------:R-:W-:Y:S01]  /*baf0*/  FMUL.FTZ R29, R100.reuse, R73 ;  /* 0x00000049641d7220 */ /* 0x040fe20000410000 */
[C---:B------:R-:W-:Y:S01]  /*bb00*/  FMUL.FTZ R36, R100.reuse, R36 ;  /* 0x0000002464247220 */ /* 0x040fe20000410000 */
[C---:B------:R-:W-:Y:S01]  /*bb10*/  FMUL.FTZ R37, R100.reuse, R37 ;  /* 0x0000002564257220 */ /* 0x040fe20000410000 */
[----:B------:R-:W-:Y:S03]  /*bb20*/  FMUL.FTZ R38, R3, R38 ;  /* 0x0000002603267220 */ /* 0x000fe60000410000 */
[----:B------:R-:W3:Y:S01]  /*bb30*/  MUFU.EX2 R112, R112 ;  /* 0x0000007000707308 */ /* 0x000ee20000000800 */
[----:B-1----:R-:W-:Y:S01]  /*bb40*/  F2FP.BF16.F32.PACK_AB R96, R113, R105 ;  /* 0x000000697160723e */ /* 0x002fe200000010ff */
[----:B------:R-:W1:Y:S01]  /*bb50*/  LDSM.16.MT88.4 R80, [R140+0xa000] ;  /* 0x00a000008c50783b */ /* 0x000e620000004200 */
[C---:B------:R-:W-:Y:S01]  /*bb60*/  FMUL.FTZ R39, R3.reuse, R39 ;  /* 0x0000002703277220 */ /* 0x040fe20000410000 */
[C---:B------:R-:W-:Y:S01]  /*bb70*/  FMUL.FTZ R40, R100.reuse, R40 ;  /* 0x0000002864287220 */ /* 0x040fe20000410000 */
[C---:B------:R-:W-:Y:S01]  /*bb80*/  FMUL.FTZ R41, R100.reuse, R41 ;  /* 0x0000002964297220 */ /* 0x040fe20000410000 */
[C---:B------:R-:W-:Y:S01]  /*bb90*/  FMUL.FTZ R42, R3.reuse, R42 ;  /* 0x0000002a032a7220 */ /* 0x040fe20000410000 */
[C---:B------:R-:W-:Y:S03]  /*bba0*/  FMUL.FTZ R43, R3.reuse, R43 ;  /* 0x0000002b032b7220 */ /* 0x040fe60000410000 */
[----:B------:R-:W-:Y:S01]  /*bbb0*/  MUFU.EX2 R110, R110 ;  /* 0x0000006e006e7308 */ /* 0x000fe20000000800 */
[C---:B------:R-:W-:Y:S01]  /*bbc0*/  FMUL.FTZ R44, R100.reuse, R44 ;  /* 0x0000002c642c7220 */ /* 0x040fe20000410000 */
[----:B------:R-:W4:Y:S01]  /*bbd0*/  LDSM.16.MT88.4 R72, [R138+0xa000] ;  /* 0x00a000008a48783b */ /* 0x000f220000004200 */
[C---:B------:R-:W-:Y:S01]  /*bbe0*/  FMUL.FTZ R45, R100.reuse, R45 ;  /* 0x0000002d642d7220 */ /* 0x040fe20000410000 */
[C---:B------:R-:W-:Y:S01]  /*bbf0*/  FMUL.FTZ R46, R3.reuse, R46 ;  /* 0x0000002e032e7220 */ /* 0x040fe20000410000 */
[C---:B------:R-:W-:Y:S01]  /*bc00*/  FMUL.FTZ R47, R3.reuse, R47 ;  /* 0x0000002f032f7220 */ /* 0x040fe20000410000 */
[C---:B------:R-:W-:Y:S01]  /*bc10*/  FMUL.FTZ R48, R100.reuse, R48 ;  /* 0x0000003064307220 */ /* 0x040fe20000410000 */
[----:B------:R-:W-:Y:S03]  /*bc20*/  FMUL.FTZ R49, R100, R49 ;  /* 0x0000003164317220 */ /* 0x000fe60000410000 */
[----:B------:R-:W5:Y:S01]  /*bc30*/  MUFU.EX2 R109, R109 ;  /* 0x0000006d006d7308 */ /* 0x000f620000000800 */
[----:B---3--:R-:W-:Y:S01]  /*bc40*/  F2FP.BF16.F32.PACK_AB R97, R112, R104 ;  /* 0x000000687061723e */ /* 0x008fe200000010ff */
        /* <DEDUP_REMOVED lines=10> */
[C---:B------:R-:W-:Y:S01]  /*bcf0*/  FMUL.FTZ R56, R100.reuse, R56 ;  /* 0x0000003864387220 */ /* 0x040fe20000410000 */
[C---:B------:R-:W-:Y:S01]  /*bd00*/  FMUL.FTZ R57, R100.reuse, R57 ;  /* 0x0000003964397220 */ /* 0x040fe20000410000 */
[C---:B------:R-:W-:Y:S01]  /*bd10*/  FMUL.FTZ R58, R3.reuse, R58 ;  /* 0x0000003a033a7220 */ /* 0x040fe20000410000 */
[----:B------:R-:W-:Y:S03]  /*bd20*/  FMUL.FTZ R59, R3, R59 ;  /* 0x0000003b033b7220 */ /* 0x000fe60000410000 */
[----:B------:R-:W3:Y:S01]  /*bd30*/  MUFU.EX2 R108, R108 ;  /* 0x0000006c006c7308 */ /* 0x000ee20000000800 */
[----:B-----5:R-:W-:Y:S01]  /*bd40*/  F2FP.BF16.F32.PACK_AB R98, R109, R110 ;  /* 0x0000006e6d62723e */ /* 0x020fe200000010ff */
[C---:B------:R-:W-:Y:S01]  /*bd50*/  FMUL.FTZ R60, R100.reuse, R60 ;  /* 0x0000003c643c7220 */ /* 0x040fe20000410000 */
[C---:B------:R-:W-:Y:S01]  /*bd60*/  FMUL.FTZ R61, R100.reuse, R61 ;  /* 0x0000003d643d7220 */ /* 0x040fe20000410000 */
[C---:B------:R-:W-:Y:S01]  /*bd70*/  FMUL.FTZ R62, R3.reuse, R62 ;  /* 0x0000003e033e7220 */ /* 0x040fe20000410000 */
[C---:B------:R-:W-:Y:S01]  /*bd80*/  FMUL.FTZ R63, R3.reuse, R63 ;  /* 0x0000003f033f7220 */ /* 0x040fe20000410000 */
[----:B------:R-:W-:Y:S01]  /*bd90*/  LDSM.16.MT88.4 R92, [R140+0x9800] ;  /* 0x009800008c5c783b */ /* 0x000fe20000004200 */
[C---:B------:R-:W-:Y:S03]  /*bda0*/  FMUL.FTZ R64, R100.reuse, R64 ;  /* 0x0000004064407220 */ /* 0x040fe60000410000 */
[----:B------:R-:W-:Y:S01]  /*bdb0*/  MUFU.EX2 R115, R115 ;  /* 0x0000007300737308 */ /* 0x000fe20000000800 */
[----:B------:R-:W-:Y:S01]  /*bdc0*/  FMUL.FTZ R65, R100, R65 ;  /* 0x0000004164417220 */ /* 0x000fe20000410000 */
[C---:B------:R-:W-:Y:S01]  /*bdd0*/  FMUL.FTZ R66, R3.reuse, R66 ;  /* 0x0000004203427220 */ /* 0x040fe20000410000 */
[----:B------:R-:W-:Y:S01]  /*bde0*/  FMUL.FTZ R67, R3, R67 ;  /* 0x0000004303437220 */ /* 0x000fe20000410000 */
[--C-:B------:R-:W-:Y:S01]  /*bdf0*/  FFMA.FTZ R123, R185, UR4, -R106.reuse ;  /* 0x00000004b97b7c23 */ /* 0x100fe2000801086a */
[--C-:B------:R-:W-:Y:S01]  /*be00*/  FFMA.FTZ R122, R187, UR4, -R106.reuse ;  /* 0x00000004bb7a7c23 */ /* 0x100fe2000801086a */
[--C-:B------:R-:W-:Y:S01]  /*be10*/  FFMA.FTZ R124, R186, UR4, -R107.reuse ;  /* 0x00000004ba7c7c23 */ /* 0x100fe2000801086b */
[--C-:B------:R-:W-:Y:S03]  /*be20*/  FFMA.FTZ R125, R184, UR4, -R107.reuse ;  /* 0x00000004b87d7c23 */ /* 0x100fe6000801086b */
        /* <DEDUP_REMOVED lines=12> */
[----:B------:R-:W-:Y:S01]  /*bef0*/  MUFU.EX2 R122, R122 ;  /* 0x0000007a007a7308 */ /* 0x000fe20000000800 */
[----:B------:R-:W-:Y:S01]  /*bf00*/  ISETP.GT.AND P1, PT, R153, R148, PT ;  /* 0x000000949900720c */ /* 0x000fe20003f24270 */
[C---:B------:R-:W-:Y:S01]  /*bf10*/  FMUL.FTZ R16, R100.reuse, R84 ;  /* 0x0000005464107220 */ /* 0x040fe20000410000 */
[C---:B------:R-:W-:Y:S03]  /*bf20*/  HMMA.16816.F32.BF16 R12, R96.reuse, R24, R12 ;  /* 0x00000018600c723c */ /* 0x040fe6000004180c */
[C---:B------:R-:W-:Y:S01]  /*bf30*/  FMUL.FTZ R17, R100.reuse, R85 ;  /* 0x0000005564117220 */ /* 0x040fe20000410000 */
[C---:B------:R-:W-:Y:S01]  /*bf40*/  FMUL.FTZ R18, R3.reuse, R86 ;  /* 0x0000005603127220 */ /* 0x040fe20000410000 */
[----:B------:R-:W-:Y:S02]  /*bf50*/  FMUL.FTZ R19, R3, R87 ;  /* 0x0000005703137220 */ /* 0x000fe40000410000 */
[C---:B------:R-:W-:Y:S01]  /*bf60*/  FMUL.FTZ R24, R100.reuse, R76 ;  /* 0x0000004c64187220 */ /* 0x040fe20000410000 */
[----:B------:R-:W-:Y:S01]  /*bf70*/  LDSM.16.MT88.4 R84, [R138+0x9800] ;  /* 0x009800008a54783b */ /* 0x000fe20000004200 */
[----:B------:R-:W-:Y:S02]  /*bf80*/  MUFU.EX2 R124, R124 ;  /* 0x0000007c007c7308 */ /* 0x000fe40000000800 */
[----:B------:R-:W-:Y:S01]  /*bf90*/  FMUL.FTZ R25, R100, R77 ;  /* 0x0000004d64197220 */ /* 0x000fe20000410000 */
[----:B------:R-:W-:Y:S01]  /*bfa0*/  FFMA.FTZ R178, R178, UR4, -R107 ;  /* 0x00000004b2b27c23 */ /* 0x000fe2000801086b */
[--C-:B------:R-:W-:Y:S01]  /*bfb0*/  FFMA.FTZ R171, R171, UR4, -R106.reuse ;  /* 0x00000004abab7c23 */ /* 0x100fe2000801086a */
[C---:B------:R-:W-:Y:S03]  /*bfc0*/  HMMA.16816.F32.BF16 R16, R96.reuse, R26, R16 ;  /* 0x0000001a6010723c */ /* 0x040fe60000041810 */
[----:B------:R-:W-:Y:S02]  /*bfd0*/  FFMA.FTZ R106, R169, UR4, -R106 ;  /* 0x00000004a96a7c23 */ /* 0x000fe4000801086a */
[----:B------:R-:W-:Y:S01]  /*bfe0*/  MUFU.EX2 R125, R125 ;  /* 0x0000007d007d7308 */ /* 0x000fe20000000800 */
[C---:B------:R-:W-:Y:S05]  /*bff0*/  HMMA.16816.F32.BF16 R20, R96.reuse, R32, R20 ;  /* 0x000000206014723c */ /* 0x040fea0000041814 */
[C---:B------:R-:W-:Y:S01]  /*c000*/  FMUL.FTZ R26, R3.reuse, R78 ;  /* 0x0000004e031a7220 */ /* 0x040fe20000410000 */
[C---:B------:R-:W-:Y:S01]  /*c010*/  FMUL.FTZ R27, R3.reuse, R79 ;  /* 0x0000004f031b7220 */ /* 0x040fe20000410000 */
[C---:B------:R-:W-:Y:S01]  /*c020*/  FMUL.FTZ R32, R100.reuse, R68 ;  /* 0x0000004464207220 */ /* 0x040fe20000410000 */
[----:B------:R-:W-:Y:S01]  /*c030*/  LDSM.16.MT88.4 R76, [R136+0xa000] ;  /* 0x00a00000884c783b */ /* 0x000fe20000004200 */
[----:B------:R-:W-:Y:S02]  /*c040*/  MUFU.EX2 R126, R126 ;  /* 0x0000007e007e7308 */ /* 0x000fe40000000800 */
[----:B------:R-:W-:Y:S02]  /*c050*/  FMUL.FTZ R33, R100, R69 ;  /* 0x0000004564217220 */ /* 0x000fe40000410000 */
[C---:B------:R-:W-:Y:S06]  /*c060*/  HMMA.16816.F32.BF16 R24, R96.reuse, R34, R24 ;  /* 0x000000226018723c */ /* 0x040fec0000041818 */
[----:B------:R-:W-:Y:S01]  /*c070*/  MUFU.EX2 R127, R127 ;  /* 0x0000007f007f7308 */ /* 0x000fe20000000800 */
[C---:B--2---:R-:W-:Y:S04]  /*c080*/  HMMA.16816.F32.BF16 R28, R96.reuse, R88, R28 ;  /* 0x00000058601c723c */ /* 0x044fe8000004181c */
[C---:B------:R-:W-:Y:S01]  /*c090*/  FMUL.FTZ R34, R3.reuse, R70 ;  /* 0x0000004603227220 */ /* 0x040fe20000410000 */
[C---:B------:R-:W-:Y:S04]  /*c0a0*/  FMUL.FTZ R35, R3.reuse, R71 ;  /* 0x0000004703237220 */ /* 0x040fe80000410000 */
[----:B------:R-:W-:Y:S01]  /*c0b0*/  MUFU.EX2 R175, R175 ;  /* 0x000000af00af7308 */ /* 0x000fe20000000800 */
[----:B------:R-:W2:Y:S01]  /*c0c0*/  LDSM.16.MT88.4 R68, [R137+0xa000] ;  /* 0x00a000008944783b */ /* 0x000ea20000004200 */
[----:B------:R-:W-:Y:S01]  /*c0d0*/  FFMA.FTZ R3, R3, R170, R104 ;  /* 0x000000aa03037223 */ /* 0x000fe20000010068 */
[C---:B------:R-:W-:Y:S07]  /*c0e0*/  HMMA.16816.F32.BF16 R32, R96.reuse, R90, R32 ;  /* 0x0000005a6020723c */ /* 0x040fee0000041820 */
[----:B------:R-:W-:Y:S01]  /*c0f0*/  MUFU.EX2 R174, R174 ;  /* 0x000000ae00ae7308 */ /* 0x000fe20000000800 */
[----:B------:R-:W-:Y:S03]  /*c100*/  FADD.FTZ R112, R112, R3 ;  /* 0x0000000370707221 */ /* 0x000fe60000010000 */
[----:B------:R-:W-:Y:S01]  /*c110*/  MOV R3, R0 ;  /* 0x0000000000037202 */ /* 0x000fe20000000f00 */
[C---:B-1----:R-:W-:Y:S05]  /*c120*/  HMMA.16816.F32.BF16 R36, R96.reuse, R80, R36 ;  /* 0x000000506024723c */ /* 0x042fea0000041824 */
[----:B------:R-:W-:Y:S01]  /*c130*/  MUFU.EX2 R116, R116 ;  /* 0x0000007400747308 */ /* 0x000fe20000000800 */
[----:B------:R-:W-:Y:S01]  /*c140*/  FADD.FTZ R111, R111, R112 ;  /* 0x000000706f6f7221 */ /* 0x000fe20000010000 */
[C---:B------:R-:W-:Y:S01]  /*c150*/  HMMA.16816.F32.BF16 R40, R96.reuse, R82, R40 ;  /* 0x000000526028723c */ /* 0x040fe20000041828 */
[----:B------:R-:W-:Y:S03]  /*c160*/  LDSM.16.MT88.4 R80, [R138+0x8800] ;  /* 0x008800008a50783b */ /* 0x000fe60000004200 */
[----:B------:R-:W-:Y:S02]  /*c170*/  FADD.FTZ R111, R108, R111 ;  /* 0x0000006f6c6f7221 */ /* 0x000fe40000010000 */
[C---:B----4-:R-:W-:Y:S02]  /*c180*/  HMMA.16816.F32.BF16 R44, R96.reuse, R72, R44 ;  /* 0x00000048602c723c */ /* 0x050fe4000004182c */
[----:B------:R-:W1:Y:S04]  /*c190*/  MUFU.EX2 R117, R117 ;  /* 0x0000007500757308 */ /* 0x000e680000000800 */
[C---:B------:R-:W-:Y:S01]  /*c1a0*/  HMMA.16816.F32.BF16 R48, R96.reuse, R74, R48 ;  /* 0x0000004a6030723c */ /* 0x040fe20000041830 */
[----:B------:R-:W3:Y:S05]  /*c1b0*/  LDSM.16.MT88.4 R72, [R140+0x8800] ;  /* 0x008800008c48783b */ /* 0x000eea0000004200 */
[----:B------:R-:W-:Y:S01]  /*c1c0*/  MUFU.EX2 R118, R118 ;  /* 0x0000007600767308 */ /* 0x000fe20000000800 */
[C---:B--2---:R-:W-:Y:S09]  /*c1d0*/  HMMA.16816.F32.BF16 R52, R96.reuse, R68, R52 ;  /* 0x000000446034723c */ /* 0x044ff20000041834 */
[----:B------:R-:W2:Y:S01]  /*c1e0*/  MUFU.EX2 R121, R121 ;  /* 0x0000007900797308 */ /* 0x000ea20000000800 */
[C---:B------:R-:W-:Y:S09]  /*c1f0*/  HMMA.16816.F32.BF16 R56, R96.reuse, R70, R56 ;  /* 0x000000466038723c */ /* 0x040ff20000041838 */
[----:B------:R-:W-:Y:S02]  /*c200*/  MUFU.EX2 R120, R120 ;  /* 0x0000007800787308 */ /* 0x000fe40000000800 */
[----:B-----5:R-:W-:Y:S01]  /*c210*/  F2FP.BF16.F32.PACK_AB R68, R114, R115 ;  /* 0x000000737244723e */ /* 0x020fe200000010ff */
[C---:B------:R-:W-:Y:S07]  /*c220*/  HMMA.16816.F32.BF16 R60, R96.reuse, R76, R60 ;  /* 0x0000004c603c723c */ /* 0x040fee000004183c */
[----:B------:R-:W4:Y:S01]  /*c230*/  MUFU.EX2 R119, R119 ;  /* 0x0000007700777308 */ /* 0x000f220000000800 */
[----:B------:R-:W-:Y:S01]  /*c240*/  HMMA.16816.F32.BF16 R64, R96, R78, R64 ;  /* 0x0000004e6040723c */ /* 0x000fe20000041840 */
[----:B------:R-:W5:Y:S02]  /*c250*/  LDSM.16.MT88.4 R76, [R137+0x8800] ;  /* 0x00880000894c783b */ /* 0x000f640000004200 */
[----:B-1----:R-:W-:Y:S01]  /*c260*/  F2FP.BF16.F32.PACK_AB R69, R117, R116 ;  /* 0x000000747545723e */ /* 0x002fe200000010ff */
[----:B------:R-:W-:Y:S01]  /*c270*/  FADD.FTZ R116, R116, R111 ;  /* 0x0000006f74747221 */ /* 0x000fe20000010000 */
[----:B--2---:R-:W-:Y:S04]  /*c280*/  F2FP.BF16.F32.PACK_AB R70, R121, R118 ;  /* 0x000000767946723e */ /* 0x004fe800000010ff */
[----:B------:R-:W-:Y:S02]  /*c290*/  MUFU.EX2 R179, R179 ;  /* 0x000000b300b37308 */ /* 0x000fe40000000800 */
[----:B------:R-:W-:Y:S01]  /*c2a0*/  FADD.FTZ R117, R117, R116 ;  /* 0x0000007475757221 */ /* 0x000fe20000010000 */
[C---:B----4-:R-:W-:Y:S07]  /*c2b0*/  F2FP.BF16.F32.PACK_AB R71, R119.reuse, R120 ;  /* 0x000000787747723e */ /* 0x050fee00000010ff */
[----:B------:R-:W1:Y:S01]  /*c2c0*/  MUFU.EX2 R176, R176 ;  /* 0x000000b000b07308 */ /* 0x000e620000000800 */
[----:B------:R-:W-:Y:S04]  /*c2d0*/  FADD.FTZ R120, R120, R117 ;  /* 0x0000007578787221 */ /* 0x000fe80000010000 */
[----:B------:R-:W-:Y:S01]  /*c2e0*/  FADD.FTZ R119, R119, R120 ;  /* 0x0000007877777221 */ /* 0x000fe20000010000 */
[C---:B---3--:R-:W-:Y:S04]  /*c2f0*/  HMMA.16816.F32.BF16 R4, R68.reuse, R72, R4 ;  /* 0x000000484404723c */ /* 0x048fe80000041804 */
[----:B------:R-:W-:Y:S02]  /*c300*/  MUFU.EX2 R177, R177 ;  /* 0x000000b100b17308 */ /* 0x000fe40000000800 */
[C---:B------:R-:W-:Y:S01]  /*c310*/  HMMA.16816.F32.BF16 R8, R68.reuse, R74, R8 ;  /* 0x0000004a4408723c */ /* 0x040fe20000041808 */
[----:B------:R-:W2:Y:S07]  /*c320*/  LDSM.16.MT88.4 R72, [R136+0x8800] ;  /* 0x008800008848783b */ /* 0x000eae0000004200 */
[----:B------:R-:W3:Y:S03]  /*c330*/  MUFU.EX2 R178, R178 ;  /* 0x000000b200b27308 */ /* 0x000ee60000000800 */
[----:B-1----:R-:W-:Y:S01]  /*c340*/  F2FP.BF16.F32.PACK_AB R104, R176, R179 ;  /* 0x000000b3b068723e */ /* 0x002fe200000010ff */
[C---:B------:R-:W-:Y:S06]  /*c350*/  HMMA.16816.F32.BF16 R12, R68.reuse, R80, R12 ;  /* 0x00000050440c723c */ /* 0x040fec000004180c */
[C---:B------:R-:W-:Y:S01]  /*c360*/  HMMA.16816.F32.BF16 R16, R68.reuse, R82, R16 ;  /* 0x000000524410723c */ /* 0x040fe20000041810 */
[----:B------:R-:W1:Y:S01]  /*c370*/  LDSM.16.MT88.4 R80, [R140+0xa800] ;  /* 0x00a800008c50783b */ /* 0x000e620000004200 */
[----:B------:R-:W-:Y:S04]  /*c380*/  MUFU.EX2 R171, R171 ;  /* 0x000000ab00ab7308 */ /* 0x000fe80000000800 */
[C---:B-----5:R-:W-:Y:S06]  /*c390*/  HMMA.16816.F32.BF16 R20, R68.reuse, R76, R20 ;  /* 0x0000004c4414723c */ /* 0x060fec0000041814 */
        /* <DEDUP_REMOVED lines=10> */
[----:B------:R-:W-:Y:S05]  /*c440*/  LDSM.16.MT88.4 R76, [R138+0x9000] ;  /* 0x009000008a4c783b */ /* 0x000fea0000004200 */
[C---:B--2---:R-:W-:Y:S06]  /*c450*/  HMMA.16816.F32.BF16 R52, R68.reuse, R72, R52 ;  /* 0x000000484434723c */ /* 0x044fec0000041834 */
[C---:B------:R-:W-:Y:S01]  /*c460*/  HMMA.16816.F32.BF16 R56, R68.reuse, R74, R56 ;  /* 0x0000004a4438723c */ /* 0x040fe20000041838 */
[----:B------:R-:W2:Y:S05]  /*c470*/  LDSM.16.MT88.4 R72, [R140+0x9000] ;  /* 0x009000008c48783b */ /* 0x000eaa0000004200 */
[C---:B-1----:R-:W-:Y:S06]  /*c480*/  HMMA.16816.F32.BF16 R60, R68.reuse, R80, R60 ;  /* 0x00000050443c723c */ /* 0x042fec000004183c */
[----:B------:R-:W-:Y:S01]  /*c490*/  HMMA.16816.F32.BF16 R64, R68, R82, R64 ;  /* 0x000000524440723c */ /* 0x000fe20000041840 */
[----:B------:R-:W1:Y:S06]  /*c4a0*/  LDSM.16.MT88.4 R80, [R137+0x9000] ;  /* 0x009000008950783b */ /* 0x000e6c0000004200 */
[----:B------:R-:W-:Y:S04]  /*c4b0*/  F2FP.BF16.F32.PACK_AB R68, R122, R123 ;  /* 0x0000007b7a44723e */ /* 0x000fe800000010ff */
[----:B------:R-:W-:Y:S01]  /*c4c0*/  F2FP.BF16.F32.PACK_AB R69, R125, R124 ;  /* 0x0000007c7d45723e */ /* 0x000fe200000010ff */
[----:B------:R-:W-:Y:S01]  /*c4d0*/  FADD.FTZ R124, R124, R119 ;  /* 0x000000777c7c7221 */ /* 0x000fe20000010000 */
[----:B------:R-:W-:Y:S02]  /*c4e0*/  F2FP.BF16.F32.PACK_AB R70, R127, R126 ;  /* 0x0000007e7f46723e */ /* 0x000fe400000010ff */
[C---:B------:R-:W-:Y:S01]  /*c4f0*/  F2FP.BF16.F32.PACK_AB R71, R174.reuse, R175 ;  /* 0x000000afae47723e */ /* 0x040fe200000010ff */
[----:B------:R-:W-:Y:S04]  /*c500*/  FADD.FTZ R124, R125, R124 ;  /* 0x0000007c7d7c7221 */ /* 0x000fe80000010000 */
[----:B------:R-:W-:Y:S04]  /*c510*/  FADD.FTZ R175, R175, R124 ;  /* 0x0000007cafaf7221 */ /* 0x000fe80000010000 */
[----:B------:R-:W-:Y:S01]  /*c520*/  FADD.FTZ R174, R174, R175 ;  /* 0x000000afaeae7221 */ /* 0x000fe20000010000 */
[C---:B--2---:R-:W-:Y:S06]  /*c530*/  HMMA.16816.F32.BF16 R4, R68.reuse, R72, R4 ;  /* 0x000000484404723c */ /* 0x044fec0000041804 */
[C---:B------:R-:W-:Y:S01]  /*c540*/  HMMA.16816.F32.BF16 R8, R68.reuse, R74, R8 ;  /* 0x0000004a4408723c */ /* 0x040fe20000041808 */
[----:B------:R-:W2:Y:S05]  /*c550*/  LDSM.16.MT88.4 R72, [R136+0x9000] ;  /* 0x009000008848783b */ /* 0x000eaa0000004200 */
[C---:B------:R-:W-:Y:S06]  /*c560*/  HMMA.16816.F32.BF16 R12, R68.reuse, R76, R12 ;  /* 0x0000004c440c723c */ /* 0x040fec000004180c */
        /* <DEDUP_REMOVED lines=8> */
[C---:B----4-:R-:W-:Y:S06]  /*c5f0*/  HMMA.16816.F32.BF16 R36, R68.reuse, R76, R36 ;  /* 0x0000004c4424723c */ /* 0x050fec0000041824 */
[C---:B------:R-:W-:Y:S01]  /*c600*/  HMMA.16816.F32.BF16 R40, R68.reuse, R78, R40 ;  /* 0x0000004e4428723c */ /* 0x040fe20000041828 */
[----:B------:R-:W4:Y:S05]  /*c610*/  LDSM.16.MT88.4 R76, [R136+0xb000] ;  /* 0x00b00000884c783b */ /* 0x000f2a0000004200 */
[C---:B-1----:R-:W-:Y:S06]  /*c620*/  HMMA.16816.F32.BF16 R44, R68.reuse, R80, R44 ;  /* 0x00000050442c723c */ /* 0x042fec000004182c */
[C---:B------:R-:W-:Y:S05]  /*c630*/  HMMA.16816.F32.BF16 R48, R68.reuse, R82, R48 ;  /* 0x000000524430723c */ /* 0x040fea0000041830 */
[--C-:B------:R-:W-:Y:S01]  /*c640*/  FFMA.FTZ R81, R102, UR4, -R107.reuse ;  /* 0x0000000466517c23 */ /* 0x100fe2000801086b */
[----:B------:R-:W-:Y:S01]  /*c650*/  FFMA.FTZ R107, R101, UR4, -R107 ;  /* 0x00000004656b7c23 */ /* 0x000fe2000801086b */
[----:B------:R-:W-:Y:S01]  /*c660*/  FFMA.FTZ R80, R100, R167, R105 ;  /* 0x000000a764507223 */ /* 0x000fe20000010069 */
[----:B---3--:R-:W-:Y:S01]  /*c670*/  F2FP.BF16.F32.PACK_AB R105, R178, R177 ;  /* 0x000000b1b269723e */ /* 0x008fe200000010ff */
[----:B------:R-:W1:Y:S02]  /*c680*/  MUFU.EX2 R102, R106 ;  /* 0x0000006a00667308 */ /* 0x000e640000000800 */
[----:B------:R-:W-:Y:S01]  /*c690*/  FADD.FTZ R113, R113, R80 ;  /* 0x0000005071717221 */ /* 0x000fe20000010000 */
[----:B------:R-:W-:Y:S03]  /*c6a0*/  FADD.FTZ R177, R177, R174 ;  /* 0x000000aeb1b17221 */ /* 0x000fe60000010000 */
[----:B------:R-:W-:Y:S01]  /*c6b0*/  FADD.FTZ R110, R110, R113 ;  /* 0x000000716e6e7221 */ /* 0x000fe20000010000 */
[----:B------:R-:W-:Y:S01]  /*c6c0*/  FADD.FTZ R178, R178, R177 ;  /* 0x000000b1b2b27221 */ /* 0x000fe20000010000 */
[C---:B--2---:R-:W-:Y:S02]  /*c6d0*/  HMMA.16816.F32.BF16 R52, R68.reuse, R72, R52 ;  /* 0x000000484434723c */ /* 0x044fe40000041834 */
[----:B------:R-:W-:Y:S01]  /*c6e0*/  MUFU.EX2 R101, R81 ;  /* 0x0000005100657308 */ /* 0x000fe20000000800 */
[----:B------:R-:W-:Y:S03]  /*c6f0*/  FADD.FTZ R110, R109, R110 ;  /* 0x0000006e6d6e7221 */ /* 0x000fe60000010000 */
[C---:B------:R-:W-:Y:S01]  /*c700*/  HMMA.16816.F32.BF16 R56, R68.reuse, R74, R56 ;  /* 0x0000004a4438723c */ /* 0x040fe20000041838 */
[----:B------:R-:W2:Y:S05]  /*c710*/  LDSM.16.MT88.4 R72, [R137+0x9800] ;  /* 0x009800008948783b */ /* 0x000eaa0000004200 */
[----:B------:R-:W3:Y:S01]  /*c720*/  MUFU.EX2 R100, R107 ;  /* 0x0000006b00647308 */ /* 0x000ee20000000800 */
[----:B-1----:R-:W-:Y:S01]  /*c730*/  F2FP.BF16.F32.PACK_AB R106, R102, R171 ;  /* 0x000000ab666a723e */ /* 0x002fe200000010ff */
[C---:B----4-:R-:W-:Y:S03]  /*c740*/  HMMA.16816.F32.BF16 R60, R68.reuse, R76, R60 ;  /* 0x0000004c443c723c */ /* 0x050fe6000004183c */
[----:B------:R-:W-:Y:S03]  /*c750*/  FADD.FTZ R115, R115, R110 ;  /* 0x0000006e73737221 */ /* 0x000fe60000010000 */
[----:B------:R-:W-:Y:S01]  /*c760*/  HMMA.16816.F32.BF16 R64, R68, R78, R64 ;  /* 0x0000004e4440723c */ /* 0x000fe20000041840 */
[----:B------:R-:W1:Y:S04]  /*c770*/  LDSM.16.MT88.4 R68, [R136+0x9800] ;  /* 0x009800008844783b */ /* 0x000e680000004200 */
[----:B------:R-:W-:Y:S01]  /*c780*/  FADD.FTZ R115, R114, R115 ;  /* 0x0000007372737221 */ /* 0x000fe20000010000 */
[----:B---3--:R-:W-:Y:S05]  /*c790*/  F2FP.BF16.F32.PACK_AB R107, R100, R101 ;  /* 0x00000065646b723e */ /* 0x008fea00000010ff */
[----:B------:R-:W-:Y:S01]  /*c7a0*/  FADD.FTZ R118, R118, R115 ;  /* 0x0000007376767221 */ /* 0x000fe20000010000 */
[----:B------:R-:W-:Y:S01]  /*c7b0*/  FADD.FTZ R101, R101, R178 ;  /* 0x000000b265657221 */ /* 0x000fe20000010000 */
[C---:B------:R-:W-:Y:S01]  /*c7c0*/  HMMA.16816.F32.BF16 R96, R104.reuse, R92, R4 ;  /* 0x0000005c6860723c */ /* 0x040fe20000041804 */
[----:B------:R-:W3:Y:S04]  /*c7d0*/  LDSM.16.MT88.4 R4, [R140+0xb800] ;  /* 0x00b800008c04783b */ /* 0x000ee80000004200 */
[----:B------:R-:W-:Y:S01]  /*c7e0*/  FADD.FTZ R118, R121, R118 ;  /* 0x0000007679767221 */ /* 0x000fe20000010000 */
[C---:B------:R-:W-:Y:S03]  /*c7f0*/  HMMA.16816.F32.BF16 R92, R104.reuse, R94, R8 ;  /* 0x0000005e685c723c */ /* 0x040fe60000041808 */
[----:B------:R-:W4:Y:S02]  /*c800*/  LDSM.16.MT88.4 R8, [R138+0xb800] ;  /* 0x00b800008a08783b */ /* 0x000f240000004200 */
[----:B------:R-:W-:Y:S01]  /*c810*/  FADD.FTZ R123, R123, R118 ;  /* 0x000000767b7b7221 */ /* 0x000fe20000010000 */
[C---:B------:R-:W-:Y:S05]  /*c820*/  HMMA.16816.F32.BF16 R88, R104.reuse, R84, R12 ;  /* 0x000000546858723c */ /* 0x040fea000004180c */
[----:B------:R-:W5:Y:S01]  /*c830*/  LDSM.16.MT88.4 R12, [R137+0xb800] ;  /* 0x00b80000890c783b */ /* 0x000f620000004200 */
[C---:B------:R-:W-:Y:S05]  /*c840*/  HMMA.16816.F32.BF16 R84, R104.reuse, R86, R16 ;  /* 0x000000566854723c */ /* 0x040fea0000041810 */
[----:B------:R-:W-:Y:S01]  /*c850*/  FADD.FTZ R123, R122, R123 ;  /* 0x0000007b7a7b7221 */ /* 0x000fe20000010000 */
[C---:B--2---:R-:W-:Y:S01]  /*c860*/  HMMA.16816.F32.BF16 R80, R104.reuse, R72, R20 ;  /* 0x000000486850723c */ /* 0x044fe20000041814 */
[----:B------:R-:W2:Y:S04]  /*c870*/  LDSM.16.MT88.4 R16, [R136+0xb800] ;  /* 0x00b800008810783b */ /* 0x000ea80000004200 */
        /* <DEDUP_REMOVED lines=9> */
[C---:B------:R-:W-:Y:S05]  /*c910*/  HMMA.16816.F32.BF16 R40, R104.reuse, R6, R40 ;  /* 0x000000066828723c */ /* 0x040fea0000041828 */
[----:B------:R-:W-:Y:S01]  /*c920*/  FADD.FTZ R167, R102, R167 ;  /* 0x000000a766a77221 */ /* 0x000fe20000010000 */
[C---:B----4-:R-:W-:Y:S05]  /*c930*/  HMMA.16816.F32.BF16 R44, R104.reuse, R8, R44 ;  /* 0x00000008682c723c */ /* 0x050fea000004182c */
[----:B------:R-:W-:Y:S01]  /*c940*/  FADD.FTZ R170, R100, R101 ;  /* 0x0000006564aa7221 */ /* 0x000fe20000010000 */
[C---:B------:R-:W-:Y:S06]  /*c950*/  HMMA.16816.F32.BF16 R48, R104.reuse, R10, R48 ;  /* 0x0000000a6830723c */ /* 0x040fec0000041830 */
[C---:B-----5:R-:W-:Y:S06]  /*c960*/  HMMA.16816.F32.BF16 R52, R104.reuse, R12, R52 ;  /* 0x0000000c6834723c */ /* 0x060fec0000041834 */
[C---:B------:R-:W-:Y:S06]  /*c970*/  HMMA.16816.F32.BF16 R56, R104.reuse, R14, R56 ;  /* 0x0000000e6838723c */ /* 0x040fec0000041838 */
[C---:B--2---:R-:W-:Y:S06]  /*c980*/  HMMA.16816.F32.BF16 R60, R104.reuse, R16, R60 ;  /* 0x00000010683c723c */ /* 0x044fec000004183c */
[----:B------:R-:W-:Y:S01]  /*c990*/  HMMA.16816.F32.BF16 R64, R104, R18, R64 ;  /* 0x000000126840723c */ /* 0x000fe20000041840 */
[----:B------:R-:W-:Y:S11]  /*c9a0*/  @!UPT UIADD3 URZ, URZ, URZ, URZ ;  /* 0x0000003f3f3ff290 */ /* 0x000ff6000fffe03f */
[----:B------:R-:W-:Y:S01]  /*c9b0*/  @!UPT UIADD3 URZ, URZ, URZ, URZ ;  /* 0x0000003f3f3ff290 */ /* 0x000fe2000fffe03f */
[----:B------:R-:W-:Y:S11]  /*c9c0*/  @P1 BRA `(.L_x_6198) ;  /* 0xffffffd0001c1947 */ /* 0x000ff6000383ffff */
.L_x_6194:
        /* <DEDUP_REMOVED lines=208> */
.L_x_6200:
[----:B------:R-:W-:Y:S05]  /*d6d0*/  BSYNC B0 ;  /* 0x0000000000007941 */ /* 0x000fea0003800000 */
.L_x_6199:
        /* <DEDUP_REMOVED lines=33> */
.L_x_6202:
[----:B------:R-:W-:Y:S05]  /*d8f0*/  BSYNC B0 ;  /* 0x0000000000007941 */ /* 0x000fea0003800000 */
.L_x_6201:
        /* <DEDUP_REMOVED lines=10> */
.L_x_6204:
[----:B------:R-:W-:Y:S05]  /*d9a0*/  BSYNC B0 ;  /* 0x0000000000007941 */ /* 0x000fea0003800000 */
.L_x_6203:
        /* <DEDUP_REMOVED lines=9> */
.L_x_6206:
[----:B------:R-:W-:Y:S05]  /*da40*/  BSYNC B0 ;  /* 0x0000000000007941 */ /* 0x000fea0003800000 */
.L_x_6205:
        /* <DEDUP_REMOVED lines=9> */
.L_x_6208:
[----:B------:R-:W-:Y:S05]  /*dae0*/  BSYNC B0 ;  /* 0x0000000000007941 */ /* 0x000fea0003800000 */
.L_x_6207:
        /* <DEDUP_REMOVED lines=9> */
.L_x_6210:
[----:B------:R-:W-:Y:S05]  /*db80*/  BSYNC B0 ;  /* 0x0000000000007941 */ /* 0x000fea0003800000 */
.L_x_6209:
        /* <DEDUP_REMOVED lines=9> */
.L_x_6212:
[----:B------:R-:W-:Y:S05]  /*dc20*/  BSYNC B0 ;  /* 0x0000000000007941 */ /* 0x000fea0003800000 */
.L_x_6211:
        /* <DEDUP_REMOVED lines=9> */
.L_x_6214:
[----:B------:R-:W-:Y:S05]  /*dcc0*/  BSYNC B0 ;  /* 0x0000000000007941 */ /* 0x000fea0003800000 */
.L_x_6213:
        /* <DEDUP_REMOVED lines=8> */
.L_x_6215:
        /* <DEDUP_REMOVED lines=11> */
.L_x_8519:


//--------------------- .text._ZN5flash24flash_fwd_splitkv_kernelI23Flash_fwd_kernel_traitsILi128ELi64ELi64ELi4ELb0ELb0EN7cutlass10bfloat16_tE19Flash_kernel_traitsILi128ELi64ELi64ELi4ES3_EELb1ELb0ELb0ELb0ELb0ELb0ELb1ELb1EEEvNS_16Flash_fwd_paramsE --------------------------
	.section	.text._ZN5flash24flash_fwd_splitkv_kernelI23Flash_fwd_kernel_traitsILi128ELi64ELi64ELi4ELb0ELb0EN7cutlass10bfloat16_tE19Flash_kernel_traitsILi128ELi64ELi64ELi4ES3_EELb1ELb0ELb0ELb0ELb0ELb0ELb1ELb1EEEvNS_16Flash_fwd_paramsE,"ax",@progbits
	.align	128
        .global         _ZN5flash24flash_fwd_splitkv_kernelI23Flash_fwd_kernel_traitsILi128ELi64ELi64ELi4ELb0ELb0EN7cutlass10bfloat16_tE19Flash_kernel_traitsILi128ELi64ELi64ELi4ES3_EELb1ELb0ELb0ELb0ELb0ELb0ELb1ELb1EEEvNS_16Flash_fwd_paramsE
        .type           _ZN5flash24flash_fwd_splitkv_kernelI23Flash_fwd_kernel_traitsILi128ELi64ELi64ELi4ELb0ELb0EN7cutlass10bfloat16_tE19Flash_kernel_traitsILi128ELi64ELi64ELi4ES3_EELb1ELb0ELb0ELb0ELb0ELb0ELb1ELb1EEEvNS_16Flash_fwd_paramsE,@function
        .size           _ZN5flash24flash_fwd_splitkv_kernelI23Flash_fwd_kernel_traitsILi128ELi64ELi64ELi4ELb0ELb0EN7cutlass10bfloat16_tE19Flash_kernel_traitsILi128ELi64ELi64ELi4ES3_EELb1ELb0ELb0ELb0ELb0ELb0ELb1ELb1EEEvNS_16Flash_fwd_paramsE,(.L_x_8520 - _ZN5flash24flash_fwd_splitkv_kernelI23Flash_fwd_kernel_traitsILi128ELi64ELi64ELi4ELb0ELb0EN7cutlass10bfloat16_tE19Flash_kernel_traitsILi128ELi64ELi64ELi4ES3_EELb1ELb0ELb0ELb0ELb0ELb0ELb1ELb1EEEvNS_16Flash_fwd_paramsE)
        .other          _ZN5flash24flash_fwd_splitkv_kernelI23Flash_fwd_kernel_traitsILi128ELi64ELi64ELi4ELb0ELb0EN7cutlass10bfloat16_tE19Flash_kernel_traitsILi128ELi64ELi64ELi4ES3_EELb1ELb0ELb0ELb0ELb0ELb0ELb1ELb1EEEvNS_16Flash_fwd_paramsE,@"STO_CUDA_ENTRY STV_DEFAULT"
_ZN5flash24flash_fwd_splitkv_kernelI23Flash_fwd_kernel_traitsILi128ELi64ELi64ELi4ELb0ELb0EN7cutlass10bfloat16_tE19Flash_kernel_traitsILi128ELi64ELi64ELi4ES3_EELb1ELb0ELb0ELb0ELb0ELb0ELb1ELb1EEEvNS_16Flash_fwd_paramsE:
.text._ZN5flash24flash_fwd_splitkv_kernelI23Flash_fwd_kernel_traitsILi128ELi64ELi64ELi4ELb0ELb0EN7cutlass10bfloat16_tE19Flash_kernel_traitsILi128ELi64ELi64ELi4ES3_EELb1ELb0ELb0ELb0ELb0ELb0ELb1ELb1EEEvNS_16Flash_fwd_paramsE:
[----:B------:R-:W-:Y:S08]  /*0000*/  LDC R1, c[0x0][0x28] ;  /* 0x00000a00ff017b82 */ /* 0x000ff00000000800 */
[----:B------:R-:W1:Y:S01]  /*0010*/  LDC R5, c[0x0][0x270] ;  /* 0x00009c00ff057b82 */ /* 0x000e620000000800 */
[----:B------:R-:W2:Y:S01]  /*0020*/  S2R R136, SR_CTAID.Z ;  /* 0x0000000000887919 */ /* 0x000ea20000002700 */
[----:B------:R-:W-:Y:S01]  /*0030*/  MOV R2, RZ ;  /* 0x000000ff00027202 */ /* 0x000fe20000000f00 */
[----:B------:R-:W-:Y:S01]  /*0040*/  ULDC.64 UR6, c[0x0][0x208] ;  /* 0x0000820000067ab9 */ /* 0x000fe20000000a00 */
[----:B------:R-:W-:-:S04]  /*0050*/  ULDC.64 UR8, c[0x0][0x300] ;  /* 0x0000c00000087ab9 */ /* 0x000fc80000000a00 */
[----:B------:R-:W3:Y:S08]  /*0060*/  LDC.64 R8, c[0x0][0x2f0] ;  /* 0x0000bc00ff087b82 */ /* 0x000ef00000000a00 */
[----:B------:R-:W4:Y:S01]  /*0070*/  LDC.64 R140, c[0x0][0x300] ;  /* 0x0000c000ff8c7b82 */ /* 0x000f220000000a00 */
[----:B-1----:R-:W1:Y:S01]  /*0080*/  I2F.U32.RP R6, R5 ;  /* 0x0000000500067306 */ /* 0x002e620000209000 */
[----:B------:R-:W-:-:S07]  /*0090*/  ISETP.NE.U32.AND P1, PT, R5, RZ, PT ;  /* 0x000000ff0500720c */ /* 0x000fce0003f25070 */
[----:B-1----:R-:W1:Y:S02]  /*00a0*/  MUFU.RCP R4, R6 ;  /* 0x0000000600047308 */ /* 0x002e640000001000 */
[----:B-1----:R-:W-:Y:S01]  /*00b0*/  VIADD R4, R4, 0xffffffe ;  /* 0x0ffffffe04047836 */ /* 0x002fe20000000000 */
[----:B------:R-:W-:-:S05]  /*00c0*/  MOV R6, 0xffffffff ;  /* 0xffffffff00067802 */ /* 0x000fca0000000f00 */
[----:B------:R-:W1:Y:S02]  /*00d0*/  F2I.FTZ.U32.TRUNC.NTZ R3, R4 ;  /* 0x0000000400037305 */ /* 0x000e64000021f000 */
[----:B-1----:R-:W-:-:S04]  /*00e0*/  IMAD.MOV R0, RZ, RZ, -R3 ;  /* 0x000000ffff007224 */ /* 0x002fc800078e0a03 */
[----:B------:R-:W-:-:S04]  /*00f0*/  IMAD R7, R0, R5, RZ ;  /* 0x0000000500077224 */ /* 0x000fc800078e02ff */
[----:B------:R-:W-:Y:S02]  /*0100*/  IMAD.HI.U32 R7, R3, R7, R2 ;  /* 0x0000000703077227 */ /* 0x000fe400078e0002 */
[----:B------:R-:W1:Y:S04]  /*0110*/  LDC.64 R2, c[0x0][0x2f0] ;  /* 0x0000bc00ff027b82 */ /* 0x000e680000000a00 */
[----:B--2---:R-:W-:-:S04]  /*0120*/  IMAD.HI.U32 R169, R7, R136, RZ ;  /* 0x0000008807a97227 */ /* 0x004fc800078e00ff */
[----:B------:R-:W-:-:S04]  /*0130*/  IMAD.MOV R0, RZ, RZ, -R169 ;  /* 0x000000ffff007224 */ /* 0x000fc800078e0aa9 */
[----:B------:R-:W-:-:S05]  /*0140*/  IMAD R0, R5, R0, R136 ;  /* 0x0000000005007224 */ /* 0x000fca00078e0288 */
[----:B------:R-:W-:Y:S02]  /*0150*/  ISETP.GE.U32.AND P3, PT, R0, R5, PT ;  /* 0x000000050000720c */ /* 0x000fe40003f66070 */
[----:B-1----:R-:W-:-:S04]  /*0160*/  ISETP.NE.U32.AND P0, PT, R2, RZ, PT ;  /* 0x000000ff0200720c */ /* 0x002fc80003f05070 */
[----:B------:R-:W-:-:S07]  /*0170*/  ISETP.NE.AND.EX P0, PT, R3, RZ, PT, P0 ;  /* 0x000000ff0300720c */ /* 0x000fce0003f05300 */
[----:B------:R-:W-:Y:S01]  /*0180*/  @P3 IMAD.IADD R0, R0, 0x1, -R5 ;  /* 0x0000000100003824 */ /* 0x000fe200078e0a05 */
[----:B------:R-:W-:Y:S01]  /*0190*/  @P3 IADD3 R169, R169, 0x1, RZ ;  /* 0x00000001a9a93810 */ /* 0x000fe20007ffe0ff */
[----:B------:R-:W1:Y:S03]  /*01a0*/  LDC.64 R2, c[0x0][0x2f8] ;  /* 0x0000be00ff027b82 */ /* 0x000e660000000a00 */
[----:B------:R-:W-:-:S05]  /*01b0*/  ISETP.GE.U32.AND P2, PT, R0, R5, PT ;  /* 0x000000050000720c */ /* 0x000fca0003f46070 */
[----:B------:R-:W2:Y:S08]  /*01c0*/  LDC.U8 R0, c[0x0][0x3c2] ;  /* 0x0000f080ff007b82 */ /* 0x000eb00000000000 */
[----:B------:R-:W-:Y:S01]  /*01d0*/  @P2 VIADD R169, R169, 0x1 ;  /* 0x00000001a9a92836 */ /* 0x000fe20000000000 */
[----:B------:R-:W-:-:S05]  /*01e0*/  @!P1 LOP3.LUT R169, RZ, R5, RZ, 0x33, !PT ;  /* 0x00000005ffa99212 */ /* 0x000fca00078e33ff */
[C---:B---3--:R-:W-:Y:S02]  /*01f0*/  IMAD.WIDE R10, R169.reuse, 0x4, R8 ;  /* 0x00000004a90a7825 */ /* 0x048fe400078e0208 */
[----:B------:R-:W3:Y:S03]  /*0200*/  LDC.64 R8, c[0x0][0x2f8] ;  /* 0x0000be00ff087b82 */ /* 0x000ee60000000a00 */
[----:B------:R-:W3:Y:S04]  /*0210*/  @P0 LDG.E R6, desc[UR6][R10.64] ;  /* 0x000000060a060981 */ /* 0x000ee8000c1e1900 */
[----:B------:R-:W3:Y:S01]  /*0220*/  @P0 LDG.E R7, desc[UR6][R10.64+0x4] ;  /* 0x000004060a070981 */ /* 0x000ee2000c1e1900 */
[----:B--2---:R-:W-:Y:S01]  /*0230*/  ISETP.NE.AND P1, PT, R0, RZ, PT ;  /* 0x000000ff0000720c */ /* 0x004fe20003f25270 */
[----:B------:R-:W-:Y:S01]  /*0240*/  IMAD.MOV.U32 R13, RZ, RZ, -0x1 ;  /* 0xffffffffff0d7424 */ /* 0x000fe200078e00ff */
[----:B-1----:R-:W-:Y:S01]  /*0250*/  ISETP.EQ.U32.AND P2, PT, R2, RZ, PT ;  /* 0x000000ff0200720c */ /* 0x002fe20003f42070 */
[----:B----4-:R-:W-:Y:S01]  /*0260*/  IMAD.WIDE R140, R169, 0x4, R140 ;  /* 0x00000004a98c7825 */ /* 0x010fe200078e028c */
[----:B------:R-:W-:-:S02]  /*0270*/  ISETP.NE.U32.AND P5, PT, RZ, UR8, PT ;  /* 0x00000008ff007c0c */ /* 0x000fc4000bfa5070 */
[----:B------:R-:W-:Y:S02]  /*0280*/  ISETP.EQ.OR.EX P2, PT, R3, RZ, !P1, P2 ;  /* 0x000000ff0300720c */ /* 0x000fe40004f42720 */
[----:B------:R-:W-:Y:S02]  /*0290*/  ISETP.NE.AND.EX P5, PT, RZ, UR9, PT, P5 ;  /* 0x00000009ff007c0c */ /* 0x000fe4000bfa5350 */
[----:B------:R-:W-:Y:S01]  /*02a0*/  MOV R14, RZ ;  /* 0x000000ff000e7202 */ /* 0x000fe20000000f00 */
[----:B---3--:R-:W-:-:S08]  /*02b0*/  IMAD.WIDE R8, R169, 0x4, R8 ;  /* 0x00000004a9087825 */ /* 0x008fd000078e0208 */
[----:B------:R1:W5:Y:S04]  /*02c0*/  @!P2 LDG.E R13, desc[UR6][R8.64] ;  /* 0x00000006080da981 */ /* 0x000368000c1e1900 */
[----:B------:R1:W5:Y:S01]  /*02d0*/  @P5 LDG.E R14, desc[UR6][R140.64] ;  /* 0x000000068c0e5981 */ /* 0x000362000c1e1900 */
[----:B------:R-:W2:Y:S01]  /*02e0*/  S2R R17, SR_CTAID.X ;  /* 0x0000000000117919 */ /* 0x000ea20000002500 */
[----:B------:R-:W3:Y:S01]  /*02f0*/  S2R R0, SR_CTAID.Y ;  /* 0x0000000000007919 */ /* 0x000ee20000002600 */
[----:B------:R-:W-:-:S06]  /*0300*/  @P0 IMAD.IADD R168, R7, 0x1, -R6 ;  /* 0x0000000107a80824 */ /* 0x000fcc00078e0a06 */
[----:B------:R-:W4:Y:S01]  /*0310*/  @!P0 LDC R168, c[0x0][0x2c4] ;  /* 0x0000b100ffa88b82 */ /* 0x000f220000000800 */
[----:B------:R-:W-:Y:S02]  /*0320*/  ISETP.NE.U32.AND P0, PT, R2, RZ, PT ;  /* 0x000000ff0200720c */ /* 0x000fe40003f05070 */
[----:B------:R-:W-:Y:S02]  /*0330*/  IADD3 R2, -R169, RZ, RZ ;  /* 0x000000ffa9027210 */ /* 0x000fe40007ffe1ff */
[----:B------:R-:W-:-:S03]  /*0340*/  ISETP.NE.AND.EX P0, PT, R3, RZ, PT, P0 ;  /* 0x000000ff0300720c */ /* 0x000fc60003f05300 */
[----:B------:R-:W-:-:S10]  /*0350*/  IMAD R136, R5, R2, R136 ;  /* 0x0000000205887224 */ /* 0x000fd400078e0288 */
[----:B-123--:R-:W-:Y:S05]  /*0360*/  @!P0 BRA `(.L_x_6216) ;  /* 0x0000000000108947 */ /* 0x00efea0003800000 */
[----:B------:R-:W2:Y:S02]  /*0370*/  @P1 LDG.E R2, desc[UR6][R8.64+0x4] ;  /* 0x0000040608021981 */ /* 0x000ea4000c1e1900 */
[----:B--2--5:R-:W-:-:S06]  /*0380*/  @P1 IADD3 R11, R2, -R13, RZ ;  /* 0x8000000d020b1210 */ /* 0x024fcc0007ffe0ff */
[----:B------:R2:W5:Y:S01]  /*0390*/  @!P1 LDG.E R11, desc[UR6][R8.64] ;  /* 0x00000006080b9981 */ /* 0x000562000c1e1900 */
[----:B------:R-:W-:Y:S05]  /*03a0*/  BRA `(.L_x_6217) ;  /* 0x0000000000047947 */ /* 0x000fea0003800000 */
.L_x_6216:
[----:B------:R-:W1:Y:S02]  /*03b0*/  LDC R11, c[0x0][0x2c8] ;  /* 0x0000b200ff0b7b82 */ /* 0x000e640000000800 */
.L_x_6217:
        /* <DEDUP_REMOVED lines=10> */
[--C-:B-1---5:R-:W-:Y:S01]  /*0460*/  IMAD.IADD R68, R11, 0x1, -R14.reuse ;  /* 0x000000010b447824 */ /* 0x122fe200078e0a0e */
[----:B------:R-:W1:Y:S01]  /*0470*/  S2R R50, SR_TID.X ;  /* 0x0000000000327919 */ /* 0x000e620000002100 */
[----:B------:R-:W-:-:S05]  /*0480*/  @P3 IMAD.IADD R52, R15, 0x1, -R14 ;  /* 0x000000010f343824 */ /* 0x000fca00078e0a0e */
[----:B---3--:R-:W3:Y:S08]  /*0490*/  LDC R2, c[0x0][0x2c8] ;  /* 0x0000b200ff027b82 */ /* 0x008ef00000000800 */
[----:B------:R-:W4:Y:S01]  /*04a0*/  LDC R7, c[0x0][0x398] ;  /* 0x0000e600ff077b82 */ /* 0x000f220000000800 */
        /* <DEDUP_REMOVED lines=20> */
[----:B------:R-:W2:Y:S02]  /*05f0*/  @!P3 LDC.64 R2, c[0x0][0x318] ;  /* 0x0000c600ff02bb82 */ /* 0x000ea40000000a00 */
[----:B------:R-:W-:-:S05]  /*0600*/  IMAD R19, R9, R4, R19 ;  /* 0x0000000409137224 */ /* 0x000fca00078e0213 */
[----:B------:R-:W-:Y:S01]  /*0610*/  ISETP.GT.U32.AND P1, PT, R10, R19, PT ;  /* 0x000000130a00720c */ /* 0x000fe20003f24070 */
[----:B------:R-:W3:-:S12]  /*0620*/  @!P3 LDC R4, c[0x0][0x2cc] ;  /* 0x0000b300ff04bb82 */ /* 0x000ed80000000800 */
[----:B------:R-:W-:Y:S02]  /*0630*/  @!P1 IMAD.IADD R19, R19, 0x1, -R10 ;  /* 0x0000000113139824 */ /* 0x000fe400078e0a0a */
[----:B------:R-:W-:Y:S01]  /*0640*/  @!P1 VIADD R9, R9, 0x1 ;  /* 0x0000000109099836 */ /* 0x000fe20000000000 */
[----:B------:R-:W-:Y:S02]  /*0650*/  ISETP.NE.AND P1, PT, R8, RZ, PT ;  /* 0x000000ff0800720c */ /* 0x000fe40003f25270 */
[----:B--2---:R-:W-:Y:S02]  /*0660*/  @!P3 ISETP.NE.U32.AND P2, PT, R2, RZ, PT ;  /* 0x000000ff0200b20c */ /* 0x004fe40003f45070 */
[----:B------:R-:W-:Y:S02]  /*0670*/  ISETP.GE.U32.AND P4, PT, R19, R10, PT ;  /* 0x0000000a1300720c */ /* 0x000fe40003f86070 */
[----:B------:R-:W-:-:S04]  /*0680*/  @!P3 ISETP.NE.AND.EX P2, PT, R3, RZ, PT, P2 ;  /* 0x000000ff0300b20c */ /* 0x000fc80003f45320 */
[----:B---3--:R-:W-:-:S05]  /*0690*/  @!P3 SEL R3, R4, RZ, P2 ;  /* 0x000000ff0403b207 */ /* 0x008fca0001000000 */
[----:B------:R-:W-:Y:S01]  /*06a0*/  @!P3 IMAD.IADD R52, R68, 0x1, R3 ;  /* 0x000000014434b824 */ /* 0x000fe200078e0203 */
[----:B------:R-:W-:Y:S01]  /*06b0*/  IADD3 R3, -R168, 0x7f, R63 ;  /* 0x0000007fa8037810 */ /* 0x000fe20007ffe13f */
[----:B------:R-:W-:Y:S02]  /*06c0*/  @P4 VIADD R9, R9, 0x1 ;  /* 0x0000000109094836 */ /* 0x000fe40000000000 */
[----:B------:R-:W-:Y:S01]  /*06d0*/  VIADD R2, R52, 0x3f ;  /* 0x0000003f34027836 */ /* 0x000fe20000000000 */
[----:B----4-:R-:W-:Y:S01]  /*06e0*/  IADD3 R7, R3, R7, R52 ;  /* 0x0000000703077210 */ /* 0x010fe20007ffe034 */
[----:B------:R-:W-:Y:S01]  /*06f0*/  @!P0 IMAD.MOV R9, RZ, RZ, -R9 ;  /* 0x000000ffff098224 */ /* 0x000fe200078e0a09 */
[----:B------:R-:W-:Y:S02]  /*0700*/  @!P1 LOP3.LUT R9, RZ, R8, RZ, 0x33, !PT ;  /* 0x00000008ff099212 */ /* 0x000fe400078e33ff */
[----:B------:R-:W-:Y:S02]  /*0710*/  SHF.R.S32.HI R3, RZ, 0x1f, R2 ;  /* 0x0000001fff037819 */ /* 0x000fe40000011402 */
[----:B------:R-:W-:Y:S01]  /*0720*/  SHF.R.S32.HI R4, RZ, 0x1f, R7 ;  /* 0x0000001fff047819 */ /* 0x000fe20000011407 */
[----:B------:R-:W-:Y:S01]  /*0730*/  IMAD R163, R9, R0, RZ ;  /* 0x0000000009a37224 */ /* 0x000fe200078e02ff */
[----:B------:R-:W-:-:S02]  /*0740*/  LEA.HI R3, R3, R2, RZ, 0x6 ;  /* 0x0000000203037211 */ /* 0x000fc400078f30ff */
[----:B------:R-:W-:Y:S02]  /*0750*/  LEA.HI R4, R4, R7, RZ, 0x6 ;  /* 0x0000000704047211 */ /* 0x000fe400078f30ff */
[----:B------:R-:W-:Y:S02]  /*0760*/  SHF.R.S32.HI R2, RZ, 0x6, R3 ;  /* 0x00000006ff027819 */ /* 0x000fe40000011403 */
[----:B------:R-:W-:Y:S02]  /*0770*/  SHF.R.S32.HI R4, RZ, 0x6, R4 ;  /* 0x00000006ff047819 */ /* 0x000fe40000011404 */
[----:B------:R-:W-:-:S04]  /*0780*/  VIADDMNMX R9, R163, R9, R2, PT ;  /* 0x00000009a3097246 */ /* 0x000fc80003800102 */
[----:B------:R-:W-:-:S04]  /*0790*/  VIMNMX R102, R9, R4, PT ;  /* 0x0000000409667248 */ /* 0x000fc80003fe0100 */
[----:B------:R-:W-:-:S13]  /*07a0*/  ISETP.GE.AND P0, PT, R163, R102, PT ;  /* 0x00000066a300720c */ /* 0x000fda0003f06270 */
[----:B-1----:R-:W-:Y:S05]  /*07b0*/  @!P0 BRA `(.L_x_6218) ;  /* 0x0000000800148947 */ /* 0x002fea0003800000 */
        /* <DEDUP_REMOVED lines=41> */
.L_x_6220:
[----:B------:R-:W-:Y:S05]  /*0a50*/  BSYNC B0 ;  /* 0x0000000000007941 */ /* 0x000fea0003800000 */
.L_x_6219:
        /* <DEDUP_REMOVED lines=9> */
.L_x_6222:
[----:B------:R-:W-:Y:S05]  /*0af0*/  BSYNC B0 ;  /* 0x0000000000007941 */ /* 0x000fea0003800000 */
.L_x_6221:
        /* <DEDUP_REMOVED lines=8> */
.L_x_6224:
[----:B------:R-:W-:Y:S05]  /*0b80*/  BSYNC B0 ;  /* 0x0000000000007941 */ /* 0x000fea0003800000 */
.L_x_6223:
        /* <DEDUP_REMOVED lines=8> */
.L_x_6226:
[----:B------:R-:W-:Y:S05]  /*0c10*/  BSYNC B0 ;  /* 0x0000000000007941 */ /* 0x000fea0003800000 */
.L_x_6225:
        /* <DEDUP_REMOVED lines=9> */
.L_x_6228:
[----:B------:R-:W-:Y:S05]  /*0cb0*/  BSYNC B0 ;  /* 0x0000000000007941 */ /* 0x000fea0003800000 */
.L_x_6227:
[----:B------:R-:W-:Y:S04]  /*0cc0*/  BSSY B0, `(.L_x_6229) ;  /* 0x0000007000007945 */ /* 0x000fe80003800000 */
[----:B------:R-:W-:Y:S05]  /*0cd0*/  @P1 BRA `(.L_x_6230) ;  /* 0x0000000000141947 */ /* 0x000fea0003800000 */
[----:B------:R-:W-:Y:S02]  /*0ce0*/  ULDC UR4, c[0x0][0x2d0] ;  /* 0x0000b40000047ab9 */ /* 0x000fe40000000800 */
[----:B------:R-:W-:Y:S02]  /*0cf0*/  ISETP.GE.AND P1, PT, R2, UR4, PT ;  /* 0x0000000402007c0c */ /* 0x000fe4000bf26270 */
[----:B------:R-:W-:-:S11]  /*0d00*/  ISETP.GE.AND P0, PT, R6, UR4, PT ;  /* 0x0000000406007c0c */ /* 0x000fd6000bf06270 */
[----:B------:R1:W-:Y:S04]  /*0d10*/  @!P1 STG.E.128 desc[UR6][R20.64+0x5000], RZ ;  /* 0x005000ff14009986 */ /* 0x0003e8000c101d06 */
[----:B------:R1:W-:Y:S02]  /*0d20*/  @!P0 STG.E.128 desc[UR6][R20.64+0x5100], RZ ;  /* 0x005100ff14008986 */ /* 0x0003e4000c101d06 */
.L_x_6230:
[----:B------:R-:W-:Y:S05]  /*0d30*/  BSYNC B0 ;  /* 0x0000000000007941 */ /* 0x000fea0003800000 */
.L_x_6229:
[----:B------:R-:W-:Y:S04]  /*0d40*/  BSSY B0, `(.L_x_6231) ;  /* 0x0000007000007945 */ /* 0x000fe80003800000 */
[----:B------:R-:W-:Y:S05]  /*0d50*/  @P4 BRA `(.L_x_6232) ;  /* 0x0000000000144947 */ /* 0x000fea0003800000 */
[----:B------:R-:W-:Y:S02]  /*0d60*/  ULDC UR4, c[0x0][0x2d0] ;  /* 0x0000b40000047ab9 */ /* 0x000fe40000000800 */
[----:B------:R-:W-:Y:S02]  /*0d70*/  ISETP.GE.AND P1, PT, R2, UR4, PT ;  /* 0x0000000402007c0c */ /* 0x000fe4000bf26270 */
[----:B------:R-:W-:-:S11]  /*0d80*/  ISETP.GE.AND P0, PT, R6, UR4, PT ;  /* 0x0000000406007c0c */ /* 0x000fd6000bf06270 */
[----:B------:R1:W-:Y:S04]  /*0d90*/  @!P1 STG.E.128 desc[UR6][R20.64+0x6000], RZ ;  /* 0x006000ff14009986 */ /* 0x0003e8000c101d06 */
[----:B------:R1:W-:Y:S02]  /*0da0*/  @!P0 STG.E.128 desc[UR6][R20.64+0x6100], RZ ;  /* 0x006100ff14008986 */ /* 0x0003e4000c101d06 */
.L_x_6232:
[----:B------:R-:W-:Y:S05]  /*0db0*/  BSYNC B0 ;  /* 0x0000000000007941 */ /* 0x000fea0003800000 */
.L_x_6231:
[----:B------:R-:W-:Y:S04]  /*0dc0*/  BSSY B0, `(.L_x_6233) ;  /* 0x0000007000007945 */ /* 0x000fe80003800000 */
[----:B------:R-:W-:Y:S05]  /*0dd0*/  @P3 BRA `(.L_x_6234) ;  /* 0x0000000000143947 */ /* 0x000fea0003800000 */
[----:B------:R-:W-:Y:S02]  /*0de0*/  ULDC UR4, c[0x0][0x2d0] ;  /* 0x0000b40000047ab9 */ /* 0x000fe40000000800 */
[----:B------:R-:W-:Y:S02]  /*0df0*/  ISETP.GE.AND P1, PT, R2, UR4, PT ;  /* 0x0000000402007c0c */ /* 0x000fe4000bf26270 */
[----:B------:R-:W-:-:S11]  /*0e00*/  ISETP.GE.AND P0, PT, R6, UR4, PT ;  /* 0x0000000406007c0c */ /* 0x000fd6000bf06270 */
[----:B------:R1:W-:Y:S04]  /*0e10*/  @!P1 STG.E.128 desc[UR6][R20.64+0x7000], RZ ;  /* 0x007000ff14009986 */ /* 0x0003e8000c101d06 */
[----:B------:R1:W-:Y:S02]  /*0e20*/  @!P0 STG.E.128 desc[UR6][R20.64+0x7100], RZ ;  /* 0x007100ff14008986 */ /* 0x0003e4000c101d06 */
.L_x_6234:
[----:B------:R-:W-:Y:S05]  /*0e30*/  BSYNC B0 ;  /* 0x0000000000007941 */ /* 0x000fea0003800000 */
.L_x_6233:
        /* <DEDUP_REMOVED lines=29> */
.L_x_6218:
[----:B------:R-:W1:Y:S01]  /*1010*/  LDC.64 R2, c[0x0][0x368] ;  /* 0x0000da00ff027b82 */ /* 0x000e620000000a00 */
[----:B------:R-:W-:-:S07]  /*1020*/  IMAD.MOV.U32 R12, RZ, RZ, R169 ;  /* 0x000000ffff0c7224 */ /* 0x000fce00078e00a9 */
        /* <DEDUP_REMOVED lines=9> */
[----:B------:R-:W-:Y:S02]  /*10c0*/  ISETP.NE.AND.EX P0, PT, R5, RZ, PT, P0 ;  /* 0x000000ff0500720c */ /* 0x000fe40003f05300 */
[----:B------:R-:W-:-:S11]  /*10d0*/  SHF.R.S32.HI R9, RZ, 0x1f, R169 ;  /* 0x0000001fff097819 */ /* 0x000fd600000114a9 */
        /* <DEDUP_REMOVED lines=11> */
.L_x_6235:
        /* <DEDUP_REMOVED lines=32> */
[----:B-----5:R-:W-:Y:S02]  /*1390*/  IADD3 R12, -R15, RZ, RZ ;  /* 0x000000ff0f0c7210 */ /* 0x020fe40007ffe1ff */
        /* <DEDUP_REMOVED lines=49> */
.L_x_6236:
[----:B------:R-:W1:Y:S01]  /*16b0*/  LDC R15, c[0x0][0x278] ;  /* 0x00009e00ff0f7b82 */ /* 0x000e620000000800 */
[----:B------:R-:W-:Y:S02]  /*16c0*/  MOV R4, RZ ;  /* 0x000000ff00047202 */ /* 0x000fe40000000f00 */
[----:B------:R-:W-:-:S13]  /*16d0*/  ISETP.NE.AND P4, PT, R13, -0x1, PT ;  /* 0xffffffff0d00780c */ /* 0x000fda0003f85270 */
[----:B------:R-:W2:Y:S01]  /*16e0*/  @P4 LDC.64 R144, c[0x0][0x248] ;  /* 0x00009200ff904b82 */ /* 0x000ea20000000a00 */
[----:B------:R-:W-:Y:S01]  /*16f0*/  @P4 IMAD.IADD R20, R14, 0x1, R13 ;  /* 0x000000010e144824 */ /* 0x000fe200078e020d */
[----:B-1----:R-:W-:-:S06]  /*1700*/  IABS R3, R15 ;  /* 0x0000000f00037213 */ /* 0x002fcc0000000000 */
[----:B------:R-:W1:Y:S01]  /*1710*/  @P4 LDC.64 R10, c[0x0][0x250] ;  /* 0x00009400ff0a4b82 */ /* 0x000e620000000a00 */
[----:B------:R-:W3:Y:S08]  /*1720*/  I2F.RP R8, R3 ;  /* 0x0000000300087306 */ /* 0x000ef00000209400 */
[----:B---3--:R-:W3:Y:S02]  /*1730*/  MUFU.RCP R7, R8 ;  /* 0x0000000800077308 */ /* 0x008ee40000001000 */
[----:B---3--:R-:W-:-:S06]  /*1740*/  VIADD R7, R7, 0xffffffe ;  /* 0x0ffffffe07077836 */ /* 0x008fcc0000000000 */
[----:B------:R-:W3:Y:S02]  /*1750*/  F2I.FTZ.U32.TRUNC.NTZ R5, R7 ;  /* 0x0000000700057305 */ /* 0x000ee4000021f000 */
[----:B---3--:R-:W-:Y:S01]  /*1760*/  IMAD.MOV R0, RZ, RZ, -R5 ;  /* 0x000000ffff007224 */ /* 0x008fe200078e0a05 */
[----:B------:R-:W-:-:S03]  /*1770*/  LEA R7, R102, 0xffffffc0, 0x6 ;  /* 0xffffffc066077811 */ /* 0x000fc600078e30ff */
[----:B------:R-:W-:Y:S01]  /*1780*/  IMAD R2, R0, R3, RZ ;  /* 0x0000000300027224 */ /* 0x000fe200078e02ff */
[----:B------:R-:W-:Y:S02]  /*1790*/  IABS R0, R136 ;  /* 0x0000008800007213 */ /* 0x000fe40000000000 */
[----:B------:R-:W-:Y:S01]  /*17a0*/  SHF.R.S32.HI R19, RZ, 0x1f, R7 ;  /* 0x0000001fff137819 */ /* 0x000fe20000011407 */
        /* <DEDUP_REMOVED lines=33> */
.L_x_6238:
        /* <DEDUP_REMOVED lines=32> */
.L_x_6237:
[----:B------:R1:W5:Y:S01]  /*1bc0*/  @P5 LDG.E R54, desc[UR6][R140.64] ;  /* 0x000000068c365981 */ /* 0x000362000c1e1900 */
[----:B------:R-:W-:Y:S01]  /*1bd0*/  ISETP.NE.AND P0, PT, R6, -0x1, PT ;  /* 0xffffffff0600780c */ /* 0x000fe20003f05270 */
[----:B------:R-:W2:Y:S01]  /*1be0*/  LDC.64 R4, c[0x0][0x240] ;  /* 0x00009000ff047b82 */ /* 0x000ea20000000a00 */
[----:B------:R-:W-:Y:S01]  /*1bf0*/  SHF.R.S32.HI R15, RZ, 0x1f, R50 ;  /* 0x0000001fff0f7819 */ /* 0x000fe20000011432 */
[----:B------:R-:W-:Y:S01]  /*1c00*/  ULDC UR5, c[0x0][0x2d0] ;  /* 0x0000b40000057ab9 */ /* 0x000fe20000000800 */
[----:B------:R-:W-:Y:S01]  /*1c10*/  ULDC.64 UR10, c[0x0][0x268] ;  /* 0x00009a00000a7ab9 */ /* 0x000fe20000000a00 */
[----:B------:R-:W-:Y:S01]  /*1c20*/  IMAD.MOV.U32 R53, RZ, RZ, 0x10 ;  /* 0x00000010ff357424 */ /* 0x000fe200078e00ff */
[CC--:B------:R-:W-:Y:S01]  /*1c30*/  LEA.HI R25, R15.reuse, R50.reuse, RZ, 0x3 ;  /* 0x000000320f197211 */ /* 0x0c0fe200078f18ff */
[----:B------:R-:W-:Y:S01]  /*1c40*/  IMAD.MOV.U32 R51, RZ, RZ, 0x20 ;  /* 0x00000020ff337424 */ /* 0x000fe200078e00ff */
[----:B------:R-:W-:Y:S01]  /*1c50*/  LEA.HI R65, R15, R50, RZ, 0x4 ;  /* 0x000000320f417211 */ /* 0x000fe200078f20ff */
[----:B------:R-:W3:Y:S01]  /*1c60*/  LDC R74, c[0x0][0x2e0] ;  /* 0x0000b800ff4a7b82 */ /* 0x000ee20000000800 */
[----:B------:R-:W-:-:S02]  /*1c70*/  SHF.R.S32.HI R134, RZ, 0x3, R25 ;  /* 0x00000003ff867819 */ /* 0x000fc40000011419 */
[----:B------:R-:W-:Y:S02]  /*1c80*/  LOP3.LUT R25, R25, 0xfffffff8, RZ, 0xc0, !PT ;  /* 0xfffffff819197812 */ /* 0x000fe400078ec0ff */
[----:B------:R-:W-:Y:S01]  /*1c90*/  LOP3.LUT R29, R65, 0xfffffff0, RZ, 0xc0, !PT ;  /* 0xfffffff0411d7812 */ /* 0x000fe200078ec0ff */
[----:B------:R-:W-:Y:S01]  /*1ca0*/  IMAD.SHL.U32 R27, R134, 0x40, RZ ;  /* 0x00000040861b7824 */ /* 0x000fe200078e00ff */
[--C-:B------:R-:W-:Y:S01]  /*1cb0*/  SHF.R.S32.HI R135, RZ, 0x1f, R134.reuse ;  /* 0x0000001fff877819 */ /* 0x100fe20000011486 */
[----:B------:R-:W4:Y:S01]  /*1cc0*/  @!P0 LDC.64 R10, c[0x0][0x228] ;  /* 0x00008a00ff0a8b82 */ /* 0x000f220000000a00 */
[C---:B------:R-:W-:Y:S01]  /*1cd0*/  IMAD.IADD R62, R50.reuse, 0x1, -R25 ;  /* 0x00000001323e7824 */ /* 0x040fe200078e0a19 */
[----:B------:R-:W-:Y:S01]  /*1ce0*/  LEA.HI R60, R15, R50, RZ, 0x5 ;  /* 0x000000320f3c7211 */ /* 0x000fe200078f28ff */
[----:B------:R-:W-:Y:S01]  /*1cf0*/  IMAD.IADD R66, R50, 0x1, -R29 ;  /* 0x0000000132427824 */ /* 0x000fe200078e0a1d */
[----:B------:R-:W-:Y:S01]  /*1d00*/  LOP3.LUT R27, R27, 0x1c0, RZ, 0xc0, !PT ;  /* 0x000001c01b1b7812 */ /* 0x000fe200078ec0ff */
[----:B------:R-:W-:Y:S01]  /*1d10*/  IMAD.SHL.U32 R16, R62, 0x8, RZ ;  /* 0x000000083e107824 */ /* 0x000fe200078e00ff */
[----:B------:R-:W-:Y:S01]  /*1d20*/  LOP3.LUT R61, R60, 0xffffffe0, RZ, 0xc0, !PT ;  /* 0xffffffe03c3d7812 */ /* 0x000fe200078ec0ff */
        /* <DEDUP_REMOVED lines=8> */
[----:B------:R-:W-:Y:S01]  /*1db0*/  LEA.HI R27, R15, R50, RZ, 0x6 ;  /* 0x000000320f1b7211 */ /* 0x000fe200078f30ff */
[----:B------:R-:W-:Y:S01]  /*1dc0*/  @P0 IMAD.MOV.U32 R6, RZ, RZ, R26 ;  /* 0x000000ffff060224 */ /* 0x000fe200078e001a */
[----:B------:R-:W-:Y:S01]  /*1dd0*/  SHF.R.S32.HI R31, RZ, 0x1f, R66 ;  /* 0x0000001fff1f7819 */ /* 0x000fe20000011442 */
[----:B------:R-:W-:Y:S01]  /*1de0*/  IMAD.SHL.U32 R71, R62, 0x4, RZ ;  /* 0x000000043e477824 */ /* 0x000fe200078e00ff */
[----:B---3--:R-:W-:Y:S01]  /*1df0*/  LEA.HI R74, R74, R74, RZ, 0x1 ;  /* 0x0000004a4a4a7211 */ /* 0x008fe200078f08ff */
[----:B------:R-:W-:Y:S01]  /*1e00*/  IMAD.SHL.U32 R27, R27, 0x8, RZ ;  /* 0x000000081b1b7824 */ /* 0x000fe200078e00ff */
[----:B------:R-:W-:Y:S01]  /*1e10*/  LEA.HI R64, R31, R66, RZ, 0x3 ;  /* 0x000000421f407211 */ /* 0x000fe200078f18ff */
[----:B------:R-:W-:Y:S01]  /*1e20*/  IMAD R131, R135, R144, RZ ;  /* 0x0000009087837224 */ /* 0x000fe200078e02ff */
[----:B------:R-:W-:Y:S01]  /*1e30*/  SHF.R.S32.HI R75, RZ, 0x1, R74 ;  /* 0x00000001ff4b7819 */ /* 0x000fe2000001144a */
[-C--:B----45:R-:W-:Y:S01]  /*1e40*/  @!P0 IMAD R12, R9, R10.reuse, RZ ;  /* 0x0000000a090c8224 */ /* 0x0b0fe200078e02ff */
[----:B------:R-:W-:Y:S01]  /*1e50*/  LOP3.LUT R130, R130, 0xfffffe00, R27, 0xf8, !PT ;  /* 0xfffffe0082827812 */ /* 0x000fe200078ef81b */
[----:B------:R-:W-:Y:S01]  /*1e60*/  @!P0 IMAD.WIDE.U32 R32, R169, R10, RZ ;  /* 0x0000000aa9208225 */ /* 0x000fe200078e00ff */
[----:B------:R-:W-:-:S02]  /*1e70*/  SHF.L.U64.HI R164, R144, 0x4, R145 ;  /* 0x0000000490a47819 */ /* 0x000fc40000010291 */
[----:B------:R-:W-:Y:S01]  /*1e80*/  SHF.L.U32 R165, R144, 0x4, RZ ;  /* 0x0000000490a57819 */ /* 0x000fe200000006ff */
[----:B------:R-:W-:Y:S01]  /*1e90*/  @!P0 IMAD R11, R169, R11, R12 ;  /* 0x0000000ba90b8224 */ /* 0x000fe200078e020c */
[----:B------:R-:W-:Y:S01]  /*1ea0*/  SHF.R.S32.HI R65, RZ, 0x4, R65 ;  /* 0x00000004ff417819 */ /* 0x000fe20000011441 */
[----:B------:R-:W-:Y:S01]  /*1eb0*/  @!P0 IMAD.MOV.U32 R6, RZ, RZ, R32 ;  /* 0x000000ffff068224 */ /* 0x000fe200078e0020 */
[----:B-1----:R-:W-:Y:S01]  /*1ec0*/  SHF.L.U64.HI R166, R142, 0x4, R143 ;  /* 0x000000048ea67819 */ /* 0x002fe2000001028f */
[----:B------:R-:W-:Y:S01]  /*1ed0*/  IMAD R10, R29, R4, RZ ;  /* 0x000000041d0a7224 */ /* 0x000fe200078e02ff */
[----:B------:R-:W-:Y:S01]  /*1ee0*/  @!P0 IADD3 R25, R33, R11, RZ ;  /* 0x0000000b21198210 */ /* 0x000fe20007ffe0ff */
[C---:B------:R-:W-:Y:S01]  /*1ef0*/  VIADD R12, R16.reuse, 0x40 ;  /* 0x00000040100c7836 */ /* 0x040fe20000000000 */
[----:B------:R-:W-:Y:S01]  /*1f00*/  IADD3 R24, P1, R16, R6, RZ ;  /* 0x0000000610187210 */ /* 0x000fe20007f3e0ff */
[----:B------:R-:W-:Y:S01]  /*1f10*/  IMAD R5, R28, R5, R10 ;  /* 0x000000051c057224 */ /* 0x000fe200078e020a */
[----:B------:R-:W-:Y:S01]  /*1f20*/  IADD3 R26, P0, R16, R8, RZ ;  /* 0x00000008101a7210 */ /* 0x000fe20007f1e0ff */
[----:B------:R-:W-:Y:S01]  /*1f30*/  IMAD R72, R134, R75, R71 ;  /* 0x0000004b86487224 */ /* 0x000fe200078e0247 */
[----:B------:R-:W-:Y:S01]  /*1f40*/  LOP3.LUT R11, R64, 0xfffffff8, RZ, 0xc0, !PT ;  /* 0xfffffff8400b7812 */ /* 0x000fe200078ec0ff */
[C---:B------:R-:W-:Y:S01]  /*1f50*/  IMAD.X R25, R17.reuse, 0x1, R25, P1 ;  /* 0x0000000111197824 */ /* 0x040fe200008e0619 */
[----:B------:R-:W-:Y:S01]  /*1f60*/  ISETP.GE.AND P1, PT, R16, UR5, PT ;  /* 0x0000000510007c0c */ /* 0x000fe2000bf26270 */
[----:B------:R-:W-:Y:S01]  /*1f70*/  IMAD.X R27, R17, 0x1, R23, P0 ;  /* 0x00000001111b7824 */ /* 0x000fe200000e0617 */
[----:B------:R-:W-:Y:S01]  /*1f80*/  ISETP.GE.AND P0, PT, R12, UR5, PT ;  /* 0x000000050c007c0c */ /* 0x000fe2000bf06270 */
[----:B------:R-:W-:Y:S01]  /*1f90*/  IMAD.WIDE.U32 R22, R28, R4, R24 ;  /* 0x000000041c167225 */ /* 0x000fe200078e0018 */
[----:B------:R-:W-:-:S02]  /*1fa0*/  SHF.R.S32.HI R4, RZ, 0x1f, R136 ;  /* 0x0000001fff047819 */ /* 0x000fc40000011488 */
[----:B------:R-:W-:Y:S01]  /*1fb0*/  SEL R67, RZ, 0xffffffff, P0 ;  /* 0xffffffffff437807 */ /* 0x000fe20000000000 */
[----:B------:R-:W-:Y:S01]  /*1fc0*/  IMAD.IADD R23, R23, 0x1, R5 ;  /* 0x0000000117177824 */ /* 0x000fe200078e0205 */
[----:B------:R-:W-:Y:S01]  /*1fd0*/  SHF.R.S32.HI R5, RZ, 0x1f, R68 ;  /* 0x0000001fff057819 */ /* 0x000fe20000011444 */
[----:B------:R-:W-:Y:S01]  /*1fe0*/  IMAD.IADD R66, R66, 0x1, -R11 ;  /* 0x0000000142427824 */ /* 0x000fe200078e0a0b */
[----:B------:R-:W-:Y:S01]  /*1ff0*/  IADD3 R104, P0, R134, R21, RZ ;  /* 0x0000001586687210 */ /* 0x000fe20007f1e0ff */
[----:B------:R-:W-:Y:S01]  /*2000*/  IMAD R11, R3, UR10, RZ ;  /* 0x0000000a030b7c24 */ /* 0x000fe2000f8e02ff */
[----:B------:R-:W-:Y:S01]  /*2010*/  LEA.HI R76, R5, R68, RZ, 0x6 ;  /* 0x00000044054c7211 */ /* 0x000fe200078f30ff */
[----:B------:R-:W-:Y:S01]  /*2020*/  IMAD.WIDE.U32 R24, R0, UR10, R26 ;  /* 0x0000000a00187c25 */ /* 0x000fe2000f8e001a */
[----:B------:R-:W-:Y:S02]  /*2030*/  SEL R6, RZ, 0x1, P1 ;  /* 0x00000001ff067807 */ /* 0x000fe40000800000 */
[----:B------:R-:W-:Y:S01]  /*2040*/  SHF.R.S32.HI R76, RZ, 0x6, R76 ;  /* 0x00000006ff4c7819 */ /* 0x000fe2000001144c */
[----:B------:R-:W-:Y:S01]  /*2050*/  IMAD.X R19, R135, 0x1, R19, P0 ;  /* 0x0000000187137824 */ /* 0x000fe200000e0613 */
[----:B------:R-:W-:Y:S01]  /*2060*/  IADD3 R132, P0, R16, R2, RZ ;  /* 0x0000000210847210 */ /* 0x000fe20007f1e0ff */
[----:B------:R-:W-:Y:S01]  /*2070*/  IMAD R10, R0, UR11, R11 ;  /* 0x0000000b000a7c24 */ /* 0x000fe2000f8e020b */
[----:B------:R-:W-:Y:S01]  /*2080*/  VIMNMX R76, R163, R76, !PT ;  /* 0x0000004ca34c7248 */ /* 0x000fe20007fe0100 */
[----:B------:R-:W-:Y:S01]  /*2090*/  ULDC.64 UR10, c[0x0][0x258] ;  /* 0x00009600000a7ab9 */ /* 0x000fe20000000a00 */
[----:B------:R-:W-:Y:S01]  /*20a0*/  IADD3.X R133, R17, R13, RZ, P0, !PT ;  /* 0x0000000d11857210 */ /* 0x000fe200007fe4ff */
[----:B------:R-:W-:Y:S01]  /*20b0*/  IMAD R139, R4, UR10, RZ ;  /* 0x0000000a048b7c24 */ /* 0x000fe2000f8e02ff */
[----:B------:R-:W-:Y:S01]  /*20c0*/  ISETP.GT.AND P0, PT, R102, R76, PT ;  /* 0x0000004c6600720c */ /* 0x000fe20003f04270 */
[----:B------:R-:W-:Y:S01]  /*20d0*/  IMAD R19, R19, R142, RZ ;  /* 0x0000008e13137224 */ /* 0x000fe200078e02ff */
[----:B------:R-:W-:Y:S01]  /*20e0*/  IADD3 R11, R25, R10, RZ ;  /* 0x0000000a190b7210 */ /* 0x000fe20007ffe0ff */
[----:B------:R-:W-:Y:S01]  /*20f0*/  IMAD.MOV.U32 R10, RZ, RZ, R24 ;  /* 0x000000ffff0a7224 */ /* 0x000fe200078e0018 */
[----:B------:R-:W-:Y:S01]  /*2100*/  R2P PR, R66, 0x6 ;  /* 0x0000000642007804 */ /* 0x000fe20000000000 */
[----:B------:R-:W-:Y:S01]  /*2110*/  IMAD.SHL.U32 R67, R67, 0x2, RZ ;  /* 0x0000000243437824 */ /* 0x000fe200078e00ff */
[----:B------:R-:W-:Y:S01]  /*2120*/  SHF.R.S32.HI R60, RZ, 0x5, R60 ;  /* 0x00000005ff3c7819 */ /* 0x000fe2000001143c */
[----:B------:R-:W-:Y:S01]  /*2130*/  IMAD R139, R136, UR11, R139 ;  /* 0x0000000b888b7c24 */ /* 0x000fe2000f8e028b */
[----:B------:R-:W-:Y:S01]  /*2140*/  SHF.R.S32.HI R70, RZ, 0x1f, R72 ;  /* 0x0000001fff467819 */ /* 0x000fe20000011448 */
[----:B------:R-:W-:Y:S01]  /*2150*/  IMAD R101, R104, R143, R19 ;  /* 0x0000008f68657224 */ /* 0x000fe200078e0213 */
[----:B------:R-:W-:Y:S01]  /*2160*/  LOP3.LUT R67, R67, 0x2, R6, 0xe2, !PT ;  /* 0x0000000243437812 */ /* 0x000fe200078ee206 */
[----:B------:R-:W-:Y:S01]  /*2170*/  IMAD.IADD R71, R71, 0x1, R72 ;  /* 0x0000000147477824 */ /* 0x000fe200078e0248 */
[----:B------:R-:W-:Y:S01]  /*2180*/  SEL R53, R53, 0xfffffff0, !P1 ;  /* 0xfffffff035357807 */ /* 0x000fe20004800000 */
[----:B------:R-:W-:Y:S01]  /*2190*/  IMAD.WIDE.U32 R136, R136, UR10, R22 ;  /* 0x0000000a88887c25 */ /* 0x000fe2000f8e0016 */
[----:B------:R-:W-:-:S02]  /*21a0*/  SEL R51, R51, 0xffffffe0, !P2 ;  /* 0xffffffe033337807 */ /* 0x000fc40005000000 */
[----:B------:R-:W-:Y:S01]  /*21b0*/  SHF.R.S32.HI R69, RZ, 0x1f, R71 ;  /* 0x0000001fff457819 */ /* 0x000fe20000011447 */
[----:B------:R-:W-:-:S04]  /*21c0*/  IMAD.WIDE.U32 R104, R104, R142, R10 ;  /* 0x0000008e68687225 */ /* 0x000fc800078e000a */
[C---:B------:R-:W-:Y:S02]  /*21d0*/  IMAD R131, R134.reuse, R145, R131 ;  /* 0x0000009186837224 */ /* 0x040fe400078e0283 */
[----:B------:R-:W-:-:S04]  /*21e0*/  IMAD.WIDE.U32 R132, R134, R144, R132 ;  /* 0x0000009086847225 */ /* 0x000fc800078e0084 */
[----:B------:R-:W-:Y:S02]  /*21f0*/  IMAD.SHL.U32 R167, R142, 0x10, RZ ;  /* 0x000000108ea77824 */ /* 0x000fe400078e00ff */
[----:B------:R-:W-:Y:S02]  /*2200*/  IMAD.IADD R61, R50, 0x1, -R61 ;  /* 0x00000001323d7824 */ /* 0x000fe400078e0a3d */
[----:B------:R-:W-:Y:S02]  /*2210*/  IMAD.SHL.U32 R73, R75, 0x10, RZ ;  /* 0x000000104b497824 */ /* 0x000fe400078e00ff */
[----:B------:R-:W-:Y:S02]  /*2220*/  IMAD.IADD R131, R133, 0x1, R131 ;  /* 0x0000000185837824 */ /* 0x000fe400078e0283 */
[----:B------:R-:W-:Y:S02]  /*2230*/  IMAD.IADD R139, R137, 0x1, R139 ;  /* 0x00000001898b7824 */ /* 0x000fe400078e028b */
[----:B------:R-:W-:-:S02]  /*2240*/  IMAD.IADD R101, R105, 0x1, R101 ;  /* 0x0000000169657824 */ /* 0x000fc400078e0265 */
[----:B------:R-:W-:Y:S01]  /*2250*/  @!P5 IMAD.MOV.U32 R54, RZ, RZ, RZ ;  /* 0x000000ffff36d224 */ /* 0x000fe200078e00ff */
[----:B------:R-:W-:Y:S06]  /*2260*/  @!P0 BRA `(.L_x_6239) ;  /* 0x0000006400388947 */ /* 0x000fec0003800000 */
[----:B------:R-:W1:Y:S01]  /*2270*/  LDC.64 R80, c[0x0][0x338] ;  /* 0x0000ce00ff507b82 */ /* 0x000e620000000a00 */
[----:B------:R-:W-:Y:S01]  /*2280*/  ULDC.64 UR10, c[0x0][0x328] ;  /* 0x0000ca00000a7ab9 */ /* 0x000fe20000000a00 */
[----:B------:R-:W-:Y:S01]  /*2290*/  SHF.R.S32.HI R5, RZ, 0x1f, R7 ;  /* 0x0000001fff057819 */ /* 0x000fe20000011407 */
[----:B------:R-:W-:Y:S01]  /*22a0*/  IMAD R2, R9, UR10, RZ ;  /* 0x0000000a09027c24 */ /* 0x000fe2000f8e02ff */
        /* <DEDUP_REMOVED lines=12> */
[----:B------:R-:W-:Y:S01]  /*2370*/  USHF.L.U32 UR20, UR10, 0x5, URZ ;  /* 0x000000050a147899 */ /* 0x000fe2000800063f */
[----:B------:R-:W-:Y:S01]  /*2380*/  SHF.L.U32 R123, R75, 0x5, RZ ;  /* 0x000000054b7b7819 */ /* 0x000fe200000006ff */
[----:B------:R-:W-:Y:S01]  /*2390*/  USHF.L.U64.HI UR21, UR10, 0x4, UR11 ;  /* 0x000000040a157899 */ /* 0x000fe2000801020b */
[----:B------:R-:W-:Y:S01]  /*23a0*/  IMAD R4, R169, UR13, R4 ;  /* 0x0000000da9047c24 */ /* 0x000fe2000f8e0204 */
[----:B------:R-:W-:Y:S01]  /*23b0*/  ULDC.64 UR12, c[0x0][0x348] ;  /* 0x0000d200000c7ab9 */ /* 0x000fe20000000a00 */
[----:B------:R-:W-:Y:S01]  /*23c0*/  IMAD.IADD R15, R15, 0x1, R2 ;  /* 0x000000010f0f7824 */ /* 0x000fe200078e0202 */
[----:B------:R-:W-:Y:S01]  /*23d0*/  USHF.L.U32 UR22, UR10, 0x4, URZ ;  /* 0x000000040a167899 */ /* 0x000fe2000800063f */
[----:B------:R-:W-:Y:S01]  /*23e0*/  IMAD.IADD R11, R11, 0x1, R4 ;  /* 0x000000010b0b7824 */ /* 0x000fe200078e0204 */
[----:B------:R-:W-:Y:S01]  /*23f0*/  UIMAD.WIDE.U32 UR18, UR10, 0x60, URZ ;  /* 0x000000600a1278a5 */ /* 0x000fe2000f8e003f */
[CC--:B-1----:R-:W-:Y:S01]  /*2400*/  IMAD R2, R5.reuse, R80.reuse, RZ ;  /* 0x0000005005027224 */ /* 0x0c2fe200078e02ff */
[C-C-:B------:R-:W-:Y:S01]  /*2410*/  SHF.L.U64.HI R77, R80.reuse, 0x4, R81.reuse ;  /* 0x00000004504d7819 */ /* 0x140fe20000010251 */
[----:B------:R-:W-:Y:S01]  /*2420*/  IMAD R9, R5, UR10, RZ ;  /* 0x0000000a05097c24 */ /* 0x000fe2000f8e02ff */
[----:B------:R-:W-:Y:S01]  /*2430*/  SHF.L.U64.HI R79, R80, 0x5, R81 ;  /* 0x00000005504f7819 */ /* 0x000fe20000010251 */
[C---:B------:R-:W-:Y:S01]  /*2440*/  IMAD R2, R6.reuse, R81, R2 ;  /* 0x0000005106027224 */ /* 0x040fe200078e0202 */
[C---:B------:R-:W-:Y:S01]  /*2450*/  LOP3.LUT R129, R127.reuse, 0x1, RZ, 0xc0, !PT ;  /* 0x000000017f817812 */ /* 0x040fe200078ec0ff */
[C---:B------:R-:W-:Y:S01]  /*2460*/  IMAD.WIDE.U32 R4, R6.reuse, R80, R14 ;  /* 0x0000005006047225 */ /* 0x040fe200078e000e */
[----:B------:R-:W-:Y:S01]  /*2470*/  SHF.R.S32.HI R120, RZ, 0x1f, R73 ;  /* 0x0000001fff787819 */ /* 0x000fe20000011449 */
[----:B------:R-:W-:Y:S01]  /*2480*/  USHF.L.U64.HI UR21, UR22, 0x1, UR21 ;  /* 0x0000000116157899 */ /* 0x000fe20008010215 */
[----:B------:R-:W-:Y:S01]  /*2490*/  LOP3.LUT R127, R127, 0x2, RZ, 0xc0, !PT ;  /* 0x000000027f7f7812 */ /* 0x000fe200078ec0ff */
[C---:B------:R-:W-:Y:S01]  /*24a0*/  IMAD R9, R6.reuse, UR11, R9 ;  /* 0x0000000b06097c24 */ /* 0x040fe2000f8e0209 */
[----:B------:R-:W-:Y:S01]  /*24b0*/  IADD3 R5, R5, R2, RZ ;  /* 0x0000000205057210 */ /* 0x000fe20007ffe0ff */
[----:B------:R-:W-:Y:S01]  /*24c0*/  IMAD.WIDE.U32 R10, R6, UR10, R10 ;  /* 0x0000000a060a7c25 */ /* 0x000fe2000f8e000a */
[----:B------:R-:W-:Y:S01]  /*24d0*/  SHF.R.S32.HI R118, RZ, 0x1f, R123 ;  /* 0x0000001fff767819 */ /* 0x000fe2000001147b */
[----:B------:R-:W-:Y:S01]  /*24e0*/  ULDC.U8 UR25, c[0x0][0x3c3] ;  /* 0x0000f0c000197ab9 */ /* 0x000fe20000000000 */
[----:B------:R-:W-:Y:S01]  /*24f0*/  ULDC UR24, c[0x0][0x2e0] ;  /* 0x0000b80000187ab9 */ /* 0x000fe20000000800 */
[----:B------:R-:W-:Y:S01]  /*2500*/  IMAD.IADD R54, R54, 0x1, R7 ;  /* 0x0000000136367824 */ /* 0x000fe200078e0207 */
[----:B------:R-:W-:Y:S01]  /*2510*/  ULDC UR23, c[0x0][0x2e0] ;  /* 0x0000b80000177ab9 */ /* 0x000fe20000000800 */
        /* <DEDUP_REMOVED lines=10> */
[C---:B------:R-:W-:Y:S01]  /*25c0*/  IMAD R109, R0.reuse, UR13, R109 ;  /* 0x0000000d006d7c24 */ /* 0x040fe2000f8e026d */
        /* <DEDUP_REMOVED lines=19> */
[----:B------:R-:W-:Y:S01]  /*2700*/  IMAD.SHL.U32 R94, R143, 0x20, RZ ;  /* 0x000000208f5e7824 */ /* 0x000fe200078e00ff */
        /* <DEDUP_REMOVED lines=11> */
[C---:B------:R-:W-:Y:S01]  /*27c0*/  IADD3 R10, P1, R54.reuse, UR12, RZ ;  /* 0x0000000c360a7c10 */ /* 0x040fe2000ff3e0ff */
        /* <DEDUP_REMOVED lines=15> */
[----:B------:R-:W-:Y:S01]  /*28c0*/  IADD3.X R111, R113, UR13, RZ, P4, !PT ;  /* 0x0000000d716f7c10 */ /* 0x000fe2000a7fe4ff */
        /* <DEDUP_REMOVED lines=29> */
.L_x_6308:
[----:B------:R-:W-:Y:S01]  /*2aa0*/  IMAD.SHL.U32 R14, R11, 0x40, RZ ;  /* 0x000000400b0e7824 */ /* 0x000fe200078e00ff */
[----:B------:R-:W1:Y:S01]  /*2ab0*/  LDC R0, c[0x0][0x340] ;  /* 0x0000d000ff007b82 */ /* 0x000e620000000800 */
[----:B------:R-:W-:Y:S02]  /*2ac0*/  BSSY B0, `(.L_x_6240) ;  /* 0x0000015000007945 */ /* 0x000fe40003800000 */
[----:B------:R-:W-:Y:S04]  /*2ad0*/  VIADD R13, R14, 0xffffffc0 ;  /* 0xffffffc00e0d7836 */ /* 0x000fe80000000000 */
[--C-:B------:R-:W-:Y:S02]  /*2ae0*/  IMAD.IADD R15, R52, 0x1, -R13.reuse ;  /* 0x00000001340f7824 */ /* 0x100fe400078e0a0d */
[----:B------:R-:W-:Y:S03]  /*2af0*/  IMAD.IADD R3, R68, 0x1, -R13 ;  /* 0x0000000144037824 */ /* 0x000fe600078e0a0d */
[-C--:B------:R-:W-:Y:S02]  /*2b00*/  ISETP.GE.AND P6, PT, R134, R15.reuse, PT ;  /* 0x0000000f8600720c */ /* 0x080fe40003fc6270 */
[----:B------:R-:W-:Y:S02]  /*2b10*/  ISETP.GE.AND P4, PT, R128, R15, PT ;  /* 0x0000000f8000720c */ /* 0x000fe40003f86270 */
[----:B------:R-:W-:Y:S02]  /*2b20*/  ISETP.GE.AND P6, PT, R134, R3, !P6 ;  /* 0x000000038600720c */ /* 0x000fe400077c6270 */
[----:B------:R-:W-:Y:S02]  /*2b30*/  ISETP.GE.AND P2, PT, R126, R15, PT ;  /* 0x0000000f7e00720c */ /* 0x000fe40003f46270 */
[-C--:B------:R-:W-:Y:S02]  /*2b40*/  ISETP.GE.AND P4, PT, R128, R3.reuse, !P4 ;  /* 0x000000038000720c */ /* 0x080fe40006786270 */
[----:B------:R-:W-:Y:S07]  /*2b50*/  ISETP.GE.AND P2, PT, R126, R3, !P2 ;  /* 0x000000037e00720c */ /* 0x000fee0005746270 */
[----:B--234-:R-:W-:Y:S05]  /*2b60*/  @!P6 BRA `(.L_x_6241) ;  /* 0x000000000028e947 */ /* 0x01cfea0003800000 */
[----:B------:R-:W-:Y:S02]  /*2b70*/  ISETP.NE.AND P1, PT, R129, RZ, PT ;  /* 0x000000ff8100720c */ /* 0x000fe40003f25270 */
[----:B------:R-:W-:Y:S11]  /*2b80*/  ISETP.NE.AND P0, PT, R127, RZ, PT ;  /* 0x000000ff7f00720c */ /* 0x000ff60003f05270 */
[----:B------:R-:W2:Y:S01]  /*2b90*/  @P1 LDG.E.128 R20, desc[UR6][R106.64] ;  /* 0x000000066a141981 */ /* 0x000ea2000c1e1d00 */
[----:B------:R-:W-:Y:S02]  /*2ba0*/  @P1 IMAD.MOV.U32 R18, RZ, RZ, R100 ;  /* 0x000000ffff121224 */ /* 0x000fe400078e0064 */
[--C-:B------:R-:W-:Y:S05]  /*2bb0*/  @P1 IMAD.MOV.U32 R19, RZ, RZ, R103.reuse ;  /* 0x000000ffff131224 */ /* 0x100fea00078e0067 */
[----:B--2---:R2:W-:Y:S04]  /*2bc0*/  @P1 STG.E.128 desc[UR6][R18.64], R20 ;  /* 0x0000001412001986 */ /* 0x0045e8000c101d06 */
[----:B------:R-:W3:Y:S01]  /*2bd0*/  @P0 LDG.E.128 R4, desc[UR6][R106.64+0x80] ;  /* 0x000080066a040981 */ /* 0x000ee2000c1e1d00 */
[----:B--2---:R-:W-:Y:S01]  /*2be0*/  @P0 MOV R18, R100 ;  /* 0x0000006400120202 */ /* 0x004fe20000000f00 */
[----:B------:R-:W-:Y:S05]  /*2bf0*/  @P0 IMAD.MOV.U32 R19, RZ, RZ, R103 ;  /* 0x000000ffff130224 */ /* 0x000fea00078e0067 */
[----:B---3--:R2:W-:Y:S02]  /*2c00*/  @P0 STG.E.128 desc[UR6][R18.64+0x80], R4 ;  /* 0x0000800412000986 */ /* 0x0085e4000c101d06 */
.L_x_6241:
[----:B------:R-:W-:Y:S05]  /*2c10*/  BSYNC B0 ;  /* 0x0000000000007941 */ /* 0x000fea0003800000 */
.L_x_6240:
[----:B------:R-:W-:Y:S04]  /*2c20*/  BSSY B0, `(.L_x_6242) ;  /* 0x000000c000007945 */ /* 0x000fe80003800000 */
[----:B------:R-:W-:Y:S05]  /*2c30*/  @!P4 BRA `(.L_x_6243) ;  /* 0x000000000028c947 */ /* 0x000fea0003800000 */
[----:B------:R-:W-:Y:S02]  /*2c40*/  ISETP.NE.AND P1, PT, R129, RZ, PT ;  /* 0x000000ff8100720c */ /* 0x000fe40003f25270 */
[----:B------:R-:W-:Y:S02]  /*2c50*/  IADD3 R24, P0, R106, UR22, RZ ;  /* 0x000000166a187c10 */ /* 0x000fe4000ff1e0ff */
[----:B--2---:R-:W-:Y:S02]  /*2c60*/  LEA R18, P5, R167, R100, 0x1 ;  /* 0x00000064a7127211 */ /* 0x004fe400078a08ff */
[----:B------:R-:W-:Y:S02]  /*2c70*/  IADD3.X R25, R107, UR21, RZ, P0, !PT ;  /* 0x000000156b197c10 */ /* 0x000fe400087fe4ff */
[----:B------:R-:W-:Y:S02]  /*2c80*/  ISETP.NE.AND P0, PT, R127, RZ, PT ;  /* 0x000000ff7f00720c */ /* 0x000fe40003f05270 */
[----:B------:R-:W-:Y:S03]  /*2c90*/  LEA.HI.X R19, R167, R103, R166, 0x1, P5 ;  /* 0x00000067a7137211 */ /* 0x000fe600028f0ca6 */
[----:B------:R-:W2:Y:S04]  /*2ca0*/  @P1 LDG.E.128 R20, desc[UR6][R24.64] ;  /* 0x0000000618141981 */ /* 0x000ea8000c1e1d00 */
[----:B--2---:R3:W-:Y:S04]  /*2cb0*/  @P1 STG.E.128 desc[UR6][R18.64], R20 ;  /* 0x0000001412001986 */ /* 0x0047e8000c101d06 */
[----:B------:R-:W2:Y:S04]  /*2cc0*/  @P0 LDG.E.128 R4, desc[UR6][R24.64+0x80] ;  /* 0x0000800618040981 */ /* 0x000ea8000c1e1d00 */
[----:B--2---:R3:W-:Y:S02]  /*2cd0*/  @P0 STG.E.128 desc[UR6][R18.64+0x80], R4 ;  /* 0x0000800412000986 */ /* 0x0047e4000c101d06 */
.L_x_6243:
[----:B------:R-:W-:Y:S05]  /*2ce0*/  BSYNC B0 ;  /* 0x0000000000007941 */ /* 0x000fea0003800000 */
.L_x_6242:
[----:B------:R-:W-:Y:S04]  /*2cf0*/  BSSY B0, `(.L_x_6244) ;  /* 0x000000c000007945 */ /* 0x000fe80003800000 */
[----:B------:R-:W-:Y:S05]  /*2d00*/  @!P2 BRA `(.L_x_6245) ;  /* 0x000000000028a947 */ /* 0x000fea0003800000 */
[----:B------:R-:W-:Y:S02]  /*2d10*/  ISETP.NE.AND P1, PT, R129, RZ, PT ;  /* 0x000000ff8100720c */ /* 0x000fe40003f25270 */
[----:B------:R-:W-:Y:S02]  /*2d20*/  IADD3 R24, P0, R106, UR20, RZ ;  /* 0x000000146a187c10 */ /* 0x000fe4000ff1e0ff */
[----:B--23--:R-:W-:Y:S02]  /*2d30*/  IADD3 R18, P5, R100, R95, RZ ;  /* 0x0000005f64127210 */ /* 0x00cfe40007fbe0ff */
[----:B------:R-:W-:Y:S02]  /*2d40*/  IADD3.X R25, R107, UR26, RZ, P0, !PT ;  /* 0x0000001a6b197c10 */ /* 0x000fe400087fe4ff */
[----:B------:R-:W-:Y:S01]  /*2d50*/  ISETP.NE.AND P0, PT, R127, RZ, PT ;  /* 0x000000ff7f00720c */ /* 0x000fe20003f05270 */
[----:B------:R-:W-:Y:S04]  /*2d60*/  IMAD.X R19, R103, 0x1, R94, P5 ;  /* 0x0000000167137824 */ /* 0x000fe800028e065e */
[----:B------:R-:W2:Y:S04]  /*2d70*/  @P1 LDG.E.128 R20, desc[UR6][R24.64] ;  /* 0x0000000618141981 */ /* 0x000ea8000c1e1d00 */
[----:B--2---:R4:W-:Y:S04]  /*2d80*/  @P1 STG.E.128 desc[UR6][R18.64], R20 ;  /* 0x0000001412001986 */ /* 0x0049e8000c101d06 */
[----:B------:R-:W2:Y:S04]  /*2d90*/  @P0 LDG.E.128 R4, desc[UR6][R24.64+0x80] ;  /* 0x0000800618040981 */ /* 0x000ea8000c1e1d00 */
[----:B--2---:R4:W-:Y:S02]  /*2da0*/  @P0 STG.E.128 desc[UR6][R18.64+0x80], R4 ;  /* 0x0000800412000986 */ /* 0x0049e4000c101d06 */
.L_x_6245:
[----:B------:R-:W-:Y:S05]  /*2db0*/  BSYNC B0 ;  /* 0x0000000000007941 */ /* 0x000fea0003800000 */
.L_x_6244:
[C---:B------:R-:W-:Y:S01]  /*2dc0*/  ISETP.GE.AND P1, PT, R125.reuse, R15, PT ;  /* 0x0000000f7d00720c */ /* 0x040fe20003f26270 */
[----:B------:R-:W-:Y:S03]  /*2dd0*/  BSSY B0, `(.L_x_6246) ;  /* 0x000000f000007945 */ /* 0x000fe60003800000 */
[----:B------:R-:W-:Y:S01]  /*2de0*/  ISETP.GE.AND P1, PT, R125, R3, !P1 ;  /* 0x000000037d00720c */ /* 0x000fe20004f26270 */
[----:B-1----:R-:W-:Y:S11]  /*2df0*/  IMAD.U32 R3, R0, -0x40, RZ ;  /* 0xffffffc000037824 */ /* 0x002ff600078e00ff */
[----:B------:R-:W-:Y:S01]  /*2e00*/  @!UPT UIADD3 URZ, URZ, URZ, URZ ;  /* 0x0000003f3f3ff290 */ /* 0x000fe2000fffe03f */
[----:B------:R-:W-:Y:S05]  /*2e10*/  @!P1 BRA `(.L_x_6247) ;  /* 0x0000000000289947 */ /* 0x000fea0003800000 */
[----:B------:R-:W-:Y:S02]  /*2e20*/  ISETP.NE.AND P5, PT, R129, RZ, PT ;  /* 0x000000ff8100720c */ /* 0x000fe40003fa5270 */
[----:B------:R-:W-:Y:S04]  /*2e30*/  IADD3 R24, P0, R106, UR18, RZ ;  /* 0x000000126a187c10 */ /* 0x000fe8000ff1e0ff */
[----:B------:R-:W-:Y:S02]  /*2e40*/  IADD3.X R25, R107, UR28, RZ, P0, !PT ;  /* 0x0000001c6b197c10 */ /* 0x000fe400087fe4ff */
[----:B--234-:R-:W-:Y:S05]  /*2e50*/  IADD3 R18, P0, R100, R142, RZ ;  /* 0x0000008e64127210 */ /* 0x01cfea0007f1e0ff */
[----:B------:R-:W2:Y:S01]  /*2e60*/  @P5 LDG.E.128 R20, desc[UR6][R24.64] ;  /* 0x0000000618145981 */ /* 0x000ea2000c1e1d00 */
[----:B------:R-:W-:Y:S01]  /*2e70*/  IMAD.X R19, R103, 0x1, R96, P0 ;  /* 0x0000000167137824 */ /* 0x000fe200000e0660 */
[----:B------:R-:W-:Y:S04]  /*2e80*/  ISETP.NE.AND P0, PT, R127, RZ, PT ;  /* 0x000000ff7f00720c */ /* 0x000fe80003f05270 */
[----:B--2---:R1:W-:Y:S09]  /*2e90*/  @P5 STG.E.128 desc[UR6][R18.64], R20 ;  /* 0x0000001412005986 */ /* 0x0043f2000c101d06 */
[----:B------:R-:W2:Y:S04]  /*2ea0*/  @P0 LDG.E.128 R4, desc[UR6][R24.64+0x80] ;  /* 0x0000800618040981 */ /* 0x000ea8000c1e1d00 */
[----:B--2---:R1:W-:Y:S02]  /*2eb0*/  @P0 STG.E.128 desc[UR6][R18.64+0x80], R4 ;  /* 0x0000800412000986 */ /* 0x0043e4000c101d06 */
.L_x_6247:
[----:B------:R-:W-:Y:S05]  /*2ec0*/  BSYNC B0 ;  /* 0x0000000000007941 */ /* 0x000fea0003800000 */
.L_x_6246:
        /* <DEDUP_REMOVED lines=22> */
[C---:B-1----:R-:W-:Y:S02]  /*3030*/  @!P0 SHF.L.U32 R8, R22.reuse, 0x10, RZ ;  /* 0x0000001016088819 */ /* 0x042fe400000006ff */
[----:B------:R-:W-:Y:S02]  /*3040*/  @!P0 LOP3.LUT R24, R22, 0xffff0000, RZ, 0xc0, !PT ;  /* 0xffff000016188812 */ /* 0x000fe400078ec0ff */
[C---:B----4-:R-:W-:Y:S02]  /*3050*/  @!P0 SHF.L.U32 R25, R30.reuse, 0x10, RZ ;  /* 0x000000101e198819 */ /* 0x050fe400000006ff */
[----:B------:R-:W-:Y:S02]  /*3060*/  @!P0 LOP3.LUT R27, R30, 0xffff0000, RZ, 0xc0, !PT ;  /* 0xffff00001e1b8812 */ /* 0x000fe400078ec0ff */
[C---:B------:R-:W-:Y:S02]  /*3070*/  @!P0 SHF.L.U32 R29, R31.reuse, 0x10, RZ ;  /* 0x000000101f1d8819 */ /* 0x040fe400000006ff */
[C---:B--2---:R-:W-:Y:S01]  /*3080*/  @!P0 LOP3.LUT R15, R6.reuse, 0xffff0000, RZ, 0xc0, !PT ;  /* 0xffff0000060f8812 */ /* 0x044fe200078ec0ff */
[----:B------:R-:W-:Y:S01]  /*3090*/  @!P0 IMAD.U32 R5, R6, 0x10000, RZ ;  /* 0x0001000006058824 */ /* 0x000fe200078e00ff */
[----:B------:R-:W-:Y:S01]  /*30a0*/  @!P0 LOP3.LUT R31, R31, 0xffff0000, RZ, 0xc0, !PT ;  /* 0xffff00001f1f8812 */ /* 0x000fe200078ec0ff */
[----:B------:R-:W-:Y:S02]  /*30b0*/  @!P0 IMAD.U32 R6, R23, 0x10000, RZ ;  /* 0x0001000017068824 */ /* 0x000fe400078e00ff */
[-C--:B------:R-:W-:Y:S01]  /*30c0*/  @!P0 FMUL.FTZ R33, R19, R5.reuse ;  /* 0x0000000513218220 */ /* 0x080fe20000410000 */
[C---:B------:R-:W-:Y:S01]  /*30d0*/  @!P0 FMUL.FTZ R0, R18.reuse, R5 ;  /* 0x0000000512008220 */ /* 0x040fe20000410000 */
[C---:B------:R-:W-:Y:S01]  /*30e0*/  @!P0 IMAD.U32 R5, R7.reuse, 0x10000, RZ ;  /* 0x0001000007058824 */ /* 0x040fe200078e00ff */
[----:B------:R-:W-:Y:S01]  /*30f0*/  @!P0 LOP3.LUT R7, R7, 0xffff0000, RZ, 0xc0, !PT ;  /* 0xffff000007078812 */ /* 0x000fe200078ec0ff */
[-C--:B------:R-:W-:Y:S01]  /*3100*/  @!P0 FFMA.FTZ R33, R18, R25.reuse, -R33 ;  /* 0x0000001912218223 */ /* 0x080fe20000010821 */
[----:B------:R-:W-:Y:S01]  /*3110*/  @!P0 SHF.L.U32 R18, R21, 0x10, RZ ;  /* 0x0000001015128819 */ /* 0x000fe200000006ff */
[----:B------:R-:W-:Y:S01]  /*3120*/  @!P0 FFMA.FTZ R0, R19, R25, R0 ;  /* 0x0000001913008223 */ /* 0x000fe20000010000 */
[----:B------:R-:W-:Y:S01]  /*3130*/  @!P0 LOP3.LUT R19, R21, 0xffff0000, RZ, 0xc0, !PT ;  /* 0xffff000015138812 */ /* 0x000fe200078ec0ff */
[----:B------:R-:W-:Y:S01]  /*3140*/  @!P0 FMUL.FTZ R3, R8, R5 ;  /* 0x0000000508038220 */ /* 0x000fe20000410000 */
[----:B------:R-:W-:Y:S01]  /*3150*/  @!P0 LOP3.LUT R25, R23, 0xffff0000, RZ, 0xc0, !PT ;  /* 0xffff000017198812 */ /* 0x000fe200078ec0ff */
[----:B------:R-:W-:Y:S01]  /*3160*/  @!P0 FMUL.FTZ R2, R18, R15 ;  /* 0x0000000f12028220 */ /* 0x000fe20000410000 */
[----:B------:R-:W-:Y:S01]  /*3170*/  @!P0 F2FP.BF16.F32.PACK_AB R33, R0, R33 ;  /* 0x000000210021823e */ /* 0x000fe200000010ff */
[----:B------:R-:W-:Y:S01]  /*3180*/  @!P0 FMUL.FTZ R35, R19, R15 ;  /* 0x0000000f13238220 */ /* 0x000fe20000410000 */
[----:B------:R-:W-:Y:S01]  /*3190*/  @!P0 FMUL.FTZ R26, R24, R5 ;  /* 0x00000005181a8220 */ /* 0x000fe20000410000 */
[----:B------:R-:W-:Y:S01]  /*31a0*/  @!P0 FMUL.FTZ R37, R25, R7 ;  /* 0x0000000719258220 */ /* 0x000fe20000410000 */
[----:B------:R-:W-:Y:S01]  /*31b0*/  @!P0 MOV R20, R33 ;  /* 0x0000002100148202 */ /* 0x000fe20000000f00 */
[----:B------:R-:W-:Y:S01]  /*31c0*/  @!P0 FMUL.FTZ R4, R6, R7 ;  /* 0x0000000706048220 */ /* 0x000fe20000410000 */
[----:B------:R-:W-:Y:S01]  /*31d0*/  @!P0 FFMA.FTZ R2, R19, R27, R2 ;  /* 0x0000001b13028223 */ /* 0x000fe20000010002 */
[----:B------:R-:W-:Y:S01]  /*31e0*/  @!P0 FFMA.FTZ R3, R24, R29, R3 ;  /* 0x0000001d18038223 */ /* 0x000fe20000010003 */
        /* <DEDUP_REMOVED lines=11> */
.L_x_6253:
[----:B------:R-:W-:Y:S05]  /*32a0*/  BSYNC B0 ;  /* 0x0000000000007941 */ /* 0x000fea0003800000 */
.L_x_6252:
        /* <DEDUP_REMOVED lines=48> */
.L_x_6251:
[----:B------:R-:W-:Y:S05]  /*35b0*/  BSYNC B1 ;  /* 0x0000000000017941 */ /* 0x000fea0003800000 */
.L_x_6250:
        /* <DEDUP_REMOVED lines=20> */
[C---:B--2---:R-:W-:Y:S02]  /*3700*/  @!P0 LOP3.LUT R25, R20.reuse, 0xffff0000, RZ, 0xc0, !PT ;  /* 0xffff000014198812 */ /* 0x044fe400078ec0ff */
[----:B------:R-:W-:Y:S02]  /*3710*/  @!P0 SHF.L.U32 R15, R20, 0x10, RZ ;  /* 0x00000010140f8819 */ /* 0x000fe400000006ff */
[C---:B---3--:R-:W-:Y:S01]  /*3720*/  @!P0 LOP3.LUT R8, R6.reuse, 0xffff0000, RZ, 0xc0, !PT ;  /* 0xffff000006088812 */ /* 0x048fe200078ec0ff */
[----:B------:R-:W-:Y:S01]  /*3730*/  @!P0 IMAD.U32 R24, R6, 0x10000, RZ ;  /* 0x0001000006188824 */ /* 0x000fe200078e00ff */
[----:B------:R-:W-:Y:S01]  /*3740*/  @!P0 SHF.L.U32 R5, R7, 0x10, RZ ;  /* 0x0000001007058819 */ /* 0x000fe200000006ff */
[----:B------:R-:W-:Y:S01]  /*3750*/  @!P0 IMAD.U32 R6, R23, 0x10000, RZ ;  /* 0x0001000017068824 */ /* 0x000fe200078e00ff */
[----:B------:R-:W-:Y:S01]  /*3760*/  @!P0 LOP3.LUT R7, R7, 0xffff0000, RZ, 0xc0, !PT ;  /* 0xffff000007078812 */ /* 0x000fe200078ec0ff */
[-C--:B------:R-:W-:Y:S01]  /*3770*/  @!P0 FMUL.FTZ R35, R25, R24.reuse ;  /* 0x0000001819238220 */ /* 0x080fe20000410000 */
[----:B----4-:R-:W-:Y:S01]  /*3780*/  @!P0 LOP3.LUT R31, R29, 0xffff0000, RZ, 0xc0, !PT ;  /* 0xffff00001d1f8812 */ /* 0x010fe200078ec0ff */
[C---:B------:R-:W-:Y:S01]  /*3790*/  @!P0 IMAD.U32 R26, R28.reuse, 0x10000, RZ ;  /* 0x000100001c1a8824 */ /* 0x040fe200078e00ff */
[----:B------:R-:W-:Y:S01]  /*37a0*/  @!P0 LOP3.LUT R28, R28, 0xffff0000, RZ, 0xc0, !PT ;  /* 0xffff00001c1c8812 */ /* 0x000fe200078ec0ff */
[C---:B------:R-:W-:Y:S01]  /*37b0*/  @!P0 FMUL.FTZ R0, R15.reuse, R24 ;  /* 0x000000180f008220 */ /* 0x040fe20000410000 */
[C---:B------:R-:W-:Y:S01]  /*37c0*/  @!P0 SHF.L.U32 R24, R22.reuse, 0x10, RZ ;  /* 0x0000001016188819 */ /* 0x040fe200000006ff */
[-C--:B------:R-:W-:Y:S01]  /*37d0*/  @!P0 FFMA.FTZ R35, R15, R26.reuse, -R35 ;  /* 0x0000001a0f238223 */ /* 0x080fe20000010823 */
[----:B------:R-:W-:Y:S02]  /*37e0*/  @!P0 IMAD.U32 R15, R21, 0x10000, RZ ;  /* 0x00010000150f8824 */ /* 0x000fe400078e00ff */
[----:B------:R-:W-:Y:S01]  /*37f0*/  @!P0 FFMA.FTZ R0, R25, R26, R0 ;  /* 0x0000001a19008223 */ /* 0x000fe20000010000 */
[----:B------:R-:W-:Y:S01]  /*3800*/  @!P0 LOP3.LUT R25, R21, 0xffff0000, RZ, 0xc0, !PT ;  /* 0xffff000015198812 */ /* 0x000fe200078ec0ff */
[----:B------:R-:W-:Y:S01]  /*3810*/  @!P0 IMAD.U32 R27, R29, 0x10000, RZ ;  /* 0x000100001d1b8824 */ /* 0x000fe200078e00ff */
        /* <DEDUP_REMOVED lines=24> */
.L_x_6257:
[----:B------:R-:W-:Y:S05]  /*39a0*/  BSYNC B0 ;  /* 0x0000000000007941 */ /* 0x000fea0003800000 */
.L_x_6256:
[----:B------:R-:W-:Y:S05]  /*39b0*/  @P4 BRA `(.L_x_6255) ;  /* 0x0000000000c44947 */ /* 0x000fea0003800000 */
[----:B------:R-:W-:Y:S02]  /*39c0*/  ISETP.GE.AND P0, PT, R12, UR4, PT ;  /* 0x000000040c007c0c */ /* 0x000fe4000bf06270 */
[C---:B-1----:R-:W-:Y:S04]  /*39d0*/  LEA R36, P4, R83.reuse, R108, 0x1 ;  /* 0x0000006c53247211 */ /* 0x042fe800078808ff */
[----:B------:R-:W-:Y:S05]  /*39e0*/  LEA.HI.X R37, R83, R109, R82, 0x1, P4 ;  /* 0x0000006d53257211 */ /* 0x000fea00020f0c52 */
[----:B------:R1:W2:Y:S08]  /*39f0*/  LDG.E.128 R20, desc[UR6][R36.64] ;  /* 0x0000000624147981 */ /* 0x0002b0000c1e1d00 */
[----:B------:R3:W4:Y:S06]  /*3a00*/  @!P0 LDG.E.64 R6, desc[UR6][R18.64+0x40] ;  /* 0x0000400612068981 */ /* 0x00072c000c1e1b00 */
[----:B------:R-:W5:Y:S01]  /*3a10*/  @!P0 LDG.E.64 R28, desc[UR6][R32.64+0x40] ;  /* 0x00004006201c8981 */ /* 0x000f62000c1e1b00 */
[----:B-1----:R-:W-:Y:S02]  /*3a20*/  LEA R36, P4, R86, R98, 0x1 ;  /* 0x0000006256247211 */ /* 0x002fe400078808ff */
[C---:B--2---:R-:W-:Y:S02]  /*3a30*/  @!P0 LOP3.LUT R25, R20.reuse, 0xffff0000, RZ, 0xc0, !PT ;  /* 0xffff000014198812 */ /* 0x044fe400078ec0ff */
[----:B------:R-:W-:Y:S02]  /*3a40*/  @!P0 SHF.L.U32 R15, R20, 0x10, RZ ;  /* 0x00000010140f8819 */ /* 0x000fe400000006ff */
[----:B---3--:R-:W-:Y:S02]  /*3a50*/  @!P0 SHF.L.U32 R18, R22, 0x10, RZ ;  /* 0x0000001016128819 */ /* 0x008fe400000006ff */
[C---:B----4-:R-:W-:Y:S01]  /*3a60*/  @!P0 LOP3.LUT R8, R6.reuse, 0xffff0000, RZ, 0xc0, !PT ;  /* 0xffff000006088812 */ /* 0x050fe200078ec0ff */
[----:B------:R-:W-:Y:S01]  /*3a70*/  @!P0 IMAD.U32 R24, R6, 0x10000, RZ ;  /* 0x0001000006188824 */ /* 0x000fe200078e00ff */
[----:B------:R-:W-:Y:S01]  /*3a80*/  @!P0 SHF.L.U32 R5, R7, 0x10, RZ ;  /* 0x0000001007058819 */ /* 0x000fe200000006ff */
[----:B------:R-:W-:Y:S01]  /*3a90*/  @!P0 IMAD.U32 R6, R23, 0x10000, RZ ;  /* 0x0001000017068824 */ /* 0x000fe200078e00ff */
[----:B------:R-:W-:Y:S01]  /*3aa0*/  @!P0 LOP3.LUT R7, R7, 0xffff0000, RZ, 0xc0, !PT ;  /* 0xffff000007078812 */ /* 0x000fe200078ec0ff */
[-C--:B------:R-:W-:Y:S01]  /*3ab0*/  @!P0 FMUL.FTZ R35, R25, R24.reuse ;  /* 0x0000001819238220 */ /* 0x080fe20000410000 */
[----:B-----5:R-:W-:Y:S01]  /*3ac0*/  @!P0 LOP3.LUT R31, R29, 0xffff0000, RZ, 0xc0, !PT ;  /* 0xffff00001d1f8812 */ /* 0x020fe200078ec0ff */
[C---:B------:R-:W-:Y:S01]  /*3ad0*/  @!P0 IMAD.U32 R26, R28.reuse, 0x10000, RZ ;  /* 0x000100001c1a8824 */ /* 0x040fe200078e00ff */
[----:B------:R-:W-:Y:S01]  /*3ae0*/  @!P0 LOP3.LUT R28, R28, 0xffff0000, RZ, 0xc0, !PT ;  /* 0xffff00001c1c8812 */ /* 0x000fe200078ec0ff */
[----:B------:R-:W-:Y:S01]  /*3af0*/  @!P0 FMUL.FTZ R0, R15, R24 ;  /* 0x000000180f008220 */ /* 0x000fe20000410000 */
[----:B------:R-:W-:Y:S01]  /*3b00*/  @!P0 IMAD.U32 R27, R29, 0x10000, RZ ;  /* 0x000100001d1b8824 */ /* 0x000fe200078e00ff */
[----:B------:R-:W-:Y:S01]  /*3b10*/  @!P0 LOP3.LUT R29, R23, 0xffff0000, RZ, 0xc0, !PT ;  /* 0xffff0000171d8812 */ /* 0x000fe200078ec0ff */
[-C--:B------:R-:W-:Y:S01]  /*3b20*/  @!P0 FFMA.FTZ R35, R15, R26.reuse, -R35 ;  /* 0x0000001a0f238223 */ /* 0x080fe20000010823 */
[----:B------:R-:W-:Y:S01]  /*3b30*/  @!P0 FFMA.FTZ R0, R25, R26, R0 ;  /* 0x0000001a19008223 */ /* 0x000fe20000010000 */
[C---:B------:R-:W-:Y:S01]  /*3b40*/  @!P0 LOP3.LUT R25, R21.reuse, 0xffff0000, RZ, 0xc0, !PT ;  /* 0xffff000015198812 */ /* 0x040fe200078ec0ff */
[----:B------:R-:W-:Y:S01]  /*3b50*/  @!P0 IMAD.U32 R15, R21, 0x10000, RZ ;  /* 0x00010000150f8824 */ /* 0x000fe200078e00ff */
[----:B------:R-:W-:Y:S01]  /*3b60*/  @!P0 LOP3.LUT R26, R22, 0xffff0000, RZ, 0xc0, !PT ;  /* 0xffff0000161a8812 */ /* 0x000fe200078ec0ff */
[----:B------:R-:W-:Y:S01]  /*3b70*/  @!P0 FMUL.FTZ R3, R18, R5 ;  /* 0x0000000512038220 */ /* 0x000fe20000410000 */
[----:B------:R-:W-:Y:S01]  /*3b80*/  @!P0 F2FP.BF16.F32.PACK_AB R35, R0, R35 ;  /* 0x000000230023823e */ /* 0x000fe200000010ff */
[-C--:B------:R-:W-:Y:S01]  /*3b90*/  @!P0 FMUL.FTZ R2, R15, R8.reuse ;  /* 0x000000080f028220 */ /* 0x080fe20000410000 */
[----:B------:R-:W-:Y:S01]  /*3ba0*/  @!P0 FMUL.FTZ R37, R25, R8 ;  /* 0x0000000819258220 */ /* 0x000fe20000410000 */
[----:B------:R-:W-:Y:S01]  /*3bb0*/  @!P0 FMUL.FTZ R30, R26, R5 ;  /* 0x000000051a1e8220 */ /* 0x000fe20000410000 */
[----:B------:R-:W-:Y:S01]  /*3bc0*/  @!P0 MOV R20, R35 ;  /* 0x0000002300148202 */ /* 0x000fe20000000f00 */
[-C--:B------:R-:W-:Y:S01]  /*3bd0*/  @!P0 FMUL.FTZ R39, R29, R7.reuse ;  /* 0x000000071d278220 */ /* 0x080fe20000410000 */
        /* <DEDUP_REMOVED lines=15> */
.L_x_6255:
[----:B------:R-:W-:Y:S05]  /*3cd0*/  BSYNC B1 ;  /* 0x0000000000017941 */ /* 0x000fea0003800000 */
.L_x_6254:
        /* <DEDUP_REMOVED lines=62> */
.L_x_6261:
[----:B------:R-:W-:Y:S05]  /*40c0*/  BSYNC B0 ;  /* 0x0000000000007941 */ /* 0x000fea0003800000 */
.L_x_6260:
        /* <DEDUP_REMOVED lines=50> */
.L_x_6259:
[----:B------:R-:W-:Y:S05]  /*43f0*/  BSYNC B1 ;  /* 0x0000000000017941 */ /* 0x000fea0003800000 */
.L_x_6258:
        /* <DEDUP_REMOVED lines=23> */
[C---:B------:R-:W-:Y:S01]  /*4570*/  @!P0 IMAD.U32 R27, R29.reuse, 0x10000, RZ ;  /* 0x000100001d1b8824 */ /* 0x040fe200078e00ff */
[----:B------:R-:W-:Y:S01]  /*4580*/  @!P0 LOP3.LUT R31, R29, 0xffff0000, RZ, 0xc0, !PT ;  /* 0xffff00001d1f8812 */ /* 0x000fe200078ec0ff */
[----:B------:R-:W-:Y:S01]  /*4590*/  @!P0 IMAD.U32 R5, R7, 0x10000, RZ ;  /* 0x0001000007058824 */ /* 0x000fe200078e00ff */
[----:B------:R-:W-:Y:S02]  /*45a0*/  IADD3 R37, R37, R35, RZ ;  /* 0x0000002325257210 */ /* 0x000fe40007ffe0ff */
[----:B------:R-:W-:Y:S01]  /*45b0*/  @!P0 LOP3.LUT R7, R7, 0xffff0000, RZ, 0xc0, !PT ;  /* 0xffff000007078812 */ /* 0x000fe200078ec0ff */
[----:B------:R-:W1:Y:S01]  /*45c0*/  LDC.64 R34, c[0x0][0x248] ;  /* 0x00009200ff227b82 */ /* 0x000e620000000a00 */
[----:B------:R-:W-:Y:S01]  /*45d0*/  @!P0 LOP3.LUT R28, R28, 0xffff0000, RZ, 0xc0, !PT ;  /* 0xffff00001c1c8812 */ /* 0x000fe200078ec0ff */
[----:B------:R-:W2:Y:S01]  /*45e0*/  LDG.E.128 R20, desc[UR6][R36.64] ;  /* 0x0000000624147981 */ /* 0x000ea2000c1e1d00 */
[----:B-1----:R-:W-:Y:S04]  /*45f0*/  IMAD.WIDE.U32 R42, R34, 0x60, R98 ;  /* 0x00000060222a7825 */ /* 0x002fe800078e0062 */
[----:B------:R-:W-:Y:S05]  /*4600*/  IMAD R35, R35, 0x60, RZ ;  /* 0x0000006023237824 */ /* 0x000fea00078e02ff */
[----:B------:R-:W-:Y:S02]  /*4610*/  IADD3 R43, R43, R35, RZ ;  /* 0x000000232b2b7210 */ /* 0x000fe40007ffe0ff */
[C---:B--2---:R-:W-:Y:S01]  /*4620*/  @!P0 LOP3.LUT R25, R20.reuse, 0xffff0000, RZ, 0xc0, !PT ;  /* 0xffff000014198812 */ /* 0x044fe200078ec0ff */
[C---:B------:R-:W-:Y:S01]  /*4630*/  @!P0 IMAD.U32 R6, R23.reuse, 0x10000, RZ ;  /* 0x0001000017068824 */ /* 0x040fe200078e00ff */
[----:B------:R-:W-:Y:S02]  /*4640*/  @!P0 SHF.L.U32 R15, R20, 0x10, RZ ;  /* 0x00000010140f8819 */ /* 0x000fe400000006ff */
[----:B------:R-:W-:Y:S01]  /*4650*/  @!P0 LOP3.LUT R29, R23, 0xffff0000, RZ, 0xc0, !PT ;  /* 0xffff0000171d8812 */ /* 0x000fe200078ec0ff */
[-C--:B------:R-:W-:Y:S01]  /*4660*/  @!P0 FMUL.FTZ R37, R25, R24.reuse ;  /* 0x0000001819258220 */ /* 0x080fe20000410000 */
[----:B------:R-:W-:Y:S01]  /*4670*/  @!P0 FMUL.FTZ R4, R6, R7 ;  /* 0x0000000706048220 */ /* 0x000fe20000410000 */
[C---:B------:R-:W-:Y:S01]  /*4680*/  @!P0 FMUL.FTZ R0, R15.reuse, R24 ;  /* 0x000000180f008220 */ /* 0x040fe20000410000 */
[----:B------:R-:W-:Y:S01]  /*4690*/  @!P0 SHF.L.U32 R24, R22, 0x10, RZ ;  /* 0x0000001016188819 */ /* 0x000fe200000006ff */
        /* <DEDUP_REMOVED lines=10> */
[C---:B------:R-:W-:Y:S01]  /*4740*/  @!P0 FMUL.FTZ R30, R26.reuse, R5 ;  /* 0x000000051a1e8220 */ /* 0x040fe20000410000 */
        /* <DEDUP_REMOVED lines=14> */
.L_x_6265:
[----:B------:R-:W-:Y:S05]  /*4830*/  BSYNC B0 ;  /* 0x0000000000007941 */ /* 0x000fea0003800000 */
.L_x_6264:
[----:B------:R-:W-:Y:S05]  /*4840*/  @P1 BRA `(.L_x_6263) ;  /* 0x0000000000c41947 */ /* 0x000fea0003800000 */
[----:B------:R-:W-:Y:S02]  /*4850*/  ISETP.GE.AND P0, PT, R12, UR4, PT ;  /* 0x000000040c007c0c */ /* 0x000fe4000bf06270 */
[C---:B------:R-:W-:Y:S04]  /*4860*/  LEA R36, P1, R91.reuse, R108, 0x1 ;  /* 0x0000006c5b247211 */ /* 0x040fe800078208ff */
[----:B------:R-:W-:Y:S05]  /*4870*/  LEA.HI.X R37, R91, R109, R90, 0x1, P1 ;  /* 0x0000006d5b257211 */ /* 0x000fea00008f0c5a */
[----:B-1----:R1:W2:Y:S08]  /*4880*/  LDG.E.128 R20, desc[UR6][R36.64] ;  /* 0x0000000624147981 */ /* 0x0022b0000c1e1d00 */
        /* <DEDUP_REMOVED lines=45> */
.L_x_6263:
[----:B------:R-:W-:Y:S05]  /*4b60*/  BSYNC B1 ;  /* 0x0000000000017941 */ /* 0x000fea0003800000 */
.L_x_6262:
        /* <DEDUP_REMOVED lines=9> */
.L_x_6249:
[----:B------:R-:W-:Y:S04]  /*4c00*/  BSSY B2, `(.L_x_6267) ;  /* 0x00000b7000027945 */ /* 0x000fe80003800000 */
[----:B------:R-:W-:Y:S05]  /*4c10*/  @!P6 BRA `(.L_x_6268) ;  /* 0x0000000800d4e947 */ /* 0x000fea0003800000 */
[----:B------:R-:W5:Y:S01]  /*4c20*/  LDC R147, c[0x0][0x2d0] ;  /* 0x0000b400ff937b82 */ /* 0x000f620000000800 */
[----:B------:R-:W-:Y:S01]  /*4c30*/  BSSY B1, `(.L_x_6269) ;  /* 0x0000059000017945 */ /* 0x000fe20003800000 */
[----:B-----5:R-:W-:Y:S11]  /*4c40*/  ISETP.GE.AND P0, PT, R16, R147, PT ;  /* 0x000000931000720c */ /* 0x020ff60003f06270 */
        /* <DEDUP_REMOVED lines=11> */
[C---:B------:R-:W-:Y:S01]  /*4d00*/  LOP3.LUT R41, R45.reuse, 0xffff0000, RZ, 0xc0, !PT ;  /* 0xffff00002d297812 */ /* 0x040fe200078ec0ff */
[----:B------:R-:W-:Y:S01]  /*4d10*/  USHF.R.S32.HI UR27, URZ, 0x1, UR27 ;  /* 0x000000013f1b7899 */ /* 0x000fe2000801141b */
[C---:B------:R-:W-:Y:S01]  /*4d20*/  SHF.L.U32 R42, R46.reuse, 0x10, RZ ;  /* 0x000000102e2a7819 */ /* 0x040fe200000006ff */
[----:B------:R-:W-:Y:S01]  /*4d30*/  IMAD.U32 R38, R45, 0x10000, RZ ;  /* 0x000100002d267824 */ /* 0x000fe200078e00ff */
        /* <DEDUP_REMOVED lines=9> */
[C---:B-1234-:R-:W-:Y:S04]  /*4dd0*/  LEA R18, P0, R153.reuse, R108, 0x1 ;  /* 0x0000006c99127211 */ /* 0x05efe800078008ff */
[----:B------:R-:W-:Y:S01]  /*4de0*/  LEA.HI.X.SX32 R19, R153, R109, 0x1, P0 ;  /* 0x0000006d99137211 */ /* 0x000fe200000f0eff */
[----:B------:R-:W2:Y:S01]  /*4df0*/  LDG.E.128 R148, desc[UR6][R150.64] ;  /* 0x0000000696947981 */ /* 0x000ea2000c1e1d00 */
[----:B------:R-:W-:Y:S01]  /*4e00*/  MOV R153, RZ ;  /* 0x000000ff00997202 */ /* 0x000fe20000000f00 */
[----:B------:R-:W-:Y:S05]  /*4e10*/  @P5 IMAD R153, RZ, RZ, -UR27 ;  /* 0x8000001bff995e24 */ /* 0x000fea000f8e02ff */
[C---:B------:R-:W-:Y:S01]  /*4e20*/  LEA R56, P0, R153.reuse, R112, 0x1 ;  /* 0x0000007099387211 */ /* 0x040fe200078008ff */
[----:B------:R1:W3:Y:S03]  /*4e30*/  LDG.E.128 R20, desc[UR6][R18.64] ;  /* 0x0000000612147981 */ /* 0x0002e6000c1e1d00 */
[----:B------:R-:W-:Y:S06]  /*4e40*/  LEA.HI.X.SX32 R57, R153, R113, 0x1, P0 ;  /* 0x0000007199397211 */ /* 0x000fec00000f0eff */
[----:B------:R-:W4:Y:S01]  /*4e50*/  LDG.E.128 R56, desc[UR6][R56.64] ;  /* 0x0000000638387981 */ /* 0x000f22000c1e1d00 */
[C---:B--2---:R-:W-:Y:S01]  /*4e60*/  SHF.L.U32 R32, R148.reuse, 0x10, RZ ;  /* 0x0000001094207819 */ /* 0x044fe200000006ff */
[----:B------:R-:W-:Y:S01]  /*4e70*/  IMAD.U32 R26, R149, 0x10000, RZ ;  /* 0x00010000951a7824 */ /* 0x000fe200078e00ff */
[----:B------:R-:W-:Y:S01]  /*4e80*/  LOP3.LUT R28, R148, 0xffff0000, RZ, 0xc0, !PT ;  /* 0xffff0000941c7812 */ /* 0x000fe200078ec0ff */
[----:B-1----:R-:W-:Y:S01]  /*4e90*/  IMAD.U32 R18, R151, 0x10000, RZ ;  /* 0x0001000097127824 */ /* 0x002fe200078e00ff */
[----:B------:R-:W-:Y:S01]  /*4ea0*/  LOP3.LUT R25, R149, 0xffff0000, RZ, 0xc0, !PT ;  /* 0xffff000095197812 */ /* 0x000fe200078ec0ff */
[----:B------:R-:W-:Y:S01]  /*4eb0*/  @!P5 FADD.FTZ R32, -R32, -RZ ;  /* 0x800000ff2020d221 */ /* 0x000fe20000010100 */
[----:B------:R-:W-:Y:S01]  /*4ec0*/  SHF.L.U32 R24, R150, 0x10, RZ ;  /* 0x0000001096187819 */ /* 0x000fe200000006ff */
[----:B------:R-:W-:Y:S01]  /*4ed0*/  @!P5 FADD.FTZ R28, -R28, -RZ ;  /* 0x800000ff1c1cd221 */ /* 0x000fe20000010100 */
[----:B---3--:R-:W-:Y:S01]  /*4ee0*/  SHF.L.U32 R33, R20, 0x10, RZ ;  /* 0x0000001014217819 */ /* 0x008fe200000006ff */
        /* <DEDUP_REMOVED lines=11> */
[----:B----4-:R-:W-:Y:S01]  /*4fa0*/  SHF.L.U32 R34, R56, 0x10, RZ ;  /* 0x0000001038227819 */ /* 0x010fe200000006ff */
[----:B------:R-:W-:Y:S01]  /*4fb0*/  @!P5 FADD.FTZ R19, -R19, -RZ ;  /* 0x800000ff1313d221 */ /* 0x000fe20000010100 */
[----:B------:R-:W-:Y:S01]  /*4fc0*/  LOP3.LUT R20, R22, 0xffff0000, RZ, 0xc0, !PT ;  /* 0xffff000016147812 */ /* 0x000fe200078ec0ff */
[----:B------:R-:W-:Y:S01]  /*4fd0*/  IMAD.U32 R21, R23, 0x10000, RZ ;  /* 0x0001000017157824 */ /* 0x000fe200078e00ff */
[----:B------:R-:W-:Y:S01]  /*4fe0*/  LOP3.LUT R36, R56, 0xffff0000, RZ, 0xc0, !PT ;  /* 0xffff000038247812 */ /* 0x000fe200078ec0ff */
[----:B------:R-:W-:Y:S01]  /*4ff0*/  FMUL.FTZ R3, R29, R26 ;  /* 0x0000001a1d037220 */ /* 0x000fe20000410000 */
[----:B------:R-:W-:Y:S01]  /*5000*/  LOP3.LUT R22, R23, 0xffff0000, RZ, 0xc0, !PT ;  /* 0xffff000017167812 */ /* 0x000fe200078ec0ff */
[----:B------:R-:W-:Y:S01]  /*5010*/  @!P5 FADD.FTZ R18, -R18, -RZ ;  /* 0x800000ff1212d221 */ /* 0x000fe20000010100 */
[C---:B------:R-:W-:Y:S01]  /*5020*/  LOP3.LUT R40, R57.reuse, 0xffff0000, RZ, 0xc0, !PT ;  /* 0xffff000039287812 */ /* 0x040fe200078ec0ff */
[----:B------:R-:W-:Y:S02]  /*5030*/  IMAD.U32 R39, R57, 0x10000, RZ ;  /* 0x0001000039277824 */ /* 0x000fe400078e00ff */
[----:B------:R-:W-:Y:S01]  /*5040*/  FMUL.FTZ R4, R30, R25 ;  /* 0x000000191e047220 */ /* 0x000fe20000410000 */
[C---:B------:R-:W-:Y:S01]  /*5050*/  SHF.L.U32 R43, R58.reuse, 0x10, RZ ;  /* 0x000000103a2b7819 */ /* 0x040fe200000006ff */
        /* <DEDUP_REMOVED lines=20> */
.L_x_6272:
[----:B------:R-:W-:Y:S05]  /*51a0*/  BSYNC B0 ;  /* 0x0000000000007941 */ /* 0x000fea0003800000 */
.L_x_6271:
[----:B-----5:R1:W-:Y:S02]  /*51b0*/  STG.E.128 desc[UR6][R98.64], R44 ;  /* 0x0000002c62007986 */ /* 0x0203e4000c101d06 */
.L_x_6270:
[----:B------:R-:W-:Y:S05]  /*51c0*/  BSYNC B1 ;  /* 0x0000000000017941 */ /* 0x000fea0003800000 */
.L_x_6269:
        /* <DEDUP_REMOVED lines=27> */
[----:B------:R-:W-:Y:S01]  /*5380*/  MOV R147, RZ ;  /* 0x000000ff00937202 */ /* 0x000fe20000000f00 */
[----:B------:R-:W-:Y:S01]  /*5390*/  @P5 IMAD R147, RZ, RZ, -UR27 ;  /* 0x8000001bff935e24 */ /* 0x000fe2000f8e02ff */
[C---:B--234-:R-:W-:Y:S02]  /*53a0*/  LEA R18, P0, R146.reuse, R152, 0x1 ;  /* 0x0000009892127211 */ /* 0x05cfe400078008ff */
[----:B------:R-:W2:Y:S02]  /*53b0*/  LDG.E.128 R148, desc[UR6][R148.64+0x80] ;  /* 0x0000800694947981 */ /* 0x000ea4000c1e1d00 */
[----:B------:R-:W-:Y:S02]  /*53c0*/  LEA.HI.X.SX32 R19, R146, R153, 0x1, P0 ;  /* 0x0000009992137211 */ /* 0x000fe400000f0eff */
[C---:B------:R-:W-:Y:S04]  /*53d0*/  LEA R56, P0, R147.reuse, R112, 0x1 ;  /* 0x0000007093387211 */ /* 0x040fe800078008ff */
[----:B------:R-:W-:Y:S01]  /*53e0*/  LEA.HI.X.SX32 R57, R147, R113, 0x1, P0 ;  /* 0x0000007193397211 */ /* 0x000fe200000f0eff */
[----:B------:R3:W4:Y:S08]  /*53f0*/  LDG.E.128 R20, desc[UR6][R18.64] ;  /* 0x0000000612147981 */ /* 0x000730000c1e1d00 */
[----:B------:R-:W4:Y:S01]  /*5400*/  LDG.E.128 R56, desc[UR6][R56.64+0x80] ;  /* 0x0000800638387981 */ /* 0x000f22000c1e1d00 */
[C---:B--2---:R-:W-:Y:S01]  /*5410*/  SHF.L.U32 R32, R148.reuse, 0x10, RZ ;  /* 0x0000001094207819 */ /* 0x044fe200000006ff */
[----:B------:R-:W-:Y:S01]  /*5420*/  IMAD.U32 R26, R149, 0x10000, RZ ;  /* 0x00010000951a7824 */ /* 0x000fe200078e00ff */
[----:B------:R-:W-:Y:S01]  /*5430*/  LOP3.LUT R28, R148, 0xffff0000, RZ, 0xc0, !PT ;  /* 0xffff0000941c7812 */ /* 0x000fe200078ec0ff */
[----:B---3--:R-:W-:Y:S01]  /*5440*/  IMAD.U32 R18, R151, 0x10000, RZ ;  /* 0x0001000097127824 */ /* 0x008fe200078e00ff */
[----:B------:R-:W-:Y:S01]  /*5450*/  LOP3.LUT R25, R149, 0xffff0000, RZ, 0xc0, !PT ;  /* 0xffff000095197812 */ /* 0x000fe200078ec0ff */
[----:B------:R-:W-:Y:S01]  /*5460*/  @!P5 FADD.FTZ R32, -R32, -RZ ;  /* 0x800000ff2020d221 */ /* 0x000fe20000010100 */
[----:B------:R-:W-:Y:S01]  /*5470*/  SHF.L.U32 R24, R150, 0x10, RZ ;  /* 0x0000001096187819 */ /* 0x000fe200000006ff */
[----:B------:R-:W-:Y:S01]  /*5480*/  @!P5 FADD.FTZ R28, -R28, -RZ ;  /* 0x800000ff1c1cd221 */ /* 0x000fe20000010100 */
[----:B------:R-:W-:Y:S01]  /*5490*/  LOP3.LUT R19, R150, 0xffff0000, RZ, 0xc0, !PT ;  /* 0xffff000096137812 */ /* 0x000fe200078ec0ff */
[----:B----4-:R-:W-:Y:S01]  /*54a0*/  IMAD.U32 R29, R21, 0x10000, RZ ;  /* 0x00010000151d7824 */ /* 0x010fe200078e00ff */
[----:B------:R-:W-:Y:S01]  /*54b0*/  SHF.L.U32 R33, R20, 0x10, RZ ;  /* 0x0000001014217819 */ /* 0x000fe200000006ff */
        /* <DEDUP_REMOVED lines=41> */
.L_x_6274:
[----:B------:R-:W-:Y:S05]  /*5750*/  BSYNC B0 ;  /* 0x0000000000007941 */ /* 0x000fea0003800000 */
.L_x_6273:
[----:B-----5:R1:W-:Y:S02]  /*5760*/  STG.E.128 desc[UR6][R98.64+0x80], R44 ;  /* 0x0000802c62007986 */ /* 0x0203e4000c101d06 */
.L_x_6268:
[----:B------:R-:W-:Y:S05]  /*5770*/  BSYNC B2 ;  /* 0x0000000000027941 */ /* 0x000fea0003800000 */
.L_x_6267:
        /* <DEDUP_REMOVED lines=17> */
[----:B------:R-:W-:Y:S01]  /*5890*/  LOP3.LUT R41, R45, 0xffff0000, RZ, 0xc0, !PT ;  /* 0xffff00002d297812 */ /* 0x000fe200078ec0ff */
[----:B------:R-:W-:Y:S01]  /*58a0*/  IMAD.MOV.U32 R148, RZ, RZ, RZ ;  /* 0x000000ffff947224 */ /* 0x000fe200078e00ff */
[----:B------:R-:W-:Y:S01]  /*58b0*/  SHF.L.U32 R42, R46, 0x10, RZ ;  /* 0x000000102e2a7819 */ /* 0x000fe200000006ff */
[----:B------:R-:W-:Y:S01]  /*58c0*/  USHF.R.S32.HI UR27, URZ, 0x1, UR27 ;  /* 0x000000013f1b7899 */ /* 0x000fe2000801141b */
[----:B------:R-:W-:Y:S01]  /*58d0*/  LOP3.LUT R49, R47, 0xffff0000, RZ, 0xc0, !PT ;  /* 0xffff00002f317812 */ /* 0x000fe200078ec0ff */
[----:B------:R-:W-:Y:S02]  /*58e0*/  IMAD.U32 R35, R44, 0x10000, RZ ;  /* 0x000100002c237824 */ /* 0x000fe400078e00ff */
[----:B------:R-:W-:Y:S01]  /*58f0*/  IMAD.U32 R38, R45, 0x10000, RZ ;  /* 0x000100002d267824 */ /* 0x000fe200078e00ff */
        /* <DEDUP_REMOVED lines=9> */
[----:B------:R-:W-:Y:S02]  /*5990*/  LEA.HI.X R151, R149, R111, R148, 0x1, P0 ;  /* 0x0000006f95977211 */ /* 0x000fe400000f0c94 */
[C---:B--234-:R-:W-:Y:S04]  /*59a0*/  LEA R18, P0, R152.reuse, R154, 0x1 ;  /* 0x0000009a98127211 */ /* 0x05cfe800078008ff */
[----:B------:R-:W-:Y:S01]  /*59b0*/  LEA.HI.X.SX32 R19, R152, R155, 0x1, P0 ;  /* 0x0000009b98137211 */ /* 0x000fe200000f0eff */
[----:B------:R-:W-:Y:S01]  /*59c0*/  IMAD.MOV.U32 R152, RZ, RZ, RZ ;  /* 0x000000ffff987224 */ /* 0x000fe200078e00ff */
[----:B------:R-:W-:Y:S01]  /*59d0*/  @P4 IADD3 R152, RZ, -UR27, RZ ;  /* 0x8000001bff984c10 */ /* 0x000fe2000fffe0ff */
[----:B------:R-:W2:Y:S03]  /*59e0*/  LDG.E.128 R148, desc[UR6][R150.64] ;  /* 0x0000000696947981 */ /* 0x000ea6000c1e1d00 */
[----:B------:R-:W-:Y:S04]  /*59f0*/  IADD3 R153, P0, R73, R152, RZ ;  /* 0x0000009849997210 */ /* 0x000fe80007f1e0ff */
[----:B------:R-:W-:Y:S01]  /*5a00*/  LEA.HI.X.SX32 R152, R152, R120, 0x1, P0 ;  /* 0x0000007898987211 */ /* 0x000fe200000f0eff */
[----:B------:R3:W4:Y:S01]  /*5a10*/  LDG.E.128 R20, desc[UR6][R18.64] ;  /* 0x0000000612147981 */ /* 0x000722000c1e1d00 */
[C---:B------:R-:W-:Y:S04]  /*5a20*/  LEA R56, P0, R153.reuse, R112, 0x1 ;  /* 0x0000007099387211 */ /* 0x040fe800078008ff */
[----:B------:R-:W-:Y:S06]  /*5a30*/  LEA.HI.X R57, R153, R113, R152, 0x1, P0 ;  /* 0x0000007199397211 */ /* 0x000fec00000f0c98 */
[----:B------:R-:W4:Y:S01]  /*5a40*/  LDG.E.128 R56, desc[UR6][R56.64] ;  /* 0x0000000638387981 */ /* 0x000f22000c1e1d00 */
[C---:B--2---:R-:W-:Y:S01]  /*5a50*/  LOP3.LUT R28, R148.reuse, 0xffff0000, RZ, 0xc0, !PT ;  /* 0xffff0000941c7812 */ /* 0x044fe200078ec0ff */
[----:B------:R-:W-:Y:S01]  /*5a60*/  IMAD.U32 R32, R148, 0x10000, RZ ;  /* 0x0001000094207824 */ /* 0x000fe200078e00ff */
[C---:B------:R-:W-:Y:S01]  /*5a70*/  SHF.L.U32 R26, R149.reuse, 0x10, RZ ;  /* 0x00000010951a7819 */ /* 0x040fe200000006ff */
[----:B------:R-:W-:Y:S01]  /*5a80*/  IMAD.U32 R24, R150, 0x10000, RZ ;  /* 0x0001000096187824 */ /* 0x000fe200078e00ff */
[----:B------:R-:W-:Y:S01]  /*5a90*/  LOP3.LUT R25, R149, 0xffff0000, RZ, 0xc0, !PT ;  /* 0xffff000095197812 */ /* 0x000fe200078ec0ff */
[----:B------:R-:W-:Y:S01]  /*5aa0*/  @!P4 FADD.FTZ R32, -R32, -RZ ;  /* 0x800000ff2020c221 */ /* 0x000fe20000010100 */
[----:B---3--:R-:W-:Y:S01]  /*5ab0*/  LOP3.LUT R19, R150, 0xffff0000, RZ, 0xc0, !PT ;  /* 0xffff000096137812 */ /* 0x008fe200078ec0ff */
        /* <DEDUP_REMOVED lines=8> */
[C---:B------:R-:W-:Y:S01]  /*5b40*/  IMAD.U32 R27, R22.reuse, 0x10000, RZ ;  /* 0x00010000161b7824 */ /* 0x040fe200078e00ff */
[----:B------:R-:W-:Y:S01]  /*5b50*/  LOP3.LUT R30, R21, 0xffff0000, RZ, 0xc0, !PT ;  /* 0xffff0000151e7812 */ /* 0x000fe200078ec0ff */
[----:B------:R-:W-:Y:S01]  /*5b60*/  FMUL.FTZ R0, R33, R32 ;  /* 0x0000002021007220 */ /* 0x000fe20000410000 */
[----:B------:R-:W-:Y:S01]  /*5b70*/  LOP3.LUT R20, R22, 0xffff0000, RZ, 0xc0, !PT ;  /* 0xffff000016147812 */ /* 0x000fe200078ec0ff */
[----:B------:R-:W-:Y:S01]  /*5b80*/  @!P4 FADD.FTZ R24, -R24, -RZ ;  /* 0x800000ff1818c221 */ /* 0x000fe20000010100 */
[C---:B------:R-:W-:Y:S01]  /*5b90*/  LOP3.LUT R36, R56.reuse, 0xffff0000, RZ, 0xc0, !PT ;  /* 0xffff000038247812 */ /* 0x040fe200078ec0ff */
        /* <DEDUP_REMOVED lines=31> */
.L_x_6280:
[----:B------:R-:W-:Y:S05]  /*5d90*/  BSYNC B0 ;  /* 0x0000000000007941 */ /* 0x000fea0003800000 */
.L_x_6279:
[----:B-----5:R1:W-:Y:S02]  /*5da0*/  STG.E.128 desc[UR6][R146.64], R44 ;  /* 0x0000002c92007986 */ /* 0x0203e4000c101d06 */
.L_x_6278:
[----:B------:R-:W-:Y:S05]  /*5db0*/  BSYNC B1 ;  /* 0x0000000000017941 */ /* 0x000fea0003800000 */
.L_x_6277:
[----:B------:R-:W-:Y:S11]  /*5dc0*/  ISETP.GE.AND P0, PT, R12, R99, PT ;  /* 0x000000630c00720c */ /* 0x000ff60003f06270 */
[----:B------:R-:W-:Y:S02]  /*5dd0*/  @!UPT UIADD3 URZ, URZ, URZ, URZ ;  /* 0x0000003f3f3ff290 */ /* 0x000fe4000fffe03f */
[----:B------:R-:W-:Y:S05]  /*5de0*/  @P0 BRA `(.L_x_6276) ;  /* 0x0000000400700947 */ /* 0x000fea0003800000 */
[C---:B------:R-:W-:Y:S01]  /*5df0*/  LEA R152, P0, R83.reuse, R108, 0x1 ;  /* 0x0000006c53987211 */ /* 0x040fe200078008ff */
[----:B------:R-:W-:Y:S01]  /*5e00*/  BSSY B0, `(.L_x_6281) ;  /* 0x0000059000007945 */ /* 0x000fe20003800000 */
[----:B------:R-:W-:Y:S02]  /*5e10*/  ISETP.GE.AND P4, PT, R12, UR4, PT ;  /* 0x000000040c007c0c */ /* 0x000fe4000bf86270 */
[----:B------:R-:W-:Y:S02]  /*5e20*/  LEA.HI.X R153, R83, R109, R82, 0x1, P0 ;  /* 0x0000006d53997211 */ /* 0x000fe400000f0c52 */
[C---:B-1----:R-:W-:Y:S03]  /*5e30*/  LEA R146, P0, R86.reuse, R98, 0x1 ;  /* 0x0000006256927211 */ /* 0x042fe600078008ff */
        /* <DEDUP_REMOVED lines=22> */
[C---:B--234-:R-:W-:Y:S01]  /*5fa0*/  LEA R18, P0, R99.reuse, R152, 0x1 ;  /* 0x0000009863127211 */ /* 0x05cfe200078008ff */
[----:B-1----:R-:W-:Y:S01]  /*5fb0*/  IMAD.MOV.U32 R152, RZ, RZ, RZ ;  /* 0x000000ffff987224 */ /* 0x002fe200078e00ff */
[----:B------:R-:W-:Y:S02]  /*5fc0*/  @P4 IADD3 R152, RZ, -UR27, RZ ;  /* 0x8000001bff984c10 */ /* 0x000fe4000fffe0ff */
[----:B------:R-:W-:Y:S01]  /*5fd0*/  LEA.HI.X.SX32 R19, R99, R153, 0x1, P0 ;  /* 0x0000009963137211 */ /* 0x000fe200000f0eff */
[----:B------:R-:W2:Y:S01]  /*5fe0*/  LDG.E.128 R148, desc[UR6][R150.64] ;  /* 0x0000000696947981 */ /* 0x000ea2000c1e1d00 */
[----:B------:R-:W-:Y:S04]  /*5ff0*/  IADD3 R99, P0, R124, R152, RZ ;  /* 0x000000987c637210 */ /* 0x000fe80007f1e0ff */
[----:B------:R-:W-:Y:S02]  /*6000*/  LEA.HI.X.SX32 R152, R152, R117, 0x1, P0 ;  /* 0x0000007598987211 */ /* 0x000fe400000f0eff */
[C---:B------:R-:W-:Y:S01]  /*6010*/  LEA R56, P0, R99.reuse, R112, 0x1 ;  /* 0x0000007063387211 */ /* 0x040fe200078008ff */
[----:B------:R1:W3:Y:S03]  /*6020*/  LDG.E.128 R20, desc[UR6][R18.64] ;  /* 0x0000000612147981 */ /* 0x0002e6000c1e1d00 */
        /* <DEDUP_REMOVED lines=8> */
[----:B-1----:R-:W-:Y:S01]  /*60b0*/  LOP3.LUT R19, R150, 0xffff0000, RZ, 0xc0, !PT ;  /* 0xffff000096137812 */ /* 0x002fe200078ec0ff */
        /* <DEDUP_REMOVED lines=45> */
.L_x_6282:
[----:B------:R-:W-:Y:S05]  /*6390*/  BSYNC B0 ;  /* 0x0000000000007941 */ /* 0x000fea0003800000 */
.L_x_6281:
[----:B-----5:R1:W-:Y:S02]  /*63a0*/  STG.E.128 desc[UR6][R146.64], R44 ;  /* 0x0000002c92007986 */ /* 0x0203e4000c101d06 */
.L_x_6276:
[----:B------:R-:W-:Y:S05]  /*63b0*/  BSYNC B2 ;  /* 0x0000000000027941 */ /* 0x000fea0003800000 */
.L_x_6275:
        /* <DEDUP_REMOVED lines=97> */
.L_x_6288:
[----:B------:R-:W-:Y:S05]  /*69d0*/  BSYNC B0 ;  /* 0x0000000000007941 */ /* 0x000fea0003800000 */
.L_x_6287:
[----:B-----5:R1:W-:Y:S02]  /*69e0*/  STG.E.128 desc[UR6][R146.64], R44 ;  /* 0x0000002c92007986 */ /* 0x0203e4000c101d06 */
.L_x_6286:
[----:B------:R-:W-:Y:S05]  /*69f0*/  BSYNC B1 ;  /* 0x0000000000017941 */ /* 0x000fea0003800000 */
.L_x_6285:
        /* <DEDUP_REMOVED lines=93> */
.L_x_6290:
[----:B------:R-:W-:Y:S05]  /*6fd0*/  BSYNC B0 ;  /* 0x0000000000007941 */ /* 0x000fea0003800000 */
.L_x_6289:
[----:B-----5:R1:W-:Y:S02]  /*6fe0*/  STG.E.128 desc[UR6][R146.64], R44 ;  /* 0x0000002c92007986 */ /* 0x0203e4000c101d06 */
.L_x_6284:
[----:B------:R-:W-:Y:S05]  /*6ff0*/  BSYNC B2 ;  /* 0x0000000000027941 */ /* 0x000fea0003800000 */
.L_x_6283:
[----:B------:R-:W-:Y:S04]  /*7000*/  BSSY B2, `(.L_x_6291) ;  /* 0x00000c8000027945 */ /* 0x000fe80003800000 */
[----:B------:R-:W-:Y:S05]  /*7010*/  @!P1 BRA `(.L_x_6292) ;  /* 0x0000000c00189947 */ /* 0x000fea0003800000 */
[----:B-1----:R-:W1:Y:S01]  /*7020*/  LDC R147, c[0x0][0x2d0] ;  /* 0x0000b400ff937b82 */ /* 0x002e620000000800 */
[----:B------:R-:W-:Y:S01]  /*7030*/  BSSY B1, `(.L_x_6293) ;  /* 0x0000065000017945 */ /* 0x000fe20003800000 */
[----:B-1----:R-:W-:Y:S11]  /*7040*/  ISETP.GE.AND P0, PT, R16, R147, PT ;  /* 0x000000931000720c */ /* 0x002ff60003f06270 */
[----:B------:R-:W-:Y:S02]  /*7050*/  @!UPT UIADD3 URZ, URZ, URZ, URZ ;  /* 0x0000003f3f3ff290 */ /* 0x000fe4000fffe03f */
[----:B------:R-:W-:Y:S05]  /*7060*/  @P0 BRA `(.L_x_6294) ;  /* 0x0000000400840947 */ /* 0x000fea0003800000 */
[----:B------:R-:W1:Y:S01]  /*7070*/  LDC.64 R2, c[0x0][0x338] ;  /* 0x0000ce00ff027b82 */ /* 0x000e620000000a00 */
[----:B------:R-:W-:Y:S01]  /*7080*/  ISETP.GE.AND P0, PT, R16, UR4, PT ;  /* 0x0000000410007c0c */ /* 0x000fe2000bf06270 */
[----:B------:R-:W-:Y:S01]  /*7090*/  BSSY B0, `(.L_x_6295) ;  /* 0x000005d000007945 */ /* 0x000fe20003800000 */
[----:B------:R-:W-:Y:S01]  /*70a0*/  MOV R99, R97 ;  /* 0x0000006100637202 */ /* 0x000fe20000000f00 */
[----:B-1----:R-:W-:Y:S04]  /*70b0*/  IMAD.WIDE.U32 R154, R2, 0x60, R108 ;  /* 0x00000060029a7825 */ /* 0x002fe800078e006c */
[----:B------:R-:W-:Y:S05]  /*70c0*/  IMAD R3, R3, 0x60, RZ ;  /* 0x0000006003037824 */ /* 0x000fea00078e02ff */
[----:B------:R-:W-:Y:S02]  /*70d0*/  IADD3 R155, R155, R3, RZ ;  /* 0x000000039b9b7210 */ /* 0x000fe40007ffe0ff */
[----:B------:R-:W1:Y:S03]  /*70e0*/  LDC.64 R2, c[0x0][0x248] ;  /* 0x00009200ff027b82 */ /* 0x000e660000000a00 */
[----:B------:R1:W5:Y:S02]  /*70f0*/  LDG.E.128 R44, desc[UR6][R154.64] ;  /* 0x000000069a2c7981 */ /* 0x000364000c1e1d00 */
[----:B-1----:R-:W-:Y:S04]  /*7100*/  IMAD.WIDE.U32 R152, R2, 0x60, R98 ;  /* 0x0000006002987825 */ /* 0x002fe800078e0062 */
[----:B------:R-:W-:Y:S05]  /*7110*/  IMAD R3, R3, 0x60, RZ ;  /* 0x0000006003037824 */ /* 0x000fea00078e02ff */
[----:B------:R-:W-:Y:S01]  /*7120*/  IADD3 R153, R153, R3, RZ ;  /* 0x0000000399997210 */ /* 0x000fe20007ffe0ff */
[----:B------:R-:W-:Y:S06]  /*7130*/  @P0 BRA `(.L_x_6296) ;  /* 0x0000000400480947 */ /* 0x000fec0003800000 */
        /* <DEDUP_REMOVED lines=20> */
[C---:B--234-:R-:W-:Y:S02]  /*7280*/  LEA R18, P0, R99.reuse, R154, 0x1 ;  /* 0x0000009a63127211 */ /* 0x05cfe400078008ff */
        /* <DEDUP_REMOVED lines=61> */
.L_x_6296:
[----:B------:R-:W-:Y:S05]  /*7660*/  BSYNC B0 ;  /* 0x0000000000007941 */ /* 0x000fea0003800000 */
.L_x_6295:
[----:B-----5:R1:W-:Y:S02]  /*7670*/  STG.E.128 desc[UR6][R152.64], R44 ;  /* 0x0000002c98007986 */ /* 0x0203e4000c101d06 */
.L_x_6294:
[----:B------:R-:W-:Y:S05]  /*7680*/  BSYNC B1 ;  /* 0x0000000000017941 */ /* 0x000fea0003800000 */
.L_x_6293:
        /* <DEDUP_REMOVED lines=93> */
.L_x_6298:
[----:B------:R-:W-:Y:S05]  /*7c60*/  BSYNC B0 ;  /* 0x0000000000007941 */ /* 0x000fea0003800000 */
.L_x_6297:
[----:B-----5:R1:W-:Y:S02]  /*7c70*/  STG.E.128 desc[UR6][R146.64], R44 ;  /* 0x0000002c92007986 */ /* 0x0203e4000c101d06 */
.L_x_6292:
[----:B------:R-:W-:Y:S05]  /*7c80*/  BSYNC B2 ;  /* 0x0000000000027941 */ /* 0x000fea0003800000 */
.L_x_6291:
        /* <DEDUP_REMOVED lines=8> */
.L_x_6248:
        /* <DEDUP_REMOVED lines=10> */
.L_x_6300:
[----:B------:R-:W-:Y:S05]  /*7db0*/  BSYNC B0 ;  /* 0x0000000000007941 */ /* 0x000fea0003800000 */
.L_x_6299:
[----:B------:R-:W-:Y:S04]  /*7dc0*/  BSSY B0, `(.L_x_6301) ;  /* 0x0000010000007945 */ /* 0x000fe80003800000 */
[----:B------:R-:W-:Y:S05]  /*7dd0*/  @!P4 BRA `(.L_x_6302) ;  /* 0x000000000038c947 */ /* 0x000fea0003800000 */
[----:B------:R-:W-:Y:S02]  /*7de0*/  ISETP.NE.AND P6, PT, R129, RZ, PT ;  /* 0x000000ff8100720c */ /* 0x000fe40003fc5270 */
[----:B------:R-:W-:Y:S11]  /*7df0*/  ISETP.NE.AND P4, PT, R127, RZ, PT ;  /* 0x000000ff7f00720c */ /* 0x000ff60003f85270 */
[C---:B------:R-:W-:Y:S02]  /*7e00*/  @P6 LEA R26, P0, R78.reuse, R108, 0x1 ;  /* 0x0000006c4e1a6211 */ /* 0x040fe400078008ff */
[----:B-1234-:R-:W-:Y:S02]  /*7e10*/  @P6 LEA R18, P5, R165, R98, 0x1 ;  /* 0x00000062a5126211 */ /* 0x01efe400078a08ff */
[----:B------:R-:W-:Y:S02]  /*7e20*/  @P6 LEA.HI.X R27, R78, R109, R77, 0x1, P0 ;  /* 0x0000006d4e1b6211 */ /* 0x000fe400000f0c4d */
[----:B------:R-:W-:Y:S02]  /*7e30*/  @P4 LEA R2, P0, R83, R108, 0x1 ;  /* 0x0000006c53024211 */ /* 0x000fe400078008ff */
[----:B------:R-:W-:Y:S01]  /*7e40*/  @P6 LEA.HI.X R19, R165, R97, R164, 0x1, P5 ;  /* 0x00000061a5136211 */ /* 0x000fe200028f0ca4 */
[----:B------:R-:W2:Y:S01]  /*7e50*/  @P6 LDG.E.128 R20, desc[UR6][R26.64] ;  /* 0x000000061a146981 */ /* 0x000ea2000c1e1d00 */
[----:B------:R-:W-:Y:S02]  /*7e60*/  @P4 LEA.HI.X R3, R83, R109, R82, 0x1, P0 ;  /* 0x0000006d53034211 */ /* 0x000fe400000f0c52 */
[C---:B------:R-:W-:Y:S04]  /*7e70*/  @P4 LEA R24, P0, R86.reuse, R98, 0x1 ;  /* 0x0000006256184211 */ /* 0x040fe800078008ff */
[----:B------:R-:W-:Y:S01]  /*7e80*/  @P4 LEA.HI.X R25, R86, R97, R87, 0x1, P0 ;  /* 0x0000006156194211 */ /* 0x000fe200000f0c57 */
[----:B--2---:R1:W-:Y:S04]  /*7e90*/  @P6 STG.E.128 desc[UR6][R18.64], R20 ;  /* 0x0000001412006986 */ /* 0x0043e8000c101d06 */
[----:B------:R-:W2:Y:S04]  /*7ea0*/  @P4 LDG.E.128 R4, desc[UR6][R2.64] ;  /* 0x0000000602044981 */ /* 0x000ea8000c1e1d00 */
[----:B--2---:R1:W-:Y:S02]  /*7eb0*/  @P4 STG.E.128 desc[UR6][R24.64], R4 ;  /* 0x0000000418004986 */ /* 0x0043e4000c101d06 */
.L_x_6302:
[----:B------:R-:W-:Y:S05]  /*7ec0*/  BSYNC B0 ;  /* 0x0000000000007941 */ /* 0x000fea0003800000 */
.L_x_6301:
[----:B------:R-:W-:Y:S04]  /*7ed0*/  BSSY B0, `(.L_x_6303) ;  /* 0x0000010000007945 */ /* 0x000fe80003800000 */
[----:B------:R-:W-:Y:S05]  /*7ee0*/  @!P2 BRA `(.L_x_6304) ;  /* 0x000000000038a947 */ /* 0x000fea0003800000 */
[----:B------:R-:W-:Y:S02]  /*7ef0*/  ISETP.NE.AND P5, PT, R129, RZ, PT ;  /* 0x000000ff8100720c */ /* 0x000fe40003fa5270 */
[----:B------:R-:W-:Y:S11]  /*7f00*/  ISETP.NE.AND P2, PT, R127, RZ, PT ;  /* 0x000000ff7f00720c */ /* 0x000ff60003f45270 */
[----:B------:R-:W-:Y:S02]  /*7f10*/  @P5 LEA R26, P0, R80, R108, 0x1 ;  /* 0x0000006c501a5211 */ /* 0x000fe400078008ff */
[----:B-1234-:R-:W-:Y:S02]  /*7f20*/  @P5 LEA R18, P4, R144, R98, 0x1 ;  /* 0x0000006290125211 */ /* 0x01efe400078808ff */
[----:B------:R-:W-:Y:S02]  /*7f30*/  @P5 LEA.HI.X R27, R80, R109, R79, 0x1, P0 ;  /* 0x0000006d501b5211 */ /* 0x000fe400000f0c4f */
[C---:B------:R-:W-:Y:S02]  /*7f40*/  @P2 LEA R2, P0, R85.reuse, R108, 0x1 ;  /* 0x0000006c55022211 */ /* 0x040fe400078008ff */
        /* <DEDUP_REMOVED lines=8> */
.L_x_6304:
[----:B------:R-:W-:Y:S05]  /*7fd0*/  BSYNC B0 ;  /* 0x0000000000007941 */ /* 0x000fea0003800000 */
.L_x_6303:
        /* <DEDUP_REMOVED lines=22> */
.L_x_6305:
[----:B------:R-:W-:Y:S05]  /*8140*/  BSYNC B0 ;  /* 0x0000000000007941 */ /* 0x000fea0003800000 */
.L_x_6266:
[----:B------:R-:W5:Y:S02]  /*8150*/  LDC R0, c[0x0][0x338] ;  /* 0x0000ce00ff007b82 */ /* 0x000f640000000800 */
[----:B-----5:R-:W-:Y:S05]  /*8160*/  IMAD.U32 R3, R0, -0x40, RZ ;  /* 0xffffffc000037824 */ /* 0x020fea00078e00ff */
[C---:B-1----:R-:W-:Y:S04]  /*8170*/  LEA R108, P0, R3.reuse, R108, 0x1 ;  /* 0x0000006c036c7211 */ /* 0x042fe800078008ff */
[----:B------:R-:W-:Y:S01]  /*8180*/  LEA.HI.X.SX32 R109, R3, R109, 0x1, P0 ;  /* 0x0000006d036d7211 */ /* 0x000fe200000f0eff */
[----:B------:R-:W-:Y:S08]  /*8190*/  @!P3 BRA `(.L_x_6306) ;  /* 0x000000040030b947 */ /* 0x000ff00003800000 */
[----:B------:R-:W-:Y:S04]  /*81a0*/  IADD3 R3, R11, -0x1, RZ ;  /* 0xffffffff0b037810 */ /* 0x000fe80007ffe0ff */
[----:B------:R-:W-:Y:S11]  /*81b0*/  ISETP.GT.AND P0, PT, R3, R76, PT ;  /* 0x0000004c0300720c */ /* 0x000ff60003f04270 */
[----:B------:R-:W-:Y:S02]  /*81c0*/  @!UPT UIADD3 URZ, URZ, URZ, URZ ;  /* 0x0000003f3f3ff290 */ /* 0x000fe4000fffe03f */
[----:B------:R-:W-:Y:S05]  /*81d0*/  @!P0 BRA `(.L_x_6307) ;  /* 0x00000004004c8947 */ /* 0x000fea0003800000 */
[----:B---34-:R-:W-:Y:S01]  /*81e0*/  IMAD.MOV.U32 R20, RZ, RZ, RZ ;  /* 0x000000ffff147224 */ /* 0x018fe200078e00ff */
[----:B------:R-:W2:Y:S01]  /*81f0*/  LDC R2, c[0x0][0x380] ;  /* 0x0000e000ff027b82 */ /* 0x000ea20000000800 */
[----:B------:R-:W-:Y:S02]  /*8200*/  IADD3 R14, R14, -0x80, RZ ;  /* 0xffffff800e0e7810 */ /* 0x000fe40007ffe0ff */
[----:B------:R-:W-:Y:S02]  /*8210*/  IABS R15, R13 ;  /* 0x0000000d000f7213 */ /* 0x000fe40000000000 */
[----:B------:R-:W-:Y:S02]  /*8220*/  IADD3 R0, -R13, R14, RZ ;  /* 0x0000000e0d007210 */ /* 0x000fe40007ffe1ff */
[-C--:B--2---:R-:W-:Y:S02]  /*8230*/  IABS R5, R2.reuse ;  /* 0x0000000200057213 */ /* 0x084fe40000000000 */
        /* <DEDUP_REMOVED lines=47> */
[C---:B------:R-:W-:Y:S02]  /*8530*/  IMAD R5, R15.reuse, UR12, RZ ;  /* 0x0000000c0f057c24 */ /* 0x040fe4000f8e02ff */
[----:B------:R-:W-:Y:S02]  /*8540*/  IMAD R7, R8, UR16, RZ ;  /* 0x0000001008077c24 */ /* 0x000fe4000f8e02ff */
[----:B------:R-:W-:Y:S02]  /*8550*/  IMAD R5, R18, UR13, R5 ;  /* 0x0000000d12057c24 */ /* 0x000fe4000f8e0205 */
[----:B------:R-:W-:Y:S02]  /*8560*/  IMAD R7, R0, UR17, R7 ;  /* 0x0000001100077c24 */ /* 0x000fe4000f8e0207 */
[----:B------:R-:W-:Y:S01]  /*8570*/  IMAD R15, R15, UR14, RZ ;  /* 0x0000000e0f0f7c24 */ /* 0x000fe2000f8e02ff */
[----:B------:R-:W-:Y:S01]  /*8580*/  IADD3 R21, R21, R5, RZ ;  /* 0x0000000515157210 */ /* 0x000fe20007ffe0ff */
[----:B------:R-:W-:Y:S02]  /*8590*/  IMAD.IADD R23, R23, 0x1, R7 ;  /* 0x0000000117177824 */ /* 0x000fe400078e0207 */
        /* <DEDUP_REMOVED lines=12> */
.L_x_6306:
[----:B--234-:R-:W-:Y:S01]  /*8660*/  MOV R4, R100 ;  /* 0x0000006400047202 */ /* 0x01cfe20000000f00 */
[----:B------:R-:W1:Y:S01]  /*8670*/  LDC R2, c[0x0][0x250] ;  /* 0x00009400ff027b82 */ /* 0x000e620000000800 */
[----:B------:R-:W-:Y:S01]  /*8680*/  MOV R99, R97 ;  /* 0x0000006100637202 */ /* 0x000fe20000000f00 */
[----:B------:R-:W-:Y:S06]  /*8690*/  IMAD.MOV.U32 R5, RZ, RZ, R103 ;  /* 0x000000ffff057224 */ /* 0x000fec00078e0067 */
[----:B------:R-:W2:Y:S02]  /*86a0*/  LDC R0, c[0x0][0x248] ;  /* 0x00009200ff007b82 */ /* 0x000ea40000000800 */
[----:B--2---:R-:W-:Y:S02]  /*86b0*/  IMAD.U32 R3, R0, -0x40, RZ ;  /* 0xffffffc000037824 */ /* 0x004fe400078e00ff */
[----:B-1----:R-:W-:Y:S03]  /*86c0*/  IMAD.U32 R2, R2, -0x40, RZ ;  /* 0xffffffc002027824 */ /* 0x002fe600078e00ff */
[C---:B------:R-:W-:Y:S02]  /*86d0*/  LEA R98, P0, R3.reuse, R98, 0x1 ;  /* 0x0000006203627211 */ /* 0x040fe400078008ff */
[C---:B------:R-:W-:Y:S02]  /*86e0*/  LEA R100, P1, R2.reuse, R4, 0x1 ;  /* 0x0000000402647211 */ /* 0x040fe400078208ff */
[----:B------:R-:W-:Y:S02]  /*86f0*/  LEA.HI.X.SX32 R97, R3, R99, 0x1, P0 ;  /* 0x0000006303617211 */ /* 0x000fe400000f0eff */
[----:B------:R-:W-:Y:S09]  /*8700*/  LEA.HI.X.SX32 R103, R2, R5, 0x1, P1 ;  /* 0x0000000502677211 */ /* 0x000ff200008f0eff */
.L_x_6307:
[----:B------:R-:W-:Y:S04]  /*8710*/  IADD3 R11, R11, -0x1, RZ ;  /* 0xffffffff0b0b7810 */ /* 0x000fe80007ffe0ff */
[----:B------:R-:W-:Y:S11]  /*8720*/  ISETP.GT.AND P0, PT, R11, R76, PT ;  /* 0x0000004c0b00720c */ /* 0x000ff60003f04270 */
[----:B------:R-:W-:Y:S02]  /*8730*/  @!UPT UIADD3 URZ, URZ, URZ, URZ ;  /* 0x0000003f3f3ff290 */ /* 0x000fe4000fffe03f */
[----:B------:R-:W-:Y:S05]  /*8740*/  @P0 BRA `(.L_x_6308) ;  /* 0xffffffa000d40947 */ /* 0x000fea000383ffff */
.L_x_6239:
[----:B------:R-:W1:Y:S01]  /*8750*/  S2UR UR4, SR_CgaCtaId ;  /* 0x00000000000479c3 */ /* 0x000e620000008800 */
[----:B------:R-:W-:Y:S01]  /*8760*/  ULDC UR12, c[0x0][0x2e0] ;  /* 0x0000b800000c7ab9 */ /* 0x000fe20000000800 */
[----:B------:R-:W-:-:S06]  /*8770*/  UMOV UR10, 0x400 ;  /* 0x00000400000a7882 */ /* 0x000fcc0000000000 */
[----:B------:R-:W-:Y:S01]  /*8780*/  BAR.SYNC.DEFER_BLOCKING 0x0 ;  /* 0x0000000000007b1d */ /* 0x000fe20000010000 */
[----:B------:R-:W-:Y:S02]  /*8790*/  ISETP.NE.AND P1, PT, RZ, UR12, PT ;  /* 0x0000000cff007c0c */ /* 0x000fe4000bf25270 */
[----:B------:R-:W-:-:S05]  /*87a0*/  ISETP.GE.AND P0, PT, R12, UR5, PT ;  /* 0x000000050c007c0c */ /* 0x000fca000bf06270 */
[----:B------:R-:W2:Y:S01]  /*87b0*/  LDC.64 R2, c[0x0][0x240] ;  /* 0x00009000ff027b82 */ /* 0x000ea20000000a00 */
[----:B------:R-:W-:Y:S01]  /*87c0*/  BSSY B3, `(.L_x_6309) ;  /* 0x000055a000037945 */ /* 0x000fe20003800000 */
[----:B-1----:R-:W-:-:S06]  /*87d0*/  ULEA UR4, UR4, UR10, 0x18 ;  /* 0x0000000a04047291 */ /* 0x002fcc000f8ec03f */
[----:B------:R-:W-:Y:S02]  /*87e0*/  LEA R172, R130, UR4, 0x1 ;  /* 0x0000000482ac7c11 */ /* 0x000fe4000f8e08ff */
[C---:B--234-:R-:W-:Y:S01]  /*87f0*/  SHF.L.U64.HI R7, R2.reuse, 0x4, R3 ;  /* 0x0000000402077819 */ /* 0x05cfe20000010203 */
        /* <DEDUP_REMOVED lines=9> */
[----:B------:R-:W-:Y:S01]  /*8890*/  IADD3 R9, P2, R9, R136, RZ ;  /* 0x0000008809097210 */ /* 0x000fe20007f5e0ff */
[----:B------:R-:W-:Y:S01]  /*88a0*/  IMAD.MOV.U32 R138, RZ, RZ, R136 ;  /* 0x000000ffff8a7224 */ /* 0x000fe200078e0088 */
[----:B------:R-:W-:Y:S01]  /*88b0*/  LEA.HI.X R5, R2, R139, R3, 0x5, P1 ;  /* 0x0000008b02057211 */ /* 0x000fe200008f2c03 */
[----:B------:R-:W-:Y:S01]  /*88c0*/  IMAD.IADD R13, R168, 0x1, -R63 ;  /* 0x00000001a80d7824 */ /* 0x000fe200078e0a3f */
[----:B------:R-:W-:Y:S01]  /*88d0*/  LEA R30, P1, R4, UR8, 0x1 ;  /* 0x00000008041e7c11 */ /* 0x000fe2000f8208ff */
[--C-:B------:R-:W-:Y:S01]  /*88e0*/  IMAD.X R6, R7, 0x1, R139.reuse, P2 ;  /* 0x0000000107067824 */ /* 0x100fe200010e068b */
[----:B------:R-:W-:Y:S01]  /*88f0*/  LEA R32, P4, R136, UR8, 0x1 ;  /* 0x0000000888207c11 */ /* 0x000fe2000f8808ff */
[----:B------:R-:W-:Y:S01]  /*8900*/  IMAD.WIDE.U32 R10, R2, 0x30, R138 ;  /* 0x00000030020a7825 */ /* 0x000fe200078e008a */
[----:B------:R-:W-:-:S02]  /*8910*/  LEA.HI.X R31, R4, UR9, R5, 0x1, P1 ;  /* 0x00000009041f7c11 */ /* 0x000fc400088f0c05 */
[----:B------:R-:W-:Y:S01]  /*8920*/  ISETP.NE.AND P1, PT, RZ, UR5, PT ;  /* 0x00000005ff007c0c */ /* 0x000fe2000bf25270 */
[----:B------:R-:W-:Y:S01]  /*8930*/  IMAD R5, R3, 0x30, RZ ;  /* 0x0000003003057824 */ /* 0x000fe200078e02ff */
[C---:B------:R-:W-:Y:S02]  /*8940*/  LEA R18, P2, R9.reuse, UR8, 0x1 ;  /* 0x0000000809127c11 */ /* 0x040fe4000f8408ff */
[----:B------:R-:W-:Y:S02]  /*8950*/  LEA.HI.X R33, R136, UR9, R139, 0x1, P4 ;  /* 0x0000000988217c11 */ /* 0x000fe4000a0f0c8b */
[----:B------:R-:W-:Y:S02]  /*8960*/  LEA.HI.X R19, R9, UR9, R6, 0x1, P2 ;  /* 0x0000000909137c11 */ /* 0x000fe400090f0c06 */
[----:B------:R-:W-:Y:S02]  /*8970*/  LEA R28, P4, R10, UR8, 0x1 ;  /* 0x000000080a1c7c11 */ /* 0x000fe4000f8808ff */
        /* <DEDUP_REMOVED lines=15> */
[----:B------:R-:W-:Y:S01]  /*8a70*/  IMAD.SHL.U32 R36, R6, 0x2, RZ ;  /* 0x0000000206247824 */ /* 0x000fe200078e00ff */
        /* <DEDUP_REMOVED lines=54> */
.L_x_6317:
[----:B------:R-:W-:Y:S05]  /*8de0*/  BSYNC B0 ;  /* 0x0000000000007941 */ /* 0x000fea0003800000 */
.L_x_6316:
[----:B-----5:R3:W-:Y:S02]  /*8df0*/  STS.128 [R172], R8 ;  /* 0x00000008ac007388 */ /* 0x0207e40000000c00 */
.L_x_6315:
[----:B------:R-:W-:Y:S05]  /*8e00*/  BSYNC B1 ;  /* 0x0000000000017941 */ /* 0x000fea0003800000 */
.L_x_6314:
        /* <DEDUP_REMOVED lines=45> */
.L_x_6319:
[----:B------:R-:W-:Y:S05]  /*90e0*/  BSYNC B0 ;  /* 0x0000000000007941 */ /* 0x000fea0003800000 */
.L_x_6318:
[----:B-----5:R1:W-:Y:S02]  /*90f0*/  STS.128 [R172+0x2000], R8 ;  /* 0x00200008ac007388 */ /* 0x0203e40000000c00 */
.L_x_6313:
[----:B------:R-:W-:Y:S05]  /*9100*/  BSYNC B2 ;  /* 0x0000000000027941 */ /* 0x000fea0003800000 */
.L_x_6312:
[----:B------:R-:W-:Y:S01]  /*9110*/  VIADD R0, R134, 0x10 ;  /* 0x0000001086007836 */ /* 0x000fe20000000000 */
[----:B------:R-:W-:Y:S04]  /*9120*/  BSSY B2, `(.L_x_6320) ;  /* 0x000006e000027945 */ /* 0x000fe80003800000 */
[----:B------:R-:W-:-:S04]  /*9130*/  ISETP.GE.AND P1, PT, R0, R13, PT ;  /* 0x0000000d0000720c */ /* 0x000fc80003f26270 */
[----:B------:R-:W-:-:S13]  /*9140*/  ISETP.LT.OR P1, PT, R50, -0x87, P1 ;  /* 0xffffff793200780c */ /* 0x000fda0000f21670 */
[----:B------:R-:W-:Y:S05]  /*9150*/  @P1 BRA `(.L_x_6321) ;  /* 0x0000000400a81947 */ /* 0x000fea0003800000 */
[----:B------:R-:W-:Y:S01]  /*9160*/  ULDC UR5, c[0x0][0x2d0] ;  /* 0x0000b40000057ab9 */ /* 0x000fe20000000800 */
[C---:B------:R-:W-:Y:S01]  /*9170*/  IADD3 R2, P2, R73.reuse, R6, RZ ;  /* 0x0000000649027210 */ /* 0x040fe20007f5e0ff */
[----:B------:R-:W-:Y:S01]  /*9180*/  ULDC.64 UR10, c[0x0][0x358] ;  /* 0x0000d600000a7ab9 */ /* 0x000fe20000000a00 */
[----:B------:R-:W-:Y:S01]  /*9190*/  ISETP.GE.AND P1, PT, R16, UR5, PT ;  /* 0x0000000510007c0c */ /* 0x000fe2000bf26270 */
[----:B------:R-:W-:Y:S01]  /*91a0*/  ULDC.64 UR8, c[0x0][0x360] ;  /* 0x0000d80000087ab9 */ /* 0x000fe20000000a00 */
[----:B------:R-:W-:Y:S01]  /*91b0*/  LEA.HI.X.SX32 R73, R73, R7, 0x1, P2 ;  /* 0x0000000749497211 */ /* 0x000fe200010f0eff */
[C---:B------:R-:W-:Y:S01]  /*91c0*/  IMAD.SHL.U32 R34, R2.reuse, 0x2, RZ ;  /* 0x0000000202227824 */ /* 0x040fe200078e00ff */
[----:B------:R-:W-:Y:S02]  /*91d0*/  BSSY B1, `(.L_x_6322) ;  /* 0x0000034000017945 */ /* 0x000fe40003800000 */
[----:B------:R-:W-:Y:S02]  /*91e0*/  SHF.L.U64.HI R2, R2, 0x1, R73 ;  /* 0x0000000102027819 */ /* 0x000fe40000010249 */
[----:B--23--:R-:W-:-:S02]  /*91f0*/  IADD3 R32, P4, R34, UR10, RZ ;  /* 0x0000000a22207c10 */ /* 0x00cfc4000ff9e0ff */
[----:B------:R-:W-:Y:S02]  /*9200*/  IADD3 R34, P2, R34, UR8, RZ ;  /* 0x0000000822227c10 */ /* 0x000fe4000ff5e0ff */
[C---:B------:R-:W-:Y:S01]  /*9210*/  IADD3.X R33, R2.reuse, UR11, RZ, P4, !PT ;  /* 0x0000000b02217c10 */ /* 0x040fe2000a7fe4ff */
[----:B------:R2:W-:Y:S01]  /*9220*/  @P1 STS.128 [R172+0x800], RZ ;  /* 0x000800ffac001388 */ /* 0x0005e20000000c00 */
[----:B------:R-:W-:Y:S01]  /*9230*/  IADD3.X R35, R2, UR9, RZ, P2, !PT ;  /* 0x0000000902237c10 */ /* 0x000fe200097fe4ff */
[----:B------:R-:W-:Y:S08]  /*9240*/  @P1 BRA `(.L_x_6323) ;  /* 0x0000000000b01947 */ /* 0x000ff00003800000 */
[----:B-1----:R1:W5:Y:S01]  /*9250*/  LDG.E.128 R8, desc[UR6][R18.64] ;  /* 0x0000000612087981 */ /* 0x002362000c1e1d00 */
[----:B------:R-:W-:Y:S01]  /*9260*/  ISETP.GE.AND P1, PT, R16, UR12, PT ;  /* 0x0000000c10007c0c */ /* 0x000fe2000bf26270 */
[----:B------:R-:W-:-:S12]  /*9270*/  BSSY B0, `(.L_x_6324) ;  /* 0x0000028000007945 */ /* 0x000fd80003800000 */
[----:B------:R-:W-:Y:S05]  /*9280*/  @P1 BRA `(.L_x_6325) ;  /* 0x0000000000981947 */ /* 0x000fea0003800000 */
[----:B------:R-:W3:Y:S04]  /*9290*/  LDG.E.64 R2, desc[UR6][R34.64] ;  /* 0x0000000622027981 */ /* 0x000ee8000c1e1b00 */
[----:B------:R-:W2:Y:S01]  /*92a0*/  LDG.E.64 R4, desc[UR6][R32.64] ;  /* 0x0000000620047981 */ /* 0x000ea2000c1e1b00 */
        /* <DEDUP_REMOVED lines=10> */
[----:B--2---:R-:W-:Y:S01]  /*9350*/  LOP3.LUT R26, R4, 0xffff0000, RZ, 0xc0, !PT ;  /* 0xffff0000041a7812 */ /* 0x004fe200078ec0ff */
        /* <DEDUP_REMOVED lines=25> */
.L_x_6325:
[----:B------:R-:W-:Y:S05]  /*94f0*/  BSYNC B0 ;  /* 0x0000000000007941 */ /* 0x000fea0003800000 */
.L_x_6324:
[----:B-----5:R3:W-:Y:S02]  /*9500*/  STS.128 [R172+0x800], R8 ;  /* 0x00080008ac007388 */ /* 0x0207e40000000c00 */
.L_x_6323:
[----:B------:R-:W-:Y:S05]  /*9510*/  BSYNC B1 ;  /* 0x0000000000017941 */ /* 0x000fea0003800000 */
.L_x_6322:
[----:B------:R1:W-:Y:S01]  /*9520*/  @P0 STS.128 [R172+0x2800], RZ ;  /* 0x002800ffac000388 */ /* 0x0003e20000000c00 */
[----:B------:R-:W-:Y:S05]  /*9530*/  @P0 BRA `(.L_x_6321) ;  /* 0x0000000000b00947 */ /* 0x000fea0003800000 */
[----:B-1-3--:R1:W5:Y:S01]  /*9540*/  LDG.E.128 R8, desc[UR6][R18.64+0x80] ;  /* 0x0000800612087981 */ /* 0x00a362000c1e1d00 */
[----:B------:R-:W-:Y:S01]  /*9550*/  ISETP.GE.AND P1, PT, R12, UR12, PT ;  /* 0x0000000c0c007c0c */ /* 0x000fe2000bf26270 */
[----:B------:R-:W-:-:S12]  /*9560*/  BSSY B0, `(.L_x_6326) ;  /* 0x0000028000007945 */ /* 0x000fd80003800000 */
[----:B------:R-:W-:Y:S05]  /*9570*/  @P1 BRA `(.L_x_6327) ;  /* 0x0000000000981947 */ /* 0x000fea0003800000 */
[----:B------:R-:W3:Y:S04]  /*9580*/  LDG.E.64 R2, desc[UR6][R34.64+0x40] ;  /* 0x0000400622027981 */ /* 0x000ee8000c1e1b00 */
[----:B------:R-:W2:Y:S01]  /*9590*/  LDG.E.64 R4, desc[UR6][R32.64+0x40] ;  /* 0x0000400620047981 */ /* 0x000ea2000c1e1b00 */
[C---:B-----5:R-:W-:Y:S01]  /*95a0*/  SHF.L.U32 R14, R9.reuse, 0x10, RZ ;  /* 0x00000010090e7819 */ /* 0x060fe200000006ff */
[----:B-1----:R-:W-:Y:S01]  /*95b0*/  IMAD.U32 R19, R10, 0x10000, RZ ;  /* 0x000100000a137824 */ /* 0x002fe200078e00ff */
        /* <DEDUP_REMOVED lines=34> */
.L_x_6327:
[----:B------:R-:W-:Y:S05]  /*97e0*/  BSYNC B0 ;  /* 0x0000000000007941 */ /* 0x000fea0003800000 */
.L_x_6326:
[----:B-----5:R3:W-:Y:S02]  /*97f0*/  STS.128 [R172+0x2800], R8 ;  /* 0x00280008ac007388 */ /* 0x0207e40000000c00 */
.L_x_6321:
[----:B------:R-:W-:Y:S05]  /*9800*/  BSYNC B2 ;  /* 0x0000000000027941 */ /* 0x000fea0003800000 */
.L_x_6320:
[----:B-1----:R-:W-:Y:S01]  /*9810*/  VIADD R18, R134, 0x20 ;  /* 0x0000002086127836 */ /* 0x002fe20000000000 */
        /* <DEDUP_REMOVED lines=12> */
[----:B------:R-:W-:-:S03]  /*98e0*/  IMAD.SHL.U32 R34, R3, 0x2, RZ ;  /* 0x0000000203227824 */ /* 0x000fc600078e00ff */
[----:B------:R-:W-:Y:S01]  /*98f0*/  SHF.L.U64.HI R2, R3, 0x1, R2 ;  /* 0x0000000103027819 */ /* 0x000fe20000010202 */
[----:B------:R1:W-:Y:S01]  /*9900*/  @P1 STS.128 [R172+0x1000], RZ ;  /* 0x001000ffac001388 */ /* 0x0003e20000000c00 */
[C---:B--23--:R-:W-:Y:S02]  /*9910*/  IADD3 R32, P4, R34.reuse, UR10, RZ ;  /* 0x0000000a22207c10 */ /* 0x04cfe4000ff9e0ff */
        /* <DEDUP_REMOVED lines=22> */
[----:B------:R-:W-:Y:S01]  /*9a80*/  FMUL.FTZ R26, R14, R8 ;  /* 0x000000080e1a7220 */ /* 0x000fe20000410000 */
[-C--:B------:R-:W-:Y:S01]  /*9a90*/  FMUL.FTZ R8, R11, R10.reuse ;  /* 0x0000000a0b087220 */ /* 0x080fe20000410000 */
[----:B------:R-:W-:Y:S01]  /*9aa0*/  FMUL.FTZ R10, R19, R10 ;  /* 0x0000000a130a7220 */ /* 0x000fe20000410000 */
[----:B------:R-:W-:-:S02]  /*9ab0*/  SHF.L.U32 R2, R2, 0x10, RZ ;  /* 0x0000001002027819 */ /* 0x000fc400000006ff */
[C---:B------:R-:W-:Y:S01]  /*9ac0*/  LOP3.LUT R24, R4.reuse, 0xffff0000, RZ, 0xc0, !PT ;  /* 0xffff000004187812 */ /* 0x040fe200078ec0ff */
[----:B------:R-:W-:Y:S01]  /*9ad0*/  FFMA.FTZ R11, R11, R22, R10 ;  /* 0x000000160b0b7223 */ /* 0x000fe2000001000a */
[----:B------:R-:W-:Y:S01]  /*9ae0*/  SHF.L.U32 R3, R3, 0x10, RZ ;  /* 0x0000001003037819 */ /* 0x000fe200000006ff */
[----:B------:R-:W-:Y:S01]  /*9af0*/  FMUL.FTZ R10, R21, R2 ;  /* 0x00000002150a7220 */ /* 0x000fe20000410000 */
[----:B------:R-:W-:Y:S02]  /*9b00*/  IMAD.U32 R4, R4, 0x10000, RZ ;  /* 0x0001000004047824 */ /* 0x000fe400078e00ff */
[-C--:B------:R-:W-:Y:S01]  /*9b10*/  FFMA.FTZ R23, R14, R24.reuse, -R23 ;  /* 0x000000180e177223 */ /* 0x080fe20000010817 */
[----:B------:R-:W-:Y:S01]  /*9b20*/  FFMA.FTZ R26, R9, R24, R26 ;  /* 0x00000018091a7223 */ /* 0x000fe2000001001a */
[----:B------:R-:W-:Y:S01]  /*9b30*/  SHF.L.U32 R5, R5, 0x10, RZ ;  /* 0x0000001005057819 */ /* 0x000fe200000006ff */
[----:B------:R-:W-:Y:S01]  /*9b40*/  FMUL.FTZ R2, R15, R2 ;  /* 0x000000020f027220 */ /* 0x000fe20000410000 */
[-C--:B------:R-:W-:Y:S01]  /*9b50*/  FMUL.FTZ R9, R25, R3.reuse ;  /* 0x0000000319097220 */ /* 0x080fe20000410000 */
[C---:B------:R-:W-:Y:S01]  /*9b60*/  FMUL.FTZ R14, R20.reuse, R3 ;  /* 0x00000003140e7220 */ /* 0x040fe20000410000 */
        /* <DEDUP_REMOVED lines=9> */
[----:B------:R-:W-:Y:S02]  /*9c00*/  MOV R9, R23 ;  /* 0x0000001700097202 */ /* 0x000fe40000000f00 */
.L_x_6333:
[----:B------:R-:W-:Y:S05]  /*9c10*/  BSYNC B0 ;  /* 0x0000000000007941 */ /* 0x000fea0003800000 */
.L_x_6332:
[----:B-----5:R3:W-:Y:S02]  /*9c20*/  STS.128 [R172+0x1000], R8 ;  /* 0x00100008ac007388 */ /* 0x0207e40000000c00 */
.L_x_6331:
[----:B------:R-:W-:Y:S05]  /*9c30*/  BSYNC B1 ;  /* 0x0000000000017941 */ /* 0x000fea0003800000 */
.L_x_6330:
        /* <DEDUP_REMOVED lines=45> */
.L_x_6335:
[----:B------:R-:W-:Y:S05]  /*9f10*/  BSYNC B0 ;  /* 0x0000000000007941 */ /* 0x000fea0003800000 */
.L_x_6334:
[----:B-----5:R1:W-:Y:S02]  /*9f20*/  STS.128 [R172+0x3000], R8 ;  /* 0x00300008ac007388 */ /* 0x0203e40000000c00 */
.L_x_6329:
[----:B------:R-:W-:Y:S05]  /*9f30*/  BSYNC B2 ;  /* 0x0000000000027941 */ /* 0x000fea0003800000 */
.L_x_6328:
[----:B--23--:R-:W-:-:S05]  /*9f40*/  VIADD R30, R134, 0x30 ;  /* 0x00000030861e7836 */ /* 0x00cfca0000000000 */
        /* <DEDUP_REMOVED lines=14> */
[C---:B------:R-:W-:Y:S02]  /*a030*/  IADD3 R20, P4, R24.reuse, UR10, RZ ;  /* 0x0000000a18147c10 */ /* 0x040fe4000ff9e0ff */
[----:B------:R-:W-:Y:S02]  /*a040*/  IADD3 R24, P2, R24, UR8, RZ ;  /* 0x0000000818187c10 */ /* 0x000fe4000ff5e0ff */
[C---:B------:R-:W-:Y:S02]  /*a050*/  IADD3.X R21, R2.reuse, UR11, RZ, P4, !PT ;  /* 0x0000000b02157c10 */ /* 0x040fe4000a7fe4ff */
        /* <DEDUP_REMOVED lines=20> */
[-C--:B------:R-:W-:Y:S01]  /*a1a0*/  FMUL.FTZ R10, R6, R8.reuse ;  /* 0x00000008060a7220 */ /* 0x080fe20000410000 */
[----:B------:R-:W-:Y:S01]  /*a1b0*/  FMUL.FTZ R23, R7, R8 ;  /* 0x0000000807177220 */ /* 0x000fe20000410000 */
[----:B------:R-:W-:Y:S01]  /*a1c0*/  LOP3.LUT R22, R5, 0xffff0000, RZ, 0xc0, !PT ;  /* 0xffff000005167812 */ /* 0x000fe200078ec0ff */
[-C--:B------:R-:W-:Y:S01]  /*a1d0*/  FMUL.FTZ R8, R11, R16.reuse ;  /* 0x000000100b087220 */ /* 0x080fe20000410000 */
[----:B------:R-:W-:Y:S01]  /*a1e0*/  SHF.L.U32 R2, R2, 0x10, RZ ;  /* 0x0000001002027819 */ /* 0x000fe200000006ff */
[----:B------:R-:W-:Y:S01]  /*a1f0*/  FMUL.FTZ R16, R13, R16 ;  /* 0x000000100d107220 */ /* 0x000fe20000410000 */
[-C--:B------:R-:W-:Y:S01]  /*a200*/  FFMA.FTZ R23, R6, R17.reuse, R23 ;  /* 0x0000001106177223 */ /* 0x080fe20000010017 */
[----:B------:R-:W-:Y:S01]  /*a210*/  FFMA.FTZ R10, R7, R17, -R10 ;  /* 0x00000011070a7223 */ /* 0x000fe2000001080a */
[----:B------:R-:W-:Y:S01]  /*a220*/  SHF.L.U32 R4, R4, 0x10, RZ ;  /* 0x0000001004047819 */ /* 0x000fe200000006ff */
[----:B------:R-:W-:Y:S01]  /*a230*/  FFMA.FTZ R11, R11, R22, R16 ;  /* 0x000000160b0b7223 */ /* 0x000fe20000010010 */
[----:B------:R-:W-:Y:S01]  /*a240*/  SHF.L.U32 R5, R5, 0x10, RZ ;  /* 0x0000001005057819 */ /* 0x000fe200000006ff */
[-C--:B------:R-:W-:Y:S01]  /*a250*/  FMUL.FTZ R6, R15, R2.reuse ;  /* 0x000000020f067220 */ /* 0x080fe20000410000 */
        /* <DEDUP_REMOVED lines=12> */
.L_x_6340:
[----:B------:R-:W-:Y:S05]  /*a320*/  BSYNC B0 ;  /* 0x0000000000007941 */ /* 0x000fea0003800000 */
.L_x_6339:
[----:B-----5:R3:W-:Y:S02]  /*a330*/  STS.128 [R172+0x1800], R8 ;  /* 0x00180008ac007388 */ /* 0x0207e40000000c00 */
.L_x_6338:
[----:B------:R-:W-:Y:S05]  /*a340*/  BSYNC B1 ;  /* 0x0000000000017941 */ /* 0x000fea0003800000 */
.L_x_6337:
        /* <DEDUP_REMOVED lines=22> */
[-C--:B------:R-:W-:Y:S01]  /*a4b0*/  FMUL.FTZ R21, R11, R15.reuse ;  /* 0x0000000f0b157220 */ /* 0x080fe20000410000 */
[----:B------:R-:W-:Y:S01]  /*a4c0*/  SHF.L.U32 R2, R2, 0x10, RZ ;  /* 0x0000001002027819 */ /* 0x000fe200000006ff */
[----:B------:R-:W-:Y:S01]  /*a4d0*/  FMUL.FTZ R8, R12, R15 ;  /* 0x0000000f0c087220 */ /* 0x000fe20000410000 */
[----:B------:R-:W-:Y:S01]  /*a4e0*/  FFMA.FTZ R23, R6, R17, R23 ;  /* 0x0000001106177223 */ /* 0x000fe20000010017 */
[----:B------:R-:W-:-:S02]  /*a4f0*/  IMAD.U32 R6, R3, 0x10000, RZ ;  /* 0x0001000003067824 */ /* 0x000fc400078e00ff */
[-C--:B------:R-:W-:Y:S01]  /*a500*/  FFMA.FTZ R21, R12, R16.reuse, -R21 ;  /* 0x000000100c157223 */ /* 0x080fe20000010815 */
[----:B------:R-:W-:Y:S01]  /*a510*/  FFMA.FTZ R8, R11, R16, R8 ;  /* 0x000000100b087223 */ /* 0x000fe20000010008 */
[-C--:B------:R-:W-:Y:S01]  /*a520*/  FMUL.FTZ R12, R14, R2.reuse ;  /* 0x000000020e0c7220 */ /* 0x080fe20000410000 */
[----:B------:R-:W-:Y:S01]  /*a530*/  FMUL.FTZ R3, R9, R2 ;  /* 0x0000000209037220 */ /* 0x000fe20000410000 */
[----:B------:R-:W-:Y:S01]  /*a540*/  SHF.L.U32 R4, R4, 0x10, RZ ;  /* 0x0000001004047819 */ /* 0x000fe200000006ff */
[-C--:B------:R-:W-:Y:S01]  /*a550*/  FMUL.FTZ R2, R19, R6.reuse ;  /* 0x0000000613027220 */ /* 0x080fe20000410000 */
[----:B------:R-:W-:Y:S01]  /*a560*/  SHF.L.U32 R16, R5, 0x10, RZ ;  /* 0x0000001005107819 */ /* 0x000fe200000006ff */
[----:B------:R-:W-:Y:S01]  /*a570*/  FMUL.FTZ R6, R13, R6 ;  /* 0x000000060d067220 */ /* 0x000fe20000410000 */
        /* <DEDUP_REMOVED lines=9> */
.L_x_6342:
[----:B------:R-:W-:Y:S05]  /*a610*/  BSYNC B0 ;  /* 0x0000000000007941 */ /* 0x000fea0003800000 */
.L_x_6341:
[----:B-----5:R3:W-:Y:S01]  /*a620*/  STS.128 [R172+0x3800], R8 ;  /* 0x00380008ac007388 */ /* 0x0207e20000000c00 */
[----:B------:R-:W-:Y:S05]  /*a630*/  BRA `(.L_x_6336) ;  /* 0x0000003400c87947 */ /* 0x000fea0003800000 */
.L_x_6311:
        /* <DEDUP_REMOVED lines=66> */
[----:B--2---:R-:W-:Y:S01]  /*aa60*/  SHF.L.U32 R7, R21, 0x10, RZ ;  /* 0x0000001015077819 */ /* 0x004fe200000006ff */
        /* <DEDUP_REMOVED lines=26> */
.L_x_6348:
[----:B------:R-:W-:Y:S05]  /*ac10*/  BSYNC B0 ;  /* 0x0000000000007941 */ /* 0x000fea0003800000 */
.L_x_6347:
[----:B-----5:R3:W-:Y:S02]  /*ac20*/  STS.128 [R172], R24 ;  /* 0x00000018ac007388 */ /* 0x0207e40000000c00 */
.L_x_6346:
[----:B------:R-:W-:Y:S05]  /*ac30*/  BSYNC B1 ;  /* 0x0000000000017941 */ /* 0x000fea0003800000 */
.L_x_6345:
        /* <DEDUP_REMOVED lines=30> */
[C---:B--23--:R-:W-:Y:S01]  /*ae20*/  IMAD.U32 R32, R26.reuse, 0x10000, RZ ;  /* 0x000100001a207824 */ /* 0x04cfe200078e00ff */
[C---:B------:R-:W-:Y:S02]  /*ae30*/  LOP3.LUT R0, R25.reuse, 0xffff0000, RZ, 0xc0, !PT ;  /* 0xffff000019007812 */ /* 0x040fe400078ec0ff */
[----:B------:R-:W-:Y:S02]  /*ae40*/  SHF.L.U32 R33, R25, 0x10, RZ ;  /* 0x0000001019217819 */ /* 0x000fe400000006ff */
        /* <DEDUP_REMOVED lines=55> */
.L_x_6350:
[----:B------:R-:W-:Y:S05]  /*b1c0*/  BSYNC B0 ;  /* 0x0000000000007941 */ /* 0x000fea0003800000 */
.L_x_6349:
[----:B-----5:R1:W-:Y:S02]  /*b1d0*/  STS.128 [R172+0x2000], R24 ;  /* 0x00200018ac007388 */ /* 0x0203e40000000c00 */
.L_x_6344:
[----:B------:R-:W-:Y:S05]  /*b1e0*/  BSYNC B2 ;  /* 0x0000000000027941 */ /* 0x000fea0003800000 */
.L_x_6343:
        /* <DEDUP_REMOVED lines=38> */
[C---:B--2--5:R-:W-:Y:S01]  /*b450*/  IMAD.U32 R32, R24.reuse, 0x10000, RZ ;  /* 0x0001000018207824 */ /* 0x064fe200078e00ff */
        /* <DEDUP_REMOVED lines=59> */
.L_x_6356:
[----:B------:R-:W-:Y:S05]  /*b810*/  BSYNC B0 ;  /* 0x0000000000007941 */ /* 0x000fea0003800000 */
.L_x_6355:
[----:B-----5:R3:W-:Y:S02]  /*b820*/  STS.128 [R172+0x800], R24 ;  /* 0x00080018ac007388 */ /* 0x0207e40000000c00 */
.L_x_6354:
[----:B------:R-:W-:Y:S05]  /*b830*/  BSYNC B1 ;  /* 0x0000000000017941 */ /* 0x000fea0003800000 */
.L_x_6353:
        /* <DEDUP_REMOVED lines=38> */
[----:B------:R-:W-:Y:S01]  /*baa0*/  LOP3.LUT R6, R6, 0xffff0000, RZ, 0xc0, !PT ;  /* 0xffff000006067812 */ /* 0x000fe200078ec0ff */
[C---:B---3--:R-:W-:Y:S01]  /*bab0*/  IMAD.U32 R7, R9.reuse, 0x10000, RZ ;  /* 0x0001000009077824 */ /* 0x048fe200078e00ff */
[----:B------:R-:W-:Y:S01]  /*bac0*/  LOP3.LUT R35, R9, 0xffff0000, RZ, 0xc0, !PT ;  /* 0xffff000009237812 */ /* 0x000fe200078ec0ff */
[----:B------:R-:W-:Y:S01]  /*bad0*/  IMAD.U32 R34, R10, 0x10000, RZ ;  /* 0x000100000a227824 */ /* 0x000fe200078e00ff */
[----:B------:R-:W-:-:S02]  /*bae0*/  SHF.L.U32 R9, R11, 0x10, RZ ;  /* 0x000000100b097819 */ /* 0x000fc400000006ff */
[----:B------:R-:W-:Y:S02]  /*baf0*/  LOP3.LUT R36, R11, 0xffff0000, RZ, 0xc0, !PT ;  /* 0xffff00000b247812 */ /* 0x000fe400078ec0ff */
[----:B------:R-:W-:Y:S01]  /*bb00*/  SHF.L.U32 R32, R8, 0x10, RZ ;  /* 0x0000001008207819 */ /* 0x000fe200000006ff */
[C---:B----4-:R-:W-:Y:S01]  /*bb10*/  IMAD.U32 R37, R20.reuse, 0x10000, RZ ;  /* 0x0001000014257824 */ /* 0x050fe200078e00ff */
[----:B------:R-:W-:Y:S01]  /*bb20*/  LOP3.LUT R11, R20, 0xffff0000, RZ, 0xc0, !PT ;  /* 0xffff0000140b7812 */ /* 0x000fe200078ec0ff */
[C---:B------:R-:W-:Y:S01]  /*bb30*/  IMAD.U32 R39, R22.reuse, 0x10000, RZ ;  /* 0x0001000016277824 */ /* 0x040fe200078e00ff */
        /* <DEDUP_REMOVED lines=17> */
[----:B------:R-:W-:Y:S01]  /*bc50*/  SHF.L.U32 R7, R25, 0x10, RZ ;  /* 0x0000001019077819 */ /* 0x000fe200000006ff */
[----:B------:R-:W-:Y:S01]  /*bc60*/  FMUL.FTZ R36, R36, R23 ;  /* 0x0000001724247220 */ /* 0x000fe20000410000 */
[C---:B------:R-:W-:Y:S01]  /*bc70*/  IMAD.U32 R9, R24.reuse, 0x10000, RZ ;  /* 0x0001000018097824 */ /* 0x040fe200078e00ff */
[----:B------:R-:W-:Y:S01]  /*bc80*/  LOP3.LUT R8, R24, 0xffff0000, RZ, 0xc0, !PT ;  /* 0xffff000018087812 */ /* 0x000fe200078ec0ff */
[----:B------:R-:W-:Y:S01]  /*bc90*/  FMUL.FTZ R38, R35, R38 ;  /* 0x0000002623267220 */ /* 0x000fe20000410000 */
[----:B------:R-:W-:Y:S01]  /*bca0*/  LOP3.LUT R25, R25, 0xffff0000, RZ, 0xc0, !PT ;  /* 0xffff000019197812 */ /* 0x000fe200078ec0ff */
[----:B------:R-:W-:Y:S01]  /*bcb0*/  FMUL.FTZ R21, R10, R21 ;  /* 0x000000150a157220 */ /* 0x000fe20000410000 */
[C---:B------:R-:W-:Y:S01]  /*bcc0*/  IMAD.U32 R24, R26.reuse, 0x10000, RZ ;  /* 0x000100001a187824 */ /* 0x040fe200078e00ff */
[----:B------:R-:W-:Y:S01]  /*bcd0*/  LOP3.LUT R23, R26, 0xffff0000, RZ, 0xc0, !PT ;  /* 0xffff00001a177812 */ /* 0x000fe200078ec0ff */
[----:B------:R-:W-:Y:S01]  /*bce0*/  @!P1 FADD.FTZ R39, -R39, -RZ ;  /* 0x800000ff27279221 */ /* 0x000fe20000010100 */
[----:B------:R-:W-:Y:S01]  /*bcf0*/  SHF.L.U32 R10, R27, 0x10, RZ ;  /* 0x000000101b0a7819 */ /* 0x000fe200000006ff */
[----:B------:R-:W-:Y:S01]  /*bd00*/  FFMA.FTZ R7, R19, R7, R20 ;  /* 0x0000000713077223 */ /* 0x000fe20000010014 */
[----:B------:R-:W-:Y:S01]  /*bd10*/  LOP3.LUT R26, R27, 0xffff0000, RZ, 0xc0, !PT ;  /* 0xffff00001b1a7812 */ /* 0x000fe200078ec0ff */
[----:B------:R-:W-:Y:S01]  /*bd20*/  FFMA.FTZ R38, R3, R25, R38 ;  /* 0x0000001903267223 */ /* 0x000fe20000010026 */
[----:B------:R-:W-:Y:S01]  /*bd30*/  FMUL.FTZ R32, R32, R37 ;  /* 0x0000002520207220 */ /* 0x000fe20000410000 */
        /* <DEDUP_REMOVED lines=13> */
.L_x_6358:
[----:B------:R-:W-:Y:S05]  /*be10*/  BSYNC B0 ;  /* 0x0000000000007941 */ /* 0x000fea0003800000 */
.L_x_6357:
[----:B-----5:R1:W-:Y:S02]  /*be20*/  STS.128 [R172+0x2800], R4 ;  /* 0x00280004ac007388 */ /* 0x0203e40000000c00 */
.L_x_6352:
[----:B------:R-:W-:Y:S05]  /*be30*/  BSYNC B2 ;  /* 0x0000000000027941 */ /* 0x000fea0003800000 */
.L_x_6351:
[----:B-1----:R-:W-:Y:S01]  /*be40*/  VIADD R18, R134, 0x20 ;  /* 0x0000002086127836 */ /* 0x002fe20000000000 */
        /* <DEDUP_REMOVED lines=26> */
[C---:B------:R-:W-:Y:S01]  /*bff0*/  IADD3 R9, P2, R8.reuse, R15, RZ ;  /* 0x0000000f08097210 */ /* 0x040fe20007f5e0ff */
[----:B------:R-:W4:Y:S03]  /*c000*/  LDG.E.128 R4, desc[UR6][R4.64] ;  /* 0x0000000604047981 */ /* 0x000f26000c1e1d00 */
[----:B------:R-:W-:Y:S02]  /*c010*/  LEA.HI.X.SX32 R8, R8, R3, 0x1, P2 ;  /* 0x0000000308087211 */ /* 0x000fe400010f0eff */
[----:B------:R-:W-:-:S04]  /*c020*/  LEA R10, P2, R9, UR8, 0x1 ;  /* 0x00000008090a7c11 */ /* 0x000fc8000f8408ff */
[----:B------:R-:W-:Y:S01]  /*c030*/  LEA.HI.X R11, R9, UR9, R8, 0x1, P2 ;  /* 0x00000009090b7c11 */ /* 0x000fe200090f0c08 */
[----:B------:R-:W-:Y:S01]  /*c040*/  ULDC.64 UR8, c[0x0][0x358] ;  /* 0x0000d60000087ab9 */ /* 0x000fe20000000a00 */
[----:B------:R-:W-:-:S04]  /*c050*/  IADD3 R15, P2, R20, R15, RZ ;  /* 0x0000000f140f7210 */ /* 0x000fc80007f5e0ff */
[----:B------:R-:W3:Y:S01]  /*c060*/  LDG.E.128 R8, desc[UR6][R10.64] ;  /* 0x000000060a087981 */ /* 0x000ee2000c1e1d00 */
[----:B------:R-:W-:Y:S02]  /*c070*/  LEA.HI.X.SX32 R20, R20, R3, 0x1, P2 ;  /* 0x0000000314147211 */ /* 0x000fe400010f0eff */
[----:B------:R-:W-:-:S04]  /*c080*/  LEA R22, P2, R15, UR8, 0x1 ;  /* 0x000000080f167c11 */ /* 0x000fc8000f8408ff */
[----:B------:R-:W-:-:S06]  /*c090*/  LEA.HI.X R23, R15, UR9, R20, 0x1, P2 ;  /* 0x000000090f177c11 */ /* 0x000fcc00090f0c14 */
[----:B------:R-:W3:Y:S01]  /*c0a0*/  LDG.E.128 R20, desc[UR6][R22.64] ;  /* 0x0000000616147981 */ /* 0x000ee2000c1e1d00 */
[C---:B-----5:R-:W-:Y:S01]  /*c0b0*/  IMAD.U32 R19, R24.reuse, 0x10000, RZ ;  /* 0x0001000018137824 */ /* 0x060fe200078e00ff */
[----:B------:R-:W-:Y:S01]  /*c0c0*/  LOP3.LUT R15, R24, 0xffff0000, RZ, 0xc0, !PT ;  /* 0xffff0000180f7812 */ /* 0x000fe200078ec0ff */
[C---:B--2---:R-:W-:Y:S01]  /*c0d0*/  IMAD.U32 R32, R26.reuse, 0x10000, RZ ;  /* 0x000100001a207824 */ /* 0x044fe200078e00ff */
[----:B------:R-:W-:Y:S01]  /*c0e0*/  LOP3.LUT R3, R25, 0xffff0000, RZ, 0xc0, !PT ;  /* 0xffff000019037812 */ /* 0x000fe200078ec0ff */
[----:B------:R-:W-:Y:S01]  /*c0f0*/  IMAD.U32 R34, R27, 0x10000, RZ ;  /* 0x000100001b227824 */ /* 0x000fe200078e00ff */
[----:B------:R-:W-:Y:S02]  /*c100*/  SHF.L.U32 R33, R25, 0x10, RZ ;  /* 0x0000001019217819 */ /* 0x000fe400000006ff */
[----:B------:R-:W-:Y:S02]  /*c110*/  LOP3.LUT R25, R26, 0xffff0000, RZ, 0xc0, !PT ;  /* 0xffff00001a197812 */ /* 0x000fe400078ec0ff */
[----:B------:R-:W-:-:S02]  /*c120*/  LOP3.LUT R24, R27, 0xffff0000, RZ, 0xc0, !PT ;  /* 0xffff00001b187812 */ /* 0x000fc400078ec0ff */
[C---:B----4-:R-:W-:Y:S02]  /*c130*/  SHF.L.U32 R27, R4.reuse, 0x10, RZ ;  /* 0x00000010041b7819 */ /* 0x050fe400000006ff */
[----:B------:R-:W-:Y:S01]  /*c140*/  LOP3.LUT R26, R4, 0xffff0000, RZ, 0xc0, !PT ;  /* 0xffff0000041a7812 */ /* 0x000fe200078ec0ff */
[C---:B------:R-:W-:Y:S01]  /*c150*/  IMAD.U32 R4, R5.reuse, 0x10000, RZ ;  /* 0x0001000005047824 */ /* 0x040fe200078e00ff */
[----:B------:R-:W-:Y:S02]  /*c160*/  LOP3.LUT R36, R5, 0xffff0000, RZ, 0xc0, !PT ;  /* 0xffff000005247812 */ /* 0x000fe400078ec0ff */
[C---:B------:R-:W-:Y:S02]  /*c170*/  SHF.L.U32 R5, R7.reuse, 0x10, RZ ;  /* 0x0000001007057819 */ /* 0x040fe400000006ff */
[----:B------:R-:W-:Y:S01]  /*c180*/  LOP3.LUT R39, R7, 0xffff0000, RZ, 0xc0, !PT ;  /* 0xffff000007277812 */ /* 0x000fe200078ec0ff */
[C---:B------:R-:W-:Y:S01]  /*c190*/  IMAD.U32 R35, R6.reuse, 0x10000, RZ ;  /* 0x0001000006237824 */ /* 0x040fe200078e00ff */
[----:B------:R-:W-:Y:S01]  /*c1a0*/  LOP3.LUT R6, R6, 0xffff0000, RZ, 0xc0, !PT ;  /* 0xffff000006067812 */ /* 0x000fe200078ec0ff */
[C---:B---3--:R-:W-:Y:S01]  /*c1b0*/  IMAD.U32 R38, R8.reuse, 0x10000, RZ ;  /* 0x0001000008267824 */ /* 0x048fe200078e00ff */
[----:B------:R-:W-:-:S02]  /*c1c0*/  LOP3.LUT R37, R8, 0xffff0000, RZ, 0xc0, !PT ;  /* 0xffff000008257812 */ /* 0x000fc400078ec0ff */
[C---:B------:R-:W-:Y:S02]  /*c1d0*/  SHF.L.U32 R7, R9.reuse, 0x10, RZ ;  /* 0x0000001009077819 */ /* 0x040fe400000006ff */
[----:B------:R-:W-:Y:S01]  /*c1e0*/  LOP3.LUT R41, R9, 0xffff0000, RZ, 0xc0, !PT ;  /* 0xffff000009297812 */ /* 0x000fe200078ec0ff */
[C---:B------:R-:W-:Y:S01]  /*c1f0*/  IMAD.U32 R40, R10.reuse, 0x10000, RZ ;  /* 0x000100000a287824 */ /* 0x040fe200078e00ff */
[----:B------:R-:W-:Y:S02]  /*c200*/  LOP3.LUT R9, R10, 0xffff0000, RZ, 0xc0, !PT ;  /* 0xffff00000a097812 */ /* 0x000fe400078ec0ff */
[C---:B------:R-:W-:Y:S02]  /*c210*/  SHF.L.U32 R8, R11.reuse, 0x10, RZ ;  /* 0x000000100b087819 */ /* 0x040fe400000006ff */
[----:B------:R-:W-:Y:S01]  /*c220*/  LOP3.LUT R10, R11, 0xffff0000, RZ, 0xc0, !PT ;  /* 0xffff00000b0a7812 */ /* 0x000fe200078ec0ff */
[----:B------:R-:W-:Y:S01]  /*c230*/  @!P1 FADD.FTZ R9, -R9, -RZ ;  /* 0x800000ff09099221 */ /* 0x000fe20000010100 */
[----:B------:R-:W-:Y:S01]  /*c240*/  @!P1 FADD.FTZ R7, -R7, -RZ ;  /* 0x800000ff07079221 */ /* 0x000fe20000010100 */
[----:B------:R-:W-:-:S02]  /*c250*/  @!P1 FADD.FTZ R8, -R8, -RZ ;  /* 0x800000ff08089221 */ /* 0x000fc40000010100 */
[----:B------:R-:W-:Y:S01]  /*c260*/  @!P1 FADD.FTZ R10, -R10, -RZ ;  /* 0x800000ff0a0a9221 */ /* 0x000fe20000010100 */
[----:B------:R-:W-:Y:S01]  /*c270*/  @!P1 FADD.FTZ R38, -R38, -RZ ;  /* 0x800000ff26269221 */ /* 0x000fe20000010100 */
        /* <DEDUP_REMOVED lines=31> */
.L_x_6364:
[----:B------:R-:W-:Y:S05]  /*c470*/  BSYNC B0 ;  /* 0x0000000000007941 */ /* 0x000fea0003800000 */
.L_x_6363:
[----:B-----5:R1:W-:Y:S02]  /*c480*/  STS.128 [R172+0x1000], R24 ;  /* 0x00100018ac007388 */ /* 0x0203e40000000c00 */
.L_x_6362:
[----:B------:R-:W-:Y:S05]  /*c490*/  BSYNC B1 ;  /* 0x0000000000017941 */ /* 0x000fea0003800000 */
.L_x_6361:
        /* <DEDUP_REMOVED lines=14> */
[----:B------:R-:W-:Y:S02]  /*c580*/  @P1 IADD3 R4, -R75, RZ, RZ ;  /* 0x000000ff4b041210 */ /* 0x000fe40007ffe1ff */
[----:B------:R-:W-:Y:S02]  /*c590*/  IADD3 R15, P2, R3, R2, RZ ;  /* 0x00000002030f7210 */ /* 0x000fe40007f5e0ff */
        /* <DEDUP_REMOVED lines=17> */
[C---:B-1----:R-:W-:Y:S01]  /*c6b0*/  IMAD.U32 R31, R25.reuse, 0x10000, RZ ;  /* 0x00010000191f7824 */ /* 0x042fe200078e00ff */
[----:B------:R-:W-:Y:S01]  /*c6c0*/  LOP3.LUT R3, R25, 0xffff0000, RZ, 0xc0, !PT ;  /* 0xffff000019037812 */ /* 0x000fe200078ec0ff */
[C---:B--2---:R-:W-:Y:S01]  /*c6d0*/  IMAD.U32 R32, R27.reuse, 0x10000, RZ ;  /* 0x000100001b207824 */ /* 0x044fe200078e00ff */
[C---:B------:R-:W-:Y:S02]  /*c6e0*/  SHF.L.U32 R30, R26.reuse, 0x10, RZ ;  /* 0x000000101a1e7819 */ /* 0x040fe400000006ff */
[----:B------:R-:W-:Y:S02]  /*c6f0*/  LOP3.LUT R25, R26, 0xffff0000, RZ, 0xc0, !PT ;  /* 0xffff00001a197812 */ /* 0x000fe400078ec0ff */
[----:B------:R-:W-:Y:S01]  /*c700*/  LOP3.LUT R24, R27, 0xffff0000, RZ, 0xc0, !PT ;  /* 0xffff00001b187812 */ /* 0x000fe200078ec0ff */
[C---:B---3--:R-:W-:Y:S01]  /*c710*/  IMAD.U32 R27, R4.reuse, 0x10000, RZ ;  /* 0x00010000041b7824 */ /* 0x048fe200078e00ff */
[----:B------:R-:W-:Y:S01]  /*c720*/  LOP3.LUT R26, R4, 0xffff0000, RZ, 0xc0, !PT ;  /* 0xffff0000041a7812 */ /* 0x000fe200078ec0ff */
[----:B------:R-:W-:Y:S01]  /*c730*/  IMAD.U32 R33, R6, 0x10000, RZ ;  /* 0x0001000006217824 */ /* 0x000fe200078e00ff */
[----:B------:R-:W-:-:S02]  /*c740*/  SHF.L.U32 R4, R5, 0x10, RZ ;  /* 0x0000001005047819 */ /* 0x000fc400000006ff */
[----:B------:R-:W-:Y:S01]  /*c750*/  LOP3.LUT R34, R5, 0xffff0000, RZ, 0xc0, !PT ;  /* 0xffff000005227812 */ /* 0x000fe200078ec0ff */
[C---:B------:R-:W-:Y:S01]  /*c760*/  IMAD.U32 R5, R7.reuse, 0x10000, RZ ;  /* 0x0001000007057824 */ /* 0x040fe200078e00ff */
[----:B------:R-:W-:Y:S02]  /*c770*/  LOP3.LUT R37, R7, 0xffff0000, RZ, 0xc0, !PT ;  /* 0xffff000007257812 */ /* 0x000fe400078ec0ff */
[C---:B----4-:R-:W-:Y:S01]  /*c780*/  SHF.L.U32 R36, R8.reuse, 0x10, RZ ;  /* 0x0000001008247819 */ /* 0x050fe200000006ff */
[C---:B------:R-:W-:Y:S01]  /*c790*/  IMAD.U32 R7, R9.reuse, 0x10000, RZ ;  /* 0x0001000009077824 */ /* 0x040fe200078e00ff */
        /* <DEDUP_REMOVED lines=43> */
.L_x_6366:
[----:B------:R-:W-:Y:S05]  /*ca50*/  BSYNC B0 ;  /* 0x0000000000007941 */ /* 0x000fea0003800000 */
.L_x_6365:
[----:B-----5:R3:W-:Y:S02]  /*ca60*/  STS.128 [R172+0x3000], R24 ;  /* 0x00300018ac007388 */ /* 0x0207e40000000c00 */
.L_x_6360:
[----:B------:R-:W-:Y:S05]  /*ca70*/  BSYNC B2 ;  /* 0x0000000000027941 */ /* 0x000fea0003800000 */
.L_x_6359:
[----:B-1-3--:R-:W-:-:S05]  /*ca80*/  VIADD R30, R134, 0x30 ;  /* 0x00000030861e7836 */ /* 0x00afca0000000000 */
        /* <DEDUP_REMOVED lines=28> */
[----:B------:R-:W2:Y:S03]  /*cc50*/  LDG.E.128 R8, desc[UR6][R10.64] ;  /* 0x000000060a087981 */ /* 0x000ea6000c1e1d00 */
[----:B------:R-:W-:Y:S01]  /*cc60*/  LEA.HI.X R23, R20, UR9, R15, 0x1, P2 ;  /* 0x0000000914177c11 */ /* 0x000fe200090f0c0f */
[----:B------:R-:W-:Y:S01]  /*cc70*/  ULDC.64 UR8, c[0x0][0x358] ;  /* 0x0000d60000087ab9 */ /* 0x000fe20000000a00 */
[----:B------:R-:W-:-:S04]  /*cc80*/  IADD3 R13, P2, R16, R13, RZ ;  /* 0x0000000d100d7210 */ /* 0x000fc80007f5e0ff */
[----:B------:R-:W4:Y:S01]  /*cc90*/  LDG.E.128 R20, desc[UR6][R22.64] ;  /* 0x0000000616147981 */ /* 0x000f22000c1e1d00 */
[----:B------:R-:W-:Y:S02]  /*cca0*/  LEA.HI.X.SX32 R16, R16, R3, 0x1, P2 ;  /* 0x0000000310107211 */ /* 0x000fe400010f0eff */
[----:B------:R-:W-:-:S04]  /*ccb0*/  LEA R24, P2, R13, UR8, 0x1 ;  /* 0x000000080d187c11 */ /* 0x000fc8000f8408ff */
[----:B------:R-:W-:-:S06]  /*ccc0*/  LEA.HI.X R25, R13, UR9, R16, 0x1, P2 ;  /* 0x000000090d197c11 */ /* 0x000fcc00090f0c10 */
[----:B------:R-:W3:Y:S01]  /*ccd0*/  LDG.E.128 R24, desc[UR6][R24.64] ;  /* 0x0000000618187981 */ /* 0x000ee2000c1e1d00 */
        /* <DEDUP_REMOVED lines=8> */
[C---:B--2---:R-:W-:Y:S01]  /*cd60*/  SHF.L.U32 R7, R9.reuse, 0x10, RZ ;  /* 0x0000001009077819 */ /* 0x044fe200000006ff */
[----:B------:R-:W-:Y:S01]  /*cd70*/  IMAD.U32 R31, R10, 0x10000, RZ ;  /* 0x000100000a1f7824 */ /* 0x000fe200078e00ff */
[----:B------:R-:W-:Y:S01]  /*cd80*/  LOP3.LUT R32, R9, 0xffff0000, RZ, 0xc0, !PT ;  /* 0xffff000009207812 */ /* 0x000fe200078ec0ff */
[----:B------:R-:W-:Y:S01]  /*cd90*/  IMAD.U32 R17, R8, 0x10000, RZ ;  /* 0x0001000008117824 */ /* 0x000fe200078e00ff */
[----:B------:R-:W-:-:S02]  /*cda0*/  SHF.L.U32 R9, R11, 0x10, RZ ;  /* 0x000000100b097819 */ /* 0x000fc400000006ff */
[----:B------:R-:W-:Y:S02]  /*cdb0*/  LOP3.LUT R33, R11, 0xffff0000, RZ, 0xc0, !PT ;  /* 0xffff00000b217812 */ /* 0x000fe400078ec0ff */
        /* <DEDUP_REMOVED lines=22> */
[C---:B---3--:R-:W-:Y:S01]  /*cf20*/  IMAD.U32 R10, R24.reuse, 0x10000, RZ ;  /* 0x00010000180a7824 */ /* 0x048fe200078e00ff */
        /* <DEDUP_REMOVED lines=23> */
.L_x_6370:
[----:B------:R-:W-:Y:S05]  /*d0a0*/  BSYNC B0 ;  /* 0x0000000000007941 */ /* 0x000fea0003800000 */
.L_x_6369:
[----:B-----5:R1:W-:Y:S02]  /*d0b0*/  STS.128 [R172+0x1800], R4 ;  /* 0x00180004ac007388 */ /* 0x0203e40000000c00 */
.L_x_6368:
[----:B------:R-:W-:Y:S05]  /*d0c0*/  BSYNC B1 ;  /* 0x0000000000017941 */ /* 0x000fea0003800000 */
.L_x_6367:
[----:B------:R1:W-:Y:S01]  /*d0d0*/  @P0 STS.128 [R172+0x3800], RZ ;  /* 0x003800ffac000388 */ /* 0x0003e20000000c00 */
[----:B------:R-:W-:Y:S05]  /*d0e0*/  @P0 BRA `(.L_x_6336) ;  /* 0x0000000c001c0947 */ /* 0x000fea0003800000 */
[----:B-1----:R1:W5:Y:S01]  /*d0f0*/  LDG.E.128 R4, desc[UR6][R28.64+0x80] ;  /* 0x000080061c047981 */ /* 0x002362000c1e1d00 */
[----:B------:R-:W-:Y:S01]  /*d100*/  ISETP.GE.AND P0, PT, R12, UR12, PT ;  /* 0x0000000c0c007c0c */ /* 0x000fe2000bf06270 */
[----:B------:R-:W-:Y:S01]  /*d110*/  BSSY B0, `(.L_x_6371) ;  /* 0x000005c000007945 */ /* 0x000fe20003800000 */
[----:B------:R-:W-:-:S05]  /*d120*/  IADD3 R16, P1, R28, 0x80, RZ ;  /* 0x000000801c107810 */ /* 0x000fca0007f3e0ff */
[----:B------:R-:W-:-:S06]  /*d130*/  IMAD.X R17, RZ, RZ, R29, P1 ;  /* 0x000000ffff117224 */ /* 0x000fcc00008e061d */
[----:B------:R-:W-:Y:S05]  /*d140*/  @P0 BRA `(.L_x_6372) ;  /* 0x0000000400600947 */ /* 0x000fea0003800000 */
[----:B------:R-:W-:Y:S01]  /*d150*/  ISETP.GE.AND P0, PT, R12, R75, PT ;  /* 0x0000004b0c00720c */ /* 0x000fe20003f06270 */
[----:B------:R-:W-:Y:S01]  /*d160*/  IMAD.MOV.U32 R8, RZ, RZ, R75 ;  /* 0x000000ffff087224 */ /* 0x000fe200078e004b */
[----:B------:R-:W-:Y:S01]  /*d170*/  MOV R12, RZ ;  /* 0x000000ff000c7202 */ /* 0x000fe20000000f00 */
[----:B------:R-:W-:Y:S01]  /*d180*/  IMAD.MOV.U32 R10, RZ, RZ, 0x30 ;  /* 0x00000030ff0a7424 */ /* 0x000fe200078e00ff */
[----:B------:R-:W-:-:S09]  /*d190*/  ULDC.64 UR8, c[0x0][0x360] ;  /* 0x0000d80000087ab9 */ /* 0x000fd20000000a00 */
[--C-:B------:R-:W-:Y:S02]  /*d1a0*/  @P0 SHF.R.S32.HI R75, RZ, 0x1, R74.reuse ;  /* 0x00000001ff4b0819 */ /* 0x100fe4000001144a */
[----:B------:R-:W-:-:S03]  /*d1b0*/  @P0 SHF.R.S32.HI R3, RZ, 0x1, R74 ;  /* 0x00000001ff030819 */ /* 0x000fc6000001144a */
[----:B------:R-:W-:Y:S02]  /*d1c0*/  IMAD R9, R75, R10, 0x40 ;  /* 0x000000404b097424 */ /* 0x000fe400078e020a */
[----:B------:R-:W-:Y:S02]  /*d1d0*/  @P0 IMAD.MOV R12, RZ, RZ, -R3 ;  /* 0x000000ffff0c0224 */ /* 0x000fe400078e0a03 */
[----:B------:R-:W-:Y:S01]  /*d1e0*/  @P0 IMAD.MOV R8, RZ, RZ, -R75 ;  /* 0x000000ffff080224 */ /* 0x000fe200078e0a4b */
[C---:B------:R-:W-:Y:S02]  /*d1f0*/  IADD3 R2, P1, R9.reuse, R2, RZ ;  /* 0x0000000209027210 */ /* 0x040fe40007f3e0ff */
[----:B------:R-:W-:Y:S02]  /*d200*/  @P0 SHF.R.S32.HI R74, RZ, 0x1, R74 ;  /* 0x00000001ff4a0819 */ /* 0x000fe4000001144a */
[----:B------:R-:W-:Y:S01]  /*d210*/  LEA.HI.X.SX32 R3, R9, R14, 0x1, P1 ;  /* 0x0000000e09037211 */ /* 0x000fe200008f0eff */
[----:B------:R-:W-:Y:S01]  /*d220*/  IMAD.WIDE R8, R8, 0x2, R16 ;  /* 0x0000000208087825 */ /* 0x000fe200078e0210 */
[----:B------:R-:W-:-:S02]  /*d230*/  IADD3 R13, P1, R12, R2, RZ ;  /* 0x000000020c0d7210 */ /* 0x000fc40007f3e0ff */
[----:B------:R-:W-:Y:S02]  /*d240*/  MOV R16, RZ ;  /* 0x000000ff00107202 */ /* 0x000fe40000000f00 */
[----:B------:R-:W-:Y:S01]  /*d250*/  LEA.HI.X.SX32 R12, R12, R3, 0x1, P1 ;  /* 0x000000030c0c7211 */ /* 0x000fe200008f0eff */
[----:B------:R-:W-:Y:S01]  /*d260*/  @P0 IMAD.MOV R16, RZ, RZ, -R74 ;  /* 0x000000ffff100224 */ /* 0x000fe200078e0a4a */
[C---:B------:R-:W-:Y:S01]  /*d270*/  LEA R14, P1, R13.reuse, UR8, 0x1 ;  /* 0x000000080d0e7c11 */ /* 0x040fe2000f8208ff */
[----:B------:R-:W2:Y:S03]  /*d280*/  LDG.E.128 R8, desc[UR6][R8.64] ;  /* 0x0000000608087981 */ /* 0x000ea6000c1e1d00 */
[----:B------:R-:W-:Y:S01]  /*d290*/  LEA.HI.X R15, R13, UR9, R12, 0x1, P1 ;  /* 0x000000090d0f7c11 */ /* 0x000fe200088f0c0c */
[----:B------:R-:W-:Y:S01]  /*d2a0*/  ULDC.64 UR8, c[0x0][0x358] ;  /* 0x0000d60000087ab9 */ /* 0x000fe20000000a00 */
[----:B------:R-:W-:-:S04]  /*d2b0*/  IADD3 R2, P1, R16, R2, RZ ;  /* 0x0000000210027210 */ /* 0x000fc80007f3e0ff */
[----:B------:R-:W1:Y:S01]  /*d2c0*/  LDG.E.128 R12, desc[UR6][R14.64] ;  /* 0x000000060e0c7981 */ /* 0x000e62000c1e1d00 */
        /* <DEDUP_REMOVED lines=9> */
[C---:B------:R-:W-:Y:S01]  /*d360*/  IMAD.U32 R25, R7.reuse, 0x10000, RZ ;  /* 0x0001000007197824 */ /* 0x040fe200078e00ff */
[----:B------:R-:W-:Y:S02]  /*d370*/  LOP3.LUT R5, R6, 0xffff0000, RZ, 0xc0, !PT ;  /* 0xffff000006057812 */ /* 0x000fe400078ec0ff */
[----:B------:R-:W-:Y:S01]  /*d380*/  LOP3.LUT R4, R7, 0xffff0000, RZ, 0xc0, !PT ;  /* 0xffff000007047812 */ /* 0x000fe200078ec0ff */
[C---:B--2---:R-:W-:Y:S01]  /*d390*/  IMAD.U32 R6, R9.reuse, 0x10000, RZ ;  /* 0x0001000009067824 */ /* 0x044fe200078e00ff */
[----:B------:R-:W-:Y:S01]  /*d3a0*/  LOP3.LUT R27, R9, 0xffff0000, RZ, 0xc0, !PT ;  /* 0xffff0000091b7812 */ /* 0x000fe200078ec0ff */
[----:B------:R-:W-:Y:S01]  /*d3b0*/  IMAD.U32 R26, R10, 0x10000, RZ ;  /* 0x000100000a1a7824 */ /* 0x000fe200078e00ff */
[----:B------:R-:W-:-:S02]  /*d3c0*/  SHF.L.U32 R24, R8, 0x10, RZ ;  /* 0x0000001008187819 */ /* 0x000fc400000006ff */
[----:B------:R-:W-:Y:S02]  /*d3d0*/  LOP3.LUT R7, R8, 0xffff0000, RZ, 0xc0, !PT ;  /* 0xffff000008077812 */ /* 0x000fe400078ec0ff */
[----:B------:R-:W-:Y:S02]  /*d3e0*/  LOP3.LUT R9, R10, 0xffff0000, RZ, 0xc0, !PT ;  /* 0xffff00000a097812 */ /* 0x000fe400078ec0ff */
[C---:B------:R-:W-:Y:S01]  /*d3f0*/  SHF.L.U32 R8, R11.reuse, 0x10, RZ ;  /* 0x000000100b087819 */ /* 0x040fe200000006ff */
[----:B-1-3--:R-:W-:Y:S01]  /*d400*/  IMAD.U32 R29, R12, 0x10000, RZ ;  /* 0x000100000c1d7824 */ /* 0x00afe200078e00ff */
        /* <DEDUP_REMOVED lines=44> */
.L_x_6372:
[----:B------:R-:W-:Y:S05]  /*d6d0*/  BSYNC B0 ;  /* 0x0000000000007941 */ /* 0x000fea0003800000 */
.L_x_6371:
[----:B-----5:R1:W-:Y:S01]  /*d6e0*/  STS.128 [R172+0x3800], R4 ;  /* 0x00380004ac007388 */ /* 0x0203e20000000c00 */
[----:B------:R-:W-:Y:S05]  /*d6f0*/  BRA `(.L_x_6336) ;  /* 0x0000000400987947 */ /* 0x000fea0003800000 */
.L_x_6310:
        /* <DEDUP_REMOVED lines=29> */
.L_x_6374:
[----:B------:R-:W-:Y:S05]  /*d8d0*/  BSYNC B0 ;  /* 0x0000000000007941 */ /* 0x000fea0003800000 */
.L_x_6373:
        /* <DEDUP_REMOVED lines=23> */
.L_x_6376:
[----:B------:R-:W-:Y:S05]  /*da50*/  BSYNC B0 ;  /* 0x0000000000007941 */ /* 0x000fea0003800000 */
.L_x_6375:
        /* <DEDUP_REMOVED lines=23> */
.L_x_6378:
[----:B------:R-:W-:Y:S05]  /*dbd0*/  BSYNC B0 ;  /* 0x0000000000007941 */ /* 0x000fea0003800000 */
.L_x_6377:
        /* <DEDUP_REMOVED lines=24> */
.L_x_6336:
[----:B------:R-:W-:Y:S05]  /*dd60*/  BSYNC B3 ;  /* 0x0000000000037941 */ /* 0x000fea0003800000 */
.L_x_6309:
[----:B------:R-:W-:Y:S01]  /*dd70*/  VIADD R176, R102, 0xffffffff ;  /* 0xffffffff66b07836 */ /* 0x000fe20000000000 */
[----:B------:R-:W-:Y:S01]  /*dd80*/  LEA.HI R2, R65, R65, RZ, 0x1 ;  /* 0x0000004141027211 */ /* 0x000fe200078f08ff */
[----:B------:R-:W-:Y:S01]  /*dd90*/  ULDC.64 UR12, c[0x0][0x218] ;  /* 0x00008600000c7ab9 */ /* 0x000fe20000000a00 */
[----:B-1-3--:R-:W-:Y:S01]  /*dda0*/  IMAD.SHL.U32 R11, R62, 0x40, RZ ;  /* 0x000000403e0b7824 */ /* 0x00afe200078e00ff */
[----:B------:R-:W-:Y:S01]  /*ddb0*/  LEA R174, P2, R132, UR12, 0x1 ;  /* 0x0000000c84ae7c11 */ /* 0x000fe2000f8408ff */
[----:B------:R-:W-:Y:S01]  /*ddc0*/  IMAD.SHL.U32 R3, R176, 0x40, RZ ;  /* 0x00000040b0037824 */ /* 0x000fe200078e00ff */
[----:B------:R-:W-:Y:S01]  /*ddd0*/  LOP3.LUT R2, R2, 0xfffffffe, RZ, 0xc0, !PT ;  /* 0xfffffffe02027812 */ /* 0x000fe200078ec0ff */
[----:B------:R-:W-:Y:S01]  /*dde0*/  BSSY B0, `(.L_x_6379) ;  /* 0x0000020000007945 */ /* 0x000fe20003800000 */
[----:B------:R-:W-:Y:S01]  /*ddf0*/  LOP3.LUT R175, R67, 0xff, RZ, 0xc0, !PT ;  /* 0x000000ff43af7812 */ /* 0x000fe200078ec0ff */
[----:B------:R-:W-:Y:S01]  /*de00*/  IMAD.IADD R9, R52, 0x1, -R3 ;  /* 0x0000000134097824 */ /* 0x000fe200078e0a03 */
[----:B------:R-:W-:Y:S01]  /*de10*/  LOP3.LUT R11, R11, 0x1c0, RZ, 0xc0, !PT ;  /* 0x000001c00b0b7812 */ /* 0x000fe200078ec0ff */
[----:B------:R-:W-:Y:S01]  /*de20*/  IMAD.IADD R65, R65, 0x1, -R2 ;  /* 0x0000000141417824 */ /* 0x000fe200078e0a02 */
[----:B------:R-:W-:Y:S01]  /*de30*/  LEA.HI.X R173, R132, UR13, R131, 0x1, P2 ;  /* 0x0000000d84ad7c11 */ /* 0x000fe200090f0c83 */
[----:B------:R-:W-:Y:S01]  /*de40*/  IMAD.SHL.U32 R2, R66, 0x40, RZ ;  /* 0x0000004042027824 */ /* 0x000fe200078e00ff */
[----:B------:R-:W-:-:S02]  /*de50*/  ISETP.GE.AND P4, PT, R134, R9, PT ;  /* 0x000000098600720c */ /* 0x000fc40003f86270 */
[CC--:B------:R-:W-:Y:S01]  /*de60*/  ISETP.GE.AND P0, PT, R134.reuse, R9.reuse, PT ;  /* 0x000000098600720c */ /* 0x0c0fe20003f06270 */
[----:B------:R-:W-:Y:S01]  /*de70*/  IMAD.SHL.U32 R134, R134, 0x8, RZ ;  /* 0x0000000886867824 */ /* 0x000fe200078e00ff */
[-C--:B------:R-:W-:Y:S02]  /*de80*/  ISETP.GE.AND P1, PT, R0, R9.reuse, PT ;  /* 0x000000090000720c */ /* 0x080fe40003f26270 */
[-C--:B------:R-:W-:Y:S02]  /*de90*/  ISETP.GE.AND P5, PT, R18, R9.reuse, PT ;  /* 0x000000091200720c */ /* 0x080fe40003fa6270 */
[----:B------:R-:W-:Y:S02]  /*dea0*/  ISETP.GE.AND P6, PT, R30, R9, PT ;  /* 0x000000091e00720c */ /* 0x000fe40003fc6270 */
[----:B------:R-:W-:-:S03]  /*deb0*/  LOP3.LUT R2, R2, 0x1c0, RZ, 0xc0, !PT ;  /* 0x000001c002027812 */ /* 0x000fc600078ec0ff */
        /* <DEDUP_REMOVED lines=18> */
.L_x_6380:
[----:B------:R-:W-:Y:S05]  /*dfe0*/  BSYNC B0 ;  /* 0x0000000000007941 */ /* 0x000fea0003800000 */
.L_x_6379:
        /* <DEDUP_REMOVED lines=21> */
.L_x_6382:
[----:B------:R-:W-:Y:S05]  /*e140*/  BSYNC B0 ;  /* 0x0000000000007941 */ /* 0x000fea0003800000 */
.L_x_6381:
        /* <DEDUP_REMOVED lines=24> */
.L_x_6384:
[----:B------:R-:W-:Y:S05]  /*e2d0*/  BSYNC B0 ;  /* 0x0000000000007941 */ /* 0x000fea0003800000 */
.L_x_6383:
        /* <DEDUP_REMOVED lines=28> */
.L_x_6386:
[----:B------:R-:W-:Y:S05]  /*e4a0*/  BSYNC B0 ;  /* 0x0000000000007941 */ /* 0x000fea0003800000 */
.L_x_6385:
        /* <DEDUP_REMOVED lines=42> */
.L_x_6388:
[----:B------:R-:W-:Y:S05]  /*e750*/  BSYNC B0 ;  /* 0x0000000000007941 */ /* 0x000fea0003800000 */
.L_x_6387:
[----:B------:R4:W-:Y:S01]  /*e760*/  @P1 STS.128 [R172+0x8800], RZ ;  /* 0x008800ffac001388 */ /* 0x0009e20000000c00 */
[----:B------:R-:W-:Y:S03]  /*e770*/  BSSY B0, `(.L_x_6389) ;  /* 0x0000014000007945 */ /* 0x000fe60003800000 */
[----:B------:R4:W-:Y:S01]  /*e780*/  @P1 STS.128 [R172+0xa800], RZ ;  /* 0x00a800ffac001388 */ /* 0x0009e20000000c00 */
[----:B------:R-:W-:Y:S05]  /*e790*/  @P1 BRA `(.L_x_6390) ;  /* 0x0000000000441947 */ /* 0x000fea0003800000 */
[C---:B------:R-:W-:Y:S02]  /*e7a0*/  LOP3.LUT R0, R175.reuse, 0x1, RZ, 0xc0, !PT ;  /* 0x00000001af007812 */ /* 0x040fe400078ec0ff */
[----:B------:R-:W-:Y:S02]  /*e7b0*/  LOP3.LUT P1, RZ, R175, 0x2, RZ, 0xc0, !PT ;  /* 0x00000002afff7812 */ /* 0x000fe4000782c0ff */
[----:B------:R-:W-:-:S11]  /*e7c0*/  ISETP.NE.U32.AND P2, PT, R0, 0x1, PT ;  /* 0x000000010000780c */ /* 0x000fd60003f45070 */
[CC--:B--2---:R-:W-:Y:S02]  /*e7d0*/  @P1 LEA R4, P0, R167.reuse, R184.reuse, 0x1 ;  /* 0x000000b8a7041211 */ /* 0x0c4fe400078008ff */
        /* <DEDUP_REMOVED lines=13> */
.L_x_6390:
[----:B------:R-:W-:Y:S05]  /*e8b0*/  BSYNC B0 ;  /* 0x0000000000007941 */ /* 0x000fea0003800000 */
.L_x_6389:
[----:B------:R1:W-:Y:S01]  /*e8c0*/  @P6 STS.128 [R172+0x9000], RZ ;  /* 0x009000ffac006388 */ /* 0x0003e20000000c00 */
[----:B------:R-:W-:Y:S03]  /*e8d0*/  BSSY B0, `(.L_x_6391) ;  /* 0x0000017000007945 */ /* 0x000fe60003800000 */
[----:B------:R1:W-:Y:S01]  /*e8e0*/  @P6 STS.128 [R172+0xb000], RZ ;  /* 0x00b000ffac006388 */ /* 0x0003e20000000c00 */
[----:B------:R-:W-:Y:S05]  /*e8f0*/  @P6 BRA `(.L_x_6392) ;  /* 0x0000000000506947 */ /* 0x000fea0003800000 */
[----:B--2---:R-:W2:Y:S01]  /*e900*/  LDC.64 R4, c[0x0][0x250] ;  /* 0x00009400ff047b82 */ /* 0x004ea20000000a00 */
[C---:B------:R-:W-:Y:S02]  /*e910*/  LOP3.LUT R0, R175.reuse, 0x1, RZ, 0xc0, !PT ;  /* 0x00000001af007812 */ /* 0x040fe400078ec0ff */
[----:B------:R-:W-:Y:S02]  /*e920*/  LOP3.LUT P1, RZ, R175, 0x2, RZ, 0xc0, !PT ;  /* 0x00000002afff7812 */ /* 0x000fe4000782c0ff */
[----:B------:R-:W-:Y:S01]  /*e930*/  ISETP.NE.U32.AND P2, PT, R0, 0x1, PT ;  /* 0x000000010000780c */ /* 0x000fe20003f45070 */
[C---:B--2---:R-:W-:Y:S01]  /*e940*/  IMAD.SHL.U32 R0, R4.reuse, 0x20, RZ ;  /* 0x0000002004007824 */ /* 0x044fe200078e00ff */
[----:B------:R-:W-:-:S11]  /*e950*/  SHF.L.U64.HI R5, R4, 0x5, R5 ;  /* 0x0000000504057819 */ /* 0x000fd60000010205 */
[CC--:B---3--:R-:W-:Y:S02]  /*e960*/  @!P2 LEA R6, P4, R0.reuse, R184.reuse, 0x1 ;  /* 0x000000b80006a211 */ /* 0x0c8fe400078808ff */
        /* <DEDUP_REMOVED lines=13> */
.L_x_6392:
[----:B------:R-:W-:Y:S05]  /*ea40*/  BSYNC B0 ;  /* 0x0000000000007941 */ /* 0x000fea0003800000 */
.L_x_6391:
[----:B------:R1:W-:Y:S01]  /*ea50*/  @P5 STS.128 [R172+0x9800], RZ ;  /* 0x009800ffac005388 */ /* 0x0003e20000000c00 */
[----:B------:R-:W-:Y:S03]  /*ea60*/  BSSY B0, `(.L_x_6393) ;  /* 0x0000018000007945 */ /* 0x000fe60003800000 */
[----:B------:R1:W-:Y:S01]  /*ea70*/  @P5 STS.128 [R172+0xb800], RZ ;  /* 0x00b800ffac005388 */ /* 0x0003e20000000c00 */
[----:B------:R-:W-:Y:S05]  /*ea80*/  @P5 BRA `(.L_x_6394) ;  /* 0x0000000000545947 */ /* 0x000fea0003800000 */
[C---:B------:R-:W-:Y:S02]  /*ea90*/  LOP3.LUT R0, R175.reuse, 0x1, RZ, 0xc0, !PT ;  /* 0x00000001af007812 */ /* 0x040fe400078ec0ff */
[----:B------:R-:W-:Y:S02]  /*eaa0*/  LOP3.LUT P0, RZ, R175, 0x2, RZ, 0xc0, !PT ;  /* 0x00000002afff7812 */ /* 0x000fe4000780c0ff */
[----:B------:R-:W-:-:S11]  /*eab0*/  ISETP.NE.U32.AND P1, PT, R0, 0x1, PT ;  /* 0x000000010000780c */ /* 0x000fd60003f25070 */
[----:B--2---:R-:W2:Y:S08]  /*eac0*/  @P0 LDC.64 R4, c[0x0][0x250] ;  /* 0x00009400ff040b82 */ /* 0x004eb00000000a00 */
[----:B---3--:R-:W3:Y:S01]  /*ead0*/  @!P1 LDC.64 R6, c[0x0][0x250] ;  /* 0x00009400ff069b82 */ /* 0x008ee20000000a00 */
[----:B--2---:R-:W-:-:S04]  /*eae0*/  @P0 IMAD.WIDE.U32 R8, R4, 0x60, R184 ;  /* 0x0000006004080825 */ /* 0x004fc800078e00b8 */
[----:B------:R-:W-:Y:S02]  /*eaf0*/  @P0 IMAD R5, R5, 0x60, RZ ;  /* 0x0000006005050824 */ /* 0x000fe400078e02ff */
[----:B---3--:R-:W-:-:S03]  /*eb00*/  @!P1 IMAD.WIDE.U32 R10, R6, 0x60, R184 ;  /* 0x00000060060a9825 */ /* 0x008fc600078e00b8 */
        /* <DEDUP_REMOVED lines=13> */
.L_x_6394:
[----:B------:R-:W-:Y:S05]  /*ebe0*/  BSYNC B0 ;  /* 0x0000000000007941 */ /* 0x000fea0003800000 */
.L_x_6393:
[----:B------:R-:W-:Y:S01]  /*ebf0*/  LDSM.16.M88.4 R24, [R162] ;  /* 0x00000000a218783b */ /* 0x000fe20000000200 */
[----:B------:R-:W-:Y:S01]  /*ec00*/  R2P PR, R62, 0x6 ;  /* 0x000000063e007804 */ /* 0x000fe20000000000 */
[C---:B------:R-:W-:Y:S01]  /*ec10*/  VIADD R0, R161.reuse, 0x4000 ;  /* 0x00004000a1007836 */ /* 0x040fe20000000000 */
[----:B------:R-:W-:Y:S01]  /*ec20*/  ULDC UR5, c[0x0][0x398] ;  /* 0x0000e60000057ab9 */ /* 0x000fe20000000800 */
[----:B------:R-:W3:Y:S01]  /*ec30*/  LDSM.16.M88.4 R84, [R161+0x4000] ;  /* 0x00400000a154783b */ /* 0x000ee20000000200 */
[----:B------:R-:W-:Y:S02]  /*ec40*/  VIADD R159, R161, 0x4020 ;  /* 0x00004020a19f7836 */ /* 0x000fe40000000000 */
[--C-:B------:R-:W-:Y:S01]  /*ec50*/  IMAD R160, R53, 0x2, R162.reuse ;  /* 0x0000000235a07824 */ /* 0x100fe200078e02a2 */
[----:B------:R-:W5:Y:S01]  /*ec60*/  LDSM.16.M88.4 R40, [R161+0x4800] ;  /* 0x00480000a128783b */ /* 0x000f620000000200 */
[C---:B------:R-:W-:Y:S02]  /*ec70*/  IMAD R158, R51.reuse, 0x2, R162 ;  /* 0x00000002339e7824 */ /* 0x040fe400078e02a2 */
[----:B------:R-:W-:Y:S01]  /*ec80*/  IMAD R157, R51, 0x2, R160 ;  /* 0x00000002339d7824 */ /* 0x000fe200078e02a0 */
[----:B------:R-:W4:Y:S01]  /*ec90*/  LDSM.16.M88.4 R32, [R161+0x5000] ;  /* 0x00500000a120783b */ /* 0x000f220000000200 */
[----:B------:R-:W-:-:S02]  /*eca0*/  IMAD.SHL.U32 R50, R50, 0x2, RZ ;  /* 0x0000000232327824 */ /* 0x000fc400078e00ff */
[----:B------:R-:W-:Y:S01]  /*ecb0*/  @P1 VIADD R159, R0, 0xffffffe0 ;  /* 0xffffffe0009f1836 */ /* 0x000fe20000000000 */
[----:B--2---:R-:W2:Y:S01]  /*ecc0*/  LDSM.16.M88.4 R8, [R161+0x5800] ;  /* 0x00580000a108783b */ /* 0x004ea20000000200 */
[----:B------:R-:W-:Y:S01]  /*ecd0*/  IMAD.MOV.U32 R0, RZ, RZ, 0x40 ;  /* 0x00000040ff007424 */ /* 0x000fe200078e00ff */
[----:B------:R-:W-:Y:S01]  /*ece0*/  LOP3.LUT R50, R50, 0x6, RZ, 0xc0, !PT ;  /* 0x0000000632327812 */ /* 0x000fe200078ec0ff */
[C---:B------:R-:W-:Y:S01]  /*ecf0*/  VIADD R151, R159.reuse, 0x800 ;  /* 0x000008009f977836 */ /* 0x040fe20000000000 */
[----:B------:R-:W-:Y:S01]  /*ed00*/  LDSM.16.M88.4 R72, [R160] ;  /* 0x00000000a048783b */ /* 0x000fe20000000200 */
[----:B------:R-:W-:Y:S01]  /*ed10*/  VIADD R150, R159, 0x1000 ;  /* 0x000010009f967836 */ /* 0x000fe20000000000 */
[----:B------:R-:W-:Y:S01]  /*ed20*/  SEL R0, R0, 0xffffffc0, !P2 ;  /* 0xffffffc000007807 */ /* 0x000fe20005000000 */
[----:B------:R-:W-:Y:S01]  /*ed30*/  IMAD.IADD R50, R3, 0x1, R50 ;  /* 0x0000000103327824 */ /* 0x000fe200078e0232 */
[----:B------:R-:W1:Y:S01]  /*ed40*/  LDSM.16.M88.4 R76, [R159] ;  /* 0x000000009f4c783b */ /* 0x000e620000000200 */
        /* <DEDUP_REMOVED lines=14> */
[----:B------:R-:W-:Y:S01]  /*ee30*/  LDSM.16.M88.4 R20, [R158] ;  /* 0x000000009e14783b */ /* 0x000fe20000000200 */
[C---:B---3--:R-:W-:Y:S03]  /*ee40*/  HMMA.16816.F32.BF16 R4, R24.reuse, R84, RZ ;  /* 0x000000541804723c */ /* 0x048fe600000418ff */
[----:B------:R-:W3:Y:S04]  /*ee50*/  LDSM.16.M88.4 R16, [R155+0x4000] ;  /* 0x004000009b10783b */ /* 0x000ee80000000200 */
[----:B------:R-:W3:Y:S01]  /*ee60*/  LDSM.16.M88.4 R12, [R155+0x4800] ;  /* 0x004800009b0c783b */ /* 0x000ee20000000200 */
[C---:B------:R-:W-:Y:S03]  /*ee70*/  HMMA.16816.F32.BF16 R84, R24.reuse, R86, RZ ;  /* 0x000000561854723c */ /* 0x040fe600000418ff */
[----:B------:R-:W-:Y:S03]  /*ee80*/  LDSM.16.M88.4 R88, [R155+0x5800] ;  /* 0x005800009b58783b */ /* 0x000fe60000000200 */
[C---:B-----5:R-:W-:Y:S01]  /*ee90*/  HMMA.16816.F32.BF16 R44, R24.reuse, R40, RZ ;  /* 0x00000028182c723c */ /* 0x060fe200000418ff */
[----:B------:R-:W-:Y:S04]  /*eea0*/  LDSM.16.M88.4 R80, [R157] ;  /* 0x000000009d50783b */ /* 0x000fe80000000200 */
[----:B------:R-:W-:Y:S01]  /*eeb0*/  LDSM.16.M88.4 R60, [R148+0x3000] ;  /* 0x00300000943c783b */ /* 0x000fe20000000200 */
[C---:B------:R-:W-:Y:S03]  /*eec0*/  HMMA.16816.F32.BF16 R40, R24.reuse, R42, RZ ;  /* 0x0000002a1828723c */ /* 0x040fe600000418ff */
[----:B------:R-:W0:Y:S03]  /*eed0*/  LDGDEPBAR ;  /* 0x00000000000079af */ /* 0x000e260000000000 */
[C---:B----4-:R-:W-:Y:S06]  /*eee0*/  HMMA.16816.F32.BF16 R36, R24.reuse, R32, RZ ;  /* 0x000000201824723c */ /* 0x050fec00000418ff */
[C---:B------:R-:W-:Y:S06]  /*eef0*/  HMMA.16816.F32.BF16 R32, R24.reuse, R34, RZ ;  /* 0x000000221820723c */ /* 0x040fec00000418ff */
[C---:B--2---:R-:W-:Y:S06]  /*ef00*/  HMMA.16816.F32.BF16 R28, R24.reuse, R8, RZ ;  /* 0x00000008181c723c */ /* 0x044fec00000418ff */
[----:B------:R-:W-:Y:S01]  /*ef10*/  HMMA.16816.F32.BF16 R24, R24, R10, RZ ;  /* 0x0000000a1818723c */ /* 0x000fe200000418ff */
[----:B------:R-:W2:Y:S05]  /*ef20*/  LDSM.16.M88.4 R8, [R155+0x5000] ;  /* 0x005000009b08783b */ /* 0x000eaa0000000200 */
[C---:B-1----:R-:W-:Y:S06]  /*ef30*/  HMMA.16816.F32.BF16 R4, R72.reuse, R76, R4 ;  /* 0x0000004c4804723c */ /* 0x042fec0000041804 */
[C---:B------:R-:W-:Y:S01]  /*ef40*/  HMMA.16816.F32.BF16 R84, R72.reuse, R78, R84 ;  /* 0x0000004e4854723c */ /* 0x040fe20000041854 */
[----:B------:R-:W1:Y:S05]  /*ef50*/  LDSM.16.M88.4 R76, [R148] ;  /* 0x00000000944c783b */ /* 0x000e6a0000000200 */
[C---:B------:R-:W-:Y:S06]  /*ef60*/  HMMA.16816.F32.BF16 R44, R72.reuse, R68, R44 ;  /* 0x00000044482c723c */ /* 0x040fec000004182c */
[C---:B------:R-:W-:Y:S01]  /*ef70*/  HMMA.16816.F32.BF16 R40, R72.reuse, R70, R40 ;  /* 0x000000464828723c */ /* 0x040fe20000041828 */
[----:B------:R-:W-:Y:S05]  /*ef80*/  LDSM.16.M88.4 R68, [R148+0x1000] ;  /* 0x001000009444783b */ /* 0x000fea0000000200 */
[C---:B------:R-:W-:Y:S06]  /*ef90*/  HMMA.16816.F32.BF16 R36, R72.reuse, R64, R36 ;  /* 0x000000404824723c */ /* 0x040fec0000041824 */
[C---:B------:R-:W-:Y:S06]  /*efa0*/  HMMA.16816.F32.BF16 R28, R72.reuse, R56, R28 ;  /* 0x00000038481c723c */ /* 0x040fec000004181c */
[C---:B------:R-:W-:Y:S01]  /*efb0*/  HMMA.16816.F32.BF16 R32, R72.reuse, R66, R32 ;  /* 0x000000424820723c */ /* 0x040fe20000041820 */
[----:B------:R-:W-:Y:S05]  /*efc0*/  LDSM.16.M88.4 R64, [R148+0x1800] ;  /* 0x001800009440783b */ /* 0x000fea0000000200 */
[----:B------:R-:W-:Y:S01]  /*efd0*/  HMMA.16816.F32.BF16 R56, R72, R58, R24 ;  /* 0x0000003a4838723c */ /* 0x000fe20000041818 */
[----:B------:R-:W4:Y:S04]  /*efe0*/  LDSM.16.M88.4 R24, [R148+0x800] ;  /* 0x000800009418783b */ /* 0x000f280000000200 */
[----:B------:R-:W-:Y:S01]  /*eff0*/  LDSM.16.M88.4 R72, [R162+0x2000] ;  /* 0x00200000a248783b */ /* 0x000fe20000000200 */
[C---:B---3--:R-:W-:Y:S06]  /*f000*/  HMMA.16816.F32.BF16 R4, R20.reuse, R16, R4 ;  /* 0x000000101404723c */ /* 0x048fec0000041804 */
[C---:B------:R-:W-:Y:S01]  /*f010*/  HMMA.16816.F32.BF16 R84, R20.reuse, R18, R84 ;  /* 0x000000121454723c */ /* 0x040fe20000041854 */
[----:B------:R-:W3:Y:S05]  /*f020*/  LDSM.16.M88.4 R16, [R161+0x6000] ;  /* 0x00600000a110783b */ /* 0x000eea0000000200 */
        /* <DEDUP_REMOVED lines=8> */
[----:B------:R-:W5:Y:S05]  /*f0b0*/  LDSM.16.M88.4 R20, [R161+0x7000] ;  /* 0x00700000a114783b */ /* 0x000f6a0000000200 */
[C---:B-1----:R-:W-:Y:S06]  /*f0c0*/  HMMA.16816.F32.BF16 R4, R80.reuse, R76, R4 ;  /* 0x0000004c5004723c */ /* 0x042fec0000041804 */
[C---:B------:R-:W-:Y:S01]  /*f0d0*/  HMMA.16816.F32.BF16 R88, R80.reuse, R78, R84 ;  /* 0x0000004e5058723c */ /* 0x040fe20000041854 */
[----:B------:R-:W-:Y:S04]  /*f0e0*/  LDSM.16.M88.4 R84, [R160+0x2000] ;  /* 0x00200000a054783b */ /* 0x000fe80000000200 */
[----:B------:R-:W1:Y:S01]  /*f0f0*/  LDSM.16.M88.4 R76, [R159+0x2000] ;  /* 0x002000009f4c783b */ /* 0x000e620000000200 */
[C---:B----4-:R-:W-:Y:S06]  /*f100*/  HMMA.16816.F32.BF16 R44, R80.reuse, R24, R44 ;  /* 0x00000018502c723c */ /* 0x050fec000004182c */
[C---:B------:R-:W-:Y:S01]  /*f110*/  HMMA.16816.F32.BF16 R40, R80.reuse, R26, R40 ;  /* 0x0000001a5028723c */ /* 0x040fe20000041828 */
[----:B------:R-:W4:Y:S05]  /*f120*/  LDSM.16.M88.4 R24, [R159+0x2800] ;  /* 0x002800009f18783b */ /* 0x000f2a0000000200 */
[C---:B------:R-:W-:Y:S06]  /*f130*/  HMMA.16816.F32.BF16 R36, R80.reuse, R68, R36 ;  /* 0x000000445024723c */ /* 0x040fec0000041824 */
[C---:B------:R-:W-:Y:S06]  /*f140*/  HMMA.16816.F32.BF16 R28, R80.reuse, R64, R28 ;  /* 0x00000040501c723c */ /* 0x040fec000004181c */
[----:B------:R-:W-:Y:S01]  /*f150*/  HMMA.16816.F32.BF16 R56, R80, R66, R56 ;  /* 0x000000425038723c */ /* 0x000fe20000041838 */
[----:B------:R-:W4:Y:S05]  /*f160*/  LDSM.16.M88.4 R64, [R159+0x3000] ;  /* 0x003000009f40783b */ /* 0x000f2a0000000200 */
[----:B---3--:R-:W-:Y:S06]  /*f170*/  HMMA.16816.F32.BF16 R4, R72, R16, R4 ;  /* 0x000000104804723c */ /* 0x008fec0000041804 */
[----:B------:R-:W-:Y:S01]  /*f180*/  HMMA.16816.F32.BF16 R32, R80, R70, R32 ;  /* 0x000000465020723c */ /* 0x000fe20000041820 */
[----:B------:R-:W-:Y:S04]  /*f190*/  LDSM.16.M88.4 R68, [R155+0x6000] ;  /* 0x006000009b44783b */ /* 0x000fe80000000200 */
[----:B------:R-:W-:Y:S01]  /*f1a0*/  LDSM.16.M88.4 R80, [R159+0x3800] ;  /* 0x003800009f50783b */ /* 0x000fe20000000200 */
[C---:B--2---:R-:W-:Y:S06]  /*f1b0*/  HMMA.16816.F32.BF16 R44, R72.reuse, R8, R44 ;  /* 0x00000008482c723c */ /* 0x044fec000004182c */
[C---:B------:R-:W-:Y:S01]  /*f1c0*/  HMMA.16816.F32.BF16 R40, R72.reuse, R10, R40 ;  /* 0x0000000a4828723c */ /* 0x040fe20000041828 */
[----:B------:R-:W-:Y:S05]  /*f1d0*/  LDSM.16.M88.4 R8, [R155+0x6800] ;  /* 0x006800009b08783b */ /* 0x000fea0000000200 */
[C---:B-----5:R-:W-:Y:S06]  /*f1e0*/  HMMA.16816.F32.BF16 R36, R72.reuse, R20, R36 ;  /* 0x000000144824723c */ /* 0x060fec0000041824 */
[C---:B------:R-:W-:Y:S01]  /*f1f0*/  HMMA.16816.F32.BF16 R88, R72.reuse, R18, R88 ;  /* 0x000000124858723c */ /* 0x040fe20000041858 */
[----:B------:R-:W2:Y:S05]  /*f200*/  LDSM.16.M88.4 R16, [R158+0x2000] ;  /* 0x002000009e10783b */ /* 0x000eaa0000000200 */
[C---:B------:R-:W-:Y:S06]  /*f210*/  HMMA.16816.F32.BF16 R28, R72.reuse, R12, R28 ;  /* 0x0000000c481c723c */ /* 0x040fec000004181c */
[----:B------:R-:W-:Y:S06]  /*f220*/  HMMA.16816.F32.BF16 R56, R72, R14, R56 ;  /* 0x0000000e4838723c */ /* 0x000fec0000041838 */
[----:B-1----:R-:W-:Y:S01]  /*f230*/  HMMA.16816.F32.BF16 R12, R84, R76, R4 ;  /* 0x0000004c540c723c */ /* 0x002fe20000041804 */
[----:B------:R-:W1:Y:S05]  /*f240*/  LDSM.16.M88.4 R4, [R155+0x7000] ;  /* 0x007000009b04783b */ /* 0x000e6a0000000200 */
[----:B------:R-:W-:Y:S01]  /*f250*/  HMMA.16816.F32.BF16 R32, R72, R22, R32 ;  /* 0x000000164820723c */ /* 0x000fe20000041820 */
[----:B------:R-:W-:Y:S04]  /*f260*/  LDSM.16.M88.4 R20, [R157+0x2000] ;  /* 0x002000009d14783b */ /* 0x000fe80000000200 */
[----:B------:R-:W3:Y:S01]  /*f270*/  LDSM.16.M88.4 R72, [R148+0x2000] ;  /* 0x002000009448783b */ /* 0x000ee20000000200 */
[C---:B----4-:R-:W-:Y:S06]  /*f280*/  HMMA.16816.F32.BF16 R44, R84.reuse, R24, R44 ;  /* 0x00000018542c723c */ /* 0x050fec000004182c */
[C---:B------:R-:W-:Y:S01]  /*f290*/  HMMA.16816.F32.BF16 R40, R84.reuse, R26, R40 ;  /* 0x0000001a5428723c */ /* 0x040fe20000041828 */
[----:B------:R-:W-:Y:S05]  /*f2a0*/  LDSM.16.M88.4 R24, [R148+0x2800] ;  /* 0x002800009418783b */ /* 0x000fea0000000200 */
[C---:B------:R-:W-:Y:S06]  /*f2b0*/  HMMA.16816.F32.BF16 R36, R84.reuse, R64, R36 ;  /* 0x000000405424723c */ /* 0x040fec0000041824 */
[C---:B------:R-:W-:Y:S06]  /*f2c0*/  HMMA.16816.F32.BF16 R88, R84.reuse, R78, R88 ;  /* 0x0000004e5458723c */ /* 0x040fec0000041858 */
[----:B------:R-:W-:Y:S06]  /*f2d0*/  HMMA.16816.F32.BF16 R32, R84, R66, R32 ;  /* 0x000000425420723c */ /* 0x000fec0000041820 */
[C---:B--2---:R-:W-:Y:S06]  /*f2e0*/  HMMA.16816.F32.BF16 R44, R16.reuse, R8, R44 ;  /* 0x00000008102c723c */ /* 0x044fec000004182c */
[C---:B------:R-:W-:Y:S01]  /*f2f0*/  HMMA.16816.F32.BF16 R40, R16.reuse, R10, R40 ;  /* 0x0000000a1028723c */ /* 0x040fe20000041828 */
[----:B------:R-:W2:Y:S05]  /*f300*/  LDSM.16.M88.4 R8, [R155+0x7800] ;  /* 0x007800009b08783b */ /* 0x000eaa0000000200 */
[C---:B-1----:R-:W-:Y:S06]  /*f310*/  HMMA.16816.F32.BF16 R36, R16.reuse, R4, R36 ;  /* 0x000000041024723c */ /* 0x042fec0000041824 */
[----:B------:R-:W-:Y:S01]  /*f320*/  HMMA.16816.F32.BF16 R12, R16, R68, R12 ;  /* 0x00000044100c723c */ /* 0x000fe2000004180c */
[----:B------:R-:W-:Y:S01]  /*f330*/  IADD3 R5, R0, 0x1, R177 ;  /* 0x0000000100057810 */ /* 0x000fe20007ffe0b1 */
[----:B------:R-:W-:Y:S01]  /*f340*/  VIADD R4, R50, 0x1 ;  /* 0x0000000132047836 */ /* 0x000fe20000000000 */
[----:B------:R-:W-:Y:S01]  /*f350*/  LOP3.LUT R0, R48, R49, RZ, 0xfc, !PT ;  /* 0x0000003130007212 */ /* 0x000fe200078efcff */
[----:B------:R-:W-:Y:S01]  /*f360*/  VIADD R48, R50, 0x8 ;  /* 0x0000000832307836 */ /* 0x000fe20000000000 */
[----:B------:R-:W-:Y:S01]  /*f370*/  IADD3 R5, R52, R5, -R168 ;  /* 0x0000000534057210 */ /* 0x000fe20007ffe8a8 */
[----:B------:R-:W-:Y:S04]  /*f380*/  HMMA.16816.F32.BF16 R28, R84, R80, R28 ;  /* 0x00000050541c723c */ /* 0x000fe8000004181c */
[----:B------:R-:W-:-:S02]  /*f390*/  VIADD R103, R5, UR5 ;  /* 0x0000000505677c36 */ /* 0x000fc40008000000 */
[C---:B------:R-:W-:Y:S03]  /*f3a0*/  HMMA.16816.F32.BF16 R88, R16.reuse, R70, R88 ;  /* 0x000000461058723c */ /* 0x040fe60000041858 */
[C---:B------:R-:W-:Y:S02]  /*f3b0*/  VIMNMX R2, R103.reuse, R52, PT ;  /* 0x0000003467027248 */ /* 0x040fe40003fe0100 */
[----:B------:R-:W-:Y:S01]  /*f3c0*/  VIADDMNMX R103, R103, 0x8, R52, PT ;  /* 0x0000000867677846 */ /* 0x000fe20003800134 */
[----:B------:R-:W-:Y:S01]  /*f3d0*/  HMMA.16816.F32.BF16 R32, R16, R6, R32 ;  /* 0x000000061020723c */ /* 0x000fe20000041820 */
[CC--:B------:R-:W-:Y:S02]  /*f3e0*/  ISETP.GE.AND P1, PT, R4.reuse, R2.reuse, PT ;  /* 0x000000020400720c */ /* 0x0c0fe40003f26270 */
[----:B------:R-:W-:Y:S02]  /*f3f0*/  ISETP.GE.AND P6, PT, R4, R103, PT ;  /* 0x000000670400720c */ /* 0x000fe40003fc6270 */
[----:B------:R-:W1:Y:S01]  /*f400*/  LDSM.16.M88.4 R4, [R148+0x3800] ;  /* 0x003800009404783b */ /* 0x000e620000000200 */
[----:B------:R-:W-:Y:S01]  /*f410*/  HMMA.16816.F32.BF16 R56, R84, R82, R56 ;  /* 0x000000525438723c */ /* 0x000fe20000041838 */
[----:B------:R-:W-:Y:S01]  /*f420*/  ISETP.GE.AND P0, PT, R48, R2, PT ;  /* 0x000000023000720c */ /* 0x000fe20003f06270 */
[----:B------:R-:W-:-:S04]  /*f430*/  DEPBAR.LE SB0, 0x0 ;  /* 0x000080000000791a */ /* 0x000fc80000000000 */
[----:B---3--:R-:W-:Y:S01]  /*f440*/  HMMA.16816.F32.BF16 R12, R20, R72, R12 ;  /* 0x00000048140c723c */ /* 0x008fe2000004180c */
[----:B------:R-:W-:-:S05]  /*f450*/  ISETP.GE.AND P4, PT, R48, R103, PT ;  /* 0x000000673000720c */ /* 0x000fca0003f86270 */
[----:B--2---:R-:W-:Y:S06]  /*f460*/  HMMA.16816.F32.BF16 R28, R16, R8, R28 ;  /* 0x00000008101c723c */ /* 0x004fec000004181c */
[----:B------:R-:W-:Y:S01]  /*f470*/  HMMA.16816.F32.BF16 R88, R20, R74, R88 ;  /* 0x0000004a1458723c */ /* 0x000fe20000041858 */
[C---:B------:R-:W-:Y:S02]  /*f480*/  VIADD R8, R50.reuse, 0x18 ;  /* 0x0000001832087836 */ /* 0x040fe40000000000 */
[----:B------:R-:W-:-:S03]  /*f490*/  VIADD R9, R50, 0x19 ;  /* 0x0000001932097836 */ /* 0x000fc60000000000 */
[C---:B------:R-:W-:Y:S06]  /*f4a0*/  HMMA.16816.F32.BF16 R44, R20.reuse, R24, R44 ;  /* 0x00000018142c723c */ /* 0x040fec000004182c */
[----:B------:R-:W-:Y:S01]  /*f4b0*/  HMMA.16816.F32.BF16 R40, R20, R26, R40 ;  /* 0x0000001a1428723c */ /* 0x000fe20000041828 */
[C---:B------:R-:W-:Y:S01]  /*f4c0*/  VIADD R24, R50.reuse, 0x9 ;  /* 0x0000000932187836 */ /* 0x040fe20000000000 */
[----:B------:R-:W-:Y:S01]  /*f4d0*/  FSEL R49, R13, -INF , !P1 ;  /* 0xff8000000d317808 */ /* 0x000fe20004800000 */
[----:B------:R-:W-:-:S03]  /*f4e0*/  VIADD R25, R50, 0x10 ;  /* 0x0000001032197836 */ /* 0x000fc60000000000 */
[----:B------:R-:W-:Y:S01]  /*f4f0*/  HMMA.16816.F32.BF16 R32, R20, R62, R32 ;  /* 0x0000003e1420723c */ /* 0x000fe20000041820 */
[CC--:B------:R-:W-:Y:S02]  /*f500*/  ISETP.GE.AND P5, PT, R24.reuse, R2.reuse, PT ;  /* 0x000000021800720c */ /* 0x0c0fe40003fa6270 */
[-C--:B------:R-:W-:Y:S01]  /*f510*/  ISETP.GE.AND P2, PT, R24, R103.reuse, PT ;  /* 0x000000671800720c */ /* 0x080fe20003f46270 */
[----:B------:R-:W-:Y:S01]  /*f520*/  VIADD R24, R50, 0x11 ;  /* 0x0000001132187836 */ /* 0x000fe20000000000 */
[----:B------:R-:W-:Y:S01]  /*f530*/  BAR.SYNC.DEFER_BLOCKING 0x0 ;  /* 0x0000000000007b1d */ /* 0x000fe20000010000 */
[----:B------:R-:W-:Y:S01]  /*f540*/  HMMA.16816.F32.BF16 R56, R16, R10, R56 ;  /* 0x0000000a1038723c */ /* 0x000fe20000041838 */
[-C--:B------:R-:W-:Y:S02]  /*f550*/  ISETP.GE.AND P1, PT, R25, R2.reuse, PT ;  /* 0x000000021900720c */ /* 0x080fe40003f26270 */
[----:B------:R-:W-:Y:S02]  /*f560*/  FSEL R27, R88, -INF , !P0 ;  /* 0xff800000581b7808 */ /* 0x000fe40004000000 */
[----:B------:R-:W-:Y:S01]  /*f570*/  FSEL R90, R90, -INF , !P4 ;  /* 0xff8000005a5a7808 */ /* 0x000fe20006000000 */
[C---:B-1----:R-:W-:Y:S01]  /*f580*/  HMMA.16816.F32.BF16 R28, R20.reuse, R4, R28 ;  /* 0x00000004141c723c */ /* 0x042fe2000004181c */
[----:B------:R-:W-:Y:S01]  /*f590*/  FSEL R89, R89, -INF , !P5 ;  /* 0xff80000059597808 */ /* 0x000fe20006800000 */
[C---:B------:R-:W-:Y:S01]  /*f5a0*/  VIADD R10, R50.reuse, 0x21 ;  /* 0x00000021320a7836 */ /* 0x040fe20000000000 */
[-C--:B------:R-:W-:Y:S01]  /*f5b0*/  ISETP.GE.AND P0, PT, R25, R103.reuse, PT ;  /* 0x000000671900720c */ /* 0x080fe20003f06270 */
[----:B------:R-:W-:Y:S01]  /*f5c0*/  VIADD R17, R50, 0x28 ;  /* 0x0000002832117836 */ /* 0x000fe20000000000 */
[C---:B------:R-:W-:Y:S01]  /*f5d0*/  ISETP.GE.AND P4, PT, R24.reuse, R2, PT ;  /* 0x000000021800720c */ /* 0x040fe20003f86270 */
[----:B------:R-:W-:Y:S01]  /*f5e0*/  HMMA.16816.F32.BF16 R36, R20, R60, R36 ;  /* 0x0000003c1424723c */ /* 0x000fe20000041824 */
[----:B------:R-:W-:Y:S01]  /*f5f0*/  ISETP.GE.AND P5, PT, R24, R103, PT ;  /* 0x000000671800720c */ /* 0x000fe20003fa6270 */
[C---:B------:R-:W-:Y:S01]  /*f600*/  VIADD R4, R50.reuse, 0x30 ;  /* 0x0000003032047836 */ /* 0x040fe20000000000 */
[----:B------:R-:W-:Y:S01]  /*f610*/  FSEL R24, R91, -INF , !P2 ;  /* 0xff8000005b187808 */ /* 0x000fe20005000000 */
[----:B------:R-:W-:Y:S01]  /*f620*/  VIADD R5, R50, 0x29 ;  /* 0x0000002932057836 */ /* 0x000fe20000000000 */
[----:B------:R-:W-:-:S02]  /*f630*/  FSEL R25, R44, -INF , !P1 ;  /* 0xff8000002c197808 */ /* 0x000fc40004800000 */
[CC--:B------:R-:W-:Y:S02]  /*f640*/  ISETP.GE.AND P2, PT, R8.reuse, R2.reuse, PT ;  /* 0x000000020800720c */ /* 0x0c0fe40003f46270 */
[-C--:B------:R-:W-:Y:S01]  /*f650*/  ISETP.GE.AND P1, PT, R8, R103.reuse, PT ;  /* 0x000000670800720c */ /* 0x080fe20003f26270 */
[----:B------:R-:W-:Y:S01]  /*f660*/  VIADD R8, R50, 0x20 ;  /* 0x0000002032087836 */ /* 0x000fe20000000000 */
[----:B------:R-:W-:Y:S01]  /*f670*/  FSEL R16, R46, -INF , !P0 ;  /* 0xff8000002e107808 */ /* 0x000fe20004000000 */
[----:B------:R-:W-:Y:S01]  /*f680*/  HMMA.16816.F32.BF16 R56, R20, R6, R56 ;  /* 0x000000061438723c */ /* 0x000fe20000041838 */
[----:B------:R-:W-:Y:S02]  /*f690*/  ISETP.GE.AND P0, PT, R9, R2, PT ;  /* 0x000000020900720c */ /* 0x000fe40003f06270 */
[----:B------:R-:W-:Y:S02]  /*f6a0*/  FSEL R13, R45, -INF , !P4 ;  /* 0xff8000002d0d7808 */ /* 0x000fe40006000000 */
        /* <DEDUP_REMOVED lines=14> */
[----:B------:R-:W-:Y:S02]  /*f790*/  FSEL R119, R36, -INF , !P5 ;  /* 0xff80000024777808 */ /* 0x000fe40006800000 */
[----:B------:R-:W-:Y:S02]  /*f7a0*/  FSEL R116, R30, -INF , !P4 ;  /* 0xff8000001e747808 */ /* 0x000fe40006000000 */
[----:B------:R-:W-:Y:S02]  /*f7b0*/  ISETP.GE.AND P4, PT, R50, R103, PT ;  /* 0x000000673200720c */ /* 0x000fe40003f86270 */
[----:B------:R-:W-:Y:S01]  /*f7c0*/  ISETP.GE.AND P0, PT, R4, R2, PT ;  /* 0x000000020400720c */ /* 0x000fe20003f06270 */
[----:B------:R-:W-:Y:S01]  /*f7d0*/  VIADD R4, R50, 0x31 ;  /* 0x0000003132047836 */ /* 0x000fe20000000000 */
[----:B------:R-:W-:-:S02]  /*f7e0*/  FSEL R14, R14, -INF , !P4 ;  /* 0xff8000000e0e7808 */ /* 0x000fc40006000000 */
[----:B------:R-:W-:Y:S02]  /*f7f0*/  ISETP.GT.AND P4, PT, R176, R163, PT ;  /* 0x000000a3b000720c */ /* 0x000fe40003f84270 */
[-C--:B------:R-:W-:Y:S02]  /*f800*/  ISETP.GE.AND P5, PT, R17, R103.reuse, PT ;  /* 0x000000671100720c */ /* 0x080fe40003fa6270 */
[----:B------:R-:W-:Y:S02]  /*f810*/  FSEL R126, R38, -INF , !P2 ;  /* 0xff800000267e7808 */ /* 0x000fe40005000000 */
[----:B------:R-:W-:Y:S02]  /*f820*/  ISETP.GE.AND P2, PT, R5, R2, PT ;  /* 0x000000020500720c */ /* 0x000fe40003f46270 */
[----:B------:R-:W-:Y:S02]  /*f830*/  FSEL R123, R37, -INF , !P1 ;  /* 0xff800000257b7808 */ /* 0x000fe40004800000 */
[----:B------:R-:W-:Y:S01]  /*f840*/  ISETP.GE.AND P1, PT, R5, R103, PT ;  /* 0x000000670500720c */ /* 0x000fe20003f26270 */
[----:B------:R-:W-:Y:S01]  /*f850*/  VIADD R5, R50, 0x38 ;  /* 0x0000003832057836 */ /* 0x000fe20000000000 */
[----:B------:R-:W-:-:S02]  /*f860*/  FSEL R115, R28, -INF , !P0 ;  /* 0xff8000001c737808 */ /* 0x000fc40004000000 */
[----:B------:R-:W-:Y:S02]  /*f870*/  FSEL R22, R34, -INF , !P5 ;  /* 0xff80000022167808 */ /* 0x000fe40006800000 */
[CC--:B------:R-:W-:Y:S01]  /*f880*/  ISETP.GE.AND P0, PT, R50.reuse, R2.reuse, PT ;  /* 0x000000023200720c */ /* 0x0c0fe20003f06270 */
[----:B------:R-:W-:Y:S01]  /*f890*/  VIADD R50, R50, 0x39 ;  /* 0x0000003932327836 */ /* 0x000fe20000000000 */
[C---:B------:R-:W-:Y:S02]  /*f8a0*/  ISETP.GE.AND P5, PT, R4.reuse, R2, PT ;  /* 0x000000020400720c */ /* 0x040fe40003fa6270 */
[----:B------:R-:W-:Y:S02]  /*f8b0*/  FSEL R21, R33, -INF , !P2 ;  /* 0xff80000021157808 */ /* 0x000fe40005000000 */
[----:B------:R-:W-:Y:S02]  /*f8c0*/  ISETP.GE.AND P2, PT, R4, R103, PT ;  /* 0x000000670400720c */ /* 0x000fe40003f46270 */
        /* <DEDUP_REMOVED lines=75> */
.L_x_6396:
[----:B------:R-:W1:Y:S02]  /*fd80*/  LDC R6, c[0x0][0x248] ;  /* 0x00009200ff067b82 */ /* 0x000e640000000800 */
[----:B-1----:R-:W-:-:S04]  /*fd90*/  LEA R6, -R6, RZ, 0x6 ;  /* 0x000000ff06067211 */ /* 0x002fc800078e31ff */
[----:B------:R-:W-:-:S07]  /*fda0*/  SHF.R.S32.HI R3, RZ, 0x1f, R6 ;  /* 0x0000001fff037819 */ /* 0x000fce0000011406 */
.L_x_6397:
        /* <DEDUP_REMOVED lines=33> */
[----:B------:R-:W-:Y:S01]  /*ffc0*/  @P0 LEA R34, P2, R15, UR12, 0x1 ;  /* 0x0000000c0f220c11 */ /* 0x000fe2000f8408ff */
[----:B------:R-:W-:Y:S01]  /*ffd0*/  @P0 IMAD.X R12, R3, 0x1, R131, P1 ;  /* 0x00000001030c0824 */ /* 0x000fe200008e0683 */
[----:B------:R-:W-:Y:S01]  /*ffe0*/  IADD3 R7, P1, R165, R6, RZ ;  /* 0x00000006a5077210 */ /* 0x000fe20007f3e0ff */
[----:B------:R1:W-:Y:S01]  /*fff0*/  @!P6 STS.128 [R172+0x4800], RZ ;  /* 0x004800ffac00e388 */ /* 0x0003e20000000c00 */
[----:B------:R-:W-:Y:S02]  /*10000*/  @P6 LEA R36, P5, R6, R174, 0x1 ;  /* 0x000000ae06246211 */ /* 0x000fe400078a08ff */
[----:B------:R-:W-:Y:S01]  /*10010*/  @P0 LEA.HI.X R35, R15, UR13, R12, 0x1, P2 ;  /* 0x0000000d0f230c11 */ /* 0x000fe200090f0c0c */
[--C-:B------:R-:W-:Y:S01]  /*10020*/  IMAD.X R130, R164, 0x1, R3.reuse, P1 ;  /* 0x00000001a4827824 */ /* 0x100fe200008e0603 */
[----:B------:R-:W-:Y:S01]  /*10030*/  @P0 IADD3 R132, P1, R7, R132, RZ ;  /* 0x0000008407840210 */ /* 0x000fe20007f3e0ff */
[----:B------:R-:W-:Y:S01]  /*10040*/  @!PT LDS RZ, [RZ] ;  /* 0x00000000fffff984 */ /* 0x000fe20000000800 */
[----:B------:R-:W-:Y:S01]  /*10050*/  @!PT LDS RZ, [RZ] ;  /* 0x00000000fffff984 */ /* 0x000fe20000000800 */
[----:B------:R-:W-:Y:S01]  /*10060*/  @!PT LDS RZ, [RZ] ;  /* 0x00000000fffff984 */ /* 0x000fe20000000800 */
[----:B------:R1:W-:Y:S01]  /*10070*/  @P0 LDGSTS.E.BYPASS.LTC128B.128 [R172+0x6800], desc[UR6][R18.64+0x80] ;  /* 0x0680008012ac0fae */ /* 0x0003e2000b901d46 */
[----:B------:R-:W-:-:S02]  /*10080*/  @P6 LEA.HI.X R37, R6, R173, R3, 0x1, P5 ;  /* 0x000000ad06256211 */ /* 0x000fc400028f0c03 */
        /* <DEDUP_REMOVED lines=29> */
.L_x_6395:
        /* <DEDUP_REMOVED lines=31> */
[----:B------:R-:W-:Y:S01]  /*10450*/  LEA R156, R0, UR4, 0x1 ;  /* 0x00000004009c7c11 */ /* 0x000fe2000f8e08ff */
[----:B------:R-:W1:Y:S03]  /*10460*/  SHFL.BFLY PT, R7, R12, 0x2, 0x1f ;  /* 0x0c401f000c077f89 */ /* 0x000e6600000e0000 */
[-C--:B------:R-:W-:Y:S01]  /*10470*/  LEA R153, R51, R156.reuse, 0x1 ;  /* 0x0000009c33997211 */ /* 0x080fe200078e08ff */
[----:B------:R-:W2:Y:S01]  /*10480*/  SHFL.BFLY PT, R6, R15, 0x2, 0x1f ;  /* 0x0c401f000f067f89 */ /* 0x000ea200000e0000 */
[----:B------:R-:W-:-:S03]  /*10490*/  LEA R154, R53, R156, 0x1 ;  /* 0x0000009c359a7211 */ /* 0x000fc600078e08ff */
[----:B------:R-:W-:Y:S01]  /*104a0*/  LDSM.16.MT88.4 R52, [R153+0x8000] ;  /* 0x008000009934783b */ /* 0x000fe20000004200 */
[----:B------:R-:W-:-:S03]  /*104b0*/  LEA R152, R51, R154, 0x1 ;  /* 0x0000009a33987211 */ /* 0x000fc600078e08ff */
        /* <DEDUP_REMOVED lines=9> */
[----:B------:R-:W4:Y:S01]  /*10550*/  LDSM.16.MT88.4 R80, [R153+0xa000] ;  /* 0x00a000009950783b */ /* 0x000f220000004200 */
        /* <DEDUP_REMOVED lines=18> */
[----:B------:R-:W1:Y:S01]  /*10680*/  LDSM.16.MT88.4 R4, [R152+0xa000] ;  /* 0x00a000009804783b */ /* 0x000e620000004200 */
[--C-:B------:R-:W-:Y:S01]  /*10690*/  FFMA.FTZ R25, R11, UR8, -R122.reuse ;  /* 0x000000080b197c23 */ /* 0x100fe2000801087a */
[--C-:B------:R-:W-:Y:S01]  /*106a0*/  FFMA.FTZ R0, R9, UR8, -R122.reuse ;  /* 0x0000000809007c23 */ /* 0x100fe2000801087a */
[--C-:B------:R-:W-:Y:S01]  /*106b0*/  FFMA.FTZ R33, R8, UR8, -R111.reuse ;  /* 0x0000000808217c23 */ /* 0x100fe2000801086f */
[--C-:B------:R-:W-:Y:S01]  /*106c0*/  FFMA.FTZ R32, R10, UR8, -R111.reuse ;  /* 0x000000080a207c23 */ /* 0x100fe2000801086f */
[--C-:B------:R-:W-:Y:S01]  /*106d0*/  FFMA.FTZ R24, R13, UR8, -R122.reuse ;  /* 0x000000080d187c23 */ /* 0x100fe2000801087a */
[----:B------:R-:W2:Y:S01]  /*106e0*/  LDSM.16.MT88.4 R8, [R153+0x8800] ;  /* 0x008800009908783b */ /* 0x000ea20000004200 */
[----:B------:R-:W5:Y:S01]  /*106f0*/  MUFU.EX2 R106, R106 ;  /* 0x0000006a006a7308 */ /* 0x000f620000000800 */
[--C-:B------:R-:W-:Y:S01]  /*10700*/  FFMA.FTZ R35, R16, UR8, -R111.reuse ;  /* 0x0000000810237c23 */ /* 0x100fe2000801086f */
[--C-:B------:R-:W-:Y:S01]  /*10710*/  FFMA.FTZ R26, R26, UR8, -R111.reuse ;  /* 0x000000081a1a7c23 */ /* 0x100fe2000801086f */
[----:B------:R-:W2:Y:S01]  /*10720*/  LDSM.16.MT88.4 R12, [R154+0x8800] ;  /* 0x008800009a0c783b */ /* 0x000ea20000004200 */
[--C-:B------:R-:W-:Y:S01]  /*10730*/  FFMA.FTZ R120, R123, UR8, -R122.reuse ;  /* 0x000000087b787c23 */ /* 0x100fe2000801087a */
[--C-:B------:R-:W-:Y:S01]  /*10740*/  FFMA.FTZ R121, R119, UR8, -R122.reuse ;  /* 0x0000000877797c23 */ /* 0x100fe2000801087a */
[--C-:B------:R-:W-:Y:S01]  /*10750*/  FFMA.FTZ R123, R126, UR8, -R111.reuse ;  /* 0x000000087e7b7c23 */ /* 0x100fe2000801086f */
[----:B------:R-:W2:Y:S01]  /*10760*/  LDSM.16.MT88.4 R16, [R156+0x8800] ;  /* 0x008800009c10783b */ /* 0x000ea20000004200 */
        /* <DEDUP_REMOVED lines=9> */
[----:B-----5:R-:W-:Y:S01]  /*10800*/  F2FP.BF16.F32.PACK_AB R88, R106, R107 ;  /* 0x0000006b6a58723e */ /* 0x020fe200000010ff */
        /* <DEDUP_REMOVED lines=8> */
[----:B------:R-:W-:-:S06]  /*10890*/  FADD.FTZ R106, R107, R106 ;  /* 0x0000006a6b6a7221 */ /* 0x000fcc0000010000 */
[----:B------:R-:W5:Y:S01]  /*108a0*/  MUFU.EX2 R109, R109 ;  /* 0x0000006d006d7308 */ /* 0x000f620000000800 */
[----:B---3--:R-:W-:Y:S01]  /*108b0*/  F2FP.BF16.F32.PACK_AB R90, R28, R29 ;  /* 0x0000001d1c5a723e */ /* 0x008fe200000010ff */
[----:B------:R-:W-:-:S04]  /*108c0*/  FADD.FTZ R29, R29, R106 ;  /* 0x0000006a1d1d7221 */ /* 0x000fc80000010000 */
[----:B------:R-:W-:Y:S02]  /*108d0*/  FADD.FTZ R28, R28, R29 ;  /* 0x0000001d1c1c7221 */ /* 0x000fe40000010000 */
[----:B------:R-:W-:Y:S08]  /*108e0*/  MUFU.EX2 R31, R31 ;  /* 0x0000001f001f7308 */ /* 0x000ff00000000800 */
[----:B------:R-:W3:Y:S01]  /*108f0*/  MUFU.EX2 R30, R30 ;  /* 0x0000001e001e7308 */ /* 0x000ee20000000800 */
[----:B-----5:R-:W-:Y:S01]  /*10900*/  F2FP.BF16.F32.PACK_AB R89, R109, R34 ;  /* 0x000000226d59723e */ /* 0x020fe200000010ff */
[----:B------:R-:W-:-:S06]  /*10910*/  FADD.FTZ R34, R34, R109 ;  /* 0x0000006d22227221 */ /* 0x000fcc0000010000 */
[----:B------:R-:W-:Y:S08]  /*10920*/  MUFU.EX2 R27, R27 ;  /* 0x0000001b001b7308 */ /* 0x000ff00000000800 */
[----:B------:R-:W5:Y:S01]  /*10930*/  MUFU.EX2 R24, R24 ;  /* 0x0000001800187308 */ /* 0x000f620000000800 */
[----:B---3--:R-:W-:Y:S01]  /*10940*/  F2FP.BF16.F32.PACK_AB R91, R30, R31 ;  /* 0x0000001f1e5b723e */ /* 0x008fe200000010ff */
[----:B------:R-:W-:-:S04]  /*10950*/  FADD.FTZ R31, R31, R34 ;  /* 0x000000221f1f7221 */ /* 0x000fc80000010000 */
[----:B------:R-:W-:Y:S02]  /*10960*/  FADD.FTZ R30, R30, R31 ;  /* 0x0000001f1e1e7221 */ /* 0x000fe40000010000 */
[C---:B------:R-:W-:Y:S01]  /*10970*/  HMMA.16816.F32.BF16 R48, R88.reuse, R52, RZ ;  /* 0x000000345830723c */ /* 0x040fe200000418ff */
[----:B------:R-:W-:Y:S05]  /*10980*/  MUFU.EX2 R25, R25 ;  /* 0x0000001900197308 */ /* 0x000fea0000000800 */
[C---:B------:R-:W-:Y:S03]  /*10990*/  HMMA.16816.F32.BF16 R52, R88.reuse, R54, RZ ;  /* 0x000000365834723c */ /* 0x040fe600000418ff */
[----:B------:R-:W-:Y:S03]  /*109a0*/  MUFU.EX2 R0, R0 ;  /* 0x0000000000007308 */ /* 0x000fe60000000800 */
[C---:B------:R-:W-:Y:S05]  /*109b0*/  HMMA.16816.F32.BF16 R96, R88.reuse, R36, RZ ;  /* 0x000000245860723c */ /* 0x040fea00000418ff */
[----:B------:R-:W-:Y:S01]  /*109c0*/  MUFU.EX2 R35, R35 ;  /* 0x0000002300237308 */ /* 0x000fe20000000800 */
[C---:B------:R-:W-:Y:S06]  /*109d0*/  HMMA.16816.F32.BF16 R40, R88.reuse, R44, RZ ;  /* 0x0000002c5828723c */ /* 0x040fec00000418ff */
[C---:B------:R-:W-:Y:S01]  /*109e0*/  HMMA.16816.F32.BF16 R56, R88.reuse, R60, RZ ;  /* 0x0000003c5838723c */ /* 0x040fe200000418ff */
[----:B------:R-:W3:Y:S05]  /*109f0*/  MUFU.EX2 R26, R26 ;  /* 0x0000001a001a7308 */ /* 0x000eea0000000800 */
[C---:B------:R-:W-:Y:S03]  /*10a00*/  HMMA.16816.F32.BF16 R64, R88.reuse, R68, RZ ;  /* 0x000000445840723c */ /* 0x040fe600000418ff */
[----:B------:R-:W-:Y:S03]  /*10a10*/  MUFU.EX2 R33, R33 ;  /* 0x0000002100217308 */ /* 0x000fe60000000800 */
[C---:B------:R-:W-:Y:S05]  /*10a20*/  HMMA.16816.F32.BF16 R72, R88.reuse, R92, RZ ;  /* 0x0000005c5848723c */ /* 0x040fea00000418ff */
[----:B------:R-:W2:Y:S01]  /*10a30*/  MUFU.EX2 R32, R32 ;  /* 0x0000002000207308 */ /* 0x000ea20000000800 */
[C---:B----4-:R-:W-:Y:S06]  /*10a40*/  HMMA.16816.F32.BF16 R76, R88.reuse, R80, RZ ;  /* 0x00000050584c723c */ /* 0x050fec00000418ff */
[C---:B------:R-:W-:Y:S01]  /*10a50*/  HMMA.16816.F32.BF16 R36, R88.reuse, R38, RZ ;  /* 0x000000265824723c */ /* 0x040fe200000418ff */
[----:B------:R-:W-:Y:S05]  /*10a60*/  MUFU.EX2 R121, R121 ;  /* 0x0000007900797308 */ /* 0x000fea0000000800 */
[C---:B------:R-:W-:Y:S03]  /*10a70*/  HMMA.16816.F32.BF16 R44, R88.reuse, R46, RZ ;  /* 0x0000002e582c723c */ /* 0x040fe600000418ff */
[----:B------:R-:W4:Y:S03]  /*10a80*/  MUFU.EX2 R120, R120 ;  /* 0x0000007800787308 */ /* 0x000f260000000800 */
[C---:B------:R-:W-:Y:S05]  /*10a90*/  HMMA.16816.F32.BF16 R60, R88.reuse, R62, RZ ;  /* 0x0000003e583c723c */ /* 0x040fea00000418ff */
[----:B------:R-:W-:Y:S01]  /*10aa0*/  MUFU.EX2 R119, R119 ;  /* 0x0000007700777308 */ /* 0x000fe20000000800 */
[C---:B------:R-:W-:Y:S06]  /*10ab0*/  HMMA.16816.F32.BF16 R68, R88.reuse, R70, RZ ;  /* 0x000000465844723c */ /* 0x040fec00000418ff */
[C---:B------:R-:W-:Y:S01]  /*10ac0*/  HMMA.16816.F32.BF16 R92, R88.reuse, R94, RZ ;  /* 0x0000005e585c723c */ /* 0x040fe200000418ff */
[----:B------:R-:W-:Y:S05]  /*10ad0*/  MUFU.EX2 R112, R112 ;  /* 0x0000007000707308 */ /* 0x000fea0000000800 */
[C---:B------:R-:W-:Y:S03]  /*10ae0*/  HMMA.16816.F32.BF16 R80, R88.reuse, R82, RZ ;  /* 0x000000525850723c */ /* 0x040fe600000418ff */
[----:B------:R-:W-:Y:S03]  /*10af0*/  MUFU.EX2 R123, R123 ;  /* 0x0000007b007b7308 */ /* 0x000fe60000000800 */
[C---:B-1----:R-:W-:Y:S05]  /*10b00*/  HMMA.16816.F32.BF16 R84, R88.reuse, R4, RZ ;  /* 0x000000045854723c */ /* 0x042fea00000418ff */
[----:B------:R-:W1:Y:S01]  /*10b10*/  MUFU.EX2 R126, R126 ;  /* 0x0000007e007e7308 */ /* 0x000e620000000800 */
[----:B------:R-:W-:Y:S01]  /*10b20*/  HMMA.16816.F32.BF16 R88, R88, R6, RZ ;  /* 0x000000065858723c */ /* 0x000fe200000418ff */
[----:B-----5:R-:W-:Y:S01]  /*10b30*/  F2FP.BF16.F32.PACK_AB R4, R24, R27 ;  /* 0x0000001b1804723e */ /* 0x020fe200000010ff */
[----:B------:R-:W-:Y:S01]  /*10b40*/  FADD.FTZ R27, R27, R28 ;  /* 0x0000001c1b1b7221 */ /* 0x000fe20000010000 */
[----:B---3--:R-:W-:Y:S01]  /*10b50*/  F2FP.BF16.F32.PACK_AB R5, R26, R35 ;  /* 0x000000231a05723e */ /* 0x008fe200000010ff */
[----:B------:R-:W-:-:S02]  /*10b60*/  FADD.FTZ R35, R35, R30 ;  /* 0x0000001e23237221 */ /* 0x000fc40000010000 */
[----:B------:R-:W-:Y:S01]  /*10b70*/  FADD.FTZ R24, R24, R27 ;  /* 0x0000001b18187221 */ /* 0x000fe20000010000 */
[----:B------:R-:W-:Y:S01]  /*10b80*/  F2FP.BF16.F32.PACK_AB R6, R0, R25 ;  /* 0x000000190006723e */ /* 0x000fe200000010ff */
[----:B------:R-:W-:Y:S01]  /*10b90*/  MUFU.EX2 R125, R125 ;  /* 0x0000007d007d7308 */ /* 0x000fe20000000800 */
[----:B--2---:R-:W-:Y:S01]  /*10ba0*/  F2FP.BF16.F32.PACK_AB R7, R32, R33 ;  /* 0x000000212007723e */ /* 0x004fe200000010ff */
[----:B------:R-:W-:Y:S01]  /*10bb0*/  FADD.FTZ R26, R26, R35 ;  /* 0x000000231a1a7221 */ /* 0x000fe20000010000 */
[----:B------:R-:W-:-:S03]  /*10bc0*/  FADD.FTZ R25, R25, R24 ;  /* 0x0000001819197221 */ /* 0x000fc60000010000 */
[----:B------:R-:W-:Y:S01]  /*10bd0*/  FADD.FTZ R33, R33, R26 ;  /* 0x0000001a21217221 */ /* 0x000fe20000010000 */
[----:B------:R-:W-:Y:S01]  /*10be0*/  FADD.FTZ R0, R0, R25 ;  /* 0x0000001900007221 */ /* 0x000fe20000010000 */
[----:B------:R-:W-:Y:S01]  /*10bf0*/  HMMA.16816.F32.BF16 R48, R4, R8, R48 ;  /* 0x000000080430723c */ /* 0x000fe20000041830 */
[----:B------:R-:W2:Y:S01]  /*10c00*/  MUFU.EX2 R124, R124 ;  /* 0x0000007c007c7308 */ /* 0x000ea20000000800 */
[----:B------:R-:W-:-:S04]  /*10c10*/  FADD.FTZ R32, R32, R33 ;  /* 0x0000002120207221 */ /* 0x000fc80000010000 */
[C---:B------:R-:W-:Y:S01]  /*10c20*/  HMMA.16816.F32.BF16 R52, R4.reuse, R10, R52 ;  /* 0x0000000a0434723c */ /* 0x040fe20000041834 */
[----:B------:R-:W3:Y:S02]  /*10c30*/  LDSM.16.MT88.4 R8, [R154+0xa800] ;  /* 0x00a800009a08783b */ /* 0x000ee40000004200 */
[----:B------:R-:W-:Y:S03]  /*10c40*/  MUFU.EX2 R115, R115 ;  /* 0x0000007300737308 */ /* 0x000fe60000000800 */
[C---:B------:R-:W-:Y:S05]  /*10c50*/  HMMA.16816.F32.BF16 R40, R4.reuse, R12, R40 ;  /* 0x0000000c0428723c */ /* 0x040fea0000041828 */
[----:B------:R-:W5:Y:S01]  /*10c60*/  MUFU.EX2 R128, R128 ;  /* 0x0000008000807308 */ /* 0x000f620000000800 */
[C---:B------:R-:W-:Y:S01]  /*10c70*/  HMMA.16816.F32.BF16 R44, R4.reuse, R14, R44 ;  /* 0x0000000e042c723c */ /* 0x040fe2000004182c */
[----:B------:R-:W4:Y:S05]  /*10c80*/  LDSM.16.MT88.4 R12, [R152+0x8800] ;  /* 0x00880000980c783b */ /* 0x000f2a0000004200 */
[C---:B------:R-:W-:Y:S01]  /*10c90*/  HMMA.16816.F32.BF16 R96, R4.reuse, R16, R96 ;  /* 0x000000100460723c */ /* 0x040fe20000041860 */
[----:B------:R-:W-:Y:S05]  /*10ca0*/  MUFU.EX2 R113, R113 ;  /* 0x0000007100717308 */ /* 0x000fea0000000800 */
[C---:B------:R-:W-:Y:S01]  /*10cb0*/  HMMA.16816.F32.BF16 R36, R4.reuse, R18, R36 ;  /* 0x000000120424723c */ /* 0x040fe20000041824 */
[----:B------:R-:W1:Y:S02]  /*10cc0*/  LDSM.16.MT88.4 R16, [R156+0xa800] ;  /* 0x00a800009c10783b */ /* 0x000e640000004200 */
[----:B------:R-:W-:Y:S08]  /*10cd0*/  MUFU.EX2 R118, R118 ;  /* 0x0000007600767308 */ /* 0x000ff00000000800 */
[----:B------:R-:W-:Y:S01]  /*10ce0*/  MUFU.EX2 R114, R116 ;  /* 0x0000007400727308 */ /* 0x000fe20000000800 */
[C---:B---3--:R-:W-:Y:S07]  /*10cf0*/  HMMA.16816.F32.BF16 R72, R4.reuse, R8, R72 ;  /* 0x000000080448723c */ /* 0x048fee0000041848 */
[----:B------:R-:W3:Y:S01]  /*10d00*/  MUFU.EX2 R117, R117 ;  /* 0x0000007500757308 */ /* 0x000ee20000000800 */
[C---:B------:R-:W-:Y:S01]  /*10d10*/  HMMA.16816.F32.BF16 R92, R4.reuse, R10, R92 ;  /* 0x0000000a045c723c */ /* 0x040fe2000004185c */
[----:B------:R-:W2:Y:S06]  /*10d20*/  LDSM.16.MT88.4 R8, [R152+0xa800] ;  /* 0x00a800009808783b */ /* 0x000eac0000004200 */
[----:B------:R-:W-:Y:S01]  /*10d30*/  MUFU.EX2 R110, R110 ;  /* 0x0000006e006e7308 */ /* 0x000fe20000000800 */
[C---:B----4-:R-:W-:Y:S06]  /*10d40*/  HMMA.16816.F32.BF16 R56, R4.reuse, R12, R56 ;  /* 0x0000000c0438723c */ /* 0x050fec0000041838 */
[C---:B------:R-:W-:Y:S01]  /*10d50*/  HMMA.16816.F32.BF16 R60, R4.reuse, R14, R60 ;  /* 0x0000000e043c723c */ /* 0x040fe2000004183c */
[----:B------:R-:W4:Y:S01]  /*10d60*/  LDSM.16.MT88.4 R12, [R153+0xa800] ;  /* 0x00a80000990c783b */ /* 0x000f220000004200 */
[----:B------:R-:W3:Y:S04]  /*10d70*/  MUFU.EX2 R181, R181 ;  /* 0x000000b500b57308 */ /* 0x000ee80000000800 */
[C---:B-1----:R-:W-:Y:S06]  /*10d80*/  HMMA.16816.F32.BF16 R64, R4.reuse, R16, R64 ;  /* 0x000000100440723c */ /* 0x042fec0000041840 */
[C---:B------:R-:W-:Y:S01]  /*10d90*/  HMMA.16816.F32.BF16 R68, R4.reuse, R18, R68 ;  /* 0x000000120444723c */ /* 0x040fe20000041844 */
[----:B------:R-:W-:Y:S05]  /*10da0*/  LDSM.16.MT88.4 R16, [R153+0x9000] ;  /* 0x009000009910783b */ /* 0x000fea0000004200 */
[C---:B--2---:R-:W-:Y:S06]  /*10db0*/  HMMA.16816.F32.BF16 R84, R4.reuse, R8, R84 ;  /* 0x000000080454723c */ /* 0x044fec0000041854 */
[C---:B------:R-:W-:Y:S01]  /*10dc0*/  HMMA.16816.F32.BF16 R88, R4.reuse, R10, R88 ;  /* 0x0000000a0458723c */ /* 0x040fe20000041858 */
[----:B------:R-:W1:Y:S05]  /*10dd0*/  LDSM.16.MT88.4 R8, [R156+0x9000] ;  /* 0x009000009c08783b */ /* 0x000e6a0000004200 */
[C---:B----4-:R-:W-:Y:S06]  /*10de0*/  HMMA.16816.F32.BF16 R76, R4.reuse, R12, R76 ;  /* 0x0000000c044c723c */ /* 0x050fec000004184c */
        /* <DEDUP_REMOVED lines=15> */
[C---:B------:R-:W-:Y:S01]  /*10ee0*/  HMMA.16816.F32.BF16 R44, R4.reuse, R22, R44 ;  /* 0x00000016042c723c */ /* 0x040fe2000004182c */
[----:B------:R-:W4:Y:S05]  /*10ef0*/  LDSM.16.MT88.4 R20, [R154+0xb000] ;  /* 0x00b000009a14783b */ /* 0x000f2a0000004200 */
[C---:B-1----:R-:W-:Y:S06]  /*10f00*/  HMMA.16816.F32.BF16 R96, R4.reuse, R8, R96 ;  /* 0x000000080460723c */ /* 0x042fec0000041860 */
        /* <DEDUP_REMOVED lines=9> */
[C---:B------:R-:W-:Y:S01]  /*10fa0*/  HMMA.16816.F32.BF16 R92, R4.reuse, R22, R92 ;  /* 0x00000016045c723c */ /* 0x040fe2000004185c */
[----:B------:R-:W-:Y:S05]  /*10fb0*/  LDSM.16.MT88.4 R20, [R154+0x9800] ;  /* 0x009800009a14783b */ /* 0x000fea0000004200 */
[C---:B-1----:R-:W-:Y:S06]  /*10fc0*/  HMMA.16816.F32.BF16 R64, R4.reuse, R8, R64 ;  /* 0x000000080440723c */ /* 0x042fec0000041840 */
[C---:B------:R-:W-:Y:S01]  /*10fd0*/  HMMA.16816.F32.BF16 R68, R4.reuse, R10, R68 ;  /* 0x0000000a0444723c */ /* 0x040fe20000041844 */
[----:B------:R-:W1:Y:S05]  /*10fe0*/  LDSM.16.MT88.4 R8, [R156+0x9800] ;  /* 0x009800009c08783b */ /* 0x000e6a0000004200 */
[C---:B-----5:R-:W-:Y:S06]  /*10ff0*/  HMMA.16816.F32.BF16 R76, R4.reuse, R16, R76 ;  /* 0x00000010044c723c */ /* 0x060fec000004184c */
[C---:B------:R-:W-:Y:S01]  /*11000*/  HMMA.16816.F32.BF16 R80, R4.reuse, R18, R80 ;  /* 0x000000120450723c */ /* 0x040fe20000041850 */
[----:B------:R-:W4:Y:S05]  /*11010*/  LDSM.16.MT88.4 R16, [R153+0x9800] ;  /* 0x009800009910783b */ /* 0x000f2a0000004200 */
[C---:B--2---:R-:W-:Y:S06]  /*11020*/  HMMA.16816.F32.BF16 R84, R4.reuse, R12, R84 ;  /* 0x0000000c0454723c */ /* 0x044fec0000041854 */
[----:B------:R-:W-:Y:S01]  /*11030*/  HMMA.16816.F32.BF16 R88, R4, R14, R88 ;  /* 0x0000000e0458723c */ /* 0x000fe20000041858 */
[----:B------:R-:W2:Y:S06]  /*11040*/  LDSM.16.MT88.4 R12, [R152+0x9800] ;  /* 0x00980000980c783b */ /* 0x000eac0000004200 */
[----:B------:R-:W-:Y:S01]  /*11050*/  F2FP.BF16.F32.PACK_AB R4, R128, R115 ;  /* 0x000000738004723e */ /* 0x000fe200000010ff */
[----:B------:R-:W-:Y:S01]  /*11060*/  FADD.FTZ R115, R115, R112 ;  /* 0x0000007073737221 */ /* 0x000fe20000010000 */
[----:B---3--:R-:W-:Y:S01]  /*11070*/  F2FP.BF16.F32.PACK_AB R5, R117, R114 ;  /* 0x000000727505723e */ /* 0x008fe200000010ff */
        /* <DEDUP_REMOVED lines=9> */
[----:B------:R-:W-:-:S04]  /*11110*/  FADD.FTZ R181, R181, R110 ;  /* 0x0000006eb5b57221 */ /* 0x000fc80000010000 */
        /* <DEDUP_REMOVED lines=72> */
[----:B------:R-:W-:Y:S01]  /*115a0*/  IMAD.WIDE.U32 R8, R5, UR4, RZ ;  /* 0x0000000405087c25 */ /* 0x000fe2000f8e00ff */
[----:B------:R-:W-:-:S05]  /*115b0*/  SHF.R.S32.HI R0, RZ, 0x1f, R5 ;  /* 0x0000001fff007819 */ /* 0x000fca0000011405 */
[----:B------:R-:W-:-:S04]  /*115c0*/  IMAD R0, R0, UR4, RZ ;  /* 0x0000000400007c24 */ /* 0x000fc8000f8e02ff */
[----:B------:R-:W-:Y:S01]  /*115d0*/  IMAD R0, R5, UR5, R0 ;  /* 0x0000000505007c24 */ /* 0x000fe2000f8e0200 */
[----:B------:R-:W-:-:S04]  /*115e0*/  ULDC.64 UR4, c[0x0][0x238] ;  /* 0x00008e0000047ab9 */ /* 0x000fc80000000a00 */
        /* <DEDUP_REMOVED lines=8> */
.L_x_6399:
[----:B------:R-:W1:Y:S02]  /*11670*/  LDC R6, c[0x0][0x250] ;  /* 0x00009400ff067b82 */ /* 0x000e640000000800 */
[----:B-1----:R-:W-:-:S04]  /*11680*/  LEA R6, -R6, RZ, 0x6 ;  /* 0x000000ff06067211 */ /* 0x002fc800078e31ff */
[----:B------:R-:W-:-:S07]  /*11690*/  SHF.R.S32.HI R0, RZ, 0x1f, R6 ;  /* 0x0000001fff007819 */ /* 0x000fce0000011406 */
.L_x_6400:
        /* <DEDUP_REMOVED lines=14> */
[----:B------:R-:W-:Y:S01]  /*11780*/  @P2 LEA R12, P4, R9, UR10, 0x1 ;  /* 0x0000000a090c2c11 */ /* 0x000fe2000f8808ff */
[----:B------:R-:W-:Y:S01]  /*11790*/  @P2 IMAD.X R6, R4, 0x1, R101, P1 ;  /* 0x0000000104062824 */ /* 0x000fe200008e0665 */
[----:B------:R-:W-:Y:S01]  /*117a0*/  IADD3 R0, P1, R167, R5, RZ ;  /* 0x00000005a7007210 */ /* 0x000fe20007f3e0ff */
[----:B------:R-:W-:Y:S01]  /*117b0*/  @!P0 STS.128 [R172+0x8000], RZ ;  /* 0x008000ffac008388 */ /* 0x000fe20000000c00 */
[----:B------:R-:W-:-:S02]  /*117c0*/  @P2 LEA.HI.X R13, R9, UR11, R8, 0x1, P4 ;  /* 0x0000000b090d2c11 */ /* 0x000fc4000a0f0c08 */
[----:B------:R-:W-:Y:S02]  /*117d0*/  @P2 LEA R8, P4, R7, UR10, 0x1 ;  /* 0x0000000a07082c11 */ /* 0x000fe4000f8808ff */
[-CC-:B------:R-:W-:Y:S01]  /*117e0*/  @P0 LEA.HI.X R11, R5, R185.reuse, R4.reuse, 0x1, P5 ;  /* 0x000000b9050b0211 */ /* 0x180fe200028f0c04 */
[----:B------:R-:W-:Y:S01]  /*117f0*/  IMAD.X R4, R166, 0x1, R4, P1 ;  /* 0x00000001a6047824 */ /* 0x000fe200008e0604 */
[----:B------:R-:W-:Y:S01]  /*11800*/  @P2 LEA.HI.X R9, R7, UR11, R6, 0x1, P4 ;  /* 0x0000000b07092c11 */ /* 0x000fe2000a0f0c06 */
[----:B------:R-:W-:Y:S01]  /*11810*/  @!PT LDS RZ, [RZ] ;  /* 0x00000000fffff984 */ /* 0x000fe20000000800 */
[----:B------:R-:W-:Y:S01]  /*11820*/  @!PT LDS RZ, [RZ] ;  /* 0x00000000fffff984 */ /* 0x000fe20000000800 */
[----:B------:R-:W-:Y:S01]  /*11830*/  @!PT LDS RZ, [RZ] ;  /* 0x00000000fffff984 */ /* 0x000fe20000000800 */
[----:B------:R-:W-:Y:S01]  /*11840*/  @P2 LDGSTS.E.BYPASS.LTC128B.128 [R172+0xa000], desc[UR6][R12.64+0x80] ;  /* 0x0a0000800cac2fae */ /* 0x000fe2000b901d46 */
[C---:B------:R-:W-:Y:S02]  /*11850*/  @P2 IADD3 R6, P5, R0.reuse, R104, RZ ;  /* 0x0000006800062210 */ /* 0x040fe40007fbe0ff */
[----:B------:R-:W-:Y:S01]  /*11860*/  IADD3 R5, P4, R167, R0, RZ ;  /* 0x00000000a7057210 */ /* 0x000fe20007f9e0ff */
[----:B------:R-:W-:Y:S01]  /*11870*/  @!P2 STS.128 [R172+0xa000], RZ ;  /* 0x00a000ffac00a388 */ /* 0x000fe20000000c00 */
[----:B------:R-:W-:Y:S01]  /*11880*/  @P0 LEA R14, P6, R0, R184, 0x1 ;  /* 0x000000b8000e0211 */ /* 0x000fe200078c08ff */
[--C-:B------:R-:W-:Y:S01]  /*11890*/  @P2 IMAD.X R7, R4, 0x1, R101.reuse, P5 ;  /* 0x0000000104072824 */ /* 0x100fe200028e0665 */
[C---:B------:R-:W-:Y:S01]  /*118a0*/  @P2 IADD3 R104, P1, R5.reuse, R104, RZ ;  /* 0x0000006805682210 */ /* 0x040fe20007f3e0ff */
[----:B------:R-:W-:Y:S01]  /*118b0*/  @!PT LDS RZ, [RZ] ;  /* 0x00000000fffff984 */ /* 0x000fe20000000800 */
[----:B------:R-:W-:Y:S01]  /*118c0*/  @!PT LDS RZ, [RZ] ;  /* 0x00000000fffff984 */ /* 0x000fe20000000800 */
[----:B------:R-:W-:Y:S01]  /*118d0*/  @!PT LDS RZ, [RZ] ;  /* 0x00000000fffff984 */ /* 0x000fe20000000800 */
[----:B------:R-:W-:Y:S01]  /*118e0*/  @P0 LDGSTS.E.BYPASS.LTC128B.128 [R172+0x8800], desc[UR6][R10.64] ;  /* 0x088000000aac0fae */ /* 0x000fe2000b901d46 */
[-CC-:B------:R-:W-:Y:S01]  /*118f0*/  @P0 LEA.HI.X R15, R0, R185.reuse, R4.reuse, 0x1, P6 ;  /* 0x000000b9000f0211 */ /* 0x180fe200030f0c04 */
[----:B------:R-:W-:Y:S01]  /*11900*/  IMAD.X R4, R166, 0x1, R4, P4 ;  /* 0x00000001a6047824 */ /* 0x000fe200020e0604 */
[C---:B------:R-:W-:Y:S01]  /*11910*/  @P0 LEA R22, P4, R5.reuse, R184, 0x1 ;  /* 0x000000b805160211 */ /* 0x040fe200078808ff */
[----:B------:R-:W-:Y:S01]  /*11920*/  @!P0 STS.128 [R172+0x8800], RZ ;  /* 0x008800ffac008388 */ /* 0x000fe20000000c00 */
[----:B------:R-:W-:Y:S01]  /*11930*/  @P2 LEA R20, P5, R6, UR10, 0x1 ;  /* 0x0000000a06142c11 */ /* 0x000fe2000f8a08ff */
[----:B------:R-:W-:Y:S01]  /*11940*/  @P2 IMAD.X R101, R4, 0x1, R101, P1 ;  /* 0x0000000104652824 */ /* 0x000fe200008e0665 */
[----:B------:R-:W-:Y:S01]  /*11950*/  @P0 LEA.HI.X R23, R5, R185, R4, 0x1, P4 ;  /* 0x000000b905170211 */ /* 0x000fe200020f0c04 */
[----:B------:R-:W-:Y:S01]  /*11960*/  @!PT LDS RZ, [RZ] ;  /* 0x00000000fffff984 */ /* 0x000fe20000000800 */
[----:B------:R-:W-:Y:S01]  /*11970*/  @!PT LDS RZ, [RZ] ;  /* 0x00000000fffff984 */ /* 0x000fe20000000800 */
[----:B------:R-:W-:Y:S01]  /*11980*/  @!PT LDS RZ, [RZ] ;  /* 0x00000000fffff984 */ /* 0x000fe20000000800 */
[----:B------:R1:W-:Y:S01]  /*11990*/  @P2 LDGSTS.E.BYPASS.LTC128B.128 [R172+0xa800], desc[UR6][R8.64+0x80] ;  /* 0x0a80008008ac2fae */ /* 0x0003e2000b901d46 */
[----:B------:R-:W-:Y:S01]  /*119a0*/  @P2 LEA.HI.X R21, R6, UR11, R7, 0x1, P5 ;  /* 0x0000000b06152c11 */ /* 0x000fe2000a8f0c07 */
[----:B------:R-:W-:Y:S01]  /*119b0*/  IMAD.MOV.U32 R184, RZ, RZ, R128 ;  /* 0x000000ffffb87224 */ /* 0x000fe200078e0080 */
[----:B------:R-:W-:Y:S01]  /*119c0*/  @P2 LEA R4, P1, R104, UR10, 0x1 ;  /* 0x0000000a68042c11 */ /* 0x000fe2000f8208ff */
[----:B------:R-:W-:Y:S01]  /*119d0*/  @!P2 STS.128 [R172+0xa800], RZ ;  /* 0x00a800ffac00a388 */ /* 0x000fe20000000c00 */
[----:B------:R-:W-:-:S02]  /*119e0*/  IMAD.MOV.U32 R185, RZ, RZ, R129 ;  /* 0x000000ffffb97224 */ /* 0x000fc400078e0081 */
[----:B------:R-:W-:Y:S01]  /*119f0*/  @P2 LEA.HI.X R5, R104, UR11, R101, 0x1, P1 ;  /* 0x0000000b68052c11 */ /* 0x000fe200088f0c65 */
        /* <DEDUP_REMOVED lines=21> */
[----:B------:R-:W4:Y:S04]  /*11b50*/  LDSM.16.M88.4 R24, [R161+0x4000] ;  /* 0x00400000a118783b */ /* 0x000f280000000200 */
[----:B------:R-:W2:Y:S04]  /*11b60*/  LDSM.16.M88.4 R16, [R161+0x4800] ;  /* 0x00480000a110783b */ /* 0x000ea80000000200 */
[----:B-1----:R-:W1:Y:S04]  /*11b70*/  LDSM.16.M88.4 R8, [R161+0x5000] ;  /* 0x00500000a108783b */ /* 0x002e680000000200 */
[----:B------:R-:W3:Y:S04]  /*11b80*/  LDSM.16.M88.4 R124, [R161+0x5800] ;  /* 0x00580000a17c783b */ /* 0x000ee80000000200 */
[----:B------:R-:W-:Y:S04]  /*11b90*/  LDSM.16.M88.4 R116, [R160] ;  /* 0x00000000a074783b */ /* 0x000fe80000000200 */
[----:B------:R-:W5:Y:S04]  /*11ba0*/  LDSM.16.M88.4 R112, [R159] ;  /* 0x000000009f70783b */ /* 0x000f680000000200 */
[----:B------:R-:W5:Y:S04]  /*11bb0*/  LDSM.16.M88.4 R108, [R151] ;  /* 0x00000000976c783b */ /* 0x000f680000000200 */
[----:B------:R-:W5:Y:S04]  /*11bc0*/  LDSM.16.M88.4 R104, [R150] ;  /* 0x000000009668783b */ /* 0x000f680000000200 */
[----:B------:R-:W5:Y:S01]  /*11bd0*/  LDSM.16.M88.4 R32, [R149] ;  /* 0x000000009520783b */ /* 0x000f620000000200 */
[----:B------:R-:W3:Y:S01]  /*11be0*/  S2R R0, SR_TID.X ;  /* 0x0000000000007919 */ /* 0x000ee20000002100 */
[C---:B----4-:R-:W-:Y:S02]  /*11bf0*/  HMMA.16816.F32.BF16 R28, R120.reuse, R24, RZ ;  /* 0x00000018781c723c */ /* 0x050fe400000418ff */
[----:B------:R-:W0:Y:S04]  /*11c00*/  LDGDEPBAR ;  /* 0x00000000000079af */ /* 0x000e280000000000 */
[C---:B--2---:R-:W-:Y:S06]  /*11c10*/  HMMA.16816.F32.BF16 R20, R120.reuse, R16, RZ ;  /* 0x000000107814723c */ /* 0x044fec00000418ff */
[C---:B-1----:R-:W-:Y:S06]  /*11c20*/  HMMA.16816.F32.BF16 R12, R120.reuse, R8, RZ ;  /* 0x00000008780c723c */ /* 0x042fec00000418ff */
[C---:B------:R-:W-:Y:S06]  /*11c30*/  HMMA.16816.F32.BF16 R24, R120.reuse, R26, RZ ;  /* 0x0000001a7818723c */ /* 0x040fec00000418ff */
[----:B------:R-:W-:Y:S01]  /*11c40*/  HMMA.16816.F32.BF16 R16, R120, R18, RZ ;  /* 0x000000127810723c */ /* 0x000fe200000418ff */
[----:B---3--:R-:W-:-:S05]  /*11c50*/  IMAD.SHL.U32 R0, R0, 0x2, RZ ;  /* 0x0000000200007824 */ /* 0x008fca00078e00ff */
[----:B------:R-:W-:Y:S01]  /*11c60*/  HMMA.16816.F32.BF16 R8, R120, R10, RZ ;  /* 0x0000000a7808723c */ /* 0x000fe200000418ff */
[----:B------:R-:W-:-:S05]  /*11c70*/  LOP3.LUT R101, R0, 0x6, RZ, 0xc0, !PT ;  /* 0x0000000600657812 */ /* 0x000fca00078ec0ff */
[----:B------:R-:W-:Y:S01]  /*11c80*/  HMMA.16816.F32.BF16 R4, R120, R124, RZ ;  /* 0x0000007c7804723c */ /* 0x000fe200000418ff */
[----:B------:R-:W-:-:S05]  /*11c90*/  IMAD R102, R176, 0x40, R101 ;  /* 0x00000040b0667824 */ /* 0x000fca00078e0265 */
[----:B------:R-:W-:Y:S01]  /*11ca0*/  HMMA.16816.F32.BF16 R120, R120, R126, RZ ;  /* 0x0000007e7878723c */ /* 0x000fe200000418ff */
[C---:B------:R-:W-:Y:S02]  /*11cb0*/  VIADD R0, R102.reuse, 0x1 ;  /* 0x0000000166007836 */ /* 0x040fe40000000000 */
[----:B------:R-:W-:-:S03]  /*11cc0*/  VIADD R101, R102, 0x8 ;  /* 0x0000000866657836 */ /* 0x000fc60000000000 */
[C---:B-----5:R-:W-:Y:S01]  /*11cd0*/  HMMA.16816.F32.BF16 R28, R116.reuse, R112, R28 ;  /* 0x00000070741c723c */ /* 0x060fe2000004181c */
[CC--:B------:R-:W-:Y:S02]  /*11ce0*/  ISETP.GE.AND P6, PT, R0.reuse, R2.reuse, PT ;  /* 0x000000020000720c */ /* 0x0c0fe40003fc6270 */
[-C--:B------:R-:W-:Y:S01]  /*11cf0*/  ISETP.GE.AND P4, PT, R0, R103.reuse, PT ;  /* 0x000000670000720c */ /* 0x080fe20003f86270 */
[C---:B------:R-:W-:Y:S01]  /*11d00*/  VIADD R0, R102.reuse, 0x9 ;  /* 0x0000000966007836 */ /* 0x040fe20000000000 */
[CC--:B------:R-:W-:Y:S01]  /*11d10*/  ISETP.GE.AND P5, PT, R101.reuse, R2.reuse, PT ;  /* 0x000000026500720c */ /* 0x0c0fe20003fa6270 */
[----:B------:R-:W-:Y:S01]  /*11d20*/  HMMA.16816.F32.BF16 R24, R116, R114, R24 ;  /* 0x000000727418723c */ /* 0x000fe20000041818 */
[----:B------:R-:W-:Y:S01]  /*11d30*/  LDSM.16.M88.4 R112, [R155+0x4000] ;  /* 0x004000009b70783b */ /* 0x000fe20000000200 */
[----:B------:R-:W-:Y:S01]  /*11d40*/  ISETP.GE.AND P0, PT, R101, R103, PT ;  /* 0x000000676500720c */ /* 0x000fe20003f06270 */
[----:B------:R-:W-:Y:S01]  /*11d50*/  VIADD R101, R102, 0x10 ;  /* 0x0000001066657836 */ /* 0x000fe20000000000 */
[----:B------:R-:W-:-:S02]  /*11d60*/  ISETP.GE.AND P1, PT, R0, R2, PT ;  /* 0x000000020000720c */ /* 0x000fc40003f26270 */
        /* <DEDUP_REMOVED lines=72> */
[----:B------:R-:W-:Y:S01]  /*121f0*/  HMMA.16816.F32.BF16 R8, R116, R106, R8 ;  /* 0x0000006a7408723c */ /* 0x000fe20000041808 */
[----:B------:R-:W3:-:S15]  /*12200*/  LDSM.16.M88.4 R104, [R148+0x2800] ;  /* 0x002800009468783b */ /* 0x000ede0000000200 */
[----:B------:R-:W-:-:S02]  /*12210*/  NOP ;  /* 0x0000000000007918 */ /* 0x000fc40000000000 */
[C---:B-1----:R-:W-:Y:S06]  /*12220*/  HMMA.16816.F32.BF16 R12, R112.reuse, R32, R12 ;  /* 0x00000020700c723c */ /* 0x042fec000004180c */
[----:B------:R-:W-:Y:S01]  /*12230*/  HMMA.16816.F32.BF16 R8, R112, R34, R8 ;  /* 0x000000227008723c */ /* 0x000fe20000041808 */
[----:B------:R-:W1:Y:S01]  /*12240*/  LDSM.16.M88.4 R32, [R148+0x3800] ;  /* 0x003800009420783b */ /* 0x000e620000000200 */
[----:B------:R-:W-:-:S04]  /*12250*/  DEPBAR.LE SB0, 0x0 ;  /* 0x000080000000791a */ /* 0x000fc80000000000 */
[C---:B--2---:R-:W-:Y:S06]  /*12260*/  HMMA.16816.F32.BF16 R28, R112.reuse, R108, R28 ;  /* 0x0000006c701c723c */ /* 0x044fec000004181c */
[C---:B------:R-:W-:Y:S06]  /*12270*/  HMMA.16816.F32.BF16 R24, R112.reuse, R110, R24 ;  /* 0x0000006e7018723c */ /* 0x040fec0000041818 */
[C---:B---3--:R-:W-:Y:S06]  /*12280*/  HMMA.16816.F32.BF16 R20, R112.reuse, R104, R20 ;  /* 0x000000687014723c */ /* 0x048fec0000041814 */
[----:B------:R-:W-:Y:S01]  /*12290*/  HMMA.16816.F32.BF16 R16, R112, R106, R16 ;  /* 0x0000006a7010723c */ /* 0x000fe20000041810 */
[----:B------:R-:W-:-:S05]  /*122a0*/  VIADD R104, R102, 0x11 ;  /* 0x0000001166687836 */ /* 0x000fca0000000000 */
[----:B------:R-:W-:Y:S01]  /*122b0*/  FSEL R29, R29, -INF , !P6 ;  /* 0xff8000001d1d7808 */ /* 0x000fe20007000000 */
[----:B------:R-:W-:Y:S01]  /*122c0*/  BAR.SYNC.DEFER_BLOCKING 0x0 ;  /* 0x0000000000007b1d */ /* 0x000fe20000010000 */
[-C--:B------:R-:W-:Y:S02]  /*122d0*/  ISETP.GE.AND P6, PT, R0, R103.reuse, PT ;  /* 0x000000670000720c */ /* 0x080fe40003fc6270 */
[----:B------:R-:W-:Y:S02]  /*122e0*/  FSEL R0, R31, -INF , !P4 ;  /* 0xff8000001f007808 */ /* 0x000fe40006000000 */
[----:B------:R-:W-:Y:S01]  /*122f0*/  FSEL R111, R24, -INF , !P5 ;  /* 0xff800000186f7808 */ /* 0x000fe20006800000 */
[----:B------:R-:W-:Y:S01]  /*12300*/  VIADD R24, R102, 0x19 ;  /* 0x0000001966187836 */ /* 0x000fe20000000000 */
[----:B------:R-:W-:Y:S02]  /*12310*/  FSEL R130, R26, -INF , !P0 ;  /* 0xff8000001a827808 */ /* 0x000fe40004000000 */
[CC--:B------:R-:W-:Y:S01]  /*12320*/  ISETP.GE.AND P4, PT, R101.reuse, R2.reuse, PT ;  /* 0x000000026500720c */ /* 0x0c0fe20003f86270 */
[----:B-1----:R-:W-:Y:S01]  /*12330*/  HMMA.16816.F32.BF16 R4, R112, R32, R4 ;  /* 0x000000207004723c */ /* 0x002fe20000041804 */
[----:B------:R-:W-:Y:S01]  /*12340*/  ISETP.GE.AND P5, PT, R101, R103, PT ;  /* 0x000000676500720c */ /* 0x000fe20003fa6270 */
[----:B------:R-:W-:Y:S01]  /*12350*/  VIADD R101, R102, 0x18 ;  /* 0x0000001866657836 */ /* 0x000fe20000000000 */
[----:B------:R-:W-:-:S02]  /*12360*/  ISETP.GE.AND P0, PT, R104, R2, PT ;  /* 0x000000026800720c */ /* 0x000fc40003f06270 */
[----:B------:R-:W-:Y:S01]  /*12370*/  FSEL R126, R22, -INF , !P5 ;  /* 0xff800000167e7808 */ /* 0x000fe20006800000 */
[----:B------:R-:W-:Y:S01]  /*12380*/  HMMA.16816.F32.BF16 R120, R112, R34, R120 ;  /* 0x000000227078723c */ /* 0x000fe20000041878 */
[----:B------:R-:W-:Y:S02]  /*12390*/  FSEL R21, R21, -INF , !P0 ;  /* 0xff80000015157808 */ /* 0x000fe40004000000 */
[----:B------:R-:W-:Y:S01]  /*123a0*/  FSEL R107, R20, -INF , !P4 ;  /* 0xff800000146b7808 */ /* 0x000fe20006000000 */
[----:B------:R-:W-:Y:S01]  /*123b0*/  VIADD R20, R102, 0x20 ;  /* 0x0000002066147836 */ /* 0x000fe20000000000 */
[C---:B------:R-:W-:Y:S02]  /*123c0*/  ISETP.GE.AND P5, PT, R24.reuse, R2, PT ;  /* 0x000000021800720c */ /* 0x040fe40003fa6270 */
[-C--:B------:R-:W-:Y:S01]  /*123d0*/  ISETP.GE.AND P0, PT, R24, R103.reuse, PT ;  /* 0x000000671800720c */ /* 0x080fe20003f06270 */
[----:B------:R-:W-:Y:S01]  /*123e0*/  VIADD R24, R102, 0x21 ;  /* 0x0000002166187836 */ /* 0x000fe20000000000 */
[----:B------:R-:W-:-:S02]  /*123f0*/  ISETP.GE.AND P4, PT, R101, R103, PT ;  /* 0x000000676500720c */ /* 0x000fc40003f86270 */
[----:B------:R-:W-:Y:S02]  /*12400*/  FSEL R31, R25, -INF , !P1 ;  /* 0xff800000191f7808 */ /* 0x000fe40004800000 */
[----:B------:R-:W-:Y:S02]  /*12410*/  ISETP.GE.AND P1, PT, R104, R103, PT ;  /* 0x000000676800720c */ /* 0x000fe40003f26270 */
[----:B------:R-:W-:Y:S02]  /*12420*/  FSEL R108, R27, -INF , !P6 ;  /* 0xff8000001b6c7808 */ /* 0x000fe40007000000 */
[-C--:B------:R-:W-:Y:S02]  /*12430*/  ISETP.GE.AND P6, PT, R101, R2.reuse, PT ;  /* 0x000000026500720c */ /* 0x080fe40003fc6270 */
[----:B------:R-:W-:Y:S02]  /*12440*/  FSEL R22, R18, -INF , !P4 ;  /* 0xff80000012167808 */ /* 0x000fe40006000000 */
[----:B------:R-:W-:Y:S01]  /*12450*/  FSEL R109, R17, -INF , !P5 ;  /* 0xff800000116d7808 */ /* 0x000fe20006800000 */
[----:B------:R-:W-:Y:S01]  /*12460*/  VIADD R17, R102, 0x29 ;  /* 0x0000002966117836 */ /* 0x000fe20000000000 */
[----:B------:R-:W-:-:S02]  /*12470*/  ISETP.GE.AND P4, PT, R24, R2, PT ;  /* 0x000000021800720c */ /* 0x000fc40003f86270 */
[----:B------:R-:W-:Y:S02]  /*12480*/  FSEL R110, R23, -INF , !P1 ;  /* 0xff800000176e7808 */ /* 0x000fe40004800000 */
[----:B------:R-:W-:Y:S01]  /*12490*/  FSEL R23, R16, -INF , !P6 ;  /* 0xff80000010177808 */ /* 0x000fe20007000000 */
[----:B------:R-:W-:Y:S01]  /*124a0*/  VIADD R16, R102, 0x28 ;  /* 0x0000002866107836 */ /* 0x000fe20000000000 */
[-C--:B------:R-:W-:Y:S02]  /*124b0*/  ISETP.GE.AND P6, PT, R20, R103.reuse, PT ;  /* 0x000000671400720c */ /* 0x080fe40003fc6270 */
[----:B------:R-:W-:Y:S01]  /*124c0*/  FSEL R119, R13, -INF , !P4 ;  /* 0xff8000000d777808 */ /* 0x000fe20006000000 */
[----:B------:R-:W-:Y:S01]  /*124d0*/  VIADD R13, R102, 0x31 ;  /* 0x00000031660d7836 */ /* 0x000fe20000000000 */
[----:B------:R-:W-:Y:S02]  /*124e0*/  ISETP.GE.AND P4, PT, R17, R103, PT ;  /* 0x000000671100720c */ /* 0x000fe40003f86270 */
[----:B------:R-:W-:-:S02]  /*124f0*/  ISETP.GE.AND P1, PT, R20, R2, PT ;  /* 0x000000021400720c */ /* 0x000fc40003f26270 */
[----:B------:R-:W-:Y:S02]  /*12500*/  FSEL R116, R14, -INF , !P6 ;  /* 0xff8000000e747808 */ /* 0x000fe40007000000 */
[-C--:B------:R-:W-:Y:S02]  /*12510*/  ISETP.GE.AND P6, PT, R17, R2.reuse, PT ;  /* 0x000000021100720c */ /* 0x080fe40003fc6270 */
[----:B------:R-:W-:Y:S02]  /*12520*/  FSEL R114, R11, -INF , !P4 ;  /* 0xff8000000b727808 */ /* 0x000fe40006000000 */
[----:B------:R-:W-:Y:S02]  /*12530*/  FSEL R20, R19, -INF , !P0 ;  /* 0xff80000013147808 */ /* 0x000fe40004000000 */
[----:B------:R-:W-:Y:S01]  /*12540*/  FSEL R117, R12, -INF , !P1 ;  /* 0xff8000000c757808 */ /* 0x000fe20004800000 */
[C---:B------:R-:W-:Y:S01]  /*12550*/  VIADD R12, R102.reuse, 0x30 ;  /* 0x00000030660c7836 */ /* 0x040fe20000000000 */
[----:B------:R-:W-:-:S02]  /*12560*/  ISETP.GE.AND P4, PT, R102, R2, PT ;  /* 0x000000026600720c */ /* 0x000fc40003f86270 */
[----:B------:R-:W-:Y:S02]  /*12570*/  ISETP.GE.AND P5, PT, R24, R103, PT ;  /* 0x000000671800720c */ /* 0x000fe40003fa6270 */
[----:B------:R-:W-:Y:S02]  /*12580*/  ISETP.GE.AND P0, PT, R16, R2, PT ;  /* 0x000000021000720c */ /* 0x000fe40003f06270 */
[----:B------:R-:W-:Y:S02]  /*12590*/  FSEL R115, R9, -INF , !P6 ;  /* 0xff80000009737808 */ /* 0x000fe40007000000 */
[----:B------:R-:W-:Y:S02]  /*125a0*/  FSEL R9, R28, -INF , !P4 ;  /* 0xff8000001c097808 */ /* 0x000fe40006000000 */
[----:B------:R-:W-:Y:S02]  /*125b0*/  FSEL R118, R15, -INF , !P5 ;  /* 0xff8000000f767808 */ /* 0x000fe40006800000 */
[----:B------:R-:W-:Y:S01]  /*125c0*/  FSEL R113, R8, -INF , !P0 ;  /* 0xff80000008717808 */ /* 0x000fe20004000000 */
[----:B------:R-:W-:Y:S01]  /*125d0*/  VIADD R8, R102, 0x38 ;  /* 0x0000003866087836 */ /* 0x000fe20000000000 */
[----:B------:R-:W-:-:S02]  /*125e0*/  ISETP.GT.AND P4, PT, R176, R163, PT ;  /* 0x000000a3b000720c */ /* 0x000fc40003f84270 */
[-C--:B------:R-:W-:Y:S02]  /*125f0*/  ISETP.GE.AND P1, PT, R16, R103.reuse, PT ;  /* 0x000000671000720c */ /* 0x080fe40003f26270 */
[C---:B------:R-:W-:Y:S02]  /*12600*/  ISETP.GE.AND P5, PT, R12.reuse, R2, PT ;  /* 0x000000020c00720c */ /* 0x040fe40003fa6270 */
[----:B------:R-:W-:Y:S02]  /*12610*/  ISETP.GE.AND P0, PT, R12, R103, PT ;  /* 0x000000670c00720c */ /* 0x000fe40003f06270 */
[----:B------:R-:W-:Y:S02]  /*12620*/  FSEL R124, R10, -INF , !P1 ;  /* 0xff8000000a7c7808 */ /* 0x000fe40004800000 */
[----:B------:R-:W-:Y:S01]  /*12630*/  FSEL R101, R4, -INF , !P5 ;  /* 0xff80000004657808 */ /* 0x000fe20006800000 */
[----:B------:R-:W-:Y:S01]  /*12640*/  VIADD R4, R102, 0x39 ;  /* 0x0000003966047836 */ /* 0x000fe20000000000 */
[----:B------:R-:W-:-:S02]  /*12650*/  FSEL R104, R6, -INF , !P0 ;  /* 0xff80000006687808 */ /* 0x000fc40004000000 */
[CC--:B------:R-:W-:Y:S02]  /*12660*/  ISETP.GE.AND P1, PT, R13.reuse, R2.reuse, PT ;  /* 0x000000020d00720c */ /* 0x0c0fe40003f26270 */
[-C--:B------:R-:W-:Y:S02]  /*12670*/  ISETP.GE.AND P6, PT, R13, R103.reuse, PT ;  /* 0x000000670d00720c */ /* 0x080fe40003fc6270 */
[----:B------:R-:W-:Y:S02]  /*12680*/  ISETP.GE.AND P0, PT, R8, R2, PT ;  /* 0x000000020800720c */ /* 0x000fe40003f06270 */
[----:B------:R-:W-:Y:S02]  /*12690*/  ISETP.GE.AND P5, PT, R102, R103, PT ;  /* 0x000000676600720c */ /* 0x000fe40003fa6270 */
[----:B------:R-:W-:Y:S02]  /*126a0*/  FSEL R105, R5, -INF , !P1 ;  /* 0xff80000005697808 */ /* 0x000fe40004800000 */
[----:B------:R-:W-:-:S02]  /*126b0*/  FSEL R102, R7, -INF , !P6 ;  /* 0xff80000007667808 */ /* 0x000fc40007000000 */
[----:B------:R-:W-:Y:S02]  /*126c0*/  FSEL R120, R120, -INF , !P0 ;  /* 0xff80000078787808 */ /* 0x000fe40004000000 */
[-C--:B------:R-:W-:Y:S02]  /*126d0*/  ISETP.GE.AND P1, PT, R8, R103.reuse, PT ;  /* 0x000000670800720c */ /* 0x080fe40003f26270 */
[C---:B------:R-:W-:Y:S02]  /*126e0*/  ISETP.GE.AND P6, PT, R4.reuse, R2, PT ;  /* 0x000000020400720c */ /* 0x040fe40003fc6270 */
[----:B------:R-:W-:Y:S02]  /*126f0*/  ISETP.GE.AND P0, PT, R4, R103, PT ;  /* 0x000000670400720c */ /* 0x000fe40003f06270 */
[----:B------:R-:W-:Y:S02]  /*12700*/  FSEL R30, R30, -INF , !P5 ;  /* 0xff8000001e1e7808 */ /* 0x000fe40006800000 */
[----:B------:R-:W-:-:S02]  /*12710*/  FSEL R34, R122, -INF , !P1 ;  /* 0xff8000007a227808 */ /* 0x000fc40004800000 */
        /* <DEDUP_REMOVED lines=36> */
[----:B------:R-:W1:Y:S05]  /*12960*/  LDC.64 R6, c[0x0][0x248] ;  /* 0x00009200ff067b82 */ /* 0x000e6a0000000a00 */
        /* <DEDUP_REMOVED lines=14> */
[----:B------:R-:W3:Y:S03]  /*12a50*/  LDC.64 R4, c[0x0][0x230] ;  /* 0x00008c00ff047b82 */ /* 0x000ee60000000a00 */
[----:B------:R-:W-:-:S05]  /*12a60*/  IMAD R2, R13, R2, -0x40 ;  /* 0xffffffc00d027424 */ /* 0x000fca00078e0202 */
[----:B------:R-:W-:-:S05]  /*12a70*/  SHF.R.S32.HI R13, RZ, 0x1f, R2 ;  /* 0x0000001fff0d7819 */ /* 0x000fca0000011402 */
[----:B-1----:R-:W-:-:S04]  /*12a80*/  IMAD R13, R13, R6, RZ ;  /* 0x000000060d0d7224 */ /* 0x002fc800078e02ff */
[C---:B------:R-:W-:Y:S02]  /*12a90*/  IMAD R7, R2.reuse, R7, R13 ;  /* 0x0000000702077224 */ /* 0x040fe400078e020d */
[----:B------:R-:W-:-:S05]  /*12aa0*/  IMAD.WIDE.U32 R12, R2, R6, RZ ;  /* 0x00000006020c7225 */ /* 0x000fca00078e00ff */
[----:B------:R-:W-:Y:S01]  /*12ab0*/  IADD3 R13, R13, R7, RZ ;  /* 0x000000070d0d7210 */ /* 0x000fe20007ffe0ff */
[----:B--2---:R-:W-:-:S04]  /*12ac0*/  IMAD.IADD R8, R8, 0x1, -R11 ;  /* 0x0000000108087824 */ /* 0x004fc800078e0a0b */
[----:B---3--:R-:W-:Y:S01]  /*12ad0*/  IMAD.WIDE.U32 R6, R8, R4, R12 ;  /* 0x0000000408067225 */ /* 0x008fe200078e000c */
[----:B------:R-:W-:-:S05]  /*12ae0*/  SHF.R.S32.HI R11, RZ, 0x1f, R8 ;  /* 0x0000001fff0b7819 */ /* 0x000fca0000011408 */
[----:B------:R-:W-:-:S04]  /*12af0*/  IMAD R11, R11, R4, RZ ;  /* 0x000000040b0b7224 */ /* 0x000fc800078e02ff */
[----:B------:R-:W-:-:S04]  /*12b00*/  IMAD R5, R8, R5, R11 ;  /* 0x0000000508057224 */ /* 0x000fc800078e020b */
[----:B------:R-:W-:Y:S01]  /*12b10*/  IMAD.IADD R7, R7, 0x1, R5 ;  /* 0x0000000107077824 */ /* 0x000fe200078e0205 */
[----:B------:R-:W-:Y:S06]  /*12b20*/  BRA `(.L_x_6403) ;  /* 0x00000000000c7947 */ /* 0x000fec0003800000 */
.L_x_6402:
[----:B------:R-:W1:Y:S02]  /*12b30*/  LDC R6, c[0x0][0x248] ;  /* 0x00009200ff067b82 */ /* 0x000e640000000800 */
[----:B-1----:R-:W-:-:S04]  /*12b40*/  LEA R6, -R6, RZ, 0x6 ;  /* 0x000000ff06067211 */ /* 0x002fc800078e31ff */
[----:B------:R-:W-:-:S07]  /*12b50*/  SHF.R.S32.HI R7, RZ, 0x1f, R6 ;  /* 0x0000001fff077819 */ /* 0x000fce0000011406 */
.L_x_6403:
[----:B------:R-:W-:Y:S02]  /*12b60*/  LOP3.LUT R2, R175, 0x1, RZ, 0xc0, !PT ;  /* 0x00000001af027812 */ /* 0x000fe400078ec0ff */
[CC--:B------:R-:W-:Y:S02]  /*12b70*/  @P2 IADD3 R11, P0, R165.reuse, R6.reuse, RZ ;  /* 0x00000006a50b2210 */ /* 0x0c0fe40007f1e0ff */
[----:B------:R-:W-:Y:S02]  /*12b80*/  ISETP.NE.U32.AND P1, PT, R2, 0x1, PT ;  /* 0x000000010200780c */ /* 0x000fe40003f25070 */
[----:B------:R-:W-:Y:S01]  /*12b90*/  IADD3 R5, P6, P5, R165, R6, R165 ;  /* 0x00000006a5057210 */ /* 0x000fe20007dde0a5 */
[C---:B------:R-:W-:Y:S01]  /*12ba0*/  @P2 IMAD.X R2, R164.reuse, 0x1, R7, P0 ;  /* 0x00000001a4022824 */ /* 0x040fe200000e0607 */
[----:B------:R-:W-:Y:S02]  /*12bb0*/  @P2 LEA R12, P0, R11, R174, 0x1 ;  /* 0x000000ae0b0c2211 */ /* 0x000fe400078008ff */
[----:B------:R-:W-:-:S02]  /*12bc0*/  IADD3.X R4, R164, R7, R164, P6, P5 ;  /* 0x00000007a4047210 */ /* 0x000fc400037ea4a4 */
[----:B------:R-:W-:Y:S02]  /*12bd0*/  @P2 LEA.HI.X R13, R11, R173, R2, 0x1, P0 ;  /* 0x000000ad0b0d2211 */ /* 0x000fe400000f0c02 */
[CC--:B------:R-:W-:Y:S02]  /*12be0*/  LEA R16, P0, R6.reuse, R174.reuse, 0x1 ;  /* 0x000000ae06107211 */ /* 0x0c0fe400078008ff */
[----:B------:R-:W-:Y:S02]  /*12bf0*/  IADD3 R2, P6, R165, R5, RZ ;  /* 0x00000005a5027210 */ /* 0x000fe40007fde0ff */
[C---:B------:R-:W-:Y:S02]  /*12c00*/  @!P1 LEA R14, P5, R5.reuse, R174, 0x1 ;  /* 0x000000ae050e9211 */ /* 0x040fe400078a08ff */
[-C--:B------:R-:W-:Y:S02]  /*12c10*/  LEA.HI.X R17, R6, R173.reuse, R7, 0x1, P0 ;  /* 0x000000ad06117211 */ /* 0x080fe400000f0c07 */
[----:B------:R-:W-:-:S02]  /*12c20*/  @!P1 LEA.HI.X R15, R5, R173, R4, 0x1, P5 ;  /* 0x000000ad050f9211 */ /* 0x000fc400028f0c04 */
[----:B------:R-:W-:Y:S01]  /*12c30*/  @P2 LEA R10, P0, R5, R174, 0x1 ;  /* 0x000000ae050a2211 */ /* 0x000fe200078008ff */
[----:B------:R-:W-:Y:S01]  /*12c40*/  @!PT LDS RZ, [RZ] ;  /* 0x00000000fffff984 */ /* 0x000fe20000000800 */
[----:B------:R-:W-:Y:S01]  /*12c50*/  @!PT LDS RZ, [RZ] ;  /* 0x00000000fffff984 */ /* 0x000fe20000000800 */
[----:B------:R-:W-:Y:S01]  /*12c60*/  @!PT LDS RZ, [RZ] ;  /* 0x00000000fffff984 */ /* 0x000fe20000000800 */
[----:B------:R1:W-:Y:S01]  /*12c70*/  @!P1 LDGSTS.E.BYPASS.LTC128B.128 [R172+0x4000], desc[UR6][R16.64] ;  /* 0x0400000010ac9fae */ /* 0x0003e2000b901d46 */
[----:B------:R-:W-:Y:S02]  /*12c80*/  @!P1 IADD3 R6, P5, R165, R6, RZ ;  /* 0x00000006a5069210 */ /* 0x000fe40007fbe0ff */
[-CC-:B------:R-:W-:Y:S01]  /*12c90*/  @P2 LEA.HI.X R11, R5, R173.reuse, R4.reuse, 0x1, P0 ;  /* 0x000000ad050b2211 */ /* 0x180fe200000f0c04 */
[----:B------:R-:W-:Y:S01]  /*12ca0*/  IMAD.X R4, R164, 0x1, R4, P6 ;  /* 0x00000001a4047824 */ /* 0x000fe200030e0604 */
[-C--:B------:R-:W-:Y:S01]  /*12cb0*/  @!P1 LEA R18, P0, R2, R174.reuse, 0x1 ;  /* 0x000000ae02129211 */ /* 0x080fe200078008ff */
[----:B------:R-:W-:Y:S01]  /*12cc0*/  @!P1 IMAD.X R7, R164, 0x1, R7, P5 ;  /* 0x00000001a4079824 */ /* 0x000fe200028e0607 */
[-C--:B------:R-:W-:Y:S01]  /*12cd0*/  @P2 LEA R24, P5, R2, R174.reuse, 0x1 ;  /* 0x000000ae02182211 */ /* 0x080fe200078a08ff */
[----:B------:R-:W-:Y:S01]  /*12ce0*/  @P2 IMAD.MOV.U32 R5, RZ, RZ, R17 ;  /* 0x000000ffff052224 */ /* 0x000fe200078e0011 */
[----:B------:R-:W-:Y:S01]  /*12cf0*/  @!P1 LEA R26, P6, R6, R174, 0x1 ;  /* 0x000000ae061a9211 */ /* 0x000fe200078c08ff */
        /* <DEDUP_REMOVED lines=43> */
.L_x_6401:
        /* <DEDUP_REMOVED lines=48> */
[--C-:B------:R-:W-:Y:S01]  /*132b0*/  FFMA.FTZ R2, R31, UR8, -R106.reuse ;  /* 0x000000081f027c23 */ /* 0x100fe2000801086a */
[----:B------:R-:W-:Y:S01]  /*132c0*/  FSEL R4, R26, RZ, P0 ;  /* 0x000000ff1a047208 */ /* 0x000fe20000000000 */
[----:B------:R-:W1:Y:S01]  /*132d0*/  LDSM.16.MT88.4 R8, [R156+0x8000] ;  /* 0x008000009c08783b */ /* 0x000e620000004200 */
[----:B------:R-:W-:Y:S01]  /*132e0*/  FSEL R31, R27, RZ, P1 ;  /* 0x000000ff1b1f7208 */ /* 0x000fe20000800000 */
[----:B------:R-:W-:Y:S01]  /*132f0*/  FFMA.FTZ R24, R29, UR8, -R106 ;  /* 0x000000081d187c23 */ /* 0x000fe2000801086a */
[----:B------:R-:W-:Y:S01]  /*13300*/  FSEL R35, R35, RZ, P0 ;  /* 0x000000ff23237208 */ /* 0x000fe20000000000 */
[----:B------:R-:W-:Y:S01]  /*13310*/  FADD.FTZ R3, R3, -R4 ;  /* 0x8000000403037221 */ /* 0x000fe20000010000 */
[--C-:B------:R-:W-:Y:S01]  /*13320*/  FFMA.FTZ R25, R111, UR8, -R106.reuse ;  /* 0x000000086f197c23 */ /* 0x100fe2000801086a */
[----:B------:R-:W-:Y:S01]  /*13330*/  FADD.FTZ R31, R100, -R31 ;  /* 0x8000001f641f7221 */ /* 0x000fe20000010000 */
[----:B------:R-:W-:Y:S01]  /*13340*/  MUFU.EX2 R32, R32 ;  /* 0x0000002000207308 */ /* 0x000fe20000000800 */
[----:B------:R-:W-:Y:S01]  /*13350*/  FMUL.FTZ R29, R3, UR8 ;  /* 0x00000008031d7c20 */ /* 0x000fe20008410000 */
[--C-:B------:R-:W-:Y:S01]  /*13360*/  FFMA.FTZ R30, R30, UR8, -R35.reuse ;  /* 0x000000081e1e7c23 */ /* 0x100fe20008010823 */
[--C-:B------:R-:W-:Y:S01]  /*13370*/  FFMA.FTZ R0, R0, UR8, -R35.reuse ;  /* 0x0000000800007c23 */ /* 0x100fe20008010823 */
[--C-:B------:R-:W-:Y:S01]  /*13380*/  FFMA.FTZ R28, R130, UR8, -R35.reuse ;  /* 0x00000008821c7c23 */ /* 0x100fe20008010823 */
[----:B------:R-:W-:Y:S01]  /*13390*/  FMUL.FTZ R31, R31, UR8 ;  /* 0x000000081f1f7c20 */ /* 0x000fe20008410000 */
        /* <DEDUP_REMOVED lines=30> */
[----:B------:R-:W-:-:S04]  /*13580*/  FFMA.FTZ R33, R33, UR8, -R35 ;  /* 0x0000000821217c23 */ /* 0x000fc80008010823 */
[----:B------:R-:W2:Y:S01]  /*13590*/  MUFU.EX2 R0, R0 ;  /* 0x0000000000007308 */ /* 0x000ea20000000800 */
[----:B---3--:R-:W-:-:S07]  /*135a0*/  F2FP.BF16.F32.PACK_AB R6, R2, R25 ;  /* 0x000000190206723e */ /* 0x008fce00000010ff */
[----:B------:R-:W-:Y:S08]  /*135b0*/  MUFU.EX2 R28, R28 ;  /* 0x0000001c001c7308 */ /* 0x000ff00000000800 */
[----:B------:R-:W3:Y:S01]  /*135c0*/  MUFU.EX2 R31, R31 ;  /* 0x0000001f001f7308 */ /* 0x000ee20000000800 */
[----:B--2---:R-:W-:-:S07]  /*135d0*/  F2FP.BF16.F32.PACK_AB R5, R0, R30 ;  /* 0x0000001e0005723e */ /* 0x004fce00000010ff */
[----:B------:R-:W2:Y:S08]  /*135e0*/  MUFU.EX2 R29, R29 ;  /* 0x0000001d001d7308 */ /* 0x000eb00000000800 */
        /* <DEDUP_REMOVED lines=17> */
[----:B----4-:R-:W-:Y:S01]  /*13700*/  F2FP.BF16.F32.PACK_AB R7, R3, R28 ;  /* 0x0000001c0307723e */ /* 0x010fe200000010ff */
        /* <DEDUP_REMOVED lines=52> */
[-C--:B------:R-:W-:Y:S01]  /*13a50*/  FMUL.FTZ R88, R88, R31.reuse ;  /* 0x0000001f58587220 */ /* 0x080fe20000410000 */
[C---:B-1----:R-:W-:Y:S01]  /*13a60*/  HMMA.16816.F32.BF16 R48, R4.reuse, R8, R48 ;  /* 0x000000080430723c */ /* 0x042fe20000041830 */
[----:B------:R-:W-:Y:S01]  /*13a70*/  MUFU.EX2 R100, R100 ;  /* 0x0000006400647308 */ /* 0x000fe20000000800 */
[----:B------:R-:W-:Y:S01]  /*13a80*/  FMUL.FTZ R89, R89, R31 ;  /* 0x0000001f59597220 */ /* 0x000fe20000410000 */
[-C--:B------:R-:W-:Y:S01]  /*13a90*/  FMUL.FTZ R90, R90, R29.reuse ;  /* 0x0000001d5a5a7220 */ /* 0x080fe20000410000 */
[----:B------:R-:W-:Y:S01]  /*13aa0*/  FMUL.FTZ R91, R91, R29 ;  /* 0x0000001d5b5b7220 */ /* 0x000fe20000410000 */
[----:B------:R-:W-:Y:S01]  /*13ab0*/  FFMA.FTZ R31, R183, R31, R32 ;  /* 0x0000001fb71f7223 */ /* 0x000fe20000010020 */
[----:B------:R-:W-:Y:S01]  /*13ac0*/  HMMA.16816.F32.BF16 R52, R4, R10, R52 ;  /* 0x0000000a0434723c */ /* 0x000fe20000041834 */
[----:B------:R-:W1:Y:S01]  /*13ad0*/  LDSM.16.MT88.4 R8, [R156+0xa000] ;  /* 0x00a000009c08783b */ /* 0x000e620000004200 */
[----:B------:R-:W-:Y:S01]  /*13ae0*/  FFMA.FTZ R29, R181, R29, R30 ;  /* 0x0000001db51d7223 */ /* 0x000fe2000001001e */
[----:B------:R-:W-:Y:S01]  /*13af0*/  MUFU.EX2 R103, R103 ;  /* 0x0000006700677308 */ /* 0x000fe20000000800 */
[----:B------:R-:W-:-:S02]  /*13b00*/  FADD.FTZ R24, R24, R31 ;  /* 0x0000001f18187221 */ /* 0x000fc40000010000 */
[----:B--2---:R-:W-:Y:S01]  /*13b10*/  HMMA.16816.F32.BF16 R56, R4, R12, R56 ;  /* 0x0000000c0438723c */ /* 0x004fe20000041838 */
[----:B------:R-:W-:Y:S01]  /*13b20*/  FADD.FTZ R29, R0, R29 ;  /* 0x0000001d001d7221 */ /* 0x000fe20000010000 */
[----:B------:R-:W-:-:S03]  /*13b30*/  FADD.FTZ R25, R25, R24 ;  /* 0x0000001819197221 */ /* 0x000fc60000010000 */
[----:B------:R-:W2:Y:S01]  /*13b40*/  MUFU.EX2 R109, R109 ;  /* 0x0000006d006d7308 */ /* 0x000ea20000000800 */
[----:B------:R-:W-:Y:S01]  /*13b50*/  HMMA.16816.F32.BF16 R60, R4, R14, R60 ;  /* 0x0000000e043c723c */ /* 0x000fe2000004183c */
[----:B------:R-:W3:Y:S01]  /*13b60*/  LDSM.16.MT88.4 R12, [R154+0xa000] ;  /* 0x00a000009a0c783b */ /* 0x000ee20000004200 */
[----:B------:R-:W-:Y:S01]  /*13b70*/  FADD.FTZ R28, R28, R29 ;  /* 0x0000001d1c1c7221 */ /* 0x000fe20000010000 */
[----:B------:R-:W-:-:S03]  /*13b80*/  FADD.FTZ R25, R2, R25 ;  /* 0x0000001902197221 */ /* 0x000fc60000010000 */
[----:B------:R-:W-:Y:S01]  /*13b90*/  HMMA.16816.F32.BF16 R84, R4, R16, R84 ;  /* 0x000000100454723c */ /* 0x000fe20000041854 */
[----:B------:R-:W4:Y:S01]  /*13ba0*/  MUFU.EX2 R110, R110 ;  /* 0x0000006e006e7308 */ /* 0x000f220000000800 */
[----:B------:R-:W-:-:S04]  /*13bb0*/  FADD.FTZ R28, R3, R28 ;  /* 0x0000001c031c7221 */ /* 0x000fc80000010000 */
[----:B------:R-:W-:Y:S01]  /*13bc0*/  HMMA.16816.F32.BF16 R88, R4, R18, R88 ;  /* 0x000000120458723c */ /* 0x000fe20000041858 */
[----:B------:R-:W-:Y:S02]  /*13bd0*/  LDSM.16.MT88.4 R16, [R152+0x8800] ;  /* 0x008800009810783b */ /* 0x000fe40000004200 */
[----:B------:R-:W5:Y:S01]  /*13be0*/  MUFU.EX2 R112, R112 ;  /* 0x0000007000707308 */ /* 0x000f620000000800 */
[----:B--2---:R-:W-:-:S07]  /*13bf0*/  FADD.FTZ R3, R109, R28 ;  /* 0x0000001c6d037221 */ /* 0x004fce0000010000 */
[----:B------:R-:W2:Y:S01]  /*13c00*/  MUFU.EX2 R111, R111 ;  /* 0x0000006f006f7308 */ /* 0x000ea20000000800 */
[----:B----4-:R-:W-:Y:S01]  /*13c10*/  FADD.FTZ R3, R110, R3 ;  /* 0x000000036e037221 */ /* 0x010fe20000010000 */
[C---:B-1----:R-:W-:Y:S06]  /*13c20*/  HMMA.16816.F32.BF16 R64, R4.reuse, R8, R64 ;  /* 0x000000080440723c */ /* 0x042fec0000041840 */
[----:B------:R-:W-:Y:S01]  /*13c30*/  MUFU.EX2 R117, R117 ;  /* 0x0000007500757308 */ /* 0x000fe20000000800 */
[----:B-----5:R-:W-:Y:S01]  /*13c40*/  FADD.FTZ R2, R112, R3 ;  /* 0x0000000370027221 */ /* 0x020fe20000010000 */
[C---:B------:R-:W-:Y:S01]  /*13c50*/  HMMA.16816.F32.BF16 R68, R4.reuse, R10, R68 ;  /* 0x0000000a0444723c */ /* 0x040fe20000041844 */
[----:B------:R-:W1:Y:S05]  /*13c60*/  LDSM.16.MT88.4 R8, [R153+0xa000] ;  /* 0x00a000009908783b */ /* 0x000e6a0000004200 */
[----:B------:R-:W-:Y:S01]  /*13c70*/  MUFU.EX2 R126, R126 ;  /* 0x0000007e007e7308 */ /* 0x000fe20000000800 */
[----:B--2---:R-:W-:Y:S01]  /*13c80*/  FADD.FTZ R2, R111, R2 ;  /* 0x000000026f027221 */ /* 0x004fe20000010000 */
[C---:B---3--:R-:W-:Y:S06]  /*13c90*/  HMMA.16816.F32.BF16 R72, R4.reuse, R12, R72 ;  /* 0x0000000c0448723c */ /* 0x048fec0000041848 */
[C---:B------:R-:W-:Y:S01]  /*13ca0*/  HMMA.16816.F32.BF16 R92, R4.reuse, R14, R92 ;  /* 0x0000000e045c723c */ /* 0x040fe2000004185c */
[----:B------:R-:W2:Y:S01]  /*13cb0*/  LDSM.16.MT88.4 R12, [R156+0x8800] ;  /* 0x008800009c0c783b */ /* 0x000ea20000004200 */
[----:B------:R-:W-:Y:S08]  /*13cc0*/  MUFU.EX2 R113, R113 ;  /* 0x0000007100717308 */ /* 0x000ff00000000800 */
[----:B------:R-:W-:Y:S08]  /*13cd0*/  MUFU.EX2 R122, R122 ;  /* 0x0000007a007a7308 */ /* 0x000ff00000000800 */
[----:B------:R-:W3:Y:S08]  /*13ce0*/  MUFU.EX2 R115, R115 ;  /* 0x0000007300737308 */ /* 0x000ef00000000800 */
[----:B------:R-:W4:Y:S01]  /*13cf0*/  MUFU.EX2 R116, R116 ;  /* 0x0000007400747308 */ /* 0x000f220000000800 */
[C---:B-1----:R-:W-:Y:S07]  /*13d00*/  HMMA.16816.F32.BF16 R76, R4.reuse, R8, R76 ;  /* 0x00000008044c723c */ /* 0x042fee000004184c */
[----:B------:R-:W-:Y:S01]  /*13d10*/  MUFU.EX2 R118, R118 ;  /* 0x0000007600767308 */ /* 0x000fe20000000800 */
[----:B------:R-:W-:Y:S01]  /*13d20*/  HMMA.16816.F32.BF16 R80, R4, R10, R80 ;  /* 0x0000000a0450723c */ /* 0x000fe20000041850 */
[----:B------:R-:W1:Y:S01]  /*13d30*/  LDSM.16.MT88.4 R8, [R154+0x8800] ;  /* 0x008800009a08783b */ /* 0x000e620000004200 */
[----:B---3--:R-:W-:-:S05]  /*13d40*/  FADD.FTZ R3, R115, R2 ;  /* 0x0000000273037221 */ /* 0x008fca0000010000 */
[----:B------:R-:W-:Y:S01]  /*13d50*/  F2FP.BF16.F32.PACK_AB R4, R107, R108 ;  /* 0x0000006c6b04723e */ /* 0x000fe200000010ff */
[----:B------:R-:W3:Y:S01]  /*13d60*/  MUFU.EX2 R119, R119 ;  /* 0x0000007700777308 */ /* 0x000ee20000000800 */
[----:B------:R-:W-:Y:S01]  /*13d70*/  F2FP.BF16.F32.PACK_AB R5, R110, R109 ;  /* 0x0000006d6e05723e */ /* 0x000fe200000010ff */
[----:B------:R-:W-:Y:S01]  /*13d80*/  FADD.FTZ R108, R108, R25 ;  /* 0x000000196c6c7221 */ /* 0x000fe20000010000 */
[----:B------:R-:W-:Y:S01]  /*13d90*/  F2FP.BF16.F32.PACK_AB R6, R103, R100 ;  /* 0x000000646706723e */ /* 0x000fe200000010ff */
[----:B----4-:R-:W-:Y:S01]  /*13da0*/  FADD.FTZ R3, R116, R3 ;  /* 0x0000000374037221 */ /* 0x010fe20000010000 */
[----:B------:R-:W-:Y:S01]  /*13db0*/  F2FP.BF16.F32.PACK_AB R7, R111, R112 ;  /* 0x000000706f07723e */ /* 0x000fe200000010ff */
[----:B------:R-:W-:Y:S02]  /*13dc0*/  FADD.FTZ R107, R107, R108 ;  /* 0x0000006c6b6b7221 */ /* 0x000fe40000010000 */
[----:B------:R-:W-:Y:S02]  /*13dd0*/  MUFU.EX2 R101, R101 ;  /* 0x0000006500657308 */ /* 0x000fe40000000800 */
[----:B------:R-:W-:Y:S01]  /*13de0*/  FADD.FTZ R0, R100, R107 ;  /* 0x0000006b64007221 */ /* 0x000fe20000010000 */
[----:B------:R-:W-:Y:S01]  /*13df0*/  MOV R100, R27 ;  /* 0x0000001b00647202 */ /* 0x000fe20000000f00 */
[----:B--2---:R-:W-:Y:S02]  /*13e00*/  HMMA.16816.F32.BF16 R96, R4, R12, R96 ;  /* 0x0000000c0460723c */ /* 0x004fe40000041860 */
[----:B------:R-:W-:-:S02]  /*13e10*/  FADD.FTZ R0, R103, R0 ;  /* 0x0000000067007221 */ /* 0x000fc40000010000 */
[----:B------:R-:W2:Y:S02]  /*13e20*/  MUFU.EX2 R114, R114 ;  /* 0x0000007200727308 */ /* 0x000ea40000000800 */
[C---:B------:R-:W-:Y:S01]  /*13e30*/  HMMA.16816.F32.BF16 R36, R4.reuse, R14, R36 ;  /* 0x0000000e0424723c */ /* 0x040fe20000041824 */
[----:B------:R-:W4:Y:S05]  /*13e40*/  LDSM.16.MT88.4 R12, [R156+0xa800] ;  /* 0x00a800009c0c783b */ /* 0x000f2a0000004200 */
[C---:B------:R-:W-:Y:S01]  /*13e50*/  HMMA.16816.F32.BF16 R48, R4.reuse, R20, R48 ;  /* 0x000000140430723c */ /* 0x040fe20000041830 */
        /* <DEDUP_REMOVED lines=9> */
[----:B------:R-:W2:Y:S05]  /*13ef0*/  MUFU.EX2 R121, R121 ;  /* 0x0000007900797308 */ /* 0x000eaa0000000800 */
[C---:B------:R-:W-:Y:S01]  /*13f00*/  HMMA.16816.F32.BF16 R60, R4.reuse, R18, R60 ;  /* 0x00000012043c723c */ /* 0x040fe2000004183c */
[----:B------:R-:W-:Y:S02]  /*13f10*/  LDSM.16.MT88.4 R16, [R156+0x9000] ;  /* 0x009000009c10783b */ /* 0x000fe40000004200 */
[----:B------:R-:W-:Y:S03]  /*13f20*/  MUFU.EX2 R34, R34 ;  /* 0x0000002200227308 */ /* 0x000fe60000000800 */
[C---:B----4-:R-:W-:Y:S05]  /*13f30*/  HMMA.16816.F32.BF16 R64, R4.reuse, R12, R64 ;  /* 0x0000000c0440723c */ /* 0x050fea0000041840 */
[----:B------:R-:W4:Y:S01]  /*13f40*/  MUFU.EX2 R33, R33 ;  /* 0x0000002100217308 */ /* 0x000f220000000800 */
        /* <DEDUP_REMOVED lines=16> */
[----:B------:R-:W-:Y:S01]  /*14050*/  F2FP.BF16.F32.PACK_AB R7, R119, R118 ;  /* 0x000000767707723e */ /* 0x000fe200000010ff */
[----:B------:R-:W-:Y:S01]  /*14060*/  FADD.FTZ R118, R118, R3 ;  /* 0x0000000376767221 */ /* 0x000fe20000010000 */
[----:B------:R-:W-:Y:S01]  /*14070*/  MOV R3, R26 ;  /* 0x0000001a00037202 */ /* 0x000fe20000000f00 */
[----:B------:R-:W-:Y:S02]  /*14080*/  FADD.FTZ R113, R113, R126 ;  /* 0x0000007e71717221 */ /* 0x000fe40000010000 */
[----:B------:R-:W-:Y:S02]  /*14090*/  FADD.FTZ R119, R119, R118 ;  /* 0x0000007677777221 */ /* 0x000fe40000010000 */
[----:B------:R-:W-:Y:S01]  /*140a0*/  HMMA.16816.F32.BF16 R96, R4, R16, R96 ;  /* 0x000000100460723c */ /* 0x000fe20000041860 */
[----:B------:R-:W-:-:S05]  /*140b0*/  FADD.FTZ R122, R122, R113 ;  /* 0x000000717a7a7221 */ /* 0x000fca0000010000 */
[C---:B------:R-:W-:Y:S01]  /*140c0*/  HMMA.16816.F32.BF16 R36, R4.reuse, R18, R36 ;  /* 0x000000120424723c */ /* 0x040fe20000041824 */
[----:B------:R-:W5:Y:S05]  /*140d0*/  LDSM.16.MT88.4 R16, [R156+0xb000] ;  /* 0x00b000009c10783b */ /* 0x000f6a0000004200 */
        /* <DEDUP_REMOVED lines=8> */
[----:B------:R-:W-:Y:S05]  /*14160*/  LDSM.16.MT88.4 R20, [R156+0x9800] ;  /* 0x009800009c14783b */ /* 0x000fea0000004200 */
[C---:B-----5:R-:W-:Y:S06]  /*14170*/  HMMA.16816.F32.BF16 R64, R4.reuse, R16, R64 ;  /* 0x000000100440723c */ /* 0x060fec0000041840 */
[C---:B------:R-:W-:Y:S01]  /*14180*/  HMMA.16816.F32.BF16 R68, R4.reuse, R18, R68 ;  /* 0x000000120444723c */ /* 0x040fe20000041844 */
[----:B------:R-:W-:Y:S05]  /*14190*/  LDSM.16.MT88.4 R16, [R153+0x9800] ;  /* 0x009800009910783b */ /* 0x000fea0000004200 */
[C---:B-1----:R-:W-:Y:S06]  /*141a0*/  HMMA.16816.F32.BF16 R76, R4.reuse, R8, R76 ;  /* 0x00000008044c723c */ /* 0x042fec000004184c */
[C---:B------:R-:W-:Y:S01]  /*141b0*/  HMMA.16816.F32.BF16 R80, R4.reuse, R10, R80 ;  /* 0x0000000a0450723c */ /* 0x040fe20000041850 */
[----:B------:R-:W-:Y:S05]  /*141c0*/  LDSM.16.MT88.4 R8, [R152+0x9800] ;  /* 0x009800009808783b */ /* 0x000fea0000004200 */
[C---:B---3--:R-:W-:Y:S06]  /*141d0*/  HMMA.16816.F32.BF16 R72, R4.reuse, R12, R72 ;  /* 0x0000000c0448723c */ /* 0x048fec0000041848 */
[C---:B------:R-:W-:Y:S01]  /*141e0*/  HMMA.16816.F32.BF16 R92, R4.reuse, R14, R92 ;  /* 0x0000000e045c723c */ /* 0x040fe2000004185c */
[----:B------:R-:W1:Y:S05]  /*141f0*/  LDSM.16.MT88.4 R12, [R152+0xb000] ;  /* 0x00b00000980c783b */ /* 0x000e6a0000004200 */
[C---:B-1----:R-:W-:Y:S06]  /*14200*/  HMMA.16816.F32.BF16 R84, R4.reuse, R12, R84 ;  /* 0x0000000c0454723c */ /* 0x042fec0000041854 */
[----:B------:R-:W-:Y:S01]  /*14210*/  HMMA.16816.F32.BF16 R88, R4, R14, R88 ;  /* 0x0000000e0458723c */ /* 0x000fe20000041858 */
[----:B------:R-:W1:Y:S06]  /*14220*/  LDSM.16.MT88.4 R12, [R154+0x9800] ;  /* 0x009800009a0c783b */ /* 0x000e6c0000004200 */
[----:B--2---:R-:W-:Y:S01]  /*14230*/  F2FP.BF16.F32.PACK_AB R4, R114, R101 ;  /* 0x000000657204723e */ /* 0x004fe200000010ff */
[----:B------:R-:W-:Y:S01]  /*14240*/  FADD.FTZ R101, R101, R122 ;  /* 0x0000007a65657221 */ /* 0x000fe20000010000 */
[----:B------:R-:W-:Y:S01]  /*14250*/  F2FP.BF16.F32.PACK_AB R5, R121, R104 ;  /* 0x000000687905723e */ /* 0x000fe200000010ff */
[----:B------:R-:W-:Y:S01]  /*14260*/  FADD.FTZ R104, R104, R119 ;  /* 0x0000007768687221 */ /* 0x000fe20000010000 */
[----:B------:R-:W-:Y:S01]  /*14270*/  F2FP.BF16.F32.PACK_AB R6, R106, R105 ;  /* 0x000000696a06723e */ /* 0x000fe200000010ff */
        /* <DEDUP_REMOVED lines=21> */
[C---:B------:R-:W-:Y:S06]  /*143d0*/  HMMA.16816.F32.BF16 R80, R4.reuse, R10, R80 ;  /* 0x0000000a0450723c */ /* 0x040fec0000041850 */
[C---:B-1----:R-:W-:Y:S06]  /*143e0*/  HMMA.16816.F32.BF16 R64, R4.reuse, R12, R64 ;  /* 0x0000000c0440723c */ /* 0x042fec0000041840 */
[C---:B------:R-:W-:Y:S01]  /*143f0*/  HMMA.16816.F32.BF16 R68, R4.reuse, R14, R68 ;  /* 0x0000000e0444723c */ /* 0x040fe20000041844 */
[----:B------:R-:W1:Y:S05]  /*14400*/  LDSM.16.MT88.4 R12, [R152+0xb800] ;  /* 0x00b80000980c783b */ /* 0x000e6a0000004200 */
[C---:B-1----:R-:W-:Y:S06]  /*14410*/  HMMA.16816.F32.BF16 R84, R4.reuse, R12, R84 ;  /* 0x0000000c0454723c */ /* 0x042fec0000041854 */
[----:B------:R-:W-:-:S15]  /*14420*/  HMMA.16816.F32.BF16 R88, R4, R14, R88 ;  /* 0x0000000e0458723c */ /* 0x000fde0000041858 */
[----:B------:R-:W-:-:S09]  /*14430*/  NOP ;  /* 0x0000000000007918 */ /* 0x000fd20000000000 */
.L_x_6398:
        /* <DEDUP_REMOVED lines=12> */
.L_x_6408:
[----:B------:R-:W-:Y:S04]  /*14500*/  DEPBAR.LE SB0, 0x0 ;  /* 0x000080000000791a */ /* 0x000fe80000000000 */
[----:B------:R-:W-:Y:S01]  /*14510*/  BAR.SYNC.DEFER_BLOCKING 0x0 ;  /* 0x0000000000007b1d */ /* 0x000fe20000010000 */
[C---:B------:R-:W-:Y:S01]  /*14520*/  LOP3.LUT P4, RZ, R175.reuse, 0x1, RZ, 0xc0, !PT ;  /* 0x00000001afff7812 */ /* 0x040fe2000788c0ff */
[----:B------:R-:W-:Y:S01]  /*14530*/  VIADD R176, R176, 0xffffffff ;  /* 0xffffffffb0b07836 */ /* 0x000fe20000000000 */
[----:B------:R-:W-:Y:S01]  /*14540*/  LOP3.LUT P2, RZ, R175, 0x2, RZ, 0xc0, !PT ;  /* 0x00000002afff7812 */ /* 0x000fe2000784c0ff */
[----:B------:R-:W-:Y:S01]  /*14550*/  IMAD.MOV.U32 R3, RZ, RZ, R178 ;  /* 0x000000ffff037224 */ /* 0x000fe200078e00b2 */
[----:B------:R-:W-:Y:S01]  /*14560*/  MOV R180, R179 ;  /* 0x000000b300b47202 */ /* 0x000fe20000000f00 */
[----:B------:R-:W-:Y:S10]  /*14570*/  @!P3 BRA `(.L_x_6405) ;  /* 0x0000000000f8b947 */ /* 0x000ff40003800000 */
        /* <DEDUP_REMOVED lines=56> */
[----:B---3--:R-:W-:Y:S01]  /*14900*/  IMAD.WIDE.U32 R10, R7, R2, R10 ;  /* 0x00000002070a7225 */ /* 0x008fe200078e000a */
[----:B------:R-:W-:Y:S02]  /*14910*/  SHF.R.S32.HI R5, RZ, 0x1f, R7 ;  /* 0x0000001fff057819 */ /* 0x000fe40000011407 */
[----:B------:R-:W-:Y:S03]  /*14920*/  MOV R180, R10 ;  /* 0x0000000a00b47202 */ /* 0x000fe60000000f00 */
[----:B------:R-:W-:Y:S04]  /*14930*/  IMAD R4, R5, R2, RZ ;  /* 0x0000000205047224 */ /* 0x000fe800078e02ff */
[----:B------:R-:W-:Y:S04]  /*14940*/  IMAD R4, R7, R3, R4 ;  /* 0x0000000307047224 */ /* 0x000fe800078e0204 */
[----:B------:R-:W-:Y:S07]  /*14950*/  IMAD.IADD R3, R11, 0x1, R4 ;  /* 0x000000010b037824 */ /* 0x000fee00078e0204 */
.L_x_6405:
[----:B------:R-:W-:Y:S02]  /*14960*/  IADD3 R103, P0, R167, R180, RZ ;  /* 0x000000b4a7677210 */ /* 0x000fe40007f1e0ff */
[-C--:B------:R-:W-:Y:S02]  /*14970*/  LEA R2, P6, R180, R184.reuse, 0x1 ;  /* 0x000000b8b4027211 */ /* 0x080fe400078c08ff */
[CC--:B------:R-:W-:Y:S01]  /*14980*/  @P4 LEA R190, P5, R103.reuse, R184.reuse, 0x1 ;  /* 0x000000b867be4211 */ /* 0x0c0fe200078a08ff */
[--C-:B------:R-:W-:Y:S01]  /*14990*/  IMAD.X R102, R166, 0x1, R3.reuse, P0 ;  /* 0x00000001a6667824 */ /* 0x100fe200000e0603 */
[-C--:B------:R-:W-:Y:S02]  /*149a0*/  LEA.HI.X R3, R180, R185.reuse, R3, 0x1, P6 ;  /* 0x000000b9b4037211 */ /* 0x080fe400030f0c03 */
[CC--:B------:R-:W-:Y:S02]  /*149b0*/  @P2 LEA R186, P0, R103.reuse, R184.reuse, 0x1 ;  /* 0x000000b867ba2211 */ /* 0x0c0fe400078008ff */
[--C-:B------:R-:W-:Y:S01]  /*149c0*/  @P4 LEA.HI.X R191, R103, R185, R102.reuse, 0x1, P5 ;  /* 0x000000b967bf4211 */ /* 0x100fe200028f0c66 */
[----:B------:R-:W-:Y:S01]  /*149d0*/  @!PT LDS RZ, [RZ] ;  /* 0x00000000fffff984 */ /* 0x000fe20000000800 */
[----:B------:R-:W-:Y:S01]  /*149e0*/  @!PT LDS RZ, [RZ] ;  /* 0x00000000fffff984 */ /* 0x000fe20000000800 */
[----:B------:R-:W-:Y:S01]  /*149f0*/  @!PT LDS RZ, [RZ] ;  /* 0x00000000fffff984 */ /* 0x000fe20000000800 */
[----:B------:R-:W-:Y:S01]  /*14a00*/  @P4 LDGSTS.E.BYPASS.LTC128B.128 [R172+0x8000], desc[UR6][R2.64] ;  /* 0x0800000002ac4fae */ /* 0x000fe2000b901d46 */
[----:B------:R-:W-:Y:S02]  /*14a10*/  IADD3 R100, P1, R167, R103, RZ ;  /* 0x00000067a7647210 */ /* 0x000fe40007f3e0ff */
[-CC-:B------:R-:W-:Y:S01]  /*14a20*/  @P2 LEA.HI.X R187, R103, R185.reuse, R102.reuse, 0x1, P0 ;  /* 0x000000b967bb2211 */ /* 0x180fe200000f0c66 */
[----:B------:R-:W-:Y:S01]  /*14a30*/  @!P4 STS.128 [R172+0x8000], RZ ;  /* 0x008000ffac00c388 */ /* 0x000fe20000000c00 */
[----:B------:R-:W-:Y:S01]  /*14a40*/  @P4 LEA R194, P6, R100, R184, 0x1 ;  /* 0x000000b864c24211 */ /* 0x000fe200078c08ff */
[----:B------:R-:W-:Y:S01]  /*14a50*/  IMAD.X R189, R166, 0x1, R102, P1 ;  /* 0x00000001a6bd7824 */ /* 0x000fe200008e0666 */
[----:B------:R-:W-:Y:S01]  /*14a60*/  IADD3 R103, P0, R167, R100, RZ ;  /* 0x00000064a7677210 */ /* 0x000fe20007f1e0ff */
[----:B------:R-:W-:Y:S01]  /*14a70*/  @!PT LDS RZ, [RZ] ;  /* 0x00000000fffff984 */ /* 0x000fe20000000800 */
[----:B------:R-:W-:Y:S01]  /*14a80*/  @!PT LDS RZ, [RZ] ;  /* 0x00000000fffff984 */ /* 0x000fe20000000800 */
[----:B------:R-:W-:Y:S01]  /*14a90*/  @!PT LDS RZ, [RZ] ;  /* 0x00000000fffff984 */ /* 0x000fe20000000800 */
[----:B------:R-:W-:Y:S01]  /*14aa0*/  @P2 LDGSTS.E.BYPASS.LTC128B.128 [R172+0xa000], desc[UR6][R2.64+0x80] ;  /* 0x0a00008002ac2fae */ /* 0x000fe2000b901d46 */
[CC--:B------:R-:W-:Y:S02]  /*14ab0*/  @P2 LEA R188, P1, R100.reuse, R184.reuse, 0x1 ;  /* 0x000000b864bc2211 */ /* 0x0c0fe400078208ff */
[-CC-:B------:R-:W-:Y:S01]  /*14ac0*/  @P4 LEA.HI.X R195, R100, R185.reuse, R189.reuse, 0x1, P6 ;  /* 0x000000b964c34211 */ /* 0x180fe200030f0cbd */
[----:B------:R-:W-:Y:S01]  /*14ad0*/  @!P2 STS.128 [R172+0xa000], RZ ;  /* 0x00a000ffac00a388 */ /* 0x000fe20000000c00 */
[--C-:B------:R-:W-:Y:S01]  /*14ae0*/  IMAD.X R102, R166, 0x1, R189.reuse, P0 ;  /* 0x00000001a6667824 */ /* 0x100fe200000e06bd */
[-C--:B------:R-:W-:Y:S02]  /*14af0*/  @P2 LEA.HI.X R189, R100, R185.reuse, R189, 0x1, P1 ;  /* 0x000000b964bd2211 */ /* 0x080fe400008f0cbd */
[----:B------:R-:W-:Y:S01]  /*14b00*/  @!PT LDS RZ, [RZ] ;  /* 0x00000000fffff984 */ /* 0x000fe20000000800 */
[----:B------:R-:W-:Y:S01]  /*14b10*/  @!PT LDS RZ, [RZ] ;  /* 0x00000000fffff984 */ /* 0x000fe20000000800 */
[----:B------:R-:W-:Y:S01]  /*14b20*/  @!PT LDS RZ, [RZ] ;  /* 0x00000000fffff984 */ /* 0x000fe20000000800 */
[----:B------:R-:W-:Y:S01]  /*14b30*/  @P4 LDGSTS.E.BYPASS.LTC128B.128 [R172+0x8800], desc[UR6][R190.64] ;  /* 0x08800000beac4fae */ /* 0x000fe2000b901d46 */
[CC--:B------:R-:W-:Y:S02]  /*14b40*/  @P4 LEA R192, P5, R103.reuse, R184.reuse, 0x1 ;  /* 0x000000b867c04211 */ /* 0x0c0fe400078a08ff */
[C---:B------:R-:W-:Y:S01]  /*14b50*/  @P2 LEA R184, P0, R103.reuse, R184, 0x1 ;  /* 0x000000b867b82211 */ /* 0x040fe200078008ff */
[----:B------:R-:W-:Y:S01]  /*14b60*/  @!P4 STS.128 [R172+0x8800], RZ ;  /* 0x008800ffac00c388 */ /* 0x000fe20000000c00 */
[CCC-:B------:R-:W-:Y:S02]  /*14b70*/  @P4 LEA.HI.X R193, R103.reuse, R185.reuse, R102.reuse, 0x1, P5 ;  /* 0x000000b967c14211 */ /* 0x1c0fe400028f0c66 */
        /* <DEDUP_REMOVED lines=31> */
[----:B------:R-:W5:Y:S01]  /*14d70*/  LDSM.16.M88.4 R120, [R161+0x5800] ;  /* 0x00580000a178783b */ /* 0x000f620000000200 */
[----:B-1----:R-:W-:Y:S03]  /*14d80*/  IMAD.MOV.U32 R184, RZ, RZ, R2 ;  /* 0x000000ffffb87224 */ /* 0x002fe600078e0002 */
[----:B------:R-:W0:Y:S01]  /*14d90*/  LDGDEPBAR ;  /* 0x00000000000079af */ /* 0x000e220000000000 */
[----:B------:R-:W-:Y:S03]  /*14da0*/  IMAD.MOV.U32 R185, RZ, RZ, R3 ;  /* 0x000000ffffb97224 */ /* 0x000fe600078e0003 */
[----:B------:R-:W-:Y:S04]  /*14db0*/  LDSM.16.M88.4 R124, [R160] ;  /* 0x00000000a07c783b */ /* 0x000fe80000000200 */
[----:B------:R-:W1:Y:S04]  /*14dc0*/  LDSM.16.M88.4 R128, [R159] ;  /* 0x000000009f80783b */ /* 0x000e680000000200 */
[----:B------:R-:W1:Y:S04]  /*14dd0*/  LDSM.16.M88.4 R132, [R151] ;  /* 0x000000009784783b */ /* 0x000e680000000200 */
[----:B------:R-:W1:Y:S04]  /*14de0*/  LDSM.16.M88.4 R136, [R150] ;  /* 0x000000009688783b */ /* 0x000e680000000200 */
        /* <DEDUP_REMOVED lines=51> */
[----:B------:R-:W1:Y:S05]  /*15120*/  LDSM.16.M88.4 R116, [R147] ;  /* 0x000000009374783b */ /* 0x000e6a0000000200 */
[C---:B------:R-:W-:Y:S06]  /*15130*/  HMMA.16816.F32.BF16 R12, R112.reuse, R120, R12 ;  /* 0x00000078700c723c */ /* 0x040fec000004180c */
[C---:B------:R-:W-:Y:S01]  /*15140*/  HMMA.16816.F32.BF16 R16, R112.reuse, R122, R16 ;  /* 0x0000007a7010723c */ /* 0x040fe20000041810 */
[----:B------:R-:W4:Y:S05]  /*15150*/  LDSM.16.M88.4 R120, [R146] ;  /* 0x000000009278783b */ /* 0x000f2a0000000200 */
[C---:B--2---:R-:W-:Y:S06]  /*15160*/  HMMA.16816.F32.BF16 R20, R112.reuse, R124, R20 ;  /* 0x0000007c7014723c */ /* 0x044fec0000041814 */
[C---:B------:R-:W-:Y:S01]  /*15170*/  HMMA.16816.F32.BF16 R24, R112.reuse, R126, R24 ;  /* 0x0000007e7018723c */ /* 0x040fe20000041818 */
[----:B------:R-:W2:Y:S05]  /*15180*/  LDSM.16.M88.4 R124, [R145] ;  /* 0x00000000917c783b */ /* 0x000eaa0000000200 */
[C---:B---3--:R-:W-:Y:S06]  /*15190*/  HMMA.16816.F32.BF16 R28, R112.reuse, R104, R28 ;  /* 0x00000068701c723c */ /* 0x048fec000004181c */
[----:B------:R-:W-:Y:S01]  /*151a0*/  HMMA.16816.F32.BF16 R32, R112, R106, R32 ;  /* 0x0000006a7020723c */ /* 0x000fe20000041820 */
[----:B------:R-:W3:Y:S04]  /*151b0*/  LDSM.16.M88.4 R104, [R144] ;  /* 0x000000009068783b */ /* 0x000ee80000000200 */
        /* <DEDUP_REMOVED lines=39> */
[----:B------:R-:W-:Y:S02]  /*15430*/  MOV R104, UR8 ;  /* 0x0000000800687c02 */ /* 0x000fe40008000f00 */
[----:B------:R-:W-:Y:S01]  /*15440*/  MOV R102, UR5 ;  /* 0x0000000500667c02 */ /* 0x000fe20008000f00 */
        /* <DEDUP_REMOVED lines=62> */
.L_x_6407:
[C---:B------:R-:W-:Y:S02]  /*15830*/  LEA R110, P6, R104.reuse, R174, 0x1 ;  /* 0x000000ae686e7211 */ /* 0x040fe400078c08ff */
[----:B------:R-:W-:Y:S02]  /*15840*/  IADD3 R3, P0, R165, R104, RZ ;  /* 0x00000068a5037210 */ /* 0x000fe40007f1e0ff */
[--C-:B------:R-:W-:Y:S02]  /*15850*/  LEA.HI.X R111, R104, R173, R102.reuse, 0x1, P6 ;  /* 0x000000ad686f7211 */ /* 0x100fe400030f0c66 */
[CC--:B------:R-:W-:Y:S01]  /*15860*/  @P4 LEA R108, P5, R3.reuse, R174.reuse, 0x1 ;  /* 0x000000ae036c4211 */ /* 0x0c0fe200078a08ff */
[C---:B------:R-:W-:Y:S01]  /*15870*/  IMAD.X R100, R164.reuse, 0x1, R102, P0 ;  /* 0x00000001a4647824 */ /* 0x040fe200000e0666 */
[-C--:B------:R-:W-:Y:S01]  /*15880*/  @P2 LEA R106, P0, R3, R174.reuse, 0x1 ;  /* 0x000000ae036a2211 */ /* 0x080fe200078008ff */
[----:B------:R-:W-:Y:S01]  /*15890*/  @!PT LDS RZ, [RZ] ;  /* 0x00000000fffff984 */ /* 0x000fe20000000800 */
[----:B------:R-:W-:Y:S01]  /*158a0*/  @!PT LDS RZ, [RZ] ;  /* 0x00000000fffff984 */ /* 0x000fe20000000800 */
[----:B------:R-:W-:Y:S01]  /*158b0*/  @!PT LDS RZ, [RZ] ;  /* 0x00000000fffff984 */ /* 0x000fe20000000800 */
[----:B------:R1:W-:Y:S01]  /*158c0*/  @P4 LDGSTS.E.BYPASS.LTC128B.128 [R172+0x4000], desc[UR6][R110.64] ;  /* 0x040000006eac4fae */ /* 0x0003e2000b901d46 */
[----:B------:R-:W-:Y:S02]  /*158d0*/  IADD3 R2, P1, R165, R3, RZ ;  /* 0x00000003a5027210 */ /* 0x000fe40007f3e0ff */
        /* <DEDUP_REMOVED lines=9> */
[C---:B------:R-:W-:Y:S02]  /*15970*/  @P2 LEA R102, P1, R2.reuse, R174, 0x1 ;  /* 0x000000ae02662211 */ /* 0x040fe400078208ff */
[-CC-:B------:R-:W-:Y:S01]  /*15980*/  @P4 LEA.HI.X R113, R2, R173.reuse, R103.reuse, 0x1, P6 ;  /* 0x000000ad02714211 */ /* 0x180fe200030f0c67 */
        /* <DEDUP_REMOVED lines=8> */
[-C--:B------:R-:W-:Y:S01]  /*15a10*/  @P2 LEA.HI.X R103, R2, R173.reuse, R103, 0x1, P1 ;  /* 0x000000ad02672211 */ /* 0x080fe200008f0c67 */
[----:B------:R1:W-:Y:S01]  /*15a20*/  @!P4 STS.128 [R172+0x4800], RZ ;  /* 0x004800ffac00c388 */ /* 0x0003e20000000c00 */
[C---:B------:R-:W-:Y:S01]  /*15a30*/  @P2 LEA R114, P0, R3.reuse, R174, 0x1 ;  /* 0x000000ae03722211 */ /* 0x040fe200078008ff */
[----:B------:R-:W-:Y:S01]  /*15a40*/  IMAD.MOV.U32 R174, RZ, RZ, R110 ;  /* 0x000000ffffae7224 */ /* 0x000fe200078e006e */
[CCC-:B------:R-:W-:Y:S01]  /*15a50*/  @P4 LEA.HI.X R105, R3.reuse, R173.reuse, R100.reuse, 0x1, P5 ;  /* 0x000000ad03694211 */ /* 0x1c0fe200028f0c64 */
[----:B------:R-:W-:Y:S01]  /*15a60*/  @!PT LDS RZ, [RZ] ;  /* 0x00000000fffff984 */ /* 0x000fe20000000800 */
[----:B------:R-:W-:Y:S01]  /*15a70*/  @!PT LDS RZ, [RZ] ;  /* 0x00000000fffff984 */ /* 0x000fe20000000800 */
[----:B------:R-:W-:Y:S01]  /*15a80*/  @!PT LDS RZ, [RZ] ;  /* 0x00000000fffff984 */ /* 0x000fe20000000800 */
[----:B------:R1:W-:Y:S01]  /*15a90*/  @P2 LDGSTS.E.BYPASS.LTC128B.128 [R172+0x6800], desc[UR6][R106.64+0x80] ;  /* 0x068000806aac2fae */ /* 0x0003e2000b901d46 */
[----:B------:R-:W-:Y:S01]  /*15aa0*/  @P2 LEA.HI.X R115, R3, R173, R100, 0x1, P0 ;  /* 0x000000ad03732211 */ /* 0x000fe200000f0c64 */
[----:B------:R-:W-:Y:S02]  /*15ab0*/  IMAD.MOV.U32 R173, RZ, RZ, R111 ;  /* 0x000000ffffad7224 */ /* 0x000fe400078e006f */
        /* <DEDUP_REMOVED lines=22> */
.L_x_6406:
        /* <DEDUP_REMOVED lines=43> */
[C---:B------:R-:W-:Y:S01]  /*15ed0*/  FADD.FTZ R0, -R3.reuse, R0 ;  /* 0x0000000003007221 */ /* 0x040fe20000010100 */
[----:B------:R-:W1:Y:S01]  /*15ee0*/  LDSM.16.MT88.4 R104, [R156+0x8000] ;  /* 0x008000009c68783b */ /* 0x000e620000004200 */
[C---:B------:R-:W-:Y:S01]  /*15ef0*/  FSETP.NEU.FTZ.AND P0, PT, R100.reuse, -INF , PT ;  /* 0xff8000006400780b */ /* 0x040fe20003f1d000 */
[----:B------:R-:W-:Y:S01]  /*15f00*/  FMUL.FTZ R124, R100, UR4 ;  /* 0x00000004647c7c20 */ /* 0x000fe20008410000 */
[----:B------:R-:W-:Y:S01]  /*15f10*/  FMUL.FTZ R103, R0, UR4 ;  /* 0x0000000400677c20 */ /* 0x000fe20008410000 */
[----:B------:R-:W-:Y:S03]  /*15f20*/  FADD.FTZ R2, -R100, R101 ;  /* 0x0000006564027221 */ /* 0x000fe60000010100 */
[----:B------:R-:W-:Y:S01]  /*15f30*/  FSEL R124, R124, RZ, P0 ;  /* 0x000000ff7c7c7208 */ /* 0x000fe20000000000 */
[----:B------:R-:W2:Y:S01]  /*15f40*/  MUFU.EX2 R0, R103 ;  /* 0x0000006700007308 */ /* 0x000ea20000000800 */
[----:B------:R-:W-:Y:S01]  /*15f50*/  FSETP.NEU.FTZ.AND P0, PT, R3, -INF , PT ;  /* 0xff8000000300780b */ /* 0x000fe20003f1d000 */
[----:B------:R-:W-:Y:S02]  /*15f60*/  FMUL.FTZ R101, R2, UR4 ;  /* 0x0000000402657c20 */ /* 0x000fe40008410000 */
[--C-:B------:R-:W-:Y:S01]  /*15f70*/  FFMA.FTZ R102, R5, UR4, -R124.reuse ;  /* 0x0000000405667c23 */ /* 0x100fe2000801087c */
[----:B------:R-:W-:Y:S01]  /*15f80*/  FSEL R122, R122, RZ, P0 ;  /* 0x000000ff7a7a7208 */ /* 0x000fe20000000000 */
[--C-:B------:R-:W-:Y:S01]  /*15f90*/  FFMA.FTZ R123, R4, UR4, -R124.reuse ;  /* 0x00000004047b7c23 */ /* 0x100fe2000801087c */
[--C-:B------:R-:W-:Y:S03]  /*15fa0*/  FFMA.FTZ R5, R8, UR4, -R124.reuse ;  /* 0x0000000408057c23 */ /* 0x100fe6000801087c */
[----:B------:R-:W3:Y:S01]  /*15fb0*/  MUFU.EX2 R2, R101 ;  /* 0x0000006500027308 */ /* 0x000ee20000000800 */
[----:B------:R-:W-:Y:S01]  /*15fc0*/  FFMA.FTZ R129, R24, UR4, -R124 ;  /* 0x0000000418817c23 */ /* 0x000fe2000801087c */
[--C-:B------:R-:W-:Y:S01]  /*15fd0*/  FFMA.FTZ R112, R7, UR4, -R122.reuse ;  /* 0x0000000407707c23 */ /* 0x100fe2000801087a */
[----:B------:R-:W-:Y:S01]  /*15fe0*/  FFMA.FTZ R121, R6, UR4, -R122 ;  /* 0x0000000406797c23 */ /* 0x000fe2000801087a */
[----:B------:R-:W-:Y:S01]  /*15ff0*/  FFMA.FTZ R6, R9, UR4, -R124 ;  /* 0x0000000409067c23 */ /* 0x000fe2000801087c */
[--C-:B------:R-:W-:Y:S01]  /*16000*/  FFMA.FTZ R7, R10, UR4, -R122.reuse ;  /* 0x000000040a077c23 */ /* 0x100fe2000801087a */
[--C-:B------:R-:W-:Y:S01]  /*16010*/  FFMA.FTZ R120, R11, UR4, -R122.reuse ;  /* 0x000000040b787c23 */ /* 0x100fe2000801087a */
[----:B------:R-:W-:Y:S03]  /*16020*/  FFMA.FTZ R130, R27, UR4, -R122 ;  /* 0x000000041b827c23 */ /* 0x000fe6000801087a */
[----:B------:R4:W-:Y:S01]  /*16030*/  MUFU.EX2 R103, R112 ;  /* 0x0000007000677308 */ /* 0x0009e20000000800 */
[C---:B--2---:R-:W-:Y:S01]  /*16040*/  FMUL.FTZ R10, R0.reuse, R98 ;  /* 0x00000062000a7220 */ /* 0x044fe20000410000 */
[C---:B------:R-:W-:Y:S01]  /*16050*/  FMUL.FTZ R11, R0.reuse, R99 ;  /* 0x00000063000b7220 */ /* 0x040fe20000410000 */
[C---:B------:R-:W-:Y:S01]  /*16060*/  FMUL.FTZ R38, R0.reuse, R38 ;  /* 0x0000002600267220 */ /* 0x040fe20000410000 */
[C---:B------:R-:W-:Y:S01]  /*16070*/  FMUL.FTZ R39, R0.reuse, R39 ;  /* 0x0000002700277220 */ /* 0x040fe20000410000 */
[C---:B------:R-:W-:Y:S01]  /*16080*/  FMUL.FTZ R42, R0.reuse, R42 ;  /* 0x0000002a002a7220 */ /* 0x040fe20000410000 */
[C---:B------:R-:W-:Y:S01]  /*16090*/  FMUL.FTZ R43, R0.reuse, R43 ;  /* 0x0000002b002b7220 */ /* 0x040fe20000410000 */
[----:B------:R-:W-:Y:S03]  /*160a0*/  FMUL.FTZ R46, R0, R46 ;  /* 0x0000002e002e7220 */ /* 0x000fe60000410000 */
        /* <DEDUP_REMOVED lines=10> */
[----:B------:R-:W-:Y:S01]  /*16150*/  FMUL.FTZ R45, R2, R45 ;  /* 0x0000002d022d7220 */ /* 0x000fe20000410000 */
[----:B------:R-:W-:Y:S01]  /*16160*/  FMUL.FTZ R47, R0, R47 ;  /* 0x0000002f002f7220 */ /* 0x000fe20000410000 */
[C---:B------:R-:W-:Y:S01]  /*16170*/  FMUL.FTZ R48, R2.reuse, R48 ;  /* 0x0000003002307220 */ /* 0x040fe20000410000 */
[----:B------:R-:W-:Y:S01]  /*16180*/  FMUL.FTZ R49, R2, R49 ;  /* 0x0000003102317220 */ /* 0x000fe20000410000 */
[C---:B------:R-:W-:Y:S01]  /*16190*/  FMUL.FTZ R50, R0.reuse, R50 ;  /* 0x0000003200327220 */ /* 0x040fe20000410000 */
[----:B------:R-:W-:Y:S03]  /*161a0*/  FMUL.FTZ R51, R0, R51 ;  /* 0x0000003300337220 */ /* 0x000fe60000410000 */
[----:B------:R-:W4:Y:S01]  /*161b0*/  MUFU.EX2 R121, R121 ;  /* 0x0000007900797308 */ /* 0x000f220000000800 */
[C---:B------:R-:W-:Y:S01]  /*161c0*/  FMUL.FTZ R52, R2.reuse, R52 ;  /* 0x0000003402347220 */ /* 0x040fe20000410000 */
[----:B------:R-:W-:Y:S01]  /*161d0*/  FMUL.FTZ R53, R2, R53 ;  /* 0x0000003502357220 */ /* 0x000fe20000410000 */
[C---:B------:R-:W-:Y:S01]  /*161e0*/  FMUL.FTZ R54, R0.reuse, R54 ;  /* 0x0000003600367220 */ /* 0x040fe20000410000 */
[----:B------:R-:W-:Y:S01]  /*161f0*/  FMUL.FTZ R55, R0, R55 ;  /* 0x0000003700377220 */ /* 0x000fe20000410000 */
[C---:B------:R-:W-:Y:S01]  /*16200*/  FMUL.FTZ R56, R2.reuse, R56 ;  /* 0x0000003802387220 */ /* 0x040fe20000410000 */
[----:B------:R-:W-:Y:S01]  /*16210*/  FMUL.FTZ R57, R2, R57 ;  /* 0x0000003902397220 */ /* 0x000fe20000410000 */
[----:B------:R-:W-:Y:S03]  /*16220*/  FMUL.FTZ R58, R0, R58 ;  /* 0x0000003a003a7220 */ /* 0x000fe60000410000 */
[----:B------:R-:W-:Y:S01]  /*16230*/  MUFU.EX2 R5, R5 ;  /* 0x0000000500057308 */ /* 0x000fe20000000800 */
[----:B--2---:R-:W-:Y:S01]  /*16240*/  F2FP.BF16.F32.PACK_AB R96, R102, R123 ;  /* 0x0000007b6660723e */ /* 0x004fe200000010ff */
[----:B------:R-:W-:Y:S01]  /*16250*/  FMUL.FTZ R59, R0, R59 ;  /* 0x0000003b003b7220 */ /* 0x000fe20000410000 */
[C---:B------:R-:W-:Y:S01]  /*16260*/  FMUL.FTZ R60, R2.reuse, R60 ;  /* 0x0000003c023c7220 */ /* 0x040fe20000410000 */
[----:B------:R-:W-:Y:S01]  /*16270*/  FMUL.FTZ R61, R2, R61 ;  /* 0x0000003d023d7220 */ /* 0x000fe20000410000 */
[C---:B------:R-:W-:Y:S01]  /*16280*/  FMUL.FTZ R62, R0.reuse, R62 ;  /* 0x0000003e003e7220 */ /* 0x040fe20000410000 */
[----:B------:R-:W-:Y:S01]  /*16290*/  FMUL.FTZ R63, R0, R63 ;  /* 0x0000003f003f7220 */ /* 0x000fe20000410000 */
[C---:B------:R-:W-:Y:S03]  /*162a0*/  FMUL.FTZ R64, R2.reuse, R64 ;  /* 0x0000004002407220 */ /* 0x040fe60000410000 */
        /* <DEDUP_REMOVED lines=33> */
[----:B----4-:R-:W-:Y:S01]  /*164c0*/  F2FP.BF16.F32.PACK_AB R99, R120, R7 ;  /* 0x000000077863723e */ /* 0x010fe200000010ff */
        /* <DEDUP_REMOVED lines=8> */
[----:B------:R-:W-:Y:S01]  /*16550*/  ISETP.GT.AND P0, PT, R176, R163, PT ;  /* 0x000000a3b000720c */ /* 0x000fe20003f04270 */
[C---:B------:R-:W-:Y:S01]  /*16560*/  HMMA.16816.F32.BF16 R36, R96.reuse, R106, R36 ;  /* 0x0000006a6024723c */ /* 0x040fe20000041824 */
[----:B------:R-:W1:Y:S02]  /*16570*/  LDSM.16.MT88.4 R104, [R156+0xa000] ;  /* 0x00a000009c68783b */ /* 0x000e640000004200 */
[----:B------:R-:W-:Y:S03]  /*16580*/  FFMA.FTZ R121, R0, R181, R121 ;  /* 0x000000b500797223 */ /* 0x000fe60000010079 */
[C---:B------:R-:W-:Y:S02]  /*16590*/  HMMA.16816.F32.BF16 R40, R96.reuse, R108, R40 ;  /* 0x0000006c6028723c */ /* 0x040fe40000041828 */
[----:B------:R-:W4:Y:S03]  /*165a0*/  MUFU.EX2 R128, R128 ;  /* 0x0000008000807308 */ /* 0x000f260000000800 */
[----:B--2---:R-:W-:Y:S01]  /*165b0*/  F2FP.BF16.F32.PACK_AB R90, R126, R125 ;  /* 0x0000007d7e5a723e */ /* 0x004fe200000010ff */
[C---:B------:R-:W-:Y:S01]  /*165c0*/  HMMA.16816.F32.BF16 R44, R96.reuse, R110, R44 ;  /* 0x0000006e602c723c */ /* 0x040fe2000004182c */
[----:B------:R-:W2:Y:S05]  /*165d0*/  LDSM.16.MT88.4 R108, [R154+0xa000] ;  /* 0x00a000009a6c783b */ /* 0x000eaa0000004200 */
[----:B------:R-:W-:Y:S01]  /*165e0*/  MUFU.EX2 R129, R129 ;  /* 0x0000008100817308 */ /* 0x000fe20000000800 */
[----:B------:R-:W-:Y:S01]  /*165f0*/  MOV R101, R100 ;  /* 0x0000006400657202 */ /* 0x000fe20000000f00 */
[C---:B---3--:R-:W-:Y:S03]  /*16600*/  HMMA.16816.F32.BF16 R48, R96.reuse, R112, R48 ;  /* 0x000000706030723c */ /* 0x048fe60000041830 */
[----:B------:R-:W-:Y:S03]  /*16610*/  FADD.FTZ R102, R102, R123 ;  /* 0x0000007b66667221 */ /* 0x000fe60000010000 */
[C---:B------:R-:W-:Y:S01]  /*16620*/  HMMA.16816.F32.BF16 R52, R96.reuse, R114, R52 ;  /* 0x000000726034723c */ /* 0x040fe20000041834 */
[----:B------:R-:W3:Y:S04]  /*16630*/  LDSM.16.MT88.4 R112, [R153+0xa000] ;  /* 0x00a000009970783b */ /* 0x000ee80000004200 */
[----:B----4-:R-:W-:Y:S01]  /*16640*/  F2FP.BF16.F32.PACK_AB R91, R128, R127 ;  /* 0x0000007f805b723e */ /* 0x010fe200000010ff */
[C---:B------:R-:W-:Y:S05]  /*16650*/  HMMA.16816.F32.BF16 R56, R96.reuse, R116, R56 ;  /* 0x000000746038723c */ /* 0x040fea0000041838 */
        /* <DEDUP_REMOVED lines=11> */
[----:B------:R-:W-:Y:S01]  /*16710*/  FFMA.FTZ R119, R15, UR4, -R122 ;  /* 0x000000040f777c23 */ /* 0x000fe2000801087a */
[----:B------:R-:W-:Y:S01]  /*16720*/  FMUL.FTZ R13, R2, R93 ;  /* 0x0000005d020d7220 */ /* 0x000fe20000410000 */
[C---:B------:R-:W-:Y:S01]  /*16730*/  FMUL.FTZ R14, R0.reuse, R94 ;  /* 0x0000005e000e7220 */ /* 0x040fe20000410000 */
[----:B------:R-:W2:Y:S02]  /*16740*/  MUFU.EX2 R117, R117 ;  /* 0x0000007500757308 */ /* 0x000ea40000000800 */
[----:B------:R-:W-:Y:S01]  /*16750*/  FMUL.FTZ R15, R0, R95 ;  /* 0x0000005f000f7220 */ /* 0x000fe20000410000 */
[----:B------:R-:W-:Y:S01]  /*16760*/  FADD.FTZ R0, R103, R121 ;  /* 0x0000007967007221 */ /* 0x000fe20000010000 */
[----:B------:R-:W4:Y:S01]  /*16770*/  LDSM.16.MT88.4 R92, [R156+0x8800] ;  /* 0x008800009c5c783b */ /* 0x000f220000004200 */
[----:B------:R-:W-:Y:S02]  /*16780*/  FADD.FTZ R5, R6, R5 ;  /* 0x0000000506057221 */ /* 0x000fe40000010000 */
[----:B------:R-:W-:Y:S03]  /*16790*/  FADD.FTZ R7, R7, R0 ;  /* 0x0000000007077221 */ /* 0x000fe60000010000 */
[----:B------:R-:W-:Y:S01]  /*167a0*/  MUFU.EX2 R118, R118 ;  /* 0x0000007600767308 */ /* 0x000fe20000000800 */
[C---:B------:R-:W-:Y:S01]  /*167b0*/  HMMA.16816.F32.BF16 R12, R96.reuse, R110, R12 ;  /* 0x0000006e600c723c */ /* 0x040fe2000004180c */
[----:B------:R-:W5:Y:S02]  /*167c0*/  LDSM.16.MT88.4 R108, [R154+0x8800] ;  /* 0x008800009a6c783b */ /* 0x000f640000004200 */
[----:B------:R-:W-:Y:S01]  /*167d0*/  MOV R0, R3 ;  /* 0x0000000300007202 */ /* 0x000fe20000000f00 */
[----:B------:R-:W-:Y:S02]  /*167e0*/  FADD.FTZ R7, R120, R7 ;  /* 0x0000000778077221 */ /* 0x000fe40000010000 */
[C---:B---3--:R-:W-:Y:S03]  /*167f0*/  HMMA.16816.F32.BF16 R76, R96.reuse, R112, R76 ;  /* 0x00000070604c723c */ /* 0x048fe6000004184c */
[----:B------:R-:W3:Y:S02]  /*16800*/  MUFU.EX2 R119, R119 ;  /* 0x0000007700777308 */ /* 0x000ee40000000800 */
[C---:B--2---:R-:W-:Y:S01]  /*16810*/  F2FP.BF16.F32.PACK_AB R88, R117.reuse, R116 ;  /* 0x000000747558723e */ /* 0x044fe200000010ff */
[C---:B------:R-:W-:Y:S01]  /*16820*/  HMMA.16816.F32.BF16 R80, R96.reuse, R114, R80 ;  /* 0x000000726050723c */ /* 0x040fe20000041850 */
[----:B------:R-:W2:Y:S04]  /*16830*/  LDSM.16.MT88.4 R112, [R153+0x8800] ;  /* 0x008800009970783b */ /* 0x000ea80000004200 */
[----:B------:R-:W-:Y:S01]  /*16840*/  FADD.FTZ R116, R116, R5 ;  /* 0x0000000574747221 */ /* 0x000fe20000010000 */
[C---:B-1----:R-:W-:Y:S05]  /*16850*/  HMMA.16816.F32.BF16 R84, R96.reuse, R104, R84 ;  /* 0x000000686054723c */ /* 0x042fea0000041854 */
[----:B------:R-:W-:Y:S01]  /*16860*/  FADD.FTZ R116, R117, R116 ;  /* 0x0000007475747221 */ /* 0x000fe20000010000 */
[----:B------:R-:W-:Y:S01]  /*16870*/  HMMA.16816.F32.BF16 R16, R96, R106, R16 ;  /* 0x0000006a6010723c */ /* 0x000fe20000041810 */
[----:B------:R-:W1:Y:S04]  /*16880*/  LDSM.16.MT88.4 R96, [R152+0x8800] ;  /* 0x008800009860783b */ /* 0x000e680000004200 */
[----:B---3--:R-:W-:Y:S01]  /*16890*/  F2FP.BF16.F32.PACK_AB R89, R119, R118 ;  /* 0x000000767759723e */ /* 0x008fe200000010ff */
[----:B------:R-:W-:Y:S01]  /*168a0*/  FADD.FTZ R118, R118, R7 ;  /* 0x0000000776767221 */ /* 0x000fe20000010000 */
[----:B------:R-:W-:Y:S02]  /*168b0*/  FADD.FTZ R125, R125, R116 ;  /* 0x000000747d7d7221 */ /* 0x000fe40000010000 */
[----:B------:R-:W-:Y:S02]  /*168c0*/  LDSM.16.MT88.4 R104, [R154+0xa800] ;  /* 0x00a800009a68783b */ /* 0x000fe40000004200 */
[----:B------:R-:W-:Y:S01]  /*168d0*/  FADD.FTZ R118, R119, R118 ;  /* 0x0000007677767221 */ /* 0x000fe20000010000 */
[C---:B----4-:R-:W-:Y:S05]  /*168e0*/  HMMA.16816.F32.BF16 R8, R88.reuse, R92, R8 ;  /* 0x0000005c5808723c */ /* 0x050fea0000041808 */
[----:B------:R-:W-:Y:S01]  /*168f0*/  FADD.FTZ R127, R127, R118 ;  /* 0x000000767f7f7221 */ /* 0x000fe20000010000 */
[C---:B------:R-:W-:Y:S01]  /*16900*/  HMMA.16816.F32.BF16 R36, R88.reuse, R94, R36 ;  /* 0x0000005e5824723c */ /* 0x040fe20000041824 */
[----:B------:R-:W3:Y:S04]  /*16910*/  LDSM.16.MT88.4 R92, [R156+0xa800] ;  /* 0x00a800009c5c783b */ /* 0x000ee80000004200 */
[----:B------:R-:W-:Y:S01]  /*16920*/  FADD.FTZ R125, R126, R125 ;  /* 0x0000007d7e7d7221 */ /* 0x000fe20000010000 */
[C---:B-----5:R-:W-:Y:S05]  /*16930*/  HMMA.16816.F32.BF16 R40, R88.reuse, R108, R40 ;  /* 0x0000006c5828723c */ /* 0x060fea0000041828 */
        /* <DEDUP_REMOVED lines=10> */
[----:B------:R-:W-:Y:S03]  /*169e0*/  MUFU.EX2 R112, R112 ;  /* 0x0000007000707308 */ /* 0x000fe60000000800 */
[--C-:B------:R-:W-:Y:S01]  /*169f0*/  FFMA.FTZ R114, R22, UR4, -R122.reuse ;  /* 0x0000000416727c23 */ /* 0x100fe2000801087a */
[C---:B---3--:R-:W-:Y:S06]  /*16a00*/  HMMA.16816.F32.BF16 R64, R88.reuse, R92, R64 ;  /* 0x0000005c5840723c */ /* 0x048fec0000041840 */
[----:B------:R-:W2:Y:S01]  /*16a10*/  MUFU.EX2 R113, R113 ;  /* 0x0000007100717308 */ /* 0x000ea20000000800 */
[----:B------:R-:W-:Y:S01]  /*16a20*/  FFMA.FTZ R115, R23, UR4, -R122 ;  /* 0x0000000417737c23 */ /* 0x000fe2000801087a */
[C---:B------:R-:W-:Y:S01]  /*16a30*/  HMMA.16816.F32.BF16 R68, R88.reuse, R94, R68 ;  /* 0x0000005e5844723c */ /* 0x040fe20000041844 */
[----:B------:R-:W3:Y:S05]  /*16a40*/  LDSM.16.MT88.4 R92, [R156+0x9000] ;  /* 0x009000009c5c783b */ /* 0x000eea0000004200 */
[C---:B------:R-:W-:Y:S02]  /*16a50*/  HMMA.16816.F32.BF16 R72, R88.reuse, R104, R72 ;  /* 0x000000685848723c */ /* 0x040fe40000041848 */
[----:B------:R-:W-:Y:S04]  /*16a60*/  MUFU.EX2 R114, R114 ;  /* 0x0000007200727308 */ /* 0x000fe80000000800 */
[C---:B------:R-:W-:Y:S01]  /*16a70*/  HMMA.16816.F32.BF16 R12, R88.reuse, R106, R12 ;  /* 0x0000006a580c723c */ /* 0x040fe2000004180c */
[----:B------:R-:W5:Y:S05]  /*16a80*/  LDSM.16.MT88.4 R104, [R154+0x9000] ;  /* 0x009000009a68783b */ /* 0x000f6a0000004200 */
[----:B------:R-:W3:Y:S01]  /*16a90*/  MUFU.EX2 R115, R115 ;  /* 0x0000007300737308 */ /* 0x000ee20000000800 */
[----:B--2---:R-:W-:Y:S01]  /*16aa0*/  F2FP.BF16.F32.PACK_AB R20, R113, R112 ;  /* 0x000000707114723e */ /* 0x004fe200000010ff */
[C---:B----4-:R-:W-:Y:S03]  /*16ab0*/  HMMA.16816.F32.BF16 R76, R88.reuse, R108, R76 ;  /* 0x0000006c584c723c */ /* 0x050fe6000004184c */
[----:B------:R-:W-:Y:S03]  /*16ac0*/  FADD.FTZ R112, R112, R125 ;  /* 0x0000007d70707221 */ /* 0x000fe60000010000 */
[C---:B------:R-:W-:Y:S02]  /*16ad0*/  HMMA.16816.F32.BF16 R80, R88.reuse, R110, R80 ;  /* 0x0000006e5850723c */ /* 0x040fe40000041850 */
[----:B------:R2:W-:Y:S03]  /*16ae0*/  MUFU.EX2 R110, R130 ;  /* 0x00000082006e7308 */ /* 0x0005e60000000800 */
[----:B------:R-:W-:Y:S01]  /*16af0*/  FFMA.FTZ R108, R25, UR4, -R124 ;  /* 0x00000004196c7c23 */ /* 0x000fe2000801087c */
[C---:B-1----:R-:W-:Y:S05]  /*16b00*/  HMMA.16816.F32.BF16 R84, R88.reuse, R96, R84 ;  /* 0x000000605854723c */ /* 0x042fea0000041854 */
[----:B------:R-:W-:Y:S01]  /*16b10*/  FFMA.FTZ R109, R26, UR4, -R122 ;  /* 0x000000041a6d7c23 */ /* 0x000fe2000801087a */
[----:B------:R-:W-:Y:S01]  /*16b20*/  HMMA.16816.F32.BF16 R16, R88, R98, R16 ;  /* 0x000000625810723c */ /* 0x000fe20000041810 */
[----:B------:R-:W1:Y:S01]  /*16b30*/  MUFU.EX2 R108, R108 ;  /* 0x0000006c006c7308 */ /* 0x000e620000000800 */
[----:B------:R-:W4:Y:S03]  /*16b40*/  LDSM.16.MT88.4 R24, [R153+0x9000] ;  /* 0x009000009918783b */ /* 0x000f260000004200 */
[----:B---3--:R-:W-:Y:S01]  /*16b50*/  F2FP.BF16.F32.PACK_AB R21, R115, R114 ;  /* 0x000000727315723e */ /* 0x008fe200000010ff */
[----:B------:R-:W-:Y:S01]  /*16b60*/  FFMA.FTZ R111, R32, UR4, -R124 ;  /* 0x00000004206f7c23 */ /* 0x000fe2000801087c */
[----:B--2---:R-:W-:Y:S01]  /*16b70*/  FFMA.FTZ R130, R34, UR4, -R122 ;  /* 0x0000000422827c23 */ /* 0x004fe2000801087a */
[----:B------:R-:W-:Y:S03]  /*16b80*/  FADD.FTZ R114, R114, R127 ;  /* 0x0000007f72727221 */ /* 0x000fe60000010000 */
[----:B------:R-:W2:Y:S01]  /*16b90*/  MUFU.EX2 R109, R109 ;  /* 0x0000006d006d7308 */ /* 0x000ea20000000800 */
[----:B------:R-:W3:Y:S01]  /*16ba0*/  LDSM.16.MT88.4 R88, [R152+0x9000] ;  /* 0x009000009858783b */ /* 0x000ee20000004200 */
[----:B------:R-:W-:Y:S01]  /*16bb0*/  FADD.FTZ R112, R113, R112 ;  /* 0x0000007071707221 */ /* 0x000fe20000010000 */
[----:B------:R-:W-:Y:S07]  /*16bc0*/  FADD.FTZ R114, R115, R114 ;  /* 0x0000007273727221 */ /* 0x000fee0000010000 */
[----:B------:R-:W-:Y:S01]  /*16bd0*/  MUFU.EX2 R111, R111 ;  /* 0x0000006f006f7308 */ /* 0x000fe20000000800 */
[C---:B-1----:R-:W-:Y:S01]  /*16be0*/  F2FP.BF16.F32.PACK_AB R22, R108.reuse, R129 ;  /* 0x000000816c16723e */ /* 0x042fe200000010ff */
[----:B------:R-:W-:Y:S01]  /*16bf0*/  LDSM.16.MT88.4 R96, [R154+0xb000] ;  /* 0x00b000009a60783b */ /* 0x000fe20000004200 */
[----:B------:R-:W-:Y:S04]  /*16c00*/  FADD.FTZ R129, R129, R112 ;  /* 0x0000007081817221 */ /* 0x000fe80000010000 */
[----:B------:R-:W-:Y:S03]  /*16c10*/  FADD.FTZ R129, R108, R129 ;  /* 0x000000816c817221 */ /* 0x000fe60000010000 */
[----:B------:R-:W-:Y:S01]  /*16c20*/  MUFU.EX2 R130, R130 ;  /* 0x0000008200827308 */ /* 0x000fe20000000800 */
[C---:B--2---:R-:W-:Y:S01]  /*16c30*/  F2FP.BF16.F32.PACK_AB R23, R110.reuse, R109 ;  /* 0x0000006d6e17723e */ /* 0x044fe200000010ff */
[----:B------:R-:W-:Y:S04]  /*16c40*/  FADD.FTZ R109, R109, R114 ;  /* 0x000000726d6d7221 */ /* 0x000fe80000010000 */
[----:B------:R-:W-:Y:S02]  /*16c50*/  FADD.FTZ R109, R110, R109 ;  /* 0x0000006d6e6d7221 */ /* 0x000fe40000010000 */
[C---:B------:R-:W-:Y:S06]  /*16c60*/  HMMA.16816.F32.BF16 R8, R20.reuse, R92, R8 ;  /* 0x0000005c1408723c */ /* 0x040fec0000041808 */
[C---:B------:R-:W-:Y:S01]  /*16c70*/  HMMA.16816.F32.BF16 R36, R20.reuse, R94, R36 ;  /* 0x0000005e1424723c */ /* 0x040fe20000041824 */
[----:B------:R-:W1:Y:S05]  /*16c80*/  LDSM.16.MT88.4 R92, [R156+0xb000] ;  /* 0x00b000009c5c783b */ /* 0x000e6a0000004200 */
[C---:B-----5:R-:W-:Y:S06]  /*16c90*/  HMMA.16816.F32.BF16 R40, R20.reuse, R104, R40 ;  /* 0x000000681428723c */ /* 0x060fec0000041828 */
[C---:B------:R-:W-:Y:S05]  /*16ca0*/  HMMA.16816.F32.BF16 R44, R20.reuse, R106, R44 ;  /* 0x0000006a142c723c */ /* 0x040fea000004182c */
[--C-:B------:R-:W-:Y:S01]  /*16cb0*/  FFMA.FTZ R104, R28, UR4, -R124.reuse ;  /* 0x000000041c687c23 */ /* 0x100fe2000801087c */
[C---:B----4-:R-:W-:Y:S05]  /*16cc0*/  HMMA.16816.F32.BF16 R48, R20.reuse, R24, R48 ;  /* 0x000000181430723c */ /* 0x050fea0000041830 */
[----:B------:R-:W-:Y:S01]  /*16cd0*/  FFMA.FTZ R105, R29, UR4, -R124 ;  /* 0x000000041d697c23 */ /* 0x000fe2000801087c */
[C---:B------:R-:W-:Y:S01]  /*16ce0*/  HMMA.16816.F32.BF16 R52, R20.reuse, R26, R52 ;  /* 0x0000001a1434723c */ /* 0x040fe20000041834 */
[----:B------:R-:W2:Y:S01]  /*16cf0*/  LDSM.16.MT88.4 R24, [R153+0xb000] ;  /* 0x00b000009918783b */ /* 0x000ea20000004200 */
[----:B------:R-:W-:Y:S03]  /*16d00*/  MUFU.EX2 R104, R104 ;  /* 0x0000006800687308 */ /* 0x000fe60000000800 */
[--C-:B------:R-:W-:Y:S01]  /*16d10*/  FFMA.FTZ R106, R30, UR4, -R122.reuse ;  /* 0x000000041e6a7c23 */ /* 0x100fe2000801087a */
[C---:B---3--:R-:W-:Y:S06]  /*16d20*/  HMMA.16816.F32.BF16 R56, R20.reuse, R88, R56 ;  /* 0x000000581438723c */ /* 0x048fec0000041838 */
[----:B------:R-:W3:Y:S01]  /*16d30*/  MUFU.EX2 R105, R105 ;  /* 0x0000006900697308 */ /* 0x000ee20000000800 */
        /* <DEDUP_REMOVED lines=12> */
[----:B------:R-:W5:Y:S01]  /*16e00*/  MUFU.EX2 R124, R124 ;  /* 0x0000007c007c7308 */ /* 0x000f620000000800 */
[C---:B------:R-:W-:Y:S01]  /*16e10*/  HMMA.16816.F32.BF16 R12, R20.reuse, R98, R12 ;  /* 0x00000062140c723c */ /* 0x040fe2000004180c */
[----:B------:R-:W-:Y:S05]  /*16e20*/  LDSM.16.MT88.4 R92, [R154+0xb800] ;  /* 0x00b800009a5c783b */ /* 0x000fea0000004200 */
[C---:B--2---:R-:W-:Y:S03]  /*16e30*/  HMMA.16816.F32.BF16 R76, R20.reuse, R24, R76 ;  /* 0x00000018144c723c */ /* 0x044fe6000004184c */
[----:B------:R-:W2:Y:S03]  /*16e40*/  MUFU.EX2 R131, R122 ;  /* 0x0000007a00837308 */ /* 0x000ea60000000800 */
[C---:B------:R-:W-:Y:S01]  /*16e50*/  HMMA.16816.F32.BF16 R80, R20.reuse, R26, R80 ;  /* 0x0000001a1450723c */ /* 0x040fe20000041850 */
[----:B------:R-:W1:Y:S05]  /*16e60*/  LDSM.16.MT88.4 R24, [R153+0x9800] ;  /* 0x009800009918783b */ /* 0x000e6a0000004200 */
[C---:B----4-:R-:W-:Y:S06]  /*16e70*/  HMMA.16816.F32.BF16 R84, R20.reuse, R88, R84 ;  /* 0x000000581454723c */ /* 0x050fec0000041854 */
[----:B------:R-:W-:Y:S01]  /*16e80*/  HMMA.16816.F32.BF16 R16, R20, R90, R16 ;  /* 0x0000005a1410723c */ /* 0x000fe20000041810 */
[----:B------:R-:W4:Y:S04]  /*16e90*/  LDSM.16.MT88.4 R20, [R152+0x9800] ;  /* 0x009800009814783b */ /* 0x000f280000004200 */
[----:B---3--:R-:W-:Y:S01]  /*16ea0*/  F2FP.BF16.F32.PACK_AB R88, R105, R104 ;  /* 0x000000686958723e */ /* 0x008fe200000010ff */
[----:B------:R-:W-:Y:S01]  /*16eb0*/  FADD.FTZ R104, R104, R129 ;  /* 0x0000008168687221 */ /* 0x000fe20000010000 */
[----:B-----5:R-:W-:Y:S01]  /*16ec0*/  F2FP.BF16.F32.PACK_AB R89, R107, R106 ;  /* 0x0000006a6b59723e */ /* 0x020fe200000010ff */
[----:B------:R-:W-:Y:S03]  /*16ed0*/  FADD.FTZ R106, R106, R109 ;  /* 0x0000006d6a6a7221 */ /* 0x000fe60000010000 */
[----:B------:R-:W-:Y:S01]  /*16ee0*/  F2FP.BF16.F32.PACK_AB R90, R124, R111 ;  /* 0x0000006f7c5a723e */ /* 0x000fe200000010ff */
[----:B------:R-:W-:Y:S01]  /*16ef0*/  FADD.FTZ R104, R105, R104 ;  /* 0x0000006869687221 */ /* 0x000fe20000010000 */
[----:B--2---:R-:W-:Y:S01]  /*16f00*/  F2FP.BF16.F32.PACK_AB R91, R131, R130 ;  /* 0x00000082835b723e */ /* 0x004fe200000010ff */
[----:B------:R-:W-:Y:S02]  /*16f10*/  FADD.FTZ R107, R107, R106 ;  /* 0x0000006a6b6b7221 */ /* 0x000fe40000010000 */
[----:B------:R-:W-:Y:S02]  /*16f20*/  FADD.FTZ R111, R111, R104 ;  /* 0x000000686f6f7221 */ /* 0x000fe40000010000 */
[----:B------:R-:W-:Y:S02]  /*16f30*/  FADD.FTZ R130, R130, R107 ;  /* 0x0000006b82827221 */ /* 0x000fe40000010000 */
        /* <DEDUP_REMOVED lines=8> */
[----:B------:R-:W3:Y:S05]  /*16fc0*/  LDSM.16.MT88.4 R32, [R152+0xb800] ;  /* 0x00b800009820783b */ /* 0x000eea0000004200 */
[C---:B------:R-:W-:Y:S06]  /*16fd0*/  HMMA.16816.F32.BF16 R48, R88.reuse, R24, R48 ;  /* 0x000000185830723c */ /* 0x040fec0000041830 */
[C---:B------:R-:W-:Y:S06]  /*16fe0*/  HMMA.16816.F32.BF16 R52, R88.reuse, R26, R52 ;  /* 0x0000001a5834723c */ /* 0x040fec0000041834 */
[C---:B----4-:R-:W-:Y:S06]  /*16ff0*/  HMMA.16816.F32.BF16 R56, R88.reuse, R20, R56 ;  /* 0x000000145838723c */ /* 0x050fec0000041838 */
[C---:B------:R-:W-:Y:S06]  /*17000*/  HMMA.16816.F32.BF16 R60, R88.reuse, R22, R60 ;  /* 0x00000016583c723c */ /* 0x040fec000004183c */
        /* <DEDUP_REMOVED lines=10> */
[----:B------:R-:W-:Y:S11]  /*170b0*/  @P0 BRA `(.L_x_6408) ;  /* 0xffffffd400100947 */ /* 0x000ff6000383ffff */
.L_x_6404:
[----:B------:R-:W1:Y:S01]  /*170c0*/  SHFL.BFLY PT, R0, R181, 0x2, 0x1f ;  /* 0x0c401f00b5007f89 */ /* 0x000e6200000e0000 */
[----:B------:R-:W2:Y:S01]  /*170d0*/  S2UR UR4, SR_CgaCtaId ;  /* 0x00000000000479c3 */ /* 0x000ea20000008800 */
[----:B------:R-:W-:Y:S01]  /*170e0*/  MOV R7, 0x3f800000 ;  /* 0x3f80000000077802 */ /* 0x000fe20000000f00 */
[----:B------:R-:W-:Y:S01]  /*170f0*/  UMOV UR5, 0x400 ;  /* 0x0000040000057882 */ /* 0x000fe20000000000 */
[----:B------:R-:W3:Y:S01]  /*17100*/  SHFL.BFLY PT, R2, R183, 0x2, 0x1f ;  /* 0x0c401f00b7027f89 */ /* 0x000ee200000e0000 */
[----:B------:R-:W-:Y:S01]  /*17110*/  MOV R6, 0x3f800000 ;  /* 0x3f80000000067802 */ /* 0x000fe20000000f00 */
[----:B------:R-:W-:Y:S01]  /*17120*/  BSSY B0, `(.L_x_6409) ;  /* 0x00000cf000007945 */ /* 0x000fe20003800000 */
[----:B------:R-:W4:Y:S02]  /*17130*/  S2R R11, SR_TID.X ;  /* 0x00000000000b7919 */ /* 0x000f240000002100 */
[----:B------:R-:W-:Y:S06]  /*17140*/  BAR.SYNC.DEFER_BLOCKING 0x0 ;  /* 0x0000000000007b1d */ /* 0x000fec0000010000 */
[----:B------:R-:W5:Y:S01]  /*17150*/  S2R R18, SR_CTAID.Y ;  /* 0x0000000000127919 */ /* 0x000f620000002600 */
[----:B-1----:R-:W-:Y:S01]  /*17160*/  FADD.FTZ R5, R0, R181 ;  /* 0x000000b500057221 */ /* 0x002fe20000010000 */
[----:B--2---:R-:W-:Y:S01]  /*17170*/  ULEA UR4, UR4, UR5, 0x18 ;  /* 0x0000000504047291 */ /* 0x004fe2000f8ec03f */
[----:B------:R-:W1:Y:S01]  /*17180*/  S2R R0, SR_TID.X ;  /* 0x0000000000007919 */ /* 0x000e620000002100 */
[----:B---3--:R-:W-:-:S02]  /*17190*/  FADD.FTZ R9, R2, R183 ;  /* 0x000000b702097221 */ /* 0x008fc40000010000 */
[----:B------:R-:W2:Y:S04]  /*171a0*/  SHFL.BFLY PT, R2, R5, 0x1, 0x1f ;  /* 0x0c201f0005027f89 */ /* 0x000ea800000e0000 */
[----:B------:R-:W3:Y:S01]  /*171b0*/  SHFL.BFLY PT, R4, R9, 0x1, 0x1f ;  /* 0x0c201f0009047f89 */ /* 0x000ee200000e0000 */
[----:B------:R-:W5:Y:S01]  /*171c0*/  S2R R19, SR_CTAID.X ;  /* 0x0000000000137919 */ /* 0x000f620000002500 */
[----:B----4-:R-:W-:-:S04]  /*171d0*/  SHF.R.S32.HI R8, RZ, 0x1f, R11 ;  /* 0x0000001fff087819 */ /* 0x010fc8000001140b */
[----:B------:R-:W-:-:S04]  /*171e0*/  LEA.HI R8, R8, R11, RZ, 0x4 ;  /* 0x0000000b08087211 */ /* 0x000fc800078f20ff */
[----:B------:R-:W-:Y:S01]  /*171f0*/  SHF.R.S32.HI R8, RZ, 0x4, R8 ;  /* 0x00000004ff087819 */ /* 0x000fe20000011408 */
[----:B--2---:R-:W-:Y:S01]  /*17200*/  FADD.FTZ R2, R5, R2 ;  /* 0x0000000205027221 */ /* 0x004fe20000010000 */
[----:B---3--:R-:W-:Y:S01]  /*17210*/  FADD.FTZ R4, R9, R4 ;  /* 0x0000000409047221 */ /* 0x008fe20000010000 */
[----:B-1----:R-:W-:-:S03]  /*17220*/  SHF.R.S32.HI R9, RZ, 0x1f, R0 ;  /* 0x0000001fff097819 */ /* 0x002fc60000011400 */
[----:B------:R-:W-:Y:S02]  /*17230*/  FSETP.NE.FTZ.AND P3, PT, R2, RZ, PT ;  /* 0x000000ff0200720b */ /* 0x000fe40003f75000 */
[CC--:B------:R-:W-:Y:S02]  /*17240*/  LEA.HI R10, R9.reuse, R0.reuse, RZ, 0x2 ;  /* 0x00000000090a7211 */ /* 0x0c0fe400078f10ff */
[----:B------:R-:W-:Y:S02]  /*17250*/  FSETP.NE.FTZ.AND P4, PT, R4, RZ, PT ;  /* 0x000000ff0400720b */ /* 0x000fe40003f95000 */
[--C-:B------:R-:W-:Y:S02]  /*17260*/  SHF.R.S32.HI R12, RZ, 0x2, R10.reuse ;  /* 0x00000002ff0c7819 */ /* 0x100fe4000001140a */
[----:B------:R-:W-:Y:S02]  /*17270*/  SHF.R.S32.HI R5, RZ, 0x1f, R10 ;  /* 0x0000001fff057819 */ /* 0x000fe4000001140a */
[----:B------:R-:W-:-:S02]  /*17280*/  LEA.HI R11, R9, R0, RZ, 0x4 ;  /* 0x00000000090b7211 */ /* 0x000fc400078f20ff */
[----:B------:R-:W-:Y:S01]  /*17290*/  LEA.HI R5, R5, R12, RZ, 0x3 ;  /* 0x0000000c05057211 */ /* 0x000fe200078f18ff */
[----:B------:R-:W1:Y:S01]  /*172a0*/  @P3 MUFU.RCP R6, R2 ;  /* 0x0000000200063308 */ /* 0x000e620000001000 */
[----:B------:R-:W-:Y:S02]  /*172b0*/  LEA.HI R9, R9, R0, RZ, 0x5 ;  /* 0x0000000009097211 */ /* 0x000fe400078f28ff */
[----:B------:R-:W-:Y:S02]  /*172c0*/  LOP3.LUT R5, R5, 0xfffffff8, RZ, 0xc0, !PT ;  /* 0xfffffff805057812 */ /* 0x000fe400078ec0ff */
[----:B------:R-:W-:Y:S02]  /*172d0*/  LOP3.LUT R15, R10, 0x1ffffffc, RZ, 0xc0, !PT ;  /* 0x1ffffffc0a0f7812 */ /* 0x000fe400078ec0ff */
[----:B------:R-:W-:Y:S01]  /*172e0*/  IADD3 R5, R12, -R5, RZ ;  /* 0x800000050c057210 */ /* 0x000fe20007ffe0ff */
[----:B------:R-:W2:Y:S01]  /*172f0*/  @P4 MUFU.RCP R7, R4 ;  /* 0x0000000400074308 */ /* 0x000ea20000001000 */
[----:B------:R-:W-:-:S02]  /*17300*/  LOP3.LUT R11, R11, 0xfffffff0, RZ, 0xc0, !PT ;  /* 0xfffffff00b0b7812 */ /* 0x000fc400078ec0ff */
[----:B------:R-:W-:Y:S02]  /*17310*/  SHF.L.U32 R17, R5, 0x6, RZ ;  /* 0x0000000605117819 */ /* 0x000fe400000006ff */
[----:B------:R-:W-:Y:S02]  /*17320*/  SHF.R.S32.HI R10, RZ, 0x5, R9 ;  /* 0x00000005ff0a7819 */ /* 0x000fe40000011409 */
[-C--:B------:R-:W-:Y:S01]  /*17330*/  IADD3 R15, -R15, R0.reuse, RZ ;  /* 0x000000000f0f7210 */ /* 0x080fe20007ffe1ff */
[----:B------:R-:W-:Y:S01]  /*17340*/  @P4 MUFU.LG2 R4, R4 ;  /* 0x0000000400044308 */ /* 0x000fe20000000c00 */
[----:B------:R-:W-:Y:S01]  /*17350*/  LOP3.LUT R13, R5, 0x1, RZ, 0xc0, !PT ;  /* 0x00000001050d7812 */ /* 0x000fe200078ec0ff */
[C---:B-1----:R-:W-:Y:S01]  /*17360*/  FMUL.FTZ R99, R6.reuse, R99 ;  /* 0x0000006306637220 */ /* 0x042fe20000410000 */
[----:B------:R-:W-:Y:S01]  /*17370*/  IADD3 R11, -R11, R0, RZ ;  /* 0x000000000b0b7210 */ /* 0x000fe20007ffe1ff */
[C---:B------:R-:W-:Y:S01]  /*17380*/  FMUL.FTZ R98, R6.reuse, R98 ;  /* 0x0000006206627220 */ /* 0x040fe20000410000 */
[----:B------:R-:W-:Y:S01]  /*17390*/  LOP3.LUT R17, R17, 0x1c0, RZ, 0xc0, !PT ;  /* 0x000001c011117812 */ /* 0x000fe200078ec0ff */
[----:B------:R-:W-:Y:S01]  /*173a0*/  FMUL.FTZ R39, R6, R39 ;  /* 0x0000002706277220 */ /* 0x000fe20000410000 */
[----:B------:R-:W-:Y:S01]  /*173b0*/  LEA R12, R10, R15, 0x9 ;  /* 0x0000000f0a0c7211 */ /* 0x000fe200078e48ff */
[----:B------:R-:W-:Y:S01]  /*173c0*/  FMUL.FTZ R38, R6, R38 ;  /* 0x0000002606267220 */ /* 0x000fe20000410000 */
[----:B------:R-:W-:Y:S01]  /*173d0*/  ISETP.NE.U32.AND P0, PT, R13, 0x1, PT ;  /* 0x000000010d00780c */ /* 0x000fe20003f05070 */
[C---:B--2---:R-:W-:Y:S01]  /*173e0*/  FMUL.FTZ R96, R7.reuse, R96 ;  /* 0x0000006007607220 */ /* 0x044fe20000410000 */
[----:B------:R-:W-:Y:S01]  /*173f0*/  SHF.L.U32 R13, R8, 0x6, RZ ;  /* 0x00000006080d7819 */ /* 0x000fe200000006ff */
[----:B------:R-:W-:Y:S01]  /*17400*/  FMUL.FTZ R97, R7, R97 ;  /* 0x0000006107617220 */ /* 0x000fe20000410000 */
[----:B------:R-:W-:Y:S01]  /*17410*/  LEA.HI R15, R11, R11, RZ, 0x1 ;  /* 0x0000000b0b0f7211 */ /* 0x000fe200078f08ff */
[----:B------:R-:W-:Y:S01]  /*17420*/  FMUL.FTZ R36, R7, R36 ;  /* 0x0000002407247220 */ /* 0x000fe20000410000 */
[----:B------:R-:W-:Y:S01]  /*17430*/  LEA.HI R17, R17, R17, RZ, 0x1d ;  /* 0x0000001111117211 */ /* 0x000fe200078fe8ff */
[----:B------:R-:W-:Y:S01]  /*17440*/  FMUL.FTZ R37, R7, R37 ;  /* 0x0000002507257220 */ /* 0x000fe20000410000 */
[----:B------:R-:W-:Y:S01]  /*17450*/  LOP3.LUT R13, R13, 0x1c0, RZ, 0xc0, !PT ;  /* 0x000001c00d0d7812 */ /* 0x000fe200078ec0ff */
[----:B------:R-:W-:Y:S01]  /*17460*/  FMUL.FTZ R40, R7, R40 ;  /* 0x0000002807287220 */ /* 0x000fe20000410000 */
[----:B------:R-:W-:Y:S01]  /*17470*/  SHF.L.U32 R14, R15, 0x2, RZ ;  /* 0x000000020f0e7819 */ /* 0x000fe200000006ff */
[C---:B------:R-:W-:Y:S01]  /*17480*/  FMUL.FTZ R41, R7.reuse, R41 ;  /* 0x0000002907297220 */ /* 0x040fe20000410000 */
[----:B------:R-:W-:Y:S01]  /*17490*/  LEA R12, R12, R17, 0x1 ;  /* 0x000000110c0c7211 */ /* 0x000fe200078e08ff */
[----:B------:R-:W-:Y:S01]  /*174a0*/  FMUL.FTZ R44, R7, R44 ;  /* 0x0000002c072c7220 */ /* 0x000fe20000410000 */
[----:B------:R-:W-:Y:S01]  /*174b0*/  LOP3.LUT R14, R13, 0x38, R14, 0xf8, !PT ;  /* 0x000000380d0e7812 */ /* 0x000fe200078ef80e */
[----:B------:R-:W-:Y:S01]  /*174c0*/  FMUL.FTZ R45, R7, R45 ;  /* 0x0000002d072d7220 */ /* 0x000fe20000410000 */
[----:B------:R-:W-:Y:S01]  /*174d0*/  R2P PR, R5, 0x6 ;  /* 0x0000000605007804 */ /* 0x000fe20000000000 */
[C---:B------:R-:W-:Y:S01]  /*174e0*/  FMUL.FTZ R48, R7.reuse, R48 ;  /* 0x0000003007307220 */ /* 0x040fe20000410000 */
[----:B------:R-:W-:Y:S01]  /*174f0*/  SHF.R.U32.HI R13, RZ, 0x3, R13 ;  /* 0x00000003ff0d7819 */ /* 0x000fe2000001160d */
[----:B------:R-:W-:Y:S01]  /*17500*/  FMUL.FTZ R49, R7, R49 ;  /* 0x0000003107317220 */ /* 0x000fe20000410000 */
[----:B------:R-:W-:Y:S01]  /*17510*/  LOP3.LUT R16, R15, 0xffffffe, RZ, 0xc0, !PT ;  /* 0x0ffffffe0f107812 */ /* 0x000fe200078ec0ff */
        /* <DEDUP_REMOVED lines=74> */
[----:B------:R-:W-:-:S03]  /*179c0*/  LOP3.LUT R9, R9, 0xffffffe0, RZ, 0xc0, !PT ;  /* 0xffffffe009097812 */ /* 0x000fc600078ec0ff */
[----:B------:R-:W-:Y:S01]  /*179d0*/  STS.64 [R16], R44 ;  /* 0x0000002c10007388 */ /* 0x000fe20000000a00 */
[----:B------:R-:W-:Y:S02]  /*179e0*/  IADD3 R9, -R9, R0, RZ ;  /* 0x0000000009097210 */ /* 0x000fe40007ffe1ff */
[----:B------:R-:W-:Y:S01]  /*179f0*/  IADD3 R0, -R169, RZ, RZ ;  /* 0x000000ffa9007210 */ /* 0x000fe20007ffe1ff */
[----:B------:R-:W-:Y:S01]  /*17a00*/  STS.64 [R16+0x800], R46 ;  /* 0x0008002e10007388 */ /* 0x000fe20000000a00 */
[----:B------:R-:W-:Y:S02]  /*17a10*/  LOP3.LUT P0, RZ, R9, 0x3, RZ, 0xc0, !PT ;  /* 0x0000000309ff7812 */ /* 0x000fe4000780c0ff */
[----:B------:R-:W-:Y:S01]  /*17a20*/  MOV R9, 0xff800000 ;  /* 0xff80000000097802 */ /* 0x000fe20000000f00 */
        /* <DEDUP_REMOVED lines=18> */
[----:B-1----:R-:W-:-:S03]  /*17b50*/  LEA R6, R13, UR4, 0x2 ;  /* 0x000000040d067c11 */ /* 0x002fc6000f8e10ff */
[----:B------:R-:W-:Y:S01]  /*17b60*/  STS.64 [R15+0x4000], R80 ;  /* 0x004000500f007388 */ /* 0x000fe20000000a00 */
[----:B------:R-:W1:Y:S03]  /*17b70*/  S2UR UR4, SR_CTAID.Z ;  /* 0x00000000000479c3 */ /* 0x000e660000002700 */
[----:B------:R4:W-:Y:S04]  /*17b80*/  STS.64 [R15+0x4800], R82 ;  /* 0x004800520f007388 */ /* 0x0009e80000000a00 */
[----:B------:R-:W-:Y:S01]  /*17b90*/  STS.64 [R17+0x4000], R84 ;  /* 0x0040005411007388 */ /* 0x000fe20000000a00 */
[----:B------:R-:W5:Y:S03]  /*17ba0*/  LDC.64 R12, c[0x0][0x2c0] ;  /* 0x0000b000ff0c7b82 */ /* 0x000f660000000a00 */
[----:B------:R1:W-:Y:S04]  /*17bb0*/  STS.64 [R17+0x4800], R86 ;  /* 0x0048005611007388 */ /* 0x0003e80000000a00 */
[----:B------:R-:W-:Y:S01]  /*17bc0*/  STS.64 [R7+0x4000], R88 ;  /* 0x0040005807007388 */ /* 0x000fe20000000a00 */
[----:B--2---:R-:W2:Y:S03]  /*17bd0*/  @P3 LDC R14, c[0x0][0x2e8] ;  /* 0x0000ba00ff0e3b82 */ /* 0x004ea60000000800 */
[----:B------:R2:W-:Y:S05]  /*17be0*/  STS.64 [R7+0x4800], R90 ;  /* 0x0048005a07007388 */ /* 0x0005ea0000000a00 */
[----:B------:R-:W-:Y:S08]  /*17bf0*/  BAR.SYNC.DEFER_BLOCKING 0x0 ;  /* 0x0000000000007b1d */ /* 0x000ff00000010000 */
[----:B---3--:R-:W3:Y:S01]  /*17c00*/  LDC R5, c[0x0][0x270] ;  /* 0x00009c00ff057b82 */ /* 0x008ee20000000800 */
[----:B----4-:R-:W-:Y:S01]  /*17c10*/  SHF.R.S32.HI R15, RZ, 0x1f, R10 ;  /* 0x0000001fff0f7819 */ /* 0x010fe2000001140a */
[----:B-----5:R-:W-:-:S03]  /*17c20*/  IMAD R12, R18, R12, R169 ;  /* 0x0000000c120c7224 */ /* 0x020fc600078e02a9 */
[----:B------:R-:W-:-:S03]  /*17c30*/  LEA.HI R16, R15, R10, RZ, 0x2 ;  /* 0x0000000a0f107211 */ /* 0x000fc600078f10ff */
[----:B------:R-:W4:Y:S01]  /*17c40*/  @P4 LDC R15, c[0x0][0x2e8] ;  /* 0x0000ba00ff0f4b82 */ /* 0x000f220000000800 */
[----:B-1----:R-:W-:Y:S01]  /*17c50*/  @P4 FMUL.FTZ R17, R4, 0.69314718246459960938 ;  /* 0x3f31721804114820 */ /* 0x002fe20000410000 */
[----:B------:R-:W-:Y:S01]  /*17c60*/  SHF.L.U32 R4, R11, 0x2, RZ ;  /* 0x000000020b047819 */ /* 0x000fe200000006ff */
[----:B--2---:R-:W-:Y:S01]  /*17c70*/  @P3 FFMA.FTZ R9, R3, R14, R2 ;  /* 0x0000000e03093223 */ /* 0x004fe20000010002 */
[----:B------:R-:W-:Y:S01]  /*17c80*/  LOP3.LUT R7, R16, 0xffffffc, RZ, 0xc0, !PT ;  /* 0x0ffffffc10077812 */ /* 0x000fe200078ec0ff */
[----:B------:R1:W2:Y:S03]  /*17c90*/  LDS.128 R24, [R6+0x3800] ;  /* 0x0038000006187984 */ /* 0x0002a60000000c00 */
[----:B------:R-:W-:Y:S01]  /*17ca0*/  IADD3 R10, R10, -R7, RZ ;  /* 0x800000070a0a7210 */ /* 0x000fe20007ffe0ff */
[----:B------:R1:W1:Y:S01]  /*17cb0*/  LDS.128 R20, [R6+0x7800] ;  /* 0x0078000006147984 */ /* 0x0002620000000c00 */
[----:B------:R-:W-:Y:S01]  /*17cc0*/  MOV R7, 0xff800000 ;  /* 0xff80000000077802 */ /* 0x000fe20000000f00 */
[----:B---3--:R-:W-:Y:S01]  /*17cd0*/  IMAD R0, R5, R0, UR4 ;  /* 0x0000000405007e24 */ /* 0x008fe2000f8e0200 */
[----:B------:R-:W-:-:S02]  /*17ce0*/  LEA R177, R10, R177, 0x4 ;  /* 0x000000b10ab17211 */ /* 0x000fc400078e20ff */
[----:B------:R-:W-:Y:S01]  /*17cf0*/  SHF.L.U32 R10, R19, 0x6, RZ ;  /* 0x00000006130a7819 */ /* 0x000fe200000006ff */
[----:B------:R-:W-:Y:S01]  /*17d00*/  IMAD R0, R12, R5, R0 ;  /* 0x000000050c007224 */ /* 0x000fe200078e0200 */
[----:B------:R-:W-:Y:S01]  /*17d10*/  SHF.R.S32.HI R5, RZ, 0x1f, R4 ;  /* 0x0000001fff057819 */ /* 0x000fe20000011404 */
[----:B----4-:R-:W-:Y:S02]  /*17d20*/  @P4 FFMA.FTZ R7, R100, R15, R17 ;  /* 0x0000000f64074223 */ /* 0x010fe40000010011 */
[----:B------:R-:W-:Y:S01]  /*17d30*/  IMAD R0, R0, R13, R10 ;  /* 0x0000000d00007224 */ /* 0x000fe200078e020a */
[----:B-12---:R-:W-:Y:S06]  /*17d40*/  @P0 BRA `(.L_x_6410) ;  /* 0x0000000000300947 */ /* 0x006fec0003800000 */
[----:B------:R-:W-:Y:S01]  /*17d50*/  IMAD R2, R19, -0x40, R168 ;  /* 0xffffffc013027824 */ /* 0x000fe200078e02a8 */
[----:B------:R-:W-:Y:S01]  /*17d60*/  SHF.R.S32.HI R11, RZ, 0x1f, R177 ;  /* 0x0000001fff0b7819 */ /* 0x000fe200000114b1 */
[C---:B------:R-:W-:Y:S01]  /*17d70*/  VIADD R13, R177.reuse, 0x8 ;  /* 0x00000008b10d7836 */ /* 0x040fe20000000000 */
[C---:B------:R-:W-:Y:S01]  /*17d80*/  IADD3 R3, P0, R0.reuse, R177, RZ ;  /* 0x000000b100037210 */ /* 0x040fe20007f1e0ff */
        /* <DEDUP_REMOVED lines=8> */
.L_x_6410:
[----:B------:R-:W-:Y:S05]  /*17e10*/  BSYNC B0 ;  /* 0x0000000000007941 */ /* 0x000fea0003800000 */
.L_x_6409:
[----:B------:R-:W-:Y:S01]  /*17e20*/  ULDC UR4, c[0x0][0x2dc] ;  /* 0x0000b70000047ab9 */ /* 0x000fe20000000800 */
[----:B-1----:R-:W-:Y:S01]  /*17e30*/  IMAD.WIDE R10, R8, 0x80, R4 ;  /* 0x00000080080a7825 */ /* 0x002fe200078e0204 */
[----:B------:R-:W-:Y:S03]  /*17e40*/  BSSY B0, `(.L_x_6411) ;  /* 0x0000020000007945 */ /* 0x000fe60003800000 */
[----:B------:R-:W-:Y:S01]  /*17e50*/  IMAD R0, R0, UR4, RZ ;  /* 0x0000000400007c24 */ /* 0x000fe2000f8e02ff */
[----:B------:R-:W-:Y:S01]  /*17e60*/  ULDC.64 UR4, c[0x0][0x288] ;  /* 0x0000a20000047ab9 */ /* 0x000fe20000000a00 */
[----:B------:R-:W-:Y:S02]  /*17e70*/  IMAD R19, R19, -0x40, R168 ;  /* 0xffffffc013137824 */ /* 0x000fe400078e02a8 */
[----:B------:R-:W-:Y:S01]  /*17e80*/  VIADD R2, R8, 0x18 ;  /* 0x0000001808027836 */ /* 0x000fe20000000000 */
[----:B------:R-:W-:Y:S01]  /*17e90*/  IADD3 R10, P2, R0, R10, RZ ;  /* 0x0000000a000a7210 */ /* 0x000fe20007f5e0ff */
[----:B------:R-:W-:-:S02]  /*17ea0*/  VIADD R14, R8, 0x8 ;  /* 0x00000008080e7836 */ /* 0x000fc40000000000 */
[----:B------:R-:W-:Y:S01]  /*17eb0*/  VIADD R12, R8, 0x10 ;  /* 0x00000010080c7836 */ /* 0x000fe20000000000 */
[----:B------:R-:W-:Y:S01]  /*17ec0*/  LEA.HI.X.SX32 R3, R0, R11, 0x1, P2 ;  /* 0x0000000b00037211 */ /* 0x000fe200010f0eff */
[----:B------:R-:W-:Y:S01]  /*17ed0*/  VIADD R0, R8, 0x20 ;  /* 0x0000002008007836 */ /* 0x000fe20000000000 */
[----:B------:R-:W-:Y:S02]  /*17ee0*/  LEA R16, P2, R10, UR4, 0x2 ;  /* 0x000000040a107c11 */ /* 0x000fe4000f8410ff */
[-C--:B------:R-:W-:Y:S01]  /*17ef0*/  ISETP.GE.AND P6, PT, R2, R19.reuse, PT ;  /* 0x000000130200720c */ /* 0x080fe20003fc6270 */
[----:B------:R-:W-:Y:S01]  /*17f00*/  VIADD R2, R8, 0x28 ;  /* 0x0000002808027836 */ /* 0x000fe20000000000 */
[-C--:B------:R-:W-:Y:S01]  /*17f10*/  ISETP.GE.AND P5, PT, R0, R19.reuse, PT ;  /* 0x000000130000720c */ /* 0x080fe20003fa6270 */
[----:B------:R-:W-:Y:S01]  /*17f20*/  VIADD R0, R8, 0x30 ;  /* 0x0000003008007836 */ /* 0x000fe20000000000 */
[----:B------:R-:W-:Y:S02]  /*17f30*/  LEA.HI.X R17, R10, UR5, R3, 0x2, P2 ;  /* 0x000000050a117c11 */ /* 0x000fe400090f1403 */
[----:B------:R-:W-:-:S02]  /*17f40*/  ISETP.GE.AND P0, PT, R14, R19, PT ;  /* 0x000000130e00720c */ /* 0x000fc40003f06270 */
[-C--:B------:R-:W-:Y:S01]  /*17f50*/  ISETP.GE.AND P3, PT, R0, R19.reuse, PT ;  /* 0x000000130000720c */ /* 0x080fe20003f66270 */
[----:B------:R-:W-:Y:S01]  /*17f60*/  VIADD R0, R8, 0x38 ;  /* 0x0000003808007836 */ /* 0x000fe20000000000 */
[-C--:B------:R-:W-:Y:S02]  /*17f70*/  ISETP.GE.AND P1, PT, R12, R19.reuse, PT ;  /* 0x000000130c00720c */ /* 0x080fe40003f26270 */
[-C--:B------:R-:W-:Y:S01]  /*17f80*/  ISETP.GE.AND P2, PT, R8, R19.reuse, PT ;  /* 0x000000130800720c */ /* 0x080fe20003f46270 */
[----:B------:R1:W2:Y:S01]  /*17f90*/  LDS.128 R12, [R6] ;  /* 0x00000000060c7984 */ /* 0x0002a20000000c00 */
[----:B------:R-:W-:Y:S01]  /*17fa0*/  ISETP.GE.AND P4, PT, R2, R19, PT ;  /* 0x000000130200720c */ /* 0x000fe20003f86270 */
[----:B------:R-:W-:Y:S02]  /*17fb0*/  VIADD R2, R4, 0x40 ;  /* 0x0000004004027836 */ /* 0x000fe40000000000 */
[----:B------:R1:W3:Y:S08]  /*17fc0*/  LDS.128 R8, [R6+0x4000] ;  /* 0x0040000006087984 */ /* 0x0002f00000000c00 */
[----:B------:R-:W-:Y:S05]  /*17fd0*/  @P2 BRA `(.L_x_6412) ;  /* 0x0000000000182947 */ /* 0x000fea0003800000 */
[----:B------:R-:W-:Y:S02]  /*17fe0*/  ULDC UR4, c[0x0][0x2d0] ;  /* 0x0000b40000047ab9 */ /* 0x000fe40000000800 */
[----:B------:R-:W-:-:S13]  /*17ff0*/  ISETP.GE.AND P2, PT, R4, UR4, PT ;  /* 0x0000000404007c0c */ /* 0x000fda000bf46270 */
[----:B--2---:R4:W-:Y:S04]  /*18000*/  @!P2 STG.E.64 desc[UR6][R16.64], R12 ;  /* 0x0000000c1000a986 */ /* 0x0049e8000c101b06 */
[----:B------:R4:W-:Y:S01]  /*18010*/  @!P2 STG.E.64 desc[UR6][R16.64+0x8], R14 ;  /* 0x0000080e1000a986 */ /* 0x0009e2000c101b06 */
[----:B------:R-:W-:-:S13]  /*18020*/  ISETP.GE.AND P2, PT, R2, UR4, PT ;  /* 0x0000000402007c0c */ /* 0x000fda000bf46270 */
[----:B---3--:R4:W-:Y:S02]  /*18030*/  @!P2 STG.E.128 desc[UR6][R16.64+0x100], R8 ;  /* 0x000100081000a986 */ /* 0x0089e4000c101d06 */
.L_x_6412:
[----:B------:R-:W-:Y:S05]  /*18040*/  BSYNC B0 ;  /* 0x0000000000007941 */ /* 0x000fea0003800000 */
.L_x_6411:
        /* <DEDUP_REMOVED lines=10> */
.L_x_6414:
[----:B------:R-:W-:Y:S05]  /*180f0*/  BSYNC B0 ;  /* 0x0000000000007941 */ /* 0x000fea0003800000 */
.L_x_6413:
        /* <DEDUP_REMOVED lines=9> */
.L_x_6416:
[----:B------:R-:W-:Y:S05]  /*18190*/  BSYNC B0 ;  /* 0x0000000000007941 */ /* 0x000fea0003800000 */
.L_x_6415:
        /* <DEDUP_REMOVED lines=9> */
.L_x_6418:
[----:B------:R-:W-:Y:S05]  /*18230*/  BSYNC B0 ;  /* 0x0000000000007941 */ /* 0x000fea0003800000 */
.L_x_6417:
        /* <DEDUP_REMOVED lines=9> */
.L_x_6420:
[----:B------:R-:W-:Y:S05]  /*182d0*/  BSYNC B0 ;  /* 0x0000000000007941 */ /* 0x000fea0003800000 */
.L_x_6419:
        /* <DEDUP_REMOVED lines=9> */
.L_x_6422:
[----:B------:R-:W-:Y:S05]  /*18370*/  BSYNC B0 ;  /* 0x0000000000007941 */ /* 0x000fea0003800000 */
.L_x_6421:
        /* <DEDUP_REMOVED lines=9> */
.L_x_6424:
[----:B------:R-:W-:Y:S05]  /*18410*/  BSYNC B0 ;  /* 0x0000000000007941 */ /* 0x000fea0003800000 */
.L_x_6423:
        /* <DEDUP_REMOVED lines=8> */
.L_x_6425:
        /* <DEDUP_REMOVED lines=14> */
.L_x_8520:


//--------------------- .text._ZN5flash24flash_fwd_splitkv_kernelI23Flash_fwd_kernel_traitsILi128ELi64ELi64ELi4ELb0ELb0EN7cutlass10bfloat16_tE19Flash_kernel_traitsILi128ELi64ELi64ELi4ES3_EELb1ELb0ELb0ELb0ELb0ELb1ELb1ELb1EEEvNS_16Flash_fwd_paramsE --------------------------
	.section	.text._ZN5flash24flash_fwd_splitkv_kernelI23Flash_fwd_kernel_traitsILi128ELi64ELi64ELi4ELb0ELb0EN7cutlass10bfloat16_tE19Flash_kernel_traitsILi128ELi64ELi64ELi4ES3_EELb1ELb0ELb0ELb0ELb0ELb1ELb1ELb1EEEvNS_16Flash_fwd_paramsE,"ax",@progbits
	.align	128
        .global         _ZN5flash24flash_fwd_splitkv_kernelI23Flash_fwd_kernel_traitsILi128ELi64ELi64ELi4ELb0ELb0EN7cutlass10bfloat16_tE19Flash_kernel_traitsILi128ELi64ELi64ELi4ES3_EELb1ELb0ELb0ELb0ELb0ELb1ELb1ELb1EEEvNS_16Flash_fwd_paramsE
        .type           _ZN5flash24flash_fwd_splitkv_kernelI23Flash_fwd_kernel_traitsILi128ELi64ELi64ELi4ELb0ELb0EN7cutlass10bfloat16_tE19Flash_kernel_traitsILi128ELi64ELi64ELi4ES3_EELb1ELb0ELb0ELb0ELb0ELb1ELb1ELb1EEEvNS_16Flash_fwd_paramsE,@function
        .size           _ZN5flash24flash_fwd_splitkv_kernelI23Flash_fwd_kernel_traitsILi128ELi64ELi64ELi4ELb0ELb0EN7cutlass10bfloat16_tE19Flash_kernel_traitsILi128ELi64ELi64ELi4ES3_EELb1ELb0ELb0ELb0ELb0ELb1ELb1ELb1EEEvNS_16Flash_fwd_paramsE,(.L_x_8521 - _ZN5flash24flash_fwd_splitkv_kernelI23Flash_fwd_kernel_traitsILi128ELi64ELi64ELi4ELb0ELb0EN7cutlass10bfloat16_tE19Flash_kernel_traitsILi128ELi64ELi64ELi4ES3_EELb1ELb0ELb0ELb0ELb0ELb1ELb1ELb1EEEvNS_16Flash_fwd_paramsE)
        .other          _ZN5flash24flash_fwd_splitkv_kernelI23Flash_fwd_kernel_traitsILi128ELi64ELi64ELi4ELb0ELb0EN7cutlass10bfloat16_tE19Flash_kernel_traitsILi128ELi64ELi64ELi4ES3_EELb1ELb0ELb0ELb0ELb0ELb1ELb1ELb1EEEvNS_16Flash_fwd_paramsE,@"STO_CUDA_ENTRY STV_DEFAULT"
_ZN5flash24flash_fwd_splitkv_kernelI23Flash_fwd_kernel_traitsILi128ELi64ELi64ELi4ELb0ELb0EN7cutlass10bfloat16_tE19Flash_kernel_traitsILi128ELi64ELi64ELi4ES3_EELb1ELb0ELb0ELb0ELb0ELb1ELb1ELb1EEEvNS_16Flash_fwd_paramsE:
.text._ZN5flash24flash_fwd_splitkv_kernelI23Flash_fwd_kernel_traitsILi128ELi64ELi64ELi4ELb0ELb0EN7cutlass10bfloat16_tE19Flash_kernel_traitsILi128ELi64ELi64ELi4ES3_EELb1ELb0ELb0ELb0ELb0ELb1ELb1ELb1EEEvNS_16Flash_fwd_paramsE:
        /* <DEDUP_REMOVED lines=59> */
.L_x_6426:
[----:B------:R-:W1:Y:S02]  /*03b0*/  LDC R11, c[0x0][0x2c8] ;  /* 0x0000b200ff0b7b82 */ /* 0x000e640000000800 */
.L_x_6427:
        /* <DEDUP_REMOVED lines=105> */
.L_x_6430:
[----:B------:R-:W-:Y:S05]  /*0a50*/  BSYNC B0 ;  /* 0x0000000000007941 */ /* 0x000fea0003800000 */
.L_x_6429:
        /* <DEDUP_REMOVED lines=9> */
.L_x_6432:
[----:B------:R-:W-:Y:S05]  /*0af0*/  BSYNC B0 ;  /* 0x0000000000007941 */ /* 0x000fea0003800000 */
.L_x_6431:
        /* <DEDUP_REMOVED lines=8> */
.L_x_6434:
[----:B------:R-:W-:Y:S05]  /*0b80*/  BSYNC B0 ;  /* 0x0000000000007941 */ /* 0x000fea0003800000 */
.L_x_6433:
        /* <DEDUP_REMOVED lines=8> */
.L_x_6436:
[----:B------:R-:W-:Y:S05]  /*0c10*/  BSYNC B0 ;  /* 0x0000000000007941 */ /* 0x000fea0003800000 */
.L_x_6435:
        /* <DEDUP_REMOVED lines=9> */
.L_x_6438:
[----:B------:R-:W-:Y:S05]  /*0cb0*/  BSYNC B0 ;  /* 0x0000000000007941 */ /* 0x000fea0003800000 */
.L_x_6437:
[----:B------:R-:W-:Y:S04]  /*0cc0*/  BSSY B0, `(.L_x_6439) ;  /* 0x0000007000007945 */ /* 0x000fe80003800000 */
[----:B------:R-:W-:Y:S05]  /*0cd0*/  @P1 BRA `(.L_x_6440) ;  /* 0x0000000000141947 */ /* 0x000fea0003800000 */
[----:B------:R-:W-:Y:S02]  /*0ce0*/  ULDC UR4, c[0x0][0x2d0] ;  /* 0x0000b40000047ab9 */ /* 0x000fe40000000800 */
[----:B------:R-:W-:Y:S02]  /*0cf0*/  ISETP.GE.AND P1, PT, R2, UR4, PT ;  /* 0x0000000402007c0c */ /* 0x000fe4000bf26270 */
[----:B------:R-:W-:-:S11]  /*0d00*/  ISETP.GE.AND P0, PT, R6, UR4, PT ;  /* 0x0000000406007c0c */ /* 0x000fd6000bf06270 */
[----:B------:R1:W-:Y:S04]  /*0d10*/  @!P1 STG.E.128 desc[UR6][R20.64+0x5000], RZ ;  /* 0x005000ff14009986 */ /* 0x0003e8000c101d06 */
[----:B------:R1:W-:Y:S02]  /*0d20*/  @!P0 STG.E.128 desc[UR6][R20.64+0x5100], RZ ;  /* 0x005100ff14008986 */ /* 0x0003e4000c101d06 */
.L_x_6440:
[----:B------:R-:W-:Y:S05]  /*0d30*/  BSYNC B0 ;  /* 0x0000000000007941 */ /* 0x000fea0003800000 */
.L_x_6439:
[----:B------:R-:W-:Y:S04]  /*0d40*/  BSSY B0, `(.L_x_6441) ;  /* 0x0000007000007945 */ /* 0x000fe80003800000 */
[----:B------:R-:W-:Y:S05]  /*0d50*/  @P4 BRA `(.L_x_6442) ;  /* 0x0000000000144947 */ /* 0x000fea0003800000 */
[----:B------:R-:W-:Y:S02]  /*0d60*/  ULDC UR4, c[0x0][0x2d0] ;  /* 0x0000b40000047ab9 */ /* 0x000fe40000000800 */
[----:B------:R-:W-:Y:S02]  /*0d70*/  ISETP.GE.AND P1, PT, R2, UR4, PT ;  /* 0x0000000402007c0c */ /* 0x000fe4000bf26270 */
[----:B------:R-:W-:-:S11]  /*0d80*/  ISETP.GE.AND P0, PT, R6, UR4, PT ;  /* 0x0000000406007c0c */ /* 0x000fd6000bf06270 */
[----:B------:R1:W-:Y:S04]  /*0d90*/  @!P1 STG.E.128 desc[UR6][R20.64+0x6000], RZ ;  /* 0x006000ff14009986 */ /* 0x0003e8000c101d06 */
[----:B------:R1:W-:Y:S02]  /*0da0*/  @!P0 STG.E.128 desc[UR6][R20.64+0x6100], RZ ;  /* 0x006100ff14008986 */ /* 0x0003e4000c101d06 */
.L_x_6442:
[----:B------:R-:W-:Y:S05]  /*0db0*/  BSYNC B0 ;  /* 0x0000000000007941 */ /* 0x000fea0003800000 */
.L_x_6441:
[----:B------:R-:W-:Y:S04]  /*0dc0*/  BSSY B0, `(.L_x_6443) ;  /* 0x0000007000007945 */ /* 0x000fe80003800000 */
[----:B------:R-:W-:Y:S05]  /*0dd0*/  @P3 BRA `(.L_x_6444) ;  /* 0x0000000000143947 */ /* 0x000fea0003800000 */
[----:B------:R-:W-:Y:S02]  /*0de0*/  ULDC UR4, c[0x0][0x2d0] ;  /* 0x0000b40000047ab9 */ /* 0x000fe40000000800 */
[----:B------:R-:W-:Y:S02]  /*0df0*/  ISETP.GE.AND P1, PT, R2, UR4, PT ;  /* 0x0000000402007c0c */ /* 0x000fe4000bf26270 */
[----:B------:R-:W-:-:S11]  /*0e00*/  ISETP.GE.AND P0, PT, R6, UR4, PT ;  /* 0x0000000406007c0c */ /* 0x000fd6000bf06270 */
[----:B------:R1:W-:Y:S04]  /*0e10*/  @!P1 STG.E.128 desc[UR6][R20.64+0x7000], RZ ;  /* 0x007000ff14009986 */ /* 0x0003e8000c101d06 */
[----:B------:R1:W-:Y:S02]  /*0e20*/  @!P0 STG.E.128 desc[UR6][R20.64+0x7100], RZ ;  /* 0x007100ff14008986 */ /* 0x0003e4000c101d06 */
.L_x_6444:
[----:B------:R-:W-:Y:S05]  /*0e30*/  BSYNC B0 ;  /* 0x0000000000007941 */ /* 0x000fea0003800000 */
.L_x_6443:
        /* <DEDUP_REMOVED lines=29> */
.L_x_6428:
        /* <DEDUP_REMOVED lines=24> */
.L_x_6445:
        /* <DEDUP_REMOVED lines=82> */
.L_x_6446:
        /* <DEDUP_REMOVED lines=49> */
.L_x_6448:
        /* <DEDUP_REMOVED lines=32> */
.L_x_6447:
        /* <DEDUP_REMOVED lines=238> */
.L_x_6518:
        /* <DEDUP_REMOVED lines=23> */
.L_x_6451:
[----:B------:R-:W-:Y:S05]  /*2c10*/  BSYNC B0 ;  /* 0x0000000000007941 */ /* 0x000fea0003800000 */
.L_x_6450:
        /* <DEDUP_REMOVED lines=12> */
.L_x_6453:
[----:B------:R-:W-:Y:S05]  /*2ce0*/  BSYNC B0 ;  /* 0x0000000000007941 */ /* 0x000fea0003800000 */
.L_x_6452:
        /* <DEDUP_REMOVED lines=12> */
.L_x_6455:
[----:B------:R-:W-:Y:S05]  /*2db0*/  BSYNC B0 ;  /* 0x0000000000007941 */ /* 0x000fea0003800000 */
.L_x_6454:
        /* <DEDUP_REMOVED lines=16> */
.L_x_6457:
[----:B------:R-:W-:Y:S05]  /*2ec0*/  BSYNC B0 ;  /* 0x0000000000007941 */ /* 0x000fea0003800000 */
.L_x_6456:
        /* <DEDUP_REMOVED lines=61> */
.L_x_6463:
[----:B------:R-:W-:Y:S05]  /*32a0*/  BSYNC B0 ;  /* 0x0000000000007941 */ /* 0x000fea0003800000 */
.L_x_6462:
        /* <DEDUP_REMOVED lines=48> */
.L_x_6461:
[----:B------:R-:W-:Y:S05]  /*35b0*/  BSYNC B1 ;  /* 0x0000000000017941 */ /* 0x000fea0003800000 */
.L_x_6460:
        /* <DEDUP_REMOVED lines=62> */
.L_x_6467:
[----:B------:R-:W-:Y:S05]  /*39a0*/  BSYNC B0 ;  /* 0x0000000000007941 */ /* 0x000fea0003800000 */
.L_x_6466:
        /* <DEDUP_REMOVED lines=50> */
.L_x_6465:
[----:B------:R-:W-:Y:S05]  /*3cd0*/  BSYNC B1 ;  /* 0x0000000000017941 */ /* 0x000fea0003800000 */
.L_x_6464:
        /* <DEDUP_REMOVED lines=62> */
.L_x_6471:
[----:B------:R-:W-:Y:S05]  /*40c0*/  BSYNC B0 ;  /* 0x0000000000007941 */ /* 0x000fea0003800000 */
.L_x_6470:
        /* <DEDUP_REMOVED lines=50> */
.L_x_6469:
[----:B------:R-:W-:Y:S05]  /*43f0*/  BSYNC B1 ;  /* 0x0000000000017941 */ /* 0x000fea0003800000 */
.L_x_6468:
        /* <DEDUP_REMOVED lines=67> */
.L_x_6475:
[----:B------:R-:W-:Y:S05]  /*4830*/  BSYNC B0 ;  /* 0x0000000000007941 */ /* 0x000fea0003800000 */
.L_x_6474:
        /* <DEDUP_REMOVED lines=50> */
.L_x_6473:
[----:B------:R-:W-:Y:S05]  /*4b60*/  BSYNC B1 ;  /* 0x0000000000017941 */ /* 0x000fea0003800000 */
.L_x_6472:
        /* <DEDUP_REMOVED lines=9> */
.L_x_6459:
        /* <DEDUP_REMOVED lines=90> */
.L_x_6482:
[----:B------:R-:W-:Y:S05]  /*51a0*/  BSYNC B0 ;  /* 0x0000000000007941 */ /* 0x000fea0003800000 */
.L_x_6481:
[----:B-----5:R1:W-:Y:S02]  /*51b0*/  STG.E.128 desc[UR6][R98.64], R44 ;  /* 0x0000002c62007986 */ /* 0x0203e4000c101d06 */
.L_x_6480:
[----:B------:R-:W-:Y:S05]  /*51c0*/  BSYNC B1 ;  /* 0x0000000000017941 */ /* 0x000fea0003800000 */
.L_x_6479:
        /* <DEDUP_REMOVED lines=88> */
.L_x_6484:
[----:B------:R-:W-:Y:S05]  /*5750*/  BSYNC B0 ;  /* 0x0000000000007941 */ /* 0x000fea0003800000 */
.L_x_6483:
[----:B-----5:R1:W-:Y:S02]  /*5760*/  STG.E.128 desc[UR6][R98.64+0x80], R44 ;  /* 0x0000802c62007986 */ /* 0x0203e4000c101d06 */
.L_x_6478:
[----:B------:R-:W-:Y:S05]  /*5770*/  BSYNC B2 ;  /* 0x0000000000027941 */ /* 0x000fea0003800000 */
.L_x_6477:
        /* <DEDUP_REMOVED lines=97> */
.L_x_6490:
[----:B------:R-:W-:Y:S05]  /*5d90*/  BSYNC B0 ;  /* 0x0000000000007941 */ /* 0x000fea0003800000 */
.L_x_6489:
[----:B-----5:R1:W-:Y:S02]  /*5da0*/  STG.E.128 desc[UR6][R146.64], R44 ;  /* 0x0000002c92007986 */ /* 0x0203e4000c101d06 */
.L_x_6488:
[----:B------:R-:W-:Y:S05]  /*5db0*/  BSYNC B1 ;  /* 0x0000000000017941 */ /* 0x000fea0003800000 */
.L_x_6487:
        /* <DEDUP_REMOVED lines=93> */
.L_x_6492:
[----:B------:R-:W-:Y:S05]  /*6390*/  BSYNC B0 ;  /* 0x0000000000007941 */ /* 0x000fea0003800000 */
.L_x_6491:
[----:B-----5:R1:W-:Y:S02]  /*63a0*/  STG.E.128 desc[UR6][R146.64], R44 ;  /* 0x0000002c92007986 */ /* 0x0203e4000c101d06 */
.L_x_6486:
[----:B------:R-:W-:Y:S05]  /*63b0*/  BSYNC B2 ;  /* 0x0000000000027941 */ /* 0x000fea0003800000 */
.L_x_6485:
        /* <DEDUP_REMOVED lines=97> */
.L_x_6498:
[----:B------:R-:W-:Y:S05]  /*69d0*/  BSYNC B0 ;  /* 0x0000000000007941 */ /* 0x000fea0003800000 */
.L_x_6497:
[----:B-----5:R1:W-:Y:S02]  /*69e0*/  STG.E.128 desc[UR6][R146.64], R44 ;  /* 0x0000002c92007986 */ /* 0x0203e4000c101d06 */
.L_x_6496:
[----:B------:R-:W-:Y:S05]  /*69f0*/  BSYNC B1 ;  /* 0x0000000000017941 */ /* 0x000fea0003800000 */
.L_x_6495:
        /* <DEDUP_REMOVED lines=93> */
.L_x_6500:
[----:B------:R-:W-:Y:S05]  /*6fd0*/  BSYNC B0 ;  /* 0x0000000000007941 */ /* 0x000fea0003800000 */
.L_x_6499:
[----:B-----5:R1:W-:Y:S02]  /*6fe0*/  STG.E.128 desc[UR6][R146.64], R44 ;  /* 0x0000002c92007986 */ /* 0x0203e4000c101d06 */
.L_x_6494:
[----:B------:R-:W-:Y:S05]  /*6ff0*/  BSYNC B2 ;  /* 0x0000000000027941 */ /* 0x000fea0003800000 */
.L_x_6493:
        /* <DEDUP_REMOVED lines=102> */
.L_x_6506:
[----:B------:R-:W-:Y:S05]  /*7660*/  BSYNC B0 ;  /* 0x0000000000007941 */ /* 0x000fea0003800000 */
.L_x_6505:
[----:B-----5:R1:W-:Y:S02]  /*7670*/  STG.E.128 desc[UR6][R152.64], R44 ;  /* 0x0000002c98007986 */ /* 0x0203e4000c101d06 */
.L_x_6504:
[----:B------:R-:W-:Y:S05]  /*7680*/  BSYNC B1 ;  /* 0x0000000000017941 */ /* 0x000fea0003800000 */
.L_x_6503:
        /* <DEDUP_REMOVED lines=93> */
.L_x_6508:
[----:B------:R-:W-:Y:S05]  /*7c60*/  BSYNC B0 ;  /* 0x0000000000007941 */ /* 0x000fea0003800000 */
.L_x_6507:
[----:B-----5:R1:W-:Y:S02]  /*7c70*/  STG.E.128 desc[UR6][R146.64], R44 ;  /* 0x0000002c92007986 */ /* 0x0203e4000c101d06 */
.L_x_6502:
[----:B------:R-:W-:Y:S05]  /*7c80*/  BSYNC B2 ;  /* 0x0000000000027941 */ /* 0x000fea0003800000 */
.L_x_6501:
        /* <DEDUP_REMOVED lines=8> */
.L_x_6458:
        /* <DEDUP_REMOVED lines=10> */
.L_x_6510:
[----:B------:R-:W-:Y:S05]  /*7db0*/  BSYNC B0 ;  /* 0x0000000000007941 */ /* 0x000fea0003800000 */
.L_x_6509:
        /* <DEDUP_REMOVED lines=16> */
.L_x_6512:
[----:B------:R-:W-:Y:S05]  /*7ec0*/  BSYNC B0 ;  /* 0x0000000000007941 */ /* 0x000fea0003800000 */
.L_x_6511:
        /* <DEDUP_REMOVED lines=16> */
.L_x_6514:
[----:B------:R-:W-:Y:S05]  /*7fd0*/  BSYNC B0 ;  /* 0x0000000000007941 */ /* 0x000fea0003800000 */
.L_x_6513:
        /* <DEDUP_REMOVED lines=22> */
.L_x_6515:
[----:B------:R-:W-:Y:S05]  /*8140*/  BSYNC B0 ;  /* 0x0000000000007941 */ /* 0x000fea0003800000 */
.L_x_6476:
        /* <DEDUP_REMOVED lines=81> */
.L_x_6516:
        /* <DEDUP_REMOVED lines=11> */
.L_x_6517:
[----:B------:R-:W-:Y:S04]  /*8710*/  IADD3 R11, R11, -0x1, RZ ;  /* 0xffffffff0b0b7810 */ /* 0x000fe80007ffe0ff */
[----:B------:R-:W-:Y:S11]  /*8720*/  ISETP.GT.AND P0, PT, R11, R76, PT ;  /* 0x0000004c0b00720c */ /* 0x000ff60003f04270 */
[----:B------:R-:W-:Y:S02]  /*8730*/  @!UPT UIADD3 URZ, URZ, URZ, URZ ;  /* 0x0000003f3f3ff290 */ /* 0x000fe4000fffe03f */
[----:B------:R-:W-:Y:S05]  /*8740*/  @P0 BRA `(.L_x_6518) ;  /* 0xffffffa000d40947 */ /* 0x000fea000383ffff */
.L_x_6449:
        /* <DEDUP_REMOVED lines=105> */
.L_x_6527:
[----:B------:R-:W-:Y:S05]  /*8de0*/  BSYNC B0 ;  /* 0x0000000000007941 */ /* 0x000fea0003800000 */
.L_x_6526:
[----:B-----5:R3:W-:Y:S02]  /*8df0*/  STS.128 [R172], R8 ;  /* 0x00000008ac007388 */ /* 0x0207e40000000c00 */
.L_x_6525:
[----:B------:R-:W-:Y:S05]  /*8e00*/  BSYNC B1 ;  /* 0x0000000000017941 */ /* 0x000fea0003800000 */
.L_x_6524:
        /* <DEDUP_REMOVED lines=45> */
.L_x_6529:
[----:B------:R-:W-:Y:S05]  /*90e0*/  BSYNC B0 ;  /* 0x0000000000007941 */ /* 0x000fea0003800000 */
.L_x_6528:
[----:B-----5:R1:W-:Y:S02]  /*90f0*/  STS.128 [R172+0x2000], R8 ;  /* 0x00200008ac007388 */ /* 0x0203e40000000c00 */
.L_x_6523:
[----:B------:R-:W-:Y:S05]  /*9100*/  BSYNC B2 ;  /* 0x0000000000027941 */ /* 0x000fea0003800000 */
.L_x_6522:
        /* <DEDUP_REMOVED lines=62> */
.L_x_6535:
[----:B------:R-:W-:Y:S05]  /*94f0*/  BSYNC B0 ;  /* 0x0000000000007941 */ /* 0x000fea0003800000 */
.L_x_6534:
[----:B-----5:R3:W-:Y:S02]  /*9500*/  STS.128 [R172+0x800], R8 ;  /* 0x00080008ac007388 */ /* 0x0207e40000000c00 */
.L_x_6533:
[----:B------:R-:W-:Y:S05]  /*9510*/  BSYNC B1 ;  /* 0x0000000000017941 */ /* 0x000fea0003800000 */
.L_x_6532:
        /* <DEDUP_REMOVED lines=44> */
.L_x_6537:
[----:B------:R-:W-:Y:S05]  /*97e0*/  BSYNC B0 ;  /* 0x0000000000007941 */ /* 0x000fea0003800000 */
.L_x_6536:
[----:B-----5:R3:W-:Y:S02]  /*97f0*/  STS.128 [R172+0x2800], R8 ;  /* 0x00280008ac007388 */ /* 0x0207e40000000c00 */
.L_x_6531:
[----:B------:R-:W-:Y:S05]  /*9800*/  BSYNC B2 ;  /* 0x0000000000027941 */ /* 0x000fea0003800000 */
.L_x_6530:
        /* <DEDUP_REMOVED lines=64> */
.L_x_6543:
[----:B------:R-:W-:Y:S05]  /*9c10*/  BSYNC B0 ;  /* 0x0000000000007941 */ /* 0x000fea0003800000 */
.L_x_6542:
[----:B-----5:R3:W-:Y:S02]  /*9c20*/  STS.128 [R172+0x1000], R8 ;  /* 0x00100008ac007388 */ /* 0x0207e40000000c00 */
.L_x_6541:
[----:B------:R-:W-:Y:S05]  /*9c30*/  BSYNC B1 ;  /* 0x0000000000017941 */ /* 0x000fea0003800000 */
.L_x_6540:
        /* <DEDUP_REMOVED lines=45> */
.L_x_6545:
[----:B------:R-:W-:Y:S05]  /*9f10*/  BSYNC B0 ;  /* 0x0000000000007941 */ /* 0x000fea0003800000 */
.L_x_6544:
[----:B-----5:R1:W-:Y:S02]  /*9f20*/  STS.128 [R172+0x3000], R8 ;  /* 0x00300008ac007388 */ /* 0x0203e40000000c00 */
.L_x_6539:
[----:B------:R-:W-:Y:S05]  /*9f30*/  BSYNC B2 ;  /* 0x0000000000027941 */ /* 0x000fea0003800000 */
.L_x_6538:
        /* <DEDUP_REMOVED lines=62> */
.L_x_6550:
[----:B------:R-:W-:Y:S05]  /*a320*/  BSYNC B0 ;  /* 0x0000000000007941 */ /* 0x000fea0003800000 */
.L_x_6549:
[----:B-----5:R3:W-:Y:S02]  /*a330*/  STS.128 [R172+0x1800], R8 ;  /* 0x00180008ac007388 */ /* 0x0207e40000000c00 */
.L_x_6548:
[----:B------:R-:W-:Y:S05]  /*a340*/  BSYNC B1 ;  /* 0x0000000000017941 */ /* 0x000fea0003800000 */
.L_x_6547:
        /* <DEDUP_REMOVED lines=44> */
.L_x_6552:
[----:B------:R-:W-:Y:S05]  /*a610*/  BSYNC B0 ;  /* 0x0000000000007941 */ /* 0x000fea0003800000 */
.L_x_6551:
[----:B-----5:R3:W-:Y:S01]  /*a620*/  STS.128 [R172+0x3800], R8 ;  /* 0x00380008ac007388 */ /* 0x0207e20000000c00 */
[----:B------:R-:W-:Y:S05]  /*a630*/  BRA `(.L_x_6546) ;  /* 0x0000003400c87947 */ /* 0x000fea0003800000 */
.L_x_6521:
        /* <DEDUP_REMOVED lines=93> */
.L_x_6558:
[----:B------:R-:W-:Y:S05]  /*ac10*/  BSYNC B0 ;  /* 0x0000000000007941 */ /* 0x000fea0003800000 */
.L_x_6557:
[----:B-----5:R3:W-:Y:S02]  /*ac20*/  STS.128 [R172], R24 ;  /* 0x00000018ac007388 */ /* 0x0207e40000000c00 */
.L_x_6556:
[----:B------:R-:W-:Y:S05]  /*ac30*/  BSYNC B1 ;  /* 0x0000000000017941 */ /* 0x000fea0003800000 */
.L_x_6555:
        /* <DEDUP_REMOVED lines=88> */
.L_x_6560:
[----:B------:R-:W-:Y:S05]  /*b1c0*/  BSYNC B0 ;  /* 0x0000000000007941 */ /* 0x000fea0003800000 */
.L_x_6559:
[----:B-----5:R1:W-:Y:S02]  /*b1d0*/  STS.128 [R172+0x2000], R24 ;  /* 0x00200018ac007388 */ /* 0x0203e40000000c00 */
.L_x_6554:
[----:B------:R-:W-:Y:S05]  /*b1e0*/  BSYNC B2 ;  /* 0x0000000000027941 */ /* 0x000fea0003800000 */
.L_x_6553:
        /* <DEDUP_REMOVED lines=98> */
.L_x_6566:
[----:B------:R-:W-:Y:S05]  /*b810*/  BSYNC B0 ;  /* 0x0000000000007941 */ /* 0x000fea0003800000 */
.L_x_6565:
[----:B-----5:R3:W-:Y:S02]  /*b820*/  STS.128 [R172+0x800], R24 ;  /* 0x00080018ac007388 */ /* 0x0207e40000000c00 */
.L_x_6564:
[----:B------:R-:W-:Y:S05]  /*b830*/  BSYNC B1 ;  /* 0x0000000000017941 */ /* 0x000fea0003800000 */
.L_x_6563:
        /* <DEDUP_REMOVED lines=93> */
.L_x_6568:
[----:B------:R-:W-:Y:S05]  /*be10*/  BSYNC B0 ;  /* 0x0000000000007941 */ /* 0x000fea0003800000 */
.L_x_6567:
[----:B-----5:R1:W-:Y:S02]  /*be20*/  STS.128 [R172+0x2800], R4 ;  /* 0x00280004ac007388 */ /* 0x0203e40000000c00 */
.L_x_6562:
[----:B------:R-:W-:Y:S05]  /*be30*/  BSYNC B2 ;  /* 0x0000000000027941 */ /* 0x000fea0003800000 */
.L_x_6561:
        /* <DEDUP_REMOVED lines=99> */
.L_x_6574:
[----:B------:R-:W-:Y:S05]  /*c470*/  BSYNC B0 ;  /* 0x0000000000007941 */ /* 0x000fea0003800000 */
.L_x_6573:
[----:B-----5:R1:W-:Y:S02]  /*c480*/  STS.128 [R172+0x1000], R24 ;  /* 0x00100018ac007388 */ /* 0x0203e40000000c00 */
.L_x_6572:
[----:B------:R-:W-:Y:S05]  /*c490*/  BSYNC B1 ;  /* 0x0000000000017941 */ /* 0x000fea0003800000 */
.L_x_6571:
        /* <DEDUP_REMOVED lines=91> */
.L_x_6576:
[----:B------:R-:W-:Y:S05]  /*ca50*/  BSYNC B0 ;  /* 0x0000000000007941 */ /* 0x000fea0003800000 */
.L_x_6575:
[----:B-----5:R3:W-:Y:S02]  /*ca60*/  STS.128 [R172+0x3000], R24 ;  /* 0x00300018ac007388 */ /* 0x0207e40000000c00 */
.L_x_6570:
[----:B------:R-:W-:Y:S05]  /*ca70*/  BSYNC B2 ;  /* 0x0000000000027941 */ /* 0x000fea0003800000 */
.L_x_6569:
        /* <DEDUP_REMOVED lines=98> */
.L_x_6580:
[----:B------:R-:W-:Y:S05]  /*d0a0*/  BSYNC B0 ;  /* 0x0000000000007941 */ /* 0x000fea0003800000 */
.L_x_6579:
[----:B-----5:R1:W-:Y:S02]  /*d0b0*/  STS.128 [R172+0x1800], R4 ;  /* 0x00180004ac007388 */ /* 0x0203e40000000c00 */
.L_x_6578:
[----:B------:R-:W-:Y:S05]  /*d0c0*/  BSYNC B1 ;  /* 0x0000000000017941 */ /* 0x000fea0003800000 */
.L_x_6577:
        /* <DEDUP_REMOVED lines=96> */
.L_x_6582:
[----:B------:R-:W-:Y:S05]  /*d6d0*/  BSYNC B0 ;  /* 0x0000000000007941 */ /* 0x000fea0003800000 */
.L_x_6581:
[----:B-----5:R1:W-:Y:S01]  /*d6e0*/  STS.128 [R172+0x3800], R4 ;  /* 0x00380004ac007388 */ /* 0x0203e20000000c00 */
[----:B------:R-:W-:Y:S05]  /*d6f0*/  BRA `(.L_x_6546) ;  /* 0x0000000400987947 */ /* 0x000fea0003800000 */
.L_x_6520:
        /* <DEDUP_REMOVED lines=29> */
.L_x_6584:
[----:B------:R-:W-:Y:S05]  /*d8d0*/  BSYNC B0 ;  /* 0x0000000000007941 */ /* 0x000fea0003800000 */
.L_x_6583:
        /* <DEDUP_REMOVED lines=23> */
.L_x_6586:
[----:B------:R-:W-:Y:S05]  /*da50*/  BSYNC B0 ;  /* 0x0000000000007941 */ /* 0x000fea0003800000 */
.L_x_6585:
        /* <DEDUP_REMOVED lines=23> */
.L_x_6588:
[----:B------:R-:W-:Y:S05]  /*dbd0*/  BSYNC B0 ;  /* 0x0000000000007941 */ /* 0x000fea0003800000 */
.L_x_6587:
        /* <DEDUP_REMOVED lines=24> */
.L_x_6546:
[----:B------:R-:W-:Y:S05]  /*dd60*/  BSYNC B3 ;  /* 0x0000000000037941 */ /* 0x000fea0003800000 */
.L_x_6519:
        /* <DEDUP_REMOVED lines=39> */
.L_x_6590:
[----:B------:R-:W-:Y:S05]  /*dfe0*/  BSYNC B0 ;  /* 0x0000000000007941 */ /* 0x000fea0003800000 */
.L_x_6589:
        /* <DEDUP_REMOVED lines=21> */
.L_x_6592:
[----:B------:R-:W-:Y:S05]  /*e140*/  BSYNC B0 ;  /* 0x0000000000007941 */ /* 0x000fea0003800000 */
.L_x_6591:
        /* <DEDUP_REMOVED lines=24> */
.L_x_6594:
[----:B------:R-:W-:Y:S05]  /*e2d0*/  BSYNC B0 ;  /* 0x0000000000007941 */ /* 0x000fea0003800000 */
.L_x_6593:
        /* <DEDUP_REMOVED lines=28> */
.L_x_6596:
[----:B------:R-:W-:Y:S05]  /*e4a0*/  BSYNC B0 ;  /* 0x0000000000007941 */ /* 0x000fea0003800000 */
.L_x_6595:
        /* <DEDUP_REMOVED lines=42> */
.L_x_6598:
[----:B------:R-:W-:Y:S05]  /*e750*/  BSYNC B0 ;  /* 0x0000000000007941 */ /* 0x000fea0003800000 */
.L_x_6597:
        /* <DEDUP_REMOVED lines=21> */
.L_x_6600:
[----:B------:R-:W-:Y:S05]  /*e8b0*/  BSYNC B0 ;  /* 0x0000000000007941 */ /* 0x000fea0003800000 */
.L_x_6599:
        /* <DEDUP_REMOVED lines=24> */
.L_x_6602:
[----:B------:R-:W-:Y:S05]  /*ea40*/  BSYNC B0 ;  /* 0x0000000000007941 */ /* 0x000fea0003800000 */
.L_x_6601:
        /* <DEDUP_REMOVED lines=25> */
.L_x_6604:
[----:B------:R-:W-:Y:S05]  /*ebe0*/  BSYNC B0 ;  /* 0x0000000000007941 */ /* 0x000fea0003800000 */
.L_x_6603:
        /* <DEDUP_REMOVED lines=27> */
[----:B---3--:R-:W3:Y:S01]  /*eda0*/  LDSM.16.M88.4 R4, [R155+0x4000] ;  /* 0x004000009b04783b */ /* 0x008ee20000000200 */
[C---:B------:R-:W-:Y:S01]  /*edb0*/  VIADD R145, R159.reuse, 0x3000 ;  /* 0x000030009f917836 */ /* 0x040fe20000000000 */
[----:B------:R-:W-:Y:S01]  /*edc0*/  LEA.HI R0, R0, R61, RZ, 0x2 ;  /* 0x0000003d00007211 */ /* 0x000fe200078f10ff */
[----:B------:R-:W-:Y:S01]  /*edd0*/  VIADD R144, R159, 0x3800 ;  /* 0x000038009f907836 */ /* 0x000fe20000000000 */
[----:B------:R-:W-:Y:S02]  /*ede0*/  LDSM.16.M88.4 R80, [R157] ;  /* 0x000000009d50783b */ /* 0x000fe40000000200 */
[----:B------:R-:W-:-:S02]  /*edf0*/  SHF.R.S32.HI R177, RZ, 0x2, R0 ;  /* 0x00000002ffb17819 */ /* 0x000fc40000011400 */
[----:B------:R-:W-:Y:S01]  /*ee00*/  LDSM.16.M88.4 R12, [R148] ;  /* 0x00000000940c783b */ /* 0x000fe20000000200 */
[----:B------:R-:W-:Y:S02]  /*ee10*/  LOP3.LUT R0, R2, R49, RZ, 0xfc, !PT ;  /* 0x0000003102007212 */ /* 0x000fe400078efcff */
[----:B------:R-:W-:Y:S01]  /*ee20*/  IADD3 R103, R60, 0x1, R177 ;  /* 0x000000013c677810 */ /* 0x000fe20007ffe0b1 */
[C---:B-----5:R-:W-:Y:S01]  /*ee30*/  HMMA.16816.F32.BF16 R24, R96.reuse, R32, RZ ;  /* 0x000000206018723c */ /* 0x060fe200000418ff */
[----:B------:R-:W5:Y:S02]  /*ee40*/  LDSM.16.M88.4 R28, [R159+0x1000] ;  /* 0x001000009f1c783b */ /* 0x000f640000000200 */
[----:B------:R-:W-:Y:S02]  /*ee50*/  IADD3 R103, R50, R103, -R168 ;  /* 0x0000006732677210 */ /* 0x000fe40007ffe8a8 */
[----:B------:R-:W5:Y:S01]  /*ee60*/  LDSM.16.M88.4 R44, [R155+0x4800] ;  /* 0x004800009b2c783b */ /* 0x000f620000000200 */
[C---:B------:R-:W-:Y:S02]  /*ee70*/  HMMA.16816.F32.BF16 R32, R96.reuse, R34, RZ ;  /* 0x000000226020723c */ /* 0x040fe400000418ff */
[----:B------:R-:W-:Y:S01]  /*ee80*/  VIADD R103, R103, UR14 ;  /* 0x0000000e67677c36 */ /* 0x000fe20008000000 */
[----:B------:R-:W-:Y:S03]  /*ee90*/  LDSM.16.M88.4 R68, [R162+0x2000] ;  /* 0x00200000a244783b */ /* 0x000fe60000000200 */
[----:B----4-:R-:W-:Y:S01]  /*eea0*/  HMMA.16816.F32.BF16 R40, R96, R56, RZ ;  /* 0x000000386028723c */ /* 0x010fe200000418ff */
[----:B------:R-:W-:Y:S01]  /*eeb0*/  LDSM.16.M88.4 R116, [R155+0x5000] ;  /* 0x005000009b74783b */ /* 0x000fe20000000200 */
[----:B------:R-:W-:-:S02]  /*eec0*/  VIMNMX R2, R103, R50, PT ;  /* 0x0000003267027248 */ /* 0x000fc40003fe0100 */
[----:B------:R-:W-:Y:S01]  /*eed0*/  VIADDMNMX R103, R103, 0x8, R50, PT ;  /* 0x0000000867677846 */ /* 0x000fe20003800132 */
        /* <DEDUP_REMOVED lines=85> */
[----:B------:R-:W1:Y:S02]  /*f430*/  MUFU.TANH R28, R28 ;  /* 0x0000001c001c7308 */ /* 0x000e640000002400 */
[C---:B----4-:R-:W-:Y:S06]  /*f440*/  HMMA.16816.F32.BF16 R96, R68.reuse, R26, R96 ;  /* 0x0000001a4460723c */ /* 0x050fec0000041860 */
[----:B------:R-:W-:Y:S01]  /*f450*/  HMMA.16816.F32.BF16 R84, R68, R24, R84 ;  /* 0x000000184454723c */ /* 0x000fe20000041854 */
[----:B------:R-:W-:Y:S05]  /*f460*/  MUFU.TANH R54, R54 ;  /* 0x0000003600367308 */ /* 0x000fea0000002400 */
[C---:B-----5:R-:W-:Y:S06]  /*f470*/  HMMA.16816.F32.BF16 R40, R4.reuse, R16, R40 ;  /* 0x000000100428723c */ /* 0x060fec0000041828 */
        /* <DEDUP_REMOVED lines=12> */
[----:B------:R-:W2:Y:S01]  /*f540*/  MUFU.TANH R29, R29 ;  /* 0x0000001d001d7308 */ /* 0x000ea20000002400 */
[----:B------:R-:W-:-:S04]  /*f550*/  FMUL.FTZ R32, R58, UR15 ;  /* 0x0000000f3a207c20 */ /* 0x000fc80008410000 */
[C---:B------:R-:W-:Y:S01]  /*f560*/  HMMA.16816.F32.BF16 R88, R8.reuse, R30, R88 ;  /* 0x0000001e0858723c */ /* 0x040fe20000041858 */
[----:B------:R-:W-:Y:S02]  /*f570*/  FMUL.FTZ R36, R56, UR15 ;  /* 0x0000000f38247c20 */ /* 0x000fe40008410000 */
[----:B------:R-:W3:Y:S04]  /*f580*/  MUFU.TANH R24, R24 ;  /* 0x0000001800187308 */ /* 0x000ee80000002400 */
[----:B------:R-:W-:Y:S01]  /*f590*/  FMUL.FTZ R30, R57, UR15 ;  /* 0x0000000f391e7c20 */ /* 0x000fe20008410000 */
[----:B------:R-:W-:Y:S01]  /*f5a0*/  FMUL.FTZ R31, R59, UR15 ;  /* 0x0000000f3b1f7c20 */ /* 0x000fe20008410000 */
[C---:B----4-:R-:W-:Y:S02]  /*f5b0*/  HMMA.16816.F32.BF16 R96, R8.reuse, R18, R96 ;  /* 0x000000120860723c */ /* 0x050fe40000041860 */
[----:B------:R-:W4:Y:S04]  /*f5c0*/  MUFU.TANH R40, R40 ;  /* 0x0000002800287308 */ /* 0x000f280000002400 */
[----:B------:R-:W-:Y:S03]  /*f5d0*/  HMMA.16816.F32.BF16 R84, R8, R16, R84 ;  /* 0x000000100854723c */ /* 0x000fe60000041854 */
[----:B------:R-:W-:Y:S01]  /*f5e0*/  FMUL.FTZ R73, R73, UR15 ;  /* 0x0000000f49497c20 */ /* 0x000fe20008410000 */
[----:B------:R-:W-:Y:S01]  /*f5f0*/  FMUL.FTZ R75, R75, UR15 ;  /* 0x0000000f4b4b7c20 */ /* 0x000fe20008410000 */
[----:B------:R-:W4:Y:S01]  /*f600*/  MUFU.TANH R25, R25 ;  /* 0x0000001900197308 */ /* 0x000f220000002400 */
[----:B------:R-:W-:Y:S01]  /*f610*/  FMUL.FTZ R72, R72, UR15 ;  /* 0x0000000f48487c20 */ /* 0x000fe20008410000 */
[----:B------:R-:W-:Y:S01]  /*f620*/  FMUL.FTZ R74, R74, UR15 ;  /* 0x0000000f4a4a7c20 */ /* 0x000fe20008410000 */
[----:B------:R-:W-:Y:S01]  /*f630*/  IMAD.SHL.U32 R16, R52, 0x2, RZ ;  /* 0x0000000234107824 */ /* 0x000fe200078e00ff */
[----:B------:R-:W-:Y:S04]  /*f640*/  HMMA.16816.F32.BF16 R88, R4, R38, R88 ;  /* 0x000000260458723c */ /* 0x000fe80000041858 */
[----:B------:R-:W4:Y:S01]  /*f650*/  MUFU.TANH R30, R30 ;  /* 0x0000001e001e7308 */ /* 0x000f220000002400 */
[----:B------:R-:W-:-:S05]  /*f660*/  LOP3.LUT R16, R16, 0x6, RZ, 0xc0, !PT ;  /* 0x0000000610107812 */ /* 0x000fca00078ec0ff */
[----:B------:R-:W-:Y:S01]  /*f670*/  IMAD.IADD R16, R3, 0x1, R16 ;  /* 0x0000000103107824 */ /* 0x000fe200078e0210 */
[C---:B-----5:R-:W-:Y:S01]  /*f680*/  HMMA.16816.F32.BF16 R96, R4.reuse, R22, R96 ;  /* 0x000000160460723c */ /* 0x060fe20000041860 */
[----:B------:R-:W5:Y:S02]  /*f690*/  MUFU.TANH R31, R31 ;  /* 0x0000001f001f7308 */ /* 0x000f640000002400 */
[C---:B------:R-:W-:Y:S02]  /*f6a0*/  VIADD R12, R16.reuse, 0x1 ;  /* 0x00000001100c7836 */ /* 0x040fe40000000000 */
[C---:B------:R-:W-:Y:S01]  /*f6b0*/  VIADD R13, R16.reuse, 0x8 ;  /* 0x00000008100d7836 */ /* 0x040fe20000000000 */
[----:B------:R-:W-:Y:S01]  /*f6c0*/  HMMA.16816.F32.BF16 R84, R4, R20, R84 ;  /* 0x000000140454723c */ /* 0x000fe20000041854 */
[----:B------:R-:W-:Y:S01]  /*f6d0*/  VIADD R9, R16, 0x11 ;  /* 0x0000001110097836 */ /* 0x000fe20000000000 */
[CC--:B------:R-:W-:Y:S01]  /*f6e0*/  ISETP.GE.AND P5, PT, R12.reuse, R2.reuse, PT ;  /* 0x000000020c00720c */ /* 0x0c0fe20003fa6270 */
[----:B------:R-:W5:Y:S01]  /*f6f0*/  MUFU.TANH R36, R36 ;  /* 0x0000002400247308 */ /* 0x000f620000002400 */
[-C--:B------:R-:W-:Y:S01]  /*f700*/  ISETP.GE.AND P0, PT, R12, R103.reuse, PT ;  /* 0x000000670c00720c */ /* 0x080fe20003f06270 */
[C---:B------:R-:W-:Y:S01]  /*f710*/  VIADD R12, R16.reuse, 0x9 ;  /* 0x00000009100c7836 */ /* 0x040fe20000000000 */
[CC--:B------:R-:W-:Y:S01]  /*f720*/  ISETP.GE.AND P4, PT, R13.reuse, R2.reuse, PT ;  /* 0x000000020d00720c */ /* 0x0c0fe20003f86270 */
[C---:B------:R-:W-:Y:S01]  /*f730*/  VIADD R8, R16.reuse, 0x18 ;  /* 0x0000001810087836 */ /* 0x040fe20000000000 */
[-C--:B------:R-:W-:Y:S01]  /*f740*/  ISETP.GE.AND P1, PT, R13, R103.reuse, PT ;  /* 0x000000670d00720c */ /* 0x080fe20003f26270 */
[----:B------:R-:W-:Y:S01]  /*f750*/  VIADD R13, R16, 0x10 ;  /* 0x00000010100d7836 */ /* 0x000fe20000000000 */
[CC--:B------:R-:W-:Y:S01]  /*f760*/  ISETP.GE.AND P6, PT, R12.reuse, R2.reuse, PT ;  /* 0x000000020c00720c */ /* 0x0c0fe20003fc6270 */
[----:B------:R-:W5:Y:S01]  /*f770*/  MUFU.TANH R32, R32 ;  /* 0x0000002000207308 */ /* 0x000f620000002400 */
[-C--:B------:R-:W-:Y:S01]  /*f780*/  ISETP.GE.AND P2, PT, R12, R103.reuse, PT ;  /* 0x000000670c00720c */ /* 0x080fe20003f46270 */
[----:B------:R-:W-:Y:S01]  /*f790*/  FMUL.FTZ R21, R89, UR15 ;  /* 0x0000000f59157c20 */ /* 0x000fe20008410000 */
        /* <DEDUP_REMOVED lines=8> */
[CC--:B------:R-:W-:Y:S01]  /*f820*/  ISETP.GE.AND P4, PT, R9.reuse, R2.reuse, PT ;  /* 0x000000020900720c */ /* 0x0c0fe20003f86270 */
[----:B------:R-:W-:Y:S01]  /*f830*/  FMUL.FTZ R26, R88, UR15 ;  /* 0x0000000f581a7c20 */ /* 0x000fe20008410000 */
[-C--:B------:R-:W-:Y:S01]  /*f840*/  ISETP.GE.AND P1, PT, R9, R103.reuse, PT ;  /* 0x000000670900720c */ /* 0x080fe20003f26270 */
[----:B------:R-:W-:Y:S01]  /*f850*/  VIADD R9, R16, 0x19 ;  /* 0x0000001910097836 */ /* 0x000fe20000000000 */
[CC--:B------:R-:W-:Y:S01]  /*f860*/  ISETP.GE.AND P5, PT, R13.reuse, R2.reuse, PT ;  /* 0x000000020d00720c */ /* 0x0c0fe20003fa6270 */
[----:B------:R-:W1:Y:S01]  /*f870*/  MUFU.TANH R124, R75 ;  /* 0x0000004b007c7308 */ /* 0x000e620000002400 */
[-C--:B------:R-:W-:Y:S01]  /*f880*/  ISETP.GE.AND P0, PT, R13, R103.reuse, PT ;  /* 0x000000670d00720c */ /* 0x080fe20003f06270 */
[----:B------:R-:W-:Y:S01]  /*f890*/  FMUL.FTZ R18, R90, UR15 ;  /* 0x0000000f5a127c20 */ /* 0x000fe20008410000 */
[----:B------:R-:W-:Y:S01]  /*f8a0*/  FSEL R65, R65, -INF , !P6 ;  /* 0xff80000041417808 */ /* 0x000fe20007000000 */
[----:B------:R-:W-:Y:S01]  /*f8b0*/  FMUL.FTZ R84, R84, UR15 ;  /* 0x0000000f54547c20 */ /* 0x000fe20008410000 */
[----:B------:R-:W-:Y:S01]  /*f8c0*/  FSEL R14, R28, -INF , !P2 ;  /* 0xff8000001c0e7808 */ /* 0x000fe20005000000 */
[----:B------:R-:W-:Y:S01]  /*f8d0*/  FMUL.FTZ R86, R86, UR15 ;  /* 0x0000000f56567c20 */ /* 0x000fe20008410000 */
[CC--:B------:R-:W-:Y:S01]  /*f8e0*/  ISETP.GE.AND P6, PT, R8.reuse, R2.reuse, PT ;  /* 0x000000020800720c */ /* 0x0c0fe20003fc6270 */
[----:B------:R-:W1:Y:S01]  /*f8f0*/  MUFU.TANH R121, R72 ;  /* 0x0000004800797308 */ /* 0x000e620000002400 */
[-C--:B------:R-:W-:Y:S01]  /*f900*/  ISETP.GE.AND P2, PT, R8, R103.reuse, PT ;  /* 0x000000670800720c */ /* 0x080fe20003f46270 */
[----:B------:R-:W-:Y:S01]  /*f910*/  VIADD R8, R16, 0x20 ;  /* 0x0000002010087836 */ /* 0x000fe20000000000 */
[----:B--2---:R-:W-:Y:S01]  /*f920*/  FSEL R15, R29, -INF , !P5 ;  /* 0xff8000001d0f7808 */ /* 0x004fe20006800000 */
[----:B------:R-:W-:Y:S01]  /*f930*/  FMUL.FTZ R20, R91, UR15 ;  /* 0x0000000f5b147c20 */ /* 0x000fe20008410000 */
[----:B---3--:R-:W-:Y:S01]  /*f940*/  FSEL R12, R24, -INF , !P0 ;  /* 0xff800000180c7808 */ /* 0x008fe20004000000 */
[----:B------:R-:W-:Y:S01]  /*f950*/  FMUL.FTZ R85, R85, UR15 ;  /* 0x0000000f55557c20 */ /* 0x000fe20008410000 */
[CC--:B------:R-:W-:Y:S01]  /*f960*/  ISETP.GE.AND P5, PT, R9.reuse, R2.reuse, PT ;  /* 0x000000020900720c */ /* 0x0c0fe20003fa6270 */
[----:B------:R-:W-:Y:S01]  /*f970*/  MUFU.TANH R21, R21 ;  /* 0x0000001500157308 */ /* 0x000fe20000002400 */
[-C--:B------:R-:W-:Y:S01]  /*f980*/  ISETP.GE.AND P0, PT, R9, R103.reuse, PT ;  /* 0x000000670900720c */ /* 0x080fe20003f06270 */
[----:B------:R-:W-:Y:S01]  /*f990*/  FMUL.FTZ R87, R87, UR15 ;  /* 0x0000000f57577c20 */ /* 0x000fe20008410000 */
[----:B----4-:R-:W-:Y:S01]  /*f9a0*/  FSEL R13, R40, -INF , !P4 ;  /* 0xff800000280d7808 */ /* 0x010fe20006000000 */
[----:B------:R-:W-:Y:S01]  /*f9b0*/  FMUL.FTZ R97, R97, UR15 ;  /* 0x0000000f61617c20 */ /* 0x000fe20008410000 */
[----:B------:R-:W-:Y:S01]  /*f9c0*/  FSEL R10, R25, -INF , !P1 ;  /* 0xff800000190a7808 */ /* 0x000fe20004800000 */
[----:B------:R-:W-:Y:S01]  /*f9d0*/  FMUL.FTZ R98, R98, UR15 ;  /* 0x0000000f62627c20 */ /* 0x000fe20008410000 */
[C---:B------:R-:W-:Y:S01]  /*f9e0*/  ISETP.GE.AND P4, PT, R8.reuse, R2, PT ;  /* 0x000000020800720c */ /* 0x040fe20003f86270 */
[----:B------:R-:W2:Y:S01]  /*f9f0*/  MUFU.TANH R126, R74 ;  /* 0x0000004a007e7308 */ /* 0x000ea20000002400 */
[----:B------:R-:W-:Y:S01]  /*fa00*/  ISETP.GE.AND P1, PT, R8, R103, PT ;  /* 0x000000670800720c */ /* 0x000fe20003f26270 */
[----:B------:R-:W-:Y:S01]  /*fa10*/  FMUL.FTZ R99, R99, UR15 ;  /* 0x0000000f63637c20 */ /* 0x000fe20008410000 */
[----:B------:R-:W-:-:S02]  /*fa20*/  FSEL R9, R30, -INF , !P5 ;  /* 0xff8000001e097808 */ /* 0x000fc40006800000 */
[----:B-----5:R-:W-:Y:S02]  /*fa30*/  FSEL R8, R31, -INF , !P0 ;  /* 0xff8000001f087808 */ /* 0x020fe40004000000 */
[----:B------:R-:W-:Y:S01]  /*fa40*/  FSEL R11, R36, -INF , !P6 ;  /* 0xff800000240b7808 */ /* 0x000fe20007000000 */
[----:B------:R-:W3:Y:S01]  /*fa50*/  MUFU.TANH R115, R96 ;  /* 0x0000006000737308 */ /* 0x000ee20000002400 */
[----:B------:R-:W-:Y:S02]  /*fa60*/  FSEL R32, R32, -INF , !P2 ;  /* 0xff80000020207808 */ /* 0x000fe40005000000 */
[CC--:B------:R-:W-:Y:S02]  /*fa70*/  ISETP.GE.AND P5, PT, R4.reuse, R2.reuse, PT ;  /* 0x000000020400720c */ /* 0x0c0fe40003fa6270 */
[-C--:B------:R-:W-:Y:S01]  /*fa80*/  ISETP.GE.AND P0, PT, R4, R103.reuse, PT ;  /* 0x000000670400720c */ /* 0x080fe20003f06270 */
[C---:B------:R-:W-:Y:S01]  /*fa90*/  VIADD R4, R16.reuse, 0x30 ;  /* 0x0000003010047836 */ /* 0x040fe20000000000 */
[C---:B------:R-:W-:Y:S01]  /*faa0*/  ISETP.GE.AND P6, PT, R5.reuse, R2, PT ;  /* 0x000000020500720c */ /* 0x040fe20003fc6270 */
[----:B------:R-:W4:Y:S01]  /*fab0*/  MUFU.TANH R118, R84 ;  /* 0x0000005400767308 */ /* 0x000f220000002400 */
[----:B------:R-:W-:Y:S01]  /*fac0*/  ISETP.GE.AND P2, PT, R5, R103, PT ;  /* 0x000000670500720c */ /* 0x000fe20003f46270 */
[----:B------:R-:W-:Y:S01]  /*fad0*/  VIADD R5, R16, 0x29 ;  /* 0x0000002910057836 */ /* 0x000fe20000000000 */
[----:B-1----:R-:W-:-:S02]  /*fae0*/  FSEL R119, R119, -INF , !P6 ;  /* 0xff80000077777808 */ /* 0x002fc40007000000 */
[----:B------:R-:W-:Y:S02]  /*faf0*/  FSEL R124, R124, -INF , !P2 ;  /* 0xff8000007c7c7808 */ /* 0x000fe40005000000 */
[----:B------:R-:W-:Y:S01]  /*fb00*/  FSEL R121, R121, -INF , !P4 ;  /* 0xff80000079797808 */ /* 0x000fe20006000000 */
[----:B------:R-:W1:Y:S01]  /*fb10*/  MUFU.TANH R116, R86 ;  /* 0x0000005600747308 */ /* 0x000e620000002400 */
[CC--:B------:R-:W-:Y:S02]  /*fb20*/  ISETP.GE.AND P6, PT, R4.reuse, R2.reuse, PT ;  /* 0x000000020400720c */ /* 0x0c0fe40003fc6270 */
[----:B------:R-:W-:Y:S01]  /*fb30*/  ISETP.GE.AND P2, PT, R4, R103, PT ;  /* 0x000000670400720c */ /* 0x000fe20003f46270 */
[----:B------:R-:W-:Y:S01]  /*fb40*/  VIADD R4, R16, 0x38 ;  /* 0x0000003810047836 */ /* 0x000fe20000000000 */
[----:B------:R-:W-:Y:S02]  /*fb50*/  ISETP.GE.AND P4, PT, R5, R2, PT ;  /* 0x000000020500720c */ /* 0x000fe40003f86270 */
[----:B--2---:R-:W-:Y:S01]  /*fb60*/  FSEL R126, R126, -INF , !P1 ;  /* 0xff8000007e7e7808 */ /* 0x004fe20004800000 */
[----:B------:R-:W2:Y:S01]  /*fb70*/  MUFU.TANH R26, R26 ;  /* 0x0000001a001a7308 */ /* 0x000ea20000002400 */
[----:B------:R-:W-:-:S02]  /*fb80*/  FSEL R21, R21, -INF , !P4 ;  /* 0xff80000015157808 */ /* 0x000fc40006000000 */
[----:B------:R-:W-:Y:S02]  /*fb90*/  ISETP.GE.AND P4, PT, R4, R2, PT ;  /* 0x000000020400720c */ /* 0x000fe40003f86270 */
[----:B------:R-:W-:Y:S01]  /*fba0*/  ISETP.GE.AND P1, PT, R5, R103, PT ;  /* 0x000000670500720c */ /* 0x000fe20003f26270 */
[----:B------:R-:W-:Y:S01]  /*fbb0*/  VIADD R5, R16, 0x31 ;  /* 0x0000003110057836 */ /* 0x000fe20000000000 */
[----:B---3--:R-:W-:Y:S01]  /*fbc0*/  FSEL R115, R115, -INF , !P4 ;  /* 0xff80000073737808 */ /* 0x008fe20006000000 */
[----:B------:R-:W3:Y:S01]  /*fbd0*/  MUFU.TANH R18, R18 ;  /* 0x0000001200127308 */ /* 0x000ee20000002400 */
[----:B------:R-:W-:Y:S02]  /*fbe0*/  ISETP.GT.AND P4, PT, R176, R163, PT ;  /* 0x000000a3b000720c */ /* 0x000fe40003f84270 */
[----:B----4-:R-:W-:Y:S02]  /*fbf0*/  FSEL R118, R118, -INF , !P6 ;  /* 0xff80000076767808 */ /* 0x010fe40007000000 */
[----:B-1----:R-:W-:-:S02]  /*fc00*/  FSEL R116, R116, -INF , !P2 ;  /* 0xff80000074747808 */ /* 0x002fc40005000000 */
        /* <DEDUP_REMOVED lines=10> */
[----:B------:R-:W-:-:S02]  /*fcb0*/  ISETP.GE.AND P0, PT, R5, R103, PT ;  /* 0x000000670500720c */ /* 0x000fc40003f06270 */
[----:B------:R-:W-:-:S03]  /*fcc0*/  FSEL R5, R48, -INF , !P6 ;  /* 0xff80000030057808 */ /* 0x000fc60007000000 */
        /* <DEDUP_REMOVED lines=75> */
.L_x_6606:
[----:B------:R-:W1:Y:S02]  /*10180*/  LDC R4, c[0x0][0x248] ;  /* 0x00009200ff047b82 */ /* 0x000e640000000800 */
[----:B-1----:R-:W-:-:S04]  /*10190*/  LEA R4, -R4, RZ, 0x6 ;  /* 0x000000ff04047211 */ /* 0x002fc800078e31ff */
[----:B------:R-:W-:-:S07]  /*101a0*/  SHF.R.S32.HI R3, RZ, 0x1f, R4 ;  /* 0x0000001fff037819 */ /* 0x000fce0000011404 */
.L_x_6607:
        /* <DEDUP_REMOVED lines=16> */
[C---:B------:R-:W-:Y:S01]  /*102b0*/  @P0 IADD3 R7, P2, R6.reuse, R132, RZ ;  /* 0x0000008406070210 */ /* 0x040fe20007f5e0ff */
[----:B------:R-:W-:Y:S01]  /*102c0*/  @!PT LDS RZ, [RZ] ;  /* 0x00000000fffff984 */ /* 0x000fe20000000800 */
[----:B------:R-:W-:Y:S01]  /*102d0*/  @!PT LDS RZ, [RZ] ;  /* 0x00000000fffff984 */ /* 0x000fe20000000800 */
[----:B------:R-:W-:Y:S01]  /*102e0*/  @!PT LDS RZ, [RZ] ;  /* 0x00000000fffff984 */ /* 0x000fe20000000800 */
[----:B------:R1:W-:Y:S01]  /*102f0*/  @P0 LDGSTS.E.BYPASS.LTC128B.128 [R172+0x6000], desc[UR6][R26.64+0x80] ;  /* 0x060000801aac0fae */ /* 0x0003e2000b901d46 */
[----:B------:R-:W-:Y:S02]  /*10300*/  IADD3 R4, P1, R165, R6, RZ ;  /* 0x00000006a5047210 */ /* 0x000fe40007f3e0ff */
[----:B------:R-:W-:Y:S01]  /*10310*/  @P6 LEA.HI.X R25, R6, R173, R3, 0x1, P5 ;  /* 0x000000ad06196211 */ /* 0x000fe200028f0c03 */
[----:B------:R-:W-:Y:S01]  /*10320*/  @P0 IMAD.X R6, R3, 0x1, R131, P2 ;  /* 0x0000000103060824 */ /* 0x000fe200010e0683 */
[C---:B------:R-:W-:Y:S01]  /*10330*/  @P0 LEA R30, P2, R7.reuse, UR12, 0x1 ;  /* 0x0000000c071e0c11 */ /* 0x040fe2000f8408ff */
[----:B------:R-:W-:Y:S01]  /*10340*/  IMAD.X R3, R164, 0x1, R3, P1 ;  /* 0x00000001a4037824 */ /* 0x000fe200008e0603 */
[----:B------:R-:W-:Y:S01]  /*10350*/  @P0 IADD3 R16, P1, R4, R132, RZ ;  /* 0x0000008404100210 */ /* 0x000fe20007f3e0ff */
[----:B------:R1:W-:Y:S01]  /*10360*/  @!P0 STS.128 [R172+0x6000], RZ ;  /* 0x006000ffac008388 */ /* 0x0003e20000000c00 */
[----:B------:R-:W-:-:S02]  /*10370*/  @P0 LEA.HI.X R31, R7, UR13, R6, 0x1, P2 ;  /* 0x0000000d071f0c11 */ /* 0x000fc400090f0c06 */
[----:B------:R-:W-:Y:S01]  /*10380*/  @P0 LEA R18, P2, R16, UR12, 0x1 ;  /* 0x0000000c10120c11 */ /* 0x000fe2000f8408ff */
[----:B------:R-:W-:Y:S01]  /*10390*/  @P0 IMAD.X R19, R3, 0x1, R131, P1 ;  /* 0x0000000103130824 */ /* 0x000fe200008e0683 */
[----:B------:R-:W-:Y:S01]  /*103a0*/  IADD3 R7, P1, R165, R4, RZ ;  /* 0x00000004a5077210 */ /* 0x000fe20007f3e0ff */
[----:B------:R-:W-:Y:S01]  /*103b0*/  @!PT LDS RZ, [RZ] ;  /* 0x00000000fffff984 */ /* 0x000fe20000000800 */
[----:B------:R-:W-:Y:S01]  /*103c0*/  @!PT LDS RZ, [RZ] ;  /* 0x00000000fffff984 */ /* 0x000fe20000000800 */
[----:B------:R-:W-:Y:S01]  /*103d0*/  @!PT LDS RZ, [RZ] ;  /* 0x00000000fffff984 */ /* 0x000fe20000000800 */
[----:B------:R1:W-:Y:S01]  /*103e0*/  @P6 LDGSTS.E.BYPASS.LTC128B.128 [R172+0x4800], desc[UR6][R24.64] ;  /* 0x0480000018ac6fae */ /* 0x0003e2000b901d46 */
[----:B------:R-:W-:Y:S02]  /*103f0*/  @P6 LEA R34, P5, R4, R174, 0x1 ;  /* 0x000000ae04226211 */ /* 0x000fe400078a08ff */
[----:B------:R-:W-:Y:S01]  /*10400*/  @P0 LEA.HI.X R19, R16, UR13, R19, 0x1, P2 ;  /* 0x0000000d10130c11 */ /* 0x000fe200090f0c13 */
[--C-:B------:R-:W-:Y:S01]  /*10410*/  IMAD.X R130, R164, 0x1, R3.reuse, P1 ;  /* 0x00000001a4827824 */ /* 0x100fe200008e0603 */
[----:B------:R-:W-:Y:S01]  /*10420*/  @P0 IADD3 R132, P1, R7, R132, RZ ;  /* 0x0000008407840210 */ /* 0x000fe20007f3e0ff */
[----:B------:R1:W-:Y:S01]  /*10430*/  @!P6 STS.128 [R172+0x4800], RZ ;  /* 0x004800ffac00e388 */ /* 0x0003e20000000c00 */
[----:B------:R-:W-:-:S02]  /*10440*/  @P6 LEA.HI.X R35, R4, R173, R3, 0x1, P5 ;  /* 0x000000ad04236211 */ /* 0x000fc400028f0c03 */
        /* <DEDUP_REMOVED lines=33> */
.L_x_6605:
[----:B------:R-:W-:Y:S01]  /*10660*/  FMNMX.FTZ R4, R5, R55, !PT ;  /* 0x0000003705047209 */ /* 0x000fe20007810000 */
[----:B------:R-:W-:Y:S01]  /*10670*/  ULDC UR8, c[0x0][0x2ec] ;  /* 0x0000bb0000087ab9 */ /* 0x000fe20000000800 */
        /* <DEDUP_REMOVED lines=58> */
[----:B------:R-:W1:Y:S01]  /*10a20*/  LDSM.16.MT88.4 R4, [R152+0xa000] ;  /* 0x00a000009804783b */ /* 0x000e620000004200 */
        /* <DEDUP_REMOVED lines=15> */
[----:B------:R-:W-:Y:S01]  /*10b20*/  LDSM.16.MT88.4 R16, [R156+0x8800] ;  /* 0x008800009c10783b */ /* 0x000fe20000004200 */
        /* <DEDUP_REMOVED lines=244> */
.L_x_6609:
[----:B------:R-:W1:Y:S02]  /*11a70*/  LDC R6, c[0x0][0x250] ;  /* 0x00009400ff067b82 */ /* 0x000e640000000800 */
[----:B-1----:R-:W-:-:S04]  /*11a80*/  LEA R6, -R6, RZ, 0x6 ;  /* 0x000000ff06067211 */ /* 0x002fc800078e31ff */
[----:B------:R-:W-:-:S07]  /*11a90*/  SHF.R.S32.HI R0, RZ, 0x1f, R6 ;  /* 0x0000001fff007819 */ /* 0x000fce0000011406 */
.L_x_6610:
        /* <DEDUP_REMOVED lines=26> */
[----:B------:R1:W-:Y:S01]  /*11c40*/  @P2 LDGSTS.E.BYPASS.LTC128B.128 [R172+0xa000], desc[UR6][R12.64+0x80] ;  /* 0x0a0000800cac2fae */ /* 0x0003e2000b901d46 */
        /* <DEDUP_REMOVED lines=12> */
[----:B------:R-:W-:Y:S01]  /*11d10*/  @P2 LEA R18, P5, R6, UR10, 0x1 ;  /* 0x0000000a06122c11 */ /* 0x000fe2000f8a08ff */
[----:B------:R-:W-:Y:S01]  /*11d20*/  @!P0 STS.128 [R172+0x8800], RZ ;  /* 0x008800ffac008388 */ /* 0x000fe20000000c00 */
[C---:B------:R-:W-:Y:S01]  /*11d30*/  @P0 LEA R24, P4, R5.reuse, R184, 0x1 ;  /* 0x000000b805180211 */ /* 0x040fe200078808ff */
[----:B------:R-:W-:Y:S01]  /*11d40*/  @P2 IMAD.X R101, R4, 0x1, R101, P1 ;  /* 0x0000000104652824 */ /* 0x000fe200008e0665 */
[----:B------:R-:W-:Y:S01]  /*11d50*/  @P2 LEA.HI.X R19, R6, UR11, R7, 0x1, P5 ;  /* 0x0000000b06132c11 */ /* 0x000fe2000a8f0c07 */
[----:B------:R-:W-:Y:S01]  /*11d60*/  @!PT LDS RZ, [RZ] ;  /* 0x00000000fffff984 */ /* 0x000fe20000000800 */
[----:B------:R-:W-:Y:S01]  /*11d70*/  @!PT LDS RZ, [RZ] ;  /* 0x00000000fffff984 */ /* 0x000fe20000000800 */
[----:B------:R-:W-:Y:S01]  /*11d80*/  @!PT LDS RZ, [RZ] ;  /* 0x00000000fffff984 */ /* 0x000fe20000000800 */
[----:B------:R-:W-:Y:S01]  /*11d90*/  @P2 LDGSTS.E.BYPASS.LTC128B.128 [R172+0xa800], desc[UR6][R8.64+0x80] ;  /* 0x0a80008008ac2fae */ /* 0x000fe2000b901d46 */
[C---:B------:R-:W-:Y:S01]  /*11da0*/  @P2 LEA R26, P1, R104.reuse, UR10, 0x1 ;  /* 0x0000000a681a2c11 */ /* 0x040fe2000f8208ff */
[----:B------:R-:W-:Y:S01]  /*11db0*/  IMAD.MOV.U32 R184, RZ, RZ, R128 ;  /* 0x000000ffffb87224 */ /* 0x000fe200078e0080 */
[----:B------:R-:W-:Y:S01]  /*11dc0*/  @P0 LEA.HI.X R25, R5, R185, R4, 0x1, P4 ;  /* 0x000000b905190211 */ /* 0x000fe200020f0c04 */
[----:B------:R-:W-:Y:S01]  /*11dd0*/  @!P2 STS.128 [R172+0xa800], RZ ;  /* 0x00a800ffac00a388 */ /* 0x000fe20000000c00 */
[----:B------:R-:W-:Y:S01]  /*11de0*/  @P2 LEA.HI.X R27, R104, UR11, R101, 0x1, P1 ;  /* 0x0000000b681b2c11 */ /* 0x000fe200088f0c65 */
[----:B------:R-:W-:-:S02]  /*11df0*/  IMAD.MOV.U32 R185, RZ, RZ, R129 ;  /* 0x000000ffffb97224 */ /* 0x000fc400078e0081 */
        /* <DEDUP_REMOVED lines=22> */
[----:B-1----:R-:W1:Y:S04]  /*11f60*/  LDSM.16.M88.4 R12, [R161+0x4800] ;  /* 0x00480000a10c783b */ /* 0x002e680000000200 */
[----:B------:R-:W3:Y:S04]  /*11f70*/  LDSM.16.M88.4 R4, [R161+0x5000] ;  /* 0x00500000a104783b */ /* 0x000ee80000000200 */
[----:B------:R-:W4:Y:S04]  /*11f80*/  LDSM.16.M88.4 R124, [R161+0x5800] ;  /* 0x00580000a17c783b */ /* 0x000f280000000200 */
[----:B------:R-:W-:Y:S04]  /*11f90*/  LDSM.16.M88.4 R28, [R160] ;  /* 0x00000000a01c783b */ /* 0x000fe80000000200 */
[----:B------:R-:W5:Y:S04]  /*11fa0*/  LDSM.16.M88.4 R120, [R159] ;  /* 0x000000009f78783b */ /* 0x000f680000000200 */
[----:B------:R-:W5:Y:S04]  /*11fb0*/  LDSM.16.M88.4 R108, [R151] ;  /* 0x00000000976c783b */ /* 0x000f680000000200 */
[----:B------:R-:W5:Y:S04]  /*11fc0*/  LDSM.16.M88.4 R104, [R150] ;  /* 0x000000009668783b */ /* 0x000f680000000200 */
[----:B------:R-:W5:Y:S04]  /*11fd0*/  LDSM.16.M88.4 R32, [R149] ;  /* 0x000000009520783b */ /* 0x000f680000000200 */
[----:B------:R-:W0:Y:S01]  /*11fe0*/  LDGDEPBAR ;  /* 0x00000000000079af */ /* 0x000e220000000000 */
[C---:B--2---:R-:W-:Y:S06]  /*11ff0*/  HMMA.16816.F32.BF16 R24, R112.reuse, R20, RZ ;  /* 0x000000147018723c */ /* 0x044fec00000418ff */
[C---:B-1----:R-:W-:Y:S06]  /*12000*/  HMMA.16816.F32.BF16 R16, R112.reuse, R12, RZ ;  /* 0x0000000c7010723c */ /* 0x042fec00000418ff */
[C---:B---3--:R-:W-:Y:S06]  /*12010*/  HMMA.16816.F32.BF16 R8, R112.reuse, R4, RZ ;  /* 0x000000047008723c */ /* 0x048fec00000418ff */
[C---:B------:R-:W-:Y:S06]  /*12020*/  HMMA.16816.F32.BF16 R20, R112.reuse, R22, RZ ;  /* 0x000000167014723c */ /* 0x040fec00000418ff */
[C---:B------:R-:W-:Y:S06]  /*12030*/  HMMA.16816.F32.BF16 R12, R112.reuse, R14, RZ ;  /* 0x0000000e700c723c */ /* 0x040fec00000418ff */
[C---:B------:R-:W-:Y:S06]  /*12040*/  HMMA.16816.F32.BF16 R4, R112.reuse, R6, RZ ;  /* 0x000000067004723c */ /* 0x040fec00000418ff */
[C---:B----4-:R-:W-:Y:S06]  /*12050*/  HMMA.16816.F32.BF16 R116, R112.reuse, R124, RZ ;  /* 0x0000007c7074723c */ /* 0x050fec00000418ff */
[----:B------:R-:W-:Y:S01]  /*12060*/  HMMA.16816.F32.BF16 R112, R112, R126, RZ ;  /* 0x0000007e7070723c */ /* 0x000fe200000418ff */
        /* <DEDUP_REMOVED lines=49> */
[C---:B------:R-:W-:Y:S06]  /*12380*/  HMMA.16816.F32.BF16 R116, R32.reuse, R108, R116 ;  /* 0x0000006c2074723c */ /* 0x040fec0000041874 */
[----:B------:R-:W-:Y:S01]  /*12390*/  HMMA.16816.F32.BF16 R112, R32, R110, R112 ;  /* 0x0000006e2070723c */ /* 0x000fe20000041870 */
[----:B------:R-:W2:Y:S04]  /*123a0*/  LDSM.16.M88.4 R32, [R146] ;  /* 0x000000009220783b */ /* 0x000ea80000000200 */
[----:B------:R-:W3:Y:S01]  /*123b0*/  LDSM.16.M88.4 R108, [R144] ;  /* 0x00000000906c783b */ /* 0x000ee20000000200 */
        /* <DEDUP_REMOVED lines=8> */
[----:B------:R-:W4:Y:S05]  /*12440*/  LDSM.16.M88.4 R120, [R155+0x7800] ;  /* 0x007800009b78783b */ /* 0x000f2a0000000200 */
[C---:B---3--:R-:W-:Y:S06]  /*12450*/  HMMA.16816.F32.BF16 R116, R28.reuse, R108, R116 ;  /* 0x0000006c1c74723c */ /* 0x048fec0000041874 */
[----:B------:R-:W-:Y:S01]  /*12460*/  HMMA.16816.F32.BF16 R112, R28, R110, R112 ;  /* 0x0000006e1c70723c */ /* 0x000fe20000041870 */
[----:B------:R-:W3:Y:S04]  /*12470*/  LDSM.16.M88.4 R28, [R155+0x7000] ;  /* 0x007000009b1c783b */ /* 0x000ee80000000200 */
[----:B------:R-:W-:Y:S01]  /*12480*/  LDSM.16.M88.4 R108, [R157+0x2000] ;  /* 0x002000009d6c783b */ /* 0x000fe20000000200 */
[C---:B-1----:R-:W-:Y:S06]  /*12490*/  HMMA.16816.F32.BF16 R24, R124.reuse, R104, R24 ;  /* 0x000000687c18723c */ /* 0x042fec0000041818 */
[C---:B------:R-:W-:Y:S01]  /*124a0*/  HMMA.16816.F32.BF16 R20, R124.reuse, R106, R20 ;  /* 0x0000006a7c14723c */ /* 0x040fe20000041814 */
[----:B------:R-:W1:Y:S05]  /*124b0*/  LDSM.16.M88.4 R104, [R148+0x2000] ;  /* 0x002000009468783b */ /* 0x000e6a0000000200 */
[C---:B--2---:R-:W-:Y:S06]  /*124c0*/  HMMA.16816.F32.BF16 R16, R124.reuse, R32, R16 ;  /* 0x000000207c10723c */ /* 0x044fec0000041810 */
[C---:B------:R-:W-:Y:S01]  /*124d0*/  HMMA.16816.F32.BF16 R12, R124.reuse, R34, R12 ;  /* 0x000000227c0c723c */ /* 0x040fe2000004180c */
[----:B------:R-:W2:Y:S05]  /*124e0*/  LDSM.16.M88.4 R32, [R148+0x2800] ;  /* 0x002800009420783b */ /* 0x000eaa0000000200 */
[C---:B----4-:R-:W-:Y:S06]  /*124f0*/  HMMA.16816.F32.BF16 R116, R124.reuse, R120, R116 ;  /* 0x000000787c74723c */ /* 0x050fec0000041874 */
[C---:B------:R-:W-:Y:S06]  /*12500*/  HMMA.16816.F32.BF16 R112, R124.reuse, R122, R112 ;  /* 0x0000007a7c70723c */ /* 0x040fec0000041870 */
[C---:B---3--:R-:W-:Y:S06]  /*12510*/  HMMA.16816.F32.BF16 R8, R124.reuse, R28, R8 ;  /* 0x0000001c7c08723c */ /* 0x048fec0000041808 */
[----:B------:R-:W-:Y:S01]  /*12520*/  HMMA.16816.F32.BF16 R4, R124, R30, R4 ;  /* 0x0000001e7c04723c */ /* 0x000fe20000041804 */
[----:B------:R-:W3:Y:S05]  /*12530*/  LDSM.16.M88.4 R28, [R148+0x3000] ;  /* 0x00300000941c783b */ /* 0x000eea0000000200 */
[C---:B-1----:R-:W-:Y:S06]  /*12540*/  HMMA.16816.F32.BF16 R20, R108.reuse, R106, R20 ;  /* 0x0000006a6c14723c */ /* 0x042fec0000041814 */
[C---:B------:R-:W-:Y:S06]  /*12550*/  HMMA.16816.F32.BF16 R24, R108.reuse, R104, R24 ;  /* 0x000000686c18723c */ /* 0x040fec0000041818 */
[C---:B--2---:R-:W-:Y:S06]  /*12560*/  HMMA.16816.F32.BF16 R16, R108.reuse, R32, R16 ;  /* 0x000000206c10723c */ /* 0x044fec0000041810 */
[----:B------:R-:W-:Y:S01]  /*12570*/  HMMA.16816.F32.BF16 R12, R108, R34, R12 ;  /* 0x000000226c0c723c */ /* 0x000fe2000004180c */
[----:B------:R-:W1:Y:S05]  /*12580*/  S2R R34, SR_TID.X ;  /* 0x0000000000227919 */ /* 0x000e6a0000002100 */
[----:B------:R-:W-:Y:S01]  /*12590*/  FMUL.FTZ R20, R20, UR15 ;  /* 0x0000000f14147c20 */ /* 0x000fe20008410000 */
[----:B------:R-:W-:Y:S01]  /*125a0*/  FMUL.FTZ R32, R22, UR15 ;  /* 0x0000000f16207c20 */ /* 0x000fe20008410000 */
[----:B------:R-:W-:-:S04]  /*125b0*/  FMUL.FTZ R22, R23, UR15 ;  /* 0x0000000f17167c20 */ /* 0x000fc80008410000 */
[----:B------:R-:W-:Y:S01]  /*125c0*/  FMUL.FTZ R0, R24, UR15 ;  /* 0x0000000f18007c20 */ /* 0x000fe20008410000 */
[----:B------:R-:W-:Y:S01]  /*125d0*/  FMUL.FTZ R24, R26, UR15 ;  /* 0x0000000f1a187c20 */ /* 0x000fe20008410000 */
[----:B------:R-:W-:Y:S01]  /*125e0*/  FMUL.FTZ R27, R27, UR15 ;  /* 0x0000000f1b1b7c20 */ /* 0x000fe20008410000 */
[----:B------:R2:W-:Y:S01]  /*125f0*/  MUFU.TANH R26, R20 ;  /* 0x00000014001a7308 */ /* 0x0005e20000002400 */
[----:B---3--:R-:W-:Y:S02]  /*12600*/  HMMA.16816.F32.BF16 R8, R108, R28, R8 ;  /* 0x0000001c6c08723c */ /* 0x008fe40000041808 */
[----:B------:R-:W-:Y:S01]  /*12610*/  FMUL.FTZ R16, R16, UR15 ;  /* 0x0000000f10107c20 */ /* 0x000fe20008410000 */
[----:B------:R-:W-:-:S04]  /*12620*/  FMUL.FTZ R17, R17, UR15 ;  /* 0x0000000f11117c20 */ /* 0x000fc80008410000 */
[----:B------:R-:W-:Y:S01]  /*12630*/  MUFU.TANH R23, R16 ;  /* 0x0000001000177308 */ /* 0x000fe20000002400 */
[----:B------:R-:W-:Y:S01]  /*12640*/  FMUL.FTZ R28, R25, UR15 ;  /* 0x0000000f191c7c20 */ /* 0x000fe20008410000 */
[----:B------:R-:W-:Y:S01]  /*12650*/  FMUL.FTZ R25, R21, UR15 ;  /* 0x0000000f15197c20 */ /* 0x000fe20008410000 */
[----:B------:R-:W-:Y:S01]  /*12660*/  FMUL.FTZ R29, R18, UR15 ;  /* 0x0000000f121d7c20 */ /* 0x000fe20008410000 */
[----:B------:R-:W-:Y:S01]  /*12670*/  HMMA.16816.F32.BF16 R4, R108, R30, R4 ;  /* 0x0000001e6c04723c */ /* 0x000fe20000041804 */
[----:B------:R-:W-:Y:S01]  /*12680*/  FMUL.FTZ R14, R14, UR15 ;  /* 0x0000000f0e0e7c20 */ /* 0x000fe20008410000 */
[----:B------:R-:W-:Y:S01]  /*12690*/  FMUL.FTZ R12, R12, UR15 ;  /* 0x0000000f0c0c7c20 */ /* 0x000fe20008410000 */
[----:B------:R-:W-:Y:S01]  /*126a0*/  FMUL.FTZ R13, R13, UR15 ;  /* 0x0000000f0d0d7c20 */ /* 0x000fe20008410000 */
[----:B------:R3:W-:Y:S01]  /*126b0*/  MUFU.TANH R21, R17 ;  /* 0x0000001100157308 */ /* 0x0007e20000002400 */
[----:B--2---:R-:W-:Y:S01]  /*126c0*/  FMUL.FTZ R20, R19, UR15 ;  /* 0x0000000f13147c20 */ /* 0x004fe20008410000 */
[----:B------:R-:W-:-:S06]  /*126d0*/  FMUL.FTZ R15, R15, UR15 ;  /* 0x0000000f0f0f7c20 */ /* 0x000fcc0008410000 */
[----:B------:R-:W-:Y:S01]  /*126e0*/  MUFU.TANH R28, R28 ;  /* 0x0000001c001c7308 */ /* 0x000fe20000002400 */
[----:B------:R-:W-:Y:S01]  /*126f0*/  FMUL.FTZ R30, R9, UR15 ;  /* 0x0000000f091e7c20 */ /* 0x000fe20008410000 */
[----:B-1----:R-:W-:Y:S02]  /*12700*/  IMAD.SHL.U32 R9, R34, 0x2, RZ ;  /* 0x0000000222097824 */ /* 0x002fe400078e00ff */
[----:B------:R-:W-:Y:S01]  /*12710*/  FMUL.FTZ R8, R8, UR15 ;  /* 0x0000000f08087c20 */ /* 0x000fe20008410000 */
[----:B------:R-:W-:Y:S01]  /*12720*/  FMUL.FTZ R10, R10, UR15 ;  /* 0x0000000f0a0a7c20 */ /* 0x000fe20008410000 */
[----:B------:R-:W-:Y:S01]  /*12730*/  FMUL.FTZ R11, R11, UR15 ;  /* 0x0000000f0b0b7c20 */ /* 0x000fe20008410000 */
[----:B------:R-:W-:Y:S01]  /*12740*/  LOP3.LUT R9, R9, 0x6, RZ, 0xc0, !PT ;  /* 0x0000000609097812 */ /* 0x000fe200078ec0ff */
[----:B---3--:R-:W1:Y:S01]  /*12750*/  LDSM.16.M88.4 R16, [R148+0x3800] ;  /* 0x003800009410783b */ /* 0x008e620000000200 */
[----:B------:R2:W-:Y:S01]  /*12760*/  MUFU.TANH R124, R14 ;  /* 0x0000000e007c7308 */ /* 0x0005e20000002400 */
[----:B------:R-:W-:-:S04]  /*12770*/  DEPBAR.LE SB0, 0x0 ;  /* 0x000080000000791a */ /* 0x000fc80000000000 */
[----:B------:R-:W-:Y:S01]  /*12780*/  FMUL.FTZ R123, R4, UR15 ;  /* 0x0000000f047b7c20 */ /* 0x000fe20008410000 */
[----:B------:R-:W-:Y:S02]  /*12790*/  FMUL.FTZ R121, R5, UR15 ;  /* 0x0000000f05797c20 */ /* 0x000fe40008410000 */
[----:B------:R-:W-:Y:S08]  /*127a0*/  MUFU.TANH R27, R27 ;  /* 0x0000001b001b7308 */ /* 0x000ff00000002400 */
[----:B------:R-:W-:Y:S01]  /*127b0*/  MUFU.TANH R22, R22 ;  /* 0x0000001600167308 */ /* 0x000fe20000002400 */
[----:B--2---:R-:W-:-:S04]  /*127c0*/  IMAD R14, R176, 0x40, R9 ;  /* 0x00000040b00e7824 */ /* 0x004fc800078e0209 */
[C---:B------:R-:W-:Y:S02]  /*127d0*/  VIADD R9, R14.reuse, 0x1 ;  /* 0x000000010e097836 */ /* 0x040fe40000000000 */
[C---:B------:R-:W-:Y:S01]  /*127e0*/  VIADD R4, R14.reuse, 0x8 ;  /* 0x000000080e047836 */ /* 0x040fe20000000000 */
[----:B------:R-:W2:Y:S01]  /*127f0*/  MUFU.TANH R25, R25 ;  /* 0x0000001900197308 */ /* 0x000ea20000002400 */
[----:B------:R-:W-:Y:S01]  /*12800*/  VIADD R5, R14, 0x11 ;  /* 0x000000110e057836 */ /* 0x000fe20000000000 */
[CC--:B------:R-:W-:Y:S02]  /*12810*/  ISETP.GE.AND P5, PT, R9.reuse, R2.reuse, PT ;  /* 0x000000020900720c */ /* 0x0c0fe40003fa6270 */
[-C--:B------:R-:W-:Y:S02]  /*12820*/  ISETP.GE.AND P6, PT, R9, R103.reuse, PT ;  /* 0x000000670900720c */ /* 0x080fe40003fc6270 */
[C---:B------:R-:W-:Y:S02]  /*12830*/  ISETP.GE.AND P1, PT, R4.reuse, R2, PT ;  /* 0x000000020400720c */ /* 0x040fe40003f26270 */
[----:B------:R3:W-:Y:S01]  /*12840*/  MUFU.TANH R31, R8 ;  /* 0x00000008001f7308 */ /* 0x0007e20000002400 */
[----:B------:R-:W-:Y:S01]  /*12850*/  ISETP.GE.AND P0, PT, R4, R103, PT ;  /* 0x000000670400720c */ /* 0x000fe20003f06270 */
[----:B------:R-:W-:Y:S01]  /*12860*/  FMUL.FTZ R4, R6, UR15 ;  /* 0x0000000f06047c20 */ /* 0x000fe20008410000 */
[C---:B------:R-:W-:Y:S01]  /*12870*/  VIADD R6, R14.reuse, 0x19 ;  /* 0x000000190e067836 */ /* 0x040fe20000000000 */
[C---:B-1----:R-:W-:Y:S04]  /*12880*/  HMMA.16816.F32.BF16 R116, R108.reuse, R16, R116 ;  /* 0x000000106c74723c */ /* 0x042fe80000041874 */
[----:B------:R-:W-:Y:S02]  /*12890*/  MUFU.TANH R32, R32 ;  /* 0x0000002000207308 */ /* 0x000fe40000002400 */
[----:B------:R-:W-:Y:S01]  /*128a0*/  HMMA.16816.F32.BF16 R112, R108, R18, R112 ;  /* 0x000000126c70723c */ /* 0x000fe20000041870 */
[----:B------:R-:W-:Y:S01]  /*128b0*/  FMUL.FTZ R16, R7, UR15 ;  /* 0x0000000f07107c20 */ /* 0x000fe20008410000 */
[----:B------:R-:W-:-:S04]  /*128c0*/  VIADD R7, R14, 0x18 ;  /* 0x000000180e077836 */ /* 0x000fc80000000000 */
[----:B------:R-:W-:Y:S01]  /*128d0*/  MUFU.TANH R33, R12 ;  /* 0x0000000c00217308 */ /* 0x000fe20000002400 */
[----:B---3--:R-:W-:-:S05]  /*128e0*/  VIADD R8, R14, 0x9 ;  /* 0x000000090e087836 */ /* 0x008fca0000000000 */
[----:B------:R-:W-:Y:S02]  /*128f0*/  ISETP.GE.AND P4, PT, R8, R2, PT ;  /* 0x000000020800720c */ /* 0x000fe40003f86270 */
[----:B------:R1:W-:Y:S02]  /*12900*/  MUFU.TANH R107, R13 ;  /* 0x0000000d006b7308 */ /* 0x0003e40000002400 */
[----:B--2---:R-:W-:Y:S02]  /*12910*/  FSEL R9, R25, -INF , !P4 ;  /* 0xff80000019097808 */ /* 0x004fe40006000000 */
[----:B------:R-:W-:Y:S01]  /*12920*/  ISETP.GE.AND P4, PT, R5, R103, PT ;  /* 0x000000670500720c */ /* 0x000fe20003f86270 */
[----:B------:R-:W-:-:S03]  /*12930*/  FMUL.FTZ R101, R117, UR15 ;  /* 0x0000000f75657c20 */ /* 0x000fc60008410000 */
[----:B------:R-:W2:Y:S01]  /*12940*/  MUFU.TANH R20, R20 ;  /* 0x0000001400147308 */ /* 0x000ea20000002400 */
[----:B------:R-:W-:Y:S01]  /*12950*/  FMUL.FTZ R105, R116, UR15 ;  /* 0x0000000f74697c20 */ /* 0x000fe20008410000 */
[----:B------:R-:W-:Y:S01]  /*12960*/  FMUL.FTZ R104, R118, UR15 ;  /* 0x0000000f76687c20 */ /* 0x000fe20008410000 */
[----:B------:R-:W-:Y:S01]  /*12970*/  FMUL.FTZ R102, R119, UR15 ;  /* 0x0000000f77667c20 */ /* 0x000fe20008410000 */
[----:B------:R-:W-:Y:S01]  /*12980*/  FMUL.FTZ R106, R112, UR15 ;  /* 0x0000000f706a7c20 */ /* 0x000fe20008410000 */
[----:B------:R-:W-:Y:S01]  /*12990*/  FMUL.FTZ R34, R115, UR15 ;  /* 0x0000000f73227c20 */ /* 0x000fe20008410000 */
[----:B------:R-:W-:Y:S02]  /*129a0*/  FMUL.FTZ R113, R113, UR15 ;  /* 0x0000000f71717c20 */ /* 0x000fe40008410000 */
[----:B------:R-:W3:Y:S01]  /*129b0*/  MUFU.TANH R29, R29 ;  /* 0x0000001d001d7308 */ /* 0x000ee20000002400 */
[----:B-1----:R-:W-:Y:S02]  /*129c0*/  FSEL R13, R28, -INF , !P5 ;  /* 0xff8000001c0d7808 */ /* 0x002fe40006800000 */
[----:B------:R-:W-:Y:S01]  /*129d0*/  ISETP.GE.AND P5, PT, R8, R103, PT ;  /* 0x000000670800720c */ /* 0x000fe20003fa6270 */
[----:B------:R-:W-:-:S03]  /*129e0*/  VIADD R8, R14, 0x10 ;  /* 0x000000100e087836 */ /* 0x000fc60000000000 */
[----:B------:R-:W-:Y:S01]  /*129f0*/  FSEL R12, R22, -INF , !P5 ;  /* 0xff800000160c7808 */ /* 0x000fe20006800000 */
[----:B------:R1:W-:Y:S01]  /*12a00*/  MUFU.TANH R122, R10 ;  /* 0x0000000a007a7308 */ /* 0x0003e20000002400 */
[----:B------:R-:W-:Y:S02]  /*12a10*/  ISETP.GE.AND P5, PT, R7, R2, PT ;  /* 0x000000020700720c */ /* 0x000fe40003fa6270 */
[----:B--2---:R-:W-:Y:S02]  /*12a20*/  FSEL R126, R20, -INF , !P4 ;  /* 0xff800000147e7808 */ /* 0x004fe40006000000 */
[----:B------:R-:W-:Y:S01]  /*12a30*/  FSEL R111, R33, -INF , !P5 ;  /* 0xff800000216f7808 */ /* 0x000fe20006800000 */
[----:B------:R-:W-:Y:S02]  /*12a40*/  FMUL.FTZ R33, R114, UR15 ;  /* 0x0000000f72217c20 */ /* 0x000fe40008410000 */
[----:B------:R-:W2:Y:S08]  /*12a50*/  MUFU.TANH R15, R15 ;  /* 0x0000000f000f7308 */ /* 0x000eb00000002400 */
[----:B------:R4:W-:Y:S01]  /*12a60*/  MUFU.TANH R120, R11 ;  /* 0x0000000b00787308 */ /* 0x0009e20000002400 */
[----:B-1----:R-:W-:-:S02]  /*12a70*/  FSEL R10, R27, -INF , !P6 ;  /* 0xff8000001b0a7808 */ /* 0x002fc40007000000 */
[----:B------:R-:W-:-:S04]  /*12a80*/  ISETP.GE.AND P6, PT, R8, R2, PT ;  /* 0x000000020800720c */ /* 0x000fc80003fc6270 */
[----:B------:R-:W-:Y:S01]  /*12a90*/  FSEL R23, R23, -INF , !P6 ;  /* 0xff80000017177808 */ /* 0x000fe20007000000 */
[----:B------:R-:W1:Y:S01]  /*12aa0*/  MUFU.TANH R4, R4 ;  /* 0x0000000400047308 */ /* 0x000e620000002400 */
[----:B------:R-:W-:Y:S01]  /*12ab0*/  ISETP.GE.AND P6, PT, R7, R103, PT ;  /* 0x000000670700720c */ /* 0x000fe20003fc6270 */
[----:B------:R-:W-:-:S03]  /*12ac0*/  VIADD R7, R14, 0x20 ;  /* 0x000000200e077836 */ /* 0x000fc60000000000 */
[----:B------:R-:W-:Y:S02]  /*12ad0*/  FSEL R124, R124, -INF , !P6 ;  /* 0xff8000007c7c7808 */ /* 0x000fe40007000000 */
[-C--:B------:R-:W-:Y:S01]  /*12ae0*/  ISETP.GE.AND P4, PT, R7, R2.reuse, PT ;  /* 0x000000020700720c */ /* 0x080fe20003f86270 */
[----:B------:R-:W5:Y:S01]  /*12af0*/  MUFU.TANH R30, R30 ;  /* 0x0000001e001e7308 */ /* 0x000f620000002400 */
[----:B----4-:R-:W-:Y:S02]  /*12b00*/  FSEL R11, R26, -INF , !P1 ;  /* 0xff8000001a0b7808 */ /* 0x010fe40004800000 */
[----:B------:R-:W-:Y:S02]  /*12b10*/  ISETP.GE.AND P1, PT, R8, R103, PT ;  /* 0x000000670800720c */ /* 0x000fe40003f26270 */
[----:B------:R-:W-:Y:S02]  /*12b20*/  FSEL R8, R32, -INF , !P0 ;  /* 0xff80000020087808 */ /* 0x000fe40004000000 */
[----:B------:R-:W-:Y:S01]  /*12b30*/  ISETP.GE.AND P0, PT, R5, R2, PT ;  /* 0x000000020500720c */ /* 0x000fe20003f06270 */
[----:B------:R-:W4:Y:S01]  /*12b40*/  MUFU.TANH R101, R101 ;  /* 0x0000006500657308 */ /* 0x000f220000002400 */
[----:B---3--:R-:W-:-:S02]  /*12b50*/  FSEL R22, R29, -INF , !P1 ;  /* 0xff8000001d167808 */ /* 0x008fc40004800000 */
[----:B------:R-:W-:Y:S02]  /*12b60*/  FSEL R21, R21, -INF , !P0 ;  /* 0xff80000015157808 */ /* 0x000fe40004000000 */
[-C--:B------:R-:W-:Y:S01]  /*12b70*/  ISETP.GE.AND P5, PT, R7, R103.reuse, PT ;  /* 0x000000670700720c */ /* 0x080fe20003fa6270 */
[----:B------:R-:W-:Y:S01]  /*12b80*/  VIADD R7, R14, 0x28 ;  /* 0x000000280e077836 */ /* 0x000fe20000000000 */
[C---:B------:R-:W-:Y:S01]  /*12b90*/  ISETP.GE.AND P1, PT, R6.reuse, R2, PT ;  /* 0x000000020600720c */ /* 0x040fe20003f26270 */
[----:B------:R-:W3:Y:S01]  /*12ba0*/  MUFU.TANH R123, R123 ;  /* 0x0000007b007b7308 */ /* 0x000ee20000002400 */
[----:B------:R-:W-:Y:S01]  /*12bb0*/  ISETP.GE.AND P0, PT, R6, R103, PT ;  /* 0x000000670600720c */ /* 0x000fe20003f06270 */
[----:B------:R-:W-:Y:S01]  /*12bc0*/  VIADD R6, R14, 0x21 ;  /* 0x000000210e067836 */ /* 0x000fe20000000000 */
[----:B------:R-:W-:Y:S02]  /*12bd0*/  FSEL R117, R31, -INF , !P4 ;  /* 0xff8000001f757808 */ /* 0x000fe40006000000 */
[----:B--2---:R-:W-:-:S02]  /*12be0*/  FSEL R20, R15, -INF , !P0 ;  /* 0xff8000000f147808 */ /* 0x004fc40004000000 */
[----:B------:R-:W-:Y:S01]  /*12bf0*/  FSEL R107, R107, -INF , !P1 ;  /* 0xff8000006b6b7808 */ /* 0x000fe20004800000 */
[----:B------:R-:W2:Y:S01]  /*12c00*/  MUFU.TANH R33, R33 ;  /* 0x0000002100217308 */ /* 0x000ea20000002400 */
[CC--:B------:R-:W-:Y:S02]  /*12c10*/  ISETP.GE.AND P0, PT, R7.reuse, R2.reuse, PT ;  /* 0x000000020700720c */ /* 0x0c0fe40003f06270 */
[-C--:B------:R-:W-:Y:S01]  /*12c20*/  ISETP.GE.AND P4, PT, R7, R103.reuse, PT ;  /* 0x000000670700720c */ /* 0x080fe20003f86270 */
[----:B------:R-:W-:Y:S01]  /*12c30*/  VIADD R7, R14, 0x31 ;  /* 0x000000310e077836 */ /* 0x000fe20000000000 */
[C---:B------:R-:W-:Y:S02]  /*12c40*/  ISETP.GE.AND P6, PT, R6.reuse, R2, PT ;  /* 0x000000020600720c */ /* 0x040fe40003fc6270 */
[----:B------:R-:W-:Y:S01]  /*12c50*/  ISETP.GE.AND P1, PT, R6, R103, PT ;  /* 0x000000670600720c */ /* 0x000fe20003f26270 */
[----:B------:R-:W-:Y:S01]  /*12c60*/  VIADD R6, R14, 0x29 ;  /* 0x000000290e067836 */ /* 0x000fe20000000000 */
[----:B------:R-:W2:Y:S01]  /*12c70*/  MUFU.TANH R5, R16 ;  /* 0x0000001000057308 */ /* 0x000ea20000002400 */
[----:B-1----:R-:W-:Y:S01]  /*12c80*/  FSEL R118, R4, -INF , !P4 ;  /* 0xff80000004767808 */ /* 0x002fe20006000000 */
[----:B------:R-:W-:Y:S01]  /*12c90*/  VIADD R4, R14, 0x38 ;  /* 0x000000380e047836 */ /* 0x000fe20000000000 */
[----:B------:R-:W-:-:S02]  /*12ca0*/  FSEL R122, R122, -INF , !P5 ;  /* 0xff8000007a7a7808 */ /* 0x000fc40006800000 */
[----:B-----5:R-:W-:Y:S02]  /*12cb0*/  FSEL R119, R30, -INF , !P6 ;  /* 0xff8000001e777808 */ /* 0x020fe40007000000 */
[-C--:B------:R-:W-:Y:S01]  /*12cc0*/  ISETP.GE.AND P4, PT, R7, R2.reuse, PT ;  /* 0x000000020700720c */ /* 0x080fe20003f86270 */
[----:B------:R-:W1:Y:S01]  /*12cd0*/  MUFU.TANH R105, R105 ;  /* 0x0000006900697308 */ /* 0x000e620000002400 */
[C---:B------:R-:W-:Y:S02]  /*12ce0*/  ISETP.GE.AND P5, PT, R6.reuse, R2, PT ;  /* 0x000000020600720c */ /* 0x040fe40003fa6270 */
[-C--:B------:R-:W-:Y:S01]  /*12cf0*/  ISETP.GE.AND P6, PT, R6, R103.reuse, PT ;  /* 0x000000670600720c */ /* 0x080fe20003fc6270 */
[----:B------:R-:W-:Y:S01]  /*12d00*/  VIADD R6, R14, 0x30 ;  /* 0x000000300e067836 */ /* 0x000fe20000000000 */
[----:B----4-:R-:W-:Y:S02]  /*12d10*/  FSEL R101, R101, -INF , !P4 ;  /* 0xff80000065657808 */ /* 0x010fe40006000000 */
[----:B------:R-:W-:Y:S01]  /*12d20*/  ISETP.GE.AND P4, PT, R4, R103, PT ;  /* 0x000000670400720c */ /* 0x000fe20003f86270 */
[----:B------:R-:W4:Y:S01]  /*12d30*/  MUFU.TANH R121, R121 ;  /* 0x0000007900797308 */ /* 0x000f220000002400 */
[----:B------:R-:W-:-:S02]  /*12d40*/  FSEL R120, R120, -INF , !P1 ;  /* 0xff80000078787808 */ /* 0x000fc40004800000 */
[----:B---3--:R-:W-:Y:S02]  /*12d50*/  FSEL R123, R123, -INF , !P0 ;  /* 0xff8000007b7b7808 */ /* 0x008fe40004000000 */
[C---:B------:R-:W-:Y:S02]  /*12d60*/  ISETP.GE.AND P1, PT, R6.reuse, R2, PT ;  /* 0x000000020600720c */ /* 0x040fe40003f26270 */
[----:B------:R-:W-:Y:S01]  /*12d70*/  ISETP.GE.AND P0, PT, R6, R103, PT ;  /* 0x000000670600720c */ /* 0x000fe20003f06270 */
[----:B------:R-:W3:Y:S01]  /*12d80*/  MUFU.TANH R104, R104 ;  /* 0x0000006800687308 */ /* 0x000ee20000002400 */
[----:B--2---:R-:W-:Y:S02]  /*12d90*/  FSEL R33, R33, -INF , !P4 ;  /* 0xff80000021217808 */ /* 0x004fe40006000000 */
[----:B------:R-:W-:Y:S02]  /*12da0*/  ISETP.GT.AND P4, PT, R176, R163, PT ;  /* 0x000000a3b000720c */ /* 0x000fe40003f84270 */
[----:B------:R-:W-:-:S02]  /*12db0*/  FSEL R116, R5, -INF , !P6 ;  /* 0xff80000005747808 */ /* 0x000fc40007000000 */
[----:B-1----:R-:W-:Y:S01]  /*12dc0*/  FSEL R105, R105, -INF , !P1 ;  /* 0xff80000069697808 */ /* 0x002fe20004800000 */
[----:B------:R-:W1:Y:S01]  /*12dd0*/  MUFU.TANH R102, R102 ;  /* 0x0000006600667308 */ /* 0x000e620000002400 */
[----:B----4-:R-:W-:Y:S02]  /*12de0*/  FSEL R121, R121, -INF , !P5 ;  /* 0xff80000079797808 */ /* 0x010fe40006800000 */
[C---:B------:R-:W-:Y:S02]  /*12df0*/  ISETP.GE.AND P6, PT, R14.reuse, R2, PT ;  /* 0x000000020e00720c */ /* 0x040fe40003fc6270 */
[CC--:B------:R-:W-:Y:S01]  /*12e00*/  ISETP.GE.AND P1, PT, R14.reuse, R103.reuse, PT ;  /* 0x000000670e00720c */ /* 0x0c0fe20003f26270 */
[----:B------:R-:W-:Y:S01]  /*12e10*/  VIADD R14, R14, 0x39 ;  /* 0x000000390e0e7836 */ /* 0x000fe20000000000 */
[----:B------:R-:W-:Y:S01]  /*12e20*/  BAR.SYNC.DEFER_BLOCKING 0x0 ;  /* 0x0000000000007b1d */ /* 0x000fe20000010000 */
[----:B------:R-:W-:Y:S02]  /*12e30*/  ISETP.GE.AND P5, PT, R7, R103, PT ;  /* 0x000000670700720c */ /* 0x000fe40003fa6270 */
[----:B---3--:R-:W-:-:S02]  /*12e40*/  FSEL R104, R104, -INF , !P0 ;  /* 0xff80000068687808 */ /* 0x008fc40004000000 */
[-C--:B------:R-:W-:Y:S01]  /*12e50*/  ISETP.GE.AND P0, PT, R4, R2.reuse, PT ;  /* 0x000000020400720c */ /* 0x080fe20003f06270 */
[----:B------:R-:W2:Y:S01]  /*12e60*/  MUFU.TANH R106, R106 ;  /* 0x0000006a006a7308 */ /* 0x000ea20000002400 */
[----:B-1----:R-:W-:Y:S02]  /*12e70*/  FSEL R102, R102, -INF , !P5 ;  /* 0xff80000066667808 */ /* 0x002fe40006800000 */
[----:B------:R-:W-:-:S05]  /*12e80*/  ISETP.GE.AND P5, PT, R14, R2, PT ;  /* 0x000000020e00720c */ /* 0x000fca0003fa6270 */
[----:B------:R-:W1:Y:S08]  /*12e90*/  MUFU.TANH R0, R0 ;  /* 0x0000000000007308 */ /* 0x000e700000002400 */
[----:B------:R-:W3:Y:S01]  /*12ea0*/  MUFU.TANH R24, R24 ;  /* 0x0000001800187308 */ /* 0x000ee20000002400 */
[----:B--2---:R-:W-:Y:S02]  /*12eb0*/  FSEL R106, R106, -INF , !P0 ;  /* 0xff8000006a6a7808 */ /* 0x004fe40004000000 */
[----:B------:R-:W-:-:S05]  /*12ec0*/  ISETP.GE.AND P0, PT, R14, R103, PT ;  /* 0x000000670e00720c */ /* 0x000fca0003f06270 */
[----:B------:R-:W2:Y:S01]  /*12ed0*/  MUFU.TANH R6, R113 ;  /* 0x0000007100067308 */ /* 0x000ea20000002400 */
[----:B-1----:R-:W-:-:S07]  /*12ee0*/  FSEL R15, R0, -INF , !P6 ;  /* 0xff800000000f7808 */ /* 0x002fce0007000000 */
        /* <DEDUP_REMOVED lines=67> */
.L_x_6612:
[----:B------:R-:W1:Y:S02]  /*13320*/  LDC R6, c[0x0][0x248] ;  /* 0x00009200ff067b82 */ /* 0x000e640000000800 */
[----:B-1----:R-:W-:-:S04]  /*13330*/  LEA R6, -R6, RZ, 0x6 ;  /* 0x000000ff06067211 */ /* 0x002fc800078e31ff */
[----:B------:R-:W-:-:S07]  /*13340*/  SHF.R.S32.HI R7, RZ, 0x1f, R6 ;  /* 0x0000001fff077819 */ /* 0x000fce0000011406 */
.L_x_6613:
        /* <DEDUP_REMOVED lines=69> */
.L_x_6611:
        /* <DEDUP_REMOVED lines=50> */
[----:B------:R-:W-:Y:S01]  /*13ac0*/  FFMA.FTZ R28, R8, UR8, -R35 ;  /* 0x00000008081c7c23 */ /* 0x000fe20008010823 */
[----:B------:R-:W-:Y:S01]  /*13ad0*/  FSEL R31, R27, RZ, P1 ;  /* 0x000000ff1b1f7208 */ /* 0x000fe20000800000 */
[--C-:B------:R-:W-:Y:S01]  /*13ae0*/  FFMA.FTZ R25, R11, UR8, -R108.reuse ;  /* 0x000000080b197c23 */ /* 0x100fe2000801086c */
[----:B------:R-:W-:Y:S01]  /*13af0*/  FFMA.FTZ R2, R9, UR8, -R108 ;  /* 0x0000000809027c23 */ /* 0x000fe2000801086c */
[----:B------:R-:W-:Y:S01]  /*13b00*/  FADD.FTZ R3, R3, -R4 ;  /* 0x8000000403037221 */ /* 0x000fe20000010000 */
[----:B------:R-:W1:Y:S01]  /*13b10*/  LDSM.16.MT88.4 R8, [R156+0x8000] ;  /* 0x008000009c08783b */ /* 0x000e620000004200 */
[----:B------:R-:W-:Y:S01]  /*13b20*/  FADD.FTZ R31, R100, -R31 ;  /* 0x8000001f641f7221 */ /* 0x000fe20000010000 */
[--C-:B------:R-:W-:Y:S01]  /*13b30*/  FFMA.FTZ R32, R15, UR8, -R108.reuse ;  /* 0x000000080f207c23 */ /* 0x100fe2000801086c */
[----:B------:R-:W-:Y:S01]  /*13b40*/  FMUL.FTZ R29, R3, UR8 ;  /* 0x00000008031d7c20 */ /* 0x000fe20008410000 */
[--C-:B------:R-:W-:Y:S01]  /*13b50*/  FFMA.FTZ R24, R13, UR8, -R108.reuse ;  /* 0x000000080d187c23 */ /* 0x100fe2000801086c */
[--C-:B------:R-:W-:Y:S01]  /*13b60*/  FFMA.FTZ R3, R12, UR8, -R35.reuse ;  /* 0x000000080c037c23 */ /* 0x100fe20008010823 */
[----:B------:R-:W-:Y:S01]  /*13b70*/  FMUL.FTZ R31, R31, UR8 ;  /* 0x000000081f1f7c20 */ /* 0x000fe20008410000 */
        /* <DEDUP_REMOVED lines=26> */
[----:B---3--:R-:W-:Y:S01]  /*13d20*/  F2FP.BF16.F32.PACK_AB R4, R24, R32 ;  /* 0x000000201804723e */ /* 0x008fe200000010ff */
[--C-:B------:R-:W-:Y:S01]  /*13d30*/  FFMA.FTZ R103, R104, UR8, -R35.reuse ;  /* 0x0000000868677c23 */ /* 0x100fe20008010823 */
[--C-:B------:R-:W-:Y:S01]  /*13d40*/  FFMA.FTZ R102, R102, UR8, -R35.reuse ;  /* 0x0000000866667c23 */ /* 0x100fe20008010823 */
[--C-:B------:R-:W-:Y:S01]  /*13d50*/  FFMA.FTZ R33, R33, UR8, -R35.reuse ;  /* 0x0000000821217c23 */ /* 0x100fe20008010823 */
[----:B------:R-:W-:-:S03]  /*13d60*/  FFMA.FTZ R34, R34, UR8, -R35 ;  /* 0x0000000822227c23 */ /* 0x000fc60008010823 */
        /* <DEDUP_REMOVED lines=24> */
[----:B-----5:R-:W-:Y:S01]  /*13ef0*/  F2FP.BF16.F32.PACK_AB R7, R3, R28 ;  /* 0x0000001c0307723e */ /* 0x020fe200000010ff */
        /* <DEDUP_REMOVED lines=96> */
[----:B------:R-:W1:Y:S01]  /*14500*/  MUFU.EX2 R118, R118 ;  /* 0x0000007600767308 */ /* 0x000e620000000800 */
[----:B------:R-:W-:Y:S01]  /*14510*/  HMMA.16816.F32.BF16 R56, R4, R10, R56 ;  /* 0x0000000a0438723c */ /* 0x000fe20000041838 */
[----:B------:R-:W5:Y:S01]  /*14520*/  LDSM.16.MT88.4 R8, [R154+0x8800] ;  /* 0x008800009a08783b */ /* 0x000f620000004200 */
        /* <DEDUP_REMOVED lines=20> */
[----:B------:R-:W1:Y:S02]  /*14670*/  LDSM.16.MT88.4 R20, [R152+0xa800] ;  /* 0x00a800009814783b */ /* 0x000e640000004200 */
[----:B------:R-:W-:Y:S03]  /*14680*/  MUFU.EX2 R106, R106 ;  /* 0x0000006a006a7308 */ /* 0x000fe60000000800 */
[C---:B-----5:R-:W-:Y:S05]  /*14690*/  HMMA.16816.F32.BF16 R88, R4.reuse, R8, R88 ;  /* 0x000000080458723c */ /* 0x060fea0000041858 */
[----:B------:R-:W-:Y:S01]  /*146a0*/  MUFU.EX2 R103, R103 ;  /* 0x0000006700677308 */ /* 0x000fe20000000800 */
[C---:B------:R-:W-:Y:S01]  /*146b0*/  HMMA.16816.F32.BF16 R84, R4.reuse, R10, R84 ;  /* 0x0000000a0454723c */ /* 0x040fe20000041854 */
[----:B------:R-:W5:Y:S05]  /*146c0*/  LDSM.16.MT88.4 R8, [R154+0xa800] ;  /* 0x00a800009a08783b */ /* 0x000f6a0000004200 */
        /* <DEDUP_REMOVED lines=9> */
[C---:B-1----:R-:W-:Y:S06]  /*14760*/  HMMA.16816.F32.BF16 R60, R4.reuse, R20, R60 ;  /* 0x00000014043c723c */ /* 0x042fec000004183c */
[C---:B------:R-:W-:Y:S01]  /*14770*/  HMMA.16816.F32.BF16 R64, R4.reuse, R22, R64 ;  /* 0x000000160440723c */ /* 0x040fe20000041840 */
[----:B------:R-:W-:Y:S05]  /*14780*/  LDSM.16.MT88.4 R20, [R152+0x9000] ;  /* 0x009000009814783b */ /* 0x000fea0000004200 */
[C---:B-----5:R-:W-:Y:S06]  /*14790*/  HMMA.16816.F32.BF16 R44, R4.reuse, R8, R44 ;  /* 0x00000008042c723c */ /* 0x060fec000004182c */
[C---:B------:R-:W-:Y:S01]  /*147a0*/  HMMA.16816.F32.BF16 R48, R4.reuse, R10, R48 ;  /* 0x0000000a0430723c */ /* 0x040fe20000041830 */
[----:B------:R-:W1:Y:S05]  /*147b0*/  LDSM.16.MT88.4 R8, [R153+0x9000] ;  /* 0x009000009908783b */ /* 0x000e6a0000004200 */
        /* <DEDUP_REMOVED lines=9> */
[C---:B------:R-:W-:Y:S01]  /*14850*/  F2FP.BF16.F32.PACK_AB R7, R121.reuse, R118 ;  /* 0x000000767907723e */ /* 0x040fe200000010ff */
[----:B------:R-:W-:Y:S01]  /*14860*/  FADD.FTZ R0, R121, R0 ;  /* 0x0000000079007221 */ /* 0x000fe20000010000 */
[----:B------:R-:W-:Y:S01]  /*14870*/  MOV R3, R26 ;  /* 0x0000001a00037202 */ /* 0x000fe20000000f00 */
[----:B------:R-:W-:-:S04]  /*14880*/  FADD.FTZ R115, R115, R126 ;  /* 0x0000007e73737221 */ /* 0x000fc80000010000 */
        /* <DEDUP_REMOVED lines=58> */
.L_x_6608:
        /* <DEDUP_REMOVED lines=13> */
.L_x_6618:
        /* <DEDUP_REMOVED lines=70> */
.L_x_6615:
[----:B------:R-:W-:Y:S02]  /*15160*/  IADD3 R101, P0, R167, R180, RZ ;  /* 0x000000b4a7657210 */ /* 0x000fe40007f1e0ff */
[-C--:B------:R-:W-:Y:S02]  /*15170*/  LEA R2, P6, R180, R184.reuse, 0x1 ;  /* 0x000000b8b4027211 */ /* 0x080fe400078c08ff */
[----:B------:R-:W-:Y:S02]  /*15180*/  IADD3.X R102, R166, R3, RZ, P0, !PT ;  /* 0x00000003a6667210 */ /* 0x000fe400007fe4ff */
[-C--:B------:R-:W-:Y:S02]  /*15190*/  LEA.HI.X R3, R180, R185.reuse, R3, 0x1, P6 ;  /* 0x000000b9b4037211 */ /* 0x080fe400030f0c03 */
[CC--:B------:R-:W-:Y:S02]  /*151a0*/  @P4 LEA R190, P5, R101.reuse, R184.reuse, 0x1 ;  /* 0x000000b865be4211 */ /* 0x0c0fe400078a08ff */
[CC--:B------:R-:W-:Y:S01]  /*151b0*/  @P2 LEA R186, P0, R101.reuse, R184.reuse, 0x1 ;  /* 0x000000b865ba2211 */ /* 0x0c0fe200078008ff */
[----:B------:R-:W-:Y:S01]  /*151c0*/  @!PT LDS RZ, [RZ] ;  /* 0x00000000fffff984 */ /* 0x000fe20000000800 */
[----:B------:R-:W-:Y:S01]  /*151d0*/  @!PT LDS RZ, [RZ] ;  /* 0x00000000fffff984 */ /* 0x000fe20000000800 */
[----:B------:R-:W-:Y:S01]  /*151e0*/  @!PT LDS RZ, [RZ] ;  /* 0x00000000fffff984 */ /* 0x000fe20000000800 */
[----:B------:R-:W-:Y:S01]  /*151f0*/  @P4 LDGSTS.E.BYPASS.LTC128B.128 [R172+0x8000], desc[UR6][R2.64] ;  /* 0x0800000002ac4fae */ /* 0x000fe2000b901d46 */
[CCC-:B------:R-:W-:Y:S02]  /*15200*/  @P4 LEA.HI.X R191, R101.reuse, R185.reuse, R102.reuse, 0x1, P5 ;  /* 0x000000b965bf4211 */ /* 0x1c0fe400028f0c66 */
[----:B------:R-:W-:Y:S02]  /*15210*/  @P2 LEA.HI.X R187, R101, R185, R102, 0x1, P0 ;  /* 0x000000b965bb2211 */ /* 0x000fe400000f0c66 */
[----:B------:R-:W-:Y:S01]  /*15220*/  @!P4 STS.128 [R172+0x8000], RZ ;  /* 0x008000ffac00c388 */ /* 0x000fe20000000c00 */
[C---:B------:R-:W-:Y:S04]  /*15230*/  IADD3 R100, P1, R167.reuse, R101, RZ ;  /* 0x00000065a7647210 */ /* 0x040fe80007f3e0ff */
[----:B------:R-:W-:Y:S01]  /*15240*/  @!PT LDS RZ, [RZ] ;  /* 0x00000000fffff984 */ /* 0x000fe20000000800 */
[----:B------:R-:W-:Y:S01]  /*15250*/  @!PT LDS RZ, [RZ] ;  /* 0x00000000fffff984 */ /* 0x000fe20000000800 */
[----:B------:R-:W-:Y:S01]  /*15260*/  @!PT LDS RZ, [RZ] ;  /* 0x00000000fffff984 */ /* 0x000fe20000000800 */
[----:B------:R-:W-:Y:S01]  /*15270*/  @P2 LDGSTS.E.BYPASS.LTC128B.128 [R172+0xa000], desc[UR6][R2.64+0x80] ;  /* 0x0a00008002ac2fae */ /* 0x000fe2000b901d46 */
[----:B------:R-:W-:Y:S02]  /*15280*/  @P4 LEA R194, P6, R100, R184, 0x1 ;  /* 0x000000b864c24211 */ /* 0x000fe400078c08ff */
[----:B------:R-:W-:Y:S02]  /*15290*/  IADD3.X R189, R166, R102, RZ, P1, !PT ;  /* 0x00000066a6bd7210 */ /* 0x000fe40000ffe4ff */
[----:B------:R-:W-:Y:S01]  /*152a0*/  @!P2 STS.128 [R172+0xa000], RZ ;  /* 0x00a000ffac00a388 */ /* 0x000fe20000000c00 */
[----:B------:R-:W-:Y:S02]  /*152b0*/  IADD3 R101, P0, R167, R100, RZ ;  /* 0x00000064a7657210 */ /* 0x000fe40007f1e0ff */
[C-C-:B------:R-:W-:Y:S02]  /*152c0*/  @P4 LEA.HI.X R195, R100.reuse, R185, R189.reuse, 0x1, P6 ;  /* 0x000000b964c34211 */ /* 0x140fe400030f0cbd */
[----:B------:R-:W-:Y:S01]  /*152d0*/  @!PT LDS RZ, [RZ] ;  /* 0x00000000fffff984 */ /* 0x000fe20000000800 */
[----:B------:R-:W-:Y:S01]  /*152e0*/  @!PT LDS RZ, [RZ] ;  /* 0x00000000fffff984 */ /* 0x000fe20000000800 */
[----:B------:R-:W-:Y:S01]  /*152f0*/  @!PT LDS RZ, [RZ] ;  /* 0x00000000fffff984 */ /* 0x000fe20000000800 */
[----:B------:R-:W-:Y:S01]  /*15300*/  @P4 LDGSTS.E.BYPASS.LTC128B.128 [R172+0x8800], desc[UR6][R190.64] ;  /* 0x08800000beac4fae */ /* 0x000fe2000b901d46 */
[-C--:B------:R-:W-:Y:S02]  /*15310*/  @P2 LEA R188, P1, R100, R184.reuse, 0x1 ;  /* 0x000000b864bc2211 */ /* 0x080fe400078208ff */
[----:B------:R-:W-:Y:S02]  /*15320*/  IADD3.X R102, R166, R189, RZ, P0, !PT ;  /* 0x000000bda6667210 */ /* 0x000fe400007fe4ff */
[----:B------:R-:W-:Y:S01]  /*15330*/  @!P4 STS.128 [R172+0x8800], RZ ;  /* 0x008800ffac00c388 */ /* 0x000fe20000000c00 */
[-C--:B------:R-:W-:Y:S02]  /*15340*/  @P2 LEA.HI.X R189, R100, R185.reuse, R189, 0x1, P1 ;  /* 0x000000b964bd2211 */ /* 0x080fe400008f0cbd */
        /* <DEDUP_REMOVED lines=9> */
[----:B------:R-:W-:Y:S02]  /*153e0*/  ISETP.GT.AND P0, PT, R176, R163, PT ;  /* 0x000000a3b000720c */ /* 0x000fe40003f04270 */
        /* <DEDUP_REMOVED lines=25> */
[----:B------:R-:W1:Y:S01]  /*15580*/  LDSM.16.M88.4 R120, [R161+0x5800] ;  /* 0x00580000a178783b */ /* 0x000e620000000200 */
[----:B------:R-:W-:Y:S04]  /*15590*/  MOV R185, R3 ;  /* 0x0000000300b97202 */ /* 0x000fe80000000f00 */
[----:B------:R-:W0:Y:S05]  /*155a0*/  LDGDEPBAR ;  /* 0x00000000000079af */ /* 0x000e2a0000000000 */
[----:B------:R-:W-:Y:S05]  /*155b0*/  LDSM.16.M88.4 R124, [R160] ;  /* 0x00000000a07c783b */ /* 0x000fea0000000200 */
[----:B------:R-:W5:Y:S05]  /*155c0*/  LDSM.16.M88.4 R128, [R159] ;  /* 0x000000009f80783b */ /* 0x000f6a0000000200 */
[----:B------:R-:W5:Y:S05]  /*155d0*/  LDSM.16.M88.4 R132, [R151] ;  /* 0x000000009784783b */ /* 0x000f6a0000000200 */
[----:B------:R-:W5:Y:S01]  /*155e0*/  LDSM.16.M88.4 R136, [R150] ;  /* 0x000000009688783b */ /* 0x000f620000000200 */
[C---:B--2---:R-:W-:Y:S04]  /*155f0*/  HMMA.16816.F32.BF16 R4, R104.reuse, R108, RZ ;  /* 0x0000006c6804723c */ /* 0x044fe800000418ff */
[----:B------:R-:W2:Y:S02]  /*15600*/  LDSM.16.M88.4 R140, [R149] ;  /* 0x00000000958c783b */ /* 0x000ea40000000200 */
[C---:B------:R-:W-:Y:S03]  /*15610*/  HMMA.16816.F32.BF16 R8, R104.reuse, R110, RZ ;  /* 0x0000006e6808723c */ /* 0x040fe600000418ff */
[----:B------:R-:W-:Y:S03]  /*15620*/  LDSM.16.M88.4 R108, [R155+0x4000] ;  /* 0x004000009b6c783b */ /* 0x000fe60000000200 */
[C---:B---3--:R-:W-:Y:S06]  /*15630*/  HMMA.16816.F32.BF16 R12, R104.reuse, R112, RZ ;  /* 0x00000070680c723c */ /* 0x048fec00000418ff */
[C---:B------:R-:W-:Y:S01]  /*15640*/  HMMA.16816.F32.BF16 R16, R104.reuse, R114, RZ ;  /* 0x000000726810723c */ /* 0x040fe200000418ff */
[----:B------:R-:W-:Y:S05]  /*15650*/  LDSM.16.M88.4 R112, [R155+0x4800] ;  /* 0x004800009b70783b */ /* 0x000fea0000000200 */
[C---:B----4-:R-:W-:Y:S06]  /*15660*/  HMMA.16816.F32.BF16 R20, R104.reuse, R116, RZ ;  /* 0x000000746814723c */ /* 0x050fec00000418ff */
[C---:B------:R-:W-:Y:S01]  /*15670*/  HMMA.16816.F32.BF16 R24, R104.reuse, R118, RZ ;  /* 0x000000766818723c */ /* 0x040fe200000418ff */
[----:B------:R-:W-:Y:S05]  /*15680*/  LDSM.16.M88.4 R116, [R155+0x5000] ;  /* 0x005000009b74783b */ /* 0x000fea0000000200 */
[C---:B-1----:R-:W-:Y:S06]  /*15690*/  HMMA.16816.F32.BF16 R28, R104.reuse, R120, RZ ;  /* 0x00000078681c723c */ /* 0x042fec00000418ff */
[----:B------:R-:W-:Y:S01]  /*156a0*/  HMMA.16816.F32.BF16 R32, R104, R122, RZ ;  /* 0x0000007a6820723c */ /* 0x000fe200000418ff */
[----:B------:R-:W1:Y:S05]  /*156b0*/  LDSM.16.M88.4 R104, [R158] ;  /* 0x000000009e68783b */ /* 0x000e6a0000000200 */
[C---:B-----5:R-:W-:Y:S01]  /*156c0*/  HMMA.16816.F32.BF16 R4, R124.reuse, R128, R4 ;  /* 0x000000807c04723c */ /* 0x060fe20000041804 */
[----:B------:R-:W3:Y:S05]  /*156d0*/  LDSM.16.M88.4 R120, [R155+0x5800] ;  /* 0x005800009b78783b */ /* 0x000eea0000000200 */
[C---:B------:R-:W-:Y:S06]  /*156e0*/  HMMA.16816.F32.BF16 R8, R124.reuse, R130, R8 ;  /* 0x000000827c08723c */ /* 0x040fec0000041808 */
[C---:B------:R-:W-:Y:S06]  /*156f0*/  HMMA.16816.F32.BF16 R12, R124.reuse, R132, R12 ;  /* 0x000000847c0c723c */ /* 0x040fec000004180c */
[C---:B------:R-:W-:Y:S06]  /*15700*/  HMMA.16816.F32.BF16 R16, R124.reuse, R134, R16 ;  /* 0x000000867c10723c */ /* 0x040fec0000041810 */
[C---:B------:R-:W-:Y:S06]  /*15710*/  HMMA.16816.F32.BF16 R20, R124.reuse, R136, R20 ;  /* 0x000000887c14723c */ /* 0x040fec0000041814 */
[C---:B------:R-:W-:Y:S06]  /*15720*/  HMMA.16816.F32.BF16 R24, R124.reuse, R138, R24 ;  /* 0x0000008a7c18723c */ /* 0x040fec0000041818 */
[C---:B--2---:R-:W-:Y:S06]  /*15730*/  HMMA.16816.F32.BF16 R28, R124.reuse, R140, R28 ;  /* 0x0000008c7c1c723c */ /* 0x044fec000004181c */
[----:B------:R-:W-:Y:S01]  /*15740*/  HMMA.16816.F32.BF16 R32, R124, R142, R32 ;  /* 0x0000008e7c20723c */ /* 0x000fe20000041820 */
[----:B------:R-:W-:Y:S05]  /*15750*/  LDSM.16.M88.4 R124, [R148+0x1000] ;  /* 0x00100000947c783b */ /* 0x000fea0000000200 */
[C---:B-1----:R-:W-:Y:S06]  /*15760*/  HMMA.16816.F32.BF16 R4, R104.reuse, R108, R4 ;  /* 0x0000006c6804723c */ /* 0x042fec0000041804 */
        /* <DEDUP_REMOVED lines=10> */
[----:B------:R-:W3:Y:S05]  /*15810*/  LDSM.16.M88.4 R104, [R148+0x1800] ;  /* 0x001800009468783b */ /* 0x000eea0000000200 */
        /* <DEDUP_REMOVED lines=25> */
[----:B------:R-:W3:Y:S05]  /*159b0*/  LDSM.16.M88.4 R104, [R144] ;  /* 0x000000009068783b */ /* 0x000eea0000000200 */
        /* <DEDUP_REMOVED lines=9> */
[----:B------:R-:W-:Y:S05]  /*15a50*/  LDSM.16.M88.4 R124, [R148+0x2000] ;  /* 0x00200000947c783b */ /* 0x000fea0000000200 */
[C---:B---3--:R-:W-:Y:S06]  /*15a60*/  HMMA.16816.F32.BF16 R28, R108.reuse, R104, R28 ;  /* 0x000000686c1c723c */ /* 0x048fec000004181c */
[----:B------:R-:W-:Y:S01]  /*15a70*/  HMMA.16816.F32.BF16 R32, R108, R106, R32 ;  /* 0x0000006a6c20723c */ /* 0x000fe20000041820 */
[----:B------:R-:W2:Y:S05]  /*15a80*/  LDSM.16.M88.4 R104, [R155+0x7000] ;  /* 0x007000009b68783b */ /* 0x000eaa0000000200 */
[----:B------:R-:W3:Y:S01]  /*15a90*/  LDSM.16.M88.4 R108, [R155+0x7800] ;  /* 0x007800009b6c783b */ /* 0x000ee20000000200 */
[C---:B-1----:R-:W-:Y:S06]  /*15aa0*/  HMMA.16816.F32.BF16 R4, R112.reuse, R116, R4 ;  /* 0x000000747004723c */ /* 0x042fec0000041804 */
[C---:B------:R-:W-:Y:S01]  /*15ab0*/  HMMA.16816.F32.BF16 R8, R112.reuse, R118, R8 ;  /* 0x000000767008723c */ /* 0x040fe20000041808 */
[----:B------:R-:W1:Y:S05]  /*15ac0*/  LDSM.16.M88.4 R116, [R157+0x2000] ;  /* 0x002000009d74783b */ /* 0x000e6a0000000200 */
[C---:B----4-:R-:W-:Y:S06]  /*15ad0*/  HMMA.16816.F32.BF16 R12, R112.reuse, R120, R12 ;  /* 0x00000078700c723c */ /* 0x050fec000004180c */
[C---:B------:R-:W-:Y:S06]  /*15ae0*/  HMMA.16816.F32.BF16 R16, R112.reuse, R122, R16 ;  /* 0x0000007a7010723c */ /* 0x040fec0000041810 */
        /* <DEDUP_REMOVED lines=8> */
[C---:B--2---:R-:W-:Y:S11]  /*15b70*/  HMMA.16816.F32.BF16 R12, R116.reuse, R104, R12 ;  /* 0x00000068740c723c */ /* 0x044ff6000004180c */
[----:B------:R-:W-:Y:S01]  /*15b80*/  @!UPT UIADD3 URZ, URZ, URZ, URZ ;  /* 0x0000003f3f3ff290 */ /* 0x000fe2000fffe03f */
[----:B------:R-:W-:Y:S01]  /*15b90*/  FMUL.FTZ R208, R4, UR5 ;  /* 0x0000000504d07c20 */ /* 0x000fe20008410000 */
[----:B------:R-:W-:Y:S01]  /*15ba0*/  FMUL.FTZ R206, R5, UR5 ;  /* 0x0000000505ce7c20 */ /* 0x000fe20008410000 */
[----:B------:R-:W-:Y:S01]  /*15bb0*/  FMUL.FTZ R207, R6, UR5 ;  /* 0x0000000506cf7c20 */ /* 0x000fe20008410000 */
[C---:B------:R-:W-:Y:S01]  /*15bc0*/  HMMA.16816.F32.BF16 R16, R116.reuse, R106, R16 ;  /* 0x0000006a7410723c */ /* 0x040fe20000041810 */
[----:B------:R-:W1:Y:S01]  /*15bd0*/  LDSM.16.M88.4 R104, [R148+0x3800] ;  /* 0x003800009468783b */ /* 0x000e620000000200 */
[----:B------:R-:W-:Y:S04]  /*15be0*/  DEPBAR.LE SB0, 0x0 ;  /* 0x000080000000791a */ /* 0x000fe80000000000 */
[----:B------:R-:W2:Y:S01]  /*15bf0*/  MUFU.TANH R208, R208 ;  /* 0x000000d000d07308 */ /* 0x000ea20000002400 */
[----:B------:R-:W-:Y:S01]  /*15c00*/  BAR.SYNC.DEFER_BLOCKING 0x0 ;  /* 0x0000000000007b1d */ /* 0x000fe20000010000 */
[C---:B---3--:R-:W-:Y:S05]  /*15c10*/  HMMA.16816.F32.BF16 R20, R116.reuse, R108, R20 ;  /* 0x0000006c7414723c */ /* 0x048fea0000041814 */
[----:B------:R-:W-:Y:S03]  /*15c20*/  FMUL.FTZ R211, R7, UR5 ;  /* 0x0000000507d37c20 */ /* 0x000fe60008410000 */
[----:B------:R-:W3:Y:S01]  /*15c30*/  MUFU.TANH R206, R206 ;  /* 0x000000ce00ce7308 */ /* 0x000ee20000002400 */
[C---:B------:R-:W-:Y:S03]  /*15c40*/  HMMA.16816.F32.BF16 R24, R116.reuse, R110, R24 ;  /* 0x0000006e7418723c */ /* 0x040fe60000041818 */
[----:B------:R-:W-:Y:S01]  /*15c50*/  FMUL.FTZ R212, R8, UR5 ;  /* 0x0000000508d47c20 */ /* 0x000fe20008410000 */
[----:B------:R-:W-:Y:S01]  /*15c60*/  FMUL.FTZ R210, R9, UR5 ;  /* 0x0000000509d27c20 */ /* 0x000fe20008410000 */
[----:B------:R-:W-:Y:S04]  /*15c70*/  FMUL.FTZ R209, R10, UR5 ;  /* 0x000000050ad17c20 */ /* 0x000fe80008410000 */
[----:B------:R-:W4:Y:S02]  /*15c80*/  MUFU.TANH R207, R207 ;  /* 0x000000cf00cf7308 */ /* 0x000f240000002400 */
        /* <DEDUP_REMOVED lines=16> */
[C---:B-1----:R-:W-:Y:S03]  /*15d90*/  HMMA.16816.F32.BF16 R28, R116.reuse, R104, R28 ;  /* 0x00000068741c723c */ /* 0x042fe6000004181c */
[----:B------:R-:W-:Y:S01]  /*15da0*/  FMUL.FTZ R190, R25, UR5 ;  /* 0x0000000519be7c20 */ /* 0x000fe20008410000 */
[----:B------:R-:W-:Y:S03]  /*15db0*/  FMUL.FTZ R191, R26, UR5 ;  /* 0x000000051abf7c20 */ /* 0x000fe60008410000 */
[----:B------:R-:W1:Y:S01]  /*15dc0*/  MUFU.TANH R210, R210 ;  /* 0x000000d200d27308 */ /* 0x000e620000002400 */
[----:B------:R-:W-:Y:S03]  /*15dd0*/  HMMA.16816.F32.BF16 R32, R116, R106, R32 ;  /* 0x0000006a7420723c */ /* 0x000fe60000041820 */
[----:B------:R-:W-:Y:S06]  /*15de0*/  FMUL.FTZ R193, R27, UR5 ;  /* 0x000000051bc17c20 */ /* 0x000fec0008410000 */
        /* <DEDUP_REMOVED lines=38> */
[----:B------:R-:W2:Y:S02]  /*16050*/  LDC R6, c[0x0][0x380] ;  /* 0x0000e000ff067b82 */ /* 0x000ea40000000800 */
[-C--:B--2---:R-:W-:Y:S04]  /*16060*/  IABS R2, R6.reuse ;  /* 0x0000000600027213 */ /* 0x084fe80000000000 */
[----:B------:R-:W2:Y:S10]  /*16070*/  I2F.RP R7, R2 ;  /* 0x0000000200077306 */ /* 0x000eb40000209400 */
[----:B--2---:R-:W2:Y:S02]  /*16080*/  MUFU.RCP R3, R7 ;  /* 0x0000000700037308 */ /* 0x004ea40000001000 */
[----:B--2---:R-:W-:Y:S01]  /*16090*/  VIADD R12, R3, 0xffffffe ;  /* 0x0ffffffe030c7836 */ /* 0x004fe20000000000 */
[----:B------:R-:W-:Y:S07]  /*160a0*/  SHF.L.U32 R3, R176, 0x6, RZ ;  /* 0x00000006b0037819 */ /* 0x000fee00000006ff */
[----:B------:R-:W2:Y:S01]  /*160b0*/  F2I.FTZ.U32.TRUNC.NTZ R13, R12 ;  /* 0x0000000c000d7305 */ /* 0x000ea2000021f000 */
[----:B------:R-:W-:Y:S01]  /*160c0*/  IABS R8, R3 ;  /* 0x0000000300087213 */ /* 0x000fe20000000000 */
[C---:B------:R-:W-:Y:S01]  /*160d0*/  VIADD R11, R3.reuse, 0xffffffc0 ;  /* 0xffffffc0030b7836 */ /* 0x040fe20000000000 */
[-C--:B------:R-:W-:Y:S04]  /*160e0*/  LOP3.LUT R3, R3, R6.reuse, RZ, 0x3c, !PT ;  /* 0x0000000603037212 */ /* 0x080fe800078e3cff */
[----:B------:R-:W-:Y:S02]  /*160f0*/  IABS R4, R11 ;  /* 0x0000000b00047213 */ /* 0x000fe40000000000 */
[----:B------:R-:W-:Y:S01]  /*16100*/  LOP3.LUT R11, R11, R6, RZ, 0x3c, !PT ;  /* 0x000000060b0b7212 */ /* 0x000fe200078e3cff */
        /* <DEDUP_REMOVED lines=19> */
[----:B------:R-:W2:Y:S01]  /*16240*/  LDC.64 R4, c[0x0][0x248] ;  /* 0x00009200ff047b82 */ /* 0x000ea20000000a00 */
        /* <DEDUP_REMOVED lines=17> */
[----:B------:R-:W3:Y:S03]  /*16360*/  LDG.E R8, desc[UR6][R12.64] ;  /* 0x000000060c087981 */ /* 0x000ee6000c1e1900 */
[----:B------:R-:W-:Y:S05]  /*16370*/  SHF.R.S32.HI R11, RZ, 0x1f, R9 ;  /* 0x0000001fff0b7819 */ /* 0x000fea0000011409 */
[-C--:B--2---:R-:W-:Y:S04]  /*16380*/  IMAD R10, R11, R4.reuse, RZ ;  /* 0x000000040b0a7224 */ /* 0x084fe800078e02ff */
[C---:B------:R-:W-:Y:S01]  /*16390*/  IMAD R10, R9.reuse, R5, R10 ;  /* 0x00000005090a7224 */ /* 0x040fe200078e020a */
[----:B---3--:R-:W-:Y:S01]  /*163a0*/  IADD3 R11, -R8, R7, RZ ;  /* 0x00000007080b7210 */ /* 0x008fe20007ffe1ff */
[----:B------:R-:W-:Y:S03]  /*163b0*/  IMAD.WIDE.U32 R6, R9, R4, RZ ;  /* 0x0000000409067225 */ /* 0x000fe600078e00ff */
[----:B------:R-:W-:Y:S01]  /*163c0*/  SHF.R.S32.HI R5, RZ, 0x1f, R11 ;  /* 0x0000001fff057819 */ /* 0x000fe2000001140b */
[----:B------:R-:W-:Y:S04]  /*163d0*/  IMAD.IADD R7, R7, 0x1, R10 ;  /* 0x0000000107077824 */ /* 0x000fe800078e020a */
[-C--:B----4-:R-:W-:Y:S02]  /*163e0*/  IMAD R4, R5, R2.reuse, RZ ;  /* 0x0000000205047224 */ /* 0x090fe400078e02ff */
[C---:B------:R-:W-:Y:S04]  /*163f0*/  IMAD.WIDE.U32 R6, R11.reuse, R2, R6 ;  /* 0x000000020b067225 */ /* 0x040fe800078e0006 */
[----:B------:R-:W-:Y:S05]  /*16400*/  IMAD R4, R11, R3, R4 ;  /* 0x000000030b047224 */ /* 0x000fea00078e0204 */
[----:B------:R-:W-:Y:S07]  /*16410*/  IADD3 R5, R7, R4, RZ ;  /* 0x0000000407057210 */ /* 0x000fee0007ffe0ff */
.L_x_6617:
        /* <DEDUP_REMOVED lines=23> */
[-CC-:B------:R-:W-:Y:S02]  /*16590*/  @P2 LEA.HI.X R7, R2, R173.reuse, R5.reuse, 0x1, P1 ;  /* 0x000000ad02072211 */ /* 0x180fe400008f0c05 */
[----:B------:R-:W-:Y:S01]  /*165a0*/  IADD3 R3, P0, R165, R2, RZ ;  /* 0x00000002a5037210 */ /* 0x000fe20007f1e0ff */
[----:B------:R-:W-:Y:S01]  /*165b0*/  @!PT LDS RZ, [RZ] ;  /* 0x00000000fffff984 */ /* 0x000fe20000000800 */
[----:B------:R-:W-:Y:S01]  /*165c0*/  @!PT LDS RZ, [RZ] ;  /* 0x00000000fffff984 */ /* 0x000fe20000000800 */
[----:B------:R-:W-:Y:S01]  /*165d0*/  @!PT LDS RZ, [RZ] ;  /* 0x00000000fffff984 */ /* 0x000fe20000000800 */
[----:B------:R2:W-:Y:S03]  /*165e0*/  @P4 LDGSTS.E.BYPASS.LTC128B.128 [R172+0x4800], desc[UR6][R10.64] ;  /* 0x048000000aac4fae */ /* 0x0005e6000b901d46 */
[CC--:B------:R-:W-:Y:S01]  /*165f0*/  @P4 LEA R14, P5, R3.reuse, R174.reuse, 0x1 ;  /* 0x000000ae030e4211 */ /* 0x0c0fe200078a08ff */
        /* <DEDUP_REMOVED lines=33> */
.L_x_6616:
[----:B------:R-:W-:Y:S01]  /*16810*/  FMNMX.FTZ R3, R208, R103, !PT ;  /* 0x00000067d0037209 */ /* 0x000fe20007810000 */
[----:B--2---:R-:W-:Y:S01]  /*16820*/  LDSM.16.MT88.4 R12, [R156+0x8000] ;  /* 0x008000009c0c783b */ /* 0x004fe20000004200 */
[----:B------:R-:W-:Y:S02]  /*16830*/  FMNMX.FTZ R2, R207, R0, !PT ;  /* 0x00000000cf027209 */ /* 0x000fe40007810000 */
[----:B------:R-:W-:Y:S02]  /*16840*/  FMNMX.FTZ R3, R206, R3, !PT ;  /* 0x00000003ce037209 */ /* 0x000fe40007810000 */
        /* <DEDUP_REMOVED lines=160> */
[--C-:B------:R-:W-:Y:S01]  /*17250*/  FFMA.FTZ R134, R180, UR4, -R105.reuse ;  /* 0x00000004b4867c23 */ /* 0x100fe20008010869 */
[----:B------:R-:W-:Y:S01]  /*17260*/  FFMA.FTZ R105, R182, UR4, -R105 ;  /* 0x00000004b6697c23 */ /* 0x000fe20008010869 */
[C---:B------:R-:W-:Y:S03]  /*17270*/  HMMA.16816.F32.BF16 R12, R96.reuse, R20, R12 ;  /* 0x00000014600c723c */ /* 0x040fe6000004180c */
[----:B------:R-:W-:Y:S03]  /*17280*/  FFMA.FTZ R117, R2, R183, R117 ;  /* 0x000000b702757223 */ /* 0x000fe60000010075 */
[----:B------:R-:W-:Y:S01]  /*17290*/  MUFU.EX2 R131, R131 ;  /* 0x0000008300837308 */ /* 0x000fe20000000800 */
[----:B------:R-:W-:Y:S01]  /*172a0*/  FFMA.FTZ R115, R0, R181, R115 ;  /* 0x000000b500737223 */ /* 0x000fe20000010073 */
[C---:B------:R-:W-:Y:S03]  /*172b0*/  HMMA.16816.F32.BF16 R16, R96.reuse, R22, R16 ;  /* 0x000000166010723c */ /* 0x040fe60000041810 */
[C---:B------:R-:W-:Y:S01]  /*172c0*/  FMUL.FTZ R20, R2.reuse, R80 ;  /* 0x0000005002147220 */ /* 0x040fe20000410000 */
[----:B------:R-:W-:Y:S03]  /*172d0*/  FMUL.FTZ R21, R2, R81 ;  /* 0x0000005102157220 */ /* 0x000fe60000410000 */
[C---:B------:R-:W-:Y:S01]  /*172e0*/  FMUL.FTZ R22, R0.reuse, R82 ;  /* 0x0000005200167220 */ /* 0x040fe20000410000 */
[----:B------:R-:W-:Y:S01]  /*172f0*/  FMUL.FTZ R23, R0, R83 ;  /* 0x0000005300177220 */ /* 0x000fe20000410000 */
[----:B------:R-:W-:Y:S01]  /*17300*/  MUFU.EX2 R128, R128 ;  /* 0x0000008000807308 */ /* 0x000fe20000000800 */
[----:B------:R-:W-:Y:S01]  /*17310*/  LDSM.16.MT88.4 R80, [R154+0x8800] ;  /* 0x008800009a50783b */ /* 0x000fe20000004200 */
[----:B------:R-:W-:Y:S04]  /*17320*/  FADD.FTZ R112, R112, R115 ;  /* 0x0000007370707221 */ /* 0x000fe80000010000 */
[C---:B------:R-:W-:Y:S04]  /*17330*/  HMMA.16816.F32.BF16 R20, R96.reuse, R28, R20 ;  /* 0x0000001c6014723c */ /* 0x040fe80000041814 */
[----:B------:R-:W-:Y:S01]  /*17340*/  MUFU.EX2 R133, R133 ;  /* 0x0000008500857308 */ /* 0x000fe20000000800 */
[----:B------:R-:W-:Y:S01]  /*17350*/  FADD.FTZ R109, R109, R112 ;  /* 0x000000706d6d7221 */ /* 0x000fe20000010000 */
[C---:B------:R-:W-:Y:S08]  /*17360*/  HMMA.16816.F32.BF16 R24, R96.reuse, R30, R24 ;  /* 0x0000001e6018723c */ /* 0x040ff00000041818 */
[----:B------:R-:W-:Y:S03]  /*17370*/  MUFU.EX2 R114, R114 ;  /* 0x0000007200727308 */ /* 0x000fe60000000800 */
[C---:B------:R-:W-:Y:S01]  /*17380*/  FMUL.FTZ R28, R2.reuse, R72 ;  /* 0x00000048021c7220 */ /* 0x040fe20000410000 */
[----:B------:R-:W-:Y:S01]  /*17390*/  FMUL.FTZ R29, R2, R73 ;  /* 0x00000049021d7220 */ /* 0x000fe20000410000 */
[C---:B------:R-:W-:Y:S01]  /*173a0*/  FMUL.FTZ R30, R0.reuse, R74 ;  /* 0x0000004a001e7220 */ /* 0x040fe20000410000 */
[----:B------:R-:W-:Y:S02]  /*173b0*/  FMUL.FTZ R31, R0, R75 ;  /* 0x0000004b001f7220 */ /* 0x000fe40000410000 */
[----:B------:R-:W2:Y:S01]  /*173c0*/  LDSM.16.MT88.4 R72, [R152+0xa000] ;  /* 0x00a000009848783b */ /* 0x000ea20000004200 */
[----:B------:R-:W-:Y:S01]  /*173d0*/  FADD.FTZ R0, R113, R117 ;  /* 0x0000007571007221 */ /* 0x000fe20000010000 */
[----:B------:R-:W4:Y:S01]  /*173e0*/  MUFU.EX2 R119, R119 ;  /* 0x0000007700777308 */ /* 0x000f220000000800 */
[----:B------:R-:W-:Y:S02]  /*173f0*/  FADD.FTZ R108, R108, R109 ;  /* 0x0000006d6c6c7221 */ /* 0x000fe40000010000 */
[C---:B------:R-:W-:Y:S03]  /*17400*/  HMMA.16816.F32.BF16 R28, R96.reuse, R92, R28 ;  /* 0x0000005c601c723c */ /* 0x040fe6000004181c */
[----:B------:R-:W-:Y:S01]  /*17410*/  FADD.FTZ R111, R111, R0 ;  /* 0x000000006f6f7221 */ /* 0x000fe20000010000 */
[----:B------:R-:W-:Y:S03]  /*17420*/  MOV R0, R3 ;  /* 0x0000000300007202 */ /* 0x000fe60000000f00 */
[----:B------:R-:W-:Y:S01]  /*17430*/  MUFU.EX2 R121, R121 ;  /* 0x0000007900797308 */ /* 0x000fe20000000800 */
[C---:B------:R-:W-:Y:S01]  /*17440*/  HMMA.16816.F32.BF16 R32, R96.reuse, R94, R32 ;  /* 0x0000005e6020723c */ /* 0x040fe20000041820 */
[----:B------:R-:W-:Y:S02]  /*17450*/  LDSM.16.MT88.4 R92, [R156+0x9800] ;  /* 0x009800009c5c783b */ /* 0x000fe40000004200 */
[----:B------:R-:W-:Y:S03]  /*17460*/  FADD.FTZ R111, R110, R111 ;  /* 0x0000006f6e6f7221 */ /* 0x000fe60000010000 */
[C---:B---3--:R-:W-:Y:S03]  /*17470*/  HMMA.16816.F32.BF16 R36, R96.reuse, R84, R36 ;  /* 0x000000546024723c */ /* 0x048fe60000041824 */
[----:B------:R-:W3:Y:S03]  /*17480*/  MUFU.EX2 R116, R116 ;  /* 0x0000007400747308 */ /* 0x000ee60000000800 */
[C---:B------:R-:W-:Y:S01]  /*17490*/  HMMA.16816.F32.BF16 R40, R96.reuse, R86, R40 ;  /* 0x000000566028723c */ /* 0x040fe20000041828 */
[----:B------:R-:W-:Y:S06]  /*174a0*/  LDSM.16.MT88.4 R84, [R153+0x8800] ;  /* 0x008800009954783b */ /* 0x000fec0000004200 */
[----:B------:R-:W-:Y:S01]  /*174b0*/  MUFU.EX2 R118, R118 ;  /* 0x0000007600767308 */ /* 0x000fe20000000800 */
[C---:B-1----:R-:W-:Y:S09]  /*174c0*/  HMMA.16816.F32.BF16 R44, R96.reuse, R76, R44 ;  /* 0x0000004c602c723c */ /* 0x042ff2000004182c */
[----:B------:R-:W1:Y:S01]  /*174d0*/  MUFU.EX2 R123, R123 ;  /* 0x0000007b007b7308 */ /* 0x000e620000000800 */
[C---:B------:R-:W-:Y:S01]  /*174e0*/  HMMA.16816.F32.BF16 R48, R96.reuse, R78, R48 ;  /* 0x0000004e6030723c */ /* 0x040fe20000041830 */
[----:B------:R-:W1:Y:S05]  /*174f0*/  LDSM.16.MT88.4 R76, [R156+0x8800] ;  /* 0x008800009c4c783b */ /* 0x000e6a0000004200 */
[C---:B-----5:R-:W-:Y:S03]  /*17500*/  HMMA.16816.F32.BF16 R52, R96.reuse, R68, R52 ;  /* 0x000000446034723c */ /* 0x060fe60000041834 */
[----:B------:R-:W-:Y:S03]  /*17510*/  MUFU.EX2 R120, R120 ;  /* 0x0000007800787308 */ /* 0x000fe60000000800 */
[C---:B------:R-:W-:Y:S07]  /*17520*/  HMMA.16816.F32.BF16 R56, R96.reuse, R70, R56 ;  /* 0x000000466038723c */ /* 0x040fee0000041838 */
[----:B------:R-:W5:Y:S01]  /*17530*/  MUFU.EX2 R125, R125 ;  /* 0x0000007d007d7308 */ /* 0x000f620000000800 */
[----:B----4-:R-:W-:Y:S01]  /*17540*/  F2FP.BF16.F32.PACK_AB R68, R119, R114 ;  /* 0x000000727744723e */ /* 0x010fe200000010ff */
[C---:B--2---:R-:W-:Y:S03]  /*17550*/  HMMA.16816.F32.BF16 R60, R96.reuse, R72, R60 ;  /* 0x00000048603c723c */ /* 0x044fe6000004183c */
[----:B---3--:R-:W-:Y:S03]  /*17560*/  F2FP.BF16.F32.PACK_AB R69, R116, R121 ;  /* 0x000000797445723e */ /* 0x008fe600000010ff */
[----:B------:R-:W-:Y:S01]  /*17570*/  HMMA.16816.F32.BF16 R64, R96, R74, R64 ;  /* 0x0000004a6040723c */ /* 0x000fe20000041840 */
[----:B------:R-:W2:Y:S01]  /*17580*/  LDSM.16.MT88.4 R72, [R152+0x8800] ;  /* 0x008800009848783b */ /* 0x000ea20000004200 */
[----:B------:R-:W-:Y:S03]  /*17590*/  MUFU.EX2 R130, R130 ;  /* 0x0000008200827308 */ /* 0x000fe60000000800 */
[----:B-1----:R-:W-:Y:S01]  /*175a0*/  F2FP.BF16.F32.PACK_AB R70, R123, R118 ;  /* 0x000000767b46723e */ /* 0x002fe200000010ff */
[----:B------:R-:W-:Y:S01]  /*175b0*/  FADD.FTZ R114, R114, R111 ;  /* 0x0000006f72727221 */ /* 0x000fe20000010000 */
[----:B------:R-:W-:Y:S01]  /*175c0*/  FADD.FTZ R121, R121, R108 ;  /* 0x0000006c79797221 */ /* 0x000fe20000010000 */
[----:B-----5:R-:W-:Y:S04]  /*175d0*/  F2FP.BF16.F32.PACK_AB R71, R125, R120 ;  /* 0x000000787d47723e */ /* 0x020fe800000010ff */
[----:B------:R-:W-:Y:S01]  /*175e0*/  MUFU.EX2 R135, R135 ;  /* 0x0000008700877308 */ /* 0x000fe20000000800 */
[----:B------:R-:W-:Y:S01]  /*175f0*/  FADD.FTZ R119, R119, R114 ;  /* 0x0000007277777221 */ /* 0x000fe20000010000 */
[----:B------:R-:W-:Y:S03]  /*17600*/  FADD.FTZ R121, R116, R121 ;  /* 0x0000007974797221 */ /* 0x000fe60000010000 */
[----:B------:R-:W-:Y:S01]  /*17610*/  FADD.FTZ R118, R118, R119 ;  /* 0x0000007776767221 */ /* 0x000fe20000010000 */
[----:B------:R-:W-:Y:S01]  /*17620*/  FADD.FTZ R120, R120, R121 ;  /* 0x0000007978787221 */ /* 0x000fe20000010000 */
[C---:B------:R-:W-:Y:S03]  /*17630*/  HMMA.16816.F32.BF16 R4, R68.reuse, R76, R4 ;  /* 0x0000004c4404723c */ /* 0x040fe60000041804 */
        /* <DEDUP_REMOVED lines=13> */
[----:B------:R-:W4:Y:S05]  /*17710*/  LDSM.16.MT88.4 R84, [R153+0xa800] ;  /* 0x00a800009954783b */ /* 0x000f2a0000004200 */
[C---:B--2---:R-:W-:Y:S06]  /*17720*/  HMMA.16816.F32.BF16 R28, R68.reuse, R72, R28 ;  /* 0x00000048441c723c */ /* 0x044fec000004181c */
[C---:B------:R-:W-:Y:S01]  /*17730*/  HMMA.16816.F32.BF16 R32, R68.reuse, R74, R32 ;  /* 0x0000004a4420723c */ /* 0x040fe20000041820 */
[----:B------:R-:W2:Y:S04]  /*17740*/  LDSM.16.MT88.4 R72, [R152+0xa800] ;  /* 0x00a800009848783b */ /* 0x000ea80000004200 */
[----:B---3--:R-:W-:Y:S01]  /*17750*/  F2FP.BF16.F32.PACK_AB R105, R137, R132 ;  /* 0x000000848969723e */ /* 0x008fe200000010ff */
[C---:B-1----:R-:W-:Y:S05]  /*17760*/  HMMA.16816.F32.BF16 R36, R68.reuse, R76, R36 ;  /* 0x0000004c4424723c */ /* 0x042fea0000041824 */
[----:B-----5:R-:W-:Y:S01]  /*17770*/  F2FP.BF16.F32.PACK_AB R106, R139, R134 ;  /* 0x000000868b6a723e */ /* 0x020fe200000010ff */
[C---:B------:R-:W-:Y:S01]  /*17780*/  HMMA.16816.F32.BF16 R40, R68.reuse, R78, R40 ;  /* 0x0000004e4428723c */ /* 0x040fe20000041828 */
[----:B------:R-:W1:Y:S05]  /*17790*/  LDSM.16.MT88.4 R76, [R156+0x9000] ;  /* 0x009000009c4c783b */ /* 0x000e6a0000004200 */
[C---:B----4-:R-:W-:Y:S06]  /*177a0*/  HMMA.16816.F32.BF16 R44, R68.reuse, R80, R44 ;  /* 0x00000050442c723c */ /* 0x050fec000004182c */
[C---:B------:R-:W-:Y:S01]  /*177b0*/  HMMA.16816.F32.BF16 R48, R68.reuse, R82, R48 ;  /* 0x000000524430723c */ /* 0x040fe20000041830 */
[----:B------:R-:W3:Y:S05]  /*177c0*/  LDSM.16.MT88.4 R80, [R154+0x9000] ;  /* 0x009000009a50783b */ /* 0x000eea0000004200 */
[C---:B------:R-:W-:Y:S06]  /*177d0*/  HMMA.16816.F32.BF16 R52, R68.reuse, R84, R52 ;  /* 0x000000544434723c */ /* 0x040fec0000041834 */
[C---:B------:R-:W-:Y:S01]  /*177e0*/  HMMA.16816.F32.BF16 R56, R68.reuse, R86, R56 ;  /* 0x000000564438723c */ /* 0x040fe20000041838 */
[----:B------:R-:W4:Y:S05]  /*177f0*/  LDSM.16.MT88.4 R84, [R153+0x9000] ;  /* 0x009000009954783b */ /* 0x000f2a0000004200 */
[C---:B--2---:R-:W-:Y:S06]  /*17800*/  HMMA.16816.F32.BF16 R60, R68.reuse, R72, R60 ;  /* 0x00000048443c723c */ /* 0x044fec000004183c */
[----:B------:R-:W-:Y:S01]  /*17810*/  HMMA.16816.F32.BF16 R64, R68, R74, R64 ;  /* 0x0000004a4440723c */ /* 0x000fe20000041840 */
[----:B------:R-:W2:Y:S06]  /*17820*/  LDSM.16.MT88.4 R72, [R152+0x9000] ;  /* 0x009000009848783b */ /* 0x000eac0000004200 */
        /* <DEDUP_REMOVED lines=21> */
[C---:B------:R-:W-:Y:S01]  /*17980*/  HMMA.16816.F32.BF16 R24, R68.reuse, R86, R24 ;  /* 0x000000564418723c */ /* 0x040fe20000041818 */
[----:B------:R-:W-:Y:S05]  /*17990*/  LDSM.16.MT88.4 R84, [R152+0xb000] ;  /* 0x00b000009854783b */ /* 0x000fea0000004200 */
[C---:B--2---:R-:W-:Y:S06]  /*179a0*/  HMMA.16816.F32.BF16 R28, R68.reuse, R72, R28 ;  /* 0x00000048441c723c */ /* 0x044fec000004181c */
[C---:B------:R-:W-:Y:S01]  /*179b0*/  HMMA.16816.F32.BF16 R32, R68.reuse, R74, R32 ;  /* 0x0000004a4420723c */ /* 0x040fe20000041820 */
[----:B------:R-:W2:Y:S05]  /*179c0*/  LDSM.16.MT88.4 R72, [R153+0xb000] ;  /* 0x00b000009948783b */ /* 0x000eaa0000004200 */
[C---:B-1----:R-:W-:Y:S06]  /*179d0*/  HMMA.16816.F32.BF16 R36, R68.reuse, R76, R36 ;  /* 0x0000004c4424723c */ /* 0x042fec0000041824 */
[C---:B------:R-:W-:Y:S01]  /*179e0*/  HMMA.16816.F32.BF16 R40, R68.reuse, R78, R40 ;  /* 0x0000004e4428723c */ /* 0x040fe20000041828 */
[----:B------:R-:W1:Y:S05]  /*179f0*/  LDSM.16.MT88.4 R76, [R154+0x9800] ;  /* 0x009800009a4c783b */ /* 0x000e6a0000004200 */
[C---:B---3--:R-:W-:Y:S06]  /*17a00*/  HMMA.16816.F32.BF16 R44, R68.reuse, R80, R44 ;  /* 0x00000050442c723c */ /* 0x048fec000004182c */
[C---:B------:R-:W-:Y:S05]  /*17a10*/  HMMA.16816.F32.BF16 R48, R68.reuse, R82, R48 ;  /* 0x000000524430723c */ /* 0x040fea0000041830 */
[--C-:B------:R-:W-:Y:S01]  /*17a20*/  FFMA.FTZ R80, R102, UR4, -R104.reuse ;  /* 0x0000000466507c23 */ /* 0x100fe20008010868 */
[----:B------:R-:W-:Y:S03]  /*17a30*/  FFMA.FTZ R104, R101, UR4, -R104 ;  /* 0x0000000465687c23 */ /* 0x000fe60008010868 */
[----:B------:R-:W-:Y:S01]  /*17a40*/  MUFU.EX2 R101, R80 ;  /* 0x0000005000657308 */ /* 0x000fe20000000800 */
[C---:B--2---:R-:W-:Y:S09]  /*17a50*/  HMMA.16816.F32.BF16 R52, R68.reuse, R72, R52 ;  /* 0x000000484434723c */ /* 0x044ff20000041834 */
[----:B------:R2:W3:Y:S01]  /*17a60*/  MUFU.EX2 R102, R104 ;  /* 0x0000006800667308 */ /* 0x0004e20000000800 */
[C---:B------:R-:W-:Y:S01]  /*17a70*/  HMMA.16816.F32.BF16 R56, R68.reuse, R74, R56 ;  /* 0x0000004a4438723c */ /* 0x040fe20000041838 */
[----:B------:R-:W4:Y:S05]  /*17a80*/  LDSM.16.MT88.4 R72, [R153+0x9800] ;  /* 0x009800009948783b */ /* 0x000f2a0000004200 */
[C---:B------:R-:W-:Y:S06]  /*17a90*/  HMMA.16816.F32.BF16 R60, R68.reuse, R84, R60 ;  /* 0x00000054443c723c */ /* 0x040fec000004183c */
[----:B------:R-:W-:Y:S01]  /*17aa0*/  HMMA.16816.F32.BF16 R64, R68, R86, R64 ;  /* 0x000000564440723c */ /* 0x000fe20000041840 */
[----:B------:R-:W5:Y:S04]  /*17ab0*/  LDSM.16.MT88.4 R68, [R152+0x9800] ;  /* 0x009800009844783b */ /* 0x000f680000004200 */
[----:B--2---:R-:W-:Y:S01]  /*17ac0*/  F2FP.BF16.F32.PACK_AB R104, R135, R130 ;  /* 0x000000828768723e */ /* 0x004fe200000010ff */
[----:B------:R-:W-:Y:S01]  /*17ad0*/  FADD.FTZ R130, R130, R131 ;  /* 0x0000008382827221 */ /* 0x000fe20000010000 */
[C---:B---3--:R-:W-:Y:S01]  /*17ae0*/  F2FP.BF16.F32.PACK_AB R107, R102.reuse, R101 ;  /* 0x00000065666b723e */ /* 0x048fe200000010ff */
[----:B------:R-:W-:Y:S03]  /*17af0*/  FADD.FTZ R101, R101, R132 ;  /* 0x0000008465657221 */ /* 0x000fe60000010000 */
[----:B------:R-:W-:Y:S01]  /*17b00*/  FADD.FTZ R135, R135, R130 ;  /* 0x0000008287877221 */ /* 0x000fe20000010000 */
[----:B------:R-:W-:Y:S02]  /*17b10*/  FADD.FTZ R181, R102, R101 ;  /* 0x0000006566b57221 */ /* 0x000fe40000010000 */
[C---:B------:R-:W-:Y:S01]  /*17b20*/  HMMA.16816.F32.BF16 R96, R104.reuse, R92, R4 ;  /* 0x0000005c6860723c */ /* 0x040fe20000041804 */
[----:B------:R-:W2:Y:S04]  /*17b30*/  LDSM.16.MT88.4 R4, [R156+0xb800] ;  /* 0x00b800009c04783b */ /* 0x000ea80000004200 */
[----:B------:R-:W-:Y:S01]  /*17b40*/  FADD.FTZ R134, R134, R135 ;  /* 0x0000008786867221 */ /* 0x000fe20000010000 */
[C---:B------:R-:W-:Y:S03]  /*17b50*/  HMMA.16816.F32.BF16 R92, R104.reuse, R94, R8 ;  /* 0x0000005e685c723c */ /* 0x040fe60000041808 */
[----:B------:R-:W3:Y:S02]  /*17b60*/  LDSM.16.MT88.4 R8, [R154+0xb800] ;  /* 0x00b800009a08783b */ /* 0x000ee40000004200 */
[----:B------:R-:W-:Y:S01]  /*17b70*/  FADD.FTZ R183, R139, R134 ;  /* 0x000000868bb77221 */ /* 0x000fe20000010000 */
[C---:B-1----:R-:W-:Y:S05]  /*17b80*/  HMMA.16816.F32.BF16 R88, R104.reuse, R76, R12 ;  /* 0x0000004c6858723c */ /* 0x042fea000004180c */
[----:B------:R-:W1:Y:S01]  /*17b90*/  LDSM.16.MT88.4 R12, [R153+0xb800] ;  /* 0x00b80000990c783b */ /* 0x000e620000004200 */
[C---:B------:R-:W-:Y:S06]  /*17ba0*/  HMMA.16816.F32.BF16 R84, R104.reuse, R78, R16 ;  /* 0x0000004e6854723c */ /* 0x040fec0000041810 */
[C---:B----4-:R-:W-:Y:S01]  /*17bb0*/  HMMA.16816.F32.BF16 R80, R104.reuse, R72, R20 ;  /* 0x000000486850723c */ /* 0x050fe20000041814 */
[----:B------:R-:W4:Y:S05]  /*17bc0*/  LDSM.16.MT88.4 R16, [R152+0xb800] ;  /* 0x00b800009810783b */ /* 0x000f2a0000004200 */
[C---:B------:R-:W-:Y:S06]  /*17bd0*/  HMMA.16816.F32.BF16 R76, R104.reuse, R74, R24 ;  /* 0x0000004a684c723c */ /* 0x040fec0000041818 */
[C---:B-----5:R-:W-:Y:S06]  /*17be0*/  HMMA.16816.F32.BF16 R72, R104.reuse, R68, R28 ;  /* 0x000000446848723c */ /* 0x060fec000004181c */
[C---:B------:R-:W-:Y:S06]  /*17bf0*/  HMMA.16816.F32.BF16 R68, R104.reuse, R70, R32 ;  /* 0x000000466844723c */ /* 0x040fec0000041820 */
[C---:B--2---:R-:W-:Y:S06]  /*17c00*/  HMMA.16816.F32.BF16 R36, R104.reuse, R4, R36 ;  /* 0x000000046824723c */ /* 0x044fec0000041824 */
[C---:B------:R-:W-:Y:S06]  /*17c10*/  HMMA.16816.F32.BF16 R40, R104.reuse, R6, R40 ;  /* 0x000000066828723c */ /* 0x040fec0000041828 */
[C---:B---3--:R-:W-:Y:S06]  /*17c20*/  HMMA.16816.F32.BF16 R44, R104.reuse, R8, R44 ;  /* 0x00000008682c723c */ /* 0x048fec000004182c */
[C---:B------:R-:W-:Y:S06]  /*17c30*/  HMMA.16816.F32.BF16 R48, R104.reuse, R10, R48 ;  /* 0x0000000a6830723c */ /* 0x040fec0000041830 */
[C---:B-1----:R-:W-:Y:S06]  /*17c40*/  HMMA.16816.F32.BF16 R52, R104.reuse, R12, R52 ;  /* 0x0000000c6834723c */ /* 0x042fec0000041834 */
[C---:B------:R-:W-:Y:S06]  /*17c50*/  HMMA.16816.F32.BF16 R56, R104.reuse, R14, R56 ;  /* 0x0000000e6838723c */ /* 0x040fec0000041838 */
[C---:B----4-:R-:W-:Y:S06]  /*17c60*/  HMMA.16816.F32.BF16 R60, R104.reuse, R16, R60 ;  /* 0x00000010683c723c */ /* 0x050fec000004183c */
[----:B------:R-:W-:Y:S01]  /*17c70*/  HMMA.16816.F32.BF16 R64, R104, R18, R64 ;  /* 0x000000126840723c */ /* 0x000fe20000041840 */
[----:B------:R-:W-:Y:S11]  /*17c80*/  @!UPT UIADD3 URZ, URZ, URZ, URZ ;  /* 0x0000003f3f3ff290 */ /* 0x000ff6000fffe03f */
[----:B------:R-:W-:Y:S01]  /*17c90*/  @!UPT UIADD3 URZ, URZ, URZ, URZ ;  /* 0x0000003f3f3ff290 */ /* 0x000fe2000fffe03f */
[----:B------:R-:W-:Y:S11]  /*17ca0*/  @P0 BRA `(.L_x_6618) ;  /* 0xffffffd000140947 */ /* 0x000ff6000383ffff */
.L_x_6614:
        /* <DEDUP_REMOVED lines=213> */
.L_x_6620:
[----:B------:R-:W-:Y:S05]  /*18a00*/  BSYNC B0 ;  /* 0x0000000000007941 */ /* 0x000fea0003800000 */
.L_x_6619:
        /* <DEDUP_REMOVED lines=34> */
.L_x_6622:
[----:B------:R-:W-:Y:S05]  /*18c30*/  BSYNC B0 ;  /* 0x0000000000007941 */ /* 0x000fea0003800000 */
.L_x_6621:
        /* <DEDUP_REMOVED lines=10> */
.L_x_6624:
[----:B------:R-:W-:Y:S05]  /*18ce0*/  BSYNC B0 ;  /* 0x0000000000007941 */ /* 0x000fea0003800000 */
.L_x_6623:
        /* <DEDUP_REMOVED lines=9> */
.L_x_6626:
[----:B------:R-:W-:Y:S05]  /*18d80*/  BSYNC B0 ;  /* 0x0000000000007941 */ /* 0x000fea0003800000 */
.L_x_6625:
        /* <DEDUP_REMOVED lines=9> */
.L_x_6628:
[----:B------:R-:W-:Y:S05]  /*18e20*/  BSYNC B0 ;  /* 0x0000000000007941 */ /* 0x000fea0003800000 */
.L_x_6627:
        /* <DEDUP_REMOVED lines=9> */
.L_x_6630:
[----:B------:R-:W-:Y:S05]  /*18ec0*/  BSYNC B0 ;  /* 0x0000000000007941 */ /* 0x000fea0003800000 */
.L_x_6629:
        /* <DEDUP_REMOVED lines=9> */
.L_x_6632:
[----:B------:R-:W-:Y:S05]  /*18f60*/  BSYNC B0 ;  /* 0x0000000000007941 */ /* 0x000fea0003800000 */
.L_x_6631:
        /* <DEDUP_REMOVED lines=9> */
.L_x_6634:
[----:B------:R-:W-:Y:S05]  /*19000*/  BSYNC B0 ;  /* 0x0000000000007941 */ /* 0x000fea0003800000 */
.L_x_6633:
        /* <DEDUP_REMOVED lines=8> */
.L_x_6635:
        /* <DEDUP_REMOVED lines=15> */
.L_x_8521:


//--------------------- .text._ZN5flash24flash_fwd_splitkv_kernelI23Flash_fwd_kernel_traitsILi128ELi64ELi64ELi4ELb0ELb0EN7cutlass10bfloat16_tE19Flash_kernel_traitsILi128ELi64ELi64ELi4ES3_EELb1ELb0ELb0ELb1ELb1ELb0ELb0ELb0EEEvNS_16Flash_fwd_paramsE --------------------------
	.section	.text._ZN5flash24flash_fwd_splitkv_kernelI23Flash_fwd_kernel_traitsILi128ELi64ELi64ELi4ELb0ELb0EN7cutlass10bfloat16_tE19Flash_kernel_traitsILi128ELi64ELi64ELi4ES3_EELb1ELb0ELb0ELb1ELb1ELb0ELb0ELb0EEEvNS_16Flash_fwd_paramsE,"ax",@progbits
	.align	128
        .global         _ZN5flash24flash_fwd_splitkv_kernelI23Flash_fwd_kernel_traitsILi128ELi64ELi64ELi4ELb0ELb0EN7cutlass10bfloat16_tE19Flash_kernel_traitsILi128ELi64ELi64ELi4ES3_EELb1ELb0ELb0ELb1ELb1ELb0ELb0ELb0EEEvNS_16Flash_fwd_paramsE
        .type           _ZN5flash24flash_fwd_splitkv_kernelI23Flash_fwd_kernel_traitsILi128ELi64ELi64ELi4ELb0ELb0EN7cutlass10bfloat16_tE19Flash_kernel_traitsILi128ELi64ELi64ELi4ES3_EELb1ELb0ELb0ELb1ELb1ELb0ELb0ELb0EEEvNS_16Flash_fwd_paramsE,@function
        .size           _ZN5flash24flash_fwd_splitkv_kernelI23Flash_fwd_kernel_traitsILi128ELi64ELi64ELi4ELb0ELb0EN7cutlass10bfloat16_tE19Flash_kernel_traitsILi128ELi64ELi64ELi4ES3_EELb1ELb0ELb0ELb1ELb1ELb0ELb0ELb0EEEvNS_16Flash_fwd_paramsE,(.L_x_8522 - _ZN5flash24flash_fwd_splitkv_kernelI23Flash_fwd_kernel_traitsILi128ELi64ELi64ELi4ELb0ELb0EN7cutlass10bfloat16_tE19Flash_kernel_traitsILi128ELi64ELi64ELi4ES3_EELb1ELb0ELb0ELb1ELb1ELb0ELb0ELb0EEEvNS_16Flash_fwd_paramsE)
        .other          _ZN5flash24flash_fwd_splitkv_kernelI23Flash_fwd_kernel_traitsILi128ELi64ELi64ELi4ELb0ELb0EN7cutlass10bfloat16_tE19Flash_kernel_traitsILi128ELi64ELi64ELi4ES3_EELb1ELb0ELb0ELb1ELb1ELb0ELb0ELb0EEEvNS_16Flash_fwd_paramsE,@"STO_CUDA_ENTRY STV_DEFAULT"
_ZN5flash24flash_fwd_splitkv_kernelI23Flash_fwd_kernel_traitsILi128ELi64ELi64ELi4ELb0ELb0EN7cutlass10bfloat16_tE19Flash_kernel_traitsILi128ELi64ELi64ELi4ES3_EELb1ELb0ELb0ELb1ELb1ELb0ELb0ELb0EEEvNS_16Flash_fwd_paramsE:
.text._ZN5flash24flash_fwd_splitkv_kernelI23Flash_fwd_kernel_traitsILi128ELi64ELi64ELi4ELb0ELb0EN7cutlass10bfloat16_tE19Flash_kernel_traitsILi128ELi64ELi64ELi4ES3_EELb1ELb0ELb0ELb1ELb1ELb0ELb0ELb0EEEvNS_16Flash_fwd_paramsE:
        /* <DEDUP_REMOVED lines=60> */
[C---:B------:R-:W-:Y:S01]  /*03c0*/  IMAD R0, R88.reuse, UR7, R9 ;  /* 0x0000000758007c24 */ /* 0x040fe2000f8e0209 */
[C---:B------:R-:W-:Y:S01]  /*03d0*/  LOP3.LUT P4, RZ, R7.reuse, 0x7, RZ, 0xc0, !PT ;  /* 0x0000000707ff7812 */ /* 0x040fe2000788c0ff */
[----:B------:R-:W-:Y:S01]  /*03e0*/  IMAD.IADD R4, R7, 0x1, -R4 ;  /* 0x0000000107047824 */ /* 0x000fe200078e0a04 */
[----:B------:R-:W-:Y:S01]  /*03f0*/  SHF.R.S32.HI R6, RZ, 0x1f, R2 ;  /* 0x0000001fff067819 */ /* 0x000fe20000011402 */
[----:B------:R-:W-:Y:S01]  /*0400*/  IMAD R3, R3, UR4, RZ ;  /* 0x0000000403037c24 */ /* 0x000fe2000f8e02ff */
[----:B------:R-:W-:Y:S01]  /*0410*/  IADD3 R7, -R88, UR17, RZ ;  /* 0x0000001158077c10 */ /* 0x000fe2000fffe1ff */
[----:B------:R-:W-:-:S02]  /*0420*/  IMAD.SHL.U32 R4, R4, 0x8, RZ ;  /* 0x0000000804047824 */ /* 0x000fc400078e00ff */
        /* <DEDUP_REMOVED lines=9> */
[----:B------:R-:W-:-:S04]  /*04c0*/  IMAD.WIDE.U32 R8, R11, UR4, R4 ;  /* 0x000000040b087c25 */ /* 0x000fc8000f8e0004 */
[----:B------:R-:W-:Y:S01]  /*04d0*/  IMAD R0, R11, UR5, R0 ;  /* 0x000000050b007c24 */ /* 0x000fe2000f8e0200 */
[----:B------:R-:W-:Y:S01]  /*04e0*/  ULDC.64 UR4, c[0x0][0x2b0] ;  /* 0x0000ac0000047ab9 */ /* 0x000fe20000000a00 */
[----:B------:R-:W-:Y:S01]  /*04f0*/  IMAD R3, R14, UR8, R11 ;  /* 0x000000080e037c24 */ /* 0x000fe2000f8e020b */
[----:B------:R-:W-:Y:S01]  /*0500*/  USHF.L.U32 UR8, UR7, 0x5, URZ ;  /* 0x0000000507087899 */ /* 0x000fe2000800063f */
[----:B------:R-:W-:Y:S02]  /*0510*/  IMAD.IADD R9, R9, 0x1, R0 ;  /* 0x0000000109097824 */ /* 0x000fe400078e0200 */
[----:B------:R-:W-:Y:S01]  /*0520*/  IMAD R5, R6, UR6, RZ ;  /* 0x0000000606057c24 */ /* 0x000fe2000f8e02ff */
[----:B------:R-:W-:Y:S01]  /*0530*/  UIADD3 UR8, UR11, UR8, URZ ;  /* 0x000000080b087290 */ /* 0x000fe2000fffe03f */
[----:B------:R-:W-:Y:S02]  /*0540*/  IMAD R3, R3, UR17, R88 ;  /* 0x0000001103037c24 */ /* 0x000fe4000f8e0258 */
[----:B------:R-:W-:-:S02]  /*0550*/  IMAD R5, R2, UR7, R5 ;  /* 0x0000000702057c24 */ /* 0x000fc4000f8e0205 */
[C---:B------:R-:W-:Y:S01]  /*0560*/  IMAD.WIDE.U32 R8, R2.reuse, UR6, R8 ;  /* 0x0000000602087c25 */ /* 0x040fe2000f8e0008 */
[----:B------:R-:W-:Y:S01]  /*0570*/  IADD3 R4, P0, R3, R2, RZ ;  /* 0x0000000203047210 */ /* 0x000fe20007f1e0ff */
[----:B------:R-:W-:Y:S02]  /*0580*/  ULDC.64 UR6, c[0x0][0x280] ;  /* 0x0000a00000067ab9 */ /* 0x000fe40000000a00 */
[----:B------:R-:W-:Y:S01]  /*0590*/  VIADD R0, R2, 0x10 ;  /* 0x0000001002007836 */ /* 0x000fe20000000000 */
[----:B------:R-:W-:Y:S01]  /*05a0*/  LEA R10, P1, R8, UR6, 0x1 ;  /* 0x00000006080a7c11 */ /* 0x000fe2000f8208ff */
[----:B------:R-:W-:Y:S01]  /*05b0*/  IMAD.IADD R5, R9, 0x1, R5 ;  /* 0x0000000109057824 */ /* 0x000fe200078e0205 */
[----:B------:R-:W-:Y:S02]  /*05c0*/  LEA.HI.X.SX32 R3, R3, R6, 0x1, P0 ;  /* 0x0000000603037211 */ /* 0x000fe400000f0eff */
[----:B------:R-:W-:Y:S01]  /*05d0*/  ISETP.GE.OR P3, PT, R0, R7, P4 ;  /* 0x000000070000720c */ /* 0x000fe20002766670 */
[----:B------:R-:W-:Y:S01]  /*05e0*/  VIADD R0, R2, 0x20 ;  /* 0x0000002002007836 */ /* 0x000fe20000000000 */
[----:B------:R-:W-:-:S02]  /*05f0*/  LEA R12, P0, R4, UR4, 0x2 ;  /* 0x00000004040c7c11 */ /* 0x000fc4000f8010ff */
[----:B------:R-:W-:Y:S02]  /*0600*/  LEA.HI.X R11, R8, UR7, R5, 0x1, P1 ;  /* 0x00000007080b7c11 */ /* 0x000fe400088f0c05 */
        /* <DEDUP_REMOVED lines=29> */
.L_x_6636:
        /* <DEDUP_REMOVED lines=22> */
.L_x_6637:
        /* <DEDUP_REMOVED lines=37> */
[----:B-----5:R-:W1:Y:S08]  /*0b90*/  I2F.RP R15, R0 ;  /* 0x00000000000f7306 */ /* 0x020e700000209400 */
[----:B-1----:R-:W1:Y:S02]  /*0ba0*/  MUFU.RCP R12, R15 ;  /* 0x0000000f000c7308 */ /* 0x002e640000001000 */
[----:B-1----:R-:W-:-:S06]  /*0bb0*/  VIADD R12, R12, 0xffffffe ;  /* 0x0ffffffe0c0c7836 */ /* 0x002fcc0000000000 */
[----:B------:R-:W1:Y:S02]  /*0bc0*/  F2I.FTZ.U32.TRUNC.NTZ R13, R12 ;  /* 0x0000000c000d7305 */ /* 0x000e64000021f000 */
[----:B-1----:R-:W-:Y:S01]  /*0bd0*/  IADD3 R4, RZ, -R13, RZ ;  /* 0x8000000dff047210 */ /* 0x002fe20007ffe0ff */
[----:B------:R-:W-:-:S04]  /*0be0*/  IMAD.MOV.U32 R12, RZ, RZ, RZ ;  /* 0x000000ffff0c7224 */ /* 0x000fc800078e00ff */
        /* <DEDUP_REMOVED lines=13> */
[----:B------:R-:W-:Y:S02]  /*0cc0*/  @P1 IADD3 R10, R10, 0x1, RZ ;  /* 0x000000010a0a1810 */ /* 0x000fe40007ffe0ff */
[----:B------:R-:W-:-:S04]  /*0cd0*/  ISETP.NE.AND P1, PT, R2, RZ, PT ;  /* 0x000000ff0200720c */ /* 0x000fc80003f25270 */
[----:B------:R-:W-:-:S09]  /*0ce0*/  @!P0 IMAD.MOV R10, RZ, RZ, -R10 ;  /* 0x000000ffff0a8224 */ /* 0x000fd200078e0a0a */
[----:B------:R-:W-:-:S04]  /*0cf0*/  @!P1 LOP3.LUT R10, RZ, R2, RZ, 0x33, !PT ;  /* 0x00000002ff0a9212 */ /* 0x000fc800078e33ff */
[----:B------:R-:W-:Y:S02]  /*0d00*/  SHF.R.S32.HI R9, RZ, 0x1f, R10 ;  /* 0x0000001fff097819 */ /* 0x000fe4000001140a */
[----:B---3--:R-:W-:Y:S01]  /*0d10*/  SHF.R.S32.HI R15, RZ, 0x1f, R24 ;  /* 0x0000001fff0f7819 */ /* 0x008fe20000011418 */
[----:B------:R-:W-:-:S04]  /*0d20*/  IMAD.WIDE.U32 R12, R24, UR8, RZ ;  /* 0x00000008180c7c25 */ /* 0x000fc8000f8e00ff */
[C---:B------:R-:W-:Y:S02]  /*0d30*/  IMAD R3, R15.reuse, UR8, RZ ;  /* 0x000000080f037c24 */ /* 0x040fe4000f8e02ff */
[----:B------:R-:W-:Y:S02]  /*0d40*/  IMAD R15, R15, UR4, RZ ;  /* 0x000000040f0f7c24 */ /* 0x000fe4000f8e02ff */
[----:B------:R-:W-:Y:S02]  /*0d50*/  IMAD R4, R24, UR9, R3 ;  /* 0x0000000918047c24 */ /* 0x000fe4000f8e0203 */
[----:B------:R-:W-:Y:S02]  /*0d60*/  IMAD R3, R0, UR6, RZ ;  /* 0x0000000600037c24 */ /* 0x000fe4000f8e02ff */
[----:B------:R-:W-:Y:S01]  /*0d70*/  IMAD R15, R24, UR5, R15 ;  /* 0x00000005180f7c24 */ /* 0x000fe2000f8e020f */
[----:B------:R-:W-:Y:S01]  /*0d80*/  IADD3 R13, R13, R4, RZ ;  /* 0x000000040d0d7210 */ /* 0x000fe20007ffe0ff */
[----:B------:R-:W-:-:S02]  /*0d90*/  IMAD R3, R8, UR7, R3 ;  /* 0x0000000708037c24 */ /* 0x000fc4000f8e0203 */
[----:B------:R-:W-:-:S04]  /*0da0*/  IMAD.WIDE.U32 R24, R24, UR4, RZ ;  /* 0x0000000418187c25 */ /* 0x000fc8000f8e00ff */
[----:B------:R-:W-:Y:S01]  /*0db0*/  IMAD.WIDE.U32 R20, R8, UR6, R12 ;  /* 0x0000000608147c25 */ /* 0x000fe2000f8e000c */
[----:B------:R-:W-:-:S03]  /*0dc0*/  IADD3 R15, R25, R15, RZ ;  /* 0x0000000f190f7210 */ /* 0x000fc60007ffe0ff */
[----:B------:R-:W-:Y:S02]  /*0dd0*/  IMAD.IADD R21, R21, 0x1, R3 ;  /* 0x0000000115157824 */ /* 0x000fe400078e0203 */
[----:B------:R-:W-:Y:S02]  /*0de0*/  IMAD R13, R9, UR10, RZ ;  /* 0x0000000a090d7c24 */ /* 0x000fe4000f8e02ff */
[----:B------:R-:W-:-:S04]  /*0df0*/  IMAD.WIDE.U32 R20, R10, UR10, R20 ;  /* 0x0000000a0a147c25 */ /* 0x000fc8000f8e0014 */
[----:B------:R-:W-:-:S05]  /*0e00*/  IMAD R13, R10, UR11, R13 ;  /* 0x0000000b0a0d7c24 */ /* 0x000fca000f8e020d */
[----:B------:R-:W-:Y:S01]  /*0e10*/  IADD3 R13, R21, R13, RZ ;  /* 0x0000000d150d7210 */ /* 0x000fe20007ffe0ff */
[----:B------:R-:W-:Y:S06]  /*0e20*/  BRA `(.L_x_6639) ;  /* 0x0000000000e47947 */ /* 0x000fec0003800000 */
.L_x_6638:
[----:B------:R-:W1:Y:S01]  /*0e30*/  LDC R16, c[0x0][0x278] ;  /* 0x00009e00ff107b82 */ /* 0x000e620000000800 */
[----:B------:R-:W-:Y:S01]  /*0e40*/  SHF.R.S32.HI R9, RZ, 0x1f, R19 ;  /* 0x0000001fff097819 */ /* 0x000fe20000011413 */
[----:B------:R-:W-:Y:S01]  /*0e50*/  ULDC.64 UR6, c[0x0][0x248] ;  /* 0x0000920000067ab9 */ /* 0x000fe20000000a00 */
[----:B------:R-:W-:-:S05]  /*0e60*/  ULDC.64 UR8, c[0x0][0x230] ;  /* 0x00008c0000087ab9 */ /* 0x000fca0000000a00 */
[----:B------:R-:W3:Y:S01]  /*0e70*/  LDC.64 R12, c[0x0][0x250] ;  /* 0x00009400ff0c7b82 */ /* 0x000ee20000000a00 */
[----:B-1----:R-:W-:-:S04]  /*0e80*/  IABS R3, R16 ;  /* 0x0000001000037213 */ /* 0x002fc80000000000 */
[----:B------:R-:W1:Y:S01]  /*0e90*/  I2F.RP R8, R3 ;  /* 0x0000000300087306 */ /* 0x000e620000209400 */
[-C--:B---3--:R-:W-:Y:S02]  /*0ea0*/  IMAD R18, R9, R12.reuse, RZ ;  /* 0x0000000c09127224 */ /* 0x088fe400078e02ff */
[----:B------:R-:W-:-:S04]  /*0eb0*/  IMAD.WIDE.U32 R22, R19, R12, RZ ;  /* 0x0000000c13167225 */ /* 0x000fc800078e00ff */
[----:B------:R-:W-:Y:S01]  /*0ec0*/  IMAD R13, R19, R13, R18 ;  /* 0x0000000d130d7224 */ /* 0x000fe200078e0212 */
[----:B-1----:R-:W1:Y:S04]  /*0ed0*/  MUFU.RCP R4, R8 ;  /* 0x0000000800047308 */ /* 0x002e680000001000 */
[----:B------:R-:W-:Y:S02]  /*0ee0*/  IADD3 R23, R23, R13, RZ ;  /* 0x0000000d17177210 */ /* 0x000fe40007ffe0ff */
[----:B-1----:R-:W-:Y:S02]  /*0ef0*/  IADD3 R4, R4, 0xffffffe, RZ ;  /* 0x0ffffffe04047810 */ /* 0x002fe40007ffe0ff */
[----:B------:R-:W-:Y:S02]  /*0f00*/  LEA R8, R28, 0xffffffc0, 0x6 ;  /* 0xffffffc01c087811 */ /* 0x000fe400078e30ff */
[----:B------:R-:W1:Y:S02]  /*0f10*/  F2I.FTZ.U32.TRUNC.NTZ R5, R4 ;  /* 0x0000000400057305 */ /* 0x000e64000021f000 */
[----:B------:R-:W-:-:S02]  /*0f20*/  IADD3 R20, P1, R19, R8, RZ ;  /* 0x0000000813147210 */ /* 0x000fc40007f3e0ff */
        /* <DEDUP_REMOVED lines=9> */
[----:B------:R-:W-:Y:S01]  /*0fc0*/  IMAD R0, R3, R0, R2 ;  /* 0x0000000003007224 */ /* 0x000fe200078e0202 */
[----:B------:R-:W-:-:S04]  /*0fd0*/  LOP3.LUT R2, R11, R16, RZ, 0x3c, !PT ;  /* 0x000000100b027212 */ /* 0x000fc800078e3cff */
[----:B------:R-:W-:-:S13]  /*0fe0*/  ISETP.GT.U32.AND P0, PT, R3, R0, PT ;  /* 0x000000000300720c */ /* 0x000fda0003f04070 */
[-C--:B------:R-:W-:Y:S02]  /*0ff0*/  @!P0 IADD3 R0, R0, -R3.reuse, RZ ;  /* 0x8000000300008210 */ /* 0x080fe40007ffe0ff */
[----:B------:R-:W-:Y:S02]  /*1000*/  @!P0 IADD3 R10, R10, 0x1, RZ ;  /* 0x000000010a0a8810 */ /* 0x000fe40007ffe0ff */
[----:B------:R-:W-:Y:S02]  /*1010*/  ISETP.GE.U32.AND P2, PT, R0, R3, PT ;  /* 0x000000030000720c */ /* 0x000fe40003f46070 */
[----:B------:R-:W-:Y:S02]  /*1020*/  SHF.R.S32.HI R0, RZ, 0x1f, R8 ;  /* 0x0000001fff007819 */ /* 0x000fe40000011408 */
[----:B------:R-:W-:-:S03]  /*1030*/  ISETP.NE.AND P0, PT, R16, RZ, PT ;  /* 0x000000ff1000720c */ /* 0x000fc60003f05270 */
[----:B------:R-:W-:Y:S01]  /*1040*/  IMAD.X R17, R9, 0x1, R0, P1 ;  /* 0x0000000109117824 */ /* 0x000fe200008e0600 */
[----:B------:R-:W-:Y:S02]  /*1050*/  ISETP.GE.AND P1, PT, R2, RZ, PT ;  /* 0x000000ff0200720c */ /* 0x000fe40003f26270 */
[----:B------:R-:W3:Y:S01]  /*1060*/  LDC.64 R2, c[0x0][0x238] ;  /* 0x00008e00ff027b82 */ /* 0x000ee20000000a00 */
[----:B------:R-:W-:Y:S01]  /*1070*/  IMAD R17, R17, UR6, RZ ;  /* 0x0000000611117c24 */ /* 0x000fe2000f8e02ff */
[----:B-----5:R-:W-:Y:S02]  /*1080*/  SHF.R.S32.HI R9, RZ, 0x1f, R15 ;  /* 0x0000001fff097819 */ /* 0x020fe4000001140f */
[----:B------:R-:W-:Y:S01]  /*1090*/  @P2 IADD3 R10, R10, 0x1, RZ ;  /* 0x000000010a0a2810 */ /* 0x000fe20007ffe0ff */
[C---:B------:R-:W-:Y:S02]  /*10a0*/  IMAD R17, R20.reuse, UR7, R17 ;  /* 0x0000000714117c24 */ /* 0x040fe4000f8e0211 */
[----:B------:R-:W-:-:S04]  /*10b0*/  IMAD.WIDE.U32 R20, R20, UR6, RZ ;  /* 0x0000000614147c25 */ /* 0x000fc8000f8e00ff */
[----:B------:R-:W-:Y:S01]  /*10c0*/  @!P1 IADD3 R10, -R10, RZ, RZ ;  /* 0x000000ff0a0a9210 */ /* 0x000fe20007ffe1ff */
[----:B------:R-:W-:Y:S01]  /*10d0*/  IMAD.IADD R21, R21, 0x1, R17 ;  /* 0x0000000115157824 */ /* 0x000fe200078e0211 */
[----:B------:R-:W-:Y:S01]  /*10e0*/  @!P0 LOP3.LUT R10, RZ, R16, RZ, 0x33, !PT ;  /* 0x00000010ff0a8212 */ /* 0x000fe200078e33ff */
[----:B------:R-:W-:Y:S02]  /*10f0*/  IMAD R18, R9, UR8, RZ ;  /* 0x0000000809127c24 */ /* 0x000fe4000f8e02ff */
[----:B------:R-:W-:-:S04]  /*1100*/  IMAD.WIDE.U32 R20, R15, UR8, R20 ;  /* 0x000000080f147c25 */ /* 0x000fc8000f8e0014 */
[----:B------:R-:W-:Y:S02]  /*1110*/  IMAD R18, R15, UR9, R18 ;  /* 0x000000090f127c24 */ /* 0x000fe4000f8e0212 */
[----:B---3--:R-:W-:Y:S01]  /*1120*/  IMAD R12, R9, R2, RZ ;  /* 0x00000002090c7224 */ /* 0x008fe200078e02ff */
[----:B------:R-:W-:Y:S01]  /*1130*/  SHF.R.S32.HI R9, RZ, 0x1f, R10 ;  /* 0x0000001fff097819 */ /* 0x000fe2000001140a */
[----:B------:R-:W-:Y:S02]  /*1140*/  IMAD.IADD R21, R21, 0x1, R18 ;  /* 0x0000000115157824 */ /* 0x000fe400078e0212 */
[----:B------:R-:W-:Y:S02]  /*1150*/  IMAD R3, R15, R3, R12 ;  /* 0x000000030f037224 */ /* 0x000fe400078e020c */
[----:B-1----:R-:W-:Y:S02]  /*1160*/  IMAD R12, R9, R4, RZ ;  /* 0x00000004090c7224 */ /* 0x002fe400078e02ff */
[----:B------:R-:W-:-:S04]  /*1170*/  IMAD.WIDE.U32 R24, R15, R2, R22 ;  /* 0x000000020f187225 */ /* 0x000fc800078e0016 */
[----:B------:R-:W-:Y:S01]  /*1180*/  IMAD.WIDE.U32 R20, R10, R4, R20 ;  /* 0x000000040a147225 */ /* 0x000fe200078e0014 */
[----:B------:R-:W-:-:S03]  /*1190*/  IADD3 R15, R25, R3, RZ ;  /* 0x00000003190f7210 */ /* 0x000fc60007ffe0ff */
[----:B------:R-:W-:-:S05]  /*11a0*/  IMAD R5, R10, R5, R12 ;  /* 0x000000050a057224 */ /* 0x000fca00078e020c */
[----:B------:R-:W-:-:S07]  /*11b0*/  IADD3 R13, R21, R5, RZ ;  /* 0x00000005150d7210 */ /* 0x000fce0007ffe0ff */
.L_x_6639:
        /* <DEDUP_REMOVED lines=8> */
[----:B------:R-:W-:Y:S01]  /*1240*/  LOP3.LUT R4, R2, 0xfffffff8, RZ, 0xc0, !PT ;  /* 0xfffffff802047812 */ /* 0x000fe200078ec0ff */
[----:B------:R-:W-:Y:S01]  /*1250*/  ULDC.64 UR10, c[0x0][0x268] ;  /* 0x00009a00000a7ab9 */ /* 0x000fe20000000a00 */
[----:B------:R-:W-:Y:S01]  /*1260*/  SHF.R.S32.HI R22, RZ, 0x3, R2 ;  /* 0x00000003ff167819 */ /* 0x000fe20000011402 */
[----:B------:R-:W-:Y:S01]  /*1270*/  IMAD R12, R14, UR5, R3 ;  /* 0x000000050e0c7c24 */ /* 0x000fe2000f8e0203 */
[----:B------:R-:W-:Y:S01]  /*1280*/  SHF.R.S32.HI R19, RZ, 0x4, R16 ;  /* 0x00000004ff137819 */ /* 0x000fe20000011410 */
[----:B------:R-:W-:Y:S01]  /*1290*/  IMAD.IADD R5, R7, 0x1, -R4 ;  /* 0x0000000107057824 */ /* 0x000fe200078e0a04 */
[--C-:B------:R-:W-:Y:S01]  /*12a0*/  SHF.R.S32.HI R23, RZ, 0x1f, R22.reuse ;  /* 0x0000001fff177819 */ /* 0x100fe20000011416 */
[----:B------:R-:W-:Y:S01]  /*12b0*/  IMAD.SHL.U32 R21, R22, 0x40, RZ ;  /* 0x0000004016157824 */ /* 0x000fe200078e00ff */
[C---:B------:R-:W-:Y:S01]  /*12c0*/  LEA.HI R4, R16.reuse, R19, RZ, 0x1 ;  /* 0x0000001310047211 */ /* 0x040fe200078f08ff */
[----:B------:R-:W-:Y:S01]  /*12d0*/  IMAD.SHL.U32 R166, R5, 0x8, RZ ;  /* 0x0000000805a67824 */ /* 0x000fe200078e00ff */
[----:B------:R-:W-:Y:S01]  /*12e0*/  LOP3.LUT R16, R16, 0xfffffff0, RZ, 0xc0, !PT ;  /* 0xfffffff010107812 */ /* 0x000fe200078ec0ff */
[----:B------:R-:W-:Y:S01]  /*12f0*/  IMAD.WIDE R26, R27, 0x40, R22 ;  /* 0x000000401b1a7825 */ /* 0x000fe200078e0216 */
[----:B------:R-:W-:Y:S01]  /*1300*/  LOP3.LUT R21, R21, 0x1c0, RZ, 0xc0, !PT ;  /* 0x000001c015157812 */ /* 0x000fe200078ec0ff */
[----:B------:R-:W-:Y:S01]  /*1310*/  ULDC.64 UR12, c[0x0][0x210] ;  /* 0x00008400000c7ab9 */ /* 0x000fe20000000a00 */
[----:B------:R-:W-:Y:S01]  /*1320*/  SHF.R.S32.HI R167, RZ, 0x1f, R166 ;  /* 0x0000001fffa77819 */ /* 0x000fe200000114a6 */
[----:B------:R-:W-:Y:S01]  /*1330*/  IMAD.IADD R16, R7, 0x1, -R16 ;  /* 0x0000000107107824 */ /* 0x000fe200078e0a10 */
[--C-:B------:R-:W-:Y:S01]  /*1340*/  LOP3.LUT R17, R21, 0x38, R166.reuse, 0xf8, !PT ;  /* 0x0000003815117812 */ /* 0x100fe200078ef8a6 */
[----:B------:R-:W-:Y:S01]  /*1350*/  IMAD R9, R9, UR10, RZ ;  /* 0x0000000a09097c24 */ /* 0x000fe2000f8e02ff */
[----:B------:R-:W-:Y:S01]  /*1360*/  SHF.R.U32.HI R18, RZ, 0x3, R21 ;  /* 0x00000003ff127819 */ /* 0x000fe20000011615 */
[----:B------:R-:W-:Y:S01]  /*1370*/  IMAD.WIDE.U32 R32, R14, UR4, R166 ;  /* 0x000000040e207c25 */ /* 0x000fe2000f8e00a6 */
[----:B------:R-:W-:Y:S01]  /*1380*/  SHF.R.S32.HI R3, RZ, 0x1f, R16 ;  /* 0x0000001fff037819 */ /* 0x000fe20000011410 */
[----:B------:R-:W-:Y:S01]  /*1390*/  ULDC.64 UR4, c[0x0][0x258] ;  /* 0x0000960000047ab9 */ /* 0x000fe20000000a00 */
[----:B------:R-:W-:Y:S01]  /*13a0*/  LOP3.LUT R18, R17, R18, RZ, 0x3c, !PT ;  /* 0x0000001211127212 */ /* 0x000fe200078e3cff */
[----:B------:R-:W-:Y:S01]  /*13b0*/  IMAD.IADD R33, R33, 0x1, R12 ;  /* 0x0000000121217824 */ /* 0x000fe200078e020c */
[----:B------:R-:W-:Y:S01]  /*13c0*/  SHF.R.S32.HI R12, RZ, 0x1f, R11 ;  /* 0x0000001fff0c7819 */ /* 0x000fe2000001140b */
[----:B------:R-:W-:Y:S01]  /*13d0*/  IMAD.SHL.U32 R17, R5, 0x40, RZ ;  /* 0x0000004005117824 */ /* 0x000fe200078e00ff */
[C---:B------:R-:W-:Y:S01]  /*13e0*/  IADD3 R24, P0, R166.reuse, R24, RZ ;  /* 0x00000018a6187210 */ /* 0x040fe20007f1e0ff */
[----:B------:R-:W-:Y:S01]  /*13f0*/  IMAD.WIDE.U32 R32, R11, UR4, R32 ;  /* 0x000000040b207c25 */ /* 0x000fe2000f8e0020 */
[----:B------:R-:W-:-:S02]  /*1400*/  IADD3 R20, P1, R166, R20, RZ ;  /* 0x00000014a6147210 */ /* 0x000fc40007f3e0ff */
[----:B------:R-:W-:Y:S01]  /*1410*/  LEA.HI R3, R3, R16, RZ, 0x3 ;  /* 0x0000001003037211 */ /* 0x000fe200078f18ff */
[----:B------:R-:W-:Y:S01]  /*1420*/  IMAD R12, R12, UR4, RZ ;  /* 0x000000040c0c7c24 */ /* 0x000fe2000f8e02ff */
[----:B------:R-:W-:Y:S01]  /*1430*/  LOP3.LUT R17, R17, 0x1c0, RZ, 0xc0, !PT ;  /* 0x000001c011117812 */ /* 0x000fe200078ec0ff */
[----:B------:R-:W-:Y:S01]  /*1440*/  IMAD.X R25, R167, 0x1, R15, P0 ;  /* 0x00000001a7197824 */ /* 0x000fe200000e060f */
[----:B------:R-:W-:Y:S01]  /*1450*/  LOP3.LUT R15, R3, 0xfffffff8, RZ, 0xc0, !PT ;  /* 0xfffffff8030f7812 */ /* 0x000fe200078ec0ff */
[----:B------:R-:W-:Y:S01]  /*1460*/  IMAD R12, R11, UR5, R12 ;  /* 0x000000050b0c7c24 */ /* 0x000fe2000f8e020c */
[C---:B------:R-:W-:Y:S01]  /*1470*/  IADD3 R8, P0, R22.reuse, R8, RZ ;  /* 0x0000000816087210 */ /* 0x040fe20007f1e0ff */
[----:B------:R-:W-:Y:S01]  /*1480*/  IMAD.X R21, R167, 0x1, R13, P1 ;  /* 0x00000001a7157824 */ /* 0x000fe200008e060d */
[----:B------:R-:W-:Y:S01]  /*1490*/  LOP3.LUT R13, R17, 0x8, R2, 0xf8, !PT ;  /* 0x00000008110d7812 */ /* 0x000fe200078ef802 */
[----:B------:R-:W-:Y:S01]  /*14a0*/  IMAD R11, R23, UR6, RZ ;  /* 0x00000006170b7c24 */ /* 0x000fe2000f8e02ff */
[----:B------:R-:W-:Y:S01]  /*14b0*/  ULDC.64 UR4, c[0x0][0x218] ;  /* 0x0000860000047ab9 */ /* 0x000fe20000000a00 */
[----:B------:R-:W-:Y:S01]  /*14c0*/  IMAD.WIDE.U32 R20, R22, UR6, R20 ;  /* 0x0000000616147c25 */ /* 0x000fe2000f8e0014 */
[----:B------:R-:W-:-:S02]  /*14d0*/  LOP3.LUT R4, R4, 0xfffffffe, RZ, 0xc0, !PT ;  /* 0xfffffffe04047812 */ /* 0x000fc400078ec0ff */
[----:B------:R-:W-:Y:S01]  /*14e0*/  SHF.R.U32.HI R14, RZ, 0x3, R17 ;  /* 0x00000003ff0e7819 */ /* 0x000fe20000011611 */
[----:B------:R-:W-:Y:S02]  /*14f0*/  IMAD R11, R22, UR7, R11 ;  /* 0x00000007160b7c24 */ /* 0x000fe4000f8e020b */
[----:B------:R-:W-:Y:S01]  /*1500*/  IMAD.IADD R2, R16, 0x1, -R15 ;  /* 0x0000000110027824 */ /* 0x000fe200078e0a0f */
[----:B------:R-:W-:Y:S01]  /*1510*/  LOP3.LUT R13, R13, R14, RZ, 0x3c, !PT ;  /* 0x0000000e0d0d7212 */ /* 0x000fe200078e3cff */
[----:B------:R-:W-:Y:S02]  /*1520*/  IMAD R15, R27, UR14, RZ ;  /* 0x0000000e1b0f7c24 */ /* 0x000fe4000f8e02ff */
[----:B------:R-:W-:Y:S02]  /*1530*/  IMAD.IADD R33, R33, 0x1, R12 ;  /* 0x0000000121217824 */ /* 0x000fe400078e020c */
        /* <DEDUP_REMOVED lines=8> */
[----:B------:R-:W-:Y:S01]  /*15c0*/  IMAD.IADD R4, R19, 0x1, -R4 ;  /* 0x0000000113047824 */ /* 0x000fe200078e0a04 */
[----:B------:R-:W-:Y:S01]  /*15d0*/  USHF.L.U32 UR4, UR14, 0x5, URZ ;  /* 0x000000050e047899 */ /* 0x000fe2000800063f */
[----:B------:R-:W-:Y:S01]  /*15e0*/  IMAD R9, R10, UR11, R9 ;  /* 0x0000000b0a097c24 */ /* 0x000fe2000f8e0209 */
[-C--:B------:R-:W-:Y:S01]  /*15f0*/  LEA.HI R19, R30, R7.reuse, RZ, 0x6 ;  /* 0x000000071e137211 */ /* 0x080fe200078f30ff */
[----:B------:R-:W-:Y:S01]  /*1600*/  IMAD.WIDE.U32 R24, R10, UR10, R24 ;  /* 0x0000000a0a187c25 */ /* 0x000fe2000f8e0018 */
[----:B------:R-:W-:Y:S01]  /*1610*/  LEA R10, P0, R26, UR12, 0x1 ;  /* 0x0000000c1a0a7c11 */ /* 0x000fe2000f8008ff */
[----:B------:R-:W-:Y:S01]  /*1620*/  USHF.L.U64.HI UR12, UR14, 0x5, UR15 ;  /* 0x000000050e0c7899 */ /* 0x000fe2000801020f */
[----:B------:R-:W-:Y:S01]  /*1630*/  LEA.HI R30, R30, R7, RZ, 0x5 ;  /* 0x000000071e1e7211 */ /* 0x000fe200078f28ff */
[----:B------:R-:W-:Y:S01]  /*1640*/  IMAD.IADD R15, R27, 0x1, R15 ;  /* 0x000000011b0f7824 */ /* 0x000fe200078e020f */
[----:B------:R-:W-:Y:S01]  /*1650*/  USHF.L.U32 UR15, UR6, 0x5, URZ ;  /* 0x00000005060f7899 */ /* 0x000fe2000800063f */
[----:B------:R-:W-:Y:S01]  /*1660*/  IMAD.SHL.U32 R19, R19, 0x8, RZ ;  /* 0x0000000813137824 */ /* 0x000fe200078e00ff */
[----:B------:R-:W-:Y:S01]  /*1670*/  USHF.L.U64.HI UR14, UR6, 0x5, UR7 ;  /* 0x00000005060e7899 */ /* 0x000fe20008010207 */
[----:B------:R-:W-:Y:S01]  /*1680*/  IMAD.IADD R25, R25, 0x1, R9 ;  /* 0x0000000119197824 */ /* 0x000fe200078e0209 */
[----:B------:R-:W-:Y:S01]  /*1690*/  LEA.HI.X R11, R26, UR13, R15, 0x1, P0 ;  /* 0x0000000d1a0b7c11 */ /* 0x000fe200080f0c0f */
[----:B------:R-:W-:Y:S01]  /*16a0*/  ULDC.64 UR10, c[0x0][0x250] ;  /* 0x00009400000a7ab9 */ /* 0x000fe20000000a00 */
[----:B------:R-:W-:Y:S01]  /*16b0*/  IADD3 R14, P0, R10, UR4, RZ ;  /* 0x000000040a0e7c10 */ /* 0x000fe2000ff1e0ff */
[----:B------:R-:W-:Y:S01]  /*16c0*/  IMAD R9, R0, UR10, RZ ;  /* 0x0000000a00097c24 */ /* 0x000fe2000f8e02ff */
[----:B------:R-:W-:Y:S01]  /*16d0*/  LOP3.LUT R18, R18, 0x7ffffe00, R19, 0xf8, !PT ;  /* 0x7ffffe0012127812 */ /* 0x000fe200078ef813 */
[----:B------:R-:W-:Y:S01]  /*16e0*/  IMAD.WIDE.U32 R24, R8, UR10, R24 ;  /* 0x0000000a08187c25 */ /* 0x000fe2000f8e0018 */
[----:B------:R-:W-:-:S02]  /*16f0*/  IADD3.X R15, R11, UR12, RZ, P0, !PT ;  /* 0x0000000c0b0f7c10 */ /* 0x000fc400087fe4ff */
[----:B------:R-:W-:Y:S01]  /*1700*/  IADD3 R16, P0, R14, UR4, RZ ;  /* 0x000000040e107c10 */ /* 0x000fe2000ff1e0ff */
[----:B------:R-:W-:Y:S01]  /*1710*/  IMAD R9, R8, UR11, R9 ;  /* 0x0000000b08097c24 */ /* 0x000fe2000f8e0209 */
[----:B------:R-:W-:Y:S01]  /*1720*/  LEA R165, R18, UR5, 0x1 ;  /* 0x0000000512a57c11 */ /* 0x000fe2000f8e08ff */
[----:B------:R-:W-:Y:S01]  /*1730*/  IMAD.SHL.U32 R8, R2, 0x40, RZ ;  /* 0x0000004002087824 */ /* 0x000fe200078e00ff */
[----:B------:R-:W-:Y:S01]  /*1740*/  IADD3.X R17, R15, UR12, RZ, P0, !PT ;  /* 0x0000000c0f117c10 */ /* 0x000fe200087fe4ff */
[----:B------:R-:W-:Y:S01]  /*1750*/  IMAD R0, R4, 0x200, R13 ;  /* 0x0000020004007824 */ /* 0x000fe200078e020d */
[----:B------:R-:W-:Y:S01]  /*1760*/  IADD3 R18, P0, R162, UR15, RZ ;  /* 0x0000000fa2127c10 */ /* 0x000fe2000ff1e0ff */
[----:B------:R-:W-:Y:S01]  /*1770*/  @!PT LDS RZ, [RZ] ;  /* 0x00000000fffff984 */ /* 0x000fe20000000800 */
[----:B------:R-:W-:Y:S01]  /*1780*/  @!PT LDS RZ, [RZ] ;  /* 0x00000000fffff984 */ /* 0x000fe20000000800 */
[----:B------:R-:W-:Y:S01]  /*1790*/  @!PT LDS RZ, [RZ] ;  /* 0x00000000fffff984 */ /* 0x000fe20000000800 */
[----:B------:R-:W-:Y:S01]  /*17a0*/  LDGSTS.E.BYPASS.LTC128B.128 [R165], desc[UR18][R10.64] ;  /* 0x000000000aa57fae */ /* 0x000fe2000b901d52 */
[----:B------:R-:W-:Y:S01]  /*17b0*/  IADD3 R22, P1, R16, UR4, RZ ;  /* 0x0000000410167c10 */ /* 0x000fe2000ff3e0ff */
[----:B------:R-:W-:Y:S01]  /*17c0*/  IMAD.IADD R9, R25, 0x1, R9 ;  /* 0x0000000119097824 */ /* 0x000fe200078e0209 */
[----:B------:R-:W-:Y:S01]  /*17d0*/  IADD3.X R19, R163, UR14, RZ, P0, !PT ;  /* 0x0000000ea3137c10 */ /* 0x000fe200087fe4ff */
[----:B------:R1:W-:Y:S01]  /*17e0*/  LDGSTS.E.BYPASS.LTC128B.128 [R165+0x2000], desc[UR18][R10.64+0x80] ;  /* 0x020000800aa57fae */ /* 0x0003e2000b901d52 */
[----:B------:R-:W-:Y:S01]  /*17f0*/  IADD3 R20, P0, R18, UR15, RZ ;  /* 0x0000000f12147c10 */ /* 0x000fe2000ff1e0ff */
[----:B------:R-:W-:Y:S01]  /*1800*/  USHF.L.U64.HI UR11, UR10, 0x5, UR11 ;  /* 0x000000050a0b7899 */ /* 0x000fe2000801020b */
[----:B------:R-:W-:Y:S01]  /*1810*/  IADD3.X R23, R17, UR12, RZ, P1, !PT ;  /* 0x0000000c11177c10 */ /* 0x000fe20008ffe4ff */
[----:B------:R-:W-:Y:S01]  /*1820*/  LDGSTS.E.BYPASS.LTC128B.128 [R165+0x800], desc[UR18][R14.64] ;  /* 0x008000000ea57fae */ /* 0x000fe2000b901d52 */
[----:B------:R-:W-:Y:S01]  /*1830*/  IADD3.X R21, R19, UR14, RZ, P0, !PT ;  /* 0x0000000e13157c10 */ /* 0x000fe200087fe4ff */
[----:B------:R-:W-:Y:S01]  /*1840*/  ULDC.64 UR12, c[0x0][0x220] ;  /* 0x00008800000c7ab9 */ /* 0x000fe20000000a00 */
[----:B------:R-:W-:Y:S01]  /*1850*/  SHF.R.S32.HI R29, RZ, 0x5, R30 ;  /* 0x00000005ff1d7819 */ /* 0x000fe2000001141e */
[----:B------:R2:W-:Y:S01]  /*1860*/  LDGSTS.E.BYPASS.LTC128B.128 [R165+0x2800], desc[UR18][R14.64+0x80] ;  /* 0x028000800ea57fae */ /* 0x0005e2000b901d52 */
[----:B------:R-:W-:Y:S01]  /*1870*/  LEA R31, R0, UR5, 0x1 ;  /* 0x00000005001f7c11 */ /* 0x000fe2000f8e08ff */
[----:B------:R-:W-:Y:S01]  /*1880*/  UIADD3 UR4, UR5, 0x4000, URZ ;  /* 0x0000400005047890 */ /* 0x000fe2000fffe03f */
[----:B------:R-:W-:Y:S01]  /*1890*/  LOP3.LUT P1, RZ, R2, 0x2, RZ, 0xc0, !PT ;  /* 0x0000000202ff7812 */ /* 0x000fe2000782c0ff */
[----:B------:R-:W-:Y:S04]  /*18a0*/  LDGSTS.E.BYPASS.LTC128B.128 [R165+0x1000], desc[UR18][R16.64] ;  /* 0x0100000010a57fae */ /* 0x000fe8000b901d52 */
[----:B------:R-:W-:Y:S01]  /*18b0*/  LDGSTS.E.BYPASS.LTC128B.128 [R165+0x3000], desc[UR18][R16.64+0x80] ;  /* 0x0300008010a57fae */ /* 0x000fe2000b901d52 */
[----:B------:R-:W-:-:S03]  /*18c0*/  LEA R157, R0, UR4, 0x1 ;  /* 0x00000004009d7c11 */ /* 0x000fc6000f8e08ff */
[----:B------:R-:W-:Y:S02]  /*18d0*/  LDGSTS.E.BYPASS.LTC128B.128 [R165+0x1800], desc[UR18][R22.64] ;  /* 0x0180000016a57fae */ /* 0x000fe4000b901d52 */
[----:B------:R-:W-:Y:S02]  /*18e0*/  VIADD R155, R157, 0x20 ;  /* 0x000000209d9b7836 */ /* 0x000fe40000000000 */
[----:B------:R-:W-:Y:S01]  /*18f0*/  LDGSTS.E.BYPASS.LTC128B.128 [R165+0x3800], desc[UR18][R22.64+0x80] ;  /* 0x0380008016a57fae */ /* 0x000fe2000b901d52 */
[----:B-1----:R-:W-:-:S03]  /*1900*/  IMAD.SHL.U32 R11, R4, 0x8, RZ ;  /* 0x00000008040b7824 */ /* 0x002fc600078e00ff */
[----:B------:R-:W-:Y:S01]  /*1910*/  LDGSTS.E.BYPASS.LTC128B.128 [R165+0x4000], desc[UR18][R162.64] ;  /* 0x04000000a2a57fae */ /* 0x000fe2000b901d52 */
[----:B------:R-:W-:-:S03]  /*1920*/  LOP3.LUT R4, R8, 0x1c0, RZ, 0xc0, !PT ;  /* 0x000001c008047812 */ /* 0x000fc600078ec0ff */
[----:B------:R-:W-:Y:S01]  /*1930*/  LDGSTS.E.BYPASS.LTC128B.128 [R165+0x6000], desc[UR18][R162.64+0x80] ;  /* 0x06000080a2a57fae */ /* 0x000fe2000b901d52 */
[----:B------:R-:W-:Y:S02]  /*1940*/  LOP3.LUT R11, R4, 0x8, R11, 0xf8, !PT ;  /* 0x00000008040b7812 */ /* 0x000fe400078ef80b */
[----:B--2---:R-:W-:Y:S01]  /*1950*/  IADD3 R14, P0, R20, UR15, RZ ;  /* 0x0000000f140e7c10 */ /* 0x004fe2000ff1e0ff */
[----:B------:R-:W-:Y:S01]  /*1960*/  LDGSTS.E.BYPASS.LTC128B.128 [R165+0x4800], desc[UR18][R18.64] ;  /* 0x0480000012a57fae */ /* 0x000fe2000b901d52 */
[----:B------:R-:W-:Y:S02]  /*1970*/  SHF.R.U32.HI R4, RZ, 0x3, R4 ;  /* 0x00000003ff047819 */ /* 0x000fe40000011604 */
[----:B------:R-:W-:Y:S01]  /*1980*/  IADD3.X R15, R21, UR14, RZ, P0, !PT ;  /* 0x0000000e150f7c10 */ /* 0x000fe200087fe4ff */
[----:B------:R-:W-:Y:S01]  /*1990*/  LDGSTS.E.BYPASS.LTC128B.128 [R165+0x6800], desc[UR18][R18.64+0x80] ;  /* 0x0680008012a57fae */ /* 0x000fe2000b901d52 */
[----:B------:R-:W-:Y:S01]  /*19a0*/  LEA R160, P0, R24, UR12, 0x1 ;  /* 0x0000000c18a07c11 */ /* 0x000fe2000f8008ff */
[----:B------:R-:W-:-:S02]  /*19b0*/  USHF.L.U32 UR12, UR10, 0x5, URZ ;  /* 0x000000050a0c7899 */ /* 0x000fc4000800063f */
[----:B------:R-:W-:Y:S01]  /*19c0*/  LDGSTS.E.BYPASS.LTC128B.128 [R165+0x5000], desc[UR18][R20.64] ;  /* 0x0500000014a57fae */ /* 0x000fe2000b901d52 */
[----:B------:R-:W-:Y:S01]  /*19d0*/  LEA.HI.X R159, R24, UR13, R9, 0x1, P0 ;  /* 0x0000000d189f7c11 */ /* 0x000fe200080f0c09 */
[----:B------:R-:W-:Y:S01]  /*19e0*/  IMAD.SHL.U32 R9, R3, 0x40, RZ ;  /* 0x0000004003097824 */ /* 0x000fe200078e00ff */
[----:B------:R-:W-:Y:S01]  /*19f0*/  LOP3.LUT R3, R11, R4, RZ, 0x3c, !PT ;  /* 0x000000040b037212 */ /* 0x000fe200078e3cff */
[----:B------:R-:W-:Y:S01]  /*1a00*/  LDGSTS.E.BYPASS.LTC128B.128 [R165+0x7000], desc[UR18][R20.64+0x80] ;  /* 0x0700008014a57fae */ /* 0x000fe2000b901d52 */
[----:B------:R-:W-:Y:S01]  /*1a10*/  IADD3 R8, P0, R160, UR12, RZ ;  /* 0x0000000ca0087c10 */ /* 0x000fe2000ff1e0ff */
[----:B------:R-:W-:Y:S01]  /*1a20*/  IMAD.MOV.U32 R161, RZ, RZ, R159 ;  /* 0x000000ffffa17224 */ /* 0x000fe200078e009f */
[----:B------:R-:W-:Y:S01]  /*1a30*/  LOP3.LUT R4, R9, 0xfffffe00, RZ, 0xc0, !PT ;  /* 0xfffffe0009047812 */ /* 0x000fe200078ec0ff */
[----:B------:R-:W-:Y:S01]  /*1a40*/  LDGSTS.E.BYPASS.LTC128B.128 [R165+0x5800], desc[UR18][R14.64] ;  /* 0x058000000ea57fae */ /* 0x000fe2000b901d52 */
[----:B------:R-:W-:Y:S02]  /*1a50*/  IADD3.X R9, R159, UR11, RZ, P0, !PT ;  /* 0x0000000b9f097c10 */ /* 0x000fe400087fe4ff */
[----:B------:R-:W-:Y:S01]  /*1a60*/  IADD3 R12, P0, R8, UR12, RZ ;  /* 0x0000000c080c7c10 */ /* 0x000fe2000ff1e0ff */
[----:B------:R1:W-:Y:S01]  /*1a70*/  LDGSTS.E.BYPASS.LTC128B.128 [R165+0x7800], desc[UR18][R14.64+0x80] ;  /* 0x078000800ea57fae */ /* 0x0003e2000b901d52 */
[----:B------:R-:W-:-:S02]  /*1a80*/  IMAD R158, R29, 0x400, R4 ;  /* 0x000004001d9e7824 */ /* 0x000fc400078e0204 */
[----:B------:R-:W-:Y:S01]  /*1a90*/  IADD3.X R13, R9, UR11, RZ, P0, !PT ;  /* 0x0000000b090d7c10 */ /* 0x000fe200087fe4ff */
[----:B------:R-:W0:Y:S01]  /*1aa0*/  LDGDEPBAR ;  /* 0x00000000000079af */ /* 0x000e220000000000 */
[----:B------:R-:W-:-:S05]  /*1ab0*/  IMAD.IADD R158, R158, 0x1, R3 ;  /* 0x000000019e9e7824 */ /* 0x000fca00078e0203 */
[----:B------:R-:W-:Y:S02]  /*1ac0*/  LEA R158, R158, UR5, 0x1 ;  /* 0x000000059e9e7c11 */ /* 0x000fe4000f8e08ff */
[----:B-1----:R-:W-:Y:S01]  /*1ad0*/  IADD3 R14, P0, R12, UR12, RZ ;  /* 0x0000000c0c0e7c10 */ /* 0x002fe2000ff1e0ff */
[----:B------:R-:W-:-:S04]  /*1ae0*/  DEPBAR.LE SB0, 0x0 ;  /* 0x000080000000791a */ /* 0x000fc80000000000 */
[----:B------:R-:W-:Y:S01]  /*1af0*/  BAR.SYNC.DEFER_BLOCKING 0x0 ;  /* 0x0000000000007b1d */ /* 0x000fe20000010000 */
[----:B------:R-:W-:Y:S02]  /*1b00*/  IADD3.X R15, R13, UR11, RZ, P0, !PT ;  /* 0x0000000b0d0f7c10 */ /* 0x000fe400087fe4ff */
[----:B------:R-:W-:-:S13]  /*1b10*/  LOP3.LUT P0, RZ, R5, 0x2, RZ, 0xc0, !PT ;  /* 0x0000000205ff7812 */ /* 0x000fda000780c0ff */
[----:B------:R-:W-:Y:S01]  /*1b20*/  @P0 VIADD R155, R157, 0xffffffe0 ;  /* 0xffffffe09d9b0836 */ /* 0x000fe20000000000 */
[----:B------:R-:W-:-:S03]  /*1b30*/  LOP3.LUT P0, RZ, R5, 0x4, RZ, 0xc0, !PT ;  /* 0x0000000405ff7812 */ /* 0x000fc6000780c0ff */
[C---:B------:R-:W-:Y:S02]  /*1b40*/  VIADD R147, R155.reuse, 0x800 ;  /* 0x000008009b937836 */ /* 0x040fe40000000000 */
[C---:B------:R-:W-:Y:S01]  /*1b50*/  VIADD R146, R155.reuse, 0x1000 ;  /* 0x000010009b927836 */ /* 0x040fe20000000000 */
[----:B------:R-:W-:Y:S01]  /*1b60*/  @!PT LDS RZ, [RZ] ;  /* 0x00000000fffff984 */ /* 0x000fe20000000800 */
[----:B------:R-:W-:Y:S01]  /*1b70*/  @!PT LDS RZ, [RZ] ;  /* 0x00000000fffff984 */ /* 0x000fe20000000800 */
[----:B------:R-:W-:Y:S01]  /*1b80*/  @!PT LDS RZ, [RZ] ;  /* 0x00000000fffff984 */ /* 0x000fe20000000800 */
[----:B------:R-:W-:Y:S01]  /*1b90*/  LDGSTS.E.BYPASS.LTC128B.128 [R165+0x8000], desc[UR18][R160.64] ;  /* 0x08000000a0a57fae */ /* 0x000fe2000b901d52 */
[C---:B------:R-:W-:Y:S02]  /*1ba0*/  VIADD R145, R155.reuse, 0x1800 ;  /* 0x000018009b917836 */ /* 0x040fe40000000000 */
[C---:B------:R-:W-:Y:S01]  /*1bb0*/  VIADD R143, R155.reuse, 0x2000 ;  /* 0x000020009b8f7836 */ /* 0x040fe20000000000 */
[----:B------:R-:W-:Y:S01]  /*1bc0*/  LDGSTS.E.BYPASS.LTC128B.128 [R165+0xa000], desc[UR18][R160.64+0x80] ;  /* 0x0a000080a0a57fae */ /* 0x000fe2000b901d52 */
[C---:B------:R-:W-:Y:S02]  /*1bd0*/  VIADD R142, R155.reuse, 0x2800 ;  /* 0x000028009b8e7836 */ /* 0x040fe40000000000 */
[C---:B------:R-:W-:Y:S01]  /*1be0*/  VIADD R141, R155.reuse, 0x3000 ;  /* 0x000030009b8d7836 */ /* 0x040fe20000000000 */
[----:B------:R-:W-:Y:S01]  /*1bf0*/  LDGSTS.E.BYPASS.LTC128B.128 [R165+0x8800], desc[UR18][R8.64] ;  /* 0x0880000008a57fae */ /* 0x000fe2000b901d52 */
[----:B------:R-:W-:-:S03]  /*1c00*/  VIADD R140, R155, 0x3800 ;  /* 0x000038009b8c7836 */ /* 0x000fc60000000000 */
[----:B------:R1:W-:Y:S04]  /*1c10*/  LDGSTS.E.BYPASS.LTC128B.128 [R165+0xa800], desc[UR18][R8.64+0x80] ;  /* 0x0a80008008a57fae */ /* 0x0003e8000b901d52 */
[----:B------:R-:W-:Y:S04]  /*1c20*/  LDGSTS.E.BYPASS.LTC128B.128 [R165+0x9000], desc[UR18][R12.64] ;  /* 0x090000000ca57fae */ /* 0x000fe8000b901d52 */
[----:B------:R2:W-:Y:S04]  /*1c30*/  LDGSTS.E.BYPASS.LTC128B.128 [R165+0xb000], desc[UR18][R12.64+0x80] ;  /* 0x0b0000800ca57fae */ /* 0x0005e8000b901d52 */
[----:B------:R-:W-:Y:S04]  /*1c40*/  LDGSTS.E.BYPASS.LTC128B.128 [R165+0x9800], desc[UR18][R14.64] ;  /* 0x098000000ea57fae */ /* 0x000fe8000b901d52 */
[----:B------:R3:W-:Y:S04]  /*1c50*/  LDGSTS.E.BYPASS.LTC128B.128 [R165+0xb800], desc[UR18][R14.64+0x80] ;  /* 0x0b8000800ea57fae */ /* 0x0007e8000b901d52 */
[----:B------:R-:W-:Y:S04]  /*1c60*/  LDSM.16.M88.4 R44, [R158] ;  /* 0x000000009e2c783b */ /* 0x000fe80000000200 */
[----:B------:R-:W4:Y:S04]  /*1c70*/  LDSM.16.M88.4 R16, [R31+0x4000] ;  /* 0x004000001f10783b */ /* 0x000f280000000200 */
[----:B-1----:R-:W3:Y:S04]  /*1c80*/  LDSM.16.M88.4 R8, [R31+0x4800] ;  /* 0x004800001f08783b */ /* 0x002ee80000000200 */
[----:B------:R-:W1:Y:S01]  /*1c90*/  LDSM.16.M88.4 R76, [R31+0x5000] ;  /* 0x005000001f4c783b */ /* 0x000e620000000200 */
[----:B--2---:R-:W-:-:S03]  /*1ca0*/  IMAD.MOV.U32 R12, RZ, RZ, 0x20 ;  /* 0x00000020ff0c7424 */ /* 0x004fc600078e00ff */
[----:B------:R-:W2:Y:S02]  /*1cb0*/  LDSM.16.M88.4 R72, [R31+0x5800] ;  /* 0x005800001f48783b */ /* 0x000ea40000000200 */
[----:B------:R-:W-:Y:S02]  /*1cc0*/  SEL R0, R12, 0xffffffe0, !P1 ;  /* 0xffffffe00c007807 */ /* 0x000fe40004800000 */
[----:B------:R-:W-:Y:S01]  /*1cd0*/  LDSM.16.M88.4 R64, [R155+0x800] ;  /* 0x000800009b40783b */ /* 0x000fe20000000200 */
[----:B------:R-:W-:Y:S01]  /*1ce0*/  LOP3.LUT P1, RZ, R2, 0x4, RZ, 0xc0, !PT ;  /* 0x0000000402ff7812 */ /* 0x000fe2000782c0ff */
[----:B------:R-:W-:Y:S02]  /*1cf0*/  IMAD.MOV.U32 R2, RZ, RZ, 0x40 ;  /* 0x00000040ff027424 */ /* 0x000fe400078e00ff */
[----:B------:R-:W-:Y:S01]  /*1d00*/  IMAD.IADD R156, R158, 0x1, R0 ;  /* 0x000000019e9c7824 */ /* 0x000fe200078e0200 */
[----:B------:R-:W-:Y:S02]  /*1d10*/  LDSM.16.M88.4 R68, [R155] ;  /* 0x000000009b44783b */ /* 0x000fe40000000200 */
[----:B------:R-:W-:-:S02]  /*1d20*/  SEL R5, R2, 0xffffffc0, !P1 ;  /* 0xffffffc002057807 */ /* 0x000fc40004800000 */
[----:B------:R-:W5:Y:S01]  /*1d30*/  LDSM.16.M88.4 R56, [R156] ;  /* 0x000000009c38783b */ /* 0x000f620000000200 */
[----:B------:R-:W-:Y:S02]  /*1d40*/  SEL R2, R2, 0xffffffc0, !P0 ;  /* 0xffffffc002027807 */ /* 0x000fe40004000000 */
[--C-:B------:R-:W-:Y:S01]  /*1d50*/  IMAD.IADD R154, R158, 0x1, R5.reuse ;  /* 0x000000019e9a7824 */ /* 0x100fe200078e0205 */
[----:B------:R-:W5:Y:S01]  /*1d60*/  LDSM.16.M88.4 R60, [R155+0x1000] ;  /* 0x001000009b3c783b */ /* 0x000f620000000200 */
[----:B------:R-:W-:Y:S02]  /*1d70*/  IMAD.IADD R152, R156, 0x1, R5 ;  /* 0x000000019c987824 */ /* 0x000fe400078e0205 */
[----:B------:R-:W-:Y:S01]  /*1d80*/  IMAD.IADD R153, R157, 0x1, R2 ;  /* 0x000000019d997824 */ /* 0x000fe200078e0202 */
[----:B------:R-:W5:Y:S01]  /*1d90*/  LDSM.16.M88.4 R52, [R155+0x1800] ;  /* 0x001800009b34783b */ /* 0x000f620000000200 */
[----:B------:R-:W-:Y:S01]  /*1da0*/  IMAD.IADD R144, R2, 0x1, R155 ;  /* 0x0000000102907824 */ /* 0x000fe200078e029b */
[----:B------:R-:W-:-:S02]  /*1db0*/  LOP3.LUT R2, R30, 0xffffffe0, RZ, 0xc0, !PT ;  /* 0xffffffe01e027812 */ /* 0x000fc400078ec0ff */
[----:B------:R-:W-:Y:S01]  /*1dc0*/  LDSM.16.M88.4 R40, [R154] ;  /* 0x000000009a28783b */ /* 0x000fe20000000200 */
[C---:B----4-:R-:W-:Y:S02]  /*1dd0*/  HMMA.16816.F32.BF16 R20, R44.reuse, R16, RZ ;  /* 0x000000102c14723c */ /* 0x050fe400000418ff */
[----:B------:R-:W-:Y:S01]  /*1de0*/  IMAD.IADD R2, R7, 0x1, -R2 ;  /* 0x0000000107027824 */ /* 0x000fe200078e0a02 */
[----:B------:R-:W4:Y:S03]  /*1df0*/  LDSM.16.M88.4 R32, [R153+0x800] ;  /* 0x000800009920783b */ /* 0x000f260000000200 */
[C---:B---3--:R-:W-:Y:S01]  /*1e00*/  HMMA.16816.F32.BF16 R12, R44.reuse, R8, RZ ;  /* 0x000000082c0c723c */ /* 0x048fe200000418ff */
[----:B------:R-:W3:Y:S04]  /*1e10*/  LDSM.16.M88.4 R36, [R153] ;  /* 0x000000009924783b */ /* 0x000ee80000000200 */
[----:B------:R-:W3:Y:S01]  /*1e20*/  LDSM.16.M88.4 R24, [R153+0x1000] ;  /* 0x001000009918783b */ /* 0x000ee20000000200 */
[C---:B------:R-:W-:Y:S03]  /*1e30*/  HMMA.16816.F32.BF16 R8, R44.reuse, R10, RZ ;  /* 0x0000000a2c08723c */ /* 0x040fe600000418ff */
[----:B------:R-:W3:Y:S03]  /*1e40*/  LDSM.16.M88.4 R84, [R153+0x1800] ;  /* 0x001800009954783b */ /* 0x000ee60000000200 */
[C---:B------:R-:W-:Y:S01]  /*1e50*/  HMMA.16816.F32.BF16 R16, R44.reuse, R18, RZ ;  /* 0x000000122c10723c */ /* 0x040fe200000418ff */
[----:B------:R-:W0:Y:S05]  /*1e60*/  LDGDEPBAR ;  /* 0x00000000000079af */ /* 0x000e2a0000000000 */
[C---:B-1----:R-:W-:Y:S06]  /*1e70*/  HMMA.16816.F32.BF16 R80, R44.reuse, R76, RZ ;  /* 0x0000004c2c50723c */ /* 0x042fec00000418ff */
[C---:B------:R-:W-:Y:S06]  /*1e80*/  HMMA.16816.F32.BF16 R76, R44.reuse, R78, RZ ;  /* 0x0000004e2c4c723c */ /* 0x040fec00000418ff */
[----:B--2---:R-:W-:Y:S06]  /*1e90*/  HMMA.16816.F32.BF16 R48, R44, R72, RZ ;  /* 0x000000482c30723c */ /* 0x004fec00000418ff */
[----:B-----5:R-:W-:Y:S06]  /*1ea0*/  HMMA.16816.F32.BF16 R12, R56, R64, R12 ;  /* 0x00000040380c723c */ /* 0x020fec000004180c */
[----:B------:R-:W-:Y:S01]  /*1eb0*/  HMMA.16816.F32.BF16 R44, R44, R74, RZ ;  /* 0x0000004a2c2c723c */ /* 0x000fe200000418ff */
[----:B------:R-:W-:Y:S05]  /*1ec0*/  LDSM.16.M88.4 R72, [R152] ;  /* 0x000000009848783b */ /* 0x000fea0000000200 */
[C---:B------:R-:W-:Y:S01]  /*1ed0*/  HMMA.16816.F32.BF16 R8, R56.reuse, R66, R8 ;  /* 0x000000423808723c */ /* 0x040fe20000041808 */
[----:B------:R-:W1:Y:S05]  /*1ee0*/  LDSM.16.M88.4 R64, [R144+0x800] ;  /* 0x000800009040783b */ /* 0x000e6a0000000200 */
[C---:B------:R-:W-:Y:S06]  /*1ef0*/  HMMA.16816.F32.BF16 R20, R56.reuse, R68, R20 ;  /* 0x000000443814723c */ /* 0x040fec0000041814 */
[C---:B------:R-:W-:Y:S01]  /*1f00*/  HMMA.16816.F32.BF16 R16, R56.reuse, R70, R16 ;  /* 0x000000463810723c */ /* 0x040fe20000041810 */
[----:B------:R-:W-:Y:S05]  /*1f10*/  LDSM.16.M88.4 R68, [R144] ;  /* 0x000000009044783b */ /* 0x000fea0000000200 */
[C---:B------:R-:W-:Y:S06]  /*1f20*/  HMMA.16816.F32.BF16 R80, R56.reuse, R60, R80 ;  /* 0x0000003c3850723c */ /* 0x040fec0000041850 */
[C---:B------:R-:W-:Y:S01]  /*1f30*/  HMMA.16816.F32.BF16 R76, R56.reuse, R62, R76 ;  /* 0x0000003e384c723c */ /* 0x040fe2000004184c */
[----:B------:R-:W2:Y:S05]  /*1f40*/  LDSM.16.M88.4 R60, [R144+0x1000] ;  /* 0x00100000903c783b */ /* 0x000eaa0000000200 */
[----:B------:R-:W-:Y:S06]  /*1f50*/  HMMA.16816.F32.BF16 R48, R56, R52, R48 ;  /* 0x000000343830723c */ /* 0x000fec0000041830 */
[----:B----4-:R-:W-:Y:S06]  /*1f60*/  HMMA.16816.F32.BF16 R12, R40, R32, R12 ;  /* 0x00000020280c723c */ /* 0x010fec000004180c */
[----:B------:R-:W-:Y:S01]  /*1f70*/  HMMA.16816.F32.BF16 R44, R56, R54, R44 ;  /* 0x00000036382c723c */ /* 0x000fe2000004182c */
[----:B------:R-:W-:Y:S04]  /*1f80*/  LDSM.16.M88.4 R56, [R158+0x2000] ;  /* 0x002000009e38783b */ /* 0x000fe80000000200 */
[----:B------:R-:W-:Y:S01]  /*1f90*/  LDSM.16.M88.4 R52, [R31+0x6000] ;  /* 0x006000001f34783b */ /* 0x000fe20000000200 */
[C---:B------:R-:W-:Y:S03]  /*1fa0*/  HMMA.16816.F32.BF16 R8, R40.reuse, R34, R8 ;  /* 0x000000222808723c */ /* 0x040fe60000041808 */
[----:B------:R-:W4:Y:S03]  /*1fb0*/  LDSM.16.M88.4 R32, [R144+0x1800] ;  /* 0x001800009020783b */ /* 0x000f260000000200 */
[C---:B---3--:R-:W-:Y:S06]  /*1fc0*/  HMMA.16816.F32.BF16 R20, R40.reuse, R36, R20 ;  /* 0x000000242814723c */ /* 0x048fec0000041814 */
[C---:B------:R-:W-:Y:S01]  /*1fd0*/  HMMA.16816.F32.BF16 R16, R40.reuse, R38, R16 ;  /* 0x000000262810723c */ /* 0x040fe20000041810 */
[----:B------:R-:W3:Y:S05]  /*1fe0*/  LDSM.16.M88.4 R36, [R31+0x6800] ;  /* 0x006800001f24783b */ /* 0x000eea0000000200 */
[C---:B------:R-:W-:Y:S06]  /*1ff0*/  HMMA.16816.F32.BF16 R80, R40.reuse, R24, R80 ;  /* 0x000000182850723c */ /* 0x040fec0000041850 */
[C---:B------:R-:W-:Y:S01]  /*2000*/  HMMA.16816.F32.BF16 R76, R40.reuse, R26, R76 ;  /* 0x0000001a284c723c */ /* 0x040fe2000004184c */
[----:B------:R-:W5:Y:S05]  /*2010*/  LDSM.16.M88.4 R24, [R31+0x7000] ;  /* 0x007000001f18783b */ /* 0x000f6a0000000200 */
[----:B------:R-:W-:Y:S06]  /*2020*/  HMMA.16816.F32.BF16 R48, R40, R84, R48 ;  /* 0x000000542830723c */ /* 0x000fec0000041830 */
[----:B-1----:R-:W-:Y:S06]  /*2030*/  HMMA.16816.F32.BF16 R12, R72, R64, R12 ;  /* 0x00000040480c723c */ /* 0x002fec000004180c */
[----:B------:R-:W-:Y:S01]  /*2040*/  HMMA.16816.F32.BF16 R44, R40, R86, R44 ;  /* 0x00000056282c723c */ /* 0x000fe2000004182c */
[----:B------:R-:W1:Y:S05]  /*2050*/  LDSM.16.M88.4 R40, [R31+0x7800] ;  /* 0x007800001f28783b */ /* 0x000e6a0000000200 */
[C---:B------:R-:W-:Y:S01]  /*2060*/  HMMA.16816.F32.BF16 R8, R72.reuse, R66, R8 ;  /* 0x000000424808723c */ /* 0x040fe20000041808 */
[----:B------:R-:W-:Y:S05]  /*2070*/  LDSM.16.M88.4 R64, [R155+0x2800] ;  /* 0x002800009b40783b */ /* 0x000fea0000000200 */
[C---:B--2---:R-:W-:Y:S01]  /*2080*/  HMMA.16816.F32.BF16 R84, R72.reuse, R60, R80 ;  /* 0x0000003c4854723c */ /* 0x044fe20000041850 */
[----:B------:R-:W2:Y:S05]  /*2090*/  LDSM.16.M88.4 R80, [R156+0x2000] ;  /* 0x002000009c50783b */ /* 0x000eaa0000000200 */
[C---:B------:R-:W-:Y:S01]  /*20a0*/  HMMA.16816.F32.BF16 R76, R72.reuse, R62, R76 ;  /* 0x0000003e484c723c */ /* 0x040fe2000004184c */
[----:B------:R-:W2:Y:S05]  /*20b0*/  LDSM.16.M88.4 R60, [R155+0x3000] ;  /* 0x003000009b3c783b */ /* 0x000eaa0000000200 */
[----:B----4-:R-:W-:Y:S06]  /*20c0*/  HMMA.16816.F32.BF16 R48, R72, R32, R48 ;  /* 0x000000204830723c */ /* 0x010fec0000041830 */
[----:B---3--:R-:W-:Y:S06]  /*20d0*/  HMMA.16816.F32.BF16 R12, R56, R36, R12 ;  /* 0x00000024380c723c */ /* 0x008fec000004180c */
[----:B------:R-:W-:Y:S01]  /*20e0*/  HMMA.16816.F32.BF16 R44, R72, R34, R44 ;  /* 0x00000022482c723c */ /* 0x000fe2000004182c */
[----:B------:R-:W3:Y:S05]  /*20f0*/  LDSM.16.M88.4 R32, [R155+0x3800] ;  /* 0x003800009b20783b */ /* 0x000eea0000000200 */
[----:B------:R-:W-:Y:S01]  /*2100*/  HMMA.16816.F32.BF16 R8, R56, R38, R8 ;  /* 0x000000263808723c */ /* 0x000fe20000041808 */
[----:B------:R-:W-:Y:S05]  /*2110*/  LDSM.16.M88.4 R36, [R154+0x2000] ;  /* 0x002000009a24783b */ /* 0x000fea0000000200 */
[C---:B------:R-:W-:Y:S06]  /*2120*/  HMMA.16816.F32.BF16 R20, R72.reuse, R68, R20 ;  /* 0x000000444814723c */ /* 0x040fec0000041814 */
[----:B------:R-:W-:Y:S01]  /*2130*/  HMMA.16816.F32.BF16 R16, R72, R70, R16 ;  /* 0x000000464810723c */ /* 0x000fe20000041810 */
[----:B------:R-:W4:Y:S04]  /*2140*/  LDSM.16.M88.4 R68, [R155+0x2000] ;  /* 0x002000009b44783b */ /* 0x000f280000000200 */
[----:B------:R-:W-:Y:S01]  /*2150*/  LDSM.16.M88.4 R72, [R153+0x2800] ;  /* 0x002800009948783b */ /* 0x000fe20000000200 */
[C---:B-----5:R-:W-:Y:S06]  /*2160*/  HMMA.16816.F32.BF16 R84, R56.reuse, R24, R84 ;  /* 0x000000183854723c */ /* 0x060fec0000041854 */
[C---:B------:R-:W-:Y:S01]  /*2170*/  HMMA.16816.F32.BF16 R76, R56.reuse, R26, R76 ;  /* 0x0000001a384c723c */ /* 0x040fe2000004184c */
[----:B------:R-:W5:Y:S05]  /*2180*/  LDSM.16.M88.4 R24, [R153+0x3000] ;  /* 0x003000009918783b */ /* 0x000f6a0000000200 */
[----:B-1----:R-:W-:Y:S06]  /*2190*/  HMMA.16816.F32.BF16 R48, R56, R40, R48 ;  /* 0x000000283830723c */ /* 0x002fec0000041830 */
[C---:B--2---:R-:W-:Y:S06]  /*21a0*/  HMMA.16816.F32.BF16 R12, R80.reuse, R64, R12 ;  /* 0x00000040500c723c */ /* 0x044fec000004180c */
[----:B------:R-:W-:Y:S01]  /*21b0*/  HMMA.16816.F32.BF16 R64, R80, R66, R8 ;  /* 0x000000425040723c */ /* 0x000fe20000041808 */
[----:B------:R-:W1:Y:S05]  /*21c0*/  LDSM.16.M88.4 R8, [R153+0x3800] ;  /* 0x003800009908783b */ /* 0x000e6a0000000200 */
[C---:B------:R-:W-:Y:S06]  /*21d0*/  HMMA.16816.F32.BF16 R20, R56.reuse, R52, R20 ;  /* 0x000000343814723c */ /* 0x040fec0000041814 */
[----:B------:R-:W-:Y:S01]  /*21e0*/  HMMA.16816.F32.BF16 R16, R56, R54, R16 ;  /* 0x000000363810723c */ /* 0x000fe20000041810 */
[----:B------:R-:W2:Y:S05]  /*21f0*/  LDSM.16.M88.4 R52, [R153+0x2000] ;  /* 0x002000009934783b */ /* 0x000eaa0000000200 */
[----:B------:R-:W-:Y:S06]  /*2200*/  HMMA.16816.F32.BF16 R84, R80, R60, R84 ;  /* 0x0000003c5054723c */ /* 0x000fec0000041854 */
[----:B------:R-:W-:Y:S01]  /*2210*/  HMMA.16816.F32.BF16 R44, R56, R42, R44 ;  /* 0x0000002a382c723c */ /* 0x000fe2000004182c */
[----:B------:R-:W-:Y:S04]  /*2220*/  LDSM.16.M88.4 R40, [R152+0x2000] ;  /* 0x002000009828783b */ /* 0x000fe80000000200 */
[----:B------:R-:W2:Y:S01]  /*2230*/  LDSM.16.M88.4 R56, [R144+0x2000] ;  /* 0x002000009038783b */ /* 0x000ea20000000200 */
[C---:B---3--:R-:W-:Y:S06]  /*2240*/  HMMA.16816.F32.BF16 R48, R80.reuse, R32, R48 ;  /* 0x000000205030723c */ /* 0x048fec0000041830 */
[C---:B----4-:R-:W-:Y:S06]  /*2250*/  HMMA.16816.F32.BF16 R20, R80.reuse, R68, R20 ;  /* 0x000000445014723c */ /* 0x050fec0000041814 */
[C---:B------:R-:W-:Y:S06]  /*2260*/  HMMA.16816.F32.BF16 R76, R80.reuse, R62, R76 ;  /* 0x0000003e504c723c */ /* 0x040fec000004184c */
[----:B------:R-:W-:Y:S06]  /*2270*/  HMMA.16816.F32.BF16 R16, R80, R70, R16 ;  /* 0x000000465010723c */ /* 0x000fec0000041810 */
[----:B-----5:R-:W-:Y:S06]  /*2280*/  HMMA.16816.F32.BF16 R84, R36, R24, R84 ;  /* 0x000000182454723c */ /* 0x020fec0000041854 */
[----:B------:R-:W-:Y:S01]  /*2290*/  HMMA.16816.F32.BF16 R44, R80, R34, R44 ;  /* 0x00000022502c723c */ /* 0x000fe2000004182c */
[----:B------:R-:W-:Y:S01]  /*22a0*/  SHF.R.S32.HI R25, RZ, 0x1f, R2 ;  /* 0x0000001fff197819 */ /* 0x000fe20000011402 */
[----:B------:R-:W3:Y:S03]  /*22b0*/  LDSM.16.M88.4 R32, [R144+0x2800] ;  /* 0x002800009020783b */ /* 0x000ee60000000200 */
[----:B------:R-:W-:Y:S01]  /*22c0*/  LEA.HI R25, R25, R2, RZ, 0x2 ;  /* 0x0000000219197211 */ /* 0x000fe200078f10ff */
[----:B-1----:R-:W-:Y:S01]  /*22d0*/  HMMA.16816.F32.BF16 R48, R36, R8, R48 ;  /* 0x000000082430723c */ /* 0x002fe20000041830 */
[----:B------:R-:W-:-:S02]  /*22e0*/  IMAD.SHL.U32 R2, R7, 0x2, RZ ;  /* 0x0000000207027824 */ /* 0x000fc400078e00ff */
[----:B------:R-:W-:Y:S01]  /*22f0*/  SHF.R.S32.HI R164, RZ, 0x2, R25 ;  /* 0x00000002ffa47819 */ /* 0x000fe20000011419 */
[----:B------:R-:W-:Y:S02]  /*2300*/  IMAD.SHL.U32 R7, R28, 0x40, RZ ;  /* 0x000000401c077824 */ /* 0x000fe400078e00ff */
[C---:B--2---:R-:W-:Y:S01]  /*2310*/  HMMA.16816.F32.BF16 R20, R36.reuse, R52, R20 ;  /* 0x000000342414723c */ /* 0x044fe20000041814 */
[----:B------:R-:W-:Y:S01]  /*2320*/  IMAD R9, R29, 0x10, R88 ;  /* 0x000000101d097824 */ /* 0x000fe200078e0258 */
[----:B------:R-:W-:Y:S02]  /*2330*/  SHF.R.S32.HI R8, RZ, 0x1f, R30 ;  /* 0x0000001fff087819 */ /* 0x000fe4000001141e */
[----:B------:R-:W-:Y:S02]  /*2340*/  LOP3.LUT R2, R7, 0x6, R2, 0xf8, !PT ;  /* 0x0000000607027812 */ /* 0x000fe400078ef802 */
[----:B------:R-:W-:Y:S01]  /*2350*/  IADD3 R9, R9, 0x1, R164 ;  /* 0x0000000109097810 */ /* 0x000fe20007ffe0a4 */
[----:B------:R-:W-:Y:S01]  /*2360*/  HMMA.16816.F32.BF16 R76, R36, R26, R76 ;  /* 0x0000001a244c723c */ /* 0x000fe2000004184c */
[----:B------:R-:W-:Y:S01]  /*2370*/  LEA.HI R8, R8, R29, RZ, 0x2 ;  /* 0x0000001d08087211 */ /* 0x000fe200078f10ff */
[----:B------:R-:W1:Y:S01]  /*2380*/  LDSM.16.M88.4 R24, [R144+0x3000] ;  /* 0x003000009018783b */ /* 0x000e620000000200 */
[----:B------:R-:W-:-:S02]  /*2390*/  IADD3 R9, R6, -UR17, R9 ;  /* 0x8000001106097c10 */ /* 0x000fc4000fffe009 */
[----:B------:R-:W-:Y:S01]  /*23a0*/  LOP3.LUT R8, R8, 0xfffffffc, RZ, 0xc0, !PT ;  /* 0xfffffffc08087812 */ /* 0x000fe200078ec0ff */
[C---:B------:R-:W-:Y:S02]  /*23b0*/  HMMA.16816.F32.BF16 R16, R36.reuse, R54, R16 ;  /* 0x000000362410723c */ /* 0x040fe40000041810 */
[----:B------:R-:W-:Y:S02]  /*23c0*/  VIADD R9, R9, UR16 ;  /* 0x0000001009097c36 */ /* 0x000fe40008000000 */
[----:B------:R-:W-:Y:S02]  /*23d0*/  IMAD.IADD R171, R29, 0x1, -R8 ;  /* 0x000000011dab7824 */ /* 0x000fe400078e0a08 */
[C---:B------:R-:W-:Y:S01]  /*23e0*/  VIADD R8, R2.reuse, 0xffffffc0 ;  /* 0xffffffc002087836 */ /* 0x040fe20000000000 */
[C---:B------:R-:W-:Y:S01]  /*23f0*/  VIMNMX R31, R9.reuse, R6, PT ;  /* 0x00000006091f7248 */ /* 0x040fe20003fe0100 */
[----:B------:R-:W-:Y:S01]  /*2400*/  HMMA.16816.F32.BF16 R12, R36, R72, R12 ;  /* 0x00000048240c723c */ /* 0x000fe2000004180c */
[----:B------:R-:W-:Y:S01]  /*2410*/  VIADDMNMX R30, R9, 0x8, R6, PT ;  /* 0x00000008091e7846 */ /* 0x000fe20003800106 */
[----:B------:R-:W-:Y:S01]  /*2420*/  VIADD R6, R2, 0xffffffc1 ;  /* 0xffffffc102067836 */ /* 0x000fe20000000000 */
[----:B------:R-:W-:-:S02]  /*2430*/  ISETP.GE.AND P1, PT, R8, R31, PT ;  /* 0x0000001f0800720c */ /* 0x000fc40003f26270 */
[----:B------:R-:W-:Y:S01]  /*2440*/  ISETP.GE.AND P0, PT, R8, R30, PT ;  /* 0x0000001e0800720c */ /* 0x000fe20003f06270 */
[----:B------:R-:W-:Y:S01]  /*2450*/  HMMA.16816.F32.BF16 R44, R36, R10, R44 ;  /* 0x0000000a242c723c */ /* 0x000fe2000004182c */
[----:B------:R-:W2:Y:S01]  /*2460*/  LDSM.16.M88.4 R8, [R144+0x3800] ;  /* 0x003800009008783b */ /* 0x000ea20000000200 */
[----:B------:R-:W-:Y:S01]  /*2470*/  ISETP.GE.AND P5, PT, R6, R31, PT ;  /* 0x0000001f0600720c */ /* 0x000fe20003fa6270 */
[----:B------:R-:W-:-:S04]  /*2480*/  DEPBAR.LE SB0, 0x0 ;  /* 0x000080000000791a */ /* 0x000fc80000000000 */
[----:B------:R-:W-:Y:S01]  /*2490*/  HMMA.16816.F32.BF16 R64, R36, R74, R64 ;  /* 0x0000004a2440723c */ /* 0x000fe20000041840 */
[----:B------:R-:W-:Y:S01]  /*24a0*/  ISETP.GE.AND P2, PT, R6, R30, PT ;  /* 0x0000001e0600720c */ /* 0x000fe20003f46270 */
[----:B------:R-:W-:-:S04]  /*24b0*/  VIADD R6, R2, 0xffffffc8 ;  /* 0xffffffc802067836 */ /* 0x000fc80000000000 */
[C---:B------:R-:W-:Y:S01]  /*24c0*/  HMMA.16816.F32.BF16 R20, R40.reuse, R56, R20 ;  /* 0x000000382814723c */ /* 0x040fe20000041814 */
[C---:B------:R-:W-:Y:S02]  /*24d0*/  ISETP.GE.AND P4, PT, R6.reuse, R31, PT ;  /* 0x0000001f0600720c */ /* 0x040fe40003f86270 */
[----:B------:R-:W-:Y:S01]  /*24e0*/  ISETP.GE.AND P3, PT, R6, R30, PT ;  /* 0x0000001e0600720c */ /* 0x000fe20003f66270 */
[C---:B------:R-:W-:Y:S02]  /*24f0*/  VIADD R6, R2.reuse, 0xffffffd1 ;  /* 0xffffffd102067836 */ /* 0x040fe40000000000 */
[C---:B------:R-:W-:Y:S06]  /*2500*/  HMMA.16816.F32.BF16 R16, R40.reuse, R58, R16 ;  /* 0x0000003a2810723c */ /* 0x040fec0000041810 */
[C---:B---3--:R-:W-:Y:S06]  /*2510*/  HMMA.16816.F32.BF16 R12, R40.reuse, R32, R12 ;  /* 0x00000020280c723c */ /* 0x048fec000004180c */
[----:B------:R-:W-:Y:S01]  /*2520*/  HMMA.16816.F32.BF16 R64, R40, R34, R64 ;  /* 0x000000222840723c */ /* 0x000fe20000041840 */
[----:B------:R-:W-:-:S05]  /*2530*/  VIADD R32, R2, 0xffffffc9 ;  /* 0xffffffc902207836 */ /* 0x000fca0000000000 */
[C---:B-1----:R-:W-:Y:S01]  /*2540*/  HMMA.16816.F32.BF16 R84, R40.reuse, R24, R84 ;  /* 0x000000182854723c */ /* 0x042fe20000041854 */
[----:B------:R-:W-:Y:S02]  /*2550*/  FSEL R20, R20, -INF , !P1 ;  /* 0xff80000014147808 */ /* 0x000fe40004800000 */
[----:B------:R-:W-:Y:S02]  /*2560*/  FSEL R29, R22, -INF , !P0 ;  /* 0xff800000161d7808 */ /* 0x000fe40004000000 */
[C---:B------:R-:W-:Y:S01]  /*2570*/  ISETP.GE.AND P1, PT, R32.reuse, R31, PT ;  /* 0x0000001f2000720c */ /* 0x040fe20003f26270 */
[C---:B------:R-:W-:Y:S01]  /*2580*/  HMMA.16816.F32.BF16 R76, R40.reuse, R26, R76 ;  /* 0x0000001a284c723c */ /* 0x040fe2000004184c */
[----:B------:R-:W-:Y:S01]  /*2590*/  BAR.SYNC.DEFER_BLOCKING 0x0 ;  /* 0x0000000000007b1d */ /* 0x000fe20000010000 */
[----:B------:R-:W-:Y:S01]  /*25a0*/  ISETP.GE.AND P0, PT, R32, R30, PT ;  /* 0x0000001e2000720c */ /* 0x000fe20003f06270 */
[C---:B------:R-:W-:Y:S01]  /*25b0*/  VIADD R32, R2.reuse, 0xffffffd0 ;  /* 0xffffffd002207836 */ /* 0x040fe20000000000 */
[----:B------:R-:W-:Y:S01]  /*25c0*/  FSEL R22, R21, -INF , !P5 ;  /* 0xff80000015167808 */ /* 0x000fe20006800000 */
[----:B------:R-:W-:Y:S01]  /*25d0*/  VIADD R24, R2, 0xffffffd8 ;  /* 0xffffffd802187836 */ /* 0x000fe20000000000 */
[----:B------:R-:W-:Y:S01]  /*25e0*/  FSEL R16, R16, -INF , !P4 ;  /* 0xff80000010107808 */ /* 0x000fe20006000000 */
[----:B--2---:R-:W-:Y:S01]  /*25f0*/  HMMA.16816.F32.BF16 R48, R40, R8, R48 ;  /* 0x000000082830723c */ /* 0x004fe20000041830 */
[----:B------:R-:W-:-:S02]  /*2600*/  FSEL R21, R18, -INF , !P3 ;  /* 0xff80000012157808 */ /* 0x000fc40005800000 */
[----:B------:R-:W-:Y:S02]  /*2610*/  FSEL R23, R23, -INF , !P2 ;  /* 0xff80000017177808 */ /* 0x000fe40005000000 */
[CC--:B------:R-:W-:Y:S01]  /*2620*/  ISETP.GE.AND P4, PT, R6.reuse, R31.reuse, PT ;  /* 0x0000001f0600720c */ /* 0x0c0fe20003f86270 */
[----:B------:R-:W-:Y:S01]  /*2630*/  HMMA.16816.F32.BF16 R44, R40, R10, R44 ;  /* 0x0000000a282c723c */ /* 0x000fe2000004182c */
        /* <DEDUP_REMOVED lines=19> */
[----:B------:R-:W-:Y:S02]  /*2770*/  ISETP.GE.AND P3, PT, R24, R30, PT ;  /* 0x0000001e1800720c */ /* 0x000fe40003f66270 */
        /* <DEDUP_REMOVED lines=16> */
[C---:B------:R-:W-:Y:S02]  /*2880*/  ISETP.GE.AND P5, PT, R8.reuse, R31, PT ;  /* 0x0000001f0800720c */ /* 0x040fe40003fa6270 */
[-C--:B------:R-:W-:Y:S01]  /*2890*/  ISETP.GE.AND P2, PT, R8, R30.reuse, PT ;  /* 0x0000001e0800720c */ /* 0x080fe20003f46270 */
[C---:B------:R-:W-:Y:S01]  /*28a0*/  VIADD R8, R2.reuse, 0xfffffff8 ;  /* 0xfffffff802087836 */ /* 0x040fe20000000000 */
        /* <DEDUP_REMOVED lines=12> */
[-C--:B------:R-:W-:Y:S02]  /*2970*/  ISETP.GE.AND P4, PT, R8, R31.reuse, PT ;  /* 0x0000001f0800720c */ /* 0x080fe40003f86270 */
[----:B------:R-:W-:Y:S02]  /*2980*/  ISETP.GE.AND P3, PT, R2, R31, PT ;  /* 0x0000001f0200720c */ /* 0x000fe40003f66270 */
[----:B------:R-:W-:Y:S02]  /*2990*/  ISETP.GE.AND P1, PT, R8, R30, PT ;  /* 0x0000001e0800720c */ /* 0x000fe40003f26270 */
[----:B------:R-:W-:-:S02]  /*29a0*/  LOP3.LUT R2, R3, R4, RZ, 0xfc, !PT ;  /* 0x0000000403027212 */ /* 0x000fc400078efcff */
[----:B------:R-:W-:Y:S02]  /*29b0*/  FSEL R124, R49, -INF , !P5 ;  /* 0xff800000317c7808 */ /* 0x000fe40006800000 */
        /* <DEDUP_REMOVED lines=65> */
.L_x_6641:
[----:B------:R-:W-:-:S04]  /*2dd0*/  ULEA UR6, -UR6, URZ, 0x6 ;  /* 0x0000003f06067291 */ /* 0x000fc8000f8e313f */
[----:B------:R-:W-:Y:S02]  /*2de0*/  USHF.R.S32.HI UR4, URZ, 0x1f, UR6 ;  /* 0x0000001f3f047899 */ /* 0x000fe40008011406 */
[----:B------:R-:W-:-:S04]  /*2df0*/  MOV R3, UR6 ;  /* 0x0000000600037c02 */ /* 0x000fc80008000f00 */
[----:B------:R-:W-:-:S07]  /*2e00*/  MOV R4, UR4 ;  /* 0x0000000400047c02 */ /* 0x000fce0008000f00 */
.L_x_6642:
        /* <DEDUP_REMOVED lines=19> */
[----:B------:R-:W0:Y:S02]  /*2f40*/  LDGDEPBAR ;  /* 0x00000000000079af */ /* 0x000e240000000000 */
.L_x_6640:
        /* <DEDUP_REMOVED lines=28> */
[----:B-1----:R-:W-:Y:S02]  /*3110*/  FMNMX.FTZ R9, R117, R4, !PT ;  /* 0x0000000475097209 */ /* 0x002fe40007810000 */
[----:B------:R-:W-:Y:S02]  /*3120*/  FMNMX.FTZ R8, R120, R3, !PT ;  /* 0x0000000378087209 */ /* 0x000fe40007810000 */
[----:B------:R-:W-:-:S02]  /*3130*/  FMNMX.FTZ R9, R116, R9, !PT ;  /* 0x0000000974097209 */ /* 0x000fc40007810000 */
[----:B------:R-:W-:Y:S01]  /*3140*/  LEA R151, R2, UR5, 0x1 ;  /* 0x0000000502977c11 */ /* 0x000fe2000f8e08ff */
[----:B------:R-:W1:Y:S03]  /*3150*/  SHFL.BFLY PT, R7, R8, 0x2, 0x1f ;  /* 0x0c401f0008077f89 */ /* 0x000e6600000e0000 */
[-C--:B------:R-:W-:Y:S01]  /*3160*/  IADD3 R150, R0, R151.reuse, RZ ;  /* 0x0000009700967210 */ /* 0x080fe20007ffe0ff */
[----:B------:R-:W2:Y:S01]  /*3170*/  SHFL.BFLY PT, R4, R9, 0x2, 0x1f ;  /* 0x0c401f0009047f89 */ /* 0x000ea200000e0000 */
[C---:B------:R-:W-:Y:S02]  /*3180*/  IADD3 R149, R5.reuse, R151, RZ ;  /* 0x0000009705957210 */ /* 0x040fe40007ffe0ff */
        /* <DEDUP_REMOVED lines=40> */
[----:B------:R-:W5:Y:S01]  /*3410*/  LDSM.16.MT88.4 R20, [R151+0x8800] ;  /* 0x008800009714783b */ /* 0x000f620000004200 */
[--C-:B------:R-:W-:Y:S01]  /*3420*/  FFMA.FTZ R109, R108, UR4, -R123.reuse ;  /* 0x000000046c6d7c23 */ /* 0x100fe2000801087b */
[--C-:B------:R-:W-:Y:S01]  /*3430*/  FFMA.FTZ R108, R110, UR4, -R123.reuse ;  /* 0x000000046e6c7c23 */ /* 0x100fe2000801087b */
[--C-:B------:R-:W-:Y:S01]  /*3440*/  FFMA.FTZ R110, R26, UR4, -R123.reuse ;  /* 0x000000041a6e7c23 */ /* 0x100fe2000801087b */
[----:B------:R-:W5:Y:S01]  /*3450*/  LDSM.16.MT88.4 R16, [R150+0x8800] ;  /* 0x008800009610783b */ /* 0x000f620000004200 */
        /* <DEDUP_REMOVED lines=9> */
[----:B------:R-:W3:Y:S01]  /*34f0*/  MUFU.EX2 R34, R34 ;  /* 0x0000002200227308 */ /* 0x000ee20000000800 */
[----:B--2---:R-:W-:Y:S01]  /*3500*/  F2FP.BF16.F32.PACK_AB R84, R104, R105 ;  /* 0x000000696854723e */ /* 0x004fe200000010ff */
        /* <DEDUP_REMOVED lines=9> */
[----:B------:R-:W2:Y:S01]  /*35a0*/  MUFU.EX2 R106, R106 ;  /* 0x0000006a006a7308 */ /* 0x000ea20000000800 */
[----:B---3--:R-:W-:Y:S01]  /*35b0*/  F2FP.BF16.F32.PACK_AB R86, R34, R103 ;  /* 0x000000672256723e */ /* 0x008fe200000010ff */
[----:B------:R-:W-:-:S04]  /*35c0*/  FADD.FTZ R103, R103, R104 ;  /* 0x0000006867677221 */ /* 0x000fc80000010000 */
[----:B------:R-:W-:Y:S02]  /*35d0*/  FADD.FTZ R34, R34, R103 ;  /* 0x0000006722227221 */ /* 0x000fe40000010000 */
[----:B------:R-:W-:Y:S08]  /*35e0*/  MUFU.EX2 R102, R102 ;  /* 0x0000006600667308 */ /* 0x000ff00000000800 */
[----:B------:R-:W3:Y:S01]  /*35f0*/  MUFU.EX2 R101, R101 ;  /* 0x0000006500657308 */ /* 0x000ee20000000800 */
[----:B--2---:R-:W-:Y:S01]  /*3600*/  F2FP.BF16.F32.PACK_AB R85, R106, R107 ;  /* 0x0000006b6a55723e */ /* 0x004fe200000010ff */
[----:B------:R-:W-:-:S06]  /*3610*/  FADD.FTZ R107, R107, R106 ;  /* 0x0000006a6b6b7221 */ /* 0x000fcc0000010000 */
[----:B------:R-:W-:Y:S08]  /*3620*/  MUFU.EX2 R35, R35 ;  /* 0x0000002300237308 */ /* 0x000ff00000000800 */
[----:B------:R-:W2:Y:S01]  /*3630*/  MUFU.EX2 R32, R32 ;  /* 0x0000002000207308 */ /* 0x000ea20000000800 */
        /* <DEDUP_REMOVED lines=15> */
[----:B------:R-:W5:Y:S01]  /*3730*/  MUFU.EX2 R0, R0 ;  /* 0x0000000000007308 */ /* 0x000f620000000800 */
        /* <DEDUP_REMOVED lines=15> */
[----:B--2---:R-:W-:Y:S01]  /*3830*/  F2FP.BF16.F32.PACK_AB R4, R32, R35 ;  /* 0x000000232004723e */ /* 0x004fe200000010ff */
[----:B------:R-:W-:Y:S01]  /*3840*/  FADD.FTZ R35, R35, R34 ;  /* 0x0000002223237221 */ /* 0x000fe20000010000 */
[----:B---3--:R-:W-:Y:S01]  /*3850*/  F2FP.BF16.F32.PACK_AB R5, R30, R33 ;  /* 0x000000211e05723e */ /* 0x008fe200000010ff */
[----:B------:R-:W-:-:S02]  /*3860*/  FADD.FTZ R33, R33, R102 ;  /* 0x0000006621217221 */ /* 0x000fc40000010000 */
[----:B------:R-:W-:Y:S01]  /*3870*/  FADD.FTZ R32, R32, R35 ;  /* 0x0000002320207221 */ /* 0x000fe20000010000 */
[----:B------:R-:W-:Y:S01]  /*3880*/  F2FP.BF16.F32.PACK_AB R6, R2, R31 ;  /* 0x0000001f0206723e */ /* 0x000fe200000010ff */
[----:B------:R-:W-:Y:S01]  /*3890*/  MUFU.EX2 R114, R114 ;  /* 0x0000007200727308 */ /* 0x000fe20000000800 */
[----:B-----5:R-:W-:Y:S01]  /*38a0*/  F2FP.BF16.F32.PACK_AB R7, R0, R29 ;  /* 0x0000001d0007723e */ /* 0x020fe200000010ff */
        /* <DEDUP_REMOVED lines=18> */
[----:B------:R-:W-:Y:S03]  /*39d0*/  MUFU.EX2 R177, R177 ;  /* 0x000000b100b17308 */ /* 0x000fe60000000800 */
[C---:B------:R-:W-:Y:S05]  /*39e0*/  HMMA.16816.F32.BF16 R48, R4.reuse, R12, R48 ;  /* 0x0000000c0430723c */ /* 0x040fea0000041830 */
[----:B------:R-:W-:Y:S01]  /*39f0*/  MUFU.EX2 R121, R121 ;  /* 0x0000007900797308 */ /* 0x000fe20000000800 */
[C---:B------:R-:W-:Y:S01]  /*3a00*/  HMMA.16816.F32.BF16 R52, R4.reuse, R14, R52 ;  /* 0x0000000e0434723c */ /* 0x040fe20000041834 */
[----:B------:R-:W2:Y:S05]  /*3a10*/  LDSM.16.MT88.4 R12, [R149+0xa800] ;  /* 0x00a80000950c783b */ /* 0x000eaa0000004200 */
[C---:B---3--:R-:W-:Y:S01]  /*3a20*/  HMMA.16816.F32.BF16 R88, R4.reuse, R8, R88 ;  /* 0x000000080458723c */ /* 0x048fe20000041858 */
[----:B------:R-:W3:Y:S05]  /*3a30*/  MUFU.EX2 R122, R122 ;  /* 0x0000007a007a7308 */ /* 0x000eea0000000800 */
[C---:B------:R-:W-:Y:S01]  /*3a40*/  HMMA.16816.F32.BF16 R84, R4.reuse, R10, R84 ;  /* 0x0000000a0454723c */ /* 0x040fe20000041854 */
[----:B------:R-:W5:Y:S02]  /*3a50*/  LDSM.16.MT88.4 R8, [R148+0x9000] ;  /* 0x009000009408783b */ /* 0x000f640000004200 */
[----:B------:R-:W-:Y:S03]  /*3a60*/  MUFU.EX2 R116, R117 ;  /* 0x0000007500747308 */ /* 0x000fe60000000800 */
[C---:B----4-:R-:W-:Y:S05]  /*3a70*/  HMMA.16816.F32.BF16 R64, R4.reuse, R20, R64 ;  /* 0x000000140440723c */ /* 0x050fea0000041840 */
[----:B------:R-:W4:Y:S01]  /*3a80*/  MUFU.EX2 R175, R175 ;  /* 0x000000af00af7308 */ /* 0x000f220000000800 */
[C---:B------:R-:W-:Y:S01]  /*3a90*/  HMMA.16816.F32.BF16 R68, R4.reuse, R22, R68 ;  /* 0x000000160444723c */ /* 0x040fe20000041844 */
[----:B------:R-:W3:Y:S05]  /*3aa0*/  LDSM.16.MT88.4 R20, [R150+0x9000] ;  /* 0x009000009614783b */ /* 0x000eea0000004200 */
        /* <DEDUP_REMOVED lines=16> */
[----:B-----5:R-:W-:Y:S01]  /*3bb0*/  HMMA.16816.F32.BF16 R56, R4, R8, R56 ;  /* 0x000000080438723c */ /* 0x020fe20000041838 */
[----:B------:R-:W-:Y:S01]  /*3bc0*/  FADD.FTZ R110, R111, R110 ;  /* 0x0000006e6f6e7221 */ /* 0x000fe20000010000 */
[----:B------:R-:W-:-:S04]  /*3bd0*/  FADD.FTZ R114, R115, R114 ;  /* 0x0000007273727221 */ /* 0x000fc80000010000 */
        /* <DEDUP_REMOVED lines=45> */
[C---:B------:R-:W-:Y:S06]  /*3eb0*/  HMMA.16816.F32.BF16 R60, R4.reuse, R26, R60 ;  /* 0x0000001a043c723c */ /* 0x040fec000004183c */
[C---:B---3--:R-:W-:Y:S06]  /*3ec0*/  HMMA.16816.F32.BF16 R64, R4.reuse, R20, R64 ;  /* 0x000000140440723c */ /* 0x048fec0000041840 */
[C---:B------:R-:W-:Y:S06]  /*3ed0*/  HMMA.16816.F32.BF16 R68, R4.reuse, R22, R68 ;  /* 0x000000160444723c */ /* 0x040fec0000041844 */
[C---:B-1----:R-:W-:Y:S06]  /*3ee0*/  HMMA.16816.F32.BF16 R72, R4.reuse, R16, R72 ;  /* 0x000000100448723c */ /* 0x042fec0000041848 */
[C---:B------:R-:W-:Y:S06]  /*3ef0*/  HMMA.16816.F32.BF16 R92, R4.reuse, R18, R92 ;  /* 0x00000012045c723c */ /* 0x040fec000004185c */
[C---:B--2---:R-:W-:Y:S06]  /*3f00*/  HMMA.16816.F32.BF16 R76, R4.reuse, R12, R76 ;  /* 0x0000000c044c723c */ /* 0x044fec000004184c */
[C---:B------:R-:W-:Y:S06]  /*3f10*/  HMMA.16816.F32.BF16 R80, R4.reuse, R14, R80 ;  /* 0x0000000e0450723c */ /* 0x040fec0000041850 */
[C---:B-----5:R-:W-:Y:S06]  /*3f20*/  HMMA.16816.F32.BF16 R88, R4.reuse, R8, R88 ;  /* 0x000000080458723c */ /* 0x060fec0000041858 */
[----:B------:R-:W-:Y:S01]  /*3f30*/  HMMA.16816.F32.BF16 R84, R4, R10, R84 ;  /* 0x0000000a0454723c */ /* 0x000fe20000041854 */
[----:B------:R-:W-:-:S08]  /*3f40*/  NOP ;  /* 0x0000000000007918 */ /* 0x000fd00000000000 */
        /* <DEDUP_REMOVED lines=10> */
.L_x_6647:
        /* <DEDUP_REMOVED lines=66> */
.L_x_6644:
        /* <DEDUP_REMOVED lines=9> */
[----:B------:R1:W-:Y:S02]  /*44a0*/  LDGSTS.E.BYPASS.LTC128B.128 [R165+0x8000], desc[UR18][R160.64] ;  /* 0x08000000a0a57fae */ /* 0x0003e4000b901d52 */
[----:B------:R-:W-:Y:S02]  /*44b0*/  IADD3.X R3, R103, UR11, RZ, P0, !PT ;  /* 0x0000000b67037c10 */ /* 0x000fe400087fe4ff */
[----:B------:R1:W-:Y:S01]  /*44c0*/  LDGSTS.E.BYPASS.LTC128B.128 [R165+0xa000], desc[UR18][R160.64+0x80] ;  /* 0x0a000080a0a57fae */ /* 0x0003e2000b901d52 */
[----:B------:R-:W-:Y:S03]  /*44d0*/  IADD3 R178, P0, R2, UR12, RZ ;  /* 0x0000000c02b27c10 */ /* 0x000fe6000ff1e0ff */
[----:B------:R1:W-:Y:S01]  /*44e0*/  LDGSTS.E.BYPASS.LTC128B.128 [R165+0x8800], desc[UR18][R102.64] ;  /* 0x0880000066a57fae */ /* 0x0003e2000b901d52 */
[----:B------:R-:W-:Y:S02]  /*44f0*/  IADD3.X R179, R3, UR11, RZ, P0, !PT ;  /* 0x0000000b03b37c10 */ /* 0x000fe400087fe4ff */
[----:B------:R-:W-:Y:S01]  /*4500*/  ISETP.GE.AND P0, PT, R173, 0x1, PT ;  /* 0x00000001ad00780c */ /* 0x000fe20003f06270 */
[----:B------:R1:W-:Y:S04]  /*4510*/  LDGSTS.E.BYPASS.LTC128B.128 [R165+0xa800], desc[UR18][R102.64+0x80] ;  /* 0x0a80008066a57fae */ /* 0x0003e8000b901d52 */
[----:B------:R1:W-:Y:S04]  /*4520*/  LDGSTS.E.BYPASS.LTC128B.128 [R165+0x9000], desc[UR18][R2.64] ;  /* 0x0900000002a57fae */ /* 0x0003e8000b901d52 */
[----:B------:R1:W-:Y:S04]  /*4530*/  LDGSTS.E.BYPASS.LTC128B.128 [R165+0xb000], desc[UR18][R2.64+0x80] ;  /* 0x0b00008002a57fae */ /* 0x0003e8000b901d52 */
[----:B------:R1:W-:Y:S04]  /*4540*/  LDGSTS.E.BYPASS.LTC128B.128 [R165+0x9800], desc[UR18][R178.64] ;  /* 0x09800000b2a57fae */ /* 0x0003e8000b901d52 */
[----:B------:R1:W-:Y:S04]  /*4550*/  LDGSTS.E.BYPASS.LTC128B.128 [R165+0xb800], desc[UR18][R178.64+0x80] ;  /* 0x0b800080b2a57fae */ /* 0x0003e8000b901d52 */
[----:B------:R-:W-:Y:S04]  /*4560*/  LDSM.16.M88.4 R104, [R158] ;  /* 0x000000009e68783b */ /* 0x000fe80000000200 */
[----:B------:R-:W2:Y:S04]  /*4570*/  LDSM.16.M88.4 R108, [R157] ;  /* 0x000000009d6c783b */ /* 0x000ea80000000200 */
[----:B------:R-:W3:Y:S04]  /*4580*/  LDSM.16.M88.4 R112, [R157+0x800] ;  /* 0x000800009d70783b */ /* 0x000ee80000000200 */
[----:B------:R-:W4:Y:S04]  /*4590*/  LDSM.16.M88.4 R116, [R157+0x1000] ;  /* 0x001000009d74783b */ /* 0x000f280000000200 */
[----:B------:R-:W5:Y:S04]  /*45a0*/  LDSM.16.M88.4 R120, [R157+0x1800] ;  /* 0x001800009d78783b */ /* 0x000f680000000200 */
[----:B------:R-:W0:Y:S04]  /*45b0*/  LDGDEPBAR ;  /* 0x00000000000079af */ /* 0x000e280000000000 */
[----:B------:R-:W-:Y:S04]  /*45c0*/  LDSM.16.M88.4 R124, [R156] ;  /* 0x000000009c7c783b */ /* 0x000fe80000000200 */
[----:B------:R-:W1:Y:S04]  /*45d0*/  LDSM.16.M88.4 R128, [R155] ;  /* 0x000000009b80783b */ /* 0x000e680000000200 */
[----:B------:R-:W1:Y:S04]  /*45e0*/  LDSM.16.M88.4 R132, [R147] ;  /* 0x000000009384783b */ /* 0x000e680000000200 */
[----:B------:R-:W1:Y:S01]  /*45f0*/  LDSM.16.M88.4 R136, [R146] ;  /* 0x000000009288783b */ /* 0x000e620000000200 */
[C---:B--2---:R-:W-:Y:S06]  /*4600*/  HMMA.16816.F32.BF16 R4, R104.reuse, R108, RZ ;  /* 0x0000006c6804723c */ /* 0x044fec00000418ff */
[C---:B------:R-:W-:Y:S01]  /*4610*/  HMMA.16816.F32.BF16 R8, R104.reuse, R110, RZ ;  /* 0x0000006e6808723c */ /* 0x040fe200000418ff */
[----:B------:R-:W2:Y:S05]  /*4620*/  LDSM.16.M88.4 R108, [R145] ;  /* 0x00000000916c783b */ /* 0x000eaa0000000200 */
[C---:B---3--:R-:W-:Y:S06]  /*4630*/  HMMA.16816.F32.BF16 R12, R104.reuse, R112, RZ ;  /* 0x00000070680c723c */ /* 0x048fec00000418ff */
[C---:B------:R-:W-:Y:S01]  /*4640*/  HMMA.16816.F32.BF16 R16, R104.reuse, R114, RZ ;  /* 0x000000726810723c */ /* 0x040fe200000418ff */
[----:B------:R-:W-:Y:S05]  /*4650*/  LDSM.16.M88.4 R112, [R153] ;  /* 0x000000009970783b */ /* 0x000fea0000000200 */
[C---:B----4-:R-:W-:Y:S06]  /*4660*/  HMMA.16816.F32.BF16 R20, R104.reuse, R116, RZ ;  /* 0x000000746814723c */ /* 0x050fec00000418ff */
[C---:B------:R-:W-:Y:S01]  /*4670*/  HMMA.16816.F32.BF16 R24, R104.reuse, R118, RZ ;  /* 0x000000766818723c */ /* 0x040fe200000418ff */
[----:B------:R-:W-:Y:S05]  /*4680*/  LDSM.16.M88.4 R116, [R153+0x800] ;  /* 0x000800009974783b */ /* 0x000fea0000000200 */
[C---:B-----5:R-:W-:Y:S06]  /*4690*/  HMMA.16816.F32.BF16 R28, R104.reuse, R120, RZ ;  /* 0x00000078681c723c */ /* 0x060fec00000418ff */
[----:B------:R-:W-:Y:S01]  /*46a0*/  HMMA.16816.F32.BF16 R32, R104, R122, RZ ;  /* 0x0000007a6820723c */ /* 0x000fe200000418ff */
[----:B------:R-:W3:Y:S04]  /*46b0*/  LDSM.16.M88.4 R104, [R154] ;  /* 0x000000009a68783b */ /* 0x000ee80000000200 */
[----:B------:R-:W4:Y:S01]  /*46c0*/  LDSM.16.M88.4 R120, [R153+0x1000] ;  /* 0x001000009978783b */ /* 0x000f220000000200 */
[C---:B-1----:R-:W-:Y:S06]  /*46d0*/  HMMA.16816.F32.BF16 R4, R124.reuse, R128, R4 ;  /* 0x000000807c04723c */ /* 0x042fec0000041804 */
[C---:B------:R-:W-:Y:S01]  /*46e0*/  HMMA.16816.F32.BF16 R8, R124.reuse, R130, R8 ;  /* 0x000000827c08723c */ /* 0x040fe20000041808 */
[----:B------:R-:W1:Y:S05]  /*46f0*/  LDSM.16.M88.4 R128, [R153+0x1800] ;  /* 0x001800009980783b */ /* 0x000e6a0000000200 */
[C---:B------:R-:W-:Y:S06]  /*4700*/  HMMA.16816.F32.BF16 R12, R124.reuse, R132, R12 ;  /* 0x000000847c0c723c */ /* 0x040fec000004180c */
[C---:B------:R-:W-:Y:S06]  /*4710*/  HMMA.16816.F32.BF16 R16, R124.reuse, R134, R16 ;  /* 0x000000867c10723c */ /* 0x040fec0000041810 */
[C---:B------:R-:W-:Y:S06]  /*4720*/  HMMA.16816.F32.BF16 R20, R124.reuse, R136, R20 ;  /* 0x000000887c14723c */ /* 0x040fec0000041814 */
[C---:B------:R-:W-:Y:S06]  /*4730*/  HMMA.16816.F32.BF16 R24, R124.reuse, R138, R24 ;  /* 0x0000008a7c18723c */ /* 0x040fec0000041818 */
[C---:B--2---:R-:W-:Y:S06]  /*4740*/  HMMA.16816.F32.BF16 R28, R124.reuse, R108, R28 ;  /* 0x0000006c7c1c723c */ /* 0x044fec000004181c */
[----:B------:R-:W-:Y:S01]  /*4750*/  HMMA.16816.F32.BF16 R32, R124, R110, R32 ;  /* 0x0000006e7c20723c */ /* 0x000fe20000041820 */
[----:B------:R-:W-:Y:S04]  /*4760*/  LDSM.16.M88.4 R108, [R152] ;  /* 0x00000000986c783b */ /* 0x000fe80000000200 */
[----:B------:R-:W2:Y:S01]  /*4770*/  LDSM.16.M88.4 R124, [R144] ;  /* 0x00000000907c783b */ /* 0x000ea20000000200 */
        /* <DEDUP_REMOVED lines=18> */
[----:B------:R-:W-:Y:S05]  /*48a0*/  LDSM.16.M88.4 R112, [R157+0x3800] ;  /* 0x003800009d70783b */ /* 0x000fea0000000200 */
[C---:B-----5:R-:W-:Y:S06]  /*48b0*/  HMMA.16816.F32.BF16 R20, R108.reuse, R116, R20 ;  /* 0x000000746c14723c */ /* 0x060fec0000041814 */
[C---:B------:R-:W-:Y:S01]  /*48c0*/  HMMA.16816.F32.BF16 R24, R108.reuse, R118, R24 ;  /* 0x000000766c18723c */ /* 0x040fe20000041818 */
[----:B------:R-:W-:Y:S05]  /*48d0*/  LDSM.16.M88.4 R116, [R156+0x2000] ;  /* 0x002000009c74783b */ /* 0x000fea0000000200 */
[C---:B----4-:R-:W-:Y:S06]  /*48e0*/  HMMA.16816.F32.BF16 R28, R108.reuse, R120, R28 ;  /* 0x000000786c1c723c */ /* 0x050fec000004181c */
[----:B------:R-:W-:Y:S01]  /*48f0*/  HMMA.16816.F32.BF16 R32, R108, R122, R32 ;  /* 0x0000007a6c20723c */ /* 0x000fe20000041820 */
[----:B------:R-:W3:Y:S04]  /*4900*/  LDSM.16.M88.4 R108, [R157+0x3000] ;  /* 0x003000009d6c783b */ /* 0x000ee80000000200 */
[----:B------:R-:W4:Y:S01]  /*4910*/  LDSM.16.M88.4 R120, [R143] ;  /* 0x000000008f78783b */ /* 0x000f220000000200 */
        /* <DEDUP_REMOVED lines=8> */
[----:B------:R-:W-:Y:S05]  /*49a0*/  LDSM.16.M88.4 R108, [R154+0x2000] ;  /* 0x002000009a6c783b */ /* 0x000fea0000000200 */
[C---:B------:R-:W-:Y:S06]  /*49b0*/  HMMA.16816.F32.BF16 R28, R104.reuse, R112, R28 ;  /* 0x00000070681c723c */ /* 0x040fec000004181c */
[----:B------:R-:W-:Y:S01]  /*49c0*/  HMMA.16816.F32.BF16 R32, R104, R114, R32 ;  /* 0x000000726820723c */ /* 0x000fe20000041820 */
[----:B------:R-:W3:Y:S04]  /*49d0*/  LDSM.16.M88.4 R104, [R140] ;  /* 0x000000008c68783b */ /* 0x000ee80000000200 */
[----:B------:R-:W5:Y:S01]  /*49e0*/  LDSM.16.M88.4 R112, [R153+0x2000] ;  /* 0x002000009970783b */ /* 0x000f620000000200 */
        /* <DEDUP_REMOVED lines=11> */
[----:B------:R-:W-:Y:S04]  /*4aa0*/  LDSM.16.M88.4 R104, [R152+0x2000] ;  /* 0x002000009868783b */ /* 0x000fe80000000200 */
[----:B------:R-:W-:Y:S01]  /*4ab0*/  LDSM.16.M88.4 R116, [R144+0x2800] ;  /* 0x002800009074783b */ /* 0x000fe20000000200 */
[C---:B-----5:R-:W-:Y:S06]  /*4ac0*/  HMMA.16816.F32.BF16 R4, R108.reuse, R112, R4 ;  /* 0x000000706c04723c */ /* 0x060fec0000041804 */
[C---:B------:R-:W-:Y:S01]  /*4ad0*/  HMMA.16816.F32.BF16 R8, R108.reuse, R114, R8 ;  /* 0x000000726c08723c */ /* 0x040fe20000041808 */
[----:B------:R-:W3:Y:S05]  /*4ae0*/  LDSM.16.M88.4 R112, [R144+0x2000] ;  /* 0x002000009070783b */ /* 0x000eea0000000200 */
[C---:B----4-:R-:W-:Y:S06]  /*4af0*/  HMMA.16816.F32.BF16 R12, R108.reuse, R120, R12 ;  /* 0x000000786c0c723c */ /* 0x050fec000004180c */
[C---:B------:R-:W-:Y:S01]  /*4b00*/  HMMA.16816.F32.BF16 R16, R108.reuse, R122, R16 ;  /* 0x0000007a6c10723c */ /* 0x040fe20000041810 */
[----:B------:R-:W4:Y:S05]  /*4b10*/  LDSM.16.M88.4 R120, [R144+0x3000] ;  /* 0x003000009078783b */ /* 0x000f2a0000000200 */
[C---:B-1----:R-:W-:Y:S06]  /*4b20*/  HMMA.16816.F32.BF16 R20, R108.reuse, R128, R20 ;  /* 0x000000806c14723c */ /* 0x042fec0000041814 */
[C---:B------:R-:W-:Y:S01]  /*4b30*/  HMMA.16816.F32.BF16 R24, R108.reuse, R130, R24 ;  /* 0x000000826c18723c */ /* 0x040fe20000041818 */
[----:B------:R-:W1:Y:S01]  /*4b40*/  LDSM.16.M88.4 R128, [R144+0x3800] ;  /* 0x003800009080783b */ /* 0x000e620000000200 */
[----:B------:R-:W-:Y:S04]  /*4b50*/  DEPBAR.LE SB0, 0x0 ;  /* 0x000080000000791a */ /* 0x000fe80000000000 */
[C---:B--2---:R-:W-:Y:S01]  /*4b60*/  HMMA.16816.F32.BF16 R28, R108.reuse, R124, R28 ;  /* 0x0000007c6c1c723c */ /* 0x044fe2000004181c */
[----:B------:R-:W-:Y:S05]  /*4b70*/  BAR.SYNC.DEFER_BLOCKING 0x0 ;  /* 0x0000000000007b1d */ /* 0x000fea0000010000 */
[----:B------:R-:W-:Y:S06]  /*4b80*/  HMMA.16816.F32.BF16 R32, R108, R126, R32 ;  /* 0x0000007e6c20723c */ /* 0x000fec0000041820 */
[C---:B---3--:R-:W-:Y:S06]  /*4b90*/  HMMA.16816.F32.BF16 R4, R104.reuse, R112, R4 ;  /* 0x000000706804723c */ /* 0x048fec0000041804 */
[C---:B------:R-:W-:Y:S06]  /*4ba0*/  HMMA.16816.F32.BF16 R8, R104.reuse, R114, R8 ;  /* 0x000000726808723c */ /* 0x040fec0000041808 */
[C---:B------:R-:W-:Y:S06]  /*4bb0*/  HMMA.16816.F32.BF16 R12, R104.reuse, R116, R12 ;  /* 0x00000074680c723c */ /* 0x040fec000004180c */
[C---:B------:R-:W-:Y:S06]  /*4bc0*/  HMMA.16816.F32.BF16 R16, R104.reuse, R118, R16 ;  /* 0x000000766810723c */ /* 0x040fec0000041810 */
[C---:B----4-:R-:W-:Y:S06]  /*4bd0*/  HMMA.16816.F32.BF16 R20, R104.reuse, R120, R20 ;  /* 0x000000786814723c */ /* 0x050fec0000041814 */
[C---:B------:R-:W-:Y:S06]  /*4be0*/  HMMA.16816.F32.BF16 R24, R104.reuse, R122, R24 ;  /* 0x0000007a6818723c */ /* 0x040fec0000041818 */
[C---:B-1----:R-:W-:Y:S06]  /*4bf0*/  HMMA.16816.F32.BF16 R28, R104.reuse, R128, R28 ;  /* 0x00000080681c723c */ /* 0x042fec000004181c */
        /* <DEDUP_REMOVED lines=43> */
[----:B------:R-:W1:Y:S10]  /*4eb0*/  LDC R102, c[0x0][0x24c] ;  /* 0x00009300ff667b82 */ /* 0x000e740000000800 */
        /* <DEDUP_REMOVED lines=22> */
[-C--:B---3--:R-:W-:Y:S04]  /*5020*/  IMAD.WIDE.U32 R108, R103, R2.reuse, R108 ;  /* 0x00000002676c7225 */ /* 0x088fe800078e006c */
[----:B------:R-:W-:Y:S04]  /*5030*/  IMAD R100, R107, R2, RZ ;  /* 0x000000026b647224 */ /* 0x000fe800078e02ff */
[----:B------:R-:W-:Y:S05]  /*5040*/  IMAD R100, R103, R3, R100 ;  /* 0x0000000367647224 */ /* 0x000fea00078e0264 */
[----:B------:R-:W-:Y:S07]  /*5050*/  IADD3 R100, R109, R100, RZ ;  /* 0x000000646d647210 */ /* 0x000fee0007ffe0ff */
.L_x_6646:
        /* <DEDUP_REMOVED lines=19> */
[----:B------:R-:W0:Y:S02]  /*5190*/  LDGDEPBAR ;  /* 0x00000000000079af */ /* 0x000e240000000000 */
.L_x_6645:
        /* <DEDUP_REMOVED lines=94> */
[----:B------:R-:W-:Y:S01]  /*5780*/  FFMA.FTZ R134, R25, UR4, -R124 ;  /* 0x0000000419867c23 */ /* 0x000fe2000801087c */
[--C-:B------:R-:W-:Y:S01]  /*5790*/  FFMA.FTZ R135, R26, UR4, -R122.reuse ;  /* 0x000000041a877c23 */ /* 0x100fe2000801087a */
[----:B------:R-:W-:Y:S01]  /*57a0*/  FFMA.FTZ R136, R27, UR4, -R122 ;  /* 0x000000041b887c23 */ /* 0x000fe2000801087a */
[C---:B------:R-:W-:Y:S03]  /*57b0*/  FMUL.FTZ R56, R2.reuse, R56 ;  /* 0x0000003802387220 */ /* 0x040fe60000410000 */
[----:B------:R-:W-:Y:S01]  /*57c0*/  MUFU.EX2 R7, R7 ;  /* 0x0000000700077308 */ /* 0x000fe20000000800 */
[----:B------:R-:W-:Y:S01]  /*57d0*/  LDSM.16.MT88.4 R24, [R149+0x9000] ;  /* 0x009000009518783b */ /* 0x000fe20000004200 */
        /* <DEDUP_REMOVED lines=13> */
[--C-:B------:R-:W-:Y:S03]  /*58b0*/  FFMA.FTZ R126, R12, UR4, -R124.reuse ;  /* 0x000000040c7e7c23 */ /* 0x100fe6000801087c */
[----:B------:R-:W-:Y:S01]  /*58c0*/  MUFU.EX2 R103, R103 ;  /* 0x0000006700677308 */ /* 0x000fe20000000800 */
[C---:B------:R-:W-:Y:S01]  /*58d0*/  FMUL.FTZ R12, R2.reuse, R92 ;  /* 0x0000005c020c7220 */ /* 0x040fe20000410000 */
[----:B------:R-:W-:Y:S01]  /*58e0*/  FFMA.FTZ R125, R13, UR4, -R124 ;  /* 0x000000040d7d7c23 */ /* 0x000fe2000801087c */
[----:B------:R-:W-:Y:S01]  /*58f0*/  FMUL.FTZ R13, R2, R93 ;  /* 0x0000005d020d7220 */ /* 0x000fe20000410000 */
[--C-:B------:R-:W-:Y:S01]  /*5900*/  FFMA.FTZ R127, R14, UR4, -R122.reuse ;  /* 0x000000040e7f7c23 */ /* 0x100fe2000801087a */
[C---:B------:R-:W-:Y:S01]  /*5910*/  FMUL.FTZ R14, R0.reuse, R94 ;  /* 0x0000005e000e7220 */ /* 0x040fe20000410000 */
[----:B------:R-:W-:Y:S01]  /*5920*/  FFMA.FTZ R128, R15, UR4, -R122 ;  /* 0x000000040f807c23 */ /* 0x000fe2000801087a */
[----:B------:R-:W-:Y:S03]  /*5930*/  FMUL.FTZ R15, R0, R95 ;  /* 0x0000005f000f7220 */ /* 0x000fe60000410000 */
[----:B------:R-:W3:Y:S01]  /*5940*/  MUFU.EX2 R120, R120 ;  /* 0x0000007800787308 */ /* 0x000ee20000000800 */
[----:B--2---:R-:W-:Y:S01]  /*5950*/  F2FP.BF16.F32.PACK_AB R98, R102, R7 ;  /* 0x000000076662723e */ /* 0x004fe200000010ff */
[----:B------:R-:W-:Y:S01]  /*5960*/  LDSM.16.MT88.4 R92, [R148+0xa000] ;  /* 0x00a00000945c783b */ /* 0x000fe20000004200 */
[C---:B------:R-:W-:Y:S01]  /*5970*/  FMUL.FTZ R68, R2.reuse, R68 ;  /* 0x0000004402447220 */ /* 0x040fe20000410000 */
[----:B------:R-:W-:Y:S01]  /*5980*/  FMUL.FTZ R69, R2, R69 ;  /* 0x0000004502457220 */ /* 0x000fe20000410000 */
        /* <DEDUP_REMOVED lines=10> */
[--C-:B------:R-:W-:Y:S01]  /*5a30*/  FFMA.FTZ R129, R16, UR4, -R124.reuse ;  /* 0x0000000410817c23 */ /* 0x100fe2000801087c */
[----:B------:R-:W-:Y:S01]  /*5a40*/  FFMA.FTZ R130, R17, UR4, -R124 ;  /* 0x0000000411827c23 */ /* 0x000fe2000801087c */
[----:B---3--:R-:W-:Y:S01]  /*5a50*/  F2FP.BF16.F32.PACK_AB R99, R120, R103 ;  /* 0x000000677863723e */ /* 0x008fe200000010ff */
[--C-:B------:R-:W-:Y:S01]  /*5a60*/  FFMA.FTZ R131, R18, UR4, -R122.reuse ;  /* 0x0000000412837c23 */ /* 0x100fe2000801087a */
[----:B------:R-:W-:Y:S01]  /*5a70*/  FFMA.FTZ R132, R19, UR4, -R122 ;  /* 0x0000000413847c23 */ /* 0x000fe2000801087a */
[C---:B------:R-:W-:Y:S01]  /*5a80*/  FMUL.FTZ R80, R2.reuse, R80 ;  /* 0x0000005002507220 */ /* 0x040fe20000410000 */
[----:B------:R-:W-:Y:S01]  /*5a90*/  FMUL.FTZ R81, R2, R81 ;  /* 0x0000005102517220 */ /* 0x000fe20000410000 */
[C---:B------:R-:W-:Y:S01]  /*5aa0*/  FMUL.FTZ R82, R0.reuse, R82 ;  /* 0x0000005200527220 */ /* 0x040fe20000410000 */
[----:B------:R-:W-:Y:S01]  /*5ab0*/  FMUL.FTZ R83, R0, R83 ;  /* 0x0000005300537220 */ /* 0x000fe20000410000 */
[C---:B-1----:R-:W-:Y:S01]  /*5ac0*/  HMMA.16816.F32.BF16 R8, R96.reuse, R104, R8 ;  /* 0x000000686008723c */ /* 0x042fe20000041808 */
[----:B------:R-:W-:Y:S04]  /*5ad0*/  MUFU.EX2 R126, R126 ;  /* 0x0000007e007e7308 */ /* 0x000fe80000000800 */
[C---:B------:R-:W-:Y:S01]  /*5ae0*/  FMUL.FTZ R16, R2.reuse, R88 ;  /* 0x0000005802107220 */ /* 0x040fe20000410000 */
[C---:B------:R-:W-:Y:S01]  /*5af0*/  HMMA.16816.F32.BF16 R36, R96.reuse, R106, R36 ;  /* 0x0000006a6024723c */ /* 0x040fe20000041824 */
[----:B------:R-:W1:Y:S04]  /*5b00*/  LDSM.16.MT88.4 R104, [R151+0xa000] ;  /* 0x00a000009768783b */ /* 0x000e680000004200 */
[----:B------:R-:W2:Y:S01]  /*5b10*/  MUFU.EX2 R125, R125 ;  /* 0x0000007d007d7308 */ /* 0x000ea20000000800 */
[----:B------:R-:W-:Y:S01]  /*5b20*/  ISETP.GT.AND P0, PT, R173, RZ, PT ;  /* 0x000000ffad00720c */ /* 0x000fe20003f04270 */
[----:B------:R-:W-:Y:S01]  /*5b30*/  FMUL.FTZ R17, R2, R89 ;  /* 0x0000005902117220 */ /* 0x000fe20000410000 */
[C---:B------:R-:W-:Y:S07]  /*5b40*/  HMMA.16816.F32.BF16 R40, R96.reuse, R108, R40 ;  /* 0x0000006c6028723c */ /* 0x040fee0000041828 */
[----:B------:R-:W-:Y:S01]  /*5b50*/  MUFU.EX2 R127, R127 ;  /* 0x0000007f007f7308 */ /* 0x000fe20000000800 */
[C---:B------:R-:W-:Y:S01]  /*5b60*/  HMMA.16816.F32.BF16 R44, R96.reuse, R110, R44 ;  /* 0x0000006e602c723c */ /* 0x040fe2000004182c */
[----:B------:R-:W3:Y:S02]  /*5b70*/  LDSM.16.MT88.4 R108, [R150+0xa000] ;  /* 0x00a00000966c783b */ /* 0x000ee40000004200 */
[C---:B------:R-:W-:Y:S03]  /*5b80*/  FMUL.FTZ R18, R0.reuse, R90 ;  /* 0x0000005a00127220 */ /* 0x040fe60000410000 */
[C---:B------:R-:W-:Y:S03]  /*5b90*/  HMMA.16816.F32.BF16 R48, R96.reuse, R112, R48 ;  /* 0x000000706030723c */ /* 0x040fe60000041830 */
[----:B------:R-:W4:Y:S02]  /*5ba0*/  MUFU.EX2 R128, R128 ;  /* 0x0000008000807308 */ /* 0x000f240000000800 */
[----:B--2---:R-:W-:Y:S01]  /*5bb0*/  F2FP.BF16.F32.PACK_AB R88, R125, R126 ;  /* 0x0000007e7d58723e */ /* 0x004fe200000010ff */
[C---:B------:R-:W-:Y:S01]  /*5bc0*/  HMMA.16816.F32.BF16 R52, R96.reuse, R114, R52 ;  /* 0x000000726034723c */ /* 0x040fe20000041834 */
[----:B------:R-:W2:Y:S06]  /*5bd0*/  LDSM.16.MT88.4 R112, [R149+0xa000] ;  /* 0x00a000009570783b */ /* 0x000eac0000004200 */
[----:B------:R-:W-:Y:S01]  /*5be0*/  MUFU.EX2 R129, R129 ;  /* 0x0000008100817308 */ /* 0x000fe20000000800 */
[----:B------:R-:W-:Y:S01]  /*5bf0*/  FMUL.FTZ R19, R0, R91 ;  /* 0x0000005b00137220 */ /* 0x000fe20000410000 */
[C---:B------:R-:W-:Y:S08]  /*5c00*/  HMMA.16816.F32.BF16 R56, R96.reuse, R116, R56 ;  /* 0x000000746038723c */ /* 0x040ff00000041838 */
[----:B------:R-:W5:Y:S01]  /*5c10*/  MUFU.EX2 R130, R130 ;  /* 0x0000008200827308 */ /* 0x000f620000000800 */
[C---:B------:R-:W-:Y:S01]  /*5c20*/  HMMA.16816.F32.BF16 R60, R96.reuse, R118, R60 ;  /* 0x00000076603c723c */ /* 0x040fe2000004183c */
[----:B------:R-:W-:Y:S02]  /*5c30*/  LDSM.16.MT88.4 R116, [R149+0x8800] ;  /* 0x008800009574783b */ /* 0x000fe40000004200 */
[----:B----4-:R-:W-:Y:S03]  /*5c40*/  F2FP.BF16.F32.PACK_AB R89, R128, R127 ;  /* 0x0000007f8059723e */ /* 0x010fe600000010ff */
[C---:B-1----:R-:W-:Y:S03]  /*5c50*/  HMMA.16816.F32.BF16 R64, R96.reuse, R104, R64 ;  /* 0x000000686040723c */ /* 0x042fe60000041840 */
[----:B------:R-:W-:Y:S02]  /*5c60*/  MUFU.EX2 R131, R131 ;  /* 0x0000008300837308 */ /* 0x000fe40000000800 */
[----:B------:R-:W-:Y:S01]  /*5c70*/  FMUL.FTZ R84, R2, R84 ;  /* 0x0000005402547220 */ /* 0x000fe20000410000 */
[C---:B------:R-:W-:Y:S01]  /*5c80*/  HMMA.16816.F32.BF16 R68, R96.reuse, R106, R68 ;  /* 0x0000006a6044723c */ /* 0x040fe20000041844 */
[----:B------:R-:W1:Y:S06]  /*5c90*/  LDSM.16.MT88.4 R104, [R151+0x8800] ;  /* 0x008800009768783b */ /* 0x000e6c0000004200 */
[----:B------:R-:W4:Y:S01]  /*5ca0*/  MUFU.EX2 R132, R132 ;  /* 0x0000008400847308 */ /* 0x000f220000000800 */
[----:B-----5:R-:W-:Y:S01]  /*5cb0*/  F2FP.BF16.F32.PACK_AB R90, R130, R129 ;  /* 0x00000081825a723e */ /* 0x020fe200000010ff */
[C---:B---3--:R-:W-:Y:S03]  /*5cc0*/  HMMA.16816.F32.BF16 R72, R96.reuse, R108, R72 ;  /* 0x0000006c6048723c */ /* 0x048fe60000041848 */
[----:B------:R-:W-:Y:S03]  /*5cd0*/  FMUL.FTZ R85, R2, R85 ;  /* 0x0000005502557220 */ /* 0x000fe60000410000 */
[C---:B------:R-:W-:Y:S01]  /*5ce0*/  HMMA.16816.F32.BF16 R12, R96.reuse, R110, R12 ;  /* 0x0000006e600c723c */ /* 0x040fe2000004180c */
[----:B------:R-:W3:Y:S01]  /*5cf0*/  LDSM.16.MT88.4 R108, [R150+0x8800] ;  /* 0x00880000966c783b */ /* 0x000ee20000004200 */
[----:B------:R-:W-:Y:S03]  /*5d00*/  MUFU.EX2 R133, R133 ;  /* 0x0000008500857308 */ /* 0x000fe60000000800 */
[----:B------:R-:W-:Y:S01]  /*5d10*/  FMUL.FTZ R86, R0, R86 ;  /* 0x0000005600567220 */ /* 0x000fe20000410000 */
[C---:B--2---:R-:W-:Y:S06]  /*5d20*/  HMMA.16816.F32.BF16 R76, R96.reuse, R112, R76 ;  /* 0x00000070604c723c */ /* 0x044fec000004184c */
[----:B------:R-:W2:Y:S01]  /*5d30*/  MUFU.EX2 R134, R134 ;  /* 0x0000008600867308 */ /* 0x000ea20000000800 */
[----:B----4-:R-:W-:Y:S01]  /*5d40*/  F2FP.BF16.F32.PACK_AB R91, R132, R131 ;  /* 0x00000083845b723e */ /* 0x010fe200000010ff */
[C---:B------:R-:W-:Y:S01]  /*5d50*/  HMMA.16816.F32.BF16 R80, R96.reuse, R114, R80 ;  /* 0x000000726050723c */ /* 0x040fe20000041850 */
[----:B------:R-:W4:Y:S02]  /*5d60*/  LDSM.16.MT88.4 R112, [R148+0x8800] ;  /* 0x008800009470783b */ /* 0x000f240000004200 */
[----:B------:R-:W-:Y:S03]  /*5d70*/  FMUL.FTZ R87, R0, R87 ;  /* 0x0000005700577220 */ /* 0x000fe60000410000 */
[C---:B------:R-:W-:Y:S02]  /*5d80*/  HMMA.16816.F32.BF16 R16, R96.reuse, R92, R16 ;  /* 0x0000005c6010723c */ /* 0x040fe40000041810 */
[----:B------:R-:W-:Y:S03]  /*5d90*/  MUFU.EX2 R135, R135 ;  /* 0x0000008700877308 */ /* 0x000fe60000000800 */
[----:B------:R-:W-:Y:S01]  /*5da0*/  FFMA.FTZ R121, R2, R177, R121 ;  /* 0x000000b102797223 */ /* 0x000fe20000010079 */
[----:B------:R-:W-:Y:S01]  /*5db0*/  HMMA.16816.F32.BF16 R84, R96, R94, R84 ;  /* 0x0000005e6054723c */ /* 0x000fe20000041854 */
[----:B------:R-:W5:Y:S05]  /*5dc0*/  LDSM.16.MT88.4 R92, [R151+0xa800] ;  /* 0x00a80000975c783b */ /* 0x000f6a0000004200 */
[----:B------:R-:W2:Y:S01]  /*5dd0*/  MUFU.EX2 R136, R136 ;  /* 0x0000008800887308 */ /* 0x000ea20000000800 */
[----:B------:R-:W-:Y:S01]  /*5de0*/  MOV R101, R100 ;  /* 0x0000006400657202 */ /* 0x000fe20000000f00 */
[C---:B-1----:R-:W-:Y:S01]  /*5df0*/  HMMA.16816.F32.BF16 R8, R88.reuse, R104, R8 ;  /* 0x000000685808723c */ /* 0x042fe20000041808 */
[----:B------:R-:W1:Y:S04]  /*5e00*/  LDSM.16.MT88.4 R96, [R150+0xa800] ;  /* 0x00a800009660783b */ /* 0x000e680000004200 */
[----:B------:R-:W-:Y:S01]  /*5e10*/  FFMA.FTZ R123, R0, R175, R123 ;  /* 0x000000af007b7223 */ /* 0x000fe2000001007b */
[C---:B------:R-:W-:Y:S03]  /*5e20*/  HMMA.16816.F32.BF16 R36, R88.reuse, R106, R36 ;  /* 0x0000006a5824723c */ /* 0x040fe60000041824 */
[----:B------:R-:W1:Y:S03]  /*5e30*/  LDSM.16.MT88.4 R104, [R149+0xa800] ;  /* 0x00a800009568783b */ /* 0x000e660000004200 */
[C---:B---3--:R-:W-:Y:S05]  /*5e40*/  HMMA.16816.F32.BF16 R40, R88.reuse, R108, R40 ;  /* 0x0000006c5828723c */ /* 0x048fea0000041828 */
[----:B------:R-:W-:Y:S01]  /*5e50*/  FADD.FTZ R0, R5, R121 ;  /* 0x0000007905007221 */ /* 0x000fe20000010000 */
[C---:B------:R-:W-:Y:S01]  /*5e60*/  HMMA.16816.F32.BF16 R44, R88.reuse, R110, R44 ;  /* 0x0000006e582c723c */ /* 0x040fe2000004182c */
[----:B------:R-:W3:Y:S04]  /*5e70*/  LDSM.16.MT88.4 R108, [R148+0xa800] ;  /* 0x00a80000946c783b */ /* 0x000ee80000004200 */
[----:B------:R-:W-:Y:S01]  /*5e80*/  FADD.FTZ R6, R6, R123 ;  /* 0x0000007b06067221 */ /* 0x000fe20000010000 */
[C---:B------:R-:W-:Y:S05]  /*5e90*/  HMMA.16816.F32.BF16 R48, R88.reuse, R116, R48 ;  /* 0x000000745830723c */ /* 0x040fea0000041830 */
[----:B------:R-:W-:Y:S01]  /*5ea0*/  FADD.FTZ R5, R7, R0 ;  /* 0x0000000007057221 */ /* 0x000fe20000010000 */
[C---:B------:R-:W-:Y:S05]  /*5eb0*/  HMMA.16816.F32.BF16 R52, R88.reuse, R118, R52 ;  /* 0x000000765834723c */ /* 0x040fea0000041834 */
[--C-:B------:R-:W-:Y:S01]  /*5ec0*/  FFMA.FTZ R116, R20, UR4, -R124.reuse ;  /* 0x0000000414747c23 */ /* 0x100fe2000801087c */
[C---:B----4-:R-:W-:Y:S05]  /*5ed0*/  HMMA.16816.F32.BF16 R56, R88.reuse, R112, R56 ;  /* 0x000000705838723c */ /* 0x050fea0000041838 */
[----:B------:R-:W-:Y:S01]  /*5ee0*/  FFMA.FTZ R117, R21, UR4, -R124 ;  /* 0x0000000415757c23 */ /* 0x000fe2000801087c */
[C---:B------:R-:W-:Y:S01]  /*5ef0*/  HMMA.16816.F32.BF16 R60, R88.reuse, R114, R60 ;  /* 0x00000072583c723c */ /* 0x040fe2000004183c */
[----:B------:R-:W-:Y:S01]  /*5f00*/  LDSM.16.MT88.4 R112, [R150+0x9000] ;  /* 0x009000009670783b */ /* 0x000fe20000004200 */
[----:B------:R-:W-:Y:S03]  /*5f10*/  MUFU.EX2 R116, R116 ;  /* 0x0000007400747308 */ /* 0x000fe60000000800 */
[--C-:B------:R-:W-:Y:S01]  /*5f20*/  FFMA.FTZ R118, R22, UR4, -R122.reuse ;  /* 0x0000000416767c23 */ /* 0x100fe2000801087a */
[C---:B-----5:R-:W-:Y:S06]  /*5f30*/  HMMA.16816.F32.BF16 R64, R88.reuse, R92, R64 ;  /* 0x0000005c5840723c */ /* 0x060fec0000041840 */
[----:B------:R-:W4:Y:S01]  /*5f40*/  MUFU.EX2 R117, R117 ;  /* 0x0000007500757308 */ /* 0x000f220000000800 */
[----:B--2---:R-:W-:Y:S01]  /*5f50*/  F2FP.BF16.F32.PACK_AB R22, R134, R133 ;  /* 0x000000858616723e */ /* 0x004fe200000010ff */
[C---:B------:R-:W-:Y:S01]  /*5f60*/  HMMA.16816.F32.BF16 R68, R88.reuse, R94, R68 ;  /* 0x0000005e5844723c */ /* 0x040fe20000041844 */
[----:B------:R-:W2:Y:S02]  /*5f70*/  LDSM.16.MT88.4 R92, [R151+0x9000] ;  /* 0x00900000975c783b */ /* 0x000ea40000004200 */
[----:B------:R-:W-:Y:S03]  /*5f80*/  FFMA.FTZ R119, R23, UR4, -R122 ;  /* 0x0000000417777c23 */ /* 0x000fe6000801087a */
[C---:B-1----:R-:W-:Y:S02]  /*5f90*/  HMMA.16816.F32.BF16 R72, R88.reuse, R96, R72 ;  /* 0x000000605848723c */ /* 0x042fe40000041848 */
[----:B------:R-:W-:Y:S03]  /*5fa0*/  MUFU.EX2 R118, R118 ;  /* 0x0000007600767308 */ /* 0x000fe60000000800 */
[----:B------:R-:W-:Y:S01]  /*5fb0*/  F2FP.BF16.F32.PACK_AB R23, R136, R135 ;  /* 0x000000878817723e */ /* 0x000fe200000010ff */
[C---:B------:R-:W-:Y:S01]  /*5fc0*/  HMMA.16816.F32.BF16 R12, R88.reuse, R98, R12 ;  /* 0x00000062580c723c */ /* 0x040fe2000004180c */
[----:B------:R-:W1:Y:S05]  /*5fd0*/  LDSM.16.MT88.4 R96, [R148+0x9000] ;  /* 0x009000009460783b */ /* 0x000e6a0000004200 */
[----:B------:R-:W5:Y:S01]  /*5fe0*/  MUFU.EX2 R119, R119 ;  /* 0x0000007700777308 */ /* 0x000f620000000800 */
[----:B----4-:R-:W-:Y:S01]  /*5ff0*/  F2FP.BF16.F32.PACK_AB R20, R117, R116 ;  /* 0x000000747514723e */ /* 0x010fe200000010ff */
[C---:B------:R-:W-:Y:S03]  /*6000*/  HMMA.16816.F32.BF16 R76, R88.reuse, R104, R76 ;  /* 0x00000068584c723c */ /* 0x040fe6000004184c */
[----:B------:R-:W-:Y:S03]  /*6010*/  FADD.FTZ R103, R103, R6 ;  /* 0x0000000667677221 */ /* 0x000fe60000010000 */
[C---:B------:R-:W-:Y:S01]  /*6020*/  HMMA.16816.F32.BF16 R80, R88.reuse, R106, R80 ;  /* 0x0000006a5850723c */ /* 0x040fe20000041850 */
[----:B------:R-:W-:Y:S04]  /*6030*/  LDSM.16.MT88.4 R104, [R149+0xb000] ;  /* 0x00b000009568783b */ /* 0x000fe80000004200 */
[----:B------:R-:W-:Y:S01]  /*6040*/  FADD.FTZ R5, R102, R5 ;  /* 0x0000000566057221 */ /* 0x000fe20000010000 */
[C---:B---3--:R-:W-:Y:S05]  /*6050*/  HMMA.16816.F32.BF16 R16, R88.reuse, R108, R16 ;  /* 0x0000006c5810723c */ /* 0x048fea0000041810 */
[----:B-----5:R-:W-:Y:S01]  /*6060*/  F2FP.BF16.F32.PACK_AB R21, R119, R118 ;  /* 0x000000767715723e */ /* 0x020fe200000010ff */
[----:B------:R-:W-:Y:S01]  /*6070*/  HMMA.16816.F32.BF16 R84, R88, R110, R84 ;  /* 0x0000006e5854723c */ /* 0x000fe20000041854 */
[----:B------:R-:W3:Y:S04]  /*6080*/  LDSM.16.MT88.4 R88, [R151+0xb000] ;  /* 0x00b000009758783b */ /* 0x000ee80000004200 */
[--C-:B------:R-:W-:Y:S01]  /*6090*/  FFMA.FTZ R108, R28, UR4, -R124.reuse ;  /* 0x000000041c6c7c23 */ /* 0x100fe2000801087c */
[C---:B--2---:R-:W-:Y:S05]  /*60a0*/  HMMA.16816.F32.BF16 R8, R20.reuse, R92, R8 ;  /* 0x0000005c1408723c */ /* 0x044fea0000041808 */
[----:B------:R-:W-:Y:S01]  /*60b0*/  FFMA.FTZ R109, R29, UR4, -R124 ;  /* 0x000000041d6d7c23 */ /* 0x000fe2000801087c */
[C---:B------:R-:W-:Y:S01]  /*60c0*/  HMMA.16816.F32.BF16 R36, R20.reuse, R94, R36 ;  /* 0x0000005e1424723c */ /* 0x040fe20000041824 */
[----:B------:R-:W2:Y:S01]  /*60d0*/  LDSM.16.MT88.4 R92, [R150+0xb000] ;  /* 0x00b00000965c783b */ /* 0x000ea20000004200 */
[----:B------:R-:W-:Y:S03]  /*60e0*/  MUFU.EX2 R108, R108 ;  /* 0x0000006c006c7308 */ /* 0x000fe60000000800 */
[--C-:B------:R-:W-:Y:S01]  /*60f0*/  FFMA.FTZ R110, R30, UR4, -R122.reuse ;  /* 0x000000041e6e7c23 */ /* 0x100fe2000801087a */
[C---:B------:R-:W-:Y:S06]  /*6100*/  HMMA.16816.F32.BF16 R40, R20.reuse, R112, R40 ;  /* 0x000000701428723c */ /* 0x040fec0000041828 */
[----:B------:R-:W4:Y:S01]  /*6110*/  MUFU.EX2 R109, R109 ;  /* 0x0000006d006d7308 */ /* 0x000f220000000800 */
[----:B------:R-:W-:Y:S01]  /*6120*/  FFMA.FTZ R111, R31, UR4, -R122 ;  /* 0x000000041f6f7c23 */ /* 0x000fe2000801087a */
[C---:B------:R-:W-:Y:S01]  /*6130*/  HMMA.16816.F32.BF16 R44, R20.reuse, R114, R44 ;  /* 0x00000072142c723c */ /* 0x040fe2000004182c */
[----:B------:R-:W-:Y:S02]  /*6140*/  LDSM.16.MT88.4 R28, [R151+0x9800] ;  /* 0x00980000971c783b */ /* 0x000fe40000004200 */
[----:B------:R-:W-:Y:S03]  /*6150*/  FFMA.FTZ R112, R32, UR4, -R124 ;  /* 0x0000000420707c23 */ /* 0x000fe6000801087c */
[C---:B------:R-:W-:Y:S02]  /*6160*/  HMMA.16816.F32.BF16 R48, R20.reuse, R24, R48 ;  /* 0x000000181430723c */ /* 0x040fe40000041830 */
[----:B------:R-:W-:Y:S03]  /*6170*/  MUFU.EX2 R110, R110 ;  /* 0x0000006e006e7308 */ /* 0x000fe60000000800 */
[----:B------:R-:W-:Y:S01]  /*6180*/  FFMA.FTZ R114, R34, UR4, -R122 ;  /* 0x0000000422727c23 */ /* 0x000fe2000801087a */
[C---:B------:R-:W-:Y:S01]  /*6190*/  HMMA.16816.F32.BF16 R52, R20.reuse, R26, R52 ;  /* 0x0000001a1434723c */ /* 0x040fe20000041834 */
[----:B------:R-:W5:Y:S05]  /*61a0*/  LDSM.16.MT88.4 R24, [R148+0xb000] ;  /* 0x00b000009418783b */ /* 0x000f6a0000004200 */
[----:B------:R-:W4:Y:S01]  /*61b0*/  MUFU.EX2 R111, R111 ;  /* 0x0000006f006f7308 */ /* 0x000f220000000800 */
[----:B------:R-:W-:Y:S01]  /*61c0*/  FFMA.FTZ R124, R33, UR4, -R124 ;  /* 0x00000004217c7c23 */ /* 0x000fe2000801087c */
[C---:B-1----:R-:W-:Y:S03]  /*61d0*/  HMMA.16816.F32.BF16 R56, R20.reuse, R96, R56 ;  /* 0x000000601438723c */ /* 0x042fe60000041838 */
[----:B------:R-:W-:Y:S03]  /*61e0*/  FFMA.FTZ R122, R35, UR4, -R122 ;  /* 0x00000004237a7c23 */ /* 0x000fe6000801087a */
[C---:B------:R-:W-:Y:S01]  /*61f0*/  HMMA.16816.F32.BF16 R60, R20.reuse, R98, R60 ;  /* 0x00000062143c723c */ /* 0x040fe2000004183c */
[----:B------:R-:W-:Y:S01]  /*6200*/  LDSM.16.MT88.4 R32, [R148+0x9800] ;  /* 0x009800009420783b */ /* 0x000fe20000004200 */
[----:B------:R-:W-:Y:S03]  /*6210*/  MUFU.EX2 R112, R112 ;  /* 0x0000007000707308 */ /* 0x000fe60000000800 */
[----:B------:R-:W-:Y:S01]  /*6220*/  FADD.FTZ R120, R120, R103 ;  /* 0x0000006778787221 */ /* 0x000fe20000010000 */
[C---:B---3--:R-:W-:Y:S06]  /*6230*/  HMMA.16816.F32.BF16 R64, R20.reuse, R88, R64 ;  /* 0x000000581440723c */ /* 0x048fec0000041840 */
[----:B------:R-:W1:Y:S01]  /*6240*/  MUFU.EX2 R113, R124 ;  /* 0x0000007c00717308 */ /* 0x000e620000000800 */
[----:B------:R-:W-:Y:S01]  /*6250*/  FADD.FTZ R126, R126, R5 ;  /* 0x000000057e7e7221 */ /* 0x000fe20000010000 */
[C---:B------:R-:W-:Y:S01]  /*6260*/  HMMA.16816.F32.BF16 R68, R20.reuse, R90, R68 ;  /* 0x0000005a1444723c */ /* 0x040fe20000041844 */
[----:B------:R-:W3:Y:S02]  /*6270*/  LDSM.16.MT88.4 R88, [R150+0x9800] ;  /* 0x009800009658783b */ /* 0x000ee40000004200 */
[----:B------:R-:W-:Y:S03]  /*6280*/  FADD.FTZ R127, R127, R120 ;  /* 0x000000787f7f7221 */ /* 0x000fe60000010000 */
[C---:B--2---:R-:W-:Y:S02]  /*6290*/  HMMA.16816.F32.BF16 R72, R20.reuse, R92, R72 ;  /* 0x0000005c1448723c */ /* 0x044fe40000041848 */
[----:B------:R-:W-:Y:S03]  /*62a0*/  MUFU.EX2 R114, R114 ;  /* 0x0000007200727308 */ /* 0x000fe60000000800 */
[----:B------:R-:W-:Y:S01]  /*62b0*/  FADD.FTZ R126, R125, R126 ;  /* 0x0000007e7d7e7221 */ /* 0x000fe20000010000 */
[C---:B------:R-:W-:Y:S01]  /*62c0*/  HMMA.16816.F32.BF16 R12, R20.reuse, R94, R12 ;  /* 0x0000005e140c723c */ /* 0x040fe2000004180c */
[----:B------:R-:W2:Y:S05]  /*62d0*/  LDSM.16.MT88.4 R92, [R149+0x9800] ;  /* 0x00980000955c783b */ /* 0x000eaa0000004200 */
[----:B------:R-:W1:Y:S01]  /*62e0*/  MUFU.EX2 R115, R122 ;  /* 0x0000007a00737308 */ /* 0x000e620000000800 */
[----:B------:R-:W-:Y:S01]  /*62f0*/  FADD.FTZ R128, R128, R127 ;  /* 0x0000007f80807221 */ /* 0x000fe20000010000 */
[C---:B------:R-:W-:Y:S03]  /*6300*/  HMMA.16816.F32.BF16 R76, R20.reuse, R104, R76 ;  /* 0x00000068144c723c */ /* 0x040fe6000004184c */
[----:B------:R-:W-:Y:S03]  /*6310*/  FADD.FTZ R129, R129, R126 ;  /* 0x0000007e81817221 */ /* 0x000fe60000010000 */
[C---:B------:R-:W-:Y:S01]  /*6320*/  HMMA.16816.F32.BF16 R80, R20.reuse, R106, R80 ;  /* 0x0000006a1450723c */ /* 0x040fe20000041850 */
[----:B------:R-:W2:Y:S04]  /*6330*/  LDSM.16.MT88.4 R104, [R151+0xb800] ;  /* 0x00b800009768783b */ /* 0x000ea80000004200 */
[----:B------:R-:W-:Y:S01]  /*6340*/  FADD.FTZ R5, R131, R128 ;  /* 0x0000008083057221 */ /* 0x000fe20000010000 */
[C---:B-----5:R-:W-:Y:S05]  /*6350*/  HMMA.16816.F32.BF16 R16, R20.reuse, R24, R16 ;  /* 0x000000181410723c */ /* 0x060fea0000041810 */
[----:B------:R-:W-:Y:S01]  /*6360*/  FADD.FTZ R129, R130, R129 ;  /* 0x0000008182817221 */ /* 0x000fe20000010000 */
[----:B------:R-:W-:Y:S01]  /*6370*/  HMMA.16816.F32.BF16 R84, R20, R26, R84 ;  /* 0x0000001a1454723c */ /* 0x000fe20000041854 */
[----:B------:R-:W5:Y:S04]  /*6380*/  LDSM.16.MT88.4 R24, [R150+0xb800] ;  /* 0x00b800009618783b */ /* 0x000f680000004200 */
[----:B------:R-:W-:Y:S01]  /*6390*/  FADD.FTZ R5, R132, R5 ;  /* 0x0000000584057221 */ /* 0x000fe20000010000 */
[----:B------:R-:W-:Y:S01]  /*63a0*/  FADD.FTZ R0, R116, R129 ;  /* 0x0000008174007221 */ /* 0x000fe20000010000 */
[----:B----4-:R-:W-:Y:S04]  /*63b0*/  F2FP.BF16.F32.PACK_AB R20, R109, R108 ;  /* 0x0000006c6d14723e */ /* 0x010fe800000010ff */
[----:B------:R-:W-:Y:S01]  /*63c0*/  F2FP.BF16.F32.PACK_AB R21, R111, R110 ;  /* 0x0000006e6f15723e */ /* 0x000fe200000010ff */
[----:B------:R-:W-:Y:S01]  /*63d0*/  FADD.FTZ R118, R118, R5 ;  /* 0x0000000576767221 */ /* 0x000fe20000010000 */
[----:B-1----:R-:W-:Y:S01]  /*63e0*/  F2FP.BF16.F32.PACK_AB R22, R113, R112 ;  /* 0x000000707116723e */ /* 0x002fe200000010ff */
[----:B------:R-:W-:Y:S01]  /*63f0*/  FADD.FTZ R0, R117, R0 ;  /* 0x0000000075007221 */ /* 0x000fe20000010000 */
[----:B------:R-:W-:Y:S01]  /*6400*/  F2FP.BF16.F32.PACK_AB R23, R115, R114 ;  /* 0x000000727317723e */ /* 0x000fe200000010ff */
[----:B------:R-:W-:Y:S02]  /*6410*/  FADD.FTZ R118, R119, R118 ;  /* 0x0000007677767221 */ /* 0x000fe40000010000 */
[----:B------:R-:W-:Y:S01]  /*6420*/  FADD.FTZ R133, R133, R0 ;  /* 0x0000000085857221 */ /* 0x000fe20000010000 */
[----:B------:R-:W-:Y:S01]  /*6430*/  IADD3 R0, R173, -0x1, RZ ;  /* 0xffffffffad007810 */ /* 0x000fe20007ffe0ff */
[----:B------:R-:W-:Y:S02]  /*6440*/  FADD.FTZ R135, R135, R118 ;  /* 0x0000007687877221 */ /* 0x000fe40000010000 */
[C---:B------:R-:W-:Y:S01]  /*6450*/  HMMA.16816.F32.BF16 R96, R20.reuse, R28, R8 ;  /* 0x0000001c1460723c */ /* 0x040fe20000041808 */
[----:B------:R-:W1:Y:S02]  /*6460*/  LDSM.16.MT88.4 R8, [R149+0xb800] ;  /* 0x00b800009508783b */ /* 0x000e640000004200 */
[----:B------:R-:W-:Y:S01]  /*6470*/  FADD.FTZ R133, R134, R133 ;  /* 0x0000008586857221 */ /* 0x000fe20000010000 */
[----:B------:R-:W-:Y:S01]  /*6480*/  FADD.FTZ R135, R136, R135 ;  /* 0x0000008788877221 */ /* 0x000fe20000010000 */
[----:B------:R-:W-:Y:S01]  /*6490*/  MOV R173, R0 ;  /* 0x0000000000ad7202 */ /* 0x000fe20000000f00 */
[C---:B------:R-:W-:Y:S03]  /*64a0*/  HMMA.16816.F32.BF16 R36, R20.reuse, R30, R36 ;  /* 0x0000001e1424723c */ /* 0x040fe60000041824 */
[----:B------:R-:W4:Y:S02]  /*64b0*/  LDSM.16.MT88.4 R28, [R148+0xb800] ;  /* 0x00b80000941c783b */ /* 0x000f240000004200 */
        /* <DEDUP_REMOVED lines=16> */
[----:B------:R-:W-:Y:S01]  /*65c0*/  MOV R0, R3 ;  /* 0x0000000300007202 */ /* 0x000fe20000000f00 */
[C---:B-----5:R-:W-:Y:S06]  /*65d0*/  HMMA.16816.F32.BF16 R72, R20.reuse, R24, R72 ;  /* 0x000000181448723c */ /* 0x060fec0000041848 */
        /* <DEDUP_REMOVED lines=8> */
.L_x_6643:
        /* <DEDUP_REMOVED lines=27> */
[----:B------:R-:W-:Y:S01]  /*6810*/  LOP3.LUT R8, R8, 0xfffffff8, RZ, 0xc0, !PT ;  /* 0xfffffff808087812 */ /* 0x000fe200078ec0ff */
[----:B------:R-:W2:Y:S03]  /*6820*/  @P4 LDC R25, c[0x0][0x2e8] ;  /* 0x0000ba00ff194b82 */ /* 0x000ea60000000800 */
[----:B------:R-:W-:-:S03]  /*6830*/  IADD3 R8, R9, -R8, RZ ;  /* 0x8000000809087210 */ /* 0x000fc60007ffe0ff */
[----:B------:R-:W3:Y:S01]  /*6840*/  @P3 MUFU.RCP R11, R6 ;  /* 0x00000006000b3308 */ /* 0x000ee20000001000 */
[----:B------:R-:W-:-:S04]  /*6850*/  SHF.L.U32 R9, R8, 0x6, RZ ;  /* 0x0000000608097819 */ /* 0x000fc800000006ff */
[----:B------:R-:W-:-:S03]  /*6860*/  LOP3.LUT R9, R9, 0x1c0, RZ, 0xc0, !PT ;  /* 0x000001c009097812 */ /* 0x000fc600078ec0ff */
[----:B------:R-:W4:Y:S01]  /*6870*/  @P4 MUFU.LG2 R7, R7 ;  /* 0x0000000700074308 */ /* 0x000f220000000c00 */
        /* <DEDUP_REMOVED lines=33> */
[----:B---3--:R-:W-:Y:S01]  /*6a90*/  FMUL.FTZ R99, R11, R99 ;  /* 0x000000630b637220 */ /* 0x008fe20000410000 */
[----:B------:R-:W-:Y:S01]  /*6aa0*/  LEA.HI R9, R9, R9, RZ, 0x1d ;  /* 0x0000000909097211 */ /* 0x000fe200078fe8ff */
[C---:B------:R-:W-:Y:S01]  /*6ab0*/  FMUL.FTZ R98, R11.reuse, R98 ;  /* 0x000000620b627220 */ /* 0x040fe20000410000 */
[----:B------:R-:W-:Y:S01]  /*6ac0*/  ISETP.NE.U32.AND P0, PT, R10, 0x1, PT ;  /* 0x000000010a00780c */ /* 0x000fe20003f05070 */
[C---:B------:R-:W-:Y:S01]  /*6ad0*/  FMUL.FTZ R39, R11.reuse, R39 ;  /* 0x000000270b277220 */ /* 0x040fe20000410000 */
[----:B------:R-:W-:Y:S01]  /*6ae0*/  LEA R2, R2, R9, 0x1 ;  /* 0x0000000902027211 */ /* 0x000fe200078e08ff */
[C---:B------:R-:W-:Y:S01]  /*6af0*/  FMUL.FTZ R38, R11.reuse, R38 ;  /* 0x000000260b267220 */ /* 0x040fe20000410000 */
[----:B------:R-:W-:Y:S01]  /*6b00*/  R2P PR, R8, 0x6 ;  /* 0x0000000608007804 */ /* 0x000fe20000000000 */
[C---:B------:R-:W-:Y:S01]  /*6b10*/  FMUL.FTZ R43, R11.reuse, R43 ;  /* 0x0000002b0b2b7220 */ /* 0x040fe20000410000 */
[----:B------:R-:W-:Y:S01]  /*6b20*/  LEA R9, R2, UR4, 0x1 ;  /* 0x0000000402097c11 */ /* 0x000fe2000f8e08ff */
[C---:B------:R-:W-:Y:S01]  /*6b30*/  FMUL.FTZ R42, R11.reuse, R42 ;  /* 0x0000002a0b2a7220 */ /* 0x040fe20000410000 */
[----:B------:R-:W-:Y:S01]  /*6b40*/  MOV R2, 0x20 ;  /* 0x0000002000027802 */ /* 0x000fe20000000f00 */
        /* <DEDUP_REMOVED lines=27> */
[C---:B------:R-:W-:Y:S01]  /*6d00*/  IADD3 R11, R9.reuse, -0x10, RZ ;  /* 0xfffffff0090b7810 */ /* 0x040fe20007ffe0ff */
[----:B------:R-:W1:Y:S01]  /*6d10*/  @P3 MUFU.LG2 R6, R6 ;  /* 0x0000000600063308 */ /* 0x000e620000000c00 */
[----:B------:R-:W-:Y:S01]  /*6d20*/  SEL R2, R2, 0xffffffe0, !P1 ;  /* 0xffffffe002027807 */ /* 0x000fe20004800000 */
[----:B------:R-:W-:Y:S01]  /*6d30*/  ULDC.U8 UR4, c[0x0][0x3d8] ;  /* 0x0000f60000047ab9 */ /* 0x000fe20000000000 */
[----:B------:R-:W-:Y:S01]  /*6d40*/  @P0 IADD3 R11, R9, 0x10, RZ ;  /* 0x00000010090b0810 */ /* 0x000fe20007ffe0ff */
[----:B----4-:R-:W-:Y:S01]  /*6d50*/  @P4 FMUL.FTZ R7, R7, 0.69314718246459960938 ;  /* 0x3f31721807074820 */ /* 0x010fe20000410000 */
[----:B------:R-:W-:-:S02]  /*6d60*/  F2FP.BF16.F32.PACK_AB R96, R97, R96 ;  /* 0x000000606160723e */ /* 0x000fc400000010ff */
[----:B------:R-:W-:Y:S02]  /*6d70*/  F2FP.BF16.F32.PACK_AB R98, R99, R98 ;  /* 0x000000626362723e */ /* 0x000fe400000010ff */
        /* <DEDUP_REMOVED lines=8> */
[----:B------:R-:W-:Y:S01]  /*6e00*/  IADD3 R13, R9, R2, RZ ;  /* 0x00000002090d7210 */ /* 0x000fe20007ffe0ff */
[----:B-1----:R-:W-:Y:S01]  /*6e10*/  @P3 FMUL.FTZ R10, R6, 0.69314718246459960938 ;  /* 0x3f317218060a3820 */ /* 0x002fe20000410000 */
        /* <DEDUP_REMOVED lines=47> */
[----:B------:R4:W-:Y:S01]  /*7110*/  STS [R11+0x2000], R68 ;  /* 0x002000440b007388 */ /* 0x0009e20000000800 */
[----:B------:R-:W-:-:S02]  /*7120*/  ISETP.NE.AND P0, PT, RZ, UR4, PT ;  /* 0x00000004ff007c0c */ /* 0x000fc4000bf05270 */
[----:B------:R-:W-:Y:S01]  /*7130*/  MOV R8, 0x7f800000 ;  /* 0x7f80000000087802 */ /* 0x000fe20000000f00 */
[----:B------:R4:W-:Y:S01]  /*7140*/  STS [R11+0x2400], R70 ;  /* 0x002400460b007388 */ /* 0x0009e20000000800 */
[----:B--2---:R-:W-:-:S03]  /*7150*/  @P4 FFMA.FTZ R8, R100, R25, R7 ;  /* 0x0000001964084223 */ /* 0x004fc60000010007 */
[----:B------:R4:W-:Y:S04]  /*7160*/  STS [R13+0x2000], R72 ;  /* 0x002000480d007388 */ /* 0x0009e80000000800 */
[----:B------:R4:W-:Y:S04]  /*7170*/  STS [R13+0x2400], R74 ;  /* 0x0024004a0d007388 */ /* 0x0009e80000000800 */
[----:B------:R4:W-:Y:S04]  /*7180*/  STS [R15+0x2000], R92 ;  /* 0x0020005c0f007388 */ /* 0x0009e80000000800 */
[----:B------:R4:W-:Y:S01]  /*7190*/  STS [R15+0x2400], R94 ;  /* 0x0024005e0f007388 */ /* 0x0009e20000000800 */
[----:B---3--:R-:W-:Y:S01]  /*71a0*/  MOV R9, 0x7f800000 ;  /* 0x7f80000000097802 */ /* 0x008fe20000000f00 */
[----:B-1----:R-:W-:-:S02]  /*71b0*/  @P3 FFMA.FTZ R9, R3, R2, R10 ;  /* 0x0000000203093223 */ /* 0x002fc4000001000a */
[----:B------:R4:W-:Y:S04]  /*71c0*/  STS [R17+0x2000], R76 ;  /* 0x0020004c11007388 */ /* 0x0009e80000000800 */
[----:B------:R4:W-:Y:S04]  /*71d0*/  STS [R17+0x2400], R78 ;  /* 0x0024004e11007388 */ /* 0x0009e80000000800 */
[----:B------:R4:W-:Y:S04]  /*71e0*/  STS [R19+0x2000], R80 ;  /* 0x0020005013007388 */ /* 0x0009e80000000800 */
[----:B------:R4:W-:Y:S04]  /*71f0*/  STS [R19+0x2400], R82 ;  /* 0x0024005213007388 */ /* 0x0009e80000000800 */
[----:B------:R4:W-:Y:S04]  /*7200*/  STS [R21+0x2000], R88 ;  /* 0x0020005815007388 */ /* 0x0009e80000000800 */
[----:B------:R4:W-:Y:S04]  /*7210*/  STS [R21+0x2400], R90 ;  /* 0x0024005a15007388 */ /* 0x0009e80000000800 */
        /* <DEDUP_REMOVED lines=10> */
.L_x_6648:
[----:B------:R-:W-:Y:S01]  /*72c0*/  S2UR UR8, SR_CTAID.Z ;  /* 0x00000000000879c3 */ /* 0x000fe20000002700 */
[----:B------:R-:W-:Y:S01]  /*72d0*/  ULDC UR9, c[0x0][0x270] ;  /* 0x00009c0000097ab9 */ /* 0x000fe20000000800 */
[----:B------:R-:W-:-:S06]  /*72e0*/  ULDC UR6, c[0x0][0x2c4] ;  /* 0x0000b10000067ab9 */ /* 0x000fcc0000000800 */
[----:B------:R-:W1:Y:S02]  /*72f0*/  S2UR UR7, SR_CTAID.Y ;  /* 0x00000000000779c3 */ /* 0x000e640000002600 */
[----:B-1----:R-:W-:-:S04]  /*7300*/  UIMAD UR9, UR7, UR9, UR8 ;  /* 0x00000009070972a4 */ /* 0x002fc8000f8e0208 */
[----:B------:R-:W-:Y:S02]  /*7310*/  UIMAD UR9, UR9, UR6, URZ ;  /* 0x00000006090972a4 */ /* 0x000fe4000f8e023f */
.L_x_6649:
        /* <DEDUP_REMOVED lines=21> */
.L_x_6651:
[----:B------:R-:W-:Y:S05]  /*7470*/  BSYNC B0 ;  /* 0x0000000000007941 */ /* 0x000fea0003800000 */
.L_x_6650:
[----:B------:R-:W2:Y:S01]  /*7480*/  S2UR UR5, SR_CTAID.X ;  /* 0x00000000000579c3 */ /* 0x000ea20000002500 */
[----:B------:R-:W-:Y:S01]  /*7490*/  SHF.R.S32.HI R167, RZ, 0x1f, R166 ;  /* 0x0000001fffa77819 */ /* 0x000fe200000114a6 */
[----:B----4-:R-:W-:Y:S01]  /*74a0*/  LDS.128 R16, [R165+0x800] ;  /* 0x00080000a5107984 */ /* 0x010fe20000000c00 */
[----:B------:R-:W-:-:S03]  /*74b0*/  LEA.HI R0, R5, R0, RZ, 0x3 ;  /* 0x0000000005007211 */ /* 0x000fc600078f18ff */
[----:B------:R-:W-:Y:S01]  /*74c0*/  LDS.128 R20, [R165+0x2800] ;  /* 0x00280000a5147984 */ /* 0x000fe20000000c00 */
[----:B------:R-:W-:Y:S01]  /*74d0*/  SHF.R.S32.HI R0, RZ, 0x3, R0 ;  /* 0x00000003ff007819 */ /* 0x000fe20000011400 */
[----:B-1----:R-:W1:Y:S02]  /*74e0*/  LDC.64 R6, c[0x0][0x298] ;  /* 0x0000a600ff067b82 */ /* 0x002e640000000a00 */
[----:B------:R-:W-:Y:S01]  /*74f0*/  LDS.128 R32, [R165+0x1000] ;  /* 0x00100000a5207984 */ /* 0x000fe20000000c00 */
[----:B------:R-:W-:-:S03]  /*7500*/  SHF.R.S32.HI R5, RZ, 0x1f, R0 ;  /* 0x0000001fff057819 */ /* 0x000fc60000011400 */
[----:B------:R-:W-:Y:S02]  /*7510*/  LDS.128 R24, [R165+0x3000] ;  /* 0x00300000a5187984 */ /* 0x000fe40000000c00 */
[----:B------:R-:W3:Y:S02]  /*7520*/  LDC.64 R8, c[0x0][0x290] ;  /* 0x0000a400ff087b82 */ /* 0x000ee40000000a00 */
        /* <DEDUP_REMOVED lines=11> */
[----:B---3--:R-:W-:Y:S01]  /*75e0*/  IMAD R4, R8, UR4, RZ ;  /* 0x0000000408047c24 */ /* 0x008fe2000f8e02ff */
[----:B------:R-:W-:Y:S01]  /*75f0*/  IADD3 R11, R13, R11, RZ ;  /* 0x0000000b0d0b7210 */ /* 0x000fe20007ffe0ff */
[----:B------:R-:W-:Y:S01]  /*7600*/  USHF.R.S32.HI UR4, URZ, 0x1f, UR8 ;  /* 0x0000001f3f047899 */ /* 0x000fe20008011408 */
[----:B------:R-:W1:Y:S01]  /*7610*/  LDS.128 R12, [R165+0x2000] ;  /* 0x00200000a50c7984 */ /* 0x000e620000000c00 */
[----:B------:R-:W-:-:S02]  /*7620*/  IMAD R9, R9, UR7, R4 ;  /* 0x0000000709097c24 */ /* 0x000fc4000f8e0204 */
[----:B------:R-:W-:-:S04]  /*7630*/  IMAD.WIDE.U32 R40, R8, UR7, R10 ;  /* 0x0000000708287c25 */ /* 0x000fc8000f8e000a */
[----:B------:R-:W-:Y:S02]  /*7640*/  IMAD.IADD R41, R9, 0x1, R41 ;  /* 0x0000000109297824 */ /* 0x000fe400078e0229 */
[----:B------:R-:W3:Y:S01]  /*7650*/  LDS.128 R8, [R165] ;  /* 0x00000000a5087984 */ /* 0x000ee20000000c00 */
[C---:B--2---:R-:W-:Y:S01]  /*7660*/  IMAD R4, R2.reuse, UR4, RZ ;  /* 0x0000000402047c24 */ /* 0x044fe2000f8e02ff */
[----:B------:R-:W-:Y:S01]  /*7670*/  ULDC.64 UR4, c[0x0][0x280] ;  /* 0x0000a00000047ab9 */ /* 0x000fe20000000a00 */
[----:B------:R-:W-:-:S04]  /*7680*/  IMAD.WIDE.U32 R40, R2, UR8, R40 ;  /* 0x0000000802287c25 */ /* 0x000fc8000f8e0028 */
[----:B------:R-:W-:-:S05]  /*7690*/  IMAD R3, R3, UR8, R4 ;  /* 0x0000000803037c24 */ /* 0x000fca000f8e0204 */
[----:B------:R-:W-:-:S03]  /*76a0*/  IADD3 R41, R3, R41, RZ ;  /* 0x0000002903297210 */ /* 0x000fc60007ffe0ff */
[----:B------:R-:W-:-:S04]  /*76b0*/  IMAD.WIDE.U32 R2, R0, R6, R40 ;  /* 0x0000000600027225 */ /* 0x000fc800078e0028 */
[----:B------:R-:W-:Y:S01]  /*76c0*/  IMAD.SHL.U32 R0, R6, 0x20, RZ ;  /* 0x0000002006007824 */ /* 0x000fe200078e00ff */
[----:B------:R-:W-:Y:S02]  /*76d0*/  LEA R4, P1, R2, UR4, 0x1 ;  /* 0x0000000402047c11 */ /* 0x000fe4000f8208ff */
[----:B------:R-:W-:Y:S02]  /*76e0*/  IADD3 R5, R5, R3, RZ ;  /* 0x0000000305057210 */ /* 0x000fe40007ffe0ff */
[----:B------:R-:W-:Y:S02]  /*76f0*/  SHF.L.U64.HI R6, R6, 0x5, R7 ;  /* 0x0000000506067819 */ /* 0x000fe40000010207 */
[----:B------:R-:W-:Y:S02]  /*7700*/  IADD3 R40, P0, R0, R4, RZ ;  /* 0x0000000400287210 */ /* 0x000fe40007f1e0ff */
[----:B------:R-:W-:Y:S02]  /*7710*/  LEA.HI.X R5, R2, UR5, R5, 0x1, P1 ;  /* 0x0000000502057c11 */ /* 0x000fe400088f0c05 */
[----:B------:R-:W-:-:S03]  /*7720*/  IADD3 R2, P1, R40, R0, RZ ;  /* 0x0000000028027210 */ /* 0x000fc60007f3e0ff */
[----:B------:R-:W-:Y:S01]  /*7730*/  IMAD.X R41, R6, 0x1, R5, P0 ;  /* 0x0000000106297824 */ /* 0x000fe200000e0605 */
[----:B------:R-:W-:Y:S01]  /*7740*/  IADD3 R42, P0, R2, R0, RZ ;  /* 0x00000000022a7210 */ /* 0x000fe20007f1e0ff */
[----:B-1----:R-:W-:Y:S03]  /*7750*/  STG.E.128 desc[UR18][R4.64+0x80], R12 ;  /* 0x0000800c04007986 */ /* 0x002fe6000c101d12 */
[-C--:B------:R-:W-:Y:S01]  /*7760*/  IADD3.X R3, R41, R6.reuse, RZ, P1, !PT ;  /* 0x0000000629037210 */ /* 0x080fe20000ffe4ff */
[----:B---3--:R-:W-:Y:S03]  /*7770*/  STG.E.128 desc[UR18][R4.64], R8 ;  /* 0x0000000804007986 */ /* 0x008fe6000c101d12 */
[----:B------:R-:W-:Y:S01]  /*7780*/  IADD3.X R43, R3, R6, RZ, P0, !PT ;  /* 0x00000006032b7210 */ /* 0x000fe200007fe4ff */
[----:B------:R-:W-:Y:S04]  /*7790*/  STG.E.128 desc[UR18][R40.64], R16 ;  /* 0x0000001028007986 */ /* 0x000fe8000c101d12 */
[----:B------:R-:W-:Y:S04]  /*77a0*/  STG.E.128 desc[UR18][R40.64+0x80], R20 ;  /* 0x0000801428007986 */ /* 0x000fe8000c101d12 */
[----:B------:R-:W-:Y:S04]  /*77b0*/  STG.E.128 desc[UR18][R2.64], R32 ;  /* 0x0000002002007986 */ /* 0x000fe8000c101d12 */
[----:B------:R-:W-:Y:S04]  /*77c0*/  STG.E.128 desc[UR18][R2.64+0x80], R24 ;  /* 0x0000801802007986 */ /* 0x000fe8000c101d12 */
[----:B------:R-:W-:Y:S04]  /*77d0*/  STG.E.128 desc[UR18][R42.64], R28 ;  /* 0x0000001c2a007986 */ /* 0x000fe8000c101d12 */
[----:B------:R-:W-:Y:S01]  /*77e0*/  STG.E.128 desc[UR18][R42.64+0x80], R36 ;  /* 0x000080242a007986 */ /* 0x000fe2000c101d12 */
[----:B------:R-:W-:Y:S05]  /*77f0*/  EXIT ;  /* 0x000000000000794d */ /* 0x000fea0003800000 */
.L_x_6652:
        /* <DEDUP_REMOVED lines=16> */
.L_x_8522:


//--------------------- .text._ZN5flash24flash_fwd_splitkv_kernelI23Flash_fwd_kernel_traitsILi128ELi64ELi64ELi4ELb0ELb0EN7cutlass10bfloat16_tE19Flash_kernel_traitsILi128ELi64ELi64ELi4ES3_EELb1ELb0ELb0ELb1ELb1ELb1ELb0ELb0EEEvNS_16Flash_fwd_paramsE --------------------------
	.section	.text._ZN5flash24flash_fwd_splitkv_kernelI23Flash_fwd_kernel_traitsILi128ELi64ELi64ELi4ELb0ELb0EN7cutlass10bfloat16_tE19Flash_kernel_traitsILi128ELi64ELi64ELi4ES3_EELb1ELb0ELb0ELb1ELb1ELb1ELb0ELb0EEEvNS_16Flash_fwd_paramsE,"ax",@progbits
	.align	128
        .global         _ZN5flash24flash_fwd_splitkv_kernelI23Flash_fwd_kernel_traitsILi128ELi64ELi64ELi4ELb0ELb0EN7cutlass10bfloat16_tE19Flash_kernel_traitsILi128ELi64ELi64ELi4ES3_EELb1ELb0ELb0ELb1ELb1ELb1ELb0ELb0EEEvNS_16Flash_fwd_paramsE
        .type           _ZN5flash24flash_fwd_splitkv_kernelI23Flash_fwd_kernel_traitsILi128ELi64ELi64ELi4ELb0ELb0EN7cutlass10bfloat16_tE19Flash_kernel_traitsILi128ELi64ELi64ELi4ES3_EELb1ELb0ELb0ELb1ELb1ELb1ELb0ELb0EEEvNS_16Flash_fwd_paramsE,@function
        .size           _ZN5flash24flash_fwd_splitkv_kernelI23Flash_fwd_kernel_traitsILi128ELi64ELi64ELi4ELb0ELb0EN7cutlass10bfloat16_tE19Flash_kernel_traitsILi128ELi64ELi64ELi4ES3_EELb1ELb0ELb0ELb1ELb1ELb1ELb0ELb0EEEvNS_16Flash_fwd_paramsE,(.L_x_8523 - _ZN5flash24flash_fwd_splitkv_kernelI23Flash_fwd_kernel_traitsILi128ELi64ELi64ELi4ELb0ELb0EN7cutlass10bfloat16_tE19Flash_kernel_traitsILi128ELi64ELi64ELi4ES3_EELb1ELb0ELb0ELb1ELb1ELb1ELb0ELb0EEEvNS_16Flash_fwd_paramsE)
        .other          _ZN5flash24flash_fwd_splitkv_kernelI23Flash_fwd_kernel_traitsILi128ELi64ELi64ELi4ELb0ELb0EN7cutlass10bfloat16_tE19Flash_kernel_traitsILi128ELi64ELi64ELi4ES3_EELb1ELb0ELb0ELb1ELb1ELb1ELb0ELb0EEEvNS_16Flash_fwd_paramsE,@"STO_CUDA_ENTRY STV_DEFAULT"
_ZN5flash24flash_fwd_splitkv_kernelI23Flash_fwd_kernel_traitsILi128ELi64ELi64ELi4ELb0ELb0EN7cutlass10bfloat16_tE19Flash_kernel_traitsILi128ELi64ELi64ELi4ES3_EELb1ELb0ELb0ELb1ELb1ELb1ELb0ELb0EEEvNS_16Flash_fwd_paramsE:
.text._ZN5flash24flash_fwd_splitkv_kernelI23Flash_fwd_kernel_traitsILi128ELi64ELi64ELi4ELb0ELb0EN7cutlass10bfloat16_tE19Flash_kernel_traitsILi128ELi64ELi64ELi4ES3_EELb1ELb0ELb0ELb1ELb1ELb1ELb0ELb0EEEvNS_16Flash_fwd_paramsE:
        /* <DEDUP_REMOVED lines=126> */
.L_x_6653:
        /* <DEDUP_REMOVED lines=22> */
.L_x_6654:
        /* <DEDUP_REMOVED lines=79> */
.L_x_6655:
        /* <DEDUP_REMOVED lines=57> */
.L_x_6656:
        /* <DEDUP_REMOVED lines=112> */
[----:B------:R-:W-:Y:S01]  /*18c0*/  LEA R149, R0, UR4, 0x1 ;  /* 0x0000000400957c11 */ /* 0x000fe2000f8e08ff */
[----:B------:R-:W-:-:S02]  /*18d0*/  ULDC UR4, c[0x0][0x39c] ;  /* 0x0000e70000047ab9 */ /* 0x000fc40000000800 */
        /* <DEDUP_REMOVED lines=19> */
[----:B------:R1:W-:Y:S01]  /*1a10*/  LDGSTS.E.BYPASS.LTC128B.128 [R157+0x7000], desc[UR18][R20.64+0x80] ;  /* 0x07000080149d7fae */ /* 0x0003e2000b901d52 */
[----:B------:R-:W-:Y:S01]  /*1a20*/  IADD3 R8, P0, R152, UR12, RZ ;  /* 0x0000000c98087c10 */ /* 0x000fe2000ff1e0ff */
[----:B------:R-:W-:Y:S01]  /*1a30*/  IMAD.MOV.U32 R153, RZ, RZ, R151 ;  /* 0x000000ffff997224 */ /* 0x000fe200078e0097 */
[----:B------:R-:W-:Y:S01]  /*1a40*/  LOP3.LUT R4, R9, 0xfffffe00, RZ, 0xc0, !PT ;  /* 0xfffffe0009047812 */ /* 0x000fe200078ec0ff */
[----:B------:R-:W-:Y:S01]  /*1a50*/  LDGSTS.E.BYPASS.LTC128B.128 [R157+0x5800], desc[UR18][R14.64] ;  /* 0x058000000e9d7fae */ /* 0x000fe2000b901d52 */
[----:B------:R-:W-:Y:S02]  /*1a60*/  IADD3.X R9, R151, UR11, RZ, P0, !PT ;  /* 0x0000000b97097c10 */ /* 0x000fe400087fe4ff */
[----:B------:R-:W-:Y:S01]  /*1a70*/  IADD3 R12, P0, R8, UR12, RZ ;  /* 0x0000000c080c7c10 */ /* 0x000fe2000ff1e0ff */
[----:B------:R-:W-:Y:S01]  /*1a80*/  LDGSTS.E.BYPASS.LTC128B.128 [R157+0x7800], desc[UR18][R14.64+0x80] ;  /* 0x078000800e9d7fae */ /* 0x000fe2000b901d52 */
[----:B------:R-:W-:Y:S01]  /*1a90*/  IMAD R150, R29, 0x400, R4 ;  /* 0x000004001d967824 */ /* 0x000fe200078e0204 */
[----:B------:R-:W-:-:S02]  /*1aa0*/  LOP3.LUT R143, R3, R4, RZ, 0xfc, !PT ;  /* 0x00000004038f7212 */ /* 0x000fc400078efcff */
[----:B------:R-:W0:Y:S01]  /*1ab0*/  LDGDEPBAR ;  /* 0x00000000000079af */ /* 0x000e220000000000 */
[----:B------:R-:W-:Y:S01]  /*1ac0*/  IADD3.X R13, R9, UR11, RZ, P0, !PT ;  /* 0x0000000b090d7c10 */ /* 0x000fe200087fe4ff */
[----:B------:R-:W-:Y:S01]  /*1ad0*/  IMAD.IADD R150, R150, 0x1, R3 ;  /* 0x0000000196967824 */ /* 0x000fe200078e0203 */
[----:B------:R-:W-:-:S04]  /*1ae0*/  IADD3 R10, P0, R12, UR12, RZ ;  /* 0x0000000c0c0a7c10 */ /* 0x000fc8000ff1e0ff */
[----:B------:R-:W-:Y:S02]  /*1af0*/  IADD3.X R11, R13, UR11, RZ, P0, !PT ;  /* 0x0000000b0d0b7c10 */ /* 0x000fe400087fe4ff */
[----:B------:R-:W-:Y:S02]  /*1b00*/  LEA R150, R150, UR5, 0x1 ;  /* 0x0000000596967c11 */ /* 0x000fe4000f8e08ff */
[----:B------:R-:W-:Y:S01]  /*1b10*/  LOP3.LUT P0, RZ, R5, 0x2, RZ, 0xc0, !PT ;  /* 0x0000000205ff7812 */ /* 0x000fe2000780c0ff */
[----:B------:R-:W-:-:S04]  /*1b20*/  DEPBAR.LE SB0, 0x0 ;  /* 0x000080000000791a */ /* 0x000fc80000000000 */
[----:B------:R-:W-:Y:S08]  /*1b30*/  BAR.SYNC.DEFER_BLOCKING 0x0 ;  /* 0x0000000000007b1d */ /* 0x000ff00000010000 */
[----:B------:R-:W-:Y:S01]  /*1b40*/  @P0 VIADD R147, R149, 0xffffffe0 ;  /* 0xffffffe095930836 */ /* 0x000fe20000000000 */
[----:B------:R-:W-:-:S03]  /*1b50*/  LOP3.LUT P0, RZ, R5, 0x4, RZ, 0xc0, !PT ;  /* 0x0000000405ff7812 */ /* 0x000fc6000780c0ff */
[C---:B------:R-:W-:Y:S02]  /*1b60*/  VIADD R139, R147.reuse, 0x800 ;  /* 0x00000800938b7836 */ /* 0x040fe40000000000 */
[C---:B------:R-:W-:Y:S02]  /*1b70*/  VIADD R138, R147.reuse, 0x1000 ;  /* 0x00001000938a7836 */ /* 0x040fe40000000000 */
[C---:B------:R-:W-:Y:S02]  /*1b80*/  VIADD R137, R147.reuse, 0x1800 ;  /* 0x0000180093897836 */ /* 0x040fe40000000000 */
[C---:B------:R-:W-:Y:S02]  /*1b90*/  VIADD R135, R147.reuse, 0x2000 ;  /* 0x0000200093877836 */ /* 0x040fe40000000000 */
[C---:B------:R-:W-:Y:S02]  /*1ba0*/  VIADD R134, R147.reuse, 0x2800 ;  /* 0x0000280093867836 */ /* 0x040fe40000000000 */
[----:B------:R-:W-:-:S02]  /*1bb0*/  VIADD R133, R147, 0x3000 ;  /* 0x0000300093857836 */ /* 0x000fc40000000000 */
[----:B------:R-:W-:Y:S01]  /*1bc0*/  VIADD R132, R147, 0x3800 ;  /* 0x0000380093847836 */ /* 0x000fe20000000000 */
        /* <DEDUP_REMOVED lines=12> */
[----:B-1----:R-:W1:Y:S01]  /*1c90*/  LDSM.16.M88.4 R20, [R31+0x4000] ;  /* 0x004000001f14783b */ /* 0x002e620000000200 */
[----:B--2---:R-:W-:-:S03]  /*1ca0*/  IMAD.MOV.U32 R8, RZ, RZ, 0x20 ;  /* 0x00000020ff087424 */ /* 0x004fc600078e00ff */
[----:B------:R-:W-:Y:S02]  /*1cb0*/  LDSM.16.M88.4 R56, [R147] ;  /* 0x000000009338783b */ /* 0x000fe40000000200 */
[----:B------:R-:W-:Y:S02]  /*1cc0*/  SEL R0, R8, 0xffffffe0, !P1 ;  /* 0xffffffe008007807 */ /* 0x000fe40004800000 */
[----:B------:R-:W2:Y:S01]  /*1cd0*/  LDSM.16.M88.4 R44, [R31+0x4800] ;  /* 0x004800001f2c783b */ /* 0x000ea20000000200 */
[----:B------:R-:W-:Y:S01]  /*1ce0*/  LOP3.LUT P1, RZ, R2, 0x4, RZ, 0xc0, !PT ;  /* 0x0000000402ff7812 */ /* 0x000fe2000782c0ff */
[----:B------:R-:W-:Y:S02]  /*1cf0*/  IMAD.MOV.U32 R2, RZ, RZ, 0x40 ;  /* 0x00000040ff027424 */ /* 0x000fe400078e00ff */
[----:B------:R-:W-:Y:S01]  /*1d00*/  IMAD.IADD R148, R150, 0x1, R0 ;  /* 0x0000000196947824 */ /* 0x000fe200078e0200 */
[----:B------:R-:W-:Y:S02]  /*1d10*/  LDSM.16.M88.4 R68, [R31+0x5000] ;  /* 0x005000001f44783b */ /* 0x000fe40000000200 */
[----:B------:R-:W-:-:S02]  /*1d20*/  SEL R5, R2, 0xffffffc0, !P1 ;  /* 0xffffffc002057807 */ /* 0x000fc40004800000 */
[----:B------:R-:W-:Y:S01]  /*1d30*/  SEL R2, R2, 0xffffffc0, !P0 ;  /* 0xffffffc002027807 */ /* 0x000fe20004000000 */
[----:B---3--:R-:W3:Y:S02]  /*1d40*/  LDSM.16.M88.4 R8, [R148] ;  /* 0x000000009408783b */ /* 0x008ee40000000200 */
[--C-:B------:R-:W-:Y:S02]  /*1d50*/  IMAD.IADD R146, R150, 0x1, R5.reuse ;  /* 0x0000000196927824 */ /* 0x100fe400078e0205 */
[----:B------:R-:W-:Y:S01]  /*1d60*/  IMAD.IADD R145, R149, 0x1, R2 ;  /* 0x0000000195917824 */ /* 0x000fe200078e0202 */
[----:B------:R-:W-:Y:S01]  /*1d70*/  LDSM.16.M88.4 R32, [R31+0x5800] ;  /* 0x005800001f20783b */ /* 0x000fe20000000200 */
[----:B------:R-:W-:Y:S02]  /*1d80*/  IMAD.IADD R144, R148, 0x1, R5 ;  /* 0x0000000194907824 */ /* 0x000fe400078e0205 */
[----:B------:R-:W-:Y:S01]  /*1d90*/  IMAD.IADD R136, R2, 0x1, R147 ;  /* 0x0000000102887824 */ /* 0x000fe200078e0293 */
[----:B------:R-:W-:Y:S04]  /*1da0*/  LDSM.16.M88.4 R60, [R146] ;  /* 0x00000000923c783b */ /* 0x000fe80000000200 */
[----:B------:R-:W4:Y:S04]  /*1db0*/  LDSM.16.M88.4 R36, [R145] ;  /* 0x000000009124783b */ /* 0x000f280000000200 */
[----:B------:R-:W5:Y:S01]  /*1dc0*/  LDSM.16.M88.4 R12, [R147+0x800] ;  /* 0x00080000930c783b */ /* 0x000f620000000200 */
[C---:B-1----:R-:W-:Y:S03]  /*1dd0*/  HMMA.16816.F32.BF16 R24, R40.reuse, R20, RZ ;  /* 0x000000142818723c */ /* 0x042fe600000418ff */
[----:B------:R-:W-:Y:S04]  /*1de0*/  LDSM.16.M88.4 R84, [R144] ;  /* 0x000000009054783b */ /* 0x000fe80000000200 */
[----:B------:R-:W1:Y:S01]  /*1df0*/  LDSM.16.M88.4 R52, [R136] ;  /* 0x000000008834783b */ /* 0x000e620000000200 */
[C---:B------:R-:W-:Y:S03]  /*1e00*/  HMMA.16816.F32.BF16 R20, R40.reuse, R22, RZ ;  /* 0x000000162814723c */ /* 0x040fe600000418ff */
[----:B------:R-:W1:Y:S03]  /*1e10*/  LDSM.16.M88.4 R16, [R147+0x1000] ;  /* 0x001000009310783b */ /* 0x000e660000000200 */
[C---:B--2---:R-:W-:Y:S01]  /*1e20*/  HMMA.16816.F32.BF16 R48, R40.reuse, R44, RZ ;  /* 0x0000002c2830723c */ /* 0x044fe200000418ff */
[----:B------:R-:W2:Y:S04]  /*1e30*/  LDSM.16.M88.4 R76, [R147+0x1800] ;  /* 0x00180000934c783b */ /* 0x000ea80000000200 */
[----:B------:R-:W-:Y:S01]  /*1e40*/  LDSM.16.M88.4 R80, [R31+0x6000] ;  /* 0x006000001f50783b */ /* 0x000fe20000000200 */
[----:B------:R-:W-:Y:S03]  /*1e50*/  HMMA.16816.F32.BF16 R44, R40, R46, RZ ;  /* 0x0000002e282c723c */ /* 0x000fe600000418ff */
[----:B------:R-:W0:Y:S03]  /*1e60*/  LDGDEPBAR ;  /* 0x00000000000079af */ /* 0x000e260000000000 */
[C---:B---3--:R-:W-:Y:S06]  /*1e70*/  HMMA.16816.F32.BF16 R24, R8.reuse, R56, R24 ;  /* 0x000000380818723c */ /* 0x048fec0000041818 */
[----:B------:R-:W-:Y:S01]  /*1e80*/  HMMA.16816.F32.BF16 R20, R8, R58, R20 ;  /* 0x0000003a0814723c */ /* 0x000fe20000041814 */
[----:B------:R-:W-:Y:S05]  /*1e90*/  LDSM.16.M88.4 R56, [R150+0x2000] ;  /* 0x002000009638783b */ /* 0x000fea0000000200 */
[C---:B------:R-:W-:Y:S06]  /*1ea0*/  HMMA.16816.F32.BF16 R72, R40.reuse, R68, RZ ;  /* 0x000000442848723c */ /* 0x040fec00000418ff */
[----:B------:R-:W-:Y:S06]  /*1eb0*/  HMMA.16816.F32.BF16 R68, R40, R70, RZ ;  /* 0x000000462844723c */ /* 0x000fec00000418ff */
[----:B----4-:R-:W-:Y:S06]  /*1ec0*/  HMMA.16816.F32.BF16 R24, R60, R36, R24 ;  /* 0x000000243c18723c */ /* 0x010fec0000041818 */
[C---:B------:R-:W-:Y:S06]  /*1ed0*/  HMMA.16816.F32.BF16 R64, R40.reuse, R32, RZ ;  /* 0x000000202840723c */ /* 0x040fec00000418ff */
[----:B------:R-:W-:Y:S01]  /*1ee0*/  HMMA.16816.F32.BF16 R40, R40, R34, RZ ;  /* 0x000000222828723c */ /* 0x000fe200000418ff */
[----:B------:R-:W3:Y:S05]  /*1ef0*/  LDSM.16.M88.4 R32, [R145+0x800] ;  /* 0x000800009120783b */ /* 0x000eea0000000200 */
[----:B------:R-:W-:Y:S01]  /*1f00*/  HMMA.16816.F32.BF16 R20, R60, R38, R20 ;  /* 0x000000263c14723c */ /* 0x000fe20000041814 */
[----:B------:R-:W-:Y:S05]  /*1f10*/  LDSM.16.M88.4 R36, [R136+0x800] ;  /* 0x000800008824783b */ /* 0x000fea0000000200 */
[C---:B-----5:R-:W-:Y:S06]  /*1f20*/  HMMA.16816.F32.BF16 R48, R8.reuse, R12, R48 ;  /* 0x0000000c0830723c */ /* 0x060fec0000041830 */
[----:B------:R-:W-:Y:S01]  /*1f30*/  HMMA.16816.F32.BF16 R44, R8, R14, R44 ;  /* 0x0000000e082c723c */ /* 0x000fe2000004182c */
[----:B------:R-:W4:Y:S05]  /*1f40*/  LDSM.16.M88.4 R12, [R145+0x1000] ;  /* 0x00100000910c783b */ /* 0x000f2a0000000200 */
[----:B-1----:R-:W-:Y:S06]  /*1f50*/  HMMA.16816.F32.BF16 R24, R84, R52, R24 ;  /* 0x000000345418723c */ /* 0x002fec0000041818 */
[C---:B------:R-:W-:Y:S06]  /*1f60*/  HMMA.16816.F32.BF16 R72, R8.reuse, R16, R72 ;  /* 0x000000100848723c */ /* 0x040fec0000041848 */
[C---:B------:R-:W-:Y:S01]  /*1f70*/  HMMA.16816.F32.BF16 R68, R8.reuse, R18, R68 ;  /* 0x000000120844723c */ /* 0x040fe20000041844 */
[----:B------:R-:W-:Y:S05]  /*1f80*/  LDSM.16.M88.4 R16, [R145+0x1800] ;  /* 0x001800009110783b */ /* 0x000fea0000000200 */
[----:B--2---:R-:W-:Y:S06]  /*1f90*/  HMMA.16816.F32.BF16 R64, R8, R76, R64 ;  /* 0x0000004c0840723c */ /* 0x004fec0000041840 */
[----:B------:R-:W-:Y:S01]  /*1fa0*/  HMMA.16816.F32.BF16 R20, R84, R54, R20 ;  /* 0x000000365414723c */ /* 0x000fe20000041814 */
[----:B------:R-:W-:Y:S05]  /*1fb0*/  LDSM.16.M88.4 R52, [R31+0x6800] ;  /* 0x006800001f34783b */ /* 0x000fea0000000200 */
[----:B------:R-:W-:Y:S01]  /*1fc0*/  HMMA.16816.F32.BF16 R8, R8, R78, R40 ;  /* 0x0000004e0808723c */ /* 0x000fe20000041828 */
[----:B------:R-:W-:Y:S04]  /*1fd0*/  LDSM.16.M88.4 R40, [R148+0x2000] ;  /* 0x002000009428783b */ /* 0x000fe80000000200 */
[----:B------:R-:W1:Y:S01]  /*1fe0*/  LDSM.16.M88.4 R76, [R147+0x2000] ;  /* 0x00200000934c783b */ /* 0x000e620000000200 */
[----:B---3--:R-:W-:Y:S06]  /*1ff0*/  HMMA.16816.F32.BF16 R48, R60, R32, R48 ;  /* 0x000000203c30723c */ /* 0x008fec0000041830 */
[----:B------:R-:W-:Y:S06]  /*2000*/  HMMA.16816.F32.BF16 R24, R56, R80, R24 ;  /* 0x000000503818723c */ /* 0x000fec0000041818 */
[----:B------:R-:W-:Y:S01]  /*2010*/  HMMA.16816.F32.BF16 R44, R60, R34, R44 ;  /* 0x000000223c2c723c */ /* 0x000fe2000004182c */
[----:B------:R-:W-:Y:S05]  /*2020*/  LDSM.16.M88.4 R32, [R145+0x2000] ;  /* 0x002000009120783b */ /* 0x000fea0000000200 */
[----:B------:R-:W-:Y:S01]  /*2030*/  HMMA.16816.F32.BF16 R20, R56, R82, R20 ;  /* 0x000000523814723c */ /* 0x000fe20000041814 */
[----:B------:R-:W-:Y:S05]  /*2040*/  LDSM.16.M88.4 R80, [R136+0x1000] ;  /* 0x001000008850783b */ /* 0x000fea0000000200 */
[C---:B----4-:R-:W-:Y:S06]  /*2050*/  HMMA.16816.F32.BF16 R72, R60.reuse, R12, R72 ;  /* 0x0000000c3c48723c */ /* 0x050fec0000041848 */
[----:B------:R-:W-:Y:S01]  /*2060*/  HMMA.16816.F32.BF16 R68, R60, R14, R68 ;  /* 0x0000000e3c44723c */ /* 0x000fe20000041844 */
[----:B------:R-:W2:Y:S05]  /*2070*/  LDSM.16.M88.4 R12, [R146+0x2000] ;  /* 0x00200000920c783b */ /* 0x000eaa0000000200 */
        /* <DEDUP_REMOVED lines=8> */
[----:B------:R-:W-:Y:S04]  /*2100*/  LDSM.16.M88.4 R8, [R144+0x2000] ;  /* 0x002000009008783b */ /* 0x000fe80000000200 */
[----:B------:R-:W3:Y:S01]  /*2110*/  LDSM.16.M88.4 R16, [R136+0x2000] ;  /* 0x002000008810783b */ /* 0x000ee20000000200 */
[----:B------:R-:W-:Y:S06]  /*2120*/  HMMA.16816.F32.BF16 R48, R56, R52, R48 ;  /* 0x000000343830723c */ /* 0x000fec0000041830 */
[----:B--2---:R-:W-:Y:S06]  /*2130*/  HMMA.16816.F32.BF16 R24, R12, R32, R24 ;  /* 0x000000200c18723c */ /* 0x004fec0000041818 */
[----:B------:R-:W-:Y:S01]  /*2140*/  HMMA.16816.F32.BF16 R52, R56, R54, R44 ;  /* 0x000000363834723c */ /* 0x000fe2000004182c */
[----:B------:R-:W2:Y:S05]  /*2150*/  LDSM.16.M88.4 R44, [R145+0x2800] ;  /* 0x00280000912c783b */ /* 0x000eaa0000000200 */
[----:B------:R-:W-:Y:S01]  /*2160*/  HMMA.16816.F32.BF16 R20, R12, R34, R20 ;  /* 0x000000220c14723c */ /* 0x000fe20000041814 */
[----:B------:R-:W4:Y:S05]  /*2170*/  LDSM.16.M88.4 R32, [R31+0x7000] ;  /* 0x007000001f20783b */ /* 0x000f2a0000000200 */
[----:B------:R-:W-:Y:S06]  /*2180*/  HMMA.16816.F32.BF16 R72, R84, R80, R72 ;  /* 0x000000505448723c */ /* 0x000fec0000041848 */
[----:B-1----:R-:W-:Y:S06]  /*2190*/  HMMA.16816.F32.BF16 R48, R40, R36, R48 ;  /* 0x000000242830723c */ /* 0x002fec0000041830 */
[----:B------:R-:W-:Y:S06]  /*21a0*/  HMMA.16816.F32.BF16 R68, R84, R82, R68 ;  /* 0x000000525444723c */ /* 0x000fec0000041844 */
[----:B---3--:R-:W-:Y:S06]  /*21b0*/  HMMA.16816.F32.BF16 R24, R8, R16, R24 ;  /* 0x000000100818723c */ /* 0x008fec0000041818 */
[----:B------:R-:W-:Y:S01]  /*21c0*/  HMMA.16816.F32.BF16 R80, R84, R76, R64 ;  /* 0x0000004c5450723c */ /* 0x000fe20000041840 */
[----:B------:R-:W1:Y:S05]  /*21d0*/  LDSM.16.M88.4 R64, [R136+0x2800] ;  /* 0x002800008840783b */ /* 0x000e6a0000000200 */
[----:B------:R-:W-:Y:S01]  /*21e0*/  HMMA.16816.F32.BF16 R52, R40, R38, R52 ;  /* 0x000000262834723c */ /* 0x000fe20000041834 */
[----:B------:R-:W3:Y:S05]  /*21f0*/  LDSM.16.M88.4 R36, [R147+0x3000] ;  /* 0x003000009324783b */ /* 0x000eea0000000200 */
[----:B------:R-:W-:Y:S01]  /*2200*/  HMMA.16816.F32.BF16 R20, R8, R18, R20 ;  /* 0x000000120814723c */ /* 0x000fe20000041814 */
[----:B------:R-:W-:Y:S05]  /*2210*/  LDSM.16.M88.4 R16, [R145+0x3000] ;  /* 0x003000009110783b */ /* 0x000fea0000000200 */
[----:B--2---:R-:W-:Y:S01]  /*2220*/  HMMA.16816.F32.BF16 R48, R12, R44, R48 ;  /* 0x0000002c0c30723c */ /* 0x004fe20000041830 */
[----:B------:R-:W-:Y:S01]  /*2230*/  FMUL.FTZ R2, R24, UR4 ;  /* 0x0000000418027c20 */ /* 0x000fe20008410000 */
[----:B------:R-:W-:-:S04]  /*2240*/  FMUL.FTZ R76, R27, UR4 ;  /* 0x000000041b4c7c20 */ /* 0x000fc80008410000 */
[C---:B----4-:R-:W-:Y:S01]  /*2250*/  HMMA.16816.F32.BF16 R72, R56.reuse, R32, R72 ;  /* 0x000000203848723c */ /* 0x050fe20000041848 */
[----:B------:R-:W-:Y:S01]  /*2260*/  FMUL.FTZ R44, R25, UR4 ;  /* 0x00000004192c7c20 */ /* 0x000fe20008410000 */
[----:B------:R-:W-:Y:S01]  /*2270*/  FMUL.FTZ R45, R26, UR4 ;  /* 0x000000041a2d7c20 */ /* 0x000fe20008410000 */
[----:B------:R-:W2:Y:S01]  /*2280*/  MUFU.TANH R2, R2 ;  /* 0x0000000200027308 */ /* 0x000ea20000002400 */
[----:B------:R-:W4:Y:S02]  /*2290*/  LDSM.16.M88.4 R24, [R31+0x7800] ;  /* 0x007800001f18783b */ /* 0x000f240000000200 */
[----:B------:R-:W-:Y:S02]  /*22a0*/  HMMA.16816.F32.BF16 R68, R56, R34, R68 ;  /* 0x000000223844723c */ /* 0x000fe40000041844 */
[----:B------:R-:W5:Y:S03]  /*22b0*/  LDSM.16.M88.4 R32, [R136+0x3000] ;  /* 0x003000008820783b */ /* 0x000f660000000200 */
[----:B------:R-:W2:Y:S01]  /*22c0*/  MUFU.TANH R45, R45 ;  /* 0x0000002d002d7308 */ /* 0x000ea20000002400 */
[----:B------:R-:W-:Y:S01]  /*22d0*/  FMUL.FTZ R20, R20, UR4 ;  /* 0x0000000414147c20 */ /* 0x000fe20008410000 */
[----:B------:R-:W-:Y:S06]  /*22e0*/  HMMA.16816.F32.BF16 R52, R12, R46, R52 ;  /* 0x0000002e0c34723c */ /* 0x000fec0000041834 */
[----:B-1----:R-:W-:Y:S01]  /*22f0*/  HMMA.16816.F32.BF16 R48, R8, R64, R48 ;  /* 0x000000400830723c */ /* 0x002fe20000041830 */
[----:B------:R1:W2:Y:S01]  /*2300*/  MUFU.TANH R46, R20 ;  /* 0x00000014002e7308 */ /* 0x0002a20000002400 */
[----:B------:R-:W-:-:S04]  /*2310*/  FMUL.FTZ R47, R21, UR4 ;  /* 0x00000004152f7c20 */ /* 0x000fc80008410000 */
[----:B---3--:R-:W-:Y:S01]  /*2320*/  HMMA.16816.F32.BF16 R72, R40, R36, R72 ;  /* 0x000000242848723c */ /* 0x008fe20000041848 */
[----:B------:R-:W-:Y:S02]  /*2330*/  FMUL.FTZ R64, R23, UR4 ;  /* 0x0000000417407c20 */ /* 0x000fe40008410000 */
[----:B------:R-:W-:Y:S03]  /*2340*/  MUFU.TANH R44, R44 ;  /* 0x0000002c002c7308 */ /* 0x000fe60000002400 */
[----:B------:R-:W-:Y:S01]  /*2350*/  HMMA.16816.F32.BF16 R60, R84, R78, R60 ;  /* 0x0000004e543c723c */ /* 0x000fe2000004183c */
[----:B------:R-:W-:-:S04]  /*2360*/  FMUL.FTZ R36, R22, UR4 ;  /* 0x0000000416247c20 */ /* 0x000fc80008410000 */
[----:B------:R-:W-:Y:S01]  /*2370*/  MUFU.TANH R76, R76 ;  /* 0x0000004c004c7308 */ /* 0x000fe20000002400 */
[----:B-1----:R-:W1:Y:S01]  /*2380*/  LDSM.16.M88.4 R20, [R147+0x3800] ;  /* 0x003800009314783b */ /* 0x002e620000000200 */
[----:B------:R-:W-:Y:S05]  /*2390*/  HMMA.16816.F32.BF16 R68, R40, R38, R68 ;  /* 0x000000262844723c */ /* 0x000fea0000041844 */
[----:B------:R-:W-:Y:S01]  /*23a0*/  FMUL.FTZ R37, R48, UR4 ;  /* 0x0000000430257c20 */ /* 0x000fe20008410000 */
[----:B----4-:R-:W-:Y:S01]  /*23b0*/  HMMA.16816.F32.BF16 R80, R56, R24, R80 ;  /* 0x000000183850723c */ /* 0x010fe20000041850 */
[----:B------:R-:W3:Y:S01]  /*23c0*/  MUFU.TANH R36, R36 ;  /* 0x0000002400247308 */ /* 0x000ee20000002400 */
[----:B------:R-:W-:-:S04]  /*23d0*/  FMUL.FTZ R38, R49, UR4 ;  /* 0x0000000431267c20 */ /* 0x000fc80008410000 */
[----:B------:R-:W-:Y:S01]  /*23e0*/  HMMA.16816.F32.BF16 R72, R12, R16, R72 ;  /* 0x000000100c48723c */ /* 0x000fe20000041848 */
[----:B------:R-:W-:Y:S01]  /*23f0*/  FMUL.FTZ R24, R50, UR4 ;  /* 0x0000000432187c20 */ /* 0x000fe20008410000 */
[----:B------:R-:W-:Y:S01]  /*2400*/  FMUL.FTZ R25, R51, UR4 ;  /* 0x0000000433197c20 */ /* 0x000fe20008410000 */
[----:B------:R-:W4:Y:S03]  /*2410*/  MUFU.TANH R47, R47 ;  /* 0x0000002f002f7308 */ /* 0x000f260000002400 */
[----:B------:R-:W-:Y:S05]  /*2420*/  HMMA.16816.F32.BF16 R60, R56, R26, R60 ;  /* 0x0000001a383c723c */ /* 0x000fea000004183c */
[----:B------:R-:W4:Y:S01]  /*2430*/  MUFU.TANH R31, R64 ;  /* 0x00000040001f7308 */ /* 0x000f220000002400 */
[----:B------:R-:W-:Y:S01]  /*2440*/  HMMA.16816.F32.BF16 R68, R12, R18, R68 ;  /* 0x000000120c44723c */ /* 0x000fe20000041844 */
[----:B------:R-:W2:Y:S05]  /*2450*/  LDSM.16.M88.4 R16, [R145+0x3800] ;  /* 0x003800009110783b */ /* 0x000eaa0000000200 */
[C---:B------:R-:W-:Y:S01]  /*2460*/  HMMA.16816.F32.BF16 R52, R8.reuse, R66, R52 ;  /* 0x000000420834723c */ /* 0x040fe20000041834 */
[----:B------:R-:W4:Y:S05]  /*2470*/  MUFU.TANH R37, R37 ;  /* 0x0000002500257308 */ /* 0x000f2a0000002400 */
[----:B-----5:R-:W-:Y:S03]  /*2480*/  HMMA.16816.F32.BF16 R72, R8, R32, R72 ;  /* 0x000000200848723c */ /* 0x020fe60000041848 */
[----:B------:R-:W5:Y:S03]  /*2490*/  MUFU.TANH R24, R24 ;  /* 0x0000001800187308 */ /* 0x000f660000002400 */
[C---:B-1----:R-:W-:Y:S05]  /*24a0*/  HMMA.16816.F32.BF16 R80, R40.reuse, R20, R80 ;  /* 0x000000142850723c */ /* 0x042fea0000041850 */
[----:B------:R-:W1:Y:S01]  /*24b0*/  MUFU.TANH R38, R38 ;  /* 0x0000002600267308 */ /* 0x000e620000002400 */
[----:B------:R-:W-:Y:S01]  /*24c0*/  HMMA.16816.F32.BF16 R60, R40, R22, R60 ;  /* 0x00000016283c723c */ /* 0x000fe2000004183c */
[----:B------:R-:W-:-:S05]  /*24d0*/  LOP3.LUT R20, R30, 0xffffffe0, RZ, 0xc0, !PT ;  /* 0xffffffe01e147812 */ /* 0x000fca00078ec0ff */
[----:B------:R-:W-:Y:S01]  /*24e0*/  IMAD.IADD R20, R7, 0x1, -R20 ;  /* 0x0000000107147824 */ /* 0x000fe200078e0a14 */
[----:B------:R-:W-:Y:S01]  /*24f0*/  HMMA.16816.F32.BF16 R68, R8, R34, R68 ;  /* 0x000000220844723c */ /* 0x000fe20000041844 */
[----:B------:R-:W1:Y:S01]  /*2500*/  MUFU.TANH R25, R25 ;  /* 0x0000001900197308 */ /* 0x000e620000002400 */
[----:B------:R-:W-:Y:S01]  /*2510*/  FMUL.FTZ R27, R53, UR4 ;  /* 0x00000004351b7c20 */ /* 0x000fe20008410000 */
[----:B------:R-:W-:Y:S01]  /*2520*/  FMUL.FTZ R26, R52, UR4 ;  /* 0x00000004341a7c20 */ /* 0x000fe20008410000 */
[----:B------:R-:W-:Y:S01]  /*2530*/  SHF.R.S32.HI R21, RZ, 0x1f, R20 ;  /* 0x0000001fff157819 */ /* 0x000fe20000011414 */
[----:B------:R-:W-:Y:S01]  /*2540*/  FMUL.FTZ R72, R72, UR4 ;  /* 0x0000000448487c20 */ /* 0x000fe20008410000 */
[----:B------:R-:W-:Y:S01]  /*2550*/  FMUL.FTZ R32, R54, UR4 ;  /* 0x0000000436207c20 */ /* 0x000fe20008410000 */
[----:B------:R-:W-:Y:S01]  /*2560*/  SHF.R.S32.HI R34, RZ, 0x1f, R30 ;  /* 0x0000001fff227819 */ /* 0x000fe2000001141e */
[----:B------:R-:W-:Y:S01]  /*2570*/  IMAD R35, R29, 0x10, R88 ;  /* 0x000000101d237824 */ /* 0x000fe200078e0258 */
[----:B------:R-:W-:Y:S01]  /*2580*/  LEA.HI R156, R21, R20, RZ, 0x2 ;  /* 0x00000014159c7211 */ /* 0x000fe200078f10ff */
[----:B------:R-:W-:Y:S01]  /*2590*/  IMAD.SHL.U32 R30, R7, 0x2, RZ ;  /* 0x00000002071e7824 */ /* 0x000fe200078e00ff */
[----:B------:R-:W3:Y:S01]  /*25a0*/  LDSM.16.M88.4 R20, [R136+0x3800] ;  /* 0x003800008814783b */ /* 0x000ee20000000200 */
[C---:B--2---:R-:W-:Y:S01]  /*25b0*/  HMMA.16816.F32.BF16 R80, R12.reuse, R16, R80 ;  /* 0x000000100c50723c */ /* 0x044fe20000041850 */
[----:B------:R-:W-:Y:S01]  /*25c0*/  SHF.R.S32.HI R156, RZ, 0x2, R156 ;  /* 0x00000002ff9c7819 */ /* 0x000fe2000001149c */
[----:B------:R-:W-:Y:S01]  /*25d0*/  IMAD.SHL.U32 R7, R28, 0x40, RZ ;  /* 0x000000401c077824 */ /* 0x000fe200078e00ff */
[----:B------:R-:W-:Y:S01]  /*25e0*/  LEA.HI R34, R34, R29, RZ, 0x2 ;  /* 0x0000001d22227211 */ /* 0x000fe200078f10ff */
[----:B------:R-:W2:Y:S01]  /*25f0*/  MUFU.TANH R110, R72 ;  /* 0x00000048006e7308 */ /* 0x000ea20000002400 */
[----:B------:R-:W-:Y:S01]  /*2600*/  IADD3 R35, R35, 0x1, R156 ;  /* 0x0000000123237810 */ /* 0x000fe20007ffe09c */
[----:B------:R-:W-:Y:S01]  /*2610*/  HMMA.16816.F32.BF16 R60, R12, R18, R60 ;  /* 0x000000120c3c723c */ /* 0x000fe2000004183c */
[----:B------:R-:W-:Y:S01]  /*2620*/  LOP3.LUT R34, R34, 0xfffffffc, RZ, 0xc0, !PT ;  /* 0xfffffffc22227812 */ /* 0x000fe200078ec0ff */
[----:B------:R-:W-:Y:S01]  /*2630*/  FMUL.FTZ R33, R55, UR4 ;  /* 0x0000000437217c20 */ /* 0x000fe20008410000 */
[----:B------:R-:W-:Y:S01]  /*2640*/  IADD3 R35, R6, -UR17, R35 ;  /* 0x8000001106237c10 */ /* 0x000fe2000fffe023 */
[----:B------:R-:W-:Y:S01]  /*2650*/  FMUL.FTZ R73, R73, UR4 ;  /* 0x0000000449497c20 */ /* 0x000fe20008410000 */
[----:B------:R-:W-:Y:S01]  /*2660*/  FMUL.FTZ R75, R75, UR4 ;  /* 0x000000044b4b7c20 */ /* 0x000fe20008410000 */
[----:B------:R-:W-:Y:S01]  /*2670*/  IMAD.IADD R163, R29, 0x1, -R34 ;  /* 0x000000011da37824 */ /* 0x000fe200078e0a22 */
[----:B------:R-:W-:Y:S01]  /*2680*/  LOP3.LUT R29, R7, 0x6, R30, 0xf8, !PT ;  /* 0x00000006071d7812 */ /* 0x000fe200078ef81e */
[----:B------:R-:W-:-:S02]  /*2690*/  VIADD R35, R35, UR16 ;  /* 0x0000001023237c36 */ /* 0x000fc40008000000 */
[----:B------:R-:W-:Y:S01]  /*26a0*/  FMUL.FTZ R34, R74, UR4 ;  /* 0x000000044a227c20 */ /* 0x000fe20008410000 */
[----:B------:R-:W-:Y:S01]  /*26b0*/  MUFU.TANH R27, R27 ;  /* 0x0000001b001b7308 */ /* 0x000fe20000002400 */
[----:B------:R-:W-:Y:S01]  /*26c0*/  FMUL.FTZ R68, R68, UR4 ;  /* 0x0000000444447c20 */ /* 0x000fe20008410000 */
[----:B------:R-:W-:Y:S01]  /*26d0*/  VIADD R17, R29, 0xffffffc0 ;  /* 0xffffffc01d117836 */ /* 0x000fe20000000000 */
[----:B------:R-:W-:Y:S01]  /*26e0*/  VIMNMX R30, R35, R6, PT ;  /* 0x00000006231e7248 */ /* 0x000fe20003fe0100 */
[----:B------:R-:W-:Y:S01]  /*26f0*/  VIADD R13, R29, 0xffffffd1 ;  /* 0xffffffd11d0d7836 */ /* 0x000fe20000000000 */
[----:B------:R-:W-:Y:S01]  /*2700*/  VIADDMNMX R16, R35, 0x8, R6, PT ;  /* 0x0000000823107846 */ /* 0x000fe20003800106 */
[----:B------:R-:W-:Y:S01]  /*2710*/  VIADD R35, R29, 0xffffffc1 ;  /* 0xffffffc11d237836 */ /* 0x000fe20000000000 */
[C---:B------:R-:W-:Y:S01]  /*2720*/  ISETP.GE.AND P2, PT, R17.reuse, R30, PT ;  /* 0x0000001e1100720c */ /* 0x040fe20003f46270 */
[----:B------:R-:W2:Y:S01]  /*2730*/  MUFU.TANH R34, R34 ;  /* 0x0000002200227308 */ /* 0x000ea20000002400 */
[----:B------:R-:W-:Y:S01]  /*2740*/  ISETP.GE.AND P1, PT, R17, R16, PT ;  /* 0x000000101100720c */ /* 0x000fe20003f26270 */
[----:B------:R-:W-:Y:S01]  /*2750*/  VIADD R17, R29, 0xffffffc8 ;  /* 0xffffffc81d117836 */ /* 0x000fe20000000000 */
[----:B------:R-:W-:Y:S01]  /*2760*/  ISETP.GE.AND P0, PT, R35, R30, PT ;  /* 0x0000001e2300720c */ /* 0x000fe20003f06270 */
[----:B------:R-:W-:Y:S01]  /*2770*/  VIADD R15, R29, 0xffffffd0 ;  /* 0xffffffd01d0f7836 */ /* 0x000fe20000000000 */
[----:B------:R-:W-:Y:S01]  /*2780*/  ISETP.GE.AND P3, PT, R35, R16, PT ;  /* 0x000000102300720c */ /* 0x000fe20003f66270 */
[----:B------:R-:W-:Y:S01]  /*2790*/  FMUL.FTZ R70, R70, UR4 ;  /* 0x0000000446467c20 */ /* 0x000fe20008410000 */
[C---:B------:R-:W-:Y:S01]  /*27a0*/  ISETP.GE.AND P5, PT, R17.reuse, R30, PT ;  /* 0x0000001e1100720c */ /* 0x040fe20003fa6270 */
[----:B------:R-:W2:Y:S01]  /*27b0*/  MUFU.TANH R26, R26 ;  /* 0x0000001a001a7308 */ /* 0x000ea20000002400 */
[----:B------:R-:W-:Y:S01]  /*27c0*/  ISETP.GE.AND P4, PT, R17, R16, PT ;  /* 0x000000101100720c */ /* 0x000fe20003f86270 */
[----:B------:R-:W-:Y:S01]  /*27d0*/  VIADD R17, R29, 0xffffffc9 ;  /* 0xffffffc91d117836 */ /* 0x000fe20000000000 */
[----:B------:R-:W-:Y:S01]  /*27e0*/  FSEL R12, R2, -INF , !P2 ;  /* 0xff800000020c7808 */ /* 0x000fe20005000000 */
[----:B------:R-:W-:Y:S01]  /*27f0*/  FMUL.FTZ R69, R69, UR4 ;  /* 0x0000000445457c20 */ /* 0x000fe20008410000 */
[----:B------:R-:W-:Y:S01]  /*2800*/  FSEL R45, R45, -INF , !P1 ;  /* 0xff8000002d2d7808 */ /* 0x000fe20004800000 */
[----:B------:R-:W-:Y:S01]  /*2810*/  FMUL.FTZ R71, R71, UR4 ;  /* 0x0000000447477c20 */ /* 0x000fe20008410000 */
[----:B---3--:R-:W-:Y:S01]  /*2820*/  HMMA.16816.F32.BF16 R80, R8, R20, R80 ;  /* 0x000000140850723c */ /* 0x008fe20000041850 */
[C---:B------:R-:W-:Y:S01]  /*2830*/  ISETP.GE.AND P2, PT, R17.reuse, R30, PT ;  /* 0x0000001e1100720c */ /* 0x040fe20003f46270 */
[----:B------:R-:W3:Y:S01]  /*2840*/  MUFU.TANH R18, R68 ;  /* 0x0000004400127308 */ /* 0x000ee20000002400 */
[----:B------:R-:W-:Y:S01]  /*2850*/  ISETP.GE.AND P1, PT, R17, R16, PT ;  /* 0x000000101100720c */ /* 0x000fe20003f26270 */
[----:B------:R-:W-:-:S04]  /*2860*/  DEPBAR.LE SB0, 0x0 ;  /* 0x000080000000791a */ /* 0x000fc80000000000 */
[----:B------:R-:W-:Y:S01]  /*2870*/  HMMA.16816.F32.BF16 R60, R8, R22, R60 ;  /* 0x00000016083c723c */ /* 0x000fe2000004183c */
[----:B------:R-:W-:Y:S01]  /*2880*/  FSEL R46, R46, -INF , !P5 ;  /* 0xff8000002e2e7808 */ /* 0x000fe20006800000 */
[----:B------:R-:W3:Y:S01]  /*2890*/  MUFU.TANH R32, R32 ;  /* 0x0000002000207308 */ /* 0x000ee20000002400 */
[----:B------:R-:W-:Y:S01]  /*28a0*/  FSEL R17, R36, -INF , !P4 ;  /* 0xff80000024117808 */ /* 0x000fe20006000000 */
[----:B------:R-:W-:Y:S01]  /*28b0*/  VIADD R21, R29, 0xffffffe9 ;  /* 0xffffffe91d157836 */ /* 0x000fe20000000000 */
[C---:B------:R-:W-:Y:S02]  /*28c0*/  ISETP.GE.AND P5, PT, R13.reuse, R30, PT ;  /* 0x0000001e0d00720c */ /* 0x040fe40003fa6270 */
[----:B------:R-:W-:Y:S01]  /*28d0*/  ISETP.GE.AND P4, PT, R13, R16, PT ;  /* 0x000000100d00720c */ /* 0x000fe20003f86270 */
[C---:B------:R-:W-:Y:S01]  /*28e0*/  VIADD R13, R29.reuse, 0xffffffd8 ;  /* 0xffffffd81d0d7836 */ /* 0x040fe20000000000 */
[----:B------:R-:W-:Y:S01]  /*28f0*/  FSEL R44, R44, -INF , !P0 ;  /* 0xff8000002c2c7808 */ /* 0x000fe20004000000 */
[----:B------:R-:W-:Y:S01]  /*2900*/  VIADD R11, R29, 0xffffffe0 ;  /* 0xffffffe01d0b7836 */ /* 0x000fe20000000000 */
[----:B------:R-:W-:Y:S01]  /*2910*/  FSEL R19, R76, -INF , !P3 ;  /* 0xff8000004c137808 */ /* 0x000fe20005800000 */
[----:B------:R-:W3:Y:S01]  /*2920*/  MUFU.TANH R33, R33 ;  /* 0x0000002100217308 */ /* 0x000ee20000002400 */
[----:B------:R-:W-:Y:S01]  /*2930*/  ISETP.GE.AND P0, PT, R15, R30, PT ;  /* 0x0000001e0f00720c */ /* 0x000fe20003f06270 */
[----:B------:R-:W-:Y:S01]  /*2940*/  VIADD R23, R29, 0xffffffe8 ;  /* 0xffffffe81d177836 */ /* 0x000fe20000000000 */
[----:B------:R-:W-:Y:S01]  /*2950*/  ISETP.GE.AND P3, PT, R15, R16, PT ;  /* 0x000000100f00720c */ /* 0x000fe20003f66270 */
[----:B------:R-:W-:-:S02]  /*2960*/  VIADD R15, R29, 0xffffffd9 ;  /* 0xffffffd91d0f7836 */ /* 0x000fc40000000000 */
[----:B------:R-:W-:Y:S01]  /*2970*/  FMUL.FTZ R81, R81, UR4 ;  /* 0x0000000451517c20 */ /* 0x000fe20008410000 */
[----:B----4-:R-:W-:Y:S01]  /*2980*/  FSEL R14, R47, -INF , !P2 ;  /* 0xff8000002f0e7808 */ /* 0x010fe20005000000 */
[----:B------:R-:W-:Y:S01]  /*2990*/  FMUL.FTZ R80, R80, UR4 ;  /* 0x0000000450507c20 */ /* 0x000fe20008410000 */
[----:B------:R-:W-:Y:S01]  /*29a0*/  FSEL R31, R31, -INF , !P1 ;  /* 0xff8000001f1f7808 */ /* 0x000fe20004800000 */
[----:B------:R-:W4:Y:S01]  /*29b0*/  MUFU.TANH R124, R81 ;  /* 0x00000051007c7308 */ /* 0x000f220000002400 */
[C---:B------:R-:W-:Y:S01]  /*29c0*/  ISETP.GE.AND P2, PT, R13.reuse, R30, PT ;  /* 0x0000001e0d00720c */ /* 0x040fe20003f46270 */
[----:B------:R-:W-:Y:S01]  /*29d0*/  FMUL.FTZ R82, R82, UR4 ;  /* 0x0000000452527c20 */ /* 0x000fe20008410000 */
[----:B------:R-:W-:Y:S01]  /*29e0*/  ISETP.GE.AND P1, PT, R13, R16, PT ;  /* 0x000000100d00720c */ /* 0x000fe20003f26270 */
[----:B------:R-:W-:Y:S01]  /*29f0*/  VIADD R9, R29, 0xffffffe1 ;  /* 0xffffffe11d097836 */ /* 0x000fe20000000000 */
[----:B------:R-:W-:Y:S01]  /*2a00*/  FSEL R6, R37, -INF , !P0 ;  /* 0xff80000025067808 */ /* 0x000fe20004000000 */
[----:B------:R-:W-:Y:S01]  /*2a10*/  FMUL.FTZ R83, R83, UR4 ;  /* 0x0000000453537c20 */ /* 0x000fe20008410000 */
[----:B-----5:R-:W-:Y:S01]  /*2a20*/  FSEL R13, R24, -INF , !P3 ;  /* 0xff800000180d7808 */ /* 0x020fe20005800000 */
[----:B------:R-:W5:Y:S01]  /*2a30*/  MUFU.TANH R125, R70 ;  /* 0x00000046007d7308 */ /* 0x000f620000002400 */
[C---:B------:R-:W-:Y:S01]  /*2a40*/  ISETP.GE.AND P0, PT, R15.reuse, R30, PT ;  /* 0x0000001e0f00720c */ /* 0x040fe20003f06270 */
[----:B------:R-:W-:Y:S01]  /*2a50*/  FMUL.FTZ R60, R60, UR4 ;  /* 0x000000043c3c7c20 */ /* 0x000fe20008410000 */
[----:B------:R-:W-:Y:S01]  /*2a60*/  ISETP.GE.AND P3, PT, R15, R16, PT ;  /* 0x000000100f00720c */ /* 0x000fe20003f66270 */
[----:B------:R-:W-:Y:S01]  /*2a70*/  FMUL.FTZ R61, R61, UR4 ;  /* 0x000000043d3d7c20 */ /* 0x000fe20008410000 */
[----:B-1----:R-:W-:Y:S01]  /*2a80*/  FSEL R38, R38, -INF , !P5 ;  /* 0xff80000026267808 */ /* 0x002fe20006800000 */
[----:B------:R-:W-:Y:S01]  /*2a90*/  FMUL.FTZ R62, R62, UR4 ;  /* 0x000000043e3e7c20 */ /* 0x000fe20008410000 */
[----:B------:R-:W-:Y:S01]  /*2aa0*/  FSEL R15, R25, -INF , !P4 ;  /* 0xff800000190f7808 */ /* 0x000fe20006000000 */
[----:B------:R-:W1:Y:S01]  /*2ab0*/  MUFU.TANH R108, R73 ;  /* 0x00000049006c7308 */ /* 0x000e620000002400 */
[----:B------:R-:W-:Y:S01]  /*2ac0*/  ISETP.GE.AND P5, PT, R11, R30, PT ;  /* 0x0000001e0b00720c */ /* 0x000fe20003fa6270 */
[----:B------:R-:W-:Y:S01]  /*2ad0*/  FMUL.FTZ R63, R63, UR4 ;  /* 0x000000043f3f7c20 */ /* 0x000fe20008410000 */
[----:B------:R-:W-:-:S02]  /*2ae0*/  ISETP.GE.AND P4, PT, R11, R16, PT ;  /* 0x000000100b00720c */ /* 0x000fc40003f86270 */
[----:B--2---:R-:W-:Y:S02]  /*2af0*/  FSEL R110, R110, -INF , !P5 ;  /* 0xff8000006e6e7808 */ /* 0x004fe40006800000 */
[----:B------:R-:W-:Y:S01]  /*2b00*/  FSEL R25, R34, -INF , !P4 ;  /* 0xff80000022197808 */ /* 0x000fe20006000000 */
[----:B------:R-:W2:Y:S01]  /*2b10*/  MUFU.TANH R113, R75 ;  /* 0x0000004b00717308 */ /* 0x000ea20000002400 */
[----:B------:R-:W-:Y:S02]  /*2b20*/  FSEL R2, R27, -INF , !P0 ;  /* 0xff8000001b027808 */ /* 0x000fe40004000000 */
[C---:B------:R-:W-:Y:S02]  /*2b30*/  ISETP.GE.AND P5, PT, R21.reuse, R30, PT ;  /* 0x0000001e1500720c */ /* 0x040fe40003fa6270 */
[----:B------:R-:W-:Y:S01]  /*2b40*/  ISETP.GE.AND P4, PT, R21, R16, PT ;  /* 0x000000101500720c */ /* 0x000fe20003f86270 */
[----:B------:R-:W-:Y:S01]  /*2b50*/  VIADD R21, R29, 0xfffffff1 ;  /* 0xfffffff11d157836 */ /* 0x000fe20000000000 */
[----:B------:R-:W-:Y:S01]  /*2b60*/  ISETP.GE.AND P0, PT, R23, R30, PT ;  /* 0x0000001e1700720c */ /* 0x000fe20003f06270 */
[----:B------:R-:W2:Y:S01]  /*2b70*/  MUFU.TANH R20, R69 ;  /* 0x0000004500147308 */ /* 0x000ea20000002400 */
[----:B------:R-:W-:-:S02]  /*2b80*/  FSEL R8, R26, -INF , !P2 ;  /* 0xff8000001a087808 */ /* 0x000fc40005000000 */
[----:B---3--:R-:W-:Y:S02]  /*2b90*/  FSEL R26, R18, -INF , !P0 ;  /* 0xff800000121a7808 */ /* 0x008fe40004000000 */
[-C--:B------:R-:W-:Y:S02]  /*2ba0*/  ISETP.GE.AND P0, PT, R21, R30.reuse, PT ;  /* 0x0000001e1500720c */ /* 0x080fe40003f06270 */
[----:B------:R-:W-:Y:S01]  /*2bb0*/  FSEL R11, R32, -INF , !P1 ;  /* 0xff800000200b7808 */ /* 0x000fe20004800000 */
[----:B------:R-:W3:Y:S01]  /*2bc0*/  MUFU.TANH R115, R71 ;  /* 0x0000004700737308 */ /* 0x000ee20000002400 */
[C---:B------:R-:W-:Y:S02]  /*2bd0*/  ISETP.GE.AND P2, PT, R9.reuse, R30, PT ;  /* 0x0000001e0900720c */ /* 0x040fe40003f46270 */
[----:B------:R-:W-:Y:S02]  /*2be0*/  ISETP.GE.AND P1, PT, R9, R16, PT ;  /* 0x000000100900720c */ /* 0x000fe40003f26270 */
[----:B------:R-:W-:-:S02]  /*2bf0*/  FSEL R9, R33, -INF , !P3 ;  /* 0xff80000021097808 */ /* 0x000fc40005800000 */
[-C--:B------:R-:W-:Y:S01]  /*2c00*/  ISETP.GE.AND P3, PT, R23, R16.reuse, PT ;  /* 0x000000101700720c */ /* 0x080fe20003f66270 */
[----:B------:R-:W3:Y:S01]  /*2c10*/  MUFU.TANH R126, R80 ;  /* 0x00000050007e7308 */ /* 0x000ee20000002400 */
[----:B----4-:R-:W-:Y:S01]  /*2c20*/  FSEL R124, R124, -INF , !P0 ;  /* 0xff8000007c7c7808 */ /* 0x010fe20004000000 */
[----:B------:R-:W-:Y:S01]  /*2c30*/  VIADD R23, R29, 0xfffffff0 ;  /* 0xfffffff01d177836 */ /* 0x000fe20000000000 */
[----:B------:R-:W-:Y:S02]  /*2c40*/  ISETP.GE.AND P0, PT, R28, 0x2, PT ;  /* 0x000000021c00780c */ /* 0x000fe40003f06270 */
[----:B-----5:R-:W-:Y:S02]  /*2c50*/  FSEL R125, R125, -INF , !P3 ;  /* 0xff8000007d7d7808 */ /* 0x020fe40005800000 */
[----:B------:R-:W-:Y:S01]  /*2c60*/  ISETP.GE.AND P3, PT, R21, R16, PT ;  /* 0x000000101500720c */ /* 0x000fe20003f66270 */
[----:B------:R-:W4:Y:S01]  /*2c70*/  MUFU.TANH R121, R82 ;  /* 0x0000005200797308 */ /* 0x000f220000002400 */
[----:B-1----:R-:W-:Y:S01]  /*2c80*/  FSEL R108, R108, -INF , !P2 ;  /* 0xff8000006c6c7808 */ /* 0x002fe20005000000 */
[----:B------:R-:W-:Y:S01]  /*2c90*/  VIADD R21, R29, 0xfffffff8 ;  /* 0xfffffff81d157836 */ /* 0x000fe20000000000 */
[----:B--2---:R-:W-:Y:S01]  /*2ca0*/  FSEL R113, R113, -INF , !P1 ;  /* 0xff80000071717808 */ /* 0x004fe20004800000 */
[----:B------:R-:W-:Y:S01]  /*2cb0*/  VIADD R29, R29, 0xfffffff9 ;  /* 0xfffffff91d1d7836 */ /* 0x000fe20000000000 */
[----:B------:R-:W-:-:S02]  /*2cc0*/  ISETP.GE.AND P2, PT, R23, R30, PT ;  /* 0x0000001e1700720c */ /* 0x000fc40003f46270 */
[----:B------:R-:W-:Y:S01]  /*2cd0*/  ISETP.GE.AND P1, PT, R23, R16, PT ;  /* 0x000000101700720c */ /* 0x000fe20003f26270 */
[----:B------:R-:W1:Y:S01]  /*2ce0*/  MUFU.TANH R119, R83 ;  /* 0x0000005300777308 */ /* 0x000e620000002400 */
[----:B------:R-:W-:Y:S02]  /*2cf0*/  FSEL R24, R20, -INF , !P5 ;  /* 0xff80000014187808 */ /* 0x000fe40006800000 */
[----:B---3--:R-:W-:Y:S02]  /*2d00*/  FSEL R115, R115, -INF , !P4 ;  /* 0xff80000073737808 */ /* 0x008fe40006000000 */
[----:B------:R-:W-:Y:S02]  /*2d10*/  FSEL R126, R126, -INF , !P2 ;  /* 0xff8000007e7e7808 */ /* 0x000fe40005000000 */
[----:B------:R-:W-:Y:S01]  /*2d20*/  ISETP.GE.AND P5, PT, R21, R30, PT ;  /* 0x0000001e1500720c */ /* 0x000fe20003fa6270 */
[----:B------:R-:W2:Y:S01]  /*2d30*/  MUFU.TANH R122, R60 ;  /* 0x0000003c007a7308 */ /* 0x000ea20000002400 */
[----:B----4-:R-:W-:-:S02]  /*2d40*/  FSEL R121, R121, -INF , !P1 ;  /* 0xff80000079797808 */ /* 0x010fc40004800000 */
[----:B------:R-:W-:Y:S01]  /*2d50*/  ISETP.GE.AND P4, PT, R29, R30, PT ;  /* 0x0000001e1d00720c */ /* 0x000fe20003f86270 */
[----:B------:R-:W-:Y:S01]  /*2d60*/  BAR.SYNC.DEFER_BLOCKING 0x0 ;  /* 0x0000000000007b1d */ /* 0x000fe20000010000 */
[-C--:B------:R-:W-:Y:S02]  /*2d70*/  ISETP.GE.AND P2, PT, R21, R16.reuse, PT ;  /* 0x000000101500720c */ /* 0x080fe40003f46270 */
[----:B------:R-:W-:Y:S02]  /*2d80*/  ISETP.GE.AND P1, PT, R29, R16, PT ;  /* 0x000000101d00720c */ /* 0x000fe40003f26270 */
[----:B-1----:R-:W-:Y:S01]  /*2d90*/  FSEL R119, R119, -INF , !P3 ;  /* 0xff80000077777808 */ /* 0x002fe20005800000 */
[----:B------:R-:W1:Y:S01]  /*2da0*/  MUFU.TANH R120, R61 ;  /* 0x0000003d00787308 */ /* 0x000e620000002400 */
[----:B--2---:R-:W-:-:S07]  /*2db0*/  FSEL R122, R122, -INF , !P5 ;  /* 0xff8000007a7a7808 */ /* 0x004fce0006800000 */
[----:B------:R-:W2:Y:S08]  /*2dc0*/  MUFU.TANH R117, R62 ;  /* 0x0000003e00757308 */ /* 0x000eb00000002400 */
[----:B------:R-:W3:Y:S01]  /*2dd0*/  MUFU.TANH R116, R63 ;  /* 0x0000003f00747308 */ /* 0x000ee20000002400 */
[----:B-1----:R-:W-:Y:S02]  /*2de0*/  FSEL R120, R120, -INF , !P4 ;  /* 0xff80000078787808 */ /* 0x002fe40006000000 */
[----:B--2---:R-:W-:-:S02]  /*2df0*/  FSEL R117, R117, -INF , !P2 ;  /* 0xff80000075757808 */ /* 0x004fc40005000000 */
        /* <DEDUP_REMOVED lines=52> */
[----:B------:R-:W-:-:S04]  /*3140*/  IMAD R3, R10, UR7, R3 ;  /* 0x000000070a037c24 */ /* 0x000fc8000f8e0203 */
        /* <DEDUP_REMOVED lines=9> */
.L_x_6658:
[----:B------:R-:W-:-:S04]  /*31e0*/  ULEA UR6, -UR6, URZ, 0x6 ;  /* 0x0000003f06067291 */ /* 0x000fc8000f8e313f */
[----:B------:R-:W-:Y:S02]  /*31f0*/  USHF.R.S32.HI UR4, URZ, 0x1f, UR6 ;  /* 0x0000001f3f047899 */ /* 0x000fe40008011406 */
[----:B------:R-:W-:-:S04]  /*3200*/  MOV R3, UR6 ;  /* 0x0000000600037c02 */ /* 0x000fc80008000f00 */
[----:B------:R-:W-:-:S07]  /*3210*/  MOV R4, UR4 ;  /* 0x0000000400047c02 */ /* 0x000fce0008000f00 */
.L_x_6659:
        /* <DEDUP_REMOVED lines=20> */
.L_x_6657:
        /* <DEDUP_REMOVED lines=72> */
[----:B------:R-:W2:Y:S01]  /*37e0*/  LDSM.16.MT88.4 R8, [R140+0x8800] ;  /* 0x008800008c08783b */ /* 0x000ea20000004200 */
[--C-:B------:R-:W-:Y:S01]  /*37f0*/  FFMA.FTZ R2, R2, UR4, -R123.reuse ;  /* 0x0000000402027c23 */ /* 0x100fe2000801087b */
        /* <DEDUP_REMOVED lines=16> */
[----:B------:R-:W3:Y:S01]  /*3900*/  MUFU.EX2 R34, R34 ;  /* 0x0000002200227308 */ /* 0x000ee20000000800 */
[----:B-----5:R-:W-:Y:S01]  /*3910*/  F2FP.BF16.F32.PACK_AB R64, R104, R105 ;  /* 0x000000696840723e */ /* 0x020fe200000010ff */
[--C-:B------:R-:W-:Y:S01]  /*3920*/  FFMA.FTZ R126, R122, UR4, -R123.reuse ;  /* 0x000000047a7e7c23 */ /* 0x100fe2000801087b */
[--C-:B------:R-:W-:Y:S01]  /*3930*/  FFMA.FTZ R122, R119, UR4, -R118.reuse ;  /* 0x00000004777a7c23 */ /* 0x100fe20008010876 */
[--C-:B------:R-:W-:Y:S01]  /*3940*/  FFMA.FTZ R119, R117, UR4, -R118.reuse ;  /* 0x0000000475777c23 */ /* 0x100fe20008010876 */
[--C-:B------:R-:W-:Y:S01]  /*3950*/  FFMA.FTZ R124, R124, UR4, -R123.reuse ;  /* 0x000000047c7c7c23 */ /* 0x100fe2000801087b */
[----:B------:R-:W-:Y:S01]  /*3960*/  FFMA.FTZ R167, R120, UR4, -R123 ;  /* 0x0000000478a77c23 */ /* 0x000fe2000801087b */
        /* <DEDUP_REMOVED lines=170> */
.L_x_6664:
        /* <DEDUP_REMOVED lines=66> */
.L_x_6661:
        /* <DEDUP_REMOVED lines=10> */
[----:B------:R-:W-:Y:S02]  /*48d0*/  IADD3.X R3, R101, UR11, RZ, P0, !PT ;  /* 0x0000000b65037c10 */ /* 0x000fe400087fe4ff */
[----:B------:R-:W-:Y:S01]  /*48e0*/  LDGSTS.E.BYPASS.LTC128B.128 [R157+0xa000], desc[UR18][R152.64+0x80] ;  /* 0x0a000080989d7fae */ /* 0x000fe2000b901d52 */
[----:B------:R-:W-:Y:S04]  /*48f0*/  IADD3 R168, P0, R2, UR12, RZ ;  /* 0x0000000c02a87c10 */ /* 0x000fe8000ff1e0ff */
[----:B------:R-:W-:Y:S01]  /*4900*/  LDGSTS.E.BYPASS.LTC128B.128 [R157+0x8800], desc[UR18][R100.64] ;  /* 0x08800000649d7fae */ /* 0x000fe2000b901d52 */
[----:B------:R-:W-:Y:S02]  /*4910*/  IADD3.X R169, R3, UR11, RZ, P0, !PT ;  /* 0x0000000b03a97c10 */ /* 0x000fe400087fe4ff */
[----:B------:R-:W-:Y:S02]  /*4920*/  ISETP.GE.AND P0, PT, R165, 0x1, PT ;  /* 0x00000001a500780c */ /* 0x000fe40003f06270 */
[----:B------:R-:W-:Y:S05]  /*4930*/  LDGSTS.E.BYPASS.LTC128B.128 [R157+0xa800], desc[UR18][R100.64+0x80] ;  /* 0x0a800080649d7fae */ /* 0x000fea000b901d52 */
[----:B------:R-:W-:Y:S05]  /*4940*/  LDGSTS.E.BYPASS.LTC128B.128 [R157+0x9000], desc[UR18][R2.64] ;  /* 0x09000000029d7fae */ /* 0x000fea000b901d52 */
[----:B------:R-:W-:Y:S05]  /*4950*/  LDGSTS.E.BYPASS.LTC128B.128 [R157+0xb000], desc[UR18][R2.64+0x80] ;  /* 0x0b000080029d7fae */ /* 0x000fea000b901d52 */
[----:B------:R-:W-:Y:S05]  /*4960*/  LDGSTS.E.BYPASS.LTC128B.128 [R157+0x9800], desc[UR18][R168.64] ;  /* 0x09800000a89d7fae */ /* 0x000fea000b901d52 */
[----:B------:R1:W-:Y:S05]  /*4970*/  LDGSTS.E.BYPASS.LTC128B.128 [R157+0xb800], desc[UR18][R168.64+0x80] ;  /* 0x0b800080a89d7fae */ /* 0x0003ea000b901d52 */
[----:B------:R-:W-:Y:S05]  /*4980*/  LDSM.16.M88.4 R104, [R150] ;  /* 0x000000009668783b */ /* 0x000fea0000000200 */
[----:B------:R-:W2:Y:S05]  /*4990*/  LDSM.16.M88.4 R108, [R149] ;  /* 0x00000000956c783b */ /* 0x000eaa0000000200 */
[----:B------:R-:W3:Y:S05]  /*49a0*/  LDSM.16.M88.4 R112, [R149+0x800] ;  /* 0x000800009570783b */ /* 0x000eea0000000200 */
[----:B------:R-:W4:Y:S05]  /*49b0*/  LDSM.16.M88.4 R116, [R149+0x1000] ;  /* 0x001000009574783b */ /* 0x000f2a0000000200 */
[----:B------:R-:W5:Y:S05]  /*49c0*/  LDSM.16.M88.4 R120, [R149+0x1800] ;  /* 0x001800009578783b */ /* 0x000f6a0000000200 */
[----:B------:R-:W0:Y:S05]  /*49d0*/  LDGDEPBAR ;  /* 0x00000000000079af */ /* 0x000e2a0000000000 */
[----:B------:R-:W-:Y:S05]  /*49e0*/  LDSM.16.M88.4 R124, [R148] ;  /* 0x00000000947c783b */ /* 0x000fea0000000200 */
[----:B------:R-:W1:Y:S01]  /*49f0*/  LDSM.16.M88.4 R128, [R147] ;  /* 0x000000009380783b */ /* 0x000e620000000200 */
[C---:B--2---:R-:W-:Y:S06]  /*4a00*/  HMMA.16816.F32.BF16 R4, R104.reuse, R108, RZ ;  /* 0x0000006c6804723c */ /* 0x044fec00000418ff */
[C---:B------:R-:W-:Y:S01]  /*4a10*/  HMMA.16816.F32.BF16 R8, R104.reuse, R110, RZ ;  /* 0x0000006e6808723c */ /* 0x040fe200000418ff */
[----:B------:R-:W2:Y:S05]  /*4a20*/  LDSM.16.M88.4 R108, [R139] ;  /* 0x000000008b6c783b */ /* 0x000eaa0000000200 */
[C---:B---3--:R-:W-:Y:S06]  /*4a30*/  HMMA.16816.F32.BF16 R12, R104.reuse, R112, RZ ;  /* 0x00000070680c723c */ /* 0x048fec00000418ff */
[C---:B------:R-:W-:Y:S01]  /*4a40*/  HMMA.16816.F32.BF16 R16, R104.reuse, R114, RZ ;  /* 0x000000726810723c */ /* 0x040fe200000418ff */
[----:B------:R-:W3:Y:S05]  /*4a50*/  LDSM.16.M88.4 R112, [R138] ;  /* 0x000000008a70783b */ /* 0x000eea0000000200 */
[C---:B----4-:R-:W-:Y:S06]  /*4a60*/  HMMA.16816.F32.BF16 R20, R104.reuse, R116, RZ ;  /* 0x000000746814723c */ /* 0x050fec00000418ff */
[C---:B------:R-:W-:Y:S01]  /*4a70*/  HMMA.16816.F32.BF16 R24, R104.reuse, R118, RZ ;  /* 0x000000766818723c */ /* 0x040fe200000418ff */
[----:B------:R-:W4:Y:S05]  /*4a80*/  LDSM.16.M88.4 R116, [R137] ;  /* 0x000000008974783b */ /* 0x000f2a0000000200 */
[C---:B-----5:R-:W-:Y:S06]  /*4a90*/  HMMA.16816.F32.BF16 R28, R104.reuse, R120, RZ ;  /* 0x00000078681c723c */ /* 0x060fec00000418ff */
[----:B------:R-:W-:Y:S01]  /*4aa0*/  HMMA.16816.F32.BF16 R32, R104, R122, RZ ;  /* 0x0000007a6820723c */ /* 0x000fe200000418ff */
[----:B------:R-:W-:Y:S05]  /*4ab0*/  LDSM.16.M88.4 R104, [R146] ;  /* 0x000000009268783b */ /* 0x000fea0000000200 */
[C---:B-1----:R-:W-:Y:S01]  /*4ac0*/  HMMA.16816.F32.BF16 R4, R124.reuse, R128, R4 ;  /* 0x000000807c04723c */ /* 0x042fe20000041804 */
[----:B------:R-:W1:Y:S05]  /*4ad0*/  LDSM.16.M88.4 R120, [R145] ;  /* 0x000000009178783b */ /* 0x000e6a0000000200 */
[C---:B------:R-:W-:Y:S01]  /*4ae0*/  HMMA.16816.F32.BF16 R8, R124.reuse, R130, R8 ;  /* 0x000000827c08723c */ /* 0x040fe20000041808 */
[----:B------:R-:W5:Y:S05]  /*4af0*/  LDSM.16.M88.4 R128, [R145+0x800] ;  /* 0x000800009180783b */ /* 0x000f6a0000000200 */
        /* <DEDUP_REMOVED lines=8> */
[----:B------:R-:W-:Y:S05]  /*4b80*/  LDSM.16.M88.4 R116, [R144] ;  /* 0x000000009074783b */ /* 0x000fea0000000200 */
[C---:B-1----:R-:W-:Y:S01]  /*4b90*/  HMMA.16816.F32.BF16 R4, R104.reuse, R120, R4 ;  /* 0x000000786804723c */ /* 0x042fe20000041804 */
[----:B------:R-:W1:Y:S05]  /*4ba0*/  LDSM.16.M88.4 R124, [R136] ;  /* 0x00000000887c783b */ /* 0x000e6a0000000200 */
[C---:B------:R-:W-:Y:S01]  /*4bb0*/  HMMA.16816.F32.BF16 R8, R104.reuse, R122, R8 ;  /* 0x0000007a6808723c */ /* 0x040fe20000041808 */
[----:B------:R-:W4:Y:S05]  /*4bc0*/  LDSM.16.M88.4 R120, [R136+0x800] ;  /* 0x000800008878783b */ /* 0x000f2a0000000200 */
[C---:B-----5:R-:W-:Y:S06]  /*4bd0*/  HMMA.16816.F32.BF16 R12, R104.reuse, R128, R12 ;  /* 0x00000080680c723c */ /* 0x060fec000004180c */
[C---:B------:R-:W-:Y:S01]  /*4be0*/  HMMA.16816.F32.BF16 R16, R104.reuse, R130, R16 ;  /* 0x000000826810723c */ /* 0x040fe20000041810 */
[----:B------:R-:W5:Y:S05]  /*4bf0*/  LDSM.16.M88.4 R128, [R136+0x1000] ;  /* 0x001000008880783b */ /* 0x000f6a0000000200 */
[C---:B--2---:R-:W-:Y:S06]  /*4c00*/  HMMA.16816.F32.BF16 R20, R104.reuse, R108, R20 ;  /* 0x0000006c6814723c */ /* 0x044fec0000041814 */
[C---:B------:R-:W-:Y:S01]  /*4c10*/  HMMA.16816.F32.BF16 R24, R104.reuse, R110, R24 ;  /* 0x0000006e6818723c */ /* 0x040fe20000041818 */
[----:B------:R-:W-:Y:S05]  /*4c20*/  LDSM.16.M88.4 R108, [R150+0x2000] ;  /* 0x00200000966c783b */ /* 0x000fea0000000200 */
[C---:B---3--:R-:W-:Y:S06]  /*4c30*/  HMMA.16816.F32.BF16 R28, R104.reuse, R112, R28 ;  /* 0x00000070681c723c */ /* 0x048fec000004181c */
[----:B------:R-:W-:Y:S01]  /*4c40*/  HMMA.16816.F32.BF16 R32, R104, R114, R32 ;  /* 0x000000726820723c */ /* 0x000fe20000041820 */
[----:B------:R-:W2:Y:S05]  /*4c50*/  LDSM.16.M88.4 R104, [R136+0x1800] ;  /* 0x001800008868783b */ /* 0x000eaa0000000200 */
[C---:B-1----:R-:W-:Y:S01]  /*4c60*/  HMMA.16816.F32.BF16 R4, R116.reuse, R124, R4 ;  /* 0x0000007c7404723c */ /* 0x042fe20000041804 */
[----:B------:R-:W1:Y:S05]  /*4c70*/  LDSM.16.M88.4 R112, [R149+0x2000] ;  /* 0x002000009570783b */ /* 0x000e6a0000000200 */
        /* <DEDUP_REMOVED lines=8> */
[C---:B--2---:R-:W-:Y:S06]  /*4d00*/  HMMA.16816.F32.BF16 R28, R116.reuse, R104, R28 ;  /* 0x00000068741c723c */ /* 0x044fec000004181c */
[----:B------:R-:W-:Y:S01]  /*4d10*/  HMMA.16816.F32.BF16 R32, R116, R106, R32 ;  /* 0x0000006a7420723c */ /* 0x000fe20000041820 */
[----:B------:R-:W-:Y:S05]  /*4d20*/  LDSM.16.M88.4 R104, [R148+0x2000] ;  /* 0x002000009468783b */ /* 0x000fea0000000200 */
[C---:B-1----:R-:W-:Y:S01]  /*4d30*/  HMMA.16816.F32.BF16 R4, R108.reuse, R112, R4 ;  /* 0x000000706c04723c */ /* 0x042fe20000041804 */
[----:B------:R-:W-:Y:S05]  /*4d40*/  LDSM.16.M88.4 R116, [R134] ;  /* 0x000000008674783b */ /* 0x000fea0000000200 */
[C---:B------:R-:W-:Y:S01]  /*4d50*/  HMMA.16816.F32.BF16 R8, R108.reuse, R114, R8 ;  /* 0x000000726c08723c */ /* 0x040fe20000041808 */
[----:B------:R-:W1:Y:S05]  /*4d60*/  LDSM.16.M88.4 R112, [R135] ;  /* 0x000000008770783b */ /* 0x000e6a0000000200 */
[C---:B---3--:R-:W-:Y:S06]  /*4d70*/  HMMA.16816.F32.BF16 R12, R108.reuse, R124, R12 ;  /* 0x0000007c6c0c723c */ /* 0x048fec000004180c */
[C---:B------:R-:W-:Y:S01]  /*4d80*/  HMMA.16816.F32.BF16 R16, R108.reuse, R126, R16 ;  /* 0x0000007e6c10723c */ /* 0x040fe20000041810 */
[----:B------:R-:W2:Y:S05]  /*4d90*/  LDSM.16.M88.4 R124, [R133] ;  /* 0x00000000857c783b */ /* 0x000eaa0000000200 */
[C---:B----4-:R-:W-:Y:S06]  /*4da0*/  HMMA.16816.F32.BF16 R20, R108.reuse, R120, R20 ;  /* 0x000000786c14723c */ /* 0x050fec0000041814 */
[C---:B------:R-:W-:Y:S01]  /*4db0*/  HMMA.16816.F32.BF16 R24, R108.reuse, R122, R24 ;  /* 0x0000007a6c18723c */ /* 0x040fe20000041818 */
[----:B------:R-:W3:Y:S05]  /*4dc0*/  LDSM.16.M88.4 R120, [R132] ;  /* 0x000000008478783b */ /* 0x000eea0000000200 */
[C---:B-----5:R-:W-:Y:S06]  /*4dd0*/  HMMA.16816.F32.BF16 R28, R108.reuse, R128, R28 ;  /* 0x000000806c1c723c */ /* 0x060fec000004181c */
[----:B------:R-:W-:Y:S01]  /*4de0*/  HMMA.16816.F32.BF16 R32, R108, R130, R32 ;  /* 0x000000826c20723c */ /* 0x000fe20000041820 */
[----:B------:R-:W-:Y:S05]  /*4df0*/  LDSM.16.M88.4 R108, [R146+0x2000] ;  /* 0x00200000926c783b */ /* 0x000fea0000000200 */
[----:B------:R-:W4:Y:S01]  /*4e00*/  LDSM.16.M88.4 R128, [R145+0x2000] ;  /* 0x002000009180783b */ /* 0x000f220000000200 */
[C---:B-1----:R-:W-:Y:S06]  /*4e10*/  HMMA.16816.F32.BF16 R4, R104.reuse, R112, R4 ;  /* 0x000000706804723c */ /* 0x042fec0000041804 */
        /* <DEDUP_REMOVED lines=8> */
[C---:B---3--:R-:W-:Y:S06]  /*4ea0*/  HMMA.16816.F32.BF16 R28, R104.reuse, R120, R28 ;  /* 0x00000078681c723c */ /* 0x048fec000004181c */
[----:B------:R-:W-:Y:S01]  /*4eb0*/  HMMA.16816.F32.BF16 R32, R104, R122, R32 ;  /* 0x0000007a6820723c */ /* 0x000fe20000041820 */
[----:B------:R-:W-:Y:S05]  /*4ec0*/  LDSM.16.M88.4 R104, [R144+0x2000] ;  /* 0x002000009068783b */ /* 0x000fea0000000200 */
[----:B------:R-:W3:Y:S01]  /*4ed0*/  LDSM.16.M88.4 R120, [R136+0x2000] ;  /* 0x002000008878783b */ /* 0x000ee20000000200 */
[C---:B----4-:R-:W-:Y:S06]  /*4ee0*/  HMMA.16816.F32.BF16 R4, R108.reuse, R128, R4 ;  /* 0x000000806c04723c */ /* 0x050fec0000041804 */
[C---:B------:R-:W-:Y:S06]  /*4ef0*/  HMMA.16816.F32.BF16 R8, R108.reuse, R130, R8 ;  /* 0x000000826c08723c */ /* 0x040fec0000041808 */
[C---:B-1----:R-:W-:Y:S06]  /*4f00*/  HMMA.16816.F32.BF16 R12, R108.reuse, R112, R12 ;  /* 0x000000706c0c723c */ /* 0x042fec000004180c */
[C---:B------:R-:W-:Y:S01]  /*4f10*/  HMMA.16816.F32.BF16 R16, R108.reuse, R114, R16 ;  /* 0x000000726c10723c */ /* 0x040fe20000041810 */
[----:B------:R-:W-:Y:S05]  /*4f20*/  LDSM.16.M88.4 R112, [R136+0x3000] ;  /* 0x003000008870783b */ /* 0x000fea0000000200 */
[C---:B-----5:R-:W-:Y:S06]  /*4f30*/  HMMA.16816.F32.BF16 R20, R108.reuse, R116, R20 ;  /* 0x000000746c14723c */ /* 0x060fec0000041814 */
[C---:B------:R-:W-:Y:S06]  /*4f40*/  HMMA.16816.F32.BF16 R24, R108.reuse, R118, R24 ;  /* 0x000000766c18723c */ /* 0x040fec0000041818 */
[C---:B--2---:R-:W-:Y:S06]  /*4f50*/  HMMA.16816.F32.BF16 R28, R108.reuse, R124, R28 ;  /* 0x0000007c6c1c723c */ /* 0x044fec000004181c */
[----:B------:R-:W-:Y:S01]  /*4f60*/  HMMA.16816.F32.BF16 R32, R108, R126, R32 ;  /* 0x0000007e6c20723c */ /* 0x000fe20000041820 */
[----:B------:R-:W1:Y:S05]  /*4f70*/  LDSM.16.M88.4 R108, [R136+0x2800] ;  /* 0x00280000886c783b */ /* 0x000e6a0000000200 */
[C---:B---3--:R-:W-:Y:S06]  /*4f80*/  HMMA.16816.F32.BF16 R4, R104.reuse, R120, R4 ;  /* 0x000000786804723c */ /* 0x048fec0000041804 */
[C---:B------:R-:W-:Y:S11]  /*4f90*/  HMMA.16816.F32.BF16 R8, R104.reuse, R122, R8 ;  /* 0x0000007a6808723c */ /* 0x040ff60000041808 */
[----:B------:R-:W-:Y:S07]  /*4fa0*/  @!UPT UIADD3 URZ, URZ, URZ, URZ ;  /* 0x0000003f3f3ff290 */ /* 0x000fee000fffe03f */
        /* <DEDUP_REMOVED lines=9> */
[C---:B-1----:R-:W-:Y:S05]  /*5040*/  HMMA.16816.F32.BF16 R12, R104.reuse, R108, R12 ;  /* 0x0000006c680c723c */ /* 0x042fea000004180c */
[----:B------:R-:W1:Y:S01]  /*5050*/  MUFU.TANH R190, R190 ;  /* 0x000000be00be7308 */ /* 0x000e620000002400 */
[C---:B------:R-:W-:Y:S01]  /*5060*/  HMMA.16816.F32.BF16 R16, R104.reuse, R110, R16 ;  /* 0x0000006e6810723c */ /* 0x040fe20000041810 */
[----:B------:R-:W3:Y:S01]  /*5070*/  LDSM.16.M88.4 R108, [R136+0x3800] ;  /* 0x00380000886c783b */ /* 0x000ee20000000200 */
[----:B------:R-:W-:Y:S07]  /*5080*/  DEPBAR.LE SB0, 0x0 ;  /* 0x000080000000791a */ /* 0x000fee0000000000 */
[----:B------:R-:W4:Y:S01]  /*5090*/  MUFU.TANH R189, R189 ;  /* 0x000000bd00bd7308 */ /* 0x000f220000002400 */
[----:B------:R-:W-:Y:S01]  /*50a0*/  BAR.SYNC.DEFER_BLOCKING 0x0 ;  /* 0x0000000000007b1d */ /* 0x000fe20000010000 */
[C---:B------:R-:W-:Y:S08]  /*50b0*/  HMMA.16816.F32.BF16 R20, R104.reuse, R112, R20 ;  /* 0x000000706814723c */ /* 0x040ff00000041814 */
        /* <DEDUP_REMOVED lines=19> */
[C---:B---3--:R-:W-:Y:S03]  /*51f0*/  HMMA.16816.F32.BF16 R28, R104.reuse, R108, R28 ;  /* 0x0000006c681c723c */ /* 0x048fe6000004181c */
        /* <DEDUP_REMOVED lines=37> */
[----:B------:R-:W-:Y:S04]  /*5450*/  ULEA UR6, -UR7, URZ, 0x6 ;  /* 0x0000003f07067291 */ /* 0x000fe8000f8e313f */
[----:B------:R-:W-:Y:S02]  /*5460*/  USHF.R.S32.HI UR5, URZ, 0x1f, UR6 ;  /* 0x0000001f3f057899 */ /* 0x000fe40008011406 */
[----:B------:R-:W-:Y:S04]  /*5470*/  MOV R8, UR6 ;  /* 0x0000000600087c02 */ /* 0x000fe80008000f00 */
[----:B------:R-:W-:Y:S01]  /*5480*/  MOV R5, UR5 ;  /* 0x0000000500057c02 */ /* 0x000fe20008000f00 */
[----:B------:R-:W-:Y:S06]  /*5490*/  @P6 BRA `(.L_x_6663) ;  /* 0x0000000000f46947 */ /* 0x000fec0003800000 */
        /* <DEDUP_REMOVED lines=11> */
[----:B------:R-:W-:Y:S02]  /*5550*/  ISETP.GE.AND P2, PT, R3, RZ, PT ;  /* 0x000000ff0300720c */ /* 0x000fe40003f46270 */
[----:B------:R-:W-:Y:S01]  /*5560*/  LOP3.LUT R11, R11, R4, RZ, 0x3c, !PT ;  /* 0x000000040b0b7212 */ /* 0x000fe200078e3cff */
[--C-:B--2---:R-:W-:Y:S03]  /*5570*/  IMAD.MOV R5, RZ, RZ, -R13.reuse ;  /* 0x000000ffff057224 */ /* 0x104fe600078e0a0d */
        /* <DEDUP_REMOVED lines=10> */
[----:B------:R-:W2:Y:S02]  /*5620*/  LDC R5, c[0x0][0x24c] ;  /* 0x00009300ff057b82 */ /* 0x000ea40000000800 */
        /* <DEDUP_REMOVED lines=26> */
[----:B------:R-:W-:Y:S04]  /*57d0*/  IMAD R4, R4, UR7, RZ ;  /* 0x0000000704047c24 */ /* 0x000fe8000f8e02ff */
[C---:B--2---:R-:W-:Y:S02]  /*57e0*/  IMAD R4, R8.reuse, R5, R4 ;  /* 0x0000000508047224 */ /* 0x044fe400078e0204 */
        /* <DEDUP_REMOVED lines=8> */
.L_x_6663:
        /* <DEDUP_REMOVED lines=20> */
.L_x_6662:
[----:B--2---:R-:W-:Y:S01]  /*59b0*/  FMNMX.FTZ R3, R192, R103, !PT ;  /* 0x00000067c0037209 */ /* 0x004fe20007810000 */
        /* <DEDUP_REMOVED lines=94> */
[----:B------:R-:W-:Y:S01]  /*5fa0*/  FMUL.FTZ R29, R2, R73 ;  /* 0x00000049021d7220 */ /* 0x000fe20000410000 */
[--C-:B------:R-:W-:Y:S01]  /*5fb0*/  FFMA.FTZ R179, R179, UR4, -R108.reuse ;  /* 0x00000004b3b37c23 */ /* 0x100fe2000801086c */
[--C-:B------:R-:W-:Y:S01]  /*5fc0*/  FFMA.FTZ R169, R169, UR4, -R108.reuse ;  /* 0x00000004a9a97c23 */ /* 0x100fe2000801086c */
[--C-:B------:R-:W-:Y:S03]  /*5fd0*/  FFMA.FTZ R102, R102, UR4, -R108.reuse ;  /* 0x0000000466667c23 */ /* 0x100fe6000801086c */
[----:B------:R-:W3:Y:S01]  /*5fe0*/  MUFU.EX2 R122, R122 ;  /* 0x0000007a007a7308 */ /* 0x000ee20000000800 */
[----:B-1----:R-:W-:Y:S01]  /*5ff0*/  F2FP.BF16.F32.PACK_AB R96, R125, R129 ;  /* 0x000000817d60723e */ /* 0x002fe200000010ff */
[----:B------:R-:W1:Y:S01]  /*6000*/  LDSM.16.MT88.4 R80, [R142+0xa000] ;  /* 0x00a000008e50783b */ /* 0x000e620000004200 */
[--C-:B------:R-:W-:Y:S01]  /*6010*/  FFMA.FTZ R101, R101, UR4, -R108.reuse ;  /* 0x0000000465657c23 */ /* 0x100fe2000801086c */
[C---:B------:R-:W-:Y:S01]  /*6020*/  FMUL.FTZ R36, R2.reuse, R36 ;  /* 0x0000002402247220 */ /* 0x040fe20000410000 */
[----:B------:R-:W-:Y:S01]  /*6030*/  FMUL.FTZ R37, R2, R37 ;  /* 0x0000002502257220 */ /* 0x000fe20000410000 */
[C---:B------:R-:W-:Y:S01]  /*6040*/  FMUL.FTZ R38, R0.reuse, R38 ;  /* 0x0000002600267220 */ /* 0x040fe20000410000 */
[----:B------:R-:W-:Y:S03]  /*6050*/  FMUL.FTZ R39, R0, R39 ;  /* 0x0000002700277220 */ /* 0x000fe60000410000 */
[----:B------:R-:W-:Y:S01]  /*6060*/  MUFU.EX2 R124, R124 ;  /* 0x0000007c007c7308 */ /* 0x000fe20000000800 */
[C---:B------:R-:W-:Y:S01]  /*6070*/  FMUL.FTZ R40, R2.reuse, R40 ;  /* 0x0000002802287220 */ /* 0x040fe20000410000 */
[----:B------:R-:W-:Y:S01]  /*6080*/  LDSM.16.MT88.4 R72, [R140+0xa000] ;  /* 0x00a000008c48783b */ /* 0x000fe20000004200 */
[----:B------:R-:W-:Y:S01]  /*6090*/  FMUL.FTZ R41, R2, R41 ;  /* 0x0000002902297220 */ /* 0x000fe20000410000 */
[C---:B------:R-:W-:Y:S01]  /*60a0*/  FMUL.FTZ R42, R0.reuse, R42 ;  /* 0x0000002a002a7220 */ /* 0x040fe20000410000 */
[----:B------:R-:W-:Y:S01]  /*60b0*/  FMUL.FTZ R43, R0, R43 ;  /* 0x0000002b002b7220 */ /* 0x000fe20000410000 */
[C---:B------:R-:W-:Y:S01]  /*60c0*/  FMUL.FTZ R44, R2.reuse, R44 ;  /* 0x0000002c022c7220 */ /* 0x040fe20000410000 */
[----:B------:R-:W-:Y:S03]  /*60d0*/  FMUL.FTZ R45, R2, R45 ;  /* 0x0000002d022d7220 */ /* 0x000fe60000410000 */
[----:B------:R-:W4:Y:S01]  /*60e0*/  MUFU.EX2 R123, R123 ;  /* 0x0000007b007b7308 */ /* 0x000f220000000800 */
[----:B---3--:R-:W-:Y:S01]  /*60f0*/  F2FP.BF16.F32.PACK_AB R97, R122, R127 ;  /* 0x0000007f7a61723e */ /* 0x008fe200000010ff */
[----:B------:R-:W-:Y:S01]  /*6100*/  LDSM.16.MT88.4 R92, [R143+0x9800] ;  /* 0x009800008f5c783b */ /* 0x000fe20000004200 */
[C---:B------:R-:W-:Y:S01]  /*6110*/  FMUL.FTZ R46, R0.reuse, R46 ;  /* 0x0000002e002e7220 */ /* 0x040fe20000410000 */
[----:B------:R-:W-:Y:S01]  /*6120*/  FMUL.FTZ R47, R0, R47 ;  /* 0x0000002f002f7220 */ /* 0x000fe20000410000 */
[C---:B------:R-:W-:Y:S01]  /*6130*/  FMUL.FTZ R48, R2.reuse, R48 ;  /* 0x0000003002307220 */ /* 0x040fe20000410000 */
[----:B------:R-:W-:Y:S01]  /*6140*/  FMUL.FTZ R49, R2, R49 ;  /* 0x0000003102317220 */ /* 0x000fe20000410000 */
[C---:B------:R-:W-:Y:S03]  /*6150*/  FMUL.FTZ R50, R0.reuse, R50 ;  /* 0x0000003200327220 */ /* 0x040fe60000410000 */
[----:B------:R-:W-:Y:S01]  /*6160*/  MUFU.EX2 R121, R121 ;  /* 0x0000007900797308 */ /* 0x000fe20000000800 */
[----:B------:R-:W-:Y:S01]  /*6170*/  FMUL.FTZ R51, R0, R51 ;  /* 0x0000003300337220 */ /* 0x000fe20000410000 */
[--C-:B------:R-:W-:Y:S01]  /*6180*/  FFMA.FTZ R175, R174, UR4, -R109.reuse ;  /* 0x00000004aeaf7c23 */ /* 0x100fe2000801086d */
[--C-:B------:R-:W-:Y:S01]  /*6190*/  FFMA.FTZ R174, R187, UR4, -R108.reuse ;  /* 0x00000004bbae7c23 */ /* 0x100fe2000801086c */
[--C-:B------:R-:W-:Y:S01]  /*61a0*/  FFMA.FTZ R131, R188, UR4, -R109.reuse ;  /* 0x00000004bc837c23 */ /* 0x100fe2000801086d */
[--C-:B------:R-:W-:Y:S01]  /*61b0*/  FFMA.FTZ R130, R184, UR4, -R109.reuse ;  /* 0x00000004b8827c23 */ /* 0x100fe2000801086d */
[C---:B------:R-:W-:Y:S01]  /*61c0*/  FMUL.FTZ R60, R2.reuse, R60 ;  /* 0x0000003c023c7220 */ /* 0x040fe20000410000 */
[----:B------:R-:W-:Y:S03]  /*61d0*/  FMUL.FTZ R61, R2, R61 ;  /* 0x0000003d023d7220 */ /* 0x000fe60000410000 */
[----:B------:R-:W3:Y:S01]  /*61e0*/  MUFU.EX2 R120, R120 ;  /* 0x0000007800787308 */ /* 0x000ee20000000800 */
[----:B----4-:R-:W-:Y:S01]  /*61f0*/  F2FP.BF16.F32.PACK_AB R98, R123, R124 ;  /* 0x0000007c7b62723e */ /* 0x010fe200000010ff */
[C---:B------:R-:W-:Y:S01]  /*6200*/  FMUL.FTZ R62, R0.reuse, R62 ;  /* 0x0000003e003e7220 */ /* 0x040fe20000410000 */
[----:B------:R-:W-:Y:S01]  /*6210*/  FMUL.FTZ R63, R0, R63 ;  /* 0x0000003f003f7220 */ /* 0x000fe20000410000 */
[C---:B------:R-:W-:Y:S01]  /*6220*/  FMUL.FTZ R64, R2.reuse, R64 ;  /* 0x0000004002407220 */ /* 0x040fe20000410000 */
[----:B------:R-:W-:Y:S01]  /*6230*/  FMUL.FTZ R65, R2, R65 ;  /* 0x0000004102417220 */ /* 0x000fe20000410000 */
[C---:B------:R-:W-:Y:S01]  /*6240*/  FMUL.FTZ R66, R0.reuse, R66 ;  /* 0x0000004200427220 */ /* 0x040fe20000410000 */
[----:B------:R-:W-:Y:S01]  /*6250*/  FMUL.FTZ R67, R0, R67 ;  /* 0x0000004300437220 */ /* 0x000fe20000410000 */
[--C-:B------:R-:W-:Y:S01]  /*6260*/  FFMA.FTZ R187, R180, UR4, -R109.reuse ;  /* 0x00000004b4bb7c23 */ /* 0x100fe2000801086d */
[--C-:B------:R-:W-:Y:S01]  /*6270*/  FFMA.FTZ R180, R185, UR4, -R108.reuse ;  /* 0x00000004b9b47c23 */ /* 0x100fe2000801086c */
[--C-:B------:R-:W-:Y:S01]  /*6280*/  FFMA.FTZ R185, R176, UR4, -R109.reuse ;  /* 0x00000004b0b97c23 */ /* 0x100fe2000801086d */
[--C-:B------:R-:W-:Y:S01]  /*6290*/  FFMA.FTZ R176, R181, UR4, -R108.reuse ;  /* 0x00000004b5b07c23 */ /* 0x100fe2000801086c */
[--C-:B------:R-:W-:Y:S01]  /*62a0*/  FFMA.FTZ R182, R182, UR4, -R109.reuse ;  /* 0x00000004b6b67c23 */ /* 0x100fe2000801086d */
[--C-:B------:R-:W-:Y:S01]  /*62b0*/  FFMA.FTZ R178, R178, UR4, -R109.reuse ;  /* 0x00000004b2b27c23 */ /* 0x100fe2000801086d */
[--C-:B------:R-:W-:Y:S01]  /*62c0*/  FFMA.FTZ R181, R170, UR4, -R109.reuse ;  /* 0x00000004aab57c23 */ /* 0x100fe2000801086d */
[----:B------:R-:W-:Y:S01]  /*62d0*/  FFMA.FTZ R170, R171, UR4, -R108 ;  /* 0x00000004abaa7c23 */ /* 0x000fe2000801086c */
[--C-:B------:R-:W-:Y:S01]  /*62e0*/  FFMA.FTZ R172, R172, UR4, -R109.reuse ;  /* 0x00000004acac7c23 */ /* 0x100fe2000801086d */
[----:B---3--:R-:W-:Y:S01]  /*62f0*/  F2FP.BF16.F32.PACK_AB R99, R120, R121 ;  /* 0x000000797863723e */ /* 0x008fe200000010ff */
[--C-:B------:R-:W-:Y:S01]  /*6300*/  FFMA.FTZ R168, R168, UR4, -R109.reuse ;  /* 0x00000004a8a87c23 */ /* 0x100fe2000801086d */
[----:B------:R-:W-:Y:S01]  /*6310*/  FFMA.FTZ R109, R153, UR4, -R109 ;  /* 0x00000004996d7c23 */ /* 0x000fe2000801086d */
[C---:B------:R-:W-:Y:S01]  /*6320*/  FMUL.FTZ R52, R2.reuse, R52 ;  /* 0x0000003402347220 */ /* 0x040fe20000410000 */
[----:B------:R-:W-:Y:S01]  /*6330*/  FMUL.FTZ R53, R2, R53 ;  /* 0x0000003502357220 */ /* 0x000fe20000410000 */
[C---:B------:R-:W-:Y:S01]  /*6340*/  FMUL.FTZ R54, R0.reuse, R54 ;  /* 0x0000003600367220 */ /* 0x040fe20000410000 */
[----:B------:R3:W-:Y:S01]  /*6350*/  MUFU.EX2 R153, R109 ;  /* 0x0000006d00997308 */ /* 0x0007e20000000800 */
[C---:B------:R-:W-:Y:S05]  /*6360*/  HMMA.16816.F32.BF16 R4, R96.reuse, R16, R4 ;  /* 0x000000106004723c */ /* 0x040fea0000041804 */
[----:B------:R-:W-:Y:S01]  /*6370*/  FMUL.FTZ R55, R0, R55 ;  /* 0x0000003700377220 */ /* 0x000fe20000410000 */
[C---:B------:R-:W-:Y:S03]  /*6380*/  HMMA.16816.F32.BF16 R8, R96.reuse, R18, R8 ;  /* 0x000000126008723c */ /* 0x040fe60000041808 */
[----:B------:R-:W-:Y:S01]  /*6390*/  MUFU.EX2 R126, R126 ;  /* 0x0000007e007e7308 */ /* 0x000fe20000000800 */
[----:B------:R-:W-:Y:S01]  /*63a0*/  ISETP.GT.AND P0, PT, R165, RZ, PT ;  /* 0x000000ffa500720c */ /* 0x000fe20003f04270 */
[C---:B------:R-:W-:Y:S01]  /*63b0*/  FMUL.FTZ R16, R2.reuse, R84 ;  /* 0x0000005402107220 */ /* 0x040fe20000410000 */
[C---:B------:R-:W-:Y:S07]  /*63c0*/  HMMA.16816.F32.BF16 R12, R96.reuse, R24, R12 ;  /* 0x00000018600c723c */ /* 0x040fee000004180c */
[----:B------:R-:W4:Y:S01]  /*63d0*/  MUFU.EX2 R131, R131 ;  /* 0x0000008300837308 */ /* 0x000f220000000800 */
[----:B---3--:R-:W-:Y:S03]  /*63e0*/  LDSM.16.MT88.4 R108, [R140+0x9800] ;  /* 0x009800008c6c783b */ /* 0x008fe60000004200 */
[----:B------:R-:W-:Y:S01]  /*63f0*/  FMUL.FTZ R17, R2, R85 ;  /* 0x0000005502117220 */ /* 0x000fe20000410000 */
[C---:B------:R-:W-:Y:S01]  /*6400*/  FMUL.FTZ R18, R0.reuse, R86 ;  /* 0x0000005600127220 */ /* 0x040fe20000410000 */
[----:B------:R-:W-:Y:S01]  /*6410*/  FMUL.FTZ R19, R0, R87 ;  /* 0x0000005700137220 */ /* 0x000fe20000410000 */
[C---:B------:R-:W-:Y:S01]  /*6420*/  FMUL.FTZ R24, R2.reuse, R76 ;  /* 0x0000004c02187220 */ /* 0x040fe20000410000 */
[C---:B------:R-:W-:Y:S01]  /*6430*/  FMUL.FTZ R25, R2.reuse, R77 ;  /* 0x0000004d02197220 */ /* 0x040fe20000410000 */
[----:B------:R-:W-:Y:S01]  /*6440*/  LDSM.16.MT88.4 R84, [R141+0x8800] ;  /* 0x008800008d54783b */ /* 0x000fe20000004200 */
[C---:B------:R-:W-:Y:S03]  /*6450*/  FMUL.FTZ R56, R2.reuse, R56 ;  /* 0x0000003802387220 */ /* 0x040fe60000410000 */
[C---:B------:R-:W-:Y:S01]  /*6460*/  HMMA.16816.F32.BF16 R16, R96.reuse, R26, R16 ;  /* 0x0000001a6010723c */ /* 0x040fe20000041810 */
[----:B------:R-:W-:Y:S02]  /*6470*/  MUFU.EX2 R128, R128 ;  /* 0x0000008000807308 */ /* 0x000fe40000000800 */
[----:B------:R-:W-:Y:S01]  /*6480*/  FMUL.FTZ R57, R2, R57 ;  /* 0x0000003902397220 */ /* 0x000fe20000410000 */
[C---:B------:R-:W-:Y:S01]  /*6490*/  FMUL.FTZ R58, R0.reuse, R58 ;  /* 0x0000003a003a7220 */ /* 0x040fe20000410000 */
[C---:B------:R-:W-:Y:S01]  /*64a0*/  FMUL.FTZ R59, R0.reuse, R59 ;  /* 0x0000003b003b7220 */ /* 0x040fe20000410000 */
[C---:B------:R-:W-:Y:S05]  /*64b0*/  HMMA.16816.F32.BF16 R20, R96.reuse, R32, R20 ;  /* 0x000000206014723c */ /* 0x040fea0000041814 */
[----:B------:R-:W3:Y:S01]  /*64c0*/  MUFU.EX2 R173, R173 ;  /* 0x000000ad00ad7308 */ /* 0x000ee20000000800 */
[C---:B------:R-:W-:Y:S01]  /*64d0*/  FMUL.FTZ R26, R0.reuse, R78 ;  /* 0x0000004e001a7220 */ /* 0x040fe20000410000 */
[----:B------:R-:W-:Y:S01]  /*64e0*/  FMUL.FTZ R27, R0, R79 ;  /* 0x0000004f001b7220 */ /* 0x000fe20000410000 */
[C---:B------:R-:W-:Y:S01]  /*64f0*/  FMUL.FTZ R32, R2.reuse, R68 ;  /* 0x0000004402207220 */ /* 0x040fe20000410000 */
[----:B------:R-:W-:Y:S02]  /*6500*/  LDSM.16.MT88.4 R76, [R143+0x8800] ;  /* 0x008800008f4c783b */ /* 0x000fe40000004200 */
[C---:B------:R-:W-:Y:S04]  /*6510*/  FMUL.FTZ R33, R2.reuse, R69 ;  /* 0x0000004502217220 */ /* 0x040fe80000410000 */
[----:B------:R-:W-:Y:S01]  /*6520*/  MUFU.EX2 R130, R130 ;  /* 0x0000008200827308 */ /* 0x000fe20000000800 */
[C---:B------:R-:W-:Y:S03]  /*6530*/  HMMA.16816.F32.BF16 R24, R96.reuse, R34, R24 ;  /* 0x000000226018723c */ /* 0x040fe60000041818 */
[----:B------:R-:W-:Y:S01]  /*6540*/  FFMA.FTZ R129, R2, R167, R129 ;  /* 0x000000a702817223 */ /* 0x000fe20000010081 */
[C---:B------:R-:W-:Y:S02]  /*6550*/  FFMA.FTZ R127, R0.reuse, R166, R127 ;  /* 0x000000a6007f7223 */ /* 0x040fe4000001007f */
[C---:B------:R-:W-:Y:S03]  /*6560*/  HMMA.16816.F32.BF16 R28, R96.reuse, R104, R28 ;  /* 0x00000068601c723c */ /* 0x040fe6000004181c */
[----:B------:R-:W5:Y:S02]  /*6570*/  MUFU.EX2 R175, R175 ;  /* 0x000000af00af7308 */ /* 0x000f640000000800 */
[C---:B------:R-:W-:Y:S01]  /*6580*/  FMUL.FTZ R34, R0.reuse, R70 ;  /* 0x0000004600227220 */ /* 0x040fe20000410000 */
[----:B------:R-:W-:Y:S01]  /*6590*/  FMUL.FTZ R35, R0, R71 ;  /* 0x0000004700237220 */ /* 0x000fe20000410000 */
[----:B------:R-:W-:Y:S01]  /*65a0*/  FADD.FTZ R129, R125, R129 ;  /* 0x000000817d817221 */ /* 0x000fe20000010000 */
[----:B------:R-:W4:Y:S05]  /*65b0*/  LDSM.16.MT88.4 R68, [R141+0xa000] ;  /* 0x00a000008d44783b */ /* 0x000f2a0000004200 */
[----:B------:R-:W-:Y:S01]  /*65c0*/  MUFU.EX2 R174, R174 ;  /* 0x000000ae00ae7308 */ /* 0x000fe20000000800 */
[----:B------:R-:W-:Y:S01]  /*65d0*/  FADD.FTZ R122, R122, R127 ;  /* 0x0000007f7a7a7221 */ /* 0x000fe20000010000 */
[----:B------:R-:W-:Y:S01]  /*65e0*/  FADD.FTZ R124, R124, R129 ;  /* 0x000000817c7c7221 */ /* 0x000fe20000010000 */
[C---:B------:R-:W-:Y:S03]  /*65f0*/  HMMA.16816.F32.BF16 R32, R96.reuse, R106, R32 ;  /* 0x0000006a6020723c */ /* 0x040fe60000041820 */
[----:B------:R-:W-:Y:S04]  /*6600*/  FADD.FTZ R121, R121, R122 ;  /* 0x0000007a79797221 */ /* 0x000fe80000010000 */
[----:B------:R-:W5:Y:S01]  /*6610*/  MUFU.EX2 R177, R177 ;  /* 0x000000b100b17308 */ /* 0x000f620000000800 */
[----:B------:R-:W-:Y:S01]  /*6620*/  FADD.FTZ R123, R123, R124 ;  /* 0x0000007c7b7b7221 */ /* 0x000fe20000010000 */
[C---:B--2---:R-:W-:Y:S03]  /*6630*/  HMMA.16816.F32.BF16 R36, R96.reuse, R88, R36 ;  /* 0x000000586024723c */ /* 0x044fe60000041824 */
[----:B------:R-:W-:Y:S03]  /*6640*/  FADD.FTZ R121, R120, R121 ;  /* 0x0000007978797221 */ /* 0x000fe60000010000 */
[C---:B------:R-:W-:Y:S01]  /*6650*/  HMMA.16816.F32.BF16 R40, R96.reuse, R90, R40 ;  /* 0x0000005a6028723c */ /* 0x040fe20000041828 */
[----:B------:R-:W-:Y:S01]  /*6660*/  LDSM.16.MT88.4 R88, [R140+0x8800] ;  /* 0x008800008c58783b */ /* 0x000fe20000004200 */
[----:B------:R-:W-:Y:S03]  /*6670*/  MUFU.EX2 R182, R182 ;  /* 0x000000b600b67308 */ /* 0x000fe60000000800 */
[----:B------:R-:W-:Y:S01]  /*6680*/  IADD3 R0, R165, -0x1, RZ ;  /* 0xffffffffa5007810 */ /* 0x000fe20007ffe0ff */
[C---:B-1----:R-:W-:Y:S06]  /*6690*/  HMMA.16816.F32.BF16 R44, R96.reuse, R80, R44 ;  /* 0x00000050602c723c */ /* 0x042fec000004182c */
[----:B------:R-:W-:Y:S01]  /*66a0*/  MUFU.EX2 R187, R187 ;  /* 0x000000bb00bb7308 */ /* 0x000fe20000000800 */
[----:B------:R-:W-:Y:S01]  /*66b0*/  MOV R165, R0 ;  /* 0x0000000000a57202 */ /* 0x000fe20000000f00 */
[C---:B------:R-:W-:Y:S01]  /*66c0*/  HMMA.16816.F32.BF16 R48, R96.reuse, R82, R48 ;  /* 0x000000526030723c */ /* 0x040fe20000041830 */
[----:B------:R-:W1:Y:S02]  /*66d0*/  LDSM.16.MT88.4 R80, [R142+0x8800] ;  /* 0x008800008e50783b */ /* 0x000e640000004200 */
[----:B------:R-:W-:Y:S05]  /*66e0*/  MOV R0, R3 ;  /* 0x0000000300007202 */ /* 0x000fea0000000f00 */
[----:B------:R-:W-:Y:S01]  /*66f0*/  MUFU.EX2 R180, R180 ;  /* 0x000000b400b47308 */ /* 0x000fe20000000800 */
[C---:B----4-:R-:W-:Y:S09]  /*6700*/  HMMA.16816.F32.BF16 R52, R96.reuse, R68, R52 ;  /* 0x000000446034723c */ /* 0x050ff20000041834 */
[----:B------:R-:W-:Y:S01]  /*6710*/  MUFU.EX2 R183, R183 ;  /* 0x000000b700b77308 */ /* 0x000fe20000000800 */
[C---:B------:R-:W-:Y:S03]  /*6720*/  HMMA.16816.F32.BF16 R56, R96.reuse, R70, R56 ;  /* 0x000000466038723c */ /* 0x040fe60000041838 */
[----:B------:R-:W-:Y:S03]  /*6730*/  F2FP.BF16.F32.PACK_AB R68, R131, R126 ;  /* 0x0000007e8344723e */ /* 0x000fe600000010ff */
[C---:B------:R-:W-:Y:S03]  /*6740*/  HMMA.16816.F32.BF16 R60, R96.reuse, R72, R60 ;  /* 0x00000048603c723c */ /* 0x040fe6000004183c */
[----:B------:R-:W-:Y:S02]  /*6750*/  MUFU.EX2 R178, R178 ;  /* 0x000000b200b27308 */ /* 0x000fe40000000800 */
[----:B---3--:R-:W-:Y:S01]  /*6760*/  F2FP.BF16.F32.PACK_AB R69, R173, R128 ;  /* 0x00000080ad45723e */ /* 0x008fe200000010ff */
[----:B------:R-:W-:Y:S01]  /*6770*/  HMMA.16816.F32.BF16 R64, R96, R74, R64 ;  /* 0x0000004a6040723c */ /* 0x000fe20000041840 */
[----:B------:R-:W2:Y:S06]  /*6780*/  LDSM.16.MT88.4 R72, [R143+0xa800] ;  /* 0x00a800008f48783b */ /* 0x000eac0000004200 */
[----:B------:R-:W-:Y:S01]  /*6790*/  MUFU.EX2 R185, R185 ;  /* 0x000000b900b97308 */ /* 0x000fe20000000800 */
[----:B-----5:R-:W-:Y:S03]  /*67a0*/  F2FP.BF16.F32.PACK_AB R70, R175, R130 ;  /* 0x00000082af46723e */ /* 0x020fe600000010ff */
[----:B------:R-:W-:Y:S01]  /*67b0*/  FADD.FTZ R126, R126, R123 ;  /* 0x0000007b7e7e7221 */ /* 0x000fe20000010000 */
[----:B------:R-:W-:Y:S01]  /*67c0*/  F2FP.BF16.F32.PACK_AB R71, R177, R174 ;  /* 0x000000aeb147723e */ /* 0x000fe200000010ff */
[----:B------:R-:W-:Y:S04]  /*67d0*/  FADD.FTZ R128, R128, R121 ;  /* 0x0000007980807221 */ /* 0x000fe80000010000 */
[----:B------:R-:W-:Y:S01]  /*67e0*/  MUFU.EX2 R176, R176 ;  /* 0x000000b000b07308 */ /* 0x000fe20000000800 */
[----:B------:R-:W-:Y:S01]  /*67f0*/  FADD.FTZ R131, R131, R126 ;  /* 0x0000007e83837221 */ /* 0x000fe20000010000 */
[----:B------:R-:W-:Y:S01]  /*6800*/  FADD.FTZ R173, R173, R128 ;  /* 0x00000080adad7221 */ /* 0x000fe20000010000 */
[C---:B------:R-:W-:Y:S07]  /*6810*/  HMMA.16816.F32.BF16 R4, R68.reuse, R76, R4 ;  /* 0x0000004c4404723c */ /* 0x040fee0000041804 */
        /* <DEDUP_REMOVED lines=9> */
[----:B------:R-:W4:Y:S01]  /*68b0*/  MUFU.EX2 R181, R181 ;  /* 0x000000b500b57308 */ /* 0x000f220000000800 */
[----:B------:R-:W-:Y:S01]  /*68c0*/  FADD.FTZ R175, R175, R130 ;  /* 0x00000082afaf7221 */ /* 0x000fe20000010000 */
[C---:B------:R-:W-:Y:S08]  /*68d0*/  HMMA.16816.F32.BF16 R20, R68.reuse, R84, R20 ;  /* 0x000000544414723c */ /* 0x040ff00000041814 */
[----:B------:R-:W-:Y:S01]  /*68e0*/  MUFU.EX2 R170, R170 ;  /* 0x000000aa00aa7308 */ /* 0x000fe20000000800 */
[C---:B------:R-:W-:Y:S01]  /*68f0*/  HMMA.16816.F32.BF16 R24, R68.reuse, R86, R24 ;  /* 0x000000564418723c */ /* 0x040fe20000041818 */
[----:B------:R-:W5:Y:S02]  /*6900*/  LDSM.16.MT88.4 R84, [R140+0xa800] ;  /* 0x00a800008c54783b */ /* 0x000f640000004200 */
[----:B------:R-:W-:Y:S03]  /*6910*/  FADD.FTZ R177, R177, R174 ;  /* 0x000000aeb1b17221 */ /* 0x000fe60000010000 */
[C---:B------:R-:W-:Y:S03]  /*6920*/  HMMA.16816.F32.BF16 R28, R68.reuse, R88, R28 ;  /* 0x00000058441c723c */ /* 0x040fe6000004181c */
[----:B------:R-:W3:Y:S02]  /*6930*/  MUFU.EX2 R169, R169 ;  /* 0x000000a900a97308 */ /* 0x000ee40000000800 */
[----:B----4-:R-:W-:Y:S01]  /*6940*/  F2FP.BF16.F32.PACK_AB R104, R181, R172 ;  /* 0x000000acb568723e */ /* 0x010fe200000010ff */
[C---:B------:R-:W-:Y:S01]  /*6950*/  HMMA.16816.F32.BF16 R32, R68.reuse, R90, R32 ;  /* 0x0000005a4420723c */ /* 0x040fe20000041820 */
[----:B------:R-:W-:Y:S06]  /*6960*/  LDSM.16.MT88.4 R88, [R142+0x9000] ;  /* 0x009000008e58783b */ /* 0x000fec0000004200 */
[----:B------:R-:W4:Y:S01]  /*6970*/  MUFU.EX2 R168, R168 ;  /* 0x000000a800a87308 */ /* 0x000f220000000800 */
[C---:B--2---:R-:W-:Y:S09]  /*6980*/  HMMA.16816.F32.BF16 R36, R68.reuse, R72, R36 ;  /* 0x000000484424723c */ /* 0x044ff20000041824 */
[----:B------:R-:W-:Y:S01]  /*6990*/  MUFU.EX2 R102, R102 ;  /* 0x0000006600667308 */ /* 0x000fe20000000800 */
[C---:B------:R-:W-:Y:S01]  /*69a0*/  HMMA.16816.F32.BF16 R40, R68.reuse, R74, R40 ;  /* 0x0000004a4428723c */ /* 0x040fe20000041828 */
[----:B------:R-:W2:Y:S02]  /*69b0*/  LDSM.16.MT88.4 R72, [R143+0x9000] ;  /* 0x009000008f48783b */ /* 0x000ea40000004200 */
[----:B---3--:R-:W-:Y:S03]  /*69c0*/  F2FP.BF16.F32.PACK_AB R105, R169, R170 ;  /* 0x000000aaa969723e */ /* 0x008fe600000010ff */
[C---:B------:R-:W-:Y:S03]  /*69d0*/  HMMA.16816.F32.BF16 R44, R68.reuse, R76, R44 ;  /* 0x0000004c442c723c */ /* 0x040fe6000004182c */
[----:B------:R-:W3:Y:S02]  /*69e0*/  MUFU.EX2 R101, R101 ;  /* 0x0000006500657308 */ /* 0x000ee40000000800 */
[----:B----4-:R-:W-:Y:S01]  /*69f0*/  F2FP.BF16.F32.PACK_AB R106, R153, R168 ;  /* 0x000000a8996a723e */ /* 0x010fe200000010ff */
[C---:B------:R-:W-:Y:S01]  /*6a00*/  HMMA.16816.F32.BF16 R48, R68.reuse, R78, R48 ;  /* 0x0000004e4430723c */ /* 0x040fe20000041830 */
[----:B------:R-:W4:Y:S05]  /*6a10*/  LDSM.16.MT88.4 R76, [R141+0x9000] ;  /* 0x009000008d4c783b */ /* 0x000f2a0000004200 */
[C---:B-1----:R-:W-:Y:S06]  /*6a20*/  HMMA.16816.F32.BF16 R52, R68.reuse, R80, R52 ;  /* 0x000000504434723c */ /* 0x042fec0000041834 */
[C---:B------:R-:W-:Y:S01]  /*6a30*/  HMMA.16816.F32.BF16 R56, R68.reuse, R82, R56 ;  /* 0x000000524438723c */ /* 0x040fe20000041838 */
[----:B------:R-:W1:Y:S04]  /*6a40*/  LDSM.16.MT88.4 R80, [R140+0x9000] ;  /* 0x009000008c50783b */ /* 0x000e680000004200 */
[----:B---3--:R-:W-:Y:S01]  /*6a50*/  F2FP.BF16.F32.PACK_AB R107, R101, R102 ;  /* 0x00000066656b723e */ /* 0x008fe200000010ff */
[C---:B-----5:R-:W-:Y:S06]  /*6a60*/  HMMA.16816.F32.BF16 R60, R68.reuse, R84, R60 ;  /* 0x00000054443c723c */ /* 0x060fec000004183c */
[----:B------:R-:W-:Y:S01]  /*6a70*/  HMMA.16816.F32.BF16 R64, R68, R86, R64 ;  /* 0x000000564440723c */ /* 0x000fe20000041840 */
[----:B------:R-:W3:Y:S06]  /*6a80*/  LDSM.16.MT88.4 R84, [R143+0xb000] ;  /* 0x00b000008f54783b */ /* 0x000eec0000004200 */
        /* <DEDUP_REMOVED lines=28> */
[C---:B------:R-:W-:Y:S05]  /*6c50*/  HMMA.16816.F32.BF16 R32, R68.reuse, R82, R32 ;  /* 0x000000524420723c */ /* 0x040fea0000041820 */
[----:B------:R-:W-:Y:S01]  /*6c60*/  FADD.FTZ R167, R153, R168 ;  /* 0x000000a899a77221 */ /* 0x000fe20000010000 */
[C---:B---3--:R-:W-:Y:S05]  /*6c70*/  HMMA.16816.F32.BF16 R36, R68.reuse, R84, R36 ;  /* 0x000000544424723c */ /* 0x048fea0000041824 */
[----:B------:R-:W-:Y:S01]  /*6c80*/  FADD.FTZ R166, R101, R102 ;  /* 0x0000006665a67221 */ /* 0x000fe20000010000 */
[C---:B------:R-:W-:Y:S01]  /*6c90*/  HMMA.16816.F32.BF16 R40, R68.reuse, R86, R40 ;  /* 0x000000564428723c */ /* 0x040fe20000041828 */
[----:B------:R-:W1:Y:S05]  /*6ca0*/  LDSM.16.MT88.4 R84, [R142+0x9800] ;  /* 0x009800008e54783b */ /* 0x000e6a0000004200 */
[C---:B--2---:R-:W-:Y:S06]  /*6cb0*/  HMMA.16816.F32.BF16 R44, R68.reuse, R72, R44 ;  /* 0x00000048442c723c */ /* 0x044fec000004182c */
[C---:B------:R-:W-:Y:S01]  /*6cc0*/  HMMA.16816.F32.BF16 R48, R68.reuse, R74, R48 ;  /* 0x0000004a4430723c */ /* 0x040fe20000041830 */
[----:B------:R-:W2:Y:S05]  /*6cd0*/  LDSM.16.MT88.4 R72, [R141+0x9800] ;  /* 0x009800008d48783b */ /* 0x000eaa0000004200 */
[C---:B-----5:R-:W-:Y:S06]  /*6ce0*/  HMMA.16816.F32.BF16 R52, R68.reuse, R88, R52 ;  /* 0x000000584434723c */ /* 0x060fec0000041834 */
[C---:B------:R-:W-:Y:S06]  /*6cf0*/  HMMA.16816.F32.BF16 R56, R68.reuse, R90, R56 ;  /* 0x0000005a4438723c */ /* 0x040fec0000041838 */
[C---:B----4-:R-:W-:Y:S06]  /*6d00*/  HMMA.16816.F32.BF16 R60, R68.reuse, R76, R60 ;  /* 0x0000004c443c723c */ /* 0x050fec000004183c */
[----:B------:R-:W-:Y:S06]  /*6d10*/  HMMA.16816.F32.BF16 R64, R68, R78, R64 ;  /* 0x0000004e4440723c */ /* 0x000fec0000041840 */
[C---:B------:R-:W-:Y:S01]  /*6d20*/  HMMA.16816.F32.BF16 R96, R104.reuse, R92, R4 ;  /* 0x0000005c6860723c */ /* 0x040fe20000041804 */
[----:B------:R-:W3:Y:S05]  /*6d30*/  LDSM.16.MT88.4 R4, [R141+0xb800] ;  /* 0x00b800008d04783b */ /* 0x000eea0000004200 */
[C---:B------:R-:W-:Y:S03]  /*6d40*/  HMMA.16816.F32.BF16 R92, R104.reuse, R94, R8 ;  /* 0x0000005e685c723c */ /* 0x040fe60000041808 */
[----:B------:R-:W4:Y:S03]  /*6d50*/  LDSM.16.MT88.4 R8, [R140+0xb800] ;  /* 0x00b800008c08783b */ /* 0x000f260000004200 */
[C---:B-1----:R-:W-:Y:S06]  /*6d60*/  HMMA.16816.F32.BF16 R88, R104.reuse, R84, R12 ;  /* 0x000000546858723c */ /* 0x042fec000004180c */
[C---:B------:R-:W-:Y:S06]  /*6d70*/  HMMA.16816.F32.BF16 R84, R104.reuse, R86, R16 ;  /* 0x000000566854723c */ /* 0x040fec0000041810 */
[C---:B--2---:R-:W-:Y:S06]  /*6d80*/  HMMA.16816.F32.BF16 R80, R104.reuse, R72, R20 ;  /* 0x000000486850723c */ /* 0x044fec0000041814 */
        /* <DEDUP_REMOVED lines=9> */
[C---:B----4-:R-:W-:Y:S06]  /*6e20*/  HMMA.16816.F32.BF16 R60, R104.reuse, R8, R60 ;  /* 0x00000008683c723c */ /* 0x050fec000004183c */
[----:B------:R-:W-:Y:S01]  /*6e30*/  HMMA.16816.F32.BF16 R64, R104, R10, R64 ;  /* 0x0000000a6840723c */ /* 0x000fe20000041840 */
[----:B------:R-:W-:Y:S11]  /*6e40*/  @!UPT UIADD3 URZ, URZ, URZ, URZ ;  /* 0x0000003f3f3ff290 */ /* 0x000ff6000fffe03f */
[----:B------:R-:W-:Y:S01]  /*6e50*/  @!UPT UIADD3 URZ, URZ, URZ, URZ ;  /* 0x0000003f3f3ff290 */ /* 0x000fe2000fffe03f */
[----:B------:R-:W-:Y:S11]  /*6e60*/  @P0 BRA `(.L_x_6664) ;  /* 0xffffffd400680947 */ /* 0x000ff6000383ffff */
.L_x_6660:
        /* <DEDUP_REMOVED lines=198> */
.L_x_6665:
[----:B------:R-:W-:Y:S01]  /*7ad0*/  S2UR UR8, SR_CTAID.Z ;  /* 0x00000000000879c3 */ /* 0x000fe20000002700 */
[----:B------:R-:W-:Y:S01]  /*7ae0*/  ULDC UR9, c[0x0][0x270] ;  /* 0x00009c0000097ab9 */ /* 0x000fe20000000800 */
[----:B------:R-:W-:-:S06]  /*7af0*/  ULDC UR6, c[0x0][0x2c4] ;  /* 0x0000b10000067ab9 */ /* 0x000fcc0000000800 */
[----:B------:R-:W1:Y:S02]  /*7b00*/  S2UR UR7, SR_CTAID.Y ;  /* 0x00000000000779c3 */ /* 0x000e640000002600 */
[----:B-1----:R-:W-:-:S04]  /*7b10*/  UIMAD UR9, UR7, UR9, UR8 ;  /* 0x00000009070972a4 */ /* 0x002fc8000f8e0208 */
[----:B------:R-:W-:Y:S02]  /*7b20*/  UIMAD UR9, UR9, UR6, URZ ;  /* 0x00000006090972a4 */ /* 0x000fe4000f8e023f */
.L_x_6666:
        /* <DEDUP_REMOVED lines=21> */
.L_x_6668:
[----:B------:R-:W-:Y:S05]  /*7c80*/  BSYNC B0 ;  /* 0x0000000000007941 */ /* 0x000fea0003800000 */
.L_x_6667:
        /* <DEDUP_REMOVED lines=56> */
.L_x_6669:
        /* <DEDUP_REMOVED lines=15> */
.L_x_8523:


//--------------------- .text._ZN5flash24flash_fwd_splitkv_kernelI23Flash_fwd_kernel_traitsILi128ELi64ELi64ELi4ELb0ELb0EN7cutlass10bfloat16_tE19Flash_kernel_traitsILi128ELi64ELi64ELi4ES3_EELb1ELb0ELb0ELb1ELb1ELb0ELb1ELb0EEEvNS_16Flash_fwd_paramsE --------------------------
	.section	.text._ZN5flash24flash_fwd_splitkv_kernelI23Flash_fwd_kernel_traitsILi128ELi64ELi64ELi4ELb0ELb0EN7cutlass10bfloat16_tE19Flash_kernel_traitsILi128ELi64ELi64ELi4ES3_EELb1ELb0ELb0ELb1ELb1ELb0ELb1ELb0EEEvNS_16Flash_fwd_paramsE,"ax",@progbits
	.align	128
        .global         _ZN5flash24flash_fwd_splitkv_kernelI23Flash_fwd_kernel_traitsILi128ELi64ELi64ELi4ELb0ELb0EN7cutlass10bfloat16_tE19Flash_kernel_traitsILi128ELi64ELi64ELi4ES3_EELb1ELb0ELb0ELb1ELb1ELb0ELb1ELb0EEEvNS_16Flash_fwd_paramsE
        .type           _ZN5flash24flash_fwd_splitkv_kernelI23Flash_fwd_kernel_traitsILi128ELi64ELi64ELi4ELb0ELb0EN7cutlass10bfloat16_tE19Flash_kernel_traitsILi128ELi64ELi64ELi4ES3_EELb1ELb0ELb0ELb1ELb1ELb0ELb1ELb0EEEvNS_16Flash_fwd_paramsE,@function
        .size           _ZN5flash24flash_fwd_splitkv_kernelI23Flash_fwd_kernel_traitsILi128ELi64ELi64ELi4ELb0ELb0EN7cutlass10bfloat16_tE19Flash_kernel_traitsILi128ELi64ELi64ELi4ES3_EELb1ELb0ELb0ELb1ELb1ELb0ELb1ELb0EEEvNS_16Flash_fwd_paramsE,(.L_x_8524 - _ZN5flash24flash_fwd_splitkv_kernelI23Flash_fwd_kernel_traitsILi128ELi64ELi64ELi4ELb0ELb0EN7cutlass10bfloat16_tE19Flash_kernel_traitsILi128ELi64ELi64ELi4ES3_EELb1ELb0ELb0ELb1ELb1ELb0ELb1ELb0EEEvNS_16Flash_fwd_paramsE)
        .other          _ZN5flash24flash_fwd_splitkv_kernelI23Flash_fwd_kernel_traitsILi128ELi64ELi64ELi4ELb0ELb0EN7cutlass10bfloat16_tE19Flash_kernel_traitsILi128ELi64ELi64ELi4ES3_EELb1ELb0ELb0ELb1ELb1ELb0ELb1ELb0EEEvNS_16Flash_fwd_paramsE,@"STO_CUDA_ENTRY STV_DEFAULT"
_ZN5flash24flash_fwd_splitkv_kernelI23Flash_fwd_kernel_traitsILi128ELi64ELi64ELi4ELb0ELb0EN7cutlass10bfloat16_tE19Flash_kernel_traitsILi128ELi64ELi64ELi4ES3_EELb1ELb0ELb0ELb1ELb1ELb0ELb1ELb0EEEvNS_16Flash_fwd_paramsE:
.text._ZN5flash24flash_fwd_splitkv_kernelI23Flash_fwd_kernel_traitsILi128ELi64ELi64ELi4ELb0ELb0EN7cutlass10bfloat16_tE19Flash_kernel_traitsILi128ELi64ELi64ELi4ES3_EELb1ELb0ELb0ELb1ELb1ELb0ELb1ELb0EEEvNS_16Flash_fwd_paramsE:
[----:B------:R-:W-:Y:S08]  /*0000*/  LDC R1, c[0x0][0x28] ;  /* 0x00000a00ff017b82 */ /* 0x000ff00000000800 */
[----:B------:R-:W1:Y:S01]  /*0010*/  LDC R7, c[0x0][0x270] ;  /* 0x00009c00ff077b82 */ /* 0x000e620000000800 */
[----:B------:R-:W-:-:S07]  /*0020*/  ULDC.64 UR18, c[0x0][0x208] ;  /* 0x0000820000127ab9 */ /* 0x000fce0000000a00 */
[----:B------:R-:W2:Y:S08]  /*0030*/  S2UR UR4, SR_CTAID.Z ;  /* 0x00000000000479c3 */ /* 0x000eb00000002700 */
[----:B------:R-:W3:Y:S08]  /*0040*/  LDC.64 R2, c[0x0][0x308] ;  /* 0x0000c200ff027b82 */ /* 0x000ef00000000a00 */
[----:B------:R-:W4:Y:S01]  /*0050*/  LDC.64 R4, c[0x0][0x300] ;  /* 0x0000c000ff047b82 */ /* 0x000f220000000a00 */
[----:B-1----:R-:W1:Y:S01]  /*0060*/  I2F.U32.RP R6, R7 ;  /* 0x0000000700067306 */ /* 0x002e620000209000 */
[----:B------:R-:W-:Y:S01]  /*0070*/  ISETP.NE.U32.AND P2, PT, R7, RZ, PT ;  /* 0x000000ff0700720c */ /* 0x000fe20003f45070 */
[----:B------:R-:W2:Y:S01]  /*0080*/  S2R R27, SR_CTAID.X ;  /* 0x00000000001b7919 */ /* 0x000ea20000002500 */
[----:B------:R-:W-:Y:S01]  /*0090*/  IMAD.MOV.U32 R17, RZ, RZ, RZ ;  /* 0x000000ffff117224 */ /* 0x000fe200078e00ff */
[----:B------:R-:W-:-:S04]  /*00a0*/  ULDC UR17, c[0x0][0x2c4] ;  /* 0x0000b10000117ab9 */ /* 0x000fc80000000800 */
        /* <DEDUP_REMOVED lines=22> */
[----:B-1----:R-:W-:Y:S01]  /*0210*/  @P0 IMAD.WIDE R2, R164, 0x4, R2 ;  /* 0x00000004a4020825 */ /* 0x002fe200078e0202 */
[----:B------:R-:W-:-:S03]  /*0220*/  SHF.L.U32 R88, R27, 0x6, RZ ;  /* 0x000000061b587819 */ /* 0x000fc600000006ff */
[----:B----4-:R-:W-:Y:S01]  /*0230*/  @P1 IMAD.WIDE R4, R164, 0x4, R4 ;  /* 0x00000004a4041825 */ /* 0x010fe200078e0204 */
[----:B------:R1:W5:Y:S04]  /*0240*/  @P0 LDG.E R30, desc[UR18][R2.64] ;  /* 0x00000012021e0981 */ /* 0x000368000c1e1900 */
[----:B------:R1:W5:Y:S01]  /*0250*/  @P1 LDG.E R17, desc[UR18][R4.64] ;  /* 0x0000001204111981 */ /* 0x000362000c1e1900 */
[----:B------:R-:W-:Y:S01]  /*0260*/  ISETP.GE.AND P1, PT, R88, UR17, PT ;  /* 0x0000001158007c0c */ /* 0x000fe2000bf26270 */
[----:B------:R-:W-:-:S04]  /*0270*/  IMAD.MOV R10, RZ, RZ, -R164 ;  /* 0x000000ffff0a7224 */ /* 0x000fc800078e0aa4 */
[----:B------:R-:W-:-:S08]  /*0280*/  IMAD R10, R7, R10, UR4 ;  /* 0x00000004070a7e24 */ /* 0x000fd0000f8e020a */
[----:B------:R-:W-:Y:S05]  /*0290*/  @P1 EXIT ;  /* 0x000000000000194d */ /* 0x000fea0003800000 */
[----:B------:R-:W2:Y:S01]  /*02a0*/  LDC R0, c[0x0][0x10] ;  /* 0x00000400ff007b82 */ /* 0x000ea20000000800 */
[----:B------:R-:W3:Y:S01]  /*02b0*/  S2R R9, SR_CTAID.Y ;  /* 0x0000000000097919 */ /* 0x000ee20000002600 */
[----:B-----5:R-:W-:Y:S01]  /*02c0*/  @P0 IMAD.IADD R30, R30, 0x1, -R17 ;  /* 0x000000011e1e0824 */ /* 0x020fe200078e0a11 */
[----:B------:R-:W-:-:S05]  /*02d0*/  ULDC UR16, c[0x0][0x398] ;  /* 0x0000e60000107ab9 */ /* 0x000fca0000000800 */
[----:B-1----:R-:W1:Y:S01]  /*02e0*/  LDC R2, c[0x0][0x2c8] ;  /* 0x0000b200ff027b82 */ /* 0x002e620000000800 */
[-C--:B--2---:R-:W-:Y:S02]  /*02f0*/  IABS R8, R0.reuse ;  /* 0x0000000000087213 */ /* 0x084fe40000000000 */
[----:B------:R-:W-:Y:S02]  /*0300*/  IABS R11, R0 ;  /* 0x00000000000b7213 */ /* 0x000fe40000000000 */
[----:B------:R-:W2:Y:S03]  /*0310*/  I2F.RP R6, R8 ;  /* 0x0000000800067306 */ /* 0x000ea60000209400 */
[----:B------:R-:W-:Y:S02]  /*0320*/  IMAD.MOV R11, RZ, RZ, -R11 ;  /* 0x000000ffff0b7224 */ /* 0x000fe400078e0a0b */
[----:B-1----:R-:W-:-:S05]  /*0330*/  VIADD R2, R2, 0x3f ;  /* 0x0000003f02027836 */ /* 0x002fca0000000000 */
[----:B------:R-:W-:-:S04]  /*0340*/  SHF.R.S32.HI R13, RZ, 0x1f, R2 ;  /* 0x0000001fff0d7819 */ /* 0x000fc80000011402 */
[----:B------:R-:W-:Y:S01]  /*0350*/  LEA.HI R13, R13, R2, RZ, 0x6 ;  /* 0x000000020d0d7211 */ /* 0x000fe200078f30ff */
[----:B--2---:R-:W1:Y:S03]  /*0360*/  MUFU.RCP R4, R6 ;  /* 0x0000000600047308 */ /* 0x004e660000001000 */
[----:B------:R-:W-:-:S05]  /*0370*/  LEA.HI.SX32 R13, R13, R0, 0x1a ;  /* 0x000000000d0d7211 */ /* 0x000fca00078fd2ff */
[----:B------:R-:W-:-:S05]  /*0380*/  VIADD R13, R13, 0xffffffff ;  /* 0xffffffff0d0d7836 */ /* 0x000fca0000000000 */
[----:B------:R-:W-:Y:S02]  /*0390*/  IABS R2, R13 ;  /* 0x0000000d00027213 */ /* 0x000fe40000000000 */
[----:B------:R-:W-:Y:S01]  /*03a0*/  LOP3.LUT R13, R13, R0, RZ, 0x3c, !PT ;  /* 0x000000000d0d7212 */ /* 0x000fe200078e3cff */
[----:B-1----:R-:W-:-:S04]  /*03b0*/  VIADD R4, R4, 0xffffffe ;  /* 0x0ffffffe04047836 */ /* 0x002fc80000000000 */
        /* <DEDUP_REMOVED lines=10> */
[----:B-1----:R-:W-:-:S11]  /*0460*/  @!P0 ISETP.NE.U32.AND P1, PT, R4, RZ, PT ;  /* 0x000000ff0400820c */ /* 0x002fd60003f25070 */
[----:B------:R-:W-:Y:S01]  /*0470*/  @!P2 IMAD.IADD R11, R11, 0x1, -R8 ;  /* 0x000000010b0ba824 */ /* 0x000fe200078e0a08 */
[----:B------:R-:W-:Y:S01]  /*0480*/  @!P0 ISETP.NE.AND.EX P1, PT, R5, RZ, PT, P1 ;  /* 0x000000ff0500820c */ /* 0x000fe20003f25310 */
[----:B------:R-:W-:-:S03]  /*0490*/  @!P2 VIADD R6, R6, 0x1 ;  /* 0x000000010606a836 */ /* 0x000fc60000000000 */
[----:B------:R-:W-:Y:S02]  /*04a0*/  ISETP.GE.U32.AND P3, PT, R11, R8, PT ;  /* 0x000000080b00720c */ /* 0x000fe40003f66070 */
        /* <DEDUP_REMOVED lines=13> */
[----:B------:R-:W-:Y:S02]  /*0580*/  SHF.R.S32.HI R5, RZ, 0x1f, R2 ;  /* 0x0000001fff057819 */ /* 0x000fe40000011402 */
[----:B------:R-:W-:Y:S01]  /*0590*/  SHF.R.S32.HI R3, RZ, 0x6, R3 ;  /* 0x00000006ff037819 */ /* 0x000fe20000011403 */
[----:B---3--:R-:W-:Y:S01]  /*05a0*/  IMAD R159, R6, R9, RZ ;  /* 0x00000009069f7224 */ /* 0x008fe200078e02ff */
[----:B------:R-:W-:-:S04]  /*05b0*/  LEA.HI R5, R5, R2, RZ, 0x6 ;  /* 0x0000000205057211 */ /* 0x000fc800078f30ff */
[----:B------:R-:W-:Y:S02]  /*05c0*/  SHF.R.S32.HI R5, RZ, 0x6, R5 ;  /* 0x00000006ff057819 */ /* 0x000fe40000011405 */
[----:B------:R-:W-:Y:S02]  /*05d0*/  VIADDMNMX R28, R159, R6, R3, PT ;  /* 0x000000069f1c7246 */ /* 0x000fe40003800103 */
[----:B------:R-:W1:Y:S02]  /*05e0*/  S2R R6, SR_TID.X ;  /* 0x0000000000067919 */ /* 0x000e640000002100 */
[----:B------:R-:W-:-:S04]  /*05f0*/  VIMNMX R28, R28, R5, PT ;  /* 0x000000051c1c7248 */ /* 0x000fc80003fe0100 */
[----:B------:R-:W-:-:S13]  /*0600*/  ISETP.GE.AND P0, PT, R159, R28, PT ;  /* 0x0000001c9f00720c */ /* 0x000fda0003f06270 */
[----:B------:R-:W-:Y:S05]  /*0610*/  @!P0 BRA `(.L_x_6670) ;  /* 0x0000000400308947 */ /* 0x000fea0003800000 */
[----:B------:R-:W2:Y:S01]  /*0620*/  LDC R2, c[0x0][0x2c0] ;  /* 0x0000b000ff027b82 */ /* 0x000ea20000000800 */
        /* <DEDUP_REMOVED lines=10> */
[----:B--2---:R-:W-:Y:S01]  /*06d0*/  IMAD R2, R9, R2, R164 ;  /* 0x0000000209027224 */ /* 0x004fe200078e02a4 */
[----:B------:R-:W-:-:S03]  /*06e0*/  SHF.R.S32.HI R9, RZ, 0x1f, R8 ;  /* 0x0000001fff097819 */ /* 0x000fc60000011408 */
[----:B------:R-:W-:Y:S02]  /*06f0*/  IMAD R7, R2, R7, R10 ;  /* 0x0000000702077224 */ /* 0x000fe400078e020a */
[----:B------:R-:W-:-:S04]  /*0700*/  IMAD.WIDE R8, R0, 0x80, R8 ;  /* 0x0000008000087825 */ /* 0x000fc800078e0208 */
[----:B------:R-:W-:Y:S01]  /*0710*/  IMAD R3, R7, UR17, R88 ;  /* 0x0000001107037c24 */ /* 0x000fe2000f8e0258 */
[----:B------:R-:W-:Y:S01]  /*0720*/  IADD3 R7, -R88, UR17, RZ ;  /* 0x0000001158077c10 */ /* 0x000fe2000fffe1ff */
[C---:B------:R-:W-:Y:S02]  /*0730*/  VIADD R10, R0.reuse, 0x18 ;  /* 0x00000018000a7836 */ /* 0x040fe40000000000 */
[----:B------:R-:W-:Y:S01]  /*0740*/  IMAD R5, R3, UR4, RZ ;  /* 0x0000000403057c24 */ /* 0x000fe2000f8e02ff */
[----:B------:R-:W-:Y:S01]  /*0750*/  ULDC.64 UR4, c[0x0][0x288] ;  /* 0x0000a20000047ab9 */ /* 0x000fe20000000a00 */
[-C--:B------:R-:W-:Y:S02]  /*0760*/  ISETP.GE.OR P5, PT, R0, R7.reuse, P6 ;  /* 0x000000070000720c */ /* 0x080fe400037a6670 */
[----:B------:R-:W-:Y:S01]  /*0770*/  ISETP.GE.OR P4, PT, R6, R7, P6 ;  /* 0x000000070600720c */ /* 0x000fe20003786670 */
[----:B------:R-:W-:Y:S01]  /*0780*/  VIADD R6, R0, 0x20 ;  /* 0x0000002000067836 */ /* 0x000fe20000000000 */
[----:B------:R-:W-:-:S02]  /*0790*/  IADD3 R2, P0, R5, R8, RZ ;  /* 0x0000000805027210 */ /* 0x000fc40007f1e0ff */
[----:B------:R-:W-:Y:S01]  /*07a0*/  ISETP.GE.OR P3, PT, R4, R7, P6 ;  /* 0x000000070400720c */ /* 0x000fe20003766670 */
[----:B------:R-:W-:Y:S01]  /*07b0*/  VIADD R4, R0, 0x28 ;  /* 0x0000002800047836 */ /* 0x000fe20000000000 */
[----:B------:R-:W-:Y:S02]  /*07c0*/  LEA.HI.X.SX32 R5, R5, R9, 0x1, P0 ;  /* 0x0000000905057211 */ /* 0x000fe400000f0eff */
[----:B------:R-:W-:Y:S02]  /*07d0*/  LEA R12, P0, R2, UR4, 0x2 ;  /* 0x00000004020c7c11 */ /* 0x000fe4000f8010ff */
[-C--:B------:R-:W-:Y:S01]  /*07e0*/  ISETP.GE.OR P2, PT, R10, R7.reuse, P6 ;  /* 0x000000070a00720c */ /* 0x080fe20003746670 */
[----:B------:R-:W-:Y:S01]  /*07f0*/  @!P5 IMAD.MOV.U32 R11, RZ, RZ, -0x800000 ;  /* 0xff800000ff0bd424 */ /* 0x000fe200078e00ff */
[----:B------:R-:W-:Y:S01]  /*0800*/  LEA.HI.X R13, R2, UR5, R5, 0x2, P0 ;  /* 0x00000005020d7c11 */ /* 0x000fe200080f1405 */
[----:B------:R-:W-:Y:S01]  /*0810*/  ULDC.64 UR4, c[0x0][0x2b8] ;  /* 0x0000ae0000047ab9 */ /* 0x000fe20000000a00 */
[----:B------:R-:W-:Y:S01]  /*0820*/  SHF.R.S32.HI R5, RZ, 0x1f, R3 ;  /* 0x0000001fff057819 */ /* 0x000fe20000011403 */
[----:B------:R-:W-:Y:S01]  /*0830*/  @!P4 IMAD.MOV.U32 R15, RZ, RZ, -0x800000 ;  /* 0xff800000ff0fc424 */ /* 0x000fe200078e00ff */
[----:B------:R-:W-:Y:S01]  /*0840*/  IADD3 R3, P0, R3, R0, RZ ;  /* 0x0000000003037210 */ /* 0x000fe20007f1e0ff */
[----:B------:R1:W-:Y:S01]  /*0850*/  STG.E.128 desc[UR18][R12.64], RZ ;  /* 0x000000ff0c007986 */ /* 0x0003e2000c101d12 */
[----:B------:R-:W-:Y:S01]  /*0860*/  ISETP.GE.OR P1, PT, R6, R7, P6 ;  /* 0x000000070600720c */ /* 0x000fe20003726670 */
[----:B------:R-:W-:Y:S01]  /*0870*/  @!P3 IMAD.MOV.U32 R6, RZ, RZ, -0x800000 ;  /* 0xff800000ff06b424 */ /* 0x000fe200078e00ff */
        /* <DEDUP_REMOVED lines=38> */
.L_x_6670:
[----:B------:R-:W2:Y:S01]  /*0ae0*/  LDC.64 R2, c[0x0][0x368] ;  /* 0x0000da00ff027b82 */ /* 0x000ea20000000a00 */
[----:B------:R-:W-:Y:S01]  /*0af0*/  IMAD.MOV.U32 R12, RZ, RZ, R164 ;  /* 0x000000ffff0c7224 */ /* 0x000fe200078e00a4 */
[----:B------:R-:W-:Y:S01]  /*0b00*/  ULDC.64 UR4, c[0x0][0x370] ;  /* 0x0000dc0000047ab9 */ /* 0x000fe20000000a00 */
[----:B--2---:R-:W-:-:S04]  /*0b10*/  ISETP.NE.U32.AND P0, PT, R2, RZ, PT ;  /* 0x000000ff0200720c */ /* 0x004fc80003f05070 */
[----:B------:R-:W-:-:S13]  /*0b20*/  ISETP.NE.AND.EX P0, PT, R3, RZ, PT, P0 ;  /* 0x000000ff0300720c */ /* 0x000fda0003f05300 */
[----:B------:R-:W2:Y:S02]  /*0b30*/  @P0 LDC.64 R2, c[0x0][0x368] ;  /* 0x0000da00ff020b82 */ /* 0x000ea40000000a00 */
[----:B--2---:R-:W-:-:S05]  /*0b40*/  @P0 IMAD.WIDE R2, R164, 0x4, R2 ;  /* 0x00000004a4020825 */ /* 0x004fca00078e0202 */
[----:B------:R2:W5:Y:S01]  /*0b50*/  @P0 LDG.E R12, desc[UR18][R2.64] ;  /* 0x00000012020c0981 */ /* 0x000562000c1e1900 */
[----:B------:R-:W-:Y:S02]  /*0b60*/  ISETP.NE.U32.AND P0, PT, RZ, UR4, PT ;  /* 0x00000004ff007c0c */ /* 0x000fe4000bf05070 */
[----:B------:R-:W-:Y:S02]  /*0b70*/  CS2R R166, SRZ ;  /* 0x0000000000a67805 */ /* 0x000fe4000001ff00 */
[----:B------:R-:W-:Y:S02]  /*0b80*/  PLOP3.LUT P6, PT, PT, PT, PT, 0x80, 0x0 ;  /* 0x000000000000781c */ /* 0x000fe40003fcf070 */
[----:B------:R-:W-:-:S13]  /*0b90*/  ISETP.NE.AND.EX P0, PT, RZ, UR5, PT, P0 ;  /* 0x00000005ff007c0c */ /* 0x000fda000bf05300 */
[----:B------:R-:W-:Y:S05]  /*0ba0*/  @!P0 BRA `(.L_x_6671) ;  /* 0x0000000000248947 */ /* 0x000fea0003800000 */
[----:B--2---:R-:W2:Y:S01]  /*0bb0*/  LDC.64 R2, c[0x0][0x378] ;  /* 0x0000de00ff027b82 */ /* 0x004ea20000000a00 */
[----:B------:R-:W-:Y:S02]  /*0bc0*/  SHF.R.S32.HI R5, RZ, 0x1f, R164 ;  /* 0x0000001fff057819 */ /* 0x000fe400000114a4 */
[----:B------:R-:W-:-:S03]  /*0bd0*/  PLOP3.LUT P6, PT, PT, PT, PT, 0x8, 0x0 ;  /* 0x000000000000781c */ /* 0x000fc60003fce170 */
[-C--:B--2---:R-:W-:Y:S02]  /*0be0*/  IMAD R0, R5, R2.reuse, RZ ;  /* 0x0000000205007224 */ /* 0x084fe400078e02ff */
[----:B------:R-:W-:-:S04]  /*0bf0*/  IMAD.WIDE.U32 R4, R164, R2, RZ ;  /* 0x00000002a4047225 */ /* 0x000fc800078e00ff */
[----:B------:R-:W-:Y:S01]  /*0c00*/  IMAD R3, R164, R3, R0 ;  /* 0x00000003a4037224 */ /* 0x000fe200078e0200 */
[----:B------:R-:W-:-:S04]  /*0c10*/  LEA R166, P0, R4, UR4, 0x2 ;  /* 0x0000000404a67c11 */ /* 0x000fc8000f8010ff */
[----:B------:R-:W-:-:S04]  /*0c20*/  IADD3 R3, R5, R3, RZ ;  /* 0x0000000305037210 */ /* 0x000fc80007ffe0ff */
[----:B------:R-:W-:-:S07]  /*0c30*/  LEA.HI.X R167, R4, UR5, R3, 0x2, P0 ;  /* 0x0000000504a77c11 */ /* 0x000fce00080f1403 */
.L_x_6671:
[----:B------:R-:W-:Y:S05]  /*0c40*/  @P6 BRA `(.L_x_6672) ;  /* 0x0000000400386947 */ /* 0x000fea0003800000 */
[----:B------:R-:W3:Y:S01]  /*0c50*/  LDC R0, c[0x0][0x380] ;  /* 0x0000e000ff007b82 */ /* 0x000ee20000000800 */
[----:B------:R-:W-:Y:S01]  /*0c60*/  LEA R7, R28, 0xffffffc0, 0x6 ;  /* 0xffffffc01c077811 */ /* 0x000fe200078e30ff */
[----:B------:R-:W-:Y:S01]  /*0c70*/  ULDC.64 UR8, c[0x0][0x230] ;  /* 0x00008c0000087ab9 */ /* 0x000fe20000000a00 */
[----:B------:R-:W-:Y:S01]  /*0c80*/  ULDC.64 UR6, c[0x0][0x248] ;  /* 0x0000920000067ab9 */ /* 0x000fe20000000a00 */
[----:B------:R-:W-:Y:S01]  /*0c90*/  ULDC.64 UR4, c[0x0][0x238] ;  /* 0x00008e0000047ab9 */ /* 0x000fe20000000a00 */
[----:B--2---:R-:W-:Y:S01]  /*0ca0*/  IABS R2, R7 ;  /* 0x0000000700027213 */ /* 0x004fe20000000000 */
[----:B------:R-:W-:Y:S01]  /*0cb0*/  ULDC.64 UR10, c[0x0][0x260] ;  /* 0x00009800000a7ab9 */ /* 0x000fe20000000a00 */
[----:B---3--:R-:W-:-:S04]  /*0cc0*/  IABS R4, R0 ;  /* 0x0000000000047213 */ /* 0x008fc80000000000 */
[----:B------:R-:W2:Y:S08]  /*0cd0*/  I2F.RP R5, R4 ;  /* 0x0000000400057306 */ /* 0x000eb00000209400 */
[----:B--2---:R-:W2:Y:S02]  /*0ce0*/  MUFU.RCP R8, R5 ;  /* 0x0000000500087308 */ /* 0x004ea40000001000 */
[----:B--2---:R-:W-:-:S06]  /*0cf0*/  IADD3 R8, R8, 0xffffffe, RZ ;  /* 0x0ffffffe08087810 */ /* 0x004fcc0007ffe0ff */
[----:B------:R-:W2:Y:S02]  /*0d00*/  F2I.FTZ.U32.TRUNC.NTZ R9, R8 ;  /* 0x0000000800097305 */ /* 0x000ea4000021f000 */
[----:B--2---:R-:W-:Y:S01]  /*0d10*/  IMAD.MOV R3, RZ, RZ, -R9 ;  /* 0x000000ffff037224 */ /* 0x004fe200078e0a09 */
        /* <DEDUP_REMOVED lines=13> */
[----:B------:R-:W2:Y:S11]  /*0df0*/  LDC R3, c[0x0][0x278] ;  /* 0x00009e00ff037b82 */ /* 0x000eb60000000800 */
[----:B------:R-:W-:-:S05]  /*0e00*/  @P2 IADD3 R5, R5, 0x1, RZ ;  /* 0x0000000105052810 */ /* 0x000fca0007ffe0ff */
[----:B------:R-:W-:Y:S01]  /*0e10*/  @!P0 IMAD.MOV R5, RZ, RZ, -R5 ;  /* 0x000000ffff058224 */ /* 0x000fe200078e0a05 */
[----:B------:R-:W-:-:S05]  /*0e20*/  @!P1 LOP3.LUT R5, RZ, R0, RZ, 0x33, !PT ;  /* 0x00000000ff059212 */ /* 0x000fca00078e33ff */
[----:B------:R-:W-:-:S06]  /*0e30*/  IMAD.WIDE R24, R5, 0x4, R166 ;  /* 0x0000000405187825 */ /* 0x000fcc00078e02a6 */
[----:B------:R-:W3:Y:S01]  /*0e40*/  LDG.E R24, desc[UR18][R24.64] ;  /* 0x0000001218187981 */ /* 0x000ee2000c1e1900 */
[----:B--2---:R-:W-:Y:S01]  /*0e50*/  IABS R2, R3 ;  /* 0x0000000300027213 */ /* 0x004fe20000000000 */
[----:B------:R-:W-:-:S03]  /*0e60*/  IMAD.MOV R5, RZ, RZ, -R5 ;  /* 0x000000ffff057224 */ /* 0x000fc600078e0a05 */
[----:B------:R-:W2:Y:S01]  /*0e70*/  I2F.RP R9, R2 ;  /* 0x0000000200097306 */ /* 0x000ea20000209400 */
[----:B------:R-:W-:-:S05]  /*0e80*/  IMAD R7, R0, R5, R7 ;  /* 0x0000000500077224 */ /* 0x000fca00078e0207 */
[----:B------:R-:W-:Y:S02]  /*0e90*/  SHF.R.S32.HI R0, RZ, 0x1f, R7 ;  /* 0x0000001fff007819 */ /* 0x000fe40000011407 */
[----:B--2--5:R-:W2:Y:S02]  /*0ea0*/  MUFU.RCP R12, R9 ;  /* 0x00000009000c7308 */ /* 0x024ea40000001000 */
[----:B--2---:R-:W-:-:S06]  /*0eb0*/  IADD3 R12, R12, 0xffffffe, RZ ;  /* 0x0ffffffe0c0c7810 */ /* 0x004fcc0007ffe0ff */
[----:B------:R-:W2:Y:S02]  /*0ec0*/  F2I.FTZ.U32.TRUNC.NTZ R13, R12 ;  /* 0x0000000c000d7305 */ /* 0x000ea4000021f000 */
[----:B--2---:R-:W-:Y:S01]  /*0ed0*/  IMAD.MOV R4, RZ, RZ, -R13 ;  /* 0x000000ffff047224 */ /* 0x004fe200078e0a0d */
        /* <DEDUP_REMOVED lines=18> */
[----:B------:R-:W-:-:S03]  /*1000*/  IMAD R3, R7, UR7, R2 ;  /* 0x0000000707037c24 */ /* 0x000fc6000f8e0202 */
[----:B------:R-:W-:Y:S02]  /*1010*/  SHF.R.S32.HI R9, RZ, 0x1f, R8 ;  /* 0x0000001fff097819 */ /* 0x000fe40000011408 */
        /* <DEDUP_REMOVED lines=8> */
[----:B------:R-:W-:-:S04]  /*10a0*/  IMAD.WIDE.U32 R4, R7, UR6, R12 ;  /* 0x0000000607047c25 */ /* 0x000fc8000f8e000c */
        /* <DEDUP_REMOVED lines=8> */
.L_x_6672:
[----:B------:R-:W2:Y:S01]  /*1130*/  LDC R13, c[0x0][0x278] ;  /* 0x00009e00ff0d7b82 */ /* 0x000ea20000000800 */
[----:B------:R-:W-:Y:S01]  /*1140*/  SHF.R.S32.HI R19, RZ, 0x1f, R17 ;  /* 0x0000001fff137819 */ /* 0x000fe20000011411 */
[----:B------:R-:W-:Y:S01]  /*1150*/  ULDC.64 UR6, c[0x0][0x248] ;  /* 0x0000920000067ab9 */ /* 0x000fe20000000a00 */
[----:B------:R-:W-:-:S05]  /*1160*/  ULDC.64 UR8, c[0x0][0x230] ;  /* 0x00008c0000087ab9 */ /* 0x000fca0000000a00 */
[----:B------:R-:W3:Y:S01]  /*1170*/  LDC.64 R8, c[0x0][0x250] ;  /* 0x00009400ff087b82 */ /* 0x000ee20000000a00 */
[----:B--2---:R-:W-:-:S04]  /*1180*/  IABS R3, R13 ;  /* 0x0000000d00037213 */ /* 0x004fc80000000000 */
[----:B------:R-:W2:Y:S01]  /*1190*/  I2F.RP R7, R3 ;  /* 0x0000000300077306 */ /* 0x000ea20000209400 */
[----:B---3--:R-:W-:-:S04]  /*11a0*/  IMAD R14, R19, R8, RZ ;  /* 0x00000008130e7224 */ /* 0x008fc800078e02ff */
[----:B------:R-:W-:-:S03]  /*11b0*/  IMAD R9, R17, R9, R14 ;  /* 0x0000000911097224 */ /* 0x000fc600078e020e */
[----:B--2---:R-:W2:Y:S02]  /*11c0*/  MUFU.RCP R4, R7 ;  /* 0x0000000700047308 */ /* 0x004ea40000001000 */
[----:B--2---:R-:W-:Y:S02]  /*11d0*/  IADD3 R4, R4, 0xffffffe, RZ ;  /* 0x0ffffffe04047810 */ /* 0x004fe40007ffe0ff */
[----:B------:R-:W-:-:S04]  /*11e0*/  LEA R7, R28, 0xffffffc0, 0x6 ;  /* 0xffffffc01c077811 */ /* 0x000fc800078e30ff */
[----:B------:R-:W2:Y:S01]  /*11f0*/  F2I.FTZ.U32.TRUNC.NTZ R5, R4 ;  /* 0x0000000400057305 */ /* 0x000ea2000021f000 */
[----:B------:R-:W-:Y:S02]  /*1200*/  IADD3 R18, P1, R17, R7, RZ ;  /* 0x0000000711127210 */ /* 0x000fe40007f3e0ff */
[----:B--2---:R-:W-:Y:S01]  /*1210*/  IADD3 R0, RZ, -R5, RZ ;  /* 0x80000005ff007210 */ /* 0x004fe20007ffe0ff */
[----:B------:R-:W-:-:S04]  /*1220*/  IMAD.MOV.U32 R4, RZ, RZ, RZ ;  /* 0x000000ffff047224 */ /* 0x000fc800078e00ff */
[----:B------:R-:W-:Y:S01]  /*1230*/  IMAD R2, R0, R3, RZ ;  /* 0x0000000300027224 */ /* 0x000fe200078e02ff */
[----:B------:R-:W-:-:S03]  /*1240*/  IABS R0, R10 ;  /* 0x0000000a00007213 */ /* 0x000fc60000000000 */
[----:B------:R-:W-:Y:S01]  /*1250*/  IMAD.HI.U32 R5, R5, R2, R4 ;  /* 0x0000000205057227 */ /* 0x000fe200078e0004 */
[----:B------:R-:W-:-:S05]  /*1260*/  MOV R2, R0 ;  /* 0x0000000000027202 */ /* 0x000fca0000000f00 */
[----:B------:R-:W-:Y:S02]  /*1270*/  IMAD.HI.U32 R11, R5, R2, RZ ;  /* 0x00000002050b7227 */ /* 0x000fe400078e00ff */
[----:B------:R-:W2:Y:S02]  /*1280*/  LDC.64 R4, c[0x0][0x260] ;  /* 0x00009800ff047b82 */ /* 0x000ea40000000a00 */
        /* <DEDUP_REMOVED lines=12> */
[----:B------:R-:W-:Y:S02]  /*1350*/  IMAD R15, R15, UR6, RZ ;  /* 0x000000060f0f7c24 */ /* 0x000fe4000f8e02ff */
[----:B------:R-:W-:Y:S02]  /*1360*/  @P2 IADD3 R11, R11, 0x1, RZ ;  /* 0x000000010b0b2810 */ /* 0x000fe40007ffe0ff */
[C---:B------:R-:W-:Y:S01]  /*1370*/  IMAD R16, R18.reuse, UR7, R15 ;  /* 0x0000000712107c24 */ /* 0x040fe2000f8e020f */
[----:B-----5:R-:W-:Y:S01]  /*1380*/  SHF.R.S32.HI R15, RZ, 0x1f, R12 ;  /* 0x0000001fff0f7819 */ /* 0x020fe2000001140c */
[----:B------:R-:W-:-:S04]  /*1390*/  IMAD.WIDE.U32 R18, R18, UR6, RZ ;  /* 0x0000000612127c25 */ /* 0x000fc8000f8e00ff */
[----:B------:R-:W-:Y:S01]  /*13a0*/  IMAD.IADD R21, R19, 0x1, R16 ;  /* 0x0000000113157824 */ /* 0x000fe200078e0210 */
[----:B------:R-:W-:Y:S01]  /*13b0*/  MOV R20, R18 ;  /* 0x0000001200147202 */ /* 0x000fe20000000f00 */
[----:B------:R-:W-:Y:S01]  /*13c0*/  IMAD R19, R15, UR8, RZ ;  /* 0x000000080f137c24 */ /* 0x000fe2000f8e02ff */
[----:B------:R-:W-:Y:S01]  /*13d0*/  @!P1 IADD3 R11, -R11, RZ, RZ ;  /* 0x000000ff0b0b9210 */ /* 0x000fe20007ffe1ff */
[----:B------:R-:W-:Y:S01]  /*13e0*/  IMAD.WIDE.U32 R16, R17, R8, RZ ;  /* 0x0000000811107225 */ /* 0x000fe200078e00ff */
[----:B------:R-:W-:-:S03]  /*13f0*/  @!P0 LOP3.LUT R11, RZ, R13, RZ, 0x33, !PT ;  /* 0x0000000dff0b8212 */ /* 0x000fc600078e33ff */
[C---:B------:R-:W-:Y:S02]  /*1400*/  IMAD R19, R12.reuse, UR9, R19 ;  /* 0x000000090c137c24 */ /* 0x040fe4000f8e0213 */
[----:B------:R-:W-:-:S04]  /*1410*/  IMAD.WIDE.U32 R20, R12, UR8, R20 ;  /* 0x000000080c147c25 */ /* 0x000fc8000f8e0014 */
[----:B------:R-:W-:Y:S01]  /*1420*/  IMAD.IADD R17, R17, 0x1, R9 ;  /* 0x0000000111117824 */ /* 0x000fe200078e0209 */
[----:B------:R-:W-:Y:S01]  /*1430*/  SHF.R.S32.HI R9, RZ, 0x1f, R11 ;  /* 0x0000001fff097819 */ /* 0x000fe2000001140b */
[-C--:B---3--:R-:W-:Y:S01]  /*1440*/  IMAD R15, R15, R2.reuse, RZ ;  /* 0x000000020f0f7224 */ /* 0x088fe200078e02ff */
[----:B------:R-:W-:Y:S01]  /*1450*/  IADD3 R21, R21, R19, RZ ;  /* 0x0000001315157210 */ /* 0x000fe20007ffe0ff */
[----:B------:R-:W-:-:S04]  /*1460*/  IMAD.WIDE.U32 R24, R12, R2, R16 ;  /* 0x000000020c187225 */ /* 0x000fc800078e0010 */
[-C--:B--2---:R-:W-:Y:S02]  /*1470*/  IMAD R8, R9, R4.reuse, RZ ;  /* 0x0000000409087224 */ /* 0x084fe400078e02ff */
[----:B------:R-:W-:Y:S02]  /*1480*/  IMAD R15, R12, R3, R15 ;  /* 0x000000030c0f7224 */ /* 0x000fe400078e020f */
[----:B------:R-:W-:-:S03]  /*1490*/  IMAD.WIDE.U32 R20, R11, R4, R20 ;  /* 0x000000040b147225 */ /* 0x000fc600078e0014 */
[----:B------:R-:W-:Y:S01]  /*14a0*/  IADD3 R15, R25, R15, RZ ;  /* 0x0000000f190f7210 */ /* 0x000fe20007ffe0ff */
[----:B------:R-:W-:Y:S01]  /*14b0*/  IMAD R5, R11, R5, R8 ;  /* 0x000000050b057224 */ /* 0x000fe200078e0208 */
[----:B------:R-:W-:Y:S01]  /*14c0*/  MOV R8, R11 ;  /* 0x0000000b00087202 */ /* 0x000fe20000000f00 */
[----:B------:R-:W-:-:S03]  /*14d0*/  IMAD.MOV.U32 R14, RZ, RZ, R20 ;  /* 0x000000ffff0e7224 */ /* 0x000fc600078e0014 */
[----:B------:R-:W-:-:S07]  /*14e0*/  IADD3 R2, R21, R5, RZ ;  /* 0x0000000515027210 */ /* 0x000fce0007ffe0ff */
.L_x_6673:
[----:B-1----:R-:W-:Y:S01]  /*14f0*/  SHF.R.S32.HI R29, RZ, 0x1f, R6 ;  /* 0x0000001fff1d7819 */ /* 0x002fe20000011406 */
        /* <DEDUP_REMOVED lines=10> */
[----:B------:R-:W-:Y:S01]  /*15a0*/  IMAD R9, R9, UR10, RZ ;  /* 0x0000000a09097c24 */ /* 0x000fe2000f8e02ff */
[----:B------:R-:W-:Y:S01]  /*15b0*/  SHF.R.S32.HI R4, RZ, 0x4, R13 ;  /* 0x00000004ff047819 */ /* 0x000fe2000001140d */
[----:B------:R-:W-:Y:S01]  /*15c0*/  IMAD.SHL.U32 R165, R22, 0x40, RZ ;  /* 0x0000004016a57824 */ /* 0x000fe200078e00ff */
[----:B------:R-:W-:Y:S01]  /*15d0*/  SHF.R.S32.HI R23, RZ, 0x1f, R22 ;  /* 0x0000001fff177819 */ /* 0x000fe20000011416 */
[C---:B------:R-:W-:Y:S01]  /*15e0*/  IMAD.IADD R5, R6.reuse, 0x1, -R5 ;  /* 0x0000000106057824 */ /* 0x040fe200078e0a05 */
[C---:B------:R-:W-:Y:S01]  /*15f0*/  LEA.HI R11, R13.reuse, R4, RZ, 0x1 ;  /* 0x000000040d0b7211 */ /* 0x040fe200078f08ff */
[----:B------:R-:W-:Y:S01]  /*1600*/  ULDC.64 UR12, c[0x0][0x210] ;  /* 0x00008400000c7ab9 */ /* 0x000fe20000000a00 */
[----:B------:R-:W-:Y:S01]  /*1610*/  LOP3.LUT R13, R13, 0xfffffff0, RZ, 0xc0, !PT ;  /* 0xfffffff00d0d7812 */ /* 0x000fe200078ec0ff */
[----:B------:R-:W-:Y:S01]  /*1620*/  IMAD.SHL.U32 R32, R5, 0x8, RZ ;  /* 0x0000000805207824 */ /* 0x000fe200078e00ff */
[----:B------:R-:W-:Y:S01]  /*1630*/  LOP3.LUT R165, R165, 0x1c0, RZ, 0xc0, !PT ;  /* 0x000001c0a5a57812 */ /* 0x000fe200078ec0ff */
[----:B------:R-:W-:Y:S01]  /*1640*/  IMAD R17, R23, UR6, RZ ;  /* 0x0000000617117c24 */ /* 0x000fe2000f8e02ff */
[----:B------:R-:W-:Y:S01]  /*1650*/  LOP3.LUT R11, R11, 0xfffffffe, RZ, 0xc0, !PT ;  /* 0xfffffffe0b0b7812 */ /* 0x000fe200078ec0ff */
[----:B------:R-:W-:Y:S01]  /*1660*/  IMAD.IADD R13, R6, 0x1, -R13 ;  /* 0x00000001060d7824 */ /* 0x000fe200078e0a0d */
[----:B------:R-:W-:Y:S01]  /*1670*/  LOP3.LUT R16, R165, 0x38, R32, 0xf8, !PT ;  /* 0x00000038a5107812 */ /* 0x000fe200078ef820 */
[----:B------:R-:W-:Y:S01]  /*1680*/  IMAD.WIDE R26, R27, 0x40, R22 ;  /* 0x000000401b1a7825 */ /* 0x000fe200078e0216 */
[----:B------:R-:W-:-:S02]  /*1690*/  SHF.R.U32.HI R165, RZ, 0x3, R165 ;  /* 0x00000003ffa57819 */ /* 0x000fc400000116a5 */
[----:B------:R-:W-:Y:S01]  /*16a0*/  SHF.R.S32.HI R20, RZ, 0x1f, R13 ;  /* 0x0000001fff147819 */ /* 0x000fe2000001140d */
[----:B------:R-:W-:Y:S01]  /*16b0*/  IMAD R17, R22, UR7, R17 ;  /* 0x0000000716117c24 */ /* 0x000fe2000f8e0211 */
[----:B------:R-:W-:Y:S01]  /*16c0*/  IADD3 R24, P0, R32, R24, RZ ;  /* 0x0000001820187210 */ /* 0x000fe20007f1e0ff */
[----:B------:R-:W-:Y:S01]  /*16d0*/  IMAD.IADD R4, R4, 0x1, -R11 ;  /* 0x0000000104047824 */ /* 0x000fe200078e0a0b */
[--C-:B------:R-:W-:Y:S01]  /*16e0*/  SHF.R.S32.HI R33, RZ, 0x1f, R32.reuse ;  /* 0x0000001fff217819 */ /* 0x100fe20000011420 */
[----:B------:R-:W-:Y:S01]  /*16f0*/  IMAD.SHL.U32 R11, R5, 0x40, RZ ;  /* 0x00000040050b7824 */ /* 0x000fe200078e00ff */
[----:B------:R-:W-:Y:S01]  /*1700*/  LOP3.LUT R165, R16, R165, RZ, 0x3c, !PT ;  /* 0x000000a510a57212 */ /* 0x000fe200078e3cff */
[----:B------:R-:W-:Y:S01]  /*1710*/  IMAD R16, R164, UR5, R3 ;  /* 0x00000005a4107c24 */ /* 0x000fe2000f8e0203 */
[----:B------:R-:W-:Y:S01]  /*1720*/  IADD3 R14, P1, R32, R14, RZ ;  /* 0x0000000e200e7210 */ /* 0x000fe20007f3e0ff */
[----:B------:R-:W-:Y:S01]  /*1730*/  IMAD.X R25, R33, 0x1, R15, P0 ;  /* 0x0000000121197824 */ /* 0x000fe200000e060f */
[----:B------:R-:W-:Y:S01]  /*1740*/  LEA.HI R3, R20, R13, RZ, 0x3 ;  /* 0x0000000d14037211 */ /* 0x000fe200078f18ff */
[----:B------:R-:W-:Y:S01]  /*1750*/  IMAD.WIDE.U32 R20, R164, UR4, R32 ;  /* 0x00000004a4147c25 */ /* 0x000fe2000f8e0020 */
[----:B------:R-:W-:Y:S01]  /*1760*/  ULDC.64 UR4, c[0x0][0x258] ;  /* 0x0000960000047ab9 */ /* 0x000fe20000000a00 */
[----:B------:R-:W-:-:S02]  /*1770*/  IADD3 R7, P0, R22, R7, RZ ;  /* 0x0000000716077210 */ /* 0x000fc40007f1e0ff */
[----:B------:R-:W-:Y:S01]  /*1780*/  IMAD.X R15, R33, 0x1, R2, P1 ;  /* 0x00000001210f7824 */ /* 0x000fe200008e0602 */
[----:B------:R-:W-:Y:S01]  /*1790*/  LOP3.LUT R2, R3, 0xfffffff8, RZ, 0xc0, !PT ;  /* 0xfffffff803027812 */ /* 0x000fe200078ec0ff */
[----:B------:R-:W-:Y:S01]  /*17a0*/  IMAD.IADD R21, R21, 0x1, R16 ;  /* 0x0000000115157824 */ /* 0x000fe200078e0210 */
[----:B------:R-:W-:Y:S01]  /*17b0*/  LOP3.LUT R11, R11, 0x1c0, RZ, 0xc0, !PT ;  /* 0x000001c00b0b7812 */ /* 0x000fe200078ec0ff */
[----:B------:R-:W-:Y:S01]  /*17c0*/  IMAD.WIDE.U32 R14, R22, UR6, R14 ;  /* 0x00000006160e7c25 */ /* 0x000fe2000f8e000e */
[----:B------:R-:W-:Y:S02]  /*17d0*/  LEA.HI R18, R29, R6, RZ, 0x6 ;  /* 0x000000061d127211 */ /* 0x000fe400078f30ff */
[----:B------:R-:W-:Y:S01]  /*17e0*/  LOP3.LUT R12, R11, 0x8, R12, 0xf8, !PT ;  /* 0x000000080b0c7812 */ /* 0x000fe200078ef80c */
[----:B------:R-:W-:Y:S01]  /*17f0*/  IMAD.IADD R2, R13, 0x1, -R2 ;  /* 0x000000010d027824 */ /* 0x000fe200078e0a02 */
[----:B------:R-:W-:Y:S01]  /*1800*/  SHF.R.S32.HI R13, RZ, 0x1f, R10 ;  /* 0x0000001fff0d7819 */ /* 0x000fe2000001140a */
[----:B------:R-:W-:Y:S01]  /*1810*/  IMAD.WIDE.U32 R20, R10, UR4, R20 ;  /* 0x000000040a147c25 */ /* 0x000fe2000f8e0014 */
[----:B------:R-:W-:-:S02]  /*1820*/  SHF.R.U32.HI R11, RZ, 0x3, R11 ;  /* 0x00000003ff0b7819 */ /* 0x000fc4000001160b */
[----:B------:R-:W-:Y:S01]  /*1830*/  LEA.HI R29, R29, R6, RZ, 0x5 ;  /* 0x000000061d1d7211 */ /* 0x000fe200078f28ff */
[----:B------:R-:W-:Y:S01]  /*1840*/  IMAD R13, R13, UR4, RZ ;  /* 0x000000040d0d7c24 */ /* 0x000fe2000f8e02ff */
[----:B------:R-:W-:Y:S01]  /*1850*/  LOP3.LUT R11, R12, R11, RZ, 0x3c, !PT ;  /* 0x0000000b0c0b7212 */ /* 0x000fe200078e3cff */
[----:B------:R-:W-:Y:S02]  /*1860*/  IMAD.X R0, R23, 0x1, R0, P0 ;  /* 0x0000000117007824 */ /* 0x000fe400000e0600 */
[----:B------:R-:W-:Y:S01]  /*1870*/  IMAD R13, R10, UR5, R13 ;  /* 0x000000050a0d7c24 */ /* 0x000fe2000f8e020d */
[----:B------:R-:W-:Y:S01]  /*1880*/  ULDC.64 UR4, c[0x0][0x218] ;  /* 0x0000860000047ab9 */ /* 0x000fe20000000a00 */
[----:B------:R-:W-:Y:S01]  /*1890*/  IMAD.IADD R17, R15, 0x1, R17 ;  /* 0x000000010f117824 */ /* 0x000fe200078e0211 */
[C---:B------:R-:W-:Y:S01]  /*18a0*/  LEA R162, P0, R14.reuse, UR4, 0x1 ;  /* 0x000000040ea27c11 */ /* 0x040fe2000f8008ff */
[----:B------:R-:W-:Y:S01]  /*18b0*/  IMAD.IADD R21, R21, 0x1, R13 ;  /* 0x0000000115157824 */ /* 0x000fe200078e020d */
[----:B------:R-:W-:Y:S01]  /*18c0*/  UMOV UR4, 0x400 ;  /* 0x0000040000047882 */ /* 0x000fe20000000000 */
[----:B------:R-:W-:Y:S01]  /*18d0*/  IMAD R13, R27, UR14, RZ ;  /* 0x0000000e1b0d7c24 */ /* 0x000fe2000f8e02ff */
[----:B------:R-:W-:Y:S01]  /*18e0*/  LEA.HI.X R163, R14, UR5, R17, 0x1, P0 ;  /* 0x000000050ea37c11 */ /* 0x000fe200080f0c11 */
[----:B------:R-:W-:Y:S01]  /*18f0*/  IMAD.WIDE.U32 R20, R26, UR14, R20 ;  /* 0x0000000e1a147c25 */ /* 0x000fe2000f8e0014 */
[----:B-1----:R-:W-:-:S02]  /*1900*/  ULEA UR5, UR20, UR4, 0x18 ;  /* 0x0000000414057291 */ /* 0x002fc4000f8ec03f */
[----:B------:R-:W-:Y:S01]  /*1910*/  USHF.L.U32 UR4, UR14, 0x5, URZ ;  /* 0x000000050e047899 */ /* 0x000fe2000800063f */
[----:B------:R-:W-:Y:S02]  /*1920*/  IMAD R13, R26, UR15, R13 ;  /* 0x0000000f1a0d7c24 */ /* 0x000fe4000f8e020d */
[C---:B------:R-:W-:Y:S02]  /*1930*/  IMAD R9, R8.reuse, UR11, R9 ;  /* 0x0000000b08097c24 */ /* 0x040fe4000f8e0209 */
[----:B------:R-:W-:Y:S01]  /*1940*/  IMAD.WIDE.U32 R24, R8, UR10, R24 ;  /* 0x0000000a08187c25 */ /* 0x000fe2000f8e0018 */
[----:B------:R-:W-:Y:S01]  /*1950*/  LEA R8, P0, R20, UR12, 0x1 ;  /* 0x0000000c14087c11 */ /* 0x000fe2000f8008ff */
[----:B------:R-:W-:Y:S02]  /*1960*/  USHF.L.U64.HI UR12, UR14, 0x5, UR15 ;  /* 0x000000050e0c7899 */ /* 0x000fe4000801020f */
[----:B------:R-:W-:Y:S01]  /*1970*/  IMAD.IADD R13, R21, 0x1, R13 ;  /* 0x00000001150d7824 */ /* 0x000fe200078e020d */
[----:B------:R-:W-:Y:S01]  /*1980*/  USHF.L.U32 UR15, UR6, 0x5, URZ ;  /* 0x00000005060f7899 */ /* 0x000fe2000800063f */
[----:B------:R-:W-:Y:S01]  /*1990*/  IMAD.IADD R25, R25, 0x1, R9 ;  /* 0x0000000119197824 */ /* 0x000fe200078e0209 */
[----:B------:R-:W-:Y:S01]  /*19a0*/  USHF.L.U64.HI UR14, UR6, 0x5, UR7 ;  /* 0x00000005060e7899 */ /* 0x000fe20008010207 */
[----:B------:R-:W-:Y:S01]  /*19b0*/  IMAD.SHL.U32 R18, R18, 0x8, RZ ;  /* 0x0000000812127824 */ /* 0x000fe200078e00ff */
        /* <DEDUP_REMOVED lines=10> */
[C---:B------:R-:W-:Y:S01]  /*1a60*/  IMAD R0, R4.reuse, 0x200, R11 ;  /* 0x0000020004007824 */ /* 0x040fe200078e020b */
[----:B------:R-:W-:Y:S01]  /*1a70*/  IADD3.X R15, R13, UR12, RZ, P0, !PT ;  /* 0x0000000c0d0f7c10 */ /* 0x000fe200087fe4ff */
[----:B------:R-:W-:Y:S01]  /*1a80*/  IMAD.SHL.U32 R7, R4, 0x8, RZ ;  /* 0x0000000804077824 */ /* 0x000fe200078e00ff */
        /* <DEDUP_REMOVED lines=15> */
[----:B------:R-:W-:Y:S01]  /*1b80*/  LEA R31, R0, UR5, 0x1 ;  /* 0x00000005001f7c11 */ /* 0x000fe2000f8e08ff */
[----:B------:R2:W-:Y:S01]  /*1b90*/  LDGSTS.E.BYPASS.LTC128B.128 [R165+0x2800], desc[UR18][R12.64+0x80] ;  /* 0x028000800ca57fae */ /* 0x0005e2000b901d52 */
[----:B------:R-:W-:Y:S01]  /*1ba0*/  UIADD3 UR4, UR5, 0x4000, URZ ;  /* 0x0000400005047890 */ /* 0x000fe2000fffe03f */
[----:B------:R-:W-:-:S02]  /*1bb0*/  LOP3.LUT P1, RZ, R2, 0x2, RZ, 0xc0, !PT ;  /* 0x0000000202ff7812 */ /* 0x000fc4000782c0ff */
[----:B------:R-:W-:Y:S03]  /*1bc0*/  LDGSTS.E.BYPASS.LTC128B.128 [R165+0x1000], desc[UR18][R14.64] ;  /* 0x010000000ea57fae */ /* 0x000fe6000b901d52 */
[----:B------:R-:W-:Y:S01]  /*1bd0*/  LEA R157, R0, UR4, 0x1 ;  /* 0x00000004009d7c11 */ /* 0x000fe2000f8e08ff */
[----:B------:R-:W-:Y:S04]  /*1be0*/  LDGSTS.E.BYPASS.LTC128B.128 [R165+0x3000], desc[UR18][R14.64+0x80] ;  /* 0x030000800ea57fae */ /* 0x000fe8000b901d52 */
[----:B------:R-:W-:Y:S01]  /*1bf0*/  LDGSTS.E.BYPASS.LTC128B.128 [R165+0x1800], desc[UR18][R20.64] ;  /* 0x0180000014a57fae */ /* 0x000fe2000b901d52 */
[----:B------:R-:W-:-:S03]  /*1c00*/  VIADD R155, R157, 0x20 ;  /* 0x000000209d9b7836 */ /* 0x000fc60000000000 */
[----:B------:R-:W-:Y:S01]  /*1c10*/  LDGSTS.E.BYPASS.LTC128B.128 [R165+0x3800], desc[UR18][R20.64+0x80] ;  /* 0x0380008014a57fae */ /* 0x000fe2000b901d52 */
[----:B-1----:R-:W-:-:S03]  /*1c20*/  IMAD.SHL.U32 R8, R2, 0x40, RZ ;  /* 0x0000004002087824 */ /* 0x002fc600078e00ff */
[----:B------:R-:W-:Y:S01]  /*1c30*/  LDGSTS.E.BYPASS.LTC128B.128 [R165+0x4000], desc[UR18][R162.64] ;  /* 0x04000000a2a57fae */ /* 0x000fe2000b901d52 */
[----:B------:R-:W-:-:S03]  /*1c40*/  IMAD.SHL.U32 R9, R3, 0x40, RZ ;  /* 0x0000004003097824 */ /* 0x000fc600078e00ff */
[----:B------:R-:W-:Y:S01]  /*1c50*/  LDGSTS.E.BYPASS.LTC128B.128 [R165+0x6000], desc[UR18][R162.64+0x80] ;  /* 0x06000080a2a57fae */ /* 0x000fe2000b901d52 */
[----:B------:R-:W-:Y:S02]  /*1c60*/  LOP3.LUT R4, R8, 0x1c0, RZ, 0xc0, !PT ;  /* 0x000001c008047812 */ /* 0x000fe400078ec0ff */
[----:B--2---:R-:W-:Y:S01]  /*1c70*/  IADD3 R12, P0, R18, UR15, RZ ;  /* 0x0000000f120c7c10 */ /* 0x004fe2000ff1e0ff */
[----:B------:R-:W-:Y:S01]  /*1c80*/  LDGSTS.E.BYPASS.LTC128B.128 [R165+0x4800], desc[UR18][R16.64] ;  /* 0x0480000010a57fae */ /* 0x000fe2000b901d52 */
[----:B------:R-:W-:Y:S02]  /*1c90*/  LOP3.LUT R7, R4, 0x8, R7, 0xf8, !PT ;  /* 0x0000000804077812 */ /* 0x000fe400078ef807 */
[----:B------:R-:W-:Y:S01]  /*1ca0*/  IADD3.X R13, R19, UR14, RZ, P0, !PT ;  /* 0x0000000e130d7c10 */ /* 0x000fe200087fe4ff */
[----:B------:R-:W-:Y:S01]  /*1cb0*/  LDGSTS.E.BYPASS.LTC128B.128 [R165+0x6800], desc[UR18][R16.64+0x80] ;  /* 0x0680008010a57fae */ /* 0x000fe2000b901d52 */
[C---:B------:R-:W-:Y:S01]  /*1cc0*/  LEA R160, P0, R24.reuse, UR12, 0x1 ;  /* 0x0000000c18a07c11 */ /* 0x040fe2000f8008ff */
[----:B------:R-:W-:Y:S01]  /*1cd0*/  USHF.L.U32 UR12, UR10, 0x5, URZ ;  /* 0x000000050a0c7899 */ /* 0x000fe2000800063f */
[----:B------:R-:W-:Y:S01]  /*1ce0*/  SHF.R.U32.HI R4, RZ, 0x3, R4 ;  /* 0x00000003ff047819 */ /* 0x000fe20000011604 */
[----:B------:R-:W-:Y:S01]  /*1cf0*/  LDGSTS.E.BYPASS.LTC128B.128 [R165+0x5000], desc[UR18][R18.64] ;  /* 0x0500000012a57fae */ /* 0x000fe2000b901d52 */
[----:B------:R-:W-:-:S02]  /*1d00*/  LEA.HI.X R161, R24, UR13, R161, 0x1, P0 ;  /* 0x0000000d18a17c11 */ /* 0x000fc400080f0ca1 */
[----:B------:R-:W-:Y:S01]  /*1d10*/  LOP3.LUT R3, R7, R4, RZ, 0x3c, !PT ;  /* 0x0000000407037212 */ /* 0x000fe200078e3cff */
[----:B------:R-:W-:Y:S01]  /*1d20*/  LDGSTS.E.BYPASS.LTC128B.128 [R165+0x7000], desc[UR18][R18.64+0x80] ;  /* 0x0700008012a57fae */ /* 0x000fe2000b901d52 */
[----:B------:R-:W-:Y:S02]  /*1d30*/  IADD3 R8, P0, R160, UR12, RZ ;  /* 0x0000000ca0087c10 */ /* 0x000fe4000ff1e0ff */
[----:B------:R-:W-:Y:S01]  /*1d40*/  SHF.R.S32.HI R7, RZ, 0x5, R29 ;  /* 0x00000005ff077819 */ /* 0x000fe2000001141d */
[----:B------:R-:W-:Y:S01]  /*1d50*/  LDGSTS.E.BYPASS.LTC128B.128 [R165+0x5800], desc[UR18][R12.64] ;  /* 0x058000000ca57fae */ /* 0x000fe2000b901d52 */
[----:B------:R-:W-:Y:S02]  /*1d60*/  LOP3.LUT R4, R9, 0xfffffe00, RZ, 0xc0, !PT ;  /* 0xfffffe0009047812 */ /* 0x000fe400078ec0ff */
[----:B------:R-:W-:Y:S01]  /*1d70*/  IADD3.X R9, R161, UR11, RZ, P0, !PT ;  /* 0x0000000ba1097c10 */ /* 0x000fe200087fe4ff */
[----:B------:R1:W-:Y:S02]  /*1d80*/  LDGSTS.E.BYPASS.LTC128B.128 [R165+0x7800], desc[UR18][R12.64+0x80] ;  /* 0x078000800ca57fae */ /* 0x0003e4000b901d52 */
[----:B------:R-:W-:-:S02]  /*1d90*/  IMAD R158, R7, 0x400, R4 ;  /* 0x00000400079e7824 */ /* 0x000fc400078e0204 */
[----:B------:R-:W0:Y:S02]  /*1da0*/  LDGDEPBAR ;  /* 0x00000000000079af */ /* 0x000e240000000000 */
[----:B------:R-:W-:-:S05]  /*1db0*/  IMAD.IADD R158, R158, 0x1, R3 ;  /* 0x000000019e9e7824 */ /* 0x000fca00078e0203 */
[----:B------:R-:W-:Y:S02]  /*1dc0*/  LEA R158, R158, UR5, 0x1 ;  /* 0x000000059e9e7c11 */ /* 0x000fe4000f8e08ff */
[----:B-1----:R-:W-:Y:S01]  /*1dd0*/  IADD3 R12, P0, R8, UR12, RZ ;  /* 0x0000000c080c7c10 */ /* 0x002fe2000ff1e0ff */
[----:B------:R-:W-:-:S04]  /*1de0*/  DEPBAR.LE SB0, 0x0 ;  /* 0x000080000000791a */ /* 0x000fc80000000000 */
[----:B------:R-:W-:Y:S01]  /*1df0*/  BAR.SYNC.DEFER_BLOCKING 0x0 ;  /* 0x0000000000007b1d */ /* 0x000fe20000010000 */
[----:B------:R-:W-:Y:S02]  /*1e00*/  IADD3.X R13, R9, UR11, RZ, P0, !PT ;  /* 0x0000000b090d7c10 */ /* 0x000fe400087fe4ff */
[----:B------:R-:W-:-:S04]  /*1e10*/  IADD3 R10, P0, R12, UR12, RZ ;  /* 0x0000000c0c0a7c10 */ /* 0x000fc8000ff1e0ff */
[----:B------:R-:W-:Y:S02]  /*1e20*/  IADD3.X R11, R13, UR11, RZ, P0, !PT ;  /* 0x0000000b0d0b7c10 */ /* 0x000fe400087fe4ff */
[----:B------:R-:W-:-:S13]  /*1e30*/  LOP3.LUT P0, RZ, R5, 0x2, RZ, 0xc0, !PT ;  /* 0x0000000205ff7812 */ /* 0x000fda000780c0ff */
[----:B------:R-:W-:Y:S01]  /*1e40*/  @P0 VIADD R155, R157, 0xffffffe0 ;  /* 0xffffffe09d9b0836 */ /* 0x000fe20000000000 */
[----:B------:R-:W-:Y:S01]  /*1e50*/  LOP3.LUT P0, RZ, R5, 0x4, RZ, 0xc0, !PT ;  /* 0x0000000405ff7812 */ /* 0x000fe2000780c0ff */
[----:B------:R-:W-:Y:S01]  /*1e60*/  @!PT LDS RZ, [RZ] ;  /* 0x00000000fffff984 */ /* 0x000fe20000000800 */
[----:B------:R-:W-:Y:S01]  /*1e70*/  @!PT LDS RZ, [RZ] ;  /* 0x00000000fffff984 */ /* 0x000fe20000000800 */
[----:B------:R-:W-:Y:S01]  /*1e80*/  @!PT LDS RZ, [RZ] ;  /* 0x00000000fffff984 */ /* 0x000fe20000000800 */
[----:B------:R-:W-:Y:S01]  /*1e90*/  LDGSTS.E.BYPASS.LTC128B.128 [R165+0x8000], desc[UR18][R160.64] ;  /* 0x08000000a0a57fae */ /* 0x000fe2000b901d52 */
[----:B------:R-:W-:Y:S02]  /*1ea0*/  IMAD.MOV.U32 R5, RZ, RZ, 0x40 ;  /* 0x00000040ff057424 */ /* 0x000fe400078e00ff */
[C---:B------:R-:W-:Y:S01]  /*1eb0*/  VIADD R147, R155.reuse, 0x800 ;  /* 0x000008009b937836 */ /* 0x040fe20000000000 */
[----:B------:R-:W-:Y:S01]  /*1ec0*/  LDGSTS.E.BYPASS.LTC128B.128 [R165+0xa000], desc[UR18][R160.64+0x80] ;  /* 0x0a000080a0a57fae */ /* 0x000fe2000b901d52 */
[C---:B------:R-:W-:Y:S02]  /*1ed0*/  VIADD R146, R155.reuse, 0x1000 ;  /* 0x000010009b927836 */ /* 0x040fe40000000000 */
[C---:B------:R-:W-:Y:S01]  /*1ee0*/  VIADD R145, R155.reuse, 0x1800 ;  /* 0x000018009b917836 */ /* 0x040fe20000000000 */
[----:B------:R-:W-:Y:S01]  /*1ef0*/  LDGSTS.E.BYPASS.LTC128B.128 [R165+0x8800], desc[UR18][R8.64] ;  /* 0x0880000008a57fae */ /* 0x000fe2000b901d52 */
[----:B------:R-:W-:-:S02]  /*1f00*/  VIADD R143, R155, 0x2000 ;  /* 0x000020009b8f7836 */ /* 0x000fc40000000000 */
[C---:B------:R-:W-:Y:S01]  /*1f10*/  VIADD R142, R155.reuse, 0x2800 ;  /* 0x000028009b8e7836 */ /* 0x040fe20000000000 */
[----:B------:R1:W-:Y:S01]  /*1f20*/  LDGSTS.E.BYPASS.LTC128B.128 [R165+0xa800], desc[UR18][R8.64+0x80] ;  /* 0x0a80008008a57fae */ /* 0x0003e2000b901d52 */
[C---:B------:R-:W-:Y:S02]  /*1f30*/  VIADD R141, R155.reuse, 0x3000 ;  /* 0x000030009b8d7836 */ /* 0x040fe40000000000 */
[----:B------:R-:W-:Y:S01]  /*1f40*/  VIADD R140, R155, 0x3800 ;  /* 0x000038009b8c7836 */ /* 0x000fe20000000000 */
[----:B------:R-:W-:Y:S04]  /*1f50*/  LDGSTS.E.BYPASS.LTC128B.128 [R165+0x9000], desc[UR18][R12.64] ;  /* 0x090000000ca57fae */ /* 0x000fe8000b901d52 */
[----:B------:R2:W-:Y:S04]  /*1f60*/  LDGSTS.E.BYPASS.LTC128B.128 [R165+0xb000], desc[UR18][R12.64+0x80] ;  /* 0x0b0000800ca57fae */ /* 0x0005e8000b901d52 */
[----:B------:R-:W-:Y:S04]  /*1f70*/  LDGSTS.E.BYPASS.LTC128B.128 [R165+0x9800], desc[UR18][R10.64] ;  /* 0x098000000aa57fae */ /* 0x000fe8000b901d52 */
[----:B------:R3:W-:Y:S04]  /*1f80*/  LDGSTS.E.BYPASS.LTC128B.128 [R165+0xb800], desc[UR18][R10.64+0x80] ;  /* 0x0b8000800aa57fae */ /* 0x0007e8000b901d52 */
[----:B------:R-:W-:Y:S04]  /*1f90*/  LDSM.16.M88.4 R24, [R158] ;  /* 0x000000009e18783b */ /* 0x000fe80000000200 */
[----:B------:R-:W4:Y:S01]  /*1fa0*/  LDSM.16.M88.4 R44, [R31+0x4800] ;  /* 0x004800001f2c783b */ /* 0x000f220000000200 */
[----:B-1----:R-:W-:-:S03]  /*1fb0*/  IMAD.MOV.U32 R8, RZ, RZ, 0x20 ;  /* 0x00000020ff087424 */ /* 0x002fc600078e00ff */
[----:B------:R-:W3:Y:S04]  /*1fc0*/  LDSM.16.M88.4 R76, [R31+0x4000] ;  /* 0x004000001f4c783b */ /* 0x000ee80000000200 */
[----:B------:R-:W1:Y:S01]  /*1fd0*/  LDSM.16.M88.4 R36, [R31+0x5000] ;  /* 0x005000001f24783b */ /* 0x000e620000000200 */
[----:B------:R-:W-:Y:S02]  /*1fe0*/  SEL R0, R8, 0xffffffe0, !P1 ;  /* 0xffffffe008007807 */ /* 0x000fe40004800000 */
[----:B------:R-:W-:Y:S01]  /*1ff0*/  LOP3.LUT P1, RZ, R2, 0x4, RZ, 0xc0, !PT ;  /* 0x0000000402ff7812 */ /* 0x000fe2000782c0ff */
[----:B--2---:R-:W2:Y:S01]  /*2000*/  LDSM.16.M88.4 R12, [R31+0x5800] ;  /* 0x005800001f0c783b */ /* 0x004ea20000000200 */
[C---:B------:R-:W-:Y:S01]  /*2010*/  SEL R2, R5.reuse, 0xffffffc0, !P0 ;  /* 0xffffffc005027807 */ /* 0x040fe20004000000 */
[----:B------:R-:W-:Y:S01]  /*2020*/  IMAD.IADD R156, R158, 0x1, R0 ;  /* 0x000000019e9c7824 */ /* 0x000fe200078e0200 */
[----:B------:R-:W-:Y:S01]  /*2030*/  SEL R5, R5, 0xffffffc0, !P1 ;  /* 0xffffffc005057807 */ /* 0x000fe20004800000 */
[----:B------:R-:W-:Y:S02]  /*2040*/  LDSM.16.M88.4 R60, [R155+0x800] ;  /* 0x000800009b3c783b */ /* 0x000fe40000000200 */
[----:B------:R-:W-:-:S02]  /*2050*/  IMAD.IADD R153, R157, 0x1, R2 ;  /* 0x000000019d997824 */ /* 0x000fc400078e0202 */
[----:B------:R-:W5:Y:S01]  /*2060*/  LDSM.16.M88.4 R64, [R156] ;  /* 0x000000009c40783b */ /* 0x000f620000000200 */
[----:B------:R-:W-:Y:S02]  /*2070*/  IMAD.IADD R154, R158, 0x1, R5 ;  /* 0x000000019e9a7824 */ /* 0x000fe400078e0205 */
[----:B------:R-:W-:Y:S01]  /*2080*/  IMAD.IADD R144, R2, 0x1, R155 ;  /* 0x0000000102907824 */ /* 0x000fe200078e029b */
[----:B------:R-:W5:Y:S01]  /*2090*/  LDSM.16.M88.4 R52, [R155+0x1800] ;  /* 0x001800009b34783b */ /* 0x000f620000000200 */
[----:B------:R-:W-:Y:S01]  /*20a0*/  IMAD.IADD R152, R156, 0x1, R5 ;  /* 0x000000019c987824 */ /* 0x000fe200078e0205 */
[----:B------:R-:W-:Y:S02]  /*20b0*/  SHF.R.S32.HI R2, RZ, 0x1f, R29 ;  /* 0x0000001fff027819 */ /* 0x000fe4000001141d */
[----:B------:R-:W5:Y:S02]  /*20c0*/  LDSM.16.M88.4 R68, [R155] ;  /* 0x000000009b44783b */ /* 0x000f640000000200 */
[----:B------:R-:W-:-:S02]  /*20d0*/  LEA.HI R2, R2, R7, RZ, 0x2 ;  /* 0x0000000702027211 */ /* 0x000fc400078f10ff */
[----:B------:R-:W-:Y:S04]  /*20e0*/  LDSM.16.M88.4 R20, [R154] ;  /* 0x000000009a14783b */ /* 0x000fe80000000200 */
[----:B------:R-:W-:Y:S01]  /*20f0*/  LDSM.16.M88.4 R56, [R155+0x1000] ;  /* 0x001000009b38783b */ /* 0x000fe20000000200 */
[C---:B----4-:R-:W-:Y:S03]  /*2100*/  HMMA.16816.F32.BF16 R48, R24.reuse, R44, RZ ;  /* 0x0000002c1830723c */ /* 0x050fe600000418ff */
[----:B------:R-:W-:Y:S04]  /*2110*/  LDSM.16.M88.4 R16, [R153] ;  /* 0x000000009910783b */ /* 0x000fe80000000200 */
[----:B------:R-:W-:Y:S01]  /*2120*/  LDSM.16.M88.4 R72, [R152] ;  /* 0x000000009848783b */ /* 0x000fe20000000200 */
[C---:B---3--:R-:W-:Y:S03]  /*2130*/  HMMA.16816.F32.BF16 R8, R24.reuse, R76, RZ ;  /* 0x0000004c1808723c */ /* 0x048fe600000418ff */
[----:B------:R-:W-:Y:S03]  /*2140*/  LDSM.16.M88.4 R84, [R153+0x1000] ;  /* 0x001000009954783b */ /* 0x000fe60000000200 */
[C---:B-1----:R-:W-:Y:S01]  /*2150*/  HMMA.16816.F32.BF16 R40, R24.reuse, R36, RZ ;  /* 0x000000241828723c */ /* 0x042fe200000418ff */
[----:B------:R-:W-:Y:S04]  /*2160*/  LDSM.16.M88.4 R80, [R153+0x1800] ;  /* 0x001800009950783b */ /* 0x000fe80000000200 */
[----:B------:R-:W0:Y:S01]  /*2170*/  LDGDEPBAR ;  /* 0x00000000000079af */ /* 0x000e220000000000 */
[C---:B------:R-:W-:Y:S06]  /*2180*/  HMMA.16816.F32.BF16 R76, R24.reuse, R78, RZ ;  /* 0x0000004e184c723c */ /* 0x040fec00000418ff */
[C---:B------:R-:W-:Y:S06]  /*2190*/  HMMA.16816.F32.BF16 R44, R24.reuse, R46, RZ ;  /* 0x0000002e182c723c */ /* 0x040fec00000418ff */
[C---:B------:R-:W-:Y:S06]  /*21a0*/  HMMA.16816.F32.BF16 R36, R24.reuse, R38, RZ ;  /* 0x000000261824723c */ /* 0x040fec00000418ff */
[C---:B--2---:R-:W-:Y:S06]  /*21b0*/  HMMA.16816.F32.BF16 R32, R24.reuse, R12, RZ ;  /* 0x0000000c1820723c */ /* 0x044fec00000418ff */
[----:B------:R-:W-:Y:S01]  /*21c0*/  HMMA.16816.F32.BF16 R24, R24, R14, RZ ;  /* 0x0000000e1818723c */ /* 0x000fe200000418ff */
[----:B------:R-:W1:Y:S05]  /*21d0*/  LDSM.16.M88.4 R12, [R153+0x800] ;  /* 0x00080000990c783b */ /* 0x000e6a0000000200 */
[C---:B-----5:R-:W-:Y:S06]  /*21e0*/  HMMA.16816.F32.BF16 R48, R64.reuse, R60, R48 ;  /* 0x0000003c4030723c */ /* 0x060fec0000041830 */
[C---:B------:R-:W-:Y:S01]  /*21f0*/  HMMA.16816.F32.BF16 R44, R64.reuse, R62, R44 ;  /* 0x0000003e402c723c */ /* 0x040fe2000004182c */
[----:B------:R-:W-:Y:S05]  /*2200*/  LDSM.16.M88.4 R60, [R144+0x1000] ;  /* 0x00100000903c783b */ /* 0x000fea0000000200 */
[C---:B------:R-:W-:Y:S06]  /*2210*/  HMMA.16816.F32.BF16 R32, R64.reuse, R52, R32 ;  /* 0x000000344020723c */ /* 0x040fec0000041820 */
[C---:B------:R-:W-:Y:S06]  /*2220*/  HMMA.16816.F32.BF16 R8, R64.reuse, R68, R8 ;  /* 0x000000444008723c */ /* 0x040fec0000041808 */
[C---:B------:R-:W-:Y:S01]  /*2230*/  HMMA.16816.F32.BF16 R76, R64.reuse, R70, R76 ;  /* 0x00000046404c723c */ /* 0x040fe2000004184c */
[----:B------:R-:W-:Y:S05]  /*2240*/  LDSM.16.M88.4 R68, [R144] ;  /* 0x000000009044783b */ /* 0x000fea0000000200 */
[----:B------:R-:W-:Y:S01]  /*2250*/  HMMA.16816.F32.BF16 R52, R64, R54, R24 ;  /* 0x000000364034723c */ /* 0x000fe20000041818 */
[----:B------:R-:W2:Y:S05]  /*2260*/  LDSM.16.M88.4 R24, [R144+0x800] ;  /* 0x000800009018783b */ /* 0x000eaa0000000200 */
[----:B-1----:R-:W-:Y:S06]  /*2270*/  HMMA.16816.F32.BF16 R48, R20, R12, R48 ;  /* 0x0000000c1430723c */ /* 0x002fec0000041830 */
[C---:B------:R-:W-:Y:S06]  /*2280*/  HMMA.16816.F32.BF16 R40, R64.reuse, R56, R40 ;  /* 0x000000384028723c */ /* 0x040fec0000041828 */
[----:B------:R-:W-:Y:S01]  /*2290*/  HMMA.16816.F32.BF16 R36, R64, R58, R36 ;  /* 0x0000003a4024723c */ /* 0x000fe20000041824 */
[----:B------:R-:W-:Y:S04]  /*22a0*/  LDSM.16.M88.4 R64, [R158+0x2000] ;  /* 0x002000009e40783b */ /* 0x000fe80000000200 */
[----:B------:R-:W-:Y:S01]  /*22b0*/  LDSM.16.M88.4 R56, [R144+0x1800] ;  /* 0x001800009038783b */ /* 0x000fe20000000200 */
[C---:B------:R-:W-:Y:S03]  /*22c0*/  HMMA.16816.F32.BF16 R44, R20.reuse, R14, R44 ;  /* 0x0000000e142c723c */ /* 0x040fe6000004182c */
[----:B------:R-:W1:Y:S03]  /*22d0*/  LDSM.16.M88.4 R12, [R31+0x6800] ;  /* 0x006800001f0c783b */ /* 0x000e660000000200 */
[C---:B------:R-:W-:Y:S06]  /*22e0*/  HMMA.16816.F32.BF16 R8, R20.reuse, R16, R8 ;  /* 0x000000101408723c */ /* 0x040fec0000041808 */
[----:B------:R-:W-:Y:S01]  /*22f0*/  HMMA.16816.F32.BF16 R76, R20, R18, R76 ;  /* 0x00000012144c723c */ /* 0x000fe2000004184c */
[----:B------:R-:W3:Y:S05]  /*2300*/  LDSM.16.M88.4 R16, [R31+0x6000] ;  /* 0x006000001f10783b */ /* 0x000eea0000000200 */
[----:B--2---:R-:W-:Y:S06]  /*2310*/  HMMA.16816.F32.BF16 R48, R72, R24, R48 ;  /* 0x000000184830723c */ /* 0x004fec0000041830 */
[C---:B------:R-:W-:Y:S06]  /*2320*/  HMMA.16816.F32.BF16 R40, R20.reuse, R84, R40 ;  /* 0x000000541428723c */ /* 0x040fec0000041828 */
[----:B------:R-:W-:Y:S06]  /*2330*/  HMMA.16816.F32.BF16 R36, R20, R86, R36 ;  /* 0x000000561424723c */ /* 0x000fec0000041824 */
[C---:B------:R-:W-:Y:S01]  /*2340*/  HMMA.16816.F32.BF16 R44, R72.reuse, R26, R44 ;  /* 0x0000001a482c723c */ /* 0x040fe2000004182c */
[----:B------:R-:W-:Y:S05]  /*2350*/  LDSM.16.M88.4 R24, [R155+0x2800] ;  /* 0x002800009b18783b */ /* 0x000fea0000000200 */
[C---:B------:R-:W-:Y:S06]  /*2360*/  HMMA.16816.F32.BF16 R8, R72.reuse, R68, R8 ;  /* 0x000000444808723c */ /* 0x040fec0000041808 */
[----:B------:R-:W-:Y:S01]  /*2370*/  HMMA.16816.F32.BF16 R84, R72, R70, R76 ;  /* 0x000000464854723c */ /* 0x000fe2000004184c */
[----:B------:R-:W2:Y:S04]  /*2380*/  LDSM.16.M88.4 R76, [R156+0x2000] ;  /* 0x002000009c4c783b */ /* 0x000ea80000000200 */
[----:B------:R-:W-:Y:S01]  /*2390*/  LDSM.16.M88.4 R68, [R155+0x2000] ;  /* 0x002000009b44783b */ /* 0x000fe20000000200 */
[C---:B------:R-:W-:Y:S06]  /*23a0*/  HMMA.16816.F32.BF16 R32, R20.reuse, R80, R32 ;  /* 0x000000501420723c */ /* 0x040fec0000041820 */
[----:B------:R-:W-:Y:S01]  /*23b0*/  HMMA.16816.F32.BF16 R52, R20, R82, R52 ;  /* 0x000000521434723c */ /* 0x000fe20000041834 */
[----:B------:R-:W4:Y:S04]  /*23c0*/  LDSM.16.M88.4 R80, [R31+0x7000] ;  /* 0x007000001f50783b */ /* 0x000f280000000200 */
[----:B------:R5:W4:Y:S01]  /*23d0*/  LDSM.16.M88.4 R20, [R31+0x7800] ;  /* 0x007800001f14783b */ /* 0x000b220000000200 */
[----:B-1----:R-:W-:Y:S06]  /*23e0*/  HMMA.16816.F32.BF16 R48, R64, R12, R48 ;  /* 0x0000000c4030723c */ /* 0x002fec0000041830 */
[C---:B------:R-:W-:Y:S06]  /*23f0*/  HMMA.16816.F32.BF16 R40, R72.reuse, R60, R40 ;  /* 0x0000003c4828723c */ /* 0x040fec0000041828 */
[----:B------:R-:W-:Y:S01]  /*2400*/  HMMA.16816.F32.BF16 R36, R72, R62, R36 ;  /* 0x0000003e4824723c */ /* 0x000fe20000041824 */
[----:B------:R-:W-:Y:S05]  /*2410*/  LDSM.16.M88.4 R60, [R155+0x3800] ;  /* 0x003800009b3c783b */ /* 0x000fea0000000200 */
[----:B------:R-:W-:Y:S01]  /*2420*/  HMMA.16816.F32.BF16 R44, R64, R14, R44 ;  /* 0x0000000e402c723c */ /* 0x000fe2000004182c */
[----:B------:R-:W-:Y:S01]  /*2430*/  LDSM.16.M88.4 R12, [R153+0x2800] ;  /* 0x00280000990c783b */ /* 0x000fe20000000200 */
[----:B-----5:R-:W-:-:S04]  /*2440*/  LOP3.LUT R31, R29, 0xffffffe0, RZ, 0xc0, !PT ;  /* 0xffffffe01d1f7812 */ /* 0x020fc800078ec0ff */
[----:B---3--:R-:W-:Y:S01]  /*2450*/  HMMA.16816.F32.BF16 R8, R64, R16, R8 ;  /* 0x000000104008723c */ /* 0x008fe20000041808 */
[C---:B------:R-:W-:Y:S02]  /*2460*/  IMAD.IADD R31, R6.reuse, 0x1, -R31 ;  /* 0x00000001061f7824 */ /* 0x040fe400078e0a1f */
[----:B------:R-:W-:-:S03]  /*2470*/  IMAD.SHL.U32 R6, R6, 0x2, RZ ;  /* 0x0000000206067824 */ /* 0x000fc600078e00ff */
[----:B------:R-:W-:Y:S01]  /*2480*/  HMMA.16816.F32.BF16 R84, R64, R18, R84 ;  /* 0x000000124054723c */ /* 0x000fe20000041854 */
[----:B------:R-:W1:Y:S01]  /*2490*/  LDSM.16.M88.4 R16, [R154+0x2000] ;  /* 0x002000009a10783b */ /* 0x000e620000000200 */
[----:B------:R-:W-:-:S04]  /*24a0*/  SHF.R.S32.HI R168, RZ, 0x1f, R31 ;  /* 0x0000001fffa87819 */ /* 0x000fc8000001141f */
[----:B------:R-:W-:Y:S01]  /*24b0*/  HMMA.16816.F32.BF16 R32, R72, R56, R32 ;  /* 0x000000384820723c */ /* 0x000fe20000041820 */
[----:B------:R-:W-:-:S04]  /*24c0*/  LEA.HI R168, R168, R31, RZ, 0x2 ;  /* 0x0000001fa8a87211 */ /* 0x000fc800078f10ff */
[----:B------:R-:W-:Y:S01]  /*24d0*/  SHF.R.S32.HI R168, RZ, 0x2, R168 ;  /* 0x00000002ffa87819 */ /* 0x000fe200000114a8 */
[----:B------:R-:W-:Y:S01]  /*24e0*/  HMMA.16816.F32.BF16 R52, R72, R58, R52 ;  /* 0x0000003a4834723c */ /* 0x000fe20000041834 */
[----:B------:R-:W3:Y:S04]  /*24f0*/  LDSM.16.M88.4 R72, [R155+0x3000] ;  /* 0x003000009b48783b */ /* 0x000ee80000000200 */
[----:B------:R-:W5:Y:S01]  /*2500*/  LDSM.16.M88.4 R56, [R153+0x2000] ;  /* 0x002000009938783b */ /* 0x000f620000000200 */
[----:B--2---:R-:W-:Y:S06]  /*2510*/  HMMA.16816.F32.BF16 R48, R76, R24, R48 ;  /* 0x000000184c30723c */ /* 0x004fec0000041830 */
[C---:B----4-:R-:W-:Y:S06]  /*2520*/  HMMA.16816.F32.BF16 R40, R64.reuse, R80, R40 ;  /* 0x000000504028723c */ /* 0x050fec0000041828 */
[----:B------:R-:W-:Y:S06]  /*2530*/  HMMA.16816.F32.BF16 R36, R64, R82, R36 ;  /* 0x000000524024723c */ /* 0x000fec0000041824 */
[C---:B------:R-:W-:Y:S01]  /*2540*/  HMMA.16816.F32.BF16 R44, R76.reuse, R26, R44 ;  /* 0x0000001a4c2c723c */ /* 0x040fe2000004182c */
[----:B------:R-:W2:Y:S05]  /*2550*/  LDSM.16.M88.4 R24, [R153+0x3000] ;  /* 0x003000009918783b */ /* 0x000eaa0000000200 */
[C---:B------:R-:W-:Y:S06]  /*2560*/  HMMA.16816.F32.BF16 R8, R76.reuse, R68, R8 ;  /* 0x000000444c08723c */ /* 0x040fec0000041808 */
[----:B------:R-:W-:Y:S06]  /*2570*/  HMMA.16816.F32.BF16 R84, R76, R70, R84 ;  /* 0x000000464c54723c */ /* 0x000fec0000041854 */
[C---:B------:R-:W-:Y:S06]  /*2580*/  HMMA.16816.F32.BF16 R32, R64.reuse, R20, R32 ;  /* 0x000000144020723c */ /* 0x040fec0000041820 */
[----:B------:R-:W-:Y:S01]  /*2590*/  HMMA.16816.F32.BF16 R52, R64, R22, R52 ;  /* 0x000000164034723c */ /* 0x000fe20000041834 */
[----:B------:R-:W-:Y:S04]  /*25a0*/  LDSM.16.M88.4 R20, [R152+0x2000] ;  /* 0x002000009814783b */ /* 0x000fe80000000200 */
[----:B------:R-:W4:Y:S01]  /*25b0*/  LDSM.16.M88.4 R64, [R144+0x2000] ;  /* 0x002000009040783b */ /* 0x000f220000000200 */
[----:B-1----:R-:W-:Y:S06]  /*25c0*/  HMMA.16816.F32.BF16 R48, R16, R12, R48 ;  /* 0x0000000c1030723c */ /* 0x002fec0000041830 */
[----:B---3--:R-:W-:Y:S01]  /*25d0*/  HMMA.16816.F32.BF16 R40, R76, R72, R40 ;  /* 0x000000484c28723c */ /* 0x008fe20000041828 */
[----:B------:R-:W-:-:S05]  /*25e0*/  IMAD R13, R7, 0x10, R88 ;  /* 0x00000010070d7824 */ /* 0x000fca00078e0258 */
[----:B------:R-:W-:Y:S01]  /*25f0*/  HMMA.16816.F32.BF16 R36, R76, R74, R36 ;  /* 0x0000004a4c24723c */ /* 0x000fe20000041824 */
[----:B------:R-:W-:-:S04]  /*2600*/  IADD3 R31, R13, 0x1, R168 ;  /* 0x000000010d1f7810 */ /* 0x000fc80007ffe0a8 */
[----:B------:R-:W-:Y:S01]  /*2610*/  IADD3 R31, R30, -UR17, R31 ;  /* 0x800000111e1f7c10 */ /* 0x000fe2000fffe01f */
[C---:B------:R-:W-:Y:S01]  /*2620*/  HMMA.16816.F32.BF16 R44, R16.reuse, R14, R44 ;  /* 0x0000000e102c723c */ /* 0x040fe2000004182c */
[----:B------:R-:W1:Y:S03]  /*2630*/  LDSM.16.M88.4 R12, [R153+0x3800] ;  /* 0x00380000990c783b */ /* 0x000e660000000200 */
[----:B------:R-:W-:Y:S02]  /*2640*/  VIADD R31, R31, UR16 ;  /* 0x000000101f1f7c36 */ /* 0x000fe40008000000 */
[C---:B-----5:R-:W-:Y:S06]  /*2650*/  HMMA.16816.F32.BF16 R8, R16.reuse, R56, R8 ;  /* 0x000000381008723c */ /* 0x060fec0000041808 */
[----:B------:R-:W-:Y:S01]  /*2660*/  HMMA.16816.F32.BF16 R84, R16, R58, R84 ;  /* 0x0000003a1054723c */ /* 0x000fe20000041854 */
[----:B------:R-:W3:Y:S05]  /*2670*/  LDSM.16.M88.4 R56, [R144+0x2800] ;  /* 0x002800009038783b */ /* 0x000eea0000000200 */
[C---:B------:R-:W-:Y:S06]  /*2680*/  HMMA.16816.F32.BF16 R32, R76.reuse, R60, R32 ;  /* 0x0000003c4c20723c */ /* 0x040fec0000041820 */
[----:B------:R-:W-:Y:S01]  /*2690*/  HMMA.16816.F32.BF16 R52, R76, R62, R52 ;  /* 0x0000003e4c34723c */ /* 0x000fe20000041834 */
[----:B------:R-:W-:-:S04]  /*26a0*/  VIADD R60, R28, 0xffffffff ;  /* 0xffffffff1c3c7836 */ /* 0x000fc80000000000 */
[C---:B------:R-:W-:Y:S01]  /*26b0*/  IMAD.SHL.U32 R29, R60.reuse, 0x40, RZ ;  /* 0x000000403c1d7824 */ /* 0x040fe200078e00ff */
[----:B------:R-:W-:Y:S01]  /*26c0*/  ISETP.GT.AND P0, PT, R60, R159, PT ;  /* 0x0000009f3c00720c */ /* 0x000fe20003f04270 */
[C---:B--2---:R-:W-:Y:S01]  /*26d0*/  HMMA.16816.F32.BF16 R40, R16.reuse, R24, R40 ;  /* 0x000000181028723c */ /* 0x044fe20000041828 */
[----:B------:R-:W2:Y:S05]  /*26e0*/  LDSM.16.M88.4 R60, [R144+0x3000] ;  /* 0x00300000903c783b */ /* 0x000eaa0000000200 */
[----:B------:R-:W-:Y:S01]  /*26f0*/  HMMA.16816.F32.BF16 R36, R16, R26, R36 ;  /* 0x0000001a1024723c */ /* 0x000fe20000041824 */
[----:B------:R-:W5:Y:S01]  /*2700*/  LDSM.16.M88.4 R24, [R144+0x3800] ;  /* 0x003800009018783b */ /* 0x000f620000000200 */
[----:B------:R-:W-:-:S04]  /*2710*/  DEPBAR.LE SB0, 0x0 ;  /* 0x000080000000791a */ /* 0x000fc80000000000 */
[C---:B----4-:R-:W-:Y:S06]  /*2720*/  HMMA.16816.F32.BF16 R8, R20.reuse, R64, R8 ;  /* 0x000000401408723c */ /* 0x050fec0000041808 */
[----:B------:R-:W-:Y:S01]  /*2730*/  HMMA.16816.F32.BF16 R84, R20, R66, R84 ;  /* 0x000000421454723c */ /* 0x000fe20000041854 */
[----:B------:R-:W-:Y:S02]  /*2740*/  LOP3.LUT R65, R29, 0x6, R6, 0xf8, !PT ;  /* 0x000000061d417812 */ /* 0x000fe400078ef806 */
[C---:B------:R-:W-:Y:S02]  /*2750*/  VIMNMX R64, R31.reuse, R30, PT ;  /* 0x0000001e1f407248 */ /* 0x040fe40003fe0100 */
[----:B------:R-:W-:Y:S01]  /*2760*/  LOP3.LUT R6, R2, 0xfffffffc, RZ, 0xc0, !PT ;  /* 0xfffffffc02067812 */ /* 0x000fe200078ec0ff */
[----:B-1----:R-:W-:Y:S01]  /*2770*/  HMMA.16816.F32.BF16 R32, R16, R12, R32 ;  /* 0x0000000c1020723c */ /* 0x002fe20000041820 */
[----:B------:R-:W-:-:S02]  /*2780*/  VIADDMNMX R2, R31, 0x8, R30, PT ;  /* 0x000000081f027846 */ /* 0x000fc4000380011e */
[-C--:B------:R-:W-:Y:S01]  /*2790*/  ISETP.GE.AND P1, PT, R65, R64.reuse, PT ;  /* 0x000000404100720c */ /* 0x080fe20003f26270 */
[----:B------:R-:W-:Y:S01]  /*27a0*/  IMAD.IADD R169, R7, 0x1, -R6 ;  /* 0x0000000107a97824 */ /* 0x000fe200078e0a06 */
[C---:B------:R-:W-:Y:S01]  /*27b0*/  LOP3.LUT R31, R65.reuse, 0x1, RZ, 0xfc, !PT ;  /* 0x00000001411f7812 */ /* 0x040fe200078efcff */
[----:B---3--:R-:W-:Y:S01]  /*27c0*/  HMMA.16816.F32.BF16 R48, R20, R56, R48 ;  /* 0x000000381430723c */ /* 0x008fe20000041830 */
[----:B------:R-:W-:Y:S02]  /*27d0*/  LOP3.LUT R7, R65, 0x8, RZ, 0xfc, !PT ;  /* 0x0000000841077812 */ /* 0x000fe400078efcff */
[C---:B------:R-:W-:Y:S02]  /*27e0*/  ISETP.GE.AND P3, PT, R31.reuse, R64, PT ;  /* 0x000000401f00720c */ /* 0x040fe40003f66270 */
[----:B------:R-:W-:Y:S01]  /*27f0*/  ISETP.GE.AND P5, PT, R31, R2, PT ;  /* 0x000000021f00720c */ /* 0x000fe20003fa6270 */
[----:B------:R-:W-:Y:S01]  /*2800*/  HMMA.16816.F32.BF16 R52, R16, R14, R52 ;  /* 0x0000000e1034723c */ /* 0x000fe20000041834 */
[----:B------:R-:W-:-:S02]  /*2810*/  FSEL R30, R8, -INF , !P1 ;  /* 0xff800000081e7808 */ /* 0x000fc40004800000 */
[C---:B------:R-:W-:Y:S02]  /*2820*/  ISETP.GE.AND P1, PT, R65.reuse, R2, PT ;  /* 0x000000024100720c */ /* 0x040fe40003f26270 */
[----:B------:R-:W-:Y:S01]  /*2830*/  LOP3.LUT R31, R65, 0x9, RZ, 0xfc, !PT ;  /* 0x00000009411f7812 */ /* 0x000fe200078efcff */
[C---:B------:R-:W-:Y:S01]  /*2840*/  HMMA.16816.F32.BF16 R44, R20.reuse, R58, R44 ;  /* 0x0000003a142c723c */ /* 0x040fe2000004182c */
[C---:B------:R-:W-:Y:S02]  /*2850*/  ISETP.GE.AND P4, PT, R7.reuse, R64, PT ;  /* 0x000000400700720c */ /* 0x040fe40003f86270 */
[----:B------:R-:W-:Y:S02]  /*2860*/  ISETP.GE.AND P2, PT, R7, R2, PT ;  /* 0x000000020700720c */ /* 0x000fe40003f46270 */
[----:B------:R-:W-:Y:S01]  /*2870*/  FSEL R7, R10, -INF , !P1 ;  /* 0xff8000000a077808 */ /* 0x000fe20004800000 */
[----:B--2---:R-:W-:Y:S01]  /*2880*/  HMMA.16816.F32.BF16 R40, R20, R60, R40 ;  /* 0x0000003c1428723c */ /* 0x004fe20000041828 */
[----:B------:R-:W-:-:S02]  /*2890*/  FSEL R56, R9, -INF , !P3 ;  /* 0xff80000009387808 */ /* 0x000fc40005800000 */
[C---:B------:R-:W-:Y:S02]  /*28a0*/  ISETP.GE.AND P1, PT, R31.reuse, R64, PT ;  /* 0x000000401f00720c */ /* 0x040fe40003f26270 */
[----:B------:R-:W-:Y:S01]  /*28b0*/  ISETP.GE.AND P3, PT, R31, R2, PT ;  /* 0x000000021f00720c */ /* 0x000fe20003f66270 */
[C---:B------:R-:W-:Y:S01]  /*28c0*/  HMMA.16816.F32.BF16 R36, R20.reuse, R62, R36 ;  /* 0x0000003e1424723c */ /* 0x040fe20000041824 */
[----:B------:R-:W-:Y:S02]  /*28d0*/  LOP3.LUT R9, R65, 0x10, RZ, 0xfc, !PT ;  /* 0x0000001041097812 */ /* 0x000fe400078efcff */
[----:B------:R-:W-:Y:S02]  /*28e0*/  FSEL R31, R11, -INF , !P5 ;  /* 0xff8000000b1f7808 */ /* 0x000fe40006800000 */
[----:B------:R-:W-:Y:S01]  /*28f0*/  LOP3.LUT R11, R65, 0x11, RZ, 0xfc, !PT ;  /* 0x00000011410b7812 */ /* 0x000fe200078efcff */
[----:B-----5:R-:W-:Y:S01]  /*2900*/  HMMA.16816.F32.BF16 R32, R20, R24, R32 ;  /* 0x000000181420723c */ /* 0x020fe20000041820 */
[----:B------:R-:W-:-:S02]  /*2910*/  FSEL R84, R84, -INF , !P4 ;  /* 0xff80000054547808 */ /* 0x000fc40006000000 */
[C---:B------:R-:W-:Y:S02]  /*2920*/  ISETP.GE.AND P5, PT, R9.reuse, R64, PT ;  /* 0x000000400900720c */ /* 0x040fe40003fa6270 */
[----:B------:R-:W-:Y:S01]  /*2930*/  ISETP.GE.AND P4, PT, R9, R2, PT ;  /* 0x000000020900720c */ /* 0x000fe20003f86270 */
[----:B------:R-:W-:Y:S01]  /*2940*/  HMMA.16816.F32.BF16 R52, R20, R26, R52 ;  /* 0x0000001a1434723c */ /* 0x000fe20000041834 */
[----:B------:R-:W-:Y:S02]  /*2950*/  FSEL R57, R86, -INF , !P2 ;  /* 0xff80000056397808 */ /* 0x000fe40005000000 */
[----:B------:R-:W-:Y:S02]  /*2960*/  FSEL R12, R85, -INF , !P1 ;  /* 0xff800000550c7808 */ /* 0x000fe40004800000 */
[----:B------:R-:W-:Y:S01]  /*2970*/  LOP3.LUT R9, R65, 0x18, RZ, 0xfc, !PT ;  /* 0x0000001841097812 */ /* 0x000fe200078efcff */
[----:B------:R-:W-:Y:S01]  /*2980*/  BAR.SYNC.DEFER_BLOCKING 0x0 ;  /* 0x0000000000007b1d */ /* 0x000fe20000010000 */
[----:B------:R-:W-:-:S02]  /*2990*/  ISETP.GE.AND P2, PT, R11, R64, PT ;  /* 0x000000400b00720c */ /* 0x000fc40003f46270 */
[----:B------:R-:W-:Y:S02]  /*29a0*/  ISETP.GE.AND P1, PT, R11, R2, PT ;  /* 0x000000020b00720c */ /* 0x000fe40003f26270 */
[----:B------:R-:W-:Y:S02]  /*29b0*/  LOP3.LUT R11, R65, 0x19, RZ, 0xfc, !PT ;  /* 0x00000019410b7812 */ /* 0x000fe400078efcff */
[----:B------:R-:W-:Y:S02]  /*29c0*/  FSEL R87, R87, -INF , !P3 ;  /* 0xff80000057577808 */ /* 0x000fe40005800000 */
[----:B------:R-:W-:Y:S02]  /*29d0*/  FSEL R48, R48, -INF , !P5 ;  /* 0xff80000030307808 */ /* 0x000fe40006800000 */
[C---:B------:R-:W-:Y:S02]  /*29e0*/  ISETP.GE.AND P3, PT, R9.reuse, R64, PT ;  /* 0x000000400900720c */ /* 0x040fe40003f66270 */
[----:B------:R-:W-:-:S02]  /*29f0*/  ISETP.GE.AND P5, PT, R9, R2, PT ;  /* 0x000000020900720c */ /* 0x000fc40003fa6270 */
[----:B------:R-:W-:Y:S02]  /*2a00*/  FSEL R9, R50, -INF , !P4 ;  /* 0xff80000032097808 */ /* 0x000fe40006000000 */
[----:B------:R-:W-:Y:S02]  /*2a10*/  LOP3.LUT R13, R65, 0x20, RZ, 0xfc, !PT ;  /* 0x00000020410d7812 */ /* 0x000fe400078efcff */
[----:B------:R-:W-:Y:S02]  /*2a20*/  ISETP.GE.AND P4, PT, R11, R64, PT ;  /* 0x000000400b00720c */ /* 0x000fe40003f86270 */
[----:B------:R-:W-:Y:S02]  /*2a30*/  FSEL R10, R49, -INF , !P2 ;  /* 0xff800000310a7808 */ /* 0x000fe40005000000 */
[----:B------:R-:W-:Y:S02]  /*2a40*/  ISETP.GE.AND P2, PT, R11, R2, PT ;  /* 0x000000020b00720c */ /* 0x000fe40003f46270 */
[----:B------:R-:W-:-:S02]  /*2a50*/  LOP3.LUT R15, R65, 0x21, RZ, 0xfc, !PT ;  /* 0x00000021410f7812 */ /* 0x000fc400078efcff */
[----:B------:R-:W-:Y:S02]  /*2a60*/  FSEL R11, R51, -INF , !P1 ;  /* 0xff800000330b7808 */ /* 0x000fe40004800000 */
[----:B------:R-:W-:Y:S02]  /*2a70*/  FSEL R6, R44, -INF , !P3 ;  /* 0xff8000002c067808 */ /* 0x000fe40005800000 */
[C---:B------:R-:W-:Y:S02]  /*2a80*/  ISETP.GE.AND P1, PT, R13.reuse, R64, PT ;  /* 0x000000400d00720c */ /* 0x040fe40003f26270 */
[----:B------:R-:W-:Y:S02]  /*2a90*/  ISETP.GE.AND P3, PT, R13, R2, PT ;  /* 0x000000020d00720c */ /* 0x000fe40003f66270 */
[----:B------:R-:W-:Y:S02]  /*2aa0*/  FSEL R13, R46, -INF , !P5 ;  /* 0xff8000002e0d7808 */ /* 0x000fe40006800000 */
[----:B------:R-:W-:-:S02]  /*2ab0*/  FSEL R8, R45, -INF , !P4 ;  /* 0xff8000002d087808 */ /* 0x000fc40006000000 */
[C---:B------:R-:W-:Y:S02]  /*2ac0*/  ISETP.GE.AND P5, PT, R15.reuse, R64, PT ;  /* 0x000000400f00720c */ /* 0x040fe40003fa6270 */
[----:B------:R-:W-:Y:S02]  /*2ad0*/  ISETP.GE.AND P4, PT, R15, R2, PT ;  /* 0x000000020f00720c */ /* 0x000fe40003f86270 */
[C---:B------:R-:W-:Y:S02]  /*2ae0*/  LOP3.LUT R15, R65.reuse, 0x28, RZ, 0xfc, !PT ;  /* 0x00000028410f7812 */ /* 0x040fe400078efcff */
[----:B------:R-:W-:Y:S02]  /*2af0*/  LOP3.LUT R19, R65, 0x29, RZ, 0xfc, !PT ;  /* 0x0000002941137812 */ /* 0x000fe400078efcff */
[----:B------:R-:W-:Y:S02]  /*2b00*/  FSEL R17, R47, -INF , !P2 ;  /* 0xff8000002f117808 */ /* 0x000fe40005000000 */
[----:B------:R-:W-:-:S02]  /*2b10*/  FSEL R108, R40, -INF , !P1 ;  /* 0xff800000286c7808 */ /* 0x000fc40004800000 */
[C---:B------:R-:W-:Y:S02]  /*2b20*/  ISETP.GE.AND P2, PT, R15.reuse, R64, PT ;  /* 0x000000400f00720c */ /* 0x040fe40003f46270 */
[----:B------:R-:W-:Y:S02]  /*2b30*/  ISETP.GE.AND P1, PT, R15, R2, PT ;  /* 0x000000020f00720c */ /* 0x000fe40003f26270 */
[----:B------:R-:W-:Y:S02]  /*2b40*/  FSEL R113, R42, -INF , !P3 ;  /* 0xff8000002a717808 */ /* 0x000fe40005800000 */
[----:B------:R-:W-:Y:S02]  /*2b50*/  FSEL R110, R41, -INF , !P5 ;  /* 0xff800000296e7808 */ /* 0x000fe40006800000 */
[C---:B------:R-:W-:Y:S02]  /*2b60*/  ISETP.GE.AND P3, PT, R19.reuse, R64, PT ;  /* 0x000000401300720c */ /* 0x040fe40003f66270 */
[----:B------:R-:W-:-:S02]  /*2b70*/  ISETP.GE.AND P5, PT, R19, R2, PT ;  /* 0x000000021300720c */ /* 0x000fc40003fa6270 */
[C---:B------:R-:W-:Y:S02]  /*2b80*/  LOP3.LUT R15, R65.reuse, 0x30, RZ, 0xfc, !PT ;  /* 0x00000030410f7812 */ /* 0x040fe400078efcff */
        /* <DEDUP_REMOVED lines=8> */
[----:B------:R-:W-:Y:S02]  /*2c10*/  LOP3.LUT R65, R65, 0x39, RZ, 0xfc, !PT ;  /* 0x0000003941417812 */ /* 0x000fe400078efcff */
[----:B------:R-:W-:Y:S02]  /*2c20*/  FSEL R26, R37, -INF , !P3 ;  /* 0xff800000251a7808 */ /* 0x000fe40005800000 */
[----:B------:R-:W-:-:S02]  /*2c30*/  FSEL R25, R39, -INF , !P5 ;  /* 0xff80000027197808 */ /* 0x000fc40006800000 */
[----:B------:R-:W-:Y:S02]  /*2c40*/  FSEL R24, R32, -INF , !P4 ;  /* 0xff80000020187808 */ /* 0x000fe40006000000 */
[----:B------:R-:W-:Y:S02]  /*2c50*/  FSEL R121, R34, -INF , !P2 ;  /* 0xff80000022797808 */ /* 0x000fe40005000000 */
[----:B------:R-:W-:Y:S02]  /*2c60*/  FSEL R124, R33, -INF , !P1 ;  /* 0xff800000217c7808 */ /* 0x000fe40004800000 */
[----:B------:R-:W-:Y:S02]  /*2c70*/  ISETP.GE.AND P3, PT, R19, R2, PT ;  /* 0x000000021300720c */ /* 0x000fe40003f66270 */
[-C--:B------:R-:W-:Y:S02]  /*2c80*/  ISETP.GE.AND P5, PT, R15, R64.reuse, PT ;  /* 0x000000400f00720c */ /* 0x080fe40003fa6270 */
[----:B------:R-:W-:-:S02]  /*2c90*/  ISETP.GE.AND P4, PT, R65, R64, PT ;  /* 0x000000404100720c */ /* 0x000fc40003f86270 */
[-C--:B------:R-:W-:Y:S02]  /*2ca0*/  ISETP.GE.AND P2, PT, R15, R2.reuse, PT ;  /* 0x000000020f00720c */ /* 0x080fe40003f46270 */
[----:B------:R-:W-:Y:S02]  /*2cb0*/  ISETP.GE.AND P1, PT, R65, R2, PT ;  /* 0x000000024100720c */ /* 0x000fe40003f26270 */
[----:B------:R-:W-:Y:S02]  /*2cc0*/  LOP3.LUT R2, R3, R4, RZ, 0xfc, !PT ;  /* 0x0000000403027212 */ /* 0x000fe400078efcff */
[----:B------:R-:W-:Y:S02]  /*2cd0*/  FSEL R119, R35, -INF , !P3 ;  /* 0xff80000023777808 */ /* 0x000fe40005800000 */
[----:B------:R-:W-:Y:S02]  /*2ce0*/  FSEL R122, R52, -INF , !P5 ;  /* 0xff800000347a7808 */ /* 0x000fe40006800000 */
[----:B------:R-:W-:-:S02]  /*2cf0*/  FSEL R120, R53, -INF , !P4 ;  /* 0xff80000035787808 */ /* 0x000fc40006000000 */
        /* <DEDUP_REMOVED lines=52> */
[----:B------:R-:W-:-:S05]  /*3040*/  IMAD R3, R14, UR7, R3 ;  /* 0x000000070e037c24 */ /* 0x000fca000f8e0203 */
        /* <DEDUP_REMOVED lines=8> */
.L_x_6675:
[----:B------:R-:W-:-:S04]  /*30d0*/  ULEA UR6, -UR6, URZ, 0x6 ;  /* 0x0000003f06067291 */ /* 0x000fc8000f8e313f */
[----:B------:R-:W-:Y:S02]  /*30e0*/  USHF.R.S32.HI UR4, URZ, 0x1f, UR6 ;  /* 0x0000001f3f047899 */ /* 0x000fe40008011406 */
[----:B------:R-:W-:-:S04]  /*30f0*/  MOV R18, UR6 ;  /* 0x0000000600127c02 */ /* 0x000fc80008000f00 */
[----:B------:R-:W-:-:S07]  /*3100*/  MOV R4, UR4 ;  /* 0x0000000400047c02 */ /* 0x000fce0008000f00 */
.L_x_6676:
        /* <DEDUP_REMOVED lines=20> */
.L_x_6674:
        /* <DEDUP_REMOVED lines=77> */
[----:B------:R-:W2:Y:S01]  /*3720*/  LDSM.16.MT88.4 R12, [R150+0x8800] ;  /* 0x00880000960c783b */ /* 0x000ea20000004200 */
[--C-:B------:R-:W-:Y:S01]  /*3730*/  FFMA.FTZ R109, R110, UR4, -R123.reuse ;  /* 0x000000046e6d7c23 */ /* 0x100fe2000801087b */
[--C-:B------:R-:W-:Y:S01]  /*3740*/  FFMA.FTZ R110, R112, UR4, -R123.reuse ;  /* 0x00000004706e7c23 */ /* 0x100fe2000801087b */
[--C-:B------:R-:W-:Y:S01]  /*3750*/  FFMA.FTZ R112, R113, UR4, -R118.reuse ;  /* 0x0000000471707c23 */ /* 0x100fe20008010876 */
[----:B------:R-:W2:Y:S01]  /*3760*/  LDSM.16.MT88.4 R16, [R149+0x8800] ;  /* 0x008800009510783b */ /* 0x000ea20000004200 */
        /* <DEDUP_REMOVED lines=12> */
[----:B------:R-:W-:Y:S01]  /*3830*/  FFMA.FTZ R122, R122, UR4, -R123 ;  /* 0x000000047a7a7c23 */ /* 0x000fe2000801087b */
[--C-:B------:R-:W-:Y:S01]  /*3840*/  FFMA.FTZ R120, R121, UR4, -R118.reuse ;  /* 0x0000000479787c23 */ /* 0x100fe20008010876 */
[--C-:B------:R-:W-:Y:S01]  /*3850*/  FFMA.FTZ R119, R119, UR4, -R118.reuse ;  /* 0x0000000477777c23 */ /* 0x100fe20008010876 */
[--C-:B------:R-:W-:Y:S01]  /*3860*/  FFMA.FTZ R173, R116, UR4, -R118.reuse ;  /* 0x0000000474ad7c23 */ /* 0x100fe20008010876 */
[----:B------:R-:W-:Y:S01]  /*3870*/  FFMA.FTZ R117, R117, UR4, -R118 ;  /* 0x0000000475757c23 */ /* 0x000fe20008010876 */
[----:B------:R-:W-:Y:S01]  /*3880*/  MUFU.EX2 R106, R106 ;  /* 0x0000006a006a7308 */ /* 0x000fe20000000800 */
[----:B------:R-:W-:-:S07]  /*3890*/  FADD.FTZ R104, R105, R104 ;  /* 0x0000006869687221 */ /* 0x000fce0000010000 */
        /* <DEDUP_REMOVED lines=72> */
[C---:B---3--:R-:W-:Y:S01]  /*3d20*/  HMMA.16816.F32.BF16 R64, R4.reuse, R8, R64 ;  /* 0x000000080440723c */ /* 0x048fe20000041840 */
[----:B------:R-:W3:Y:S05]  /*3d30*/  MUFU.EX2 R119, R119 ;  /* 0x0000007700777308 */ /* 0x000eea0000000800 */
[C---:B------:R-:W-:Y:S01]  /*3d40*/  HMMA.16816.F32.BF16 R68, R4.reuse, R10, R68 ;  /* 0x0000000a0444723c */ /* 0x040fe20000041844 */
[----:B------:R-:W2:Y:S02]  /*3d50*/  LDSM.16.MT88.4 R8, [R148+0xa800] ;  /* 0x00a800009408783b */ /* 0x000ea40000004200 */
[----:B------:R-:W-:Y:S03]  /*3d60*/  MUFU.EX2 R116, R117 ;  /* 0x0000007500747308 */ /* 0x000fe60000000800 */
[C---:B----4-:R-:W-:Y:S05]  /*3d70*/  HMMA.16816.F32.BF16 R92, R4.reuse, R12, R92 ;  /* 0x0000000c045c723c */ /* 0x050fea000004185c */
[----:B------:R-:W4:Y:S01]  /*3d80*/  MUFU.EX2 R173, R173 ;  /* 0x000000ad00ad7308 */ /* 0x000f220000000800 */
[C---:B------:R-:W-:Y:S01]  /*3d90*/  HMMA.16816.F32.BF16 R72, R4.reuse, R14, R72 ;  /* 0x0000000e0448723c */ /* 0x040fe20000041848 */
[----:B------:R-:W5:Y:S05]  /*3da0*/  LDSM.16.MT88.4 R12, [R151+0x9000] ;  /* 0x00900000970c783b */ /* 0x000f6a0000004200 */
[C---:B-1----:R-:W-:Y:S06]  /*3db0*/  HMMA.16816.F32.BF16 R76, R4.reuse, R16, R76 ;  /* 0x00000010044c723c */ /* 0x042fec000004184c */
[C---:B------:R-:W-:Y:S01]  /*3dc0*/  HMMA.16816.F32.BF16 R80, R4.reuse, R18, R80 ;  /* 0x000000120450723c */ /* 0x040fe20000041850 */
[----:B------:R-:W-:Y:S05]  /*3dd0*/  LDSM.16.MT88.4 R16, [R149+0x9000] ;  /* 0x009000009510783b */ /* 0x000fea0000004200 */
[C---:B--2---:R-:W-:Y:S06]  /*3de0*/  HMMA.16816.F32.BF16 R88, R4.reuse, R8, R88 ;  /* 0x000000080458723c */ /* 0x044fec0000041858 */
[----:B------:R-:W-:Y:S01]  /*3df0*/  HMMA.16816.F32.BF16 R84, R4, R10, R84 ;  /* 0x0000000a0454723c */ /* 0x000fe20000041854 */
[----:B------:R-:W1:Y:S06]  /*3e00*/  LDSM.16.MT88.4 R8, [R148+0x9000] ;  /* 0x009000009408783b */ /* 0x000e6c0000004200 */
        /* <DEDUP_REMOVED lines=34> */
[----:B------:R-:W-:Y:S01]  /*4030*/  HMMA.16816.F32.BF16 R80, R4, R22, R80 ;  /* 0x000000160450723c */ /* 0x000fe20000041850 */
[----:B------:R-:W1:Y:S06]  /*4040*/  LDSM.16.MT88.4 R20, [R151+0xb800] ;  /* 0x00b800009714783b */ /* 0x000e6c0000004200 */
[----:B------:R-:W-:Y:S01]  /*4050*/  F2FP.BF16.F32.PACK_AB R4, R124, R125 ;  /* 0x0000007d7c04723e */ /* 0x000fe200000010ff */
[----:B------:R-:W-:Y:S01]  /*4060*/  FADD.FTZ R125, R125, R110 ;  /* 0x0000006e7d7d7221 */ /* 0x000fe20000010000 */
[----:B---3--:R-:W-:Y:S01]  /*4070*/  F2FP.BF16.F32.PACK_AB R5, R119, R120 ;  /* 0x000000787705723e */ /* 0x008fe200000010ff */
[----:B------:R-:W-:Y:S01]  /*4080*/  FADD.FTZ R120, R120, R115 ;  /* 0x0000007378787221 */ /* 0x000fe20000010000 */
[----:B------:R-:W-:Y:S01]  /*4090*/  F2FP.BF16.F32.PACK_AB R6, R175, R122 ;  /* 0x0000007aaf06723e */ /* 0x000fe200000010ff */
[----:B------:R-:W-:Y:S01]  /*40a0*/  FADD.FTZ R125, R124, R125 ;  /* 0x0000007d7c7d7221 */ /* 0x000fe20000010000 */
[----:B----4-:R-:W-:Y:S01]  /*40b0*/  F2FP.BF16.F32.PACK_AB R7, R173, R116 ;  /* 0x00000074ad07723e */ /* 0x010fe200000010ff */
[----:B------:R-:W-:-:S02]  /*40c0*/  FADD.FTZ R119, R119, R120 ;  /* 0x0000007877777221 */ /* 0x000fc40000010000 */
[----:B------:R-:W-:Y:S02]  /*40d0*/  FADD.FTZ R122, R122, R125 ;  /* 0x0000007d7a7a7221 */ /* 0x000fe40000010000 */
[----:B------:R-:W-:Y:S02]  /*40e0*/  FADD.FTZ R116, R116, R119 ;  /* 0x0000007774747221 */ /* 0x000fe40000010000 */
[----:B-----5:R-:W-:Y:S01]  /*40f0*/  HMMA.16816.F32.BF16 R96, R4, R16, R96 ;  /* 0x000000100460723c */ /* 0x020fe20000041860 */
[----:B------:R-:W-:Y:S01]  /*4100*/  FADD.FTZ R175, R175, R122 ;  /* 0x0000007aafaf7221 */ /* 0x000fe20000010000 */
[----:B------:R-:W-:-:S04]  /*4110*/  FADD.FTZ R173, R173, R116 ;  /* 0x00000074adad7221 */ /* 0x000fc80000010000 */
        /* <DEDUP_REMOVED lines=29> */
.L_x_6681:
        /* <DEDUP_REMOVED lines=66> */
.L_x_6678:
        /* <DEDUP_REMOVED lines=15> */
[----:B------:R-:W-:Y:S01]  /*4800*/  ISETP.GT.AND P0, PT, R172, R159, PT ;  /* 0x0000009fac00720c */ /* 0x000fe20003f04270 */
        /* <DEDUP_REMOVED lines=37> */
[----:B------:R-:W-:Y:S01]  /*4a60*/  LDSM.16.M88.4 R124, [R144+0x800] ;  /* 0x00080000907c783b */ /* 0x000fe20000000200 */
[C---:B---3--:R-:W-:Y:S06]  /*4a70*/  HMMA.16816.F32.BF16 R4, R104.reuse, R112, R4 ;  /* 0x000000706804723c */ /* 0x048fec0000041804 */
[C---:B------:R-:W-:Y:S01]  /*4a80*/  HMMA.16816.F32.BF16 R8, R104.reuse, R114, R8 ;  /* 0x000000726808723c */ /* 0x040fe20000041808 */
[----:B------:R-:W2:Y:S05]  /*4a90*/  LDSM.16.M88.4 R112, [R144] ;  /* 0x000000009070783b */ /* 0x000eaa0000000200 */
[C---:B------:R-:W-:Y:S06]  /*4aa0*/  HMMA.16816.F32.BF16 R12, R104.reuse, R116, R12 ;  /* 0x00000074680c723c */ /* 0x040fec000004180c */
[C---:B------:R-:W-:Y:S01]  /*4ab0*/  HMMA.16816.F32.BF16 R16, R104.reuse, R118, R16 ;  /* 0x000000766810723c */ /* 0x040fe20000041810 */
[----:B------:R-:W3:Y:S05]  /*4ac0*/  LDSM.16.M88.4 R116, [R144+0x1000] ;  /* 0x001000009074783b */ /* 0x000eea0000000200 */
[C---:B----4-:R-:W-:Y:S06]  /*4ad0*/  HMMA.16816.F32.BF16 R20, R104.reuse, R120, R20 ;  /* 0x000000786814723c */ /* 0x050fec0000041814 */
[C---:B------:R-:W-:Y:S01]  /*4ae0*/  HMMA.16816.F32.BF16 R24, R104.reuse, R122, R24 ;  /* 0x0000007a6818723c */ /* 0x040fe20000041818 */
[----:B------:R-:W4:Y:S05]  /*4af0*/  LDSM.16.M88.4 R120, [R144+0x1800] ;  /* 0x001800009078783b */ /* 0x000f2a0000000200 */
[C---:B-1----:R-:W-:Y:S06]  /*4b00*/  HMMA.16816.F32.BF16 R28, R104.reuse, R128, R28 ;  /* 0x00000080681c723c */ /* 0x042fec000004181c */
[----:B------:R-:W-:Y:S01]  /*4b10*/  HMMA.16816.F32.BF16 R32, R104, R130, R32 ;  /* 0x000000826820723c */ /* 0x000fe20000041820 */
[----:B------:R-:W-:Y:S04]  /*4b20*/  LDSM.16.M88.4 R104, [R158+0x2000] ;  /* 0x002000009e68783b */ /* 0x000fe80000000200 */
[----:B------:R-:W-:Y:S01]  /*4b30*/  LDSM.16.M88.4 R128, [R157+0x2800] ;  /* 0x002800009d80783b */ /* 0x000fe20000000200 */
[C---:B--2---:R-:W-:Y:S06]  /*4b40*/  HMMA.16816.F32.BF16 R4, R108.reuse, R112, R4 ;  /* 0x000000706c04723c */ /* 0x044fec0000041804 */
[C---:B------:R-:W-:Y:S01]  /*4b50*/  HMMA.16816.F32.BF16 R8, R108.reuse, R114, R8 ;  /* 0x000000726c08723c */ /* 0x040fe20000041808 */
[----:B------:R-:W1:Y:S05]  /*4b60*/  LDSM.16.M88.4 R112, [R157+0x2000] ;  /* 0x002000009d70783b */ /* 0x000e6a0000000200 */
        /* <DEDUP_REMOVED lines=8> */
[----:B------:R-:W-:Y:S04]  /*4bf0*/  LDSM.16.M88.4 R108, [R156+0x2000] ;  /* 0x002000009c6c783b */ /* 0x000fe80000000200 */
[----:B------:R-:W-:Y:S01]  /*4c00*/  LDSM.16.M88.4 R120, [R142] ;  /* 0x000000008e78783b */ /* 0x000fe20000000200 */
        /* <DEDUP_REMOVED lines=11> */
[----:B------:R-:W-:Y:S04]  /*4cc0*/  LDSM.16.M88.4 R104, [R154+0x2000] ;  /* 0x002000009a68783b */ /* 0x000fe80000000200 */
[----:B------:R-:W-:Y:S01]  /*4cd0*/  LDSM.16.M88.4 R116, [R153+0x2800] ;  /* 0x002800009974783b */ /* 0x000fe20000000200 */
[C---:B-1----:R-:W-:Y:S06]  /*4ce0*/  HMMA.16816.F32.BF16 R4, R108.reuse, R112, R4 ;  /* 0x000000706c04723c */ /* 0x042fec0000041804 */
[C---:B------:R-:W-:Y:S01]  /*4cf0*/  HMMA.16816.F32.BF16 R8, R108.reuse, R114, R8 ;  /* 0x000000726c08723c */ /* 0x040fe20000041808 */
[----:B------:R-:W1:Y:S05]  /*4d00*/  LDSM.16.M88.4 R112, [R153+0x2000] ;  /* 0x002000009970783b */ /* 0x000e6a0000000200 */
[C---:B------:R-:W-:Y:S06]  /*4d10*/  HMMA.16816.F32.BF16 R12, R108.reuse, R120, R12 ;  /* 0x000000786c0c723c */ /* 0x040fec000004180c */
[C---:B------:R-:W-:Y:S01]  /*4d20*/  HMMA.16816.F32.BF16 R16, R108.reuse, R122, R16 ;  /* 0x0000007a6c10723c */ /* 0x040fe20000041810 */
[----:B------:R-:W3:Y:S05]  /*4d30*/  LDSM.16.M88.4 R120, [R153+0x3000] ;  /* 0x003000009978783b */ /* 0x000eea0000000200 */
[C---:B----4-:R-:W-:Y:S06]  /*4d40*/  HMMA.16816.F32.BF16 R20, R108.reuse, R128, R20 ;  /* 0x000000806c14723c */ /* 0x050fec0000041814 */
[C---:B------:R-:W-:Y:S01]  /*4d50*/  HMMA.16816.F32.BF16 R24, R108.reuse, R130, R24 ;  /* 0x000000826c18723c */ /* 0x040fe20000041818 */
[----:B------:R-:W4:Y:S05]  /*4d60*/  LDSM.16.M88.4 R128, [R153+0x3800] ;  /* 0x003800009980783b */ /* 0x000f2a0000000200 */
[C---:B--2---:R-:W-:Y:S06]  /*4d70*/  HMMA.16816.F32.BF16 R28, R108.reuse, R124, R28 ;  /* 0x0000007c6c1c723c */ /* 0x044fec000004181c */
        /* <DEDUP_REMOVED lines=8> */
[----:B------:R-:W2:Y:S05]  /*4e00*/  LDSM.16.M88.4 R116, [R144+0x2800] ;  /* 0x002800009074783b */ /* 0x000eaa0000000200 */
[C---:B---3--:R-:W-:Y:S06]  /*4e10*/  HMMA.16816.F32.BF16 R20, R104.reuse, R120, R20 ;  /* 0x000000786814723c */ /* 0x048fec0000041814 */
[C---:B------:R-:W-:Y:S01]  /*4e20*/  HMMA.16816.F32.BF16 R24, R104.reuse, R122, R24 ;  /* 0x0000007a6818723c */ /* 0x040fe20000041818 */
[----:B------:R-:W3:Y:S01]  /*4e30*/  LDSM.16.M88.4 R120, [R144+0x3000] ;  /* 0x003000009078783b */ /* 0x000ee20000000200 */
[----:B------:R-:W-:Y:S04]  /*4e40*/  DEPBAR.LE SB0, 0x0 ;  /* 0x000080000000791a */ /* 0x000fe80000000000 */
[C---:B----4-:R-:W-:Y:S01]  /*4e50*/  HMMA.16816.F32.BF16 R28, R104.reuse, R128, R28 ;  /* 0x00000080681c723c */ /* 0x050fe2000004181c */
[----:B------:R-:W-:Y:S05]  /*4e60*/  BAR.SYNC.DEFER_BLOCKING 0x0 ;  /* 0x0000000000007b1d */ /* 0x000fea0000010000 */
[----:B------:R-:W-:Y:S06]  /*4e70*/  HMMA.16816.F32.BF16 R32, R104, R130, R32 ;  /* 0x000000826820723c */ /* 0x000fec0000041820 */
[C---:B-1----:R-:W-:Y:S06]  /*4e80*/  HMMA.16816.F32.BF16 R4, R108.reuse, R112, R4 ;  /* 0x000000706c04723c */ /* 0x042fec0000041804 */
[C---:B------:R-:W-:Y:S06]  /*4e90*/  HMMA.16816.F32.BF16 R8, R108.reuse, R114, R8 ;  /* 0x000000726c08723c */ /* 0x040fec0000041808 */
[C---:B--2---:R-:W-:Y:S06]  /*4ea0*/  HMMA.16816.F32.BF16 R12, R108.reuse, R116, R12 ;  /* 0x000000746c0c723c */ /* 0x044fec000004180c */
[C---:B------:R-:W-:Y:S06]  /*4eb0*/  HMMA.16816.F32.BF16 R16, R108.reuse, R118, R16 ;  /* 0x000000766c10723c */ /* 0x040fec0000041810 */
[C---:B---3--:R-:W-:Y:S06]  /*4ec0*/  HMMA.16816.F32.BF16 R20, R108.reuse, R120, R20 ;  /* 0x000000786c14723c */ /* 0x048fec0000041814 */
[C---:B------:R-:W-:Y:S06]  /*4ed0*/  HMMA.16816.F32.BF16 R24, R108.reuse, R122, R24 ;  /* 0x0000007a6c18723c */ /* 0x040fec0000041818 */
[C---:B------:R-:W-:Y:S06]  /*4ee0*/  HMMA.16816.F32.BF16 R28, R108.reuse, R124, R28 ;  /* 0x0000007c6c1c723c */ /* 0x040fec000004181c */
        /* <DEDUP_REMOVED lines=70> */
.L_x_6680:
        /* <DEDUP_REMOVED lines=20> */
.L_x_6679:
        /* <DEDUP_REMOVED lines=106> */
[----:B------:R-:W2:Y:S01]  /*5b30*/  MUFU.EX2 R102, R102 ;  /* 0x0000006600667308 */ /* 0x000ea20000000800 */
[----:B---3--:R-:W-:Y:S01]  /*5b40*/  F2FP.BF16.F32.PACK_AB R97, R6, R123 ;  /* 0x0000007b0661723e */ /* 0x008fe200000010ff */
[C---:B------:R-:W-:Y:S01]  /*5b50*/  FMUL.FTZ R66, R0.reuse, R66 ;  /* 0x0000004200427220 */ /* 0x040fe20000410000 */
[----:B------:R-:W-:Y:S01]  /*5b60*/  FMUL.FTZ R67, R0, R67 ;  /* 0x0000004300437220 */ /* 0x000fe20000410000 */
[C---:B------:R-:W-:Y:S01]  /*5b70*/  FMUL.FTZ R68, R2.reuse, R68 ;  /* 0x0000004402447220 */ /* 0x040fe20000410000 */
[----:B------:R-:W-:Y:S01]  /*5b80*/  FMUL.FTZ R69, R2, R69 ;  /* 0x0000004502457220 */ /* 0x000fe20000410000 */
[C---:B------:R-:W-:Y:S01]  /*5b90*/  FMUL.FTZ R70, R0.reuse, R70 ;  /* 0x0000004600467220 */ /* 0x040fe20000410000 */
[----:B------:R-:W-:Y:S03]  /*5ba0*/  FMUL.FTZ R71, R0, R71 ;  /* 0x0000004700477220 */ /* 0x000fe60000410000 */
[----:B------:R-:W-:Y:S01]  /*5bb0*/  MUFU.EX2 R103, R103 ;  /* 0x0000006700677308 */ /* 0x000fe20000000800 */
[----:B------:R-:W-:Y:S01]  /*5bc0*/  FFMA.FTZ R126, R13, UR4, -R124 ;  /* 0x000000040d7e7c23 */ /* 0x000fe2000801087c */
[----:B------:R-:W-:Y:S01]  /*5bd0*/  FMUL.FTZ R13, R2, R93 ;  /* 0x0000005d020d7220 */ /* 0x000fe20000410000 */
[--C-:B------:R-:W-:Y:S01]  /*5be0*/  FFMA.FTZ R127, R14, UR4, -R122.reuse ;  /* 0x000000040e7f7c23 */ /* 0x100fe2000801087a */
[C---:B------:R-:W-:Y:S01]  /*5bf0*/  FMUL.FTZ R14, R0.reuse, R94 ;  /* 0x0000005e000e7220 */ /* 0x040fe20000410000 */
[----:B------:R-:W-:Y:S01]  /*5c00*/  FFMA.FTZ R128, R15, UR4, -R122 ;  /* 0x000000040f807c23 */ /* 0x000fe2000801087a */
[----:B------:R-:W-:Y:S01]  /*5c10*/  FMUL.FTZ R15, R0, R95 ;  /* 0x0000005f000f7220 */ /* 0x000fe20000410000 */
[----:B------:R-:W-:Y:S03]  /*5c20*/  FMUL.FTZ R72, R2, R72 ;  /* 0x0000004802487220 */ /* 0x000fe60000410000 */
[----:B------:R-:W3:Y:S01]  /*5c30*/  MUFU.EX2 R120, R120 ;  /* 0x0000007800787308 */ /* 0x000ee20000000800 */
[----:B--2---:R-:W-:Y:S01]  /*5c40*/  F2FP.BF16.F32.PACK_AB R98, R102, R7 ;  /* 0x000000076662723e */ /* 0x004fe200000010ff */
[----:B------:R-:W-:Y:S01]  /*5c50*/  LDSM.16.MT88.4 R92, [R148+0xa000] ;  /* 0x00a00000945c783b */ /* 0x000fe20000004200 */
        /* <DEDUP_REMOVED lines=13> */
[----:B------:R-:W-:Y:S01]  /*5d30*/  FMUL.FTZ R82, R0, R82 ;  /* 0x0000005200527220 */ /* 0x000fe20000410000 */
[----:B---3--:R-:W-:Y:S01]  /*5d40*/  F2FP.BF16.F32.PACK_AB R99, R120, R103 ;  /* 0x000000677863723e */ /* 0x008fe200000010ff */
[----:B------:R-:W-:Y:S01]  /*5d50*/  FMUL.FTZ R83, R0, R83 ;  /* 0x0000005300537220 */ /* 0x000fe20000410000 */
[----:B------:R-:W-:Y:S01]  /*5d60*/  MUFU.EX2 R125, R125 ;  /* 0x0000007d007d7308 */ /* 0x000fe20000000800 */
[C---:B------:R-:W-:Y:S01]  /*5d70*/  FMUL.FTZ R16, R2.reuse, R88 ;  /* 0x0000005802107220 */ /* 0x040fe20000410000 */
[----:B------:R-:W-:Y:S01]  /*5d80*/  FMUL.FTZ R17, R2, R89 ;  /* 0x0000005902117220 */ /* 0x000fe20000410000 */
[C---:B------:R-:W-:Y:S01]  /*5d90*/  FMUL.FTZ R18, R0.reuse, R90 ;  /* 0x0000005a00127220 */ /* 0x040fe20000410000 */
[----:B------:R-:W-:Y:S01]  /*5da0*/  FMUL.FTZ R19, R0, R91 ;  /* 0x0000005b00137220 */ /* 0x000fe20000410000 */
[C---:B-1----:R-:W-:Y:S05]  /*5db0*/  HMMA.16816.F32.BF16 R8, R96.reuse, R104, R8 ;  /* 0x000000686008723c */ /* 0x042fea0000041808 */
[----:B------:R-:W1:Y:S01]  /*5dc0*/  MUFU.EX2 R126, R126 ;  /* 0x0000007e007e7308 */ /* 0x000e620000000800 */
[----:B------:R-:W-:Y:S01]  /*5dd0*/  FMUL.FTZ R84, R2, R84 ;  /* 0x0000005402547220 */ /* 0x000fe20000410000 */
[C---:B------:R-:W-:Y:S01]  /*5de0*/  HMMA.16816.F32.BF16 R36, R96.reuse, R106, R36 ;  /* 0x0000006a6024723c */ /* 0x040fe20000041824 */
[----:B------:R-:W2:Y:S02]  /*5df0*/  LDSM.16.MT88.4 R104, [R148+0x8000] ;  /* 0x008000009468783b */ /* 0x000ea40000004200 */
[----:B------:R-:W-:Y:S05]  /*5e00*/  ISETP.GT.AND P0, PT, R172, R159, PT ;  /* 0x0000009fac00720c */ /* 0x000fea0003f04270 */
[----:B------:R-:W-:Y:S01]  /*5e10*/  MUFU.EX2 R127, R127 ;  /* 0x0000007f007f7308 */ /* 0x000fe20000000800 */
[C---:B------:R-:W-:Y:S03]  /*5e20*/  HMMA.16816.F32.BF16 R40, R96.reuse, R108, R40 ;  /* 0x0000006c6028723c */ /* 0x040fe60000041828 */
[----:B------:R-:W-:Y:S03]  /*5e30*/  FMUL.FTZ R85, R2, R85 ;  /* 0x0000005502557220 */ /* 0x000fe60000410000 */
[C---:B------:R-:W-:Y:S01]  /*5e40*/  HMMA.16816.F32.BF16 R44, R96.reuse, R110, R44 ;  /* 0x0000006e602c723c */ /* 0x040fe2000004182c */
[----:B------:R-:W3:Y:S02]  /*5e50*/  LDSM.16.MT88.4 R108, [R150+0xa000] ;  /* 0x00a00000966c783b */ /* 0x000ee40000004200 */
[----:B------:R-:W4:Y:S02]  /*5e60*/  MUFU.EX2 R128, R128 ;  /* 0x0000008000807308 */ /* 0x000f240000000800 */
[----:B-1----:R-:W-:Y:S01]  /*5e70*/  F2FP.BF16.F32.PACK_AB R88, R126, R125 ;  /* 0x0000007d7e58723e */ /* 0x002fe200000010ff */
[C---:B------:R-:W-:Y:S07]  /*5e80*/  HMMA.16816.F32.BF16 R48, R96.reuse, R112, R48 ;  /* 0x000000706030723c */ /* 0x040fee0000041830 */
[----:B------:R-:W-:Y:S01]  /*5e90*/  MUFU.EX2 R129, R129 ;  /* 0x0000008100817308 */ /* 0x000fe20000000800 */
[C---:B------:R-:W-:Y:S01]  /*5ea0*/  FMUL.FTZ R86, R0.reuse, R86 ;  /* 0x0000005600567220 */ /* 0x040fe20000410000 */
[C---:B------:R-:W-:Y:S01]  /*5eb0*/  HMMA.16816.F32.BF16 R52, R96.reuse, R114, R52 ;  /* 0x000000726034723c */ /* 0x040fe20000041834 */
[----:B------:R-:W-:Y:S02]  /*5ec0*/  LDSM.16.MT88.4 R112, [R150+0x8800] ;  /* 0x008800009670783b */ /* 0x000fe40000004200 */
[----:B------:R-:W-:Y:S05]  /*5ed0*/  FMUL.FTZ R87, R0, R87 ;  /* 0x0000005700577220 */ /* 0x000fea0000410000 */
[----:B------:R-:W1:Y:S03]  /*5ee0*/  MUFU.EX2 R130, R130 ;  /* 0x0000008200827308 */ /* 0x000e660000000800 */
[----:B----4-:R-:W-:Y:S01]  /*5ef0*/  F2FP.BF16.F32.PACK_AB R89, R128, R127 ;  /* 0x0000007f8059723e */ /* 0x010fe200000010ff */
[----:B------:R-:W-:Y:S01]  /*5f00*/  FFMA.FTZ R121, R2, R175, R121 ;  /* 0x000000af02797223 */ /* 0x000fe20000010079 */
[----:B------:R-:W-:Y:S01]  /*5f10*/  MOV R101, R100 ;  /* 0x0000006400657202 */ /* 0x000fe20000000f00 */
[----:B------:R-:W-:Y:S02]  /*5f20*/  FFMA.FTZ R123, R0, R173, R123 ;  /* 0x000000ad007b7223 */ /* 0x000fe4000001007b */
[----:B------:R-:W-:Y:S02]  /*5f30*/  FADD.FTZ R0, R5, R121 ;  /* 0x0000007905007221 */ /* 0x000fe40000010000 */
[----:B------:R-:W-:Y:S01]  /*5f40*/  MUFU.EX2 R131, R131 ;  /* 0x0000008300837308 */ /* 0x000fe20000000800 */
[----:B------:R-:W-:Y:S01]  /*5f50*/  FADD.FTZ R6, R6, R123 ;  /* 0x0000007b06067221 */ /* 0x000fe20000010000 */
[C---:B--2---:R-:W-:Y:S03]  /*5f60*/  HMMA.16816.F32.BF16 R56, R96.reuse, R104, R56 ;  /* 0x000000686038723c */ /* 0x044fe60000041838 */
[----:B------:R-:W-:Y:S01]  /*5f70*/  FADD.FTZ R7, R7, R0 ;  /* 0x0000000007077221 */ /* 0x000fe20000010000 */
[----:B------:R-:W-:Y:S04]  /*5f80*/  FADD.FTZ R103, R103, R6 ;  /* 0x0000000667677221 */ /* 0x000fe80000010000 */
[----:B------:R-:W2:Y:S01]  /*5f90*/  MUFU.EX2 R132, R132 ;  /* 0x0000008400847308 */ /* 0x000ea20000000800 */
[C---:B------:R-:W-:Y:S01]  /*5fa0*/  HMMA.16816.F32.BF16 R60, R96.reuse, R106, R60 ;  /* 0x0000006a603c723c */ /* 0x040fe2000004183c */
[----:B------:R-:W4:Y:S02]  /*5fb0*/  LDSM.16.MT88.4 R104, [R149+0xa000] ;  /* 0x00a000009568783b */ /* 0x000f240000004200 */
[----:B-1----:R-:W-:Y:S03]  /*5fc0*/  F2FP.BF16.F32.PACK_AB R90, R130, R129 ;  /* 0x00000081825a723e */ /* 0x002fe600000010ff */
[C---:B------:R-:W-:Y:S05]  /*5fd0*/  HMMA.16816.F32.BF16 R64, R96.reuse, R116, R64 ;  /* 0x000000746040723c */ /* 0x040fea0000041840 */
[----:B------:R-:W-:Y:S01]  /*5fe0*/  IADD3 R0, R172, -0x1, RZ ;  /* 0xffffffffac007810 */ /* 0x000fe20007ffe0ff */
[C---:B------:R-:W-:Y:S01]  /*5ff0*/  HMMA.16816.F32.BF16 R68, R96.reuse, R118, R68 ;  /* 0x000000766044723c */ /* 0x040fe20000041844 */
[----:B------:R-:W-:Y:S04]  /*6000*/  LDSM.16.MT88.4 R116, [R148+0x8800] ;  /* 0x008800009474783b */ /* 0x000fe80000004200 */
[----:B--2---:R-:W-:Y:S01]  /*6010*/  F2FP.BF16.F32.PACK_AB R91, R132, R131 ;  /* 0x00000083845b723e */ /* 0x004fe200000010ff */
[C---:B---3--:R-:W-:Y:S05]  /*6020*/  HMMA.16816.F32.BF16 R12, R96.reuse, R108, R12 ;  /* 0x0000006c600c723c */ /* 0x048fea000004180c */
[----:B------:R-:W-:Y:S01]  /*6030*/  MOV R172, R0 ;  /* 0x0000000000ac7202 */ /* 0x000fe20000000f00 */
[C---:B------:R-:W-:Y:S01]  /*6040*/  HMMA.16816.F32.BF16 R72, R96.reuse, R110, R72 ;  /* 0x0000006e6048723c */ /* 0x040fe20000041848 */
[----:B------:R-:W1:Y:S04]  /*6050*/  LDSM.16.MT88.4 R108, [R151+0x8800] ;  /* 0x00880000976c783b */ /* 0x000e680000004200 */
[----:B------:R-:W-:Y:S01]  /*6060*/  FADD.FTZ R102, R102, R7 ;  /* 0x0000000766667221 */ /* 0x000fe20000010000 */
[----:B------:R-:W-:Y:S01]  /*6070*/  FADD.FTZ R120, R120, R103 ;  /* 0x0000006778787221 */ /* 0x000fe20000010000 */
[----:B------:R-:W-:Y:S04]  /*6080*/  MOV R0, R3 ;  /* 0x0000000300007202 */ /* 0x000fe80000000f00 */
[----:B------:R-:W-:Y:S01]  /*6090*/  FADD.FTZ R125, R125, R102 ;  /* 0x000000667d7d7221 */ /* 0x000fe20000010000 */
[----:B------:R-:W-:Y:S03]  /*60a0*/  FADD.FTZ R127, R127, R120 ;  /* 0x000000787f7f7221 */ /* 0x000fe60000010000 */
[----:B------:R-:W-:Y:S01]  /*60b0*/  FADD.FTZ R126, R126, R125 ;  /* 0x0000007d7e7e7221 */ /* 0x000fe20000010000 */
[----:B------:R-:W-:Y:S01]  /*60c0*/  FADD.FTZ R128, R128, R127 ;  /* 0x0000007f80807221 */ /* 0x000fe20000010000 */
[C---:B----4-:R-:W-:Y:S03]  /*60d0*/  HMMA.16816.F32.BF16 R76, R96.reuse, R104, R76 ;  /* 0x00000068604c723c */ /* 0x050fe6000004184c */
[----:B------:R-:W-:Y:S01]  /*60e0*/  FADD.FTZ R129, R129, R126 ;  /* 0x0000007e81817221 */ /* 0x000fe20000010000 */
[----:B------:R-:W-:Y:S02]  /*60f0*/  FADD.FTZ R5, R131, R128 ;  /* 0x0000008083057221 */ /* 0x000fe40000010000 */
[C---:B------:R-:W-:Y:S01]  /*6100*/  HMMA.16816.F32.BF16 R80, R96.reuse, R106, R80 ;  /* 0x0000006a6050723c */ /* 0x040fe20000041850 */
[----:B------:R-:W2:Y:S04]  /*6110*/  LDSM.16.MT88.4 R104, [R149+0x8800] ;  /* 0x008800009568783b */ /* 0x000ea80000004200 */
[----:B------:R-:W-:Y:S01]  /*6120*/  FADD.FTZ R129, R130, R129 ;  /* 0x0000008182817221 */ /* 0x000fe20000010000 */
[C---:B------:R-:W-:Y:S05]  /*6130*/  HMMA.16816.F32.BF16 R16, R96.reuse, R92, R16 ;  /* 0x0000005c6010723c */ /* 0x040fea0000041810 */
[----:B------:R-:W-:Y:S01]  /*6140*/  FADD.FTZ R5, R132, R5 ;  /* 0x0000000584057221 */ /* 0x000fe20000010000 */
[----:B------:R-:W-:Y:S01]  /*6150*/  HMMA.16816.F32.BF16 R84, R96, R94, R84 ;  /* 0x0000005e6054723c */ /* 0x000fe20000041854 */
[----:B------:R-:W3:Y:S05]  /*6160*/  LDSM.16.MT88.4 R92, [R151+0xa800] ;  /* 0x00a80000975c783b */ /* 0x000eea0000004200 */
[C---:B-1----:R-:W-:Y:S03]  /*6170*/  HMMA.16816.F32.BF16 R8, R88.reuse, R108, R8 ;  /* 0x0000006c5808723c */ /* 0x042fe60000041808 */
[----:B------:R-:W1:Y:S03]  /*6180*/  LDSM.16.MT88.4 R96, [R150+0xa800] ;  /* 0x00a800009660783b */ /* 0x000e660000004200 */
[C---:B------:R-:W-:Y:S05]  /*6190*/  HMMA.16816.F32.BF16 R36, R88.reuse, R110, R36 ;  /* 0x0000006e5824723c */ /* 0x040fea0000041824 */
[----:B------:R-:W4:Y:S01]  /*61a0*/  LDSM.16.MT88.4 R108, [R149+0xa800] ;  /* 0x00a80000956c783b */ /* 0x000f220000004200 */
[C---:B------:R-:W-:Y:S06]  /*61b0*/  HMMA.16816.F32.BF16 R40, R88.reuse, R112, R40 ;  /* 0x000000705828723c */ /* 0x040fec0000041828 */
[C---:B------:R-:W-:Y:S05]  /*61c0*/  HMMA.16816.F32.BF16 R44, R88.reuse, R114, R44 ;  /* 0x00000072582c723c */ /* 0x040fea000004182c */
        /* <DEDUP_REMOVED lines=8> */
[----:B------:R-:W5:Y:S01]  /*6250*/  MUFU.EX2 R113, R113 ;  /* 0x0000007100717308 */ /* 0x000f620000000800 */
[----:B------:R-:W-:Y:S01]  /*6260*/  FFMA.FTZ R115, R23, UR4, -R122 ;  /* 0x0000000417737c23 */ /* 0x000fe2000801087a */
[C---:B------:R-:W-:Y:S03]  /*6270*/  HMMA.16816.F32.BF16 R60, R88.reuse, R118, R60 ;  /* 0x00000076583c723c */ /* 0x040fe6000004183c */
[--C-:B------:R-:W-:Y:S03]  /*6280*/  FFMA.FTZ R116, R24, UR4, -R124.reuse ;  /* 0x0000000418747c23 */ /* 0x100fe6000801087c */
[C---:B---3--:R-:W-:Y:S02]  /*6290*/  HMMA.16816.F32.BF16 R64, R88.reuse, R92, R64 ;  /* 0x0000005c5840723c */ /* 0x048fe40000041840 */
[----:B------:R-:W-:Y:S03]  /*62a0*/  MUFU.EX2 R114, R114 ;  /* 0x0000007200727308 */ /* 0x000fe60000000800 */
[----:B------:R-:W-:Y:S01]  /*62b0*/  FFMA.FTZ R117, R25, UR4, -R124 ;  /* 0x0000000419757c23 */ /* 0x000fe2000801087c */
[C---:B------:R-:W-:Y:S01]  /*62c0*/  HMMA.16816.F32.BF16 R68, R88.reuse, R94, R68 ;  /* 0x0000005e5844723c */ /* 0x040fe20000041844 */
[----:B------:R-:W3:Y:S05]  /*62d0*/  LDSM.16.MT88.4 R92, [R151+0x9000] ;  /* 0x00900000975c783b */ /* 0x000eea0000004200 */
[----:B------:R-:W2:Y:S01]  /*62e0*/  MUFU.EX2 R115, R115 ;  /* 0x0000007300737308 */ /* 0x000ea20000000800 */
[--C-:B------:R-:W-:Y:S01]  /*62f0*/  FFMA.FTZ R118, R26, UR4, -R122.reuse ;  /* 0x000000041a767c23 */ /* 0x100fe2000801087a */
[C---:B-1----:R-:W-:Y:S03]  /*6300*/  HMMA.16816.F32.BF16 R12, R88.reuse, R96, R12 ;  /* 0x00000060580c723c */ /* 0x042fe6000004180c */
[----:B------:R-:W-:Y:S03]  /*6310*/  FFMA.FTZ R119, R27, UR4, -R122 ;  /* 0x000000041b777c23 */ /* 0x000fe6000801087a */
[C---:B------:R-:W-:Y:S01]  /*6320*/  HMMA.16816.F32.BF16 R72, R88.reuse, R98, R72 ;  /* 0x000000625848723c */ /* 0x040fe20000041848 */
[----:B------:R-:W1:Y:S01]  /*6330*/  LDSM.16.MT88.4 R96, [R150+0x9000] ;  /* 0x009000009660783b */ /* 0x000e620000004200 */
[----:B------:R-:W-:Y:S03]  /*6340*/  MUFU.EX2 R116, R116 ;  /* 0x0000007400747308 */ /* 0x000fe60000000800 */
[----:B-----5:R-:W-:Y:S01]  /*6350*/  F2FP.BF16.F32.PACK_AB R20, R113, R112 ;  /* 0x000000707114723e */ /* 0x020fe200000010ff */
[C---:B----4-:R-:W-:Y:S03]  /*6360*/  HMMA.16816.F32.BF16 R76, R88.reuse, R108, R76 ;  /* 0x0000006c584c723c */ /* 0x050fe6000004184c */
[----:B------:R-:W-:Y:S03]  /*6370*/  LDSM.16.MT88.4 R24, [R148+0x9000] ;  /* 0x009000009418783b */ /* 0x000fe60000004200 */
[----:B------:R-:W4:Y:S01]  /*6380*/  MUFU.EX2 R117, R117 ;  /* 0x0000007500757308 */ /* 0x000f220000000800 */
[----:B--2---:R-:W-:Y:S01]  /*6390*/  F2FP.BF16.F32.PACK_AB R21, R115, R114 ;  /* 0x000000727315723e */ /* 0x004fe200000010ff */
[C---:B------:R-:W-:Y:S03]  /*63a0*/  HMMA.16816.F32.BF16 R80, R88.reuse, R110, R80 ;  /* 0x0000006e5850723c */ /* 0x040fe60000041850 */
[----:B------:R-:W2:Y:S03]  /*63b0*/  LDSM.16.MT88.4 R108, [R149+0x9000] ;  /* 0x00900000956c783b */ /* 0x000ea60000004200 */
[C---:B------:R-:W-:Y:S02]  /*63c0*/  HMMA.16816.F32.BF16 R16, R88.reuse, R104, R16 ;  /* 0x000000685810723c */ /* 0x040fe40000041810 */
[----:B------:R-:W-:Y:S03]  /*63d0*/  MUFU.EX2 R118, R118 ;  /* 0x0000007600767308 */ /* 0x000fe60000000800 */
[----:B------:R-:W-:Y:S01]  /*63e0*/  FADD.FTZ R112, R112, R129 ;  /* 0x0000008170707221 */ /* 0x000fe20000010000 */
[----:B------:R-:W-:Y:S01]  /*63f0*/  HMMA.16816.F32.BF16 R84, R88, R106, R84 ;  /* 0x0000006a5854723c */ /* 0x000fe20000041854 */
[----:B------:R-:W5:Y:S05]  /*6400*/  LDSM.16.MT88.4 R88, [R151+0xb000] ;  /* 0x00b000009758783b */ /* 0x000f6a0000004200 */
[----:B------:R-:W3:Y:S01]  /*6410*/  MUFU.EX2 R119, R119 ;  /* 0x0000007700777308 */ /* 0x000ee20000000800 */
[----:B----4-:R-:W-:Y:S01]  /*6420*/  F2FP.BF16.F32.PACK_AB R22, R117, R116 ;  /* 0x000000747516723e */ /* 0x010fe200000010ff */
[--C-:B------:R-:W-:Y:S03]  /*6430*/  FFMA.FTZ R104, R28, UR4, -R124.reuse ;  /* 0x000000041c687c23 */ /* 0x100fe6000801087c */
[----:B------:R-:W-:Y:S01]  /*6440*/  FFMA.FTZ R105, R29, UR4, -R124 ;  /* 0x000000041d697c23 */ /* 0x000fe2000801087c */
[--C-:B------:R-:W-:Y:S01]  /*6450*/  FFMA.FTZ R106, R30, UR4, -R122.reuse ;  /* 0x000000041e6a7c23 */ /* 0x100fe2000801087a */
[----:B------:R-:W-:Y:S03]  /*6460*/  FFMA.FTZ R107, R31, UR4, -R122 ;  /* 0x000000041f6b7c23 */ /* 0x000fe6000801087a */
[----:B------:R-:W-:Y:S01]  /*6470*/  MUFU.EX2 R104, R104 ;  /* 0x0000006800687308 */ /* 0x000fe20000000800 */
[----:B------:R-:W-:Y:S01]  /*6480*/  LDSM.16.MT88.4 R28, [R151+0x9800] ;  /* 0x00980000971c783b */ /* 0x000fe20000004200 */
[----:B------:R-:W-:Y:S01]  /*6490*/  FADD.FTZ R114, R114, R5 ;  /* 0x0000000572727221 */ /* 0x000fe20000010000 */
[----:B------:R-:W-:Y:S03]  /*64a0*/  FADD.FTZ R113, R113, R112 ;  /* 0x0000007071717221 */ /* 0x000fe60000010000 */
[----:B------:R-:W-:Y:S01]  /*64b0*/  FADD.FTZ R115, R115, R114 ;  /* 0x0000007273737221 */ /* 0x000fe20000010000 */
[----:B------:R-:W-:Y:S01]  /*64c0*/  FADD.FTZ R116, R116, R113 ;  /* 0x0000007174747221 */ /* 0x000fe20000010000 */
[----:B---3--:R-:W-:Y:S02]  /*64d0*/  F2FP.BF16.F32.PACK_AB R23, R119, R118 ;  /* 0x000000767717723e */ /* 0x008fe400000010ff */
[----:B------:R-:W3:Y:S01]  /*64e0*/  MUFU.EX2 R105, R105 ;  /* 0x0000006900697308 */ /* 0x000ee20000000800 */
[----:B------:R-:W-:Y:S01]  /*64f0*/  FADD.FTZ R118, R118, R115 ;  /* 0x0000007376767221 */ /* 0x000fe20000010000 */
[----:B------:R-:W-:Y:S03]  /*6500*/  FADD.FTZ R117, R117, R116 ;  /* 0x0000007475757221 */ /* 0x000fe60000010000 */
[----:B------:R-:W-:Y:S01]  /*6510*/  FADD.FTZ R119, R119, R118 ;  /* 0x0000007677777221 */ /* 0x000fe20000010000 */
[C---:B------:R-:W-:Y:S04]  /*6520*/  HMMA.16816.F32.BF16 R8, R20.reuse, R92, R8 ;  /* 0x0000005c1408723c */ /* 0x040fe80000041808 */
[----:B------:R-:W-:Y:S02]  /*6530*/  MUFU.EX2 R106, R106 ;  /* 0x0000006a006a7308 */ /* 0x000fe40000000800 */
[C---:B------:R-:W-:Y:S01]  /*6540*/  HMMA.16816.F32.BF16 R36, R20.reuse, R94, R36 ;  /* 0x0000005e1424723c */ /* 0x040fe20000041824 */
[----:B------:R-:W4:Y:S07]  /*6550*/  LDSM.16.MT88.4 R92, [R150+0xb000] ;  /* 0x00b00000965c783b */ /* 0x000f2e0000004200 */
[----:B------:R-:W3:Y:S01]  /*6560*/  MUFU.EX2 R107, R107 ;  /* 0x0000006b006b7308 */ /* 0x000ee20000000800 */
[C---:B-1----:R-:W-:Y:S06]  /*6570*/  HMMA.16816.F32.BF16 R40, R20.reuse, R96, R40 ;  /* 0x000000601428723c */ /* 0x042fec0000041828 */
[C---:B------:R-:W-:Y:S01]  /*6580*/  HMMA.16816.F32.BF16 R44, R20.reuse, R98, R44 ;  /* 0x00000062142c723c */ /* 0x040fe2000004182c */
[----:B------:R-:W1:Y:S05]  /*6590*/  LDSM.16.MT88.4 R96, [R149+0xb000] ;  /* 0x00b000009560783b */ /* 0x000e6a0000004200 */
[C---:B--2---:R-:W-:Y:S06]  /*65a0*/  HMMA.16816.F32.BF16 R48, R20.reuse, R108, R48 ;  /* 0x0000006c1430723c */ /* 0x044fec0000041830 */
[C---:B------:R-:W-:Y:S05]  /*65b0*/  HMMA.16816.F32.BF16 R52, R20.reuse, R110, R52 ;  /* 0x0000006e1434723c */ /* 0x040fea0000041834 */
[----:B------:R-:W-:Y:S01]  /*65c0*/  FFMA.FTZ R108, R32, UR4, -R124 ;  /* 0x00000004206c7c23 */ /* 0x000fe2000801087c */
[C---:B------:R-:W-:Y:S05]  /*65d0*/  HMMA.16816.F32.BF16 R56, R20.reuse, R24, R56 ;  /* 0x000000181438723c */ /* 0x040fea0000041838 */
[----:B------:R-:W-:Y:S01]  /*65e0*/  FFMA.FTZ R110, R34, UR4, -R122 ;  /* 0x00000004226e7c23 */ /* 0x000fe2000801087a */
[C---:B------:R-:W-:Y:S01]  /*65f0*/  HMMA.16816.F32.BF16 R60, R20.reuse, R26, R60 ;  /* 0x0000001a143c723c */ /* 0x040fe2000004183c */
[----:B------:R-:W2:Y:S01]  /*6600*/  LDSM.16.MT88.4 R24, [R148+0xb000] ;  /* 0x00b000009418783b */ /* 0x000ea20000004200 */
[----:B------:R-:W-:Y:S03]  /*6610*/  MUFU.EX2 R108, R108 ;  /* 0x0000006c006c7308 */ /* 0x000fe60000000800 */
[----:B------:R-:W-:Y:S01]  /*6620*/  FFMA.FTZ R124, R33, UR4, -R124 ;  /* 0x00000004217c7c23 */ /* 0x000fe2000801087c */
[C---:B-----5:R-:W-:Y:S06]  /*6630*/  HMMA.16816.F32.BF16 R64, R20.reuse, R88, R64 ;  /* 0x000000581440723c */ /* 0x060fec0000041840 */
[----:B------:R-:W5:Y:S01]  /*6640*/  MUFU.EX2 R109, R124 ;  /* 0x0000007c006d7308 */ /* 0x000f620000000800 */
[----:B------:R-:W-:Y:S01]  /*6650*/  FFMA.FTZ R122, R35, UR4, -R122 ;  /* 0x00000004237a7c23 */ /* 0x000fe2000801087a */
[C---:B------:R-:W-:Y:S01]  /*6660*/  HMMA.16816.F32.BF16 R68, R20.reuse, R90, R68 ;  /* 0x0000005a1444723c */ /* 0x040fe20000041844 */
[----:B------:R-:W5:Y:S05]  /*6670*/  LDSM.16.MT88.4 R32, [R150+0x9800] ;  /* 0x009800009620783b */ /* 0x000f6a0000004200 */
[C---:B----4-:R-:W-:Y:S02]  /*6680*/  HMMA.16816.F32.BF16 R12, R20.reuse, R92, R12 ;  /* 0x0000005c140c723c */ /* 0x050fe4000004180c */
[----:B------:R-:W-:Y:S01]  /*6690*/  MUFU.EX2 R110, R110 ;  /* 0x0000006e006e7308 */ /* 0x000fe20000000800 */
[----:B------:R-:W4:Y:S03]  /*66a0*/  LDSM.16.MT88.4 R88, [R149+0x9800] ;  /* 0x009800009558783b */ /* 0x000f260000004200 */
[C---:B------:R-:W-:Y:S06]  /*66b0*/  HMMA.16816.F32.BF16 R72, R20.reuse, R94, R72 ;  /* 0x0000005e1448723c */ /* 0x040fec0000041848 */
[----:B------:R-:W5:Y:S01]  /*66c0*/  MUFU.EX2 R111, R122 ;  /* 0x0000007a006f7308 */ /* 0x000f620000000800 */
[----:B------:R-:W4:Y:S01]  /*66d0*/  LDSM.16.MT88.4 R92, [R148+0x9800] ;  /* 0x00980000945c783b */ /* 0x000f220000004200 */
[C---:B-1----:R-:W-:Y:S06]  /*66e0*/  HMMA.16816.F32.BF16 R76, R20.reuse, R96, R76 ;  /* 0x00000060144c723c */ /* 0x042fec000004184c */
[C---:B------:R-:W-:Y:S06]  /*66f0*/  HMMA.16816.F32.BF16 R80, R20.reuse, R98, R80 ;  /* 0x000000621450723c */ /* 0x040fec0000041850 */
[C---:B--2---:R-:W-:Y:S06]  /*6700*/  HMMA.16816.F32.BF16 R16, R20.reuse, R24, R16 ;  /* 0x000000181410723c */ /* 0x044fec0000041810 */
[----:B------:R-:W-:Y:S01]  /*6710*/  HMMA.16816.F32.BF16 R84, R20, R26, R84 ;  /* 0x0000001a1454723c */ /* 0x000fe20000041854 */
[----:B------:R-:W1:Y:S06]  /*6720*/  LDSM.16.MT88.4 R24, [R151+0xb800] ;  /* 0x00b800009718783b */ /* 0x000e6c0000004200 */
[----:B---3--:R-:W-:Y:S01]  /*6730*/  F2FP.BF16.F32.PACK_AB R20, R105, R104 ;  /* 0x000000686914723e */ /* 0x008fe200000010ff */
[----:B------:R-:W-:Y:S03]  /*6740*/  FADD.FTZ R104, R104, R117 ;  /* 0x0000007568687221 */ /* 0x000fe60000010000 */
[----:B------:R-:W-:Y:S01]  /*6750*/  F2FP.BF16.F32.PACK_AB R21, R107, R106 ;  /* 0x0000006a6b15723e */ /* 0x000fe200000010ff */
[----:B------:R-:W-:Y:S01]  /*6760*/  FADD.FTZ R106, R106, R119 ;  /* 0x000000776a6a7221 */ /* 0x000fe20000010000 */
[----:B-----5:R-:W-:Y:S01]  /*6770*/  F2FP.BF16.F32.PACK_AB R22, R109, R108 ;  /* 0x0000006c6d16723e */ /* 0x020fe200000010ff */
[----:B------:R-:W-:Y:S01]  /*6780*/  FADD.FTZ R105, R105, R104 ;  /* 0x0000006869697221 */ /* 0x000fe20000010000 */
[----:B------:R-:W-:Y:S01]  /*6790*/  F2FP.BF16.F32.PACK_AB R23, R111, R110 ;  /* 0x0000006e6f17723e */ /* 0x000fe200000010ff */
        /* <DEDUP_REMOVED lines=9> */
[C---:B------:R-:W-:Y:S06]  /*6830*/  HMMA.16816.F32.BF16 R40, R20.reuse, R32, R40 ;  /* 0x000000201428723c */ /* 0x040fec0000041828 */
[C---:B------:R-:W-:Y:S01]  /*6840*/  HMMA.16816.F32.BF16 R44, R20.reuse, R34, R44 ;  /* 0x00000022142c723c */ /* 0x040fe2000004182c */
[----:B------:R-:W5:Y:S05]  /*6850*/  LDSM.16.MT88.4 R32, [R148+0xb800] ;  /* 0x00b800009420783b */ /* 0x000f6a0000004200 */
[C---:B----4-:R-:W-:Y:S06]  /*6860*/  HMMA.16816.F32.BF16 R48, R20.reuse, R88, R48 ;  /* 0x000000581430723c */ /* 0x050fec0000041830 */
[C---:B------:R-:W-:Y:S06]  /*6870*/  HMMA.16816.F32.BF16 R52, R20.reuse, R90, R52 ;  /* 0x0000005a1434723c */ /* 0x040fec0000041834 */
[C---:B------:R-:W-:Y:S06]  /*6880*/  HMMA.16816.F32.BF16 R56, R20.reuse, R92, R56 ;  /* 0x0000005c1438723c */ /* 0x040fec0000041838 */
[C---:B------:R-:W-:Y:S06]  /*6890*/  HMMA.16816.F32.BF16 R60, R20.reuse, R94, R60 ;  /* 0x0000005e143c723c */ /* 0x040fec000004183c */
[C---:B-1----:R-:W-:Y:S06]  /*68a0*/  HMMA.16816.F32.BF16 R64, R20.reuse, R24, R64 ;  /* 0x000000181440723c */ /* 0x042fec0000041840 */
[C---:B------:R-:W-:Y:S06]  /*68b0*/  HMMA.16816.F32.BF16 R68, R20.reuse, R26, R68 ;  /* 0x0000001a1444723c */ /* 0x040fec0000041844 */
[C---:B--2---:R-:W-:Y:S06]  /*68c0*/  HMMA.16816.F32.BF16 R92, R20.reuse, R8, R12 ;  /* 0x00000008145c723c */ /* 0x044fec000004180c */
[C---:B------:R-:W-:Y:S06]  /*68d0*/  HMMA.16816.F32.BF16 R72, R20.reuse, R10, R72 ;  /* 0x0000000a1448723c */ /* 0x040fec0000041848 */
[C---:B---3--:R-:W-:Y:S06]  /*68e0*/  HMMA.16816.F32.BF16 R76, R20.reuse, R28, R76 ;  /* 0x0000001c144c723c */ /* 0x048fec000004184c */
[C---:B------:R-:W-:Y:S06]  /*68f0*/  HMMA.16816.F32.BF16 R80, R20.reuse, R30, R80 ;  /* 0x0000001e1450723c */ /* 0x040fec0000041850 */
[C---:B-----5:R-:W-:Y:S06]  /*6900*/  HMMA.16816.F32.BF16 R88, R20.reuse, R32, R16 ;  /* 0x000000201458723c */ /* 0x060fec0000041810 */
[----:B------:R-:W-:Y:S01]  /*6910*/  HMMA.16816.F32.BF16 R84, R20, R34, R84 ;  /* 0x000000221454723c */ /* 0x000fe20000041854 */
[----:B------:R-:W-:Y:S11]  /*6920*/  @!UPT UIADD3 URZ, URZ, URZ, URZ ;  /* 0x0000003f3f3ff290 */ /* 0x000ff6000fffe03f */
[----:B------:R-:W-:Y:S01]  /*6930*/  @!UPT UIADD3 URZ, URZ, URZ, URZ ;  /* 0x0000003f3f3ff290 */ /* 0x000fe2000fffe03f */
[----:B------:R-:W-:Y:S11]  /*6940*/  @P0 BRA `(.L_x_6681) ;  /* 0xffffffd800680947 */ /* 0x000ff6000383ffff */
.L_x_6677:
        /* <DEDUP_REMOVED lines=9> */
[----:B------:R-:W5:Y:S01]  /*69e0*/  S2R R15, SR_TID.X ;  /* 0x00000000000f7919 */ /* 0x000f620000002100 */
[----:B------:R-:W-:Y:S01]  /*69f0*/  BAR.SYNC.DEFER_BLOCKING 0x0 ;  /* 0x0000000000007b1d */ /* 0x000fe20000010000 */
[----:B-1----:R-:W-:Y:S01]  /*6a00*/  FADD.FTZ R7, R2, R175 ;  /* 0x000000af02077221 */ /* 0x002fe20000010000 */
[----:B--2---:R-:W-:Y:S01]  /*6a10*/  ULEA UR4, UR4, UR5, 0x18 ;  /* 0x0000000504047291 */ /* 0x004fe2000f8ec03f */
[----:B---3--:R-:W-:-:S03]  /*6a20*/  FADD.FTZ R0, R0, R173 ;  /* 0x000000ad00007221 */ /* 0x008fc60000010000 */
[----:B------:R-:W1:Y:S04]  /*6a30*/  SHFL.BFLY PT, R6, R7, 0x1, 0x1f ;  /* 0x0c201f0007067f89 */ /* 0x000e6800000e0000 */
[----:B------:R-:W2:Y:S01]  /*6a40*/  SHFL.BFLY PT, R5, R0, 0x1, 0x1f ;  /* 0x0c201f0000057f89 */ /* 0x000ea200000e0000 */
[----:B----4-:R-:W-:-:S04]  /*6a50*/  SHF.R.S32.HI R11, RZ, 0x1f, R4 ;  /* 0x0000001fff0b7819 */ /* 0x010fc80000011404 */
[CC--:B------:R-:W-:Y:S02]  /*6a60*/  LEA.HI R13, R11.reuse, R4.reuse, RZ, 0x2 ;  /* 0x000000040b0d7211 */ /* 0x0c0fe400078f10ff */
[CC--:B------:R-:W-:Y:S02]  /*6a70*/  LEA.HI R2, R11.reuse, R4.reuse, RZ, 0x5 ;  /* 0x000000040b027211 */ /* 0x0c0fe400078f28ff */
[--C-:B------:R-:W-:Y:S02]  /*6a80*/  SHF.R.S32.HI R12, RZ, 0x2, R13.reuse ;  /* 0x00000002ff0c7819 */ /* 0x100fe4000001140d */
[----:B------:R-:W-:Y:S02]  /*6a90*/  LEA.HI R11, R11, R4, RZ, 0x4 ;  /* 0x000000040b0b7211 */ /* 0x000fe400078f20ff */
[----:B------:R-:W-:Y:S01]  /*6aa0*/  SHF.R.S32.HI R10, RZ, 0x5, R2 ;  /* 0x00000005ff0a7819 */ /* 0x000fe20000011402 */
[----:B-1----:R-:W-:Y:S01]  /*6ab0*/  FADD.FTZ R6, R7, R6 ;  /* 0x0000000607067221 */ /* 0x002fe20000010000 */
[----:B------:R-:W-:-:S02]  /*6ac0*/  SHF.R.S32.HI R7, RZ, 0x1f, R13 ;  /* 0x0000001fff077819 */ /* 0x000fc4000001140d */
[----:B------:R-:W-:Y:S01]  /*6ad0*/  LOP3.LUT R13, R13, 0x1ffffffc, RZ, 0xc0, !PT ;  /* 0x1ffffffc0d0d7812 */ /* 0x000fe200078ec0ff */
[----:B--2---:R-:W-:Y:S01]  /*6ae0*/  FADD.FTZ R5, R0, R5 ;  /* 0x0000000500057221 */ /* 0x004fe20000010000 */
[----:B------:R-:W-:Y:S02]  /*6af0*/  FSETP.NE.FTZ.AND P4, PT, R6, RZ, PT ;  /* 0x000000ff0600720b */ /* 0x000fe40003f95000 */
[----:B-----5:R-:W-:Y:S02]  /*6b00*/  SHF.R.S32.HI R0, RZ, 0x1f, R15 ;  /* 0x0000001fff007819 */ /* 0x020fe4000001140f */
[----:B------:R-:W-:Y:S02]  /*6b10*/  FSETP.NE.FTZ.AND P3, PT, R5, RZ, PT ;  /* 0x000000ff0500720b */ /* 0x000fe40003f75000 */
[----:B------:R-:W-:Y:S02]  /*6b20*/  LEA.HI R7, R7, R12, RZ, 0x3 ;  /* 0x0000000c07077211 */ /* 0x000fe400078f18ff */
[----:B------:R-:W-:-:S02]  /*6b30*/  LEA.HI R0, R0, R15, RZ, 0x4 ;  /* 0x0000000f00007211 */ /* 0x000fc400078f20ff */
[----:B------:R-:W-:Y:S02]  /*6b40*/  LOP3.LUT R7, R7, 0xfffffff8, RZ, 0xc0, !PT ;  /* 0xfffffff807077812 */ /* 0x000fe400078ec0ff */
[----:B------:R-:W-:Y:S01]  /*6b50*/  LOP3.LUT R0, R0, 0xfffffff0, RZ, 0xc0, !PT ;  /* 0xfffffff000007812 */ /* 0x000fe200078ec0ff */
[----:B------:R-:W1:Y:S01]  /*6b60*/  @P4 MUFU.RCP R9, R6 ;  /* 0x0000000600094308 */ /* 0x000e620000001000 */
[----:B------:R-:W-:Y:S02]  /*6b70*/  IADD3 R7, R12, -R7, RZ ;  /* 0x800000070c077210 */ /* 0x000fe40007ffe0ff */
[----:B------:R-:W-:Y:S02]  /*6b80*/  IADD3 R0, -R0, R15, RZ ;  /* 0x0000000f00007210 */ /* 0x000fe40007ffe1ff */
[----:B------:R-:W-:Y:S02]  /*6b90*/  SHF.L.U32 R15, R7, 0x6, RZ ;  /* 0x00000006070f7819 */ /* 0x000fe400000006ff */
[----:B------:R-:W-:Y:S01]  /*6ba0*/  IADD3 R13, -R13, R4, RZ ;  /* 0x000000040d0d7210 */ /* 0x000fe20007ffe1ff */
[----:B------:R-:W2:Y:S01]  /*6bb0*/  @P3 MUFU.RCP R8, R5 ;  /* 0x0000000500083308 */ /* 0x000ea20000001000 */
[----:B------:R-:W-:-:S02]  /*6bc0*/  LOP3.LUT R12, R7, 0x1, RZ, 0xc0, !PT ;  /* 0x00000001070c7812 */ /* 0x000fc400078ec0ff */
[----:B------:R-:W-:Y:S02]  /*6bd0*/  SHF.R.S32.HI R11, RZ, 0x4, R11 ;  /* 0x00000004ff0b7819 */ /* 0x000fe4000001140b */
[----:B------:R-:W-:Y:S02]  /*6be0*/  LOP3.LUT R15, R15, 0x1c0, RZ, 0xc0, !PT ;  /* 0x000001c00f0f7812 */ /* 0x000fe400078ec0ff */
[----:B------:R-:W-:Y:S01]  /*6bf0*/  LEA R10, R10, R13, 0x9 ;  /* 0x0000000d0a0a7211 */ /* 0x000fe200078e48ff */
[----:B------:R-:W3:Y:S01]  /*6c00*/  @P4 MUFU.LG2 R6, R6 ;  /* 0x0000000600064308 */ /* 0x000ee20000000c00 */
[----:B------:R-:W-:Y:S01]  /*6c10*/  ISETP.NE.U32.AND P0, PT, R12, 0x1, PT ;  /* 0x000000010c00780c */ /* 0x000fe20003f05070 */
[----:B-1----:R-:W-:Y:S01]  /*6c20*/  FMUL.FTZ R96, R9, R96 ;  /* 0x0000006009607220 */ /* 0x002fe20000410000 */
[----:B------:R-:W-:Y:S01]  /*6c30*/  SHF.L.U32 R13, R11, 0x6, RZ ;  /* 0x000000060b0d7819 */ /* 0x000fe200000006ff */
[C---:B------:R-:W-:Y:S01]  /*6c40*/  FMUL.FTZ R97, R9.reuse, R97 ;  /* 0x0000006109617220 */ /* 0x040fe20000410000 */
[----:B------:R-:W-:Y:S01]  /*6c50*/  LEA.HI R12, R0, R0, RZ, 0x1 ;  /* 0x00000000000c7211 */ /* 0x000fe200078f08ff */
[----:B------:R-:W-:Y:S01]  /*6c60*/  FMUL.FTZ R36, R9, R36 ;  /* 0x0000002409247220 */ /* 0x000fe20000410000 */
[----:B------:R-:W-:Y:S01]  /*6c70*/  LEA.HI R15, R15, R15, RZ, 0x1d ;  /* 0x0000000f0f0f7211 */ /* 0x000fe200078fe8ff */
[----:B------:R-:W-:Y:S01]  /*6c80*/  FMUL.FTZ R37, R9, R37 ;  /* 0x0000002509257220 */ /* 0x000fe20000410000 */
[----:B------:R-:W-:Y:S01]  /*6c90*/  LOP3.LUT R13, R13, 0x1c0, RZ, 0xc0, !PT ;  /* 0x000001c00d0d7812 */ /* 0x000fe200078ec0ff */
[C---:B------:R-:W-:Y:S01]  /*6ca0*/  FMUL.FTZ R40, R9.reuse, R40 ;  /* 0x0000002809287220 */ /* 0x040fe20000410000 */
[----:B------:R-:W-:Y:S01]  /*6cb0*/  SHF.L.U32 R14, R12, 0x2, RZ ;  /* 0x000000020c0e7819 */ /* 0x000fe200000006ff */
        /* <DEDUP_REMOVED lines=84> */
[-C--:B------:R-:W-:Y:S02]  /*7200*/  IADD3 R17, R13, R12.reuse, RZ ;  /* 0x0000000c0d117210 */ /* 0x080fe40007ffe0ff */
[----:B------:R-:W-:Y:S01]  /*7210*/  IADD3 R12, R15, R12, RZ ;  /* 0x0000000c0f0c7210 */ /* 0x000fe20007ffe0ff */
        /* <DEDUP_REMOVED lines=20> */
[----:B------:R5:W-:Y:S04]  /*7360*/  STS.64 [R14+0x4800], R78 ;  /* 0x0048004e0e007388 */ /* 0x000be80000000a00 */
[----:B------:R3:W-:Y:S01]  /*7370*/  STS.64 [R16+0x4000], R80 ;  /* 0x0040005010007388 */ /* 0x0007e20000000a00 */
[----:B--2---:R-:W-:-:S03]  /*7380*/  LEA R92, R8, UR4, 0x2 ;  /* 0x00000004085c7c11 */ /* 0x004fc6000f8e10ff */
[----:B------:R2:W-:Y:S01]  /*7390*/  STS.64 [R16+0x4800], R82 ;  /* 0x0048005210007388 */ /* 0x0005e20000000a00 */
[----:B------:R-:W2:Y:S03]  /*73a0*/  LDC.64 R8, c[0x0][0x2c0] ;  /* 0x0000b000ff087b82 */ /* 0x000ea60000000a00 */
[----:B------:R2:W-:Y:S04]  /*73b0*/  STS.64 [R17+0x4000], R88 ;  /* 0x0040005811007388 */ /* 0x0005e80000000a00 */
[----:B------:R2:W-:Y:S01]  /*73c0*/  STS.64 [R17+0x4800], R90 ;  /* 0x0048005a11007388 */ /* 0x0005e20000000a00 */
[----:B------:R-:W2:Y:S03]  /*73d0*/  S2UR UR4, SR_CTAID.Z ;  /* 0x00000000000479c3 */ /* 0x000ea60000002700 */
[----:B------:R2:W-:Y:S04]  /*73e0*/  STS.64 [R12+0x4000], R84 ;  /* 0x004000540c007388 */ /* 0x0005e80000000a00 */
[----:B------:R2:W-:Y:S01]  /*73f0*/  STS.64 [R12+0x4800], R86 ;  /* 0x004800560c007388 */ /* 0x0005e20000000a00 */
[----:B----4-:R-:W2:Y:S01]  /*7400*/  LDC R76, c[0x0][0x270] ;  /* 0x00009c00ff4c7b82 */ /* 0x010ea20000000800 */
[----:B-----5:R-:W-:-:S07]  /*7410*/  LOP3.LUT R79, R2, 0xffffffe0, RZ, 0xc0, !PT ;  /* 0xffffffe0024f7812 */ /* 0x020fce00078ec0ff */
[----:B------:R-:W-:Y:S01]  /*7420*/  BAR.SYNC.DEFER_BLOCKING 0x0 ;  /* 0x0000000000007b1d */ /* 0x000fe20000010000 */
[----:B------:R-:W-:Y:S01]  /*7430*/  IADD3 R79, -R79, R4, RZ ;  /* 0x000000044f4f7210 */ /* 0x000fe20007ffe1ff */
[----:B---3--:R-:W-:Y:S01]  /*7440*/  @P4 FMUL.FTZ R81, R6, 0.69314718246459960938 ;  /* 0x3f31721806514820 */ /* 0x008fe20000410000 */
[----:B-1----:R-:W-:-:S05]  /*7450*/  @P3 FMUL.FTZ R6, R5, 0.69314718246459960938 ;  /* 0x3f31721805063820 */ /* 0x002fca0000410000 */
[----:B------:R-:W1:Y:S01]  /*7460*/  @P4 LDC R77, c[0x0][0x2e8] ;  /* 0x0000ba00ff4d4b82 */ /* 0x000e620000000800 */
[----:B------:R-:W-:Y:S01]  /*7470*/  LOP3.LUT P0, RZ, R79, 0x3, RZ, 0xc0, !PT ;  /* 0x000000034fff7812 */ /* 0x000fe2000780c0ff */
[----:B------:R-:W3:Y:S01]  /*7480*/  S2R R7, SR_CTAID.Y ;  /* 0x0000000000077919 */ /* 0x000ee20000002600 */
[----:B------:R-:W-:Y:S02]  /*7490*/  IADD3 R79, -R164, RZ, RZ ;  /* 0x000000ffa44f7210 */ /* 0x000fe40007ffe1ff */
[----:B------:R-:W-:Y:S01]  /*74a0*/  SHF.L.U32 R80, R0, 0x2, RZ ;  /* 0x0000000200507819 */ /* 0x000fe200000006ff */
[----:B------:R-:W4:Y:S01]  /*74b0*/  S2R R10, SR_CTAID.X ;  /* 0x00000000000a7919 */ /* 0x000f220000002500 */
[----:B------:R-:W-:Y:S01]  /*74c0*/  MOV R4, 0xff800000 ;  /* 0xff80000000047802 */ /* 0x000fe20000000f00 */
[----:B------:R-:W5:Y:S01]  /*74d0*/  @P3 LDC R78, c[0x0][0x2e8] ;  /* 0x0000ba00ff4e3b82 */ /* 0x000f620000000800 */
[----:B--2---:R-:W-:Y:S01]  /*74e0*/  IMAD R79, R76, R79, UR4 ;  /* 0x000000044c4f7e24 */ /* 0x004fe2000f8e024f */
[----:B------:R2:W2:Y:S04]  /*74f0*/  LDS.128 R72, [R92] ;  /* 0x000000005c487984 */ /* 0x0004a80000000c00 */
[----:B------:R2:W2:Y:S01]  /*7500*/  LDS.128 R68, [R92+0x800] ;  /* 0x000800005c447984 */ /* 0x0004a20000000c00 */
[----:B-1----:R-:W-:Y:S01]  /*7510*/  @P4 FFMA.FTZ R4, R100, R77, R81 ;  /* 0x0000004d64044223 */ /* 0x002fe20000010051 */
[----:B------:R-:W-:-:S02]  /*7520*/  SHF.R.S32.HI R81, RZ, 0x1f, R80 ;  /* 0x0000001fff517819 */ /* 0x000fc40000011450 */
[----:B------:R1:W1:Y:S04]  /*7530*/  LDS.128 R64, [R92+0x1000] ;  /* 0x001000005c407984 */ /* 0x0002680000000c00 */
[----:B------:R1:W1:Y:S04]  /*7540*/  LDS.128 R60, [R92+0x1800] ;  /* 0x001800005c3c7984 */ /* 0x0002680000000c00 */
[----:B------:R1:W1:Y:S01]  /*7550*/  LDS.128 R56, [R92+0x2000] ;  /* 0x002000005c387984 */ /* 0x0002620000000c00 */
[----:B---3--:R-:W-:Y:S01]  /*7560*/  IMAD R7, R7, R8, R164 ;  /* 0x0000000807077224 */ /* 0x008fe200078e02a4 */
[----:B------:R-:W-:Y:S01]  /*7570*/  MOV R8, 0xff800000 ;  /* 0xff80000000087802 */ /* 0x000fe20000000f00 */
[----:B-----5:R-:W-:Y:S01]  /*7580*/  @P3 FFMA.FTZ R8, R3, R78, R6 ;  /* 0x0000004e03083223 */ /* 0x020fe20000010006 */
[----:B------:R3:W1:Y:S01]  /*7590*/  LDS.128 R52, [R92+0x2800] ;  /* 0x002800005c347984 */ /* 0x0006620000000c00 */
        /* <DEDUP_REMOVED lines=13> */
[----:B--2---:R-:W-:Y:S05]  /*7670*/  @P0 BRA `(.L_x_6683) ;  /* 0x0000000000300947 */ /* 0x004fea0003800000 */
        /* <DEDUP_REMOVED lines=12> */
.L_x_6683:
[----:B------:R-:W-:Y:S05]  /*7740*/  BSYNC B0 ;  /* 0x0000000000007941 */ /* 0x000fea0003800000 */
.L_x_6682:
[----:B------:R-:W-:Y:S01]  /*7750*/  ULDC UR4, c[0x0][0x2dc] ;  /* 0x0000b70000047ab9 */ /* 0x000fe20000000800 */
[----:B------:R-:W-:-:S04]  /*7760*/  IMAD.WIDE R80, R11, 0x80, R80 ;  /* 0x000000800b507825 */ /* 0x000fc800078e0250 */
[----:B------:R-:W-:Y:S01]  /*7770*/  IMAD R2, R2, UR4, RZ ;  /* 0x0000000402027c24 */ /* 0x000fe2000f8e02ff */
[----:B------:R-:W-:-:S04]  /*7780*/  ULDC.64 UR4, c[0x0][0x288] ;  /* 0x0000a20000047ab9 */ /* 0x000fc80000000a00 */
[----:B------:R-:W-:-:S04]  /*7790*/  IADD3 R0, P0, R2, R80, RZ ;  /* 0x0000005002007210 */ /* 0x000fc80007f1e0ff */
[----:B------:R-:W-:Y:S02]  /*77a0*/  LEA.HI.X.SX32 R3, R2, R81, 0x1, P0 ;  /* 0x0000005102037211 */ /* 0x000fe400000f0eff */
[----:B------:R-:W-:-:S04]  /*77b0*/  LEA R2, P0, R0, UR4, 0x2 ;  /* 0x0000000400027c11 */ /* 0x000fc8000f8010ff */
[----:B------:R-:W-:-:S05]  /*77c0*/  LEA.HI.X R3, R0, UR5, R3, 0x2, P0 ;  /* 0x0000000500037c11 */ /* 0x000fca00080f1403 */
[----:B------:R-:W-:Y:S04]  /*77d0*/  STG.E.128 desc[UR18][R2.64], R72 ;  /* 0x0000004802007986 */ /* 0x000fe8000c101d12 */
[----:B------:R-:W-:Y:S04]  /*77e0*/  STG.E.128 desc[UR18][R2.64+0x1000], R68 ;  /* 0x0010004402007986 */ /* 0x000fe8000c101d12 */
[----:B-1----:R-:W-:Y:S04]  /*77f0*/  STG.E.128 desc[UR18][R2.64+0x2000], R64 ;  /* 0x0020004002007986 */ /* 0x002fe8000c101d12 */
        /* <DEDUP_REMOVED lines=14> */
.L_x_6684:
        /* <DEDUP_REMOVED lines=10> */
.L_x_8524:


//--------------------- .text._ZN5flash24flash_fwd_splitkv_kernelI23Flash_fwd_kernel_traitsILi128ELi64ELi64ELi4ELb0ELb0EN7cutlass10bfloat16_tE19Flash_kernel_traitsILi128ELi64ELi64ELi4ES3_EELb1ELb0ELb0ELb1ELb1ELb1ELb1ELb0EEEvNS_16Flash_fwd_paramsE --------------------------
	.section	.text._ZN5flash24flash_fwd_splitkv_kernelI23Flash_fwd_kernel_traitsILi128ELi64ELi64ELi4ELb0ELb0EN7cutlass10bfloat16_tE19Flash_kernel_traitsILi128ELi64ELi64ELi4ES3_EELb1ELb0ELb0ELb1ELb1ELb1ELb1ELb0EEEvNS_16Flash_fwd_paramsE,"ax",@progbits
	.align	128
        .global         _ZN5flash24flash_fwd_splitkv_kernelI23Flash_fwd_kernel_traitsILi128ELi64ELi64ELi4ELb0ELb0EN7cutlass10bfloat16_tE19Flash_kernel_traitsILi128ELi64ELi64ELi4ES3_EELb1ELb0ELb0ELb1ELb1ELb1ELb1ELb0EEEvNS_16Flash_fwd_paramsE
        .type           _ZN5flash24flash_fwd_splitkv_kernelI23Flash_fwd_kernel_traitsILi128ELi64ELi64ELi4ELb0ELb0EN7cutlass10bfloat16_tE19Flash_kernel_traitsILi128ELi64ELi64ELi4ES3_EELb1ELb0ELb0ELb1ELb1ELb1ELb1ELb0EEEvNS_16Flash_fwd_paramsE,@function
        .size           _ZN5flash24flash_fwd_splitkv_kernelI23Flash_fwd_kernel_traitsILi128ELi64ELi64ELi4ELb0ELb0EN7cutlass10bfloat16_tE19Flash_kernel_traitsILi128ELi64ELi64ELi4ES3_EELb1ELb0ELb0ELb1ELb1ELb1ELb1ELb0EEEvNS_16Flash_fwd_paramsE,(.L_x_8525 - _ZN5flash24flash_fwd_splitkv_kernelI23Flash_fwd_kernel_traitsILi128ELi64ELi64ELi4ELb0ELb0EN7cutlass10bfloat16_tE19Flash_kernel_traitsILi128ELi64ELi64ELi4ES3_EELb1ELb0ELb0ELb1ELb1ELb1ELb1ELb0EEEvNS_16Flash_fwd_paramsE)
        .other          _ZN5flash24flash_fwd_splitkv_kernelI23Flash_fwd_kernel_traitsILi128ELi64ELi64ELi4ELb0ELb0EN7cutlass10bfloat16_tE19Flash_kernel_traitsILi128ELi64ELi64ELi4ES3_EELb1ELb0ELb0ELb1ELb1ELb1ELb1ELb0EEEvNS_16Flash_fwd_paramsE,@"STO_CUDA_ENTRY STV_DEFAULT"
_ZN5flash24flash_fwd_splitkv_kernelI23Flash_fwd_kernel_traitsILi128ELi64ELi64ELi4ELb0ELb0EN7cutlass10bfloat16_tE19Flash_kernel_traitsILi128ELi64ELi64ELi4ES3_EELb1ELb0ELb0ELb1ELb1ELb1ELb1ELb0EEEvNS_16Flash_fwd_paramsE:
.text._ZN5flash24flash_fwd_splitkv_kernelI23Flash_fwd_kernel_traitsILi128ELi64ELi64ELi4ELb0ELb0EN7cutlass10bfloat16_tE19Flash_kernel_traitsILi128ELi64ELi64ELi4ES3_EELb1ELb0ELb0ELb1ELb1ELb1ELb1ELb0EEEvNS_16Flash_fwd_paramsE:
        /* <DEDUP_REMOVED lines=44> */
[----:B------:R-:W-:Y:S01]  /*02c0*/  ULDC UR16, c[0x0][0x398] ;  /* 0x0000e60000107ab9 */ /* 0x000fe20000000800 */
[----:B------:R-:W4:Y:S05]  /*02d0*/  S2R R29, SR_TID.X ;  /* 0x00000000001d7919 */ /* 0x000f2a0000002100 */
[----:B-1----:R-:W1:Y:S01]  /*02e0*/  LDC R2, c[0x0][0x2c8] ;  /* 0x0000b200ff027b82 */ /* 0x002e620000000800 */
[-C--:B--2---:R-:W-:Y:S02]  /*02f0*/  IABS R6, R0.reuse ;  /* 0x0000000000067213 */ /* 0x084fe40000000000 */
[----:B------:R-:W-:-:S02]  /*0300*/  IABS R11, R0 ;  /* 0x00000000000b7213 */ /* 0x000fc40000000000 */
        /* <DEDUP_REMOVED lines=45> */
[----:B------:R-:W-:-:S04]  /*05e0*/  VIADDMNMX R28, R159, R8, R3, PT ;  /* 0x000000089f1c7246 */ /* 0x000fc80003800103 */
[----:B------:R-:W-:-:S04]  /*05f0*/  VIMNMX R28, R28, R5, PT ;  /* 0x000000051c1c7248 */ /* 0x000fc80003fe0100 */
[----:B------:R-:W-:-:S13]  /*0600*/  ISETP.GE.AND P0, PT, R159, R28, PT ;  /* 0x0000001c9f00720c */ /* 0x000fda0003f06270 */
[----:B----4-:R-:W-:Y:S05]  /*0610*/  @!P0 BRA `(.L_x_6685) ;  /* 0x0000000400308947 */ /* 0x010fea0003800000 */
[----:B------:R-:W1:Y:S01]  /*0620*/  LDC R2, c[0x0][0x2c0] ;  /* 0x0000b000ff027b82 */ /* 0x000e620000000800 */
[----:B------:R-:W-:Y:S01]  /*0630*/  SHF.R.S32.HI R0, RZ, 0x1f, R29 ;  /* 0x0000001fff007819 */ /* 0x000fe2000001141d */
        /* <DEDUP_REMOVED lines=9> */
[----:B-1----:R-:W-:Y:S01]  /*06d0*/  IMAD R2, R9, R2, R164 ;  /* 0x0000000209027224 */ /* 0x002fe200078e02a4 */
[----:B------:R-:W-:-:S03]  /*06e0*/  SHF.R.S32.HI R9, RZ, 0x1f, R8 ;  /* 0x0000001fff097819 */ /* 0x000fc60000011408 */
[----:B------:R-:W-:Y:S01]  /*06f0*/  IMAD R3, R2, R7, R10 ;  /* 0x0000000702037224 */ /* 0x000fe200078e020a */
[----:B------:R-:W-:Y:S01]  /*0700*/  IADD3 R7, -R100, UR17, RZ ;  /* 0x0000001164077c10 */ /* 0x000fe2000fffe1ff */
[----:B------:R-:W-:-:S03]  /*0710*/  IMAD.WIDE R8, R0, 0x80, R8 ;  /* 0x0000008000087825 */ /* 0x000fc600078e0208 */
[-C--:B------:R-:W-:Y:S01]  /*0720*/  ISETP.GE.OR P5, PT, R0, R7.reuse, P6 ;  /* 0x000000070000720c */ /* 0x080fe200037a6670 */
[----:B------:R-:W-:Y:S01]  /*0730*/  IMAD R3, R3, UR17, R100 ;  /* 0x0000001103037c24 */ /* 0x000fe2000f8e0264 */
[-C--:B------:R-:W-:Y:S01]  /*0740*/  ISETP.GE.OR P4, PT, R6, R7.reuse, P6 ;  /* 0x000000070600720c */ /* 0x080fe20003786670 */
[----:B------:R-:W-:Y:S01]  /*0750*/  VIADD R10, R0, 0x18 ;  /* 0x00000018000a7836 */ /* 0x000fe20000000000 */
[-C--:B------:R-:W-:Y:S01]  /*0760*/  ISETP.GE.OR P3, PT, R4, R7.reuse, P6 ;  /* 0x000000070400720c */ /* 0x080fe20003766670 */
[----:B------:R-:W-:Y:S01]  /*0770*/  IMAD R5, R3, UR4, RZ ;  /* 0x0000000403057c24 */ /* 0x000fe2000f8e02ff */
[----:B------:R-:W-:Y:S01]  /*0780*/  ULDC.64 UR4, c[0x0][0x288] ;  /* 0x0000a20000047ab9 */ /* 0x000fe20000000a00 */
[----:B------:R-:W-:Y:S01]  /*0790*/  VIADD R6, R0, 0x20 ;  /* 0x0000002000067836 */ /* 0x000fe20000000000 */
[----:B------:R-:W-:Y:S01]  /*07a0*/  ISETP.GE.OR P2, PT, R10, R7, P6 ;  /* 0x000000070a00720c */ /* 0x000fe20003746670 */
[----:B------:R-:W-:Y:S01]  /*07b0*/  VIADD R4, R0, 0x28 ;  /* 0x0000002800047836 */ /* 0x000fe20000000000 */
[----:B------:R-:W-:-:S02]  /*07c0*/  IADD3 R2, P0, R5, R8, RZ ;  /* 0x0000000805027210 */ /* 0x000fc40007f1e0ff */
[----:B------:R-:W-:Y:S01]  /*07d0*/  ISETP.GE.OR P1, PT, R6, R7, P6 ;  /* 0x000000070600720c */ /* 0x000fe20003726670 */
[----:B------:R-:W-:Y:S01]  /*07e0*/  @!P5 IMAD.MOV.U32 R11, RZ, RZ, -0x800000 ;  /* 0xff800000ff0bd424 */ /* 0x000fe200078e00ff */
[----:B------:R-:W-:Y:S01]  /*07f0*/  LEA.HI.X.SX32 R5, R5, R9, 0x1, P0 ;  /* 0x0000000905057211 */ /* 0x000fe200000f0eff */
[----:B------:R-:W-:Y:S01]  /*0800*/  @!P4 IMAD.MOV.U32 R15, RZ, RZ, -0x800000 ;  /* 0xff800000ff0fc424 */ /* 0x000fe200078e00ff */
[----:B------:R-:W-:Y:S01]  /*0810*/  LEA R12, P0, R2, UR4, 0x2 ;  /* 0x00000004020c7c11 */ /* 0x000fe2000f8010ff */
[----:B------:R-:W-:-:S03]  /*0820*/  @!P3 IMAD.MOV.U32 R6, RZ, RZ, -0x800000 ;  /* 0xff800000ff06b424 */ /* 0x000fc600078e00ff */
[----:B------:R-:W-:Y:S01]  /*0830*/  LEA.HI.X R13, R2, UR5, R5, 0x2, P0 ;  /* 0x00000005020d7c11 */ /* 0x000fe200080f1405 */
[----:B------:R-:W-:Y:S01]  /*0840*/  ULDC.64 UR4, c[0x0][0x2b8] ;  /* 0x0000ae0000047ab9 */ /* 0x000fe20000000a00 */
[----:B------:R-:W-:Y:S02]  /*0850*/  SHF.R.S32.HI R5, RZ, 0x1f, R3 ;  /* 0x0000001fff057819 */ /* 0x000fe40000011403 */
        /* <DEDUP_REMOVED lines=40> */
.L_x_6685:
        /* <DEDUP_REMOVED lines=22> */
.L_x_6686:
[----:B------:R-:W-:Y:S05]  /*0c40*/  @P6 BRA `(.L_x_6687) ;  /* 0x0000000400386947 */ /* 0x000fea0003800000 */
[----:B------:R-:W2:Y:S01]  /*0c50*/  LDC R0, c[0x0][0x380] ;  /* 0x0000e000ff007b82 */ /* 0x000ea20000000800 */
[----:B------:R-:W-:Y:S01]  /*0c60*/  LEA R7, R28, 0xffffffc0, 0x6 ;  /* 0xffffffc01c077811 */ /* 0x000fe200078e30ff */
[----:B------:R-:W-:Y:S01]  /*0c70*/  ULDC.64 UR8, c[0x0][0x230] ;  /* 0x00008c0000087ab9 */ /* 0x000fe20000000a00 */
[----:B------:R-:W-:Y:S01]  /*0c80*/  ULDC.64 UR6, c[0x0][0x248] ;  /* 0x0000920000067ab9 */ /* 0x000fe20000000a00 */
[----:B------:R-:W-:Y:S01]  /*0c90*/  ULDC.64 UR4, c[0x0][0x238] ;  /* 0x00008e0000047ab9 */ /* 0x000fe20000000a00 */
[----:B-1----:R-:W-:Y:S01]  /*0ca0*/  IABS R2, R7 ;  /* 0x0000000700027213 */ /* 0x002fe20000000000 */
[----:B------:R-:W-:Y:S01]  /*0cb0*/  ULDC.64 UR10, c[0x0][0x260] ;  /* 0x00009800000a7ab9 */ /* 0x000fe20000000a00 */
[----:B--2---:R-:W-:-:S04]  /*0cc0*/  IABS R4, R0 ;  /* 0x0000000000047213 */ /* 0x004fc80000000000 */
        /* <DEDUP_REMOVED lines=23> */
[----:B------:R-:W2:Y:S01]  /*0e40*/  LDG.E R24, desc[UR18][R24.64] ;  /* 0x0000001218187981 */ /* 0x000ea2000c1e1900 */
        /* <DEDUP_REMOVED lines=29> */
[----:B--2---:R-:W-:Y:S01]  /*1020*/  SHF.R.S32.HI R15, RZ, 0x1f, R24 ;  /* 0x0000001fff0f7819 */ /* 0x004fe20000011418 */
        /* <DEDUP_REMOVED lines=16> */
.L_x_6687:
[----:B------:R-:W1:Y:S01]  /*1130*/  LDC R13, c[0x0][0x278] ;  /* 0x00009e00ff0d7b82 */ /* 0x000e620000000800 */
[----:B------:R-:W-:Y:S01]  /*1140*/  SHF.R.S32.HI R19, RZ, 0x1f, R17 ;  /* 0x0000001fff137819 */ /* 0x000fe20000011411 */
[----:B------:R-:W-:Y:S01]  /*1150*/  ULDC.64 UR6, c[0x0][0x248] ;  /* 0x0000920000067ab9 */ /* 0x000fe20000000a00 */
[----:B------:R-:W-:-:S05]  /*1160*/  ULDC.64 UR8, c[0x0][0x230] ;  /* 0x00008c0000087ab9 */ /* 0x000fca0000000a00 */
[----:B------:R-:W2:Y:S01]  /*1170*/  LDC.64 R8, c[0x0][0x250] ;  /* 0x00009400ff087b82 */ /* 0x000ea20000000a00 */
[----:B-1----:R-:W-:-:S04]  /*1180*/  IABS R3, R13 ;  /* 0x0000000d00037213 */ /* 0x002fc80000000000 */
[----:B------:R-:W1:Y:S01]  /*1190*/  I2F.RP R7, R3 ;  /* 0x0000000300077306 */ /* 0x000e620000209400 */
[----:B--2---:R-:W-:-:S04]  /*11a0*/  IMAD R14, R19, R8, RZ ;  /* 0x00000008130e7224 */ /* 0x004fc800078e02ff */
[----:B------:R-:W-:-:S03]  /*11b0*/  IMAD R9, R17, R9, R14 ;  /* 0x0000000911097224 */ /* 0x000fc600078e020e */
[----:B-1----:R-:W1:Y:S02]  /*11c0*/  MUFU.RCP R4, R7 ;  /* 0x0000000700047308 */ /* 0x002e640000001000 */
[----:B-1----:R-:W-:Y:S02]  /*11d0*/  IADD3 R4, R4, 0xffffffe, RZ ;  /* 0x0ffffffe04047810 */ /* 0x002fe40007ffe0ff */
[----:B------:R-:W-:-:S04]  /*11e0*/  LEA R7, R28, 0xffffffc0, 0x6 ;  /* 0xffffffc01c077811 */ /* 0x000fc800078e30ff */
[----:B------:R-:W1:Y:S01]  /*11f0*/  F2I.FTZ.U32.TRUNC.NTZ R5, R4 ;  /* 0x0000000400057305 */ /* 0x000e62000021f000 */
[----:B------:R-:W-:Y:S02]  /*1200*/  IADD3 R18, P1, R17, R7, RZ ;  /* 0x0000000711127210 */ /* 0x000fe40007f3e0ff */
        /* <DEDUP_REMOVED lines=19> */
[----:B------:R-:W2:Y:S01]  /*1340*/  LDC.64 R2, c[0x0][0x238] ;  /* 0x00008e00ff027b82 */ /* 0x000ea20000000a00 */
        /* <DEDUP_REMOVED lines=15> */
[-C--:B--2---:R-:W-:Y:S01]  /*1440*/  IMAD R15, R15, R2.reuse, RZ ;  /* 0x000000020f0f7224 */ /* 0x084fe200078e02ff */
[----:B------:R-:W-:Y:S01]  /*1450*/  IADD3 R21, R21, R19, RZ ;  /* 0x0000001315157210 */ /* 0x000fe20007ffe0ff */
[----:B------:R-:W-:-:S04]  /*1460*/  IMAD.WIDE.U32 R24, R12, R2, R16 ;  /* 0x000000020c187225 */ /* 0x000fc800078e0010 */
[-C--:B-1----:R-:W-:Y:S02]  /*1470*/  IMAD R8, R9, R4.reuse, RZ ;  /* 0x0000000409087224 */ /* 0x082fe400078e02ff */
[----:B------:R-:W-:Y:S02]  /*1480*/  IMAD R15, R12, R3, R15 ;  /* 0x000000030c0f7224 */ /* 0x000fe400078e020f */
[----:B------:R-:W-:-:S03]  /*1490*/  IMAD.WIDE.U32 R20, R11, R4, R20 ;  /* 0x000000040b147225 */ /* 0x000fc600078e0014 */
[----:B------:R-:W-:Y:S01]  /*14a0*/  IADD3 R15, R25, R15, RZ ;  /* 0x0000000f190f7210 */ /* 0x000fe20007ffe0ff */
[----:B------:R-:W-:Y:S01]  /*14b0*/  IMAD R5, R11, R5, R8 ;  /* 0x000000050b057224 */ /* 0x000fe200078e0208 */
[----:B------:R-:W-:Y:S01]  /*14c0*/  MOV R8, R11 ;  /* 0x0000000b00087202 */ /* 0x000fe20000000f00 */
[----:B------:R-:W-:-:S03]  /*14d0*/  IMAD.MOV.U32 R14, RZ, RZ, R20 ;  /* 0x000000ffff0e7224 */ /* 0x000fc600078e0014 */
[----:B------:R-:W-:-:S07]  /*14e0*/  IADD3 R2, R21, R5, RZ ;  /* 0x0000000515027210 */ /* 0x000fce0007ffe0ff */
.L_x_6688:
[----:B------:R-:W-:Y:S01]  /*14f0*/  SHF.R.S32.HI R30, RZ, 0x1f, R29 ;  /* 0x0000001fff1e7819 */ /* 0x000fe2000001141d */
        /* <DEDUP_REMOVED lines=13> */
[----:B------:R-:W-:Y:S01]  /*15d0*/  LOP3.LUT R18, R13, 0xfffffff0, RZ, 0xc0, !PT ;  /* 0xfffffff00d127812 */ /* 0x000fe200078ec0ff */
[----:B------:R-:W-:Y:S01]  /*15e0*/  IMAD.IADD R5, R29, 0x1, -R16 ;  /* 0x000000011d057824 */ /* 0x000fe200078e0a10 */
[----:B------:R-:W-:Y:S01]  /*15f0*/  LEA.HI R11, R13, R4, RZ, 0x1 ;  /* 0x000000040d0b7211 */ /* 0x000fe200078f08ff */
[----:B------:R-:W-:Y:S01]  /*1600*/  ULDC.64 UR12, c[0x0][0x210] ;  /* 0x00008400000c7ab9 */ /* 0x000fe20000000a00 */
[----:B------:R-:W-:Y:S01]  /*1610*/  LOP3.LUT R165, R165, 0x1c0, RZ, 0xc0, !PT ;  /* 0x000001c0a5a57812 */ /* 0x000fe200078ec0ff */
[----:B------:R-:W-:Y:S01]  /*1620*/  IMAD.SHL.U32 R32, R5, 0x8, RZ ;  /* 0x0000000805207824 */ /* 0x000fe200078e00ff */
[----:B------:R-:W-:Y:S01]  /*1630*/  SHF.R.S32.HI R23, RZ, 0x1f, R22 ;  /* 0x0000001fff177819 */ /* 0x000fe20000011416 */
[----:B------:R-:W-:Y:S01]  /*1640*/  IMAD.IADD R13, R29, 0x1, -R18 ;  /* 0x000000011d0d7824 */ /* 0x000fe200078e0a12 */
[----:B------:R-:W-:Y:S01]  /*1650*/  LOP3.LUT R11, R11, 0xfffffffe, RZ, 0xc0, !PT ;  /* 0xfffffffe0b0b7812 */ /* 0x000fe200078ec0ff */
[----:B------:R-:W-:Y:S01]  /*1660*/  IMAD R9, R8, UR11, R9 ;  /* 0x0000000b08097c24 */ /* 0x000fe2000f8e0209 */
[----:B------:R-:W-:Y:S01]  /*1670*/  LOP3.LUT R16, R165, 0x38, R32, 0xf8, !PT ;  /* 0x00000038a5107812 */ /* 0x000fe200078ef820 */
[----:B------:R-:W-:Y:S01]  /*1680*/  IMAD R17, R23, UR6, RZ ;  /* 0x0000000617117c24 */ /* 0x000fe2000f8e02ff */
[----:B------:R-:W-:Y:S01]  /*1690*/  SHF.R.U32.HI R165, RZ, 0x3, R165 ;  /* 0x00000003ffa57819 */ /* 0x000fe200000116a5 */
[----:B------:R-:W-:Y:S01]  /*16a0*/  IMAD.WIDE R26, R27, 0x40, R22 ;  /* 0x000000401b1a7825 */ /* 0x000fe200078e0216 */
[----:B------:R-:W-:-:S02]  /*16b0*/  SHF.R.S32.HI R20, RZ, 0x1f, R13 ;  /* 0x0000001fff147819 */ /* 0x000fc4000001140d */
[----:B------:R-:W-:Y:S01]  /*16c0*/  IADD3 R24, P0, R32, R24, RZ ;  /* 0x0000001820187210 */ /* 0x000fe20007f1e0ff */
[----:B------:R-:W-:Y:S01]  /*16d0*/  IMAD R17, R22, UR7, R17 ;  /* 0x0000000716117c24 */ /* 0x000fe2000f8e0211 */
[--C-:B------:R-:W-:Y:S01]  /*16e0*/  SHF.R.S32.HI R33, RZ, 0x1f, R32.reuse ;  /* 0x0000001fff217819 */ /* 0x100fe20000011420 */
[----:B------:R-:W-:Y:S01]  /*16f0*/  IMAD.IADD R4, R4, 0x1, -R11 ;  /* 0x0000000104047824 */ /* 0x000fe200078e0a0b */
        /* <DEDUP_REMOVED lines=11> */
[-C--:B------:R-:W-:Y:S01]  /*17b0*/  LEA.HI R18, R30, R29.reuse, RZ, 0x6 ;  /* 0x0000001d1e127211 */ /* 0x080fe200078f30ff */
[----:B------:R-:W-:Y:S01]  /*17c0*/  IMAD.WIDE.U32 R14, R22, UR6, R14 ;  /* 0x00000006160e7c25 */ /* 0x000fe2000f8e000e */
[----:B------:R-:W-:-:S03]  /*17d0*/  LEA.HI R30, R30, R29, RZ, 0x5 ;  /* 0x0000001d1e1e7211 */ /* 0x000fc600078f28ff */
[----:B------:R-:W-:Y:S01]  /*17e0*/  IMAD.IADD R2, R13, 0x1, -R2 ;  /* 0x000000010d027824 */ /* 0x000fe200078e0a02 */
[----:B------:R-:W-:Y:S01]  /*17f0*/  SHF.R.S32.HI R13, RZ, 0x1f, R10 ;  /* 0x0000001fff0d7819 */ /* 0x000fe2000001140a */
[----:B------:R-:W-:-:S04]  /*1800*/  IMAD.WIDE.U32 R20, R10, UR4, R20 ;  /* 0x000000040a147c25 */ /* 0x000fc8000f8e0014 */
[----:B------:R-:W-:Y:S02]  /*1810*/  IMAD R13, R13, UR4, RZ ;  /* 0x000000040d0d7c24 */ /* 0x000fe4000f8e02ff */
[----:B------:R-:W-:Y:S02]  /*1820*/  IMAD.SHL.U32 R11, R5, 0x40, RZ ;  /* 0x00000040050b7824 */ /* 0x000fe400078e00ff */
[----:B------:R-:W-:Y:S01]  /*1830*/  IMAD R13, R10, UR5, R13 ;  /* 0x000000050a0d7c24 */ /* 0x000fe2000f8e020d */
[----:B------:R-:W-:Y:S01]  /*1840*/  ULDC.64 UR4, c[0x0][0x218] ;  /* 0x0000860000047ab9 */ /* 0x000fe20000000a00 */
[----:B------:R-:W-:Y:S01]  /*1850*/  IMAD.X R0, R23, 0x1, R0, P0 ;  /* 0x0000000117007824 */ /* 0x000fe200000e0600 */
[----:B------:R-:W-:Y:S01]  /*1860*/  LEA R162, P0, R14, UR4, 0x1 ;  /* 0x000000040ea27c11 */ /* 0x000fe2000f8008ff */
[----:B------:R-:W-:Y:S01]  /*1870*/  IMAD.IADD R21, R21, 0x1, R13 ;  /* 0x0000000115157824 */ /* 0x000fe200078e020d */
[----:B------:R-:W-:Y:S01]  /*1880*/  LOP3.LUT R11, R11, 0x1c0, RZ, 0xc0, !PT ;  /* 0x000001c00b0b7812 */ /* 0x000fe200078ec0ff */
[----:B------:R-:W-:Y:S01]  /*1890*/  IMAD R13, R27, UR14, RZ ;  /* 0x0000000e1b0d7c24 */ /* 0x000fe2000f8e02ff */
[----:B------:R-:W-:Y:S01]  /*18a0*/  UMOV UR4, 0x400 ;  /* 0x0000040000047882 */ /* 0x000fe20000000000 */
[----:B------:R-:W-:Y:S01]  /*18b0*/  IMAD.IADD R17, R15, 0x1, R17 ;  /* 0x000000010f117824 */ /* 0x000fe200078e0211 */
[----:B------:R-:W-:Y:S01]  /*18c0*/  LOP3.LUT R12, R11, 0x8, R12, 0xf8, !PT ;  /* 0x000000080b0c7812 */ /* 0x000fe200078ef80c */
[C---:B------:R-:W-:Y:S01]  /*18d0*/  IMAD R13, R26.reuse, UR15, R13 ;  /* 0x0000000f1a0d7c24 */ /* 0x040fe2000f8e020d */
[----:B------:R-:W-:Y:S01]  /*18e0*/  SHF.R.U32.HI R11, RZ, 0x3, R11 ;  /* 0x00000003ff0b7819 */ /* 0x000fe2000001160b */
[----:B------:R-:W-:Y:S01]  /*18f0*/  IMAD.WIDE.U32 R20, R26, UR14, R20 ;  /* 0x0000000e1a147c25 */ /* 0x000fe2000f8e0014 */
[----:B------:R-:W-:Y:S01]  /*1900*/  LEA.HI.X R163, R14, UR5, R17, 0x1, P0 ;  /* 0x000000050ea37c11 */ /* 0x000fe200080f0c11 */
[----:B-1----:R-:W-:Y:S01]  /*1910*/  ULEA UR5, UR20, UR4, 0x18 ;  /* 0x0000000414057291 */ /* 0x002fe2000f8ec03f */
[----:B------:R-:W-:Y:S01]  /*1920*/  LOP3.LUT R11, R12, R11, RZ, 0x3c, !PT ;  /* 0x0000000b0c0b7212 */ /* 0x000fe200078e3cff */
[----:B------:R-:W-:Y:S01]  /*1930*/  IMAD.WIDE.U32 R24, R8, UR10, R24 ;  /* 0x0000000a08187c25 */ /* 0x000fe2000f8e0018 */
[----:B------:R-:W-:Y:S01]  /*1940*/  USHF.L.U32 UR4, UR14, 0x5, URZ ;  /* 0x000000050e047899 */ /* 0x000fe2000800063f */
[----:B------:R-:W-:Y:S01]  /*1950*/  LEA R8, P0, R20, UR12, 0x1 ;  /* 0x0000000c14087c11 */ /* 0x000fe2000f8008ff */
[----:B------:R-:W-:Y:S01]  /*1960*/  USHF.L.U64.HI UR12, UR14, 0x5, UR15 ;  /* 0x000000050e0c7899 */ /* 0x000fe2000801020f */
        /* <DEDUP_REMOVED lines=39> */
[----:B------:R-:W-:Y:S01]  /*1be0*/  LDGSTS.E.BYPASS.LTC128B.128 [R165+0x3000], desc[UR18][R14.64+0x80] ;  /* 0x030000800ea57fae */ /* 0x000fe2000b901d52 */
[----:B------:R-:W-:-:S03]  /*1bf0*/  ULDC UR4, c[0x0][0x39c] ;  /* 0x0000e70000047ab9 */ /* 0x000fc60000000800 */
        /* <DEDUP_REMOVED lines=25> */
[----:B------:R1:W-:Y:S01]  /*1d90*/  LDGSTS.E.BYPASS.LTC128B.128 [R165+0x7800], desc[UR18][R12.64+0x80] ;  /* 0x078000800ca57fae */ /* 0x0003e2000b901d52 */
[----:B------:R-:W-:Y:S01]  /*1da0*/  LOP3.LUT R151, R3, R4, RZ, 0xfc, !PT ;  /* 0x0000000403977212 */ /* 0x000fe200078efcff */
        /* <DEDUP_REMOVED lines=29> */
[----:B------:R-:W-:Y:S04]  /*1f80*/  LDGSTS.E.BYPASS.LTC128B.128 [R165+0xb000], desc[UR18][R12.64+0x80] ;  /* 0x0b0000800ca57fae */ /* 0x000fe8000b901d52 */
[----:B------:R-:W-:Y:S04]  /*1f90*/  LDGSTS.E.BYPASS.LTC128B.128 [R165+0x9800], desc[UR18][R10.64] ;  /* 0x098000000aa57fae */ /* 0x000fe8000b901d52 */
[----:B------:R2:W-:Y:S04]  /*1fa0*/  LDGSTS.E.BYPASS.LTC128B.128 [R165+0xb800], desc[UR18][R10.64+0x80] ;  /* 0x0b8000800aa57fae */ /* 0x0005e8000b901d52 */
[----:B------:R-:W-:Y:S04]  /*1fb0*/  LDSM.16.M88.4 R16, [R158] ;  /* 0x000000009e10783b */ /* 0x000fe80000000200 */
[----:B------:R-:W3:Y:S01]  /*1fc0*/  LDSM.16.M88.4 R32, [R31+0x4000] ;  /* 0x004000001f20783b */ /* 0x000ee20000000200 */
[----:B-1----:R-:W-:-:S03]  /*1fd0*/  IMAD.MOV.U32 R8, RZ, RZ, 0x20 ;  /* 0x00000020ff087424 */ /* 0x002fc600078e00ff */
[----:B------:R-:W-:Y:S02]  /*1fe0*/  LDSM.16.M88.4 R60, [R155] ;  /* 0x000000009b3c783b */ /* 0x000fe40000000200 */
[----:B------:R-:W-:Y:S02]  /*1ff0*/  SEL R0, R8, 0xffffffe0, !P1 ;  /* 0xffffffe008007807 */ /* 0x000fe40004800000 */
[----:B------:R-:W1:Y:S01]  /*2000*/  LDSM.16.M88.4 R52, [R31+0x4800] ;  /* 0x004800001f34783b */ /* 0x000e620000000200 */
[----:B------:R-:W-:Y:S02]  /*2010*/  LOP3.LUT P1, RZ, R2, 0x4, RZ, 0xc0, !PT ;  /* 0x0000000402ff7812 */ /* 0x000fe4000782c0ff */
[C---:B------:R-:W-:Y:S01]  /*2020*/  SEL R2, R5.reuse, 0xffffffc0, !P0 ;  /* 0xffffffc005027807 */ /* 0x040fe20004000000 */
[----:B------:R-:W-:Y:S01]  /*2030*/  IMAD.IADD R156, R158, 0x1, R0 ;  /* 0x000000019e9c7824 */ /* 0x000fe200078e0200 */
[----:B------:R-:W4:Y:S01]  /*2040*/  LDSM.16.M88.4 R68, [R31+0x5000] ;  /* 0x005000001f44783b */ /* 0x000f220000000200 */
[----:B------:R-:W-:-:S02]  /*2050*/  SEL R5, R5, 0xffffffc0, !P1 ;  /* 0xffffffc005057807 */ /* 0x000fc40004800000 */
[----:B------:R-:W-:Y:S01]  /*2060*/  IMAD.IADD R153, R157, 0x1, R2 ;  /* 0x000000019d997824 */ /* 0x000fe200078e0202 */
[----:B------:R-:W5:Y:S01]  /*2070*/  LDSM.16.M88.4 R88, [R156] ;  /* 0x000000009c58783b */ /* 0x000f620000000200 */
[----:B------:R-:W-:Y:S02]  /*2080*/  IMAD.IADD R144, R2, 0x1, R155 ;  /* 0x0000000102907824 */ /* 0x000fe400078e029b */
[--C-:B------:R-:W-:Y:S01]  /*2090*/  IMAD.IADD R154, R158, 0x1, R5.reuse ;  /* 0x000000019e9a7824 */ /* 0x100fe200078e0205 */
[----:B------:R-:W5:Y:S01]  /*20a0*/  LDSM.16.M88.4 R40, [R31+0x5800] ;  /* 0x005800001f28783b */ /* 0x000f620000000200 */
[----:B------:R-:W-:-:S03]  /*20b0*/  IMAD.IADD R152, R156, 0x1, R5 ;  /* 0x000000019c987824 */ /* 0x000fc600078e0205 */
[----:B------:R-:W-:Y:S04]  /*20c0*/  LDSM.16.M88.4 R20, [R154] ;  /* 0x000000009a14783b */ /* 0x000fe80000000200 */
[----:B--2---:R-:W2:Y:S04]  /*20d0*/  LDSM.16.M88.4 R8, [R153] ;  /* 0x000000009908783b */ /* 0x004ea80000000200 */
[----:B------:R-:W2:Y:S04]  /*20e0*/  LDSM.16.M88.4 R12, [R155+0x800] ;  /* 0x000800009b0c783b */ /* 0x000ea80000000200 */
[----:B------:R-:W2:Y:S01]  /*20f0*/  LDSM.16.M88.4 R24, [R155+0x1000] ;  /* 0x001000009b18783b */ /* 0x000ea20000000200 */
[C---:B---3--:R-:W-:Y:S03]  /*2100*/  HMMA.16816.F32.BF16 R36, R16.reuse, R32, RZ ;  /* 0x000000201024723c */ /* 0x048fe600000418ff */
[----:B------:R-:W-:Y:S03]  /*2110*/  LDSM.16.M88.4 R84, [R152] ;  /* 0x000000009854783b */ /* 0x000fe60000000200 */
[C---:B------:R-:W-:Y:S01]  /*2120*/  HMMA.16816.F32.BF16 R32, R16.reuse, R34, RZ ;  /* 0x000000221020723c */ /* 0x040fe200000418ff */
[----:B------:R-:W3:Y:S04]  /*2130*/  LDSM.16.M88.4 R48, [R144] ;  /* 0x000000009030783b */ /* 0x000ee80000000200 */
[----:B------:R-:W-:Y:S01]  /*2140*/  LDSM.16.M88.4 R56, [R155+0x1800] ;  /* 0x001800009b38783b */ /* 0x000fe20000000200 */
[C---:B-1----:R-:W-:Y:S03]  /*2150*/  HMMA.16816.F32.BF16 R44, R16.reuse, R52, RZ ;  /* 0x00000034102c723c */ /* 0x042fe600000418ff */
[----:B------:R-:W-:Y:S03]  /*2160*/  LDSM.16.M88.4 R92, [R31+0x6800] ;  /* 0x006800001f5c783b */ /* 0x000fe60000000200 */
[C---:B------:R-:W-:Y:S01]  /*2170*/  HMMA.16816.F32.BF16 R52, R16.reuse, R54, RZ ;  /* 0x000000361034723c */ /* 0x040fe200000418ff */
[----:B------:R-:W-:Y:S04]  /*2180*/  LDSM.16.M88.4 R96, [R153+0x1800] ;  /* 0x001800009960783b */ /* 0x000fe80000000200 */
[----:B------:R-:W-:Y:S01]  /*2190*/  LDSM.16.M88.4 R80, [R144+0x1000] ;  /* 0x001000009050783b */ /* 0x000fe20000000200 */
[----:B----4-:R-:W-:Y:S03]  /*21a0*/  HMMA.16816.F32.BF16 R72, R16, R68, RZ ;  /* 0x000000441048723c */ /* 0x010fe600000418ff */
[----:B------:R-:W-:Y:S03]  /*21b0*/  LDSM.16.M88.4 R76, [R144+0x1800] ;  /* 0x00180000904c783b */ /* 0x000fe60000000200 */
[----:B-----5:R-:W-:Y:S01]  /*21c0*/  HMMA.16816.F32.BF16 R32, R88, R62, R32 ;  /* 0x0000003e5820723c */ /* 0x020fe20000041820 */
[----:B------:R-:W0:Y:S05]  /*21d0*/  LDGDEPBAR ;  /* 0x00000000000079af */ /* 0x000e2a0000000000 */
[----:B------:R-:W-:Y:S06]  /*21e0*/  HMMA.16816.F32.BF16 R68, R16, R70, RZ ;  /* 0x000000461044723c */ /* 0x000fec00000418ff */
[----:B------:R-:W-:Y:S01]  /*21f0*/  HMMA.16816.F32.BF16 R36, R88, R60, R36 ;  /* 0x0000003c5824723c */ /* 0x000fe20000041824 */
[----:B------:R-:W-:Y:S05]  /*2200*/  LDSM.16.M88.4 R60, [R158+0x2000] ;  /* 0x002000009e3c783b */ /* 0x000fea0000000200 */
[C---:B------:R-:W-:Y:S06]  /*2210*/  HMMA.16816.F32.BF16 R64, R16.reuse, R40, RZ ;  /* 0x000000281040723c */ /* 0x040fec00000418ff */
[----:B------:R-:W-:Y:S01]  /*2220*/  HMMA.16816.F32.BF16 R16, R16, R42, RZ ;  /* 0x0000002a1010723c */ /* 0x000fe200000418ff */
[----:B------:R-:W1:Y:S05]  /*2230*/  LDSM.16.M88.4 R40, [R153+0x800] ;  /* 0x000800009928783b */ /* 0x000e6a0000000200 */
[----:B--2---:R-:W-:Y:S06]  /*2240*/  HMMA.16816.F32.BF16 R32, R20, R10, R32 ;  /* 0x0000000a1420723c */ /* 0x004fec0000041820 */
[C---:B------:R-:W-:Y:S06]  /*2250*/  HMMA.16816.F32.BF16 R44, R88.reuse, R12, R44 ;  /* 0x0000000c582c723c */ /* 0x040fec000004182c */
[C---:B------:R-:W-:Y:S01]  /*2260*/  HMMA.16816.F32.BF16 R52, R88.reuse, R14, R52 ;  /* 0x0000000e5834723c */ /* 0x040fe20000041834 */
[----:B------:R-:W-:Y:S05]  /*2270*/  LDSM.16.M88.4 R12, [R153+0x1000] ;  /* 0x00100000990c783b */ /* 0x000fea0000000200 */
[C---:B------:R-:W-:Y:S06]  /*2280*/  HMMA.16816.F32.BF16 R72, R88.reuse, R24, R72 ;  /* 0x000000185848723c */ /* 0x040fec0000041848 */
[----:B------:R-:W-:Y:S01]  /*2290*/  HMMA.16816.F32.BF16 R68, R88, R26, R68 ;  /* 0x0000001a5844723c */ /* 0x000fe20000041844 */
[----:B------:R-:W2:Y:S05]  /*22a0*/  LDSM.16.M88.4 R24, [R31+0x6000] ;  /* 0x006000001f18783b */ /* 0x000eaa0000000200 */
[----:B------:R-:W-:Y:S01]  /*22b0*/  HMMA.16816.F32.BF16 R36, R20, R8, R36 ;  /* 0x000000081424723c */ /* 0x000fe20000041824 */
[----:B------:R-:W4:Y:S05]  /*22c0*/  LDSM.16.M88.4 R8, [R144+0x800] ;  /* 0x000800009008783b */ /* 0x000f2a0000000200 */
[----:B---3--:R-:W-:Y:S06]  /*22d0*/  HMMA.16816.F32.BF16 R32, R84, R50, R32 ;  /* 0x000000325420723c */ /* 0x008fec0000041820 */
[C---:B-1----:R-:W-:Y:S06]  /*22e0*/  HMMA.16816.F32.BF16 R44, R20.reuse, R40, R44 ;  /* 0x00000028142c723c */ /* 0x042fec000004182c */
[----:B------:R-:W-:Y:S01]  /*22f0*/  HMMA.16816.F32.BF16 R52, R20, R42, R52 ;  /* 0x0000002a1434723c */ /* 0x000fe20000041834 */
[----:B------:R-:W-:Y:S05]  /*2300*/  LDSM.16.M88.4 R40, [R153+0x2000] ;  /* 0x002000009928783b */ /* 0x000fea0000000200 */
[C---:B------:R-:W-:Y:S06]  /*2310*/  HMMA.16816.F32.BF16 R64, R88.reuse, R56, R64 ;  /* 0x000000385840723c */ /* 0x040fec0000041840 */
[----:B------:R-:W-:Y:S01]  /*2320*/  HMMA.16816.F32.BF16 R88, R88, R58, R16 ;  /* 0x0000003a5858723c */ /* 0x000fe20000041810 */
[----:B------:R-:W-:Y:S04]  /*2330*/  LDSM.16.M88.4 R16, [R156+0x2000] ;  /* 0x002000009c10783b */ /* 0x000fe80000000200 */
[----:B------:R-:W1:Y:S01]  /*2340*/  LDSM.16.M88.4 R56, [R155+0x2000] ;  /* 0x002000009b38783b */ /* 0x000e620000000200 */
[----:B------:R-:W-:Y:S03]  /*2350*/  HMMA.16816.F32.BF16 R36, R84, R48, R36 ;  /* 0x000000305424723c */ /* 0x000fe60000041824 */
[----:B------:R-:W-:Y:S03]  /*2360*/  LDSM.16.M88.4 R48, [R155+0x2800] ;  /* 0x002800009b30783b */ /* 0x000fe60000000200 */
[----:B--2---:R-:W-:Y:S06]  /*2370*/  HMMA.16816.F32.BF16 R32, R60, R26, R32 ;  /* 0x0000001a3c20723c */ /* 0x004fec0000041820 */
[C---:B----4-:R-:W-:Y:S06]  /*2380*/  HMMA.16816.F32.BF16 R44, R84.reuse, R8, R44 ;  /* 0x00000008542c723c */ /* 0x050fec000004182c */
[----:B------:R-:W-:Y:S01]  /*2390*/  HMMA.16816.F32.BF16 R52, R84, R10, R52 ;  /* 0x0000000a5434723c */ /* 0x000fe20000041834 */
[----:B------:R-:W-:Y:S05]  /*23a0*/  LDSM.16.M88.4 R8, [R152+0x2000] ;  /* 0x002000009808783b */ /* 0x000fea0000000200 */
[C---:B------:R-:W-:Y:S06]  /*23b0*/  HMMA.16816.F32.BF16 R72, R20.reuse, R12, R72 ;  /* 0x0000000c1448723c */ /* 0x040fec0000041848 */
[----:B------:R-:W-:Y:S01]  /*23c0*/  HMMA.16816.F32.BF16 R68, R20, R14, R68 ;  /* 0x0000000e1444723c */ /* 0x000fe20000041844 */
[----:B------:R-:W2:Y:S05]  /*23d0*/  LDSM.16.M88.4 R12, [R154+0x2000] ;  /* 0x002000009a0c783b */ /* 0x000eaa0000000200 */
[----:B------:R-:W-:Y:S01]  /*23e0*/  HMMA.16816.F32.BF16 R36, R60, R24, R36 ;  /* 0x000000183c24723c */ /* 0x000fe20000041824 */
[----:B------:R-:W3:Y:S05]  /*23f0*/  LDSM.16.M88.4 R24, [R144+0x2000] ;  /* 0x002000009018783b */ /* 0x000eea0000000200 */
        /* <DEDUP_REMOVED lines=8> */
[----:B------:R-:W4:Y:S05]  /*2480*/  LDSM.16.M88.4 R20, [R153+0x2800] ;  /* 0x002800009914783b */ /* 0x000f2a0000000200 */
[----:B--2---:R-:W-:Y:S06]  /*2490*/  HMMA.16816.F32.BF16 R32, R12, R42, R32 ;  /* 0x0000002a0c20723c */ /* 0x004fec0000041820 */
[C---:B------:R-:W-:Y:S06]  /*24a0*/  HMMA.16816.F32.BF16 R72, R84.reuse, R80, R72 ;  /* 0x000000505448723c */ /* 0x040fec0000041848 */
[----:B------:R-:W-:Y:S06]  /*24b0*/  HMMA.16816.F32.BF16 R68, R84, R82, R68 ;  /* 0x000000525444723c */ /* 0x000fec0000041844 */
[C---:B------:R-:W-:Y:S06]  /*24c0*/  HMMA.16816.F32.BF16 R44, R16.reuse, R48, R44 ;  /* 0x00000030102c723c */ /* 0x040fec000004182c */
[----:B------:R-:W-:Y:S06]  /*24d0*/  HMMA.16816.F32.BF16 R52, R16, R50, R52 ;  /* 0x000000321034723c */ /* 0x000fec0000041834 */
[----:B------:R-:W-:Y:S01]  /*24e0*/  HMMA.16816.F32.BF16 R36, R12, R40, R36 ;  /* 0x000000280c24723c */ /* 0x000fe20000041824 */
[----:B------:R-:W2:Y:S01]  /*24f0*/  LDSM.16.M88.4 R40, [R155+0x3000] ;  /* 0x003000009b28783b */ /* 0x000ea20000000200 */
[----:B------:R-:W-:-:S04]  /*2500*/  VIADD R50, R28, 0xffffffff ;  /* 0xffffffff1c327836 */ /* 0x000fc80000000000 */
[----:B------:R-:W-:Y:S01]  /*2510*/  HMMA.16816.F32.BF16 R80, R84, R76, R64 ;  /* 0x0000004c5450723c */ /* 0x000fe20000041840 */
[----:B------:R-:W5:Y:S01]  /*2520*/  LDSM.16.M88.4 R64, [R144+0x2800] ;  /* 0x002800009040783b */ /* 0x000f620000000200 */
[----:B------:R-:W-:-:S04]  /*2530*/  ISETP.GT.AND P0, PT, R50, R159, PT ;  /* 0x0000009f3200720c */ /* 0x000fc80003f04270 */
[----:B---3--:R-:W-:Y:S06]  /*2540*/  HMMA.16816.F32.BF16 R32, R8, R26, R32 ;  /* 0x0000001a0820723c */ /* 0x008fec0000041820 */
[C---:B-1----:R-:W-:Y:S06]  /*2550*/  HMMA.16816.F32.BF16 R72, R60.reuse, R56, R72 ;  /* 0x000000383c48723c */ /* 0x042fec0000041848 */
[----:B------:R-:W-:Y:S06]  /*2560*/  HMMA.16816.F32.BF16 R68, R60, R58, R68 ;  /* 0x0000003a3c44723c */ /* 0x000fec0000041844 */
[C---:B----4-:R-:W-:Y:S06]  /*2570*/  HMMA.16816.F32.BF16 R44, R12.reuse, R20, R44 ;  /* 0x000000140c2c723c */ /* 0x050fec000004182c */
[----:B------:R-:W-:Y:S01]  /*2580*/  HMMA.16816.F32.BF16 R52, R12, R22, R52 ;  /* 0x000000160c34723c */ /* 0x000fe20000041834 */
[----:B------:R-:W1:Y:S01]  /*2590*/  LDSM.16.M88.4 R20, [R155+0x3800] ;  /* 0x003800009b14783b */ /* 0x000e620000000200 */
[----:B------:R-:W-:Y:S01]  /*25a0*/  FMUL.FTZ R32, R32, UR4 ;  /* 0x0000000420207c20 */ /* 0x000fe20008410000 */
[----:B------:R-:W-:-:S03]  /*25b0*/  FMUL.FTZ R49, R33, UR4 ;  /* 0x0000000421317c20 */ /* 0x000fc60008410000 */
[----:B------:R-:W-:Y:S03]  /*25c0*/  HMMA.16816.F32.BF16 R88, R84, R78, R88 ;  /* 0x0000004e5458723c */ /* 0x000fe60000041858 */
[----:B------:R-:W-:Y:S03]  /*25d0*/  MUFU.TANH R49, R49 ;  /* 0x0000003100317308 */ /* 0x000fe60000002400 */
[----:B------:R-:W-:Y:S01]  /*25e0*/  HMMA.16816.F32.BF16 R36, R8, R24, R36 ;  /* 0x000000180824723c */ /* 0x000fe20000041824 */
[----:B------:R-:W3:Y:S05]  /*25f0*/  LDSM.16.M88.4 R24, [R153+0x3000] ;  /* 0x003000009918783b */ /* 0x000eea0000000200 */
[----:B------:R-:W-:Y:S06]  /*2600*/  HMMA.16816.F32.BF16 R80, R60, R92, R80 ;  /* 0x0000005c3c50723c */ /* 0x000fec0000041850 */
[C---:B--2---:R-:W-:Y:S01]  /*2610*/  HMMA.16816.F32.BF16 R72, R16.reuse, R40, R72 ;  /* 0x000000281048723c */ /* 0x044fe20000041848 */
[----:B------:R2:W-:Y:S05]  /*2620*/  MUFU.TANH R41, R32 ;  /* 0x0000002000297308 */ /* 0x0005ea0000002400 */
[----:B------:R-:W-:Y:S06]  /*2630*/  HMMA.16816.F32.BF16 R68, R16, R42, R68 ;  /* 0x0000002a1044723c */ /* 0x000fec0000041844 */
[----:B------:R-:W-:Y:S01]  /*2640*/  HMMA.16816.F32.BF16 R88, R60, R94, R88 ;  /* 0x0000005e3c58723c */ /* 0x000fe20000041858 */
[----:B------:R-:W-:Y:S01]  /*2650*/  FMUL.FTZ R42, R34, UR4 ;  /* 0x00000004222a7c20 */ /* 0x000fe20008410000 */
[----:B------:R-:W-:Y:S01]  /*2660*/  FMUL.FTZ R43, R35, UR4 ;  /* 0x00000004232b7c20 */ /* 0x000fe20008410000 */
[----:B------:R-:W-:Y:S01]  /*2670*/  FMUL.FTZ R37, R37, UR4 ;  /* 0x0000000425257c20 */ /* 0x000fe20008410000 */
[----:B------:R-:W-:Y:S01]  /*2680*/  FMUL.FTZ R2, R36, UR4 ;  /* 0x0000000424027c20 */ /* 0x000fe20008410000 */
[----:B------:R-:W-:Y:S01]  /*2690*/  FMUL.FTZ R31, R38, UR4 ;  /* 0x00000004261f7c20 */ /* 0x000fe20008410000 */
[----:B-----5:R-:W-:Y:S01]  /*26a0*/  HMMA.16816.F32.BF16 R44, R8, R64, R44 ;  /* 0x00000040082c723c */ /* 0x020fe2000004182c */
[----:B--2---:R-:W2:Y:S01]  /*26b0*/  LDSM.16.M88.4 R32, [R153+0x3800] ;  /* 0x003800009920783b */ /* 0x004ea20000000200 */
[----:B------:R4:W-:Y:S01]  /*26c0*/  MUFU.TANH R48, R37 ;  /* 0x0000002500307308 */ /* 0x0009e20000002400 */
[----:B------:R-:W-:-:S03]  /*26d0*/  FMUL.FTZ R40, R39, UR4 ;  /* 0x0000000427287c20 */ /* 0x000fc60008410000 */
[----:B-1----:R-:W-:Y:S04]  /*26e0*/  HMMA.16816.F32.BF16 R80, R16, R20, R80 ;  /* 0x000000141050723c */ /* 0x002fe80000041850 */
[----:B------:R-:W1:Y:S02]  /*26f0*/  MUFU.TANH R2, R2 ;  /* 0x0000000200027308 */ /* 0x000e640000002400 */
[----:B---3--:R-:W-:Y:S06]  /*2700*/  HMMA.16816.F32.BF16 R72, R12, R24, R72 ;  /* 0x000000180c48723c */ /* 0x008fec0000041848 */
[----:B------:R-:W-:Y:S01]  /*2710*/  HMMA.16816.F32.BF16 R88, R16, R22, R88 ;  /* 0x000000161058723c */ /* 0x000fe20000041858 */
[----:B----4-:R-:W3:Y:S01]  /*2720*/  LDSM.16.M88.4 R36, [R144+0x3000] ;  /* 0x003000009024783b */ /* 0x010ee20000000200 */
[----:B------:R-:W-:Y:S01]  /*2730*/  LOP3.LUT R24, R30, 0xffffffe0, RZ, 0xc0, !PT ;  /* 0xffffffe01e187812 */ /* 0x000fe200078ec0ff */
[----:B------:R-:W4:Y:S01]  /*2740*/  MUFU.TANH R31, R31 ;  /* 0x0000001f001f7308 */ /* 0x000f220000002400 */
[----:B------:R-:W-:-:S02]  /*2750*/  SHF.R.S32.HI R30, RZ, 0x1f, R30 ;  /* 0x0000001fff1e7819 */ /* 0x000fc4000001141e */
[----:B------:R-:W-:Y:S01]  /*2760*/  FMUL.FTZ R21, R47, UR4 ;  /* 0x000000042f157c20 */ /* 0x000fe20008410000 */
[----:B------:R-:W-:Y:S01]  /*2770*/  HMMA.16816.F32.BF16 R68, R12, R26, R68 ;  /* 0x0000001a0c44723c */ /* 0x000fe20000041844 */
[----:B------:R-:W-:Y:S01]  /*2780*/  IMAD.IADD R47, R29, 0x1, -R24 ;  /* 0x000000011d2f7824 */ /* 0x000fe200078e0a18 */
[----:B------:R-:W-:Y:S01]  /*2790*/  LEA.HI R30, R30, R7, RZ, 0x2 ;  /* 0x000000071e1e7211 */ /* 0x000fe200078f10ff */
[----:B------:R-:W5:Y:S01]  /*27a0*/  LDSM.16.M88.4 R24, [R144+0x3800] ;  /* 0x003800009018783b */ /* 0x000f620000000200 */
[----:B------:R-:W4:Y:S01]  /*27b0*/  MUFU.TANH R40, R40 ;  /* 0x0000002800287308 */ /* 0x000f220000002400 */
[----:B------:R-:W-:Y:S01]  /*27c0*/  FMUL.FTZ R45, R45, UR4 ;  /* 0x000000042d2d7c20 */ /* 0x000fe20008410000 */
[----:B------:R-:W-:Y:S01]  /*27d0*/  SHF.R.S32.HI R168, RZ, 0x1f, R47 ;  /* 0x0000001fffa87819 */ /* 0x000fe2000001142f */
[----:B------:R-:W-:Y:S01]  /*27e0*/  HMMA.16816.F32.BF16 R52, R8, R66, R52 ;  /* 0x000000420834723c */ /* 0x000fe20000041834 */
[----:B------:R-:W-:Y:S01]  /*27f0*/  LOP3.LUT R30, R30, 0xfffffffc, RZ, 0xc0, !PT ;  /* 0xfffffffc1e1e7812 */ /* 0x000fe200078ec0ff */
[----:B------:R-:W-:Y:S01]  /*2800*/  FMUL.FTZ R20, R46, UR4 ;  /* 0x000000042e147c20 */ /* 0x000fe20008410000 */
[----:B------:R-:W-:Y:S01]  /*2810*/  LEA.HI R168, R168, R47, RZ, 0x2 ;  /* 0x0000002fa8a87211 */ /* 0x000fe200078f10ff */
[----:B------:R-:W-:Y:S01]  /*2820*/  FMUL.FTZ R44, R44, UR4 ;  /* 0x000000042c2c7c20 */ /* 0x000fe20008410000 */
[----:B------:R-:W4:Y:S01]  /*2830*/  MUFU.TANH R42, R42 ;  /* 0x0000002a002a7308 */ /* 0x000f220000002400 */
[----:B------:R-:W-:Y:S01]  /*2840*/  IMAD.IADD R169, R7, 0x1, -R30 ;  /* 0x0000000107a97824 */ /* 0x000fe200078e0a1e */
[----:B------:R-:W-:Y:S01]  /*2850*/  SHF.R.S32.HI R168, RZ, 0x2, R168 ;  /* 0x00000002ffa87819 */ /* 0x000fe200000114a8 */
[----:B------:R-:W-:-:S04]  /*2860*/  DEPBAR.LE SB0, 0x0 ;  /* 0x000080000000791a */ /* 0x000fc80000000000 */
[C---:B--2---:R-:W-:Y:S01]  /*2870*/  HMMA.16816.F32.BF16 R80, R12.reuse, R32, R80 ;  /* 0x000000200c50723c */ /* 0x044fe20000041850 */
[----:B------:R-:W2:Y:S05]  /*2880*/  MUFU.TANH R43, R43 ;  /* 0x0000002b002b7308 */ /* 0x000eaa0000002400 */
[----:B------:R-:W-:Y:S01]  /*2890*/  HMMA.16816.F32.BF16 R88, R12, R34, R88 ;  /* 0x000000220c58723c */ /* 0x000fe20000041858 */
[----:B------:R-:W-:Y:S02]  /*28a0*/  IMAD R33, R7, 0x10, R100 ;  /* 0x0000001007217824 */ /* 0x000fe400078e0264 */
[----:B------:R-:W-:Y:S03]  /*28b0*/  MUFU.TANH R45, R45 ;  /* 0x0000002d002d7308 */ /* 0x000fe60000002400 */
[----:B------:R-:W-:Y:S01]  /*28c0*/  IADD3 R33, R33, 0x1, R168 ;  /* 0x0000000121217810 */ /* 0x000fe20007ffe0a8 */
[----:B------:R-:W-:Y:S01]  /*28d0*/  FMUL.FTZ R52, R52, UR4 ;  /* 0x0000000434347c20 */ /* 0x000fe20008410000 */
[----:B------:R-:W-:Y:S01]  /*28e0*/  FMUL.FTZ R46, R54, UR4 ;  /* 0x00000004362e7c20 */ /* 0x000fe20008410000 */
[----:B---3--:R-:W-:Y:S01]  /*28f0*/  HMMA.16816.F32.BF16 R68, R8, R38, R68 ;  /* 0x000000260844723c */ /* 0x008fe20000041844 */
[----:B------:R-:W-:Y:S01]  /*2900*/  IADD3 R33, R6, -UR17, R33 ;  /* 0x8000001106217c10 */ /* 0x000fe2000fffe021 */
[----:B------:R-:W3:Y:S01]  /*2910*/  MUFU.TANH R20, R20 ;  /* 0x0000001400147308 */ /* 0x000ee20000002400 */
[----:B------:R-:W-:-:S03]  /*2920*/  FMUL.FTZ R55, R55, UR4 ;  /* 0x0000000437377c20 */ /* 0x000fc60008410000 */
[C---:B------:R-:W-:Y:S01]  /*2930*/  HMMA.16816.F32.BF16 R72, R8.reuse, R36, R72 ;  /* 0x000000240848723c */ /* 0x040fe20000041848 */
[----:B------:R-:W-:Y:S02]  /*2940*/  IMAD.SHL.U32 R38, R29, 0x2, RZ ;  /* 0x000000021d267824 */ /* 0x000fe400078e00ff */
[----:B------:R-:W-:Y:S01]  /*2950*/  IMAD.SHL.U32 R29, R50, 0x40, RZ ;  /* 0x00000040321d7824 */ /* 0x000fe200078e00ff */
[----:B------:R-:W3:Y:S01]  /*2960*/  MUFU.TANH R44, R44 ;  /* 0x0000002c002c7308 */ /* 0x000ee20000002400 */
[----:B------:R-:W-:Y:S01]  /*2970*/  VIADD R7, R33, UR16 ;  /* 0x0000001021077c36 */ /* 0x000fe20008000000 */
[----:B-----5:R-:W-:Y:S01]  /*2980*/  HMMA.16816.F32.BF16 R80, R8, R24, R80 ;  /* 0x000000180850723c */ /* 0x020fe20000041850 */
[----:B------:R-:W-:Y:S01]  /*2990*/  FMUL.FTZ R36, R53, UR4 ;  /* 0x0000000435247c20 */ /* 0x000fe20008410000 */
[----:B------:R-:W-:Y:S02]  /*29a0*/  LOP3.LUT R30, R29, 0x6, R38, 0xf8, !PT ;  /* 0x000000061d1e7812 */ /* 0x000fe400078ef826 */
[----:B------:R-:W-:-:S02]  /*29b0*/  VIMNMX R33, R7, R6, PT ;  /* 0x0000000607217248 */ /* 0x000fc40003fe0100 */
[C---:B------:R-:W-:Y:S01]  /*29c0*/  LOP3.LUT R16, R30.reuse, 0x1, RZ, 0xfc, !PT ;  /* 0x000000011e107812 */ /* 0x040fe200078efcff */
[----:B------:R-:W-:Y:S01]  /*29d0*/  HMMA.16816.F32.BF16 R88, R8, R26, R88 ;  /* 0x0000001a0858723c */ /* 0x000fe20000041858 */
[----:B------:R-:W-:Y:S01]  /*29e0*/  VIADDMNMX R23, R7, 0x8, R6, PT ;  /* 0x0000000807177846 */ /* 0x000fe20003800106 */
[----:B------:R-:W5:Y:S01]  /*29f0*/  MUFU.TANH R21, R21 ;  /* 0x0000001500157308 */ /* 0x000f620000002400 */
[-C--:B------:R-:W-:Y:S02]  /*2a00*/  ISETP.GE.AND P1, PT, R30, R33.reuse, PT ;  /* 0x000000211e00720c */ /* 0x080fe40003f26270 */
[C---:B------:R-:W-:Y:S01]  /*2a10*/  ISETP.GE.AND P3, PT, R16.reuse, R33, PT ;  /* 0x000000211000720c */ /* 0x040fe20003f66270 */
[----:B------:R-:W-:Y:S01]  /*2a20*/  FMUL.FTZ R22, R69, UR4 ;  /* 0x0000000445167c20 */ /* 0x000fe20008410000 */
[-C--:B------:R-:W-:Y:S01]  /*2a30*/  ISETP.GE.AND P5, PT, R16, R23.reuse, PT ;  /* 0x000000171000720c */ /* 0x080fe20003fa6270 */
[----:B------:R-:W-:Y:S01]  /*2a40*/  FMUL.FTZ R24, R70, UR4 ;  /* 0x0000000446187c20 */ /* 0x000fe20008410000 */
[----:B-1----:R-:W-:Y:S01]  /*2a50*/  FSEL R16, R2, -INF , !P1 ;  /* 0xff80000002107808 */ /* 0x002fe20004800000 */
[----:B------:R-:W1:Y:S01]  /*2a60*/  MUFU.TANH R37, R52 ;  /* 0x0000003400257308 */ /* 0x000e620000002400 */
[----:B------:R-:W-:Y:S01]  /*2a70*/  ISETP.GE.AND P1, PT, R30, R23, PT ;  /* 0x000000171e00720c */ /* 0x000fe20003f26270 */
[----:B------:R-:W-:Y:S01]  /*2a80*/  FMUL.FTZ R72, R72, UR4 ;  /* 0x0000000448487c20 */ /* 0x000fe20008410000 */
[C---:B------:R-:W-:Y:S01]  /*2a90*/  LOP3.LUT R6, R30.reuse, 0x8, RZ, 0xfc, !PT ;  /* 0x000000081e067812 */ /* 0x040fe200078efcff */
[----:B------:R-:W-:Y:S01]  /*2aa0*/  FMUL.FTZ R73, R73, UR4 ;  /* 0x0000000449497c20 */ /* 0x000fe20008410000 */
[----:B------:R-:W-:Y:S01]  /*2ab0*/  LOP3.LUT R2, R30, 0x9, RZ, 0xfc, !PT ;  /* 0x000000091e027812 */ /* 0x000fe200078efcff */
[----:B------:R-:W-:Y:S01]  /*2ac0*/  FMUL.FTZ R74, R74, UR4 ;  /* 0x000000044a4a7c20 */ /* 0x000fe20008410000 */
[----:B----4-:R-:W-:Y:S01]  /*2ad0*/  FSEL R31, R31, -INF , !P1 ;  /* 0xff8000001f1f7808 */ /* 0x010fe20004800000 */
[----:B------:R-:W-:Y:S01]  /*2ae0*/  MUFU.TANH R36, R36 ;  /* 0x0000002400247308 */ /* 0x000fe20000002400 */
[----:B------:R-:W-:Y:S01]  /*2af0*/  FSEL R48, R48, -INF , !P3 ;  /* 0xff80000030307808 */ /* 0x000fe20005800000 */
[----:B------:R-:W-:Y:S01]  /*2b00*/  FMUL.FTZ R75, R75, UR4 ;  /* 0x000000044b4b7c20 */ /* 0x000fe20008410000 */
[-C--:B------:R-:W-:Y:S01]  /*2b10*/  ISETP.GE.AND P4, PT, R6, R33.reuse, PT ;  /* 0x000000210600720c */ /* 0x080fe20003f86270 */
[----:B------:R-:W-:Y:S01]  /*2b20*/  FMUL.FTZ R68, R68, UR4 ;  /* 0x0000000444447c20 */ /* 0x000fe20008410000 */
[C---:B------:R-:W-:Y:S01]  /*2b30*/  ISETP.GE.AND P1, PT, R2.reuse, R33, PT ;  /* 0x000000210200720c */ /* 0x040fe20003f26270 */
[----:B------:R-:W-:Y:S01]  /*2b40*/  FMUL.FTZ R25, R71, UR4 ;  /* 0x0000000447197c20 */ /* 0x000fe20008410000 */
[-C--:B------:R-:W-:Y:S01]  /*2b50*/  ISETP.GE.AND P3, PT, R2, R23.reuse, PT ;  /* 0x000000170200720c */ /* 0x080fe20003f66270 */
[----:B------:R-:W4:Y:S01]  /*2b60*/  MUFU.TANH R46, R46 ;  /* 0x0000002e002e7308 */ /* 0x000f220000002400 */
[----:B------:R-:W-:Y:S01]  /*2b70*/  LOP3.LUT R2, R30, 0x10, RZ, 0xfc, !PT ;  /* 0x000000101e027812 */ /* 0x000fe200078efcff */
[----:B------:R-:W-:Y:S01]  /*2b80*/  FMUL.FTZ R80, R80, UR4 ;  /* 0x0000000450507c20 */ /* 0x000fe20008410000 */
[----:B------:R-:W-:Y:S01]  /*2b90*/  FSEL R19, R40, -INF , !P5 ;  /* 0xff80000028137808 */ /* 0x000fe20006800000 */
[----:B------:R-:W-:Y:S01]  /*2ba0*/  FMUL.FTZ R81, R81, UR4 ;  /* 0x0000000451517c20 */ /* 0x000fe20008410000 */
[----:B------:R-:W-:Y:S01]  /*2bb0*/  FSEL R14, R41, -INF , !P4 ;  /* 0xff800000290e7808 */ /* 0x000fe20006000000 */
[----:B------:R-:W-:Y:S01]  /*2bc0*/  FMUL.FTZ R82, R82, UR4 ;  /* 0x0000000452527c20 */ /* 0x000fe20008410000 */
[----:B------:R-:W-:Y:S01]  /*2bd0*/  ISETP.GE.AND P2, PT, R6, R23, PT ;  /* 0x000000170600720c */ /* 0x000fe20003f46270 */
[----:B------:R-:W4:Y:S01]  /*2be0*/  MUFU.TANH R108, R72 ;  /* 0x00000048006c7308 */ /* 0x000f220000002400 */
[C---:B------:R-:W-:Y:S01]  /*2bf0*/  ISETP.GE.AND P5, PT, R2.reuse, R33, PT ;  /* 0x000000210200720c */ /* 0x040fe20003fa6270 */
[----:B------:R-:W-:Y:S01]  /*2c00*/  FMUL.FTZ R83, R83, UR4 ;  /* 0x0000000453537c20 */ /* 0x000fe20008410000 */
[----:B------:R-:W-:Y:S01]  /*2c10*/  ISETP.GE.AND P4, PT, R2, R23, PT ;  /* 0x000000170200720c */ /* 0x000fe20003f86270 */
[----:B------:R-:W-:Y:S01]  /*2c20*/  FMUL.FTZ R88, R88, UR4 ;  /* 0x0000000458587c20 */ /* 0x000fe20008410000 */
[----:B------:R-:W-:Y:S01]  /*2c30*/  LOP3.LUT R2, R30, 0x11, RZ, 0xfc, !PT ;  /* 0x000000111e027812 */ /* 0x000fe200078efcff */
[----:B------:R-:W-:Y:S01]  /*2c40*/  FMUL.FTZ R89, R89, UR4 ;  /* 0x0000000459597c20 */ /* 0x000fe20008410000 */
[----:B------:R-:W-:Y:S01]  /*2c50*/  FSEL R7, R42, -INF , !P2 ;  /* 0xff8000002a077808 */ /* 0x000fe20005000000 */
[----:B------:R-:W-:Y:S01]  /*2c60*/  MUFU.TANH R112, R73 ;  /* 0x0000004900707308 */ /* 0x000fe20000002400 */
[----:B------:R-:W-:Y:S01]  /*2c70*/  FSEL R18, R49, -INF , !P1 ;  /* 0xff80000031127808 */ /* 0x000fe20004800000 */
[----:B------:R-:W-:Y:S01]  /*2c80*/  FMUL.FTZ R90, R90, UR4 ;  /* 0x000000045a5a7c20 */ /* 0x000fe20008410000 */
[C---:B------:R-:W-:Y:S01]  /*2c90*/  ISETP.GE.AND P2, PT, R2.reuse, R33, PT ;  /* 0x000000210200720c */ /* 0x040fe20003f46270 */
[----:B------:R-:W-:Y:S01]  /*2ca0*/  FMUL.FTZ R91, R91, UR4 ;  /* 0x000000045b5b7c20 */ /* 0x000fe20008410000 */
[----:B------:R-:W-:-:S02]  /*2cb0*/  ISETP.GE.AND P1, PT, R2, R23, PT ;  /* 0x000000170200720c */ /* 0x000fc40003f26270 */
[C---:B------:R-:W-:Y:S01]  /*2cc0*/  LOP3.LUT R6, R30.reuse, 0x18, RZ, 0xfc, !PT ;  /* 0x000000181e067812 */ /* 0x040fe200078efcff */
[----:B------:R-:W4:Y:S01]  /*2cd0*/  MUFU.TANH R115, R74 ;  /* 0x0000004a00737308 */ /* 0x000f220000002400 */
[----:B------:R-:W-:Y:S02]  /*2ce0*/  LOP3.LUT R2, R30, 0x19, RZ, 0xfc, !PT ;  /* 0x000000191e027812 */ /* 0x000fe400078efcff */
[----:B--2---:R-:W-:Y:S02]  /*2cf0*/  FSEL R43, R43, -INF , !P3 ;  /* 0xff8000002b2b7808 */ /* 0x004fe40005800000 */
[----:B---3--:R-:W-:Y:S02]  /*2d00*/  FSEL R15, R20, -INF , !P4 ;  /* 0xff800000140f7808 */ /* 0x008fe40006000000 */
[----:B------:R-:W-:Y:S01]  /*2d10*/  FSEL R12, R45, -INF , !P2 ;  /* 0xff8000002d0c7808 */ /* 0x000fe20005000000 */
[----:B------:R-:W2:Y:S01]  /*2d20*/  MUFU.TANH R32, R55 ;  /* 0x0000003700207308 */ /* 0x000ea20000002400 */
[----:B------:R-:W-:-:S02]  /*2d30*/  ISETP.GE.AND P3, PT, R6, R33, PT ;  /* 0x000000210600720c */ /* 0x000fc40003f66270 */
[C---:B------:R-:W-:Y:S02]  /*2d40*/  ISETP.GE.AND P4, PT, R2.reuse, R33, PT ;  /* 0x000000210200720c */ /* 0x040fe40003f86270 */
[-C--:B------:R-:W-:Y:S02]  /*2d50*/  ISETP.GE.AND P2, PT, R2, R23.reuse, PT ;  /* 0x000000170200720c */ /* 0x080fe40003f46270 */
[----:B------:R-:W-:Y:S01]  /*2d60*/  FSEL R44, R44, -INF , !P5 ;  /* 0xff8000002c2c7808 */ /* 0x000fe20006800000 */
[----:B------:R-:W-:Y:S01]  /*2d70*/  MUFU.TANH R22, R22 ;  /* 0x0000001600167308 */ /* 0x000fe20000002400 */
[----:B------:R-:W-:Y:S02]  /*2d80*/  LOP3.LUT R2, R30, 0x20, RZ, 0xfc, !PT ;  /* 0x000000201e027812 */ /* 0x000fe400078efcff */
[----:B------:R-:W-:Y:S02]  /*2d90*/  ISETP.GE.AND P5, PT, R6, R23, PT ;  /* 0x000000170600720c */ /* 0x000fe40003fa6270 */
[----:B------:R-:W-:-:S02]  /*2da0*/  LOP3.LUT R8, R30, 0x21, RZ, 0xfc, !PT ;  /* 0x000000211e087812 */ /* 0x000fc400078efcff */
[----:B-----5:R-:W-:Y:S01]  /*2db0*/  FSEL R9, R21, -INF , !P1 ;  /* 0xff80000015097808 */ /* 0x020fe20004800000 */
[----:B------:R-:W3:Y:S01]  /*2dc0*/  MUFU.TANH R24, R24 ;  /* 0x0000001800187308 */ /* 0x000ee20000002400 */
[----:B-1----:R-:W-:Y:S02]  /*2dd0*/  FSEL R6, R37, -INF , !P3 ;  /* 0xff80000025067808 */ /* 0x002fe40005800000 */
[C---:B------:R-:W-:Y:S02]  /*2de0*/  ISETP.GE.AND P1, PT, R2.reuse, R33, PT ;  /* 0x000000210200720c */ /* 0x040fe40003f26270 */
[----:B------:R-:W-:Y:S02]  /*2df0*/  ISETP.GE.AND P3, PT, R2, R23, PT ;  /* 0x000000170200720c */ /* 0x000fe40003f66270 */
[----:B----4-:R-:W-:Y:S01]  /*2e00*/  FSEL R13, R46, -INF , !P5 ;  /* 0xff8000002e0d7808 */ /* 0x010fe20006800000 */
[----:B------:R-:W1:Y:S01]  /*2e10*/  MUFU.TANH R113, R75 ;  /* 0x0000004b00717308 */ /* 0x000e620000002400 */
[----:B------:R-:W-:-:S02]  /*2e20*/  FSEL R2, R36, -INF , !P4 ;  /* 0xff80000024027808 */ /* 0x000fc40006000000 */
[C---:B------:R-:W-:Y:S02]  /*2e30*/  ISETP.GE.AND P5, PT, R8.reuse, R33, PT ;  /* 0x000000210800720c */ /* 0x040fe40003fa6270 */
[----:B------:R-:W-:Y:S02]  /*2e40*/  ISETP.GE.AND P4, PT, R8, R23, PT ;  /* 0x000000170800720c */ /* 0x000fe40003f86270 */
[C---:B------:R-:W-:Y:S01]  /*2e50*/  LOP3.LUT R10, R30.reuse, 0x28, RZ, 0xfc, !PT ;  /* 0x000000281e0a7812 */ /* 0x040fe200078efcff */
[----:B------:R-:W4:Y:S01]  /*2e60*/  MUFU.TANH R110, R68 ;  /* 0x00000044006e7308 */ /* 0x000f220000002400 */
[----:B------:R-:W-:Y:S02]  /*2e70*/  LOP3.LUT R8, R30, 0x29, RZ, 0xfc, !PT ;  /* 0x000000291e087812 */ /* 0x000fe400078efcff */
[----:B------:R-:W-:Y:S02]  /*2e80*/  FSEL R108, R108, -INF , !P1 ;  /* 0xff8000006c6c7808 */ /* 0x000fe40004800000 */
[----:B------:R-:W-:-:S02]  /*2e90*/  FSEL R115, R115, -INF , !P3 ;  /* 0xff80000073737808 */ /* 0x000fc40005800000 */
[----:B------:R-:W-:Y:S01]  /*2ea0*/  FSEL R112, R112, -INF , !P5 ;  /* 0xff80000070707808 */ /* 0x000fe20006800000 */
[----:B------:R-:W5:Y:S01]  /*2eb0*/  MUFU.TANH R25, R25 ;  /* 0x0000001900197308 */ /* 0x000f620000002400 */
[----:B--2---:R-:W-:Y:S02]  /*2ec0*/  FSEL R17, R32, -INF , !P2 ;  /* 0xff80000020117808 */ /* 0x004fe40005000000 */
[----:B------:R-:W-:Y:S02]  /*2ed0*/  ISETP.GE.AND P1, PT, R10, R23, PT ;  /* 0x000000170a00720c */ /* 0x000fe40003f26270 */
[C---:B------:R-:W-:Y:S02]  /*2ee0*/  ISETP.GE.AND P3, PT, R8.reuse, R33, PT ;  /* 0x000000210800720c */ /* 0x040fe40003f66270 */
[----:B------:R-:W-:Y:S01]  /*2ef0*/  ISETP.GE.AND P5, PT, R8, R23, PT ;  /* 0x000000170800720c */ /* 0x000fe20003fa6270 */
[----:B------:R-:W2:Y:S01]  /*2f00*/  MUFU.TANH R20, R80 ;  /* 0x0000005000147308 */ /* 0x000ea20000002400 */
[----:B------:R-:W-:-:S02]  /*2f10*/  ISETP.GE.AND P2, PT, R10, R33, PT ;  /* 0x000000210a00720c */ /* 0x000fc40003f46270 */
[C---:B------:R-:W-:Y:S02]  /*2f20*/  LOP3.LUT R8, R30.reuse, 0x31, RZ, 0xfc, !PT ;  /* 0x000000311e087812 */ /* 0x040fe400078efcff */
[----:B------:R-:W-:Y:S02]  /*2f30*/  LOP3.LUT R10, R30, 0x30, RZ, 0xfc, !PT ;  /* 0x000000301e0a7812 */ /* 0x000fe400078efcff */
[----:B---3--:R-:W-:Y:S01]  /*2f40*/  FSEL R27, R24, -INF , !P1 ;  /* 0xff800000181b7808 */ /* 0x008fe20004800000 */
[----:B------:R-:W3:Y:S01]  /*2f50*/  MUFU.TANH R124, R81 ;  /* 0x00000051007c7308 */ /* 0x000ee20000002400 */
[----:B------:R-:W-:Y:S02]  /*2f60*/  FSEL R26, R22, -INF , !P3 ;  /* 0xff800000161a7808 */ /* 0x000fe40005800000 */
[----:B-1----:R-:W-:Y:S02]  /*2f70*/  FSEL R113, R113, -INF , !P4 ;  /* 0xff80000071717808 */ /* 0x002fe40006000000 */
[----:B----4-:R-:W-:-:S02]  /*2f80*/  FSEL R110, R110, -INF , !P2 ;  /* 0xff8000006e6e7808 */ /* 0x010fc40005000000 */
[C---:B------:R-:W-:Y:S01]  /*2f90*/  ISETP.GE.AND P1, PT, R8.reuse, R33, PT ;  /* 0x000000210800720c */ /* 0x040fe20003f26270 */
[----:B------:R-:W1:Y:S01]  /*2fa0*/  MUFU.TANH R121, R82 ;  /* 0x0000005200797308 */ /* 0x000e620000002400 */
[----:B------:R-:W-:Y:S02]  /*2fb0*/  ISETP.GE.AND P3, PT, R8, R23, PT ;  /* 0x000000170800720c */ /* 0x000fe40003f66270 */
[C---:B------:R-:W-:Y:S02]  /*2fc0*/  ISETP.GE.AND P4, PT, R10.reuse, R33, PT ;  /* 0x000000210a00720c */ /* 0x040fe40003f86270 */
[----:B------:R-:W-:Y:S02]  /*2fd0*/  ISETP.GE.AND P2, PT, R10, R23, PT ;  /* 0x000000170a00720c */ /* 0x000fe40003f46270 */
[C---:B------:R-:W-:Y:S01]  /*2fe0*/  LOP3.LUT R8, R30.reuse, 0x38, RZ, 0xfc, !PT ;  /* 0x000000381e087812 */ /* 0x040fe200078efcff */
[----:B------:R-:W4:Y:S01]  /*2ff0*/  MUFU.TANH R119, R83 ;  /* 0x0000005300777308 */ /* 0x000f220000002400 */
[----:B------:R-:W-:-:S02]  /*3000*/  LOP3.LUT R30, R30, 0x39, RZ, 0xfc, !PT ;  /* 0x000000391e1e7812 */ /* 0x000fc400078efcff */
[----:B-----5:R-:W-:Y:S02]  /*3010*/  FSEL R25, R25, -INF , !P5 ;  /* 0xff80000019197808 */ /* 0x020fe40006800000 */
[----:B--2---:R-:W-:Y:S02]  /*3020*/  FSEL R24, R20, -INF , !P4 ;  /* 0xff80000014187808 */ /* 0x004fe40006000000 */
[----:B---3--:R-:W-:Y:S01]  /*3030*/  FSEL R124, R124, -INF , !P1 ;  /* 0xff8000007c7c7808 */ /* 0x008fe20004800000 */
[----:B------:R-:W2:Y:S01]  /*3040*/  MUFU.TANH R122, R88 ;  /* 0x00000058007a7308 */ /* 0x000ea20000002400 */
[----:B-1----:R-:W-:Y:S02]  /*3050*/  FSEL R121, R121, -INF , !P2 ;  /* 0xff80000079797808 */ /* 0x002fe40005000000 */
[-C--:B------:R-:W-:Y:S02]  /*3060*/  ISETP.GE.AND P5, PT, R8, R33.reuse, PT ;  /* 0x000000210800720c */ /* 0x080fe40003fa6270 */
[----:B------:R-:W-:Y:S01]  /*3070*/  ISETP.GE.AND P4, PT, R30, R33, PT ;  /* 0x000000211e00720c */ /* 0x000fe20003f86270 */
[----:B------:R-:W-:Y:S01]  /*3080*/  BAR.SYNC.DEFER_BLOCKING 0x0 ;  /* 0x0000000000007b1d */ /* 0x000fe20000010000 */
[----:B------:R-:W-:-:S02]  /*3090*/  ISETP.GE.AND P2, PT, R8, R23, PT ;  /* 0x000000170800720c */ /* 0x000fc40003f46270 */
[----:B------:R-:W-:Y:S02]  /*30a0*/  ISETP.GE.AND P1, PT, R30, R23, PT ;  /* 0x000000171e00720c */ /* 0x000fe40003f26270 */
[----:B----4-:R-:W-:Y:S01]  /*30b0*/  FSEL R119, R119, -INF , !P3 ;  /* 0xff80000077777808 */ /* 0x010fe20005800000 */
        /* <DEDUP_REMOVED lines=66> */
.L_x_6690:
[----:B------:R-:W-:-:S04]  /*34e0*/  ULEA UR6, -UR6, URZ, 0x6 ;  /* 0x0000003f06067291 */ /* 0x000fc8000f8e313f */
[----:B------:R-:W-:Y:S02]  /*34f0*/  USHF.R.S32.HI UR4, URZ, 0x1f, UR6 ;  /* 0x0000001f3f047899 */ /* 0x000fe40008011406 */
[----:B------:R-:W-:-:S04]  /*3500*/  MOV R20, UR6 ;  /* 0x0000000600147c02 */ /* 0x000fc80008000f00 */
[----:B------:R-:W-:-:S07]  /*3510*/  MOV R4, UR4 ;  /* 0x0000000400047c02 */ /* 0x000fce0008000f00 */
.L_x_6691:
        /* <DEDUP_REMOVED lines=20> */
.L_x_6689:
        /* <DEDUP_REMOVED lines=46> */
[----:B------:R-:W-:Y:S01]  /*3940*/  LDSM.16.MT88.4 R20, [R148+0x8800] ;  /* 0x008800009414783b */ /* 0x000fe20000004200 */
[----:B-1----:R-:W-:Y:S02]  /*3950*/  FMNMX.FTZ R100, R11, R100, !PT ;  /* 0x000000640b647209 */ /* 0x002fe40007810000 */
        /* <DEDUP_REMOVED lines=15> */
[--C-:B------:R-:W-:Y:S01]  /*3a50*/  FFMA.FTZ R101, R43, UR4, -R118.reuse ;  /* 0x000000042b657c23 */ /* 0x100fe20008010876 */
[--C-:B------:R-:W-:Y:S01]  /*3a60*/  FFMA.FTZ R31, R6, UR4, -R123.reuse ;  /* 0x00000004061f7c23 */ /* 0x100fe2000801087b */
[----:B------:R-:W1:Y:S01]  /*3a70*/  LDSM.16.MT88.4 R40, [R151+0xa000] ;  /* 0x00a000009728783b */ /* 0x000e620000004200 */
[----:B------:R-:W-:Y:S01]  /*3a80*/  MUFU.EX2 R105, R105 ;  /* 0x0000006900697308 */ /* 0x000fe20000000800 */
[--C-:B------:R-:W-:Y:S01]  /*3a90*/  FFMA.FTZ R30, R9, UR4, -R118.reuse ;  /* 0x00000004091e7c23 */ /* 0x100fe20008010876 */
[--C-:B------:R-:W-:Y:S01]  /*3aa0*/  FFMA.FTZ R35, R44, UR4, -R123.reuse ;  /* 0x000000042c237c23 */ /* 0x100fe2000801087b */
[----:B------:R-:W2:Y:S01]  /*3ab0*/  LDSM.16.MT88.4 R4, [R148+0xa000] ;  /* 0x00a000009404783b */ /* 0x000ea20000004200 */
[--C-:B------:R-:W-:Y:S01]  /*3ac0*/  FFMA.FTZ R32, R12, UR4, -R123.reuse ;  /* 0x000000040c207c23 */ /* 0x100fe2000801087b */
[--C-:B------:R-:W-:Y:S01]  /*3ad0*/  FFMA.FTZ R2, R2, UR4, -R123.reuse ;  /* 0x0000000402027c23 */ /* 0x100fe2000801087b */
[--C-:B------:R-:W-:Y:S01]  /*3ae0*/  FFMA.FTZ R33, R15, UR4, -R118.reuse ;  /* 0x000000040f217c23 */ /* 0x100fe20008010876 */
[----:B------:R-:W3:Y:S01]  /*3af0*/  LDSM.16.MT88.4 R8, [R151+0x8800] ;  /* 0x008800009708783b */ /* 0x000ee20000004200 */
[----:B------:R-:W4:Y:S01]  /*3b00*/  MUFU.EX2 R104, R104 ;  /* 0x0000006800687308 */ /* 0x000f220000000800 */
[--C-:B------:R-:W-:Y:S01]  /*3b10*/  FFMA.FTZ R29, R13, UR4, -R118.reuse ;  /* 0x000000040d1d7c23 */ /* 0x100fe20008010876 */
[--C-:B------:R-:W-:Y:S01]  /*3b20*/  FFMA.FTZ R0, R17, UR4, -R118.reuse ;  /* 0x0000000411007c23 */ /* 0x100fe20008010876 */
[----:B------:R-:W5:Y:S01]  /*3b30*/  LDSM.16.MT88.4 R12, [R150+0x8800] ;  /* 0x00880000960c783b */ /* 0x000f620000004200 */
[--C-:B------:R-:W-:Y:S01]  /*3b40*/  FFMA.FTZ R109, R112, UR4, -R123.reuse ;  /* 0x00000004706d7c23 */ /* 0x100fe2000801087b */
[--C-:B------:R-:W-:Y:S01]  /*3b50*/  FFMA.FTZ R112, R115, UR4, -R118.reuse ;  /* 0x0000000473707c23 */ /* 0x100fe20008010876 */
[--C-:B------:R-:W-:Y:S01]  /*3b60*/  FFMA.FTZ R108, R108, UR4, -R123.reuse ;  /* 0x000000046c6c7c23 */ /* 0x100fe2000801087b */
[----:B------:R-:W5:Y:S01]  /*3b70*/  LDSM.16.MT88.4 R16, [R149+0x8800] ;  /* 0x008800009510783b */ /* 0x000f620000004200 */
        /* <DEDUP_REMOVED lines=10> */
[----:B------:R-:W-:Y:S01]  /*3c20*/  LDSM.16.MT88.4 R24, [R150+0xb000] ;  /* 0x00b000009618783b */ /* 0x000fe20000004200 */
        /* <DEDUP_REMOVED lines=8> */
[----:B------:R-:W4:Y:S01]  /*3cb0*/  MUFU.EX2 R107, R107 ;  /* 0x0000006b006b7308 */ /* 0x000f220000000800 */
[----:B-1----:R-:W-:Y:S01]  /*3cc0*/  F2FP.BF16.F32.PACK_AB R66, R34, R103 ;  /* 0x000000672242723e */ /* 0x002fe200000010ff */
[----:B------:R-:W-:-:S04]  /*3cd0*/  FADD.FTZ R103, R103, R104 ;  /* 0x0000006867677221 */ /* 0x000fc80000010000 */
[----:B------:R-:W-:Y:S02]  /*3ce0*/  FADD.FTZ R34, R34, R103 ;  /* 0x0000006722227221 */ /* 0x000fe40000010000 */
[----:B------:R-:W-:Y:S08]  /*3cf0*/  MUFU.EX2 R102, R102 ;  /* 0x0000006600667308 */ /* 0x000ff00000000800 */
[----:B------:R-:W1:Y:S01]  /*3d00*/  MUFU.EX2 R101, R101 ;  /* 0x0000006500657308 */ /* 0x000e620000000800 */
[----:B----4-:R-:W-:Y:S01]  /*3d10*/  F2FP.BF16.F32.PACK_AB R65, R107, R106 ;  /* 0x0000006a6b41723e */ /* 0x010fe200000010ff */
[----:B------:R-:W-:-:S06]  /*3d20*/  FADD.FTZ R107, R106, R107 ;  /* 0x0000006b6a6b7221 */ /* 0x000fcc0000010000 */
[----:B------:R-:W-:Y:S08]  /*3d30*/  MUFU.EX2 R35, R35 ;  /* 0x0000002300237308 */ /* 0x000ff00000000800 */
[----:B------:R-:W4:Y:S01]  /*3d40*/  MUFU.EX2 R32, R32 ;  /* 0x0000002000207308 */ /* 0x000f220000000800 */
[----:B-1----:R-:W-:Y:S01]  /*3d50*/  F2FP.BF16.F32.PACK_AB R67, R101, R102 ;  /* 0x000000666543723e */ /* 0x002fe200000010ff */
        /* <DEDUP_REMOVED lines=10> */
[----:B------:R-:W1:Y:S05]  /*3e00*/  MUFU.EX2 R30, R30 ;  /* 0x0000001e001e7308 */ /* 0x000e6a0000000800 */
[C---:B------:R-:W-:Y:S03]  /*3e10*/  HMMA.16816.F32.BF16 R36, R64.reuse, R40, RZ ;  /* 0x000000284024723c */ /* 0x040fe600000418ff */
[----:B------:R-:W-:Y:S03]  /*3e20*/  MUFU.EX2 R29, R29 ;  /* 0x0000001d001d7308 */ /* 0x000fe60000000800 */
[C---:B------:R-:W-:Y:S05]  /*3e30*/  HMMA.16816.F32.BF16 R44, R64.reuse, R48, RZ ;  /* 0x00000030402c723c */ /* 0x040fea00000418ff */
[----:B------:R-:W3:Y:S01]  /*3e40*/  MUFU.EX2 R0, R0 ;  /* 0x0000000000007308 */ /* 0x000ee20000000800 */
[C---:B------:R-:W-:Y:S06]  /*3e50*/  HMMA.16816.F32.BF16 R52, R64.reuse, R56, RZ ;  /* 0x000000384034723c */ /* 0x040fec00000418ff */
[C---:B------:R-:W-:Y:S01]  /*3e60*/  HMMA.16816.F32.BF16 R84, R64.reuse, R86, RZ ;  /* 0x000000564054723c */ /* 0x040fe200000418ff */
[----:B------:R-:W-:Y:S05]  /*3e70*/  MUFU.EX2 R108, R108 ;  /* 0x0000006c006c7308 */ /* 0x000fea0000000800 */
[C---:B------:R-:W-:Y:S03]  /*3e80*/  HMMA.16816.F32.BF16 R76, R64.reuse, R78, RZ ;  /* 0x0000004e404c723c */ /* 0x040fe600000418ff */
[----:B------:R-:W5:Y:S03]  /*3e90*/  MUFU.EX2 R109, R109 ;  /* 0x0000006d006d7308 */ /* 0x000f660000000800 */
[C---:B------:R-:W-:Y:S05]  /*3ea0*/  HMMA.16816.F32.BF16 R68, R64.reuse, R70, RZ ;  /* 0x000000464044723c */ /* 0x040fea00000418ff */
[----:B------:R-:W-:Y:S01]  /*3eb0*/  MUFU.EX2 R110, R110 ;  /* 0x0000006e006e7308 */ /* 0x000fe20000000800 */
[C---:B------:R-:W-:Y:S06]  /*3ec0*/  HMMA.16816.F32.BF16 R40, R64.reuse, R42, RZ ;  /* 0x0000002a4028723c */ /* 0x040fec00000418ff */
[C---:B------:R-:W-:Y:S01]  /*3ed0*/  HMMA.16816.F32.BF16 R48, R64.reuse, R50, RZ ;  /* 0x000000324030723c */ /* 0x040fe200000418ff */
[----:B------:R-:W-:Y:S05]  /*3ee0*/  MUFU.EX2 R111, R111 ;  /* 0x0000006f006f7308 */ /* 0x000fea0000000800 */
[C---:B------:R-:W-:Y:S03]  /*3ef0*/  HMMA.16816.F32.BF16 R56, R64.reuse, R58, RZ ;  /* 0x0000003a4038723c */ /* 0x040fe600000418ff */
[----:B------:R-:W-:Y:S03]  /*3f00*/  MUFU.EX2 R112, R112 ;  /* 0x0000007000707308 */ /* 0x000fe60000000800 */
[C---:B--2---:R-:W-:Y:S05]  /*3f10*/  HMMA.16816.F32.BF16 R60, R64.reuse, R4, RZ ;  /* 0x00000004403c723c */ /* 0x044fea00000418ff */
[----:B------:R-:W2:Y:S01]  /*3f20*/  MUFU.EX2 R113, R113 ;  /* 0x0000007100717308 */ /* 0x000ea20000000800 */
[----:B------:R-:W-:Y:S01]  /*3f30*/  HMMA.16816.F32.BF16 R64, R64, R6, RZ ;  /* 0x000000064040723c */ /* 0x000fe200000418ff */
[----:B----4-:R-:W-:Y:S01]  /*3f40*/  F2FP.BF16.F32.PACK_AB R4, R32, R35 ;  /* 0x000000232004723e */ /* 0x010fe200000010ff */
[----:B------:R-:W-:Y:S01]  /*3f50*/  FADD.FTZ R35, R35, R34 ;  /* 0x0000002223237221 */ /* 0x000fe20000010000 */
[----:B-1----:R-:W-:Y:S01]  /*3f60*/  F2FP.BF16.F32.PACK_AB R5, R30, R33 ;  /* 0x000000211e05723e */ /* 0x002fe200000010ff */
[----:B------:R-:W-:-:S02]  /*3f70*/  FADD.FTZ R33, R33, R102 ;  /* 0x0000006621217221 */ /* 0x000fc40000010000 */
[----:B------:R-:W-:Y:S01]  /*3f80*/  FADD.FTZ R32, R32, R35 ;  /* 0x0000002320207221 */ /* 0x000fe20000010000 */
[----:B------:R-:W-:Y:S01]  /*3f90*/  F2FP.BF16.F32.PACK_AB R6, R2, R31 ;  /* 0x0000001f0206723e */ /* 0x000fe200000010ff */
[----:B------:R-:W-:Y:S01]  /*3fa0*/  MUFU.EX2 R114, R114 ;  /* 0x0000007200727308 */ /* 0x000fe20000000800 */
[----:B---3--:R-:W-:Y:S01]  /*3fb0*/  F2FP.BF16.F32.PACK_AB R7, R0, R29 ;  /* 0x0000001d0007723e */ /* 0x008fe200000010ff */
[----:B------:R-:W-:Y:S01]  /*3fc0*/  FADD.FTZ R30, R30, R33 ;  /* 0x000000211e1e7221 */ /* 0x000fe20000010000 */
[----:B------:R-:W-:-:S03]  /*3fd0*/  FADD.FTZ R31, R31, R32 ;  /* 0x000000201f1f7221 */ /* 0x000fc60000010000 */
[----:B------:R-:W-:Y:S01]  /*3fe0*/  FADD.FTZ R29, R29, R30 ;  /* 0x0000001e1d1d7221 */ /* 0x000fe20000010000 */
[----:B------:R-:W-:Y:S01]  /*3ff0*/  FADD.FTZ R31, R2, R31 ;  /* 0x0000001f021f7221 */ /* 0x000fe20000010000 */
[----:B------:R-:W-:Y:S01]  /*4000*/  HMMA.16816.F32.BF16 R96, R4, R8, R96 ;  /* 0x000000080460723c */ /* 0x000fe20000041860 */
[----:B------:R-:W1:Y:S01]  /*4010*/  MUFU.EX2 R115, R115 ;  /* 0x0000007300737308 */ /* 0x000e620000000800 */
[----:B------:R-:W-:-:S04]  /*4020*/  FADD.FTZ R29, R0, R29 ;  /* 0x0000001d001d7221 */ /* 0x000fc80000010000 */
[C---:B------:R-:W-:Y:S01]  /*4030*/  HMMA.16816.F32.BF16 R92, R4.reuse, R10, R92 ;  /* 0x0000000a045c723c */ /* 0x040fe2000004185c */
[----:B------:R-:W3:Y:S02]  /*4040*/  LDSM.16.MT88.4 R8, [R151+0xa800] ;  /* 0x00a800009708783b */ /* 0x000ee40000004200 */
[----:B------:R-:W-:Y:S03]  /*4050*/  MUFU.EX2 R125, R125 ;  /* 0x0000007d007d7308 */ /* 0x000fe60000000800 */
[C---:B-----5:R-:W-:Y:S05]  /*4060*/  HMMA.16816.F32.BF16 R88, R4.reuse, R12, R88 ;  /* 0x0000000c0458723c */ /* 0x060fea0000041858 */
[----:B------:R-:W4:Y:S01]  /*4070*/  MUFU.EX2 R124, R124 ;  /* 0x0000007c007c7308 */ /* 0x000f220000000800 */
[C---:B------:R-:W-:Y:S01]  /*4080*/  HMMA.16816.F32.BF16 R84, R4.reuse, R14, R84 ;  /* 0x0000000e0454723c */ /* 0x040fe20000041854 */
[----:B------:R-:W5:Y:S05]  /*4090*/  LDSM.16.MT88.4 R12, [R150+0xa800] ;  /* 0x00a80000960c783b */ /* 0x000f6a0000004200 */
        /* <DEDUP_REMOVED lines=12> */
[----:B------:R-:W1:Y:S02]  /*4160*/  LDSM.16.MT88.4 R8, [R148+0xa800] ;  /* 0x00a800009408783b */ /* 0x000e640000004200 */
[----:B------:R-:W-:Y:S03]  /*4170*/  MUFU.EX2 R116, R117 ;  /* 0x0000007500747308 */ /* 0x000fe60000000800 */
[C---:B-----5:R-:W-:Y:S05]  /*4180*/  HMMA.16816.F32.BF16 R44, R4.reuse, R12, R44 ;  /* 0x0000000c042c723c */ /* 0x060fea000004182c */
[----:B------:R-:W5:Y:S01]  /*4190*/  MUFU.EX2 R173, R173 ;  /* 0x000000ad00ad7308 */ /* 0x000f620000000800 */
[C---:B------:R-:W-:Y:S01]  /*41a0*/  HMMA.16816.F32.BF16 R48, R4.reuse, R14, R48 ;  /* 0x0000000e0430723c */ /* 0x040fe20000041830 */
[----:B------:R-:W4:Y:S05]  /*41b0*/  LDSM.16.MT88.4 R12, [R151+0x9000] ;  /* 0x00900000970c783b */ /* 0x000f2a0000004200 */
[C---:B--2---:R-:W-:Y:S06]  /*41c0*/  HMMA.16816.F32.BF16 R52, R4.reuse, R16, R52 ;  /* 0x000000100434723c */ /* 0x044fec0000041834 */
[C---:B------:R-:W-:Y:S01]  /*41d0*/  HMMA.16816.F32.BF16 R56, R4.reuse, R18, R56 ;  /* 0x000000120438723c */ /* 0x040fe20000041838 */
[----:B------:R-:W-:Y:S05]  /*41e0*/  LDSM.16.MT88.4 R16, [R149+0x9000] ;  /* 0x009000009510783b */ /* 0x000fea0000004200 */
[C---:B-1----:R-:W-:Y:S06]  /*41f0*/  HMMA.16816.F32.BF16 R60, R4.reuse, R8, R60 ;  /* 0x00000008043c723c */ /* 0x042fec000004183c */
        /* <DEDUP_REMOVED lines=12> */
[----:B----4-:R-:W-:Y:S01]  /*42c0*/  HMMA.16816.F32.BF16 R96, R4, R12, R96 ;  /* 0x0000000c0460723c */ /* 0x010fe20000041860 */
        /* <DEDUP_REMOVED lines=31> */
[----:B-----5:R-:W-:Y:S01]  /*44c0*/  F2FP.BF16.F32.PACK_AB R7, R173, R116 ;  /* 0x00000074ad07723e */ /* 0x020fe200000010ff */
[----:B------:R-:W-:-:S02]  /*44d0*/  FADD.FTZ R119, R119, R120 ;  /* 0x0000007877777221 */ /* 0x000fc40000010000 */
[----:B------:R-:W-:Y:S02]  /*44e0*/  FADD.FTZ R122, R122, R125 ;  /* 0x0000007d7a7a7221 */ /* 0x000fe40000010000 */
[----:B------:R-:W-:Y:S02]  /*44f0*/  FADD.FTZ R116, R116, R119 ;  /* 0x0000007774747221 */ /* 0x000fe40000010000 */
        /* <DEDUP_REMOVED lines=33> */
.L_x_6696:
        /* <DEDUP_REMOVED lines=66> */
.L_x_6693:
        /* <DEDUP_REMOVED lines=8> */
[----:B------:R-:W-:Y:S02]  /*4bb0*/  IADD3 R2, P0, R100, UR12, RZ ;  /* 0x0000000c64027c10 */ /* 0x000fe4000ff1e0ff */
[----:B------:R-:W-:Y:S02]  /*4bc0*/  LDGSTS.E.BYPASS.LTC128B.128 [R165+0xa000], desc[UR18][R160.64+0x80] ;  /* 0x0a000080a0a57fae */ /* 0x000fe4000b901d52 */
[----:B------:R-:W-:Y:S03]  /*4bd0*/  IADD3.X R3, R101, UR11, RZ, P0, !PT ;  /* 0x0000000b65037c10 */ /* 0x000fe600087fe4ff */
[----:B------:R-:W-:Y:S01]  /*4be0*/  LDGSTS.E.BYPASS.LTC128B.128 [R165+0x8800], desc[UR18][R100.64] ;  /* 0x0880000064a57fae */ /* 0x000fe2000b901d52 */
[----:B------:R-:W-:Y:S04]  /*4bf0*/  IADD3 R176, P0, R2, UR12, RZ ;  /* 0x0000000c02b07c10 */ /* 0x000fe8000ff1e0ff */
[----:B------:R-:W-:Y:S01]  /*4c00*/  LDGSTS.E.BYPASS.LTC128B.128 [R165+0xa800], desc[UR18][R100.64+0x80] ;  /* 0x0a80008064a57fae */ /* 0x000fe2000b901d52 */
[----:B------:R-:W-:Y:S02]  /*4c10*/  IADD3.X R177, R3, UR11, RZ, P0, !PT ;  /* 0x0000000b03b17c10 */ /* 0x000fe400087fe4ff */
[----:B------:R-:W-:Y:S02]  /*4c20*/  ISETP.GT.AND P0, PT, R172, R159, PT ;  /* 0x0000009fac00720c */ /* 0x000fe40003f04270 */
        /* <DEDUP_REMOVED lines=11> */
[----:B------:R-:W1:Y:S05]  /*4ce0*/  LDSM.16.M88.4 R128, [R155] ;  /* 0x000000009b80783b */ /* 0x000e6a0000000200 */
[----:B------:R-:W1:Y:S05]  /*4cf0*/  LDSM.16.M88.4 R132, [R147] ;  /* 0x000000009384783b */ /* 0x000e6a0000000200 */
        /* <DEDUP_REMOVED lines=12> */
[----:B------:R-:W3:Y:S05]  /*4dc0*/  LDSM.16.M88.4 R104, [R154] ;  /* 0x000000009a68783b */ /* 0x000eea0000000200 */
[C---:B-1----:R-:W-:Y:S01]  /*4dd0*/  HMMA.16816.F32.BF16 R4, R124.reuse, R128, R4 ;  /* 0x000000807c04723c */ /* 0x042fe20000041804 */
[----:B------:R-:W1:Y:S05]  /*4de0*/  LDSM.16.M88.4 R120, [R153+0x1000] ;  /* 0x001000009978783b */ /* 0x000e6a0000000200 */
[C---:B------:R-:W-:Y:S01]  /*4df0*/  HMMA.16816.F32.BF16 R8, R124.reuse, R130, R8 ;  /* 0x000000827c08723c */ /* 0x040fe20000041808 */
[----:B------:R-:W4:Y:S05]  /*4e00*/  LDSM.16.M88.4 R128, [R153+0x1800] ;  /* 0x001800009980783b */ /* 0x000f2a0000000200 */
[C---:B------:R-:W-:Y:S06]  /*4e10*/  HMMA.16816.F32.BF16 R12, R124.reuse, R132, R12 ;  /* 0x000000847c0c723c */ /* 0x040fec000004180c */
[C---:B------:R-:W-:Y:S06]  /*4e20*/  HMMA.16816.F32.BF16 R16, R124.reuse, R134, R16 ;  /* 0x000000867c10723c */ /* 0x040fec0000041810 */
[C---:B------:R-:W-:Y:S06]  /*4e30*/  HMMA.16816.F32.BF16 R20, R124.reuse, R136, R20 ;  /* 0x000000887c14723c */ /* 0x040fec0000041814 */
[C---:B------:R-:W-:Y:S06]  /*4e40*/  HMMA.16816.F32.BF16 R24, R124.reuse, R138, R24 ;  /* 0x0000008a7c18723c */ /* 0x040fec0000041818 */
[C---:B--2---:R-:W-:Y:S06]  /*4e50*/  HMMA.16816.F32.BF16 R28, R124.reuse, R108, R28 ;  /* 0x0000006c7c1c723c */ /* 0x044fec000004181c */
[----:B------:R-:W-:Y:S01]  /*4e60*/  HMMA.16816.F32.BF16 R32, R124, R110, R32 ;  /* 0x0000006e7c20723c */ /* 0x000fe20000041820 */
[----:B------:R-:W-:Y:S05]  /*4e70*/  LDSM.16.M88.4 R108, [R152] ;  /* 0x00000000986c783b */ /* 0x000fea0000000200 */
[C---:B---3--:R-:W-:Y:S01]  /*4e80*/  HMMA.16816.F32.BF16 R4, R104.reuse, R112, R4 ;  /* 0x000000706804723c */ /* 0x048fe20000041804 */
[----:B------:R-:W-:Y:S05]  /*4e90*/  LDSM.16.M88.4 R124, [R144+0x1000] ;  /* 0x00100000907c783b */ /* 0x000fea0000000200 */
[C---:B------:R-:W-:Y:S01]  /*4ea0*/  HMMA.16816.F32.BF16 R8, R104.reuse, R114, R8 ;  /* 0x000000726808723c */ /* 0x040fe20000041808 */
[----:B------:R-:W2:Y:S05]  /*4eb0*/  LDSM.16.M88.4 R112, [R144] ;  /* 0x000000009070783b */ /* 0x000eaa0000000200 */
        /* <DEDUP_REMOVED lines=8> */
[----:B------:R-:W-:Y:S05]  /*4f40*/  LDSM.16.M88.4 R104, [R158+0x2000] ;  /* 0x002000009e68783b */ /* 0x000fea0000000200 */
[C---:B--2---:R-:W-:Y:S01]  /*4f50*/  HMMA.16816.F32.BF16 R4, R108.reuse, R112, R4 ;  /* 0x000000706c04723c */ /* 0x044fe20000041804 */
[----:B------:R-:W-:Y:S05]  /*4f60*/  LDSM.16.M88.4 R128, [R157+0x3000] ;  /* 0x003000009d80783b */ /* 0x000fea0000000200 */
        /* <DEDUP_REMOVED lines=8> */
[C---:B-1----:R-:W-:Y:S06]  /*4ff0*/  HMMA.16816.F32.BF16 R28, R108.reuse, R120, R28 ;  /* 0x000000786c1c723c */ /* 0x042fec000004181c */
[----:B------:R-:W-:Y:S01]  /*5000*/  HMMA.16816.F32.BF16 R32, R108, R122, R32 ;  /* 0x0000007a6c20723c */ /* 0x000fe20000041820 */
[----:B------:R-:W-:Y:S05]  /*5010*/  LDSM.16.M88.4 R108, [R156+0x2000] ;  /* 0x002000009c6c783b */ /* 0x000fea0000000200 */
[C---:B--2---:R-:W-:Y:S01]  /*5020*/  HMMA.16816.F32.BF16 R4, R104.reuse, R112, R4 ;  /* 0x000000706804723c */ /* 0x044fe20000041804 */
[----:B------:R-:W-:Y:S05]  /*5030*/  LDSM.16.M88.4 R120, [R141] ;  /* 0x000000008d78783b */ /* 0x000fea0000000200 */
[C---:B------:R-:W-:Y:S01]  /*5040*/  HMMA.16816.F32.BF16 R8, R104.reuse, R114, R8 ;  /* 0x000000726808723c */ /* 0x040fe20000041808 */
[----:B------:R-:W1:Y:S05]  /*5050*/  LDSM.16.M88.4 R112, [R143] ;  /* 0x000000008f70783b */ /* 0x000e6a0000000200 */
[C---:B---3--:R-:W-:Y:S06]  /*5060*/  HMMA.16816.F32.BF16 R12, R104.reuse, R116, R12 ;  /* 0x00000074680c723c */ /* 0x048fec000004180c */
[C---:B------:R-:W-:Y:S01]  /*5070*/  HMMA.16816.F32.BF16 R16, R104.reuse, R118, R16 ;  /* 0x000000766810723c */ /* 0x040fe20000041810 */
[----:B------:R-:W2:Y:S05]  /*5080*/  LDSM.16.M88.4 R116, [R142] ;  /* 0x000000008e74783b */ /* 0x000eaa0000000200 */
[C---:B------:R-:W-:Y:S06]  /*5090*/  HMMA.16816.F32.BF16 R20, R104.reuse, R128, R20 ;  /* 0x000000806814723c */ /* 0x040fec0000041814 */
[C---:B------:R-:W-:Y:S01]  /*50a0*/  HMMA.16816.F32.BF16 R24, R104.reuse, R130, R24 ;  /* 0x000000826818723c */ /* 0x040fe20000041818 */
[----:B------:R-:W3:Y:S05]  /*50b0*/  LDSM.16.M88.4 R128, [R140] ;  /* 0x000000008c80783b */ /* 0x000eea0000000200 */
[C---:B----4-:R-:W-:Y:S06]  /*50c0*/  HMMA.16816.F32.BF16 R28, R104.reuse, R124, R28 ;  /* 0x0000007c681c723c */ /* 0x050fec000004181c */
[----:B------:R-:W-:Y:S01]  /*50d0*/  HMMA.16816.F32.BF16 R32, R104, R126, R32 ;  /* 0x0000007e6820723c */ /* 0x000fe20000041820 */
[----:B------:R-:W-:Y:S05]  /*50e0*/  LDSM.16.M88.4 R104, [R154+0x2000] ;  /* 0x002000009a68783b */ /* 0x000fea0000000200 */
[----:B------:R-:W4:Y:S01]  /*50f0*/  LDSM.16.M88.4 R124, [R153+0x2000] ;  /* 0x00200000997c783b */ /* 0x000f220000000200 */
        /* <DEDUP_REMOVED lines=18> */
[C---:B--2---:R-:W-:Y:S06]  /*5220*/  HMMA.16816.F32.BF16 R20, R104.reuse, R116, R20 ;  /* 0x000000746814723c */ /* 0x044fec0000041814 */
[C---:B------:R-:W-:Y:S06]  /*5230*/  HMMA.16816.F32.BF16 R24, R104.reuse, R118, R24 ;  /* 0x000000766818723c */ /* 0x040fec0000041818 */
[C---:B-----5:R-:W-:Y:S06]  /*5240*/  HMMA.16816.F32.BF16 R28, R104.reuse, R120, R28 ;  /* 0x00000078681c723c */ /* 0x060fec000004181c */
        /* <DEDUP_REMOVED lines=145> */
.L_x_6695:
        /* <DEDUP_REMOVED lines=20> */
.L_x_6694:
        /* <DEDUP_REMOVED lines=159> */
[----:B------:R-:W-:Y:S01]  /*6690*/  ISETP.GT.AND P0, PT, R172, R159, PT ;  /* 0x0000009fac00720c */ /* 0x000fe20003f04270 */
[C---:B------:R-:W-:Y:S03]  /*66a0*/  FMUL.FTZ R12, R2.reuse, R88 ;  /* 0x00000058020c7220 */ /* 0x040fe60000410000 */
[----:B------:R-:W-:Y:S01]  /*66b0*/  FMUL.FTZ R13, R2, R89 ;  /* 0x00000059020d7220 */ /* 0x000fe20000410000 */
[C---:B------:R-:W-:Y:S01]  /*66c0*/  FMUL.FTZ R14, R0.reuse, R90 ;  /* 0x0000005a000e7220 */ /* 0x040fe20000410000 */
[----:B------:R-:W-:Y:S02]  /*66d0*/  FMUL.FTZ R15, R0, R91 ;  /* 0x0000005b000f7220 */ /* 0x000fe40000410000 */
[----:B------:R-:W-:Y:S01]  /*66e0*/  LDSM.16.MT88.4 R88, [R148+0x8800] ;  /* 0x008800009458783b */ /* 0x000fe20000004200 */
        /* <DEDUP_REMOVED lines=30> */
[----:B------:R-:W-:Y:S02]  /*68d0*/  FADD.FTZ R117, R117, R118 ;  /* 0x0000007675757221 */ /* 0x000fe40000010000 */
[C---:B------:R-:W-:Y:S03]  /*68e0*/  HMMA.16816.F32.BF16 R28, R96.reuse, R92, R28 ;  /* 0x0000005c601c723c */ /* 0x040fe6000004181c */
[----:B------:R-:W-:Y:S01]  /*68f0*/  FADD.FTZ R0, R119, R0 ;  /* 0x0000000077007221 */ /* 0x000fe20000010000 */
[----:B------:R-:W-:Y:S03]  /*6900*/  FADD.FTZ R116, R116, R117 ;  /* 0x0000007574747221 */ /* 0x000fe60000010000 */
[----:B------:R-:W-:Y:S01]  /*6910*/  MUFU.EX2 R132, R132 ;  /* 0x0000008400847308 */ /* 0x000fe20000000800 */
[C---:B------:R-:W-:Y:S01]  /*6920*/  HMMA.16816.F32.BF16 R32, R96.reuse, R94, R32 ;  /* 0x0000005e6020723c */ /* 0x040fe20000041820 */
[----:B------:R-:W-:Y:S05]  /*6930*/  LDSM.16.MT88.4 R92, [R151+0x9800] ;  /* 0x00980000975c783b */ /* 0x000fea0000004200 */
[C---:B---3--:R-:W-:Y:S03]  /*6940*/  HMMA.16816.F32.BF16 R36, R96.reuse, R84, R36 ;  /* 0x000000546024723c */ /* 0x048fe60000041824 */
[----:B------:R-:W-:Y:S03]  /*6950*/  MUFU.EX2 R137, R137 ;  /* 0x0000008900897308 */ /* 0x000fe60000000800 */
        /* <DEDUP_REMOVED lines=22> */
[----:B------:R-:W-:Y:S01]  /*6ac0*/  IADD3 R0, R172, -0x1, RZ ;  /* 0xffffffffac007810 */ /* 0x000fe20007ffe0ff */
[----:B------:R-:W-:Y:S01]  /*6ad0*/  FADD.FTZ R127, R122, R127 ;  /* 0x0000007f7a7f7221 */ /* 0x000fe20000010000 */
[----:B------:R-:W-:Y:S02]  /*6ae0*/  FADD.FTZ R129, R124, R129 ;  /* 0x000000817c817221 */ /* 0x000fe40000010000 */
[----:B------:R-:W-:Y:S01]  /*6af0*/  MOV R172, R0 ;  /* 0x0000000000ac7202 */ /* 0x000fe20000000f00 */
        /* <DEDUP_REMOVED lines=11> */
[----:B------:R-:W4:Y:S02]  /*6bb0*/  LDSM.16.MT88.4 R80, [R149+0xa800] ;  /* 0x00a800009550783b */ /* 0x000f240000004200 */
[----:B------:R-:W-:Y:S03]  /*6bc0*/  FADD.FTZ R133, R133, R128 ;  /* 0x0000008085857221 */ /* 0x000fe60000010000 */
[C---:B------:R-:W-:Y:S03]  /*6bd0*/  HMMA.16816.F32.BF16 R20, R68.reuse, R84, R20 ;  /* 0x000000544414723c */ /* 0x040fe60000041814 */
[----:B------:R3:W5:Y:S02]  /*6be0*/  MUFU.EX2 R179, R105 ;  /* 0x0000006900b37308 */ /* 0x0007640000000800 */
[----:B------:R-:W-:Y:S01]  /*6bf0*/  MOV R0, R3 ;  /* 0x0000000300007202 */ /* 0x000fe20000000f00 */
[C---:B------:R-:W-:Y:S01]  /*6c00*/  HMMA.16816.F32.BF16 R24, R68.reuse, R86, R24 ;  /* 0x000000564418723c */ /* 0x040fe20000041818 */
[----:B------:R-:W4:Y:S06]  /*6c10*/  LDSM.16.MT88.4 R84, [R148+0xa800] ;  /* 0x00a800009454783b */ /* 0x000f2c0000004200 */
[----:B------:R-:W-:Y:S01]  /*6c20*/  MUFU.EX2 R102, R102 ;  /* 0x0000006600667308 */ /* 0x000fe20000000800 */
[C---:B------:R-:W-:Y:S09]  /*6c30*/  HMMA.16816.F32.BF16 R28, R68.reuse, R88, R28 ;  /* 0x00000058441c723c */ /* 0x040ff2000004181c */
[----:B------:R1:W1:Y:S01]  /*6c40*/  MUFU.EX2 R101, R104 ;  /* 0x0000006800657308 */ /* 0x0002620000000800 */
[C---:B------:R-:W-:Y:S01]  /*6c50*/  HMMA.16816.F32.BF16 R32, R68.reuse, R90, R32 ;  /* 0x0000005a4420723c */ /* 0x040fe20000041820 */
[----:B------:R-:W-:Y:S02]  /*6c60*/  LDSM.16.MT88.4 R88, [R148+0x9000] ;  /* 0x009000009458783b */ /* 0x000fe40000004200 */
[----:B---3--:R-:W-:Y:S03]  /*6c70*/  F2FP.BF16.F32.PACK_AB R105, R177, R178 ;  /* 0x000000b2b169723e */ /* 0x008fe600000010ff */
[C---:B--2---:R-:W-:Y:S05]  /*6c80*/  HMMA.16816.F32.BF16 R36, R68.reuse, R72, R36 ;  /* 0x000000484424723c */ /* 0x044fea0000041824 */
[----:B-----5:R-:W-:Y:S01]  /*6c90*/  F2FP.BF16.F32.PACK_AB R106, R179, R176 ;  /* 0x000000b0b36a723e */ /* 0x020fe200000010ff */
[C---:B------:R-:W-:Y:S01]  /*6ca0*/  HMMA.16816.F32.BF16 R40, R68.reuse, R74, R40 ;  /* 0x0000004a4428723c */ /* 0x040fe20000041828 */
[----:B------:R-:W2:Y:S04]  /*6cb0*/  LDSM.16.MT88.4 R72, [R151+0x9000] ;  /* 0x009000009748783b */ /* 0x000ea80000004200 */
[----:B-1----:R-:W-:Y:S01]  /*6cc0*/  F2FP.BF16.F32.PACK_AB R104, R183, R138 ;  /* 0x0000008ab768723e */ /* 0x002fe200000010ff */
[C---:B------:R-:W-:Y:S05]  /*6cd0*/  HMMA.16816.F32.BF16 R44, R68.reuse, R76, R44 ;  /* 0x0000004c442c723c */ /* 0x040fea000004182c */
[----:B------:R-:W-:Y:S01]  /*6ce0*/  F2FP.BF16.F32.PACK_AB R107, R101, R102 ;  /* 0x00000066656b723e */ /* 0x000fe200000010ff */
[C---:B------:R-:W-:Y:S01]  /*6cf0*/  HMMA.16816.F32.BF16 R48, R68.reuse, R78, R48 ;  /* 0x0000004e4430723c */ /* 0x040fe20000041830 */
[----:B------:R-:W1:Y:S05]  /*6d00*/  LDSM.16.MT88.4 R76, [R150+0x9000] ;  /* 0x00900000964c783b */ /* 0x000e6a0000004200 */
[C---:B----4-:R-:W-:Y:S06]  /*6d10*/  HMMA.16816.F32.BF16 R52, R68.reuse, R80, R52 ;  /* 0x000000504434723c */ /* 0x050fec0000041834 */
        /* <DEDUP_REMOVED lines=34> */
[----:B------:R-:W-:Y:S01]  /*6f40*/  FADD.FTZ R175, R179, R176 ;  /* 0x000000b0b3af7221 */ /* 0x000fe20000010000 */
[C---:B----4-:R-:W-:Y:S05]  /*6f50*/  HMMA.16816.F32.BF16 R36, R68.reuse, R84, R36 ;  /* 0x000000544424723c */ /* 0x050fea0000041824 */
[----:B------:R-:W-:Y:S01]  /*6f60*/  FADD.FTZ R173, R101, R102 ;  /* 0x0000006665ad7221 */ /* 0x000fe20000010000 */
[C---:B------:R-:W-:Y:S01]  /*6f70*/  HMMA.16816.F32.BF16 R40, R68.reuse, R86, R40 ;  /* 0x000000564428723c */ /* 0x040fe20000041828 */
[----:B------:R-:W4:Y:S05]  /*6f80*/  LDSM.16.MT88.4 R84, [R150+0x9800] ;  /* 0x009800009654783b */ /* 0x000f2a0000004200 */
[C---:B--2---:R-:W-:Y:S06]  /*6f90*/  HMMA.16816.F32.BF16 R44, R68.reuse, R72, R44 ;  /* 0x00000048442c723c */ /* 0x044fec000004182c */
[C---:B------:R-:W-:Y:S06]  /*6fa0*/  HMMA.16816.F32.BF16 R48, R68.reuse, R74, R48 ;  /* 0x0000004a4430723c */ /* 0x040fec0000041830 */
[C---:B-1----:R-:W-:Y:S06]  /*6fb0*/  HMMA.16816.F32.BF16 R52, R68.reuse, R76, R52 ;  /* 0x0000004c4434723c */ /* 0x042fec0000041834 */
[C---:B------:R-:W-:Y:S01]  /*6fc0*/  HMMA.16816.F32.BF16 R56, R68.reuse, R78, R56 ;  /* 0x0000004e4438723c */ /* 0x040fe20000041838 */
[----:B------:R-:W1:Y:S05]  /*6fd0*/  LDSM.16.MT88.4 R76, [R149+0x9800] ;  /* 0x00980000954c783b */ /* 0x000e6a0000004200 */
[C---:B---3--:R-:W-:Y:S06]  /*6fe0*/  HMMA.16816.F32.BF16 R60, R68.reuse, R80, R60 ;  /* 0x00000050443c723c */ /* 0x048fec000004183c */
[----:B------:R-:W-:Y:S06]  /*6ff0*/  HMMA.16816.F32.BF16 R64, R68, R82, R64 ;  /* 0x000000524440723c */ /* 0x000fec0000041840 */
[C---:B------:R-:W-:Y:S01]  /*7000*/  HMMA.16816.F32.BF16 R96, R104.reuse, R92, R4 ;  /* 0x0000005c6860723c */ /* 0x040fe20000041804 */
[----:B------:R-:W2:Y:S05]  /*7010*/  LDSM.16.MT88.4 R4, [R150+0xb800] ;  /* 0x00b800009604783b */ /* 0x000eaa0000004200 */
[C---:B------:R-:W-:Y:S03]  /*7020*/  HMMA.16816.F32.BF16 R92, R104.reuse, R94, R8 ;  /* 0x0000005e685c723c */ /* 0x040fe60000041808 */
[----:B------:R-:W3:Y:S03]  /*7030*/  LDSM.16.MT88.4 R8, [R149+0xb800] ;  /* 0x00b800009508783b */ /* 0x000ee60000004200 */
[C---:B----4-:R-:W-:Y:S05]  /*7040*/  HMMA.16816.F32.BF16 R88, R104.reuse, R84, R12 ;  /* 0x000000546858723c */ /* 0x050fea000004180c */
[----:B------:R-:W4:Y:S01]  /*7050*/  LDSM.16.MT88.4 R12, [R148+0xb800] ;  /* 0x00b80000940c783b */ /* 0x000f220000004200 */
        /* <DEDUP_REMOVED lines=16> */
.L_x_6692:
        /* <DEDUP_REMOVED lines=144> */
[----:B------:R2:W-:Y:S04]  /*7a60*/  STS.64 [R14], R80 ;  /* 0x000000500e007388 */ /* 0x0005e80000000a00 */
[----:B------:R-:W-:Y:S04]  /*7a70*/  STS.64 [R14+0x800], R82 ;  /* 0x000800520e007388 */ /* 0x000fe80000000a00 */
[----:B------:R-:W-:Y:S04]  /*7a80*/  STS.64 [R16], R76 ;  /* 0x0000004c10007388 */ /* 0x000fe80000000a00 */
[----:B------:R-:W-:Y:S04]  /*7a90*/  STS.64 [R16+0x800], R78 ;  /* 0x0008004e10007388 */ /* 0x000fe80000000a00 */
[----:B------:R-:W-:Y:S04]  /*7aa0*/  STS.64 [R17], R72 ;  /* 0x0000004811007388 */ /* 0x000fe80000000a00 */
[----:B------:R-:W-:Y:S04]  /*7ab0*/  STS.64 [R17+0x800], R74 ;  /* 0x0008004a11007388 */ /* 0x000fe80000000a00 */
[----:B------:R-:W-:Y:S01]  /*7ac0*/  STS.64 [R12], R68 ;  /* 0x000000440c007388 */ /* 0x000fe20000000a00 */
[----:B--2---:R-:W-:-:S03]  /*7ad0*/  LEA R80, R8, UR4, 0x2 ;  /* 0x0000000408507c11 */ /* 0x004fc6000f8e10ff */
[----:B------:R-:W-:Y:S01]  /*7ae0*/  STS.64 [R12+0x800], R70 ;  /* 0x000800460c007388 */ /* 0x000fe20000000a00 */
[----:B------:R-:W2:Y:S01]  /*7af0*/  S2UR UR4, SR_CTAID.Z ;  /* 0x00000000000479c3 */ /* 0x000ea20000002700 */
[----:B---3--:R-:W-:Y:S01]  /*7b00*/  @P4 FMUL.FTZ R81, R6, 0.69314718246459960938 ;  /* 0x3f31721806514820 */ /* 0x008fe20000410000 */
[----:B-1----:R-:W-:Y:S01]  /*7b10*/  @P3 FMUL.FTZ R6, R5, 0.69314718246459960938 ;  /* 0x3f31721805063820 */ /* 0x002fe20000410000 */
[----:B------:R-:W-:Y:S04]  /*7b20*/  STS.64 [R10+0x4000], R36 ;  /* 0x004000240a007388 */ /* 0x000fe80000000a00 */
[----:B------:R1:W-:Y:S01]  /*7b30*/  STS.64 [R10+0x4800], R38 ;  /* 0x004800260a007388 */ /* 0x0003e20000000a00 */
[----:B------:R-:W3:Y:S03]  /*7b40*/  S2R R7, SR_CTAID.Y ;  /* 0x0000000000077919 */ /* 0x000ee60000002600 */
[----:B------:R-:W-:Y:S04]  /*7b50*/  STS.64 [R9+0x4000], R40 ;  /* 0x0040002809007388 */ /* 0x000fe80000000a00 */
[----:B------:R4:W-:Y:S04]  /*7b60*/  STS.64 [R9+0x4800], R42 ;  /* 0x0048002a09007388 */ /* 0x0009e80000000a00 */
[----:B------:R-:W-:Y:S04]  /*7b70*/  STS.64 [R13+0x4000], R44 ;  /* 0x0040002c0d007388 */ /* 0x000fe80000000a00 */
[----:B------:R-:W-:Y:S04]  /*7b80*/  STS.64 [R13+0x4800], R46 ;  /* 0x0048002e0d007388 */ /* 0x000fe80000000a00 */
[----:B------:R-:W-:Y:S04]  /*7b90*/  STS.64 [R15+0x4000], R48 ;  /* 0x004000300f007388 */ /* 0x000fe80000000a00 */
[----:B------:R-:W-:Y:S01]  /*7ba0*/  STS.64 [R15+0x4800], R50 ;  /* 0x004800320f007388 */ /* 0x000fe20000000a00 */
[----:B-1----:R-:W1:Y:S03]  /*7bb0*/  S2R R10, SR_CTAID.X ;  /* 0x00000000000a7919 */ /* 0x002e660000002500 */
[----:B------:R-:W-:Y:S01]  /*7bc0*/  STS.64 [R14+0x4000], R52 ;  /* 0x004000340e007388 */ /* 0x000fe20000000a00 */
[----:B----4-:R-:W3:Y:S03]  /*7bd0*/  LDC.64 R8, c[0x0][0x2c0] ;  /* 0x0000b000ff087b82 */ /* 0x010ee60000000a00 */
[----:B------:R-:W-:Y:S04]  /*7be0*/  STS.64 [R14+0x4800], R54 ;  /* 0x004800360e007388 */ /* 0x000fe80000000a00 */
[----:B------:R-:W-:Y:S04]  /*7bf0*/  STS.64 [R16+0x4000], R56 ;  /* 0x0040003810007388 */ /* 0x000fe80000000a00 */
[----:B------:R-:W-:Y:S04]  /*7c00*/  STS.64 [R16+0x4800], R58 ;  /* 0x0048003a10007388 */ /* 0x000fe80000000a00 */
[----:B------:R-:W-:Y:S04]  /*7c10*/  STS.64 [R17+0x4000], R60 ;  /* 0x0040003c11007388 */ /* 0x000fe80000000a00 */
[----:B------:R-:W-:Y:S04]  /*7c20*/  STS.64 [R17+0x4800], R62 ;  /* 0x0048003e11007388 */ /* 0x000fe80000000a00 */
[----:B------:R4:W-:Y:S01]  /*7c30*/  STS.64 [R12+0x4000], R64 ;  /* 0x004000400c007388 */ /* 0x0009e20000000a00 */
[----:B---3--:R-:W-:-:S03]  /*7c40*/  IMAD R7, R7, R8, R164 ;  /* 0x0000000807077224 */ /* 0x008fc600078e02a4 */
[----:B------:R3:W-:Y:S01]  /*7c50*/  STS.64 [R12+0x4800], R66 ;  /* 0x004800420c007388 */ /* 0x0007e20000000a00 */
[----:B------:R-:W-:Y:S01]  /*7c60*/  MOV R8, 0xff800000 ;  /* 0xff80000000087802 */ /* 0x000fe20000000f00 */
[----:B------:R-:W-:Y:S08]  /*7c70*/  BAR.SYNC.DEFER_BLOCKING 0x0 ;  /* 0x0000000000007b1d */ /* 0x000ff00000010000 */
[----:B----4-:R-:W2:Y:S01]  /*7c80*/  LDC R64, c[0x0][0x270] ;  /* 0x00009c00ff407b82 */ /* 0x010ea20000000800 */
[----:B---3--:R-:W-:Y:S01]  /*7c90*/  LOP3.LUT R67, R2, 0xffffffe0, RZ, 0xc0, !PT ;  /* 0xffffffe002437812 */ /* 0x008fe200078ec0ff */
[----:B------:R-:W3:Y:S01]  /*7ca0*/  LDS.128 R76, [R80] ;  /* 0x00000000504c7984 */ /* 0x000ee20000000c00 */
[----:B-1----:R-:W-:-:S05]  /*7cb0*/  SHF.L.U32 R2, R10, 0x6, RZ ;  /* 0x000000060a027819 */ /* 0x002fca00000006ff */
[----:B------:R-:W1:Y:S01]  /*7cc0*/  @P4 LDC R65, c[0x0][0x2e8] ;  /* 0x0000ba00ff414b82 */ /* 0x000e620000000800 */
[----:B------:R-:W-:Y:S01]  /*7cd0*/  IADD3 R67, -R67, R4, RZ ;  /* 0x0000000443437210 */ /* 0x000fe20007ffe1ff */
[----:B------:R-:W4:Y:S01]  /*7ce0*/  LDS.128 R72, [R80+0x800] ;  /* 0x0008000050487984 */ /* 0x000f220000000c00 */
[----:B------:R-:W-:Y:S02]  /*7cf0*/  MOV R4, 0xff800000 ;  /* 0xff80000000047802 */ /* 0x000fe40000000f00 */
[----:B------:R-:W-:Y:S01]  /*7d00*/  LOP3.LUT P0, RZ, R67, 0x3, RZ, 0xc0, !PT ;  /* 0x0000000343ff7812 */ /* 0x000fe2000780c0ff */
[----:B------:R-:W1:Y:S01]  /*7d10*/  LDS.128 R68, [R80+0x1000] ;  /* 0x0010000050447984 */ /* 0x000e620000000c00 */
[----:B------:R-:W-:Y:S01]  /*7d20*/  IADD3 R67, -R164, RZ, RZ ;  /* 0x000000ffa4437210 */ /* 0x000fe20007ffe1ff */
[----:B------:R-:W5:Y:S02]  /*7d30*/  @P3 LDC R66, c[0x0][0x2e8] ;  /* 0x0000ba00ff423b82 */ /* 0x000f640000000800 */
[----:B------:R-:W3:Y:S04]  /*7d40*/  LDS.128 R60, [R80+0x1800] ;  /* 0x00180000503c7984 */ /* 0x000ee80000000c00 */
[----:B------:R-:W3:Y:S01]  /*7d50*/  LDS.128 R56, [R80+0x2000] ;  /* 0x0020000050387984 */ /* 0x000ee20000000c00 */
[----:B--2---:R-:W-:-:S03]  /*7d60*/  IMAD R67, R64, R67, UR4 ;  /* 0x0000000440437e24 */ /* 0x004fc6000f8e0243 */
[----:B------:R-:W2:Y:S01]  /*7d70*/  LDS.128 R52, [R80+0x2800] ;  /* 0x0028000050347984 */ /* 0x000ea20000000c00 */
[----:B------:R-:W-:-:S03]  /*7d80*/  IMAD R7, R7, R64, R67 ;  /* 0x0000004007077224 */ /* 0x000fc600078e0243 */
[----:B------:R-:W2:Y:S01]  /*7d90*/  LDS.128 R48, [R80+0x3000] ;  /* 0x0030000050307984 */ /* 0x000ea20000000c00 */
[----:B-1----:R-:W-:Y:S01]  /*7da0*/  @P4 FFMA.FTZ R4, R100, R65, R81 ;  /* 0x0000004164044223 */ /* 0x002fe20000010051 */
[----:B------:R-:W-:Y:S02]  /*7db0*/  IMAD R2, R7, R9, R2 ;  /* 0x0000000907027224 */ /* 0x000fe400078e0202 */
[----:B------:R-:W1:Y:S04]  /*7dc0*/  LDS.128 R44, [R80+0x3800] ;  /* 0x00380000502c7984 */ /* 0x000e680000000c00 */
[----:B------:R-:W1:Y:S01]  /*7dd0*/  LDS.128 R40, [R80+0x4000] ;  /* 0x0040000050287984 */ /* 0x000e620000000c00 */
[----:B-----5:R-:W-:-:S03]  /*7de0*/  @P3 FFMA.FTZ R8, R3, R66, R6 ;  /* 0x0000004203083223 */ /* 0x020fc60000010006 */
[----:B------:R-:W1:Y:S04]  /*7df0*/  LDS.128 R36, [R80+0x4800] ;  /* 0x0048000050247984 */ /* 0x000e680000000c00 */
[----:B------:R-:W1:Y:S04]  /*7e00*/  LDS.128 R32, [R80+0x5000] ;  /* 0x0050000050207984 */ /* 0x000e680000000c00 */
[----:B------:R-:W1:Y:S04]  /*7e10*/  LDS.128 R28, [R80+0x5800] ;  /* 0x00580000501c7984 */ /* 0x000e680000000c00 */
[----:B------:R-:W1:Y:S04]  /*7e20*/  LDS.128 R24, [R80+0x6000] ;  /* 0x0060000050187984 */ /* 0x000e680000000c00 */
[----:B------:R-:W1:Y:S04]  /*7e30*/  LDS.128 R20, [R80+0x6800] ;  /* 0x0068000050147984 */ /* 0x000e680000000c00 */
[----:B------:R-:W1:Y:S04]  /*7e40*/  LDS.128 R16, [R80+0x7000] ;  /* 0x0070000050107984 */ /* 0x000e680000000c00 */
[----:B------:R5:W1:Y:S02]  /*7e50*/  LDS.128 R12, [R80+0x7800] ;  /* 0x00780000500c7984 */ /* 0x000a640000000c00 */
[----:B-----5:R-:W-:-:S04]  /*7e60*/  SHF.L.U32 R80, R0, 0x2, RZ ;  /* 0x0000000200507819 */ /* 0x020fc800000006ff */
[----:B------:R-:W-:Y:S01]  /*7e70*/  SHF.R.S32.HI R81, RZ, 0x1f, R80 ;  /* 0x0000001fff517819 */ /* 0x000fe20000011450 */
[----:B--234-:R-:W-:Y:S06]  /*7e80*/  @P0 BRA `(.L_x_6698) ;  /* 0x0000000000300947 */ /* 0x01cfec0003800000 */
        /* <DEDUP_REMOVED lines=12> */
.L_x_6698:
[----:B------:R-:W-:Y:S05]  /*7f50*/  BSYNC B0 ;  /* 0x0000000000007941 */ /* 0x000fea0003800000 */
.L_x_6697:
        /* <DEDUP_REMOVED lines=14> */
[----:B------:R-:W-:Y:S04]  /*8040*/  STG.E.128 desc[UR18][R2.64+0x6000], R48 ;  /* 0x0060003002007986 */ /* 0x000fe8000c101d12 */
        /* <DEDUP_REMOVED lines=10> */
.L_x_6699:
        /* <DEDUP_REMOVED lines=9> */
.L_x_8525:


//--------------------- .text._ZN5flash24flash_fwd_splitkv_kernelI23Flash_fwd_kernel_traitsILi128ELi64ELi64ELi4ELb0ELb0EN7cutlass10bfloat16_tE19Flash_kernel_traitsILi128ELi64ELi64ELi4ES3_EELb1ELb0ELb0ELb0ELb1ELb0ELb0ELb0EEEvNS_16Flash_fwd_paramsE --------------------------
	.section	.text._ZN5flash24flash_fwd_splitkv_kernelI23Flash_fwd_kernel_traitsILi128ELi64ELi64ELi4ELb0ELb0EN7cutlass10bfloat16_tE19Flash_kernel_traitsILi128ELi64ELi64ELi4ES3_EELb1ELb0ELb0ELb0ELb1ELb0ELb0ELb0EEEvNS_16Flash_fwd_paramsE,"ax",@progbits
	.align	128
        .global         _ZN5flash24flash_fwd_splitkv_kernelI23Flash_fwd_kernel_traitsILi128ELi64ELi64ELi4ELb0ELb0EN7cutlass10bfloat16_tE19Flash_kernel_traitsILi128ELi64ELi64ELi4ES3_EELb1ELb0ELb0ELb0ELb1ELb0ELb0ELb0EEEvNS_16Flash_fwd_paramsE
        .type           _ZN5flash24flash_fwd_splitkv_kernelI23Flash_fwd_kernel_traitsILi128ELi64ELi64ELi4ELb0ELb0EN7cutlass10bfloat16_tE19Flash_kernel_traitsILi128ELi64ELi64ELi4ES3_EELb1ELb0ELb0ELb0ELb1ELb0ELb0ELb0EEEvNS_16Flash_fwd_paramsE,@function
        .size           _ZN5flash24flash_fwd_splitkv_kernelI23Flash_fwd_kernel_traitsILi128ELi64ELi64ELi4ELb0ELb0EN7cutlass10bfloat16_tE19Flash_kernel_traitsILi128ELi64ELi64ELi4ES3_EELb1ELb0ELb0ELb0ELb1ELb0ELb0ELb0EEEvNS_16Flash_fwd_paramsE,(.L_x_8526 - _ZN5flash24flash_fwd_splitkv_kernelI23Flash_fwd_kernel_traitsILi128ELi64ELi64ELi4ELb0ELb0EN7cutlass10bfloat16_tE19Flash_kernel_traitsILi128ELi64ELi64ELi4ES3_EELb1ELb0ELb0ELb0ELb1ELb0ELb0ELb0EEEvNS_16Flash_fwd_paramsE)
        .other          _ZN5flash24flash_fwd_splitkv_kernelI23Flash_fwd_kernel_traitsILi128ELi64ELi64ELi4ELb0ELb0EN7cutlass10bfloat16_tE19Flash_kernel_traitsILi128ELi64ELi64ELi4ES3_EELb1ELb0ELb0ELb0ELb1ELb0ELb0ELb0EEEvNS_16Flash_fwd_paramsE,@"STO_CUDA_ENTRY STV_DEFAULT"
_ZN5flash24flash_fwd_splitkv_kernelI23Flash_fwd_kernel_traitsILi128ELi64ELi64ELi4ELb0ELb0EN7cutlass10bfloat16_tE19Flash_kernel_traitsILi128ELi64ELi64ELi4ES3_EELb1ELb0ELb0ELb0ELb1ELb0ELb0ELb0EEEvNS_16Flash_fwd_paramsE:
.text._ZN5flash24flash_fwd_splitkv_kernelI23Flash_fwd_kernel_traitsILi128ELi64ELi64ELi4ELb0ELb0EN7cutlass10bfloat16_tE19Flash_kernel_traitsILi128ELi64ELi64ELi4ES3_EELb1ELb0ELb0ELb0ELb1ELb0ELb0ELb0EEEvNS_16Flash_fwd_paramsE:
        /* <DEDUP_REMOVED lines=27> */
[----:B------:R-:W3:Y:S01]  /*01b0*/  S2R R28, SR_CTAID.Z ;  /* 0x00000000001c7919 */ /* 0x000ee20000002700 */
[----:B------:R-:W1:Y:S07]  /*01c0*/  S2R R33, SR_TID.X ;  /* 0x0000000000217919 */ /* 0x000e6e0000002100 */
        /* <DEDUP_REMOVED lines=10> */
.L_x_6700:
[----:B------:R-:W1:Y:S02]  /*0270*/  LDC R0, c[0x0][0x2c8] ;  /* 0x0000b200ff007b82 */ /* 0x000e640000000800 */
.L_x_6701:
[----:B------:R-:W3:Y:S02]  /*0280*/  LDC.64 R2, c[0x0][0x308] ;  /* 0x0000c200ff027b82 */ /* 0x000ee40000000a00 */
[----:B---3--:R-:W-:-:S04]  /*0290*/  ISETP.NE.U32.AND P1, PT, R2, RZ, PT ;  /* 0x000000ff0200720c */ /* 0x008fc80003f25070 */
[----:B------:R-:W-:-:S13]  /*02a0*/  ISETP.NE.AND.EX P1, PT, R3, RZ, PT, P1 ;  /* 0x000000ff0300720c */ /* 0x000fda0003f25310 */
[----:B------:R-:W3:Y:S01]  /*02b0*/  @P1 LDC.64 R2, c[0x0][0x308] ;  /* 0x0000c200ff021b82 */ /* 0x000ee20000000a00 */
[----:B------:R-:W-:-:S07]  /*02c0*/  IMAD.SHL.U32 R95, R47, 0x40, RZ ;  /* 0x000000402f5f7824 */ /* 0x000fce00078e00ff */
[----:B--2---:R-:W2:Y:S01]  /*02d0*/  @!P1 LDC R4, c[0x0][0x2cc] ;  /* 0x0000b300ff049b82 */ /* 0x004ea20000000800 */
[----:B---3--:R-:W-:-:S07]  /*02e0*/  @P1 IMAD.WIDE R6, R13, 0x4, R2 ;  /* 0x000000040d061825 */ /* 0x008fce00078e0202 */
[----:B------:R-:W3:Y:S01]  /*02f0*/  @!P1 LDC.64 R2, c[0x0][0x318] ;  /* 0x0000c600ff029b82 */ /* 0x000ee20000000a00 */
[----:B------:R1:W5:Y:S01]  /*0300*/  @P1 LDG.E R6, desc[UR10][R6.64] ;  /* 0x0000000a06061981 */ /* 0x000362000c1e1900 */
[----:B----4-:R-:W-:-:S13]  /*0310*/  ISETP.GT.AND P0, PT, R94, R95, PT ;  /* 0x0000005f5e00720c */ /* 0x010fda0003f04270 */
[----:B--2---:R-:W-:Y:S05]  /*0320*/  @!P0 EXIT ;  /* 0x000000000000894d */ /* 0x004fea0003800000 */
[----:B------:R-:W2:Y:S01]  /*0330*/  LDC R92, c[0x0][0x398] ;  /* 0x0000e600ff5c7b82 */ /* 0x000ea20000000800 */
[----:B---3--:R-:W-:Y:S01]  /*0340*/  @!P1 ISETP.NE.U32.AND P0, PT, R2, RZ, PT ;  /* 0x000000ff0200920c */ /* 0x008fe20003f05070 */
[----:B-1---5:R-:W-:Y:S01]  /*0350*/  @P1 IMAD.IADD R7, R6, 0x1, -R15 ;  /* 0x0000000106071824 */ /* 0x022fe200078e0a0f */
[----:B------:R-:W-:Y:S02]  /*0360*/  ULDC UR5, c[0x0][0x2c8] ;  /* 0x0000b20000057ab9 */ /* 0x000fe40000000800 */
        /* <DEDUP_REMOVED lines=18> */
[----:B------:R-:W-:Y:S05]  /*0490*/  @P0 BRA `(.L_x_6702) ;  /* 0x0000000400ec0947 */ /* 0x000fea0003800000 */
        /* <DEDUP_REMOVED lines=12> */
[----:B------:R-:W-:Y:S02]  /*0560*/  IMAD.IADD R33, R33, 0x1, -R10 ;  /* 0x0000000121217824 */ /* 0x000fe400078e0a0a */
[----:B------:R-:W-:Y:S02]  /*0570*/  VIADD R10, R6, 0x10 ;  /* 0x00000010060a7836 */ /* 0x000fe40000000000 */
[----:B------:R-:W-:-:S05]  /*0580*/  IMAD.SHL.U32 R16, R33, 0x8, RZ ;  /* 0x0000000821107824 */ /* 0x000fca00078e00ff */
[----:B------:R-:W-:Y:S01]  /*0590*/  SHF.R.S32.HI R17, RZ, 0x1f, R16 ;  /* 0x0000001fff117819 */ /* 0x000fe20000011410 */
[----:B-1----:R-:W-:-:S04]  /*05a0*/  @P0 IMAD.WIDE.U32 R8, R150, R4, RZ ;  /* 0x0000000496080225 */ /* 0x002fc800078e00ff */
[----:B------:R-:W-:Y:S02]  /*05b0*/  @P0 IMAD R150, R150, R5, R9 ;  /* 0x0000000596960224 */ /* 0x000fe400078e0209 */
[----:B------:R-:W-:-:S04]  /*05c0*/  IMAD.WIDE.U32 R16, R95, R4, R16 ;  /* 0x000000045f107225 */ /* 0x000fc800078e0010 */
[-C--:B--2---:R-:W-:Y:S01]  /*05d0*/  @!P0 IMAD R0, R7, R2.reuse, RZ ;  /* 0x0000000207008224 */ /* 0x084fe200078e02ff */
[----:B------:R-:W-:Y:S01]  /*05e0*/  SHF.R.S32.HI R7, RZ, 0x1f, R95 ;  /* 0x0000001fff077819 */ /* 0x000fe2000001145f */
[----:B------:R-:W-:-:S04]  /*05f0*/  @!P0 IMAD.WIDE.U32 R14, R13, R2, RZ ;  /* 0x000000020d0e8225 */ /* 0x000fc800078e00ff */
[----:B------:R-:W-:Y:S01]  /*0600*/  @!P0 IMAD R0, R13, R3, R0 ;  /* 0x000000030d008224 */ /* 0x000fe200078e0200 */
[----:B------:R-:W-:Y:S01]  /*0610*/  @!P0 MOV R8, R14 ;  /* 0x0000000e00088202 */ /* 0x000fe20000000f00 */
[----:B------:R-:W-:Y:S02]  /*0620*/  IMAD.IADD R3, R94, 0x1, -R95 ;  /* 0x000000015e037824 */ /* 0x000fe400078e0a5f */
[----:B------:R-:W-:Y:S01]  /*0630*/  @!P0 IMAD.IADD R150, R15, 0x1, R0 ;  /* 0x000000010f968824 */ /* 0x000fe200078e0200 */
[----:B------:R-:W-:Y:S01]  /*0640*/  IADD3 R8, P0, R8, R16, RZ ;  /* 0x0000001008087210 */ /* 0x000fe20007f1e0ff */
[----:B------:R-:W-:Y:S01]  /*0650*/  IMAD R0, R7, R4, RZ ;  /* 0x0000000407007224 */ /* 0x000fe200078e02ff */
[----:B------:R-:W-:Y:S01]  /*0660*/  SHF.R.S32.HI R7, RZ, 0x1f, R28 ;  /* 0x0000001fff077819 */ /* 0x000fe2000001141c */
[----:B------:R-:W-:Y:S01]  /*0670*/  VIADD R2, R6, 0x20 ;  /* 0x0000002006027836 */ /* 0x000fe20000000000 */
[C---:B------:R-:W-:Y:S01]  /*0680*/  ISETP.GE.AND P2, PT, R10.reuse, R3, PT ;  /* 0x000000030a00720c */ /* 0x040fe20003f46270 */
[----:B------:R-:W-:Y:S01]  /*0690*/  IMAD R9, R95, R5, R0 ;  /* 0x000000055f097224 */ /* 0x000fe200078e0200 */
[-C--:B------:R-:W-:Y:S01]  /*06a0*/  ISETP.GE.OR P4, PT, R10, R3.reuse, P6 ;  /* 0x000000030a00720c */ /* 0x080fe20003786670 */
[----:B------:R-:W-:Y:S01]  /*06b0*/  IMAD R7, R7, UR4, RZ ;  /* 0x0000000407077c24 */ /* 0x000fe2000f8e02ff */
[----:B------:R-:W-:Y:S01]  /*06c0*/  ISETP.GE.AND P1, PT, R2, R3, PT ;  /* 0x000000030200720c */ /* 0x000fe20003f26270 */
[----:B------:R-:W-:Y:S01]  /*06d0*/  IMAD R0, R13, UR6, R28 ;  /* 0x000000060d007c24 */ /* 0x000fe2000f8e021c */
[----:B------:R-:W-:Y:S01]  /*06e0*/  IADD3.X R9, R150, R17, R9, P0, !PT ;  /* 0x0000001196097210 */ /* 0x000fe200007fe409 */
[----:B------:R-:W-:Y:S01]  /*06f0*/  IMAD R7, R28, UR5, R7 ;  /* 0x000000051c077c24 */ /* 0x000fe2000f8e0207 */
[----:B------:R-:W-:-:S02]  /*0700*/  ISETP.GE.AND P0, PT, R6, R3, PT ;  /* 0x000000030600720c */ /* 0x000fc40003f06270 */
[-C--:B------:R-:W-:Y:S01]  /*0710*/  ISETP.GE.OR P3, PT, R2, R3.reuse, P6 ;  /* 0x000000030200720c */ /* 0x080fe20003766670 */
[----:B------:R-:W-:Y:S01]  /*0720*/  IMAD.WIDE.U32 R28, R28, UR4, R8 ;  /* 0x000000041c1c7c25 */ /* 0x000fe2000f8e0008 */
[----:B------:R-:W-:Y:S01]  /*0730*/  ULDC UR4, c[0x0][0x2c4] ;  /* 0x0000b10000047ab9 */ /* 0x000fe20000000800 */
[----:B------:R-:W-:Y:S02]  /*0740*/  ISETP.GE.OR P5, PT, R6, R3, P6 ;  /* 0x000000030600720c */ /* 0x000fe400037a6670 */
[----:B------:R-:W-:Y:S01]  /*0750*/  IMAD R95, R0, UR4, R95 ;  /* 0x00000004005f7c24 */ /* 0x000fe2000f8e025f */
[----:B------:R-:W-:Y:S02]  /*0760*/  SHF.R.S32.HI R9, RZ, 0x1f, R6 ;  /* 0x0000001fff097819 */ /* 0x000fe40000011406 */
[----:B------:R-:W-:-:S03]  /*0770*/  IADD3 R13, R29, R7, RZ ;  /* 0x000000071d0d7210 */ /* 0x000fc60007ffe0ff */
[----:B------:R-:W-:Y:S05]  /*0780*/  @P0 BRA `(.L_x_6704) ;  /* 0x0000000000280947 */ /* 0x000fea0003800000 */
        /* <DEDUP_REMOVED lines=10> */
.L_x_6704:
[----:B------:R-:W-:Y:S05]  /*0830*/  BSYNC B0 ;  /* 0x0000000000007941 */ /* 0x000fea0003800000 */
.L_x_6703:
[----:B------:R-:W-:Y:S01]  /*0840*/  BSSY B0, `(.L_x_6705) ;  /* 0x0000011000007945 */ /* 0x000fe20003800000 */
[----:B------:R-:W-:Y:S02]  /*0850*/  IADD3 R2, P0, R95, R6, RZ ;  /* 0x000000065f027210 */ /* 0x000fe40007f1e0ff */
[----:B------:R-:W-:Y:S01]  /*0860*/  IADD3 R8, R6, 0x30, RZ ;  /* 0x0000003006087810 */ /* 0x000fe20007ffe0ff */
        /* <DEDUP_REMOVED lines=9> */
[----:B-1----:R-:W-:Y:S02]  /*0900*/  LEA R14, P2, R10, UR4, 0x1 ;  /* 0x000000040a0e7c11 */ /* 0x002fe4000f8408ff */
[----:B------:R-:W-:-:S04]  /*0910*/  IADD3 R7, R11, R0, RZ ;  /* 0x000000000b077210 */ /* 0x000fc80007ffe0ff */
[----:B------:R-:W-:-:S05]  /*0920*/  LEA.HI.X R15, R10, UR5, R7, 0x1, P2 ;  /* 0x000000050a0f7c11 */ /* 0x000fca00090f0c07 */
[----:B------:R2:W-:Y:S04]  /*0930*/  STG.E.128 desc[UR10][R14.64], RZ ;  /* 0x000000ff0e007986 */ /* 0x0005e8000c101d0a */
[----:B------:R2:W-:Y:S02]  /*0940*/  STG.E.128 desc[UR10][R14.64+0x80], RZ ;  /* 0x000080ff0e007986 */ /* 0x0005e4000c101d0a */
.L_x_6706:
[----:B------:R-:W-:Y:S05]  /*0950*/  BSYNC B0 ;  /* 0x0000000000007941 */ /* 0x000fea0003800000 */
.L_x_6705:
[----:B------:R-:W-:Y:S01]  /*0960*/  BSSY B0, `(.L_x_6707) ;  /* 0x0000010000007945 */ /* 0x000fe20003800000 */
[----:B------:R-:W-:-:S03]  /*0970*/  ISETP.GE.AND P2, PT, R8, R3, PT ;  /* 0x000000030800720c */ /* 0x000fc60003f46270 */
[----:B------:R-:W-:Y:S10]  /*0980*/  @P1 BRA `(.L_x_6708) ;  /* 0x0000000000341947 */ /* 0x000ff40003800000 */
        /* <DEDUP_REMOVED lines=8> */
[----:B-12---:R-:W-:Y:S02]  /*0a10*/  LEA R14, P1, R10, UR4, 0x1 ;  /* 0x000000040a0e7c11 */ /* 0x006fe4000f8208ff */
[----:B------:R-:W-:-:S04]  /*0a20*/  IADD3 R7, R11, R0, RZ ;  /* 0x000000000b077210 */ /* 0x000fc80007ffe0ff */
[----:B------:R-:W-:-:S05]  /*0a30*/  LEA.HI.X R15, R10, UR5, R7, 0x1, P1 ;  /* 0x000000050a0f7c11 */ /* 0x000fca00088f0c07 */
[----:B------:R3:W-:Y:S04]  /*0a40*/  STG.E.128 desc[UR10][R14.64], RZ ;  /* 0x000000ff0e007986 */ /* 0x0007e8000c101d0a */
[----:B------:R3:W-:Y:S02]  /*0a50*/  STG.E.128 desc[UR10][R14.64+0x80], RZ ;  /* 0x000080ff0e007986 */ /* 0x0007e4000c101d0a */
.L_x_6708:
[----:B------:R-:W-:Y:S05]  /*0a60*/  BSYNC B0 ;  /* 0x0000000000007941 */ /* 0x000fea0003800000 */
.L_x_6707:
[----:B------:R-:W-:Y:S04]  /*0a70*/  BSSY B0, `(.L_x_6709) ;  /* 0x000000e000007945 */ /* 0x000fe80003800000 */
[----:B------:R-:W-:Y:S05]  /*0a80*/  @P2 BRA `(.L_x_6710) ;  /* 0x0000000000302947 */ /* 0x000fea0003800000 */
[----:B------:R-:W-:Y:S01]  /*0a90*/  IADD3 R7, P1, R6, 0x30, RZ ;  /* 0x0000003006077810 */ /* 0x000fe20007f3e0ff */
[----:B------:R-:W-:Y:S01]  /*0aa0*/  ULDC.64 UR4, c[0x0][0x280] ;  /* 0x0000a00000047ab9 */ /* 0x000fe20000000a00 */
[----:B------:R-:W-:Y:S02]  /*0ab0*/  MOV R12, R28 ;  /* 0x0000001c000c7202 */ /* 0x000fe40000000f00 */
[----:B------:R-:W-:-:S03]  /*0ac0*/  IADD3.X R11, RZ, R9, RZ, P1, !PT ;  /* 0x00000009ff0b7210 */ /* 0x000fc60000ffe4ff */
        /* <DEDUP_REMOVED lines=8> */
.L_x_6710:
[----:B------:R-:W-:Y:S05]  /*0b50*/  BSYNC B0 ;  /* 0x0000000000007941 */ /* 0x000fea0003800000 */
.L_x_6709:
        /* <DEDUP_REMOVED lines=15> */
.L_x_6702:
        /* <DEDUP_REMOVED lines=24> */
.L_x_6711:
[----:B------:R-:W-:Y:S05]  /*0dd0*/  @!P0 BRA `(.L_x_6712) ;  /* 0x0000000400408947 */ /* 0x000fea0003800000 */
[----:B------:R-:W1:Y:S01]  /*0de0*/  LDC R10, c[0x0][0x380] ;  /* 0x0000e000ff0a7b82 */ /* 0x000e620000000800 */
[----:B------:R-:W-:-:S07]  /*0df0*/  LEA R41, R103, 0xffffffc0, 0x6 ;  /* 0xffffffc067297811 */ /* 0x000fce00078e30ff */
[----:B------:R-:W2:Y:S01]  /*0e00*/  LDC R11, c[0x0][0x278] ;  /* 0x00009e00ff0b7b82 */ /* 0x000ea20000000800 */
[----:B------:R-:W-:Y:S01]  /*0e10*/  IABS R0, R41 ;  /* 0x0000002900007213 */ /* 0x000fe20000000000 */
[----:B------:R-:W-:Y:S01]  /*0e20*/  IMAD.MOV.U32 R8, RZ, RZ, RZ ;  /* 0x000000ffff087224 */ /* 0x000fe200078e00ff */
        /* <DEDUP_REMOVED lines=26> */
[----:B--2---:R-:W-:-:S04]  /*0fd0*/  IABS R2, R11 ;  /* 0x0000000b00027213 */ /* 0x004fc80000000000 */
[----:B------:R-:W2:Y:S08]  /*0fe0*/  I2F.RP R6, R2 ;  /* 0x0000000200067306 */ /* 0x000eb00000209400 */
[----:B--2---:R-:W2:Y:S02]  /*0ff0*/  MUFU.RCP R9, R6 ;  /* 0x0000000600097308 */ /* 0x004ea40000001000 */
[----:B--2---:R-:W-:Y:S01]  /*1000*/  VIADD R9, R9, 0xffffffe ;  /* 0x0ffffffe09097836 */ /* 0x004fe20000000000 */
[----:B------:R-:W-:-:S05]  /*1010*/  IADD3 R6, -R15, RZ, RZ ;  /* 0x000000ff0f067210 */ /* 0x000fca0007ffe1ff */
[----:B------:R-:W2:Y:S01]  /*1020*/  F2I.FTZ.U32.TRUNC.NTZ R9, R9 ;  /* 0x0000000900097305 */ /* 0x000ea2000021f000 */
[----:B------:R-:W-:-:S05]  /*1030*/  IMAD R41, R10, R6, R41 ;  /* 0x000000060a297224 */ /* 0x000fca00078e0229 */
[----:B------:R-:W-:Y:S02]  /*1040*/  SHF.R.S32.HI R35, RZ, 0x1f, R41 ;  /* 0x0000001fff237819 */ /* 0x000fe40000011429 */
[----:B--2---:R-:W-:-:S05]  /*1050*/  IADD3 R0, RZ, -R9, RZ ;  /* 0x80000009ff007210 */ /* 0x004fca0007ffe0ff */
[----:B------:R-:W-:Y:S01]  /*1060*/  IMAD R3, R0, R2, RZ ;  /* 0x0000000200037224 */ /* 0x000fe200078e02ff */
[----:B------:R-:W-:-:S03]  /*1070*/  IABS R0, R28 ;  /* 0x0000001c00007213 */ /* 0x000fc60000000000 */
[----:B------:R-:W-:Y:S01]  /*1080*/  IMAD.HI.U32 R8, R9, R3, R8 ;  /* 0x0000000309087227 */ /* 0x000fe200078e0008 */
[----:B-1----:R-:W-:-:S05]  /*1090*/  MOV R5, R0 ;  /* 0x0000000000057202 */ /* 0x002fca0000000f00 */
        /* <DEDUP_REMOVED lines=19> */
[----:B--2---:R-:W-:Y:S02]  /*11d0*/  IMAD R5, R5, R2, RZ ;  /* 0x0000000205057224 */ /* 0x004fe400078e02ff */
[C---:B------:R-:W-:Y:S01]  /*11e0*/  IMAD R6, R4.reuse, UR5, R17 ;  /* 0x0000000504067c24 */ /* 0x040fe2000f8e0211 */
[----:B------:R-:W-:Y:S01]  /*11f0*/  ULDC.64 UR4, c[0x0][0x260] ;  /* 0x0000980000047ab9 */ /* 0x000fe20000000a00 */
[----:B------:R-:W-:Y:S02]  /*1200*/  IMAD R3, R4, R3, R5 ;  /* 0x0000000304037224 */ /* 0x000fe400078e0205 */
[----:B------:R-:W-:Y:S02]  /*1210*/  IMAD.IADD R15, R15, 0x1, R6 ;  /* 0x000000010f0f7824 */ /* 0x000fe400078e0206 */
[----:B-1----:R-:W-:-:S02]  /*1220*/  IMAD R6, R35, R8, RZ ;  /* 0x0000000823067224 */ /* 0x002fc400078e02ff */
[----:B------:R-:W-:-:S04]  /*1230*/  IMAD.WIDE.U32 R10, R41, R8, R14 ;  /* 0x00000008290a7225 */ /* 0x000fc800078e000e */
[----:B------:R-:W-:Y:S02]  /*1240*/  IMAD R6, R41, R9, R6 ;  /* 0x0000000929067224 */ /* 0x000fe400078e0206 */
[----:B------:R-:W-:Y:S02]  /*1250*/  IMAD.MOV.U32 R14, RZ, RZ, R10 ;  /* 0x000000ffff0e7224 */ /* 0x000fe400078e000a */
[----:B------:R-:W-:Y:S01]  /*1260*/  IMAD.WIDE.U32 R26, R4, R2, RZ ;  /* 0x00000002041a7225 */ /* 0x000fe200078e00ff */
[----:B------:R-:W-:-:S03]  /*1270*/  IADD3 R15, R11, R6, RZ ;  /* 0x000000060b0f7210 */ /* 0x000fc60007ffe0ff */
[----:B------:R-:W-:Y:S02]  /*1280*/  IMAD R11, R25, UR4, RZ ;  /* 0x00000004190b7c24 */ /* 0x000fe4000f8e02ff */
[----:B------:R-:W-:Y:S01]  /*1290*/  IMAD.WIDE.U32 R38, R0, UR4, R14 ;  /* 0x0000000400267c25 */ /* 0x000fe2000f8e000e */
[----:B------:R-:W-:-:S03]  /*12a0*/  IADD3 R14, R27, R3, RZ ;  /* 0x000000031b0e7210 */ /* 0x000fc60007ffe0ff */
[----:B------:R-:W-:-:S05]  /*12b0*/  IMAD R11, R0, UR5, R11 ;  /* 0x00000005000b7c24 */ /* 0x000fca000f8e020b */
[----:B------:R-:W-:Y:S01]  /*12c0*/  IADD3 R12, R39, R11, RZ ;  /* 0x0000000b270c7210 */ /* 0x000fe20007ffe0ff */
[----:B------:R-:W-:Y:S06]  /*12d0*/  BRA `(.L_x_6713) ;  /* 0x0000000400347947 */ /* 0x000fec0003800000 */
.L_x_6712:
[----:B------:R-:W1:Y:S01]  /*12e0*/  LDC R17, c[0x0][0x278] ;  /* 0x00009e00ff117b82 */ /* 0x000e620000000800 */
[----:B------:R-:W-:Y:S02]  /*12f0*/  MOV R4, RZ ;  /* 0x000000ff00047202 */ /* 0x000fe40000000f00 */
[----:B------:R-:W-:Y:S02]  /*1300*/  ISETP.NE.AND P4, PT, R12, -0x1, PT ;  /* 0xffffffff0c00780c */ /* 0x000fe40003f85270 */
[----:B------:R-:W-:-:S04]  /*1310*/  LEA R41, R103, 0xffffffc0, 0x6 ;  /* 0xffffffc067297811 */ /* 0x000fc800078e30ff */
[----:B------:R-:W-:-:S07]  /*1320*/  SHF.R.S32.HI R35, RZ, 0x1f, R41 ;  /* 0x0000001fff237819 */ /* 0x000fce0000011429 */
[----:B------:R-:W-:Y:S01]  /*1330*/  @P4 IMAD.IADD R18, R15, 0x1, R12 ;  /* 0x000000010f124824 */ /* 0x000fe200078e020c */
[-C--:B-1----:R-:W-:Y:S02]  /*1340*/  IABS R3, R17.reuse ;  /* 0x0000001100037213 */ /* 0x082fe40000000000 */
[----:B------:R-:W-:Y:S02]  /*1350*/  LOP3.LUT R10, R28, R17, RZ, 0x3c, !PT ;  /* 0x000000111c0a7212 */ /* 0x000fe400078e3cff */
[----:B------:R-:W1:Y:S02]  /*1360*/  I2F.RP R9, R3 ;  /* 0x0000000300097306 */ /* 0x000e640000209400 */
[----:B------:R-:W-:-:S06]  /*1370*/  ISETP.GE.AND P2, PT, R10, RZ, PT ;  /* 0x000000ff0a00720c */ /* 0x000fcc0003f46270 */
[----:B-1----:R-:W1:Y:S02]  /*1380*/  MUFU.RCP R8, R9 ;  /* 0x0000000900087308 */ /* 0x002e640000001000 */
[----:B-1----:R-:W-:-:S06]  /*1390*/  VIADD R8, R8, 0xffffffe ;  /* 0x0ffffffe08087836 */ /* 0x002fcc0000000000 */
[----:B------:R-:W1:Y:S02]  /*13a0*/  F2I.FTZ.U32.TRUNC.NTZ R5, R8 ;  /* 0x0000000800057305 */ /* 0x000e64000021f000 */
[----:B-1----:R-:W-:Y:S01]  /*13b0*/  IMAD.MOV R0, RZ, RZ, -R5 ;  /* 0x000000ffff007224 */ /* 0x002fe200078e0a05 */
[----:B------:R-:W1:Y:S03]  /*13c0*/  @P4 LDC.64 R8, c[0x0][0x248] ;  /* 0x00009200ff084b82 */ /* 0x000e660000000a00 */
[----:B------:R-:W-:Y:S01]  /*13d0*/  IMAD R2, R0, R3, RZ ;  /* 0x0000000300027224 */ /* 0x000fe200078e02ff */
[----:B------:R-:W-:-:S03]  /*13e0*/  IABS R0, R28 ;  /* 0x0000001c00007213 */ /* 0x000fc60000000000 */
[----:B------:R-:W-:-:S04]  /*13f0*/  IMAD.HI.U32 R5, R5, R2, R4 ;  /* 0x0000000205057227 */ /* 0x000fc800078e0004 */
[----:B------:R-:W-:-:S04]  /*1400*/  IMAD.MOV.U32 R4, RZ, RZ, R0 ;  /* 0x000000ffff047224 */ /* 0x000fc800078e0000 */
[----:B------:R-:W-:-:S04]  /*1410*/  IMAD.HI.U32 R0, R5, R4, RZ ;  /* 0x0000000405007227 */ /* 0x000fc800078e00ff */
[----:B------:R-:W-:-:S04]  /*1420*/  IMAD.MOV R2, RZ, RZ, -R0 ;  /* 0x000000ffff027224 */ /* 0x000fc800078e0a00 */
[C---:B------:R-:W-:Y:S02]  /*1430*/  IMAD R2, R3.reuse, R2, R4 ;  /* 0x0000000203027224 */ /* 0x040fe400078e0204 */
[----:B------:R-:W2:Y:S01]  /*1440*/  @P4 LDC.64 R4, c[0x0][0x250] ;  /* 0x00009400ff044b82 */ /* 0x000ea20000000a00 */
[C---:B-1----:R-:W-:Y:S02]  /*1450*/  @P4 IMAD R11, R18.reuse, R9, RZ ;  /* 0x00000009120b4224 */ /* 0x042fe400078e02ff */
[----:B------:R-:W-:Y:S01]  /*1460*/  ISETP.GT.U32.AND P1, PT, R3, R2, PT ;  /* 0x000000020300720c */ /* 0x000fe20003f24070 */
[----:B------:R-:W-:-:S05]  /*1470*/  @P4 IMAD.WIDE.U32 R18, R18, R8, RZ ;  /* 0x0000000812124225 */ /* 0x000fca00078e00ff */
[----:B------:R-:W-:Y:S02]  /*1480*/  @P4 IADD3 R11, R19, R11, RZ ;  /* 0x0000000b130b4210 */ /* 0x000fe40007ffe0ff */
[----:B------:R-:W-:-:S05]  /*1490*/  @P4 MOV R14, R18 ;  /* 0x00000012000e4202 */ /* 0x000fca0000000f00 */
[-C--:B------:R-:W-:Y:S02]  /*14a0*/  @!P1 IADD3 R2, R2, -R3.reuse, RZ ;  /* 0x8000000302029210 */ /* 0x080fe40007ffe0ff */
[----:B------:R-:W-:Y:S02]  /*14b0*/  @!P1 IADD3 R0, R0, 0x1, RZ ;  /* 0x0000000100009810 */ /* 0x000fe40007ffe0ff */
[----:B------:R-:W-:Y:S02]  /*14c0*/  ISETP.GE.U32.AND P3, PT, R2, R3, PT ;  /* 0x000000030200720c */ /* 0x000fe40003f66070 */
[----:B------:R-:W1:Y:S01]  /*14d0*/  LDC.64 R2, c[0x0][0x260] ;  /* 0x00009800ff027b82 */ /* 0x000e620000000a00 */
[----:B------:R-:W-:-:S10]  /*14e0*/  ISETP.NE.AND P1, PT, R17, RZ, PT ;  /* 0x000000ff1100720c */ /* 0x000fd40003f25270 */
[----:B------:R-:W-:-:S04]  /*14f0*/  @P3 VIADD R0, R0, 0x1 ;  /* 0x0000000100003836 */ /* 0x000fc80000000000 */
[----:B------:R-:W-:Y:S01]  /*1500*/  @!P2 IMAD.MOV R0, RZ, RZ, -R0 ;  /* 0x000000ffff00a224 */ /* 0x000fe200078e0a00 */
[----:B--2---:R-:W-:Y:S06]  /*1510*/  @P4 BRA `(.L_x_6714) ;  /* 0x0000000000344947 */ /* 0x004fec0003800000 */
[----:B------:R-:W2:Y:S01]  /*1520*/  LDC.64 R8, c[0x0][0x248] ;  /* 0x00009200ff087b82 */ /* 0x000ea20000000a00 */
[----:B------:R-:W-:-:S07]  /*1530*/  SHF.R.S32.HI R19, RZ, 0x1f, R15 ;  /* 0x0000001fff137819 */ /* 0x000fce000001140f */
[----:B------:R-:W3:Y:S01]  /*1540*/  LDC.64 R10, c[0x0][0x230] ;  /* 0x00008c00ff0a7b82 */ /* 0x000ee20000000a00 */
[-C--:B--2---:R-:W-:Y:S01]  /*1550*/  IMAD R16, R19, R8.reuse, RZ ;  /* 0x0000000813107224 */ /* 0x084fe200078e02ff */
[----:B-----5:R-:W-:Y:S01]  /*1560*/  SHF.R.S32.HI R19, RZ, 0x1f, R6 ;  /* 0x0000001fff137819 */ /* 0x020fe20000011406 */
[----:B------:R-:W-:-:S04]  /*1570*/  IMAD.WIDE.U32 R20, R15, R8, RZ ;  /* 0x000000080f147225 */ /* 0x000fc800078e00ff */
[----:B------:R-:W-:Y:S02]  /*1580*/  IMAD R16, R15, R9, R16 ;  /* 0x000000090f107224 */ /* 0x000fe400078e0210 */
[----:B---3--:R-:W-:-:S03]  /*1590*/  IMAD R14, R19, R10, RZ ;  /* 0x0000000a130e7224 */ /* 0x008fc600078e02ff */
[----:B------:R-:W-:Y:S01]  /*15a0*/  IADD3 R21, R21, R16, RZ ;  /* 0x0000001015157210 */ /* 0x000fe20007ffe0ff */
[C---:B------:R-:W-:Y:S02]  /*15b0*/  IMAD R11, R6.reuse, R11, R14 ;  /* 0x0000000b060b7224 */ /* 0x040fe400078e020e */
[----:B------:R-:W-:-:S05]  /*15c0*/  IMAD.WIDE.U32 R20, R6, R10, R20 ;  /* 0x0000000a06147225 */ /* 0x000fca00078e0014 */
[----:B------:R-:W-:Y:S02]  /*15d0*/  IADD3 R11, R21, R11, RZ ;  /* 0x0000000b150b7210 */ /* 0x000fe40007ffe0ff */
[----:B------:R-:W-:-:S07]  /*15e0*/  MOV R14, R20 ;  /* 0x00000014000e7202 */ /* 0x000fce0000000f00 */
.L_x_6714:
        /* <DEDUP_REMOVED lines=8> */
[----:B-1----:R-:W-:Y:S01]  /*1670*/  IMAD R10, R25, R2, RZ ;  /* 0x00000002190a7224 */ /* 0x002fe200078e02ff */
[----:B------:R-:W-:Y:S01]  /*1680*/  IADD3 R17, R17, R11, RZ ;  /* 0x0000000b11117210 */ /* 0x000fe20007ffe0ff */
[----:B------:R-:W-:-:S04]  /*1690*/  @P4 IMAD.WIDE.U32 R26, R12, R4, RZ ;  /* 0x000000040c1a4225 */ /* 0x000fc800078e00ff */
        /* <DEDUP_REMOVED lines=17> */
.L_x_6713:
[----:B------:R-:W-:Y:S01]  /*17b0*/  ISETP.NE.AND P1, PT, R150, -0x1, PT ;  /* 0xffffffff9600780c */ /* 0x000fe20003f25270 */
[----:B------:R-:W-:Y:S01]  /*17c0*/  VIADD R151, R103, 0xffffffff ;  /* 0xffffffff67977836 */ /* 0x000fe20000000000 */
[----:B------:R-:W-:Y:S01]  /*17d0*/  SHF.R.S32.HI R96, RZ, 0x1f, R33 ;  /* 0x0000001fff607819 */ /* 0x000fe20000011421 */
[----:B------:R-:W-:Y:S01]  /*17e0*/  IMAD.IADD R146, R94, 0x1, -R95 ;  /* 0x000000015e927824 */ /* 0x000fe200078e0a5f */
[----:B------:R-:W-:Y:S01]  /*17f0*/  SHF.R.S32.HI R49, RZ, 0x1f, R28 ;  /* 0x0000001fff317819 */ /* 0x000fe2000001141c */
[----:B------:R-:W-:Y:S01]  /*1800*/  ULDC.64 UR4, c[0x0][0x258] ;  /* 0x0000960000047ab9 */ /* 0x000fe20000000a00 */
[----:B------:R-:W-:Y:S01]  /*1810*/  ULDC.64 UR6, c[0x0][0x268] ;  /* 0x00009a0000067ab9 */ /* 0x000fe20000000a00 */
[----:B------:R-:W-:Y:S01]  /*1820*/  ULDC.64 UR8, c[0x0][0x220] ;  /* 0x0000880000087ab9 */ /* 0x000fe20000000a00 */
[----:B------:R-:W-:Y:S02]  /*1830*/  IMAD R25, R25, UR6, RZ ;  /* 0x0000000619197c24 */ /* 0x000fe4000f8e02ff */
[----:B------:R-:W-:-:S03]  /*1840*/  IMAD R49, R49, UR4, RZ ;  /* 0x0000000431317c24 */ /* 0x000fc6000f8e02ff */
[----:B------:R-:W1:Y:S01]  /*1850*/  @P1 LDC.64 R4, c[0x0][0x240] ;  /* 0x00009000ff041b82 */ /* 0x000e620000000a00 */
[----:B------:R-:W-:Y:S01]  /*1860*/  @!P1 SHF.R.S32.HI R11, RZ, 0x1f, R13 ;  /* 0x0000001fff0b9819 */ /* 0x000fe2000001140d */
[----:B------:R-:W-:Y:S01]  /*1870*/  IMAD R49, R28, UR5, R49 ;  /* 0x000000051c317c24 */ /* 0x000fe2000f8e0231 */
[----:B------:R-:W-:-:S05]  /*1880*/  UMOV UR5, 0x400 ;  /* 0x0000040000057882 */ /* 0x000fca0000000000 */
[----:B------:R-:W2:Y:S01]  /*1890*/  @!P1 LDC.64 R2, c[0x0][0x228] ;  /* 0x00008a00ff029b82 */ /* 0x000ea20000000a00 */
[----:B-1----:R-:W-:Y:S01]  /*18a0*/  @P1 IMAD.WIDE.U32 R44, R150, R4, RZ ;  /* 0x00000004962c1225 */ /* 0x002fe200078e00ff */
[----:B------:R-:W-:-:S03]  /*18b0*/  LEA.HI R4, R96, R33, RZ, 0x3 ;  /* 0x0000002160047211 */ /* 0x000fc600078f18ff */
[----:B------:R-:W-:Y:S01]  /*18c0*/  @P1 IMAD R20, R150, R5, R45 ;  /* 0x0000000596141224 */ /* 0x000fe200078e022d */
[----:B------:R-:W-:Y:S02]  /*18d0*/  SHF.R.S32.HI R16, RZ, 0x3, R4 ;  /* 0x00000003ff107819 */ /* 0x000fe40000011404 */
[----:B------:R-:W-:Y:S01]  /*18e0*/  LOP3.LUT R4, R4, 0xfffffff8, RZ, 0xc0, !PT ;  /* 0xfffffff804047812 */ /* 0x000fe200078ec0ff */
[----:B--2--5:R-:W-:Y:S01]  /*18f0*/  @!P1 IMAD R6, R11, R2, RZ ;  /* 0x000000020b069224 */ /* 0x024fe200078e02ff */
[----:B------:R-:W-:Y:S01]  /*1900*/  ISETP.GE.AND P3, PT, R16, R146, PT ;  /* 0x000000921000720c */ /* 0x000fe20003f66270 */
[----:B------:R-:W-:Y:S01]  /*1910*/  @!P1 IMAD.WIDE.U32 R10, R13, R2, RZ ;  /* 0x000000020d0a9225 */ /* 0x000fe200078e00ff */
[----:B------:R-:W-:-:S03]  /*1920*/  SHF.R.S32.HI R17, RZ, 0x1f, R16 ;  /* 0x0000001fff117819 */ /* 0x000fc60000011410 */
[----:B------:R-:W-:Y:S02]  /*1930*/  IMAD.SHL.U32 R2, R151, 0x40, RZ ;  /* 0x0000004097027824 */ /* 0x000fe400078e00ff */
[----:B------:R-:W-:Y:S02]  /*1940*/  @!P1 IMAD R3, R13, R3, R6 ;  /* 0x000000030d039224 */ /* 0x000fe400078e0206 */
[----:B------:R-:W-:Y:S02]  /*1950*/  IMAD.IADD R18, R7, 0x1, -R2 ;  /* 0x0000000107127824 */ /* 0x000fe400078e0a02 */
[----:B------:R-:W-:Y:S02]  /*1960*/  @!P1 IMAD.IADD R20, R11, 0x1, R3 ;  /* 0x000000010b149824 */ /* 0x000fe400078e0203 */
[----:B------:R-:W-:Y:S01]  /*1970*/  IMAD.IADD R3, R33, 0x1, -R4 ;  /* 0x0000000121037824 */ /* 0x000fe200078e0a04 */
[C---:B------:R-:W-:Y:S01]  /*1980*/  ISETP.GE.AND P5, PT, R16.reuse, R18, PT ;  /* 0x000000121000720c */ /* 0x040fe20003fa6270 */
[----:B------:R-:W-:Y:S01]  /*1990*/  VIADD R23, R16, 0x10 ;  /* 0x0000001010177836 */ /* 0x000fe20000000000 */
[----:B------:R-:W1:Y:S01]  /*19a0*/  @!P3 LDC.64 R4, c[0x0][0x210] ;  /* 0x00008400ff04bb82 */ /* 0x000e620000000a00 */
[----:B------:R-:W-:-:S02]  /*19b0*/  @!P1 IMAD.MOV.U32 R44, RZ, RZ, R10 ;  /* 0x000000ffff2c9224 */ /* 0x000fc400078e000a */
[----:B------:R-:W-:Y:S01]  /*19c0*/  IMAD.SHL.U32 R154, R3, 0x8, RZ ;  /* 0x00000008039a7824 */ /* 0x000fe200078e00ff */
[----:B------:R-:W-:Y:S01]  /*19d0*/  ISETP.GE.AND P1, PT, R23, R146, PT ;  /* 0x000000921700720c */ /* 0x000fe20003f26270 */
[C---:B------:R-:W-:Y:S02]  /*19e0*/  VIADD R19, R16.reuse, 0x30 ;  /* 0x0000003010137836 */ /* 0x040fe40000000000 */
[----:B------:R-:W-:Y:S01]  /*19f0*/  VIADD R21, R16, 0x20 ;  /* 0x0000002010157836 */ /* 0x000fe20000000000 */
[----:B------:R-:W2:Y:S01]  /*1a00*/  @!P3 LDC.64 R10, c[0x0][0x240] ;  /* 0x00009000ff0abb82 */ /* 0x000ea20000000a00 */
[----:B------:R-:W-:Y:S01]  /*1a10*/  IADD3 R26, P4, R154, R26, RZ ;  /* 0x0000001a9a1a7210 */ /* 0x000fe20007f9e0ff */
[----:B------:R-:W-:Y:S01]  /*1a20*/  IMAD.WIDE R46, R47, 0x40, R16 ;  /* 0x000000402f2e7825 */ /* 0x000fe200078e0210 */
[----:B------:R-:W-:Y:S01]  /*1a30*/  SHF.R.S32.HI R15, RZ, 0x1f, R154 ;  /* 0x0000001fff0f7819 */ /* 0x000fe2000001149a */
[----:B------:R-:W3:Y:S01]  /*1a40*/  @!P5 S2R R6, SR_CgaCtaId ;  /* 0x000000000006d919 */ /* 0x000ee20000008800 */
[----:B------:R-:W-:-:S02]  /*1a50*/  ISETP.GE.AND P2, PT, R19, R146, PT ;  /* 0x000000921300720c */ /* 0x000fc40003f46270 */
[----:B------:R-:W-:Y:S01]  /*1a60*/  ISETP.GE.AND P6, PT, R21, R146, PT ;  /* 0x000000921500720c */ /* 0x000fe20003fc6270 */
[----:B------:R-:W-:Y:S01]  /*1a70*/  IMAD.X R27, R15, 0x1, R14, P4 ;  /* 0x000000010f1b7824 */ /* 0x000fe200020e060e */
[----:B------:R-:W-:Y:S01]  /*1a80*/  IADD3 R44, P4, R154, R44, RZ ;  /* 0x0000002c9a2c7210 */ /* 0x000fe20007f9e0ff */
[----:B------:R-:W4:Y:S01]  /*1a90*/  @!P1 S2R R43, SR_CgaCtaId ;  /* 0x00000000002b9919 */ /* 0x000f220000008800 */
[----:B------:R-:W-:-:S04]  /*1aa0*/  IMAD.WIDE.U32 R26, R0, UR6, R26 ;  /* 0x00000006001a7c25 */ /* 0x000fc8000f8e001a */
[----:B------:R-:W-:Y:S01]  /*1ab0*/  IMAD.X R45, R15, 0x1, R20, P4 ;  /* 0x000000010f2d7824 */ /* 0x000fe200020e0614 */
[----:B------:R-:W-:Y:S02]  /*1ac0*/  IADD3 R38, P4, R154, R38, RZ ;  /* 0x000000269a267210 */ /* 0x000fe40007f9e0ff */
[----:B------:R-:W4:Y:S01]  /*1ad0*/  @!P2 S2R R31, SR_CgaCtaId ;  /* 0x00000000001fa919 */ /* 0x000f220000008800 */
[----:B------:R-:W-:Y:S01]  /*1ae0*/  IMAD.WIDE.U32 R28, R28, UR4, R44 ;  /* 0x000000041c1c7c25 */ /* 0x000fe2000f8e002c */
[----:B------:R-:W1:Y:S01]  /*1af0*/  S2UR UR4, SR_CgaCtaId ;  /* 0x00000000000479c3 */ /* 0x000e620000008800 */
[----:B------:R-:W4:Y:S02]  /*1b00*/  @!P6 S2R R37, SR_CgaCtaId ;  /* 0x000000000025e919 */ /* 0x000f240000008800 */
[----:B--2---:R-:W-:Y:S02]  /*1b10*/  @!P3 IMAD R13, R47, R10, RZ ;  /* 0x0000000a2f0db224 */ /* 0x004fe400078e02ff */
[----:B------:R-:W-:Y:S01]  /*1b20*/  IMAD.IADD R49, R29, 0x1, R49 ;  /* 0x000000011d317824 */ /* 0x000fe200078e0231 */
[----:B------:R-:W-:Y:S01]  /*1b30*/  @!P5 MOV R29, 0x400 ;  /* 0x00000400001dd802 */ /* 0x000fe20000000f00 */
[----:B------:R-:W-:-:S02]  /*1b40*/  @!P3 IMAD.MOV.U32 R48, RZ, RZ, R28 ;  /* 0x000000ffff30b224 */ /* 0x000fc400078e001c */
[----:B------:R-:W-:Y:S02]  /*1b50*/  IMAD.X R39, R15, 0x1, R12, P4 ;  /* 0x000000010f277824 */ /* 0x000fe400020e060c */
[----:B------:R-:W-:Y:S01]  /*1b60*/  IMAD.SHL.U32 R12, R16, 0x40, RZ ;  /* 0x00000040100c7824 */ /* 0x000fe200078e00ff */
[----:B------:R-:W2:Y:S01]  /*1b70*/  @!P1 LDC.64 R14, c[0x0][0x240] ;  /* 0x00009000ff0e9b82 */ /* 0x000ea20000000a00 */
[C---:B------:R-:W-:Y:S02]  /*1b80*/  @!P3 IMAD R13, R46.reuse, R11, R13 ;  /* 0x0000000b2e0db224 */ /* 0x040fe400078e020d */
[----:B------:R-:W-:Y:S01]  /*1b90*/  @!P3 IMAD.WIDE.U32 R44, R46, R10, R48 ;  /* 0x0000000a2e2cb225 */ /* 0x000fe200078e0030 */
[----:B------:R-:W-:Y:S02]  /*1ba0*/  LOP3.LUT R11, R12, 0x1c0, RZ, 0xc0, !PT ;  /* 0x000001c00c0b7812 */ /* 0x000fe400078ec0ff */
[----:B---3--:R-:W-:Y:S01]  /*1bb0*/  @!P5 LEA R29, R6, R29, 0x18 ;  /* 0x0000001d061dd211 */ /* 0x008fe200078ec0ff */
[----:B------:R-:W-:Y:S01]  /*1bc0*/  @!P3 IMAD.IADD R10, R45, 0x1, R13 ;  /* 0x000000012d0ab824 */ /* 0x000fe200078e020d */
[C---:B-1----:R-:W-:Y:S01]  /*1bd0*/  @!P3 LEA R50, P4, R44.reuse, R4, 0x1 ;  /* 0x000000042c32b211 */ /* 0x042fe200078808ff */
[----:B------:R-:W-:Y:S01]  /*1be0*/  @!P1 IMAD.MOV.U32 R52, RZ, RZ, R28 ;  /* 0x000000ffff349224 */ /* 0x000fe200078e001c */
[----:B------:R-:W-:Y:S01]  /*1bf0*/  LOP3.LUT R20, R11, 0x38, R154, 0xf8, !PT ;  /* 0x000000380b147812 */ /* 0x000fe200078ef89a */
[----:B------:R-:W-:Y:S01]  /*1c00*/  @!P1 IMAD.MOV.U32 R53, RZ, RZ, R49 ;  /* 0x000000ffff359224 */ /* 0x000fe200078e0031 */
[----:B------:R-:W-:Y:S01]  /*1c10*/  SHF.R.U32.HI R11, RZ, 0x3, R11 ;  /* 0x00000003ff0b7819 */ /* 0x000fe2000001160b */
[----:B------:R-:W-:Y:S01]  /*1c20*/  ULEA UR4, UR4, UR5, 0x18 ;  /* 0x0000000504047291 */ /* 0x000fe2000f8ec03f */
[----:B------:R-:W-:Y:S01]  /*1c30*/  @!P3 LEA.HI.X R51, R44, R5, R10, 0x1, P4 ;  /* 0x000000052c33b211 */ /* 0x000fe200020f0c0a */
[----:B------:R-:W-:Y:S01]  /*1c40*/  @!P2 IMAD.MOV.U32 R48, RZ, RZ, R28 ;  /* 0x000000ffff30a224 */ /* 0x000fe200078e001c */
[----:B------:R-:W1:Y:S01]  /*1c50*/  @!P1 LDC.64 R4, c[0x0][0x210] ;  /* 0x00008400ff049b82 */ /* 0x000e620000000a00 */
[----:B------:R-:W-:Y:S01]  /*1c60*/  LOP3.LUT R6, R20, R11, RZ, 0x3c, !PT ;  /* 0x0000000b14067212 */ /* 0x000fe200078e3cff */
[----:B------:R-:W-:Y:S01]  /*1c70*/  IMAD.WIDE.U32 R38, R16, R8, R38 ;  /* 0x0000000810267225 */ /* 0x000fe200078e0026 */
[----:B------:R-:W-:-:S02]  /*1c80*/  LEA.HI R11, R96, R33, RZ, 0x6 ;  /* 0x00000021600b7211 */ /* 0x000fc400078f30ff */
[----:B------:R-:W-:Y:S01]  /*1c90*/  @!P1 MOV R12, 0x400 ;  /* 0x00000400000c9802 */ /* 0x000fe20000000f00 */
[----:B------:R-:W-:Y:S01]  /*1ca0*/  IMAD.MOV.U32 R149, RZ, RZ, R38 ;  /* 0x000000ffff957224 */ /* 0x000fe200078e0026 */
[----:B------:R-:W-:Y:S01]  /*1cb0*/  @!P1 IADD3 R24, P4, R46, 0x10, RZ ;  /* 0x000000102e189810 */ /* 0x000fe20007f9e0ff */
[----:B------:R-:W-:Y:S01]  /*1cc0*/  IMAD.SHL.U32 R11, R11, 0x8, RZ ;  /* 0x000000080b0b7824 */ /* 0x000fe200078e00ff */
[----:B----4-:R-:W-:Y:S02]  /*1cd0*/  @!P1 LEA R43, R43, R12, 0x18 ;  /* 0x0000000c2b2b9211 */ /* 0x010fe400078ec0ff */
[----:B------:R-:W-:Y:S01]  /*1ce0*/  @!P6 MOV R12, 0x400 ;  /* 0x00000400000ce802 */ /* 0x000fe20000000f00 */
[----:B------:R-:W-:Y:S01]  /*1cf0*/  @!P1 IMAD.X R45, RZ, RZ, R47, P4 ;  /* 0x000000ffff2d9224 */ /* 0x000fe200020e062f */
[----:B------:R-:W-:Y:S01]  /*1d00*/  @!P2 MOV R10, 0x400 ;  /* 0x00000400000aa802 */ /* 0x000fe20000000f00 */
[----:B--2---:R-:W-:Y:S01]  /*1d10*/  @!P1 IMAD.WIDE.U32 R52, R24, R14, R52 ;  /* 0x0000000e18349225 */ /* 0x004fe200078e0034 */
[----:B------:R-:W-:-:S02]  /*1d20*/  LOP3.LUT R6, R6, 0xfffffe00, R11, 0xf8, !PT ;  /* 0xfffffe0006067812 */ /* 0x000fc400078ef80b */
[----:B------:R-:W-:Y:S01]  /*1d30*/  @!P2 LEA R31, R31, R10, 0x18 ;  /* 0x0000000a1f1fa211 */ /* 0x000fe200078ec0ff */
[----:B------:R-:W-:Y:S01]  /*1d40*/  @!P1 IMAD R10, R45, R14, RZ ;  /* 0x0000000e2d0a9224 */ /* 0x000fe200078e02ff */
[----:B------:R-:W-:Y:S01]  /*1d50*/  @!P6 LEA R37, R37, R12, 0x18 ;  /* 0x0000000c2525e211 */ /* 0x000fe200078ec0ff */
[C---:B------:R-:W-:Y:S01]  /*1d60*/  @!P1 IMAD R43, R6.reuse, 0x2, R43 ;  /* 0x00000002062b9824 */ /* 0x040fe200078e022b */
[----:B------:R-:W2:Y:S01]  /*1d70*/  @!P6 LDC.64 R12, c[0x0][0x240] ;  /* 0x00009000ff0ceb82 */ /* 0x000ea20000000a00 */
[----:B------:R-:W-:Y:S01]  /*1d80*/  LEA R153, R6, UR4, 0x1 ;  /* 0x0000000406997c11 */ /* 0x000fe2000f8e08ff */
[----:B------:R-:W-:Y:S01]  /*1d90*/  @!P1 IMAD R15, R24, R15, R10 ;  /* 0x0000000f180f9224 */ /* 0x000fe200078e020a */
[----:B------:R-:W-:Y:S01]  /*1da0*/  @!P6 IADD3 R22, P4, R46, 0x20, RZ ;  /* 0x000000202e16e810 */ /* 0x000fe20007f9e0ff */
[----:B------:R-:W-:Y:S02]  /*1db0*/  @!P6 IMAD R37, R6, 0x2, R37 ;  /* 0x000000020625e824 */ /* 0x000fe400078e0225 */
[----:B------:R-:W-:Y:S01]  /*1dc0*/  @!PT LDS RZ, [RZ] ;  /* 0x00000000fffff984 */ /* 0x000fe20000000800 */
[----:B------:R-:W-:Y:S01]  /*1dd0*/  @!PT LDS RZ, [RZ] ;  /* 0x00000000fffff984 */ /* 0x000fe20000000800 */
[----:B------:R-:W-:Y:S01]  /*1de0*/  @!PT LDS RZ, [RZ] ;  /* 0x00000000fffff984 */ /* 0x000fe20000000800 */
[----:B------:R-:W-:Y:S01]  /*1df0*/  @!P3 LDGSTS.E.BYPASS.LTC128B.128 [R153], desc[UR10][R50.64] ;  /* 0x000000003299bfae */ /* 0x000fe2000b901d4a */
[----:B------:R-:W-:Y:S01]  /*1e00*/  @!P1 IMAD.IADD R24, R53, 0x1, R15 ;  /* 0x0000000135189824 */ /* 0x000fe200078e020f */
[----:B------:R-:W3:Y:S01]  /*1e10*/  @!P2 LDC.64 R10, c[0x0][0x240] ;  /* 0x00009000ff0aab82 */ /* 0x000ee20000000a00 */
[----:B------:R-:W-:Y:S01]  /*1e20*/  @!P6 IMAD.X R45, RZ, RZ, R47, P4 ;  /* 0x000000ffff2de224 */ /* 0x000fe200020e062f */
[----:B------:R4:W-:Y:S01]  /*1e30*/  @!P3 LDGSTS.E.BYPASS.LTC128B.128 [R153+0x2000], desc[UR10][R50.64+0x80] ;  /* 0x020000803299bfae */ /* 0x0009e2000b901d4a */
[----:B-1----:R-:W-:Y:S01]  /*1e40*/  @!P1 LEA R54, P3, R52, R4, 0x1 ;  /* 0x0000000434369211 */ /* 0x002fe200078608ff */
[----:B------:R-:W-:Y:S01]  /*1e50*/  @!P2 IMAD R31, R6, 0x2, R31 ;  /* 0x00000002061fa824 */ /* 0x000fe200078e021f */
[----:B------:R-:W-:Y:S01]  /*1e60*/  @!P2 IADD3 R20, P4, R46, 0x30, RZ ;  /* 0x000000302e14a810 */ /* 0x000fe20007f9e0ff */
[----:B------:R-:W-:Y:S01]  /*1e70*/  @!P5 IMAD R29, R6, 0x2, R29 ;  /* 0x00000002061dd824 */ /* 0x000fe200078e021d */
[----:B------:R-:W-:Y:S01]  /*1e80*/  @!P1 LEA.HI.X R55, R52, R5, R24, 0x1, P3 ;  /* 0x0000000534379211 */ /* 0x000fe200018f0c18 */
[----:B------:R-:W1:Y:S01]  /*1e90*/  @!P6 LDC.64 R14, c[0x0][0x210] ;  /* 0x00008400ff0eeb82 */ /* 0x000e620000000a00 */
[----:B------:R-:W-:Y:S01]  /*1ea0*/  ISETP.GE.AND P3, PT, R23, R18, PT ;  /* 0x000000121700720c */ /* 0x000fe20003f66270 */
[----:B------:R-:W-:-:S02]  /*1eb0*/  @!P2 IMAD.X R47, RZ, RZ, R47, P4 ;  /* 0x000000ffff2fa224 */ /* 0x000fc400020e062f */
[----:B------:R-:W-:Y:S04]  /*1ec0*/  @!P1 LDGSTS.E.BYPASS.LTC128B.128 [R43+0x800], desc[UR10][R54.64] ;  /* 0x00800000362b9fae */ /* 0x000fe8000b901d4a */
[----:B------:R-:W1:Y:S01]  /*1ed0*/  @!P2 LDC.64 R4, c[0x0][0x210] ;  /* 0x00008400ff04ab82 */ /* 0x000e620000000a00 */
[----:B------:R1:W-:Y:S01]  /*1ee0*/  @!P1 LDGSTS.E.BYPASS.LTC128B.128 [R43+0x2800], desc[UR10][R54.64+0x80] ;  /* 0x02800080362b9fae */ /* 0x0003e2000b901d4a */
[----:B------:R-:W-:Y:S01]  /*1ef0*/  IADD3 R34, P1, R16, R41, RZ ;  /* 0x0000002910227210 */ /* 0x000fe20007f3e0ff */
[----:B--2---:R-:W-:Y:S02]  /*1f00*/  @!P6 IMAD R24, R45, R12, RZ ;  /* 0x0000000c2d18e224 */ /* 0x004fe400078e02ff */
[----:B------:R-:W-:-:S04]  /*1f10*/  IMAD.WIDE.U32 R44, R8, 0x20, RZ ;  /* 0x00000020082c7825 */ /* 0x000fc800078e00ff */
[----:B------:R-:W-:Y:S01]  /*1f20*/  IMAD.X R35, R17, 0x1, R35, P1 ;  /* 0x0000000111237824 */ /* 0x000fe200008e0623 */
[----:B------:R-:W-:Y:S01]  /*1f30*/  ISETP.GE.AND P1, PT, R21, R18, PT ;  /* 0x000000121500720c */ /* 0x000fe20003f26270 */
[----:B------:R-:W-:Y:S02]  /*1f40*/  IMAD R17, R17, R8, RZ ;  /* 0x0000000811117224 */ /* 0x000fe400078e02ff */
[----:B----4-:R-:W-:Y:S02]  /*1f50*/  @!P6 IMAD.MOV.U32 R50, RZ, RZ, R28 ;  /* 0x000000ffff32e224 */ /* 0x010fe400078e001c */
[----:B------:R-:W-:Y:S02]  /*1f60*/  @!P6 IMAD.MOV.U32 R51, RZ, RZ, R49 ;  /* 0x000000ffff33e224 */ /* 0x000fe400078e0031 */
[C---:B------:R-:W-:Y:S02]  /*1f70*/  @!P6 IMAD R24, R22.reuse, R13, R24 ;  /* 0x0000000d1618e224 */ /* 0x040fe400078e0218 */
[----:B------:R-:W-:-:S02]  /*1f80*/  @!P6 IMAD.WIDE.U32 R50, R22, R12, R50 ;  /* 0x0000000c1632e225 */ /* 0x000fc400078e0032 */
[----:B------:R-:W2:Y:S02]  /*1f90*/  @!P5 LDC.64 R12, c[0x0][0x218] ;  /* 0x00008600ff0cdb82 */ /* 0x000ea40000000a00 */
[----:B---3--:R-:W-:Y:S01]  /*1fa0*/  @!P2 IMAD R22, R47, R10, RZ ;  /* 0x0000000a2f16a224 */ /* 0x008fe200078e02ff */
[----:B-1----:R-:W-:Y:S01]  /*1fb0*/  @!P6 LEA R14, P4, R50, R14, 0x1 ;  /* 0x0000000e320ee211 */ /* 0x002fe200078808ff */
[----:B------:R-:W-:Y:S02]  /*1fc0*/  IMAD R160, R16, R9, R17 ;  /* 0x0000000910a07224 */ /* 0x000fe400078e0211 */
[----:B------:R-:W1:Y:S01]  /*1fd0*/  @!P3 S2R R17, SR_CgaCtaId ;  /* 0x000000000011b919 */ /* 0x000e620000008800 */
[C---:B------:R-:W-:Y:S02]  /*1fe0*/  @!P2 IMAD R22, R20.reuse, R11, R22 ;  /* 0x0000000b1416a224 */ /* 0x040fe400078e0216 */
[----:B------:R-:W-:Y:S02]  /*1ff0*/  @!P2 IMAD.WIDE.U32 R48, R20, R10, R48 ;  /* 0x0000000a1430a225 */ /* 0x000fe400078e0030 */
[----:B------:R-:W3:Y:S02]  /*2000*/  @!P3 LDC.64 R10, c[0x0][0x218] ;  /* 0x00008600ff0abb82 */ /* 0x000ee40000000a00 */
[----:B------:R-:W-:-:S02]  /*2010*/  @!P6 IMAD.IADD R24, R51, 0x1, R24 ;  /* 0x000000013318e824 */ /* 0x000fc400078e0218 */
[----:B------:R-:W-:Y:S02]  /*2020*/  @!P2 IMAD.IADD R22, R49, 0x1, R22 ;  /* 0x000000013116a824 */ /* 0x000fe400078e0216 */
[----:B------:R-:W-:Y:S01]  /*2030*/  IMAD.IADD R160, R39, 0x1, R160 ;  /* 0x0000000127a07824 */ /* 0x000fe200078e02a0 */
[----:B------:R-:W-:Y:S02]  /*2040*/  @!P6 LEA.HI.X R15, R50, R15, R24, 0x1, P4 ;  /* 0x0000000f320fe211 */ /* 0x000fe400020f0c18 */
[----:B------:R-:W-:-:S03]  /*2050*/  @!P2 LEA R40, P4, R48, R4, 0x1 ;  /* 0x000000043028a211 */ /* 0x000fc600078808ff */
[----:B------:R-:W-:Y:S01]  /*2060*/  @!P6 LDGSTS.E.BYPASS.LTC128B.128 [R37+0x1000], desc[UR10][R14.64] ;  /* 0x010000000e25efae */ /* 0x000fe2000b901d4a */
[----:B------:R-:W-:Y:S02]  /*2070*/  @!P2 LEA.HI.X R41, R48, R5, R22, 0x1, P4 ;  /* 0x000000053029a211 */ /* 0x000fe400020f0c16 */
[----:B------:R-:W4:Y:S01]  /*2080*/  @!P1 LDC.64 R4, c[0x0][0x218] ;  /* 0x00008600ff049b82 */ /* 0x000f220000000a00 */
[----:B------:R1:W-:Y:S01]  /*2090*/  @!P6 LDGSTS.E.BYPASS.LTC128B.128 [R37+0x3000], desc[UR10][R14.64+0x80] ;  /* 0x030000800e25efae */ /* 0x0003e2000b901d4a */
[----:B--2---:R-:W-:Y:S02]  /*20a0*/  @!P5 LEA R38, P4, R149, R12, 0x1 ;  /* 0x0000000c9526d211 */ /* 0x004fe400078808ff */
[----:B------:R-:W-:Y:S01]  /*20b0*/  ISETP.GE.AND P6, PT, R19, R18, PT ;  /* 0x000000121300720c */ /* 0x000fe20003fc6270 */
[----:B------:R-:W-:Y:S01]  /*20c0*/  @!P2 LDGSTS.E.BYPASS.LTC128B.128 [R31+0x1800], desc[UR10][R40.64] ;  /* 0x01800000281fafae */ /* 0x000fe2000b901d4a */
[----:B------:R-:W-:-:S03]  /*20d0*/  @!P5 LEA.HI.X R39, R149, R13, R160, 0x1, P4 ;  /* 0x0000000d9527d211 */ /* 0x000fc600020f0ca0 */
[----:B------:R-:W-:Y:S01]  /*20e0*/  @!P2 LDGSTS.E.BYPASS.LTC128B.128 [R31+0x3800], desc[UR10][R40.64+0x80] ;  /* 0x03800080281fafae */ /* 0x000fe2000b901d4a */
[----:B------:R-:W-:-:S03]  /*20f0*/  @!P3 LEA R12, P2, R8, R149, 0x4 ;  /* 0x00000095080cb211 */ /* 0x000fc600078420ff */
[----:B------:R-:W-:Y:S01]  /*2100*/  @!P5 LDGSTS.E.BYPASS.LTC128B.128 [R29+0x4000], desc[UR10][R38.64] ;  /* 0x04000000261ddfae */ /* 0x000fe2000b901d4a */
[----:B---3--:R-:W-:Y:S02]  /*2110*/  @!P3 LEA R42, P4, R12, R10, 0x1 ;  /* 0x0000000a0c2ab211 */ /* 0x008fe400078808ff */
[----:B------:R-:W-:Y:S01]  /*2120*/  @!P3 MOV R10, 0x400 ;  /* 0x00000400000ab802 */ /* 0x000fe20000000f00 */
[----:B------:R-:W-:Y:S01]  /*2130*/  @!P5 LDGSTS.E.BYPASS.LTC128B.128 [R29+0x6000], desc[UR10][R38.64+0x80] ;  /* 0x06000080261ddfae */ /* 0x000fe2000b901d4a */
[----:B------:R-:W-:Y:S02]  /*2140*/  @!P3 LEA.HI.X R13, R8, R160, R9, 0x4, P2 ;  /* 0x000000a0080db211 */ /* 0x000fe400010f2409 */
[----:B-1----:R-:W-:Y:S02]  /*2150*/  @!P3 LEA R17, R17, R10, 0x18 ;  /* 0x0000000a1111b211 */ /* 0x002fe400078ec0ff */
[----:B------:R-:W-:Y:S02]  /*2160*/  @!P3 LEA.HI.X R43, R12, R11, R13, 0x1, P4 ;  /* 0x0000000b0c2bb211 */ /* 0x000fe400020f0c0d */
[----:B------:R-:W1:Y:S01]  /*2170*/  @!P1 S2R R13, SR_CgaCtaId ;  /* 0x00000000000d9919 */ /* 0x000e620000008800 */
[----:B------:R-:W-:Y:S01]  /*2180*/  @!P3 IMAD R17, R6, 0x2, R17 ;  /* 0x000000020611b824 */ /* 0x000fe200078e0211 */
[----:B------:R-:W-:Y:S01]  /*2190*/  ISETP.GE.AND P4, PT, R23, R18, PT ;  /* 0x000000121700720c */ /* 0x000fe20003f86270 */
[----:B------:R-:W-:Y:S01]  /*21a0*/  IMAD.SHL.U32 R15, R9, 0x20, RZ ;  /* 0x00000020090f7824 */ /* 0x000fe200078e00ff */
[----:B------:R-:W-:Y:S01]  /*21b0*/  @!P1 IADD3 R14, P2, R149, R44, RZ ;  /* 0x0000002c950e9210 */ /* 0x000fe20007f5e0ff */
[----:B------:R-:W2:Y:S01]  /*21c0*/  @!P6 S2R R12, SR_CgaCtaId ;  /* 0x00000000000ce919 */ /* 0x000ea20000008800 */
[C---:B------:R-:W-:Y:S01]  /*21d0*/  ISETP.GE.AND P5, PT, R16.reuse, R18, PT ;  /* 0x000000121000720c */ /* 0x040fe20003fa6270 */
[----:B------:R-:W-:Y:S01]  /*21e0*/  IMAD.SHL.U32 R16, R16, 0x8, RZ ;  /* 0x0000000810107824 */ /* 0x000fe200078e00ff */
[----:B------:R-:W-:Y:S01]  /*21f0*/  @!P1 IADD3.X R15, R160, R45, R15, P2, !PT ;  /* 0x0000002da00f9210 */ /* 0x000fe200017fe40f */
[----:B------:R-:W-:Y:S01]  /*2200*/  @!P3 LDGSTS.E.BYPASS.LTC128B.128 [R17+0x4800], desc[UR10][R42.64] ;  /* 0x048000002a11bfae */ /* 0x000fe2000b901d4a */
[----:B----4-:R-:W-:-:S02]  /*2210*/  @!P1 LEA R20, P2, R14, R4, 0x1 ;  /* 0x000000040e149211 */ /* 0x010fc400078408ff */
[----:B------:R-:W-:Y:S01]  /*2220*/  LEA.HI R4, R96, R33, RZ, 0x4 ;  /* 0x0000002160047211 */ /* 0x000fe200078f20ff */
[----:B------:R3:W-:Y:S01]  /*2230*/  @!P3 LDGSTS.E.BYPASS.LTC128B.128 [R17+0x6800], desc[UR10][R42.64+0x80] ;  /* 0x068000802a11bfae */ /* 0x0007e2000b901d4a */
[-C--:B------:R-:W-:Y:S02]  /*2240*/  ISETP.GE.AND P3, PT, R21, R18.reuse, PT ;  /* 0x000000121500720c */ /* 0x080fe40003f66270 */
[----:B------:R-:W-:Y:S02]  /*2250*/  LOP3.LUT R10, R4, 0xfffffff0, RZ, 0xc0, !PT ;  /* 0xfffffff0040a7812 */ /* 0x000fe400078ec0ff */
[----:B------:R-:W-:Y:S02]  /*2260*/  @!P1 LEA.HI.X R21, R14, R5, R15, 0x1, P2 ;  /* 0x000000050e159211 */ /* 0x000fe400010f0c0f */
[----:B------:R-:W-:Y:S01]  /*2270*/  ISETP.GE.AND P2, PT, R19, R18, PT ;  /* 0x000000121300720c */ /* 0x000fe20003f46270 */
[----:B------:R-:W-:Y:S01]  /*2280*/  IMAD.IADD R18, R33, 0x1, -R10 ;  /* 0x0000000121127824 */ /* 0x000fe200078e0a0a */
[----:B------:R-:W-:Y:S01]  /*2290*/  SHF.R.S32.HI R15, RZ, 0x4, R4 ;  /* 0x00000004ff0f7819 */ /* 0x000fe20000011404 */
[----:B------:R-:W4:Y:S01]  /*22a0*/  LDC.64 R10, c[0x0][0x250] ;  /* 0x00009400ff0a7b82 */ /* 0x000f220000000a00 */
[----:B------:R-:W-:-:S02]  /*22b0*/  @!P6 MOV R23, 0x400 ;  /* 0x000004000017e802 */ /* 0x000fc40000000f00 */
[----:B------:R-:W-:Y:S02]  /*22c0*/  SHF.R.S32.HI R5, RZ, 0x1f, R18 ;  /* 0x0000001fff057819 */ /* 0x000fe40000011412 */
[----:B------:R-:W-:Y:S02]  /*22d0*/  LEA.HI R22, R4, R15, RZ, 0x1 ;  /* 0x0000000f04167211 */ /* 0x000fe400078f08ff */
[----:B------:R-:W-:Y:S02]  /*22e0*/  LEA.HI R14, R5, R18, RZ, 0x3 ;  /* 0x00000012050e7211 */ /* 0x000fe400078f18ff */
[----:B------:R-:W4:Y:S01]  /*22f0*/  @!P6 LDC.64 R4, c[0x0][0x218] ;  /* 0x00008600ff04eb82 */ /* 0x000f220000000a00 */
[----:B------:R-:W-:Y:S02]  /*2300*/  LOP3.LUT R22, R22, 0xfffffffe, RZ, 0xc0, !PT ;  /* 0xfffffffe16167812 */ /* 0x000fe400078ec0ff */
[----:B------:R-:W-:Y:S02]  /*2310*/  LOP3.LUT R19, R14, 0xfffffff8, RZ, 0xc0, !PT ;  /* 0xfffffff80e137812 */ /* 0x000fe400078ec0ff */
[----:B------:R-:W-:Y:S01]  /*2320*/  LEA.HI R96, R96, R33, RZ, 0x5 ;  /* 0x0000002160607211 */ /* 0x000fe200078f28ff */
[----:B------:R-:W-:-:S02]  /*2330*/  IMAD.IADD R15, R15, 0x1, -R22 ;  /* 0x000000010f0f7824 */ /* 0x000fc400078e0a16 */
[----:B---3--:R-:W-:Y:S01]  /*2340*/  IMAD R17, R0, UR7, R25 ;  /* 0x0000000700117c24 */ /* 0x008fe2000f8e0219 */
[----:B------:R-:W-:Y:S01]  /*2350*/  @!P1 MOV R0, 0x400 ;  /* 0x0000040000009802 */ /* 0x000fe20000000f00 */
[----:B------:R-:W-:Y:S01]  /*2360*/  @!P6 IMAD.MOV.U32 R22, RZ, RZ, R149 ;  /* 0x000000ffff16e224 */ /* 0x000fe200078e0095 */
[----:B------:R-:W-:Y:S01]  /*2370*/  SHF.R.S32.HI R93, RZ, 0x5, R96 ;  /* 0x00000005ff5d7819 */ /* 0x000fe20000011460 */
[----:B------:R-:W-:Y:S01]  /*2380*/  IMAD.IADD R27, R27, 0x1, R17 ;  /* 0x000000011b1b7824 */ /* 0x000fe200078e0211 */
[----:B-1----:R-:W-:Y:S01]  /*2390*/  @!P1 LEA R17, R13, R0, 0x18 ;  /* 0x000000000d119211 */ /* 0x002fe200078ec0ff */
[----:B------:R-:W-:Y:S01]  /*23a0*/  IMAD.IADD R0, R18, 0x1, -R19 ;  /* 0x0000000112007824 */ /* 0x000fe200078e0a13 */
[----:B--2---:R-:W-:Y:S01]  /*23b0*/  @!P6 LEA R13, R12, R23, 0x18 ;  /* 0x000000170c0de211 */ /* 0x004fe200078ec0ff */
[----:B------:R-:W-:Y:S01]  /*23c0*/  IMAD.SHL.U32 R12, R3, 0x40, RZ ;  /* 0x00000040030c7824 */ /* 0x000fe200078e00ff */
[----:B------:R-:W-:Y:S01]  /*23d0*/  LOP3.LUT R96, R96, 0xffffffe0, RZ, 0xc0, !PT ;  /* 0xffffffe060607812 */ /* 0x000fe200078ec0ff */
[----:B------:R-:W-:-:S02]  /*23e0*/  @!P6 IMAD.MOV.U32 R23, RZ, RZ, R160 ;  /* 0x000000ffff17e224 */ /* 0x000fc400078e00a0 */
[----:B------:R-:W-:Y:S01]  /*23f0*/  @!P1 IMAD R17, R6, 0x2, R17 ;  /* 0x0000000206119824 */ /* 0x000fe200078e0211 */
[----:B------:R-:W-:Y:S01]  /*2400*/  LOP3.LUT R19, R12, 0x1c0, RZ, 0xc0, !PT ;  /* 0x000001c00c137812 */ /* 0x000fe200078ec0ff */
[----:B------:R-:W-:Y:S02]  /*2410*/  @!P6 IMAD R12, R9, 0x30, RZ ;  /* 0x00000030090ce824 */ /* 0x000fe400078e02ff */
[----:B------:R-:W-:Y:S01]  /*2420*/  @!P6 IMAD.WIDE.U32 R22, R8, 0x30, R22 ;  /* 0x000000300816e825 */ /* 0x000fe200078e0016 */
[----:B------:R-:W-:Y:S01]  /*2430*/  @!P1 LDGSTS.E.BYPASS.LTC128B.128 [R17+0x5000], desc[UR10][R20.64] ;  /* 0x0500000014119fae */ /* 0x000fe2000b901d4a */
[----:B------:R-:W-:Y:S02]  /*2440*/  LOP3.LUT R16, R19, 0x8, R16, 0xf8, !PT ;  /* 0x0000000813107812 */ /* 0x000fe400078ef810 */
[----:B------:R-:W-:Y:S01]  /*2450*/  @!P6 IMAD.IADD R12, R23, 0x1, R12 ;  /* 0x00000001170ce824 */ /* 0x000fe200078e020c */
[----:B------:R1:W-:Y:S01]  /*2460*/  @!P1 LDGSTS.E.BYPASS.LTC128B.128 [R17+0x7000], desc[UR10][R20.64+0x80] ;  /* 0x0700008014119fae */ /* 0x0003e2000b901d4a */
[----:B----4-:R-:W-:Y:S01]  /*2470*/  @!P6 LEA R4, P1, R22, R4, 0x1 ;  /* 0x000000041604e211 */ /* 0x010fe200078208ff */
[----:B------:R-:W-:Y:S01]  /*2480*/  @!P6 IMAD R25, R6, 0x2, R13 ;  /* 0x000000020619e824 */ /* 0x000fe200078e020d */
[----:B------:R-:W-:Y:S01]  /*2490*/  SHF.R.U32.HI R19, RZ, 0x3, R19 ;  /* 0x00000003ff137819 */ /* 0x000fe20000011613 */
[----:B------:R-:W-:Y:S01]  /*24a0*/  IMAD R35, R35, R10, RZ ;  /* 0x0000000a23237224 */ /* 0x000fe200078e02ff */
[----:B------:R-:W-:Y:S01]  /*24b0*/  @!P6 LEA.HI.X R5, R22, R5, R12, 0x1, P1 ;  /* 0x000000051605e211 */ /* 0x000fe200008f0c0c */
[----:B------:R-:W-:Y:S01]  /*24c0*/  IMAD.SHL.U32 R6, R15, 0x8, RZ ;  /* 0x000000080f067824 */ /* 0x000fe200078e00ff */
[----:B------:R-:W-:Y:S01]  /*24d0*/  LOP3.LUT R16, R16, R19, RZ, 0x3c, !PT ;  /* 0x0000001310107212 */ /* 0x000fe200078e3cff */
[----:B------:R-:W-:-:S02]  /*24e0*/  IMAD R23, R34, R11, R35 ;  /* 0x0000000b22177224 */ /* 0x000fc400078e0223 */
[----:B------:R-:W-:Y:S01]  /*24f0*/  @!P6 LDGSTS.E.BYPASS.LTC128B.128 [R25+0x5800], desc[UR10][R4.64] ;  /* 0x058000000419efae */ /* 0x000fe2000b901d4a */
[----:B------:R-:W-:-:S03]  /*2500*/  IMAD.WIDE.U32 R34, R34, R10, R26 ;  /* 0x0000000a22227225 */ /* 0x000fc600078e001a */
[----:B------:R2:W-:Y:S01]  /*2510*/  @!P6 LDGSTS.E.BYPASS.LTC128B.128 [R25+0x7800], desc[UR10][R4.64+0x80] ;  /* 0x078000800419efae */ /* 0x0005e2000b901d4a */
[----:B------:R-:W-:Y:S01]  /*2520*/  IMAD.IADD R32, R35, 0x1, R23 ;  /* 0x0000000123207824 */ /* 0x000fe200078e0217 */
[----:B------:R-:W-:Y:S01]  /*2530*/  LEA R148, P1, R34, UR8, 0x1 ;  /* 0x0000000822947c11 */ /* 0x000fe2000f8208ff */
[----:B------:R-:W-:Y:S01]  /*2540*/  IMAD R144, R15, 0x200, R16 ;  /* 0x000002000f907824 */ /* 0x000fe200078e0210 */
[----:B------:R-:W0:Y:S01]  /*2550*/  LDGDEPBAR ;  /* 0x00000000000079af */ /* 0x000e220000000000 */
[----:B------:R-:W-:Y:S01]  /*2560*/  IMAD.WIDE.U32 R12, R10, 0x20, RZ ;  /* 0x000000200a0c7825 */ /* 0x000fe200078e00ff */
[----:B------:R-:W-:Y:S02]  /*2570*/  LEA.HI.X R147, R34, UR9, R32, 0x1, P1 ;  /* 0x0000000922937c11 */ /* 0x000fe400088f0c20 */
[----:B------:R-:W-:Y:S01]  /*2580*/  LEA R144, R144, UR4, 0x1 ;  /* 0x0000000490907c11 */ /* 0x000fe2000f8e08ff */
[----:B------:R-:W-:Y:S01]  /*2590*/  @!P2 IMAD R16, R11, 0x60, RZ ;  /* 0x000000600b10a824 */ /* 0x000fe200078e02ff */
[----:B------:R-:W-:Y:S01]  /*25a0*/  @!P4 IADD3 R12, P1, R148, R12, RZ ;  /* 0x0000000c940cc210 */ /* 0x000fe20007f3e0ff */
[----:B-1----:R-:W-:-:S02]  /*25b0*/  IMAD.SHL.U32 R17, R0, 0x40, RZ ;  /* 0x0000004000117824 */ /* 0x002fc400078e00ff */
[----:B------:R-:W-:-:S03]  /*25c0*/  VIADD R142, R144, 0x4020 ;  /* 0x00004020908e7836 */ /* 0x000fc60000000000 */
[----:B------:R-:W-:-:S04]  /*25d0*/  LOP3.LUT R15, R17, 0x1c0, RZ, 0xc0, !PT ;  /* 0x000001c0110f7812 */ /* 0x000fc800078ec0ff */
[----:B------:R-:W-:Y:S01]  /*25e0*/  LOP3.LUT R6, R15, 0x8, R6, 0xf8, !PT ;  /* 0x000000080f067812 */ /* 0x000fe200078ef806 */
[----:B--2---:R-:W-:Y:S01]  /*25f0*/  @!P2 IMAD.MOV.U32 R4, RZ, RZ, R148 ;  /* 0x000000ffff04a224 */ /* 0x004fe200078e0094 */
[----:B------:R-:W-:-:S04]  /*2600*/  DEPBAR.LE SB0, 0x0 ;  /* 0x000080000000791a */ /* 0x000fc80000000000 */
[----:B------:R-:W-:Y:S01]  /*2610*/  BAR.SYNC.DEFER_BLOCKING 0x0 ;  /* 0x0000000000007b1d */ /* 0x000fe20000010000 */
[----:B------:R-:W-:Y:S02]  /*2620*/  @!P2 IMAD.MOV.U32 R5, RZ, RZ, R147 ;  /* 0x000000ffff05a224 */ /* 0x000fe400078e0093 */
[----:B------:R-:W-:Y:S01]  /*2630*/  @!P2 IMAD.WIDE.U32 R18, R10, 0x60, R4 ;  /* 0x000000600a12a825 */ /* 0x000fe200078e0004 */
[----:B------:R-:W-:-:S03]  /*2640*/  SHF.R.U32.HI R5, RZ, 0x3, R15 ;  /* 0x00000003ff057819 */ /* 0x000fc6000001160f */
[----:B------:R-:W-:Y:S01]  /*2650*/  IMAD.SHL.U32 R4, R11, 0x20, RZ ;  /* 0x000000200b047824 */ /* 0x000fe200078e00ff */
[----:B------:R-:W-:Y:S01]  /*2660*/  LOP3.LUT R5, R6, R5, RZ, 0x3c, !PT ;  /* 0x0000000506057212 */ /* 0x000fe200078e3cff */
[----:B------:R-:W-:Y:S02]  /*2670*/  IMAD.SHL.U32 R6, R14, 0x40, RZ ;  /* 0x000000400e067824 */ /* 0x000fe400078e00ff */
[----:B------:R-:W-:Y:S01]  /*2680*/  @!P2 IMAD.IADD R17, R19, 0x1, R16 ;  /* 0x000000011311a824 */ /* 0x000fe200078e0210 */
[----:B------:R-:W-:Y:S01]  /*2690*/  @!P4 IADD3.X R13, R147, R13, R4, P1, !PT ;  /* 0x0000000d930dc210 */ /* 0x000fe20000ffe404 */
[----:B------:R-:W-:Y:S01]  /*26a0*/  @!P2 IMAD.MOV.U32 R16, RZ, RZ, R18 ;  /* 0x000000ffff10a224 */ /* 0x000fe200078e0012 */
[----:B------:R-:W-:Y:S01]  /*26b0*/  LOP3.LUT R6, R6, 0xfffffe00, RZ, 0xc0, !PT ;  /* 0xfffffe0006067812 */ /* 0x000fe200078ec0ff */
[----:B------:R-:W-:Y:S01]  /*26c0*/  @!P5 IMAD.MOV.U32 R18, RZ, RZ, R148 ;  /* 0x000000ffff12d224 */ /* 0x000fe200078e0094 */
[----:B------:R-:W-:Y:S01]  /*26d0*/  @!P3 LEA R14, P1, R10, R148, 0x6 ;  /* 0x000000940a0eb211 */ /* 0x000fe200078230ff */
[----:B------:R-:W-:-:S02]  /*26e0*/  @!P5 IMAD.MOV.U32 R19, RZ, RZ, R147 ;  /* 0x000000ffff13d224 */ /* 0x000fc400078e0093 */
[----:B------:R-:W-:Y:S01]  /*26f0*/  IMAD R4, R93, 0x400, R6 ;  /* 0x000004005d047824 */ /* 0x000fe200078e0206 */
[----:B------:R-:W-:Y:S01]  /*2700*/  @!P3 LEA.HI.X R15, R10, R147, R11, 0x6, P1 ;  /* 0x000000930a0fb211 */ /* 0x000fe200008f340b */
[----:B------:R-:W-:Y:S02]  /*2710*/  @P5 STS.128 [R153+0x8000], RZ ;  /* 0x008000ff99005388 */ /* 0x000fe40000000c00 */
[----:B------:R-:W-:Y:S02]  /*2720*/  IMAD.IADD R145, R5, 0x1, R4 ;  /* 0x0000000105917824 */ /* 0x000fe400078e0204 */
[----:B------:R-:W-:Y:S01]  /*2730*/  IMAD.MOV.U32 R4, RZ, RZ, 0x10 ;  /* 0x00000010ff047424 */ /* 0x000fe200078e00ff */
[----:B------:R-:W-:Y:S01]  /*2740*/  @P5 STS.128 [R153+0xa000], RZ ;  /* 0x00a000ff99005388 */ /* 0x000fe20000000c00 */
[----:B------:R-:W-:Y:S01]  /*2750*/  IMAD.IADD R5, R6, 0x1, R5 ;  /* 0x0000000106057824 */ /* 0x000fe200078e0205 */
[----:B------:R-:W-:Y:S02]  /*2760*/  LEA R145, R145, UR4, 0x1 ;  /* 0x0000000491917c11 */ /* 0x000fe4000f8e08ff */
        /* <DEDUP_REMOVED lines=27> */
[----:B------:R-:W-:-:S02]  /*2920*/  IMAD.MOV.U32 R0, RZ, RZ, 0x20 ;  /* 0x00000020ff007424 */ /* 0x000fc400078e00ff */
[----:B------:R-:W-:Y:S02]  /*2930*/  LDSM.16.M88.4 R48, [R145] ;  /* 0x000000009130783b */ /* 0x000fe40000000200 */
[----:B------:R-:W-:Y:S02]  /*2940*/  SEL R4, R4, 0xfffffff0, !P1 ;  /* 0xfffffff004047807 */ /* 0x000fe40004800000 */
[----:B------:R-:W3:Y:S01]  /*2950*/  LDSM.16.M88.4 R20, [R144+0x4000] ;  /* 0x004000009014783b */ /* 0x000ee20000000200 */
[----:B------:R-:W-:Y:S02]  /*2960*/  SEL R0, R0, 0xffffffe0, !P2 ;  /* 0xffffffe000007807 */ /* 0x000fe40005000000 */
[----:B------:R-:W-:Y:S01]  /*2970*/  R2P PR, R3, 0x6 ;  /* 0x0000000603007804 */ /* 0x000fe20000000000 */
[----:B-1----:R-:W2:Y:S01]  /*2980*/  LDSM.16.M88.4 R12, [R144+0x4800] ;  /* 0x00480000900c783b */ /* 0x002ea20000000200 */
[----:B------:R-:W-:Y:S02]  /*2990*/  VIADD R3, R144, 0x4000 ;  /* 0x0000400090037836 */ /* 0x000fe40000000000 */
[--C-:B------:R-:W-:Y:S01]  /*29a0*/  IMAD R143, R4, 0x2, R145.reuse ;  /* 0x00000002048f7824 */ /* 0x100fe200078e0291 */
[----:B------:R-:W1:Y:S01]  /*29b0*/  LDSM.16.M88.4 R80, [R144+0x5000] ;  /* 0x005000009050783b */ /* 0x000e620000000200 */
[----:B------:R-:W-:-:S02]  /*29c0*/  IMAD R141, R0, 0x2, R145 ;  /* 0x00000002008d7824 */ /* 0x000fc400078e0291 */
[----:B------:R-:W-:Y:S01]  /*29d0*/  IMAD R140, R0, 0x2, R143 ;  /* 0x00000002008c7824 */ /* 0x000fe200078e028f */
[----:B------:R-:W4:Y:S04]  /*29e0*/  LDSM.16.M88.4 R76, [R144+0x5800] ;  /* 0x00580000904c783b */ /* 0x000f280000000200 */
[----:B------:R-:W-:Y:S01]  /*29f0*/  @P1 VIADD R142, R3, 0xffffffe0 ;  /* 0xffffffe0038e1836 */ /* 0x000fe20000000000 */
[----:B------:R-:W-:Y:S01]  /*2a00*/  LDSM.16.M88.4 R60, [R143] ;  /* 0x000000008f3c783b */ /* 0x000fe20000000200 */
[----:B------:R-:W-:Y:S02]  /*2a10*/  IMAD.MOV.U32 R3, RZ, RZ, 0x40 ;  /* 0x00000040ff037424 */ /* 0x000fe400078e00ff */
[C---:B------:R-:W-:Y:S01]  /*2a20*/  VIADD R134, R142.reuse, 0x800 ;  /* 0x000008008e867836 */ /* 0x040fe20000000000 */
[----:B------:R-:W4:Y:S01]  /*2a30*/  LDSM.16.M88.4 R72, [R142] ;  /* 0x000000008e48783b */ /* 0x000f220000000200 */
[C---:B------:R-:W-:Y:S01]  /*2a40*/  VIADD R133, R142.reuse, 0x1000 ;  /* 0x000010008e857836 */ /* 0x040fe20000000000 */
[----:B------:R-:W-:Y:S01]  /*2a50*/  SEL R3, R3, 0xffffffc0, !P2 ;  /* 0xffffffc003037807 */ /* 0x000fe20005000000 */
[C---:B------:R-:W-:Y:S01]  /*2a60*/  VIADD R132, R142.reuse, 0x1800 ;  /* 0x000018008e847836 */ /* 0x040fe20000000000 */
[----:B------:R-:W4:Y:S01]  /*2a70*/  LDSM.16.M88.4 R68, [R142+0x800] ;  /* 0x000800008e44783b */ /* 0x000f220000000200 */
[----:B------:R-:W-:-:S02]  /*2a80*/  VIADD R130, R142, 0x2000 ;  /* 0x000020008e827836 */ /* 0x000fc40000000000 */
[----:B------:R-:W-:Y:S01]  /*2a90*/  IMAD.IADD R138, R144, 0x1, R3 ;  /* 0x00000001908a7824 */ /* 0x000fe200078e0203 */
[----:B------:R-:W4:Y:S01]  /*2aa0*/  LDSM.16.M88.4 R64, [R142+0x1000] ;  /* 0x001000008e40783b */ /* 0x000f220000000200 */
[----:B------:R-:W-:Y:S02]  /*2ab0*/  IMAD.IADD R131, R3, 0x1, R142 ;  /* 0x0000000103837824 */ /* 0x000fe400078e028e */
[C---:B------:R-:W-:Y:S01]  /*2ac0*/  IMAD.IADD R3, R33.reuse, 0x1, -R96 ;  /* 0x0000000121037824 */ /* 0x040fe200078e0a60 */
[----:B------:R-:W4:Y:S01]  /*2ad0*/  LDSM.16.M88.4 R56, [R142+0x1800] ;  /* 0x001800008e38783b */ /* 0x000f220000000200 */
[----:B------:R-:W-:Y:S02]  /*2ae0*/  IMAD.SHL.U32 R33, R33, 0x2, RZ ;  /* 0x0000000221217824 */ /* 0x000fe400078e00ff */
[C---:B------:R-:W-:Y:S01]  /*2af0*/  VIADD R129, R142.reuse, 0x2800 ;  /* 0x000028008e817836 */ /* 0x040fe20000000000 */
[----:B------:R-:W-:Y:S01]  /*2b00*/  LDSM.16.M88.4 R44, [R141] ;  /* 0x000000008d2c783b */ /* 0x000fe20000000200 */
[C---:B------:R-:W-:Y:S01]  /*2b10*/  VIADD R128, R142.reuse, 0x3000 ;  /* 0x000030008e807836 */ /* 0x040fe20000000000 */
[----:B------:R-:W-:Y:S01]  /*2b20*/  LOP3.LUT R33, R33, 0x6, RZ, 0xc0, !PT ;  /* 0x0000000621217812 */ /* 0x000fe200078ec0ff */
[----:B---3--:R-:W-:Y:S01]  /*2b30*/  HMMA.16816.F32.BF16 R24, R48, R20, RZ ;  /* 0x000000143018723c */ /* 0x008fe200000418ff */
[----:B------:R-:W3:Y:S01]  /*2b40*/  LDSM.16.M88.4 R40, [R138+0x4000] ;  /* 0x004000008a28783b */ /* 0x000ee20000000200 */
[----:B------:R-:W-:-:S03]  /*2b50*/  VIADD R102, R142, 0x3800 ;  /* 0x000038008e667836 */ /* 0x000fc60000000000 */
[----:B------:R-:W3:Y:S01]  /*2b60*/  LDSM.16.M88.4 R36, [R138+0x4800] ;  /* 0x004800008a24783b */ /* 0x000ee20000000200 */
[C---:B------:R-:W-:Y:S03]  /*2b70*/  HMMA.16816.F32.BF16 R20, R48.reuse, R22, RZ ;  /* 0x000000163014723c */ /* 0x040fe600000418ff */
[----:B------:R-:W3:Y:S03]  /*2b80*/  LDSM.16.M88.4 R28, [R138+0x5000] ;  /* 0x005000008a1c783b */ /* 0x000ee60000000200 */
[C---:B--2---:R-:W-:Y:S01]  /*2b90*/  HMMA.16816.F32.BF16 R16, R48.reuse, R12, RZ ;  /* 0x0000000c3010723c */ /* 0x044fe200000418ff */
[----:B------:R-:W2:Y:S04]  /*2ba0*/  LDSM.16.M88.4 R88, [R138+0x5800] ;  /* 0x005800008a58783b */ /* 0x000ea80000000200 */
[----:B------:R-:W0:Y:S01]  /*2bb0*/  LDGDEPBAR ;  /* 0x00000000000079af */ /* 0x000e220000000000 */
[C---:B-1----:R-:W-:Y:S06]  /*2bc0*/  HMMA.16816.F32.BF16 R84, R48.reuse, R80, RZ ;  /* 0x000000503054723c */ /* 0x042fec00000418ff */
[C---:B------:R-:W-:Y:S06]  /*2bd0*/  HMMA.16816.F32.BF16 R12, R48.reuse, R14, RZ ;  /* 0x0000000e300c723c */ /* 0x040fec00000418ff */
[C---:B------:R-:W-:Y:S06]  /*2be0*/  HMMA.16816.F32.BF16 R80, R48.reuse, R82, RZ ;  /* 0x000000523050723c */ /* 0x040fec00000418ff */
[C---:B----4-:R-:W-:Y:S06]  /*2bf0*/  HMMA.16816.F32.BF16 R52, R48.reuse, R76, RZ ;  /* 0x0000004c3034723c */ /* 0x050fec00000418ff */
[----:B------:R-:W-:Y:S01]  /*2c00*/  HMMA.16816.F32.BF16 R48, R48, R78, RZ ;  /* 0x0000004e3030723c */ /* 0x000fe200000418ff */
[----:B------:R-:W-:Y:S05]  /*2c10*/  LDSM.16.M88.4 R76, [R140] ;  /* 0x000000008c4c783b */ /* 0x000fea0000000200 */
[C---:B------:R-:W-:Y:S06]  /*2c20*/  HMMA.16816.F32.BF16 R24, R60.reuse, R72, R24 ;  /* 0x000000483c18723c */ /* 0x040fec0000041818 */
[C---:B------:R-:W-:Y:S01]  /*2c30*/  HMMA.16816.F32.BF16 R20, R60.reuse, R74, R20 ;  /* 0x0000004a3c14723c */ /* 0x040fe20000041814 */
[----:B------:R-:W1:Y:S05]  /*2c40*/  LDSM.16.M88.4 R72, [R131] ;  /* 0x000000008348783b */ /* 0x000e6a0000000200 */
        /* <DEDUP_REMOVED lines=13> */
[C---:B------:R-:W-:Y:S06]  /*2d20*/  HMMA.16816.F32.BF16 R16, R44.reuse, R36, R16 ;  /* 0x000000242c10723c */ /* 0x040fec0000041810 */
[C---:B------:R-:W-:Y:S01]  /*2d30*/  HMMA.16816.F32.BF16 R12, R44.reuse, R38, R12 ;  /* 0x000000262c0c723c */ /* 0x040fe2000004180c */
[----:B------:R-:W3:Y:S05]  /*2d40*/  LDSM.16.M88.4 R36, [R144+0x6000] ;  /* 0x006000009024783b */ /* 0x000eea0000000200 */
[C---:B------:R-:W-:Y:S06]  /*2d50*/  HMMA.16816.F32.BF16 R84, R44.reuse, R28, R84 ;  /* 0x0000001c2c54723c */ /* 0x040fec0000041854 */
[C---:B------:R-:W-:Y:S01]  /*2d60*/  HMMA.16816.F32.BF16 R80, R44.reuse, R30, R80 ;  /* 0x0000001e2c50723c */ /* 0x040fe20000041850 */
[----:B------:R-:W3:Y:S05]  /*2d70*/  LDSM.16.M88.4 R28, [R144+0x6800] ;  /* 0x00680000901c783b */ /* 0x000eea0000000200 */
[C---:B--2---:R-:W-:Y:S06]  /*2d80*/  HMMA.16816.F32.BF16 R52, R44.reuse, R88, R52 ;  /* 0x000000582c34723c */ /* 0x044fec0000041834 */
[----:B------:R-:W-:Y:S01]  /*2d90*/  HMMA.16816.F32.BF16 R48, R44, R90, R48 ;  /* 0x0000005a2c30723c */ /* 0x000fe20000041830 */
[----:B------:R-:W2:Y:S05]  /*2da0*/  LDSM.16.M88.4 R44, [R144+0x7000] ;  /* 0x00700000902c783b */ /* 0x000eaa0000000200 */
[C---:B-1----:R-:W-:Y:S06]  /*2db0*/  HMMA.16816.F32.BF16 R24, R76.reuse, R72, R24 ;  /* 0x000000484c18723c */ /* 0x042fec0000041818 */
[C---:B------:R-:W-:Y:S06]  /*2dc0*/  HMMA.16816.F32.BF16 R20, R76.reuse, R74, R20 ;  /* 0x0000004a4c14723c */ /* 0x040fec0000041814 */
[C---:B----4-:R-:W-:Y:S06]  /*2dd0*/  HMMA.16816.F32.BF16 R16, R76.reuse, R68, R16 ;  /* 0x000000444c10723c */ /* 0x050fec0000041810 */
[C---:B------:R-:W-:Y:S01]  /*2de0*/  HMMA.16816.F32.BF16 R12, R76.reuse, R70, R12 ;  /* 0x000000464c0c723c */ /* 0x040fe2000004180c */
[----:B------:R-:W-:Y:S05]  /*2df0*/  LDSM.16.M88.4 R68, [R143+0x2000] ;  /* 0x002000008f44783b */ /* 0x000fea0000000200 */
[C---:B------:R-:W-:Y:S06]  /*2e00*/  HMMA.16816.F32.BF16 R84, R76.reuse, R64, R84 ;  /* 0x000000404c54723c */ /* 0x040fec0000041854 */
[C---:B------:R-:W-:Y:S01]  /*2e10*/  HMMA.16816.F32.BF16 R80, R76.reuse, R66, R80 ;  /* 0x000000424c50723c */ /* 0x040fe20000041850 */
[----:B------:R-:W1:Y:S05]  /*2e20*/  LDSM.16.M88.4 R64, [R142+0x2000] ;  /* 0x002000008e40783b */ /* 0x000e6a0000000200 */
[C---:B------:R-:W-:Y:S06]  /*2e30*/  HMMA.16816.F32.BF16 R52, R76.reuse, R56, R52 ;  /* 0x000000384c34723c */ /* 0x040fec0000041834 */
        /* <DEDUP_REMOVED lines=8> */
[----:B------:R-:W-:Y:S04]  /*2ec0*/  LDSM.16.M88.4 R12, [R141+0x2000] ;  /* 0x002000008d0c783b */ /* 0x000fe80000000200 */
[----:B------:R-:W3:Y:S01]  /*2ed0*/  LDSM.16.M88.4 R28, [R138+0x6000] ;  /* 0x006000008a1c783b */ /* 0x000ee20000000200 */
[C---:B--2---:R-:W-:Y:S06]  /*2ee0*/  HMMA.16816.F32.BF16 R84, R40.reuse, R44, R84 ;  /* 0x0000002c2854723c */ /* 0x044fec0000041854 */
[----:B------:R-:W-:Y:S01]  /*2ef0*/  HMMA.16816.F32.BF16 R80, R40, R46, R80 ;  /* 0x0000002e2850723c */ /* 0x000fe20000041850 */
[----:B------:R-:W2:Y:S05]  /*2f00*/  LDSM.16.M88.4 R44, [R138+0x6800] ;  /* 0x006800008a2c783b */ /* 0x000eaa0000000200 */
[C---:B-1----:R-:W-:Y:S06]  /*2f10*/  HMMA.16816.F32.BF16 R24, R68.reuse, R64, R24 ;  /* 0x000000404418723c */ /* 0x042fec0000041818 */
[----:B------:R-:W-:Y:S06]  /*2f20*/  HMMA.16816.F32.BF16 R20, R68, R66, R20 ;  /* 0x000000424414723c */ /* 0x000fec0000041814 */
[C---:B------:R-:W-:Y:S06]  /*2f30*/  HMMA.16816.F32.BF16 R52, R40.reuse, R60, R52 ;  /* 0x0000003c2834723c */ /* 0x040fec0000041834 */
[----:B------:R-:W-:Y:S01]  /*2f40*/  HMMA.16816.F32.BF16 R48, R40, R62, R48 ;  /* 0x0000003e2830723c */ /* 0x000fe20000041830 */
[----:B------:R-:W-:Y:S04]  /*2f50*/  LDSM.16.M88.4 R60, [R131+0x2000] ;  /* 0x00200000833c783b */ /* 0x000fe80000000200 */
[----:B------:R-:W-:Y:S01]  /*2f60*/  LDSM.16.M88.4 R40, [R138+0x7000] ;  /* 0x007000008a28783b */ /* 0x000fe20000000200 */
[C---:B----4-:R-:W-:Y:S06]  /*2f70*/  HMMA.16816.F32.BF16 R16, R68.reuse, R56, R16 ;  /* 0x000000384410723c */ /* 0x050fec0000041810 */
[C---:B------:R-:W-:Y:S01]  /*2f80*/  HMMA.16816.F32.BF16 R72, R68.reuse, R58, R72 ;  /* 0x0000003a4448723c */ /* 0x040fe20000041848 */
[----:B------:R-:W1:Y:S05]  /*2f90*/  LDSM.16.M88.4 R56, [R140+0x2000] ;  /* 0x002000008c38783b */ /* 0x000e6a0000000200 */
[C---:B---3--:R-:W-:Y:S06]  /*2fa0*/  HMMA.16816.F32.BF16 R84, R68.reuse, R36, R84 ;  /* 0x000000244454723c */ /* 0x048fec0000041854 */
[----:B------:R-:W-:Y:S06]  /*2fb0*/  HMMA.16816.F32.BF16 R80, R68, R38, R80 ;  /* 0x000000264450723c */ /* 0x000fec0000041850 */
[C---:B------:R-:W-:Y:S01]  /*2fc0*/  HMMA.16816.F32.BF16 R36, R12.reuse, R28, R24 ;  /* 0x0000001c0c24723c */ /* 0x040fe20000041818 */
[----:B------:R-:W-:Y:S05]  /*2fd0*/  LDSM.16.M88.4 R24, [R138+0x7800] ;  /* 0x007800008a18783b */ /* 0x000fea0000000200 */
[C---:B------:R-:W-:Y:S01]  /*2fe0*/  HMMA.16816.F32.BF16 R28, R12.reuse, R30, R20 ;  /* 0x0000001e0c1c723c */ /* 0x040fe20000041814 */
[----:B------:R-:W3:Y:S05]  /*2ff0*/  LDSM.16.M88.4 R20, [R131+0x2800] ;  /* 0x002800008314783b */ /* 0x000eea0000000200 */
[C---:B--2---:R-:W-:Y:S06]  /*3000*/  HMMA.16816.F32.BF16 R16, R12.reuse, R44, R16 ;  /* 0x0000002c0c10723c */ /* 0x044fec0000041810 */
[----:B------:R-:W-:Y:S01]  /*3010*/  HMMA.16816.F32.BF16 R72, R12, R46, R72 ;  /* 0x0000002e0c48723c */ /* 0x000fe20000041848 */
[----:B------:R-:W-:-:S04]  /*3020*/  SHF.R.S32.HI R44, RZ, 0x1f, R3 ;  /* 0x0000001fff2c7819 */ /* 0x000fc80000011403 */
[----:B------:R-:W-:Y:S01]  /*3030*/  LEA.HI R44, R44, R3, RZ, 0x2 ;  /* 0x000000032c2c7211 */ /* 0x000fe200078f10ff */
[----:B------:R-:W-:Y:S01]  /*3040*/  IMAD R3, R93, 0x10, R95 ;  /* 0x000000105d037824 */ /* 0x000fe200078e025f */
[----:B-1----:R-:W-:Y:S02]  /*3050*/  HMMA.16816.F32.BF16 R36, R56, R60, R36 ;  /* 0x0000003c3824723c */ /* 0x002fe40000041824 */
[----:B------:R-:W-:-:S04]  /*3060*/  SHF.R.S32.HI R152, RZ, 0x2, R44 ;  /* 0x00000002ff987819 */ /* 0x000fc8000001142c */
[----:B------:R-:W-:Y:S01]  /*3070*/  IADD3 R3, R3, 0x1, R152 ;  /* 0x0000000103037810 */ /* 0x000fe20007ffe098 */
[C---:B------:R-:W-:Y:S03]  /*3080*/  HMMA.16816.F32.BF16 R84, R12.reuse, R40, R84 ;  /* 0x000000280c54723c */ /* 0x040fe60000041854 */
[----:B------:R-:W-:Y:S01]  /*3090*/  IADD3 R45, R7, R3, -R94 ;  /* 0x00000003072d7210 */ /* 0x000fe20007ffe85e */
[----:B------:R-:W-:Y:S02]  /*30a0*/  IMAD.IADD R3, R2, 0x1, R33 ;  /* 0x0000000102037824 */ /* 0x000fe400078e0221 */
[----:B------:R-:W-:Y:S01]  /*30b0*/  HMMA.16816.F32.BF16 R80, R12, R42, R80 ;  /* 0x0000002a0c50723c */ /* 0x000fe20000041850 */
[----:B------:R-:W1:Y:S01]  /*30c0*/  LDSM.16.M88.4 R40, [R131+0x3000] ;  /* 0x003000008328783b */ /* 0x000e620000000200 */
[----:B------:R-:W-:Y:S02]  /*30d0*/  IMAD.IADD R92, R45, 0x1, R92 ;  /* 0x000000012d5c7824 */ /* 0x000fe400078e025c */
[----:B------:R-:W-:Y:S01]  /*30e0*/  VIADD R33, R3, 0x1 ;  /* 0x0000000103217836 */ /* 0x000fe20000000000 */
[----:B------:R-:W2:Y:S01]  /*30f0*/  LDSM.16.M88.4 R44, [R131+0x3800] ;  /* 0x00380000832c783b */ /* 0x000ea20000000200 */
[----:B------:R-:W-:Y:S01]  /*3100*/  HMMA.16816.F32.BF16 R52, R68, R76, R52 ;  /* 0x0000004c4434723c */ /* 0x000fe20000041834 */
[----:B------:R-:W-:Y:S01]  /*3110*/  VIMNMX R162, R92, R7, PT ;  /* 0x000000075ca27248 */ /* 0x000fe20003fe0100 */
[----:B------:R-:W-:-:S04]  /*3120*/  DEPBAR.LE SB0, 0x0 ;  /* 0x000080000000791a */ /* 0x000fc80000000000 */
[C---:B------:R-:W-:Y:S01]  /*3130*/  HMMA.16816.F32.BF16 R28, R56.reuse, R62, R28 ;  /* 0x0000003e381c723c */ /* 0x040fe2000004181c */
[CC--:B------:R-:W-:Y:S02]  /*3140*/  ISETP.GE.AND P1, PT, R3.reuse, R162.reuse, PT ;  /* 0x000000a20300720c */ /* 0x0c0fe40003f26270 */
[----:B------:R-:W-:Y:S01]  /*3150*/  VIADDMNMX R161, R92, 0x8, R7, PT ;  /* 0x000000085ca17846 */ /* 0x000fe20003800107 */
[----:B------:R-:W-:Y:S01]  /*3160*/  VIADD R7, R3, 0x8 ;  /* 0x0000000803077836 */ /* 0x000fe20000000000 */
[-C--:B------:R-:W-:Y:S01]  /*3170*/  ISETP.GE.AND P2, PT, R33, R162.reuse, PT ;  /* 0x000000a22100720c */ /* 0x080fe20003f46270 */
[----:B---3--:R-:W-:Y:S01]  /*3180*/  HMMA.16816.F32.BF16 R16, R56, R20, R16 ;  /* 0x000000143810723c */ /* 0x008fe20000041810 */
[----:B------:R-:W-:Y:S02]  /*3190*/  FSEL R36, R36, -INF , !P1 ;  /* 0xff80000024247808 */ /* 0x000fe40004800000 */
[----:B------:R-:W-:Y:S02]  /*31a0*/  ISETP.GE.AND P5, PT, R7, R162, PT ;  /* 0x000000a20700720c */ /* 0x000fe40003fa6270 */
[-C--:B------:R-:W-:Y:S01]  /*31b0*/  ISETP.GE.AND P3, PT, R33, R161.reuse, PT ;  /* 0x000000a12100720c */ /* 0x080fe20003f66270 */
[----:B------:R-:W-:Y:S01]  /*31c0*/  HMMA.16816.F32.BF16 R48, R68, R78, R48 ;  /* 0x0000004e4430723c */ /* 0x000fe20000041830 */
[----:B------:R-:W-:Y:S01]  /*31d0*/  VIADD R20, R3, 0x9 ;  /* 0x0000000903147836 */ /* 0x000fe20000000000 */
[----:B------:R-:W-:Y:S01]  /*31e0*/  ISETP.GE.AND P4, PT, R7, R161, PT ;  /* 0x000000a10700720c */ /* 0x000fe20003f86270 */
[----:B------:R-:W-:Y:S01]  /*31f0*/  VIADD R21, R3, 0x11 ;  /* 0x0000001103157836 */ /* 0x000fe20000000000 */
[----:B------:R-:W-:-:S02]  /*3200*/  FSEL R39, R39, -INF , !P3 ;  /* 0xff80000027277808 */ /* 0x000fc40005800000 */
[----:B------:R-:W-:Y:S01]  /*3210*/  HMMA.16816.F32.BF16 R72, R56, R22, R72 ;  /* 0x000000163848723c */ /* 0x000fe20000041848 */
[C---:B------:R-:W-:Y:S02]  /*3220*/  ISETP.GE.AND P6, PT, R20.reuse, R162, PT ;  /* 0x000000a21400720c */ /* 0x040fe40003fc6270 */
[-C--:B------:R-:W-:Y:S02]  /*3230*/  ISETP.GE.AND P1, PT, R20, R161.reuse, PT ;  /* 0x000000a11400720c */ /* 0x080fe40003f26270 */
[----:B------:R-:W-:Y:S01]  /*3240*/  FSEL R20, R37, -INF , !P2 ;  /* 0xff80000025147808 */ /* 0x000fe20005000000 */
[----:B------:R-:W-:Y:S01]  /*3250*/  HMMA.16816.F32.BF16 R52, R12, R24, R52 ;  /* 0x000000180c34723c */ /* 0x000fe20000041834 */
[C---:B------:R-:W-:Y:S01]  /*3260*/  VIADD R22, R3.reuse, 0x10 ;  /* 0x0000001003167836 */ /* 0x040fe20000000000 */
[C---:B------:R-:W-:Y:S01]  /*3270*/  ISETP.GE.AND P2, PT, R3.reuse, R161, PT ;  /* 0x000000a10300720c */ /* 0x040fe20003f46270 */
[----:B------:R-:W-:Y:S01]  /*3280*/  VIADD R23, R3, 0x19 ;  /* 0x0000001903177836 */ /* 0x000fe20000000000 */
[----:B------:R-:W-:-:S02]  /*3290*/  FSEL R28, R28, -INF , !P5 ;  /* 0xff8000001c1c7808 */ /* 0x000fc40006800000 */
[----:B------:R-:W-:Y:S01]  /*32a0*/  FSEL R7, R38, -INF , !P2 ;  /* 0xff80000026077808 */ /* 0x000fe20005000000 */
[----:B------:R-:W-:Y:S01]  /*32b0*/  VIADD R24, R3, 0x18 ;  /* 0x0000001803187836 */ /* 0x000fe20000000000 */
[CC--:B------:R-:W-:Y:S01]  /*32c0*/  ISETP.GE.AND P5, PT, R22.reuse, R162.reuse, PT ;  /* 0x000000a21600720c */ /* 0x0c0fe20003fa6270 */
[----:B-1----:R-:W-:Y:S01]  /*32d0*/  HMMA.16816.F32.BF16 R84, R56, R40, R84 ;  /* 0x000000283854723c */ /* 0x002fe20000041854 */
[----:B------:R-:W-:Y:S01]  /*32e0*/  BAR.SYNC.DEFER_BLOCKING 0x0 ;  /* 0x0000000000007b1d */ /* 0x000fe20000010000 */
[-C--:B------:R-:W-:Y:S02]  /*32f0*/  ISETP.GE.AND P2, PT, R22, R161.reuse, PT ;  /* 0x000000a11600720c */ /* 0x080fe40003f46270 */
[----:B------:R-:W-:Y:S02]  /*3300*/  FSEL R22, R29, -INF , !P6 ;  /* 0xff8000001d167808 */ /* 0x000fe40007000000 */
[C---:B------:R-:W-:Y:S01]  /*3310*/  ISETP.GE.AND P6, PT, R21.reuse, R162, PT ;  /* 0x000000a21500720c */ /* 0x040fe20003fc6270 */
[----:B------:R-:W-:Y:S01]  /*3320*/  HMMA.16816.F32.BF16 R48, R12, R26, R48 ;  /* 0x0000001a0c30723c */ /* 0x000fe20000041830 */
[----:B------:R-:W-:-:S02]  /*3330*/  ISETP.GE.AND P3, PT, R21, R161, PT ;  /* 0x000000a11500720c */ /* 0x000fc40003f66270 */
[----:B------:R-:W-:Y:S02]  /*3340*/  FSEL R21, R30, -INF , !P4 ;  /* 0xff8000001e157808 */ /* 0x000fe40006000000 */
[----:B------:R-:W-:Y:S01]  /*3350*/  FSEL R31, R31, -INF , !P1 ;  /* 0xff8000001f1f7808 */ /* 0x000fe20004800000 */
[C---:B------:R-:W-:Y:S01]  /*3360*/  HMMA.16816.F32.BF16 R80, R56.reuse, R42, R80 ;  /* 0x0000002a3850723c */ /* 0x040fe20000041850 */
[C---:B------:R-:W-:Y:S01]  /*3370*/  ISETP.GE.AND P4, PT, R24.reuse, R162, PT ;  /* 0x000000a21800720c */ /* 0x040fe20003f86270 */
[C---:B------:R-:W-:Y:S01]  /*3380*/  VIADD R14, R3.reuse, 0x21 ;  /* 0x00000021030e7836 */ /* 0x040fe20000000000 */
[----:B------:R-:W-:Y:S01]  /*3390*/  ISETP.GE.AND P1, PT, R24, R161, PT ;  /* 0x000000a11800720c */ /* 0x000fe20003f26270 */
[----:B------:R-:W-:Y:S01]  /*33a0*/  VIADD R15, R3, 0x28 ;  /* 0x00000028030f7836 */ /* 0x000fe20000000000 */
[----:B------:R-:W-:Y:S01]  /*33b0*/  FSEL R24, R16, -INF , !P5 ;  /* 0xff80000010187808 */ /* 0x000fe20006800000 */
[----:B--2---:R-:W-:Y:S01]  /*33c0*/  HMMA.16816.F32.BF16 R52, R56, R44, R52 ;  /* 0x0000002c3834723c */ /* 0x004fe20000041834 */
[----:B------:R-:W-:Y:S01]  /*33d0*/  FSEL R16, R17, -INF , !P6 ;  /* 0xff80000011107808 */ /* 0x000fe20007000000 */
[----:B------:R-:W-:Y:S01]  /*33e0*/  VIADD R17, R3, 0x20 ;  /* 0x0000002003117836 */ /* 0x000fe20000000000 */
[----:B------:R-:W-:-:S02]  /*33f0*/  FSEL R72, R72, -INF , !P4 ;  /* 0xff80000048487808 */ /* 0x000fc40006000000 */
[----:B------:R-:W-:Y:S02]  /*3400*/  FSEL R13, R18, -INF , !P2 ;  /* 0xff800000120d7808 */ /* 0x000fe40005000000 */
[CC--:B------:R-:W-:Y:S02]  /*3410*/  ISETP.GE.AND P4, PT, R17.reuse, R162.reuse, PT ;  /* 0x000000a21100720c */ /* 0x0c0fe40003f86270 */
[----:B------:R-:W-:Y:S02]  /*3420*/  ISETP.GE.AND P2, PT, R17, R161, PT ;  /* 0x000000a11100720c */ /* 0x000fe40003f46270 */
[----:B------:R-:W-:Y:S01]  /*3430*/  FSEL R17, R74, -INF , !P1 ;  /* 0xff8000004a117808 */ /* 0x000fe20004800000 */
[----:B------:R-:W-:Y:S01]  /*3440*/  HMMA.16816.F32.BF16 R48, R56, R46, R48 ;  /* 0x0000002e3830723c */ /* 0x000fe20000041830 */
[----:B------:R-:W-:Y:S02]  /*3450*/  ISETP.GT.AND P1, PT, R103, 0x1, PT ;  /* 0x000000016700780c */ /* 0x000fe40003f24270 */
[----:B------:R-:W-:-:S02]  /*3460*/  ISETP.GE.AND P5, PT, R23, R162, PT ;  /* 0x000000a21700720c */ /* 0x000fc40003fa6270 */
[-C--:B------:R-:W-:Y:S02]  /*3470*/  ISETP.GE.AND P6, PT, R23, R161.reuse, PT ;  /* 0x000000a11700720c */ /* 0x080fe40003fc6270 */
[----:B------:R-:W-:Y:S02]  /*3480*/  FSEL R19, R19, -INF , !P3 ;  /* 0xff80000013137808 */ /* 0x000fe40005800000 */
[----:B------:R-:W-:Y:S02]  /*3490*/  FSEL R12, R73, -INF , !P5 ;  /* 0xff800000490c7808 */ /* 0x000fe40006800000 */
[CC--:B------:R-:W-:Y:S02]  /*34a0*/  ISETP.GE.AND P3, PT, R14.reuse, R162.reuse, PT ;  /* 0x000000a20e00720c */ /* 0x0c0fe40003f66270 */
[----:B------:R-:W-:Y:S01]  /*34b0*/  ISETP.GE.AND P5, PT, R14, R161, PT ;  /* 0x000000a10e00720c */ /* 0x000fe20003fa6270 */
[----:B------:R-:W1:Y:S01]  /*34c0*/  @!P1 LDC.64 R100, c[0x0][0x218] ;  /* 0x00008600ff649b82 */ /* 0x000e620000000a00 */
[----:B------:R-:W-:Y:S01]  /*34d0*/  FSEL R75, R75, -INF , !P6 ;  /* 0xff8000004b4b7808 */ /* 0x000fe20007000000 */
[----:B------:R-:W-:Y:S01]  /*34e0*/  VIADD R14, R3, 0x29 ;  /* 0x00000029030e7836 */ /* 0x000fe20000000000 */
[----:B------:R-:W-:-:S02]  /*34f0*/  ISETP.GE.AND P6, PT, R15, R162, PT ;  /* 0x000000a20f00720c */ /* 0x000fc40003fc6270 */
[----:B------:R-:W-:Y:S02]  /*3500*/  FSEL R168, R84, -INF , !P4 ;  /* 0xff80000054a87808 */ /* 0x000fe40006000000 */
        /* <DEDUP_REMOVED lines=12> */
[----:B------:R-:W-:Y:S01]  /*35d0*/  FSEL R167, R87, -INF , !P5 ;  /* 0xff80000057a77808 */ /* 0x000fe20006800000 */
[----:B------:R-:W-:Y:S01]  /*35e0*/  VIADD R3, R3, 0x39 ;  /* 0x0000003903037836 */ /* 0x000fe20000000000 */
[----:B------:R-:W-:Y:S02]  /*35f0*/  FSEL R165, R82, -INF , !P4 ;  /* 0xff80000052a57808 */ /* 0x000fe40006000000 */
[----:B------:R-:W-:-:S02]  /*3600*/  ISETP.GE.AND P5, PT, R14, R162, PT ;  /* 0x000000a20e00720c */ /* 0x000fc40003fa6270 */
[----:B------:R-:W-:Y:S02]  /*3610*/  ISETP.GE.AND P4, PT, R14, R161, PT ;  /* 0x000000a10e00720c */ /* 0x000fe40003f86270 */
[----:B------:R-:W-:Y:S02]  /*3620*/  FSEL R163, R83, -INF , !P6 ;  /* 0xff80000053a37808 */ /* 0x000fe40007000000 */
[----:B------:R-:W-:Y:S02]  /*3630*/  FSEL R124, R52, -INF , !P3 ;  /* 0xff800000347c7808 */ /* 0x000fe40005800000 */
[----:B------:R-:W-:Y:S02]  /*3640*/  FSEL R123, R53, -INF , !P5 ;  /* 0xff800000357b7808 */ /* 0x000fe40006800000 */
[----:B------:R-:W-:Y:S02]  /*3650*/  FSEL R118, R54, -INF , !P2 ;  /* 0xff80000036767808 */ /* 0x000fe40005000000 */
[----:B------:R-:W-:-:S02]  /*3660*/  FSEL R121, R55, -INF , !P4 ;  /* 0xff80000037797808 */ /* 0x000fc40006000000 */
[CC--:B------:R-:W-:Y:S02]  /*3670*/  ISETP.GE.AND P6, PT, R15.reuse, R162.reuse, PT ;  /* 0x000000a20f00720c */ /* 0x0c0fe40003fc6270 */
[-C--:B------:R-:W-:Y:S02]  /*3680*/  ISETP.GE.AND P3, PT, R15, R161.reuse, PT ;  /* 0x000000a10f00720c */ /* 0x080fe40003f66270 */
[C---:B------:R-:W-:Y:S02]  /*3690*/  ISETP.GE.AND P5, PT, R3.reuse, R162, PT ;  /* 0x000000a20300720c */ /* 0x040fe40003fa6270 */
[----:B------:R-:W-:Y:S02]  /*36a0*/  ISETP.GE.AND P2, PT, R3, R161, PT ;  /* 0x000000a10300720c */ /* 0x000fe40003f46270 */
[----:B-1----:R-:W-:Y:S02]  /*36b0*/  @!P1 LEA R158, P4, R149, R100, 0x1 ;  /* 0x00000064959e9211 */ /* 0x002fe400078808ff */
[----:B------:R-:W-:-:S02]  /*36c0*/  FSEL R126, R48, -INF , !P6 ;  /* 0xff800000307e7808 */ /* 0x000fc40007000000 */
[----:B------:R-:W-:Y:S02]  /*36d0*/  FSEL R125, R49, -INF , !P5 ;  /* 0xff800000317d7808 */ /* 0x000fe40006800000 */
[----:B------:R-:W-:Y:S02]  /*36e0*/  FSEL R120, R50, -INF , !P3 ;  /* 0xff80000032787808 */ /* 0x000fe40005800000 */
[----:B------:R-:W-:Y:S02]  /*36f0*/  FSEL R119, R51, -INF , !P2 ;  /* 0xff80000033777808 */ /* 0x000fe40005000000 */
[----:B------:R-:W-:Y:S01]  /*3700*/  @!P1 LEA.HI.X R159, R149, R101, R160, 0x1, P4 ;  /* 0x00000065959f9211 */ /* 0x000fe200020f0ca0 */
        /* <DEDUP_REMOVED lines=34> */
[----:B------:R-:W-:-:S02]  /*3930*/  ISETP.NE.AND P2, PT, R15, RZ, PT ;  /* 0x000000ff0f00720c */ /* 0x000fc40003f45270 */
[----:B------:R-:W-:-:S07]  /*3940*/  LOP3.LUT R6, RZ, R15, RZ, 0x33, !PT ;  /* 0x0000000fff067212 */ /* 0x000fce00078e33ff */
        /* <DEDUP_REMOVED lines=25> */
.L_x_6716:
[----:B------:R-:W-:-:S04]  /*3ae0*/  LEA R2, -R8, RZ, 0x6 ;  /* 0x000000ff08027211 */ /* 0x000fc800078e31ff */
[----:B------:R-:W-:-:S07]  /*3af0*/  SHF.R.S32.HI R15, RZ, 0x1f, R2 ;  /* 0x0000001fff0f7819 */ /* 0x000fce0000011402 */
.L_x_6717:
[----:B------:R-:W1:Y:S01]  /*3b00*/  LDC.64 R100, c[0x0][0x218] ;  /* 0x00008600ff647b82 */ /* 0x000e620000000a00 */
[----:B------:R-:W-:Y:S01]  /*3b10*/  IADD3 R149, P1, R2, R149, RZ ;  /* 0x0000009502957210 */ /* 0x000fe20007f3e0ff */
[C---:B------:R-:W-:Y:S01]  /*3b20*/  IMAD.SHL.U32 R3, R8.reuse, 0x20, RZ ;  /* 0x0000002008037824 */ /* 0x040fe200078e00ff */
[----:B------:R-:W-:-:S03]  /*3b30*/  SHF.L.U64.HI R2, R8, 0x5, R9 ;  /* 0x0000000508027819 */ /* 0x000fc60000010209 */
[----:B------:R-:W-:Y:S01]  /*3b40*/  IMAD.X R160, R15, 0x1, R160, P1 ;  /* 0x000000010fa07824 */ /* 0x000fe200008e06a0 */
[----:B-1----:R-:W-:-:S04]  /*3b50*/  LEA R158, P2, R149, R100, 0x1 ;  /* 0x00000064959e7211 */ /* 0x002fc800078408ff */
[----:B------:R-:W-:Y:S02]  /*3b60*/  IADD3 R26, P1, R3, R158, RZ ;  /* 0x0000009e031a7210 */ /* 0x000fe40007f3e0ff */
[----:B------:R-:W-:Y:S02]  /*3b70*/  LEA.HI.X R159, R149, R101, R160, 0x1, P2 ;  /* 0x00000065959f7211 */ /* 0x000fe400010f0ca0 */
[----:B------:R-:W-:-:S03]  /*3b80*/  IADD3 R14, P2, R26, R3, RZ ;  /* 0x000000031a0e7210 */ /* 0x000fc60007f5e0ff */
[----:B------:R-:W-:Y:S01]  /*3b90*/  IMAD.X R27, R2, 0x1, R159, P1 ;  /* 0x00000001021b7824 */ /* 0x000fe200008e069f */
[----:B------:R-:W-:Y:S01]  /*3ba0*/  IADD3 R40, P1, R14, R3, RZ ;  /* 0x000000030e287210 */ /* 0x000fe20007f3e0ff */
[----:B------:R-:W-:Y:S01]  /*3bb0*/  @!PT LDS RZ, [RZ] ;  /* 0x00000000fffff984 */ /* 0x000fe20000000800 */
[----:B------:R-:W-:Y:S01]  /*3bc0*/  @!PT LDS RZ, [RZ] ;  /* 0x00000000fffff984 */ /* 0x000fe20000000800 */
[----:B------:R-:W-:Y:S01]  /*3bd0*/  @!PT LDS RZ, [RZ] ;  /* 0x00000000fffff984 */ /* 0x000fe20000000800 */
[----:B------:R1:W-:Y:S02]  /*3be0*/  LDGSTS.E.BYPASS.LTC128B.128 [R153+0x4000], desc[UR10][R158.64] ;  /* 0x040000009e997fae */ /* 0x0003e4000b901d4a */
[--C-:B------:R-:W-:Y:S02]  /*3bf0*/  IMAD.X R15, R27, 0x1, R2.reuse, P2 ;  /* 0x000000011b0f7824 */ /* 0x100fe400010e0602 */
        /* <DEDUP_REMOVED lines=8> */
[----:B------:R-:W0:Y:S02]  /*3c80*/  LDGDEPBAR ;  /* 0x00000000000079af */ /* 0x000e240000000000 */
.L_x_6715:
        /* <DEDUP_REMOVED lines=22> */
[----:B------:R-:W-:Y:S02]  /*3df0*/  LEA R139, R5, UR4, 0x1 ;  /* 0x00000004058b7c11 */ /* 0x000fe4000f8e08ff */
[----:B------:R-:W-:Y:S02]  /*3e00*/  FMNMX.FTZ R2, R124, R3, !PT ;  /* 0x000000037c027209 */ /* 0x000fe40007810000 */
[----:B------:R-:W-:Y:S01]  /*3e10*/  LEA R137, R4, R139, 0x1 ;  /* 0x0000008b04897211 */ /* 0x000fe200078e08ff */
[----:B------:R-:W-:Y:S01]  /*3e20*/  LDSM.16.MT88.4 R68, [R139+0xa000] ;  /* 0x00a000008b44783b */ /* 0x000fe20000004200 */
[----:B------:R-:W-:-:S02]  /*3e30*/  FMNMX.FTZ R3, R123, R2, !PT ;  /* 0x000000027b037209 */ /* 0x000fc40007810000 */
[----:B------:R-:W-:Y:S01]  /*3e40*/  LEA R136, R0, R139, 0x1 ;  /* 0x0000008b00887211 */ /* 0x000fe200078e08ff */
[----:B------:R-:W-:Y:S01]  /*3e50*/  LDSM.16.MT88.4 R44, [R137+0x8000] ;  /* 0x00800000892c783b */ /* 0x000fe20000004200 */
[----:B------:R-:W-:Y:S02]  /*3e60*/  FMNMX.FTZ R2, R126, R3, !PT ;  /* 0x000000037e027209 */ /* 0x000fe40007810000 */
[----:B------:R-:W-:Y:S01]  /*3e70*/  FMNMX.FTZ R3, R163, R6, !PT ;  /* 0x00000006a3037209 */ /* 0x000fe20007810000 */
[----:B------:R-:W-:Y:S01]  /*3e80*/  LDSM.16.MT88.4 R52, [R136+0x8000] ;  /* 0x008000008834783b */ /* 0x000fe20000004200 */
[----:B------:R-:W-:Y:S02]  /*3e90*/  FMNMX.FTZ R23, R125, R2, !PT ;  /* 0x000000027d177209 */ /* 0x000fe40007810000 */
[----:B------:R-:W-:Y:S01]  /*3ea0*/  FMNMX.FTZ R6, R118, R3, !PT ;  /* 0x0000000376067209 */ /* 0x000fe20007810000 */
[----:B------:R-:W-:Y:S01]  /*3eb0*/  LDSM.16.MT88.4 R76, [R137+0xa000] ;  /* 0x00a00000894c783b */ /* 0x000fe20000004200 */
[----:B------:R-:W-:-:S02]  /*3ec0*/  LEA R135, R0, R137, 0x1 ;  /* 0x0000008900877211 */ /* 0x000fc400078e08ff */
[----:B-1----:R-:W-:Y:S01]  /*3ed0*/  FMNMX.FTZ R15, R121, R6, !PT ;  /* 0x00000006790f7209 */ /* 0x002fe20007810000 */
[----:B------:R-:W1:Y:S03]  /*3ee0*/  SHFL.BFLY PT, R2, R23, 0x2, 0x1f ;  /* 0x0c401f0017027f89 */ /* 0x000e6600000e0000 */
[----:B------:R-:W-:Y:S01]  /*3ef0*/  FMNMX.FTZ R6, R120, R15, !PT ;  /* 0x0000000f78067209 */ /* 0x000fe20007810000 */
[----:B------:R-:W-:Y:S04]  /*3f00*/  LDSM.16.MT88.4 R60, [R135+0x8000] ;  /* 0x00800000873c783b */ /* 0x000fe80000004200 */
[----:B------:R-:W-:Y:S01]  /*3f10*/  LDSM.16.MT88.4 R80, [R136+0xa000] ;  /* 0x00a000008850783b */ /* 0x000fe20000004200 */
[----:B-1----:R-:W-:-:S02]  /*3f20*/  FMNMX.FTZ R2, R23, R2, !PT ;  /* 0x0000000217027209 */ /* 0x002fc40007810000 */
[----:B------:R-:W-:-:S03]  /*3f30*/  FMNMX.FTZ R23, R119, R6, !PT ;  /* 0x0000000677177209 */ /* 0x000fc60007810000 */
[----:B------:R-:W1:Y:S04]  /*3f40*/  SHFL.BFLY PT, R3, R2, 0x1, 0x1f ;  /* 0x0c201f0002037f89 */ /* 0x000e6800000e0000 */
[----:B------:R-:W2:Y:S01]  /*3f50*/  SHFL.BFLY PT, R6, R23, 0x2, 0x1f ;  /* 0x0c401f0017067f89 */ /* 0x000ea200000e0000 */
[----:B-1----:R-:W-:Y:S02]  /*3f60*/  FMNMX.FTZ R3, R2, R3, !PT ;  /* 0x0000000302037209 */ /* 0x002fe40007810000 */
[----:B--2---:R-:W-:-:S03]  /*3f70*/  FMNMX.FTZ R6, R23, R6, !PT ;  /* 0x0000000617067209 */ /* 0x004fc60007810000 */
[C---:B------:R-:W-:Y:S01]  /*3f80*/  FMUL.FTZ R127, R3.reuse, UR6 ;  /* 0x00000006037f7c20 */ /* 0x040fe20008410000 */
[----:B------:R-:W-:Y:S01]  /*3f90*/  FSETP.NEU.FTZ.AND P1, PT, R3, -INF , PT ;  /* 0xff8000000300780b */ /* 0x000fe20003f3d000 */
[----:B------:R-:W1:Y:S03]  /*3fa0*/  SHFL.BFLY PT, R15, R6, 0x1, 0x1f ;  /* 0x0c201f00060f7f89 */ /* 0x000e6600000e0000 */
        /* <DEDUP_REMOVED lines=15> */
[----:B------:R-:W2:Y:S01]  /*40a0*/  MUFU.EX2 R114, R114 ;  /* 0x0000007200727308 */ /* 0x000ea20000000800 */
[----:B-1----:R-:W-:-:S04]  /*40b0*/  FMNMX.FTZ R2, R6, R15, !PT ;  /* 0x0000000f06027209 */ /* 0x002fc80007810000 */
[C---:B------:R-:W-:Y:S01]  /*40c0*/  FSETP.NEU.FTZ.AND P1, PT, R2.reuse, -INF , PT ;  /* 0xff8000000200780b */ /* 0x040fe20003f3d000 */
[----:B------:R-:W-:Y:S02]  /*40d0*/  FMUL.FTZ R122, R2, UR6 ;  /* 0x00000006027a7c20 */ /* 0x000fe40008410000 */
[----:B------:R-:W-:Y:S03]  /*40e0*/  MUFU.EX2 R112, R112 ;  /* 0x0000007000707308 */ /* 0x000fe60000000800 */
[----:B------:R-:W-:Y:S02]  /*40f0*/  FSEL R122, R122, RZ, P1 ;  /* 0x000000ff7a7a7208 */ /* 0x000fe40000800000 */
[----:B------:R-:W-:-:S03]  /*4100*/  ISETP.GE.AND P1, PT, R103, 0x2, PT ;  /* 0x000000026700780c */ /* 0x000fc60003f26270 */
[----:B------:R-:W1:Y:S01]  /*4110*/  MUFU.EX2 R109, R109 ;  /* 0x0000006d006d7308 */ /* 0x000e620000000800 */
[--C-:B------:R-:W-:Y:S01]  /*4120*/  FFMA.FTZ R116, R39, UR6, -R122.reuse ;  /* 0x0000000627747c23 */ /* 0x100fe2000801087a */
[--C-:B------:R-:W-:Y:S01]  /*4130*/  FFMA.FTZ R117, R7, UR6, -R122.reuse ;  /* 0x0000000607757c23 */ /* 0x100fe2000801087a */
[----:B------:R-:W3:Y:S01]  /*4140*/  LDSM.16.MT88.4 R36, [R139+0x8000] ;  /* 0x008000008b24783b */ /* 0x000ee20000004200 */
[--C-:B------:R-:W-:Y:S01]  /*4150*/  FFMA.FTZ R113, R21, UR6, -R122.reuse ;  /* 0x0000000615717c23 */ /* 0x100fe2000801087a */
[--C-:B------:R-:W-:Y:S01]  /*4160*/  FFMA.FTZ R110, R31, UR6, -R122.reuse ;  /* 0x000000061f6e7c23 */ /* 0x100fe2000801087a */
[--C-:B------:R-:W-:Y:S01]  /*4170*/  FFMA.FTZ R111, R13, UR6, -R122.reuse ;  /* 0x000000060d6f7c23 */ /* 0x100fe2000801087a */
[----:B--2---:R-:W-:Y:S01]  /*4180*/  F2FP.BF16.F32.PACK_AB R84, R114, R115 ;  /* 0x000000737254723e */ /* 0x004fe200000010ff */
[----:B------:R-:W-:Y:S01]  /*4190*/  MUFU.EX2 R117, R117 ;  /* 0x0000007500757308 */ /* 0x000fe20000000800 */
[----:B------:R-:W2:Y:S01]  /*41a0*/  LDSM.16.MT88.4 R12, [R139+0x8800] ;  /* 0x008800008b0c783b */ /* 0x000ea20000004200 */
[--C-:B------:R-:W-:Y:S01]  /*41b0*/  FFMA.FTZ R106, R19, UR6, -R122.reuse ;  /* 0x00000006136a7c23 */ /* 0x100fe2000801087a */
[--C-:B------:R-:W-:Y:S01]  /*41c0*/  FFMA.FTZ R107, R17, UR6, -R122.reuse ;  /* 0x00000006116b7c23 */ /* 0x100fe2000801087a */
[--C-:B------:R-:W-:Y:S01]  /*41d0*/  FFMA.FTZ R75, R75, UR6, -R122.reuse ;  /* 0x000000064b4b7c23 */ /* 0x100fe2000801087a */
[----:B------:R-:W4:Y:S01]  /*41e0*/  LDSM.16.MT88.4 R16, [R135+0xa000] ;  /* 0x00a000008710783b */ /* 0x000f220000004200 */
[--C-:B------:R-:W-:Y:S01]  /*41f0*/  FFMA.FTZ R118, R118, UR6, -R122.reuse ;  /* 0x0000000676767c23 */ /* 0x100fe2000801087a */
[--C-:B------:R-:W-:Y:S01]  /*4200*/  FFMA.FTZ R121, R121, UR6, -R122.reuse ;  /* 0x0000000679797c23 */ /* 0x100fe2000801087a */
[----:B------:R-:W5:Y:S01]  /*4210*/  MUFU.EX2 R116, R116 ;  /* 0x0000007400747308 */ /* 0x000f620000000800 */
[----:B-1----:R-:W-:Y:S01]  /*4220*/  F2FP.BF16.F32.PACK_AB R86, R109, R112 ;  /* 0x000000706d56723e */ /* 0x002fe200000010ff */
[----:B------:R-:W1:Y:S01]  /*4230*/  LDSM.16.MT88.4 R20, [R137+0x8800] ;  /* 0x008800008914783b */ /* 0x000e620000004200 */
[----:B------:R-:W-:Y:S01]  /*4240*/  FFMA.FTZ R120, R120, UR6, -R122 ;  /* 0x0000000678787c23 */ /* 0x000fe2000801087a */
[----:B------:R-:W-:-:S02]  /*4250*/  FADD.FTZ R115, R115, R114 ;  /* 0x0000007273737221 */ /* 0x000fc40000010000 */
[----:B------:R-:W-:Y:S02]  /*4260*/  LDSM.16.MT88.4 R28, [R136+0x8800] ;  /* 0x00880000881c783b */ /* 0x000fe40000004200 */
[----:B------:R-:W-:Y:S01]  /*4270*/  MUFU.EX2 R113, R113 ;  /* 0x0000007100717308 */ /* 0x000fe20000000800 */
[----:B------:R-:W-:-:S04]  /*4280*/  FADD.FTZ R112, R112, R115 ;  /* 0x0000007370707221 */ /* 0x000fc80000010000 */
[----:B------:R-:W-:-:S03]  /*4290*/  FADD.FTZ R109, R109, R112 ;  /* 0x000000706d6d7221 */ /* 0x000fc60000010000 */
        /* <DEDUP_REMOVED lines=11> */
[----:B------:R-:W3:Y:S01]  /*4350*/  MUFU.EX2 R33, R33 ;  /* 0x0000002100217308 */ /* 0x000ee20000000800 */
[C---:B-----5:R-:W-:Y:S01]  /*4360*/  F2FP.BF16.F32.PACK_AB R4, R105.reuse, R108 ;  /* 0x0000006c6904723e */ /* 0x060fe200000010ff */
[----:B------:R-:W-:Y:S01]  /*4370*/  FADD.FTZ R108, R108, R109 ;  /* 0x0000006d6c6c7221 */ /* 0x000fe20000010000 */
[----:B------:R-:W-:Y:S03]  /*4380*/  HMMA.16816.F32.BF16 R64, R84, R68, RZ ;  /* 0x000000445440723c */ /* 0x000fe600000418ff */
[----:B------:R-:W-:-:S02]  /*4390*/  FADD.FTZ R105, R105, R108 ;  /* 0x0000006c69697221 */ /* 0x000fc40000010000 */
[----:B------:R-:W-:Y:S01]  /*43a0*/  MUFU.EX2 R111, R111 ;  /* 0x0000006f006f7308 */ /* 0x000fe20000000800 */
[C---:B------:R-:W-:Y:S06]  /*43b0*/  HMMA.16816.F32.BF16 R68, R84.reuse, R70, RZ ;  /* 0x000000465444723c */ /* 0x040fec00000418ff */
[----:B------:R-:W-:Y:S01]  /*43c0*/  HMMA.16816.F32.BF16 R40, R84, R44, RZ ;  /* 0x0000002c5428723c */ /* 0x000fe200000418ff */
[----:B------:R-:W5:Y:S01]  /*43d0*/  MUFU.EX2 R106, R106 ;  /* 0x0000006a006a7308 */ /* 0x000f620000000800 */
[----:B---3--:R-:W-:Y:S01]  /*43e0*/  F2FP.BF16.F32.PACK_AB R6, R33, R104 ;  /* 0x000000682106723e */ /* 0x008fe200000010ff */
[----:B------:R-:W-:-:S03]  /*43f0*/  FADD.FTZ R104, R104, R105 ;  /* 0x0000006968687221 */ /* 0x000fc60000010000 */
[C---:B------:R-:W-:Y:S01]  /*4400*/  HMMA.16816.F32.BF16 R48, R84.reuse, R52, RZ ;  /* 0x000000345430723c */ /* 0x040fe200000418ff */
[----:B------:R-:W-:Y:S02]  /*4410*/  FADD.FTZ R33, R33, R104 ;  /* 0x0000006821217221 */ /* 0x000fe40000010000 */
        /* <DEDUP_REMOVED lines=11> */
[----:B------:R-:W-:Y:S01]  /*44d0*/  MUFU.EX2 R123, R123 ;  /* 0x0000007b007b7308 */ /* 0x000fe20000000800 */
[----:B------:R-:W-:-:S02]  /*44e0*/  FADD.FTZ R107, R107, R106 ;  /* 0x0000006a6b6b7221 */ /* 0x000fc40000010000 */
[----:B------:R-:W-:Y:S02]  /*44f0*/  HMMA.16816.F32.BF16 R72, R84, R76, RZ ;  /* 0x0000004c5448723c */ /* 0x000fe400000418ff */
[----:B------:R-:W-:-:S04]  /*4500*/  FADD.FTZ R0, R0, R107 ;  /* 0x0000006b00007221 */ /* 0x000fc80000010000 */
[C---:B--2---:R-:W-:Y:S01]  /*4510*/  HMMA.16816.F32.BF16 R96, R4.reuse, R12, R96 ;  /* 0x0000000c0460723c */ /* 0x044fe20000041860 */
[----:B------:R-:W-:Y:S05]  /*4520*/  MUFU.EX2 R126, R126 ;  /* 0x0000007e007e7308 */ /* 0x000fea0000000800 */
[----:B------:R-:W-:Y:S01]  /*4530*/  HMMA.16816.F32.BF16 R36, R4, R14, R36 ;  /* 0x0000000e0424723c */ /* 0x000fe20000041824 */
[----:B------:R-:W2:Y:S02]  /*4540*/  LDSM.16.MT88.4 R12, [R139+0xa800] ;  /* 0x00a800008b0c783b */ /* 0x000ea40000004200 */
[----:B------:R-:W-:Y:S03]  /*4550*/  MUFU.EX2 R171, R171 ;  /* 0x000000ab00ab7308 */ /* 0x000fe60000000800 */
[C---:B------:R-:W-:Y:S05]  /*4560*/  HMMA.16816.F32.BF16 R60, R84.reuse, R62, RZ ;  /* 0x0000003e543c723c */ /* 0x040fea00000418ff */
[----:B------:R-:W-:Y:S01]  /*4570*/  MUFU.EX2 R118, R118 ;  /* 0x0000007600767308 */ /* 0x000fe20000000800 */
[C---:B------:R-:W-:Y:S06]  /*4580*/  HMMA.16816.F32.BF16 R76, R84.reuse, R78, RZ ;  /* 0x0000004e544c723c */ /* 0x040fec00000418ff */
[C---:B------:R-:W-:Y:S01]  /*4590*/  HMMA.16816.F32.BF16 R80, R84.reuse, R82, RZ ;  /* 0x000000525450723c */ /* 0x040fe200000418ff */
[----:B------:R-:W-:Y:S05]  /*45a0*/  MUFU.EX2 R121, R121 ;  /* 0x0000007900797308 */ /* 0x000fea0000000800 */
[C---:B----4-:R-:W-:Y:S03]  /*45b0*/  HMMA.16816.F32.BF16 R88, R84.reuse, R16, RZ ;  /* 0x000000105458723c */ /* 0x050fe600000418ff */
[----:B------:R-:W-:Y:S03]  /*45c0*/  MUFU.EX2 R120, R120 ;  /* 0x0000007800787308 */ /* 0x000fe60000000800 */
[----:B------:R-:W-:Y:S01]  /*45d0*/  HMMA.16816.F32.BF16 R84, R84, R18, RZ ;  /* 0x000000125454723c */ /* 0x000fe200000418ff */
[----:B------:R-:W3:Y:S05]  /*45e0*/  LDSM.16.MT88.4 R16, [R136+0xa800] ;  /* 0x00a800008810783b */ /* 0x000eea0000004200 */
[C---:B-1----:R-:W-:Y:S06]  /*45f0*/  HMMA.16816.F32.BF16 R40, R4.reuse, R20, R40 ;  /* 0x000000140428723c */ /* 0x042fec0000041828 */
[C---:B--2---:R-:W-:Y:S06]  /*4600*/  HMMA.16816.F32.BF16 R64, R4.reuse, R12, R64 ;  /* 0x0000000c0440723c */ /* 0x044fec0000041840 */
[C---:B------:R-:W-:Y:S01]  /*4610*/  HMMA.16816.F32.BF16 R68, R4.reuse, R14, R68 ;  /* 0x0000000e0444723c */ /* 0x040fe20000041844 */
[----:B------:R-:W1:Y:S05]  /*4620*/  LDSM.16.MT88.4 R12, [R135+0xa800] ;  /* 0x00a80000870c783b */ /* 0x000e6a0000004200 */
[C---:B------:R-:W-:Y:S01]  /*4630*/  HMMA.16816.F32.BF16 R44, R4.reuse, R22, R44 ;  /* 0x00000016042c723c */ /* 0x040fe2000004182c */
[----:B------:R-:W2:Y:S05]  /*4640*/  LDSM.16.MT88.4 R20, [R137+0xa800] ;  /* 0x00a800008914783b */ /* 0x000eaa0000004200 */
[C---:B------:R-:W-:Y:S06]  /*4650*/  HMMA.16816.F32.BF16 R48, R4.reuse, R28, R48 ;  /* 0x0000001c0430723c */ /* 0x040fec0000041830 */
[----:B------:R-:W-:Y:S01]  /*4660*/  HMMA.16816.F32.BF16 R52, R4, R30, R52 ;  /* 0x0000001e0434723c */ /* 0x000fe20000041834 */
[--C-:B------:R-:W-:Y:S01]  /*4670*/  FFMA.FTZ R29, R166, UR6, -R127.reuse ;  /* 0x00000006a61d7c23 */ /* 0x100fe2000801087f */
[----:B------:R-:W-:-:S04]  /*4680*/  FFMA.FTZ R28, R164, UR6, -R127 ;  /* 0x00000006a41c7c23 */ /* 0x000fc8000801087f */
[C---:B---3--:R-:W-:Y:S01]  /*4690*/  HMMA.16816.F32.BF16 R92, R4.reuse, R16, R92 ;  /* 0x00000010045c723c */ /* 0x048fe2000004185c */
[--C-:B------:R-:W-:Y:S01]  /*46a0*/  FFMA.FTZ R30, R168, UR6, -R127.reuse ;  /* 0x00000006a81e7c23 */ /* 0x100fe2000801087f */
[--C-:B------:R-:W-:Y:S01]  /*46b0*/  FFMA.FTZ R31, R169, UR6, -R122.reuse ;  /* 0x00000006a91f7c23 */ /* 0x100fe2000801087a */
[----:B------:R-:W-:Y:S01]  /*46c0*/  MUFU.EX2 R29, R29 ;  /* 0x0000001d001d7308 */ /* 0x000fe20000000800 */
[--C-:B------:R-:W-:Y:S02]  /*46d0*/  FFMA.FTZ R169, R119, UR6, -R122.reuse ;  /* 0x0000000677a97c23 */ /* 0x100fe4000801087a */
[C---:B------:R-:W-:Y:S01]  /*46e0*/  HMMA.16816.F32.BF16 R80, R4.reuse, R18, R80 ;  /* 0x000000120450723c */ /* 0x040fe20000041850 */
[----:B------:R-:W3:Y:S04]  /*46f0*/  LDSM.16.MT88.4 R16, [R139+0x9000] ;  /* 0x009000008b10783b */ /* 0x000ee80000004200 */
[----:B------:R-:W4:Y:S01]  /*4700*/  MUFU.EX2 R30, R30 ;  /* 0x0000001e001e7308 */ /* 0x000f220000000800 */
[C---:B------:R-:W-:Y:S06]  /*4710*/  HMMA.16816.F32.BF16 R56, R4.reuse, R24, R56 ;  /* 0x000000180438723c */ /* 0x040fec0000041838 */
[C---:B-1----:R-:W-:Y:S01]  /*4720*/  HMMA.16816.F32.BF16 R88, R4.reuse, R12, R88 ;  /* 0x0000000c0458723c */ /* 0x042fe20000041858 */
[----:B------:R-:W-:Y:S01]  /*4730*/  FFMA.FTZ R25, R170, UR6, -R127 ;  /* 0x00000006aa197c23 */ /* 0x000fe2000801087f */
[--C-:B------:R-:W-:Y:S01]  /*4740*/  FFMA.FTZ R24, R163, UR6, -R122.reuse ;  /* 0x00000006a3187c23 */ /* 0x100fe2000801087a */
[----:B------:R-:W-:Y:S03]  /*4750*/  MUFU.EX2 R28, R28 ;  /* 0x0000001c001c7308 */ /* 0x000fe60000000800 */
[C---:B------:R-:W-:Y:S01]  /*4760*/  HMMA.16816.F32.BF16 R84, R4.reuse, R14, R84 ;  /* 0x0000000e0454723c */ /* 0x040fe20000041854 */
[----:B------:R-:W1:Y:S04]  /*4770*/  LDSM.16.MT88.4 R12, [R137+0x9000] ;  /* 0x00900000890c783b */ /* 0x000e680000004200 */
[----:B------:R-:W5:Y:S01]  /*4780*/  MUFU.EX2 R25, R25 ;  /* 0x0000001900197308 */ /* 0x000f620000000800 */
[C---:B------:R-:W-:Y:S06]  /*4790*/  HMMA.16816.F32.BF16 R60, R4.reuse, R26, R60 ;  /* 0x0000001a043c723c */ /* 0x040fec000004183c */
[C---:B--2---:R-:W-:Y:S01]  /*47a0*/  HMMA.16816.F32.BF16 R72, R4.reuse, R20, R72 ;  /* 0x000000140448723c */ /* 0x044fe20000041848 */
[--C-:B------:R-:W-:Y:S01]  /*47b0*/  FFMA.FTZ R26, R167, UR6, -R122.reuse ;  /* 0x00000006a71a7c23 */ /* 0x100fe2000801087a */
[----:B------:R-:W-:Y:S01]  /*47c0*/  FFMA.FTZ R27, R165, UR6, -R122 ;  /* 0x00000006a51b7c23 */ /* 0x000fe2000801087a */
[----:B------:R-:W-:Y:S03]  /*47d0*/  MUFU.EX2 R31, R31 ;  /* 0x0000001f001f7308 */ /* 0x000fe60000000800 */
[----:B------:R-:W-:Y:S01]  /*47e0*/  HMMA.16816.F32.BF16 R76, R4, R22, R76 ;  /* 0x00000016044c723c */ /* 0x000fe2000004184c */
[----:B------:R-:W2:Y:S04]  /*47f0*/  LDSM.16.MT88.4 R20, [R136+0x9000] ;  /* 0x009000008814783b */ /* 0x000ea80000004200 */
[----:B------:R-:W3:Y:S02]  /*4800*/  MUFU.EX2 R26, R26 ;  /* 0x0000001a001a7308 */ /* 0x000ee40000000800 */
[----:B----4-:R-:W-:Y:S01]  /*4810*/  F2FP.BF16.F32.PACK_AB R4, R29, R30 ;  /* 0x0000001e1d04723e */ /* 0x010fe200000010ff */
[----:B------:R-:W-:Y:S01]  /*4820*/  FADD.FTZ R30, R30, R33 ;  /* 0x000000211e1e7221 */ /* 0x000fe20000010000 */
[----:B-----5:R-:W-:-:S03]  /*4830*/  F2FP.BF16.F32.PACK_AB R6, R25, R28 ;  /* 0x0000001c1906723e */ /* 0x020fc600000010ff */
[----:B------:R-:W-:Y:S01]  /*4840*/  FADD.FTZ R29, R29, R30 ;  /* 0x0000001e1d1d7221 */ /* 0x000fe20000010000 */
[----:B------:R-:W-:Y:S03]  /*4850*/  MUFU.EX2 R27, R27 ;  /* 0x0000001b001b7308 */ /* 0x000fe60000000800 */
[----:B------:R-:W-:-:S04]  /*4860*/  FADD.FTZ R28, R28, R29 ;  /* 0x0000001d1c1c7221 */ /* 0x000fc80000010000 */
[----:B------:R-:W-:Y:S01]  /*4870*/  FADD.FTZ R25, R25, R28 ;  /* 0x0000001c19197221 */ /* 0x000fe20000010000 */
[----:B------:R-:W4:Y:S01]  /*4880*/  MUFU.EX2 R24, R24 ;  /* 0x0000001800187308 */ /* 0x000f220000000800 */
[----:B---3--:R-:W-:Y:S01]  /*4890*/  F2FP.BF16.F32.PACK_AB R5, R26, R31 ;  /* 0x0000001f1a05723e */ /* 0x008fe200000010ff */
[----:B------:R-:W-:-:S04]  /*48a0*/  FADD.FTZ R31, R31, R0 ;  /* 0x000000001f1f7221 */ /* 0x000fc80000010000 */
[----:B------:R-:W-:Y:S02]  /*48b0*/  FADD.FTZ R26, R26, R31 ;  /* 0x0000001f1a1a7221 */ /* 0x000fe40000010000 */
[----:B------:R-:W3:Y:S01]  /*48c0*/  MUFU.EX2 R169, R169 ;  /* 0x000000a900a97308 */ /* 0x000ee20000000800 */
[----:B----4-:R-:W-:Y:S01]  /*48d0*/  F2FP.BF16.F32.PACK_AB R7, R24, R27 ;  /* 0x0000001b1807723e */ /* 0x010fe200000010ff */
[----:B------:R-:W-:-:S04]  /*48e0*/  FADD.FTZ R27, R27, R26 ;  /* 0x0000001a1b1b7221 */ /* 0x000fc80000010000 */
[----:B------:R-:W-:Y:S02]  /*48f0*/  FADD.FTZ R27, R24, R27 ;  /* 0x0000001b181b7221 */ /* 0x000fe40000010000 */
        /* <DEDUP_REMOVED lines=30> */
[----:B---3--:R-:W-:Y:S01]  /*4ae0*/  F2FP.BF16.F32.PACK_AB R7, R169, R120 ;  /* 0x00000078a907723e */ /* 0x008fe200000010ff */
[----:B------:R-:W-:-:S02]  /*4af0*/  FADD.FTZ R121, R121, R118 ;  /* 0x0000007679797221 */ /* 0x000fc40000010000 */
[----:B------:R-:W-:Y:S02]  /*4b00*/  FADD.FTZ R126, R126, R123 ;  /* 0x0000007b7e7e7221 */ /* 0x000fe40000010000 */
[----:B------:R-:W-:Y:S02]  /*4b10*/  FADD.FTZ R120, R120, R121 ;  /* 0x0000007978787221 */ /* 0x000fe40000010000 */
[----:B--2---:R-:W-:Y:S01]  /*4b20*/  HMMA.16816.F32.BF16 R48, R4, R20, R48 ;  /* 0x000000140430723c */ /* 0x004fe20000041830 */
[----:B------:R-:W-:Y:S01]  /*4b30*/  FADD.FTZ R171, R171, R126 ;  /* 0x0000007eabab7221 */ /* 0x000fe20000010000 */
[----:B------:R-:W-:-:S04]  /*4b40*/  FADD.FTZ R169, R169, R120 ;  /* 0x00000078a9a97221 */ /* 0x000fc80000010000 */
        /* <DEDUP_REMOVED lines=9> */
[C---:B------:R-:W-:Y:S06]  /*4be0*/  HMMA.16816.F32.BF16 R76, R4.reuse, R22, R76 ;  /* 0x00000016044c723c */ /* 0x040fec000004184c */
[C---:B---3--:R-:W-:Y:S06]  /*4bf0*/  HMMA.16816.F32.BF16 R56, R4.reuse, R16, R56 ;  /* 0x000000100438723c */ /* 0x048fec0000041838 */
[C---:B------:R-:W-:Y:S01]  /*4c00*/  HMMA.16816.F32.BF16 R60, R4.reuse, R18, R60 ;  /* 0x00000012043c723c */ /* 0x040fe2000004183c */
[----:B------:R-:W2:Y:S05]  /*4c10*/  LDSM.16.MT88.4 R16, [R136+0xb800] ;  /* 0x00b800008810783b */ /* 0x000eaa0000004200 */
[C---:B-1----:R-:W-:Y:S06]  /*4c20*/  HMMA.16816.F32.BF16 R64, R4.reuse, R12, R64 ;  /* 0x0000000c0440723c */ /* 0x042fec0000041840 */
[C---:B------:R-:W-:Y:S01]  /*4c30*/  HMMA.16816.F32.BF16 R68, R4.reuse, R14, R68 ;  /* 0x0000000e0444723c */ /* 0x040fe20000041844 */
[----:B------:R-:W1:Y:S05]  /*4c40*/  LDSM.16.MT88.4 R12, [R135+0xb800] ;  /* 0x00b80000870c783b */ /* 0x000e6a0000004200 */
        /* <DEDUP_REMOVED lines=70> */
.L_x_6719:
[----:B------:R-:W-:-:S04]  /*50b0*/  LEA R0, -R10, RZ, 0x6 ;  /* 0x000000ff0a007211 */ /* 0x000fc800078e31ff */
[----:B------:R-:W-:-:S07]  /*50c0*/  SHF.R.S32.HI R7, RZ, 0x1f, R0 ;  /* 0x0000001fff077819 */ /* 0x000fce0000011400 */
.L_x_6720:
[----:B------:R-:W-:Y:S01]  /*50d0*/  LEA R148, P2, R0, R148, 0x1 ;  /* 0x0000009400947211 */ /* 0x000fe200078408ff */
[----:B------:R-:W-:Y:S01]  /*50e0*/  IMAD.SHL.U32 R5, R10, 0x20, RZ ;  /* 0x000000200a057824 */ /* 0x000fe200078e00ff */
[C---:B------:R-:W-:Y:S02]  /*50f0*/  IADD3 R34, P1, R0.reuse, R34, RZ ;  /* 0x0000002200227210 */ /* 0x040fe40007f3e0ff */
[----:B------:R-:W-:Y:S01]  /*5100*/  LEA.HI.X R147, R0, R147, R7, 0x1, P2 ;  /* 0x0000009300937211 */ /* 0x000fe200010f0c07 */
[----:B------:R-:W-:Y:S01]  /*5110*/  IMAD.MOV.U32 R16, RZ, RZ, R148 ;  /* 0x000000ffff107224 */ /* 0x000fe200078e0094 */
[----:B------:R-:W-:Y:S01]  /*5120*/  IADD3 R12, P2, R5, R148, RZ ;  /* 0x00000094050c7210 */ /* 0x000fe20007f5e0ff */
[----:B------:R-:W-:Y:S01]  /*5130*/  IMAD.X R7, R7, 0x1, R32, P1 ;  /* 0x0000000107077824 */ /* 0x000fe200008e0620 */
[----:B------:R-:W-:Y:S01]  /*5140*/  SHF.L.U64.HI R0, R10, 0x5, R11 ;  /* 0x000000050a007819 */ /* 0x000fe2000001020b */
[----:B------:R-:W-:Y:S01]  /*5150*/  IMAD.MOV.U32 R17, RZ, RZ, R147 ;  /* 0x000000ffff117224 */ /* 0x000fe200078e0093 */
[----:B------:R-:W-:-:S02]  /*5160*/  LEA R20, P3, R34, UR8, 0x1 ;  /* 0x0000000822147c11 */ /* 0x000fc4000f8608ff */
[-C--:B------:R-:W-:Y:S01]  /*5170*/  IADD3 R14, P1, R12, R5.reuse, RZ ;  /* 0x000000050c0e7210 */ /* 0x080fe20007f3e0ff */
[----:B------:R-:W-:Y:S01]  /*5180*/  IMAD.X R13, R0, 0x1, R147, P2 ;  /* 0x00000001000d7824 */ /* 0x000fe200010e0693 */
[----:B------:R-:W-:Y:S01]  /*5190*/  LEA.HI.X R21, R34, UR9, R7, 0x1, P3 ;  /* 0x0000000922157c11 */ /* 0x000fe200098f0c07 */
[----:B------:R-:W-:Y:S01]  /*51a0*/  @!PT LDS RZ, [RZ] ;  /* 0x00000000fffff984 */ /* 0x000fe20000000800 */
[----:B------:R-:W-:Y:S01]  /*51b0*/  @!PT LDS RZ, [RZ] ;  /* 0x00000000fffff984 */ /* 0x000fe20000000800 */
[----:B------:R-:W-:Y:S01]  /*51c0*/  @!PT LDS RZ, [RZ] ;  /* 0x00000000fffff984 */ /* 0x000fe20000000800 */
[----:B------:R1:W-:Y:S01]  /*51d0*/  LDGSTS.E.BYPASS.LTC128B.128 [R153+0x8000], desc[UR10][R16.64] ;  /* 0x0800000010997fae */ /* 0x0003e2000b901d4a */
[----:B------:R-:W-:Y:S01]  /*51e0*/  IADD3 R112, P2, R14, R5, RZ ;  /* 0x000000050e707210 */ /* 0x000fe20007f5e0ff */
[--C-:B------:R-:W-:Y:S01]  /*51f0*/  IMAD.X R15, R13, 0x1, R0.reuse, P1 ;  /* 0x000000010d0f7824 */ /* 0x100fe200008e0600 */
[----:B------:R-:W-:Y:S01]  /*5200*/  ISETP.GE.AND P1, PT, R103, 0x3, PT ;  /* 0x000000036700780c */ /* 0x000fe20003f26270 */
[----:B------:R-:W-:Y:S02]  /*5210*/  LDGSTS.E.BYPASS.LTC128B.128 [R153+0xa000], desc[UR10][R20.64+0x80] ;  /* 0x0a00008014997fae */ /* 0x000fe4000b901d4a */
[----:B------:R-:W-:Y:S02]  /*5220*/  IMAD.X R113, R15, 0x1, R0, P2 ;  /* 0x000000010f717824 */ /* 0x000fe400010e0600 */
        /* <DEDUP_REMOVED lines=74> */
[----:B------:R-:W3:Y:S05]  /*56d0*/  LDSM.16.M88.4 R116, [R129] ;  /* 0x000000008174783b */ /* 0x000eea0000000200 */
[C---:B--2---:R-:W-:Y:S06]  /*56e0*/  HMMA.16816.F32.BF16 R12, R108.reuse, R112, R12 ;  /* 0x000000706c0c723c */ /* 0x044fec000004180c */
[----:B------:R-:W-:Y:S01]  /*56f0*/  HMMA.16816.F32.BF16 R4, R108, R114, R4 ;  /* 0x000000726c04723c */ /* 0x000fe20000041804 */
[----:B------:R-:W2:Y:S04]  /*5700*/  LDSM.16.M88.4 R112, [R128] ;  /* 0x000000008070783b */ /* 0x000ea80000000200 */
[----:B------:R-:W4:Y:S01]  /*5710*/  LDSM.16.M88.4 R108, [R102] ;  /* 0x00000000666c783b */ /* 0x000f220000000200 */
        /* <DEDUP_REMOVED lines=26> */
[----:B------:R-:W-:Y:S01]  /*58c0*/  HMMA.16816.F32.BF16 R32, R120, R114, R32 ;  /* 0x000000727820723c */ /* 0x000fe20000041820 */
[----:B------:R-:W1:Y:S01]  /*58d0*/  LDSM.16.M88.4 R112, [R131+0x3000] ;  /* 0x003000008370783b */ /* 0x000e620000000200 */
[----:B------:R-:W-:-:S04]  /*58e0*/  DEPBAR.LE SB0, 0x0 ;  /* 0x000080000000791a */ /* 0x000fc80000000000 */
[C---:B--2---:R-:W-:Y:S06]  /*58f0*/  HMMA.16816.F32.BF16 R12, R120.reuse, R108, R12 ;  /* 0x0000006c780c723c */ /* 0x044fec000004180c */
[C---:B------:R-:W-:Y:S06]  /*5900*/  HMMA.16816.F32.BF16 R4, R120.reuse, R110, R4 ;  /* 0x0000006e7804723c */ /* 0x040fec0000041804 */
[C---:B---3--:R-:W-:Y:S06]  /*5910*/  HMMA.16816.F32.BF16 R28, R120.reuse, R116, R28 ;  /* 0x00000074781c723c */ /* 0x048fec000004181c */
[C---:B------:R-:W-:Y:S06]  /*5920*/  HMMA.16816.F32.BF16 R24, R120.reuse, R118, R24 ;  /* 0x000000767818723c */ /* 0x040fec0000041818 */
[C---:B-1----:R-:W-:Y:S06]  /*5930*/  HMMA.16816.F32.BF16 R20, R120.reuse, R112, R20 ;  /* 0x000000707814723c */ /* 0x042fec0000041814 */
[----:B------:R-:W-:Y:S01]  /*5940*/  HMMA.16816.F32.BF16 R16, R120, R114, R16 ;  /* 0x000000727810723c */ /* 0x000fe20000041810 */
[----:B------:R-:W-:-:S05]  /*5950*/  LOP3.LUT R112, R0, 0x6, RZ, 0xc0, !PT ;  /* 0x0000000600707812 */ /* 0x000fca00078ec0ff */
[----:B------:R-:W-:-:S04]  /*5960*/  IMAD R112, R151, 0x40, R112 ;  /* 0x0000004097707824 */ /* 0x000fc800078e0270 */
[C---:B------:R-:W-:Y:S01]  /*5970*/  VIADD R0, R112.reuse, 0x1 ;  /* 0x0000000170007836 */ /* 0x040fe20000000000 */
[----:B------:R-:W-:Y:S01]  /*5980*/  BAR.SYNC.DEFER_BLOCKING 0x0 ;  /* 0x0000000000007b1d */ /* 0x000fe20000010000 */
[CC--:B------:R-:W-:Y:S01]  /*5990*/  ISETP.GE.AND P2, PT, R112.reuse, R162.reuse, PT ;  /* 0x000000a27000720c */ /* 0x0c0fe20003f46270 */
[C---:B------:R-:W-:Y:S01]  /*59a0*/  VIADD R103, R112.reuse, 0x9 ;  /* 0x0000000970677836 */ /* 0x040fe20000000000 */
[-C--:B------:R-:W-:Y:S02]  /*59b0*/  ISETP.GE.AND P3, PT, R112, R161.reuse, PT ;  /* 0x000000a17000720c */ /* 0x080fe40003f66270 */
[C---:B------:R-:W-:Y:S02]  /*59c0*/  ISETP.GE.AND P4, PT, R0.reuse, R162, PT ;  /* 0x000000a20000720c */ /* 0x040fe40003f86270 */
[----:B------:R-:W-:Y:S01]  /*59d0*/  ISETP.GE.AND P6, PT, R0, R161, PT ;  /* 0x000000a10000720c */ /* 0x000fe20003fc6270 */
[----:B------:R-:W-:Y:S01]  /*59e0*/  VIADD R0, R112, 0x8 ;  /* 0x0000000870007836 */ /* 0x000fe20000000000 */
[----:B------:R-:W-:Y:S01]  /*59f0*/  FSEL R163, R104, -INF , !P2 ;  /* 0xff80000068a37808 */ /* 0x000fe20005000000 */
[----:B------:R-:W-:Y:S01]  /*5a00*/  VIADD R104, R112, 0x10 ;  /* 0x0000001070687836 */ /* 0x000fe20000000000 */
[----:B------:R-:W-:-:S02]  /*5a10*/  FSEL R127, R105, -INF , !P4 ;  /* 0xff800000697f7808 */ /* 0x000fc40006000000 */
[CC--:B------:R-:W-:Y:S02]  /*5a20*/  ISETP.GE.AND P2, PT, R0.reuse, R161.reuse, PT ;  /* 0x000000a10000720c */ /* 0x0c0fe40003f46270 */
[-C--:B------:R-:W-:Y:S02]  /*5a30*/  ISETP.GE.AND P5, PT, R0, R162.reuse, PT ;  /* 0x000000a20000720c */ /* 0x080fe40003fa6270 */
[----:B------:R-:W-:Y:S02]  /*5a40*/  FSEL R0, R106, -INF , !P3 ;  /* 0xff8000006a007808 */ /* 0x000fe40005800000 */
[C---:B------:R-:W-:Y:S02]  /*5a50*/  ISETP.GE.AND P3, PT, R103.reuse, R162, PT ;  /* 0x000000a26700720c */ /* 0x040fe40003f66270 */
[----:B------:R-:W-:Y:S01]  /*5a60*/  ISETP.GE.AND P4, PT, R103, R161, PT ;  /* 0x000000a16700720c */ /* 0x000fe20003f86270 */
[----:B------:R-:W-:Y:S01]  /*5a70*/  VIADD R103, R112, 0x11 ;  /* 0x0000001170677836 */ /* 0x000fe20000000000 */
[----:B------:R-:W-:Y:S01]  /*5a80*/  FSEL R168, R34, -INF , !P2 ;  /* 0xff80000022a87808 */ /* 0x000fe20005000000 */
[----:B------:R-:W-:Y:S01]  /*5a90*/  VIADD R34, R112, 0x18 ;  /* 0x0000001870227836 */ /* 0x000fe20000000000 */
[----:B------:R-:W-:-:S02]  /*5aa0*/  FSEL R166, R107, -INF , !P6 ;  /* 0xff8000006ba67808 */ /* 0x000fc40007000000 */
[----:B------:R-:W-:Y:S01]  /*5ab0*/  FSEL R165, R32, -INF , !P5 ;  /* 0xff80000020a57808 */ /* 0x000fe20006800000 */
[----:B------:R-:W-:Y:S01]  /*5ac0*/  VIADD R32, R112, 0x19 ;  /* 0x0000001970207836 */ /* 0x000fe20000000000 */
[CC--:B------:R-:W-:Y:S02]  /*5ad0*/  ISETP.GE.AND P6, PT, R104.reuse, R162.reuse, PT ;  /* 0x000000a26800720c */ /* 0x0c0fe40003fc6270 */
[----:B------:R-:W-:Y:S02]  /*5ae0*/  ISETP.GE.AND P5, PT, R104, R161, PT ;  /* 0x000000a16800720c */ /* 0x000fe40003fa6270 */
[----:B------:R-:W-:Y:S02]  /*5af0*/  FSEL R114, R35, -INF , !P4 ;  /* 0xff80000023727808 */ /* 0x000fe40006000000 */
[----:B------:R-:W-:Y:S02]  /*5b00*/  ISETP.GE.AND P2, PT, R103, R162, PT ;  /* 0x000000a26700720c */ /* 0x000fe40003f46270 */
[----:B------:R-:W-:-:S02]  /*5b10*/  FSEL R33, R33, -INF , !P3 ;  /* 0xff80000021217808 */ /* 0x000fc40005800000 */
[----:B------:R-:W-:Y:S02]  /*5b20*/  ISETP.GE.AND P4, PT, R34, R162, PT ;  /* 0x000000a22200720c */ /* 0x000fe40003f86270 */
[----:B------:R-:W-:Y:S01]  /*5b30*/  FSEL R125, R28, -INF , !P6 ;  /* 0xff8000001c7d7808 */ /* 0x000fe20007000000 */
[----:B------:R-:W-:Y:S01]  /*5b40*/  VIADD R28, R112, 0x21 ;  /* 0x00000021701c7836 */ /* 0x000fe20000000000 */
[----:B------:R-:W-:Y:S01]  /*5b50*/  FSEL R116, R30, -INF , !P5 ;  /* 0xff8000001e747808 */ /* 0x000fe20006800000 */
[----:B------:R-:W-:Y:S01]  /*5b60*/  VIADD R30, R112, 0x20 ;  /* 0x00000020701e7836 */ /* 0x000fe20000000000 */
[-C--:B------:R-:W-:Y:S02]  /*5b70*/  ISETP.GE.AND P3, PT, R103, R161.reuse, PT ;  /* 0x000000a16700720c */ /* 0x080fe40003f66270 */
[----:B------:R-:W-:Y:S02]  /*5b80*/  ISETP.GE.AND P6, PT, R34, R161, PT ;  /* 0x000000a12200720c */ /* 0x000fe40003fc6270 */
[----:B------:R-:W-:-:S02]  /*5b90*/  FSEL R113, R29, -INF , !P2 ;  /* 0xff8000001d717808 */ /* 0x000fc40005000000 */
[----:B------:R-:W-:Y:S01]  /*5ba0*/  FSEL R117, R24, -INF , !P4 ;  /* 0xff80000018757808 */ /* 0x000fe20006000000 */
[----:B------:R-:W-:Y:S01]  /*5bb0*/  VIADD R24, R112, 0x28 ;  /* 0x0000002870187836 */ /* 0x000fe20000000000 */
[CC--:B------:R-:W-:Y:S02]  /*5bc0*/  ISETP.GE.AND P5, PT, R32.reuse, R162.reuse, PT ;  /* 0x000000a22000720c */ /* 0x0c0fe40003fa6270 */
[----:B------:R-:W-:Y:S02]  /*5bd0*/  ISETP.GE.AND P2, PT, R32, R161, PT ;  /* 0x000000a12000720c */ /* 0x000fe40003f46270 */
[----:B------:R-:W-:Y:S02]  /*5be0*/  FSEL R118, R31, -INF , !P3 ;  /* 0xff8000001f767808 */ /* 0x000fe40005800000 */
[----:B------:R-:W-:Y:S02]  /*5bf0*/  FSEL R26, R26, -INF , !P6 ;  /* 0xff8000001a1a7808 */ /* 0x000fe40007000000 */
[----:B------:R-:W-:-:S02]  /*5c00*/  ISETP.GE.AND P3, PT, R30, R162, PT ;  /* 0x000000a21e00720c */ /* 0x000fc40003f66270 */
[CC--:B------:R-:W-:Y:S02]  /*5c10*/  ISETP.GE.AND P6, PT, R28.reuse, R162.reuse, PT ;  /* 0x000000a21c00720c */ /* 0x0c0fe40003fc6270 */
[----:B------:R-:W-:Y:S02]  /*5c20*/  FSEL R115, R25, -INF , !P5 ;  /* 0xff80000019737808 */ /* 0x000fe40006800000 */
[----:B------:R-:W-:Y:S02]  /*5c30*/  FSEL R164, R27, -INF , !P2 ;  /* 0xff8000001ba47808 */ /* 0x000fe40005000000 */
[-C--:B------:R-:W-:Y:S01]  /*5c40*/  ISETP.GE.AND P5, PT, R28, R161.reuse, PT ;  /* 0x000000a11c00720c */ /* 0x080fe20003fa6270 */
[----:B------:R-:W-:Y:S01]  /*5c50*/  VIADD R28, R112, 0x29 ;  /* 0x00000029701c7836 */ /* 0x000fe20000000000 */
[----:B------:R-:W-:Y:S02]  /*5c60*/  ISETP.GE.AND P2, PT, R24, R162, PT ;  /* 0x000000a21800720c */ /* 0x000fe40003f46270 */
[----:B------:R-:W-:Y:S01]  /*5c70*/  FSEL R25, R20, -INF , !P3 ;  /* 0xff80000014197808 */ /* 0x000fe20005800000 */
[C---:B------:R-:W-:Y:S01]  /*5c80*/  VIADD R20, R112.reuse, 0x30 ;  /* 0x0000003070147836 */ /* 0x040fe20000000000 */
[----:B------:R-:W-:Y:S01]  /*5c90*/  FSEL R27, R21, -INF , !P6 ;  /* 0xff800000151b7808 */ /* 0x000fe20007000000 */
[----:B------:R-:W-:Y:S01]  /*5ca0*/  VIADD R21, R112, 0x31 ;  /* 0x0000003170157836 */ /* 0x000fe20000000000 */
[----:B------:R-:W-:-:S02]  /*5cb0*/  ISETP.GE.AND P4, PT, R30, R161, PT ;  /* 0x000000a11e00720c */ /* 0x000fc40003f86270 */
[----:B------:R-:W-:Y:S02]  /*5cc0*/  ISETP.GE.AND P3, PT, R24, R161, PT ;  /* 0x000000a11800720c */ /* 0x000fe40003f66270 */
[----:B------:R-:W-:Y:S01]  /*5cd0*/  FSEL R121, R16, -INF , !P2 ;  /* 0xff80000010797808 */ /* 0x000fe20005000000 */
[----:B------:R-:W-:Y:S01]  /*5ce0*/  VIADD R16, R112, 0x38 ;  /* 0x0000003870107836 */ /* 0x000fe20000000000 */
[----:B------:R-:W-:Y:S01]  /*5cf0*/  FSEL R24, R22, -INF , !P4 ;  /* 0xff80000016187808 */ /* 0x000fe20006000000 */
[----:B------:R-:W-:Y:S01]  /*5d00*/  VIADD R112, R112, 0x39 ;  /* 0x0000003970707836 */ /* 0x000fe20000000000 */
[----:B------:R-:W-:Y:S02]  /*5d10*/  FSEL R126, R23, -INF , !P5 ;  /* 0xff800000177e7808 */ /* 0x000fe40006800000 */
[----:B------:R-:W-:Y:S02]  /*5d20*/  FSEL R124, R18, -INF , !P3 ;  /* 0xff800000127c7808 */ /* 0x000fe40005800000 */
[----:B------:R-:W-:-:S02]  /*5d30*/  ISETP.GE.AND P4, PT, R28, R162, PT ;  /* 0x000000a21c00720c */ /* 0x000fc40003f86270 */
[-C--:B------:R-:W-:Y:S02]  /*5d40*/  ISETP.GE.AND P6, PT, R28, R161.reuse, PT ;  /* 0x000000a11c00720c */ /* 0x080fe40003fc6270 */
[CC--:B------:R-:W-:Y:S02]  /*5d50*/  ISETP.GE.AND P5, PT, R20.reuse, R162.reuse, PT ;  /* 0x000000a21400720c */ /* 0x0c0fe40003fa6270 */
[----:B------:R-:W-:Y:S02]  /*5d60*/  ISETP.GE.AND P2, PT, R20, R161, PT ;  /* 0x000000a11400720c */ /* 0x000fe40003f46270 */
[----:B------:R-:W-:Y:S02]  /*5d70*/  ISETP.GE.AND P3, PT, R21, R162, PT ;  /* 0x000000a21500720c */ /* 0x000fe40003f66270 */
        /* <DEDUP_REMOVED lines=77> */
.L_x_6722:
[----:B------:R-:W-:-:S04]  /*6250*/  LEA R4, -R8, RZ, 0x6 ;  /* 0x000000ff08047211 */ /* 0x000fc800078e31ff */
[----:B------:R-:W-:-:S07]  /*6260*/  SHF.R.S32.HI R7, RZ, 0x1f, R4 ;  /* 0x0000001fff077819 */ /* 0x000fce0000011404 */
.L_x_6723:
        /* <DEDUP_REMOVED lines=24> */
.L_x_6721:
        /* <DEDUP_REMOVED lines=54> */
[----:B------:R-:W-:Y:S01]  /*6750*/  FMUL.FTZ R33, R2, UR6 ;  /* 0x0000000602217c20 */ /* 0x000fe20008410000 */
[--C-:B------:R-:W-:Y:S01]  /*6760*/  FFMA.FTZ R34, R0, UR6, -R101.reuse ;  /* 0x0000000600227c23 */ /* 0x100fe20008010865 */
[--C-:B------:R-:W-:Y:S01]  /*6770*/  FFMA.FTZ R100, R163, UR6, -R112.reuse ;  /* 0x00000006a3647c23 */ /* 0x100fe20008010870 */
[--C-:B------:R-:W-:Y:S01]  /*6780*/  FFMA.FTZ R30, R127, UR6, -R112.reuse ;  /* 0x000000067f1e7c23 */ /* 0x100fe20008010870 */
[--C-:B------:R-:W-:Y:S01]  /*6790*/  FFMA.FTZ R29, R165, UR6, -R112.reuse ;  /* 0x00000006a51d7c23 */ /* 0x100fe20008010870 */
[--C-:B------:R-:W-:Y:S01]  /*67a0*/  FFMA.FTZ R0, R166, UR6, -R101.reuse ;  /* 0x00000006a6007c23 */ /* 0x100fe20008010865 */
[----:B------:R-:W-:Y:S01]  /*67b0*/  FMUL.FTZ R35, R35, UR6 ;  /* 0x0000000623237c20 */ /* 0x000fe20008410000 */
        /* <DEDUP_REMOVED lines=26> */
[----:B------:R-:W2:Y:S01]  /*6960*/  MUFU.EX2 R28, R28 ;  /* 0x0000001c001c7308 */ /* 0x000ea20000000800 */
[----:B-1----:R-:W-:Y:S01]  /*6970*/  F2FP.BF16.F32.PACK_AB R4, R30, R100 ;  /* 0x000000641e04723e */ /* 0x002fe200000010ff */
[----:B------:R-:W-:-:S06]  /*6980*/  FFMA.FTZ R105, R105, UR6, -R112 ;  /* 0x0000000669697c23 */ /* 0x000fcc0008010870 */
[----:B------:R-:W-:Y:S08]  /*6990*/  MUFU.EX2 R34, R34 ;  /* 0x0000002200227308 */ /* 0x000ff00000000800 */
[----:B------:R-:W1:Y:S01]  /*69a0*/  MUFU.EX2 R0, R0 ;  /* 0x0000000000007308 */ /* 0x000e620000000800 */
[----:B--2---:R-:W-:-:S07]  /*69b0*/  F2FP.BF16.F32.PACK_AB R6, R28, R29 ;  /* 0x0000001d1c06723e */ /* 0x004fce00000010ff */
[----:B------:R-:W-:Y:S08]  /*69c0*/  MUFU.EX2 R3, R168 ;  /* 0x000000a800037308 */ /* 0x000ff00000000800 */
[----:B------:R-:W2:Y:S01]  /*69d0*/  MUFU.EX2 R35, R35 ;  /* 0x0000002300237308 */ /* 0x000ea20000000800 */
[----:B-1----:R-:W-:-:S07]  /*69e0*/  F2FP.BF16.F32.PACK_AB R5, R0, R34 ;  /* 0x000000220005723e */ /* 0x002fce00000010ff */
[----:B------:R-:W1:Y:S08]  /*69f0*/  MUFU.EX2 R33, R33 ;  /* 0x0000002100217308 */ /* 0x000e700000000800 */
[----:B------:R-:W3:Y:S01]  /*6a00*/  MUFU.EX2 R2, R2 ;  /* 0x0000000200027308 */ /* 0x000ee20000000800 */
        /* <DEDUP_REMOVED lines=16> */
[----:B---3--:R-:W-:Y:S01]  /*6b10*/  F2FP.BF16.F32.PACK_AB R7, R2, R3 ;  /* 0x000000030207723e */ /* 0x008fe200000010ff */
        /* <DEDUP_REMOVED lines=53> */
[C---:B-1----:R-:W-:Y:S01]  /*6e70*/  HMMA.16816.F32.BF16 R56, R4.reuse, R16, R56 ;  /* 0x000000100438723c */ /* 0x042fe20000041838 */
[-C--:B------:R-:W-:Y:S01]  /*6e80*/  FMUL.FTZ R82, R82, R33.reuse ;  /* 0x0000002152527220 */ /* 0x080fe20000410000 */
[----:B------:R-:W-:Y:S01]  /*6e90*/  FMUL.FTZ R83, R83, R33 ;  /* 0x0000002153537220 */ /* 0x000fe20000410000 */
[----:B------:R-:W-:Y:S01]  /*6ea0*/  FFMA.FTZ R35, R171, R35, R100 ;  /* 0x00000023ab237223 */ /* 0x000fe20000010064 */
[----:B------:R-:W-:Y:S01]  /*6eb0*/  FFMA.FTZ R33, R169, R33, R34 ;  /* 0x00000021a9217223 */ /* 0x000fe20000010022 */
[----:B------:R-:W1:Y:S01]  /*6ec0*/  MUFU.EX2 R114, R114 ;  /* 0x0000007200727308 */ /* 0x000e620000000800 */
        /* <DEDUP_REMOVED lines=8> */
[----:B------:R-:W-:Y:S01]  /*6f50*/  HMMA.16816.F32.BF16 R52, R4, R14, R52 ;  /* 0x0000000e0434723c */ /* 0x000fe20000041834 */
[----:B------:R-:W2:Y:S01]  /*6f60*/  LDSM.16.MT88.4 R12, [R139+0xa000] ;  /* 0x00a000008b0c783b */ /* 0x000ea20000004200 */
[----:B------:R-:W-:Y:S01]  /*6f70*/  FADD.FTZ R28, R28, R29 ;  /* 0x0000001d1c1c7221 */ /* 0x000fe20000010000 */
[----:B------:R-:W-:Y:S01]  /*6f80*/  MUFU.EX2 R120, R120 ;  /* 0x0000007800787308 */ /* 0x000fe20000000800 */
[----:B------:R-:W-:-:S07]  /*6f90*/  FADD.FTZ R2, R2, R3 ;  /* 0x0000000302027221 */ /* 0x000fce0000010000 */
[----:B------:R-:W-:Y:S08]  /*6fa0*/  MUFU.EX2 R118, R118 ;  /* 0x0000007600767308 */ /* 0x000ff00000000800 */
[----:B------:R-:W4:Y:S08]  /*6fb0*/  MUFU.EX2 R117, R117 ;  /* 0x0000007500757308 */ /* 0x000f300000000800 */
        /* <DEDUP_REMOVED lines=9> */
[----:B------:R-:W-:Y:S08]  /*7050*/  MUFU.EX2 R162, R162 ;  /* 0x000000a200a27308 */ /* 0x000ff00000000800 */
[----:B------:R-:W-:Y:S08]  /*7060*/  MUFU.EX2 R125, R125 ;  /* 0x0000007d007d7308 */ /* 0x000ff00000000800 */
[----:B------:R-:W-:Y:S01]  /*7070*/  MUFU.EX2 R126, R126 ;  /* 0x0000007e007e7308 */ /* 0x000fe20000000800 */
[C---:B---3--:R-:W-:Y:S07]  /*7080*/  HMMA.16816.F32.BF16 R88, R4.reuse, R16, R88 ;  /* 0x000000100458723c */ /* 0x048fee0000041858 */
[----:B------:R-:W-:Y:S01]  /*7090*/  MUFU.EX2 R119, R119 ;  /* 0x0000007700777308 */ /* 0x000fe20000000800 */
[C---:B------:R-:W-:Y:S01]  /*70a0*/  HMMA.16816.F32.BF16 R84, R4.reuse, R18, R84 ;  /* 0x000000120454723c */ /* 0x040fe20000041854 */
[----:B------:R-:W3:Y:S06]  /*70b0*/  LDSM.16.MT88.4 R16, [R137+0x8800] ;  /* 0x008800008910783b */ /* 0x000eec0000004200 */
[----:B------:R-:W-:Y:S01]  /*70c0*/  MUFU.EX2 R122, R122 ;  /* 0x0000007a007a7308 */ /* 0x000fe20000000800 */
[C---:B--2---:R-:W-:Y:S07]  /*70d0*/  HMMA.16816.F32.BF16 R92, R4.reuse, R12, R92 ;  /* 0x0000000c045c723c */ /* 0x044fee000004185c */
[----:B------:R-:W-:Y:S01]  /*70e0*/  MUFU.EX2 R105, R105 ;  /* 0x0000006900697308 */ /* 0x000fe20000000800 */
[----:B------:R-:W-:Y:S01]  /*70f0*/  HMMA.16816.F32.BF16 R80, R4, R14, R80 ;  /* 0x0000000e0450723c */ /* 0x000fe20000041850 */
[----:B------:R-:W-:Y:S01]  /*7100*/  FFMA.FTZ R12, R115, UR6, -R112 ;  /* 0x00000006730c7c23 */ /* 0x000fe20008010870 */
[--C-:B------:R-:W-:Y:S01]  /*7110*/  FFMA.FTZ R115, R116, UR6, -R101.reuse ;  /* 0x0000000674737c23 */ /* 0x100fe20008010865 */
[----:B------:R-:W-:-:S04]  /*7120*/  FFMA.FTZ R101, R103, UR6, -R101 ;  /* 0x0000000667657c23 */ /* 0x000fc80008010865 */
[----:B------:R-:W2:Y:S01]  /*7130*/  MUFU.EX2 R116, R12 ;  /* 0x0000000c00747308 */ /* 0x000ea20000000800 */
[----:B-1----:R-:W-:Y:S01]  /*7140*/  F2FP.BF16.F32.PACK_AB R4, R114, R111 ;  /* 0x0000006f7204723e */ /* 0x002fe200000010ff */
[----:B------:R-:W-:Y:S01]  /*7150*/  FADD.FTZ R111, R111, R28 ;  /* 0x0000001c6f6f7221 */ /* 0x000fe20000010000 */
[----:B----4-:R-:W-:-:S03]  /*7160*/  F2FP.BF16.F32.PACK_AB R7, R117, R118 ;  /* 0x000000767507723e */ /* 0x010fc600000010ff */
[----:B------:R-:W-:Y:S02]  /*7170*/  FADD.FTZ R114, R114, R111 ;  /* 0x0000006f72727221 */ /* 0x000fe40000010000 */
[----:B------:R-:W1:Y:S08]  /*7180*/  MUFU.EX2 R115, R115 ;  /* 0x0000007300737308 */ /* 0x000e700000000800 */
[----:B------:R-:W4:Y:S01]  /*7190*/  MUFU.EX2 R124, R124 ;  /* 0x0000007c007c7308 */ /* 0x000f220000000800 */
[----:B--2---:R-:W-:Y:S01]  /*71a0*/  F2FP.BF16.F32.PACK_AB R6, R116, R113 ;  /* 0x000000717406723e */ /* 0x004fe200000010ff */
[----:B------:R-:W2:Y:S01]  /*71b0*/  LDSM.16.MT88.4 R12, [R136+0x8800] ;  /* 0x00880000880c783b */ /* 0x000ea20000004200 */
[----:B------:R-:W-:-:S04]  /*71c0*/  FADD.FTZ R113, R113, R114 ;  /* 0x0000007271717221 */ /* 0x000fc80000010000 */
[----:B------:R-:W-:Y:S01]  /*71d0*/  FADD.FTZ R116, R116, R113 ;  /* 0x0000007174747221 */ /* 0x000fe20000010000 */
[----:B------:R-:W-:Y:S01]  /*71e0*/  MUFU.EX2 R107, R107 ;  /* 0x0000006b006b7308 */ /* 0x000fe20000000800 */
[----:B-1----:R-:W-:Y:S01]  /*71f0*/  F2FP.BF16.F32.PACK_AB R5, R120, R115 ;  /* 0x000000737805723e */ /* 0x002fe200000010ff */
[----:B------:R-:W-:Y:S01]  /*7200*/  FADD.FTZ R3, R115, R2 ;  /* 0x0000000273037221 */ /* 0x000fe20000010000 */
[----:B------:R-:W-:-:S03]  /*7210*/  MOV R2, R31 ;  /* 0x0000001f00027202 */ /* 0x000fc60000000f00 */
[----:B------:R-:W-:Y:S02]  /*7220*/  FADD.FTZ R3, R120, R3 ;  /* 0x0000000378037221 */ /* 0x000fe40000010000 */
[----:B------:R-:W-:Y:S01]  /*7230*/  HMMA.16816.F32.BF16 R96, R4, R20, R96 ;  /* 0x000000140460723c */ /* 0x000fe20000041860 */
[----:B------:R-:W-:Y:S01]  /*7240*/  MUFU.EX2 R110, R110 ;  /* 0x0000006e006e7308 */ /* 0x000fe20000000800 */
[----:B------:R-:W-:-:S04]  /*7250*/  FADD.FTZ R0, R118, R3 ;  /* 0x0000000376007221 */ /* 0x000fc80000010000 */
[C---:B------:R-:W-:Y:S01]  /*7260*/  HMMA.16816.F32.BF16 R36, R4.reuse, R22, R36 ;  /* 0x000000160424723c */ /* 0x040fe20000041824 */
[----:B------:R-:W1:Y:S01]  /*7270*/  LDSM.16.MT88.4 R20, [R135+0x8800] ;  /* 0x008800008714783b */ /* 0x000e620000004200 */
[----:B------:R-:W-:Y:S01]  /*7280*/  FADD.FTZ R0, R117, R0 ;  /* 0x0000000075007221 */ /* 0x000fe20000010000 */
[----:B------:R-:W-:Y:S03]  /*7290*/  MUFU.EX2 R108, R108 ;  /* 0x0000006c006c7308 */ /* 0x000fe60000000800 */
[C---:B---3--:R-:W-:Y:S05]  /*72a0*/  HMMA.16816.F32.BF16 R40, R4.reuse, R16, R40 ;  /* 0x000000100428723c */ /* 0x048fea0000041828 */
[----:B------:R-:W3:Y:S01]  /*72b0*/  MUFU.EX2 R109, R109 ;  /* 0x0000006d006d7308 */ /* 0x000ee20000000800 */
[C---:B------:R-:W-:Y:S01]  /*72c0*/  HMMA.16816.F32.BF16 R44, R4.reuse, R18, R44 ;  /* 0x00000012042c723c */ /* 0x040fe2000004182c */
[----:B------:R-:W5:Y:S05]  /*72d0*/  LDSM.16.MT88.4 R16, [R139+0xa800] ;  /* 0x00a800008b10783b */ /* 0x000f6a0000004200 */
[C---:B------:R-:W-:Y:S01]  /*72e0*/  HMMA.16816.F32.BF16 R92, R4.reuse, R24, R92 ;  /* 0x00000018045c723c */ /* 0x040fe2000004185c */
[----:B------:R-:W-:Y:S05]  /*72f0*/  MUFU.EX2 R104, R104 ;  /* 0x0000006800687308 */ /* 0x000fea0000000800 */
[C---:B--2---:R-:W-:Y:S03]  /*7300*/  HMMA.16816.F32.BF16 R48, R4.reuse, R12, R48 ;  /* 0x0000000c0430723c */ /* 0x044fe60000041830 */
[----:B------:R-:W2:Y:S03]  /*7310*/  MUFU.EX2 R101, R101 ;  /* 0x0000006500657308 */ /* 0x000ea60000000800 */
[C---:B------:R-:W-:Y:S01]  /*7320*/  HMMA.16816.F32.BF16 R52, R4.reuse, R14, R52 ;  /* 0x0000000e0434723c */ /* 0x040fe20000041834 */
[----:B------:R-:W4:Y:S05]  /*7330*/  LDSM.16.MT88.4 R12, [R137+0xa800] ;  /* 0x00a80000890c783b */ /* 0x000f2a0000004200 */
[C---:B------:R-:W-:Y:S01]  /*7340*/  HMMA.16816.F32.BF16 R80, R4.reuse, R26, R80 ;  /* 0x0000001a0450723c */ /* 0x040fe20000041850 */
[----:B------:R-:W-:Y:S05]  /*7350*/  LDSM.16.MT88.4 R24, [R136+0x9000] ;  /* 0x009000008818783b */ /* 0x000fea0000004200 */
        /* <DEDUP_REMOVED lines=27> */
[C---:B----4-:R-:W-:Y:S06]  /*7510*/  HMMA.16816.F32.BF16 R40, R4.reuse, R12, R40 ;  /* 0x0000000c0428723c */ /* 0x050fec0000041828 */
[C---:B------:R-:W-:Y:S01]  /*7520*/  HMMA.16816.F32.BF16 R44, R4.reuse, R14, R44 ;  /* 0x0000000e042c723c */ /* 0x040fe2000004182c */
[----:B------:R-:W4:Y:S05]  /*7530*/  LDSM.16.MT88.4 R12, [R137+0xb000] ;  /* 0x00b00000890c783b */ /* 0x000f2a0000004200 */
[C---:B-1----:R-:W-:Y:S06]  /*7540*/  HMMA.16816.F32.BF16 R56, R4.reuse, R20, R56 ;  /* 0x000000140438723c */ /* 0x042fec0000041838 */
[C---:B------:R-:W-:Y:S01]  /*7550*/  HMMA.16816.F32.BF16 R60, R4.reuse, R22, R60 ;  /* 0x00000016043c723c */ /* 0x040fe2000004183c */
[----:B------:R-:W1:Y:S05]  /*7560*/  LDSM.16.MT88.4 R20, [R136+0xb000] ;  /* 0x00b000008814783b */ /* 0x000e6a0000004200 */
[C---:B------:R-:W-:Y:S06]  /*7570*/  HMMA.16816.F32.BF16 R48, R4.reuse, R24, R48 ;  /* 0x000000180430723c */ /* 0x040fec0000041830 */
[C---:B------:R-:W-:Y:S01]  /*7580*/  HMMA.16816.F32.BF16 R52, R4.reuse, R26, R52 ;  /* 0x0000001a0434723c */ /* 0x040fe20000041834 */
[----:B------:R-:W-:Y:S05]  /*7590*/  LDSM.16.MT88.4 R24, [R139+0x9800] ;  /* 0x009800008b18783b */ /* 0x000fea0000004200 */
[C---:B-----5:R-:W-:Y:S06]  /*75a0*/  HMMA.16816.F32.BF16 R64, R4.reuse, R16, R64 ;  /* 0x000000100440723c */ /* 0x060fec0000041840 */
[C---:B------:R-:W-:Y:S01]  /*75b0*/  HMMA.16816.F32.BF16 R68, R4.reuse, R18, R68 ;  /* 0x000000120444723c */ /* 0x040fe20000041844 */
[----:B------:R-:W5:Y:S05]  /*75c0*/  LDSM.16.MT88.4 R16, [R135+0xb000] ;  /* 0x00b000008710783b */ /* 0x000f6a0000004200 */
[C---:B----4-:R-:W-:Y:S06]  /*75d0*/  HMMA.16816.F32.BF16 R72, R4.reuse, R12, R72 ;  /* 0x0000000c0448723c */ /* 0x050fec0000041848 */
[C---:B------:R-:W-:Y:S01]  /*75e0*/  HMMA.16816.F32.BF16 R76, R4.reuse, R14, R76 ;  /* 0x0000000e044c723c */ /* 0x040fe2000004184c */
[----:B------:R-:W-:Y:S05]  /*75f0*/  LDSM.16.MT88.4 R12, [R135+0x9800] ;  /* 0x00980000870c783b */ /* 0x000fea0000004200 */
[C---:B-1----:R-:W-:Y:S06]  /*7600*/  HMMA.16816.F32.BF16 R92, R4.reuse, R20, R92 ;  /* 0x00000014045c723c */ /* 0x042fec000004185c */
[C---:B------:R-:W-:Y:S01]  /*7610*/  HMMA.16816.F32.BF16 R80, R4.reuse, R22, R80 ;  /* 0x000000160450723c */ /* 0x040fe20000041850 */
[----:B------:R-:W1:Y:S05]  /*7620*/  LDSM.16.MT88.4 R20, [R137+0x9800] ;  /* 0x009800008914783b */ /* 0x000e6a0000004200 */
[C---:B-----5:R-:W-:Y:S06]  /*7630*/  HMMA.16816.F32.BF16 R88, R4.reuse, R16, R88 ;  /* 0x000000100458723c */ /* 0x060fec0000041858 */
        /* <DEDUP_REMOVED lines=9> */
[----:B------:R-:W-:Y:S01]  /*76d0*/  FADD.FTZ R109, R109, R108 ;  /* 0x0000006c6d6d7221 */ /* 0x000fe20000010000 */
[----:B------:R-:W-:Y:S01]  /*76e0*/  MOV R3, R32 ;  /* 0x0000002000037202 */ /* 0x000fe20000000f00 */
[----:B------:R-:W-:-:S02]  /*76f0*/  FADD.FTZ R107, R107, R124 ;  /* 0x0000007c6b6b7221 */ /* 0x000fc40000010000 */
[----:B------:R-:W-:Y:S02]  /*7700*/  FADD.FTZ R104, R104, R109 ;  /* 0x0000006d68687221 */ /* 0x000fe40000010000 */
[----:B------:R-:W-:Y:S01]  /*7710*/  HMMA.16816.F32.BF16 R96, R4, R24, R96 ;  /* 0x000000180460723c */ /* 0x000fe20000041860 */
[----:B------:R-:W-:Y:S01]  /*7720*/  FADD.FTZ R171, R110, R107 ;  /* 0x0000006b6eab7221 */ /* 0x000fe20000010000 */
[----:B------:R-:W-:-:S04]  /*7730*/  FADD.FTZ R169, R101, R104 ;  /* 0x0000006865a97221 */ /* 0x000fc80000010000 */
[C---:B------:R-:W-:Y:S01]  /*7740*/  HMMA.16816.F32.BF16 R36, R4.reuse, R26, R36 ;  /* 0x0000001a0424723c */ /* 0x040fe20000041824 */
[----:B------:R-:W2:Y:S05]  /*7750*/  LDSM.16.MT88.4 R24, [R139+0xb800] ;  /* 0x00b800008b18783b */ /* 0x000eaa0000004200 */
[C---:B-1----:R-:W-:Y:S06]  /*7760*/  HMMA.16816.F32.BF16 R40, R4.reuse, R20, R40 ;  /* 0x000000140428723c */ /* 0x042fec0000041828 */
        /* <DEDUP_REMOVED lines=17> */
.L_x_6718:
[----:B------:R-:W-:-:S13]  /*7880*/  ISETP.GE.AND P1, PT, R151, 0x1, PT ;  /* 0x000000019700780c */ /* 0x000fda0003f26270 */
[----:B------:R-:W-:Y:S05]  /*7890*/  @!P1 BRA `(.L_x_6724) ;  /* 0x0000002400c49947 */ /* 0x000fea0003800000 */
[C---:B------:R-:W-:Y:S01]  /*78a0*/  IMAD.U32 R167, R10.reuse, -0x40, RZ ;  /* 0xffffffc00aa77824 */ /* 0x040fe200078e00ff */
[----:B------:R-:W-:Y:S01]  /*78b0*/  SHF.L.U64.HI R162, R10, 0x5, R11 ;  /* 0x000000050aa27819 */ /* 0x000fe2000001020b */
[C---:B------:R-:W-:Y:S01]  /*78c0*/  IMAD.U32 R165, R8.reuse, -0x40, RZ ;  /* 0xffffffc008a57824 */ /* 0x040fe200078e00ff */
[----:B------:R-:W-:Y:S01]  /*78d0*/  SHF.L.U64.HI R160, R8, 0x5, R9 ;  /* 0x0000000508a07819 */ /* 0x000fe20000010209 */
[----:B------:R-:W-:Y:S01]  /*78e0*/  IMAD.SHL.U32 R163, R10, 0x20, RZ ;  /* 0x000000200aa37824 */ /* 0x000fe200078e00ff */
[----:B------:R-:W-:Y:S01]  /*78f0*/  SHF.L.U32 R161, R8, 0x5, RZ ;  /* 0x0000000508a17819 */ /* 0x000fe200000006ff */
[----:B------:R-:W-:Y:S01]  /*7900*/  IMAD.MOV.U32 R101, RZ, RZ, R2 ;  /* 0x000000ffff657224 */ /* 0x000fe200078e0002 */
[----:B------:R-:W-:Y:S01]  /*7910*/  MOV R0, R3 ;  /* 0x0000000300007202 */ /* 0x000fe20000000f00 */
[----:B------:R-:W-:Y:S01]  /*7920*/  ULDC UR4, c[0x0][0x2ec] ;  /* 0x0000bb0000047ab9 */ /* 0x000fe20000000800 */
[----:B------:R-:W-:Y:S02]  /*7930*/  SHF.R.S32.HI R166, RZ, 0x1f, R167 ;  /* 0x0000001fffa67819 */ /* 0x000fe400000114a7 */
[----:B------:R-:W-:-:S07]  /*7940*/  SHF.R.S32.HI R164, RZ, 0x1f, R165 ;  /* 0x0000001fffa47819 */ /* 0x000fce00000114a5 */
.L_x_6728:
        /* <DEDUP_REMOVED lines=66> */
.L_x_6725:
[C---:B------:R-:W-:Y:S04]  /*7d70*/  LEA R148, P1, R10.reuse, R148, 0x1 ;  /* 0x000000940a947211 */ /* 0x040fe800078208ff */
[----:B------:R-:W-:Y:S02]  /*7d80*/  LEA.HI.X R147, R10, R147, R2, 0x1, P1 ;  /* 0x000000930a937211 */ /* 0x000fe400008f0c02 */
[-C--:B------:R-:W-:Y:S03]  /*7d90*/  IADD3 R172, P1, R148, R163.reuse, RZ ;  /* 0x000000a394ac7210 */ /* 0x080fe60007f3e0ff */
[----:B------:R-:W-:Y:S02]  /*7da0*/  IMAD.MOV.U32 R149, RZ, RZ, R147 ;  /* 0x000000ffff957224 */ /* 0x000fe400078e0093 */
[--C-:B------:R-:W-:Y:S01]  /*7db0*/  IMAD.X R173, R147, 0x1, R162.reuse, P1 ;  /* 0x0000000193ad7824 */ /* 0x100fe200008e06a2 */
[-C--:B------:R-:W-:Y:S02]  /*7dc0*/  IADD3 R2, P1, R172, R163.reuse, RZ ;  /* 0x000000a3ac027210 */ /* 0x080fe40007f3e0ff */
[----:B------:R-:W-:Y:S01]  /*7dd0*/  @!PT LDS RZ, [RZ] ;  /* 0x00000000fffff984 */ /* 0x000fe20000000800 */
[----:B------:R-:W-:Y:S01]  /*7de0*/  @!PT LDS RZ, [RZ] ;  /* 0x00000000fffff984 */ /* 0x000fe20000000800 */
[----:B------:R-:W-:Y:S01]  /*7df0*/  @!PT LDS RZ, [RZ] ;  /* 0x00000000fffff984 */ /* 0x000fe20000000800 */
[----:B------:R1:W-:Y:S03]  /*7e00*/  LDGSTS.E.BYPASS.LTC128B.128 [R153+0x8000], desc[UR10][R148.64] ;  /* 0x0800000094997fae */ /* 0x0003e6000b901d4a */
[--C-:B------:R-:W-:Y:S01]  /*7e10*/  IMAD.X R3, R173, 0x1, R162.reuse, P1 ;  /* 0x00000001ad037824 */ /* 0x100fe200008e06a2 */
[----:B------:R1:W-:Y:S01]  /*7e20*/  LDGSTS.E.BYPASS.LTC128B.128 [R153+0xa000], desc[UR10][R148.64+0x80] ;  /* 0x0a00008094997fae */ /* 0x0003e2000b901d4a */
[----:B------:R-:W-:Y:S03]  /*7e30*/  IADD3 R174, P1, R2, R163, RZ ;  /* 0x000000a302ae7210 */ /* 0x000fe60007f3e0ff */
[----:B------:R1:W-:Y:S02]  /*7e40*/  LDGSTS.E.BYPASS.LTC128B.128 [R153+0x8800], desc[UR10][R172.64] ;  /* 0x08800000ac997fae */ /* 0x0003e4000b901d4a */
[----:B------:R-:W-:Y:S01]  /*7e50*/  IMAD.X R175, R3, 0x1, R162, P1 ;  /* 0x0000000103af7824 */ /* 0x000fe200008e06a2 */
[----:B------:R-:W-:Y:S01]  /*7e60*/  ISETP.GE.AND P1, PT, R151, 0x2, PT ;  /* 0x000000029700780c */ /* 0x000fe20003f26270 */
[----:B------:R1:W-:Y:S04]  /*7e70*/  LDGSTS.E.BYPASS.LTC128B.128 [R153+0xa800], desc[UR10][R172.64+0x80] ;  /* 0x0a800080ac997fae */ /* 0x0003e8000b901d4a */
[----:B------:R1:W-:Y:S04]  /*7e80*/  LDGSTS.E.BYPASS.LTC128B.128 [R153+0x9000], desc[UR10][R2.64] ;  /* 0x0900000002997fae */ /* 0x0003e8000b901d4a */
[----:B------:R1:W-:Y:S04]  /*7e90*/  LDGSTS.E.BYPASS.LTC128B.128 [R153+0xb000], desc[UR10][R2.64+0x80] ;  /* 0x0b00008002997fae */ /* 0x0003e8000b901d4a */
[----:B------:R1:W-:Y:S04]  /*7ea0*/  LDGSTS.E.BYPASS.LTC128B.128 [R153+0x9800], desc[UR10][R174.64] ;  /* 0x09800000ae997fae */ /* 0x0003e8000b901d4a */
[----:B------:R1:W-:Y:S04]  /*7eb0*/  LDGSTS.E.BYPASS.LTC128B.128 [R153+0xb800], desc[UR10][R174.64+0x80] ;  /* 0x0b800080ae997fae */ /* 0x0003e8000b901d4a */
        /* <DEDUP_REMOVED lines=109> */
[----:B-1----:R-:W-:Y:S11]  /*8590*/  @!P1 BRA `(.L_x_6726) ;  /* 0x0000000400549947 */ /* 0x002ff60003800000 */
        /* <DEDUP_REMOVED lines=12> */
[-C--:B------:R-:W-:Y:S02]  /*8660*/  LOP3.LUT R109, R109, R100.reuse, RZ, 0x3c, !PT ;  /* 0x000000646d6d7212 */ /* 0x080fe400078e3cff */
[----:B------:R-:W-:Y:S02]  /*8670*/  ISETP.GE.AND P1, PT, R107, RZ, PT ;  /* 0x000000ff6b00720c */ /* 0x000fe40003f26270 */
[----:B------:R-:W-:Y:S02]  /*8680*/  ISETP.GE.AND P3, PT, R109, RZ, PT ;  /* 0x000000ff6d00720c */ /* 0x000fe40003f66270 */
[----:B------:R-:W-:Y:S03]  /*8690*/  LOP3.LUT R107, RZ, R100, RZ, 0x33, !PT ;  /* 0x00000064ff6b7212 */ /* 0x000fe600078e33ff */
        /* <DEDUP_REMOVED lines=22> */
[----:B------:R-:W1:Y:S07]  /*8800*/  LDC.64 R104, c[0x0][0x248] ;  /* 0x00009200ff687b82 */ /* 0x000e6e0000000a00 */
        /* <DEDUP_REMOVED lines=26> */
.L_x_6727:
[C---:B------:R-:W-:Y:S04]  /*89b0*/  LEA R158, P1, R108.reuse, R158, 0x1 ;  /* 0x0000009e6c9e7211 */ /* 0x040fe800078208ff */
[----:B------:R-:W-:Y:S02]  /*89c0*/  LEA.HI.X R159, R108, R159, R100, 0x1, P1 ;  /* 0x0000009f6c9f7211 */ /* 0x000fe400008f0c64 */
[-C--:B------:R-:W-:Y:S03]  /*89d0*/  IADD3 R104, P1, R158, R161.reuse, RZ ;  /* 0x000000a19e687210 */ /* 0x080fe60007f3e0ff */
[----:B------:R-:W-:Y:S01]  /*89e0*/  @!PT LDS RZ, [RZ] ;  /* 0x00000000fffff984 */ /* 0x000fe20000000800 */
[----:B------:R-:W-:Y:S01]  /*89f0*/  @!PT LDS RZ, [RZ] ;  /* 0x00000000fffff984 */ /* 0x000fe20000000800 */
[----:B------:R-:W-:Y:S01]  /*8a00*/  @!PT LDS RZ, [RZ] ;  /* 0x00000000fffff984 */ /* 0x000fe20000000800 */
[----:B------:R1:W-:Y:S02]  /*8a10*/  LDGSTS.E.BYPASS.LTC128B.128 [R153+0x4000], desc[UR10][R158.64] ;  /* 0x040000009e997fae */ /* 0x0003e4000b901d4a */
[--C-:B------:R-:W-:Y:S01]  /*8a20*/  IMAD.X R105, R159, 0x1, R160.reuse, P1 ;  /* 0x000000019f697824 */ /* 0x100fe200008e06a0 */
[-C--:B------:R-:W-:Y:S01]  /*8a30*/  IADD3 R2, P1, R104, R161.reuse, RZ ;  /* 0x000000a168027210 */ /* 0x080fe20007f3e0ff */
[----:B------:R1:W-:Y:S04]  /*8a40*/  LDGSTS.E.BYPASS.LTC128B.128 [R153+0x6000], desc[UR10][R158.64+0x80] ;  /* 0x060000809e997fae */ /* 0x0003e8000b901d4a */
[----:B------:R1:W-:Y:S01]  /*8a50*/  LDGSTS.E.BYPASS.LTC128B.128 [R153+0x4800], desc[UR10][R104.64] ;  /* 0x0480000068997fae */ /* 0x0003e2000b901d4a */
[--C-:B------:R-:W-:Y:S01]  /*8a60*/  IMAD.X R3, R105, 0x1, R160.reuse, P1 ;  /* 0x0000000169037824 */ /* 0x100fe200008e06a0 */
[----:B------:R-:W-:Y:S02]  /*8a70*/  IADD3 R106, P1, R2, R161, RZ ;  /* 0x000000a1026a7210 */ /* 0x000fe40007f3e0ff */
[----:B------:R1:W-:Y:S03]  /*8a80*/  LDGSTS.E.BYPASS.LTC128B.128 [R153+0x6800], desc[UR10][R104.64+0x80] ;  /* 0x0680008068997fae */ /* 0x0003e6000b901d4a */
[----:B------:R-:W-:Y:S01]  /*8a90*/  IMAD.X R107, R3, 0x1, R160, P1 ;  /* 0x00000001036b7824 */ /* 0x000fe200008e06a0 */
[----:B------:R1:W-:Y:S04]  /*8aa0*/  LDGSTS.E.BYPASS.LTC128B.128 [R153+0x5000], desc[UR10][R2.64] ;  /* 0x0500000002997fae */ /* 0x0003e8000b901d4a */
[----:B------:R1:W-:Y:S04]  /*8ab0*/  LDGSTS.E.BYPASS.LTC128B.128 [R153+0x7000], desc[UR10][R2.64+0x80] ;  /* 0x0700008002997fae */ /* 0x0003e8000b901d4a */
[----:B------:R1:W-:Y:S04]  /*8ac0*/  LDGSTS.E.BYPASS.LTC128B.128 [R153+0x5800], desc[UR10][R106.64] ;  /* 0x058000006a997fae */ /* 0x0003e8000b901d4a */
[----:B------:R1:W-:Y:S04]  /*8ad0*/  LDGSTS.E.BYPASS.LTC128B.128 [R153+0x7800], desc[UR10][R106.64+0x80] ;  /* 0x078000806a997fae */ /* 0x0003e8000b901d4a */
[----:B------:R-:W0:Y:S02]  /*8ae0*/  LDGDEPBAR ;  /* 0x00000000000079af */ /* 0x000e240000000000 */
.L_x_6726:
        /* <DEDUP_REMOVED lines=45> */
[C---:B------:R-:W-:Y:S01]  /*8dc0*/  FADD.FTZ R0, -R3.reuse, R0 ;  /* 0x0000000003007221 */ /* 0x040fe20000010100 */
[----:B------:R-:W-:Y:S03]  /*8dd0*/  FMUL.FTZ R120, R3, UR4 ;  /* 0x0000000403787c20 */ /* 0x000fe60008410000 */
[----:B------:R-:W-:Y:S01]  /*8de0*/  FMUL.FTZ R100, R0, UR4 ;  /* 0x0000000400647c20 */ /* 0x000fe20008410000 */
[----:B------:R-:W-:Y:S01]  /*8df0*/  FADD.FTZ R0, -R2, R101 ;  /* 0x0000006502007221 */ /* 0x000fe20000010100 */
[----:B------:R-:W-:Y:S02]  /*8e00*/  FSEL R120, R120, RZ, P1 ;  /* 0x000000ff78787208 */ /* 0x000fe40000800000 */
[----:B------:R-:W-:Y:S01]  /*8e10*/  FSETP.NEU.FTZ.AND P1, PT, R2, -INF , PT ;  /* 0xff8000000200780b */ /* 0x000fe20003f3d000 */
[----:B------:R-:W-:Y:S01]  /*8e20*/  FMUL.FTZ R101, R0, UR4 ;  /* 0x0000000400657c20 */ /* 0x000fe20008410000 */
[----:B------:R-:W2:Y:S01]  /*8e30*/  MUFU.EX2 R100, R100 ;  /* 0x0000006400647308 */ /* 0x000ea20000000800 */
[--C-:B------:R-:W-:Y:S01]  /*8e40*/  FFMA.FTZ R117, R4, UR4, -R120.reuse ;  /* 0x0000000404757c23 */ /* 0x100fe20008010878 */
[----:B------:R-:W-:Y:S01]  /*8e50*/  FSEL R119, R119, RZ, P1 ;  /* 0x000000ff77777208 */ /* 0x000fe20000800000 */
[--C-:B------:R-:W-:Y:S01]  /*8e60*/  FFMA.FTZ R5, R5, UR4, -R120.reuse ;  /* 0x0000000405057c23 */ /* 0x100fe20008010878 */
[--C-:B------:R-:W-:Y:S01]  /*8e70*/  FFMA.FTZ R116, R9, UR4, -R120.reuse ;  /* 0x0000000409747c23 */ /* 0x100fe20008010878 */
[--C-:B------:R-:W-:Y:S01]  /*8e80*/  FFMA.FTZ R13, R13, UR4, -R120.reuse ;  /* 0x000000040d0d7c23 */ /* 0x100fe20008010878 */
[--C-:B------:R-:W-:Y:S01]  /*8e90*/  FFMA.FTZ R121, R12, UR4, -R120.reuse ;  /* 0x000000040c797c23 */ /* 0x100fe20008010878 */
[--C-:B------:R-:W-:Y:S03]  /*8ea0*/  FFMA.FTZ R103, R6, UR4, -R119.reuse ;  /* 0x0000000406677c23 */ /* 0x100fe60008010877 */
[----:B------:R3:W4:Y:S01]  /*8eb0*/  MUFU.EX2 R0, R101 ;  /* 0x0000006500007308 */ /* 0x0007220000000800 */
        /* <DEDUP_REMOVED lines=14> */
[----:B------:R-:W-:Y:S03]  /*8fa0*/  FMUL.FTZ R44, R100, R44 ;  /* 0x0000002c642c7220 */ /* 0x000fe60000410000 */
[----:B------:R-:W2:Y:S01]  /*8fb0*/  MUFU.EX2 R5, R5 ;  /* 0x0000000500057308 */ /* 0x000ea20000000800 */
[--C-:B---3--:R-:W-:Y:S01]  /*8fc0*/  FFMA.FTZ R101, R10, UR4, -R119.reuse ;  /* 0x000000040a657c23 */ /* 0x108fe20008010877 */
[C---:B----4-:R-:W-:Y:S01]  /*8fd0*/  FMUL.FTZ R10, R0.reuse, R98 ;  /* 0x00000062000a7220 */ /* 0x050fe20000410000 */
[C---:B------:R-:W-:Y:S01]  /*8fe0*/  FMUL.FTZ R11, R0.reuse, R99 ;  /* 0x00000063000b7220 */ /* 0x040fe20000410000 */
[C---:B------:R-:W-:Y:S01]  /*8ff0*/  FMUL.FTZ R38, R0.reuse, R38 ;  /* 0x0000002600267220 */ /* 0x040fe20000410000 */
[C---:B------:R-:W-:Y:S01]  /*9000*/  FMUL.FTZ R39, R0.reuse, R39 ;  /* 0x0000002700277220 */ /* 0x040fe20000410000 */
[C---:B------:R-:W-:Y:S01]  /*9010*/  FMUL.FTZ R42, R0.reuse, R42 ;  /* 0x0000002a002a7220 */ /* 0x040fe20000410000 */
[----:B------:R-:W-:Y:S03]  /*9020*/  FMUL.FTZ R43, R0, R43 ;  /* 0x0000002b002b7220 */ /* 0x000fe60000410000 */
        /* <DEDUP_REMOVED lines=44> */
[----:B------:R-:W-:Y:S01]  /*92f0*/  FMUL.FTZ R12, R100, R92 ;  /* 0x0000005c640c7220 */ /* 0x000fe20000410000 */
[----:B------:R-:W-:Y:S01]  /*9300*/  FMUL.FTZ R15, R0, R95 ;  /* 0x0000005f000f7220 */ /* 0x000fe20000410000 */
[C---:B------:R-:W-:Y:S01]  /*9310*/  FMUL.FTZ R80, R100.reuse, R80 ;  /* 0x0000005064507220 */ /* 0x040fe20000410000 */
[----:B------:R-:W-:Y:S01]  /*9320*/  FMUL.FTZ R81, R100, R81 ;  /* 0x0000005164517220 */ /* 0x000fe20000410000 */
[C---:B------:R-:W-:Y:S01]  /*9330*/  FMUL.FTZ R82, R0.reuse, R82 ;  /* 0x0000005200527220 */ /* 0x040fe20000410000 */
[----:B------:R-:W-:Y:S01]  /*9340*/  FMUL.FTZ R83, R0, R83 ;  /* 0x0000005300537220 */ /* 0x000fe20000410000 */
[----:B------:R-:W-:Y:S01]  /*9350*/  MUFU.EX2 R121, R121 ;  /* 0x0000007900797308 */ /* 0x000fe20000000800 */
[----:B------:R-:W-:Y:S01]  /*9360*/  FMUL.FTZ R17, R100, R89 ;  /* 0x0000005964117220 */ /* 0x000fe20000410000 */
[----:B------:R-:W-:Y:S01]  /*9370*/  FMUL.FTZ R19, R0, R91 ;  /* 0x0000005b00137220 */ /* 0x000fe20000410000 */
[C---:B------:R-:W-:Y:S01]  /*9380*/  FMUL.FTZ R84, R100.reuse, R84 ;  /* 0x0000005464547220 */ /* 0x040fe20000410000 */
[----:B------:R-:W-:Y:S01]  /*9390*/  FMUL.FTZ R85, R100, R85 ;  /* 0x0000005564557220 */ /* 0x000fe20000410000 */
[C---:B------:R-:W-:Y:S01]  /*93a0*/  FMUL.FTZ R86, R0.reuse, R86 ;  /* 0x0000005600567220 */ /* 0x040fe20000410000 */
[----:B------:R-:W-:Y:S01]  /*93b0*/  FMUL.FTZ R87, R0, R87 ;  /* 0x0000005700577220 */ /* 0x000fe20000410000 */
[----:B---3--:R-:W-:Y:S01]  /*93c0*/  F2FP.BF16.F32.PACK_AB R99, R118, R101 ;  /* 0x000000657663723e */ /* 0x008fe200000010ff */
[--C-:B------:R-:W-:Y:S01]  /*93d0*/  FFMA.FTZ R126, R25, UR4, -R120.reuse ;  /* 0x00000004197e7c23 */ /* 0x100fe20008010878 */
[--C-:B------:R-:W-:Y:S01]  /*93e0*/  FFMA.FTZ R168, R26, UR4, -R119.reuse ;  /* 0x000000041aa87c23 */ /* 0x100fe20008010877 */
[--C-:B------:R-:W-:Y:S01]  /*93f0*/  FFMA.FTZ R127, R27, UR4, -R119.reuse ;  /* 0x000000041b7f7c23 */ /* 0x100fe20008010877 */
[----:B------:R-:W-:Y:S01]  /*9400*/  FFMA.FTZ R149, R32, UR4, -R120 ;  /* 0x0000000420957c23 */ /* 0x000fe20008010878 */
[----:B------:R-:W-:Y:S01]  /*9410*/  LDSM.16.MT88.4 R24, [R136+0x9000] ;  /* 0x009000008818783b */ /* 0x000fe20000004200 */
[----:B------:R-:W-:Y:S01]  /*9420*/  FFMA.FTZ R170, R34, UR4, -R119 ;  /* 0x0000000422aa7c23 */ /* 0x000fe20008010877 */
[C---:B-1----:R-:W-:Y:S01]  /*9430*/  HMMA.16816.F32.BF16 R8, R96.reuse, R104, R8 ;  /* 0x000000686008723c */ /* 0x042fe20000041808 */
[----:B------:R-:W-:Y:S04]  /*9440*/  MUFU.EX2 R122, R122 ;  /* 0x0000007a007a7308 */ /* 0x000fe80000000800 */
[----:B------:R-:W-:Y:S01]  /*9450*/  FFMA.FTZ R117, R100, R171, R117 ;  /* 0x000000ab64757223 */ /* 0x000fe20000010075 */
[C---:B------:R-:W-:Y:S01]  /*9460*/  HMMA.16816.F32.BF16 R36, R96.reuse, R106, R36 ;  /* 0x0000006a6024723c */ /* 0x040fe20000041824 */
[----:B------:R-:W1:Y:S04]  /*9470*/  LDSM.16.MT88.4 R104, [R135+0x8000] ;  /* 0x008000008768783b */ /* 0x000e680000004200 */
[----:B------:R-:W-:Y:S01]  /*9480*/  MUFU.EX2 R124, R124 ;  /* 0x0000007c007c7308 */ /* 0x000fe20000000800 */
[----:B------:R-:W-:Y:S01]  /*9490*/  ISETP.GT.AND P1, PT, R151, 0x1, PT ;  /* 0x000000019700780c */ /* 0x000fe20003f24270 */
[----:B------:R-:W-:Y:S01]  /*94a0*/  FFMA.FTZ R103, R0, R169, R103 ;  /* 0x000000a900677223 */ /* 0x000fe20000010067 */
[C---:B------:R-:W-:Y:S07]  /*94b0*/  HMMA.16816.F32.BF16 R40, R96.reuse, R108, R40 ;  /* 0x0000006c6028723c */ /* 0x040fee0000041828 */
        /* <DEDUP_REMOVED lines=8> */
[----:B------:R-:W3:Y:S06]  /*9540*/  LDSM.16.MT88.4 R112, [R137+0xa000] ;  /* 0x00a000008970783b */ /* 0x000eec0000004200 */
[----:B------:R-:W-:Y:S01]  /*9550*/  MUFU.EX2 R168, R168 ;  /* 0x000000a800a87308 */ /* 0x000fe20000000800 */
[----:B------:R-:W-:Y:S03]  /*9560*/  FADD.FTZ R118, R118, R101 ;  /* 0x0000006576767221 */ /* 0x000fe60000010000 */
[----:B------:R-:W-:Y:S06]  /*9570*/  MOV R101, R2 ;  /* 0x0000000200657202 */ /* 0x000fec0000000f00 */
[----:B------:R-:W-:Y:S01]  /*9580*/  MUFU.EX2 R127, R127 ;  /* 0x0000007f007f7308 */ /* 0x000fe20000000800 */
[C---:B-1----:R-:W-:Y:S09]  /*9590*/  HMMA.16816.F32.BF16 R56, R96.reuse, R104, R56 ;  /* 0x000000686038723c */ /* 0x042ff20000041838 */
[----:B------:R-:W-:Y:S01]  /*95a0*/  MUFU.EX2 R149, R149 ;  /* 0x0000009500957308 */ /* 0x000fe20000000800 */
[C---:B------:R-:W-:Y:S01]  /*95b0*/  HMMA.16816.F32.BF16 R60, R96.reuse, R106, R60 ;  /* 0x0000006a603c723c */ /* 0x040fe2000004183c */
[----:B------:R-:W1:Y:S08]  /*95c0*/  LDSM.16.MT88.4 R104, [R136+0xa000] ;  /* 0x00a000008868783b */ /* 0x000e700000004200 */
[----:B------:R-:W-:Y:S01]  /*95d0*/  MUFU.EX2 R170, R170 ;  /* 0x000000aa00aa7308 */ /* 0x000fe20000000800 */
[C---:B--2---:R-:W-:Y:S06]  /*95e0*/  HMMA.16816.F32.BF16 R64, R96.reuse, R108, R64 ;  /* 0x0000006c6040723c */ /* 0x044fec0000041840 */
[C---:B------:R-:W-:Y:S01]  /*95f0*/  HMMA.16816.F32.BF16 R68, R96.reuse, R110, R68 ;  /* 0x0000006e6044723c */ /* 0x040fe20000041844 */
[----:B------:R-:W2:Y:S05]  /*9600*/  LDSM.16.MT88.4 R108, [R135+0xa000] ;  /* 0x00a00000876c783b */ /* 0x000eaa0000004200 */
[C---:B---3--:R-:W-:Y:S01]  /*9610*/  HMMA.16816.F32.BF16 R72, R96.reuse, R112, R72 ;  /* 0x000000706048723c */ /* 0x048fe20000041848 */
[----:B------:R3:W4:Y:S05]  /*9620*/  MUFU.EX2 R112, R13 ;  /* 0x0000000d00707308 */ /* 0x00072a0000000800 */
[C---:B------:R-:W-:Y:S05]  /*9630*/  HMMA.16816.F32.BF16 R76, R96.reuse, R114, R76 ;  /* 0x00000072604c723c */ /* 0x040fea000004184c */
[----:B------:R5:W-:Y:S01]  /*9640*/  MUFU.EX2 R114, R123 ;  /* 0x0000007b00727308 */ /* 0x000be20000000800 */
[--C-:B------:R-:W-:Y:S01]  /*9650*/  FFMA.FTZ R113, R14, UR4, -R119.reuse ;  /* 0x000000040e717c23 */ /* 0x100fe20008010877 */
[----:B------:R-:W-:Y:S01]  /*9660*/  FMUL.FTZ R14, R0, R94 ;  /* 0x0000005e000e7220 */ /* 0x000fe20000410000 */
[----:B------:R-:W-:Y:S03]  /*9670*/  FFMA.FTZ R115, R16, UR4, -R120 ;  /* 0x0000000410737c23 */ /* 0x000fe60008010878 */
[C---:B------:R-:W-:Y:S04]  /*9680*/  FMUL.FTZ R16, R100.reuse, R88 ;  /* 0x0000005864107220 */ /* 0x040fe80000410000 */
[----:B------:R-:W2:Y:S01]  /*9690*/  MUFU.EX2 R113, R113 ;  /* 0x0000007100717308 */ /* 0x000ea20000000800 */
[----:B---3--:R-:W-:Y:S01]  /*96a0*/  FMUL.FTZ R13, R100, R93 ;  /* 0x0000005d640d7220 */ /* 0x008fe20000410000 */
[----:B----4-:R-:W-:Y:S01]  /*96b0*/  F2FP.BF16.F32.PACK_AB R88, R112, R121 ;  /* 0x000000797058723e */ /* 0x010fe200000010ff */
[----:B------:R-:W3:Y:S05]  /*96c0*/  LDSM.16.MT88.4 R92, [R139+0x8800] ;  /* 0x008800008b5c783b */ /* 0x000eea0000004200 */
[C---:B-1----:R-:W-:Y:S02]  /*96d0*/  HMMA.16816.F32.BF16 R12, R96.reuse, R104, R12 ;  /* 0x00000068600c723c */ /* 0x042fe4000004180c */
[----:B------:R-:W1:Y:S01]  /*96e0*/  MUFU.EX2 R115, R115 ;  /* 0x0000007300737308 */ /* 0x000e620000000800 */
[--C-:B-----5:R-:W-:Y:S01]  /*96f0*/  FFMA.FTZ R123, R18, UR4, -R119.reuse ;  /* 0x00000004127b7c23 */ /* 0x120fe20008010877 */
[----:B------:R-:W-:Y:S01]  /*9700*/  FMUL.FTZ R18, R0, R90 ;  /* 0x0000005a00127220 */ /* 0x000fe20000410000 */
[----:B------:R-:W-:Y:S01]  /*9710*/  MOV R0, R3 ;  /* 0x0000000300007202 */ /* 0x000fe20000000f00 */
[C---:B------:R-:W-:Y:S01]  /*9720*/  HMMA.16816.F32.BF16 R80, R96.reuse, R106, R80 ;  /* 0x0000006a6050723c */ /* 0x040fe20000041850 */
[----:B------:R-:W4:Y:S05]  /*9730*/  LDSM.16.MT88.4 R104, [R137+0x8800] ;  /* 0x008800008968783b */ /* 0x000f2a0000004200 */
[----:B------:R-:W5:Y:S01]  /*9740*/  MUFU.EX2 R123, R123 ;  /* 0x0000007b007b7308 */ /* 0x000f620000000800 */
[----:B--2---:R-:W-:Y:S01]  /*9750*/  F2FP.BF16.F32.PACK_AB R89, R114, R113 ;  /* 0x000000717259723e */ /* 0x004fe200000010ff */
[C---:B------:R-:W-:Y:S03]  /*9760*/  HMMA.16816.F32.BF16 R16, R96.reuse, R108, R16 ;  /* 0x0000006c6010723c */ /* 0x040fe60000041810 */
[----:B------:R-:W-:Y:S03]  /*9770*/  FADD.FTZ R113, R113, R118 ;  /* 0x0000007671717221 */ /* 0x000fe60000010000 */
[----:B------:R-:W-:Y:S01]  /*9780*/  HMMA.16816.F32.BF16 R84, R96, R110, R84 ;  /* 0x0000006e6054723c */ /* 0x000fe20000041854 */
[----:B------:R-:W2:Y:S04]  /*9790*/  LDSM.16.MT88.4 R96, [R136+0x8800] ;  /* 0x008800008860783b */ /* 0x000ea80000004200 */
[----:B-1----:R-:W-:Y:S01]  /*97a0*/  F2FP.BF16.F32.PACK_AB R90, R122, R115 ;  /* 0x000000737a5a723e */ /* 0x002fe200000010ff */
[--C-:B------:R-:W-:Y:S01]  /*97b0*/  FFMA.FTZ R108, R20, UR4, -R120.reuse ;  /* 0x00000004146c7c23 */ /* 0x100fe20008010878 */
[--C-:B------:R-:W-:Y:S01]  /*97c0*/  FFMA.FTZ R109, R21, UR4, -R120.reuse ;  /* 0x00000004156d7c23 */ /* 0x100fe20008010878 */
        /* <DEDUP_REMOVED lines=10> */
[----:B------:R-:W3:Y:S05]  /*9870*/  LDSM.16.MT88.4 R92, [R135+0x8800] ;  /* 0x00880000875c783b */ /* 0x000eea0000004200 */
[C---:B----4-:R-:W-:Y:S03]  /*9880*/  HMMA.16816.F32.BF16 R40, R88.reuse, R104, R40 ;  /* 0x000000685828723c */ /* 0x050fe60000041828 */
[----:B------:R-:W-:Y:S03]  /*9890*/  MUFU.EX2 R110, R110 ;  /* 0x0000006e006e7308 */ /* 0x000fe60000000800 */
[C---:B------:R-:W-:Y:S01]  /*98a0*/  HMMA.16816.F32.BF16 R44, R88.reuse, R106, R44 ;  /* 0x0000006a582c723c */ /* 0x040fe2000004182c */
[----:B------:R-:W4:Y:S06]  /*98b0*/  LDSM.16.MT88.4 R104, [R139+0xa800] ;  /* 0x00a800008b68783b */ /* 0x000f2c0000004200 */
[----:B------:R-:W5:Y:S01]  /*98c0*/  MUFU.EX2 R111, R111 ;  /* 0x0000006f006f7308 */ /* 0x000f620000000800 */
[----:B-1----:R-:W-:Y:S01]  /*98d0*/  F2FP.BF16.F32.PACK_AB R20, R109, R108 ;  /* 0x0000006c6d14723e */ /* 0x002fe200000010ff */
[C---:B--2---:R-:W-:Y:S06]  /*98e0*/  HMMA.16816.F32.BF16 R48, R88.reuse, R96, R48 ;  /* 0x000000605830723c */ /* 0x044fec0000041830 */
[C---:B------:R-:W-:Y:S01]  /*98f0*/  HMMA.16816.F32.BF16 R52, R88.reuse, R98, R52 ;  /* 0x000000625834723c */ /* 0x040fe20000041834 */
[----:B------:R-:W1:Y:S04]  /*9900*/  LDSM.16.MT88.4 R96, [R137+0xa800] ;  /* 0x00a800008960783b */ /* 0x000e680000004200 */
[----:B-----5:R-:W-:Y:S01]  /*9910*/  F2FP.BF16.F32.PACK_AB R21, R111, R110 ;  /* 0x0000006e6f15723e */ /* 0x020fe200000010ff */
[C---:B---3--:R-:W-:Y:S06]  /*9920*/  HMMA.16816.F32.BF16 R56, R88.reuse, R92, R56 ;  /* 0x0000005c5838723c */ /* 0x048fec0000041838 */
        /* <DEDUP_REMOVED lines=16> */
[--C-:B------:R-:W-:Y:S01]  /*9a30*/  FFMA.FTZ R105, R29, UR4, -R120.reuse ;  /* 0x000000041d697c23 */ /* 0x100fe20008010878 */
[C---:B------:R-:W-:Y:S01]  /*9a40*/  HMMA.16816.F32.BF16 R36, R20.reuse, R98, R36 ;  /* 0x000000621424723c */ /* 0x040fe20000041824 */
[----:B------:R-:W-:Y:S04]  /*9a50*/  MUFU.EX2 R104, R104 ;  /* 0x0000006800687308 */ /* 0x000fe80000000800 */
[--C-:B------:R-:W-:Y:S01]  /*9a60*/  FFMA.FTZ R106, R30, UR4, -R119.reuse ;  /* 0x000000041e6a7c23 */ /* 0x100fe20008010877 */
[--C-:B------:R-:W-:Y:S01]  /*9a70*/  FFMA.FTZ R107, R31, UR4, -R119.reuse ;  /* 0x000000041f6b7c23 */ /* 0x100fe20008010877 */
        /* <DEDUP_REMOVED lines=25> */
[C---:B------:R-:W-:Y:S05]  /*9c10*/  HMMA.16816.F32.BF16 R80, R20.reuse, R90, R80 ;  /* 0x0000005a1450723c */ /* 0x040fea0000041850 */
[----:B------:R-:W-:Y:S01]  /*9c20*/  FADD.FTZ R88, R5, R117 ;  /* 0x0000007505587221 */ /* 0x000fe20000010000 */
[----:B------:R-:W-:Y:S05]  /*9c30*/  FADD.FTZ R5, R123, R114 ;  /* 0x000000727b057221 */ /* 0x000fea0000010000 */
[----:B------:R-:W-:Y:S01]  /*9c40*/  FADD.FTZ R7, R7, R88 ;  /* 0x0000005807077221 */ /* 0x000fe20000010000 */
[----:B------:R-:W-:Y:S03]  /*9c50*/  FADD.FTZ R5, R124, R5 ;  /* 0x000000057c057221 */ /* 0x000fe60000010000 */
[----:B------:R-:W-:Y:S01]  /*9c60*/  FADD.FTZ R116, R116, R7 ;  /* 0x0000000774747221 */ /* 0x000fe20000010000 */
[----:B------:R-:W-:Y:S01]  /*9c70*/  FADD.FTZ R110, R110, R5 ;  /* 0x000000056e6e7221 */ /* 0x000fe20000010000 */
[C---:B--2---:R-:W-:Y:S03]  /*9c80*/  HMMA.16816.F32.BF16 R16, R20.reuse, R92, R16 ;  /* 0x0000005c1410723c */ /* 0x044fe60000041810 */
[----:B------:R-:W-:Y:S01]  /*9c90*/  IADD3 R5, R151, -0x1, RZ ;  /* 0xffffffff97057810 */ /* 0x000fe20007ffe0ff */
[----:B------:R-:W-:Y:S01]  /*9ca0*/  FADD.FTZ R121, R121, R116 ;  /* 0x0000007479797221 */ /* 0x000fe20000010000 */
[----:B------:R-:W-:Y:S01]  /*9cb0*/  FADD.FTZ R111, R111, R110 ;  /* 0x0000006e6f6f7221 */ /* 0x000fe20000010000 */
[----:B------:R-:W-:Y:S05]  /*9cc0*/  HMMA.16816.F32.BF16 R84, R20, R94, R84 ;  /* 0x0000005e1454723c */ /* 0x000fea0000041854 */
[----:B------:R-:W-:Y:S01]  /*9cd0*/  FADD.FTZ R112, R112, R121 ;  /* 0x0000007970707221 */ /* 0x000fe20000010000 */
[----:B------:R-:W-:Y:S01]  /*9ce0*/  FADD.FTZ R168, R168, R111 ;  /* 0x0000006fa8a87221 */ /* 0x000fe20000010000 */
[----:B------:R-:W-:Y:S04]  /*9cf0*/  F2FP.BF16.F32.PACK_AB R20, R105, R104 ;  /* 0x000000686914723e */ /* 0x000fe800000010ff */
[----:B------:R-:W-:Y:S01]  /*9d00*/  F2FP.BF16.F32.PACK_AB R21, R107, R106 ;  /* 0x0000006a6b15723e */ /* 0x000fe200000010ff */
[----:B------:R-:W-:Y:S01]  /*9d10*/  FADD.FTZ R115, R115, R112 ;  /* 0x0000007073737221 */ /* 0x000fe20000010000 */
[----:B-----5:R-:W-:Y:S01]  /*9d20*/  F2FP.BF16.F32.PACK_AB R22, R120, R149 ;  /* 0x000000957816723e */ /* 0x020fe200000010ff */
[----:B------:R-:W-:Y:S01]  /*9d30*/  FADD.FTZ R127, R127, R168 ;  /* 0x000000a87f7f7221 */ /* 0x000fe20000010000 */
[----:B---3--:R-:W-:Y:S01]  /*9d40*/  F2FP.BF16.F32.PACK_AB R23, R119, R170 ;  /* 0x000000aa7717723e */ /* 0x008fe200000010ff */
[----:B------:R-:W-:Y:S01]  /*9d50*/  FADD.FTZ R115, R122, R115 ;  /* 0x000000737a737221 */ /* 0x000fe20000010000 */
[----:B------:R-:W-:Y:S01]  /*9d60*/  MOV R151, R5 ;  /* 0x0000000500977202 */ /* 0x000fe20000000f00 */
[----:B------:R-:W-:Y:S02]  /*9d70*/  FADD.FTZ R106, R106, R127 ;  /* 0x0000007f6a6a7221 */ /* 0x000fe40000010000 */
[----:B------:R-:W-:Y:S02]  /*9d80*/  FADD.FTZ R6, R108, R115 ;  /* 0x000000736c067221 */ /* 0x000fe40000010000 */
[C---:B------:R-:W-:Y:S01]  /*9d90*/  HMMA.16816.F32.BF16 R96, R20.reuse, R28, R8 ;  /* 0x0000001c1460723c */ /* 0x040fe20000041808 */
[----:B------:R-:W2:Y:S02]  /*9da0*/  LDSM.16.MT88.4 R8, [R135+0x9800] ;  /* 0x009800008708783b */ /* 0x000ea40000004200 */
[----:B------:R-:W-:Y:S01]  /*9db0*/  FADD.FTZ R6, R109, R6 ;  /* 0x000000066d067221 */ /* 0x000fe20000010000 */
[----:B------:R-:W-:Y:S02]  /*9dc0*/  FADD.FTZ R107, R107, R106 ;  /* 0x0000006a6b6b7221 */ /* 0x000fe40000010000 */
[C---:B------:R-:W-:Y:S03]  /*9dd0*/  HMMA.16816.F32.BF16 R36, R20.reuse, R30, R36 ;  /* 0x0000001e1424723c */ /* 0x040fe60000041824 */
[----:B------:R-:W3:Y:S02]  /*9de0*/  LDSM.16.MT88.4 R28, [R139+0xb800] ;  /* 0x00b800008b1c783b */ /* 0x000ee40000004200 */
        /* <DEDUP_REMOVED lines=9> */
[----:B------:R-:W4:Y:S04]  /*9e80*/  LDSM.16.MT88.4 R32, [R136+0xb800] ;  /* 0x00b800008820783b */ /* 0x000f280000004200 */
[----:B------:R-:W-:Y:S01]  /*9e90*/  FADD.FTZ R149, R149, R104 ;  /* 0x0000006895957221 */ /* 0x000fe20000010000 */
[----:B------:R-:W-:Y:S01]  /*9ea0*/  FADD.FTZ R170, R170, R107 ;  /* 0x0000006baaaa7221 */ /* 0x000fe20000010000 */
[C---:B--2---:R-:W-:Y:S04]  /*9eb0*/  HMMA.16816.F32.BF16 R56, R20.reuse, R8, R56 ;  /* 0x000000081438723c */ /* 0x044fe80000041838 */
[----:B------:R-:W-:Y:S01]  /*9ec0*/  FADD.FTZ R171, R120, R149 ;  /* 0x0000009578ab7221 */ /* 0x000fe20000010000 */
[----:B------:R-:W-:Y:S01]  /*9ed0*/  FADD.FTZ R169, R119, R170 ;  /* 0x000000aa77a97221 */ /* 0x000fe20000010000 */
        /* <DEDUP_REMOVED lines=13> */
.L_x_6724:
        /* <DEDUP_REMOVED lines=91> */
[----:B---3--:R-:W-:Y:S01]  /*a560*/  @P4 FMUL.FTZ R12, R5, 0.69314718246459960938 ;  /* 0x3f317218050c4820 */ /* 0x008fe20000410000 */
[----:B------:R-:W-:-:S02]  /*a570*/  LOP3.LUT R7, R6, 0x3ffffffc, RZ, 0xc0, !PT ;  /* 0x3ffffffc06077812 */ /* 0x000fc400078ec0ff */
[----:B------:R-:W-:Y:S02]  /*a580*/  SHF.L.U32 R10, R8, 0x6, RZ ;  /* 0x00000006080a7819 */ /* 0x000fe400000006ff */
[----:B------:R-:W-:Y:S02]  /*a590*/  SHF.R.S32.HI R6, RZ, 0x5, R9 ;  /* 0x00000005ff067819 */ /* 0x000fe40000011409 */
[----:B------:R-:W-:Y:S02]  /*a5a0*/  IADD3 R7, -R7, R0, RZ ;  /* 0x0000000007077210 */ /* 0x000fe40007ffe1ff */
[----:B------:R-:W-:Y:S02]  /*a5b0*/  LOP3.LUT R10, R10, 0x1c0, RZ, 0xc0, !PT ;  /* 0x000001c00a0a7812 */ /* 0x000fe400078ec0ff */
[----:B------:R-:W-:Y:S02]  /*a5c0*/  LOP3.LUT R11, R8, 0x1, RZ, 0xc0, !PT ;  /* 0x00000001080b7812 */ /* 0x000fe400078ec0ff */
[----:B------:R-:W-:-:S02]  /*a5d0*/  LEA R7, R6, R7, 0x9 ;  /* 0x0000000706077211 */ /* 0x000fc400078e48ff */
[----:B------:R-:W-:Y:S02]  /*a5e0*/  LEA.HI R10, R10, R10, RZ, 0x1d ;  /* 0x0000000a0a0a7211 */ /* 0x000fe400078fe8ff */
[----:B------:R-:W-:Y:S02]  /*a5f0*/  ISETP.NE.U32.AND P0, PT, R11, 0x1, PT ;  /* 0x000000010b00780c */ /* 0x000fe40003f05070 */
[----:B------:R-:W-:Y:S02]  /*a600*/  LEA R7, R7, R10, 0x1 ;  /* 0x0000000a07077211 */ /* 0x000fe400078e08ff */
[----:B------:R-:W-:Y:S02]  /*a610*/  R2P PR, R8, 0x6 ;  /* 0x0000000608007804 */ /* 0x000fe40000000000 */
[----:B------:R-:W-:Y:S01]  /*a620*/  LEA R7, R7, UR4, 0x1 ;  /* 0x0000000407077c11 */ /* 0x000fe2000f8e08ff */
        /* <DEDUP_REMOVED lines=70> */
[----:B------:R-:W-:Y:S04]  /*aa90*/  STS [R15+0x2400], R74 ;  /* 0x0024004a0f007388 */ /* 0x000fe80000000800 */
[----:B------:R-:W-:Y:S04]  /*aaa0*/  STS [R17+0x2000], R76 ;  /* 0x0020004c11007388 */ /* 0x000fe80000000800 */
[----:B------:R-:W-:Y:S01]  /*aab0*/  STS [R17+0x2400], R78 ;  /* 0x0024004e11007388 */ /* 0x000fe20000000800 */
[----:B---3--:R-:W3:Y:S03]  /*aac0*/  @P3 LDC R7, c[0x0][0x2e8] ;  /* 0x0000ba00ff073b82 */ /* 0x008ee60000000800 */
[----:B------:R-:W-:Y:S04]  /*aad0*/  STS [R19+0x2000], R92 ;  /* 0x0020005c13007388 */ /* 0x000fe80000000800 */
[----:B------:R2:W-:Y:S01]  /*aae0*/  STS [R19+0x2400], R94 ;  /* 0x0024005e13007388 */ /* 0x0005e20000000800 */
[----:B----4-:R-:W4:Y:S03]  /*aaf0*/  @P3 MUFU.LG2 R13, R4 ;  /* 0x00000004000d3308 */ /* 0x010f260000000c00 */
[----:B------:R1:W-:Y:S04]  /*ab00*/  STS [R21+0x2000], R80 ;  /* 0x0020005015007388 */ /* 0x0003e80000000800 */
[----:B------:R1:W-:Y:S04]  /*ab10*/  STS [R21+0x2400], R82 ;  /* 0x0024005215007388 */ /* 0x0003e80000000800 */
[----:B------:R1:W-:Y:S04]  /*ab20*/  STS [R23+0x2000], R88 ;  /* 0x0020005817007388 */ /* 0x0003e80000000800 */
[----:B------:R1:W-:Y:S01]  /*ab30*/  STS [R23+0x2400], R90 ;  /* 0x0024005a17007388 */ /* 0x0003e20000000800 */
[----:B----4-:R-:W-:-:S03]  /*ab40*/  @P3 FMUL.FTZ R13, R13, 0.69314718246459960938 ;  /* 0x3f3172180d0d3820 */ /* 0x010fc60000410000 */
[----:B------:R4:W-:Y:S04]  /*ab50*/  STS [R25+0x2000], R84 ;  /* 0x0020005419007388 */ /* 0x0009e80000000800 */
[----:B------:R4:W-:Y:S01]  /*ab60*/  STS [R25+0x2400], R86 ;  /* 0x0024005619007388 */ /* 0x0009e20000000800 */
[----:B--2---:R-:W-:Y:S01]  /*ab70*/  @P0 IMAD.WIDE.U32 R18, R150, R10, RZ ;  /* 0x0000000a96120225 */ /* 0x004fe200078e00ff */
[----:B------:R-:W-:-:S03]  /*ab80*/  MOV R10, 0x7f800000 ;  /* 0x7f800000000a7802 */ /* 0x000fc60000000f00 */
[----:B------:R-:W-:Y:S01]  /*ab90*/  @P0 IMAD R16, R150, R11, R19 ;  /* 0x0000000b96100224 */ /* 0x000fe200078e0213 */
[----:B------:R-:W-:Y:S01]  /*aba0*/  MOV R11, 0x7f800000 ;  /* 0x7f800000000b7802 */ /* 0x000fe20000000f00 */
[----:B------:R-:W-:Y:S06]  /*abb0*/  @P0 BRA `(.L_x_6729) ;  /* 0x00000000001c0947 */ /* 0x000fec0003800000 */
[----:B------:R-:W2:Y:S01]  /*abc0*/  S2R R15, SR_CTAID.Y ;  /* 0x00000000000f7919 */ /* 0x000ea20000002600 */
[----:B------:R-:W5:Y:S01]  /*abd0*/  LDC.64 R4, c[0x0][0x290] ;  /* 0x0000a400ff047b82 */ /* 0x000f620000000a00 */
[----:B--2---:R-:W-:Y:S01]  /*abe0*/  SHF.R.S32.HI R17, RZ, 0x1f, R15 ;  /* 0x0000001fff117819 */ /* 0x004fe2000001140f */
[----:B-----5:R-:W-:-:S04]  /*abf0*/  IMAD.WIDE.U32 R18, R15, R4, RZ ;  /* 0x000000040f127225 */ /* 0x020fc800078e00ff */
[----:B------:R-:W-:-:S04]  /*ac00*/  IMAD R14, R17, R4, RZ ;  /* 0x00000004110e7224 */ /* 0x000fc800078e02ff */
[----:B------:R-:W-:-:S05]  /*ac10*/  IMAD R5, R15, R5, R14 ;  /* 0x000000050f057224 */ /* 0x000fca00078e020e */
[----:B------:R-:W-:Y:S02]  /*ac20*/  IADD3 R16, R19, R5, RZ ;  /* 0x0000000513107210 */ /* 0x000fe40007ffe0ff */
.L_x_6729:
[----:B-1----:R-:W-:Y:S01]  /*ac30*/  @P4 FFMA.FTZ R10, R3, R8, R12 ;  /* 0x00000008030a4223 */ /* 0x002fe2000001000c */
[----:B---3--:R-:W-:Y:S01]  /*ac40*/  @P3 FFMA.FTZ R11, R2, R7, R13 ;  /* 0x00000007020b3223 */ /* 0x008fe2000001000d */
        /* <DEDUP_REMOVED lines=8> */
.L_x_6730:
[----:B------:R-:W1:Y:S01]  /*acd0*/  S2R R3, SR_CTAID.Y ;  /* 0x0000000000037919 */ /* 0x000e620000002600 */
[----:B------:R-:W1:Y:S08]  /*ace0*/  S2UR UR6, SR_CTAID.Z ;  /* 0x00000000000679c3 */ /* 0x000e700000002700 */
[----:B------:R-:W1:Y:S08]  /*acf0*/  LDC R2, c[0x0][0x270] ;  /* 0x00009c00ff027b82 */ /* 0x000e700000000800 */
[----:B------:R-:W2:Y:S01]  /*ad00*/  LDC R5, c[0x0][0x2c4] ;  /* 0x0000b100ff057b82 */ /* 0x000ea20000000800 */
[----:B-1----:R-:W-:-:S04]  /*ad10*/  IMAD R2, R3, R2, UR6 ;  /* 0x0000000603027e24 */ /* 0x002fc8000f8e0202 */
[----:B--2---:R-:W-:-:S07]  /*ad20*/  IMAD R5, R2, R5, RZ ;  /* 0x0000000502057224 */ /* 0x004fce00078e02ff */
.L_x_6731:
[----:B------:R-:W-:Y:S01]  /*ad30*/  LOP3.LUT R9, R9, 0xffffffe0, RZ, 0xc0, !PT ;  /* 0xffffffe009097812 */ /* 0x000fe200078ec0ff */
[----:B------:R-:W1:Y:S01]  /*ad40*/  S2R R7, SR_TID.X ;  /* 0x0000000000077919 */ /* 0x000e620000002100 */
        /* <DEDUP_REMOVED lines=10> */
[----:B------:R-:W2:Y:S01]  /*adf0*/  S2R R0, SR_CTAID.X ;  /* 0x0000000000007919 */ /* 0x000ea20000002500 */
[C---:B------:R-:W-:Y:S01]  /*ae00*/  ISETP.GE.AND P2, PT, R3.reuse, R146, PT ;  /* 0x000000920300720c */ /* 0x040fe20003f46270 */
[----:B------:R-:W-:Y:S01]  /*ae10*/  ULDC.64 UR4, c[0x0][0x2b0] ;  /* 0x0000ac0000047ab9 */ /* 0x000fe20000000a00 */
[----:B--2---:R-:W-:Y:S02]  /*ae20*/  IMAD R0, R0, 0x40, R5 ;  /* 0x0000004000007824 */ /* 0x004fe400078e0205 */
        /* <DEDUP_REMOVED lines=9> */
.L_x_6733:
[----:B------:R-:W-:Y:S05]  /*aec0*/  BSYNC B0 ;  /* 0x0000000000007941 */ /* 0x000fea0003800000 */
.L_x_6732:
[----:B------:R-:W3:Y:S01]  /*aed0*/  S2UR UR5, SR_CTAID.X ;  /* 0x00000000000579c3 */ /* 0x000ee20000002500 */
[----:B-1----:R-:W-:Y:S01]  /*aee0*/  SHF.R.S32.HI R0, RZ, 0x1f, R7 ;  /* 0x0000001fff007819 */ /* 0x002fe20000011407 */
[----:B------:R1:W1:Y:S01]  /*aef0*/  LDS.128 R12, [R153+0x1800] ;  /* 0x00180000990c7984 */ /* 0x0002620000000c00 */
[----:B------:R-:W-:Y:S01]  /*af00*/  SHF.R.S32.HI R155, RZ, 0x1f, R154 ;  /* 0x0000001fff9b7819 */ /* 0x000fe2000001149a */
[----:B------:R-:W-:Y:S01]  /*af10*/  BSSY B0, `(.L_x_6734) ;  /* 0x0000027000007945 */ /* 0x000fe20003800000 */
[----:B------:R-:W-:Y:S01]  /*af20*/  LEA.HI R7, R0, R7, RZ, 0x3 ;  /* 0x0000000700077211 */ /* 0x000fe200078f18ff */
[----:B--2---:R2:W1:Y:S02]  /*af30*/  LDS.128 R8, [R153+0x3800] ;  /* 0x0038000099087984 */ /* 0x0044640000000c00 */
[----:B------:R-:W5:Y:S01]  /*af40*/  LDC.64 R4, c[0x0][0x298] ;  /* 0x0000a600ff047b82 */ /* 0x000f620000000a00 */
[----:B------:R-:W-:Y:S01]  /*af50*/  SHF.R.S32.HI R7, RZ, 0x3, R7 ;  /* 0x00000003ff077819 */ /* 0x000fe20000011407 */
[----:B------:R2:W1:Y:S04]  /*af60*/  LDS.128 R20, [R153] ;  /* 0x0000000099147984 */ /* 0x0004680000000c00 */
[----:B------:R-:W-:-:S02]  /*af70*/  VIADD R17, R7, 0x10 ;  /* 0x0000001007117836 */ /* 0x000fc40000000000 */
[----:B------:R-:W4:Y:S03]  /*af80*/  LDC.64 R2, c[0x0][0x2a0] ;  /* 0x0000a800ff027b82 */ /* 0x000f260000000a00 */
[----:B------:R-:W-:Y:S01]  /*af90*/  ISETP.GE.AND P3, PT, R17, R146, PT ;  /* 0x000000921100720c */ /* 0x000fe20003f66270 */
[----:B------:R-:W-:Y:S01]  /*afa0*/  VIADD R17, R7, 0x20 ;  /* 0x0000002007117836 */ /* 0x000fe20000000000 */
[----:B---3--:R-:W-:-:S04]  /*afb0*/  USHF.L.U32 UR5, UR5, 0x6, URZ ;  /* 0x0000000605057899 */ /* 0x008fc8000800063f */
[----:B------:R-:W-:Y:S01]  /*afc0*/  ISETP.GE.AND P2, PT, R17, R146, PT ;  /* 0x000000921100720c */ /* 0x000fe20003f46270 */
[----:B------:R-:W-:Y:S01]  /*afd0*/  USHF.R.S32.HI UR4, URZ, 0x1f, UR5 ;  /* 0x0000001f3f047899 */ /* 0x000fe20008011405 */
[----:B-----5:R-:W-:-:S05]  /*afe0*/  IMAD.WIDE.U32 R154, R4, UR5, R154 ;  /* 0x00000005049a7c25 */ /* 0x020fca000f8e009a */
[----:B------:R-:W-:Y:S01]  /*aff0*/  IMAD R0, R4, UR4, RZ ;  /* 0x0000000404007c24 */ /* 0x000fe2000f8e02ff */
[----:B------:R-:W-:Y:S01]  /*b000*/  IADD3 R28, P0, R18, R154, RZ ;  /* 0x0000009a121c7210 */ /* 0x000fe20007f1e0ff */
[----:B------:R-:W-:Y:S02]  /*b010*/  USHF.R.S32.HI UR4, URZ, 0x1f, UR6 ;  /* 0x0000001f3f047899 */ /* 0x000fe40008011406 */
[----:B------:R-:W-:-:S04]  /*b020*/  IMAD R19, R5, UR5, R0 ;  /* 0x0000000505137c24 */ /* 0x000fc8000f8e0200 */
[----:B----4-:R-:W-:Y:S01]  /*b030*/  IMAD R0, R2, UR4, RZ ;  /* 0x0000000402007c24 */ /* 0x010fe2000f8e02ff */
[----:B------:R-:W-:Y:S01]  /*b040*/  IADD3.X R29, R16, R19, R155, P0, !PT ;  /* 0x00000013101d7210 */ /* 0x000fe200007fe49b */
[C---:B------:R-:W-:Y:S01]  /*b050*/  VIADD R19, R7.reuse, 0x30 ;  /* 0x0000003007137836 */ /* 0x040fe20000000000 */
[-C--:B------:R-:W-:Y:S01]  /*b060*/  ISETP.GE.AND P0, PT, R7, R146.reuse, PT ;  /* 0x000000920700720c */ /* 0x080fe20003f06270 */
[----:B------:R-:W-:Y:S01]  /*b070*/  IMAD R31, R3, UR6, R0 ;  /* 0x00000006031f7c24 */ /* 0x000fe2000f8e0200 */
[----:B------:R-:W-:Y:S01]  /*b080*/  SHF.R.S32.HI R3, RZ, 0x1f, R7 ;  /* 0x0000001fff037819 */ /* 0x000fe20000011407 */
[----:B------:R-:W-:Y:S01]  /*b090*/  IMAD.WIDE.U32 R28, R2, UR6, R28 ;  /* 0x00000006021c7c25 */ /* 0x000fe2000f8e001c */
[----:B------:R-:W-:Y:S02]  /*b0a0*/  ISETP.GE.AND P1, PT, R19, R146, PT ;  /* 0x000000921300720c */ /* 0x000fe40003f26270 */
[----:B------:R2:W3:Y:S01]  /*b0b0*/  LDS.128 R16, [R153+0x2000] ;  /* 0x0020000099107984 */ /* 0x0004e20000000c00 */
[----:B------:R-:W-:-:S06]  /*b0c0*/  IMAD.IADD R31, R31, 0x1, R29 ;  /* 0x000000011f1f7824 */ /* 0x000fcc00078e021d */
        /* <DEDUP_REMOVED lines=9> */
[----:B------:R1:W-:Y:S04]  /*b160*/  STG.E.128 desc[UR10][R26.64], R20 ;  /* 0x000000141a007986 */ /* 0x0003e8000c101d0a */
[----:B---3--:R1:W-:Y:S02]  /*b170*/  STG.E.128 desc[UR10][R26.64+0x80], R16 ;  /* 0x000080101a007986 */ /* 0x0083e4000c101d0a */
.L_x_6735:
[----:B------:R-:W-:Y:S05]  /*b180*/  BSYNC B0 ;  /* 0x0000000000007941 */ /* 0x000fea0003800000 */
.L_x_6734:
[----:B-1----:R1:W4:Y:S01]  /*b190*/  LDS.128 R20, [R153+0x800] ;  /* 0x0008000099147984 */ /* 0x0023220000000c00 */
[----:B------:R-:W-:Y:S03]  /*b1a0*/  BSSY B0, `(.L_x_6736) ;  /* 0x0000010000007945 */ /* 0x000fe60003800000 */
[----:B---3--:R1:W3:Y:S01]  /*b1b0*/  LDS.128 R16, [R153+0x2800] ;  /* 0x0028000099107984 */ /* 0x0082e20000000c00 */
        /* <DEDUP_REMOVED lines=13> */
[----:B---3--:R4:W-:Y:S02]  /*b290*/  STG.E.128 desc[UR10][R24.64+0x80], R16 ;  /* 0x0000801018007986 */ /* 0x0089e4000c101d0a */
.L_x_6737:
[----:B------:R-:W-:Y:S05]  /*b2a0*/  BSYNC B0 ;  /* 0x0000000000007941 */ /* 0x000fea0003800000 */
.L_x_6736:
        /* <DEDUP_REMOVED lines=17> */
.L_x_6739:
[----:B------:R-:W-:Y:S05]  /*b3c0*/  BSYNC B0 ;  /* 0x0000000000007941 */ /* 0x000fea0003800000 */
.L_x_6738:
[----:B------:R-:W-:Y:S05]  /*b3d0*/  @P1 EXIT ;  /* 0x000000000000194d */ /* 0x000fea0003800000 */
        /* <DEDUP_REMOVED lines=11> */
[----:B------:R-:W-:Y:S04]  /*b490*/  STG.E.128 desc[UR10][R4.64], R12 ;  /* 0x0000000c04007986 */ /* 0x000fe8000c101d0a */
[----:B------:R-:W-:Y:S01]  /*b4a0*/  STG.E.128 desc[UR10][R4.64+0x80], R8 ;  /* 0x0000800804007986 */ /* 0x000fe2000c101d0a */
[----:B------:R-:W-:Y:S05]  /*b4b0*/  EXIT ;  /* 0x000000000000794d */ /* 0x000fea0003800000 */
.L_x_6740:
        /* <DEDUP_REMOVED lines=12> */
.L_x_8526:


//--------------------- .text._ZN5flash24flash_fwd_splitkv_kernelI23Flash_fwd_kernel_traitsILi128ELi64ELi64ELi4ELb0ELb0EN7cutlass10bfloat16_tE19Flash_kernel_traitsILi128ELi64ELi64ELi4ES3_EELb1ELb0ELb0ELb0ELb1ELb1ELb0ELb0EEEvNS_16Flash_fwd_paramsE --------------------------
	.section	.text._ZN5flash24flash_fwd_splitkv_kernelI23Flash_fwd_kernel_traitsILi128ELi64ELi64ELi4ELb0ELb0EN7cutlass10bfloat16_tE19Flash_kernel_traitsILi128ELi64ELi64ELi4ES3_EELb1ELb0ELb0ELb0ELb1ELb1ELb0ELb0EEEvNS_16Flash_fwd_paramsE,"ax",@progbits
	.align	128
        .global         _ZN5flash24flash_fwd_splitkv_kernelI23Flash_fwd_kernel_traitsILi128ELi64ELi64ELi4ELb0ELb0EN7cutlass10bfloat16_tE19Flash_kernel_traitsILi128ELi64ELi64ELi4ES3_EELb1ELb0ELb0ELb0ELb1ELb1ELb0ELb0EEEvNS_16Flash_fwd_paramsE
        .type           _ZN5flash24flash_fwd_splitkv_kernelI23Flash_fwd_kernel_traitsILi128ELi64ELi64ELi4ELb0ELb0EN7cutlass10bfloat16_tE19Flash_kernel_traitsILi128ELi64ELi64ELi4ES3_EELb1ELb0ELb0ELb0ELb1ELb1ELb0ELb0EEEvNS_16Flash_fwd_paramsE,@function
        .size           _ZN5flash24flash_fwd_splitkv_kernelI23Flash_fwd_kernel_traitsILi128ELi64ELi64ELi4ELb0ELb0EN7cutlass10bfloat16_tE19Flash_kernel_traitsILi128ELi64ELi64ELi4ES3_EELb1ELb0ELb0ELb0ELb1ELb1ELb0ELb0EEEvNS_16Flash_fwd_paramsE,(.L_x_8527 - _ZN5flash24flash_fwd_splitkv_kernelI23Flash_fwd_kernel_traitsILi128ELi64ELi64ELi4ELb0ELb0EN7cutlass10bfloat16_tE19Flash_kernel_traitsILi128ELi64ELi64ELi4ES3_EELb1ELb0ELb0ELb0ELb1ELb1ELb0ELb0EEEvNS_16Flash_fwd_paramsE)
        .other          _ZN5flash24flash_fwd_splitkv_kernelI23Flash_fwd_kernel_traitsILi128ELi64ELi64ELi4ELb0ELb0EN7cutlass10bfloat16_tE19Flash_kernel_traitsILi128ELi64ELi64ELi4ES3_EELb1ELb0ELb0ELb0ELb1ELb1ELb0ELb0EEEvNS_16Flash_fwd_paramsE,@"STO_CUDA_ENTRY STV_DEFAULT"
_ZN5flash24flash_fwd_splitkv_kernelI23Flash_fwd_kernel_traitsILi128ELi64ELi64ELi4ELb0ELb0EN7cutlass10bfloat16_tE19Flash_kernel_traitsILi128ELi64ELi64ELi4ES3_EELb1ELb0ELb0ELb0ELb1ELb1ELb0ELb0EEEvNS_16Flash_fwd_paramsE:
.text._ZN5flash24flash_fwd_splitkv_kernelI23Flash_fwd_kernel_traitsILi128ELi64ELi64ELi4ELb0ELb0EN7cutlass10bfloat16_tE19Flash_kernel_traitsILi128ELi64ELi64ELi4ES3_EELb1ELb0ELb0ELb0ELb1ELb1ELb0ELb0EEEvNS_16Flash_fwd_paramsE:
        /* <DEDUP_REMOVED lines=39> */
.L_x_6741:
[----:B------:R-:W1:Y:S02]  /*0270*/  LDC R5, c[0x0][0x2c8] ;  /* 0x0000b200ff057b82 */ /* 0x000e640000000800 */
.L_x_6742:
        /* <DEDUP_REMOVED lines=11> */
[----:B-1----:R-:W1:Y:S01]  /*0330*/  LDC R6, c[0x0][0x398] ;  /* 0x0000e600ff067b82 */ /* 0x002e620000000800 */
[----:B--2---:R-:W-:Y:S01]  /*0340*/  @!P1 ISETP.NE.U32.AND P0, PT, R2, RZ, PT ;  /* 0x000000ff0200920c */ /* 0x004fe20003f05070 */
[----:B-----5:R-:W-:Y:S01]  /*0350*/  @P1 IMAD.IADD R33, R33, 0x1, -R16 ;  /* 0x0000000121211824 */ /* 0x020fe200078e0a10 */
        /* <DEDUP_REMOVED lines=11> */
[----:B-1----:R-:W-:Y:S02]  /*0410*/  IADD3 R3, R3, R6, R33 ;  /* 0x0000000603037210 */ /* 0x002fe40007ffe021 */
        /* <DEDUP_REMOVED lines=23> */
[----:B------:R-:W-:-:S05]  /*0590*/  IMAD.SHL.U32 R96, R96, 0x8, RZ ;  /* 0x0000000860607824 */ /* 0x000fca00078e00ff */
[----:B------:R-:W-:-:S03]  /*05a0*/  SHF.R.S32.HI R97, RZ, 0x1f, R96 ;  /* 0x0000001fff617819 */ /* 0x000fc60000011460 */
[----:B-1----:R-:W-:-:S04]  /*05b0*/  IMAD.WIDE.U32 R96, R101, R4, R96 ;  /* 0x0000000465607225 */ /* 0x002fc800078e0060 */
[----:B--2---:R-:W-:Y:S02]  /*05c0*/  @!P0 IMAD R0, R9, R2, RZ ;  /* 0x0000000209008224 */ /* 0x004fe400078e02ff */
[----:B------:R-:W-:-:S04]  /*05d0*/  @P0 IMAD.WIDE.U32 R8, R150, R4, RZ ;  /* 0x0000000496080225 */ /* 0x000fc800078e00ff */
[C---:B------:R-:W-:Y:S02]  /*05e0*/  @!P0 IMAD R0, R13.reuse, R3, R0 ;  /* 0x000000030d008224 */ /* 0x040fe400078e0200 */
[----:B------:R-:W-:-:S04]  /*05f0*/  @!P0 IMAD.WIDE.U32 R14, R13, R2, RZ ;  /* 0x000000020d0e8225 */ /* 0x000fc800078e00ff */
[-C--:B------:R-:W-:Y:S01]  /*0600*/  @P0 IMAD R150, R150, R5.reuse, R9 ;  /* 0x0000000596960224 */ /* 0x080fe200078e0209 */
[----:B------:R-:W-:Y:S01]  /*0610*/  @!P0 MOV R8, R14 ;  /* 0x0000000e00088202 */ /* 0x000fe20000000f00 */
[----:B------:R-:W-:Y:S02]  /*0620*/  @!P0 IMAD.IADD R150, R15, 0x1, R0 ;  /* 0x000000010f968824 */ /* 0x000fe400078e0200 */
[----:B------:R-:W-:Y:S01]  /*0630*/  IMAD R0, R7, R4, RZ ;  /* 0x0000000407007224 */ /* 0x000fe200078e02ff */
[----:B------:R-:W-:Y:S01]  /*0640*/  IADD3 R8, P0, R8, R96, RZ ;  /* 0x0000006008087210 */ /* 0x000fe20007f1e0ff */
[----:B------:R-:W-:Y:S01]  /*0650*/  IMAD.IADD R3, R98, 0x1, -R101 ;  /* 0x0000000162037824 */ /* 0x000fe200078e0a65 */
[----:B------:R-:W-:Y:S01]  /*0660*/  SHF.R.S32.HI R7, RZ, 0x1f, R40 ;  /* 0x0000001fff077819 */ /* 0x000fe20000011428 */
[----:B------:R-:W-:Y:S02]  /*0670*/  IMAD R9, R101, R5, R0 ;  /* 0x0000000565097224 */ /* 0x000fe400078e0200 */
[----:B------:R-:W-:Y:S01]  /*0680*/  IMAD R0, R13, UR6, R40 ;  /* 0x000000060d007c24 */ /* 0x000fe2000f8e0228 */
[----:B------:R-:W-:Y:S01]  /*0690*/  ISETP.GE.AND P2, PT, R10, R3, PT ;  /* 0x000000030a00720c */ /* 0x000fe20003f46270 */
[----:B------:R-:W-:Y:S01]  /*06a0*/  IMAD R7, R7, UR4, RZ ;  /* 0x0000000407077c24 */ /* 0x000fe2000f8e02ff */
[----:B------:R-:W-:Y:S01]  /*06b0*/  IADD3.X R9, R150, R97, R9, P0, !PT ;  /* 0x0000006196097210 */ /* 0x000fe200007fe409 */
[C---:B------:R-:W-:Y:S01]  /*06c0*/  VIADD R2, R6.reuse, 0x20 ;  /* 0x0000002006027836 */ /* 0x040fe20000000000 */
[-C--:B------:R-:W-:Y:S01]  /*06d0*/  ISETP.GE.AND P0, PT, R6, R3.reuse, PT ;  /* 0x000000030600720c */ /* 0x080fe20003f06270 */
[----:B------:R-:W-:Y:S01]  /*06e0*/  IMAD R7, R40, UR5, R7 ;  /* 0x0000000528077c24 */ /* 0x000fe2000f8e0207 */
[-C--:B------:R-:W-:Y:S01]  /*06f0*/  ISETP.GE.OR P4, PT, R10, R3.reuse, P6 ;  /* 0x000000030a00720c */ /* 0x080fe20003786670 */
[----:B------:R-:W-:Y:S01]  /*0700*/  IMAD.WIDE.U32 R40, R40, UR4, R8 ;  /* 0x0000000428287c25 */ /* 0x000fe2000f8e0008 */
[----:B------:R-:W-:Y:S01]  /*0710*/  ULDC UR4, c[0x0][0x2c4] ;  /* 0x0000b10000047ab9 */ /* 0x000fe20000000800 */
[----:B------:R-:W-:-:S02]  /*0720*/  ISETP.GE.AND P1, PT, R2, R3, PT ;  /* 0x000000030200720c */ /* 0x000fc40003f26270 */
[----:B------:R-:W-:Y:S01]  /*0730*/  IMAD R101, R0, UR4, R101 ;  /* 0x0000000400657c24 */ /* 0x000fe2000f8e0265 */
[-C--:B------:R-:W-:Y:S02]  /*0740*/  ISETP.GE.OR P3, PT, R2, R3.reuse, P6 ;  /* 0x000000030200720c */ /* 0x080fe40003766670 */
[----:B------:R-:W-:Y:S02]  /*0750*/  ISETP.GE.OR P5, PT, R6, R3, P6 ;  /* 0x000000030600720c */ /* 0x000fe400037a6670 */
[----:B------:R-:W-:Y:S02]  /*0760*/  SHF.R.S32.HI R9, RZ, 0x1f, R6 ;  /* 0x0000001fff097819 */ /* 0x000fe40000011406 */
[----:B------:R-:W-:Y:S01]  /*0770*/  IADD3 R13, R41, R7, RZ ;  /* 0x00000007290d7210 */ /* 0x000fe20007ffe0ff */
        /* <DEDUP_REMOVED lines=11> */
.L_x_6745:
[----:B------:R-:W-:Y:S05]  /*0830*/  BSYNC B0 ;  /* 0x0000000000007941 */ /* 0x000fea0003800000 */
.L_x_6744:
        /* <DEDUP_REMOVED lines=17> */
.L_x_6747:
[----:B------:R-:W-:Y:S05]  /*0950*/  BSYNC B0 ;  /* 0x0000000000007941 */ /* 0x000fea0003800000 */
.L_x_6746:
        /* <DEDUP_REMOVED lines=16> */
.L_x_6749:
[----:B------:R-:W-:Y:S05]  /*0a60*/  BSYNC B0 ;  /* 0x0000000000007941 */ /* 0x000fea0003800000 */
.L_x_6748:
        /* <DEDUP_REMOVED lines=14> */
.L_x_6751:
[----:B------:R-:W-:Y:S05]  /*0b50*/  BSYNC B0 ;  /* 0x0000000000007941 */ /* 0x000fea0003800000 */
.L_x_6750:
        /* <DEDUP_REMOVED lines=15> */
.L_x_6743:
        /* <DEDUP_REMOVED lines=24> */
.L_x_6752:
[----:B------:R-:W-:Y:S05]  /*0dd0*/  @!P6 BRA `(.L_x_6753) ;  /* 0x00000004003ce947 */ /* 0x000fea0003800000 */
[----:B------:R-:W1:Y:S01]  /*0de0*/  LDC R10, c[0x0][0x380] ;  /* 0x0000e000ff0a7b82 */ /* 0x000e620000000800 */
[----:B------:R-:W-:Y:S01]  /*0df0*/  LEA R29, R126, 0xffffffc0, 0x6 ;  /* 0xffffffc07e1d7811 */ /* 0x000fe200078e30ff */
[----:B------:R-:W-:-:S03]  /*0e00*/  ULDC.64 UR4, c[0x0][0x230] ;  /* 0x00008c0000047ab9 */ /* 0x000fc60000000a00 */
[----:B-----5:R-:W-:-:S03]  /*0e10*/  IABS R0, R29 ;  /* 0x0000001d00007213 */ /* 0x020fc60000000000 */
[----:B------:R-:W2:Y:S01]  /*0e20*/  LDC R15, c[0x0][0x278] ;  /* 0x00009e00ff0f7b82 */ /* 0x000ea20000000800 */
        /* <DEDUP_REMOVED lines=35> */
[----:B------:R-:W-:Y:S01]  /*1060*/  MOV R4, R3 ;  /* 0x0000000300047202 */ /* 0x000fe20000000f00 */
[----:B------:R-:W1:Y:S04]  /*1070*/  LDC.64 R8, c[0x0][0x248] ;  /* 0x00009200ff087b82 */ /* 0x000e680000000a00 */
        /* <DEDUP_REMOVED lines=27> */
[-C--:B-1----:R-:W-:Y:S01]  /*1230*/  IMAD R4, R25, R8.reuse, RZ ;  /* 0x0000000819047224 */ /* 0x082fe200078e02ff */
[----:B------:R-:W-:Y:S01]  /*1240*/  IADD3 R10, R27, R3, RZ ;  /* 0x000000031b0a7210 */ /* 0x000fe20007ffe0ff */
[----:B------:R-:W-:-:S04]  /*1250*/  IMAD.WIDE.U32 R14, R29, R8, R16 ;  /* 0x000000081d0e7225 */ /* 0x000fc800078e0010 */
[----:B------:R-:W-:-:S04]  /*1260*/  IMAD R4, R29, R9, R4 ;  /* 0x000000091d047224 */ /* 0x000fc800078e0204 */
[----:B------:R-:W-:Y:S02]  /*1270*/  IMAD.IADD R15, R15, 0x1, R4 ;  /* 0x000000010f0f7824 */ /* 0x000fe400078e0204 */
[----:B------:R-:W-:Y:S02]  /*1280*/  IMAD R4, R23, UR4, RZ ;  /* 0x0000000417047c24 */ /* 0x000fe4000f8e02ff */
[----:B------:R-:W-:-:S04]  /*1290*/  IMAD.WIDE.U32 R36, R7, UR4, R14 ;  /* 0x0000000407247c25 */ /* 0x000fc8000f8e000e */
[----:B------:R-:W-:-:S05]  /*12a0*/  IMAD R4, R7, UR5, R4 ;  /* 0x0000000507047c24 */ /* 0x000fca000f8e0204 */
[----:B------:R-:W-:Y:S01]  /*12b0*/  IADD3 R12, R37, R4, RZ ;  /* 0x00000004250c7210 */ /* 0x000fe20007ffe0ff */
[----:B------:R-:W-:Y:S06]  /*12c0*/  BRA `(.L_x_6754) ;  /* 0x0000000400287947 */ /* 0x000fec0003800000 */
.L_x_6753:
[----:B------:R-:W1:Y:S01]  /*12d0*/  LDC R19, c[0x0][0x278] ;  /* 0x00009e00ff137b82 */ /* 0x000e620000000800 */
        /* <DEDUP_REMOVED lines=12> */
[----:B------:R-:W-:-:S03]  /*13a0*/  MOV R8, RZ ;  /* 0x000000ff00087202 */ /* 0x000fc60000000f00 */
[----:B------:R-:W-:Y:S01]  /*13b0*/  IMAD R4, R2, R3, RZ ;  /* 0x0000000302047224 */ /* 0x000fe200078e02ff */
[----:B------:R-:W-:-:S03]  /*13c0*/  IABS R2, R40 ;  /* 0x0000002800027213 */ /* 0x000fc60000000000 */
[----:B------:R-:W-:Y:S02]  /*13d0*/  IMAD.HI.U32 R7, R9, R4, R8 ;  /* 0x0000000409077227 */ /* 0x000fe400078e0008 */
[----:B------:R-:W1:Y:S02]  /*13e0*/  @P3 LDC.64 R8, c[0x0][0x248] ;  /* 0x00009200ff083b82 */ /* 0x000e640000000a00 */
[----:B------:R-:W-:-:S04]  /*13f0*/  IMAD.MOV.U32 R4, RZ, RZ, R2 ;  /* 0x000000ffff047224 */ /* 0x000fc800078e0002 */
[----:B------:R-:W-:-:S04]  /*1400*/  IMAD.HI.U32 R7, R7, R4, RZ ;  /* 0x0000000407077227 */ /* 0x000fc800078e00ff */
[----:B------:R-:W-:-:S04]  /*1410*/  IMAD.MOV R2, RZ, RZ, -R7 ;  /* 0x000000ffff027224 */ /* 0x000fc800078e0a07 */
[C---:B------:R-:W-:Y:S02]  /*1420*/  IMAD R2, R3.reuse, R2, R4 ;  /* 0x0000000203027224 */ /* 0x040fe400078e0204 */
[----:B------:R-:W2:Y:S03]  /*1430*/  @P3 LDC.64 R4, c[0x0][0x250] ;  /* 0x00009400ff043b82 */ /* 0x000ea60000000a00 */
[----:B------:R-:W-:Y:S01]  /*1440*/  ISETP.GT.U32.AND P0, PT, R3, R2, PT ;  /* 0x000000020300720c */ /* 0x000fe20003f04070 */
[C---:B-1----:R-:W-:Y:S02]  /*1450*/  @P3 IMAD R15, R20.reuse, R9, RZ ;  /* 0x00000009140f3224 */ /* 0x042fe400078e02ff */
[----:B------:R-:W-:-:S05]  /*1460*/  @P3 IMAD.WIDE.U32 R20, R20, R8, RZ ;  /* 0x0000000814143225 */ /* 0x000fca00078e00ff */
[----:B------:R-:W-:-:S05]  /*1470*/  @P3 IADD3 R15, R21, R15, RZ ;  /* 0x0000000f150f3210 */ /* 0x000fca0007ffe0ff */
[-C--:B------:R-:W-:Y:S02]  /*1480*/  @!P0 IADD3 R2, R2, -R3.reuse, RZ ;  /* 0x8000000302028210 */ /* 0x080fe40007ffe0ff */
[----:B------:R-:W-:Y:S02]  /*1490*/  @!P0 IADD3 R7, R7, 0x1, RZ ;  /* 0x0000000107078810 */ /* 0x000fe40007ffe0ff */
[----:B------:R-:W-:Y:S02]  /*14a0*/  ISETP.GE.U32.AND P2, PT, R2, R3, PT ;  /* 0x000000030200720c */ /* 0x000fe40003f46070 */
[----:B------:R-:W1:Y:S01]  /*14b0*/  LDC.64 R2, c[0x0][0x260] ;  /* 0x00009800ff027b82 */ /* 0x000e620000000a00 */
[----:B------:R-:W-:Y:S02]  /*14c0*/  ISETP.NE.AND P0, PT, R19, RZ, PT ;  /* 0x000000ff1300720c */ /* 0x000fe40003f05270 */
[----:B------:R-:W-:-:S08]  /*14d0*/  @P3 MOV R14, R20 ;  /* 0x00000014000e3202 */ /* 0x000fd00000000f00 */
        /* <DEDUP_REMOVED lines=14> */
[----:B------:R-:W-:-:S07]  /*15c0*/  IADD3 R15, R15, R10, RZ ;  /* 0x0000000a0f0f7210 */ /* 0x000fce0007ffe0ff */
.L_x_6755:
[----:B------:R-:W-:Y:S01]  /*15d0*/  IMAD R10, R25, R8, RZ ;  /* 0x00000008190a7224 */ /* 0x000fe200078e02ff */
[----:B------:R-:W-:Y:S01]  /*15e0*/  @!P0 LOP3.LUT R7, RZ, R19, RZ, 0x33, !PT ;  /* 0x00000013ff078212 */ /* 0x000fe200078e33ff */
[----:B------:R-:W-:-:S03]  /*15f0*/  IMAD.WIDE.U32 R14, R8, R29, R14 ;  /* 0x0000001d080e7225 */ /* 0x000fc600078e000e */
[----:B------:R-:W-:Y:S01]  /*1600*/  SHF.R.S32.HI R23, RZ, 0x1f, R7 ;  /* 0x0000001fff177819 */ /* 0x000fe20000011407 */
[----:B------:R-:W-:Y:S01]  /*1610*/  IMAD R19, R9, R29, R10 ;  /* 0x0000001d09137224 */ /* 0x000fe200078e020a */
[----:B------:R-:W-:-:S03]  /*1620*/  @P3 IADD3 R10, R16, R17, RZ ;  /* 0x00000011100a3210 */ /* 0x000fc60007ffe0ff */
        /* <DEDUP_REMOVED lines=20> */
.L_x_6754:
[----:B------:R-:W-:Y:S01]  /*1770*/  ISETP.NE.AND P1, PT, R150, -0x1, PT ;  /* 0xffffffff9600780c */ /* 0x000fe20003f25270 */
[----:B------:R-:W-:Y:S01]  /*1780*/  IMAD.IADD R147, R98, 0x1, -R101 ;  /* 0x0000000162937824 */ /* 0x000fe200078e0a65 */
[----:B------:R-:W-:Y:S01]  /*1790*/  SHF.R.S32.HI R99, RZ, 0x1f, R96 ;  /* 0x0000001fff637819 */ /* 0x000fe20000011460 */
[----:B------:R-:W-:Y:S01]  /*17a0*/  ULDC.64 UR4, c[0x0][0x258] ;  /* 0x0000960000047ab9 */ /* 0x000fe20000000a00 */
[----:B------:R-:W-:Y:S01]  /*17b0*/  VIADD R151, R126, 0xffffffff ;  /* 0xffffffff7e977836 */ /* 0x000fe20000000000 */
[----:B------:R-:W-:Y:S01]  /*17c0*/  ULDC.64 UR6, c[0x0][0x268] ;  /* 0x00009a0000067ab9 */ /* 0x000fe20000000a00 */
[----:B-----5:R-:W-:Y:S01]  /*17d0*/  LEA.HI R0, R99, R96, RZ, 0x3 ;  /* 0x0000006063007211 */ /* 0x020fe200078f18ff */
[----:B------:R-:W-:Y:S01]  /*17e0*/  ULDC.64 UR8, c[0x0][0x220] ;  /* 0x0000880000087ab9 */ /* 0x000fe20000000a00 */
[----:B------:R-:W-:Y:S02]  /*17f0*/  ULDC UR10, c[0x0][0x39c] ;  /* 0x0000e700000a7ab9 */ /* 0x000fe40000000800 */
[----:B------:R-:W-:-:S03]  /*1800*/  SHF.R.S32.HI R20, RZ, 0x3, R0 ;  /* 0x00000003ff147819 */ /* 0x000fc60000011400 */
[----:B------:R-:W1:Y:S01]  /*1810*/  @!P1 LDC.64 R2, c[0x0][0x228] ;  /* 0x00008a00ff029b82 */ /* 0x000e620000000a00 */
[----:B------:R-:W-:Y:S01]  /*1820*/  @!P1 SHF.R.S32.HI R15, RZ, 0x1f, R13 ;  /* 0x0000001fff0f9819 */ /* 0x000fe2000001140d */
[C---:B------:R-:W-:Y:S01]  /*1830*/  VIADD R24, R20.reuse, 0x10 ;  /* 0x0000001014187836 */ /* 0x040fe20000000000 */
[CC--:B------:R-:W-:Y:S01]  /*1840*/  ISETP.GE.AND P2, PT, R20.reuse, R147.reuse, PT ;  /* 0x000000931400720c */ /* 0x0c0fe20003f46270 */
[C---:B------:R-:W-:Y:S01]  /*1850*/  VIADD R22, R20.reuse, 0x20 ;  /* 0x0000002014167836 */ /* 0x040fe20000000000 */
[----:B------:R-:W-:Y:S01]  /*1860*/  SHF.R.S32.HI R21, RZ, 0x1f, R20 ;  /* 0x0000001fff157819 */ /* 0x000fe20000011414 */
[----:B------:R-:W-:Y:S01]  /*1870*/  VIADD R18, R20, 0x30 ;  /* 0x0000003014127836 */ /* 0x000fe20000000000 */
[-C--:B------:R-:W-:Y:S01]  /*1880*/  ISETP.GE.AND P3, PT, R24, R147.reuse, PT ;  /* 0x000000931800720c */ /* 0x080fe20003f66270 */
[----:B------:R-:W2:Y:S01]  /*1890*/  @P1 LDC.64 R4, c[0x0][0x240] ;  /* 0x00009000ff041b82 */ /* 0x000ea20000000a00 */
[-C--:B------:R-:W-:Y:S01]  /*18a0*/  ISETP.GE.AND P0, PT, R22, R147.reuse, PT ;  /* 0x000000931600720c */ /* 0x080fe20003f06270 */
[----:B------:R-:W-:Y:S01]  /*18b0*/  IMAD R160, R21, R8, RZ ;  /* 0x0000000815a07224 */ /* 0x000fe200078e02ff */
[----:B------:R-:W-:-:S03]  /*18c0*/  ISETP.GE.AND P5, PT, R18, R147, PT ;  /* 0x000000931200720c */ /* 0x000fc60003fa6270 */
[----:B------:R-:W-:-:S06]  /*18d0*/  IMAD R160, R20, R9, R160 ;  /* 0x0000000914a07224 */ /* 0x000fcc00078e02a0 */
[----:B------:R-:W3:Y:S01]  /*18e0*/  @!P3 S2R R34, SR_CgaCtaId ;  /* 0x000000000022b919 */ /* 0x000ee20000008800 */
[-C--:B-1----:R-:W-:Y:S01]  /*18f0*/  @!P1 IMAD R16, R15, R2.reuse, RZ ;  /* 0x000000020f109224 */ /* 0x082fe200078e02ff */
[----:B------:R-:W1:Y:S03]  /*1900*/  @!P0 S2R R30, SR_CgaCtaId ;  /* 0x00000000001e8919 */ /* 0x000e660000008800 */
[C---:B------:R-:W-:Y:S01]  /*1910*/  @!P1 IMAD R3, R13.reuse, R3, R16 ;  /* 0x000000030d039224 */ /* 0x040fe200078e0210 */
[----:B------:R-:W4:Y:S01]  /*1920*/  @!P5 S2R R28, SR_CgaCtaId ;  /* 0x00000000001cd919 */ /* 0x000f220000008800 */
[----:B------:R-:W-:-:S04]  /*1930*/  @!P1 IMAD.WIDE.U32 R16, R13, R2, RZ ;  /* 0x000000020d109225 */ /* 0x000fc800078e00ff */
[----:B--2---:R-:W-:-:S04]  /*1940*/  @P1 IMAD.WIDE.U32 R14, R150, R4, RZ ;  /* 0x00000004960e1225 */ /* 0x004fc800078e00ff */
[----:B------:R-:W-:Y:S01]  /*1950*/  @P1 IMAD R5, R150, R5, R15 ;  /* 0x0000000596051224 */ /* 0x000fe200078e020f */
[----:B------:R-:W-:Y:S01]  /*1960*/  LOP3.LUT R15, R0, 0xfffffff8, RZ, 0xc0, !PT ;  /* 0xfffffff8000f7812 */ /* 0x000fe200078ec0ff */
[----:B------:R-:W-:Y:S01]  /*1970*/  @!P1 IMAD.IADD R5, R17, 0x1, R3 ;  /* 0x0000000111059824 */ /* 0x000fe200078e0203 */
[----:B------:R-:W-:Y:S01]  /*1980*/  @!P3 MOV R17, 0x400 ;  /* 0x000004000011b802 */ /* 0x000fe20000000f00 */
[----:B------:R-:W-:Y:S01]  /*1990*/  @!P1 IMAD.MOV.U32 R14, RZ, RZ, R16 ;  /* 0x000000ffff0e9224 */ /* 0x000fe200078e0010 */
[----:B------:R-:W2:Y:S01]  /*19a0*/  @!P2 LDC.64 R2, c[0x0][0x240] ;  /* 0x00009000ff02ab82 */ /* 0x000ea20000000a00 */
[----:B------:R-:W-:Y:S02]  /*19b0*/  IMAD.IADD R0, R96, 0x1, -R15 ;  /* 0x0000000160007824 */ /* 0x000fe400078e0a0f */
[----:B------:R-:W-:Y:S02]  /*19c0*/  IMAD.SHL.U32 R4, R20, 0x40, RZ ;  /* 0x0000004014047824 */ /* 0x000fe400078e00ff */
[----:B------:R-:W-:-:S03]  /*19d0*/  IMAD.SHL.U32 R154, R0, 0x8, RZ ;  /* 0x00000008009a7824 */ /* 0x000fc600078e00ff */
[----:B------:R-:W-:Y:S02]  /*19e0*/  LOP3.LUT R19, R4, 0x1c0, RZ, 0xc0, !PT ;  /* 0x000001c004137812 */ /* 0x000fe400078ec0ff */
[C---:B------:R-:W-:Y:S02]  /*19f0*/  IADD3 R26, P1, R154.reuse, R26, RZ ;  /* 0x0000001a9a1a7210 */ /* 0x040fe40007f3e0ff */
[--C-:B------:R-:W-:Y:S02]  /*1a00*/  SHF.R.S32.HI R13, RZ, 0x1f, R154.reuse ;  /* 0x0000001fff0d7819 */ /* 0x100fe4000001149a */
[C---:B------:R-:W-:Y:S02]  /*1a10*/  IADD3 R36, P4, R154.reuse, R36, RZ ;  /* 0x000000249a247210 */ /* 0x040fe40007f9e0ff */
[----:B------:R-:W-:Y:S01]  /*1a20*/  LOP3.LUT R4, R19, 0x38, R154, 0xf8, !PT ;  /* 0x0000003813047812 */ /* 0x000fe200078ef89a */
[C---:B------:R-:W-:Y:S01]  /*1a30*/  IMAD.X R27, R13.reuse, 0x1, R10, P1 ;  /* 0x000000010d1b7824 */ /* 0x040fe200008e060a */
[----:B------:R-:W-:Y:S01]  /*1a40*/  IADD3 R14, P1, R154, R14, RZ ;  /* 0x0000000e9a0e7210 */ /* 0x000fe20007f3e0ff */
[----:B------:R-:W-:Y:S01]  /*1a50*/  IMAD.X R37, R13, 0x1, R12, P4 ;  /* 0x000000010d257824 */ /* 0x000fe200020e060c */
[----:B------:R-:W-:Y:S01]  /*1a60*/  SHF.R.U32.HI R19, RZ, 0x3, R19 ;  /* 0x00000003ff137819 */ /* 0x000fe20000011613 */
[----:B------:R-:W-:Y:S01]  /*1a70*/  IMAD.WIDE R10, R11, 0x40, R20 ;  /* 0x000000400b0a7825 */ /* 0x000fe200078e0214 */
[----:B---3--:R-:W-:-:S02]  /*1a80*/  @!P3 LEA R34, R34, R17, 0x18 ;  /* 0x000000112222b211 */ /* 0x008fc400078ec0ff */
[----:B------:R-:W-:Y:S01]  /*1a90*/  LOP3.LUT R19, R4, R19, RZ, 0x3c, !PT ;  /* 0x0000001304137212 */ /* 0x000fe200078e3cff */
[----:B------:R-:W-:Y:S01]  /*1aa0*/  IMAD.X R15, R13, 0x1, R5, P1 ;  /* 0x000000010d0f7824 */ /* 0x000fe200008e0605 */
[----:B------:R-:W-:Y:S01]  /*1ab0*/  SHF.R.S32.HI R13, RZ, 0x1f, R40 ;  /* 0x0000001fff0d7819 */ /* 0x000fe20000011428 */
[----:B------:R-:W3:Y:S01]  /*1ac0*/  @!P2 LDC.64 R16, c[0x0][0x210] ;  /* 0x00008400ff10ab82 */ /* 0x000ee20000000a00 */
[----:B------:R-:W-:Y:S01]  /*1ad0*/  @!P0 MOV R5, 0x400 ;  /* 0x0000040000058802 */ /* 0x000fe20000000f00 */
[----:B--2---:R-:W-:Y:S01]  /*1ae0*/  @!P2 IMAD R42, R11, R2, RZ ;  /* 0x000000020b2aa224 */ /* 0x004fe200078e02ff */
[----:B------:R-:W-:Y:S01]  /*1af0*/  LEA.HI R12, R99, R96, RZ, 0x6 ;  /* 0x00000060630c7211 */ /* 0x000fe200078f30ff */
[----:B------:R-:W-:Y:S01]  /*1b00*/  IMAD R13, R13, UR4, RZ ;  /* 0x000000040d0d7c24 */ /* 0x000fe2000f8e02ff */
[----:B-1----:R-:W-:Y:S01]  /*1b10*/  @!P0 LEA R30, R30, R5, 0x18 ;  /* 0x000000051e1e8211 */ /* 0x002fe200078ec0ff */
[C---:B------:R-:W-:Y:S01]  /*1b20*/  @!P2 IMAD R42, R10.reuse, R3, R42 ;  /* 0x000000030a2aa224 */ /* 0x040fe200078e022a */
[----:B------:R-:W-:Y:S01]  /*1b30*/  @!P3 IADD3 R39, P1, R10, 0x10, RZ ;  /* 0x000000100a27b810 */ /* 0x000fe20007f3e0ff */
[C---:B------:R-:W-:Y:S01]  /*1b40*/  IMAD R13, R40.reuse, UR5, R13 ;  /* 0x00000005280d7c24 */ /* 0x040fe2000f8e020d */
[----:B------:R-:W1:Y:S01]  /*1b50*/  @!P3 LDC.64 R4, c[0x0][0x240] ;  /* 0x00009000ff04bb82 */ /* 0x000e620000000a00 */
[----:B------:R-:W-:Y:S01]  /*1b60*/  IMAD.WIDE.U32 R40, R40, UR4, R14 ;  /* 0x0000000428287c25 */ /* 0x000fe2000f8e000e */
[----:B------:R-:W-:Y:S01]  /*1b70*/  @!P5 MOV R15, 0x400 ;  /* 0x00000400000fd802 */ /* 0x000fe20000000f00 */
[----:B------:R-:W-:Y:S01]  /*1b80*/  UMOV UR5, 0x400 ;  /* 0x0000040000057882 */ /* 0x000fe20000000000 */
[----:B------:R-:W-:Y:S01]  /*1b90*/  @!P0 IADD3 R38, P4, R10, 0x20, RZ ;  /* 0x000000200a268810 */ /* 0x000fe20007f9e0ff */
[----:B------:R-:W-:Y:S01]  /*1ba0*/  IMAD.SHL.U32 R12, R12, 0x8, RZ ;  /* 0x000000080c0c7824 */ /* 0x000fe200078e00ff */
[----:B----4-:R-:W-:Y:S01]  /*1bb0*/  @!P5 LEA R28, R28, R15, 0x18 ;  /* 0x0000000f1c1cd211 */ /* 0x010fe200078ec0ff */
[----:B------:R-:W-:Y:S01]  /*1bc0*/  IMAD.IADD R41, R41, 0x1, R13 ;  /* 0x0000000129297824 */ /* 0x000fe200078e020d */
[----:B------:R-:W2:Y:S01]  /*1bd0*/  S2UR UR4, SR_CgaCtaId ;  /* 0x00000000000479c3 */ /* 0x000ea20000008800 */
[----:B------:R-:W-:Y:S01]  /*1be0*/  @!P3 IMAD.X R3, RZ, RZ, R11, P1 ;  /* 0x000000ffff03b224 */ /* 0x000fe200008e060b */
[----:B------:R-:W-:Y:S01]  /*1bf0*/  LOP3.LUT R19, R19, 0xfffffe00, R12, 0xf8, !PT ;  /* 0xfffffe0013137812 */ /* 0x000fe200078ef80c */
[C---:B------:R-:W-:Y:S01]  /*1c00*/  @!P2 IMAD.WIDE.U32 R46, R10.reuse, R2, R40 ;  /* 0x000000020a2ea225 */ /* 0x040fe200078e0028 */
[----:B------:R-:W-:-:S03]  /*1c10*/  @!P5 IADD3 R32, P1, R10, 0x30, RZ ;  /* 0x000000300a20d810 */ /* 0x000fc60007f3e0ff */
[--C-:B------:R-:W-:Y:S01]  /*1c20*/  @!P0 IMAD.X R35, RZ, RZ, R11.reuse, P4 ;  /* 0x000000ffff238224 */ /* 0x100fe200020e060b */
[----:B------:R-:W4:Y:S01]  /*1c30*/  @!P0 LDC.64 R12, c[0x0][0x240] ;  /* 0x00009000ff0c8b82 */ /* 0x000f220000000a00 */
[----:B------:R-:W-:Y:S01]  /*1c40*/  @!P5 IMAD.X R31, RZ, RZ, R11, P1 ;  /* 0x000000ffff1fd224 */ /* 0x000fe200008e060b */
[----:B---3--:R-:W-:Y:S01]  /*1c50*/  @!P2 LEA R44, P1, R46, R16, 0x1 ;  /* 0x000000102e2ca211 */ /* 0x008fe200078208ff */
[----:B------:R-:W-:Y:S01]  /*1c60*/  IMAD.SHL.U32 R2, R151, 0x40, RZ ;  /* 0x0000004097027824 */ /* 0x000fe200078e00ff */
[----:B------:R-:W-:Y:S01]  /*1c70*/  IADD3 R29, P4, R20, R29, RZ ;  /* 0x0000001d141d7210 */ /* 0x000fe20007f9e0ff */
[----:B------:R-:W-:Y:S02]  /*1c80*/  @!P2 IMAD.IADD R42, R47, 0x1, R42 ;  /* 0x000000012f2aa824 */ /* 0x000fe400078e022a */
[----:B------:R-:W-:Y:S01]  /*1c90*/  @!P3 IMAD.MOV.U32 R43, RZ, RZ, R41 ;  /* 0x000000ffff2bb224 */ /* 0x000fe200078e0029 */
[----:B------:R-:W3:Y:S01]  /*1ca0*/  @!P3 LDC.64 R14, c[0x0][0x210] ;  /* 0x00008400ff0ebb82 */ /* 0x000ee20000000a00 */
[----:B-1----:R-:W-:Y:S01]  /*1cb0*/  @!P3 IMAD R16, R3, R4, RZ ;  /* 0x000000040310b224 */ /* 0x002fe200078e02ff */
[----:B------:R-:W-:Y:S01]  /*1cc0*/  @!P2 LEA.HI.X R45, R46, R17, R42, 0x1, P1 ;  /* 0x000000112e2da211 */ /* 0x000fe200008f0c2a */
[----:B------:R-:W-:-:S02]  /*1cd0*/  IMAD.IADD R3, R33, 0x1, -R2 ;  /* 0x0000000121037824 */ /* 0x000fc400078e0a02 */
[----:B------:R-:W-:Y:S02]  /*1ce0*/  @!P3 IMAD.MOV.U32 R42, RZ, RZ, R40 ;  /* 0x000000ffff2ab224 */ /* 0x000fe400078e0028 */
[C---:B------:R-:W-:Y:S01]  /*1cf0*/  @!P3 IMAD R16, R39.reuse, R5, R16 ;  /* 0x000000052710b224 */ /* 0x040fe200078e0210 */
[----:B------:R-:W1:Y:S01]  /*1d00*/  @!P0 LDC.64 R10, c[0x0][0x210] ;  /* 0x00008400ff0a8b82 */ /* 0x000e620000000a00 */
[----:B--2---:R-:W-:Y:S01]  /*1d10*/  ULEA UR4, UR4, UR5, 0x18 ;  /* 0x0000000504047291 */ /* 0x004fe2000f8ec03f */
[----:B------:R-:W-:Y:S01]  /*1d20*/  ISETP.GE.AND P1, PT, R20, R3, PT ;  /* 0x000000031400720c */ /* 0x000fe20003f26270 */
[----:B------:R-:W-:-:S04]  /*1d30*/  @!P3 IMAD.WIDE.U32 R42, R39, R4, R42 ;  /* 0x00000004272ab225 */ /* 0x000fc800078e002a */
[----:B------:R-:W-:Y:S01]  /*1d40*/  LEA R153, R19, UR4, 0x1 ;  /* 0x0000000413997c11 */ /* 0x000fe2000f8e08ff */
[-C--:B----4-:R-:W-:Y:S01]  /*1d50*/  @!P0 IMAD R35, R35, R12.reuse, RZ ;  /* 0x0000000c23238224 */ /* 0x090fe200078e02ff */
[----:B------:R-:W2:Y:S01]  /*1d60*/  @!P5 LDC.64 R4, c[0x0][0x240] ;  /* 0x00009000ff04db82 */ /* 0x000ea20000000a00 */
[----:B------:R-:W-:Y:S02]  /*1d70*/  @!P3 IMAD.IADD R16, R43, 0x1, R16 ;  /* 0x000000012b10b824 */ /* 0x000fe400078e0210 */
[----:B------:R-:W-:Y:S01]  /*1d80*/  @!PT LDS RZ, [RZ] ;  /* 0x00000000fffff984 */ /* 0x000fe20000000800 */
[----:B------:R-:W-:Y:S01]  /*1d90*/  @!PT LDS RZ, [RZ] ;  /* 0x00000000fffff984 */ /* 0x000fe20000000800 */
[----:B------:R-:W-:Y:S01]  /*1da0*/  @!PT LDS RZ, [RZ] ;  /* 0x00000000fffff984 */ /* 0x000fe20000000800 */
[----:B------:R-:W-:Y:S01]  /*1db0*/  @!P2 LDGSTS.E.BYPASS.LTC128B.128 [R153], desc[UR12][R44.64] ;  /* 0x000000002c99afae */ /* 0x000fe2000b901d4c */
[C---:B------:R-:W-:Y:S02]  /*1dc0*/  @!P0 IMAD R13, R38.reuse, R13, R35 ;  /* 0x0000000d260d8224 */ /* 0x040fe400078e0223 */
[----:B------:R-:W-:Y:S01]  /*1dd0*/  @!P0 IMAD.WIDE.U32 R38, R38, R12, R40 ;  /* 0x0000000c26268225 */ /* 0x000fe200078e0028 */
[----:B------:R-:W-:Y:S01]  /*1de0*/  @!P2 LDGSTS.E.BYPASS.LTC128B.128 [R153+0x2000], desc[UR12][R44.64+0x80] ;  /* 0x020000802c99afae */ /* 0x000fe2000b901d4c */
[----:B---3--:R-:W-:-:S02]  /*1df0*/  @!P3 LEA R46, P2, R42, R14, 0x1 ;  /* 0x0000000e2a2eb211 */ /* 0x008fc400078408ff */
[----:B------:R-:W-:Y:S01]  /*1e00*/  @!P3 IMAD R34, R19, 0x2, R34 ;  /* 0x000000021322b824 */ /* 0x000fe200078e0222 */
[----:B------:R-:W3:Y:S01]  /*1e10*/  @!P1 S2R R14, SR_CgaCtaId ;  /* 0x00000000000e9919 */ /* 0x000ee20000008800 */
[----:B------:R-:W-:Y:S01]  /*1e20*/  @!P3 LEA.HI.X R47, R42, R15, R16, 0x1, P2 ;  /* 0x0000000f2a2fb211 */ /* 0x000fe200010f0c10 */
[----:B------:R-:W-:Y:S01]  /*1e30*/  @!P0 IMAD.IADD R15, R39, 0x1, R13 ;  /* 0x00000001270f8824 */ /* 0x000fe200078e020d */
[C---:B-1----:R-:W-:Y:S01]  /*1e40*/  @!P0 LEA R42, P2, R38.reuse, R10, 0x1 ;  /* 0x0000000a262a8211 */ /* 0x042fe200078408ff */
[----:B------:R-:W1:Y:S02]  /*1e50*/  @!P5 LDC.64 R12, c[0x0][0x210] ;  /* 0x00008400ff0cdb82 */ /* 0x000e640000000a00 */
[----:B------:R-:W-:Y:S01]  /*1e60*/  @!P3 LDGSTS.E.BYPASS.LTC128B.128 [R34+0x800], desc[UR12][R46.64] ;  /* 0x008000002e22bfae */ /* 0x000fe2000b901d4c */
[----:B------:R-:W-:Y:S01]  /*1e70*/  @!P0 IMAD R30, R19, 0x2, R30 ;  /* 0x00000002131e8824 */ /* 0x000fe200078e021e */
[----:B------:R-:W-:Y:S01]  /*1e80*/  @!P0 LEA.HI.X R43, R38, R11, R15, 0x1, P2 ;  /* 0x0000000b262b8211 */ /* 0x000fe200010f0c0f */
[----:B------:R-:W-:Y:S01]  /*1e90*/  IMAD.WIDE.U32 R36, R20, R8, R36 ;  /* 0x0000000814247225 */ /* 0x000fe200078e0024 */
[-C--:B------:R-:W-:Y:S01]  /*1ea0*/  ISETP.GE.AND P2, PT, R22, R3.reuse, PT ;  /* 0x000000031600720c */ /* 0x080fe20003f46270 */
[----:B------:R1:W-:Y:S01]  /*1eb0*/  @!P3 LDGSTS.E.BYPASS.LTC128B.128 [R34+0x2800], desc[UR12][R46.64+0x80] ;  /* 0x028000802e22bfae */ /* 0x0003e2000b901d4c */
[----:B------:R-:W-:Y:S01]  /*1ec0*/  ISETP.GE.AND P3, PT, R24, R3, PT ;  /* 0x000000031800720c */ /* 0x000fe20003f66270 */
[----:B------:R-:W4:Y:S01]  /*1ed0*/  @!P1 LDC.64 R10, c[0x0][0x218] ;  /* 0x00008600ff0a9b82 */ /* 0x000f220000000a00 */
[-C--:B--2---:R-:W-:Y:S01]  /*1ee0*/  @!P5 IMAD R15, R31, R4.reuse, RZ ;  /* 0x000000041f0fd224 */ /* 0x084fe200078e02ff */
[----:B------:R-:W-:Y:S01]  /*1ef0*/  @!P0 LDGSTS.E.BYPASS.LTC128B.128 [R30+0x1000], desc[UR12][R42.64] ;  /* 0x010000002a1e8fae */ /* 0x000fe2000b901d4c */
[----:B------:R-:W-:-:S03]  /*1f00*/  @!P5 IMAD.WIDE.U32 R40, R32, R4, R40 ;  /* 0x000000042028d225 */ /* 0x000fc600078e0028 */
[----:B------:R2:W-:Y:S01]  /*1f10*/  @!P0 LDGSTS.E.BYPASS.LTC128B.128 [R30+0x3000], desc[UR12][R42.64+0x80] ;  /* 0x030000802a1e8fae */ /* 0x0005e2000b901d4c */
[----:B------:R-:W-:Y:S01]  /*1f20*/  @!P5 IMAD R15, R32, R5, R15 ;  /* 0x00000005200fd224 */ /* 0x000fe200078e020f */
[----:B------:R-:W-:Y:S01]  /*1f30*/  ISETP.GE.AND P0, PT, R18, R3, PT ;  /* 0x000000031200720c */ /* 0x000fe20003f06270 */
[----:B------:R-:W-:Y:S01]  /*1f40*/  IMAD.X R25, R21, 0x1, R25, P4 ;  /* 0x0000000115197824 */ /* 0x000fe200020e0619 */
[----:B------:R-:W3:Y:S01]  /*1f50*/  @!P2 S2R R16, SR_CgaCtaId ;  /* 0x000000000010a919 */ /* 0x000ee20000008800 */
[----:B------:R-:W-:Y:S01]  /*1f60*/  IMAD.MOV.U32 R127, RZ, RZ, R36 ;  /* 0x000000ffff7f7224 */ /* 0x000fe200078e0024 */
[----:B------:R-:W3:Y:S01]  /*1f70*/  @!P3 LDC.64 R4, c[0x0][0x218] ;  /* 0x00008600ff04bb82 */ /* 0x000ee20000000a00 */
[----:B------:R-:W-:Y:S01]  /*1f80*/  @!P1 MOV R21, 0x400 ;  /* 0x0000040000159802 */ /* 0x000fe20000000f00 */
[----:B------:R-:W-:Y:S01]  /*1f90*/  IMAD.IADD R160, R37, 0x1, R160 ;  /* 0x0000000125a07824 */ /* 0x000fe200078e02a0 */
[----:B------:R-:W3:Y:S01]  /*1fa0*/  @!P3 S2R R17, SR_CgaCtaId ;  /* 0x000000000011b919 */ /* 0x000ee20000008800 */
[----:B------:R-:W-:Y:S01]  /*1fb0*/  @!P2 MOV R37, 0x400 ;  /* 0x000004000025a802 */ /* 0x000fe20000000f00 */
[----:B------:R-:W-:Y:S01]  /*1fc0*/  IMAD.WIDE.U32 R26, R7, UR6, R26 ;  /* 0x00000006071a7c25 */ /* 0x000fe2000f8e001a */
[----:B-1----:R-:W-:-:S03]  /*1fd0*/  @!P5 LEA R34, P4, R40, R12, 0x1 ;  /* 0x0000000c2822d211 */ /* 0x002fc600078808ff */
[----:B--2---:R-:W-:Y:S02]  /*1fe0*/  @!P5 IMAD.IADD R30, R41, 0x1, R15 ;  /* 0x00000001291ed824 */ /* 0x004fe400078e020f */
[----:B------:R-:W1:Y:S03]  /*1ff0*/  @!P0 S2R R15, SR_CgaCtaId ;  /* 0x00000000000f8919 */ /* 0x000e660000008800 */
[----:B------:R-:W-:Y:S02]  /*2000*/  @!P5 LEA.HI.X R35, R40, R13, R30, 0x1, P4 ;  /* 0x0000000d2823d211 */ /* 0x000fe400020f0c1e */
[----:B----4-:R-:W-:Y:S01]  /*2010*/  @!P1 LEA R30, P4, R127, R10, 0x1 ;  /* 0x0000000a7f1e9211 */ /* 0x010fe200078808ff */
[----:B------:R-:W2:Y:S01]  /*2020*/  @!P2 LDC.64 R12, c[0x0][0x218] ;  /* 0x00008600ff0cab82 */ /* 0x000ea20000000a00 */
[----:B---3--:R-:W-:Y:S01]  /*2030*/  @!P1 LEA R10, R14, R21, 0x18 ;  /* 0x000000150e0a9211 */ /* 0x008fe200078ec0ff */
[----:B------:R-:W-:Y:S01]  /*2040*/  @!P5 IMAD R21, R19, 0x2, R28 ;  /* 0x000000021315d824 */ /* 0x000fe200078e021c */
[----:B------:R-:W-:-:S02]  /*2050*/  @!P1 LEA.HI.X R31, R127, R11, R160, 0x1, P4 ;  /* 0x0000000b7f1f9211 */ /* 0x000fc400020f0ca0 */
[----:B------:R-:W-:Y:S01]  /*2060*/  ISETP.GE.AND P4, PT, R22, R3, PT ;  /* 0x000000031600720c */ /* 0x000fe20003f86270 */
[----:B------:R-:W-:Y:S01]  /*2070*/  @!P1 IMAD R10, R19, 0x2, R10 ;  /* 0x00000002130a9824 */ /* 0x000fe200078e020a */
[----:B------:R-:W-:Y:S01]  /*2080*/  @!P5 LDGSTS.E.BYPASS.LTC128B.128 [R21+0x1800], desc[UR12][R34.64] ;  /* 0x018000002215dfae */ /* 0x000fe2000b901d4c */
[----:B------:R-:W-:Y:S02]  /*2090*/  @!P2 LEA R16, R16, R37, 0x18 ;  /* 0x000000251010a211 */ /* 0x000fe400078ec0ff */
[----:B------:R-:W-:Y:S01]  /*20a0*/  @!P3 MOV R14, 0x400 ;  /* 0x00000400000eb802 */ /* 0x000fe20000000f00 */
[----:B------:R3:W-:Y:S01]  /*20b0*/  @!P5 LDGSTS.E.BYPASS.LTC128B.128 [R21+0x3800], desc[UR12][R34.64+0x80] ;  /* 0x038000802215dfae */ /* 0x0007e2000b901d4c */
[----:B------:R-:W-:Y:S01]  /*20c0*/  ISETP.GE.AND P5, PT, R24, R3, PT ;  /* 0x000000031800720c */ /* 0x000fe20003fa6270 */
[----:B------:R-:W-:Y:S01]  /*20d0*/  IMAD R24, R23, UR6, RZ ;  /* 0x0000000617187c24 */ /* 0x000fe2000f8e02ff */
[----:B------:R-:W-:Y:S01]  /*20e0*/  @!P3 LEA R14, R17, R14, 0x18 ;  /* 0x0000000e110eb211 */ /* 0x000fe200078ec0ff */
[----:B------:R-:W-:Y:S02]  /*20f0*/  @!P1 LDGSTS.E.BYPASS.LTC128B.128 [R10+0x4000], desc[UR12][R30.64] ;  /* 0x040000001e0a9fae */ /* 0x000fe4000b901d4c */
[----:B------:R-:W-:-:S02]  /*2100*/  IMAD R24, R7, UR7, R24 ;  /* 0x0000000707187c24 */ /* 0x000fc4000f8e0218 */
[----:B------:R4:W-:Y:S01]  /*2110*/  @!P1 LDGSTS.E.BYPASS.LTC128B.128 [R10+0x6000], desc[UR12][R30.64+0x80] ;  /* 0x060000801e0a9fae */ /* 0x0009e2000b901d4c */
[C---:B------:R-:W-:Y:S01]  /*2120*/  @!P3 LEA R11, P1, R8.reuse, R127, 0x4 ;  /* 0x0000007f080bb211 */ /* 0x040fe200078220ff */
[----:B------:R-:W-:Y:S02]  /*2130*/  @!P0 IMAD R7, R9, 0x30, RZ ;  /* 0x0000003009078824 */ /* 0x000fe400078e02ff */
[----:B------:R-:W-:Y:S01]  /*2140*/  IMAD.IADD R27, R27, 0x1, R24 ;  /* 0x000000011b1b7824 */ /* 0x000fe200078e0218 */
[----:B------:R-:W-:Y:S02]  /*2150*/  @!P3 LEA.HI.X R22, R8, R160, R9, 0x4, P1 ;  /* 0x000000a00816b211 */ /* 0x000fe400008f2409 */
[----:B------:R-:W-:-:S04]  /*2160*/  @!P3 LEA R36, P1, R11, R4, 0x1 ;  /* 0x000000040b24b211 */ /* 0x000fc800078208ff */
[----:B------:R-:W-:Y:S01]  /*2170*/  @!P3 LEA.HI.X R37, R11, R5, R22, 0x1, P1 ;  /* 0x000000050b25b211 */ /* 0x000fe200008f0c16 */
[----:B------:R-:W-:Y:S01]  /*2180*/  IMAD.SHL.U32 R11, R9, 0x20, RZ ;  /* 0x00000020090b7824 */ /* 0x000fe200078e00ff */
[----:B------:R-:W2:Y:S01]  /*2190*/  @!P0 LDC.64 R4, c[0x0][0x218] ;  /* 0x00008600ff048b82 */ /* 0x000ea20000000a00 */
[----:B------:R-:W-:-:S04]  /*21a0*/  @!P0 MOV R22, 0x400 ;  /* 0x0000040000168802 */ /* 0x000fc80000000f00 */
[----:B-1----:R-:W-:Y:S01]  /*21b0*/  @!P0 LEA R22, R15, R22, 0x18 ;  /* 0x000000160f168211 */ /* 0x002fe200078ec0ff */
[----:B---3--:R-:W-:-:S04]  /*21c0*/  IMAD.WIDE.U32 R34, R8, 0x20, RZ ;  /* 0x0000002008227825 */ /* 0x008fc800078e00ff */
[----:B------:R-:W-:Y:S01]  /*21d0*/  @!P3 IMAD R15, R19, 0x2, R14 ;  /* 0x00000002130fb824 */ /* 0x000fe200078e020e */
[----:B------:R-:W-:Y:S01]  /*21e0*/  @!P2 IADD3 R17, P1, R127, R34, RZ ;  /* 0x000000227f11a210 */ /* 0x000fe20007f3e0ff */
[----:B------:R-:W-:Y:S02]  /*21f0*/  IMAD.SHL.U32 R14, R20, 0x8, RZ ;  /* 0x00000008140e7824 */ /* 0x000fe400078e00ff */
[----:B----4-:R-:W-:Y:S01]  /*2200*/  @!P0 IMAD.MOV.U32 R30, RZ, RZ, R127 ;  /* 0x000000ffff1e8224 */ /* 0x010fe200078e007f */
[----:B------:R-:W-:Y:S01]  /*2210*/  @!P2 IADD3.X R34, R160, R35, R11, P1, !PT ;  /* 0x00000023a022a210 */ /* 0x000fe20000ffe40b */
[----:B------:R-:W-:Y:S01]  /*2220*/  @!P0 IMAD.MOV.U32 R31, RZ, RZ, R160 ;  /* 0x000000ffff1f8224 */ /* 0x000fe200078e00a0 */
[C---:B--2---:R-:W-:Y:S01]  /*2230*/  @!P2 LEA R12, P1, R17.reuse, R12, 0x1 ;  /* 0x0000000c110ca211 */ /* 0x044fe200078208ff */
[----:B------:R-:W-:Y:S01]  /*2240*/  @!P3 LDGSTS.E.BYPASS.LTC128B.128 [R15+0x4800], desc[UR12][R36.64] ;  /* 0x04800000240fbfae */ /* 0x000fe2000b901d4c */
[----:B------:R-:W1:Y:S01]  /*2250*/  LDC.64 R10, c[0x0][0x250] ;  /* 0x00009400ff0a7b82 */ /* 0x000e620000000a00 */
[----:B------:R-:W-:Y:S01]  /*2260*/  @!P0 IMAD.WIDE.U32 R30, R8, 0x30, R30 ;  /* 0x00000030081e8825 */ /* 0x000fe200078e001e */
[----:B------:R-:W-:Y:S01]  /*2270*/  @!P2 LEA.HI.X R13, R17, R13, R34, 0x1, P1 ;  /* 0x0000000d110da211 */ /* 0x000fe200008f0c22 */
[----:B------:R2:W-:Y:S01]  /*2280*/  @!P3 LDGSTS.E.BYPASS.LTC128B.128 [R15+0x6800], desc[UR12][R36.64+0x80] ;  /* 0x06800080240fbfae */ /* 0x0005e2000b901d4c */
[----:B------:R-:W-:Y:S01]  /*2290*/  ISETP.GE.AND P3, PT, R18, R3, PT ;  /* 0x000000031200720c */ /* 0x000fe20003f66270 */
[----:B------:R-:W-:Y:S01]  /*22a0*/  @!P0 IMAD.IADD R7, R31, 0x1, R7 ;  /* 0x000000011f078824 */ /* 0x000fe200078e0207 */
[----:B------:R-:W-:Y:S01]  /*22b0*/  @!P0 LEA R38, P1, R30, R4, 0x1 ;  /* 0x000000041e268211 */ /* 0x000fe200078208ff */
[----:B------:R-:W-:-:S02]  /*22c0*/  @!P2 IMAD R17, R19, 0x2, R16 ;  /* 0x000000021311a824 */ /* 0x000fc400078e0210 */
[----:B------:R-:W-:Y:S01]  /*22d0*/  @!P0 IMAD R19, R19, 0x2, R22 ;  /* 0x0000000213138824 */ /* 0x000fe200078e0216 */
[----:B------:R-:W-:Y:S02]  /*22e0*/  @!P0 LEA.HI.X R39, R30, R5, R7, 0x1, P1 ;  /* 0x000000051e278211 */ /* 0x000fe400008f0c07 */
[----:B------:R-:W-:Y:S01]  /*22f0*/  @!P2 LDGSTS.E.BYPASS.LTC128B.128 [R17+0x5000], desc[UR12][R12.64] ;  /* 0x050000000c11afae */ /* 0x000fe2000b901d4c */
[CC--:B------:R-:W-:Y:S02]  /*2300*/  LEA.HI R5, R99.reuse, R96.reuse, RZ, 0x4 ;  /* 0x0000006063057211 */ /* 0x0c0fe400078f20ff */
[----:B------:R-:W-:Y:S01]  /*2310*/  LEA.HI R99, R99, R96, RZ, 0x5 ;  /* 0x0000006063637211 */ /* 0x000fe200078f28ff */
[----:B------:R3:W-:Y:S01]  /*2320*/  @!P2 LDGSTS.E.BYPASS.LTC128B.128 [R17+0x7000], desc[UR12][R12.64+0x80] ;  /* 0x070000800c11afae */ /* 0x0007e2000b901d4c */
[----:B------:R-:W-:Y:S02]  /*2330*/  ISETP.GE.AND P2, PT, R20, R3, PT ;  /* 0x000000031400720c */ /* 0x000fe40003f46270 */
[----:B------:R-:W-:Y:S01]  /*2340*/  LOP3.LUT R3, R5, 0xfffffff0, RZ, 0xc0, !PT ;  /* 0xfffffff005037812 */ /* 0x000fe200078ec0ff */
[----:B------:R-:W-:Y:S01]  /*2350*/  @!P0 LDGSTS.E.BYPASS.LTC128B.128 [R19+0x5800], desc[UR12][R38.64] ;  /* 0x0580000026138fae */ /* 0x000fe2000b901d4c */
[----:B------:R-:W-:-:S02]  /*2360*/  SHF.R.S32.HI R97, RZ, 0x5, R99 ;  /* 0x00000005ff617819 */ /* 0x000fc40000011463 */
[----:B------:R-:W-:Y:S01]  /*2370*/  LOP3.LUT R99, R99, 0xffffffe0, RZ, 0xc0, !PT ;  /* 0xffffffe063637812 */ /* 0x000fe200078ec0ff */
[----:B------:R4:W-:Y:S01]  /*2380*/  @!P0 LDGSTS.E.BYPASS.LTC128B.128 [R19+0x7800], desc[UR12][R38.64+0x80] ;  /* 0x0780008026138fae */ /* 0x0009e2000b901d4c */
[----:B------:R-:W-:Y:S02]  /*2390*/  IMAD.IADD R3, R96, 0x1, -R3 ;  /* 0x0000000160037824 */ /* 0x000fe400078e0a03 */
[-C--:B-1----:R-:W-:Y:S01]  /*23a0*/  IMAD R4, R25, R10.reuse, RZ ;  /* 0x0000000a19047224 */ /* 0x082fe200078e02ff */
[----:B------:R-:W0:Y:S01]  /*23b0*/  LDGDEPBAR ;  /* 0x00000000000079af */ /* 0x000e220000000000 */
[----:B------:R-:W-:Y:S01]  /*23c0*/  IMAD.WIDE.U32 R34, R29, R10, R26 ;  /* 0x0000000a1d227225 */ /* 0x000fe200078e001a */
[----:B------:R-:W-:-:S03]  /*23d0*/  SHF.R.S32.HI R18, RZ, 0x1f, R3 ;  /* 0x0000001fff127819 */ /* 0x000fc60000011403 */
[----:B--2---:R-:W-:Y:S01]  /*23e0*/  IMAD.SHL.U32 R15, R0, 0x40, RZ ;  /* 0x00000040000f7824 */ /* 0x004fe200078e00ff */
[----:B------:R-:W-:Y:S01]  /*23f0*/  LEA R148, P0, R34, UR8, 0x1 ;  /* 0x0000000822947c11 */ /* 0x000fe2000f8008ff */
[----:B------:R-:W-:Y:S02]  /*2400*/  IMAD R7, R29, R11, R4 ;  /* 0x0000000b1d077224 */ /* 0x000fe400078e0204 */
[----:B------:R-:W-:Y:S01]  /*2410*/  IMAD.SHL.U32 R4, R11, 0x20, RZ ;  /* 0x000000200b047824 */ /* 0x000fe200078e00ff */
[----:B------:R-:W-:Y:S01]  /*2420*/  LOP3.LUT R15, R15, 0x1c0, RZ, 0xc0, !PT ;  /* 0x000001c00f0f7812 */ /* 0x000fe200078ec0ff */
[----:B------:R-:W-:Y:S02]  /*2430*/  IMAD.IADD R32, R35, 0x1, R7 ;  /* 0x0000000123207824 */ /* 0x000fe400078e0207 */
[----:B------:R-:W-:Y:S01]  /*2440*/  IMAD.IADD R99, R96, 0x1, -R99 ;  /* 0x0000000160637824 */ /* 0x000fe200078e0a63 */
[----:B------:R-:W-:Y:S01]  /*2450*/  LOP3.LUT R14, R15, 0x8, R14, 0xf8, !PT ;  /* 0x000000080f0e7812 */ /* 0x000fe200078ef80e */
[----:B---3--:R-:W-:Y:S01]  /*2460*/  IMAD.WIDE.U32 R16, R10, 0x20, RZ ;  /* 0x000000200a107825 */ /* 0x008fe200078e00ff */
[----:B------:R-:W-:-:S02]  /*2470*/  SHF.R.S32.HI R12, RZ, 0x4, R5 ;  /* 0x00000004ff0c7819 */ /* 0x000fc40000011405 */
[----:B------:R-:W-:Y:S01]  /*2480*/  SHF.R.U32.HI R7, RZ, 0x3, R15 ;  /* 0x00000003ff077819 */ /* 0x000fe2000001160f */
[----:B------:R-:W-:Y:S01]  /*2490*/  IMAD.SHL.U32 R96, R96, 0x2, RZ ;  /* 0x0000000260607824 */ /* 0x000fe200078e00ff */
[----:B------:R-:W-:Y:S02]  /*24a0*/  LEA.HI R13, R5, R12, RZ, 0x1 ;  /* 0x0000000c050d7211 */ /* 0x000fe400078f08ff */
[----:B------:R-:W-:Y:S01]  /*24b0*/  LEA.HI R5, R18, R3, RZ, 0x3 ;  /* 0x0000000312057211 */ /* 0x000fe200078f18ff */
[----:B------:R-:W-:-:S04]  /*24c0*/  DEPBAR.LE SB0, 0x0 ;  /* 0x000080000000791a */ /* 0x000fc80000000000 */
[----:B------:R-:W-:Y:S01]  /*24d0*/  BAR.SYNC.DEFER_BLOCKING 0x0 ;  /* 0x0000000000007b1d */ /* 0x000fe20000010000 */
[C---:B------:R-:W-:Y:S01]  /*24e0*/  LOP3.LUT R18, R5.reuse, 0xfffffff8, RZ, 0xc0, !PT ;  /* 0xfffffff805127812 */ /* 0x040fe200078ec0ff */
[----:B------:R-:W-:Y:S01]  /*24f0*/  IMAD.SHL.U32 R5, R5, 0x40, RZ ;  /* 0x0000004005057824 */ /* 0x000fe200078e00ff */
[----:B------:R-:W-:Y:S02]  /*2500*/  LOP3.LUT R13, R13, 0xfffffffe, RZ, 0xc0, !PT ;  /* 0xfffffffe0d0d7812 */ /* 0x000fe400078ec0ff */
[----:B------:R-:W-:Y:S01]  /*2510*/  LOP3.LUT R7, R14, R7, RZ, 0x3c, !PT ;  /* 0x000000070e077212 */ /* 0x000fe200078e3cff */
[----:B------:R-:W-:Y:S01]  /*2520*/  IMAD.IADD R18, R3, 0x1, -R18 ;  /* 0x0000000103127824 */ /* 0x000fe200078e0a12 */
[----:B------:R-:W-:Y:S01]  /*2530*/  LEA.HI.X R149, R34, UR9, R32, 0x1, P0 ;  /* 0x0000000922957c11 */ /* 0x000fe200080f0c20 */
[----:B------:R-:W-:Y:S01]  /*2540*/  IMAD.IADD R12, R12, 0x1, -R13 ;  /* 0x000000010c0c7824 */ /* 0x000fe200078e0a0d */
[----:B------:R-:W-:Y:S01]  /*2550*/  @!P5 IADD3 R16, P0, R148, R16, RZ ;  /* 0x000000109410d210 */ /* 0x000fe20007f1e0ff */
[----:B------:R-:W-:-:S02]  /*2560*/  IMAD.SHL.U32 R3, R18, 0x40, RZ ;  /* 0x0000004012037824 */ /* 0x000fc400078e00ff */
[C---:B------:R-:W-:Y:S01]  /*2570*/  IMAD R145, R12.reuse, 0x200, R7 ;  /* 0x000002000c917824 */ /* 0x040fe200078e0207 */
[----:B------:R-:W-:Y:S01]  /*2580*/  @!P5 IADD3.X R17, R149, R17, R4, P0, !PT ;  /* 0x000000119511d210 */ /* 0x000fe200007fe404 */
[----:B------:R-:W-:Y:S01]  /*2590*/  IMAD.SHL.U32 R12, R12, 0x8, RZ ;  /* 0x000000080c0c7824 */ /* 0x000fe200078e00ff */
[----:B------:R-:W-:Y:S01]  /*25a0*/  LOP3.LUT R3, R3, 0x1c0, RZ, 0xc0, !PT ;  /* 0x000001c003037812 */ /* 0x000fe200078ec0ff */
[----:B------:R-:W-:Y:S01]  /*25b0*/  @!P3 IMAD R4, R11, 0x60, RZ ;  /* 0x000000600b04b824 */ /* 0x000fe200078e02ff */
[----:B------:R-:W-:Y:S01]  /*25c0*/  LEA R145, R145, UR4, 0x1 ;  /* 0x0000000491917c11 */ /* 0x000fe2000f8e08ff */
[----:B------:R-:W-:Y:S01]  /*25d0*/  @!P3 IMAD.WIDE.U32 R14, R10, 0x60, R148 ;  /* 0x000000600a0eb825 */ /* 0x000fe200078e0094 */
[----:B------:R-:W-:Y:S02]  /*25e0*/  LOP3.LUT R12, R3, 0x8, R12, 0xf8, !PT ;  /* 0x00000008030c7812 */ /* 0x000fe400078ef80c */
[----:B------:R-:W-:Y:S01]  /*25f0*/  SHF.R.U32.HI R3, RZ, 0x3, R3 ;  /* 0x00000003ff037819 */ /* 0x000fe20000011603 */
[----:B------:R-:W-:Y:S01]  /*2600*/  @!P3 IMAD.IADD R15, R15, 0x1, R4 ;  /* 0x000000010f0fb824 */ /* 0x000fe200078e0204 */
[----:B------:R-:W-:Y:S01]  /*2610*/  LOP3.LUT R4, R5, 0xfffffe00, RZ, 0xc0, !PT ;  /* 0xfffffe0005047812 */ /* 0x000fe200078ec0ff */
[----:B------:R-:W-:Y:S01]  /*2620*/  @P2 STS.128 [R153+0x8000], RZ ;  /* 0x008000ff99002388 */ /* 0x000fe20000000c00 */
[----:B------:R-:W-:Y:S01]  /*2630*/  LOP3.LUT R3, R12, R3, RZ, 0x3c, !PT ;  /* 0x000000030c037212 */ /* 0x000fe200078e3cff */
[----:B------:R-:W-:-:S02]  /*2640*/  IMAD.MOV.U32 R7, RZ, RZ, 0x10 ;  /* 0x00000010ff077424 */ /* 0x000fc400078e00ff */
[----:B------:R-:W-:Y:S01]  /*2650*/  @P2 STS.128 [R153+0xa000], RZ ;  /* 0x00a000ff99002388 */ /* 0x000fe20000000c00 */
[----:B------:R-:W-:Y:S02]  /*2660*/  IMAD R146, R97, 0x400, R4 ;  /* 0x0000040061927824 */ /* 0x000fe400078e0204 */
[----:B------:R-:W-:Y:S01]  /*2670*/  IMAD.MOV.U32 R5, RZ, RZ, 0x20 ;  /* 0x00000020ff057424 */ /* 0x000fe200078e00ff */
[----:B------:R-:W-:Y:S01]  /*2680*/  @!PT LDS RZ, [RZ] ;  /* 0x00000000fffff984 */ /* 0x000fe20000000800 */
[----:B------:R-:W-:Y:S01]  /*2690*/  @!PT LDS RZ, [RZ] ;  /* 0x00000000fffff984 */ /* 0x000fe20000000800 */
[----:B------:R-:W-:Y:S01]  /*26a0*/  @!PT LDS RZ, [RZ] ;  /* 0x00000000fffff984 */ /* 0x000fe20000000800 */
[----:B------:R-:W-:Y:S01]  /*26b0*/  @!P2 LDGSTS.E.BYPASS.LTC128B.128 [R153+0x8000], desc[UR12][R148.64] ;  /* 0x080000009499afae */ /* 0x000fe2000b901d4c */
[----:B------:R-:W-:Y:S02]  /*26c0*/  IMAD.IADD R146, R3, 0x1, R146 ;  /* 0x0000000103927824 */ /* 0x000fe400078e0292 */
[----:B------:R-:W-:Y:S01]  /*26d0*/  VIADD R143, R145, 0x4020 ;  /* 0x00004020918f7836 */ /* 0x000fe20000000000 */
[----:B------:R-:W-:Y:S01]  /*26e0*/  @!P2 LDGSTS.E.BYPASS.LTC128B.128 [R153+0xa000], desc[UR12][R148.64+0x80] ;  /* 0x0a0000809499afae */ /* 0x000fe2000b901d4c */
[----:B------:R-:W-:Y:S01]  /*26f0*/  R2P PR, R18, 0x6 ;  /* 0x0000000612007804 */ /* 0x000fe20000000000 */
[----:B------:R-:W-:Y:S01]  /*2700*/  IMAD R97, R97, 0x10, R101 ;  /* 0x0000001061617824 */ /* 0x000fe200078e0265 */
[----:B------:R-:W-:Y:S01]  /*2710*/  @!P4 LEA R18, P0, R10, R148, 0x6 ;  /* 0x000000940a12c211 */ /* 0x000fe200078030ff */
[----:B------:R-:W-:Y:S01]  /*2720*/  @P5 STS.128 [R153+0x8800], RZ ;  /* 0x008800ff99005388 */ /* 0x000fe20000000c00 */
[----:B------:R-:W-:Y:S01]  /*2730*/  LEA R146, R146, UR4, 0x1 ;  /* 0x0000000492927c11 */ /* 0x000fe2000f8e08ff */
[----:B------:R-:W-:Y:S01]  /*2740*/  IMAD.IADD R140, R4, 0x1, R3 ;  /* 0x00000001048c7824 */ /* 0x000fe200078e0203 */
[----:B----4-:R-:W-:Y:S01]  /*2750*/  @!P4 LEA.HI.X R19, R10, R149, R11, 0x6, P0 ;  /* 0x000000950a13c211 */ /* 0x010fe200000f340b */
[----:B------:R-:W-:Y:S01]  /*2760*/  @P5 STS.128 [R153+0xa800], RZ ;  /* 0x00a800ff99005388 */ /* 0x000fe20000000c00 */
[----:B------:R-:W-:-:S02]  /*2770*/  SEL R7, R7, 0xfffffff0, !P1 ;  /* 0xfffffff007077807 */ /* 0x000fc40004800000 */
[----:B------:R-:W-:Y:S01]  /*2780*/  SEL R5, R5, 0xffffffe0, !P2 ;  /* 0xffffffe005057807 */ /* 0x000fe20005000000 */
[----:B------:R-:W-:Y:S01]  /*2790*/  @!PT LDS RZ, [RZ] ;  /* 0x00000000fffff984 */ /* 0x000fe20000000800 */
[----:B------:R-:W-:Y:S01]  /*27a0*/  @!PT LDS RZ, [RZ] ;  /* 0x00000000fffff984 */ /* 0x000fe20000000800 */
[----:B------:R-:W-:Y:S01]  /*27b0*/  @!PT LDS RZ, [RZ] ;  /* 0x00000000fffff984 */ /* 0x000fe20000000800 */
[----:B------:R-:W-:Y:S01]  /*27c0*/  @!P5 LDGSTS.E.BYPASS.LTC128B.128 [R153+0x8800], desc[UR12][R16.64] ;  /* 0x088000001099dfae */ /* 0x000fe2000b901d4c */
[----:B------:R-:W-:Y:S01]  /*27d0*/  R2P PR, R0, 0x6 ;  /* 0x0000000600007804 */ /* 0x000fe20000000000 */
[----:B------:R-:W-:Y:S02]  /*27e0*/  VIADD R0, R145, 0x4000 ;  /* 0x0000400091007836 */ /* 0x000fe40000000000 */
[----:B------:R-:W-:Y:S01]  /*27f0*/  @!P5 LDGSTS.E.BYPASS.LTC128B.128 [R153+0xa800], desc[UR12][R16.64+0x80] ;  /* 0x0a8000801099dfae */ /* 0x000fe2000b901d4c */
[--C-:B------:R-:W-:Y:S02]  /*2800*/  IMAD R144, R7, 0x2, R146.reuse ;  /* 0x0000000207907824 */ /* 0x100fe400078e0292 */
[C---:B------:R-:W-:Y:S01]  /*2810*/  IMAD R142, R5.reuse, 0x2, R146 ;  /* 0x00000002058e7824 */ /* 0x040fe200078e0292 */
[----:B------:R-:W-:Y:S01]  /*2820*/  @P4 STS.128 [R153+0x9000], RZ ;  /* 0x009000ff99004388 */ /* 0x000fe20000000c00 */
[----:B------:R-:W-:-:S03]  /*2830*/  IMAD R141, R5, 0x2, R144 ;  /* 0x00000002058d7824 */ /* 0x000fc600078e0290 */
[----:B------:R-:W-:Y:S02]  /*2840*/  @P4 STS.128 [R153+0xb000], RZ ;  /* 0x00b000ff99004388 */ /* 0x000fe40000000c00 */
[----:B------:R-:W-:Y:S02]  /*2850*/  @P1 VIADD R143, R0, 0xffffffe0 ;  /* 0xffffffe0008f1836 */ /* 0x000fe40000000000 */
[----:B------:R-:W-:Y:S01]  /*2860*/  @!PT LDS RZ, [RZ] ;  /* 0x00000000fffff984 */ /* 0x000fe20000000800 */
[----:B------:R-:W-:Y:S01]  /*2870*/  @!PT LDS RZ, [RZ] ;  /* 0x00000000fffff984 */ /* 0x000fe20000000800 */
[----:B------:R-:W-:Y:S01]  /*2880*/  @!PT LDS RZ, [RZ] ;  /* 0x00000000fffff984 */ /* 0x000fe20000000800 */
[----:B------:R-:W-:Y:S01]  /*2890*/  @!P4 LDGSTS.E.BYPASS.LTC128B.128 [R153+0x9000], desc[UR12][R18.64] ;  /* 0x090000001299cfae */ /* 0x000fe2000b901d4c */
[----:B------:R-:W-:Y:S02]  /*28a0*/  IMAD.MOV.U32 R0, RZ, RZ, 0x40 ;  /* 0x00000040ff007424 */ /* 0x000fe400078e00ff */
[C---:B------:R-:W-:Y:S01]  /*28b0*/  VIADD R135, R143.reuse, 0x800 ;  /* 0x000008008f877836 */ /* 0x040fe20000000000 */
[----:B------:R-:W-:Y:S01]  /*28c0*/  @!P4 LDGSTS.E.BYPASS.LTC128B.128 [R153+0xb000], desc[UR12][R18.64+0x80] ;  /* 0x0b0000801299cfae */ /* 0x000fe2000b901d4c */
[C---:B------:R-:W-:Y:S01]  /*28d0*/  VIADD R134, R143.reuse, 0x1000 ;  /* 0x000010008f867836 */ /* 0x040fe20000000000 */
[----:B------:R-:W-:Y:S01]  /*28e0*/  SEL R0, R0, 0xffffffc0, !P2 ;  /* 0xffffffc000007807 */ /* 0x000fe20005000000 */
[C---:B------:R-:W-:Y:S01]  /*28f0*/  VIADD R133, R143.reuse, 0x1800 ;  /* 0x000018008f857836 */ /* 0x040fe20000000000 */
[----:B------:R-:W-:Y:S01]  /*2900*/  @P3 STS.128 [R153+0x9800], RZ ;  /* 0x009800ff99003388 */ /* 0x000fe20000000c00 */
[----:B------:R-:W-:-:S02]  /*2910*/  VIADD R131, R143, 0x2000 ;  /* 0x000020008f837836 */ /* 0x000fc40000000000 */
[----:B------:R-:W-:Y:S01]  /*2920*/  IMAD.IADD R139, R145, 0x1, R0 ;  /* 0x00000001918b7824 */ /* 0x000fe200078e0200 */
[----:B------:R-:W-:Y:S01]  /*2930*/  @P3 STS.128 [R153+0xb800], RZ ;  /* 0x00b800ff99003388 */ /* 0x000fe20000000c00 */
[----:B------:R-:W-:Y:S01]  /*2940*/  IMAD.IADD R132, R0, 0x1, R143 ;  /* 0x0000000100847824 */ /* 0x000fe200078e028f */
[----:B------:R-:W-:Y:S01]  /*2950*/  SHF.R.S32.HI R0, RZ, 0x1f, R99 ;  /* 0x0000001fff007819 */ /* 0x000fe20000011463 */
[C---:B------:R-:W-:Y:S01]  /*2960*/  VIADD R130, R143.reuse, 0x2800 ;  /* 0x000028008f827836 */ /* 0x040fe20000000000 */
[----:B------:R-:W-:Y:S01]  /*2970*/  @!PT LDS RZ, [RZ] ;  /* 0x00000000fffff984 */ /* 0x000fe20000000800 */
[----:B------:R-:W-:Y:S01]  /*2980*/  @!PT LDS RZ, [RZ] ;  /* 0x00000000fffff984 */ /* 0x000fe20000000800 */
[----:B------:R-:W-:Y:S01]  /*2990*/  @!PT LDS RZ, [RZ] ;  /* 0x00000000fffff984 */ /* 0x000fe20000000800 */
[----:B------:R-:W-:Y:S01]  /*29a0*/  @!P3 LDGSTS.E.BYPASS.LTC128B.128 [R153+0x9800], desc[UR12][R14.64] ;  /* 0x098000000e99bfae */ /* 0x000fe2000b901d4c */
[C---:B------:R-:W-:Y:S01]  /*29b0*/  VIADD R129, R143.reuse, 0x3000 ;  /* 0x000030008f817836 */ /* 0x040fe20000000000 */
[----:B------:R-:W-:Y:S01]  /*29c0*/  LEA.HI R0, R0, R99, RZ, 0x2 ;  /* 0x0000006300007211 */ /* 0x000fe200078f10ff */
[----:B------:R-:W-:Y:S01]  /*29d0*/  VIADD R128, R143, 0x3800 ;  /* 0x000038008f807836 */ /* 0x000fe20000000000 */
[----:B------:R1:W-:Y:S02]  /*29e0*/  @!P3 LDGSTS.E.BYPASS.LTC128B.128 [R153+0xb800], desc[UR12][R14.64+0x80] ;  /* 0x0b8000800e99bfae */ /* 0x0003e4000b901d4c */
[----:B------:R-:W-:-:S02]  /*29f0*/  SHF.R.S32.HI R152, RZ, 0x2, R0 ;  /* 0x00000002ff987819 */ /* 0x000fc40000011400 */
[----:B------:R-:W-:Y:S02]  /*2a00*/  LDSM.16.M88.4 R84, [R146] ;  /* 0x000000009254783b */ /* 0x000fe40000000200 */
[----:B------:R-:W-:Y:S02]  /*2a10*/  IADD3 R97, R97, 0x1, R152 ;  /* 0x0000000161617810 */ /* 0x000fe40007ffe098 */
[----:B------:R-:W2:Y:S02]  /*2a20*/  LDSM.16.M88.4 R68, [R145+0x4000] ;  /* 0x004000009144783b */ /* 0x000ea40000000200 */
[----:B------:R-:W-:Y:S02]  /*2a30*/  IADD3 R97, R33, R97, -R98 ;  /* 0x0000006121617210 */ /* 0x000fe40007ffe862 */
[----:B------:R-:W-:Y:S03]  /*2a40*/  LDSM.16.M88.4 R36, [R144] ;  /* 0x000000009024783b */ /* 0x000fe60000000200 */
[----:B------:R-:W-:Y:S01]  /*2a50*/  IMAD.IADD R0, R97, 0x1, R6 ;  /* 0x0000000161007824 */ /* 0x000fe200078e0206 */
[----:B------:R-:W-:Y:S04]  /*2a60*/  LDSM.16.M88.4 R72, [R143] ;  /* 0x000000008f48783b */ /* 0x000fe80000000200 */
[----:B------:R-:W3:Y:S01]  /*2a70*/  LDSM.16.M88.4 R60, [R145+0x4800] ;  /* 0x00480000913c783b */ /* 0x000ee20000000200 */
[----:B------:R-:W-:-:S02]  /*2a80*/  VIMNMX R161, R0, R33, PT ;  /* 0x0000002100a17248 */ /* 0x000fc40003fe0100 */
[----:B------:R-:W-:Y:S01]  /*2a90*/  VIADDMNMX R0, R0, 0x8, R33, PT ;  /* 0x0000000800007846 */ /* 0x000fe20003800121 */
[----:B------:R-:W-:Y:S04]  /*2aa0*/  LDSM.16.M88.4 R92, [R139+0x4000] ;  /* 0x004000008b5c783b */ /* 0x000fe80000000200 */
[----:B-1----:R-:W-:Y:S04]  /*2ab0*/  LDSM.16.M88.4 R12, [R142] ;  /* 0x000000008e0c783b */ /* 0x002fe80000000200 */
[----:B------:R-:W1:Y:S04]  /*2ac0*/  LDSM.16.M88.4 R16, [R145+0x5000] ;  /* 0x005000009110783b */ /* 0x000e680000000200 */
[----:B------:R-:W4:Y:S04]  /*2ad0*/  LDSM.16.M88.4 R44, [R145+0x5800] ;  /* 0x00580000912c783b */ /* 0x000f280000000200 */
[----:B------:R-:W4:Y:S04]  /*2ae0*/  LDSM.16.M88.4 R40, [R143+0x800] ;  /* 0x000800008f28783b */ /* 0x000f280000000200 */
[----:B------:R-:W-:Y:S01]  /*2af0*/  LDSM.16.M88.4 R56, [R141] ;  /* 0x000000008d38783b */ /* 0x000fe20000000200 */
[C---:B--2---:R-:W-:Y:S03]  /*2b00*/  HMMA.16816.F32.BF16 R48, R84.reuse, R68, RZ ;  /* 0x000000445430723c */ /* 0x044fe600000418ff */
[----:B------:R-:W2:Y:S04]  /*2b10*/  LDSM.16.M88.4 R52, [R132] ;  /* 0x000000008434783b */ /* 0x000ea80000000200 */
[----:B------:R-:W2:Y:S01]  /*2b20*/  LDSM.16.M88.4 R28, [R143+0x1000] ;  /* 0x001000008f1c783b */ /* 0x000ea20000000200 */
[C---:B------:R-:W-:Y:S03]  /*2b30*/  HMMA.16816.F32.BF16 R68, R84.reuse, R70, RZ ;  /* 0x000000465444723c */ /* 0x040fe600000418ff */
[----:B------:R-:W2:Y:S03]  /*2b40*/  LDSM.16.M88.4 R24, [R143+0x1800] ;  /* 0x001800008f18783b */ /* 0x000ea60000000200 */
[C---:B---3--:R-:W-:Y:S01]  /*2b50*/  HMMA.16816.F32.BF16 R64, R84.reuse, R60, RZ ;  /* 0x0000003c5440723c */ /* 0x048fe200000418ff */
[----:B------:R-:W-:Y:S04]  /*2b60*/  LDSM.16.M88.4 R80, [R139+0x4800] ;  /* 0x004800008b50783b */ /* 0x000fe80000000200 */
[----:B------:R-:W-:Y:S01]  /*2b70*/  LDSM.16.M88.4 R76, [R139+0x5000] ;  /* 0x005000008b4c783b */ /* 0x000fe20000000200 */
[----:B------:R-:W-:Y:S03]  /*2b80*/  HMMA.16816.F32.BF16 R60, R84, R62, RZ ;  /* 0x0000003e543c723c */ /* 0x000fe600000418ff */
[----:B------:R-:W0:Y:S03]  /*2b90*/  LDGDEPBAR ;  /* 0x00000000000079af */ /* 0x000e260000000000 */
[C---:B------:R-:W-:Y:S06]  /*2ba0*/  HMMA.16816.F32.BF16 R48, R36.reuse, R72, R48 ;  /* 0x000000482430723c */ /* 0x040fec0000041830 */
[----:B------:R-:W-:Y:S01]  /*2bb0*/  HMMA.16816.F32.BF16 R68, R36, R74, R68 ;  /* 0x0000004a2444723c */ /* 0x000fe20000041844 */
[----:B------:R-:W-:Y:S05]  /*2bc0*/  LDSM.16.M88.4 R72, [R139+0x5800] ;  /* 0x005800008b48783b */ /* 0x000fea0000000200 */
[C---:B-1----:R-:W-:Y:S06]  /*2bd0*/  HMMA.16816.F32.BF16 R20, R84.reuse, R16, RZ ;  /* 0x000000105414723c */ /* 0x042fec00000418ff */
[----:B------:R-:W-:Y:S06]  /*2be0*/  HMMA.16816.F32.BF16 R16, R84, R18, RZ ;  /* 0x000000125410723c */ /* 0x000fec00000418ff */
[C---:B------:R-:W-:Y:S06]  /*2bf0*/  HMMA.16816.F32.BF16 R48, R12.reuse, R92, R48 ;  /* 0x0000005c0c30723c */ /* 0x040fec0000041830 */
[----:B------:R-:W-:Y:S06]  /*2c00*/  HMMA.16816.F32.BF16 R68, R12, R94, R68 ;  /* 0x0000005e0c44723c */ /* 0x000fec0000041844 */
[C---:B----4-:R-:W-:Y:S06]  /*2c10*/  HMMA.16816.F32.BF16 R88, R84.reuse, R44, RZ ;  /* 0x0000002c5458723c */ /* 0x050fec00000418ff */
[----:B------:R-:W-:Y:S01]  /*2c20*/  HMMA.16816.F32.BF16 R84, R84, R46, RZ ;  /* 0x0000002e5454723c */ /* 0x000fe200000418ff */
        /* <DEDUP_REMOVED lines=11> */
[----:B------:R-:W-:Y:S01]  /*2ce0*/  HMMA.16816.F32.BF16 R84, R36, R26, R84 ;  /* 0x0000001a2454723c */ /* 0x000fe20000041854 */
[----:B------:R-:W2:Y:S04]  /*2cf0*/  LDSM.16.M88.4 R36, [R143+0x2000] ;  /* 0x002000008f24783b */ /* 0x000ea80000000200 */
[----:B------:R-:W3:Y:S01]  /*2d00*/  LDSM.16.M88.4 R24, [R132+0x800] ;  /* 0x000800008418783b */ /* 0x000ee20000000200 */
        /* <DEDUP_REMOVED lines=8> */
[----:B------:R-:W1:Y:S05]  /*2d90*/  LDSM.16.M88.4 R76, [R132+0x1000] ;  /* 0x00100000844c783b */ /* 0x000e6a0000000200 */
[C---:B------:R-:W-:Y:S06]  /*2da0*/  HMMA.16816.F32.BF16 R88, R12.reuse, R72, R88 ;  /* 0x000000480c58723c */ /* 0x040fec0000041858 */
[----:B------:R-:W-:Y:S01]  /*2db0*/  HMMA.16816.F32.BF16 R84, R12, R74, R84 ;  /* 0x0000004a0c54723c */ /* 0x000fe20000041854 */
[----:B------:R-:W-:Y:S04]  /*2dc0*/  LDSM.16.M88.4 R12, [R142+0x2000] ;  /* 0x002000008e0c783b */ /* 0x000fe80000000200 */
[----:B------:R-:W4:Y:S01]  /*2dd0*/  LDSM.16.M88.4 R72, [R139+0x6000] ;  /* 0x006000008b48783b */ /* 0x000f220000000200 */
[C---:B--2---:R-:W-:Y:S06]  /*2de0*/  HMMA.16816.F32.BF16 R48, R28.reuse, R36, R48 ;  /* 0x000000241c30723c */ /* 0x044fec0000041830 */
[----:B------:R-:W-:Y:S01]  /*2df0*/  HMMA.16816.F32.BF16 R68, R28, R38, R68 ;  /* 0x000000261c44723c */ /* 0x000fe20000041844 */
[----:B------:R-:W-:Y:S05]  /*2e00*/  LDSM.16.M88.4 R36, [R132+0x1800] ;  /* 0x001800008424783b */ /* 0x000fea0000000200 */
[C---:B---3--:R-:W-:Y:S06]  /*2e10*/  HMMA.16816.F32.BF16 R64, R56.reuse, R24, R64 ;  /* 0x000000183840723c */ /* 0x048fec0000041840 */
[C---:B------:R-:W-:Y:S01]  /*2e20*/  HMMA.16816.F32.BF16 R60, R56.reuse, R26, R60 ;  /* 0x0000001a383c723c */ /* 0x040fe2000004183c */
[----:B------:R-:W2:Y:S05]  /*2e30*/  LDSM.16.M88.4 R24, [R141+0x2000] ;  /* 0x002000008d18783b */ /* 0x000eaa0000000200 */
[C---:B-1----:R-:W-:Y:S06]  /*2e40*/  HMMA.16816.F32.BF16 R20, R56.reuse, R76, R20 ;  /* 0x0000004c3814723c */ /* 0x042fec0000041814 */
[----:B------:R-:W-:Y:S06]  /*2e50*/  HMMA.16816.F32.BF16 R16, R56, R78, R16 ;  /* 0x0000004e3810723c */ /* 0x000fec0000041810 */
[----:B------:R-:W-:Y:S06]  /*2e60*/  HMMA.16816.F32.BF16 R64, R44, R52, R64 ;  /* 0x000000342c40723c */ /* 0x000fec0000041840 */
[C---:B----4-:R-:W-:Y:S06]  /*2e70*/  HMMA.16816.F32.BF16 R48, R12.reuse, R72, R48 ;  /* 0x000000480c30723c */ /* 0x050fec0000041830 */
[----:B------:R-:W-:Y:S01]  /*2e80*/  HMMA.16816.F32.BF16 R68, R12, R74, R68 ;  /* 0x0000004a0c44723c */ /* 0x000fe20000041844 */
[----:B------:R-:W1:Y:S05]  /*2e90*/  LDSM.16.M88.4 R72, [R145+0x7000] ;  /* 0x007000009148783b */ /* 0x000e6a0000000200 */
[----:B------:R-:W-:Y:S01]  /*2ea0*/  HMMA.16816.F32.BF16 R60, R44, R54, R60 ;  /* 0x000000362c3c723c */ /* 0x000fe2000004183c */
[----:B------:R-:W3:Y:S05]  /*2eb0*/  LDSM.16.M88.4 R52, [R139+0x6800] ;  /* 0x006800008b34783b */ /* 0x000eea0000000200 */
[----:B------:R-:W-:Y:S06]  /*2ec0*/  HMMA.16816.F32.BF16 R64, R28, R80, R64 ;  /* 0x000000501c40723c */ /* 0x000fec0000041840 */
[C---:B--2---:R-:W-:Y:S06]  /*2ed0*/  HMMA.16816.F32.BF16 R48, R24.reuse, R40, R48 ;  /* 0x000000281830723c */ /* 0x044fec0000041830 */
[----:B------:R-:W-:Y:S01]  /*2ee0*/  HMMA.16816.F32.BF16 R68, R24, R42, R68 ;  /* 0x0000002a1844723c */ /* 0x000fe20000041844 */
[----:B------:R-:W2:Y:S05]  /*2ef0*/  LDSM.16.M88.4 R40, [R143+0x3000] ;  /* 0x003000008f28783b */ /* 0x000eaa0000000200 */
[----:B------:R-:W-:Y:S01]  /*2f00*/  HMMA.16816.F32.BF16 R80, R28, R82, R60 ;  /* 0x000000521c50723c */ /* 0x000fe2000004183c */
[----:B------:R-:W4:Y:S05]  /*2f10*/  LDSM.16.M88.4 R60, [R132+0x2800] ;  /* 0x00280000843c783b */ /* 0x000f2a0000000200 */
[----:B------:R-:W-:Y:S06]  /*2f20*/  HMMA.16816.F32.BF16 R88, R56, R36, R88 ;  /* 0x000000243858723c */ /* 0x000fec0000041858 */
[----:B-1----:R-:W-:Y:S01]  /*2f30*/  HMMA.16816.F32.BF16 R20, R44, R72, R20 ;  /* 0x000000482c14723c */ /* 0x002fe20000041814 */
[----:B------:R-:W-:Y:S01]  /*2f40*/  FMUL.FTZ R48, R48, UR10 ;  /* 0x0000000a30307c20 */ /* 0x000fe20008410000 */
[----:B------:R-:W-:Y:S01]  /*2f50*/  FMUL.FTZ R49, R49, UR10 ;  /* 0x0000000a31317c20 */ /* 0x000fe20008410000 */
[----:B------:R-:W-:-:S02]  /*2f60*/  FMUL.FTZ R50, R50, UR10 ;  /* 0x0000000a32327c20 */ /* 0x000fc40008410000 */
[----:B------:R-:W-:Y:S01]  /*2f70*/  MUFU.TANH R76, R48 ;  /* 0x00000030004c7308 */ /* 0x000fe20000002400 */
[----:B------:R-:W-:Y:S01]  /*2f80*/  HMMA.16816.F32.BF16 R16, R44, R74, R16 ;  /* 0x0000004a2c10723c */ /* 0x000fe20000041810 */
[----:B------:R-:W1:Y:S01]  /*2f90*/  LDSM.16.M88.4 R72, [R145+0x7800] ;  /* 0x007800009148783b */ /* 0x000e620000000200 */
[----:B------:R-:W-:Y:S01]  /*2fa0*/  FMUL.FTZ R69, R69, UR10 ;  /* 0x0000000a45457c20 */ /* 0x000fe20008410000 */
[----:B------:R-:W-:-:S03]  /*2fb0*/  FMUL.FTZ R68, R68, UR10 ;  /* 0x0000000a44447c20 */ /* 0x000fc60008410000 */
[C---:B---3--:R-:W-:Y:S01]  /*2fc0*/  HMMA.16816.F32.BF16 R64, R12.reuse, R52, R64 ;  /* 0x000000340c40723c */ /* 0x048fe20000041840 */
[----:B------:R-:W3:Y:S05]  /*2fd0*/  MUFU.TANH R77, R49 ;  /* 0x00000031004d7308 */ /* 0x000eea0000002400 */
[----:B------:R-:W-:Y:S01]  /*2fe0*/  HMMA.16816.F32.BF16 R80, R12, R54, R80 ;  /* 0x000000360c50723c */ /* 0x000fe20000041850 */
[----:B------:R-:W3:Y:S02]  /*2ff0*/  LDSM.16.M88.4 R52, [R139+0x7000] ;  /* 0x007000008b34783b */ /* 0x000ee40000000200 */
[----:B------:R1:W-:Y:S03]  /*3000*/  MUFU.TANH R78, R50 ;  /* 0x00000032004e7308 */ /* 0x0003e60000002400 */
[----:B------:R-:W-:Y:S01]  /*3010*/  HMMA.16816.F32.BF16 R84, R56, R38, R84 ;  /* 0x000000263854723c */ /* 0x000fe20000041854 */
[----:B------:R-:W-:Y:S04]  /*3020*/  LDSM.16.M88.4 R36, [R139+0x7800] ;  /* 0x007800008b24783b */ /* 0x000fe80000000200 */
[----:B------:R-:W-:Y:S01]  /*3030*/  MUFU.TANH R69, R69 ;  /* 0x0000004500457308 */ /* 0x000fe20000002400 */
[C---:B--2---:R-:W-:Y:S06]  /*3040*/  HMMA.16816.F32.BF16 R20, R28.reuse, R40, R20 ;  /* 0x000000281c14723c */ /* 0x044fec0000041814 */
[----:B------:R-:W-:Y:S01]  /*3050*/  HMMA.16816.F32.BF16 R40, R28, R42, R16 ;  /* 0x0000002a1c28723c */ /* 0x000fe20000041810 */
[----:B------:R-:W2:Y:S01]  /*3060*/  LDSM.16.M88.4 R16, [R143+0x3800] ;  /* 0x003800008f10783b */ /* 0x000ea20000000200 */
[----:B------:R-:W2:Y:S04]  /*3070*/  MUFU.TANH R68, R68 ;  /* 0x0000004400447308 */ /* 0x000ea80000002400 */
[----:B----4-:R-:W-:Y:S06]  /*3080*/  HMMA.16816.F32.BF16 R64, R24, R60, R64 ;  /* 0x0000003c1840723c */ /* 0x010fec0000041840 */
[C---:B-1----:R-:W-:Y:S01]  /*3090*/  HMMA.16816.F32.BF16 R88, R44.reuse, R72, R88 ;  /* 0x000000482c58723c */ /* 0x042fe20000041858 */
[----:B------:R-:W-:Y:S01]  /*30a0*/  FMUL.FTZ R60, R51, UR10 ;  /* 0x0000000a333c7c20 */ /* 0x000fe20008410000 */
[----:B------:R-:W-:Y:S01]  /*30b0*/  FMUL.FTZ R61, R70, UR10 ;  /* 0x0000000a463d7c20 */ /* 0x000fe20008410000 */
[----:B------:R-:W1:Y:S03]  /*30c0*/  LDSM.16.M88.4 R48, [R132+0x3000] ;  /* 0x003000008430783b */ /* 0x000e660000000200 */
[----:B------:R-:W-:Y:S01]  /*30d0*/  HMMA.16816.F32.BF16 R84, R44, R74, R84 ;  /* 0x0000004a2c54723c */ /* 0x000fe20000041854 */
[----:B------:R-:W4:Y:S01]  /*30e0*/  LDSM.16.M88.4 R44, [R132+0x3800] ;  /* 0x00380000842c783b */ /* 0x000f220000000200 */
[----:B------:R-:W4:Y:S01]  /*30f0*/  MUFU.TANH R60, R60 ;  /* 0x0000003c003c7308 */ /* 0x000f220000002400 */
[----:B------:R-:W-:-:S04]  /*3100*/  DEPBAR.LE SB0, 0x0 ;  /* 0x000080000000791a */ /* 0x000fc80000000000 */
[----:B---3--:R-:W-:Y:S03]  /*3110*/  HMMA.16816.F32.BF16 R20, R12, R52, R20 ;  /* 0x000000340c14723c */ /* 0x008fe60000041814 */
[----:B------:R-:W3:Y:S02]  /*3120*/  MUFU.TANH R61, R61 ;  /* 0x0000003d003d7308 */ /* 0x000ee40000002400 */
[----:B------:R-:W-:Y:S01]  /*3130*/  FMUL.FTZ R56, R64, UR10 ;  /* 0x0000000a40387c20 */ /* 0x000fe20008410000 */
[----:B------:R-:W-:Y:S01]  /*3140*/  HMMA.16816.F32.BF16 R80, R24, R62, R80 ;  /* 0x0000003e1850723c */ /* 0x000fe20000041850 */
[----:B------:R-:W-:-:S04]  /*3150*/  FMUL.FTZ R52, R65, UR10 ;  /* 0x0000000a41347c20 */ /* 0x000fc80008410000 */
[----:B------:R-:W-:Y:S01]  /*3160*/  MUFU.TANH R56, R56 ;  /* 0x0000003800387308 */ /* 0x000fe20000002400 */
[----:B------:R-:W-:Y:S01]  /*3170*/  HMMA.16816.F32.BF16 R40, R12, R54, R40 ;  /* 0x000000360c28723c */ /* 0x000fe20000041828 */
[----:B------:R-:W-:-:S05]  /*3180*/  FMUL.FTZ R62, R71, UR10 ;  /* 0x0000000a473e7c20 */ /* 0x000fca0008410000 */
[----:B--2---:R-:W-:Y:S01]  /*3190*/  HMMA.16816.F32.BF16 R88, R28, R16, R88 ;  /* 0x000000101c58723c */ /* 0x004fe20000041858 */
[----:B------:R-:W2:Y:S01]  /*31a0*/  MUFU.TANH R62, R62 ;  /* 0x0000003e003e7308 */ /* 0x000ea20000002400 */
[----:B------:R-:W-:-:S04]  /*31b0*/  FMUL.FTZ R55, R66, UR10 ;  /* 0x0000000a42377c20 */ /* 0x000fc80008410000 */
[----:B------:R-:W-:Y:S03]  /*31c0*/  HMMA.16816.F32.BF16 R84, R28, R18, R84 ;  /* 0x000000121c54723c */ /* 0x000fe60000041854 */
[----:B------:R-:W-:Y:S03]  /*31d0*/  MUFU.TANH R52, R52 ;  /* 0x0000003400347308 */ /* 0x000fe60000002400 */
[C---:B-1----:R-:W-:Y:S01]  /*31e0*/  HMMA.16816.F32.BF16 R20, R24.reuse, R48, R20 ;  /* 0x000000301814723c */ /* 0x042fe20000041814 */
[----:B------:R-:W-:Y:S01]  /*31f0*/  LOP3.LUT R19, R96, 0x6, RZ, 0xc0, !PT ;  /* 0x0000000660137812 */ /* 0x000fe200078ec0ff */
[----:B------:R-:W-:Y:S01]  /*3200*/  FMUL.FTZ R53, R80, UR10 ;  /* 0x0000000a50357c20 */ /* 0x000fe20008410000 */
[----:B------:R-:W-:Y:S01]  /*3210*/  FMUL.FTZ R54, R81, UR10 ;  /* 0x0000000a51367c20 */ /* 0x000fe20008410000 */
[----:B------:R-:W-:Y:S01]  /*3220*/  FMUL.FTZ R16, R82, UR10 ;  /* 0x0000000a52107c20 */ /* 0x000fe20008410000 */
[----:B------:R-:W-:Y:S01]  /*3230*/  FMUL.FTZ R17, R83, UR10 ;  /* 0x0000000a53117c20 */ /* 0x000fe20008410000 */
[----:B------:R-:W-:Y:S01]  /*3240*/  IMAD.IADD R18, R2, 0x1, R19 ;  /* 0x0000000102127824 */ /* 0x000fe200078e0213 */
[----:B------:R-:W-:Y:S01]  /*3250*/  HMMA.16816.F32.BF16 R40, R24, R50, R40 ;  /* 0x000000321828723c */ /* 0x000fe20000041828 */
[----:B------:R-:W1:Y:S01]  /*3260*/  MUFU.TANH R53, R53 ;  /* 0x0000003500357308 */ /* 0x000e620000002400 */
[----:B------:R-:W-:Y:S01]  /*3270*/  FMUL.FTZ R48, R67, UR10 ;  /* 0x0000000a43307c20 */ /* 0x000fe20008410000 */
[C---:B------:R-:W-:Y:S01]  /*3280*/  VIADD R6, R18.reuse, 0x1 ;  /* 0x0000000112067836 */ /* 0x040fe20000000000 */
[CC--:B------:R-:W-:Y:S01]  /*3290*/  ISETP.GE.AND P0, PT, R18.reuse, R161.reuse, PT ;  /* 0x000000a11200720c */ /* 0x0c0fe20003f06270 */
[----:B------:R-:W-:Y:S01]  /*32a0*/  VIADD R19, R18, 0x8 ;  /* 0x0000000812137836 */ /* 0x000fe20000000000 */
[C---:B------:R-:W-:Y:S02]  /*32b0*/  HMMA.16816.F32.BF16 R88, R12.reuse, R36, R88 ;  /* 0x000000240c58723c */ /* 0x040fe40000041858 */
[CC--:B------:R-:W-:Y:S01]  /*32c0*/  ISETP.GE.AND P5, PT, R6.reuse, R161.reuse, PT ;  /* 0x000000a10600720c */ /* 0x0c0fe20003fa6270 */
[----:B------:R-:W-:Y:S01]  /*32d0*/  MUFU.TANH R54, R54 ;  /* 0x0000003600367308 */ /* 0x000fe20000002400 */
[----:B------:R-:W-:Y:S01]  /*32e0*/  ISETP.GE.AND P2, PT, R6, R0, PT ;  /* 0x000000000600720c */ /* 0x000fe20003f46270 */
[----:B------:R-:W-:Y:S01]  /*32f0*/  VIADD R6, R18, 0x10 ;  /* 0x0000001012067836 */ /* 0x000fe20000000000 */
[----:B------:R-:W-:Y:S01]  /*3300*/  HMMA.16816.F32.BF16 R84, R12, R38, R84 ;  /* 0x000000260c54723c */ /* 0x000fe20000041854 */
[----:B------:R-:W-:-:S02]  /*3310*/  ISETP.GE.AND P3, PT, R19, R161, PT ;  /* 0x000000a11300720c */ /* 0x000fc40003f66270 */
[----:B------:R-:W-:Y:S02]  /*3320*/  FSEL R77, R77, -INF , !P5 ;  /* 0xff8000004d4d7808 */ /* 0x000fe40006800000 */
[----:B------:R-:W-:Y:S01]  /*3330*/  FMUL.FTZ R20, R20, UR10 ;  /* 0x0000000a14147c20 */ /* 0x000fe20008410000 */
[-C--:B------:R-:W-:Y:S01]  /*3340*/  ISETP.GE.AND P5, PT, R6, R161.reuse, PT ;  /* 0x000000a10600720c */ /* 0x080fe20003fa6270 */
[----:B------:R-:W-:Y:S01]  /*3350*/  VIADD R12, R18, 0x9 ;  /* 0x00000009120c7836 */ /* 0x000fe20000000000 */
[----:B------:R-:W-:Y:S01]  /*3360*/  FSEL R15, R76, -INF , !P0 ;  /* 0xff8000004c0f7808 */ /* 0x000fe20004000000 */
[----:B------:R1:W-:Y:S01]  /*3370*/  MUFU.TANH R169, R20 ;  /* 0x0000001400a97308 */ /* 0x0003e20000002400 */
[----:B------:R-:W-:Y:S01]  /*3380*/  FSEL R13, R68, -INF , !P3 ;  /* 0xff800000440d7808 */ /* 0x000fe20005800000 */
[----:B------:R-:W-:Y:S01]  /*3390*/  FMUL.FTZ R23, R23, UR10 ;  /* 0x0000000a17177c20 */ /* 0x000fe20008410000 */
[-C--:B------:R-:W-:Y:S01]  /*33a0*/  ISETP.GE.AND P4, PT, R12, R161.reuse, PT ;  /* 0x000000a10c00720c */ /* 0x080fe20003f86270 */
[----:B------:R-:W-:Y:S01]  /*33b0*/  VIADD R14, R18, 0x19 ;  /* 0x00000019120e7836 */ /* 0x000fe20000000000 */
[-C--:B------:R-:W-:Y:S01]  /*33c0*/  ISETP.GE.AND P0, PT, R12, R0.reuse, PT ;  /* 0x000000000c00720c */ /* 0x080fe20003f06270 */
[C---:B------:R-:W-:Y:S01]  /*33d0*/  VIADD R12, R18.reuse, 0x11 ;  /* 0x00000011120c7836 */ /* 0x040fe20000000000 */
[----:B------:R-:W-:Y:S01]  /*33e0*/  FSEL R69, R69, -INF , !P4 ;  /* 0xff80000045457808 */ /* 0x000fe20006000000 */
[----:B------:R-:W-:Y:S01]  /*33f0*/  MUFU.TANH R55, R55 ;  /* 0x0000003700377308 */ /* 0x000fe20000002400 */
[-C--:B------:R-:W-:Y:S01]  /*3400*/  ISETP.GE.AND P4, PT, R18, R0.reuse, PT ;  /* 0x000000001200720c */ /* 0x080fe20003f86270 */
[C---:B----4-:R-:W-:Y:S01]  /*3410*/  HMMA.16816.F32.BF16 R88, R24.reuse, R44, R88 ;  /* 0x0000002c1858723c */ /* 0x050fe20000041858 */
[-C--:B------:R-:W-:Y:S01]  /*3420*/  ISETP.GE.AND P3, PT, R6, R0.reuse, PT ;  /* 0x000000000600720c */ /* 0x080fe20003f66270 */
[----:B------:R-:W-:Y:S01]  /*3430*/  VIADD R6, R18, 0x18 ;  /* 0x0000001812067836 */ /* 0x000fe20000000000 */
[-C--:B------:R-:W-:Y:S01]  /*3440*/  ISETP.GE.AND P1, PT, R19, R0.reuse, PT ;  /* 0x000000001300720c */ /* 0x080fe20003f26270 */
[----:B------:R-:W-:Y:S01]  /*3450*/  FMUL.FTZ R21, R21, UR10 ;  /* 0x0000000a15157c20 */ /* 0x000fe20008410000 */
[----:B------:R-:W-:Y:S01]  /*3460*/  FSEL R78, R78, -INF , !P4 ;  /* 0xff8000004e4e7808 */ /* 0x000fe20006000000 */
[----:B------:R-:W-:Y:S01]  /*3470*/  HMMA.16816.F32.BF16 R84, R24, R46, R84 ;  /* 0x0000002e1854723c */ /* 0x000fe20000041854 */
[----:B------:R-:W-:Y:S01]  /*3480*/  FSEL R60, R60, -INF , !P2 ;  /* 0xff8000003c3c7808 */ /* 0x000fe20005000000 */
[----:B------:R-:W4:Y:S01]  /*3490*/  MUFU.TANH R48, R48 ;  /* 0x0000003000307308 */ /* 0x000f220000002400 */
[-C--:B------:R-:W-:Y:S01]  /*34a0*/  ISETP.GE.AND P4, PT, R12, R161.reuse, PT ;  /* 0x000000a10c00720c */ /* 0x080fe20003f86270 */
[----:B------:R-:W-:Y:S01]  /*34b0*/  FMUL.FTZ R40, R40, UR10 ;  /* 0x0000000a28287c20 */ /* 0x000fe20008410000 */
[-C--:B------:R-:W-:Y:S01]  /*34c0*/  ISETP.GE.AND P2, PT, R12, R0.reuse, PT ;  /* 0x000000000c00720c */ /* 0x080fe20003f46270 */
[----:B------:R-:W-:Y:S01]  /*34d0*/  FMUL.FTZ R41, R41, UR10 ;  /* 0x0000000a29297c20 */ /* 0x000fe20008410000 */
[----:B---3--:R-:W-:Y:S01]  /*34e0*/  FSEL R12, R61, -INF , !P1 ;  /* 0xff8000003d0c7808 */ /* 0x008fe20004800000 */
[----:B------:R-:W-:Y:S01]  /*34f0*/  FMUL.FTZ R22, R22, UR10 ;  /* 0x0000000a16167c20 */ /* 0x000fe20008410000 */
[----:B--2---:R-:W-:Y:S01]  /*3500*/  FSEL R62, R62, -INF , !P0 ;  /* 0xff8000003e3e7808 */ /* 0x004fe20004000000 */
[----:B------:R-:W2:Y:S01]  /*3510*/  MUFU.TANH R16, R16 ;  /* 0x0000001000107308 */ /* 0x000ea20000002400 */
[-C--:B------:R-:W-:Y:S01]  /*3520*/  ISETP.GE.AND P1, PT, R6, R161.reuse, PT ;  /* 0x000000a10600720c */ /* 0x080fe20003f26270 */
[----:B-1----:R-:W-:Y:S01]  /*3530*/  VIADD R20, R18, 0x28 ;  /* 0x0000002812147836 */ /* 0x002fe20000000000 */
[----:B------:R-:W-:Y:S01]  /*3540*/  ISETP.GE.AND P0, PT, R6, R0, PT ;  /* 0x000000000600720c */ /* 0x000fe20003f06270 */
[----:B------:R-:W-:Y:S01]  /*3550*/  VIADD R6, R18, 0x20 ;  /* 0x0000002012067836 */ /* 0x000fe20000000000 */
[----:B------:R-:W-:Y:S01]  /*3560*/  FSEL R53, R53, -INF , !P1 ;  /* 0xff80000035357808 */ /* 0x000fe20004800000 */
[----:B------:R-:W-:Y:S01]  /*3570*/  FMUL.FTZ R43, R43, UR10 ;  /* 0x0000000a2b2b7c20 */ /* 0x000fe20008410000 */
[----:B------:R-:W-:Y:S01]  /*3580*/  FMUL.FTZ R42, R42, UR10 ;  /* 0x0000000a2a2a7c20 */ /* 0x000fe20008410000 */
[----:B------:R-:W1:Y:S01]  /*3590*/  MUFU.TANH R17, R17 ;  /* 0x0000001100117308 */ /* 0x000e620000002400 */
[-C--:B------:R-:W-:Y:S01]  /*35a0*/  ISETP.GE.AND P1, PT, R6, R161.reuse, PT ;  /* 0x000000a10600720c */ /* 0x080fe20003f26270 */
[----:B------:R-:W-:Y:S01]  /*35b0*/  FMUL.FTZ R89, R89, UR10 ;  /* 0x0000000a59597c20 */ /* 0x000fe20008410000 */
[----:B----4-:R-:W-:Y:S01]  /*35c0*/  FSEL R48, R48, -INF , !P2 ;  /* 0xff80000030307808 */ /* 0x010fe20005000000 */
[----:B------:R-:W-:Y:S01]  /*35d0*/  FMUL.FTZ R88, R88, UR10 ;  /* 0x0000000a58587c20 */ /* 0x000fe20008410000 */
[----:B------:R-:W-:Y:S01]  /*35e0*/  FSEL R169, R169, -INF , !P1 ;  /* 0xff800000a9a97808 */ /* 0x000fe20004800000 */
[----:B------:R-:W-:Y:S01]  /*35f0*/  FMUL.FTZ R84, R84, UR10 ;  /* 0x0000000a54547c20 */ /* 0x000fe20008410000 */
[----:B------:R-:W-:Y:S01]  /*3600*/  ISETP.GT.AND P1, PT, R126, 0x1, PT ;  /* 0x000000017e00780c */ /* 0x000fe20003f24270 */
[----:B------:R3:W-:Y:S01]  /*3610*/  MUFU.TANH R168, R23 ;  /* 0x0000001700a87308 */ /* 0x0007e20000002400 */
[----:B--2---:R-:W-:Y:S01]  /*3620*/  FSEL R16, R16, -INF , !P0 ;  /* 0xff80000010107808 */ /* 0x004fe20004000000 */
[----:B------:R-:W-:Y:S01]  /*3630*/  FMUL.FTZ R85, R85, UR10 ;  /* 0x0000000a55557c20 */ /* 0x000fe20008410000 */
[----:B------:R-:W-:Y:S01]  /*3640*/  ISETP.GE.AND P0, PT, R20, R161, PT ;  /* 0x000000a11400720c */ /* 0x000fe20003f06270 */
[----:B------:R-:W-:Y:S01]  /*3650*/  FMUL.FTZ R90, R90, UR10 ;  /* 0x0000000a5a5a7c20 */ /* 0x000fe20008410000 */
[----:B------:R-:W-:Y:S01]  /*3660*/  FMUL.FTZ R91, R91, UR10 ;  /* 0x0000000a5b5b7c20 */ /* 0x000fe20008410000 */
[----:B------:R-:W-:Y:S01]  /*3670*/  FMUL.FTZ R86, R86, UR10 ;  /* 0x0000000a56567c20 */ /* 0x000fe20008410000 */
[----:B------:R-:W-:Y:S01]  /*3680*/  FMUL.FTZ R87, R87, UR10 ;  /* 0x0000000a57577c20 */ /* 0x000fe20008410000 */
[----:B------:R2:W4:Y:S04]  /*3690*/  MUFU.TANH R167, R21 ;  /* 0x0000001500a77308 */ /* 0x0005280000002400 */
[----:B------:R-:W4:Y:S04]  /*36a0*/  @!P1 LDC.64 R124, c[0x0][0x218] ;  /* 0x00008600ff7c9b82 */ /* 0x000f280000000a00 */
[----:B------:R-:W4:Y:S01]  /*36b0*/  MUFU.TANH R165, R40 ;  /* 0x0000002800a57308 */ /* 0x000f220000002400 */
[----:B---3--:R-:W-:-:S02]  /*36c0*/  FSEL R23, R56, -INF , !P5 ;  /* 0xff80000038177808 */ /* 0x008fc40006800000 */
[----:B------:R-:W-:-:S04]  /*36d0*/  ISETP.GE.AND P5, PT, R14, R161, PT ;  /* 0x000000a10e00720c */ /* 0x000fc80003fa6270 */
[----:B------:R-:W-:Y:S01]  /*36e0*/  FSEL R19, R54, -INF , !P5 ;  /* 0xff80000036137808 */ /* 0x000fe20006800000 */
[----:B------:R-:W3:Y:S01]  /*36f0*/  MUFU.TANH R163, R41 ;  /* 0x0000002900a37308 */ /* 0x000ee20000002400 */
[-C--:B------:R-:W-:Y:S01]  /*3700*/  ISETP.GE.AND P5, PT, R6, R0.reuse, PT ;  /* 0x000000000600720c */ /* 0x080fe20003fa6270 */
[----:B------:R-:W-:Y:S01]  /*3710*/  VIADD R6, R18, 0x21 ;  /* 0x0000002112067836 */ /* 0x000fe20000000000 */
[----:B--2---:R-:W-:Y:S02]  /*3720*/  FSEL R21, R52, -INF , !P4 ;  /* 0xff80000034157808 */ /* 0x004fe40006000000 */
[----:B------:R-:W-:Y:S02]  /*3730*/  ISETP.GE.AND P4, PT, R14, R0, PT ;  /* 0x000000000e00720c */ /* 0x000fe40003f86270 */
[----:B------:R-:W-:Y:S01]  /*3740*/  FSEL R14, R55, -INF , !P3 ;  /* 0xff800000370e7808 */ /* 0x000fe20005800000 */
[----:B------:R-:W2:Y:S01]  /*3750*/  MUFU.TANH R170, R22 ;  /* 0x0000001600aa7308 */ /* 0x000ea20000002400 */
[----:B------:R-:W-:-:S02]  /*3760*/  ISETP.GE.AND P3, PT, R6, R161, PT ;  /* 0x000000a10600720c */ /* 0x000fc40003f66270 */
[-C--:B------:R-:W-:Y:S02]  /*3770*/  ISETP.GE.AND P2, PT, R6, R0.reuse, PT ;  /* 0x000000000600720c */ /* 0x080fe40003f46270 */
[----:B-1----:R-:W-:Y:S01]  /*3780*/  FSEL R6, R17, -INF , !P4 ;  /* 0xff80000011067808 */ /* 0x002fe20006000000 */
[----:B------:R-:W-:Y:S01]  /*3790*/  VIADD R17, R18, 0x30 ;  /* 0x0000003012117836 */ /* 0x000fe20000000000 */
[----:B------:R-:W-:Y:S01]  /*37a0*/  ISETP.GE.AND P4, PT, R20, R0, PT ;  /* 0x000000001400720c */ /* 0x000fe20003f86270 */
[----:B------:R-:W1:Y:S01]  /*37b0*/  MUFU.TANH R164, R43 ;  /* 0x0000002b00a47308 */ /* 0x000e620000002400 */
[----:B------:R-:W-:Y:S01]  /*37c0*/  VIADD R20, R18, 0x29 ;  /* 0x0000002912147836 */ /* 0x000fe20000000000 */
[----:B----4-:R-:W-:Y:S02]  /*37d0*/  FSEL R167, R167, -INF , !P3 ;  /* 0xff800000a7a77808 */ /* 0x010fe40005800000 */
[----:B------:R-:W-:Y:S02]  /*37e0*/  FSEL R165, R165, -INF , !P0 ;  /* 0xff800000a5a57808 */ /* 0x000fe40004000000 */
[----:B------:R-:W-:-:S02]  /*37f0*/  ISETP.GE.AND P3, PT, R20, R161, PT ;  /* 0x000000a11400720c */ /* 0x000fc40003f66270 */
[----:B------:R-:W4:Y:S01]  /*3800*/  MUFU.TANH R122, R89 ;  /* 0x00000059007a7308 */ /* 0x000f220000002400 */
[-C--:B------:R-:W-:Y:S01]  /*3810*/  ISETP.GE.AND P0, PT, R20, R0.reuse, PT ;  /* 0x000000001400720c */ /* 0x080fe20003f06270 */
[----:B------:R-:W-:Y:S01]  /*3820*/  VIADD R20, R18, 0x31 ;  /* 0x0000003112147836 */ /* 0x000fe20000000000 */
[----:B---3--:R-:W-:Y:S02]  /*3830*/  FSEL R163, R163, -INF , !P3 ;  /* 0xff800000a3a37808 */ /* 0x008fe40005800000 */
[----:B--2---:R-:W-:Y:S02]  /*3840*/  FSEL R170, R170, -INF , !P5 ;  /* 0xff800000aaaa7808 */ /* 0x004fe40006800000 */
[CC--:B------:R-:W-:Y:S01]  /*3850*/  ISETP.GE.AND P3, PT, R17.reuse, R161.reuse, PT ;  /* 0x000000a11100720c */ /* 0x0c0fe20003f66270 */
[----:B------:R-:W2:Y:S01]  /*3860*/  MUFU.TANH R166, R42 ;  /* 0x0000002a00a67308 */ /* 0x000ea20000002400 */
[----:B------:R-:W-:Y:S01]  /*3870*/  ISETP.GE.AND P5, PT, R17, R0, PT ;  /* 0x000000001100720c */ /* 0x000fe20003fa6270 */
[----:B------:R-:W-:Y:S01]  /*3880*/  VIADD R17, R18, 0x38 ;  /* 0x0000003812117836 */ /* 0x000fe20000000000 */
[----:B------:R-:W-:Y:S01]  /*3890*/  FSEL R168, R168, -INF , !P2 ;  /* 0xff800000a8a87808 */ /* 0x000fe20005000000 */
[----:B------:R-:W-:Y:S01]  /*38a0*/  VIADD R18, R18, 0x39 ;  /* 0x0000003912127836 */ /* 0x000fe20000000000 */
[----:B------:R-:W-:-:S02]  /*38b0*/  ISETP.GE.AND P2, PT, R20, R161, PT ;  /* 0x000000a11400720c */ /* 0x000fc40003f46270 */
[----:B-1----:R-:W-:Y:S01]  /*38c0*/  FSEL R164, R164, -INF , !P0 ;  /* 0xff800000a4a47808 */ /* 0x002fe20004000000 */
[----:B------:R-:W1:Y:S01]  /*38d0*/  MUFU.TANH R123, R88 ;  /* 0x00000058007b7308 */ /* 0x000e620000002400 */
[----:B----4-:R-:W-:Y:S02]  /*38e0*/  FSEL R122, R122, -INF , !P2 ;  /* 0xff8000007a7a7808 */ /* 0x010fe40005000000 */
[-C--:B------:R-:W-:Y:S02]  /*38f0*/  ISETP.GE.AND P0, PT, R17, R161.reuse, PT ;  /* 0x000000a11100720c */ /* 0x080fe40003f06270 */
[----:B------:R-:W-:-:S03]  /*3900*/  ISETP.GE.AND P2, PT, R18, R161, PT ;  /* 0x000000a11200720c */ /* 0x000fc60003f46270 */
        /* <DEDUP_REMOVED lines=9> */
[----:B------:R-:W-:-:S04]  /*39a0*/  @!P1 LEA R158, P0, R127, R124, 0x1 ;  /* 0x0000007c7f9e9211 */ /* 0x000fc800078008ff */
[----:B------:R-:W-:Y:S01]  /*39b0*/  @!P1 LEA.HI.X R159, R127, R125, R160, 0x1, P0 ;  /* 0x0000007d7f9f9211 */ /* 0x000fe200000f0ca0 */
        /* <DEDUP_REMOVED lines=70> */
.L_x_6757:
[----:B------:R-:W-:-:S04]  /*3e20*/  LEA R2, -R8, RZ, 0x6 ;  /* 0x000000ff08027211 */ /* 0x000fc800078e31ff */
[----:B------:R-:W-:-:S07]  /*3e30*/  SHF.R.S32.HI R17, RZ, 0x1f, R2 ;  /* 0x0000001fff117819 */ /* 0x000fce0000011402 */
.L_x_6758:
        /* <DEDUP_REMOVED lines=25> */
.L_x_6756:
        /* <DEDUP_REMOVED lines=27> */
[----:B-1----:R-:W-:Y:S02]  /*4180*/  FMNMX.FTZ R25, R121, R2, !PT ;  /* 0x0000000279197209 */ /* 0x002fe40007810000 */
[----:B------:R-:W-:Y:S02]  /*4190*/  FMNMX.FTZ R4, R116, R17, !PT ;  /* 0x0000001174047209 */ /* 0x000fe40007810000 */
[----:B------:R-:W-:Y:S02]  /*41a0*/  FMNMX.FTZ R25, R120, R25, !PT ;  /* 0x0000001978197209 */ /* 0x000fe40007810000 */
[----:B------:R-:W-:-:S02]  /*41b0*/  FMNMX.FTZ R17, R115, R4, !PT ;  /* 0x0000000473117209 */ /* 0x000fc40007810000 */
[----:B------:R-:W-:Y:S01]  /*41c0*/  LEA R140, R140, UR4, 0x1 ;  /* 0x000000048c8c7c11 */ /* 0x000fe2000f8e08ff */
[----:B------:R-:W1:Y:S03]  /*41d0*/  SHFL.BFLY PT, R2, R25, 0x2, 0x1f ;  /* 0x0c401f0019027f89 */ /* 0x000e6600000e0000 */
[-C--:B------:R-:W-:Y:S01]  /*41e0*/  LEA R138, R7, R140.reuse, 0x1 ;  /* 0x0000008c078a7211 */ /* 0x080fe200078e08ff */
[----:B------:R-:W2:Y:S01]  /*41f0*/  SHFL.BFLY PT, R4, R17, 0x2, 0x1f ;  /* 0x0c401f0011047f89 */ /* 0x000ea200000e0000 */
[C---:B------:R-:W-:Y:S02]  /*4200*/  LEA R137, R5.reuse, R140, 0x1 ;  /* 0x0000008c05897211 */ /* 0x040fe400078e08ff */
        /* <DEDUP_REMOVED lines=9> */
[----:B------:R-:W-:Y:S01]  /*42a0*/  LDSM.16.MT88.4 R24, [R136+0x8800] ;  /* 0x008800008818783b */ /* 0x000fe20000004200 */
        /* <DEDUP_REMOVED lines=22> */
[----:B-1----:R-:W-:-:S04]  /*4410*/  FMNMX.FTZ R2, R4, R15, !PT ;  /* 0x0000000f04027209 */ /* 0x002fc80007810000 */
[C---:B------:R-:W-:Y:S01]  /*4420*/  FSETP.NEU.FTZ.AND P0, PT, R2.reuse, -INF , PT ;  /* 0xff8000000200780b */ /* 0x040fe20003f1d000 */
[----:B------:R-:W-:Y:S02]  /*4430*/  FMUL.FTZ R119, R2, UR6 ;  /* 0x0000000602777c20 */ /* 0x000fe40008410000 */
[----:B------:R-:W1:Y:S01]  /*4440*/  MUFU.EX2 R105, R105 ;  /* 0x0000006900697308 */ /* 0x000e620000000800 */
[----:B--2---:R-:W-:Y:S01]  /*4450*/  F2FP.BF16.F32.PACK_AB R64, R111, R112 ;  /* 0x000000706f40723e */ /* 0x004fe200000010ff */
[----:B------:R-:W-:Y:S01]  /*4460*/  FADD.FTZ R111, R112, R111 ;  /* 0x0000006f706f7221 */ /* 0x000fe20000010000 */
[----:B------:R-:W-:Y:S02]  /*4470*/  FSEL R119, R119, RZ, P0 ;  /* 0x000000ff77777208 */ /* 0x000fe40000000000 */
[----:B------:R-:W-:-:S03]  /*4480*/  ISETP.GE.AND P0, PT, R126, 0x2, PT ;  /* 0x000000027e00780c */ /* 0x000fc60003f06270 */
        /* <DEDUP_REMOVED lines=9> */
[----:B-1----:R-:W-:Y:S01]  /*4520*/  F2FP.BF16.F32.PACK_AB R66, R105, R110 ;  /* 0x0000006e6942723e */ /* 0x002fe200000010ff */
[--C-:B------:R-:W-:Y:S01]  /*4530*/  FFMA.FTZ R103, R16, UR6, -R119.reuse ;  /* 0x0000000610677c23 */ /* 0x100fe20008010877 */
[--C-:B------:R-:W-:Y:S01]  /*4540*/  FFMA.FTZ R100, R6, UR6, -R119.reuse ;  /* 0x0000000606647c23 */ /* 0x100fe20008010877 */
[----:B------:R-:W1:Y:S01]  /*4550*/  LDSM.16.MT88.4 R76, [R137+0x8000] ;  /* 0x00800000894c783b */ /* 0x000e620000004200 */
[--C-:B------:R-:W-:Y:S01]  /*4560*/  FFMA.FTZ R118, R118, UR6, -R119.reuse ;  /* 0x0000000676767c23 */ /* 0x100fe20008010877 */
[--C-:B------:R-:W-:Y:S01]  /*4570*/  FFMA.FTZ R117, R117, UR6, -R119.reuse ;  /* 0x0000000675757c23 */ /* 0x100fe20008010877 */
[----:B------:R-:W-:Y:S01]  /*4580*/  FFMA.FTZ R116, R116, UR6, -R119 ;  /* 0x0000000674747c23 */ /* 0x000fe20008010877 */
[----:B------:R-:W2:Y:S01]  /*4590*/  MUFU.EX2 R113, R113 ;  /* 0x0000007100717308 */ /* 0x000ea20000000800 */
[----:B------:R-:W3:Y:S01]  /*45a0*/  LDSM.16.MT88.4 R48, [R138+0xa000] ;  /* 0x00a000008a30783b */ /* 0x000ee20000004200 */
[----:B------:R-:W-:-:S03]  /*45b0*/  FADD.FTZ R110, R110, R111 ;  /* 0x0000006f6e6e7221 */ /* 0x000fc60000010000 */
[----:B------:R-:W4:Y:S01]  /*45c0*/  LDSM.16.MT88.4 R16, [R136+0xa000] ;  /* 0x00a000008810783b */ /* 0x000f220000004200 */
[----:B------:R-:W-:Y:S02]  /*45d0*/  FADD.FTZ R105, R105, R110 ;  /* 0x0000006e69697221 */ /* 0x000fe40000010000 */
[----:B------:R-:W-:Y:S08]  /*45e0*/  MUFU.EX2 R109, R109 ;  /* 0x0000006d006d7308 */ /* 0x000ff00000000800 */
[----:B------:R-:W5:Y:S01]  /*45f0*/  MUFU.EX2 R108, R108 ;  /* 0x0000006c006c7308 */ /* 0x000f620000000800 */
[----:B--2---:R-:W-:Y:S01]  /*4600*/  F2FP.BF16.F32.PACK_AB R65, R113, R114 ;  /* 0x000000727141723e */ /* 0x004fe200000010ff */
[----:B------:R-:W-:-:S06]  /*4610*/  FADD.FTZ R114, R114, R113 ;  /* 0x0000007172727221 */ /* 0x000fcc0000010000 */
[----:B------:R-:W2:Y:S08]  /*4620*/  MUFU.EX2 R101, R101 ;  /* 0x0000006500657308 */ /* 0x000eb00000000800 */
[----:B------:R-:W-:Y:S01]  /*4630*/  MUFU.EX2 R102, R102 ;  /* 0x0000006600667308 */ /* 0x000fe20000000800 */
[----:B-----5:R-:W-:Y:S01]  /*4640*/  F2FP.BF16.F32.PACK_AB R67, R108, R109 ;  /* 0x0000006d6c43723e */ /* 0x020fe200000010ff */
[----:B------:R-:W-:-:S04]  /*4650*/  FADD.FTZ R109, R109, R114 ;  /* 0x000000726d6d7221 */ /* 0x000fc80000010000 */
[----:B------:R-:W-:Y:S02]  /*4660*/  FADD.FTZ R108, R108, R109 ;  /* 0x0000006d6c6c7221 */ /* 0x000fe40000010000 */
[----:B------:R-:W-:Y:S01]  /*4670*/  HMMA.16816.F32.BF16 R96, R64, R92, RZ ;  /* 0x0000005c4060723c */ /* 0x000fe200000418ff */
[----:B------:R-:W5:Y:S01]  /*4680*/  MUFU.EX2 R33, R33 ;  /* 0x0000002100217308 */ /* 0x000f620000000800 */
[----:B--2---:R-:W-:Y:S01]  /*4690*/  F2FP.BF16.F32.PACK_AB R4, R101, R106 ;  /* 0x0000006a6504723e */ /* 0x004fe200000010ff */
[----:B------:R-:W-:-:S03]  /*46a0*/  FADD.FTZ R106, R106, R105 ;  /* 0x000000696a6a7221 */ /* 0x000fc60000010000 */
[C---:B------:R-:W-:Y:S01]  /*46b0*/  HMMA.16816.F32.BF16 R92, R64.reuse, R94, RZ ;  /* 0x0000005e405c723c */ /* 0x040fe200000418ff */
[----:B------:R-:W-:Y:S02]  /*46c0*/  FADD.FTZ R101, R101, R106 ;  /* 0x0000006a65657221 */ /* 0x000fe40000010000 */
[----:B------:R-:W-:Y:S03]  /*46d0*/  MUFU.EX2 R107, R107 ;  /* 0x0000006b006b7308 */ /* 0x000fe60000000800 */
[C---:B------:R-:W-:Y:S05]  /*46e0*/  HMMA.16816.F32.BF16 R36, R64.reuse, R40, RZ ;  /* 0x000000284024723c */ /* 0x040fea00000418ff */
[----:B------:R-:W2:Y:S01]  /*46f0*/  MUFU.EX2 R104, R104 ;  /* 0x0000006800687308 */ /* 0x000ea20000000800 */
[----:B-----5:R-:W-:Y:S01]  /*4700*/  F2FP.BF16.F32.PACK_AB R6, R33, R102 ;  /* 0x000000662106723e */ /* 0x020fe200000010ff */
[----:B------:R-:W-:Y:S01]  /*4710*/  HMMA.16816.F32.BF16 R40, R64, R42, RZ ;  /* 0x0000002a4028723c */ /* 0x000fe200000418ff */
[----:B------:R-:W-:-:S04]  /*4720*/  FADD.FTZ R102, R102, R101 ;  /* 0x0000006566667221 */ /* 0x000fc80000010000 */
[----:B------:R-:W-:Y:S01]  /*4730*/  FADD.FTZ R33, R33, R102 ;  /* 0x0000006621217221 */ /* 0x000fe20000010000 */
[----:B------:R-:W-:Y:S01]  /*4740*/  MUFU.EX2 R103, R103 ;  /* 0x0000006700677308 */ /* 0x000fe20000000800 */
[C---:B------:R-:W-:Y:S06]  /*4750*/  HMMA.16816.F32.BF16 R88, R64.reuse, R84, RZ ;  /* 0x000000544058723c */ /* 0x040fec00000418ff */
[----:B-1----:R-:W-:Y:S01]  /*4760*/  HMMA.16816.F32.BF16 R80, R64, R76, RZ ;  /* 0x0000004c4050723c */ /* 0x002fe200000418ff */
[----:B------:R-:W1:Y:S01]  /*4770*/  MUFU.EX2 R100, R100 ;  /* 0x0000006400647308 */ /* 0x000e620000000800 */
[----:B--2---:R-:W-:Y:S01]  /*4780*/  F2FP.BF16.F32.PACK_AB R5, R104, R107 ;  /* 0x0000006b6805723e */ /* 0x004fe200000010ff */
[----:B------:R-:W-:-:S03]  /*4790*/  FADD.FTZ R107, R107, R108 ;  /* 0x0000006c6b6b7221 */ /* 0x000fc60000010000 */
[C---:B------:R-:W-:Y:S01]  /*47a0*/  HMMA.16816.F32.BF16 R72, R64.reuse, R68, RZ ;  /* 0x000000444048723c */ /* 0x040fe200000418ff */
[----:B------:R-:W-:Y:S02]  /*47b0*/  FADD.FTZ R104, R104, R107 ;  /* 0x0000006b68687221 */ /* 0x000fe40000010000 */
[----:B------:R-:W-:Y:S03]  /*47c0*/  MUFU.EX2 R123, R123 ;  /* 0x0000007b007b7308 */ /* 0x000fe60000000800 */
[C---:B---3--:R-:W-:Y:S05]  /*47d0*/  HMMA.16816.F32.BF16 R44, R64.reuse, R48, RZ ;  /* 0x00000030402c723c */ /* 0x048fea00000418ff */
[----:B------:R-:W-:Y:S01]  /*47e0*/  MUFU.EX2 R122, R122 ;  /* 0x0000007a007a7308 */ /* 0x000fe20000000800 */
[----:B-1----:R-:W-:Y:S01]  /*47f0*/  F2FP.BF16.F32.PACK_AB R7, R100, R103 ;  /* 0x000000676407723e */ /* 0x002fe200000010ff */
[----:B------:R-:W-:Y:S01]  /*4800*/  HMMA.16816.F32.BF16 R52, R64, R56, RZ ;  /* 0x000000384034723c */ /* 0x000fe200000418ff */
[----:B------:R-:W-:-:S04]  /*4810*/  FADD.FTZ R103, R103, R104 ;  /* 0x0000006867677221 */ /* 0x000fc80000010000 */
[----:B------:R-:W-:Y:S01]  /*4820*/  FADD.FTZ R100, R100, R103 ;  /* 0x0000006764647221 */ /* 0x000fe20000010000 */
[C---:B------:R-:W-:Y:S01]  /*4830*/  HMMA.16816.F32.BF16 R96, R4.reuse, R12, R96 ;  /* 0x0000000c0460723c */ /* 0x040fe20000041860 */
[----:B------:R-:W-:Y:S05]  /*4840*/  MUFU.EX2 R121, R121 ;  /* 0x0000007900797308 */ /* 0x000fea0000000800 */
[----:B------:R-:W-:Y:S01]  /*4850*/  HMMA.16816.F32.BF16 R92, R4, R14, R92 ;  /* 0x0000000e045c723c */ /* 0x000fe2000004185c */
[----:B------:R-:W1:Y:S02]  /*4860*/  LDSM.16.MT88.4 R12, [R140+0xa800] ;  /* 0x00a800008c0c783b */ /* 0x000e640000004200 */
[----:B------:R-:W-:Y:S03]  /*4870*/  MUFU.EX2 R120, R120 ;  /* 0x0000007800787308 */ /* 0x000fe60000000800 */
[C---:B------:R-:W-:Y:S05]  /*4880*/  HMMA.16816.F32.BF16 R84, R64.reuse, R86, RZ ;  /* 0x000000564054723c */ /* 0x040fea00000418ff */
[----:B------:R-:W-:Y:S01]  /*4890*/  MUFU.EX2 R118, R118 ;  /* 0x0000007600767308 */ /* 0x000fe20000000800 */
[C---:B------:R-:W-:Y:S06]  /*48a0*/  HMMA.16816.F32.BF16 R76, R64.reuse, R78, RZ ;  /* 0x0000004e404c723c */ /* 0x040fec00000418ff */
[C---:B------:R-:W-:Y:S01]  /*48b0*/  HMMA.16816.F32.BF16 R68, R64.reuse, R70, RZ ;  /* 0x000000464044723c */ /* 0x040fe200000418ff */
[----:B------:R-:W-:Y:S05]  /*48c0*/  MUFU.EX2 R117, R117 ;  /* 0x0000007500757308 */ /* 0x000fea0000000800 */
[C---:B------:R-:W-:Y:S03]  /*48d0*/  HMMA.16816.F32.BF16 R48, R64.reuse, R50, RZ ;  /* 0x000000324030723c */ /* 0x040fe600000418ff */
[----:B------:R-:W-:Y:S03]  /*48e0*/  MUFU.EX2 R116, R116 ;  /* 0x0000007400747308 */ /* 0x000fe60000000800 */
[C---:B------:R-:W-:Y:S06]  /*48f0*/  HMMA.16816.F32.BF16 R56, R64.reuse, R58, RZ ;  /* 0x0000003a4038723c */ /* 0x040fec00000418ff */
[C---:B----4-:R-:W-:Y:S06]  /*4900*/  HMMA.16816.F32.BF16 R60, R64.reuse, R16, RZ ;  /* 0x00000010403c723c */ /* 0x050fec00000418ff */
[----:B------:R-:W-:Y:S01]  /*4910*/  HMMA.16816.F32.BF16 R64, R64, R18, RZ ;  /* 0x000000124040723c */ /* 0x000fe200000418ff */
[----:B------:R-:W2:Y:S05]  /*4920*/  LDSM.16.MT88.4 R16, [R137+0xa800] ;  /* 0x00a800008910783b */ /* 0x000eaa0000004200 */
[C---:B-1----:R-:W-:Y:S06]  /*4930*/  HMMA.16816.F32.BF16 R36, R4.reuse, R12, R36 ;  /* 0x0000000c0424723c */ /* 0x042fec0000041824 */
[C---:B------:R-:W-:Y:S01]  /*4940*/  HMMA.16816.F32.BF16 R40, R4.reuse, R14, R40 ;  /* 0x0000000e0428723c */ /* 0x040fe20000041828 */
[----:B------:R-:W1:Y:S05]  /*4950*/  LDSM.16.MT88.4 R12, [R136+0xa800] ;  /* 0x00a80000880c783b */ /* 0x000e6a0000004200 */
[C---:B------:R-:W-:Y:S06]  /*4960*/  HMMA.16816.F32.BF16 R88, R4.reuse, R20, R88 ;  /* 0x000000140458723c */ /* 0x040fec0000041858 */
[C---:B------:R-:W-:Y:S01]  /*4970*/  HMMA.16816.F32.BF16 R84, R4.reuse, R22, R84 ;  /* 0x000000160454723c */ /* 0x040fe20000041854 */
[----:B------:R-:W3:Y:S05]  /*4980*/  LDSM.16.MT88.4 R20, [R138+0xa800] ;  /* 0x00a800008a14783b */ /* 0x000eea0000004200 */
[C---:B------:R-:W-:Y:S06]  /*4990*/  HMMA.16816.F32.BF16 R80, R4.reuse, R28, R80 ;  /* 0x0000001c0450723c */ /* 0x040fec0000041850 */
[----:B------:R-:W-:Y:S01]  /*49a0*/  HMMA.16816.F32.BF16 R76, R4, R30, R76 ;  /* 0x0000001e044c723c */ /* 0x000fe2000004184c */
[--C-:B------:R-:W-:Y:S01]  /*49b0*/  FFMA.FTZ R29, R167, UR6, -R162.reuse ;  /* 0x00000006a71d7c23 */ /* 0x100fe200080108a2 */
[----:B------:R-:W-:-:S04]  /*49c0*/  FFMA.FTZ R28, R165, UR6, -R162 ;  /* 0x00000006a51c7c23 */ /* 0x000fc800080108a2 */
[C---:B--2---:R-:W-:Y:S01]  /*49d0*/  HMMA.16816.F32.BF16 R52, R4.reuse, R16, R52 ;  /* 0x000000100434723c */ /* 0x044fe20000041834 */
[--C-:B------:R-:W-:Y:S01]  /*49e0*/  FFMA.FTZ R30, R169, UR6, -R162.reuse ;  /* 0x00000006a91e7c23 */ /* 0x100fe200080108a2 */
[--C-:B------:R-:W-:Y:S01]  /*49f0*/  FFMA.FTZ R31, R170, UR6, -R119.reuse ;  /* 0x00000006aa1f7c23 */ /* 0x100fe20008010877 */
[----:B------:R-:W-:Y:S01]  /*4a00*/  MUFU.EX2 R29, R29 ;  /* 0x0000001d001d7308 */ /* 0x000fe20000000800 */
[--C-:B------:R-:W-:Y:S02]  /*4a10*/  FFMA.FTZ R169, R115, UR6, -R119.reuse ;  /* 0x0000000673a97c23 */ /* 0x100fe40008010877 */
        /* <DEDUP_REMOVED lines=8> */
[----:B------:R-:W-:Y:S02]  /*4aa0*/  MUFU.EX2 R31, R31 ;  /* 0x0000001f001f7308 */ /* 0x000fe40000000800 */
[----:B------:R-:W-:Y:S01]  /*4ab0*/  HMMA.16816.F32.BF16 R68, R4, R26, R68 ;  /* 0x0000001a0444723c */ /* 0x000fe20000041844 */
[----:B------:R-:W-:Y:S01]  /*4ac0*/  FFMA.FTZ R25, R163, UR6, -R162 ;  /* 0x00000006a3197c23 */ /* 0x000fe200080108a2 */
[----:B------:R-:W-:-:S04]  /*4ad0*/  FFMA.FTZ R24, R164, UR6, -R119 ;  /* 0x00000006a4187c23 */ /* 0x000fc80008010877 */
[C---:B---3--:R-:W-:Y:S01]  /*4ae0*/  HMMA.16816.F32.BF16 R44, R4.reuse, R20, R44 ;  /* 0x00000014042c723c */ /* 0x048fe2000004182c */
[--C-:B------:R-:W-:Y:S01]  /*4af0*/  FFMA.FTZ R26, R168, UR6, -R119.reuse ;  /* 0x00000006a81a7c23 */ /* 0x100fe20008010877 */
[----:B------:R-:W-:Y:S01]  /*4b00*/  FFMA.FTZ R27, R166, UR6, -R119 ;  /* 0x00000006a61b7c23 */ /* 0x000fe20008010877 */
[----:B------:R-:W3:Y:S03]  /*4b10*/  MUFU.EX2 R25, R25 ;  /* 0x0000001900197308 */ /* 0x000ee60000000800 */
[----:B------:R-:W-:Y:S01]  /*4b20*/  HMMA.16816.F32.BF16 R48, R4, R22, R48 ;  /* 0x000000160430723c */ /* 0x000fe20000041830 */
[----:B------:R-:W5:Y:S04]  /*4b30*/  LDSM.16.MT88.4 R20, [R137+0x9000] ;  /* 0x009000008914783b */ /* 0x000f680000004200 */
[----:B------:R-:W2:Y:S02]  /*4b40*/  MUFU.EX2 R26, R26 ;  /* 0x0000001a001a7308 */ /* 0x000ea40000000800 */
[----:B----4-:R-:W-:Y:S01]  /*4b50*/  F2FP.BF16.F32.PACK_AB R4, R29, R30 ;  /* 0x0000001e1d04723e */ /* 0x010fe200000010ff */
[----:B------:R-:W-:-:S04]  /*4b60*/  FADD.FTZ R30, R30, R33 ;  /* 0x000000211e1e7221 */ /* 0x000fc80000010000 */
[----:B------:R-:W-:Y:S01]  /*4b70*/  FADD.FTZ R29, R29, R30 ;  /* 0x0000001e1d1d7221 */ /* 0x000fe20000010000 */
[----:B------:R-:W-:Y:S01]  /*4b80*/  MUFU.EX2 R27, R27 ;  /* 0x0000001b001b7308 */ /* 0x000fe20000000800 */
[----:B---3--:R-:W-:Y:S02]  /*4b90*/  F2FP.BF16.F32.PACK_AB R6, R25, R28 ;  /* 0x0000001c1906723e */ /* 0x008fe400000010ff */
[----:B------:R-:W-:-:S04]  /*4ba0*/  FADD.FTZ R28, R28, R29 ;  /* 0x0000001d1c1c7221 */ /* 0x000fc80000010000 */
[----:B------:R-:W-:Y:S01]  /*4bb0*/  FADD.FTZ R28, R25, R28 ;  /* 0x0000001c191c7221 */ /* 0x000fe20000010000 */
[----:B------:R-:W3:Y:S01]  /*4bc0*/  MUFU.EX2 R24, R24 ;  /* 0x0000001800187308 */ /* 0x000ee20000000800 */
[----:B--2---:R-:W-:Y:S01]  /*4bd0*/  F2FP.BF16.F32.PACK_AB R5, R26, R31 ;  /* 0x0000001f1a05723e */ /* 0x004fe200000010ff */
[----:B------:R-:W-:-:S04]  /*4be0*/  FADD.FTZ R31, R31, R100 ;  /* 0x000000641f1f7221 */ /* 0x000fc80000010000 */
[----:B------:R-:W-:Y:S02]  /*4bf0*/  FADD.FTZ R26, R26, R31 ;  /* 0x0000001f1a1a7221 */ /* 0x000fe40000010000 */
[----:B------:R-:W2:Y:S01]  /*4c00*/  MUFU.EX2 R169, R169 ;  /* 0x000000a900a97308 */ /* 0x000ea20000000800 */
[----:B---3--:R-:W-:Y:S01]  /*4c10*/  F2FP.BF16.F32.PACK_AB R7, R24, R27 ;  /* 0x0000001b1807723e */ /* 0x008fe200000010ff */
[----:B------:R-:W-:-:S04]  /*4c20*/  FADD.FTZ R27, R27, R26 ;  /* 0x0000001a1b1b7221 */ /* 0x000fc80000010000 */
[----:B------:R-:W-:Y:S02]  /*4c30*/  FADD.FTZ R27, R24, R27 ;  /* 0x0000001b181b7221 */ /* 0x000fe40000010000 */
        /* <DEDUP_REMOVED lines=30> */
[----:B--2---:R-:W-:Y:S01]  /*4e20*/  F2FP.BF16.F32.PACK_AB R7, R169, R116 ;  /* 0x00000074a907723e */ /* 0x004fe200000010ff */
        /* <DEDUP_REMOVED lines=91> */
.L_x_6760:
[----:B------:R-:W-:-:S04]  /*53e0*/  LEA R4, -R10, RZ, 0x6 ;  /* 0x000000ff0a047211 */ /* 0x000fc800078e31ff */
[----:B------:R-:W-:-:S07]  /*53f0*/  SHF.R.S32.HI R7, RZ, 0x1f, R4 ;  /* 0x0000001fff077819 */ /* 0x000fce0000011404 */
.L_x_6761:
        /* <DEDUP_REMOVED lines=11> */
[----:B------:R-:W-:-:S02]  /*54b0*/  LEA R20, P2, R34, UR8, 0x1 ;  /* 0x0000000822147c11 */ /* 0x000fc4000f8408ff */
[-C--:B------:R-:W-:Y:S01]  /*54c0*/  IADD3 R14, P0, R12, R5.reuse, RZ ;  /* 0x000000050c0e7210 */ /* 0x080fe20007f1e0ff */
[----:B------:R-:W-:Y:S01]  /*54d0*/  IMAD.X R13, R4, 0x1, R149, P1 ;  /* 0x00000001040d7824 */ /* 0x000fe200008e0695 */
[----:B------:R-:W-:Y:S02]  /*54e0*/  LEA.HI.X R21, R34, UR9, R7, 0x1, P2 ;  /* 0x0000000922157c11 */ /* 0x000fe400090f0c07 */
        /* <DEDUP_REMOVED lines=12> */
[----:B------:R-:W2:Y:S04]  /*55b0*/  LDSM.16.M88.4 R24, [R145+0x4000] ;  /* 0x004000009118783b */ /* 0x000ea80000000200 */
[----:B------:R-:W3:Y:S04]  /*55c0*/  LDSM.16.M88.4 R16, [R145+0x4800] ;  /* 0x004800009110783b */ /* 0x000ee80000000200 */
[----:B------:R-:W4:Y:S04]  /*55d0*/  LDSM.16.M88.4 R4, [R145+0x5000] ;  /* 0x005000009104783b */ /* 0x000f280000000200 */
[----:B------:R-:W5:Y:S04]  /*55e0*/  LDSM.16.M88.4 R32, [R145+0x5800] ;  /* 0x005800009120783b */ /* 0x000f680000000200 */
[----:B------:R-:W-:Y:S04]  /*55f0*/  LDSM.16.M88.4 R120, [R143] ;  /* 0x000000008f78783b */ /* 0x000fe80000000200 */
[----:B------:R-:W-:Y:S04]  /*5600*/  LDSM.16.M88.4 R116, [R135] ;  /* 0x000000008774783b */ /* 0x000fe80000000200 */
[----:B------:R-:W-:Y:S04]  /*5610*/  LDSM.16.M88.4 R104, [R134] ;  /* 0x000000008668783b */ /* 0x000fe80000000200 */
[----:B-1----:R-:W-:Y:S04]  /*5620*/  LDSM.16.M88.4 R100, [R133] ;  /* 0x000000008564783b */ /* 0x002fe80000000200 */
[----:B------:R-:W0:Y:S01]  /*5630*/  LDGDEPBAR ;  /* 0x00000000000079af */ /* 0x000e220000000000 */
[C---:B--2---:R-:W-:Y:S06]  /*5640*/  HMMA.16816.F32.BF16 R28, R108.reuse, R24, RZ ;  /* 0x000000186c1c723c */ /* 0x044fec00000418ff */
        /* <DEDUP_REMOVED lines=72> */
[----:B------:R-:W4:-:S13]  /*5ad0*/  LDSM.16.M88.4 R100, [R139+0x6800] ;  /* 0x006800008b64783b */ /* 0x000f1a0000000200 */
[C---:B-1----:R-:W-:Y:S06]  /*5ae0*/  HMMA.16816.F32.BF16 R112, R120.reuse, R116, R112 ;  /* 0x000000747870723c */ /* 0x042fec0000041870 */
[C---:B------:R-:W-:Y:S06]  /*5af0*/  HMMA.16816.F32.BF16 R108, R120.reuse, R118, R108 ;  /* 0x00000076786c723c */ /* 0x040fec000004186c */
[C---:B---3--:R-:W-:Y:S06]  /*5b00*/  HMMA.16816.F32.BF16 R28, R120.reuse, R104, R28 ;  /* 0x00000068781c723c */ /* 0x048fec000004181c */
[C---:B------:R-:W-:Y:S01]  /*5b10*/  HMMA.16816.F32.BF16 R24, R120.reuse, R106, R24 ;  /* 0x0000006a7818723c */ /* 0x040fe20000041818 */
[----:B------:R-:W-:Y:S05]  /*5b20*/  LDSM.16.M88.4 R104, [R141+0x2000] ;  /* 0x002000008d68783b */ /* 0x000fea0000000200 */
[C---:B--2---:R-:W-:Y:S06]  /*5b30*/  HMMA.16816.F32.BF16 R12, R120.reuse, R32, R12 ;  /* 0x00000020780c723c */ /* 0x044fec000004180c */
[C---:B------:R-:W-:Y:S01]  /*5b40*/  HMMA.16816.F32.BF16 R4, R120.reuse, R34, R4 ;  /* 0x000000227804723c */ /* 0x040fe20000041804 */
[----:B------:R-:W1:Y:S05]  /*5b50*/  LDSM.16.M88.4 R32, [R132+0x2800] ;  /* 0x002800008420783b */ /* 0x000e6a0000000200 */
[C---:B----4-:R-:W-:Y:S06]  /*5b60*/  HMMA.16816.F32.BF16 R20, R120.reuse, R100, R20 ;  /* 0x000000647814723c */ /* 0x050fec0000041814 */
[----:B------:R-:W-:Y:S01]  /*5b70*/  HMMA.16816.F32.BF16 R16, R120, R102, R16 ;  /* 0x000000667810723c */ /* 0x000fe20000041810 */
[----:B------:R-:W2:-:S15]  /*5b80*/  LDSM.16.M88.4 R100, [R132+0x2000] ;  /* 0x002000008464783b */ /* 0x000e9e0000000200 */
[----:B------:R-:W-:-:S02]  /*5b90*/  NOP ;  /* 0x0000000000007918 */ /* 0x000fc40000000000 */
[C---:B-1----:R-:W-:Y:S06]  /*5ba0*/  HMMA.16816.F32.BF16 R20, R104.reuse, R32, R20 ;  /* 0x000000206814723c */ /* 0x042fec0000041814 */
[C---:B------:R-:W-:Y:S01]  /*5bb0*/  HMMA.16816.F32.BF16 R16, R104.reuse, R34, R16 ;  /* 0x000000226810723c */ /* 0x040fe20000041810 */
[----:B------:R-:W1:Y:S05]  /*5bc0*/  LDSM.16.M88.4 R32, [R132+0x3000] ;  /* 0x003000008420783b */ /* 0x000e6a0000000200 */
[C---:B--2---:R-:W-:Y:S06]  /*5bd0*/  HMMA.16816.F32.BF16 R24, R104.reuse, R102, R24 ;  /* 0x000000666818723c */ /* 0x044fec0000041818 */
[----:B------:R-:W-:Y:S06]  /*5be0*/  HMMA.16816.F32.BF16 R28, R104, R100, R28 ;  /* 0x00000064681c723c */ /* 0x000fec000004181c */
[----:B------:R-:W-:Y:S01]  /*5bf0*/  FMUL.FTZ R117, R20, UR10 ;  /* 0x0000000a14757c20 */ /* 0x000fe20008410000 */
[----:B------:R-:W-:Y:S01]  /*5c00*/  FMUL.FTZ R20, R21, UR10 ;  /* 0x0000000a15147c20 */ /* 0x000fe20008410000 */
[----:B------:R-:W-:-:S04]  /*5c10*/  FMUL.FTZ R22, R22, UR10 ;  /* 0x0000000a16167c20 */ /* 0x000fc80008410000 */
[----:B------:R-:W-:Y:S01]  /*5c20*/  FMUL.FTZ R17, R17, UR10 ;  /* 0x0000000a11117c20 */ /* 0x000fe20008410000 */
[----:B------:R-:W-:Y:S01]  /*5c30*/  MUFU.TANH R117, R117 ;  /* 0x0000007500757308 */ /* 0x000fe20000002400 */
[----:B------:R-:W-:-:S04]  /*5c40*/  FMUL.FTZ R18, R18, UR10 ;  /* 0x0000000a12127c20 */ /* 0x000fc80008410000 */
[----:B------:R-:W-:Y:S01]  /*5c50*/  FMUL.FTZ R24, R24, UR10 ;  /* 0x0000000a18187c20 */ /* 0x000fe20008410000 */
[----:B------:R-:W-:Y:S01]  /*5c60*/  FMUL.FTZ R25, R25, UR10 ;  /* 0x0000000a19197c20 */ /* 0x000fe20008410000 */
[----:B------:R-:W-:Y:S01]  /*5c70*/  FMUL.FTZ R101, R26, UR10 ;  /* 0x0000000a1a657c20 */ /* 0x000fe20008410000 */
[----:B------:R-:W-:Y:S01]  /*5c80*/  FMUL.FTZ R103, R27, UR10 ;  /* 0x0000000a1b677c20 */ /* 0x000fe20008410000 */
[----:B------:R-:W-:Y:S02]  /*5c90*/  MUFU.TANH R21, R17 ;  /* 0x0000001100157308 */ /* 0x000fe40000002400 */
[----:B------:R-:W-:Y:S01]  /*5ca0*/  FMUL.FTZ R100, R29, UR10 ;  /* 0x0000000a1d647c20 */ /* 0x000fe20008410000 */
[----:B------:R-:W-:Y:S01]  /*5cb0*/  FMUL.FTZ R102, R30, UR10 ;  /* 0x0000000a1e667c20 */ /* 0x000fe20008410000 */
[----:B------:R-:W-:Y:S01]  /*5cc0*/  FMUL.FTZ R29, R31, UR10 ;  /* 0x0000000a1f1d7c20 */ /* 0x000fe20008410000 */
[----:B------:R-:W-:Y:S01]  /*5cd0*/  FMUL.FTZ R28, R28, UR10 ;  /* 0x0000000a1c1c7c20 */ /* 0x000fe20008410000 */
[C---:B-1----:R-:W-:Y:S01]  /*5ce0*/  HMMA.16816.F32.BF16 R12, R104.reuse, R32, R12 ;  /* 0x00000020680c723c */ /* 0x042fe2000004180c */
[----:B------:R-:W1:Y:S01]  /*5cf0*/  S2R R33, SR_TID.X ;  /* 0x0000000000217919 */ /* 0x000e620000002100 */
[----:B------:R-:W2:Y:S04]  /*5d00*/  MUFU.TANH R30, R24 ;  /* 0x00000018001e7308 */ /* 0x000ea80000002400 */
[----:B------:R-:W-:Y:S01]  /*5d10*/  HMMA.16816.F32.BF16 R4, R104, R34, R4 ;  /* 0x000000226804723c */ /* 0x000fe20000041804 */
[----:B------:R-:W-:Y:S01]  /*5d20*/  FMUL.FTZ R32, R23, UR10 ;  /* 0x0000000a17207c20 */ /* 0x000fe20008410000 */
[----:B------:R-:W-:Y:S01]  /*5d30*/  FMUL.FTZ R23, R16, UR10 ;  /* 0x0000000a10177c20 */ /* 0x000fe20008410000 */
[----:B------:R-:W-:Y:S01]  /*5d40*/  FMUL.FTZ R16, R19, UR10 ;  /* 0x0000000a13107c20 */ /* 0x000fe20008410000 */
[----:B------:R3:W-:Y:S08]  /*5d50*/  MUFU.TANH R31, R25 ;  /* 0x00000019001f7308 */ /* 0x0007f00000002400 */
[----:B------:R-:W4:Y:S06]  /*5d60*/  MUFU.TANH R28, R28 ;  /* 0x0000001c001c7308 */ /* 0x000f2c0000002400 */
[----:B------:R-:W-:Y:S01]  /*5d70*/  FMUL.FTZ R121, R12, UR10 ;  /* 0x0000000a0c797c20 */ /* 0x000fe20008410000 */
[----:B------:R-:W-:Y:S01]  /*5d80*/  FMUL.FTZ R13, R13, UR10 ;  /* 0x0000000a0d0d7c20 */ /* 0x000fe20008410000 */
[----:B------:R-:W-:Y:S01]  /*5d90*/  MUFU.TANH R100, R100 ;  /* 0x0000006400647308 */ /* 0x000fe20000002400 */
[----:B---3--:R-:W3:Y:S01]  /*5da0*/  LDSM.16.M88.4 R24, [R132+0x3800] ;  /* 0x003800008418783b */ /* 0x008ee20000000200 */
[----:B------:R-:W-:Y:S01]  /*5db0*/  FMUL.FTZ R15, R15, UR10 ;  /* 0x0000000a0f0f7c20 */ /* 0x000fe20008410000 */
[----:B------:R-:W-:-:S04]  /*5dc0*/  DEPBAR.LE SB0, 0x0 ;  /* 0x000080000000791a */ /* 0x000fc80000000000 */
[----:B-1----:R-:W-:Y:S01]  /*5dd0*/  IMAD.SHL.U32 R12, R33, 0x2, RZ ;  /* 0x00000002210c7824 */ /* 0x002fe200078e00ff */
[----:B------:R-:W1:Y:S01]  /*5de0*/  MUFU.TANH R102, R102 ;  /* 0x0000006600667308 */ /* 0x000e620000002400 */
[----:B------:R-:W-:Y:S01]  /*5df0*/  FMUL.FTZ R17, R4, UR10 ;  /* 0x0000000a04117c20 */ /* 0x000fe20008410000 */
[----:B------:R-:W-:Y:S01]  /*5e00*/  FMUL.FTZ R122, R6, UR10 ;  /* 0x0000000a067a7c20 */ /* 0x000fe20008410000 */
[----:B------:R-:W-:Y:S01]  /*5e10*/  FMUL.FTZ R120, R7, UR10 ;  /* 0x0000000a07787c20 */ /* 0x000fe20008410000 */
[----:B------:R-:W-:-:S04]  /*5e20*/  LOP3.LUT R12, R12, 0x6, RZ, 0xc0, !PT ;  /* 0x000000060c0c7812 */ /* 0x000fc800078ec0ff */
[----:B------:R-:W5:Y:S01]  /*5e30*/  MUFU.TANH R29, R29 ;  /* 0x0000001d001d7308 */ /* 0x000f620000002400 */
[----:B------:R-:W-:-:S04]  /*5e40*/  IMAD R12, R151, 0x40, R12 ;  /* 0x00000040970c7824 */ /* 0x000fc800078e020c */
[C---:B------:R-:W-:Y:S01]  /*5e50*/  VIADD R4, R12.reuse, 0x8 ;  /* 0x000000080c047836 */ /* 0x040fe20000000000 */
[CC--:B------:R-:W-:Y:S01]  /*5e60*/  ISETP.GE.AND P2, PT, R12.reuse, R161.reuse, PT ;  /* 0x000000a10c00720c */ /* 0x0c0fe20003f46270 */
[----:B------:R-:W-:Y:S01]  /*5e70*/  VIADD R6, R12, 0x10 ;  /* 0x000000100c067836 */ /* 0x000fe20000000000 */
[----:B------:R-:W-:Y:S02]  /*5e80*/  MUFU.TANH R101, R101 ;  /* 0x0000006500657308 */ /* 0x000fe40000002400 */
[C---:B------:R-:W-:Y:S02]  /*5e90*/  ISETP.GE.AND P5, PT, R4.reuse, R161, PT ;  /* 0x000000a10400720c */ /* 0x040fe40003fa6270 */
[-C--:B------:R-:W-:Y:S02]  /*5ea0*/  ISETP.GE.AND P4, PT, R4, R0.reuse, PT ;  /* 0x000000000400720c */ /* 0x080fe40003f86270 */
[----:B--2---:R-:W-:Y:S02]  /*5eb0*/  FSEL R7, R30, -INF , !P5 ;  /* 0xff8000001e077808 */ /* 0x004fe40006800000 */
[----:B------:R-:W-:Y:S01]  /*5ec0*/  MUFU.TANH R103, R103 ;  /* 0x0000006700677308 */ /* 0x000fe20000002400 */
[----:B------:R-:W-:-:S07]  /*5ed0*/  ISETP.GE.AND P5, PT, R6, R0, PT ;  /* 0x000000000600720c */ /* 0x000fce0003fa6270 */
[----:B------:R-:W-:Y:S01]  /*5ee0*/  MUFU.TANH R20, R20 ;  /* 0x0000001400147308 */ /* 0x000fe20000002400 */
[C---:B---3--:R-:W-:Y:S06]  /*5ef0*/  HMMA.16816.F32.BF16 R112, R104.reuse, R24, R112 ;  /* 0x000000186870723c */ /* 0x048fec0000041870 */
[----:B------:R-:W-:Y:S01]  /*5f00*/  HMMA.16816.F32.BF16 R108, R104, R26, R108 ;  /* 0x0000001a686c723c */ /* 0x000fe2000004186c */
[----:B------:R-:W-:Y:S01]  /*5f10*/  FMUL.FTZ R24, R14, UR10 ;  /* 0x0000000a0e187c20 */ /* 0x000fe20008410000 */
[----:B------:R-:W-:Y:S02]  /*5f20*/  VIADD R14, R12, 0x1 ;  /* 0x000000010c0e7836 */ /* 0x000fe40000000000 */
[----:B------:R-:W-:Y:S01]  /*5f30*/  FMUL.FTZ R25, R5, UR10 ;  /* 0x0000000a05197c20 */ /* 0x000fe20008410000 */
[----:B----4-:R-:W-:Y:S01]  /*5f40*/  FSEL R5, R28, -INF , !P2 ;  /* 0xff8000001c057808 */ /* 0x010fe20005000000 */
[----:B------:R-:W-:Y:S01]  /*5f50*/  MUFU.TANH R32, R32 ;  /* 0x0000002000207308 */ /* 0x000fe20000002400 */
[CC--:B------:R-:W-:Y:S01]  /*5f60*/  ISETP.GE.AND P2, PT, R12.reuse, R0.reuse, PT ;  /* 0x000000000c00720c */ /* 0x0c0fe20003f46270 */
[----:B------:R-:W-:Y:S01]  /*5f70*/  VIADD R26, R12, 0x18 ;  /* 0x000000180c1a7836 */ /* 0x000fe20000000000 */
[-C--:B------:R-:W-:Y:S01]  /*5f80*/  ISETP.GE.AND P3, PT, R14, R161.reuse, PT ;  /* 0x000000a10e00720c */ /* 0x080fe20003f66270 */
[----:B------:R-:W-:Y:S01]  /*5f90*/  VIADD R27, R12, 0x19 ;  /* 0x000000190c1b7836 */ /* 0x000fe20000000000 */
[----:B------:R-:W-:Y:S01]  /*5fa0*/  ISETP.GE.AND P1, PT, R14, R0, PT ;  /* 0x000000000e00720c */ /* 0x000fe20003f26270 */
[----:B------:R-:W-:Y:S01]  /*5fb0*/  VIADD R14, R12, 0x9 ;  /* 0x000000090c0e7836 */ /* 0x000fe20000000000 */
[----:B-1----:R-:W-:Y:S01]  /*5fc0*/  FSEL R4, R102, -INF , !P2 ;  /* 0xff80000066047808 */ /* 0x002fe20005000000 */
[----:B------:R-:W-:Y:S03]  /*5fd0*/  MUFU.TANH R23, R23 ;  /* 0x0000001700177308 */ /* 0x000fe60000002400 */
[----:B------:R-:W-:Y:S01]  /*5fe0*/  ISETP.GE.AND P2, PT, R14, R161, PT ;  /* 0x000000a10e00720c */ /* 0x000fe20003f46270 */
[----:B------:R-:W-:Y:S01]  /*5ff0*/  FMUL.FTZ R28, R113, UR10 ;  /* 0x0000000a711c7c20 */ /* 0x000fe20008410000 */
[----:B------:R-:W-:-:S02]  /*6000*/  FMUL.FTZ R107, R112, UR10 ;  /* 0x0000000a706b7c20 */ /* 0x000fc40008410000 */
[----:B------:R-:W-:Y:S01]  /*6010*/  FSEL R19, R31, -INF , !P2 ;  /* 0xff8000001f137808 */ /* 0x000fe20005000000 */
[----:B------:R1:W-:Y:S01]  /*6020*/  MUFU.TANH R119, R13 ;  /* 0x0000000d00777308 */ /* 0x0003e20000002400 */
[----:B------:R-:W-:Y:S01]  /*6030*/  FMUL.FTZ R106, R114, UR10 ;  /* 0x0000000a726a7c20 */ /* 0x000fe20008410000 */
[----:B------:R-:W-:Y:S01]  /*6040*/  FMUL.FTZ R104, R115, UR10 ;  /* 0x0000000a73687c20 */ /* 0x000fe20008410000 */
[----:B------:R-:W-:Y:S01]  /*6050*/  FMUL.FTZ R108, R108, UR10 ;  /* 0x0000000a6c6c7c20 */ /* 0x000fe20008410000 */
[----:B------:R-:W-:Y:S01]  /*6060*/  FMUL.FTZ R105, R109, UR10 ;  /* 0x0000000a6d697c20 */ /* 0x000fe20008410000 */
[----:B------:R-:W-:-:S03]  /*6070*/  FMUL.FTZ R102, R110, UR10 ;  /* 0x0000000a6e667c20 */ /* 0x000fc60008410000 */
[----:B------:R-:W2:Y:S08]  /*6080*/  MUFU.TANH R22, R22 ;  /* 0x0000001600167308 */ /* 0x000eb00000002400 */
[----:B------:R3:W4:Y:S01]  /*6090*/  MUFU.TANH R116, R18 ;  /* 0x0000001200747308 */ /* 0x0007220000002400 */
[----:B-1----:R-:W-:Y:S02]  /*60a0*/  FSEL R13, R100, -INF , !P3 ;  /* 0xff800000640d7808 */ /* 0x002fe40005800000 */
[----:B------:R-:W-:-:S02]  /*60b0*/  ISETP.GE.AND P3, PT, R14, R0, PT ;  /* 0x000000000e00720c */ /* 0x000fc40003f66270 */
[----:B-----5:R-:W-:Y:S02]  /*60c0*/  FSEL R14, R29, -INF , !P1 ;  /* 0xff8000001d0e7808 */ /* 0x020fe40004800000 */
[-C--:B------:R-:W-:Y:S01]  /*60d0*/  ISETP.GE.AND P1, PT, R6, R161.reuse, PT ;  /* 0x000000a10600720c */ /* 0x080fe20003f26270 */
[----:B------:R-:W-:Y:S01]  /*60e0*/  VIADD R6, R12, 0x11 ;  /* 0x000000110c067836 */ /* 0x000fe20000000000 */
[----:B------:R-:W1:Y:S01]  /*60f0*/  MUFU.TANH R16, R16 ;  /* 0x0000001000107308 */ /* 0x000e620000002400 */
[----:B--2---:R-:W-:Y:S02]  /*6100*/  FSEL R22, R22, -INF , !P5 ;  /* 0xff80000016167808 */ /* 0x004fe40006800000 */
[----:B------:R-:W-:Y:S02]  /*6110*/  FSEL R117, R117, -INF , !P1 ;  /* 0xff80000075757808 */ /* 0x000fe40004800000 */
[-C--:B------:R-:W-:Y:S02]  /*6120*/  ISETP.GE.AND P2, PT, R6, R0.reuse, PT ;  /* 0x000000000600720c */ /* 0x080fe40003f46270 */
[----:B------:R-:W-:Y:S01]  /*6130*/  ISETP.GE.AND P1, PT, R26, R0, PT ;  /* 0x000000001a00720c */ /* 0x000fe20003f26270 */
[----:B------:R-:W2:Y:S01]  /*6140*/  MUFU.TANH R121, R121 ;  /* 0x0000007900797308 */ /* 0x000ea20000002400 */
[----:B---3--:R-:W-:Y:S01]  /*6150*/  FSEL R18, R101, -INF , !P4 ;  /* 0xff80000065127808 */ /* 0x008fe20006000000 */
[----:B------:R-:W-:Y:S01]  /*6160*/  FMUL.FTZ R101, R111, UR10 ;  /* 0x0000000a6f657c20 */ /* 0x000fe20008410000 */
[----:B------:R-:W-:-:S02]  /*6170*/  ISETP.GE.AND P4, PT, R6, R161, PT ;  /* 0x000000a10600720c */ /* 0x000fc40003f86270 */
[----:B------:R-:W-:Y:S02]  /*6180*/  FSEL R6, R103, -INF , !P3 ;  /* 0xff80000067067808 */ /* 0x000fe40005800000 */
[-C--:B------:R-:W-:Y:S01]  /*6190*/  ISETP.GE.AND P3, PT, R26, R161.reuse, PT ;  /* 0x000000a11a00720c */ /* 0x080fe20003f66270 */
[----:B------:R-:W-:Y:S01]  /*61a0*/  VIADD R26, R12, 0x20 ;  /* 0x000000200c1a7836 */ /* 0x000fe20000000000 */
[----:B------:R-:W3:Y:S01]  /*61b0*/  MUFU.TANH R24, R24 ;  /* 0x0000001800187308 */ /* 0x000ee20000002400 */
[----:B------:R-:W-:Y:S02]  /*61c0*/  FSEL R113, R20, -INF , !P4 ;  /* 0xff80000014717808 */ /* 0x000fe40006000000 */
[----:B------:R-:W-:Y:S02]  /*61d0*/  FSEL R20, R32, -INF , !P2 ;  /* 0xff80000020147808 */ /* 0x000fe40005000000 */
[----:B------:R-:W-:Y:S02]  /*61e0*/  FSEL R23, R23, -INF , !P3 ;  /* 0xff80000017177808 */ /* 0x000fe40005800000 */
[CC--:B------:R-:W-:Y:S01]  /*61f0*/  ISETP.GE.AND P2, PT, R26.reuse, R161.reuse, PT ;  /* 0x000000a11a00720c */ /* 0x0c0fe20003f46270 */
[----:B------:R-:W5:Y:S01]  /*6200*/  MUFU.TANH R15, R15 ;  /* 0x0000000f000f7308 */ /* 0x000f620000002400 */
[----:B------:R-:W-:Y:S01]  /*6210*/  ISETP.GE.AND P3, PT, R26, R0, PT ;  /* 0x000000001a00720c */ /* 0x000fe20003f66270 */
[----:B------:R-:W-:Y:S01]  /*6220*/  VIADD R26, R12, 0x21 ;  /* 0x000000210c1a7836 */ /* 0x000fe20000000000 */
[----:B------:R-:W-:-:S02]  /*6230*/  ISETP.GE.AND P5, PT, R27, R161, PT ;  /* 0x000000a11b00720c */ /* 0x000fc40003fa6270 */
[-C--:B------:R-:W-:Y:S01]  /*6240*/  ISETP.GE.AND P4, PT, R27, R0.reuse, PT ;  /* 0x000000001b00720c */ /* 0x080fe20003f86270 */
[----:B------:R-:W-:Y:S01]  /*6250*/  VIADD R27, R12, 0x28 ;  /* 0x000000280c1b7836 */ /* 0x000fe20000000000 */
[----:B----4-:R-:W-:Y:S01]  /*6260*/  FSEL R116, R116, -INF , !P1 ;  /* 0xff80000074747808 */ /* 0x010fe20004800000 */
[----:B------:R-:W4:Y:S01]  /*6270*/  MUFU.TANH R17, R17 ;  /* 0x0000001100117308 */ /* 0x000f220000002400 */
[----:B------:R-:W-:Y:S02]  /*6280*/  FSEL R21, R21, -INF , !P5 ;  /* 0xff80000015157808 */ /* 0x000fe40006800000 */
[CC--:B------:R-:W-:Y:S02]  /*6290*/  ISETP.GE.AND P1, PT, R26.reuse, R161.reuse, PT ;  /* 0x000000a11a00720c */ /* 0x0c0fe40003f26270 */
[----:B------:R-:W-:Y:S02]  /*62a0*/  ISETP.GE.AND P5, PT, R26, R0, PT ;  /* 0x000000001a00720c */ /* 0x000fe40003fa6270 */
[----:B-1----:R-:W-:Y:S01]  /*62b0*/  FSEL R26, R16, -INF , !P4 ;  /* 0xff800000101a7808 */ /* 0x002fe20006000000 */
[----:B------:R-:W1:Y:S01]  /*62c0*/  MUFU.TANH R122, R122 ;  /* 0x0000007a007a7308 */ /* 0x000e620000002400 */
[----:B--2---:R-:W-:Y:S01]  /*62d0*/  FSEL R121, R121, -INF , !P2 ;  /* 0xff80000079797808 */ /* 0x004fe20005000000 */
[----:B------:R-:W-:Y:S01]  /*62e0*/  VIADD R16, R12, 0x30 ;  /* 0x000000300c107836 */ /* 0x000fe20000000000 */
[----:B------:R-:W-:-:S02]  /*62f0*/  ISETP.GE.AND P4, PT, R27, R161, PT ;  /* 0x000000a11b00720c */ /* 0x000fc40003f86270 */
[-C--:B------:R-:W-:Y:S01]  /*6300*/  ISETP.GE.AND P2, PT, R27, R0.reuse, PT ;  /* 0x000000001b00720c */ /* 0x080fe20003f46270 */
[----:B------:R-:W-:Y:S01]  /*6310*/  VIADD R27, R12, 0x29 ;  /* 0x000000290c1b7836 */ /* 0x000fe20000000000 */
[----:B---3--:R-:W-:Y:S01]  /*6320*/  FSEL R24, R24, -INF , !P3 ;  /* 0xff80000018187808 */ /* 0x008fe20005800000 */
[----:B------:R-:W2:Y:S01]  /*6330*/  MUFU.TANH R120, R120 ;  /* 0x0000007800787308 */ /* 0x000ea20000002400 */
[----:B------:R-:W-:Y:S02]  /*6340*/  FSEL R119, R119, -INF , !P1 ;  /* 0xff80000077777808 */ /* 0x000fe40004800000 */
[CC--:B------:R-:W-:Y:S02]  /*6350*/  ISETP.GE.AND P3, PT, R27.reuse, R161.reuse, PT ;  /* 0x000000a11b00720c */ /* 0x0c0fe40003f66270 */
[----:B------:R-:W-:Y:S02]  /*6360*/  ISETP.GE.AND P1, PT, R27, R0, PT ;  /* 0x000000001b00720c */ /* 0x000fe40003f26270 */
[----:B-----5:R-:W-:Y:S01]  /*6370*/  FSEL R126, R15, -INF , !P5 ;  /* 0xff8000000f7e7808 */ /* 0x020fe20006800000 */
[----:B------:R-:W3:Y:S01]  /*6380*/  MUFU.TANH R25, R25 ;  /* 0x0000001900197308 */ /* 0x000ee20000002400 */
[----:B----4-:R-:W-:Y:S01]  /*6390*/  FSEL R27, R17, -INF , !P4 ;  /* 0xff800000111b7808 */ /* 0x010fe20006000000 */
[----:B------:R-:W-:Y:S01]  /*63a0*/  VIADD R15, R12, 0x38 ;  /* 0x000000380c0f7836 */ /* 0x000fe20000000000 */
[----:B------:R-:W-:-:S02]  /*63b0*/  ISETP.GE.AND P5, PT, R16, R161, PT ;  /* 0x000000a11000720c */ /* 0x000fc40003fa6270 */
[----:B------:R-:W-:Y:S01]  /*63c0*/  ISETP.GE.AND P4, PT, R16, R0, PT ;  /* 0x000000001000720c */ /* 0x000fe20003f86270 */
[----:B------:R-:W-:Y:S01]  /*63d0*/  VIADD R16, R12, 0x31 ;  /* 0x000000310c107836 */ /* 0x000fe20000000000 */
[----:B-1----:R-:W-:Y:S01]  /*63e0*/  FSEL R122, R122, -INF , !P2 ;  /* 0xff8000007a7a7808 */ /* 0x002fe20005000000 */
[----:B------:R-:W1:Y:S01]  /*63f0*/  MUFU.TANH R107, R107 ;  /* 0x0000006b006b7308 */ /* 0x000e620000002400 */
[----:B--2---:R-:W-:Y:S01]  /*6400*/  FSEL R120, R120, -INF , !P1 ;  /* 0xff80000078787808 */ /* 0x004fe20004800000 */
[----:B------:R-:W-:Y:S01]  /*6410*/  VIADD R12, R12, 0x39 ;  /* 0x000000390c0c7836 */ /* 0x000fe20000000000 */
[-C--:B------:R-:W-:Y:S02]  /*6420*/  ISETP.GE.AND P2, PT, R16, R161.reuse, PT ;  /* 0x000000a11000720c */ /* 0x080fe40003f46270 */
[----:B------:R-:W-:-:S03]  /*6430*/  ISETP.GE.AND P1, PT, R15, R161, PT ;  /* 0x000000a10f00720c */ /* 0x000fc60003f26270 */
        /* <DEDUP_REMOVED lines=83> */
.L_x_6763:
[----:B------:R-:W-:-:S04]  /*6970*/  LEA R0, -R8, RZ, 0x6 ;  /* 0x000000ff08007211 */ /* 0x000fc800078e31ff */
[----:B------:R-:W-:-:S07]  /*6980*/  SHF.R.S32.HI R17, RZ, 0x1f, R0 ;  /* 0x0000001fff117819 */ /* 0x000fce0000011400 */
.L_x_6764:
        /* <DEDUP_REMOVED lines=24> */
.L_x_6762:
        /* <DEDUP_REMOVED lines=44> */
[----:B------:R-:W-:-:S04]  /*6dd0*/  FSEL R110, R110, RZ, P1 ;  /* 0x000000ff6e6e7208 */ /* 0x000fc80000800000 */
[----:B------:R-:W-:Y:S01]  /*6de0*/  FSEL R103, R103, RZ, P0 ;  /* 0x000000ff67677208 */ /* 0x000fe20000000000 */
[--C-:B------:R-:W-:Y:S01]  /*6df0*/  FFMA.FTZ R29, R7, UR6, -R110.reuse ;  /* 0x00000006071d7c23 */ /* 0x100fe2000801086e */
[--C-:B------:R-:W-:Y:S01]  /*6e00*/  FFMA.FTZ R100, R5, UR6, -R110.reuse ;  /* 0x0000000605647c23 */ /* 0x100fe2000801086e */
[--C-:B------:R-:W-:Y:S01]  /*6e10*/  FFMA.FTZ R28, R19, UR6, -R110.reuse ;  /* 0x00000006131c7c23 */ /* 0x100fe2000801086e */
[----:B------:R-:W-:Y:S01]  /*6e20*/  FSEL R5, R31, RZ, P0 ;  /* 0x000000ff1f057208 */ /* 0x000fe20000000000 */
[--C-:B------:R-:W-:Y:S01]  /*6e30*/  FFMA.FTZ R7, R18, UR6, -R103.reuse ;  /* 0x0000000612077c23 */ /* 0x100fe20008010867 */
[----:B------:R-:W-:Y:S01]  /*6e40*/  FFMA.FTZ R34, R4, UR6, -R103 ;  /* 0x0000000604227c23 */ /* 0x000fe20008010867 */
[----:B------:R-:W1:Y:S01]  /*6e50*/  LDSM.16.MT88.4 R16, [R138+0x8000] ;  /* 0x008000008a10783b */ /* 0x000e620000004200 */
[----:B------:R-:W-:Y:S01]  /*6e60*/  FSEL R4, R32, RZ, P1 ;  /* 0x000000ff20047208 */ /* 0x000fe20000800000 */
[----:B------:R-:W-:Y:S01]  /*6e70*/  FADD.FTZ R2, R2, -R5 ;  /* 0x8000000502027221 */ /* 0x000fe20000010000 */
[----:B------:R-:W-:Y:S01]  /*6e80*/  FFMA.FTZ R30, R13, UR6, -R110 ;  /* 0x000000060d1e7c23 */ /* 0x000fe2000801086e */
[--C-:B------:R-:W-:Y:S01]  /*6e90*/  FFMA.FTZ R0, R14, UR6, -R103.reuse ;  /* 0x000000060e007c23 */ /* 0x100fe20008010867 */
[----:B------:R-:W-:Y:S01]  /*6ea0*/  MUFU.EX2 R100, R100 ;  /* 0x0000006400647308 */ /* 0x000fe20000000800 */
[----:B------:R-:W-:Y:S01]  /*6eb0*/  FADD.FTZ R35, R3, -R4 ;  /* 0x8000000403237221 */ /* 0x000fe20000010000 */
[----:B------:R-:W-:Y:S01]  /*6ec0*/  FMUL.FTZ R33, R2, UR6 ;  /* 0x0000000602217c20 */ /* 0x000fe20008410000 */
[--C-:B------:R-:W-:Y:S01]  /*6ed0*/  FFMA.FTZ R2, R6, UR6, -R103.reuse ;  /* 0x0000000606027c23 */ /* 0x100fe20008010867 */
[----:B------:R-:W2:Y:S01]  /*6ee0*/  LDSM.16.MT88.4 R12, [R140+0x8000] ;  /* 0x008000008c0c783b */ /* 0x000ea20000004200 */
        /* <DEDUP_REMOVED lines=102> */
[----:B------:R-:W3:Y:S01]  /*7550*/  MUFU.EX2 R111, R111 ;  /* 0x0000006f006f7308 */ /* 0x000ee20000000800 */
[-C--:B------:R-:W-:Y:S01]  /*7560*/  FMUL.FTZ R52, R52, R35.reuse ;  /* 0x0000002334347220 */ /* 0x080fe20000410000 */
[----:B------:R-:W-:Y:S01]  /*7570*/  FMUL.FTZ R53, R53, R35 ;  /* 0x0000002335357220 */ /* 0x000fe20000410000 */
[-C--:B------:R-:W-:Y:S01]  /*7580*/  FMUL.FTZ R54, R54, R33.reuse ;  /* 0x0000002136367220 */ /* 0x080fe20000410000 */
[----:B------:R-:W-:Y:S01]  /*7590*/  FMUL.FTZ R55, R55, R33 ;  /* 0x0000002137377220 */ /* 0x000fe20000410000 */
[-C--:B------:R-:W-:Y:S01]  /*75a0*/  FMUL.FTZ R56, R56, R35.reuse ;  /* 0x0000002338387220 */ /* 0x080fe20000410000 */
[----:B------:R-:W-:Y:S01]  /*75b0*/  FMUL.FTZ R57, R57, R35 ;  /* 0x0000002339397220 */ /* 0x000fe20000410000 */
[C---:B-1----:R-:W-:Y:S01]  /*75c0*/  HMMA.16816.F32.BF16 R72, R4.reuse, R16, R72 ;  /* 0x000000100448723c */ /* 0x042fe20000041848 */
[----:B------:R-:W1:Y:S01]  /*75d0*/  MUFU.EX2 R114, R114 ;  /* 0x0000007200727308 */ /* 0x000e620000000800 */
[-C--:B------:R-:W-:Y:S01]  /*75e0*/  FMUL.FTZ R58, R58, R33.reuse ;  /* 0x000000213a3a7220 */ /* 0x080fe20000410000 */
[----:B------:R-:W-:Y:S01]  /*75f0*/  FMUL.FTZ R59, R59, R33 ;  /* 0x000000213b3b7220 */ /* 0x000fe20000410000 */
[----:B------:R-:W-:Y:S01]  /*7600*/  FFMA.FTZ R35, R171, R35, R100 ;  /* 0x00000023ab237223 */ /* 0x000fe20000010064 */
[----:B------:R-:W-:Y:S01]  /*7610*/  FFMA.FTZ R33, R169, R33, R34 ;  /* 0x00000021a9217223 */ /* 0x000fe20000010022 */
[----:B------:R-:W-:Y:S01]  /*7620*/  HMMA.16816.F32.BF16 R68, R4, R18, R68 ;  /* 0x000000120444723c */ /* 0x000fe20000041844 */
[----:B------:R-:W4:Y:S01]  /*7630*/  LDSM.16.MT88.4 R16, [R138+0xa000] ;  /* 0x00a000008a10783b */ /* 0x000f220000004200 */
[----:B------:R-:W-:Y:S01]  /*7640*/  FADD.FTZ R30, R30, R35 ;  /* 0x000000231e1e7221 */ /* 0x000fe20000010000 */
[----:B------:R-:W-:Y:S01]  /*7650*/  MUFU.EX2 R112, R112 ;  /* 0x0000007000707308 */ /* 0x000fe20000000800 */
[----:B------:R-:W-:-:S02]  /*7660*/  FADD.FTZ R0, R0, R33 ;  /* 0x0000002100007221 */ /* 0x000fc40000010000 */
[----:B--2---:R-:W-:Y:S01]  /*7670*/  HMMA.16816.F32.BF16 R80, R4, R12, R80 ;  /* 0x0000000c0450723c */ /* 0x004fe20000041850 */
[----:B------:R-:W-:Y:S01]  /*7680*/  FADD.FTZ R29, R29, R30 ;  /* 0x0000001e1d1d7221 */ /* 0x000fe20000010000 */
[----:B------:R-:W-:-:S03]  /*7690*/  FADD.FTZ R3, R3, R0 ;  /* 0x0000000003037221 */ /* 0x000fc60000010000 */
[----:B------:R-:W-:Y:S01]  /*76a0*/  MUFU.EX2 R113, R113 ;  /* 0x0000007100717308 */ /* 0x000fe20000000800 */
[----:B------:R-:W-:Y:S01]  /*76b0*/  HMMA.16816.F32.BF16 R76, R4, R14, R76 ;  /* 0x0000000e044c723c */ /* 0x000fe2000004184c */
[----:B------:R-:W2:Y:S01]  /*76c0*/  LDSM.16.MT88.4 R12, [R140+0xa000] ;  /* 0x00a000008c0c783b */ /* 0x000ea20000004200 */
[----:B------:R-:W-:Y:S01]  /*76d0*/  FADD.FTZ R28, R28, R29 ;  /* 0x0000001d1c1c7221 */ /* 0x000fe20000010000 */
[----:B------:R-:W-:-:S03]  /*76e0*/  FADD.FTZ R2, R2, R3 ;  /* 0x0000000302027221 */ /* 0x000fc60000010000 */
[----:B---3--:R-:W-:Y:S01]  /*76f0*/  FADD.FTZ R3, R111, R28 ;  /* 0x0000001c6f037221 */ /* 0x008fe20000010000 */
[----:B------:R-:W-:Y:S03]  /*7700*/  MUFU.EX2 R115, R115 ;  /* 0x0000007300737308 */ /* 0x000fe60000000800 */
[----:B-1----:R-:W-:-:S05]  /*7710*/  FADD.FTZ R3, R114, R3 ;  /* 0x0000000372037221 */ /* 0x002fca0000010000 */
[----:B------:R-:W1:Y:S08]  /*7720*/  MUFU.EX2 R118, R118 ;  /* 0x0000007600767308 */ /* 0x000e700000000800 */
[----:B------:R-:W-:Y:S01]  /*7730*/  MUFU.EX2 R117, R117 ;  /* 0x0000007500757308 */ /* 0x000fe20000000800 */
[C---:B----4-:R-:W-:Y:S07]  /*7740*/  HMMA.16816.F32.BF16 R44, R4.reuse, R16, R44 ;  /* 0x00000010042c723c */ /* 0x050fee000004182c */
[----:B------:R-:W3:Y:S01]  /*7750*/  MUFU.EX2 R116, R116 ;  /* 0x0000007400747308 */ /* 0x000ee20000000800 */
[C---:B------:R-:W-:Y:S01]  /*7760*/  HMMA.16816.F32.BF16 R48, R4.reuse, R18, R48 ;  /* 0x000000120430723c */ /* 0x040fe20000041830 */
[----:B------:R-:W4:Y:S06]  /*7770*/  LDSM.16.MT88.4 R16, [R136+0xa000] ;  /* 0x00a000008810783b */ /* 0x000f2c0000004200 */
[----:B------:R-:W5:Y:S01]  /*7780*/  MUFU.EX2 R124, R124 ;  /* 0x0000007c007c7308 */ /* 0x000f620000000800 */
[C---:B--2---:R-:W-:Y:S06]  /*7790*/  HMMA.16816.F32.BF16 R36, R4.reuse, R12, R36 ;  /* 0x0000000c0424723c */ /* 0x044fec0000041824 */
[C---:B------:R-:W-:Y:S01]  /*77a0*/  HMMA.16816.F32.BF16 R40, R4.reuse, R14, R40 ;  /* 0x0000000e0428723c */ /* 0x040fe20000041828 */
[----:B------:R-:W2:Y:S01]  /*77b0*/  LDSM.16.MT88.4 R12, [R137+0xa000] ;  /* 0x00a00000890c783b */ /* 0x000ea20000004200 */
[----:B------:R-:W-:Y:S08]  /*77c0*/  MUFU.EX2 R119, R119 ;  /* 0x0000007700777308 */ /* 0x000ff00000000800 */
[----:B------:R-:W-:Y:S08]  /*77d0*/  MUFU.EX2 R121, R121 ;  /* 0x0000007900797308 */ /* 0x000ff00000000800 */
[----:B------:R-:W-:Y:S08]  /*77e0*/  MUFU.EX2 R160, R160 ;  /* 0x000000a000a07308 */ /* 0x000ff00000000800 */
[----:B------:R-:W5:Y:S01]  /*77f0*/  MUFU.EX2 R125, R125 ;  /* 0x0000007d007d7308 */ /* 0x000f620000000800 */
[C---:B----4-:R-:W-:Y:S07]  /*7800*/  HMMA.16816.F32.BF16 R60, R4.reuse, R16, R60 ;  /* 0x00000010043c723c */ /* 0x050fee000004183c */
[----:B------:R-:W4:Y:S01]  /*7810*/  MUFU.EX2 R126, R126 ;  /* 0x0000007e007e7308 */ /* 0x000f220000000800 */
[C---:B------:R-:W-:Y:S01]  /*7820*/  HMMA.16816.F32.BF16 R64, R4.reuse, R18, R64 ;  /* 0x000000120440723c */ /* 0x040fe20000041840 */
[----:B------:R-:W4:Y:S05]  /*7830*/  LDSM.16.MT88.4 R16, [R138+0x8800] ;  /* 0x008800008a10783b */ /* 0x000f2a0000004200 */
[C---:B--2---:R-:W-:Y:S01]  /*7840*/  HMMA.16816.F32.BF16 R52, R4.reuse, R12, R52 ;  /* 0x0000000c0434723c */ /* 0x044fe20000041834 */
[----:B------:R-:W-:Y:S05]  /*7850*/  MUFU.EX2 R122, R122 ;  /* 0x0000007a007a7308 */ /* 0x000fea0000000800 */
[----:B------:R-:W-:Y:S01]  /*7860*/  HMMA.16816.F32.BF16 R56, R4, R14, R56 ;  /* 0x0000000e0438723c */ /* 0x000fe20000041838 */
[----:B------:R-:W2:Y:S02]  /*7870*/  LDSM.16.MT88.4 R12, [R137+0x8800] ;  /* 0x00880000890c783b */ /* 0x000ea40000004200 */
[----:B------:R-:W2:Y:S04]  /*7880*/  MUFU.EX2 R123, R123 ;  /* 0x0000007b007b7308 */ /* 0x000ea80000000800 */
[----:B------:R-:W-:-:S02]  /*7890*/  F2FP.BF16.F32.PACK_AB R4, R114, R111 ;  /* 0x0000006f7204723e */ /* 0x000fc400000010ff */
[----:B-1----:R-:W-:Y:S01]  /*78a0*/  F2FP.BF16.F32.PACK_AB R5, R118, R115 ;  /* 0x000000737605723e */ /* 0x002fe200000010ff */
[----:B------:R-:W-:Y:S01]  /*78b0*/  FADD.FTZ R115, R115, R2 ;  /* 0x0000000273737221 */ /* 0x000fe20000010000 */
[----:B------:R-:W-:Y:S01]  /*78c0*/  F2FP.BF16.F32.PACK_AB R6, R113, R112 ;  /* 0x000000707106723e */ /* 0x000fe200000010ff */
[----:B------:R-:W-:Y:S01]  /*78d0*/  MUFU.EX2 R107, R107 ;  /* 0x0000006b006b7308 */ /* 0x000fe20000000800 */
[----:B---3--:R-:W-:Y:S01]  /*78e0*/  F2FP.BF16.F32.PACK_AB R7, R116, R117 ;  /* 0x000000757407723e */ /* 0x008fe200000010ff */
[----:B------:R-:W-:Y:S01]  /*78f0*/  FADD.FTZ R118, R118, R115 ;  /* 0x0000007376767221 */ /* 0x000fe20000010000 */
[----:B------:R-:W-:Y:S01]  /*7900*/  FADD.FTZ R112, R112, R3 ;  /* 0x0000000370707221 */ /* 0x000fe20000010000 */
[----:B------:R-:W-:Y:S02]  /*7910*/  MOV R2, R31 ;  /* 0x0000001f00027202 */ /* 0x000fe40000000f00 */
[----:B------:R-:W-:Y:S01]  /*7920*/  FADD.FTZ R117, R117, R118 ;  /* 0x0000007675757221 */ /* 0x000fe20000010000 */
[----:B------:R-:W-:Y:S01]  /*7930*/  FADD.FTZ R113, R113, R112 ;  /* 0x0000007071717221 */ /* 0x000fe20000010000 */
[----:B------:R-:W-:Y:S01]  /*7940*/  HMMA.16816.F32.BF16 R96, R4, R20, R96 ;  /* 0x000000140460723c */ /* 0x000fe20000041860 */
[----:B------:R-:W1:Y:S01]  /*7950*/  MUFU.EX2 R120, R120 ;  /* 0x0000007800787308 */ /* 0x000e620000000800 */
[----:B------:R-:W-:Y:S01]  /*7960*/  FADD.FTZ R116, R116, R117 ;  /* 0x0000007574747221 */ /* 0x000fe20000010000 */
[----:B-----5:R-:W-:-:S03]  /*7970*/  FADD.FTZ R0, R124, R113 ;  /* 0x000000717c007221 */ /* 0x020fc60000010000 */
[C---:B------:R-:W-:Y:S01]  /*7980*/  HMMA.16816.F32.BF16 R92, R4.reuse, R22, R92 ;  /* 0x00000016045c723c */ /* 0x040fe2000004185c */
[----:B------:R-:W3:Y:S01]  /*7990*/  LDSM.16.MT88.4 R20, [R136+0x8800] ;  /* 0x008800008814783b */ /* 0x000ee20000004200 */
[----:B------:R-:W-:Y:S01]  /*79a0*/  FADD.FTZ R3, R125, R116 ;  /* 0x000000747d037221 */ /* 0x000fe20000010000 */
[----:B------:R-:W-:Y:S01]  /*79b0*/  MUFU.EX2 R108, R108 ;  /* 0x0000006c006c7308 */ /* 0x000fe20000000800 */
[----:B------:R-:W-:Y:S02]  /*79c0*/  FADD.FTZ R0, R119, R0 ;  /* 0x0000000077007221 */ /* 0x000fe40000010000 */
[----:B----4-:R-:W-:Y:S01]  /*79d0*/  HMMA.16816.F32.BF16 R88, R4, R16, R88 ;  /* 0x000000100458723c */ /* 0x010fe20000041858 */
[----:B------:R-:W-:-:S04]  /*79e0*/  FADD.FTZ R3, R126, R3 ;  /* 0x000000037e037221 */ /* 0x000fc80000010000 */
[----:B------:R-:W-:Y:S01]  /*79f0*/  MUFU.EX2 R105, R105 ;  /* 0x0000006900697308 */ /* 0x000fe20000000800 */
[C---:B------:R-:W-:Y:S01]  /*7a00*/  HMMA.16816.F32.BF16 R84, R4.reuse, R18, R84 ;  /* 0x000000120454723c */ /* 0x040fe20000041854 */
[----:B------:R-:W4:Y:S05]  /*7a10*/  LDSM.16.MT88.4 R16, [R140+0xa800] ;  /* 0x00a800008c10783b */ /* 0x000f2a0000004200 */
[C---:B--2---:R-:W-:Y:S01]  /*7a20*/  HMMA.16816.F32.BF16 R80, R4.reuse, R12, R80 ;  /* 0x0000000c0450723c */ /* 0x044fe20000041850 */
[----:B------:R-:W-:Y:S05]  /*7a30*/  MUFU.EX2 R106, R106 ;  /* 0x0000006a006a7308 */ /* 0x000fea0000000800 */
[C---:B------:R-:W-:Y:S01]  /*7a40*/  HMMA.16816.F32.BF16 R76, R4.reuse, R14, R76 ;  /* 0x0000000e044c723c */ /* 0x040fe2000004184c */
[----:B------:R-:W2:Y:S02]  /*7a50*/  LDSM.16.MT88.4 R12, [R138+0xa800] ;  /* 0x00a800008a0c783b */ /* 0x000ea40000004200 */
[----:B------:R-:W5:Y:S03]  /*7a60*/  MUFU.EX2 R109, R109 ;  /* 0x0000006d006d7308 */ /* 0x000f660000000800 */
[C---:B------:R-:W-:Y:S05]  /*7a70*/  HMMA.16816.F32.BF16 R52, R4.reuse, R24, R52 ;  /* 0x000000180434723c */ /* 0x040fea0000041834 */
[----:B------:R-:W-:Y:S01]  /*7a80*/  MUFU.EX2 R102, R102 ;  /* 0x0000006600667308 */ /* 0x000fe20000000800 */
[C---:B------:R-:W-:Y:S01]  /*7a90*/  HMMA.16816.F32.BF16 R56, R4.reuse, R26, R56 ;  /* 0x0000001a0438723c */ /* 0x040fe20000041838 */
[----:B------:R-:W-:Y:S05]  /*7aa0*/  LDSM.16.MT88.4 R24, [R137+0x9000] ;  /* 0x009000008918783b */ /* 0x000fea0000004200 */
[C---:B---3--:R-:W-:Y:S01]  /*7ab0*/  HMMA.16816.F32.BF16 R72, R4.reuse, R20, R72 ;  /* 0x000000140448723c */ /* 0x048fe20000041848 */
[----:B------:R-:W3:Y:S05]  /*7ac0*/  MUFU.EX2 R101, R101 ;  /* 0x0000006500657308 */ /* 0x000eea0000000800 */
[C---:B------:R-:W-:Y:S01]  /*7ad0*/  HMMA.16816.F32.BF16 R68, R4.reuse, R22, R68 ;  /* 0x000000160444723c */ /* 0x040fe20000041844 */
[----:B------:R-:W1:Y:S05]  /*7ae0*/  LDSM.16.MT88.4 R20, [R136+0xa800] ;  /* 0x00a800008814783b */ /* 0x000e6a0000004200 */
        /* <DEDUP_REMOVED lines=8> */
[----:B------:R-:W1:Y:S06]  /*7b70*/  LDSM.16.MT88.4 R20, [R136+0x9000] ;  /* 0x009000008814783b */ /* 0x000e6c0000004200 */
[----:B------:R-:W-:-:S02]  /*7b80*/  F2FP.BF16.F32.PACK_AB R4, R119, R124 ;  /* 0x0000007c7704723e */ /* 0x000fc400000010ff */
[----:B------:R-:W-:Y:S02]  /*7b90*/  F2FP.BF16.F32.PACK_AB R5, R126, R125 ;  /* 0x0000007d7e05723e */ /* 0x000fe400000010ff */
[----:B------:R-:W-:Y:S01]  /*7ba0*/  F2FP.BF16.F32.PACK_AB R6, R160, R121 ;  /* 0x00000079a006723e */ /* 0x000fe200000010ff */
[----:B------:R-:W-:Y:S01]  /*7bb0*/  FADD.FTZ R121, R121, R0 ;  /* 0x0000000079797221 */ /* 0x000fe20000010000 */
[C---:B------:R-:W-:Y:S01]  /*7bc0*/  F2FP.BF16.F32.PACK_AB R7, R123.reuse, R122 ;  /* 0x0000007a7b07723e */ /* 0x040fe200000010ff */
[----:B------:R-:W-:Y:S01]  /*7bd0*/  FADD.FTZ R122, R122, R3 ;  /* 0x000000037a7a7221 */ /* 0x000fe20000010000 */
[----:B------:R-:W-:Y:S01]  /*7be0*/  MOV R3, R32 ;  /* 0x0000002000037202 */ /* 0x000fe20000000f00 */
[----:B------:R-:W-:Y:S02]  /*7bf0*/  FADD.FTZ R160, R160, R121 ;  /* 0x00000079a0a07221 */ /* 0x000fe40000010000 */
[----:B------:R-:W-:Y:S02]  /*7c00*/  FADD.FTZ R123, R123, R122 ;  /* 0x0000007a7b7b7221 */ /* 0x000fe40000010000 */
        /* <DEDUP_REMOVED lines=14> */
[----:B------:R-:W4:Y:S05]  /*7cf0*/  LDSM.16.MT88.4 R16, [R136+0xb000] ;  /* 0x00b000008810783b */ /* 0x000f2a0000004200 */
[C---:B--2---:R-:W-:Y:S06]  /*7d00*/  HMMA.16816.F32.BF16 R44, R4.reuse, R12, R44 ;  /* 0x0000000c042c723c */ /* 0x044fec000004182c */
[C---:B------:R-:W-:Y:S01]  /*7d10*/  HMMA.16816.F32.BF16 R48, R4.reuse, R14, R48 ;  /* 0x0000000e0430723c */ /* 0x040fe20000041830 */
[----:B------:R-:W-:Y:S05]  /*7d20*/  LDSM.16.MT88.4 R12, [R136+0x9800] ;  /* 0x00980000880c783b */ /* 0x000fea0000004200 */
[C---:B-1----:R-:W-:Y:S06]  /*7d30*/  HMMA.16816.F32.BF16 R52, R4.reuse, R20, R52 ;  /* 0x000000140434723c */ /* 0x042fec0000041834 */
[C---:B------:R-:W-:Y:S01]  /*7d40*/  HMMA.16816.F32.BF16 R56, R4.reuse, R22, R56 ;  /* 0x000000160438723c */ /* 0x040fe20000041838 */
[----:B------:R-:W1:Y:S05]  /*7d50*/  LDSM.16.MT88.4 R20, [R138+0x9800] ;  /* 0x009800008a14783b */ /* 0x000e6a0000004200 */
[C---:B----4-:R-:W-:Y:S06]  /*7d60*/  HMMA.16816.F32.BF16 R60, R4.reuse, R16, R60 ;  /* 0x00000010043c723c */ /* 0x050fec000004183c */
[----:B------:R-:W-:Y:S01]  /*7d70*/  HMMA.16816.F32.BF16 R64, R4, R18, R64 ;  /* 0x000000120440723c */ /* 0x000fe20000041840 */
[----:B------:R-:W2:Y:S06]  /*7d80*/  LDSM.16.MT88.4 R16, [R137+0x9800] ;  /* 0x009800008910783b */ /* 0x000eac0000004200 */
[----:B------:R-:W-:Y:S01]  /*7d90*/  F2FP.BF16.F32.PACK_AB R4, R120, R107 ;  /* 0x0000006b7804723e */ /* 0x000fe200000010ff */
[----:B------:R-:W-:Y:S01]  /*7da0*/  FADD.FTZ R107, R107, R160 ;  /* 0x000000a06b6b7221 */ /* 0x000fe20000010000 */
[----:B-----5:R-:W-:Y:S01]  /*7db0*/  F2FP.BF16.F32.PACK_AB R5, R109, R106 ;  /* 0x0000006a6d05723e */ /* 0x020fe200000010ff */
[----:B------:R-:W-:Y:S01]  /*7dc0*/  FADD.FTZ R106, R106, R123 ;  /* 0x0000007b6a6a7221 */ /* 0x000fe20000010000 */
[----:B------:R-:W-:Y:S01]  /*7dd0*/  F2FP.BF16.F32.PACK_AB R6, R105, R108 ;  /* 0x0000006c6906723e */ /* 0x000fe200000010ff */
[----:B------:R-:W-:Y:S01]  /*7de0*/  FADD.FTZ R107, R120, R107 ;  /* 0x0000006b786b7221 */ /* 0x000fe20000010000 */
[----:B---3--:R-:W-:Y:S01]  /*7df0*/  F2FP.BF16.F32.PACK_AB R7, R101, R102 ;  /* 0x000000666507723e */ /* 0x008fe200000010ff */
        /* <DEDUP_REMOVED lines=18> */
[C---:B------:R-:W-:Y:S06]  /*7f20*/  HMMA.16816.F32.BF16 R40, R4.reuse, R26, R40 ;  /* 0x0000001a0428723c */ /* 0x040fec0000041828 */
[C---:B-1----:R-:W-:Y:S06]  /*7f30*/  HMMA.16816.F32.BF16 R44, R4.reuse, R20, R44 ;  /* 0x00000014042c723c */ /* 0x042fec000004182c */
[C---:B------:R-:W-:Y:S06]  /*7f40*/  HMMA.16816.F32.BF16 R48, R4.reuse, R22, R48 ;  /* 0x000000160430723c */ /* 0x040fec0000041830 */
[C---:B--2---:R-:W-:Y:S06]  /*7f50*/  HMMA.16816.F32.BF16 R52, R4.reuse, R16, R52 ;  /* 0x000000100434723c */ /* 0x044fec0000041834 */
[C---:B------:R-:W-:Y:S06]  /*7f60*/  HMMA.16816.F32.BF16 R56, R4.reuse, R18, R56 ;  /* 0x000000120438723c */ /* 0x040fec0000041838 */
[C---:B----4-:R-:W-:Y:S06]  /*7f70*/  HMMA.16816.F32.BF16 R60, R4.reuse, R12, R60 ;  /* 0x0000000c043c723c */ /* 0x050fec000004183c */
[----:B------:R-:W-:-:S15]  /*7f80*/  HMMA.16816.F32.BF16 R64, R4, R14, R64 ;  /* 0x0000000e0440723c */ /* 0x000fde0000041840 */
[----:B------:R-:W-:-:S09]  /*7f90*/  NOP ;  /* 0x0000000000007918 */ /* 0x000fd20000000000 */
.L_x_6759:
        /* <DEDUP_REMOVED lines=11> */
[----:B------:R-:W-:Y:S01]  /*8050*/  SHF.R.S32.HI R166, RZ, 0x1f, R167 ;  /* 0x0000001fffa67819 */ /* 0x000fe200000114a7 */
[----:B------:R-:W-:Y:S01]  /*8060*/  ULDC UR4, c[0x0][0x2ec] ;  /* 0x0000bb0000047ab9 */ /* 0x000fe20000000800 */
[----:B------:R-:W-:-:S07]  /*8070*/  SHF.R.S32.HI R164, RZ, 0x1f, R165 ;  /* 0x0000001fffa47819 */ /* 0x000fce00000114a5 */
.L_x_6769:
        /* <DEDUP_REMOVED lines=66> */
.L_x_6766:
[C---:B------:R-:W-:Y:S04]  /*84a0*/  LEA R148, P0, R10.reuse, R148, 0x1 ;  /* 0x000000940a947211 */ /* 0x040fe800078008ff */
[----:B------:R-:W-:Y:S02]  /*84b0*/  LEA.HI.X R149, R10, R149, R2, 0x1, P0 ;  /* 0x000000950a957211 */ /* 0x000fe400000f0c02 */
[-C--:B------:R-:W-:Y:S03]  /*84c0*/  IADD3 R100, P0, R148, R163.reuse, RZ ;  /* 0x000000a394647210 */ /* 0x080fe60007f1e0ff */
[----:B------:R-:W-:Y:S01]  /*84d0*/  @!PT LDS RZ, [RZ] ;  /* 0x00000000fffff984 */ /* 0x000fe20000000800 */
[----:B------:R-:W-:Y:S01]  /*84e0*/  @!PT LDS RZ, [RZ] ;  /* 0x00000000fffff984 */ /* 0x000fe20000000800 */
[----:B------:R-:W-:Y:S01]  /*84f0*/  @!PT LDS RZ, [RZ] ;  /* 0x00000000fffff984 */ /* 0x000fe20000000800 */
[----:B------:R-:W-:Y:S01]  /*8500*/  LDGSTS.E.BYPASS.LTC128B.128 [R153+0x8000], desc[UR12][R148.64] ;  /* 0x0800000094997fae */ /* 0x000fe2000b901d4c */
[-C--:B------:R-:W-:Y:S02]  /*8510*/  IADD3.X R101, R149, R162.reuse, RZ, P0, !PT ;  /* 0x000000a295657210 */ /* 0x080fe400007fe4ff */
[-C--:B------:R-:W-:Y:S02]  /*8520*/  IADD3 R2, P0, R100, R163.reuse, RZ ;  /* 0x000000a364027210 */ /* 0x080fe40007f1e0ff */
[----:B------:R-:W-:Y:S02]  /*8530*/  LDGSTS.E.BYPASS.LTC128B.128 [R153+0xa000], desc[UR12][R148.64+0x80] ;  /* 0x0a00008094997fae */ /* 0x000fe4000b901d4c */
[-C--:B------:R-:W-:Y:S03]  /*8540*/  IADD3.X R3, R101, R162.reuse, RZ, P0, !PT ;  /* 0x000000a265037210 */ /* 0x080fe600007fe4ff */
[----:B------:R-:W-:Y:S01]  /*8550*/  LDGSTS.E.BYPASS.LTC128B.128 [R153+0x8800], desc[UR12][R100.64] ;  /* 0x0880000064997fae */ /* 0x000fe2000b901d4c */
[----:B------:R-:W-:Y:S04]  /*8560*/  IADD3 R172, P0, R2, R163, RZ ;  /* 0x000000a302ac7210 */ /* 0x000fe80007f1e0ff */
[----:B------:R-:W-:Y:S01]  /*8570*/  LDGSTS.E.BYPASS.LTC128B.128 [R153+0xa800], desc[UR12][R100.64+0x80] ;  /* 0x0a80008064997fae */ /* 0x000fe2000b901d4c */
[----:B------:R-:W-:Y:S02]  /*8580*/  IADD3.X R173, R3, R162, RZ, P0, !PT ;  /* 0x000000a203ad7210 */ /* 0x000fe400007fe4ff */
[----:B------:R-:W-:Y:S02]  /*8590*/  ISETP.GE.AND P0, PT, R151, 0x2, PT ;  /* 0x000000029700780c */ /* 0x000fe40003f06270 */
[----:B------:R-:W-:Y:S05]  /*85a0*/  LDGSTS.E.BYPASS.LTC128B.128 [R153+0x9000], desc[UR12][R2.64] ;  /* 0x0900000002997fae */ /* 0x000fea000b901d4c */
[----:B------:R-:W-:Y:S05]  /*85b0*/  LDGSTS.E.BYPASS.LTC128B.128 [R153+0xb000], desc[UR12][R2.64+0x80] ;  /* 0x0b00008002997fae */ /* 0x000fea000b901d4c */
[----:B------:R-:W-:Y:S05]  /*85c0*/  LDGSTS.E.BYPASS.LTC128B.128 [R153+0x9800], desc[UR12][R172.64] ;  /* 0x09800000ac997fae */ /* 0x000fea000b901d4c */
[----:B------:R1:W-:Y:S05]  /*85d0*/  LDGSTS.E.BYPASS.LTC128B.128 [R153+0xb800], desc[UR12][R172.64+0x80] ;  /* 0x0b800080ac997fae */ /* 0x0003ea000b901d4c */
[----:B------:R-:W-:Y:S05]  /*85e0*/  LDSM.16.M88.4 R104, [R146] ;  /* 0x000000009268783b */ /* 0x000fea0000000200 */
[----:B------:R-:W2:Y:S05]  /*85f0*/  LDSM.16.M88.4 R108, [R145+0x4000] ;  /* 0x00400000916c783b */ /* 0x000eaa0000000200 */
[----:B------:R-:W3:Y:S05]  /*8600*/  LDSM.16.M88.4 R112, [R145+0x4800] ;  /* 0x004800009170783b */ /* 0x000eea0000000200 */
[----:B------:R-:W4:Y:S05]  /*8610*/  LDSM.16.M88.4 R116, [R145+0x5000] ;  /* 0x005000009174783b */ /* 0x000f2a0000000200 */
[----:B------:R-:W0:Y:S05]  /*8620*/  LDGDEPBAR ;  /* 0x00000000000079af */ /* 0x000e2a0000000000 */
[----:B------:R-:W5:Y:S05]  /*8630*/  LDSM.16.M88.4 R120, [R145+0x5800] ;  /* 0x005800009178783b */ /* 0x000f6a0000000200 */
        /* <DEDUP_REMOVED lines=12> */
[----:B------:R-:W4:Y:S05]  /*8700*/  LDSM.16.M88.4 R104, [R133] ;  /* 0x000000008568783b */ /* 0x000f2a0000000200 */
        /* <DEDUP_REMOVED lines=11> */
[----:B------:R-:W3:Y:S05]  /*87c0*/  LDSM.16.M88.4 R104, [R139+0x5000] ;  /* 0x005000008b68783b */ /* 0x000eea0000000200 */
        /* <DEDUP_REMOVED lines=12> */
[----:B------:R-:W3:Y:S05]  /*8890*/  LDSM.16.M88.4 R108, [R132+0x1000] ;  /* 0x00100000846c783b */ /* 0x000eea0000000200 */
        /* <DEDUP_REMOVED lines=25> */
[----:B------:R-:W3:Y:S05]  /*8a30*/  LDSM.16.M88.4 R108, [R129] ;  /* 0x00000000816c783b */ /* 0x000eea0000000200 */
[----:B------:R-:W4:Y:S01]  /*8a40*/  LDSM.16.M88.4 R112, [R128] ;  /* 0x000000008070783b */ /* 0x000f220000000200 */
        /* <DEDUP_REMOVED lines=23> */
[----:B------:R-:W-:Y:S01]  /*8bc0*/  HMMA.16816.F32.BF16 R32, R116, R114, R32 ;  /* 0x000000727420723c */ /* 0x000fe20000041820 */
[----:B------:R-:W4:Y:S05]  /*8bd0*/  LDSM.16.M88.4 R112, [R132+0x3000] ;  /* 0x003000008470783b */ /* 0x000f2a0000000200 */
[C---:B--2---:R-:W-:Y:S06]  /*8be0*/  HMMA.16816.F32.BF16 R4, R108.reuse, R120, R4 ;  /* 0x000000786c04723c */ /* 0x044fec0000041804 */
[C---:B------:R-:W-:Y:S06]  /*8bf0*/  HMMA.16816.F32.BF16 R8, R108.reuse, R122, R8 ;  /* 0x0000007a6c08723c */ /* 0x040fec0000041808 */
[C---:B---3--:R-:W-:Y:S06]  /*8c00*/  HMMA.16816.F32.BF16 R12, R108.reuse, R104, R12 ;  /* 0x000000686c0c723c */ /* 0x048fec000004180c */
[C---:B------:R-:W-:Y:S01]  /*8c10*/  HMMA.16816.F32.BF16 R16, R108.reuse, R106, R16 ;  /* 0x0000006a6c10723c */ /* 0x040fe20000041810 */
[----:B------:R-:W2:Y:S01]  /*8c20*/  LDSM.16.M88.4 R104, [R132+0x3800] ;  /* 0x003800008468783b */ /* 0x000ea20000000200 */
[----:B------:R-:W-:Y:S04]  /*8c30*/  DEPBAR.LE SB0, 0x0 ;  /* 0x000080000000791a */ /* 0x000fe80000000000 */
[----:B------:R-:W-:Y:S01]  /*8c40*/  BAR.SYNC.DEFER_BLOCKING 0x0 ;  /* 0x0000000000007b1d */ /* 0x000fe20000010000 */
[C---:B----4-:R-:W-:Y:S05]  /*8c50*/  HMMA.16816.F32.BF16 R20, R108.reuse, R112, R20 ;  /* 0x000000706c14723c */ /* 0x050fea0000041814 */
[----:B------:R-:W-:Y:S01]  /*8c60*/  FMUL.FTZ R216, R4, UR5 ;  /* 0x0000000504d87c20 */ /* 0x000fe20008410000 */
[C---:B------:R-:W-:Y:S05]  /*8c70*/  HMMA.16816.F32.BF16 R24, R108.reuse, R114, R24 ;  /* 0x000000726c18723c */ /* 0x040fea0000041818 */
        /* <DEDUP_REMOVED lines=14> */
[----:B------:R-:W1:Y:S01]  /*8d60*/  MUFU.TANH R212, R212 ;  /* 0x000000d400d47308 */ /* 0x000e620000002400 */
[----:B------:R-:W-:Y:S01]  /*8d70*/  FMUL.FTZ R200, R17, UR5 ;  /* 0x0000000511c87c20 */ /* 0x000fe20008410000 */
[----:B------:R-:W-:Y:S01]  /*8d80*/  FMUL.FTZ R198, R18, UR5 ;  /* 0x0000000512c67c20 */ /* 0x000fe20008410000 */
[----:B------:R-:W-:Y:S01]  /*8d90*/  FMUL.FTZ R196, R19, UR5 ;  /* 0x0000000513c47c20 */ /* 0x000fe20008410000 */
[----:B------:R-:W-:Y:S01]  /*8da0*/  FMUL.FTZ R194, R20, UR5 ;  /* 0x0000000514c27c20 */ /* 0x000fe20008410000 */
[----:B------:R-:W-:Y:S01]  /*8db0*/  FMUL.FTZ R192, R21, UR5 ;  /* 0x0000000515c07c20 */ /* 0x000fe20008410000 */
[----:B------:R-:W-:Y:S01]  /*8dc0*/  FMUL.FTZ R190, R22, UR5 ;  /* 0x0000000516be7c20 */ /* 0x000fe20008410000 */
[C---:B--2---:R-:W-:Y:S03]  /*8dd0*/  HMMA.16816.F32.BF16 R28, R108.reuse, R104, R28 ;  /* 0x000000686c1c723c */ /* 0x044fe6000004181c */
[----:B------:R-:W2:Y:S01]  /*8de0*/  MUFU.TANH R224, R224 ;  /* 0x000000e000e07308 */ /* 0x000ea20000002400 */
[----:B------:R-:W-:Y:S01]  /*8df0*/  FMUL.FTZ R186, R23, UR5 ;  /* 0x0000000517ba7c20 */ /* 0x000fe20008410000 */
[----:B------:R-:W-:Y:S01]  /*8e00*/  FMUL.FTZ R188, R24, UR5 ;  /* 0x0000000518bc7c20 */ /* 0x000fe20008410000 */
[----:B------:R-:W-:Y:S01]  /*8e10*/  FMUL.FTZ R184, R25, UR5 ;  /* 0x0000000519b87c20 */ /* 0x000fe20008410000 */
[----:B------:R-:W-:Y:S06]  /*8e20*/  HMMA.16816.F32.BF16 R32, R108, R106, R32 ;  /* 0x0000006a6c20723c */ /* 0x000fec0000041820 */
[----:B------:R-:W1:Y:S01]  /*8e30*/  MUFU.TANH R222, R222 ;  /* 0x000000de00de7308 */ /* 0x000e620000002400 */
[----:B------:R-:W-:Y:S01]  /*8e40*/  FMUL.FTZ R182, R26, UR5 ;  /* 0x000000051ab67c20 */ /* 0x000fe20008410000 */
[----:B------:R-:W-:Y:S08]  /*8e50*/  FMUL.FTZ R180, R27, UR5 ;  /* 0x000000051bb47c20 */ /* 0x000ff00008410000 */
[----:B------:R-:W2:Y:S01]  /*8e60*/  MUFU.TANH R220, R220 ;  /* 0x000000dc00dc7308 */ /* 0x000ea20000002400 */
[----:B------:R-:W-:Y:S09]  /*8e70*/  FMUL.FTZ R178, R28, UR5 ;  /* 0x000000051cb27c20 */ /* 0x000ff20008410000 */
[----:B------:R-:W2:Y:S01]  /*8e80*/  MUFU.TANH R218, R218 ;  /* 0x000000da00da7308 */ /* 0x000ea20000002400 */
[----:B------:R-:W-:Y:S01]  /*8e90*/  FMUL.FTZ R176, R29, UR5 ;  /* 0x000000051db07c20 */ /* 0x000fe20008410000 */
[----:B------:R-:W-:Y:S01]  /*8ea0*/  FMUL.FTZ R174, R30, UR5 ;  /* 0x000000051eae7c20 */ /* 0x000fe20008410000 */
[----:B------:R-:W-:Y:S01]  /*8eb0*/  FMUL.FTZ R168, R31, UR5 ;  /* 0x000000051fa87c20 */ /* 0x000fe20008410000 */
[----:B------:R-:W-:Y:S01]  /*8ec0*/  FMUL.FTZ R170, R32, UR5 ;  /* 0x0000000520aa7c20 */ /* 0x000fe20008410000 */
[----:B-1----:R-:W-:Y:S01]  /*8ed0*/  FMUL.FTZ R172, R33, UR5 ;  /* 0x0000000521ac7c20 */ /* 0x002fe20008410000 */
        /* <DEDUP_REMOVED lines=40> */
[-C--:B------:R-:W-:Y:S02]  /*9160*/  LOP3.LUT R11, R11, R6.reuse, RZ, 0x3c, !PT ;  /* 0x000000060b0b7212 */ /* 0x080fe400078e3cff */
[----:B------:R-:W-:Y:S02]  /*9170*/  ISETP.GE.AND P0, PT, R9, RZ, PT ;  /* 0x000000ff0900720c */ /* 0x000fe40003f06270 */
[----:B------:R-:W-:Y:S02]  /*9180*/  ISETP.GE.AND P2, PT, R11, RZ, PT ;  /* 0x000000ff0b00720c */ /* 0x000fe40003f46270 */
[----:B------:R-:W-:Y:S03]  /*9190*/  LOP3.LUT R9, RZ, R6, RZ, 0x33, !PT ;  /* 0x00000006ff097212 */ /* 0x000fe600078e33ff */
        /* <DEDUP_REMOVED lines=20> */
[----:B------:R-:W2:Y:S01]  /*92e0*/  LDC.64 R4, c[0x0][0x248] ;  /* 0x00009200ff047b82 */ /* 0x000ea20000000a00 */
[----:B------:R-:W-:Y:S02]  /*92f0*/  ISETP.NE.AND P1, PT, R6, RZ, PT ;  /* 0x000000ff0600720c */ /* 0x000fe40003f25270 */
[----:B------:R-:W-:Y:S08]  /*9300*/  ISETP.GE.U32.AND P5, PT, R7, R2, PT ;  /* 0x000000020700720c */ /* 0x000ff00003fa6070 */
[----:B------:R-:W-:Y:S05]  /*9310*/  @P4 VIADD R8, R8, 0x1 ;  /* 0x0000000108084836 */ /* 0x000fea0000000000 */
        /* <DEDUP_REMOVED lines=15> */
[-C--:B--2---:R-:W-:Y:S02]  /*9410*/  IMAD R6, R11, R4.reuse, RZ ;  /* 0x000000040b067224 */ /* 0x084fe400078e02ff */
[C---:B------:R-:W-:Y:S04]  /*9420*/  IMAD.WIDE.U32 R10, R9.reuse, R4, RZ ;  /* 0x00000004090a7225 */ /* 0x040fe800078e00ff */
[----:B------:R-:W-:Y:S04]  /*9430*/  IMAD R6, R9, R5, R6 ;  /* 0x0000000509067224 */ /* 0x000fe800078e0206 */
[----:B------:R-:W-:Y:S01]  /*9440*/  IMAD.IADD R11, R11, 0x1, R6 ;  /* 0x000000010b0b7824 */ /* 0x000fe200078e0206 */
[----:B---3--:R-:W-:Y:S04]  /*9450*/  IADD3 R7, -R8, R7, RZ ;  /* 0x0000000708077210 */ /* 0x008fe80007ffe1ff */
[----:B------:R-:W-:Y:S01]  /*9460*/  SHF.R.S32.HI R5, RZ, 0x1f, R7 ;  /* 0x0000001fff057819 */ /* 0x000fe20000011407 */
[-C--:B----4-:R-:W-:Y:S04]  /*9470*/  IMAD.WIDE.U32 R10, R7, R2.reuse, R10 ;  /* 0x00000002070a7225 */ /* 0x090fe800078e000a */
[----:B------:R-:W-:Y:S04]  /*9480*/  IMAD R4, R5, R2, RZ ;  /* 0x0000000205047224 */ /* 0x000fe800078e02ff */
[----:B------:R-:W-:Y:S05]  /*9490*/  IMAD R4, R7, R3, R4 ;  /* 0x0000000307047224 */ /* 0x000fea00078e0204 */
[----:B------:R-:W-:Y:S07]  /*94a0*/  IADD3 R4, R11, R4, RZ ;  /* 0x000000040b047210 */ /* 0x000fee0007ffe0ff */
.L_x_6768:
        /* <DEDUP_REMOVED lines=20> */
.L_x_6767:
        /* <DEDUP_REMOVED lines=76> */
[----:B------:R-:W-:Y:S03]  /*9ab0*/  FFMA.FTZ R173, R184, UR4, -R117 ;  /* 0x00000004b8ad7c23 */ /* 0x000fe60008010875 */
        /* <DEDUP_REMOVED lines=9> */
[----:B--2---:R-:W-:Y:S01]  /*9b50*/  FMUL.FTZ R4, R100, R96 ;  /* 0x0000006064047220 */ /* 0x004fe20000410000 */
[C---:B---3--:R-:W-:Y:S01]  /*9b60*/  FMUL.FTZ R6, R0.reuse, R98 ;  /* 0x0000006200067220 */ /* 0x048fe20000410000 */
        /* <DEDUP_REMOVED lines=8> */
[----:B------:R-:W-:Y:S01]  /*9bf0*/  FMUL.FTZ R27, R0, R79 ;  /* 0x0000004f001b7220 */ /* 0x000fe20000410000 */
[C---:B------:R-:W-:Y:S01]  /*9c00*/  FMUL.FTZ R32, R100.reuse, R68 ;  /* 0x0000004464207220 */ /* 0x040fe20000410000 */
[----:B------:R-:W-:Y:S01]  /*9c10*/  FMUL.FTZ R33, R100, R69 ;  /* 0x0000004564217220 */ /* 0x000fe20000410000 */
[C---:B------:R-:W-:Y:S01]  /*9c20*/  FMUL.FTZ R34, R0.reuse, R70 ;  /* 0x0000004600227220 */ /* 0x040fe20000410000 */
[----:B------:R-:W-:Y:S03]  /*9c30*/  FMUL.FTZ R35, R0, R71 ;  /* 0x0000004700237220 */ /* 0x000fe60000410000 */
[----:B------:R-:W3:Y:S01]  /*9c40*/  MUFU.EX2 R106, R106 ;  /* 0x0000006a006a7308 */ /* 0x000ee20000000800 */
[----:B-1----:R-:W-:Y:S01]  /*9c50*/  F2FP.BF16.F32.PACK_AB R96, R109, R103 ;  /* 0x000000676d60723e */ /* 0x002fe200000010ff */
[----:B------:R-:W1:Y:S01]  /*9c60*/  LDSM.16.MT88.4 R84, [R140+0xa000] ;  /* 0x00a000008c54783b */ /* 0x000e620000004200 */
[C---:B------:R-:W-:Y:S01]  /*9c70*/  FMUL.FTZ R36, R100.reuse, R36 ;  /* 0x0000002464247220 */ /* 0x040fe20000410000 */
[----:B------:R-:W-:Y:S01]  /*9c80*/  FMUL.FTZ R37, R100, R37 ;  /* 0x0000002564257220 */ /* 0x000fe20000410000 */
[C---:B------:R-:W-:Y:S01]  /*9c90*/  FMUL.FTZ R38, R0.reuse, R38 ;  /* 0x0000002600267220 */ /* 0x040fe20000410000 */
[----:B------:R-:W-:Y:S01]  /*9ca0*/  FMUL.FTZ R39, R0, R39 ;  /* 0x0000002700277220 */ /* 0x000fe20000410000 */
[C---:B------:R-:W-:Y:S03]  /*9cb0*/  FMUL.FTZ R40, R100.reuse, R40 ;  /* 0x0000002864287220 */ /* 0x040fe60000410000 */
[----:B------:R-:W-:Y:S01]  /*9cc0*/  MUFU.EX2 R108, R108 ;  /* 0x0000006c006c7308 */ /* 0x000fe20000000800 */
[----:B------:R-:W-:Y:S01]  /*9cd0*/  FMUL.FTZ R41, R100, R41 ;  /* 0x0000002964297220 */ /* 0x000fe20000410000 */
[----:B------:R-:W-:Y:S01]  /*9ce0*/  LDSM.16.MT88.4 R68, [R137+0xa000] ;  /* 0x00a000008944783b */ /* 0x000fe20000004200 */
[C---:B------:R-:W-:Y:S01]  /*9cf0*/  FMUL.FTZ R42, R0.reuse, R42 ;  /* 0x0000002a002a7220 */ /* 0x040fe20000410000 */
[----:B------:R-:W-:Y:S01]  /*9d00*/  FMUL.FTZ R43, R0, R43 ;  /* 0x0000002b002b7220 */ /* 0x000fe20000410000 */
[C---:B------:R-:W-:Y:S01]  /*9d10*/  FMUL.FTZ R44, R100.reuse, R44 ;  /* 0x0000002c642c7220 */ /* 0x040fe20000410000 */
[----:B------:R-:W-:Y:S01]  /*9d20*/  FMUL.FTZ R45, R100, R45 ;  /* 0x0000002d642d7220 */ /* 0x000fe20000410000 */
[----:B------:R-:W-:Y:S03]  /*9d30*/  FMUL.FTZ R46, R0, R46 ;  /* 0x0000002e002e7220 */ /* 0x000fe60000410000 */
[----:B------:R-:W4:Y:S01]  /*9d40*/  MUFU.EX2 R107, R107 ;  /* 0x0000006b006b7308 */ /* 0x000f220000000800 */
[----:B---3--:R-:W-:Y:S01]  /*9d50*/  F2FP.BF16.F32.PACK_AB R97, R106, R111 ;  /* 0x0000006f6a61723e */ /* 0x008fe200000010ff */
[----:B------:R-:W-:Y:S01]  /*9d60*/  FMUL.FTZ R47, R0, R47 ;  /* 0x0000002f002f7220 */ /* 0x000fe20000410000 */
[----:B------:R-:W-:Y:S01]  /*9d70*/  LDSM.16.MT88.4 R76, [R136+0xa000] ;  /* 0x00a00000884c783b */ /* 0x000fe20000004200 */
        /* <DEDUP_REMOVED lines=11> */
[C---:B------:R-:W-:Y:S03]  /*9e30*/  FMUL.FTZ R62, R0.reuse, R62 ;  /* 0x0000003e003e7220 */ /* 0x040fe60000410000 */
[----:B------:R-:W3:Y:S01]  /*9e40*/  MUFU.EX2 R104, R104 ;  /* 0x0000006800687308 */ /* 0x000ee20000000800 */
        /* <DEDUP_REMOVED lines=14> */
[----:B------:R-:W-:Y:S03]  /*9f30*/  FFMA.FTZ R168, R170, UR4, -R117 ;  /* 0x00000004aaa87c23 */ /* 0x000fe60008010875 */
[----:B------:R-:W-:Y:S01]  /*9f40*/  MUFU.EX2 R125, R125 ;  /* 0x0000007d007d7308 */ /* 0x000fe20000000800 */
[----:B---3--:R-:W-:Y:S01]  /*9f50*/  F2FP.BF16.F32.PACK_AB R99, R104, R105 ;  /* 0x000000696863723e */ /* 0x008fe200000010ff */
[----:B------:R-:W-:Y:S01]  /*9f60*/  FFMA.FTZ R170, R102, UR4, -R113 ;  /* 0x0000000466aa7c23 */ /* 0x000fe20008010871 */
[--C-:B------:R-:W-:Y:S01]  /*9f70*/  FFMA.FTZ R126, R178, UR4, -R117.reuse ;  /* 0x00000004b27e7c23 */ /* 0x100fe20008010875 */
[----:B------:R-:W-:Y:S01]  /*9f80*/  FFMA.FTZ R177, R176, UR4, -R117 ;  /* 0x00000004b0b17c23 */ /* 0x000fe20008010875 */
[--C-:B------:R-:W-:Y:S01]  /*9f90*/  FFMA.FTZ R174, R174, UR4, -R113.reuse ;  /* 0x00000004aeae7c23 */ /* 0x100fe20008010871 */
[----:B------:R-:W-:Y:S01]  /*9fa0*/  FFMA.FTZ R113, R101, UR4, -R113 ;  /* 0x0000000465717c23 */ /* 0x000fe20008010871 */
[----:B------:R-:W-:Y:S01]  /*9fb0*/  FFMA.FTZ R117, R172, UR4, -R117 ;  /* 0x00000004ac757c23 */ /* 0x000fe20008010875 */
[C---:B------:R-:W-:Y:S02]  /*9fc0*/  HMMA.16816.F32.BF16 R4, R96.reuse, R12, R4 ;  /* 0x0000000c6004723c */ /* 0x040fe40000041804 */
[----:B------:R-:W-:Y:S03]  /*9fd0*/  MUFU.EX2 R120, R120 ;  /* 0x0000007800787308 */ /* 0x000fe60000000800 */
[C---:B------:R-:W-:Y:S01]  /*9fe0*/  FFMA.FTZ R172, R100.reuse, R171, R103 ;  /* 0x000000ab64ac7223 */ /* 0x040fe20000010067 */
        /* <DEDUP_REMOVED lines=27> */
[----:B------:R-:W3:Y:S03]  /*a1a0*/  MUFU.EX2 R115, R115 ;  /* 0x0000007300737308 */ /* 0x000ee60000000800 */
[C---:B------:R-:W-:Y:S01]  /*a1b0*/  FMUL.FTZ R28, R100.reuse, R72 ;  /* 0x00000048641c7220 */ /* 0x040fe20000410000 */
[----:B------:R-:W-:Y:S01]  /*a1c0*/  FMUL.FTZ R29, R100, R73 ;  /* 0x00000049641d7220 */ /* 0x000fe20000410000 */
[C---:B------:R-:W-:Y:S01]  /*a1d0*/  FMUL.FTZ R30, R0.reuse, R74 ;  /* 0x0000004a001e7220 */ /* 0x040fe20000410000 */
[----:B------:R-:W-:Y:S02]  /*a1e0*/  FMUL.FTZ R31, R0, R75 ;  /* 0x0000004b001f7220 */ /* 0x000fe40000410000 */
[----:B------:R-:W4:Y:S01]  /*a1f0*/  LDSM.16.MT88.4 R72, [R138+0xa000] ;  /* 0x00a000008a48783b */ /* 0x000f220000004200 */
[----:B------:R-:W-:Y:S01]  /*a200*/  MOV R0, R3 ;  /* 0x0000000300007202 */ /* 0x000fe20000000f00 */
[----:B------:R-:W-:Y:S03]  /*a210*/  MUFU.EX2 R124, R124 ;  /* 0x0000007c007c7308 */ /* 0x000fe60000000800 */
[C---:B--2---:R-:W-:Y:S07]  /*a220*/  HMMA.16816.F32.BF16 R28, R96.reuse, R92, R28 ;  /* 0x0000005c601c723c */ /* 0x044fee000004181c */
[----:B------:R-:W-:Y:S01]  /*a230*/  MUFU.EX2 R112, R112 ;  /* 0x0000007000707308 */ /* 0x000fe20000000800 */
[C---:B------:R-:W-:Y:S01]  /*a240*/  HMMA.16816.F32.BF16 R32, R96.reuse, R94, R32 ;  /* 0x0000005e6020723c */ /* 0x040fe20000041820 */
[----:B------:R-:W-:Y:S05]  /*a250*/  LDSM.16.MT88.4 R92, [R140+0x9800] ;  /* 0x009800008c5c783b */ /* 0x000fea0000004200 */
[C---:B-1----:R-:W-:Y:S03]  /*a260*/  HMMA.16816.F32.BF16 R36, R96.reuse, R84, R36 ;  /* 0x000000546024723c */ /* 0x042fe60000041824 */
[----:B------:R-:W1:Y:S03]  /*a270*/  MUFU.EX2 R119, R119 ;  /* 0x0000007700777308 */ /* 0x000e660000000800 */
[C---:B------:R-:W-:Y:S01]  /*a280*/  HMMA.16816.F32.BF16 R40, R96.reuse, R86, R40 ;  /* 0x000000566028723c */ /* 0x040fe20000041828 */
[----:B------:R-:W-:Y:S06]  /*a290*/  LDSM.16.MT88.4 R84, [R138+0x9800] ;  /* 0x009800008a54783b */ /* 0x000fec0000004200 */
[----:B------:R-:W-:Y:S10]  /*a2a0*/  MUFU.EX2 R114, R114 ;  /* 0x0000007200727308 */ /* 0x000ff40000000800 */
[----:B------:R-:W2:Y:S01]  /*a2b0*/  MUFU.EX2 R121, R121 ;  /* 0x0000007900797308 */ /* 0x000ea20000000800 */
        /* <DEDUP_REMOVED lines=8> */
[----:B---3--:R-:W-:Y:S01]  /*a340*/  F2FP.BF16.F32.PACK_AB R68, R115, R110 ;  /* 0x0000006e7344723e */ /* 0x008fe200000010ff */
[C---:B------:R-:W-:Y:S07]  /*a350*/  HMMA.16816.F32.BF16 R60, R96.reuse, R76, R60 ;  /* 0x0000004c603c723c */ /* 0x040fee000004183c */
[----:B------:R-:W3:Y:S01]  /*a360*/  MUFU.EX2 R177, R177 ;  /* 0x000000b100b17308 */ /* 0x000ee20000000800 */
[----:B-1----:R-:W-:Y:S01]  /*a370*/  F2FP.BF16.F32.PACK_AB R69, R119, R112 ;  /* 0x000000707745723e */ /* 0x002fe200000010ff */
[----:B------:R-:W-:Y:S01]  /*a380*/  HMMA.16816.F32.BF16 R64, R96, R78, R64 ;  /* 0x0000004e6040723c */ /* 0x000fe20000041840 */
[----:B------:R-:W1:Y:S02]  /*a390*/  LDSM.16.MT88.4 R76, [R137+0x8800] ;  /* 0x00880000894c783b */ /* 0x000e640000004200 */
[----:B--2---:R-:W-:Y:S05]  /*a3a0*/  F2FP.BF16.F32.PACK_AB R70, R121, R114 ;  /* 0x000000727946723e */ /* 0x004fea00000010ff */
[----:B------:R-:W-:Y:S03]  /*a3b0*/  MUFU.EX2 R174, R174 ;  /* 0x000000ae00ae7308 */ /* 0x000fe60000000800 */
[----:B-----5:R-:W-:Y:S01]  /*a3c0*/  F2FP.BF16.F32.PACK_AB R71, R123, R116 ;  /* 0x000000747b47723e */ /* 0x020fe200000010ff */
[----:B------:R-:W-:Y:S01]  /*a3d0*/  FADD.FTZ R110, R110, R107 ;  /* 0x0000006b6e6e7221 */ /* 0x000fe20000010000 */
[----:B------:R-:W-:Y:S03]  /*a3e0*/  FADD.FTZ R112, R112, R105 ;  /* 0x0000006970707221 */ /* 0x000fe60000010000 */
[----:B------:R-:W-:Y:S01]  /*a3f0*/  FADD.FTZ R115, R115, R110 ;  /* 0x0000006e73737221 */ /* 0x000fe20000010000 */
[----:B---3--:R-:W-:Y:S01]  /*a400*/  F2FP.BF16.F32.PACK_AB R100, R177, R126 ;  /* 0x0000007eb164723e */ /* 0x008fe200000010ff */
[----:B------:R-:W2:Y:S01]  /*a410*/  MUFU.EX2 R179, R179 ;  /* 0x000000b300b37308 */ /* 0x000ea20000000800 */
        /* <DEDUP_REMOVED lines=9> */
[----:B--2---:R-:W-:Y:S01]  /*a4b0*/  F2FP.BF16.F32.PACK_AB R101, R179, R174 ;  /* 0x000000aeb365723e */ /* 0x004fe200000010ff */
[C---:B------:R-:W-:Y:S01]  /*a4c0*/  HMMA.16816.F32.BF16 R16, R68.reuse, R82, R16 ;  /* 0x000000524410723c */ /* 0x040fe20000041810 */
[----:B------:R-:W2:Y:S02]  /*a4d0*/  LDSM.16.MT88.4 R80, [R140+0xa800] ;  /* 0x00a800008c50783b */ /* 0x000ea40000004200 */
[----:B------:R-:W-:Y:S03]  /*a4e0*/  FADD.FTZ R121, R121, R114 ;  /* 0x0000007279797221 */ /* 0x000fe60000010000 */
[C---:B-1----:R-:W-:Y:S02]  /*a4f0*/  HMMA.16816.F32.BF16 R20, R68.reuse, R76, R20 ;  /* 0x0000004c4414723c */ /* 0x042fe40000041814 */
[----:B------:R-:W-:Y:S03]  /*a500*/  MUFU.EX2 R170, R170 ;  /* 0x000000aa00aa7308 */ /* 0x000fe60000000800 */
[----:B------:R-:W-:Y:S01]  /*a510*/  FADD.FTZ R123, R123, R116 ;  /* 0x000000747b7b7221 */ /* 0x000fe20000010000 */
[C---:B------:R-:W-:Y:S01]  /*a520*/  HMMA.16816.F32.BF16 R24, R68.reuse, R78, R24 ;  /* 0x0000004e4418723c */ /* 0x040fe20000041818 */
[----:B------:R-:W1:Y:S05]  /*a530*/  LDSM.16.MT88.4 R76, [R138+0xa800] ;  /* 0x00a800008a4c783b */ /* 0x000e6a0000004200 */
[----:B------:R-:W5:Y:S01]  /*a540*/  MUFU.EX2 R113, R113 ;  /* 0x0000007100717308 */ /* 0x000f620000000800 */
[----:B----4-:R-:W-:Y:S01]  /*a550*/  F2FP.BF16.F32.PACK_AB R102, R117, R168 ;  /* 0x000000a87566723e */ /* 0x010fe200000010ff */
[C---:B---3--:R-:W-:Y:S03]  /*a560*/  HMMA.16816.F32.BF16 R28, R68.reuse, R72, R28 ;  /* 0x00000048441c723c */ /* 0x048fe6000004181c */
[----:B-----5:R-:W-:Y:S03]  /*a570*/  F2FP.BF16.F32.PACK_AB R103, R113, R170 ;  /* 0x000000aa7167723e */ /* 0x020fe600000010ff */
        /* <DEDUP_REMOVED lines=37> */
[C---:B------:R-:W-:Y:S01]  /*a7d0*/  HMMA.16816.F32.BF16 R24, R68.reuse, R82, R24 ;  /* 0x000000524418723c */ /* 0x040fe20000041818 */
[----:B------:R-:W2:Y:S04]  /*a7e0*/  LDSM.16.MT88.4 R80, [R138+0xb000] ;  /* 0x00b000008a50783b */ /* 0x000ea80000004200 */
[----:B------:R-:W-:Y:S01]  /*a7f0*/  FADD.FTZ R168, R168, R177 ;  /* 0x000000b1a8a87221 */ /* 0x000fe20000010000 */
[----:B------:R-:W-:Y:S05]  /*a800*/  FADD.FTZ R170, R170, R179 ;  /* 0x000000b3aaaa7221 */ /* 0x000fea0000010000 */
[----:B------:R-:W-:Y:S01]  /*a810*/  FADD.FTZ R171, R117, R168 ;  /* 0x000000a875ab7221 */ /* 0x000fe20000010000 */
[----:B------:R-:W-:Y:S01]  /*a820*/  FADD.FTZ R169, R113, R170 ;  /* 0x000000aa71a97221 */ /* 0x000fe20000010000 */
[C---:B-1----:R-:W-:Y:S06]  /*a830*/  HMMA.16816.F32.BF16 R28, R68.reuse, R76, R28 ;  /* 0x0000004c441c723c */ /* 0x042fec000004181c */
[C---:B------:R-:W-:Y:S01]  /*a840*/  HMMA.16816.F32.BF16 R32, R68.reuse, R78, R32 ;  /* 0x0000004e4420723c */ /* 0x040fe20000041820 */
[----:B------:R-:W1:Y:S05]  /*a850*/  LDSM.16.MT88.4 R76, [R137+0xb000] ;  /* 0x00b00000894c783b */ /* 0x000e6a0000004200 */
[C---:B---3--:R-:W-:Y:S06]  /*a860*/  HMMA.16816.F32.BF16 R36, R68.reuse, R72, R36 ;  /* 0x000000484424723c */ /* 0x048fec0000041824 */
[C---:B------:R-:W-:Y:S01]  /*a870*/  HMMA.16816.F32.BF16 R40, R68.reuse, R74, R40 ;  /* 0x0000004a4428723c */ /* 0x040fe20000041828 */
[----:B------:R-:W3:Y:S05]  /*a880*/  LDSM.16.MT88.4 R72, [R136+0xb000] ;  /* 0x00b000008848783b */ /* 0x000eea0000004200 */
[C---:B--2---:R-:W-:Y:S06]  /*a890*/  HMMA.16816.F32.BF16 R44, R68.reuse, R80, R44 ;  /* 0x00000050442c723c */ /* 0x044fec000004182c */
[C---:B------:R-:W-:Y:S06]  /*a8a0*/  HMMA.16816.F32.BF16 R48, R68.reuse, R82, R48 ;  /* 0x000000524430723c */ /* 0x040fec0000041830 */
[C---:B-1----:R-:W-:Y:S06]  /*a8b0*/  HMMA.16816.F32.BF16 R52, R68.reuse, R76, R52 ;  /* 0x0000004c4434723c */ /* 0x042fec0000041834 */
        /* <DEDUP_REMOVED lines=26> */
[----:B------:R-:W-:Y:S07]  /*aa60*/  HMMA.16816.F32.BF16 R64, R100, R18, R64 ;  /* 0x000000126440723c */ /* 0x000fee0000041840 */
[----:B------:R-:W-:Y:S01]  /*aa70*/  MOV R103, R2 ;  /* 0x0000000200677202 */ /* 0x000fe20000000f00 */
[----:B------:R-:W-:Y:S05]  /*aa80*/  @!UPT UIADD3 URZ, URZ, URZ, URZ ;  /* 0x0000003f3f3ff290 */ /* 0x000fea000fffe03f */
[----:B------:R-:W-:Y:S11]  /*aa90*/  @P0 BRA `(.L_x_6769) ;  /* 0xffffffd400780947 */ /* 0x000ff6000383ffff */
.L_x_6765:
        /* <DEDUP_REMOVED lines=171> */
[----:B------:R-:W-:-:S03]  /*b550*/  ISETP.NE.AND P1, PT, RZ, UR4, PT ;  /* 0x00000004ff007c0c */ /* 0x000fc6000bf25270 */
        /* <DEDUP_REMOVED lines=10> */
[----:B----4-:R-:W4:Y:S03]  /*b600*/  @P3 MUFU.LG2 R15, R4 ;  /* 0x00000004000f3308 */ /* 0x010f260000000c00 */
[----:B------:R1:W-:Y:S04]  /*b610*/  STS [R23+0x2000], R60 ;  /* 0x0020003c17007388 */ /* 0x0003e80000000800 */
[----:B------:R1:W-:Y:S01]  /*b620*/  STS [R23+0x2400], R62 ;  /* 0x0024003e17007388 */ /* 0x0003e20000000800 */
[----:B--2---:R-:W-:Y:S01]  /*b630*/  @P0 IMAD.WIDE.U32 R16, R150, R10, RZ ;  /* 0x0000000a96100225 */ /* 0x004fe200078e00ff */
[----:B------:R-:W-:-:S02]  /*b640*/  MOV R10, 0x7f800000 ;  /* 0x7f800000000a7802 */ /* 0x000fc40000000f00 */
[----:B------:R2:W-:Y:S01]  /*b650*/  STS [R25+0x2000], R64 ;  /* 0x0020004019007388 */ /* 0x0005e20000000800 */
[----:B------:R-:W-:Y:S01]  /*b660*/  @P0 IMAD R7, R150, R11, R17 ;  /* 0x0000000b96070224 */ /* 0x000fe200078e0211 */
[----:B------:R-:W-:Y:S02]  /*b670*/  MOV R11, 0x7f800000 ;  /* 0x7f800000000b7802 */ /* 0x000fe40000000f00 */
[----:B------:R2:W-:Y:S01]  /*b680*/  STS [R25+0x2400], R66 ;  /* 0x0024004219007388 */ /* 0x0005e20000000800 */
[----:B----4-:R-:W-:Y:S01]  /*b690*/  @P3 FMUL.FTZ R15, R15, 0.69314718246459960938 ;  /* 0x3f3172180f0f3820 */ /* 0x010fe20000410000 */
[----:B------:R-:W-:Y:S06]  /*b6a0*/  @P0 BRA `(.L_x_6770) ;  /* 0x00000000001c0947 */ /* 0x000fec0003800000 */
[----:B------:R-:W4:Y:S01]  /*b6b0*/  S2R R7, SR_CTAID.Y ;  /* 0x0000000000077919 */ /* 0x000f220000002600 */
[----:B------:R-:W5:Y:S01]  /*b6c0*/  LDC.64 R4, c[0x0][0x290] ;  /* 0x0000a400ff047b82 */ /* 0x000f620000000a00 */
[----:B----4-:R-:W-:-:S05]  /*b6d0*/  SHF.R.S32.HI R17, RZ, 0x1f, R7 ;  /* 0x0000001fff117819 */ /* 0x010fca0000011407 */
[-C--:B-----5:R-:W-:Y:S02]  /*b6e0*/  IMAD R14, R17, R4.reuse, RZ ;  /* 0x00000004110e7224 */ /* 0x0a0fe400078e02ff */
[----:B------:R-:W-:-:S04]  /*b6f0*/  IMAD.WIDE.U32 R16, R7, R4, RZ ;  /* 0x0000000407107225 */ /* 0x000fc800078e00ff */
[----:B------:R-:W-:-:S05]  /*b700*/  IMAD R5, R7, R5, R14 ;  /* 0x0000000507057224 */ /* 0x000fca00078e020e */
[----:B------:R-:W-:Y:S02]  /*b710*/  IADD3 R7, R17, R5, RZ ;  /* 0x0000000511077210 */ /* 0x000fe40007ffe0ff */
.L_x_6770:
[----:B-1----:R-:W-:Y:S01]  /*b720*/  @P4 FFMA.FTZ R10, R3, R8, R12 ;  /* 0x00000008030a4223 */ /* 0x002fe2000001000c */
        /* <DEDUP_REMOVED lines=9> */
.L_x_6771:
[----:B------:R-:W1:Y:S01]  /*b7c0*/  S2R R3, SR_CTAID.Y ;  /* 0x0000000000037919 */ /* 0x000e620000002600 */
[----:B------:R-:W1:Y:S08]  /*b7d0*/  S2UR UR6, SR_CTAID.Z ;  /* 0x00000000000679c3 */ /* 0x000e700000002700 */
[----:B------:R-:W1:Y:S08]  /*b7e0*/  LDC R2, c[0x0][0x270] ;  /* 0x00009c00ff027b82 */ /* 0x000e700000000800 */
[----:B------:R-:W3:Y:S01]  /*b7f0*/  LDC R5, c[0x0][0x2c4] ;  /* 0x0000b100ff057b82 */ /* 0x000ee20000000800 */
[----:B-1----:R-:W-:-:S04]  /*b800*/  IMAD R2, R3, R2, UR6 ;  /* 0x0000000603027e24 */ /* 0x002fc8000f8e0202 */
[----:B---3--:R-:W-:-:S07]  /*b810*/  IMAD R5, R2, R5, RZ ;  /* 0x0000000502057224 */ /* 0x008fce00078e02ff */
.L_x_6772:
        /* <DEDUP_REMOVED lines=13> */
[C---:B------:R-:W-:Y:S01]  /*b8f0*/  VIADD R2, R152.reuse, 0x8 ;  /* 0x0000000898027836 */ /* 0x040fe20000000000 */
[----:B------:R-:W-:Y:S01]  /*b900*/  ISETP.GE.AND P2, PT, R152, R147, PT ;  /* 0x000000939800720c */ /* 0x000fe20003f46270 */
[----:B------:R-:W-:-:S03]  /*b910*/  ULDC.64 UR4, c[0x0][0x2b0] ;  /* 0x0000ac0000047ab9 */ /* 0x000fc60000000a00 */
[----:B------:R-:W-:Y:S01]  /*b920*/  ISETP.GE.AND P1, PT, R2, R147, PT ;  /* 0x000000930200720c */ /* 0x000fe20003f26270 */
[----:B---3--:R-:W-:-:S05]  /*b930*/  IMAD R5, R0, 0x40, R5 ;  /* 0x0000004000057824 */ /* 0x008fca00078e0205 */
[----:B------:R-:W-:Y:S02]  /*b940*/  SHF.R.S32.HI R3, RZ, 0x1f, R5 ;  /* 0x0000001fff037819 */ /* 0x000fe40000011405 */
[----:B------:R-:W-:-:S04]  /*b950*/  IADD3 R0, P0, R152, R5, RZ ;  /* 0x0000000598007210 */ /* 0x000fc80007f1e0ff */
[----:B------:R-:W-:Y:S02]  /*b960*/  LEA.HI.X.SX32 R3, R152, R3, 0x1, P0 ;  /* 0x0000000398037211 */ /* 0x000fe400000f0eff */
[----:B------:R-:W-:-:S04]  /*b970*/  LEA R2, P0, R0, UR4, 0x2 ;  /* 0x0000000400027c11 */ /* 0x000fc8000f8010ff */
[----:B------:R-:W-:-:S05]  /*b980*/  LEA.HI.X R3, R0, UR5, R3, 0x2, P0 ;  /* 0x0000000500037c11 */ /* 0x000fca00080f1403 */
[----:B------:R3:W-:Y:S04]  /*b990*/  @!P2 STG.E desc[UR12][R2.64], R10 ;  /* 0x0000000a0200a986 */ /* 0x0007e8000c10190c */
[----:B------:R3:W-:Y:S02]  /*b9a0*/  @!P1 STG.E desc[UR12][R2.64+0x20], R11 ;  /* 0x0000200b02009986 */ /* 0x0007e4000c10190c */
.L_x_6774:
[----:B------:R-:W-:Y:S05]  /*b9b0*/  BSYNC B0 ;  /* 0x0000000000007941 */ /* 0x000fea0003800000 */
.L_x_6773:
[----:B------:R-:W4:Y:S01]  /*b9c0*/  S2UR UR5, SR_CTAID.X ;  /* 0x00000000000579c3 */ /* 0x000f220000002500 */
[----:B------:R-:W-:Y:S01]  /*b9d0*/  SHF.R.S32.HI R155, RZ, 0x1f, R154 ;  /* 0x0000001fff9b7819 */ /* 0x000fe2000001149a */
[----:B------:R2:W2:Y:S01]  /*b9e0*/  LDS.128 R12, [R153+0x1800] ;  /* 0x00180000990c7984 */ /* 0x0004a20000000c00 */
[----:B-1----:R-:W-:Y:S01]  /*b9f0*/  SHF.R.S32.HI R0, RZ, 0x1f, R17 ;  /* 0x0000001fff007819 */ /* 0x002fe20000011411 */
[----:B------:R-:W-:Y:S02]  /*ba00*/  BSSY B0, `(.L_x_6775) ;  /* 0x0000027000007945 */ /* 0x000fe40003800000 */
[----:B---3--:R1:W3:Y:S01]  /*ba10*/  LDS.128 R8, [R153+0x3800] ;  /* 0x0038000099087984 */ /* 0x0082e20000000c00 */
[----:B------:R-:W-:Y:S01]  /*ba20*/  LEA.HI R0, R0, R17, RZ, 0x3 ;  /* 0x0000001100007211 */ /* 0x000fe200078f18ff */
[----:B------:R-:W5:Y:S02]  /*ba30*/  LDC.64 R4, c[0x0][0x298] ;  /* 0x0000a600ff047b82 */ /* 0x000f640000000a00 */
[----:B------:R1:W1:Y:S01]  /*ba40*/  LDS.128 R20, [R153] ;  /* 0x0000000099147984 */ /* 0x0002620000000c00 */
[----:B------:R-:W-:-:S05]  /*ba50*/  SHF.R.S32.HI R0, RZ, 0x3, R0 ;  /* 0x00000003ff007819 */ /* 0x000fca0000011400 */
[----:B------:R-:W2:Y:S01]  /*ba60*/  LDC.64 R2, c[0x0][0x2a0] ;  /* 0x0000a800ff027b82 */ /* 0x000ea20000000a00 */
[----:B------:R-:W-:-:S05]  /*ba70*/  VIADD R6, R0, 0x10 ;  /* 0x0000001000067836 */ /* 0x000fca0000000000 */
[----:B------:R-:W-:Y:S01]  /*ba80*/  ISETP.GE.AND P3, PT, R6, R147, PT ;  /* 0x000000930600720c */ /* 0x000fe20003f66270 */
[----:B------:R-:W-:Y:S01]  /*ba90*/  VIADD R6, R0, 0x20 ;  /* 0x0000002000067836 */ /* 0x000fe20000000000 */
[----:B----4-:R-:W-:-:S04]  /*baa0*/  USHF.L.U32 UR5, UR5, 0x6, URZ ;  /* 0x0000000605057899 */ /* 0x010fc8000800063f */
[----:B------:R-:W-:Y:S01]  /*bab0*/  USHF.R.S32.HI UR4, URZ, 0x1f, UR5 ;  /* 0x0000001f3f047899 */ /* 0x000fe20008011405 */
[----:B------:R-:W-:Y:S01]  /*bac0*/  ISETP.GE.AND P2, PT, R6, R147, PT ;  /* 0x000000930600720c */ /* 0x000fe20003f46270 */
[----:B-----5:R-:W-:-:S04]  /*bad0*/  IMAD.WIDE.U32 R154, R4, UR5, R154 ;  /* 0x00000005049a7c25 */ /* 0x020fc8000f8e009a */
[----:B------:R-:W-:Y:S01]  /*bae0*/  IMAD R18, R4, UR4, RZ ;  /* 0x0000000404127c24 */ /* 0x000fe2000f8e02ff */
[----:B------:R-:W-:Y:S01]  /*baf0*/  USHF.R.S32.HI UR4, URZ, 0x1f, UR6 ;  /* 0x0000001f3f047899 */ /* 0x000fe20008011406 */
[----:B------:R-:W-:Y:S01]  /*bb00*/  IADD3 R26, P0, R16, R154, RZ ;  /* 0x0000009a101a7210 */ /* 0x000fe20007f1e0ff */
[----:B------:R-:W-:Y:S02]  /*bb10*/  VIADD R16, R0, 0x30 ;  /* 0x0000003000107836 */ /* 0x000fe40000000000 */
[----:B------:R-:W-:-:S03]  /*bb20*/  IMAD R18, R5, UR5, R18 ;  /* 0x0000000505127c24 */ /* 0x000fc6000f8e0212 */
[-C--:B------:R-:W-:Y:S02]  /*bb30*/  ISETP.GE.AND P1, PT, R16, R147.reuse, PT ;  /* 0x000000931000720c */ /* 0x080fe40003f26270 */
[----:B------:R-:W-:Y:S01]  /*bb40*/  IADD3.X R27, R7, R18, R155, P0, !PT ;  /* 0x00000012071b7210 */ /* 0x000fe200007fe49b */
[----:B--2---:R-:W-:Y:S01]  /*bb50*/  IMAD R18, R2, UR4, RZ ;  /* 0x0000000402127c24 */ /* 0x004fe2000f8e02ff */
[----:B------:R-:W-:-:S03]  /*bb60*/  ISETP.GE.AND P0, PT, R0, R147, PT ;  /* 0x000000930000720c */ /* 0x000fc60003f06270 */
[----:B------:R-:W-:Y:S01]  /*bb70*/  IMAD R29, R3, UR6, R18 ;  /* 0x00000006031d7c24 */ /* 0x000fe2000f8e0212 */
[----:B------:R-:W-:Y:S01]  /*bb80*/  SHF.R.S32.HI R3, RZ, 0x1f, R0 ;  /* 0x0000001fff037819 */ /* 0x000fe20000011400 */
[----:B------:R2:W4:Y:S01]  /*bb90*/  LDS.128 R16, [R153+0x2000] ;  /* 0x0020000099107984 */ /* 0x0005220000000c00 */
[----:B------:R-:W-:-:S04]  /*bba0*/  IMAD.WIDE.U32 R26, R2, UR6, R26 ;  /* 0x00000006021a7c25 */ /* 0x000fc8000f8e001a */
[----:B------:R-:W-:-:S03]  /*bbb0*/  IMAD.IADD R29, R29, 0x1, R27 ;  /* 0x000000011d1d7824 */ /* 0x000fc600078e021b */
[----:B-1-3--:R-:W-:Y:S05]  /*bbc0*/  @P0 BRA `(.L_x_6776) ;  /* 0x0000000000280947 */ /* 0x00afea0003800000 */
        /* <DEDUP_REMOVED lines=9> */
[----:B----4-:R1:W-:Y:S02]  /*bc60*/  STG.E.128 desc[UR12][R24.64+0x80], R16 ;  /* 0x0000801018007986 */ /* 0x0103e4000c101d0c */
.L_x_6776:
[----:B------:R-:W-:Y:S05]  /*bc70*/  BSYNC B0 ;  /* 0x0000000000007941 */ /* 0x000fea0003800000 */
.L_x_6775:
[----:B-1----:R1:W3:Y:S01]  /*bc80*/  LDS.128 R20, [R153+0x800] ;  /* 0x0008000099147984 */ /* 0x0022e20000000c00 */
        /* <DEDUP_REMOVED lines=16> */
.L_x_6778:
[----:B------:R-:W-:Y:S05]  /*bd90*/  BSYNC B0 ;  /* 0x0000000000007941 */ /* 0x000fea0003800000 */
.L_x_6777:
        /* <DEDUP_REMOVED lines=17> */
.L_x_6780:
[----:B------:R-:W-:Y:S05]  /*beb0*/  BSYNC B0 ;  /* 0x0000000000007941 */ /* 0x000fea0003800000 */
.L_x_6779:
        /* <DEDUP_REMOVED lines=15> */
.L_x_6781:
        /* <DEDUP_REMOVED lines=13> */
.L_x_8527:


//--------------------- .text._ZN5flash24flash_fwd_splitkv_kernelI23Flash_fwd_kernel_traitsILi128ELi64ELi64ELi4ELb0ELb0EN7cutlass10bfloat16_tE19Flash_kernel_traitsILi128ELi64ELi64ELi4ES3_EELb1ELb0ELb1ELb0ELb0ELb0ELb0ELb0EEEvNS_16Flash_fwd_paramsE --------------------------
	.section	.text._ZN5flash24flash_fwd_splitkv_kernelI23Flash_fwd_kernel_traitsILi128ELi64ELi64ELi4ELb0ELb0EN7cutlass10bfloat16_tE19Flash_kernel_traitsILi128ELi64ELi64ELi4ES3_EELb1ELb0ELb1ELb0ELb0ELb0ELb0ELb0EEEvNS_16Flash_fwd_paramsE,"ax",@progbits
	.align	128
        .global         _ZN5flash24flash_fwd_splitkv_kernelI23Flash_fwd_kernel_traitsILi128ELi64ELi64ELi4ELb0ELb0EN7cutlass10bfloat16_tE19Flash_kernel_traitsILi128ELi64ELi64ELi4ES3_EELb1ELb0ELb1ELb0ELb0ELb0ELb0ELb0EEEvNS_16Flash_fwd_paramsE
        .type           _ZN5flash24flash_fwd_splitkv_kernelI23Flash_fwd_kernel_traitsILi128ELi64ELi64ELi4ELb0ELb0EN7cutlass10bfloat16_tE19Flash_kernel_traitsILi128ELi64ELi64ELi4ES3_EELb1ELb0ELb1ELb0ELb0ELb0ELb0ELb0EEEvNS_16Flash_fwd_paramsE,@function
        .size           _ZN5flash24flash_fwd_splitkv_kernelI23Flash_fwd_kernel_traitsILi128ELi64ELi64ELi4ELb0ELb0EN7cutlass10bfloat16_tE19Flash_kernel_traitsILi128ELi64ELi64ELi4ES3_EELb1ELb0ELb1ELb0ELb0ELb0ELb0ELb0EEEvNS_16Flash_fwd_paramsE,(.L_x_8528 - _ZN5flash24flash_fwd_splitkv_kernelI23Flash_fwd_kernel_traitsILi128ELi64ELi64ELi4ELb0ELb0EN7cutlass10bfloat16_tE19Flash_kernel_traitsILi128ELi64ELi64ELi4ES3_EELb1ELb0ELb1ELb0ELb0ELb0ELb0ELb0EEEvNS_16Flash_fwd_paramsE)
        .other          _ZN5flash24flash_fwd_splitkv_kernelI23Flash_fwd_kernel_traitsILi128ELi64ELi64ELi4ELb0ELb0EN7cutlass10bfloat16_tE19Flash_kernel_traitsILi128ELi64ELi64ELi4ES3_EELb1ELb0ELb1ELb0ELb0ELb0ELb0ELb0EEEvNS_16Flash_fwd_paramsE,@"STO_CUDA_ENTRY STV_DEFAULT"
_ZN5flash24flash_fwd_splitkv_kernelI23Flash_fwd_kernel_traitsILi128ELi64ELi64ELi4ELb0ELb0EN7cutlass10bfloat16_tE19Flash_kernel_traitsILi128ELi64ELi64ELi4ES3_EELb1ELb0ELb1ELb0ELb0ELb0ELb0ELb0EEEvNS_16Flash_fwd_paramsE:
.text._ZN5flash24flash_fwd_splitkv_kernelI23Flash_fwd_kernel_traitsILi128ELi64ELi64ELi4ELb0ELb0EN7cutlass10bfloat16_tE19Flash_kernel_traitsILi128ELi64ELi64ELi4ES3_EELb1ELb0ELb1ELb0ELb0ELb0ELb0ELb0EEEvNS_16Flash_fwd_paramsE:
        /* <DEDUP_REMOVED lines=38> */
.L_x_6782:
[----:B------:R-:W1:Y:S02]  /*0260*/  LDC R5, c[0x0][0x2c8] ;  /* 0x0000b200ff057b82 */ /* 0x000e640000000800 */
.L_x_6783:
        /* <DEDUP_REMOVED lines=46> */
[----:B------:R-:W-:Y:S02]  /*0550*/  IMAD.IADD R91, R91, 0x1, -R10 ;  /* 0x000000015b5b7824 */ /* 0x000fe400078e0a0a */
[----:B------:R-:W-:-:S03]  /*0560*/  VIADD R10, R0, 0x10 ;  /* 0x00000010000a7836 */ /* 0x000fc60000000000 */
[----:B------:R-:W-:Y:S01]  /*0570*/  ISETP.NE.AND P6, PT, R91, RZ, PT ;  /* 0x000000ff5b00720c */ /* 0x000fe20003fc5270 */
[----:B-1----:R-:W-:-:S04]  /*0580*/  @P0 IMAD.WIDE.U32 R8, R165, R4, RZ ;  /* 0x00000004a5080225 */ /* 0x002fc800078e00ff */
[----:B------:R-:W-:Y:S01]  /*0590*/  @P0 IMAD R165, R165, R5, R9 ;  /* 0x00000005a5a50224 */ /* 0x000fe200078e0209 */
[----:B------:R-:W-:Y:S01]  /*05a0*/  SHF.R.S32.HI R9, RZ, 0x1f, R93 ;  /* 0x0000001fff097819 */ /* 0x000fe2000001145d */
[-C--:B--2---:R-:W-:Y:S02]  /*05b0*/  @!P0 IMAD R6, R7, R2.reuse, RZ ;  /* 0x0000000207068224 */ /* 0x084fe400078e02ff */
[----:B------:R-:W-:-:S04]  /*05c0*/  @!P0 IMAD.WIDE.U32 R12, R11, R2, RZ ;  /* 0x000000020b0c8225 */ /* 0x000fc800078e00ff */
[----:B------:R-:W-:Y:S01]  /*05d0*/  @!P0 IMAD R3, R11, R3, R6 ;  /* 0x000000030b038224 */ /* 0x000fe200078e0206 */
[----:B------:R-:W-:Y:S01]  /*05e0*/  @!P0 MOV R8, R12 ;  /* 0x0000000c00088202 */ /* 0x000fe20000000f00 */
[----:B------:R-:W-:Y:S02]  /*05f0*/  IMAD.SHL.U32 R6, R91, 0x8, RZ ;  /* 0x000000085b067824 */ /* 0x000fe400078e00ff */
[----:B------:R-:W-:Y:S01]  /*0600*/  @!P0 IMAD.IADD R165, R13, 0x1, R3 ;  /* 0x000000010da58824 */ /* 0x000fe200078e0203 */
[----:B------:R-:W-:Y:S01]  /*0610*/  IADD3 R3, -R93, R164, RZ ;  /* 0x000000a45d037210 */ /* 0x000fe20007ffe1ff */
[-C--:B------:R-:W-:Y:S01]  /*0620*/  IMAD R2, R9, R4.reuse, RZ ;  /* 0x0000000409027224 */ /* 0x080fe200078e02ff */
[----:B------:R-:W-:Y:S02]  /*0630*/  SHF.R.S32.HI R7, RZ, 0x1f, R6 ;  /* 0x0000001fff077819 */ /* 0x000fe40000011406 */
[----:B------:R-:W-:Y:S01]  /*0640*/  SHF.R.S32.HI R9, RZ, 0x1f, R16 ;  /* 0x0000001fff097819 */ /* 0x000fe20000011410 */
[C---:B------:R-:W-:Y:S01]  /*0650*/  IMAD R2, R93.reuse, R5, R2 ;  /* 0x000000055d027224 */ /* 0x040fe200078e0202 */
[-C--:B------:R-:W-:Y:S01]  /*0660*/  ISETP.GE.AND P2, PT, R0, R3.reuse, PT ;  /* 0x000000030000720c */ /* 0x080fe20003f46270 */
[----:B------:R-:W-:Y:S01]  /*0670*/  IMAD.WIDE.U32 R12, R93, R4, R6 ;  /* 0x000000045d0c7225 */ /* 0x000fe200078e0006 */
[----:B------:R-:W-:-:S02]  /*0680*/  ISETP.GE.AND P1, PT, R10, R3, PT ;  /* 0x000000030a00720c */ /* 0x000fc40003f26270 */
[----:B------:R-:W-:Y:S01]  /*0690*/  ISETP.GE.OR P4, PT, R10, R3, P6 ;  /* 0x000000030a00720c */ /* 0x000fe20003786670 */
[----:B------:R-:W-:Y:S01]  /*06a0*/  IMAD R9, R9, UR4, RZ ;  /* 0x0000000409097c24 */ /* 0x000fe2000f8e02ff */
[----:B------:R-:W-:Y:S01]  /*06b0*/  IADD3 R12, P0, R8, R12, RZ ;  /* 0x0000000c080c7210 */ /* 0x000fe20007f1e0ff */
[----:B------:R-:W-:Y:S02]  /*06c0*/  IMAD R8, R11, UR6, R16 ;  /* 0x000000060b087c24 */ /* 0x000fe4000f8e0210 */
[----:B------:R-:W-:Y:S01]  /*06d0*/  IMAD R15, R16, UR5, R9 ;  /* 0x00000005100f7c24 */ /* 0x000fe2000f8e0209 */
[----:B------:R-:W-:Y:S02]  /*06e0*/  IADD3.X R13, R165, R13, R2, P0, !PT ;  /* 0x0000000da50d7210 */ /* 0x000fe400007fe402 */
[----:B------:R-:W-:Y:S02]  /*06f0*/  IADD3 R2, R0, 0x20, RZ ;  /* 0x0000002000027810 */ /* 0x000fe40007ffe0ff */
[----:B------:R-:W-:Y:S01]  /*0700*/  SHF.R.S32.HI R9, RZ, 0x1f, R0 ;  /* 0x0000001fff097819 */ /* 0x000fe20000011400 */
[----:B------:R-:W-:Y:S01]  /*0710*/  IMAD.WIDE.U32 R16, R16, UR4, R12 ;  /* 0x0000000410107c25 */ /* 0x000fe2000f8e000c */
[----:B------:R-:W-:Y:S01]  /*0720*/  ULDC UR4, c[0x0][0x2c4] ;  /* 0x0000b10000047ab9 */ /* 0x000fe20000000800 */
[----:B------:R-:W-:-:S02]  /*0730*/  ISETP.GE.AND P0, PT, R2, R3, PT ;  /* 0x000000030200720c */ /* 0x000fc40003f06270 */
[----:B------:R-:W-:Y:S01]  /*0740*/  IMAD R93, R8, UR4, R93 ;  /* 0x00000004085d7c24 */ /* 0x000fe2000f8e025d */
[----:B------:R-:W-:Y:S01]  /*0750*/  IADD3 R15, R17, R15, RZ ;  /* 0x0000000f110f7210 */ /* 0x000fe20007ffe0ff */
[----:B------:R-:W-:Y:S01]  /*0760*/  VIADD R8, R6, 0x40 ;  /* 0x0000004006087836 */ /* 0x000fe20000000000 */
        /* <DEDUP_REMOVED lines=14> */
.L_x_6786:
[----:B------:R-:W-:Y:S05]  /*0850*/  BSYNC B0 ;  /* 0x0000000000007941 */ /* 0x000fea0003800000 */
.L_x_6785:
        /* <DEDUP_REMOVED lines=19> */
.L_x_6788:
[----:B------:R-:W-:Y:S05]  /*0990*/  BSYNC B0 ;  /* 0x0000000000007941 */ /* 0x000fea0003800000 */
.L_x_6787:
        /* <DEDUP_REMOVED lines=20> */
.L_x_6790:
[----:B------:R-:W-:Y:S05]  /*0ae0*/  BSYNC B0 ;  /* 0x0000000000007941 */ /* 0x000fea0003800000 */
.L_x_6789:
        /* <DEDUP_REMOVED lines=19> */
.L_x_6792:
[----:B------:R-:W-:Y:S05]  /*0c20*/  BSYNC B0 ;  /* 0x0000000000007941 */ /* 0x000fea0003800000 */
.L_x_6791:
        /* <DEDUP_REMOVED lines=15> */
.L_x_6784:
        /* <DEDUP_REMOVED lines=24> */
.L_x_6793:
        /* <DEDUP_REMOVED lines=80> */
.L_x_6794:
        /* <DEDUP_REMOVED lines=11> */
[----:B------:R-:W-:Y:S01]  /*1450*/  @P4 IADD3 R7, R21, R7, RZ ;  /* 0x0000000715074210 */ /* 0x000fe20007ffe0ff */
[----:B-1----:R-:W-:Y:S01]  /*1460*/  VIADD R4, R4, 0xffffffe ;  /* 0x0ffffffe04047836 */ /* 0x002fe20000000000 */
[----:B------:R-:W-:-:S05]  /*1470*/  @P4 MOV R6, R20 ;  /* 0x0000001400064202 */ /* 0x000fca0000000f00 */
        /* <DEDUP_REMOVED lines=10> */
[----:B------:R-:W-:-:S05]  /*1520*/  IMAD R0, R3, R0, R2 ;  /* 0x0000000003007224 */ /* 0x000fca00078e0202 */
[----:B------:R-:W-:-:S13]  /*1530*/  ISETP.GT.U32.AND P1, PT, R3, R0, PT ;  /* 0x000000000300720c */ /* 0x000fda0003f24070 */
[-C--:B------:R-:W-:Y:S02]  /*1540*/  @!P1 IADD3 R0, R0, -R3.reuse, RZ ;  /* 0x8000000300009210 */ /* 0x080fe40007ffe0ff */
[----:B------:R-:W-:Y:S02]  /*1550*/  @!P1 IADD3 R24, R24, 0x1, RZ ;  /* 0x0000000118189810 */ /* 0x000fe40007ffe0ff */
[----:B------:R-:W-:Y:S02]  /*1560*/  ISETP.GE.U32.AND P3, PT, R0, R3, PT ;  /* 0x000000030000720c */ /* 0x000fe40003f66070 */
[----:B------:R-:W2:Y:S01]  /*1570*/  LDC.64 R2, c[0x0][0x260] ;  /* 0x00009800ff027b82 */ /* 0x000ea20000000a00 */
[----:B------:R-:W-:Y:S02]  /*1580*/  LOP3.LUT R0, R16, R9, RZ, 0x3c, !PT ;  /* 0x0000000910007212 */ /* 0x000fe400078e3cff */
[----:B------:R-:W-:Y:S02]  /*1590*/  ISETP.NE.AND P1, PT, R9, RZ, PT ;  /* 0x000000ff0900720c */ /* 0x000fe40003f25270 */
[----:B------:R-:W-:-:S06]  /*15a0*/  ISETP.GE.AND P2, PT, R0, RZ, PT ;  /* 0x000000ff0000720c */ /* 0x000fcc0003f46270 */
[----:B------:R-:W-:-:S07]  /*15b0*/  @P3 VIADD R24, R24, 0x1 ;  /* 0x0000000118183836 */ /* 0x000fce0000000000 */
[----:B------:R-:W-:Y:S01]  /*15c0*/  @!P2 IMAD.MOV R24, RZ, RZ, -R24 ;  /* 0x000000ffff18a224 */ /* 0x000fe200078e0a18 */
[----:B-1----:R-:W-:Y:S06]  /*15d0*/  @P4 BRA `(.L_x_6796) ;  /* 0x0000000000304947 */ /* 0x002fec0003800000 */
[----:B------:R-:W1:Y:S01]  /*15e0*/  LDC.64 R102, c[0x0][0x248] ;  /* 0x00009200ff667b82 */ /* 0x000e620000000a00 */
[----:B------:R-:W-:-:S07]  /*15f0*/  SHF.R.S32.HI R19, RZ, 0x1f, R12 ;  /* 0x0000001fff137819 */ /* 0x000fce000001140c */
[----:B------:R-:W3:Y:S01]  /*1600*/  LDC.64 R6, c[0x0][0x230] ;  /* 0x00008c00ff067b82 */ /* 0x000ee20000000a00 */
[-C--:B-1----:R-:W-:Y:S01]  /*1610*/  IMAD R8, R19, R102.reuse, RZ ;  /* 0x0000006613087224 */ /* 0x082fe200078e02ff */
        /* <DEDUP_REMOVED lines=8> */
.L_x_6796:
[----:B------:R-:W-:Y:S01]  /*16a0*/  IMAD R0, R13, R102, RZ ;  /* 0x000000660d007224 */ /* 0x000fe200078e02ff */
[----:B------:R-:W-:Y:S01]  /*16b0*/  @!P1 LOP3.LUT R24, RZ, R9, RZ, 0x33, !PT ;  /* 0x00000009ff189212 */ /* 0x000fe200078e33ff */
[-C--:B------:R-:W-:Y:S01]  /*16c0*/  IMAD.WIDE.U32 R6, R102, R18.reuse, R6 ;  /* 0x0000001266067225 */ /* 0x080fe200078e0006 */
[----:B------:R-:W-:Y:S02]  /*16d0*/  @P4 IADD3 R15, R12, R15, RZ ;  /* 0x0000000f0c0f4210 */ /* 0x000fe40007ffe0ff */
[----:B------:R-:W-:Y:S01]  /*16e0*/  SHF.R.S32.HI R9, RZ, 0x1f, R24 ;  /* 0x0000001fff097819 */ /* 0x000fe20000011418 */
[----:B------:R-:W-:Y:S02]  /*16f0*/  IMAD R0, R103, R18, R0 ;  /* 0x0000001267007224 */ /* 0x000fe400078e0200 */
[----:B------:R-:W-:-:S03]  /*1700*/  @P4 IMAD.WIDE.U32 R20, R15, R4, RZ ;  /* 0x000000040f144225 */ /* 0x000fc600078e00ff */
[----:B------:R-:W-:Y:S01]  /*1710*/  IADD3 R7, R7, R0, RZ ;  /* 0x0000000007077210 */ /* 0x000fe20007ffe0ff */
        /* <DEDUP_REMOVED lines=20> */
.L_x_6795:
        /* <DEDUP_REMOVED lines=15> */
[C---:B------:R-:W-:Y:S01]  /*1950*/  IMAD.SHL.U32 R163, R20.reuse, 0x40, RZ ;  /* 0x0000004014a37824 */ /* 0x040fe200078e00ff */
[CC--:B------:R-:W-:Y:S01]  /*1960*/  ISETP.GE.AND P6, PT, R20.reuse, R156.reuse, PT ;  /* 0x0000009c1400720c */ /* 0x0c0fe20003fc6270 */
[----:B------:R-:W-:Y:S01]  /*1970*/  IMAD.IADD R4, R91, 0x1, -R4 ;  /* 0x000000015b047824 */ /* 0x000fe200078e0a04 */
[----:B------:R-:W-:Y:S01]  /*1980*/  SHF.R.S32.HI R17, RZ, 0x1f, R16 ;  /* 0x0000001fff117819 */ /* 0x000fe20000011410 */
[----:B------:R-:W-:Y:S01]  /*1990*/  VIADD R5, R20, 0x10 ;  /* 0x0000001014057836 */ /* 0x000fe20000000000 */
[----:B------:R-:W-:Y:S01]  /*19a0*/  LOP3.LUT R163, R163, 0x1c0, RZ, 0xc0, !PT ;  /* 0x000001c0a3a37812 */ /* 0x000fe200078ec0ff */
[----:B------:R-:W3:Y:S01]  /*19b0*/  @P1 LDC.64 R6, c[0x0][0x240] ;  /* 0x00009000ff061b82 */ /* 0x000ee20000000a00 */
[----:B------:R-:W-:Y:S01]  /*19c0*/  SHF.L.U32 R166, R4, 0x3, RZ ;  /* 0x0000000304a67819 */ /* 0x000fe200000006ff */
[----:B------:R-:W-:Y:S01]  /*19d0*/  IMAD.IADD R19, R91, 0x1, -R28 ;  /* 0x000000015b137824 */ /* 0x000fe200078e0a1c */
[----:B------:R-:W-:Y:S01]  /*19e0*/  ISETP.GE.AND P5, PT, R5, R156, PT ;  /* 0x0000009c0500720c */ /* 0x000fe20003fa6270 */
[----:B------:R-:W-:Y:S01]  /*19f0*/  IMAD R37, R17, UR4, RZ ;  /* 0x0000000411257c24 */ /* 0x000fe2000f8e02ff */
[-C--:B------:R-:W-:Y:S01]  /*1a00*/  ISETP.GE.AND P4, PT, R5, R12.reuse, PT ;  /* 0x0000000c0500720c */ /* 0x080fe20003f86270 */
[----:B------:R-:W-:Y:S01]  /*1a10*/  IMAD R15, R9, UR6, RZ ;  /* 0x00000006090f7c24 */ /* 0x000fe2000f8e02ff */
[----:B------:R-:W-:Y:S01]  /*1a20*/  ISETP.GE.AND P3, PT, R5, R12, PT ;  /* 0x0000000c0500720c */ /* 0x000fe20003f66270 */
[----:B------:R-:W-:Y:S01]  /*1a30*/  IMAD R37, R16, UR5, R37 ;  /* 0x0000000510257c24 */ /* 0x000fe2000f8e0225 */
[----:B------:R-:W-:Y:S01]  /*1a40*/  @!P1 SHF.R.S32.HI R5, RZ, 0x1f, R11 ;  /* 0x0000001fff059819 */ /* 0x000fe2000001140b */
[----:B------:R-:W-:Y:S01]  /*1a50*/  IMAD R15, R24, UR7, R15 ;  /* 0x00000007180f7c24 */ /* 0x000fe2000f8e020f */
[--C-:B------:R-:W-:Y:S01]  /*1a60*/  LOP3.LUT R30, R163, 0x38, R166.reuse, 0xf8, !PT ;  /* 0x00000038a31e7812 */ /* 0x100fe200078ef8a6 */
[----:B------:R-:W-:Y:S01]  /*1a70*/  BSSY B0, `(.L_x_6797) ;  /* 0x0000042000007945 */ /* 0x000fe20003800000 */
[----:B------:R-:W-:Y:S01]  /*1a80*/  SHF.R.U32.HI R163, RZ, 0x3, R163 ;  /* 0x00000003ffa37819 */ /* 0x000fe200000116a3 */
[----:B------:R-:W-:Y:S01]  /*1a90*/  VIADD R27, R20, 0x20 ;  /* 0x00000020141b7836 */ /* 0x000fe20000000000 */
[----:B------:R-:W-:Y:S01]  /*1aa0*/  SHF.R.S32.HI R31, RZ, 0x1f, R166 ;  /* 0x0000001fff1f7819 */ /* 0x000fe200000114a6 */
[-C--:B--2--5:R-:W-:Y:S01]  /*1ab0*/  @!P1 IMAD R10, R5, R2.reuse, RZ ;  /* 0x00000002050a9224 */ /* 0x0a4fe200078e02ff */
[----:B------:R-:W-:Y:S01]  /*1ac0*/  LOP3.LUT R163, R30, R163, RZ, 0x3c, !PT ;  /* 0x000000a31ea37212 */ /* 0x000fe200078e3cff */
[----:B------:R-:W-:Y:S01]  /*1ad0*/  @!P1 IMAD.WIDE.U32 R32, R11, R2, RZ ;  /* 0x000000020b209225 */ /* 0x000fe200078e00ff */
[----:B------:R-:W-:-:S02]  /*1ae0*/  SHF.R.S32.HI R30, RZ, 0x1f, R19 ;  /* 0x0000001fff1e7819 */ /* 0x000fc40000011413 */
[----:B------:R-:W-:Y:S01]  /*1af0*/  LEA.HI R5, R92, R91, RZ, 0x6 ;  /* 0x0000005b5c057211 */ /* 0x000fe200078f30ff */
[----:B------:R-:W-:Y:S01]  /*1b00*/  @!P1 IMAD R3, R11, R3, R10 ;  /* 0x000000030b039224 */ /* 0x000fe200078e020a */
[----:B------:R-:W-:Y:S01]  /*1b10*/  LEA.HI R10, R30, R19, RZ, 0x3 ;  /* 0x000000131e0a7211 */ /* 0x000fe200078f18ff */
[----:B---3--:R-:W-:Y:S01]  /*1b20*/  @P1 IMAD.WIDE.U32 R34, R165, R6, RZ ;  /* 0x00000006a5221225 */ /* 0x008fe200078e00ff */
[----:B------:R-:W-:Y:S02]  /*1b30*/  IADD3 R8, P2, R166, R8, RZ ;  /* 0x00000008a6087210 */ /* 0x000fe40007f5e0ff */
[----:B------:R-:W-:Y:S01]  /*1b40*/  LOP3.LUT R6, R10, 0xfffffff8, RZ, 0xc0, !PT ;  /* 0xfffffff80a067812 */ /* 0x000fe200078ec0ff */
[----:B------:R-:W-:Y:S01]  /*1b50*/  IMAD.SHL.U32 R30, R5, 0x8, RZ ;  /* 0x00000008051e7824 */ /* 0x000fe200078e00ff */
[----:B------:R-:W-:Y:S01]  /*1b60*/  SHF.R.S32.HI R21, RZ, 0x1f, R20 ;  /* 0x0000001fff157819 */ /* 0x000fe20000011414 */
[----:B------:R-:W-:Y:S02]  /*1b70*/  @P1 IMAD.MOV.U32 R5, RZ, RZ, R34 ;  /* 0x000000ffff051224 */ /* 0x000fe400078e0022 */
[----:B------:R-:W-:Y:S01]  /*1b80*/  @!P1 IMAD.MOV.U32 R5, RZ, RZ, R32 ;  /* 0x000000ffff059224 */ /* 0x000fe200078e0020 */
[----:B------:R-:W-:Y:S01]  /*1b90*/  LOP3.LUT R163, R163, 0xfffffe00, R30, 0xf8, !PT ;  /* 0xfffffe00a3a37812 */ /* 0x000fe200078ef81e */
[----:B------:R-:W-:Y:S01]  /*1ba0*/  @P1 IMAD R2, R165, R7, R35 ;  /* 0x00000007a5021224 */ /* 0x000fe200078e0223 */
[----:B------:R-:W-:Y:S01]  /*1bb0*/  @!P1 IADD3 R2, R33, R3, RZ ;  /* 0x0000000321029210 */ /* 0x000fe20007ffe0ff */
[----:B------:R-:W-:Y:S01]  /*1bc0*/  IMAD.IADD R19, R19, 0x1, -R6 ;  /* 0x0000000113137824 */ /* 0x000fe200078e0a06 */
[----:B------:R-:W-:Y:S01]  /*1bd0*/  IADD3 R34, P1, R166, R5, RZ ;  /* 0x00000005a6227210 */ /* 0x000fe20007f3e0ff */
[----:B------:R-:W2:Y:S01]  /*1be0*/  LDC.64 R6, c[0x0][0x3c8] ;  /* 0x0000f200ff067b82 */ /* 0x000ea20000000a00 */
[----:B------:R-:W-:Y:S01]  /*1bf0*/  IMAD.X R9, R31, 0x1, R0, P2 ;  /* 0x000000011f097824 */ /* 0x000fe200010e0600 */
[----:B------:R-:W-:Y:S01]  /*1c00*/  MOV R3, 0x20 ;  /* 0x0000002000037802 */ /* 0x000fe20000000f00 */
[----:B------:R-:W-:-:S02]  /*1c10*/  IMAD.MOV.U32 R5, RZ, RZ, 0x10 ;  /* 0x00000010ff057424 */ /* 0x000fc400078e00ff */
[----:B------:R-:W-:Y:S01]  /*1c20*/  IMAD.X R35, R31, 0x1, R2, P1 ;  /* 0x000000011f237824 */ /* 0x000fe200008e0602 */
[----:B------:R-:W-:Y:S01]  /*1c30*/  R2P PR, R19, 0x6 ;  /* 0x0000000613007804 */ /* 0x000fe20000000000 */
[----:B------:R-:W-:-:S04]  /*1c40*/  IMAD.WIDE.U32 R24, R24, UR6, R8 ;  /* 0x0000000618187c25 */ /* 0x000fc8000f8e0008 */
[----:B------:R-:W-:Y:S01]  /*1c50*/  IMAD.WIDE.U32 R34, R16, UR4, R34 ;  /* 0x0000000410227c25 */ /* 0x000fe2000f8e0022 */
[----:B------:R-:W-:Y:S01]  /*1c60*/  UMOV UR4, 0x400 ;  /* 0x0000040000047882 */ /* 0x000fe20000000000 */
[----:B------:R-:W-:Y:S01]  /*1c70*/  SEL R2, R5, 0xfffffff0, !P1 ;  /* 0xfffffff005027807 */ /* 0x000fe20004800000 */
[----:B-1----:R-:W-:Y:S01]  /*1c80*/  ULEA UR4, UR8, UR4, 0x18 ;  /* 0x0000000408047291 */ /* 0x002fe2000f8ec03f */
[----:B------:R-:W-:Y:S01]  /*1c90*/  IMAD.WIDE R28, R29, 0x40, R20 ;  /* 0x000000401d1c7825 */ /* 0x000fe200078e0214 */
[----:B------:R-:W-:-:S03]  /*1ca0*/  SEL R0, R3, 0xffffffe0, !P2 ;  /* 0xffffffe003007807 */ /* 0x000fc60005000000 */
[----:B------:R-:W-:Y:S01]  /*1cb0*/  VIADD R157, R166, 0x40 ;  /* 0x00000040a69d7836 */ /* 0x000fe20000000000 */
[----:B------:R-:W-:Y:S01]  /*1cc0*/  LEA R163, R163, UR4, 0x1 ;  /* 0x00000004a3a37c11 */ /* 0x000fe2000f8e08ff */
[----:B------:R-:W-:Y:S01]  /*1cd0*/  IMAD.IADD R37, R35, 0x1, R37 ;  /* 0x0000000123257824 */ /* 0x000fe200078e0225 */
[----:B------:R-:W-:Y:S06]  /*1ce0*/  @P6 BRA `(.L_x_6798) ;  /* 0x0000000000686947 */ /* 0x000fec0003800000 */
        /* <DEDUP_REMOVED lines=26> */
.L_x_6798:
[----:B------:R-:W-:Y:S05]  /*1e90*/  BSYNC B0 ;  /* 0x0000000000007941 */ /* 0x000fea0003800000 */
.L_x_6797:
        /* <DEDUP_REMOVED lines=14> */
[----:B-1-3--:R-:W1:Y:S01]  /*1f80*/  @!P5 LDC.64 R8, c[0x0][0x210] ;  /* 0x00008400ff08db82 */ /* 0x00ae620000000a00 */
        /* <DEDUP_REMOVED lines=18> */
.L_x_6800:
[----:B------:R-:W-:Y:S05]  /*20b0*/  BSYNC B0 ;  /* 0x0000000000007941 */ /* 0x000fea0003800000 */
.L_x_6799:
        /* <DEDUP_REMOVED lines=35> */
.L_x_6802:
[----:B------:R-:W-:Y:S05]  /*22f0*/  BSYNC B0 ;  /* 0x0000000000007941 */ /* 0x000fea0003800000 */
.L_x_6801:
        /* <DEDUP_REMOVED lines=31> */
.L_x_6804:
[----:B------:R-:W-:Y:S05]  /*24f0*/  BSYNC B0 ;  /* 0x0000000000007941 */ /* 0x000fea0003800000 */
.L_x_6803:
        /* <DEDUP_REMOVED lines=29> */
.L_x_6806:
[----:B------:R-:W-:Y:S05]  /*26d0*/  BSYNC B0 ;  /* 0x0000000000007941 */ /* 0x000fea0003800000 */
.L_x_6805:
[----:B------:R-:W-:Y:S04]  /*26e0*/  BSSY B0, `(.L_x_6807) ;  /* 0x0000018000007945 */ /* 0x000fe80003800000 */
[----:B------:R-:W-:Y:S05]  /*26f0*/  @P4 BRA `(.L_x_6808) ;  /* 0x0000000000584947 */ /* 0x000fea0003800000 */
[----:B------:R-:W-:Y:S01]  /*2700*/  ULDC UR5, c[0x0][0x2d0] ;  /* 0x0000b40000057ab9 */ /* 0x000fe20000000800 */
[----:B-1-3--:R-:W-:Y:S02]  /*2710*/  IADD3 R29, P4, R159, R128, RZ ;  /* 0x000000809f1d7210 */ /* 0x00afe40007f9e0ff */
[----:B------:R-:W-:Y:S02]  /*2720*/  ISETP.GE.AND P2, PT, R166, UR5, PT ;  /* 0x00000005a6007c0c */ /* 0x000fe4000bf46270 */
[----:B------:R-:W-:Y:S01]  /*2730*/  ISETP.GE.AND P1, PT, R157, UR5, PT ;  /* 0x000000059d007c0c */ /* 0x000fe2000bf26270 */
[----:B------:R-:W-:-:S10]  /*2740*/  IMAD.X R22, R158, 0x1, R127, P4 ;  /* 0x000000019e167824 */ /* 0x000fd400020e067f */
        /* <DEDUP_REMOVED lines=17> */
.L_x_6808:
[----:B------:R-:W-:Y:S05]  /*2860*/  BSYNC B0 ;  /* 0x0000000000007941 */ /* 0x000fea0003800000 */
.L_x_6807:
[----:B------:R-:W-:Y:S01]  /*2870*/  BSSY B0, `(.L_x_6809) ;  /* 0x0000019000007945 */ /* 0x000fe20003800000 */
[----:B------:R-:W-:-:S03]  /*2880*/  ISETP.GE.AND P1, PT, R27, R12, PT ;  /* 0x0000000c1b00720c */ /* 0x000fc60003f26270 */
[----:B------:R-:W-:Y:S10]  /*2890*/  @P6 BRA `(.L_x_6810) ;  /* 0x0000000000586947 */ /* 0x000ff40003800000 */
        /* <DEDUP_REMOVED lines=22> */
.L_x_6810:
[----:B------:R-:W-:Y:S05]  /*2a00*/  BSYNC B0 ;  /* 0x0000000000007941 */ /* 0x000fea0003800000 */
.L_x_6809:
[----:B------:R-:W-:Y:S01]  /*2a10*/  ISETP.GE.AND P2, PT, R23, R12, PT ;  /* 0x0000000c1700720c */ /* 0x000fe20003f46270 */
[----:B------:R-:W-:Y:S01]  /*2a20*/  BSSY B0, `(.L_x_6811) ;  /* 0x000001c000007945 */ /* 0x000fe20003800000 */
[----:B------:R-:W-:Y:S02]  /*2a30*/  IADD3 R18, P6, R20, R18, RZ ;  /* 0x0000001214127210 */ /* 0x000fe40007fde0ff */
[----:B------:R-:W-:-:S09]  /*2a40*/  SHF.R.S32.HI R27, RZ, 0x4, R14 ;  /* 0x00000004ff1b7819 */ /* 0x000fd2000001140e */
[----:B------:R-:W-:Y:S05]  /*2a50*/  @P2 BRA `(.L_x_6812) ;  /* 0x0000000000602947 */ /* 0x000fea0003800000 */
[----:B------:R-:W-:Y:S01]  /*2a60*/  ULDC UR5, c[0x0][0x2d0] ;  /* 0x0000b40000057ab9 */ /* 0x000fe20000000800 */
[----:B------:R-:W-:Y:S01]  /*2a70*/  IMAD.MOV.U32 R129, RZ, RZ, R127 ;  /* 0x000000ffff817224 */ /* 0x000fe200078e007f */
[----:B------:R-:W-:Y:S01]  /*2a80*/  ISETP.GE.AND P4, PT, R166, UR5, PT ;  /* 0x00000005a6007c0c */ /* 0x000fe2000bf86270 */
[----:B------:R-:W-:Y:S01]  /*2a90*/  IMAD R22, R103, 0x30, RZ ;  /* 0x0000003067167824 */ /* 0x000fe200078e02ff */
[----:B------:R-:W-:Y:S01]  /*2aa0*/  ISETP.GE.AND P2, PT, R157, UR5, PT ;  /* 0x000000059d007c0c */ /* 0x000fe2000bf46270 */
[----:B-1-3--:R-:W-:-:S04]  /*2ab0*/  IMAD.WIDE.U32 R28, R102, 0x30, R128 ;  /* 0x00000030661c7825 */ /* 0x00afc800078e0080 */
        /* <DEDUP_REMOVED lines=18> */
.L_x_6812:
[----:B------:R-:W-:Y:S05]  /*2be0*/  BSYNC B0 ;  /* 0x0000000000007941 */ /* 0x000fea0003800000 */
.L_x_6811:
[----:B------:R-:W0:Y:S01]  /*2bf0*/  LDGDEPBAR ;  /* 0x00000000000079af */ /* 0x000e220000000000 */
[----:B-1-34-:R-:W-:Y:S01]  /*2c00*/  SHF.R.S32.HI R8, RZ, 0x1f, R11 ;  /* 0x0000001fff087819 */ /* 0x01afe2000001140b */
[----:B------:R-:W-:Y:S01]  /*2c10*/  ULDC.64 UR6, c[0x0][0x3d0] ;  /* 0x0000f40000067ab9 */ /* 0x000fe20000000a00 */
[----:B------:R-:W-:Y:S01]  /*2c20*/  IMAD.SHL.U32 R9, R4, 0x40, RZ ;  /* 0x0000004004097824 */ /* 0x000fe200078e00ff */
[----:B------:R-:W1:Y:S01]  /*2c30*/  LDC.64 R124, c[0x0][0x250] ;  /* 0x00009400ff7c7b82 */ /* 0x000e620000000a00 */
[----:B------:R-:W-:Y:S01]  /*2c40*/  IMAD.WIDE.U32 R16, R11, UR6, R16 ;  /* 0x000000060b107c25 */ /* 0x000fe2000f8e0010 */
[-C--:B------:R-:W-:Y:S01]  /*2c50*/  ISETP.GE.AND P4, PT, R20, R12.reuse, PT ;  /* 0x0000000c1400720c */ /* 0x080fe20003f86270 */
[----:B------:R-:W-:Y:S01]  /*2c60*/  ULDC UR5, c[0x0][0x2e8] ;  /* 0x0000ba0000057ab9 */ /* 0x000fe20000000800 */
[----:B------:R-:W-:Y:S01]  /*2c70*/  ISETP.GE.AND P2, PT, R23, R12, PT ;  /* 0x0000000c1700720c */ /* 0x000fe20003f46270 */
[----:B------:R-:W-:Y:S01]  /*2c80*/  IMAD R8, R8, UR6, RZ ;  /* 0x0000000608087c24 */ /* 0x000fe2000f8e02ff */
[----:B--2---:R-:W-:Y:S01]  /*2c90*/  LEA R6, P5, R16, R6, 0x2 ;  /* 0x0000000610067211 */ /* 0x004fe200078a10ff */
[----:B------:R-:W-:Y:S01]  /*2ca0*/  IMAD.SHL.U32 R20, R20, 0x8, RZ ;  /* 0x0000000814147824 */ /* 0x000fe200078e00ff */
[----:B------:R-:W-:Y:S01]  /*2cb0*/  LOP3.LUT R9, R9, 0x1c0, RZ, 0xc0, !PT ;  /* 0x000001c009097812 */ /* 0x000fe200078ec0ff */
[----:B------:R-:W-:Y:S01]  /*2cc0*/  IMAD R8, R11, UR7, R8 ;  /* 0x000000070b087c24 */ /* 0x000fe2000f8e0208 */
[----:B------:R-:W-:Y:S01]  /*2cd0*/  LEA.HI R12, R14, R27, RZ, 0x1 ;  /* 0x0000001b0e0c7211 */ /* 0x000fe200078f08ff */
[----:B------:R-:W-:Y:S01]  /*2ce0*/  IMAD.SHL.U32 R19, R19, 0x40, RZ ;  /* 0x0000004013137824 */ /* 0x000fe200078e00ff */
[----:B------:R-:W-:Y:S01]  /*2cf0*/  LOP3.LUT R20, R9, 0x8, R20, 0xf8, !PT ;  /* 0x0000000809147812 */ /* 0x000fe200078ef814 */
[----:B------:R-:W-:Y:S01]  /*2d00*/  IMAD.IADD R8, R17, 0x1, R8 ;  /* 0x0000000111087824 */ /* 0x000fe200078e0208 */
[----:B------:R-:W-:Y:S01]  /*2d10*/  LOP3.LUT R12, R12, 0xfffffffe, RZ, 0xc0, !PT ;  /* 0xfffffffe0c0c7812 */ /* 0x000fe200078ec0ff */
[----:B------:R-:W-:Y:S01]  /*2d20*/  IMAD.SHL.U32 R86, R10, 0x40, RZ ;  /* 0x000000400a567824 */ /* 0x000fe200078e00ff */
[----:B------:R-:W-:Y:S01]  /*2d30*/  SHF.R.U32.HI R9, RZ, 0x3, R9 ;  /* 0x00000003ff097819 */ /* 0x000fe20000011609 */
[----:B------:R-:W-:Y:S01]  /*2d40*/  IMAD.X R13, R21, 0x1, R13, P6 ;  /* 0x00000001150d7824 */ /* 0x000fe200030e060d */
[----:B------:R-:W-:Y:S01]  /*2d50*/  LEA.HI.X R7, R16, R7, R8, 0x2, P5 ;  /* 0x0000000710077211 */ /* 0x000fe200028f1408 */
[----:B------:R-:W-:Y:S01]  /*2d60*/  IMAD.IADD R12, R27, 0x1, -R12 ;  /* 0x000000011b0c7824 */ /* 0x000fe200078e0a0c */
[----:B------:R-:W-:-:S04]  /*2d70*/  DEPBAR.LE SB0, 0x0 ;  /* 0x000080000000791a */ /* 0x000fc80000000000 */
[----:B------:R2:W5:Y:S01]  /*2d80*/  LDG.E R29, desc[UR10][R6.64] ;  /* 0x0000000a061d7981 */ /* 0x000562000c1e1900 */
[----:B------:R-:W-:Y:S01]  /*2d90*/  LOP3.LUT R9, R20, R9, RZ, 0x3c, !PT ;  /* 0x0000000914097212 */ /* 0x000fe200078e3cff */
[----:B------:R-:W-:Y:S01]  /*2da0*/  IMAD.IADD R25, R25, 0x1, R15 ;  /* 0x0000000119197824 */ /* 0x000fe200078e020f */
[----:B------:R-:W-:Y:S01]  /*2db0*/  LOP3.LUT R19, R19, 0x1c0, RZ, 0xc0, !PT ;  /* 0x000001c013137812 */ /* 0x000fe200078ec0ff */
[----:B------:R-:W-:Y:S01]  /*2dc0*/  BAR.SYNC.DEFER_BLOCKING 0x0 ;  /* 0x0000000000007b1d */ /* 0x000fe20000010000 */
[----:B------:R-:W-:Y:S01]  /*2dd0*/  LEA.HI R92, R92, R91, RZ, 0x5 ;  /* 0x0000005b5c5c7211 */ /* 0x000fe200078f28ff */
[C---:B------:R-:W-:Y:S01]  /*2de0*/  IMAD R154, R12.reuse, 0x200, R9 ;  /* 0x000002000c9a7824 */ /* 0x040fe200078e0209 */
[----:B------:R-:W-:Y:S01]  /*2df0*/  SHF.R.U32.HI R85, RZ, 0x3, R19 ;  /* 0x00000003ff557819 */ /* 0x000fe20000011613 */
[----:B------:R-:W-:Y:S01]  /*2e00*/  IMAD.SHL.U32 R12, R12, 0x8, RZ ;  /* 0x000000080c0c7824 */ /* 0x000fe200078e00ff */
[----:B------:R-:W-:Y:S01]  /*2e10*/  SHF.R.S32.HI R89, RZ, 0x5, R92 ;  /* 0x00000005ff597819 */ /* 0x000fe2000001145c */
[-C--:B-1----:R-:W-:Y:S01]  /*2e20*/  IMAD R9, R13, R124.reuse, RZ ;  /* 0x0000007c0d097224 */ /* 0x082fe200078e02ff */
[----:B------:R-:W-:Y:S01]  /*2e30*/  LOP3.LUT R86, R86, 0xfffffe00, RZ, 0xc0, !PT ;  /* 0xfffffe0056567812 */ /* 0x000fe200078ec0ff */
[----:B------:R-:W-:Y:S01]  /*2e40*/  IMAD.WIDE.U32 R30, R18, R124, R24 ;  /* 0x0000007c121e7225 */ /* 0x000fe200078e0018 */
[----:B------:R-:W-:Y:S01]  /*2e50*/  LOP3.LUT R12, R19, 0x8, R12, 0xf8, !PT ;  /* 0x00000008130c7812 */ /* 0x000fe200078ef80c */
[----:B------:R-:W-:-:S02]  /*2e60*/  ULDC.64 UR6, c[0x0][0x220] ;  /* 0x0000880000067ab9 */ /* 0x000fc40000000a00 */
[----:B------:R-:W-:Y:S01]  /*2e70*/  IMAD R9, R18, R125, R9 ;  /* 0x0000007d12097224 */ /* 0x000fe200078e0209 */
[----:B------:R-:W-:Y:S01]  /*2e80*/  LOP3.LUT R85, R12, R85, RZ, 0x3c, !PT ;  /* 0x000000550c557212 */ /* 0x000fe200078e3cff */
[----:B------:R-:W-:Y:S01]  /*2e90*/  IMAD R8, R89, 0x400, R86 ;  /* 0x0000040059087824 */ /* 0x000fe200078e0256 */
[----:B------:R2:W-:Y:S04]  /*2ea0*/  @P4 STS.128 [R163+0x8000], RZ ;  /* 0x008000ffa3004388 */ /* 0x0005e80000000c00 */
[----:B------:R2:W-:Y:S01]  /*2eb0*/  @P4 STS.128 [R163+0xa000], RZ ;  /* 0x00a000ffa3004388 */ /* 0x0005e20000000c00 */
[----:B------:R-:W-:Y:S01]  /*2ec0*/  IMAD.IADD R155, R85, 0x1, R8 ;  /* 0x00000001559b7824 */ /* 0x000fe200078e0208 */
[----:B------:R-:W-:Y:S01]  /*2ed0*/  LEA R180, P5, R30, UR6, 0x1 ;  /* 0x000000061eb47c11 */ /* 0x000fe2000f8a08ff */
[----:B------:R-:W-:Y:S01]  /*2ee0*/  IMAD.IADD R28, R31, 0x1, R9 ;  /* 0x000000011f1c7824 */ /* 0x000fe200078e0209 */
[----:B------:R-:W1:Y:S01]  /*2ef0*/  MUFU.RCP R88, UR5 ;  /* 0x0000000500587d08 */ /* 0x000e620008001000 */
[----:B------:R-:W-:Y:S01]  /*2f00*/  BSSY B0, `(.L_x_6813) ;  /* 0x0000017000007945 */ /* 0x000fe20003800000 */
[C---:B------:R-:W-:Y:S01]  /*2f10*/  SHF.L.U64.HI R160, R124.reuse, 0x4, R125 ;  /* 0x000000047ca07819 */ /* 0x040fe2000001027d */
[----:B------:R-:W-:Y:S01]  /*2f20*/  IMAD.SHL.U32 R161, R124, 0x10, RZ ;  /* 0x000000107ca17824 */ /* 0x000fe200078e00ff */
[----:B------:R-:W-:-:S02]  /*2f30*/  LEA R154, R154, UR4, 0x1 ;  /* 0x000000049a9a7c11 */ /* 0x000fc4000f8e08ff */
[----:B------:R-:W-:Y:S02]  /*2f40*/  LEA R155, R155, UR4, 0x1 ;  /* 0x000000049b9b7c11 */ /* 0x000fe4000f8e08ff */
[----:B------:R-:W-:Y:S01]  /*2f50*/  LEA.HI.X R183, R30, UR7, R28, 0x1, P5 ;  /* 0x000000071eb77c11 */ /* 0x000fe2000a8f0c1c */
[----:B------:R-:W-:Y:S06]  /*2f60*/  @P4 BRA `(.L_x_6814) ;  /* 0x0000000000404947 */ /* 0x000fec0003800000 */
        /* <DEDUP_REMOVED lines=11> */
[----:B---3--:R-:W-:-:S05]  /*3020*/  MOV R181, R183 ;  /* 0x000000b700b57202 */ /* 0x008fca0000000f00 */
[----:B------:R-:W-:Y:S01]  /*3030*/  @!PT LDS RZ, [RZ] ;  /* 0x00000000fffff984 */ /* 0x000fe20000000800 */
[----:B------:R-:W-:Y:S01]  /*3040*/  @!PT LDS RZ, [RZ] ;  /* 0x00000000fffff984 */ /* 0x000fe20000000800 */
[----:B------:R-:W-:Y:S01]  /*3050*/  @!PT LDS RZ, [RZ] ;  /* 0x00000000fffff984 */ /* 0x000fe20000000800 */
[----:B------:R4:W-:Y:S02]  /*3060*/  LDGSTS.E.BYPASS.LTC128B.128 [R163+0xa000], desc[UR10][R180.64+0x80] ;  /* 0x0a000080b4a37fae */ /* 0x0009e4000b901d4a */
.L_x_6814:
[----:B------:R-:W-:Y:S05]  /*3070*/  BSYNC B0 ;  /* 0x0000000000007941 */ /* 0x000fea0003800000 */
.L_x_6813:
[----:B------:R1:W-:Y:S01]  /*3080*/  @P3 STS.128 [R163+0x8800], RZ ;  /* 0x008800ffa3003388 */ /* 0x0003e20000000c00 */
[----:B------:R-:W-:Y:S03]  /*3090*/  BSSY B0, `(.L_x_6815) ;  /* 0x0000015000007945 */ /* 0x000fe60003800000 */
[----:B------:R1:W-:Y:S01]  /*30a0*/  @P3 STS.128 [R163+0xa800], RZ ;  /* 0x00a800ffa3003388 */ /* 0x0003e20000000c00 */
[----:B------:R-:W-:Y:S05]  /*30b0*/  @P3 BRA `(.L_x_6816) ;  /* 0x0000000000483947 */ /* 0x000fea0003800000 */
[----:B------:R-:W-:Y:S02]  /*30c0*/  ULDC UR5, c[0x0][0x2d0] ;  /* 0x0000b40000057ab9 */ /* 0x000fe40000000800 */
[----:B------:R-:W-:Y:S02]  /*30d0*/  ISETP.GE.AND P4, PT, R166, UR5, PT ;  /* 0x00000005a6007c0c */ /* 0x000fe4000bf86270 */
[----:B------:R-:W-:-:S11]  /*30e0*/  ISETP.GE.AND P3, PT, R157, UR5, PT ;  /* 0x000000059d007c0c */ /* 0x000fd6000bf66270 */
[C---:B--2---:R-:W-:Y:S01]  /*30f0*/  @!P4 LEA R6, P5, R161.reuse, R180, 0x1 ;  /* 0x000000b4a106c211 */ /* 0x044fe200078a08ff */
        /* <DEDUP_REMOVED lines=8> */
[----:B--2---:R-:W-:-:S04]  /*3180*/  LEA R6, P3, R161, R180, 0x1 ;  /* 0x000000b4a1067211 */ /* 0x004fc800078608ff */
[----:B------:R-:W-:-:S05]  /*3190*/  LEA.HI.X R7, R161, R183, R160, 0x1, P3 ;  /* 0x000000b7a1077211 */ /* 0x000fca00018f0ca0 */
[----:B------:R-:W-:Y:S01]  /*31a0*/  @!PT LDS RZ, [RZ] ;  /* 0x00000000fffff984 */ /* 0x000fe20000000800 */
[----:B------:R-:W-:Y:S01]  /*31b0*/  @!PT LDS RZ, [RZ] ;  /* 0x00000000fffff984 */ /* 0x000fe20000000800 */
[----:B------:R-:W-:Y:S01]  /*31c0*/  @!PT LDS RZ, [RZ] ;  /* 0x00000000fffff984 */ /* 0x000fe20000000800 */
[----:B------:R2:W-:Y:S04]  /*31d0*/  LDGSTS.E.BYPASS.LTC128B.128 [R163+0xa800], desc[UR10][R6.64+0x80] ;  /* 0x0a80008006a37fae */ /* 0x0005e8000b901d4a */
.L_x_6816:
[----:B------:R-:W-:Y:S05]  /*31e0*/  BSYNC B0 ;  /* 0x0000000000007941 */ /* 0x000fea0003800000 */
.L_x_6815:
[----:B------:R1:W-:Y:S01]  /*31f0*/  @P1 STS.128 [R163+0x9000], RZ ;  /* 0x009000ffa3001388 */ /* 0x0003e20000000c00 */
[----:B------:R-:W-:Y:S03]  /*3200*/  BSSY B0, `(.L_x_6817) ;  /* 0x0000017000007945 */ /* 0x000fe60003800000 */
[----:B------:R1:W-:Y:S01]  /*3210*/  @P1 STS.128 [R163+0xb000], RZ ;  /* 0x00b000ffa3001388 */ /* 0x0003e20000000c00 */
[----:B------:R-:W-:Y:S05]  /*3220*/  @P1 BRA `(.L_x_6818) ;  /* 0x0000000000501947 */ /* 0x000fea0003800000 */
[----:B------:R-:W-:Y:S01]  /*3230*/  ULDC UR5, c[0x0][0x2d0] ;  /* 0x0000b40000057ab9 */ /* 0x000fe20000000800 */
[----:B--2---:R-:W-:Y:S01]  /*3240*/  IMAD.SHL.U32 R7, R124, 0x20, RZ ;  /* 0x000000207c077824 */ /* 0x004fe200078e00ff */
        /* <DEDUP_REMOVED lines=18> */
.L_x_6818:
[----:B------:R-:W-:Y:S05]  /*3370*/  BSYNC B0 ;  /* 0x0000000000007941 */ /* 0x000fea0003800000 */
.L_x_6817:
[----:B------:R1:W-:Y:S01]  /*3380*/  @P2 STS.128 [R163+0x9800], RZ ;  /* 0x009800ffa3002388 */ /* 0x0003e20000000c00 */
[----:B------:R-:W-:Y:S03]  /*3390*/  BSSY B0, `(.L_x_6819) ;  /* 0x0000019000007945 */ /* 0x000fe60003800000 */
[----:B------:R1:W-:Y:S01]  /*33a0*/  @P2 STS.128 [R163+0xb800], RZ ;  /* 0x00b800ffa3002388 */ /* 0x0003e20000000c00 */
[----:B------:R-:W-:Y:S05]  /*33b0*/  @P2 BRA `(.L_x_6820) ;  /* 0x0000000000582947 */ /* 0x000fea0003800000 */
[----:B------:R-:W-:Y:S02]  /*33c0*/  ULDC UR5, c[0x0][0x2d0] ;  /* 0x0000b40000057ab9 */ /* 0x000fe40000000800 */
[----:B------:R-:W-:Y:S02]  /*33d0*/  ISETP.GE.AND P2, PT, R166, UR5, PT ;  /* 0x00000005a6007c0c */ /* 0x000fe4000bf46270 */
[----:B------:R-:W-:-:S11]  /*33e0*/  ISETP.GE.AND P1, PT, R157, UR5, PT ;  /* 0x000000059d007c0c */ /* 0x000fd6000bf26270 */
[----:B---34-:R-:W-:Y:S01]  /*33f0*/  @!P2 MOV R181, R183 ;  /* 0x000000b700b5a202 */ /* 0x018fe20000000f00 */
[----:B--2---:R-:W-:Y:S01]  /*3400*/  @!P2 IMAD R6, R125, 0x60, RZ ;  /* 0x000000607d06a824 */ /* 0x004fe200078e02ff */
        /* <DEDUP_REMOVED lines=11> */
[----:B--2---:R-:W-:-:S05]  /*34c0*/  IMAD.WIDE.U32 R8, R124, 0x60, R180 ;  /* 0x000000607c087825 */ /* 0x004fca00078e00b4 */
[----:B------:R-:W-:-:S05]  /*34d0*/  IADD3 R9, R9, R6, RZ ;  /* 0x0000000609097210 */ /* 0x000fca0007ffe0ff */
[----:B------:R-:W-:Y:S01]  /*34e0*/  @!PT LDS RZ, [RZ] ;  /* 0x00000000fffff984 */ /* 0x000fe20000000800 */
[----:B------:R-:W-:Y:S01]  /*34f0*/  @!PT LDS RZ, [RZ] ;  /* 0x00000000fffff984 */ /* 0x000fe20000000800 */
[----:B------:R-:W-:Y:S01]  /*3500*/  @!PT LDS RZ, [RZ] ;  /* 0x00000000fffff984 */ /* 0x000fe20000000800 */
[----:B------:R2:W-:Y:S02]  /*3510*/  LDGSTS.E.BYPASS.LTC128B.128 [R163+0xb800], desc[UR10][R8.64+0x80] ;  /* 0x0b80008008a37fae */ /* 0x0005e4000b901d4a */
.L_x_6820:
[----:B------:R-:W-:Y:S05]  /*3520*/  BSYNC B0 ;  /* 0x0000000000007941 */ /* 0x000fea0003800000 */
.L_x_6819:
[----:B------:R-:W-:Y:S01]  /*3530*/  LDSM.16.M88.4 R44, [R155] ;  /* 0x000000009b2c783b */ /* 0x000fe20000000200 */
[----:B------:R-:W-:Y:S01]  /*3540*/  LOP3.LUT P1, RZ, R4, 0x2, RZ, 0xc0, !PT ;  /* 0x0000000204ff7812 */ /* 0x000fe2000782c0ff */
[--C-:B------:R-:W-:Y:S01]  /*3550*/  IMAD R153, R2, 0x2, R155.reuse ;  /* 0x0000000202997824 */ /* 0x100fe200078e029b */
[----:B------:R-:W-:Y:S01]  /*3560*/  LOP3.LUT R92, R92, 0xffffffe0, RZ, 0xc0, !PT ;  /* 0xffffffe05c5c7812 */ /* 0x000fe200078ec0ff */
[----:B------:R-:W3:Y:S01]  /*3570*/  LDSM.16.M88.4 R16, [R154+0x4000] ;  /* 0x004000009a10783b */ /* 0x000ee20000000200 */
[----:B------:R-:W-:Y:S01]  /*3580*/  SEL R5, R5, 0xfffffff0, !P1 ;  /* 0xfffffff005057807 */ /* 0x000fe20004800000 */
[----:B------:R-:W-:Y:S01]  /*3590*/  IMAD R151, R0, 0x2, R155 ;  /* 0x0000000200977824 */ /* 0x000fe200078e029b */
[----:B------:R-:W-:Y:S01]  /*35a0*/  LOP3.LUT P1, RZ, R4, 0x4, RZ, 0xc0, !PT ;  /* 0x0000000404ff7812 */ /* 0x000fe2000782c0ff */
[----:B------:R-:W4:Y:S01]  /*35b0*/  LDSM.16.M88.4 R76, [R154+0x5000] ;  /* 0x005000009a4c783b */ /* 0x000f220000000200 */
[----:B------:R-:W-:Y:S02]  /*35c0*/  VIADD R4, R154, 0x4000 ;  /* 0x000040009a047836 */ /* 0x000fe40000000000 */
[----:B------:R-:W-:Y:S01]  /*35d0*/  IMAD R94, R5, 0x2, R154 ;  /* 0x00000002055e7824 */ /* 0x000fe200078e029a */
[----:B--2---:R-:W2:Y:S01]  /*35e0*/  LDSM.16.M88.4 R8, [R154+0x4800] ;  /* 0x004800009a08783b */ /* 0x004ea20000000200 */
[----:B------:R-:W-:Y:S01]  /*35f0*/  SEL R3, R3, 0xffffffe0, !P1 ;  /* 0xffffffe003037807 */ /* 0x000fe20004800000 */
[----:B------:R-:W-:-:S02]  /*3600*/  IMAD R152, R5, 0x2, R4 ;  /* 0x0000000205987824 */ /* 0x000fc400078e0204 */
[----:B------:R-:W1:Y:S01]  /*3610*/  LDSM.16.M88.4 R32, [R154+0x5800] ;  /* 0x005800009a20783b */ /* 0x000e620000000200 */
[----:B------:R-:W-:Y:S02]  /*3620*/  IMAD R150, R0, 0x2, R153 ;  /* 0x0000000200967824 */ /* 0x000fe400078e0299 */
[C---:B------:R-:W-:Y:S01]  /*3630*/  IMAD R147, R3.reuse, 0x2, R154 ;  /* 0x0000000203937824 */ /* 0x040fe200078e029a */
[----:B------:R-:W-:Y:S01]  /*3640*/  LDSM.16.M88.4 R56, [R153] ;  /* 0x000000009938783b */ /* 0x000fe20000000200 */
[----:B------:R-:W-:Y:S02]  /*3650*/  IMAD R149, R3, 0x2, R152 ;  /* 0x0000000203957824 */ /* 0x000fe400078e0298 */
[C---:B------:R-:W-:Y:S01]  /*3660*/  IMAD.IADD R92, R91.reuse, 0x1, -R92 ;  /* 0x000000015b5c7824 */ /* 0x040fe200078e0a5c */
[----:B------:R-:W1:Y:S01]  /*3670*/  LDSM.16.M88.4 R24, [R94+0x4000] ;  /* 0x004000005e18783b */ /* 0x000e620000000200 */
[----:B------:R-:W-:-:S03]  /*3680*/  IMAD.SHL.U32 R173, R91, 0x2, RZ ;  /* 0x000000025bad7824 */ /* 0x000fc600078e00ff */
[----:B------:R-:W1:Y:S01]  /*3690*/  LDSM.16.M88.4 R64, [R94+0x5000] ;  /* 0x005000005e40783b */ /* 0x000e620000000200 */
[----:B------:R-:W-:Y:S02]  /*36a0*/  SHF.R.S32.HI R171, RZ, 0x1f, R92 ;  /* 0x0000001fffab7819 */ /* 0x000fe4000001145c */
[----:B------:R-:W-:Y:S01]  /*36b0*/  LOP3.LUT R173, R173, 0x6, RZ, 0xc0, !PT ;  /* 0x00000006adad7812 */ /* 0x000fe200078ec0ff */
[----:B------:R-:W1:Y:S01]  /*36c0*/  LDSM.16.M88.4 R68, [R94+0x4800] ;  /* 0x004800005e44783b */ /* 0x000e620000000200 */
[----:B------:R-:W-:-:S03]  /*36d0*/  LEA.HI R171, R171, R92, RZ, 0x2 ;  /* 0x0000005cabab7211 */ /* 0x000fc600078f10ff */
[----:B------:R-:W1:Y:S01]  /*36e0*/  LDSM.16.M88.4 R52, [R94+0x5800] ;  /* 0x005800005e34783b */ /* 0x000e620000000200 */
[----:B------:R-:W-:-:S03]  /*36f0*/  SHF.R.S32.HI R171, RZ, 0x2, R171 ;  /* 0x00000002ffab7819 */ /* 0x000fc600000114ab */
[----:B------:R-:W-:Y:S01]  /*3700*/  LDSM.16.M88.4 R40, [R151] ;  /* 0x000000009728783b */ /* 0x000fe20000000200 */
[C---:B---3--:R-:W-:Y:S03]  /*3710*/  HMMA.16816.F32.BF16 R20, R44.reuse, R16, RZ ;  /* 0x000000102c14723c */ /* 0x048fe600000418ff */
[----:B------:R-:W3:Y:S04]  /*3720*/  LDSM.16.M88.4 R36, [R147+0x4000] ;  /* 0x004000009324783b */ /* 0x000ee80000000200 */
[----:B------:R-:W-:Y:S01]  /*3730*/  LDSM.16.M88.4 R72, [R150] ;  /* 0x000000009648783b */ /* 0x000fe20000000200 */
[C---:B------:R-:W-:Y:S03]  /*3740*/  HMMA.16816.F32.BF16 R16, R44.reuse, R18, RZ ;  /* 0x000000122c10723c */ /* 0x040fe600000418ff */
[----:B------:R-:W0:Y:S03]  /*3750*/  LDGDEPBAR ;  /* 0x00000000000079af */ /* 0x000e260000000000 */
[C---:B----4-:R-:W-:Y:S06]  /*3760*/  HMMA.16816.F32.BF16 R60, R44.reuse, R76, RZ ;  /* 0x0000004c2c3c723c */ /* 0x050fec00000418ff */
[C---:B--2---:R-:W-:Y:S06]  /*3770*/  HMMA.16816.F32.BF16 R12, R44.reuse, R8, RZ ;  /* 0x000000082c0c723c */ /* 0x044fec00000418ff */
[C---:B------:R-:W-:Y:S06]  /*3780*/  HMMA.16816.F32.BF16 R8, R44.reuse, R10, RZ ;  /* 0x0000000a2c08723c */ /* 0x040fec00000418ff */
[C---:B------:R-:W-:Y:S06]  /*3790*/  HMMA.16816.F32.BF16 R76, R44.reuse, R78, RZ ;  /* 0x0000004e2c4c723c */ /* 0x040fec00000418ff */
[C---:B-1----:R-:W-:Y:S06]  /*37a0*/  HMMA.16816.F32.BF16 R48, R44.reuse, R32, RZ ;  /* 0x000000202c30723c */ /* 0x042fec00000418ff */
[----:B------:R-:W-:Y:S01]  /*37b0*/  HMMA.16816.F32.BF16 R44, R44, R34, RZ ;  /* 0x000000222c2c723c */ /* 0x000fe200000418ff */
[----:B------:R-:W1:Y:S05]  /*37c0*/  LDSM.16.M88.4 R32, [R147+0x4800] ;  /* 0x004800009320783b */ /* 0x000e6a0000000200 */
[C---:B------:R-:W-:Y:S06]  /*37d0*/  HMMA.16816.F32.BF16 R20, R56.reuse, R24, R20 ;  /* 0x000000183814723c */ /* 0x040fec0000041814 */
[C---:B------:R-:W-:Y:S01]  /*37e0*/  HMMA.16816.F32.BF16 R16, R56.reuse, R26, R16 ;  /* 0x0000001a3810723c */ /* 0x040fe20000041810 */
[----:B------:R-:W2:Y:S05]  /*37f0*/  LDSM.16.M88.4 R24, [R147+0x5000] ;  /* 0x005000009318783b */ /* 0x000eaa0000000200 */
[C---:B------:R-:W-:Y:S01]  /*3800*/  HMMA.16816.F32.BF16 R4, R56.reuse, R64, R60 ;  /* 0x000000403804723c */ /* 0x040fe2000004183c */
[----:B------:R-:W4:Y:S05]  /*3810*/  LDSM.16.M88.4 R60, [R147+0x5800] ;  /* 0x00580000933c783b */ /* 0x000f2a0000000200 */
[C---:B------:R-:W-:Y:S06]  /*3820*/  HMMA.16816.F32.BF16 R12, R56.reuse, R68, R12 ;  /* 0x00000044380c723c */ /* 0x040fec000004180c */
[C---:B------:R-:W-:Y:S01]  /*3830*/  HMMA.16816.F32.BF16 R8, R56.reuse, R70, R8 ;  /* 0x000000463808723c */ /* 0x040fe20000041808 */
[----:B------:R-:W4:Y:S05]  /*3840*/  LDSM.16.M88.4 R68, [R149] ;  /* 0x000000009544783b */ /* 0x000f2a0000000200 */
[C---:B------:R-:W-:Y:S01]  /*3850*/  HMMA.16816.F32.BF16 R76, R56.reuse, R66, R76 ;  /* 0x00000042384c723c */ /* 0x040fe2000004184c */
[----:B------:R-:W-:Y:S05]  /*3860*/  LDSM.16.M88.4 R64, [R149+0x800] ;  /* 0x000800009540783b */ /* 0x000fea0000000200 */
[C---:B------:R-:W-:Y:S01]  /*3870*/  HMMA.16816.F32.BF16 R80, R56.reuse, R52, R48 ;  /* 0x000000343850723c */ /* 0x040fe20000041830 */
[----:B------:R-:W4:Y:S05]  /*3880*/  LDSM.16.M88.4 R48, [R149+0x1000] ;  /* 0x001000009530783b */ /* 0x000f2a0000000200 */
[----:B------:R-:W-:Y:S01]  /*3890*/  HMMA.16816.F32.BF16 R44, R56, R54, R44 ;  /* 0x00000036382c723c */ /* 0x000fe2000004182c */
[----:B------:R-:W-:Y:S04]  /*38a0*/  LDSM.16.M88.4 R52, [R154+0x7000] ;  /* 0x007000009a34783b */ /* 0x000fe80000000200 */
[----:B------:R-:W-:Y:S01]  /*38b0*/  LDSM.16.M88.4 R56, [R154+0x7800] ;  /* 0x007800009a38783b */ /* 0x000fe20000000200 */
        /* <DEDUP_REMOVED lines=12> */
[----:B------:R-:W-:Y:S01]  /*3980*/  LDSM.16.M88.4 R60, [R153+0x2000] ;  /* 0x00200000993c783b */ /* 0x000fe20000000200 */
        /* <DEDUP_REMOVED lines=15> */
[C---:B---3--:R-:W-:Y:S01]  /*3a80*/  HMMA.16816.F32.BF16 R72, R36.reuse, R40, R12 ;  /* 0x000000282448723c */ /* 0x048fe2000004180c */
[----:B------:R-:W3:Y:S05]  /*3a90*/  LDSM.16.M88.4 R12, [R147+0x6000] ;  /* 0x00600000930c783b */ /* 0x000eea0000000200 */
        /* <DEDUP_REMOVED lines=8> */
[----:B------:R-:W-:Y:S01]  /*3b20*/  LDSM.16.M88.4 R56, [R147+0x7800] ;  /* 0x007800009338783b */ /* 0x000fe20000000200 */
[C---:B----4-:R-:W-:Y:S06]  /*3b30*/  HMMA.16816.F32.BF16 R20, R60.reuse, R48, R20 ;  /* 0x000000303c14723c */ /* 0x050fec0000041814 */
[C---:B------:R-:W-:Y:S01]  /*3b40*/  HMMA.16816.F32.BF16 R48, R60.reuse, R50, R16 ;  /* 0x000000323c30723c */ /* 0x040fe20000041810 */
[----:B------:R-:W-:Y:S05]  /*3b50*/  LDSM.16.M88.4 R16, [R150+0x2000] ;  /* 0x002000009610783b */ /* 0x000fea0000000200 */
[C---:B------:R-:W-:Y:S06]  /*3b60*/  HMMA.16816.F32.BF16 R72, R60.reuse, R64, R72 ;  /* 0x000000403c48723c */ /* 0x040fec0000041848 */
[C---:B------:R-:W-:Y:S06]  /*3b70*/  HMMA.16816.F32.BF16 R8, R60.reuse, R66, R8 ;  /* 0x000000423c08723c */ /* 0x040fec0000041808 */
[C---:B-1----:R-:W-:Y:S06]  /*3b80*/  HMMA.16816.F32.BF16 R4, R60.reuse, R32, R4 ;  /* 0x000000203c04723c */ /* 0x042fec0000041804 */
[C---:B--2---:R-:W-:Y:S06]  /*3b90*/  HMMA.16816.F32.BF16 R80, R60.reuse, R24, R80 ;  /* 0x000000183c50723c */ /* 0x044fec0000041850 */
[----:B------:R-:W-:Y:S01]  /*3ba0*/  HMMA.16816.F32.BF16 R44, R60, R26, R44 ;  /* 0x0000001a3c2c723c */ /* 0x000fe2000004182c */
[----:B------:R-:W1:Y:S05]  /*3bb0*/  LDSM.16.M88.4 R24, [R149+0x2800] ;  /* 0x002800009518783b */ /* 0x000e6a0000000200 */
[C---:B---3--:R-:W-:Y:S06]  /*3bc0*/  HMMA.16816.F32.BF16 R20, R68.reuse, R12, R20 ;  /* 0x0000000c4414723c */ /* 0x048fec0000041814 */
[C---:B------:R-:W-:Y:S01]  /*3bd0*/  HMMA.16816.F32.BF16 R48, R68.reuse, R14, R48 ;  /* 0x0000000e4430723c */ /* 0x040fe20000041830 */
[----:B------:R-:W2:Y:S05]  /*3be0*/  LDSM.16.M88.4 R12, [R149+0x3000] ;  /* 0x00300000950c783b */ /* 0x000eaa0000000200 */
[----:B------:R-:W-:Y:S06]  /*3bf0*/  HMMA.16816.F32.BF16 R72, R68, R36, R72 ;  /* 0x000000244448723c */ /* 0x000fec0000041848 */
[----:B------:R-:W-:Y:S01]  /*3c00*/  HMMA.16816.F32.BF16 R76, R60, R34, R76 ;  /* 0x000000223c4c723c */ /* 0x000fe2000004184c */
[----:B------:R-:W3:Y:S01]  /*3c10*/  LDSM.16.M88.4 R32, [R149+0x3800] ;  /* 0x003800009520783b */ /* 0x000ee20000000200 */
[----:B------:R-:W-:Y:S01]  /*3c20*/  IMAD R36, R89, 0x10, R93 ;  /* 0x0000001059247824 */ /* 0x000fe200078e025d */
[----:B------:R-:W-:-:S04]  /*3c30*/  DEPBAR.LE SB0, 0x0 ;  /* 0x000080000000791a */ /* 0x000fc80000000000 */
[----:B------:R-:W-:Y:S01]  /*3c40*/  HMMA.16816.F32.BF16 R8, R68, R38, R8 ;  /* 0x000000264408723c */ /* 0x000fe20000041808 */
[----:B------:R-:W-:-:S05]  /*3c50*/  IADD3 R36, R36, 0x1, R171 ;  /* 0x0000000124247810 */ /* 0x000fca0007ffe0ab */
[----:B------:R-:W-:Y:S06]  /*3c60*/  HMMA.16816.F32.BF16 R4, R68, R40, R4 ;  /* 0x000000284404723c */ /* 0x000fec0000041804 */
[----:B-1----:R-:W-:Y:S06]  /*3c70*/  HMMA.16816.F32.BF16 R72, R16, R24, R72 ;  /* 0x000000181048723c */ /* 0x002fec0000041848 */
[----:B------:R-:W-:Y:S01]  /*3c80*/  HMMA.16816.F32.BF16 R76, R68, R42, R76 ;  /* 0x0000002a444c723c */ /* 0x000fe2000004184c */
[----:B------:R-:W-:-:S04]  /*3c90*/  SHF.R.S32.HI R24, RZ, 0x1f, R89 ;  /* 0x0000001fff187819 */ /* 0x000fc80000011459 */
[----:B------:R-:W-:Y:S01]  /*3ca0*/  LEA.HI R3, R24, R89, RZ, 0x2 ;  /* 0x0000005918037211 */ /* 0x000fe200078f10ff */
[C---:B------:R-:W-:Y:S03]  /*3cb0*/  HMMA.16816.F32.BF16 R80, R68.reuse, R56, R80 ;  /* 0x000000384450723c */ /* 0x040fe60000041850 */
[----:B------:R-:W-:Y:S01]  /*3cc0*/  LOP3.LUT R170, R3, 0xfffffffc, RZ, 0xc0, !PT ;  /* 0xfffffffc03aa7812 */ /* 0x000fe200078ec0ff */
[----:B-----5:R-:W-:Y:S02]  /*3cd0*/  FMUL.FTZ R3, R29, R88 ;  /* 0x000000581d037220 */ /* 0x020fe40000410000 */
[----:B------:R-:W-:Y:S02]  /*3ce0*/  HMMA.16816.F32.BF16 R44, R68, R58, R44 ;  /* 0x0000003a442c723c */ /* 0x000fe4000004182c */
[----:B------:R-:W-:-:S04]  /*3cf0*/  IMAD.IADD R170, R89, 0x1, -R170 ;  /* 0x0000000159aa7824 */ /* 0x000fc800078e0aaa */
[C---:B------:R-:W-:Y:S06]  /*3d00*/  HMMA.16816.F32.BF16 R48, R16.reuse, R54, R48 ;  /* 0x000000361030723c */ /* 0x040fec0000041830 */
[C---:B------:R-:W-:Y:S06]  /*3d10*/  HMMA.16816.F32.BF16 R20, R16.reuse, R52, R20 ;  /* 0x000000341014723c */ /* 0x040fec0000041814 */
[C---:B------:R-:W-:Y:S06]  /*3d20*/  HMMA.16816.F32.BF16 R8, R16.reuse, R26, R8 ;  /* 0x0000001a1008723c */ /* 0x040fec0000041808 */
[C---:B--2---:R-:W-:Y:S06]  /*3d30*/  HMMA.16816.F32.BF16 R24, R16.reuse, R12, R4 ;  /* 0x0000000c1018723c */ /* 0x044fec0000041804 */
[----:B------:R-:W-:Y:S01]  /*3d40*/  HMMA.16816.F32.BF16 R76, R16, R14, R76 ;  /* 0x0000000e104c723c */ /* 0x000fe2000004184c */
[----:B------:R-:W-:Y:S01]  /*3d50*/  IADD3 R5, R87, R36, -R164 ;  /* 0x0000002457057210 */ /* 0x000fe20007ffe8a4 */
[----:B------:R-:W-:Y:S01]  /*3d60*/  IMAD.IADD R12, R84, 0x1, R173 ;  /* 0x00000001540c7824 */ /* 0x000fe200078e02ad */
[----:B------:R-:W-:-:S03]  /*3d70*/  LOP3.LUT R4, R85, R86, RZ, 0xfc, !PT ;  /* 0x0000005655047212 */ /* 0x000fc600078efcff */
[----:B------:R-:W-:Y:S01]  /*3d80*/  IMAD.IADD R90, R5, 0x1, R90 ;  /* 0x00000001055a7824 */ /* 0x000fe200078e025a */
[C---:B---3--:R-:W-:Y:S01]  /*3d90*/  HMMA.16816.F32.BF16 R80, R16.reuse, R32, R80 ;  /* 0x000000201050723c */ /* 0x048fe20000041850 */
[C---:B------:R-:W-:Y:S02]  /*3da0*/  VIADD R5, R12.reuse, 0x1 ;  /* 0x000000010c057836 */ /* 0x040fe40000000000 */
[----:B------:R-:W-:Y:S01]  /*3db0*/  VIADD R7, R12, 0x8 ;  /* 0x000000080c077836 */ /* 0x000fe20000000000 */
[----:B------:R-:W-:Y:S01]  /*3dc0*/  VIMNMX R130, R90, R87, PT ;  /* 0x000000575a827248 */ /* 0x000fe20003fe0100 */
[----:B------:R-:W-:Y:S01]  /*3dd0*/  VIADD R38, R12, 0x9 ;  /* 0x000000090c267836 */ /* 0x000fe20000000000 */
[----:B------:R-:W-:Y:S01]  /*3de0*/  VIADDMNMX R129, R90, 0x8, R87, PT ;  /* 0x000000085a817846 */ /* 0x000fe20003800157 */
[----:B------:R-:W-:Y:S01]  /*3df0*/  HMMA.16816.F32.BF16 R44, R16, R34, R44 ;  /* 0x00000022102c723c */ /* 0x000fe2000004182c */
[C---:B------:R-:W-:Y:S01]  /*3e00*/  ISETP.GE.AND P5, PT, R5.reuse, R130, PT ;  /* 0x000000820500720c */ /* 0x040fe20003fa6270 */
[----:B------:R-:W-:Y:S01]  /*3e10*/  VIADD R13, R12, 0x20 ;  /* 0x000000200c0d7836 */ /* 0x000fe20000000000 */
[----:B------:R-:W-:Y:S01]  /*3e20*/  BAR.SYNC.DEFER_BLOCKING 0x0 ;  /* 0x0000000000007b1d */ /* 0x000fe20000010000 */
[----:B------:R-:W-:-:S02]  /*3e30*/  ISETP.GE.AND P1, PT, R5, R129, PT ;  /* 0x000000810500720c */ /* 0x000fc40003f26270 */
[----:B------:R-:W-:Y:S01]  /*3e40*/  I2FP.F32.S32 R6, R5 ;  /* 0x0000000500067245 */ /* 0x000fe20000201400 */
[C---:B------:R-:W-:Y:S01]  /*3e50*/  VIADD R18, R12.reuse, 0x11 ;  /* 0x000000110c127836 */ /* 0x040fe20000000000 */
[----:B------:R-:W-:Y:S02]  /*3e60*/  I2FP.F32.S32 R5, R7 ;  /* 0x0000000700057245 */ /* 0x000fe40000201400 */
[----:B------:R-:W-:Y:S01]  /*3e70*/  ISETP.GE.AND P4, PT, R7, R130, PT ;  /* 0x000000820700720c */ /* 0x000fe20003f86270 */
[-C--:B------:R-:W-:Y:S01]  /*3e80*/  FFMA.FTZ R21, R3, R6.reuse, R21 ;  /* 0x0000000603157223 */ /* 0x080fe20000010015 */
[----:B------:R-:W-:Y:S01]  /*3e90*/  ISETP.GE.AND P2, PT, R7, R129, PT ;  /* 0x000000810700720c */ /* 0x000fe20003f46270 */
[CC--:B------:R-:W-:Y:S01]  /*3ea0*/  FFMA.FTZ R19, R3.reuse, R5.reuse, R48 ;  /* 0x0000000503137223 */ /* 0x0c0fe20000010030 */
[C---:B------:R-:W-:Y:S01]  /*3eb0*/  FFMA.FTZ R36, R3.reuse, R5, R50 ;  /* 0x0000000503247223 */ /* 0x040fe20000010032 */
[----:B------:R-:W-:Y:S01]  /*3ec0*/  FFMA.FTZ R23, R3, R6, R23 ;  /* 0x0000000603177223 */ /* 0x000fe20000010017 */
[----:B------:R-:W-:Y:S01]  /*3ed0*/  VIADD R5, R12, 0x10 ;  /* 0x000000100c057836 */ /* 0x000fe20000000000 */
[----:B------:R-:W-:Y:S01]  /*3ee0*/  ISETP.GE.AND P6, PT, R38, R130, PT ;  /* 0x000000822600720c */ /* 0x000fe20003fc6270 */
[----:B------:R-:W-:Y:S01]  /*3ef0*/  VIADD R6, R12, 0x19 ;  /* 0x000000190c067836 */ /* 0x000fe20000000000 */
[----:B------:R-:W-:-:S02]  /*3f00*/  FSEL R19, R19, -INF , !P4 ;  /* 0xff80000013137808 */ /* 0x000fc40006000000 */
[----:B------:R-:W-:Y:S02]  /*3f10*/  FSEL R36, R36, -INF , !P2 ;  /* 0xff80000024247808 */ /* 0x000fe40005000000 */
[-C--:B------:R-:W-:Y:S02]  /*3f20*/  ISETP.GE.AND P3, PT, R38, R129.reuse, PT ;  /* 0x000000812600720c */ /* 0x080fe40003f66270 */
[----:B------:R-:W-:Y:S02]  /*3f30*/  FSEL R21, R21, -INF , !P5 ;  /* 0xff80000015157808 */ /* 0x000fe40006800000 */
[----:B------:R-:W-:Y:S02]  /*3f40*/  FSEL R40, R23, -INF , !P1 ;  /* 0xff80000017287808 */ /* 0x000fe40004800000 */
[C---:B------:R-:W-:Y:S02]  /*3f50*/  ISETP.GE.AND P4, PT, R18.reuse, R130, PT ;  /* 0x000000821200720c */ /* 0x040fe40003f86270 */
[----:B------:R-:W-:-:S02]  /*3f60*/  ISETP.GE.AND P2, PT, R18, R129, PT ;  /* 0x000000811200720c */ /* 0x000fc40003f46270 */
[----:B------:R-:W-:Y:S02]  /*3f70*/  I2FP.F32.S32 R38, R38 ;  /* 0x0000002600267245 */ /* 0x000fe40000201400 */
[C---:B------:R-:W-:Y:S02]  /*3f80*/  ISETP.GE.AND P5, PT, R5.reuse, R130, PT ;  /* 0x000000820500720c */ /* 0x040fe40003fa6270 */
[----:B------:R-:W-:Y:S01]  /*3f90*/  ISETP.GE.AND P1, PT, R5, R129, PT ;  /* 0x000000810500720c */ /* 0x000fe20003f26270 */
[C---:B------:R-:W-:Y:S01]  /*3fa0*/  FFMA.FTZ R33, R3.reuse, R38, R49 ;  /* 0x0000002603217223 */ /* 0x040fe20000010031 */
[----:B------:R-:W-:Y:S01]  /*3fb0*/  I2FP.F32.S32 R18, R18 ;  /* 0x0000001200127245 */ /* 0x000fe20000201400 */
[----:B------:R-:W-:Y:S01]  /*3fc0*/  FFMA.FTZ R38, R3, R38, R51 ;  /* 0x0000002603267223 */ /* 0x000fe20000010033 */
[----:B------:R-:W-:Y:S02]  /*3fd0*/  I2FP.F32.S32 R5, R5 ;  /* 0x0000000500057245 */ /* 0x000fe40000201400 */
[----:B------:R-:W-:Y:S01]  /*3fe0*/  FSEL R33, R33, -INF , !P6 ;  /* 0xff80000021217808 */ /* 0x000fe20007000000 */
[CC--:B------:R-:W-:Y:S01]  /*3ff0*/  FFMA.FTZ R23, R3.reuse, R18.reuse, R73 ;  /* 0x0000001203177223 */ /* 0x0c0fe20000010049 */
[C---:B------:R-:W-:Y:S01]  /*4000*/  FFMA.FTZ R18, R3.reuse, R18, R75 ;  /* 0x0000001203127223 */ /* 0x040fe2000001004b */
[CC--:B------:R-:W-:Y:S01]  /*4010*/  FFMA.FTZ R29, R3.reuse, R5.reuse, R72 ;  /* 0x00000005031d7223 */ /* 0x0c0fe20000010048 */
[----:B------:R-:W-:Y:S01]  /*4020*/  FFMA.FTZ R32, R3, R5, R74 ;  /* 0x0000000503207223 */ /* 0x000fe2000001004a */
[----:B------:R-:W-:Y:S01]  /*4030*/  VIADD R5, R12, 0x18 ;  /* 0x000000180c057836 */ /* 0x000fe20000000000 */
[----:B------:R-:W-:-:S02]  /*4040*/  FSEL R38, R38, -INF , !P3 ;  /* 0xff80000026267808 */ /* 0x000fc40005800000 */
        /* <DEDUP_REMOVED lines=8> */
[----:B------:R-:W-:Y:S02]  /*40d0*/  I2FP.F32.S32 R5, R5 ;  /* 0x0000000500057245 */ /* 0x000fe40000201400 */
[C---:B------:R-:W-:Y:S02]  /*40e0*/  ISETP.GE.AND P5, PT, R6.reuse, R130, PT ;  /* 0x000000820600720c */ /* 0x040fe40003fa6270 */
[----:B------:R-:W-:Y:S01]  /*40f0*/  ISETP.GE.AND P1, PT, R6, R129, PT ;  /* 0x000000810600720c */ /* 0x000fe20003f26270 */
[C---:B------:R-:W-:Y:S01]  /*4100*/  FFMA.FTZ R7, R3.reuse, R5, R8 ;  /* 0x0000000503077223 */ /* 0x040fe20000010008 */
[----:B------:R-:W-:Y:S01]  /*4110*/  I2FP.F32.S32 R13, R13 ;  /* 0x0000000d000d7245 */ /* 0x000fe20000201400 */
[----:B------:R-:W-:Y:S01]  /*4120*/  FFMA.FTZ R10, R3, R5, R10 ;  /* 0x00000005030a7223 */ /* 0x000fe2000001000a */
[----:B------:R-:W-:Y:S01]  /*4130*/  I2FP.F32.S32 R6, R6 ;  /* 0x0000000600067245 */ /* 0x000fe20000201400 */
[C---:B------:R-:W-:Y:S01]  /*4140*/  VIADD R8, R12.reuse, 0x29 ;  /* 0x000000290c087836 */ /* 0x040fe20000000000 */
        /* <DEDUP_REMOVED lines=9> */
[C---:B------:R-:W-:Y:S02]  /*41e0*/  ISETP.GE.AND P4, PT, R8.reuse, R130, PT ;  /* 0x000000820800720c */ /* 0x040fe40003f86270 */
[----:B------:R-:W-:Y:S02]  /*41f0*/  ISETP.GE.AND P2, PT, R8, R129, PT ;  /* 0x000000810800720c */ /* 0x000fe40003f46270 */
[----:B------:R-:W-:Y:S02]  /*4200*/  FSEL R5, R5, -INF , !P5 ;  /* 0xff80000005057808 */ /* 0x000fe40006800000 */
[----:B------:R-:W-:Y:S02]  /*4210*/  FSEL R6, R6, -INF , !P1 ;  /* 0xff80000006067808 */ /* 0x000fe40004800000 */
[----:B------:R-:W-:Y:S02]  /*4220*/  I2FP.F32.S32 R8, R8 ;  /* 0x0000000800087245 */ /* 0x000fe40000201400 */
[----:B------:R-:W-:-:S02]  /*4230*/  FSEL R24, R10, -INF , !P3 ;  /* 0xff8000000a187808 */ /* 0x000fc40005800000 */
[----:B------:R-:W-:Y:S01]  /*4240*/  ISETP.GE.AND P5, PT, R9, R130, PT ;  /* 0x000000820900720c */ /* 0x000fe20003fa6270 */
[-C--:B------:R-:W-:Y:S01]  /*4250*/  FFMA.FTZ R77, R3, R8.reuse, R77 ;  /* 0x00000008034d7223 */ /* 0x080fe2000001004d */
[----:B------:R-:W-:Y:S01]  /*4260*/  ISETP.GE.AND P1, PT, R9, R129, PT ;  /* 0x000000810900720c */ /* 0x000fe20003f26270 */
[----:B------:R-:W-:Y:S01]  /*4270*/  FFMA.FTZ R79, R3, R8, R79 ;  /* 0x00000008034f7223 */ /* 0x000fe2000001004f */
[----:B------:R-:W-:Y:S01]  /*4280*/  I2FP.F32.S32 R10, R11 ;  /* 0x0000000b000a7245 */ /* 0x000fe20000201400 */
[C---:B------:R-:W-:Y:S01]  /*4290*/  VIADD R8, R12.reuse, 0x38 ;  /* 0x000000380c087836 */ /* 0x040fe20000000000 */
[----:B------:R-:W-:Y:S02]  /*42a0*/  I2FP.F32.S32 R9, R9 ;  /* 0x0000000900097245 */ /* 0x000fe40000201400 */
[----:B------:R-:W-:Y:S01]  /*42b0*/  ISETP.GE.AND P6, PT, R11, R130, PT ;  /* 0x000000820b00720c */ /* 0x000fe20003fc6270 */
[CC--:B------:R-:W-:Y:S01]  /*42c0*/  FFMA.FTZ R25, R3.reuse, R10.reuse, R25 ;  /* 0x0000000a03197223 */ /* 0x0c0fe20000010019 */
[C---:B------:R-:W-:Y:S01]  /*42d0*/  FFMA.FTZ R27, R3.reuse, R10, R27 ;  /* 0x0000000a031b7223 */ /* 0x040fe2000001001b */
[CC--:B------:R-:W-:Y:S01]  /*42e0*/  FFMA.FTZ R76, R3.reuse, R9.reuse, R76 ;  /* 0x00000009034c7223 */ /* 0x0c0fe2000001004c */
[----:B------:R-:W-:Y:S01]  /*42f0*/  FFMA.FTZ R78, R3, R9, R78 ;  /* 0x00000009034e7223 */ /* 0x000fe2000001004e */
[----:B------:R-:W-:Y:S01]  /*4300*/  ISETP.GE.AND P3, PT, R11, R129, PT ;  /* 0x000000810b00720c */ /* 0x000fe20003f66270 */
[C---:B------:R-:W-:Y:S01]  /*4310*/  VIADD R9, R12.reuse, 0x30 ;  /* 0x000000300c097836 */ /* 0x040fe20000000000 */
[----:B------:R-:W-:Y:S01]  /*4320*/  I2FP.F32.S32 R11, R8 ;  /* 0x00000008000b7245 */ /* 0x000fe20000201400 */
[----:B------:R-:W-:Y:S01]  /*4330*/  VIADD R10, R12, 0x31 ;  /* 0x000000310c0a7836 */ /* 0x000fe20000000000 */
[----:B------:R-:W-:-:S02]  /*4340*/  FSEL R135, R25, -INF , !P6 ;  /* 0xff80000019877808 */ /* 0x000fc40007000000 */
[----:B------:R-:W-:Y:S01]  /*4350*/  FSEL R140, R27, -INF , !P3 ;  /* 0xff8000001b8c7808 */ /* 0x000fe20005800000 */
[-C--:B------:R-:W-:Y:S01]  /*4360*/  FFMA.FTZ R44, R3, R11.reuse, R44 ;  /* 0x0000000b032c7223 */ /* 0x080fe2000001002c */
[----:B------:R-:W-:Y:S01]  /*4370*/  ISETP.GE.AND P6, PT, R9, R130, PT ;  /* 0x000000820900720c */ /* 0x000fe20003fc6270 */
[----:B------:R-:W-:Y:S01]  /*4380*/  FFMA.FTZ R46, R3, R11, R46 ;  /* 0x0000000b032e7223 */ /* 0x000fe2000001002e */
[----:B------:R-:W-:Y:S02]  /*4390*/  ISETP.GE.AND P3, PT, R9, R129, PT ;  /* 0x000000810900720c */ /* 0x000fe40003f66270 */
[----:B------:R-:W-:Y:S02]  /*43a0*/  FSEL R133, R76, -INF , !P5 ;  /* 0xff8000004c857808 */ /* 0x000fe40006800000 */
[----:B------:R-:W-:Y:S02]  /*43b0*/  FSEL R134, R78, -INF , !P1 ;  /* 0xff8000004e867808 */ /* 0x000fe40004800000 */
[----:B------:R-:W-:-:S02]  /*43c0*/  I2FP.F32.S32 R9, R9 ;  /* 0x0000000900097245 */ /* 0x000fc40000201400 */
[C---:B------:R-:W-:Y:S02]  /*43d0*/  ISETP.GE.AND P5, PT, R10.reuse, R130, PT ;  /* 0x000000820a00720c */ /* 0x040fe40003fa6270 */
[----:B------:R-:W-:Y:S01]  /*43e0*/  ISETP.GE.AND P1, PT, R10, R129, PT ;  /* 0x000000810a00720c */ /* 0x000fe20003f26270 */
[CC--:B------:R-:W-:Y:S01]  /*43f0*/  FFMA.FTZ R80, R3.reuse, R9.reuse, R80 ;  /* 0x0000000903507223 */ /* 0x0c0fe20000010050 */
[----:B------:R-:W-:Y:S01]  /*4400*/  I2FP.F32.S32 R10, R10 ;  /* 0x0000000a000a7245 */ /* 0x000fe20000201400 */
[----:B------:R-:W-:Y:S01]  /*4410*/  FFMA.FTZ R82, R3, R9, R82 ;  /* 0x0000000903527223 */ /* 0x000fe20000010052 */
[----:B------:R-:W-:Y:S02]  /*4420*/  FSEL R131, R77, -INF , !P4 ;  /* 0xff8000004d837808 */ /* 0x000fe40006000000 */
[C---:B------:R-:W-:Y:S01]  /*4430*/  ISETP.GE.AND P4, PT, R8.reuse, R130, PT ;  /* 0x000000820800720c */ /* 0x040fe20003f86270 */
[-C--:B------:R-:W-:Y:S01]  /*4440*/  FFMA.FTZ R81, R3, R10.reuse, R81 ;  /* 0x0000000a03517223 */ /* 0x080fe20000010051 */
[----:B------:R-:W-:Y:S01]  /*4450*/  FSEL R136, R79, -INF , !P2 ;  /* 0xff8000004f887808 */ /* 0x000fe20005000000 */
[----:B------:R-:W-:Y:S01]  /*4460*/  FFMA.FTZ R83, R3, R10, R83 ;  /* 0x0000000a03537223 */ /* 0x000fe20000010053 */
[----:B------:R-:W-:Y:S01]  /*4470*/  ISETP.GE.AND P2, PT, R8, R129, PT ;  /* 0x000000810800720c */ /* 0x000fe20003f46270 */
        /* <DEDUP_REMOVED lines=12> */
[C---:B------:R-:W-:Y:S01]  /*4540*/  FFMA.FTZ R20, R3.reuse, R12, R20 ;  /* 0x0000000c03147223 */ /* 0x040fe20000010014 */
[----:B------:R-:W-:Y:S01]  /*4550*/  I2FP.F32.S32 R8, R8 ;  /* 0x0000000800087245 */ /* 0x000fe20000201400 */
[----:B------:R-:W-:Y:S01]  /*4560*/  FFMA.FTZ R22, R3, R12, R22 ;  /* 0x0000000c03167223 */ /* 0x000fe20000010016 */
[----:B------:R-:W-:-:S02]  /*4570*/  FSEL R114, R46, -INF , !P2 ;  /* 0xff8000002e727808 */ /* 0x000fc40005000000 */
[----:B------:R-:W-:Y:S01]  /*4580*/  FSEL R25, R20, -INF , !P6 ;  /* 0xff80000014197808 */ /* 0x000fe20007000000 */
[CC--:B------:R-:W-:Y:S01]  /*4590*/  FFMA.FTZ R45, R3.reuse, R8.reuse, R45 ;  /* 0x00000008032d7223 */ /* 0x0c0fe2000001002d */
[----:B------:R-:W-:Y:S01]  /*45a0*/  FFMA.FTZ R47, R3, R8, R47 ;  /* 0x00000008032f7223 */ /* 0x000fe2000001002f */
[----:B------:R-:W-:-:S03]  /*45b0*/  FSEL R20, R22, -INF , !P3 ;  /* 0xff80000016147808 */ /* 0x000fc60005800000 */
        /* <DEDUP_REMOVED lines=63> */
.L_x_6822:
[----:B------:R-:W-:-:S04]  /*49b0*/  LEA R27, -R102, RZ, 0x6 ;  /* 0x000000ff661b7211 */ /* 0x000fc800078e31ff */
[----:B------:R-:W-:-:S07]  /*49c0*/  SHF.R.S32.HI R22, RZ, 0x1f, R27 ;  /* 0x0000001fff167819 */ /* 0x000fce000001141b */
.L_x_6823:
        /* <DEDUP_REMOVED lines=44> */
[C---:B-1----:R-:W-:Y:S02]  /*4c90*/  @!P3 LEA R50, P1, R14.reuse, R12, 0x1 ;  /* 0x0000000c0e32b211 */ /* 0x042fe400078208ff */
        /* <DEDUP_REMOVED lines=46> */
.L_x_6825:
[----:B------:R-:W-:Y:S05]  /*4f80*/  BSYNC B0 ;  /* 0x0000000000007941 */ /* 0x000fea0003800000 */
.L_x_6824:
[----:B------:R-:W0:Y:S01]  /*4f90*/  LDGDEPBAR ;  /* 0x00000000000079af */ /* 0x000e220000000000 */
[----:B------:R-:W-:-:S04]  /*4fa0*/  IADD3 R128, P1, R27, R128, RZ ;  /* 0x000000801b807210 */ /* 0x000fc80007f3e0ff */
[----:B------:R-:W-:-:S09]  /*4fb0*/  IADD3.X R127, R22, R127, RZ, P1, !PT ;  /* 0x0000007f167f7210 */ /* 0x000fd20000ffe4ff */
.L_x_6821:
        /* <DEDUP_REMOVED lines=48> */
[----:B------:R-:W-:Y:S01]  /*52c0*/  LDSM.16.MT88.4 R88, [R145+0xa000] ;  /* 0x00a000009158783b */ /* 0x000fe20000004200 */
[----:B-1----:R-:W-:-:S02]  /*52d0*/  FMNMX.FTZ R101, R10, R101, !PT ;  /* 0x000000650a657209 */ /* 0x002fc40007810000 */
[----:B--2---:R-:W-:-:S03]  /*52e0*/  FMNMX.FTZ R100, R9, R100, !PT ;  /* 0x0000006409647209 */ /* 0x004fc60007810000 */
[C---:B------:R-:W-:Y:S01]  /*52f0*/  FMUL.FTZ R122, R101.reuse, UR12 ;  /* 0x0000000c657a7c20 */ /* 0x040fe20008410000 */
[----:B------:R-:W-:Y:S01]  /*5300*/  FSETP.NEU.FTZ.AND P1, PT, R101, -INF , PT ;  /* 0xff8000006500780b */ /* 0x000fe20003f3d000 */
[----:B------:R-:W-:Y:S01]  /*5310*/  LDSM.16.MT88.4 R8, [R145+0x8800] ;  /* 0x008800009108783b */ /* 0x000fe20000004200 */
        /* <DEDUP_REMOVED lines=11> */
[----:B------:R-:W1:Y:S01]  /*53d0*/  LDSM.16.MT88.4 R40, [R146+0x8000] ;  /* 0x008000009228783b */ /* 0x000e620000004200 */
        /* <DEDUP_REMOVED lines=11> */
[----:B------:R-:W3:Y:S01]  /*5490*/  LDSM.16.MT88.4 R16, [R148+0x8800] ;  /* 0x008800009410783b */ /* 0x000ee20000004200 */
[--C-:B------:R-:W-:Y:S01]  /*54a0*/  FFMA.FTZ R132, R123, UR12, -R122.reuse ;  /* 0x0000000c7b847c23 */ /* 0x100fe2000801087a */
[--C-:B------:R-:W-:Y:S01]  /*54b0*/  FFMA.FTZ R123, R140, UR12, -R115.reuse ;  /* 0x0000000c8c7b7c23 */ /* 0x100fe20008010873 */
[--C-:B------:R-:W-:Y:S01]  /*54c0*/  FFMA.FTZ R134, R134, UR12, -R115.reuse ;  /* 0x0000000c86867c23 */ /* 0x100fe20008010873 */
[----:B------:R-:W-:Y:S01]  /*54d0*/  LDSM.16.MT88.4 R20, [R144+0xa000] ;  /* 0x00a000009014783b */ /* 0x000fe20000004200 */
[--C-:B------:R-:W-:Y:S01]  /*54e0*/  FFMA.FTZ R119, R119, UR12, -R122.reuse ;  /* 0x0000000c77777c23 */ /* 0x100fe2000801087a */
[----:B------:R-:W-:Y:S01]  /*54f0*/  FFMA.FTZ R120, R120, UR12, -R122 ;  /* 0x0000000c78787c23 */ /* 0x000fe2000801087a */
[----:B------:R-:W-:Y:S01]  /*5500*/  MUFU.EX2 R109, R109 ;  /* 0x0000006d006d7308 */ /* 0x000fe20000000800 */
[----:B------:R-:W-:Y:S01]  /*5510*/  LDSM.16.MT88.4 R24, [R144+0x8800] ;  /* 0x008800009018783b */ /* 0x000fe20000004200 */
[--C-:B------:R-:W-:Y:S01]  /*5520*/  FFMA.FTZ R118, R118, UR12, -R115.reuse ;  /* 0x0000000c76767c23 */ /* 0x100fe20008010873 */
[--C-:B------:R-:W-:Y:S01]  /*5530*/  FFMA.FTZ R179, R112, UR12, -R115.reuse ;  /* 0x0000000c70b37c23 */ /* 0x100fe20008010873 */
[----:B------:R-:W-:Y:S01]  /*5540*/  FFMA.FTZ R114, R114, UR12, -R115 ;  /* 0x0000000c72727c23 */ /* 0x000fe20008010873 */
[----:B------:R-:W-:-:S03]  /*5550*/  LEA R178, P1, R128, UR8, 0x1 ;  /* 0x0000000880b27c11 */ /* 0x000fc6000f8208ff */
[----:B------:R-:W4:Y:S01]  /*5560*/  MUFU.EX2 R104, R104 ;  /* 0x0000006800687308 */ /* 0x000f220000000800 */
[----:B--2---:R-:W-:Y:S01]  /*5570*/  F2FP.BF16.F32.PACK_AB R84, R110, R113 ;  /* 0x000000716e54723e */ /* 0x004fe200000010ff */
[----:B------:R-:W-:Y:S01]  /*5580*/  FADD.FTZ R110, R113, R110 ;  /* 0x0000006e716e7221 */ /* 0x000fe20000010000 */
[----:B------:R-:W-:-:S05]  /*5590*/  LEA.HI.X R177, R128, UR9, R127, 0x1, P1 ;  /* 0x0000000980b17c11 */ /* 0x000fca00088f0c7f */
[----:B------:R-:W-:Y:S08]  /*55a0*/  MUFU.EX2 R108, R108 ;  /* 0x0000006c006c7308 */ /* 0x000ff00000000800 */
[----:B------:R-:W2:Y:S01]  /*55b0*/  MUFU.EX2 R111, R111 ;  /* 0x0000006f006f7308 */ /* 0x000ea20000000800 */
[----:B----4-:R-:W-:Y:S01]  /*55c0*/  F2FP.BF16.F32.PACK_AB R86, R104, R109 ;  /* 0x0000006d6856723e */ /* 0x010fe200000010ff */
[----:B------:R-:W-:-:S04]  /*55d0*/  FADD.FTZ R109, R109, R110 ;  /* 0x0000006e6d6d7221 */ /* 0x000fc80000010000 */
[----:B------:R-:W-:Y:S02]  /*55e0*/  FADD.FTZ R104, R104, R109 ;  /* 0x0000006d68687221 */ /* 0x000fe40000010000 */
[----:B------:R-:W-:Y:S08]  /*55f0*/  MUFU.EX2 R107, R107 ;  /* 0x0000006b006b7308 */ /* 0x000ff00000000800 */
[----:B------:R-:W4:Y:S01]  /*5600*/  MUFU.EX2 R106, R106 ;  /* 0x0000006a006a7308 */ /* 0x000f220000000800 */
[----:B--2---:R-:W-:Y:S01]  /*5610*/  F2FP.BF16.F32.PACK_AB R85, R111, R108 ;  /* 0x0000006c6f55723e */ /* 0x004fe200000010ff */
[----:B------:R-:W-:-:S06]  /*5620*/  FADD.FTZ R108, R108, R111 ;  /* 0x0000006f6c6c7221 */ /* 0x000fcc0000010000 */
[----:B------:R-:W-:Y:S08]  /*5630*/  MUFU.EX2 R35, R35 ;  /* 0x0000002300237308 */ /* 0x000ff00000000800 */
[----:B------:R-:W2:Y:S01]  /*5640*/  MUFU.EX2 R34, R34 ;  /* 0x0000002200227308 */ /* 0x000ea20000000800 */
[----:B----4-:R-:W-:Y:S01]  /*5650*/  F2FP.BF16.F32.PACK_AB R87, R106, R107 ;  /* 0x0000006b6a57723e */ /* 0x010fe200000010ff */
[----:B------:R-:W-:-:S04]  /*5660*/  FADD.FTZ R107, R107, R108 ;  /* 0x0000006c6b6b7221 */ /* 0x000fc80000010000 */
[----:B------:R-:W-:Y:S02]  /*5670*/  FADD.FTZ R106, R106, R107 ;  /* 0x0000006b6a6a7221 */ /* 0x000fe40000010000 */
[C---:B-1----:R-:W-:Y:S01]  /*5680*/  HMMA.16816.F32.BF16 R36, R84.reuse, R40, RZ ;  /* 0x000000285424723c */ /* 0x042fe200000418ff */
[----:B------:R-:W-:Y:S05]  /*5690*/  MUFU.EX2 R29, R29 ;  /* 0x0000001d001d7308 */ /* 0x000fea0000000800 */
[C---:B------:R-:W-:Y:S03]  /*56a0*/  HMMA.16816.F32.BF16 R40, R84.reuse, R42, RZ ;  /* 0x0000002a5428723c */ /* 0x040fe600000418ff */
[----:B------:R-:W1:Y:S01]  /*56b0*/  MUFU.EX2 R2, R2 ;  /* 0x0000000200027308 */ /* 0x000e620000000800 */
        /* <DEDUP_REMOVED lines=23> */
[----:B------:R-:W-:Y:S01]  /*5830*/  MUFU.EX2 R123, R123 ;  /* 0x0000007b007b7308 */ /* 0x000fe20000000800 */
[----:B------:R-:W-:-:S02]  /*5840*/  FADD.FTZ R33, R33, R32 ;  /* 0x0000002021217221 */ /* 0x000fc40000010000 */
[----:B------:R-:W-:Y:S02]  /*5850*/  HMMA.16816.F32.BF16 R76, R84, R88, RZ ;  /* 0x00000058544c723c */ /* 0x000fe400000418ff */
[----:B------:R-:W-:-:S04]  /*5860*/  FADD.FTZ R33, R0, R33 ;  /* 0x0000002100217221 */ /* 0x000fc80000010000 */
[C---:B------:R-:W-:Y:S01]  /*5870*/  HMMA.16816.F32.BF16 R36, R4.reuse, R12, R36 ;  /* 0x0000000c0424723c */ /* 0x040fe20000041824 */
[----:B------:R-:W-:Y:S05]  /*5880*/  MUFU.EX2 R134, R134 ;  /* 0x0000008600867308 */ /* 0x000fea0000000800 */
[C---:B------:R-:W-:Y:S01]  /*5890*/  HMMA.16816.F32.BF16 R40, R4.reuse, R14, R40 ;  /* 0x0000000e0428723c */ /* 0x040fe20000041828 */
[----:B------:R-:W1:Y:S02]  /*58a0*/  LDSM.16.MT88.4 R12, [R146+0xa800] ;  /* 0x00a80000920c783b */ /* 0x000e640000004200 */
[----:B------:R-:W-:Y:S03]  /*58b0*/  MUFU.EX2 R119, R119 ;  /* 0x0000007700777308 */ /* 0x000fe60000000800 */
[C---:B---3--:R-:W-:Y:S05]  /*58c0*/  HMMA.16816.F32.BF16 R96, R4.reuse, R16, R96 ;  /* 0x000000100460723c */ /* 0x048fea0000041860 */
[----:B------:R-:W-:Y:S01]  /*58d0*/  MUFU.EX2 R120, R120 ;  /* 0x0000007800787308 */ /* 0x000fe20000000800 */
[C---:B------:R-:W-:Y:S01]  /*58e0*/  HMMA.16816.F32.BF16 R92, R4.reuse, R18, R92 ;  /* 0x00000012045c723c */ /* 0x040fe2000004185c */
[----:B------:R-:W2:Y:S05]  /*58f0*/  LDSM.16.MT88.4 R16, [R148+0xa800] ;  /* 0x00a800009410783b */ /* 0x000eaa0000004200 */
[C---:B------:R-:W-:Y:S01]  /*5900*/  HMMA.16816.F32.BF16 R44, R4.reuse, R8, R44 ;  /* 0x00000008042c723c */ /* 0x040fe2000004182c */
[----:B------:R-:W-:Y:S05]  /*5910*/  MUFU.EX2 R118, R118 ;  /* 0x0000007600767308 */ /* 0x000fea0000000800 */
[----:B------:R-:W-:Y:S01]  /*5920*/  HMMA.16816.F32.BF16 R48, R4, R10, R48 ;  /* 0x0000000a0430723c */ /* 0x000fe20000041830 */
[----:B------:R-:W3:Y:S02]  /*5930*/  LDSM.16.MT88.4 R8, [R145+0xa800] ;  /* 0x00a800009108783b */ /* 0x000ee40000004200 */
[----:B------:R-:W-:Y:S03]  /*5940*/  MUFU.EX2 R112, R114 ;  /* 0x0000007200707308 */ /* 0x000fe60000000800 */
[C---:B------:R-:W-:Y:S05]  /*5950*/  HMMA.16816.F32.BF16 R56, R84.reuse, R58, RZ ;  /* 0x0000003a5438723c */ /* 0x040fea00000418ff */
[----:B------:R-:W-:Y:S01]  /*5960*/  MUFU.EX2 R179, R179 ;  /* 0x000000b300b37308 */ /* 0x000fe20000000800 */
[----:B------:R-:W-:Y:S06]  /*5970*/  HMMA.16816.F32.BF16 R64, R84, R66, RZ ;  /* 0x000000425440723c */ /* 0x000fec00000418ff */
[C---:B-1----:R-:W-:Y:S06]  /*5980*/  HMMA.16816.F32.BF16 R68, R4.reuse, R12, R68 ;  /* 0x0000000c0444723c */ /* 0x042fec0000041844 */
[----:B------:R-:W-:Y:S01]  /*5990*/  HMMA.16816.F32.BF16 R72, R4, R14, R72 ;  /* 0x0000000e0448723c */ /* 0x000fe20000041848 */
[----:B------:R-:W1:Y:S05]  /*59a0*/  LDSM.16.MT88.4 R12, [R144+0xa800] ;  /* 0x00a80000900c783b */ /* 0x000e6a0000004200 */
[C---:B------:R-:W-:Y:S06]  /*59b0*/  HMMA.16816.F32.BF16 R88, R84.reuse, R90, RZ ;  /* 0x0000005a5458723c */ /* 0x040fec00000418ff */
[C---:B------:R-:W-:Y:S06]  /*59c0*/  HMMA.16816.F32.BF16 R80, R84.reuse, R20, RZ ;  /* 0x000000145450723c */ /* 0x040fec00000418ff */
[----:B------:R-:W-:Y:S01]  /*59d0*/  HMMA.16816.F32.BF16 R84, R84, R22, RZ ;  /* 0x000000165454723c */ /* 0x000fe200000418ff */
[----:B------:R-:W-:Y:S05]  /*59e0*/  LDSM.16.MT88.4 R20, [R146+0x9800] ;  /* 0x009800009214783b */ /* 0x000fea0000004200 */
[C---:B--2---:R-:W-:Y:S06]  /*59f0*/  HMMA.16816.F32.BF16 R60, R4.reuse, R16, R60 ;  /* 0x00000010043c723c */ /* 0x044fec000004183c */
[C---:B------:R-:W-:Y:S01]  /*5a00*/  HMMA.16816.F32.BF16 R64, R4.reuse, R18, R64 ;  /* 0x000000120440723c */ /* 0x040fe20000041840 */
[----:B------:R-:W2:Y:S05]  /*5a10*/  LDSM.16.MT88.4 R16, [R148+0x9000] ;  /* 0x009000009410783b */ /* 0x000eaa0000004200 */
[C---:B---3--:R-:W-:Y:S06]  /*5a20*/  HMMA.16816.F32.BF16 R76, R4.reuse, R8, R76 ;  /* 0x00000008044c723c */ /* 0x048fec000004184c */
[C---:B-1----:R-:W-:Y:S06]  /*5a30*/  HMMA.16816.F32.BF16 R80, R4.reuse, R12, R80 ;  /* 0x0000000c0450723c */ /* 0x042fec0000041850 */
[C---:B------:R-:W-:Y:S01]  /*5a40*/  HMMA.16816.F32.BF16 R84, R4.reuse, R14, R84 ;  /* 0x0000000e0454723c */ /* 0x040fe20000041854 */
[----:B------:R-:W1:Y:S05]  /*5a50*/  LDSM.16.MT88.4 R12, [R146+0x9000] ;  /* 0x00900000920c783b */ /* 0x000e6a0000004200 */
[C---:B------:R-:W-:Y:S01]  /*5a60*/  HMMA.16816.F32.BF16 R88, R4.reuse, R10, R88 ;  /* 0x0000000a0458723c */ /* 0x040fe20000041858 */
[----:B------:R-:W3:Y:S05]  /*5a70*/  LDSM.16.MT88.4 R8, [R145+0x9000] ;  /* 0x009000009108783b */ /* 0x000eea0000004200 */
[C---:B------:R-:W-:Y:S06]  /*5a80*/  HMMA.16816.F32.BF16 R52, R4.reuse, R24, R52 ;  /* 0x000000180434723c */ /* 0x040fec0000041834 */
[----:B------:R-:W-:Y:S01]  /*5a90*/  HMMA.16816.F32.BF16 R56, R4, R26, R56 ;  /* 0x0000001a0438723c */ /* 0x000fe20000041838 */
[--C-:B------:R-:W-:Y:S01]  /*5aa0*/  FFMA.FTZ R24, R131, UR12, -R122.reuse ;  /* 0x0000000c83187c23 */ /* 0x100fe2000801087a */
[--C-:B------:R-:W-:Y:S01]  /*5ab0*/  FFMA.FTZ R25, R133, UR12, -R122.reuse ;  /* 0x0000000c85197c23 */ /* 0x100fe2000801087a */
[--C-:B------:R-:W-:Y:S01]  /*5ac0*/  FFMA.FTZ R131, R136, UR12, -R115.reuse ;  /* 0x0000000c88837c23 */ /* 0x100fe20008010873 */
[--C-:B------:R-:W-:Y:S01]  /*5ad0*/  FFMA.FTZ R136, R117, UR12, -R122.reuse ;  /* 0x0000000c75887c23 */ /* 0x100fe2000801087a */
[--C-:B------:R-:W-:Y:S01]  /*5ae0*/  FFMA.FTZ R117, R121, UR12, -R122.reuse ;  /* 0x0000000c79757c23 */ /* 0x100fe2000801087a */
[--C-:B------:R-:W-:Y:S01]  /*5af0*/  FFMA.FTZ R121, R116, UR12, -R115.reuse ;  /* 0x0000000c74797c23 */ /* 0x100fe20008010873 */
[----:B------:R-:W-:Y:S01]  /*5b00*/  FFMA.FTZ R27, R135, UR12, -R122 ;  /* 0x0000000c871b7c23 */ /* 0x000fe2000801087a */
[----:B------:R-:W-:Y:S01]  /*5b10*/  FFMA.FTZ R26, R138, UR12, -R115 ;  /* 0x0000000c8a1a7c23 */ /* 0x000fe20008010873 */
[----:B------:R-:W-:Y:S08]  /*5b20*/  MUFU.EX2 R25, R25 ;  /* 0x0000001900197308 */ /* 0x000ff00000000800 */
[----:B------:R-:W4:Y:S08]  /*5b30*/  MUFU.EX2 R27, R27 ;  /* 0x0000001b001b7308 */ /* 0x000f300000000800 */
[----:B------:R-:W5:Y:S08]  /*5b40*/  MUFU.EX2 R24, R24 ;  /* 0x0000001800187308 */ /* 0x000f700000000800 */
[----:B------:R-:W2:Y:S01]  /*5b50*/  MUFU.EX2 R26, R26 ;  /* 0x0000001a001a7308 */ /* 0x000ea20000000800 */
[----:B----4-:R-:W-:Y:S01]  /*5b60*/  F2FP.BF16.F32.PACK_AB R4, R27, R132 ;  /* 0x000000841b04723e */ /* 0x010fe200000010ff */
[----:B------:R-:W-:-:S04]  /*5b70*/  FADD.FTZ R132, R132, R29 ;  /* 0x0000001d84847221 */ /* 0x000fc80000010000 */
[----:B------:R-:W-:Y:S02]  /*5b80*/  FADD.FTZ R132, R27, R132 ;  /* 0x000000841b847221 */ /* 0x000fe40000010000 */
[----:B------:R-:W4:Y:S01]  /*5b90*/  MUFU.EX2 R131, R131 ;  /* 0x0000008300837308 */ /* 0x000f220000000800 */
[----:B-----5:R-:W-:Y:S01]  /*5ba0*/  F2FP.BF16.F32.PACK_AB R6, R24, R25 ;  /* 0x000000191806723e */ /* 0x020fe200000010ff */
[----:B------:R-:W-:-:S04]  /*5bb0*/  FADD.FTZ R25, R25, R132 ;  /* 0x0000008419197221 */ /* 0x000fc80000010000 */
[----:B------:R-:W-:Y:S02]  /*5bc0*/  FADD.FTZ R24, R24, R25 ;  /* 0x0000001918187221 */ /* 0x000fe40000010000 */
[----:B------:R-:W5:Y:S01]  /*5bd0*/  MUFU.EX2 R136, R136 ;  /* 0x0000008800887308 */ /* 0x000f620000000800 */
[----:B--2---:R-:W-:Y:S01]  /*5be0*/  F2FP.BF16.F32.PACK_AB R5, R123, R26 ;  /* 0x0000001a7b05723e */ /* 0x004fe200000010ff */
[----:B------:R-:W-:-:S04]  /*5bf0*/  FADD.FTZ R26, R26, R33 ;  /* 0x000000211a1a7221 */ /* 0x000fc80000010000 */
[----:B------:R-:W-:Y:S02]  /*5c00*/  FADD.FTZ R123, R123, R26 ;  /* 0x0000001a7b7b7221 */ /* 0x000fe40000010000 */
[----:B------:R-:W-:Y:S01]  /*5c10*/  MUFU.EX2 R117, R117 ;  /* 0x0000007500757308 */ /* 0x000fe20000000800 */
[----:B----4-:R-:W-:Y:S01]  /*5c20*/  F2FP.BF16.F32.PACK_AB R7, R131, R134 ;  /* 0x000000868307723e */ /* 0x010fe200000010ff */
[----:B------:R-:W-:-:S04]  /*5c30*/  FADD.FTZ R134, R134, R123 ;  /* 0x0000007b86867221 */ /* 0x000fc80000010000 */
[----:B------:R-:W-:Y:S02]  /*5c40*/  FADD.FTZ R131, R131, R134 ;  /* 0x0000008683837221 */ /* 0x000fe40000010000 */
[C---:B------:R-:W-:Y:S01]  /*5c50*/  HMMA.16816.F32.BF16 R96, R4.reuse, R16, R96 ;  /* 0x000000100460723c */ /* 0x040fe20000041860 */
[----:B------:R-:W2:Y:S05]  /*5c60*/  MUFU.EX2 R121, R121 ;  /* 0x0000007900797308 */ /* 0x000eaa0000000800 */
[C---:B------:R-:W-:Y:S01]  /*5c70*/  HMMA.16816.F32.BF16 R92, R4.reuse, R18, R92 ;  /* 0x00000012045c723c */ /* 0x040fe2000004185c */
[----:B------:R-:W4:Y:S05]  /*5c80*/  LDSM.16.MT88.4 R16, [R144+0x9000] ;  /* 0x009000009010783b */ /* 0x000f2a0000004200 */
[C---:B-1----:R-:W-:Y:S06]  /*5c90*/  HMMA.16816.F32.BF16 R36, R4.reuse, R12, R36 ;  /* 0x0000000c0424723c */ /* 0x042fec0000041824 */
[C---:B------:R-:W-:Y:S01]  /*5ca0*/  HMMA.16816.F32.BF16 R40, R4.reuse, R14, R40 ;  /* 0x0000000e0428723c */ /* 0x040fe20000041828 */
[----:B------:R-:W1:Y:S05]  /*5cb0*/  LDSM.16.MT88.4 R12, [R148+0xb000] ;  /* 0x00b00000940c783b */ /* 0x000e6a0000004200 */
[C---:B---3--:R-:W-:Y:S06]  /*5cc0*/  HMMA.16816.F32.BF16 R44, R4.reuse, R8, R44 ;  /* 0x00000008042c723c */ /* 0x048fec000004182c */
        /* <DEDUP_REMOVED lines=15> */
[----:B------:R-:W-:Y:S01]  /*5dc0*/  HMMA.16816.F32.BF16 R84, R4, R14, R84 ;  /* 0x0000000e0454723c */ /* 0x000fe20000041854 */
[----:B------:R-:W1:Y:S06]  /*5dd0*/  LDSM.16.MT88.4 R12, [R144+0x9800] ;  /* 0x00980000900c783b */ /* 0x000e6c0000004200 */
[----:B-----5:R-:W-:Y:S01]  /*5de0*/  F2FP.BF16.F32.PACK_AB R4, R136, R119 ;  /* 0x000000778804723e */ /* 0x020fe200000010ff */
[----:B------:R-:W-:Y:S01]  /*5df0*/  FADD.FTZ R119, R119, R24 ;  /* 0x0000001877777221 */ /* 0x000fe20000010000 */
[----:B--2---:R-:W-:Y:S01]  /*5e00*/  F2FP.BF16.F32.PACK_AB R5, R121, R118 ;  /* 0x000000767905723e */ /* 0x004fe200000010ff */
[----:B------:R-:W-:Y:S01]  /*5e10*/  FADD.FTZ R118, R118, R131 ;  /* 0x0000008376767221 */ /* 0x000fe20000010000 */
[----:B------:R-:W-:Y:S01]  /*5e20*/  F2FP.BF16.F32.PACK_AB R6, R120, R117 ;  /* 0x000000757806723e */ /* 0x000fe200000010ff */
[----:B------:R-:W-:Y:S01]  /*5e30*/  FADD.FTZ R136, R136, R119 ;  /* 0x0000007788887221 */ /* 0x000fe20000010000 */
[----:B------:R-:W-:Y:S01]  /*5e40*/  F2FP.BF16.F32.PACK_AB R7, R179, R112 ;  /* 0x00000070b307723e */ /* 0x000fe200000010ff */
[----:B------:R-:W-:-:S02]  /*5e50*/  FADD.FTZ R121, R121, R118 ;  /* 0x0000007679797221 */ /* 0x000fc40000010000 */
[----:B------:R-:W-:Y:S02]  /*5e60*/  FADD.FTZ R117, R117, R136 ;  /* 0x0000008875757221 */ /* 0x000fe40000010000 */
[----:B------:R-:W-:Y:S02]  /*5e70*/  FADD.FTZ R112, R112, R121 ;  /* 0x0000007970707221 */ /* 0x000fe40000010000 */
[----:B---3--:R-:W-:Y:S01]  /*5e80*/  HMMA.16816.F32.BF16 R96, R4, R8, R96 ;  /* 0x000000080460723c */ /* 0x008fe20000041860 */
        /* <DEDUP_REMOVED lines=86> */
.L_x_6827:
[----:B------:R-:W-:-:S04]  /*63f0*/  LEA R4, -R124, RZ, 0x6 ;  /* 0x000000ff7c047211 */ /* 0x000fc800078e31ff */
[----:B------:R-:W-:-:S07]  /*6400*/  SHF.R.S32.HI R5, RZ, 0x1f, R4 ;  /* 0x0000001fff057819 */ /* 0x000fce0000011404 */
.L_x_6828:
        /* <DEDUP_REMOVED lines=46> */
[----:B------:R-:W-:Y:S01]  /*66f0*/  IMAD R2, R162, 0x40, R173 ;  /* 0x00000040a2027824 */ /* 0x000fe200078e02ad */
[----:B------:R-:W-:Y:S01]  /*6700*/  @!P1 LEA R8, P3, R30, UR6, 0x1 ;  /* 0x000000061e089c11 */ /* 0x000fe2000f8608ff */
[----:B------:R-:W-:Y:S01]  /*6710*/  IMAD.MOV.U32 R180, RZ, RZ, R132 ;  /* 0x000000ffffb47224 */ /* 0x000fe200078e0084 */
[----:B------:R-:W-:Y:S01]  /*6720*/  @!P1 LEA.HI.X R19, R0, UR7, R7, 0x1, P4 ;  /* 0x0000000700139c11 */ /* 0x000fe2000a0f0c07 */
[----:B------:R-:W-:Y:S01]  /*6730*/  @!PT LDS RZ, [RZ] ;  /* 0x00000000fffff984 */ /* 0x000fe20000000800 */
[----:B------:R-:W-:Y:S01]  /*6740*/  @!PT LDS RZ, [RZ] ;  /* 0x00000000fffff984 */ /* 0x000fe20000000800 */
[----:B------:R-:W-:Y:S01]  /*6750*/  @!PT LDS RZ, [RZ] ;  /* 0x00000000fffff984 */ /* 0x000fe20000000800 */
[----:B------:R1:W-:Y:S01]  /*6760*/  @!P1 LDGSTS.E.BYPASS.LTC128B.128 [R163+0xa800], desc[UR10][R20.64+0x80] ;  /* 0x0a80008014a39fae */ /* 0x0003e2000b901d4a */
[----:B------:R-:W-:Y:S01]  /*6770*/  @!P1 LEA.HI.X R9, R30, UR7, R5, 0x1, P3 ;  /* 0x000000071e099c11 */ /* 0x000fe200098f0c05 */
[----:B------:R-:W-:Y:S01]  /*6780*/  VIADD R0, R2, 0x1 ;  /* 0x0000000102007836 */ /* 0x000fe20000000000 */
[----:B------:R-:W-:Y:S01]  /*6790*/  ISETP.GE.AND P3, PT, R126, 0x3, PT ;  /* 0x000000037e00780c */ /* 0x000fe20003f66270 */
[----:B------:R-:W-:Y:S01]  /*67a0*/  @P2 STS.128 [R163+0x9000], RZ ;  /* 0x009000ffa3002388 */ /* 0x000fe20000000c00 */
[----:B------:R-:W-:-:S02]  /*67b0*/  IMAD.MOV.U32 R183, RZ, RZ, R133 ;  /* 0x000000ffffb77224 */ /* 0x000fc400078e0085 */
[C---:B------:R-:W-:Y:S01]  /*67c0*/  ISETP.GE.AND P6, PT, R0.reuse, R130, PT ;  /* 0x000000820000720c */ /* 0x040fe20003fc6270 */
[----:B------:R-:W-:Y:S01]  /*67d0*/  @!PT LDS RZ, [RZ] ;  /* 0x00000000fffff984 */ /* 0x000fe20000000800 */
[----:B------:R-:W-:Y:S01]  /*67e0*/  @!PT LDS RZ, [RZ] ;  /* 0x00000000fffff984 */ /* 0x000fe20000000800 */
[----:B------:R-:W-:Y:S01]  /*67f0*/  @!PT LDS RZ, [RZ] ;  /* 0x00000000fffff984 */ /* 0x000fe20000000800 */
[----:B------:R-:W-:Y:S01]  /*6800*/  @!P2 LDGSTS.E.BYPASS.LTC128B.128 [R163+0x9000], desc[UR10][R10.64] ;  /* 0x090000000aa3afae */ /* 0x000fe2000b901d4a */
[----:B------:R-:W-:-:S03]  /*6810*/  ISETP.GE.AND P4, PT, R0, R129, PT ;  /* 0x000000810000720c */ /* 0x000fc60003f86270 */
        /* <DEDUP_REMOVED lines=21> */
[----:B------:R-:W-:Y:S04]  /*6970*/  LDSM.16.M88.4 R116, [R152+0x800] ;  /* 0x000800009874783b */ /* 0x000fe80000000200 */
[----:B------:R-:W-:Y:S04]  /*6980*/  LDSM.16.M88.4 R112, [R152+0x1000] ;  /* 0x001000009870783b */ /* 0x000fe80000000200 */
[----:B------:R-:W-:Y:S04]  /*6990*/  LDSM.16.M88.4 R108, [R152+0x1800] ;  /* 0x00180000986c783b */ /* 0x000fe80000000200 */
[----:B------:R-:W0:Y:S01]  /*69a0*/  LDGDEPBAR ;  /* 0x00000000000079af */ /* 0x000e220000000000 */
[C---:B----4-:R-:W-:Y:S06]  /*69b0*/  HMMA.16816.F32.BF16 R32, R4.reuse, R28, RZ ;  /* 0x0000001c0420723c */ /* 0x050fec00000418ff */
[C---:B-1----:R-:W-:Y:S06]  /*69c0*/  HMMA.16816.F32.BF16 R24, R4.reuse, R20, RZ ;  /* 0x000000140418723c */ /* 0x042fec00000418ff */
[C---:B--2---:R-:W-:Y:S06]  /*69d0*/  HMMA.16816.F32.BF16 R16, R4.reuse, R12, RZ ;  /* 0x0000000c0410723c */ /* 0x044fec00000418ff */
[C---:B------:R-:W-:Y:S06]  /*69e0*/  HMMA.16816.F32.BF16 R28, R4.reuse, R30, RZ ;  /* 0x0000001e041c723c */ /* 0x040fec00000418ff */
[C---:B------:R-:W-:Y:S06]  /*69f0*/  HMMA.16816.F32.BF16 R20, R4.reuse, R22, RZ ;  /* 0x000000160414723c */ /* 0x040fec00000418ff */
[C---:B------:R-:W-:Y:S06]  /*6a00*/  HMMA.16816.F32.BF16 R12, R4.reuse, R14, RZ ;  /* 0x0000000e040c723c */ /* 0x040fec00000418ff */
[C---:B---3--:R-:W-:Y:S06]  /*6a10*/  HMMA.16816.F32.BF16 R8, R4.reuse, R104, RZ ;  /* 0x000000680408723c */ /* 0x048fec00000418ff */
        /* <DEDUP_REMOVED lines=80> */
[----:B------:R-:W-:-:S04]  /*6f20*/  DEPBAR.LE SB0, 0x0 ;  /* 0x000080000000791a */ /* 0x000fc80000000000 */
[C---:B-1----:R-:W-:Y:S06]  /*6f30*/  HMMA.16816.F32.BF16 R32, R120.reuse, R116, R32 ;  /* 0x000000747820723c */ /* 0x042fec0000041820 */
[C---:B------:R-:W-:Y:S06]  /*6f40*/  HMMA.16816.F32.BF16 R28, R120.reuse, R118, R28 ;  /* 0x00000076781c723c */ /* 0x040fec000004181c */
[C---:B---3--:R-:W-:Y:S06]  /*6f50*/  HMMA.16816.F32.BF16 R24, R120.reuse, R112, R24 ;  /* 0x000000707818723c */ /* 0x048fec0000041818 */
[C---:B------:R-:W-:Y:S06]  /*6f60*/  HMMA.16816.F32.BF16 R20, R120.reuse, R114, R20 ;  /* 0x000000727814723c */ /* 0x040fec0000041814 */
[C---:B--2---:R-:W-:Y:S06]  /*6f70*/  HMMA.16816.F32.BF16 R16, R120.reuse, R108, R16 ;  /* 0x0000006c7810723c */ /* 0x044fec0000041810 */
[C---:B----4-:R-:W-:Y:S01]  /*6f80*/  HMMA.16816.F32.BF16 R8, R120.reuse, R104, R8 ;  /* 0x000000687808723c */ /* 0x050fe20000041808 */
[----:B------:R-:W-:Y:S01]  /*6f90*/  VIADD R108, R2, 0x8 ;  /* 0x00000008026c7836 */ /* 0x000fe20000000000 */
[----:B------:R-:W-:Y:S04]  /*6fa0*/  BAR.SYNC.DEFER_BLOCKING 0x0 ;  /* 0x0000000000007b1d */ /* 0x000fe80000010000 */
[----:B------:R-:W-:Y:S01]  /*6fb0*/  ISETP.GE.AND P5, PT, R108, R130, PT ;  /* 0x000000826c00720c */ /* 0x000fe20003fa6270 */
[----:B------:R-:W-:Y:S01]  /*6fc0*/  HMMA.16816.F32.BF16 R12, R120, R110, R12 ;  /* 0x0000006e780c723c */ /* 0x000fe2000004180c */
[----:B------:R-:W-:-:S02]  /*6fd0*/  I2FP.F32.S32 R104, R0 ;  /* 0x0000000000687245 */ /* 0x000fc40000201400 */
[----:B------:R-:W-:-:S03]  /*6fe0*/  I2FP.F32.S32 R105, R108 ;  /* 0x0000006c00697245 */ /* 0x000fc60000201400 */
[CC--:B------:R-:W-:Y:S01]  /*6ff0*/  FFMA.FTZ R0, R3.reuse, R104.reuse, R35 ;  /* 0x0000006803007223 */ /* 0x0c0fe20000010023 */
[C---:B------:R-:W-:Y:S02]  /*7000*/  VIADD R35, R2.reuse, 0x9 ;  /* 0x0000000902237836 */ /* 0x040fe40000000000 */
[CC--:B------:R-:W-:Y:S01]  /*7010*/  FFMA.FTZ R131, R3.reuse, R105.reuse, R28 ;  /* 0x0000006903837223 */ /* 0x0c0fe2000001001c */
[C---:B------:R-:W-:Y:S01]  /*7020*/  FFMA.FTZ R28, R3.reuse, R105, R30 ;  /* 0x00000069031c7223 */ /* 0x040fe2000001001e */
[----:B------:R-:W-:Y:S02]  /*7030*/  VIADD R30, R2, 0x10 ;  /* 0x00000010021e7836 */ /* 0x000fe40000000000 */
[----:B------:R-:W-:Y:S01]  /*7040*/  FFMA.FTZ R33, R3, R104, R33 ;  /* 0x0000006803217223 */ /* 0x000fe20000010021 */
[----:B------:R-:W-:Y:S01]  /*7050*/  FSEL R0, R0, -INF , !P4 ;  /* 0xff80000000007808 */ /* 0x000fe20006000000 */
[----:B------:R-:W-:Y:S01]  /*7060*/  HMMA.16816.F32.BF16 R4, R120, R106, R4 ;  /* 0x0000006a7804723c */ /* 0x000fe20000041804 */
[----:B------:R-:W-:-:S02]  /*7070*/  FSEL R131, R131, -INF , !P5 ;  /* 0xff80000083837808 */ /* 0x000fc40006800000 */
[----:B------:R-:W-:Y:S02]  /*7080*/  I2FP.F32.S32 R104, R35 ;  /* 0x0000002300687245 */ /* 0x000fe40000201400 */
[C---:B------:R-:W-:Y:S02]  /*7090*/  ISETP.GE.AND P4, PT, R35.reuse, R130, PT ;  /* 0x000000822300720c */ /* 0x040fe40003f86270 */
[-C--:B------:R-:W-:Y:S01]  /*70a0*/  ISETP.GE.AND P5, PT, R35, R129.reuse, PT ;  /* 0x000000812300720c */ /* 0x080fe20003fa6270 */
[C---:B------:R-:W-:Y:S01]  /*70b0*/  FFMA.FTZ R29, R3.reuse, R104, R29 ;  /* 0x00000068031d7223 */ /* 0x040fe2000001001d */
[----:B------:R-:W-:Y:S01]  /*70c0*/  I2FP.F32.S32 R35, R30 ;  /* 0x0000001e00237245 */ /* 0x000fe20000201400 */
[----:B------:R-:W-:Y:S01]  /*70d0*/  FFMA.FTZ R31, R3, R104, R31 ;  /* 0x00000068031f7223 */ /* 0x000fe2000001001f */
[----:B------:R-:W-:Y:S02]  /*70e0*/  FSEL R33, R33, -INF , !P6 ;  /* 0xff80000021217808 */ /* 0x000fe40007000000 */
[----:B------:R-:W-:Y:S01]  /*70f0*/  ISETP.GE.AND P6, PT, R108, R129, PT ;  /* 0x000000816c00720c */ /* 0x000fe20003fc6270 */
[-C--:B------:R-:W-:Y:S01]  /*7100*/  FFMA.FTZ R125, R3, R35.reuse, R24 ;  /* 0x00000023037d7223 */ /* 0x080fe20000010018 */
[----:B------:R-:W-:Y:S01]  /*7110*/  VIADD R24, R2, 0x11 ;  /* 0x0000001102187836 */ /* 0x000fe20000000000 */
[----:B------:R-:W-:Y:S01]  /*7120*/  FSEL R29, R29, -INF , !P4 ;  /* 0xff8000001d1d7808 */ /* 0x000fe20006000000 */
[----:B------:R-:W-:Y:S01]  /*7130*/  FFMA.FTZ R26, R3, R35, R26 ;  /* 0x00000023031a7223 */ /* 0x000fe2000001001a */
[----:B------:R-:W-:-:S02]  /*7140*/  FSEL R28, R28, -INF , !P6 ;  /* 0xff8000001c1c7808 */ /* 0x000fc40007000000 */
[C---:B------:R-:W-:Y:S02]  /*7150*/  ISETP.GE.AND P6, PT, R30.reuse, R130, PT ;  /* 0x000000821e00720c */ /* 0x040fe40003fc6270 */
[-C--:B------:R-:W-:Y:S02]  /*7160*/  ISETP.GE.AND P4, PT, R30, R129.reuse, PT ;  /* 0x000000811e00720c */ /* 0x080fe40003f86270 */
        /* <DEDUP_REMOVED lines=18> */
[----:B------:R-:W-:Y:S02]  /*7290*/  FSEL R115, R115, -INF , !P4 ;  /* 0xff80000073737808 */ /* 0x000fe40006000000 */
[C---:B------:R-:W-:Y:S01]  /*72a0*/  ISETP.GE.AND P6, PT, R24.reuse, R130, PT ;  /* 0x000000821800720c */ /* 0x040fe20003fc6270 */
[CC--:B------:R-:W-:Y:S01]  /*72b0*/  FFMA.FTZ R113, R3.reuse, R20.reuse, R21 ;  /* 0x0000001403717223 */ /* 0x0c0fe20000010015 */
[----:B------:R-:W-:Y:S01]  /*72c0*/  ISETP.GE.AND P4, PT, R24, R129, PT ;  /* 0x000000811800720c */ /* 0x000fe20003f86270 */
[C---:B------:R-:W-:Y:S02]  /*72d0*/  VIADD R24, R2.reuse, 0x20 ;  /* 0x0000002002187836 */ /* 0x040fe40000000000 */
[----:B------:R-:W-:Y:S01]  /*72e0*/  FFMA.FTZ R23, R3, R20, R23 ;  /* 0x0000001403177223 */ /* 0x000fe20000010017 */
[----:B------:R-:W-:Y:S01]  /*72f0*/  VIADD R20, R2, 0x21 ;  /* 0x0000002102147836 */ /* 0x000fe20000000000 */
[----:B------:R-:W-:Y:S02]  /*7300*/  FSEL R22, R22, -INF , !P5 ;  /* 0xff80000016167808 */ /* 0x000fe40006800000 */
[----:B------:R-:W-:-:S02]  /*7310*/  I2FP.F32.S32 R21, R24 ;  /* 0x0000001800157245 */ /* 0x000fc40000201400 */
[----:B------:R-:W-:Y:S02]  /*7320*/  FSEL R113, R113, -INF , !P6 ;  /* 0xff80000071717808 */ /* 0x000fe40007000000 */
[C---:B------:R-:W-:Y:S01]  /*7330*/  ISETP.GE.AND P5, PT, R24.reuse, R130, PT ;  /* 0x000000821800720c */ /* 0x040fe20003fa6270 */
[C---:B------:R-:W-:Y:S01]  /*7340*/  FFMA.FTZ R16, R3.reuse, R21, R16 ;  /* 0x0000001503107223 */ /* 0x040fe20000010010 */
[----:B------:R-:W-:Y:S01]  /*7350*/  ISETP.GE.AND P6, PT, R24, R129, PT ;  /* 0x000000811800720c */ /* 0x000fe20003fc6270 */
[----:B------:R-:W-:Y:S01]  /*7360*/  FFMA.FTZ R18, R3, R21, R18 ;  /* 0x0000001503127223 */ /* 0x000fe20000010012 */
[----:B------:R-:W-:Y:S01]  /*7370*/  I2FP.F32.S32 R24, R20 ;  /* 0x0000001400187245 */ /* 0x000fe20000201400 */
[----:B------:R-:W-:Y:S01]  /*7380*/  VIADD R21, R2, 0x28 ;  /* 0x0000002802157836 */ /* 0x000fe20000000000 */
[----:B------:R-:W-:Y:S02]  /*7390*/  FSEL R114, R23, -INF , !P4 ;  /* 0xff80000017727808 */ /* 0x000fe40006000000 */
[----:B------:R-:W-:Y:S01]  /*73a0*/  ISETP.GE.AND P4, PT, R20, R130, PT ;  /* 0x000000821400720c */ /* 0x000fe20003f86270 */
[CC--:B------:R-:W-:Y:S01]  /*73b0*/  FFMA.FTZ R17, R3.reuse, R24.reuse, R17 ;  /* 0x0000001803117223 */ /* 0x0c0fe20000010011 */
[----:B------:R-:W-:Y:S01]  /*73c0*/  FSEL R117, R16, -INF , !P5 ;  /* 0xff80000010757808 */ /* 0x000fe20006800000 */
[----:B------:R-:W-:Y:S01]  /*73d0*/  FFMA.FTZ R19, R3, R24, R19 ;  /* 0x0000001803137223 */ /* 0x000fe20000010013 */
[----:B------:R-:W-:-:S02]  /*73e0*/  ISETP.GE.AND P5, PT, R20, R129, PT ;  /* 0x000000811400720c */ /* 0x000fc40003fa6270 */
[----:B------:R-:W-:Y:S02]  /*73f0*/  FSEL R20, R18, -INF , !P6 ;  /* 0xff80000012147808 */ /* 0x000fe40007000000 */
[----:B------:R-:W-:Y:S01]  /*7400*/  FSEL R23, R17, -INF , !P4 ;  /* 0xff80000011177808 */ /* 0x000fe20006000000 */
[----:B------:R-:W-:Y:S01]  /*7410*/  VIADD R17, R2, 0x29 ;  /* 0x0000002902117836 */ /* 0x000fe20000000000 */
[C---:B------:R-:W-:Y:S02]  /*7420*/  ISETP.GE.AND P6, PT, R21.reuse, R130, PT ;  /* 0x000000821500720c */ /* 0x040fe40003fc6270 */
[----:B------:R-:W-:Y:S02]  /*7430*/  ISETP.GE.AND P4, PT, R21, R129, PT ;  /* 0x000000811500720c */ /* 0x000fe40003f86270 */
[----:B------:R-:W-:Y:S02]  /*7440*/  I2FP.F32.S32 R21, R21 ;  /* 0x0000001500157245 */ /* 0x000fe40000201400 */
[----:B------:R-:W-:-:S02]  /*7450*/  FSEL R118, R19, -INF , !P5 ;  /* 0xff80000013767808 */ /* 0x000fc40006800000 */
[----:B------:R-:W-:Y:S01]  /*7460*/  ISETP.GE.AND P5, PT, R17, R130, PT ;  /* 0x000000821100720c */ /* 0x000fe20003fa6270 */
[CC--:B------:R-:W-:Y:S01]  /*7470*/  FFMA.FTZ R12, R3.reuse, R21.reuse, R12 ;  /* 0x00000015030c7223 */ /* 0x0c0fe2000001000c */
[----:B------:R-:W-:Y:S01]  /*7480*/  FFMA.FTZ R16, R3, R21, R14 ;  /* 0x0000001503107223 */ /* 0x000fe2000001000e */
[----:B------:R-:W-:-:S03]  /*7490*/  I2FP.F32.S32 R14, R17 ;  /* 0x00000011000e7245 */ /* 0x000fc60000201400 */
[----:B------:R-:W-:Y:S01]  /*74a0*/  FSEL R21, R12, -INF , !P6 ;  /* 0xff8000000c157808 */ /* 0x000fe20007000000 */
[----:B------:R-:W-:Y:S01]  /*74b0*/  VIADD R12, R2, 0x30 ;  /* 0x00000030020c7836 */ /* 0x000fe20000000000 */
[----:B------:R-:W-:Y:S01]  /*74c0*/  ISETP.GE.AND P6, PT, R17, R129, PT ;  /* 0x000000811100720c */ /* 0x000fe20003fc6270 */
[CC--:B------:R-:W-:Y:S01]  /*74d0*/  FFMA.FTZ R13, R3.reuse, R14.reuse, R13 ;  /* 0x0000000e030d7223 */ /* 0x0c0fe2000001000d */
[----:B------:R-:W-:Y:S01]  /*74e0*/  FSEL R122, R16, -INF , !P4 ;  /* 0xff800000107a7808 */ /* 0x000fe20006000000 */
[----:B------:R-:W-:Y:S01]  /*74f0*/  FFMA.FTZ R15, R3, R14, R15 ;  /* 0x0000000e030f7223 */ /* 0x000fe2000001000f */
[----:B------:R-:W-:Y:S02]  /*7500*/  I2FP.F32.S32 R17, R12 ;  /* 0x0000000c00117245 */ /* 0x000fe40000201400 */
[----:B------:R-:W-:Y:S02]  /*7510*/  FSEL R119, R13, -INF , !P5 ;  /* 0xff8000000d777808 */ /* 0x000fe40006800000 */
[C---:B------:R-:W-:Y:S01]  /*7520*/  ISETP.GE.AND P4, PT, R12.reuse, R130, PT ;  /* 0x000000820c00720c */ /* 0x040fe20003f86270 */
[----:B------:R-:W-:Y:S01]  /*7530*/  FFMA.FTZ R105, R3, R17, R8 ;  /* 0x0000001103697223 */ /* 0x000fe20000010008 */
[----:B------:R-:W-:Y:S01]  /*7540*/  ISETP.GE.AND P5, PT, R12, R129, PT ;  /* 0x000000810c00720c */ /* 0x000fe20003fa6270 */
[C---:B------:R-:W-:Y:S01]  /*7550*/  VIADD R12, R2.reuse, 0x31 ;  /* 0x00000031020c7836 */ /* 0x040fe20000000000 */
[----:B------:R-:W-:Y:S01]  /*7560*/  FSEL R120, R15, -INF , !P6 ;  /* 0xff8000000f787808 */ /* 0x000fe20007000000 */
[----:B------:R-:W-:Y:S01]  /*7570*/  VIADD R8, R2, 0x38 ;  /* 0x0000003802087836 */ /* 0x000fe20000000000 */
[----:B------:R-:W-:Y:S01]  /*7580*/  FSEL R105, R105, -INF , !P4 ;  /* 0xff80000069697808 */ /* 0x000fe20006000000 */
[----:B------:R-:W-:Y:S01]  /*7590*/  FFMA.FTZ R10, R3, R17, R10 ;  /* 0x00000011030a7223 */ /* 0x000fe2000001000a */
[----:B------:R-:W-:-:S02]  /*75a0*/  I2FP.F32.S32 R14, R12 ;  /* 0x0000000c000e7245 */ /* 0x000fc40000201400 */
[C---:B------:R-:W-:Y:S02]  /*75b0*/  ISETP.GE.AND P6, PT, R12.reuse, R130, PT ;  /* 0x000000820c00720c */ /* 0x040fe40003fc6270 */
[----:B------:R-:W-:Y:S01]  /*75c0*/  ISETP.GE.AND P4, PT, R12, R129, PT ;  /* 0x000000810c00720c */ /* 0x000fe20003f86270 */
[C---:B------:R-:W-:Y:S01]  /*75d0*/  FFMA.FTZ R11, R3.reuse, R14, R11 ;  /* 0x0000000e030b7223 */ /* 0x040fe2000001000b */
[----:B------:R-:W-:Y:S01]  /*75e0*/  I2FP.F32.S32 R12, R8 ;  /* 0x00000008000c7245 */ /* 0x000fe20000201400 */
[C---:B------:R-:W-:Y:S01]  /*75f0*/  FFMA.FTZ R9, R3.reuse, R14, R9 ;  /* 0x0000000e03097223 */ /* 0x040fe20000010009 */
[----:B------:R-:W-:Y:S02]  /*7600*/  FSEL R106, R10, -INF , !P5 ;  /* 0xff8000000a6a7808 */ /* 0x000fe40006800000 */
[----:B------:R-:W-:Y:S01]  /*7610*/  ISETP.GE.AND P5, PT, R8, R130, PT ;  /* 0x000000820800720c */ /* 0x000fe20003fa6270 */
[CC--:B------:R-:W-:Y:S01]  /*7620*/  FFMA.FTZ R108, R3.reuse, R12.reuse, R4 ;  /* 0x0000000c036c7223 */ /* 0x0c0fe20000010004 */
[----:B------:R-:W-:Y:S01]  /*7630*/  FFMA.FTZ R35, R3, R12, R6 ;  /* 0x0000000c03237223 */ /* 0x000fe20000010006 */
[----:B------:R-:W-:Y:S01]  /*7640*/  I2FP.F32.S32 R6, R2 ;  /* 0x0000000200067245 */ /* 0x000fe20000201400 */
[----:B------:R-:W-:Y:S01]  /*7650*/  VIADD R4, R2, 0x39 ;  /* 0x0000003902047836 */ /* 0x000fe20000000000 */
[----:B------:R-:W-:-:S02]  /*7660*/  FSEL R104, R11, -INF , !P4 ;  /* 0xff8000000b687808 */ /* 0x000fc40006000000 */
[----:B------:R-:W-:Y:S02]  /*7670*/  FSEL R108, R108, -INF , !P5 ;  /* 0xff8000006c6c7808 */ /* 0x000fe40006800000 */
[----:B------:R-:W-:Y:S01]  /*7680*/  FSEL R107, R9, -INF , !P6 ;  /* 0xff800000096b7808 */ /* 0x000fe20007000000 */
[C---:B------:R-:W-:Y:S01]  /*7690*/  FFMA.FTZ R9, R3.reuse, R6, R32 ;  /* 0x0000000603097223 */ /* 0x040fe20000010020 */
[C---:B------:R-:W-:Y:S01]  /*76a0*/  ISETP.GE.AND P4, PT, R2.reuse, R130, PT ;  /* 0x000000820200720c */ /* 0x040fe20003f86270 */
[----:B------:R-:W-:Y:S01]  /*76b0*/  FFMA.FTZ R6, R3, R6, R34 ;  /* 0x0000000603067223 */ /* 0x000fe20000010022 */
[-C--:B------:R-:W-:Y:S02]  /*76c0*/  ISETP.GE.AND P5, PT, R2, R129.reuse, PT ;  /* 0x000000810200720c */ /* 0x080fe40003fa6270 */
[----:B------:R-:W-:Y:S02]  /*76d0*/  I2FP.F32.S32 R2, R4 ;  /* 0x0000000400027245 */ /* 0x000fe40000201400 */
[----:B------:R-:W-:-:S02]  /*76e0*/  ISETP.GE.AND P6, PT, R8, R129, PT ;  /* 0x000000810800720c */ /* 0x000fc40003fc6270 */
[----:B------:R-:W-:Y:S01]  /*76f0*/  FSEL R9, R9, -INF , !P4 ;  /* 0xff80000009097808 */ /* 0x000fe20006000000 */
[-C--:B------:R-:W-:Y:S01]  /*7700*/  FFMA.FTZ R5, R3, R2.reuse, R5 ;  /* 0x0000000203057223 */ /* 0x080fe20000010005 */
[----:B------:R-:W-:Y:S01]  /*7710*/  FSEL R35, R35, -INF , !P6 ;  /* 0xff80000023237808 */ /* 0x000fe20007000000 */
[----:B------:R-:W-:Y:S01]  /*7720*/  FFMA.FTZ R7, R3, R2, R7 ;  /* 0x0000000203077223 */ /* 0x000fe20000010007 */
[C---:B------:R-:W-:Y:S02]  /*7730*/  ISETP.GE.AND P6, PT, R4.reuse, R130, PT ;  /* 0x000000820400720c */ /* 0x040fe40003fc6270 */
[----:B------:R-:W-:Y:S02]  /*7740*/  ISETP.GE.AND P4, PT, R4, R129, PT ;  /* 0x000000810400720c */ /* 0x000fe40003f86270 */
[----:B------:R-:W-:Y:S02]  /*7750*/  FSEL R6, R6, -INF , !P5 ;  /* 0xff80000006067808 */ /* 0x000fe40006800000 */
[----:B------:R-:W-:-:S02]  /*7760*/  FSEL R109, R5, -INF , !P6 ;  /* 0xff800000056d7808 */ /* 0x000fc40007000000 */
        /* <DEDUP_REMOVED lines=58> */
[----:B-1----:R-:W-:-:S04]  /*7b10*/  IMAD R2, R13, R4, RZ ;  /* 0x000000040d027224 */ /* 0x002fc800078e02ff */
[C---:B------:R-:W-:Y:S02]  /*7b20*/  IMAD R2, R7.reuse, R5, R2 ;  /* 0x0000000507027224 */ /* 0x040fe400078e0202 */
[----:B------:R-:W-:-:S04]  /*7b30*/  IMAD.WIDE.U32 R4, R7, R4, R14 ;  /* 0x0000000407047225 */ /* 0x000fc800078e000e */
[----:B------:R-:W-:Y:S01]  /*7b40*/  IMAD.IADD R2, R5, 0x1, R2 ;  /* 0x0000000105027824 */ /* 0x000fe200078e0202 */
[----:B------:R-:W-:Y:S06]  /*7b50*/  BRA `(.L_x_6831) ;  /* 0x0000000000087947 */ /* 0x000fec0003800000 */
.L_x_6830:
[----:B------:R-:W-:-:S04]  /*7b60*/  LEA R4, -R102, RZ, 0x6 ;  /* 0x000000ff66047211 */ /* 0x000fc800078e31ff */
[----:B------:R-:W-:-:S07]  /*7b70*/  SHF.R.S32.HI R2, RZ, 0x1f, R4 ;  /* 0x0000001fff027819 */ /* 0x000fce0000011404 */
.L_x_6831:
[----:B------:R-:W-:Y:S01]  /*7b80*/  @!P2 LEA R18, P3, R4, R178, 0x1 ;  /* 0x000000b20412a211 */ /* 0x000fe200078608ff */
[----:B------:R1:W-:Y:S01]  /*7b90*/  @P2 STS.128 [R163+0x4000], RZ ;  /* 0x004000ffa3002388 */ /* 0x0003e20000000c00 */
[-C--:B------:R-:W-:Y:S01]  /*7ba0*/  @!P1 IADD3 R8, P6, R128, R4.reuse, RZ ;  /* 0x0000000480089210 */ /* 0x080fe20007fde0ff */
[----:B------:R-:W-:Y:S01]  /*7bb0*/  BSSY B0, `(.L_x_6832) ;  /* 0x0000045000007945 */ /* 0x000fe20003800000 */
[--C-:B------:R-:W-:Y:S02]  /*7bc0*/  @!P2 LEA.HI.X R19, R4, R177, R2.reuse, 0x1, P3 ;  /* 0x000000b10413a211 */ /* 0x100fe400018f0c02 */
[-C--:B------:R-:W-:Y:S01]  /*7bd0*/  @!P1 IADD3 R12, P4, P3, R128, R4.reuse, R159 ;  /* 0x00000004800c9210 */ /* 0x080fe20007b9e09f */
[----:B------:R-:W-:Y:S01]  /*7be0*/  @!P1 IMAD.X R5, R127, 0x1, R2, P6 ;  /* 0x000000017f059824 */ /* 0x000fe200030e0602 */
[----:B------:R-:W-:Y:S01]  /*7bf0*/  @!P2 IADD3 R7, P5, R159, R4, RZ ;  /* 0x000000049f07a210 */ /* 0x000fe20007fbe0ff */
[----:B------:R-:W-:Y:S01]  /*7c00*/  @!PT LDS RZ, [RZ] ;  /* 0x00000000fffff984 */ /* 0x000fe20000000800 */
[----:B------:R-:W-:Y:S01]  /*7c10*/  @!PT LDS RZ, [RZ] ;  /* 0x00000000fffff984 */ /* 0x000fe20000000800 */
[----:B------:R-:W-:Y:S01]  /*7c20*/  @!PT LDS RZ, [RZ] ;  /* 0x00000000fffff984 */ /* 0x000fe20000000800 */
[----:B------:R2:W-:Y:S01]  /*7c30*/  @!P2 LDGSTS.E.BYPASS.LTC128B.128 [R163+0x4000], desc[UR10][R18.64] ;  /* 0x0400000012a3afae */ /* 0x0005e2000b901d4a */
[----:B------:R-:W-:-:S02]  /*7c40*/  @!P1 IADD3.X R11, R127, R2, R158, P4, P3 ;  /* 0x000000027f0b9210 */ /* 0x000fc400027e649e */
[----:B------:R-:W-:Y:S01]  /*7c50*/  @!P1 LEA R30, P6, R8, UR8, 0x1 ;  /* 0x00000008081e9c11 */ /* 0x000fe2000f8c08ff */
[----:B------:R-:W-:Y:S01]  /*7c60*/  @!P2 IMAD.X R10, R158, 0x1, R2, P5 ;  /* 0x000000019e0aa824 */ /* 0x000fe200028e0602 */
[----:B------:R-:W-:Y:S01]  /*7c70*/  @!P1 LEA R14, P3, R12, UR8, 0x1 ;  /* 0x000000080c0e9c11 */ /* 0x000fe2000f8608ff */
[----:B------:R1:W-:Y:S01]  /*7c80*/  @P1 STS.128 [R163+0x6000], RZ ;  /* 0x006000ffa3001388 */ /* 0x0003e20000000c00 */
[----:B------:R-:W-:Y:S02]  /*7c90*/  @!P1 LEA.HI.X R31, R8, UR9, R5, 0x1, P6 ;  /* 0x00000009081f9c11 */ /* 0x000fe4000b0f0c05 */
[----:B------:R-:W-:Y:S02]  /*7ca0*/  @!P1 LEA.HI.X R15, R12, UR9, R11, 0x1, P3 ;  /* 0x000000090c0f9c11 */ /* 0x000fe400098f0c0b */
[----:B------:R-:W-:Y:S01]  /*7cb0*/  @!P2 LEA R16, P5, R7, R178, 0x1 ;  /* 0x000000b20710a211 */ /* 0x000fe200078a08ff */
[----:B------:R-:W-:Y:S01]  /*7cc0*/  @!PT LDS RZ, [RZ] ;  /* 0x00000000fffff984 */ /* 0x000fe20000000800 */
[----:B------:R-:W-:Y:S01]  /*7cd0*/  @!PT LDS RZ, [RZ] ;  /* 0x00000000fffff984 */ /* 0x000fe20000000800 */
[----:B------:R-:W-:Y:S01]  /*7ce0*/  @!PT LDS RZ, [RZ] ;  /* 0x00000000fffff984 */ /* 0x000fe20000000800 */
[----:B------:R1:W-:Y:S01]  /*7cf0*/  @!P1 LDGSTS.E.BYPASS.LTC128B.128 [R163+0x6000], desc[UR10][R30.64+0x80] ;  /* 0x060000801ea39fae */ /* 0x0003e2000b901d4a */
[----:B------:R-:W-:-:S02]  /*7d00*/  IADD3 R5, P4, P3, R159, R4, R159 ;  /* 0x000000049f057210 */ /* 0x000fc40007b9e09f */
[----:B------:R-:W-:Y:S01]  /*7d10*/  @!P2 LEA.HI.X R17, R7, R177, R10, 0x1, P5 ;  /* 0x000000b10711a211 */ /* 0x000fe200028f0c0a */
[----:B------:R1:W-:Y:S01]  /*7d20*/  @P2 STS.128 [R163+0x4800], RZ ;  /* 0x004800ffa3002388 */ /* 0x0003e20000000c00 */
[----:B------:R-:W-:Y:S02]  /*7d30*/  IADD3.X R8, R158, R2, R158, P4, P3 ;  /* 0x000000029e087210 */ /* 0x000fe400027e649e */
[-C--:B------:R-:W-:Y:S01]  /*7d40*/  @!P1 IADD3 R7, P4, R128, R5.reuse, RZ ;  /* 0x0000000580079210 */ /* 0x080fe20007f9e0ff */
[----:B------:R-:W-:Y:S01]  /*7d50*/  @!PT LDS RZ, [RZ] ;  /* 0x00000000fffff984 */ /* 0x000fe20000000800 */
[----:B------:R-:W-:Y:S01]  /*7d60*/  @!PT LDS RZ, [RZ] ;  /* 0x00000000fffff984 */ /* 0x000fe20000000800 */
[----:B------:R-:W-:Y:S01]  /*7d70*/  @!PT LDS RZ, [RZ] ;  /* 0x00000000fffff984 */ /* 0x000fe20000000800 */
[----:B------:R1:W-:Y:S01]  /*7d80*/  @!P2 LDGSTS.E.BYPASS.LTC128B.128 [R163+0x4800], desc[UR10][R16.64] ;  /* 0x0480000010a3afae */ /* 0x0003e2000b901d4a */
[----:B------:R-:W-:Y:S02]  /*7d90*/  IADD3 R11, P3, R159, R5, RZ ;  /* 0x000000059f0b7210 */ /* 0x000fe40007f7e0ff */
[-C--:B------:R-:W-:Y:S01]  /*7da0*/  @!P2 LEA R26, P5, R5, R178.reuse, 0x1 ;  /* 0x000000b2051aa211 */ /* 0x080fe200078a08ff */
[--C-:B------:R-:W-:Y:S01]  /*7db0*/  @!P1 IMAD.X R12, R127, 0x1, R8.reuse, P4 ;  /* 0x000000017f0c9824 */ /* 0x100fe200020e0608 */
[----:B------:R-:W-:Y:S01]  /*7dc0*/  @!P1 LEA R24, P4, R7, UR8, 0x1 ;  /* 0x0000000807189c11 */ /* 0x000fe2000f8808ff */
[--C-:B------:R-:W-:Y:S01]  /*7dd0*/  IMAD.X R10, R158, 0x1, R8.reuse, P3 ;  /* 0x000000019e0a7824 */ /* 0x100fe200018e0608 */
[----:B--2---:R-:W-:Y:S01]  /*7de0*/  @!P2 LEA R18, P3, R11, R178, 0x1 ;  /* 0x000000b20b12a211 */ /* 0x004fe200078608ff */
[----:B------:R1:W-:Y:S01]  /*7df0*/  @P1 STS.128 [R163+0x6800], RZ ;  /* 0x006800ffa3001388 */ /* 0x0003e20000000c00 */
[----:B------:R-:W-:-:S02]  /*7e00*/  @!P2 LEA.HI.X R27, R5, R177, R8, 0x1, P5 ;  /* 0x000000b1051ba211 */ /* 0x000fc400028f0c08 */
[----:B------:R-:W-:Y:S01]  /*7e10*/  @!P1 LEA.HI.X R25, R7, UR9, R12, 0x1, P4 ;  /* 0x0000000907199c11 */ /* 0x000fe2000a0f0c0c */
        /* <DEDUP_REMOVED lines=30> */
.L_x_6833:
[----:B------:R-:W-:Y:S05]  /*8000*/  BSYNC B0 ;  /* 0x0000000000007941 */ /* 0x000fea0003800000 */
.L_x_6832:
[----:B------:R-:W0:Y:S01]  /*8010*/  LDGDEPBAR ;  /* 0x00000000000079af */ /* 0x000e220000000000 */
[----:B------:R-:W-:-:S04]  /*8020*/  LEA R178, P1, R4, R178, 0x1 ;  /* 0x000000b204b27211 */ /* 0x000fc800078208ff */
[----:B------:R-:W-:-:S09]  /*8030*/  LEA.HI.X R177, R4, R177, R2, 0x1, P1 ;  /* 0x000000b104b17211 */ /* 0x000fd200008f0c02 */
.L_x_6829:
        /* <DEDUP_REMOVED lines=47> */
[----:B------:R-:W-:-:S03]  /*8330*/  FSETP.NEU.FTZ.AND P1, PT, R26, -INF , PT ;  /* 0xff8000001a00780b */ /* 0x000fc60003f3d000 */
[--C-:B------:R-:W-:Y:S01]  /*8340*/  FFMA.FTZ R32, R9, UR12, -R110.reuse ;  /* 0x0000000c09207c23 */ /* 0x100fe2000801086e */
[----:B------:R-:W-:Y:S01]  /*8350*/  FSEL R5, R26, RZ, P1 ;  /* 0x000000ff1a057208 */ /* 0x000fe20000800000 */
[----:B------:R-:W1:Y:S01]  /*8360*/  LDSM.16.MT88.4 R8, [R148+0x8000] ;  /* 0x008000009408783b */ /* 0x000e620000004200 */
[----:B------:R-:W-:Y:S01]  /*8370*/  FFMA.FTZ R24, R33, UR12, -R110 ;  /* 0x0000000c21187c23 */ /* 0x000fe2000801086e */
[----:B------:R-:W-:Y:S01]  /*8380*/  FSEL R103, R103, RZ, P1 ;  /* 0x000000ff67677208 */ /* 0x000fe20000800000 */
[----:B------:R-:W-:Y:S01]  /*8390*/  FADD.FTZ R33, R101, -R4 ;  /* 0x8000000465217221 */ /* 0x000fe20000010000 */
        /* <DEDUP_REMOVED lines=33> */
[----:B------:R-:W3:Y:S01]  /*85b0*/  MUFU.EX2 R2, R2 ;  /* 0x0000000200027308 */ /* 0x000ee20000000800 */
[----:B--2---:R-:W-:Y:S01]  /*85c0*/  F2FP.BF16.F32.PACK_AB R4, R24, R32 ;  /* 0x000000201804723e */ /* 0x004fe200000010ff */
[--C-:B------:R-:W-:Y:S01]  /*85d0*/  FFMA.FTZ R35, R35, UR12, -R103.reuse ;  /* 0x0000000c23237c23 */ /* 0x100fe20008010867 */
[----:B------:R-:W-:-:S05]  /*85e0*/  FFMA.FTZ R34, R34, UR12, -R103 ;  /* 0x0000000c22227c23 */ /* 0x000fca0008010867 */
        /* <DEDUP_REMOVED lines=78> */
[C---:B--2---:R-:W-:Y:S01]  /*8ad0*/  HMMA.16816.F32.BF16 R52, R4.reuse, R12, R52 ;  /* 0x0000000c0434723c */ /* 0x044fe20000041834 */
[-C--:B------:R-:W-:Y:S01]  /*8ae0*/  FMUL.FTZ R90, R90, R31.reuse ;  /* 0x0000001f5a5a7220 */ /* 0x080fe20000410000 */
[----:B------:R-:W-:Y:S01]  /*8af0*/  FMUL.FTZ R91, R91, R31 ;  /* 0x0000001f5b5b7220 */ /* 0x000fe20000410000 */
[----:B------:R-:W-:Y:S01]  /*8b00*/  FFMA.FTZ R33, R181, R33, R32 ;  /* 0x00000021b5217223 */ /* 0x000fe20000010020 */
[----:B------:R-:W-:Y:S01]  /*8b10*/  FFMA.FTZ R31, R179, R31, R30 ;  /* 0x0000001fb31f7223 */ /* 0x000fe2000001001e */
[----:B------:R-:W2:Y:S01]  /*8b20*/  MUFU.EX2 R111, R111 ;  /* 0x0000006f006f7308 */ /* 0x000ea20000000800 */
[----:B------:R-:W-:Y:S01]  /*8b30*/  HMMA.16816.F32.BF16 R56, R4, R14, R56 ;  /* 0x0000000e0438723c */ /* 0x000fe20000041838 */
[----:B------:R-:W4:Y:S01]  /*8b40*/  LDSM.16.MT88.4 R12, [R146+0xa000] ;  /* 0x00a00000920c783b */ /* 0x000f220000004200 */
[----:B------:R-:W-:Y:S01]  /*8b50*/  FADD.FTZ R24, R24, R33 ;  /* 0x0000002118187221 */ /* 0x000fe20000010000 */
[----:B------:R-:W-:-:S03]  /*8b60*/  FADD.FTZ R31, R0, R31 ;  /* 0x0000001f001f7221 */ /* 0x000fc60000010000 */
[----:B-1----:R-:W-:Y:S01]  /*8b70*/  HMMA.16816.F32.BF16 R44, R4, R8, R44 ;  /* 0x00000008042c723c */ /* 0x002fe2000004182c */
[----:B------:R-:W-:Y:S01]  /*8b80*/  MUFU.EX2 R101, R101 ;  /* 0x0000006500657308 */ /* 0x000fe20000000800 */
[----:B------:R-:W-:Y:S01]  /*8b90*/  FADD.FTZ R25, R25, R24 ;  /* 0x0000001819197221 */ /* 0x000fe20000010000 */
[----:B------:R-:W-:-:S03]  /*8ba0*/  FADD.FTZ R28, R28, R31 ;  /* 0x0000001f1c1c7221 */ /* 0x000fc60000010000 */
[----:B------:R-:W-:Y:S01]  /*8bb0*/  HMMA.16816.F32.BF16 R48, R4, R10, R48 ;  /* 0x0000000a0430723c */ /* 0x000fe20000041830 */
[----:B------:R-:W1:Y:S01]  /*8bc0*/  LDSM.16.MT88.4 R8, [R148+0xa000] ;  /* 0x00a000009408783b */ /* 0x000e620000004200 */
[----:B------:R-:W-:Y:S01]  /*8bd0*/  FADD.FTZ R25, R2, R25 ;  /* 0x0000001902197221 */ /* 0x000fe20000010000 */
[----:B------:R-:W-:Y:S01]  /*8be0*/  MUFU.EX2 R116, R116 ;  /* 0x0000007400747308 */ /* 0x000fe20000000800 */
[----:B------:R-:W-:Y:S02]  /*8bf0*/  FADD.FTZ R28, R29, R28 ;  /* 0x0000001c1d1c7221 */ /* 0x000fe40000010000 */
[----:B---3--:R-:W-:-:S04]  /*8c00*/  FADD.FTZ R0, R100, R25 ;  /* 0x0000001964007221 */ /* 0x008fc80000010000 */
[----:B--2---:R-:W-:Y:S01]  /*8c10*/  FADD.FTZ R0, R111, R0 ;  /* 0x000000006f007221 */ /* 0x004fe20000010000 */
[----:B------:R-:W-:Y:S08]  /*8c20*/  MUFU.EX2 R115, R115 ;  /* 0x0000007300737308 */ /* 0x000ff00000000800 */
[----:B------:R-:W2:Y:S08]  /*8c30*/  MUFU.EX2 R114, R114 ;  /* 0x0000007200727308 */ /* 0x000eb00000000800 */
[----:B------:R-:W-:Y:S01]  /*8c40*/  MUFU.EX2 R117, R117 ;  /* 0x0000007500757308 */ /* 0x000fe20000000800 */
[C---:B----4-:R-:W-:Y:S06]  /*8c50*/  HMMA.16816.F32.BF16 R68, R4.reuse, R12, R68 ;  /* 0x0000000c0444723c */ /* 0x050fec0000041844 */
[C---:B------:R-:W-:Y:S01]  /*8c60*/  HMMA.16816.F32.BF16 R72, R4.reuse, R14, R72 ;  /* 0x0000000e0448723c */ /* 0x040fe20000041848 */
[----:B------:R-:W3:Y:S01]  /*8c70*/  LDSM.16.MT88.4 R12, [R144+0xa000] ;  /* 0x00a00000900c783b */ /* 0x000ee20000004200 */
[----:B------:R-:W-:Y:S04]  /*8c80*/  MUFU.EX2 R126, R126 ;  /* 0x0000007e007e7308 */ /* 0x000fe80000000800 */
[C---:B-1----:R-:W-:Y:S04]  /*8c90*/  HMMA.16816.F32.BF16 R60, R4.reuse, R8, R60 ;  /* 0x00000008043c723c */ /* 0x042fe8000004183c */
[----:B------:R-:W-:Y:S02]  /*8ca0*/  MUFU.EX2 R121, R121 ;  /* 0x0000007900797308 */ /* 0x000fe40000000800 */
[C---:B------:R-:W-:Y:S01]  /*8cb0*/  HMMA.16816.F32.BF16 R64, R4.reuse, R10, R64 ;  /* 0x0000000a0440723c */ /* 0x040fe20000041840 */
[----:B------:R-:W1:Y:S05]  /*8cc0*/  LDSM.16.MT88.4 R8, [R145+0xa000] ;  /* 0x00a000009108783b */ /* 0x000e6a0000004200 */
        /* <DEDUP_REMOVED lines=8> */
[C---:B-1----:R-:W-:Y:S07]  /*8d50*/  HMMA.16816.F32.BF16 R76, R4.reuse, R8, R76 ;  /* 0x00000008044c723c */ /* 0x042fee000004184c */
[----:B------:R-:W-:Y:S01]  /*8d60*/  MUFU.EX2 R105, R105 ;  /* 0x0000006900697308 */ /* 0x000fe20000000800 */
[----:B------:R-:W-:Y:S01]  /*8d70*/  HMMA.16816.F32.BF16 R88, R4, R10, R88 ;  /* 0x0000000a0458723c */ /* 0x000fe20000041858 */
[----:B------:R-:W-:Y:S01]  /*8d80*/  FFMA.FTZ R8, R113, UR12, -R110 ;  /* 0x0000000c71087c23 */ /* 0x000fe2000801086e */
[----:B------:R-:W-:-:S05]  /*8d90*/  FFMA.FTZ R113, R112, UR12, -R103 ;  /* 0x0000000c70717c23 */ /* 0x000fca0008010867 */
[----:B------:R-:W1:Y:S01]  /*8da0*/  MUFU.EX2 R112, R8 ;  /* 0x0000000800707308 */ /* 0x000e620000000800 */
[----:B------:R-:W-:Y:S02]  /*8db0*/  F2FP.BF16.F32.PACK_AB R4, R111, R100 ;  /* 0x000000646f04723e */ /* 0x000fe400000010ff */
[----:B--2---:R-:W-:Y:S02]  /*8dc0*/  F2FP.BF16.F32.PACK_AB R7, R114, R115 ;  /* 0x000000737207723e */ /* 0x004fe400000010ff */
[----:B------:R-:W-:-:S03]  /*8dd0*/  MOV R100, R26 ;  /* 0x0000001a00647202 */ /* 0x000fc60000000f00 */
[----:B------:R-:W2:Y:S08]  /*8de0*/  MUFU.EX2 R113, R113 ;  /* 0x0000007100717308 */ /* 0x000eb00000000800 */
[----:B------:R-:W4:Y:S01]  /*8df0*/  MUFU.EX2 R120, R120 ;  /* 0x0000007800787308 */ /* 0x000f220000000800 */
[----:B-1----:R-:W-:Y:S01]  /*8e00*/  F2FP.BF16.F32.PACK_AB R6, R112, R101 ;  /* 0x000000657006723e */ /* 0x002fe200000010ff */
[----:B------:R-:W1:Y:S01]  /*8e10*/  LDSM.16.MT88.4 R8, [R145+0x8800] ;  /* 0x008800009108783b */ /* 0x000e620000004200 */
[----:B------:R-:W-:-:S04]  /*8e20*/  FADD.FTZ R101, R101, R0 ;  /* 0x0000000065657221 */ /* 0x000fc80000010000 */
[----:B------:R-:W-:Y:S01]  /*8e30*/  FADD.FTZ R112, R112, R101 ;  /* 0x0000006570707221 */ /* 0x000fe20000010000 */
[----:B------:R-:W-:Y:S01]  /*8e40*/  MUFU.EX2 R107, R107 ;  /* 0x0000006b006b7308 */ /* 0x000fe20000000800 */
[----:B--2---:R-:W-:Y:S01]  /*8e50*/  F2FP.BF16.F32.PACK_AB R5, R116, R113 ;  /* 0x000000717405723e */ /* 0x004fe200000010ff */
[----:B------:R-:W-:Y:S01]  /*8e60*/  FADD.FTZ R113, R113, R28 ;  /* 0x0000001c71717221 */ /* 0x000fe20000010000 */
[----:B------:R-:W-:-:S03]  /*8e70*/  MOV R101, R27 ;  /* 0x0000001b00657202 */ /* 0x000fc60000000f00 */
[----:B------:R-:W-:Y:S02]  /*8e80*/  FADD.FTZ R116, R116, R113 ;  /* 0x0000007174747221 */ /* 0x000fe40000010000 */
[----:B------:R-:W-:Y:S01]  /*8e90*/  HMMA.16816.F32.BF16 R96, R4, R16, R96 ;  /* 0x000000100460723c */ /* 0x000fe20000041860 */
[----:B------:R-:W-:Y:S01]  /*8ea0*/  MUFU.EX2 R108, R108 ;  /* 0x0000006c006c7308 */ /* 0x000fe20000000800 */
[----:B------:R-:W-:-:S04]  /*8eb0*/  FADD.FTZ R115, R115, R116 ;  /* 0x0000007473737221 */ /* 0x000fc80000010000 */
[C---:B------:R-:W-:Y:S01]  /*8ec0*/  HMMA.16816.F32.BF16 R92, R4.reuse, R18, R92 ;  /* 0x00000012045c723c */ /* 0x040fe2000004185c */
[----:B------:R-:W2:Y:S01]  /*8ed0*/  LDSM.16.MT88.4 R16, [R144+0x8800] ;  /* 0x008800009010783b */ /* 0x000ea20000004200 */
        /* <DEDUP_REMOVED lines=8> */
[C---:B-1----:R-:W-:Y:S03]  /*8f60*/  HMMA.16816.F32.BF16 R44, R4.reuse, R8, R44 ;  /* 0x00000008042c723c */ /* 0x042fe6000004182c */
[----:B------:R-:W1:Y:S03]  /*8f70*/  MUFU.EX2 R34, R34 ;  /* 0x0000002200227308 */ /* 0x000e660000000800 */
[C---:B------:R-:W-:Y:S01]  /*8f80*/  HMMA.16816.F32.BF16 R48, R4.reuse, R10, R48 ;  /* 0x0000000a0430723c */ /* 0x040fe20000041830 */
[----:B------:R-:W4:Y:S05]  /*8f90*/  LDSM.16.MT88.4 R8, [R146+0xa800] ;  /* 0x00a800009208783b */ /* 0x000f2a0000004200 */
[C---:B------:R-:W-:Y:S01]  /*8fa0*/  HMMA.16816.F32.BF16 R88, R4.reuse, R22, R88 ;  /* 0x000000160458723c */ /* 0x040fe20000041858 */
[----:B------:R-:W-:Y:S05]  /*8fb0*/  LDSM.16.MT88.4 R20, [R145+0x9000] ;  /* 0x009000009114783b */ /* 0x000fea0000004200 */
        /* <DEDUP_REMOVED lines=9> */
[C---:B--2---:R-:W-:Y:S06]  /*9050*/  HMMA.16816.F32.BF16 R80, R4.reuse, R16, R80 ;  /* 0x000000100450723c */ /* 0x044fec0000041850 */
[----:B------:R-:W-:Y:S01]  /*9060*/  HMMA.16816.F32.BF16 R84, R4, R18, R84 ;  /* 0x000000120454723c */ /* 0x000fe20000041854 */
[----:B------:R-:W2:Y:S06]  /*9070*/  LDSM.16.MT88.4 R16, [R144+0x9000] ;  /* 0x009000009010783b */ /* 0x000eac0000004200 */
[----:B------:R-:W-:Y:S01]  /*9080*/  F2FP.BF16.F32.PACK_AB R4, R126, R117 ;  /* 0x000000757e04723e */ /* 0x000fe200000010ff */
[----:B------:R-:W-:Y:S01]  /*9090*/  FADD.FTZ R117, R117, R112 ;  /* 0x0000007075757221 */ /* 0x000fe20000010000 */
[----:B------:R-:W-:-:S02]  /*90a0*/  F2FP.BF16.F32.PACK_AB R5, R130, R123 ;  /* 0x0000007b8205723e */ /* 0x000fc400000010ff */
[----:B------:R-:W-:Y:S01]  /*90b0*/  F2FP.BF16.F32.PACK_AB R6, R128, R121 ;  /* 0x000000798006723e */ /* 0x000fe200000010ff */
[----:B------:R-:W-:Y:S01]  /*90c0*/  FADD.FTZ R126, R126, R117 ;  /* 0x000000757e7e7221 */ /* 0x000fe20000010000 */
[----:B------:R-:W-:-:S03]  /*90d0*/  F2FP.BF16.F32.PACK_AB R7, R119, R118 ;  /* 0x000000767707723e */ /* 0x000fc600000010ff */
[----:B------:R-:W-:-:S04]  /*90e0*/  FADD.FTZ R121, R121, R126 ;  /* 0x0000007e79797221 */ /* 0x000fc80000010000 */
[----:B-----5:R-:W-:Y:S01]  /*90f0*/  HMMA.16816.F32.BF16 R96, R4, R12, R96 ;  /* 0x0000000c0460723c */ /* 0x020fe20000041860 */
[----:B------:R-:W-:-:S05]  /*9100*/  FADD.FTZ R128, R128, R121 ;  /* 0x0000007980807221 */ /* 0x000fca0000010000 */
        /* <DEDUP_REMOVED lines=17> */
[C---:B--2---:R-:W-:Y:S06]  /*9220*/  HMMA.16816.F32.BF16 R76, R4.reuse, R16, R76 ;  /* 0x00000010044c723c */ /* 0x044fec000004184c */
[C---:B------:R-:W-:Y:S01]  /*9230*/  HMMA.16816.F32.BF16 R88, R4.reuse, R18, R88 ;  /* 0x000000120458723c */ /* 0x040fe20000041858 */
[----:B------:R-:W2:Y:S05]  /*9240*/  LDSM.16.MT88.4 R16, [R146+0x9800] ;  /* 0x009800009210783b */ /* 0x000eaa0000004200 */
[C---:B-----5:R-:W-:Y:S06]  /*9250*/  HMMA.16816.F32.BF16 R80, R4.reuse, R12, R80 ;  /* 0x0000000c0450723c */ /* 0x060fec0000041850 */
[----:B------:R-:W-:Y:S01]  /*9260*/  HMMA.16816.F32.BF16 R84, R4, R14, R84 ;  /* 0x0000000e0454723c */ /* 0x000fe20000041854 */
[----:B------:R-:W4:Y:S06]  /*9270*/  LDSM.16.MT88.4 R12, [R145+0x9800] ;  /* 0x00980000910c783b */ /* 0x000f2c0000004200 */
[----:B------:R-:W-:Y:S01]  /*9280*/  F2FP.BF16.F32.PACK_AB R4, R120, R105 ;  /* 0x000000697804723e */ /* 0x000fe200000010ff */
[----:B------:R-:W-:Y:S01]  /*9290*/  FADD.FTZ R105, R105, R128 ;  /* 0x0000008069697221 */ /* 0x000fe20000010000 */
[----:B---3--:R-:W-:-:S02]  /*92a0*/  F2FP.BF16.F32.PACK_AB R5, R109, R106 ;  /* 0x0000006a6d05723e */ /* 0x008fc400000010ff */
[----:B------:R-:W-:Y:S01]  /*92b0*/  F2FP.BF16.F32.PACK_AB R6, R108, R107 ;  /* 0x0000006b6c06723e */ /* 0x000fe200000010ff */
[----:B------:R-:W-:Y:S01]  /*92c0*/  FADD.FTZ R120, R120, R105 ;  /* 0x0000006978787221 */ /* 0x000fe20000010000 */
[----:B-1----:R-:W-:-:S03]  /*92d0*/  F2FP.BF16.F32.PACK_AB R7, R34, R35 ;  /* 0x000000232207723e */ /* 0x002fc600000010ff */
[----:B------:R-:W-:-:S04]  /*92e0*/  FADD.FTZ R107, R107, R120 ;  /* 0x000000786b6b7221 */ /* 0x000fc80000010000 */
[----:B------:R-:W-:Y:S01]  /*92f0*/  HMMA.16816.F32.BF16 R96, R4, R20, R96 ;  /* 0x000000140460723c */ /* 0x000fe20000041860 */
[----:B------:R-:W-:-:S05]  /*9300*/  FADD.FTZ R181, R108, R107 ;  /* 0x0000006b6cb57221 */ /* 0x000fca0000010000 */
        /* <DEDUP_REMOVED lines=8> */
[C---:B------:R-:W-:Y:S06]  /*9390*/  HMMA.16816.F32.BF16 R52, R4.reuse, R8, R52 ;  /* 0x000000080434723c */ /* 0x040fec0000041834 */
[C---:B------:R-:W-:Y:S01]  /*93a0*/  HMMA.16816.F32.BF16 R56, R4.reuse, R10, R56 ;  /* 0x0000000a0438723c */ /* 0x040fe20000041838 */
[----:B------:R-:W4:Y:S05]  /*93b0*/  LDSM.16.MT88.4 R8, [R144+0xb800] ;  /* 0x00b800009008783b */ /* 0x000f2a0000004200 */
[C---:B-1----:R-:W-:Y:S06]  /*93c0*/  HMMA.16816.F32.BF16 R60, R4.reuse, R20, R60 ;  /* 0x00000014043c723c */ /* 0x042fec000004183c */
[C---:B------:R-:W-:Y:S06]  /*93d0*/  HMMA.16816.F32.BF16 R64, R4.reuse, R22, R64 ;  /* 0x000000160440723c */ /* 0x040fec0000041840 */
[C---:B--2---:R-:W-:Y:S06]  /*93e0*/  HMMA.16816.F32.BF16 R68, R4.reuse, R16, R68 ;  /* 0x000000100444723c */ /* 0x044fec0000041844 */
[C---:B------:R-:W-:Y:S06]  /*93f0*/  HMMA.16816.F32.BF16 R72, R4.reuse, R18, R72 ;  /* 0x000000120448723c */ /* 0x040fec0000041848 */
        /* <DEDUP_REMOVED lines=8> */
[----:B------:R-:W-:-:S04]  /*9480*/  FADD.FTZ R106, R106, R119 ;  /* 0x000000776a6a7221 */ /* 0x000fc80000010000 */
[----:B------:R-:W-:-:S04]  /*9490*/  FADD.FTZ R106, R109, R106 ;  /* 0x0000006a6d6a7221 */ /* 0x000fc80000010000 */
[----:B------:R-:W-:-:S04]  /*94a0*/  FADD.FTZ R35, R35, R106 ;  /* 0x0000006a23237221 */ /* 0x000fc80000010000 */
[----:B------:R-:W-:-:S07]  /*94b0*/  FADD.FTZ R179, R34, R35 ;  /* 0x0000002322b37221 */ /* 0x000fce0000010000 */
.L_x_6826:
        /* <DEDUP_REMOVED lines=10> */
.L_x_6838:
        /* <DEDUP_REMOVED lines=68> */
.L_x_6835:
        /* <DEDUP_REMOVED lines=208> */
[----:B------:R-:W-:Y:S01]  /*a6a0*/  ISETP.GE.AND P2, PT, R109, RZ, PT ;  /* 0x000000ff6d00720c */ /* 0x000fe20003f46270 */
[----:B------:R-:W1:Y:S01]  /*a6b0*/  LDC.64 R104, c[0x0][0x248] ;  /* 0x00009200ff687b82 */ /* 0x000e620000000a00 */
        /* <DEDUP_REMOVED lines=28> */
.L_x_6837:
        /* <DEDUP_REMOVED lines=63> */
.L_x_6836:
[----:B-1----:R-:W-:Y:S01]  /*ac70*/  IADD3 R116, R162, -0x1, RZ ;  /* 0xffffffffa2747810 */ /* 0x002fe20007ffe0ff */
[----:B------:R-:W-:Y:S03]  /*ac80*/  LDSM.16.MT88.4 R112, [R145+0x8000] ;  /* 0x008000009170783b */ /* 0x000fe60000004200 */
[----:B------:R-:W-:Y:S04]  /*ac90*/  LEA R2, R116, R173, 0x6 ;  /* 0x000000ad74027211 */ /* 0x000fe800078e30ff */
        /* <DEDUP_REMOVED lines=19> */
[----:B------:R-:W-:Y:S02]  /*add0*/  IADD3 R101, R2, 0x20, RZ ;  /* 0x0000002002657810 */ /* 0x000fe40007ffe0ff */
[----:B------:R-:W-:Y:S01]  /*ade0*/  I2FP.F32.S32 R102, R102 ;  /* 0x0000006600667245 */ /* 0x000fe20000201400 */
[CC--:B------:R-:W-:Y:S01]  /*adf0*/  FFMA.FTZ R7, R3.reuse, R100.reuse, R7 ;  /* 0x0000006403077223 */ /* 0x0c0fe20000010007 */
[----:B------:R-:W-:Y:S01]  /*ae00*/  I2FP.F32.S32 R105, R105 ;  /* 0x0000006900697245 */ /* 0x000fe20000201400 */
[C---:B------:R-:W-:Y:S01]  /*ae10*/  FFMA.FTZ R5, R3.reuse, R100, R5 ;  /* 0x0000006403057223 */ /* 0x040fe20000010005 */
[----:B------:R-:W-:Y:S01]  /*ae20*/  I2FP.F32.S32 R101, R101 ;  /* 0x0000006500657245 */ /* 0x000fe20000201400 */
[CC--:B------:R-:W-:Y:S01]  /*ae30*/  FFMA.FTZ R19, R3.reuse, R102.reuse, R19 ;  /* 0x0000006603137223 */ /* 0x0c0fe20000010013 */
[----:B------:R-:W-:Y:S01]  /*ae40*/  FMNMX.FTZ R104, R6, R103, !PT ;  /* 0x0000006706687209 */ /* 0x000fe20007810000 */
[C---:B------:R-:W-:Y:S01]  /*ae50*/  FFMA.FTZ R17, R3.reuse, R102, R17 ;  /* 0x0000006603117223 */ /* 0x040fe20000010011 */
[----:B------:R-:W-:Y:S01]  /*ae60*/  FMNMX.FTZ R102, R4, R0, !PT ;  /* 0x0000000004667209 */ /* 0x000fe20007810000 */
[CC--:B------:R-:W-:Y:S01]  /*ae70*/  FFMA.FTZ R18, R3.reuse, R105.reuse, R18 ;  /* 0x0000006903127223 */ /* 0x0c0fe20000010012 */
[C---:B------:R-:W-:Y:S01]  /*ae80*/  FFMA.FTZ R16, R3.reuse, R105, R16 ;  /* 0x0000006903107223 */ /* 0x040fe20000010010 */
[----:B------:R-:W-:Y:S01]  /*ae90*/  IADD3 R100, R2, 0x11, RZ ;  /* 0x0000001102647810 */ /* 0x000fe20007ffe0ff */
[-C--:B------:R-:W-:Y:S01]  /*aea0*/  FFMA.FTZ R22, R3, R101.reuse, R22 ;  /* 0x0000006503167223 */ /* 0x080fe20000010016 */
[----:B------:R-:W-:Y:S01]  /*aeb0*/  FMNMX.FTZ R105, R7, R104, !PT ;  /* 0x0000006807697209 */ /* 0x000fe20007810000 */
        /* <DEDUP_REMOVED lines=19> */
[CC--:B------:R-:W-:Y:S01]  /*aff0*/  FFMA.FTZ R23, R3.reuse, R100.reuse, R23 ;  /* 0x0000006403177223 */ /* 0x0c0fe20000010017 */
[----:B------:R-:W-:Y:S01]  /*b000*/  FFMA.FTZ R21, R3, R100, R21 ;  /* 0x0000006403157223 */ /* 0x000fe20000010015 */
[----:B------:R-:W-:Y:S02]  /*b010*/  IADD3 R100, R2, 0x29, RZ ;  /* 0x0000002902647810 */ /* 0x000fe40007ffe0ff */
[----:B------:R-:W-:Y:S02]  /*b020*/  FMNMX.FTZ R104, R18, R107, !PT ;  /* 0x0000006b12687209 */ /* 0x000fe40007810000 */
[----:B------:R-:W-:Y:S02]  /*b030*/  FMNMX.FTZ R102, R16, R105, !PT ;  /* 0x0000006910667209 */ /* 0x000fe40007810000 */
[----:B------:R-:W-:Y:S02]  /*b040*/  I2FP.F32.S32 R100, R100 ;  /* 0x0000006400647245 */ /* 0x000fe40000201400 */
[----:B------:R-:W-:Y:S02]  /*b050*/  IADD3 R101, R2, 0x30, RZ ;  /* 0x0000003002657810 */ /* 0x000fe40007ffe0ff */
[----:B------:R-:W-:Y:S01]  /*b060*/  FMNMX.FTZ R105, R19, R104, !PT ;  /* 0x0000006813697209 */ /* 0x000fe20007810000 */
[----:B------:R-:W-:Y:S01]  /*b070*/  FFMA.FTZ R27, R3, R100, R27 ;  /* 0x00000064031b7223 */ /* 0x000fe2000001001b */
[----:B------:R-:W-:Y:S01]  /*b080*/  FMNMX.FTZ R107, R17, R102, !PT ;  /* 0x00000066116b7209 */ /* 0x000fe20007810000 */
[C---:B------:R-:W-:Y:S01]  /*b090*/  FFMA.FTZ R25, R3.reuse, R100, R25 ;  /* 0x0000006403197223 */ /* 0x040fe20000010019 */
[----:B------:R-:W-:Y:S02]  /*b0a0*/  I2FP.F32.S32 R101, R101 ;  /* 0x0000006500657245 */ /* 0x000fe40000201400 */
[----:B------:R-:W-:Y:S02]  /*b0b0*/  FMNMX.FTZ R102, R22, R105, !PT ;  /* 0x0000006916667209 */ /* 0x000fe40007810000 */
[----:B------:R-:W-:Y:S01]  /*b0c0*/  FMNMX.FTZ R100, R20, R107, !PT ;  /* 0x0000006b14647209 */ /* 0x000fe20007810000 */
[-C--:B------:R-:W-:Y:S01]  /*b0d0*/  FFMA.FTZ R30, R3, R101.reuse, R30 ;  /* 0x00000065031e7223 */ /* 0x080fe2000001001e */
[----:B------:R-:W-:Y:S01]  /*b0e0*/  FMNMX.FTZ R105, R23, R102, !PT ;  /* 0x0000006617697209 */ /* 0x000fe20007810000 */
        /* <DEDUP_REMOVED lines=35> */
[C---:B------:R-:W-:Y:S02]  /*b320*/  FADD.FTZ R102, -R101.reuse, R0 ;  /* 0x0000000065667221 */ /* 0x040fe40000010100 */
[----:B------:R-:W1:Y:S01]  /*b330*/  LDSM.16.MT88.4 R104, [R148+0x8000] ;  /* 0x008000009468783b */ /* 0x000e620000004200 */
[C---:B------:R-:W-:Y:S01]  /*b340*/  FMUL.FTZ R122, R101.reuse, UR4 ;  /* 0x00000004657a7c20 */ /* 0x040fe20008410000 */
[C---:B------:R-:W-:Y:S01]  /*b350*/  FSETP.NEU.FTZ.AND P1, PT, R100.reuse, -INF , PT ;  /* 0xff8000006400780b */ /* 0x040fe20003f3d000 */
[----:B------:R-:W-:Y:S01]  /*b360*/  FADD.FTZ R2, -R100, R103 ;  /* 0x0000006764027221 */ /* 0x000fe20000010100 */
[----:B------:R-:W-:Y:S01]  /*b370*/  FMUL.FTZ R103, R102, UR4 ;  /* 0x0000000466677c20 */ /* 0x000fe20008410000 */
[----:B------:R-:W-:Y:S02]  /*b380*/  FMUL.FTZ R124, R100, UR4 ;  /* 0x00000004647c7c20 */ /* 0x000fe40008410000 */
[----:B------:R-:W-:Y:S02]  /*b390*/  FMUL.FTZ R0, R2, UR4 ;  /* 0x0000000402007c20 */ /* 0x000fe40008410000 */
[----:B------:R2:W3:Y:S01]  /*b3a0*/  MUFU.EX2 R2, R103 ;  /* 0x0000006700027308 */ /* 0x0004e20000000800 */
[----:B------:R-:W-:Y:S02]  /*b3b0*/  FSEL R124, R124, RZ, P1 ;  /* 0x000000ff7c7c7208 */ /* 0x000fe40000800000 */
[----:B------:R-:W-:Y:S03]  /*b3c0*/  FSETP.NEU.FTZ.AND P1, PT, R101, -INF , PT ;  /* 0xff8000006500780b */ /* 0x000fe60003f3d000 */
[--C-:B------:R-:W-:Y:S01]  /*b3d0*/  FFMA.FTZ R117, R10, UR4, -R124.reuse ;  /* 0x000000040a757c23 */ /* 0x100fe2000801087c */
[----:B------:R-:W-:Y:S01]  /*b3e0*/  FSEL R122, R122, RZ, P1 ;  /* 0x000000ff7a7a7208 */ /* 0x000fe20000800000 */
[--C-:B------:R-:W-:Y:S01]  /*b3f0*/  FFMA.FTZ R102, R11, UR4, -R124.reuse ;  /* 0x000000040b667c23 */ /* 0x100fe2000801087c */
[--C-:B------:R-:W-:Y:S01]  /*b400*/  FFMA.FTZ R121, R6, UR4, -R124.reuse ;  /* 0x0000000406797c23 */ /* 0x100fe2000801087c */
[----:B------:R-:W-:Y:S01]  /*b410*/  FFMA.FTZ R118, R7, UR4, -R124 ;  /* 0x0000000407767c23 */ /* 0x000fe2000801087c */
        /* <DEDUP_REMOVED lines=31> */
[----:B------:R-:W-:Y:S03]  /*b610*/  FMUL.FTZ R50, R0, R50 ;  /* 0x0000003200327220 */ /* 0x000fe60000410000 */
[----:B------:R-:W4:Y:S01]  /*b620*/  MUFU.EX2 R102, R102 ;  /* 0x0000006600667308 */ /* 0x000f220000000800 */
[----:B--2---:R-:W-:Y:S01]  /*b630*/  F2FP.BF16.F32.PACK_AB R97, R118, R121 ;  /* 0x000000797661723e */ /* 0x004fe200000010ff */
        /* <DEDUP_REMOVED lines=14> */
[----:B------:R-:W2:Y:S01]  /*b720*/  MUFU.EX2 R119, R119 ;  /* 0x0000007700777308 */ /* 0x000ea20000000800 */
[----:B----4-:R-:W-:Y:S01]  /*b730*/  F2FP.BF16.F32.PACK_AB R99, R102, R117 ;  /* 0x000000756663723e */ /* 0x010fe200000010ff */
        /* <DEDUP_REMOVED lines=14> */
[----:B------:R-:W4:Y:S01]  /*b820*/  MUFU.EX2 R103, R103 ;  /* 0x0000006700677308 */ /* 0x000f220000000800 */
[----:B--2---:R-:W-:Y:S01]  /*b830*/  F2FP.BF16.F32.PACK_AB R96, R119, R123 ;  /* 0x0000007b7760723e */ /* 0x004fe200000010ff */
[----:B------:R-:W-:Y:S01]  /*b840*/  FMUL.FTZ R73, R2, R73 ;  /* 0x0000004902497220 */ /* 0x000fe20000410000 */
        /* <DEDUP_REMOVED lines=8> */
[C---:B------:R-:W-:Y:S01]  /*b8d0*/  FMUL.FTZ R82, R0.reuse, R82 ;  /* 0x0000005200527220 */ /* 0x040fe20000410000 */
[----:B------:R-:W-:Y:S01]  /*b8e0*/  FMUL.FTZ R83, R0, R83 ;  /* 0x0000005300537220 */ /* 0x000fe20000410000 */
[----:B------:R-:W-:Y:S01]  /*b8f0*/  MUFU.EX2 R125, R125 ;  /* 0x0000007d007d7308 */ /* 0x000fe20000000800 */
[C---:B------:R-:W-:Y:S01]  /*b900*/  FMUL.FTZ R80, R2.reuse, R80 ;  /* 0x0000005002507220 */ /* 0x040fe20000410000 */
[----:B------:R-:W-:Y:S01]  /*b910*/  FMUL.FTZ R81, R2, R81 ;  /* 0x0000005102517220 */ /* 0x000fe20000410000 */
[--C-:B------:R-:W-:Y:S01]  /*b920*/  FFMA.FTZ R129, R20, UR4, -R122.reuse ;  /* 0x0000000414817c23 */ /* 0x100fe2000801087a */
[----:B----4-:R-:W-:Y:S01]  /*b930*/  F2FP.BF16.F32.PACK_AB R98, R103, R120 ;  /* 0x000000786762723e */ /* 0x010fe200000010ff */
[--C-:B------:R-:W-:Y:S01]  /*b940*/  FFMA.FTZ R130, R21, UR4, -R122.reuse ;  /* 0x0000000415827c23 */ /* 0x100fe2000801087a */
[--C-:B------:R-:W-:Y:S01]  /*b950*/  FFMA.FTZ R127, R16, UR4, -R122.reuse ;  /* 0x00000004107f7c23 */ /* 0x100fe2000801087a */
[C---:B------:R-:W-:Y:S03]  /*b960*/  FMUL.FTZ R16, R2.reuse, R84 ;  /* 0x0000005402107220 */ /* 0x040fe60000410000 */
[----:B------:R-:W2:Y:S01]  /*b970*/  MUFU.EX2 R126, R126 ;  /* 0x0000007e007e7308 */ /* 0x000ea20000000800 */
[----:B------:R-:W-:Y:S01]  /*b980*/  FFMA.FTZ R128, R17, UR4, -R122 ;  /* 0x0000000411807c23 */ /* 0x000fe2000801087a */
[----:B------:R-:W-:Y:S01]  /*b990*/  FMUL.FTZ R17, R2, R85 ;  /* 0x0000005502117220 */ /* 0x000fe20000410000 */
[C---:B-1----:R-:W-:Y:S07]  /*b9a0*/  HMMA.16816.F32.BF16 R4, R96.reuse, R104, R4 ;  /* 0x000000686004723c */ /* 0x042fee0000041804 */
[----:B------:R-:W-:Y:S01]  /*b9b0*/  MUFU.EX2 R127, R127 ;  /* 0x0000007f007f7308 */ /* 0x000fe20000000800 */
[C---:B------:R-:W-:Y:S01]  /*b9c0*/  HMMA.16816.F32.BF16 R8, R96.reuse, R106, R8 ;  /* 0x0000006a6008723c */ /* 0x040fe20000041808 */
[----:B------:R-:W1:Y:S02]  /*b9d0*/  LDSM.16.MT88.4 R104, [R148+0xa000] ;  /* 0x00a000009468783b */ /* 0x000e640000004200 */
[----:B------:R-:W-:Y:S01]  /*b9e0*/  ISETP.GT.AND P1, PT, R162, 0x1, PT ;  /* 0x00000001a200780c */ /* 0x000fe20003f24270 */
[----:B------:R-:W-:Y:S02]  /*b9f0*/  FFMA.FTZ R34, R34, UR4, -R124 ;  /* 0x0000000422227c23 */ /* 0x000fe4000801087c */
[C---:B------:R-:W-:Y:S03]  /*ba00*/  HMMA.16816.F32.BF16 R36, R96.reuse, R108, R36 ;  /* 0x0000006c6024723c */ /* 0x040fe60000041824 */
[----:B------:R-:W-:Y:S02]  /*ba10*/  MUFU.EX2 R128, R128 ;  /* 0x0000008000807308 */ /* 0x000fe40000000800 */
[----:B--2---:R-:W-:Y:S01]  /*ba20*/  F2FP.BF16.F32.PACK_AB R84, R126, R125 ;  /* 0x0000007d7e54723e */ /* 0x004fe200000010ff */
[C---:B------:R-:W-:Y:S01]  /*ba30*/  HMMA.16816.F32.BF16 R40, R96.reuse, R110, R40 ;  /* 0x0000006e6028723c */ /* 0x040fe20000041828 */
[----:B------:R-:W2:Y:S06]  /*ba40*/  LDSM.16.MT88.4 R108, [R146+0xa000] ;  /* 0x00a00000926c783b */ /* 0x000eac0000004200 */
[----:B------:R-:W-:Y:S01]  /*ba50*/  MUFU.EX2 R129, R129 ;  /* 0x0000008100817308 */ /* 0x000fe20000000800 */
[----:B------:R-:W-:Y:S01]  /*ba60*/  FFMA.FTZ R32, R32, UR4, -R122 ;  /* 0x0000000420207c23 */ /* 0x000fe2000801087a */
[C---:B------:R-:W-:Y:S08]  /*ba70*/  HMMA.16816.F32.BF16 R44, R96.reuse, R112, R44 ;  /* 0x00000070602c723c */ /* 0x040ff0000004182c */
[----:B------:R-:W4:Y:S01]  /*ba80*/  MUFU.EX2 R130, R130 ;  /* 0x0000008200827308 */ /* 0x000f220000000800 */
[C---:B------:R-:W-:Y:S03]  /*ba90*/  HMMA.16816.F32.BF16 R48, R96.reuse, R114, R48 ;  /* 0x000000726030723c */ /* 0x040fe60000041830 */
[--C-:B------:R-:W-:Y:S03]  /*baa0*/  FFMA.FTZ R112, R14, UR4, -R124.reuse ;  /* 0x000000040e707c23 */ /* 0x100fe6000801087c */
[C---:B---3--:R-:W-:Y:S03]  /*bab0*/  HMMA.16816.F32.BF16 R52, R96.reuse, R92, R52 ;  /* 0x0000005c6034723c */ /* 0x048fe60000041834 */
[----:B------:R-:W-:Y:S02]  /*bac0*/  MUFU.EX2 R131, R131 ;  /* 0x0000008300837308 */ /* 0x000fe40000000800 */
[----:B------:R-:W-:Y:S01]  /*bad0*/  FMUL.FTZ R14, R0, R90 ;  /* 0x0000005a000e7220 */ /* 0x000fe20000410000 */
[C---:B------:R-:W-:Y:S01]  /*bae0*/  HMMA.16816.F32.BF16 R56, R96.reuse, R94, R56 ;  /* 0x0000005e6038723c */ /* 0x040fe20000041838 */
[----:B------:R-:W3:Y:S06]  /*baf0*/  LDSM.16.MT88.4 R92, [R145+0xa000] ;  /* 0x00a00000915c783b */ /* 0x000eec0000004200 */
[----:B------:R-:W-:Y:S01]  /*bb00*/  MUFU.EX2 R112, R112 ;  /* 0x0000007000707308 */ /* 0x000fe20000000800 */
[----:B----4-:R-:W-:Y:S01]  /*bb10*/  F2FP.BF16.F32.PACK_AB R20, R130, R129 ;  /* 0x000000818214723e */ /* 0x010fe200000010ff */
[C---:B-1----:R-:W-:Y:S03]  /*bb20*/  HMMA.16816.F32.BF16 R60, R96.reuse, R104, R60 ;  /* 0x00000068603c723c */ /* 0x042fe6000004183c */
[--C-:B------:R-:W-:Y:S03]  /*bb30*/  FFMA.FTZ R113, R15, UR4, -R124.reuse ;  /* 0x000000040f717c23 */ /* 0x100fe6000801087c */
[C---:B------:R-:W-:Y:S01]  /*bb40*/  HMMA.16816.F32.BF16 R64, R96.reuse, R106, R64 ;  /* 0x0000006a6040723c */ /* 0x040fe20000041840 */
[----:B------:R-:W1:Y:S01]  /*bb50*/  LDSM.16.MT88.4 R104, [R144+0xa000] ;  /* 0x00a000009068783b */ /* 0x000e620000004200 */
[----:B------:R-:W-:Y:S03]  /*bb60*/  MUFU.EX2 R132, R132 ;  /* 0x0000008400847308 */ /* 0x000fe60000000800 */
[----:B------:R-:W-:Y:S01]  /*bb70*/  FMUL.FTZ R15, R0, R91 ;  /* 0x0000005b000f7220 */ /* 0x000fe20000410000 */
[C---:B--2---:R-:W-:Y:S03]  /*bb80*/  HMMA.16816.F32.BF16 R68, R96.reuse, R108, R68 ;  /* 0x0000006c6044723c */ /* 0x044fe60000041844 */
[----:B------:R-:W-:Y:S03]  /*bb90*/  LDSM.16.MT88.4 R88, [R146+0x8800] ;  /* 0x008800009258783b */ /* 0x000fe60000004200 */
[----:B------:R-:W2:Y:S01]  /*bba0*/  MUFU.EX2 R113, R113 ;  /* 0x0000007100717308 */ /* 0x000ea20000000800 */
[--C-:B------:R-:W-:Y:S01]  /*bbb0*/  FFMA.FTZ R115, R18, UR4, -R124.reuse ;  /* 0x0000000412737c23 */ /* 0x100fe2000801087c */
[C---:B------:R-:W-:Y:S03]  /*bbc0*/  HMMA.16816.F32.BF16 R72, R96.reuse, R110, R72 ;  /* 0x0000006e6048723c */ /* 0x040fe60000041848 */
[----:B------:R-:W4:Y:S01]  /*bbd0*/  LDSM.16.MT88.4 R108, [R148+0x8800] ;  /* 0x00880000946c783b */ /* 0x000f220000004200 */
[----:B------:R-:W-:Y:S04]  /*bbe0*/  FFMA.FTZ R114, R19, UR4, -R124 ;  /* 0x0000000413727c23 */ /* 0x000fe8000801087c */
[----:B------:R-:W-:Y:S03]  /*bbf0*/  MUFU.EX2 R115, R115 ;  /* 0x0000007300737308 */ /* 0x000fe60000000800 */
[----:B------:R-:W-:Y:S01]  /*bc00*/  FMUL.FTZ R18, R0, R86 ;  /* 0x0000005600127220 */ /* 0x000fe20000410000 */
[----:B------:R-:W-:Y:S01]  /*bc10*/  F2FP.BF16.F32.PACK_AB R86, R128, R127 ;  /* 0x0000007f8056723e */ /* 0x000fe200000010ff */
[C---:B------:R-:W-:Y:S01]  /*bc20*/  FMUL.FTZ R19, R0.reuse, R87 ;  /* 0x0000005700137220 */ /* 0x040fe20000410000 */
[----:B------:R-:W-:Y:S01]  /*bc30*/  FFMA.FTZ R121, R0, R179, R121 ;  /* 0x000000b300797223 */ /* 0x000fe20000010079 */
[----:B------:R-:W-:Y:S03]  /*bc40*/  MOV R162, R116 ;  /* 0x0000007400a27202 */ /* 0x000fe60000000f00 */
[----:B------:R-:W5:Y:S01]  /*bc50*/  MUFU.EX2 R114, R114 ;  /* 0x0000007200727308 */ /* 0x000f620000000800 */
[----:B--2---:R-:W-:Y:S01]  /*bc60*/  F2FP.BF16.F32.PACK_AB R85, R113, R112 ;  /* 0x000000707155723e */ /* 0x004fe200000010ff */
[C---:B---3--:R-:W-:Y:S03]  /*bc70*/  HMMA.16816.F32.BF16 R76, R96.reuse, R92, R76 ;  /* 0x0000005c604c723c */ /* 0x048fe6000004184c */
[----:B------:R-:W-:Y:S01]  /*bc80*/  MOV R0, R101 ;  /* 0x0000006500007202 */ /* 0x000fe20000000f00 */
[----:B------:R-:W-:Y:S01]  /*bc90*/  FFMA.FTZ R123, R2, R181, R123 ;  /* 0x000000b5027b7223 */ /* 0x000fe2000001007b */
[----:B------:R-:W-:Y:S01]  /*bca0*/  FADD.FTZ R118, R118, R121 ;  /* 0x0000007976767221 */ /* 0x000fe20000010000 */
[C---:B------:R-:W-:Y:S01]  /*bcb0*/  HMMA.16816.F32.BF16 R12, R96.reuse, R94, R12 ;  /* 0x0000005e600c723c */ /* 0x040fe2000004180c */
[----:B------:R-:W2:Y:S01]  /*bcc0*/  LDSM.16.MT88.4 R92, [R145+0x8800] ;  /* 0x00880000915c783b */ /* 0x000ea20000004200 */
[----:B------:R-:W-:Y:S03]  /*bcd0*/  MUFU.EX2 R34, R34 ;  /* 0x0000002200227308 */ /* 0x000fe60000000800 */
[----:B------:R-:W-:Y:S01]  /*bce0*/  FADD.FTZ R123, R119, R123 ;  /* 0x0000007b777b7221 */ /* 0x000fe20000010000 */
[C---:B-1----:R-:W-:Y:S06]  /*bcf0*/  HMMA.16816.F32.BF16 R80, R96.reuse, R104, R80 ;  /* 0x000000686050723c */ /* 0x042fec0000041850 */
[----:B------:R-:W-:Y:S01]  /*bd00*/  MUFU.EX2 R32, R32 ;  /* 0x0000002000207308 */ /* 0x000fe20000000800 */
[----:B-----5:R-:W-:Y:S01]  /*bd10*/  F2FP.BF16.F32.PACK_AB R87, R114, R115 ;  /* 0x000000737257723e */ /* 0x020fe200000010ff */
[----:B------:R-:W-:Y:S01]  /*bd20*/  HMMA.16816.F32.BF16 R16, R96, R106, R16 ;  /* 0x0000006a6010723c */ /* 0x000fe20000041810 */
[----:B------:R-:W1:Y:S02]  /*bd30*/  LDSM.16.MT88.4 R96, [R144+0x8800] ;  /* 0x008800009060783b */ /* 0x000e640000004200 */
[----:B------:R-:W-:Y:S06]  /*bd40*/  FADD.FTZ R120, R120, R123 ;  /* 0x0000007b78787221 */ /* 0x000fec0000010000 */
[----:B------:R-:W3:Y:S01]  /*bd50*/  LDSM.16.MT88.4 R104, [R148+0xa800] ;  /* 0x00a800009468783b */ /* 0x000ee20000004200 */
[C---:B----4-:R-:W-:Y:S05]  /*bd60*/  HMMA.16816.F32.BF16 R4, R84.reuse, R108, R4 ;  /* 0x0000006c5404723c */ /* 0x050fea0000041804 */
[----:B------:R-:W-:Y:S01]  /*bd70*/  FADD.FTZ R120, R103, R120 ;  /* 0x0000007867787221 */ /* 0x000fe20000010000 */
[C---:B------:R-:W-:Y:S05]  /*bd80*/  HMMA.16816.F32.BF16 R8, R84.reuse, R110, R8 ;  /* 0x0000006e5408723c */ /* 0x040fea0000041808 */
[--C-:B------:R-:W-:Y:S01]  /*bd90*/  FFMA.FTZ R108, R22, UR4, -R124.reuse ;  /* 0x00000004166c7c23 */ /* 0x100fe2000801087c */
[C---:B------:R-:W-:Y:S05]  /*bda0*/  HMMA.16816.F32.BF16 R36, R84.reuse, R88, R36 ;  /* 0x000000585424723c */ /* 0x040fea0000041824 */
[--C-:B------:R-:W-:Y:S01]  /*bdb0*/  FFMA.FTZ R110, R26, UR4, -R124.reuse ;  /* 0x000000041a6e7c23 */ /* 0x100fe2000801087c */
[C---:B------:R-:W-:Y:S01]  /*bdc0*/  HMMA.16816.F32.BF16 R40, R84.reuse, R90, R40 ;  /* 0x0000005a5428723c */ /* 0x040fe20000041828 */
[----:B------:R-:W4:Y:S01]  /*bdd0*/  LDSM.16.MT88.4 R88, [R146+0xa800] ;  /* 0x00a800009258783b */ /* 0x000f220000004200 */
[----:B------:R-:W-:Y:S03]  /*bde0*/  MUFU.EX2 R108, R108 ;  /* 0x0000006c006c7308 */ /* 0x000fe60000000800 */
[--C-:B------:R-:W-:Y:S01]  /*bdf0*/  FFMA.FTZ R111, R27, UR4, -R124.reuse ;  /* 0x000000041b6f7c23 */ /* 0x100fe2000801087c */
[C---:B--2---:R-:W-:Y:S03]  /*be00*/  HMMA.16816.F32.BF16 R44, R84.reuse, R92, R44 ;  /* 0x0000005c542c723c */ /* 0x044fe6000004182c */
[----:B------:R-:W-:Y:S03]  /*be10*/  LDSM.16.MT88.4 R24, [R145+0x9000] ;  /* 0x009000009118783b */ /* 0x000fe60000004200 */
[----:B------:R-:W-:Y:S01]  /*be20*/  MUFU.EX2 R110, R110 ;  /* 0x0000006e006e7308 */ /* 0x000fe20000000800 */
[----:B------:R-:W-:Y:S01]  /*be30*/  F2FP.BF16.F32.PACK_AB R22, R132, R131 ;  /* 0x000000838416723e */ /* 0x000fe200000010ff */
[C---:B------:R-:W-:Y:S03]  /*be40*/  HMMA.16816.F32.BF16 R48, R84.reuse, R94, R48 ;  /* 0x0000005e5430723c */ /* 0x040fe60000041830 */
[----:B------:R-:W2:Y:S03]  /*be50*/  LDSM.16.MT88.4 R92, [R145+0xa800] ;  /* 0x00a80000915c783b */ /* 0x000ea60000004200 */
[C---:B-1----:R-:W-:Y:S02]  /*be60*/  HMMA.16816.F32.BF16 R52, R84.reuse, R96, R52 ;  /* 0x000000605434723c */ /* 0x042fe40000041834 */
[----:B------:R-:W1:Y:S03]  /*be70*/  MUFU.EX2 R111, R111 ;  /* 0x0000006f006f7308 */ /* 0x000e660000000800 */
[----:B------:R-:W-:Y:S01]  /*be80*/  FFMA.FTZ R109, R23, UR4, -R124 ;  /* 0x00000004176d7c23 */ /* 0x000fe2000801087c */
[C---:B------:R-:W-:Y:S01]  /*be90*/  HMMA.16816.F32.BF16 R56, R84.reuse, R98, R56 ;  /* 0x000000625438723c */ /* 0x040fe20000041838 */
[----:B------:R-:W5:Y:S05]  /*bea0*/  LDSM.16.MT88.4 R96, [R144+0xa800] ;  /* 0x00a800009060783b */ /* 0x000f6a0000004200 */
[----:B------:R-:W2:Y:S01]  /*beb0*/  MUFU.EX2 R109, R109 ;  /* 0x0000006d006d7308 */ /* 0x000ea20000000800 */
[C---:B---3--:R-:W-:Y:S04]  /*bec0*/  HMMA.16816.F32.BF16 R60, R84.reuse, R104, R60 ;  /* 0x00000068543c723c */ /* 0x048fe8000004183c */
[----:B------:R-:W-:Y:S02]  /*bed0*/  FADD.FTZ R125, R125, R120 ;  /* 0x000000787d7d7221 */ /* 0x000fe40000010000 */
[C---:B------:R-:W-:Y:S01]  /*bee0*/  HMMA.16816.F32.BF16 R64, R84.reuse, R106, R64 ;  /* 0x0000006a5440723c */ /* 0x040fe20000041840 */
[----:B------:R-:W-:Y:S04]  /*bef0*/  LDSM.16.MT88.4 R104, [R146+0x9000] ;  /* 0x009000009268783b */ /* 0x000fe80000004200 */
[----:B-1----:R-:W-:Y:S01]  /*bf00*/  F2FP.BF16.F32.PACK_AB R23, R111, R110 ;  /* 0x0000006e6f17723e */ /* 0x002fe200000010ff */
[C---:B----4-:R-:W-:Y:S05]  /*bf10*/  HMMA.16816.F32.BF16 R68, R84.reuse, R88, R68 ;  /* 0x000000585444723c */ /* 0x050fea0000041844 */
[----:B--2---:R-:W-:Y:S01]  /*bf20*/  F2FP.BF16.F32.PACK_AB R21, R109, R108 ;  /* 0x0000006c6d15723e */ /* 0x004fe200000010ff */
[C---:B------:R-:W-:Y:S01]  /*bf30*/  HMMA.16816.F32.BF16 R72, R84.reuse, R90, R72 ;  /* 0x0000005a5448723c */ /* 0x040fe20000041848 */
[----:B------:R-:W1:Y:S04]  /*bf40*/  LDSM.16.MT88.4 R88, [R148+0x9000] ;  /* 0x009000009458783b */ /* 0x000e680000004200 */
[----:B------:R-:W-:Y:S01]  /*bf50*/  MOV R103, R100 ;  /* 0x0000006400677202 */ /* 0x000fe20000000f00 */
[----:B------:R-:W-:Y:S01]  /*bf60*/  FADD.FTZ R126, R126, R125 ;  /* 0x0000007d7e7e7221 */ /* 0x000fe20000010000 */
[C---:B------:R-:W-:Y:S04]  /*bf70*/  HMMA.16816.F32.BF16 R76, R84.reuse, R92, R76 ;  /* 0x0000005c544c723c */ /* 0x040fe8000004184c */
[----:B------:R-:W-:Y:S02]  /*bf80*/  FADD.FTZ R127, R127, R126 ;  /* 0x0000007e7f7f7221 */ /* 0x000fe40000010000 */
[C---:B------:R-:W-:Y:S01]  /*bf90*/  HMMA.16816.F32.BF16 R12, R84.reuse, R94, R12 ;  /* 0x0000005e540c723c */ /* 0x040fe2000004180c */
[----:B------:R-:W-:Y:S04]  /*bfa0*/  LDSM.16.MT88.4 R92, [R146+0xb000] ;  /* 0x00b00000925c783b */ /* 0x000fe80000004200 */
[----:B------:R-:W-:Y:S01]  /*bfb0*/  FADD.FTZ R128, R128, R127 ;  /* 0x0000007f80807221 */ /* 0x000fe20000010000 */
[C---:B-----5:R-:W-:Y:S05]  /*bfc0*/  HMMA.16816.F32.BF16 R80, R84.reuse, R96, R80 ;  /* 0x000000605450723c */ /* 0x060fea0000041850 */
[----:B------:R-:W-:Y:S01]  /*bfd0*/  FADD.FTZ R129, R129, R128 ;  /* 0x0000008081817221 */ /* 0x000fe20000010000 */
[----:B------:R-:W-:Y:S01]  /*bfe0*/  HMMA.16816.F32.BF16 R16, R84, R98, R16 ;  /* 0x000000625410723c */ /* 0x000fe20000041810 */
[----:B------:R-:W2:Y:S04]  /*bff0*/  LDSM.16.MT88.4 R84, [R144+0x9000] ;  /* 0x009000009054783b */ /* 0x000ea80000004200 */
[----:B------:R-:W-:Y:S06]  /*c000*/  FADD.FTZ R130, R130, R129 ;  /* 0x0000008182827221 */ /* 0x000fec0000010000 */
[----:B------:R-:W-:Y:S01]  /*c010*/  FADD.FTZ R131, R131, R130 ;  /* 0x0000008283837221 */ /* 0x000fe20000010000 */
[C---:B-1----:R-:W-:Y:S05]  /*c020*/  HMMA.16816.F32.BF16 R4, R20.reuse, R88, R4 ;  /* 0x000000581404723c */ /* 0x042fea0000041804 */
[----:B------:R-:W-:Y:S01]  /*c030*/  FADD.FTZ R131, R132, R131 ;  /* 0x0000008384837221 */ /* 0x000fe20000010000 */
[C---:B------:R-:W-:Y:S01]  /*c040*/  HMMA.16816.F32.BF16 R8, R20.reuse, R90, R8 ;  /* 0x0000005a1408723c */ /* 0x040fe20000041808 */
[----:B------:R-:W1:Y:S05]  /*c050*/  LDSM.16.MT88.4 R88, [R148+0xb000] ;  /* 0x00b000009458783b */ /* 0x000e6a0000004200 */
[C---:B------:R-:W-:Y:S06]  /*c060*/  HMMA.16816.F32.BF16 R36, R20.reuse, R104, R36 ;  /* 0x000000681424723c */ /* 0x040fec0000041824 */
[C---:B------:R-:W-:Y:S05]  /*c070*/  HMMA.16816.F32.BF16 R40, R20.reuse, R106, R40 ;  /* 0x0000006a1428723c */ /* 0x040fea0000041828 */
[--C-:B------:R-:W-:Y:S01]  /*c080*/  FFMA.FTZ R104, R30, UR4, -R124.reuse ;  /* 0x000000041e687c23 */ /* 0x100fe2000801087c */
[C---:B------:R-:W-:Y:S05]  /*c090*/  HMMA.16816.F32.BF16 R44, R20.reuse, R24, R44 ;  /* 0x00000018142c723c */ /* 0x040fea000004182c */
        /* <DEDUP_REMOVED lines=13> */
[----:B------:R-:W-:Y:S02]  /*c170*/  LDSM.16.MT88.4 R28, [R146+0x9800] ;  /* 0x00980000921c783b */ /* 0x000fe40000004200 */
[----:B------:R-:W-:Y:S01]  /*c180*/  FFMA.FTZ R122, R33, UR4, -R122 ;  /* 0x00000004217a7c23 */ /* 0x000fe2000801087a */
[C---:B------:R-:W-:Y:S06]  /*c190*/  HMMA.16816.F32.BF16 R64, R20.reuse, R90, R64 ;  /* 0x0000005a1440723c */ /* 0x040fec0000041840 */
[----:B------:R-:W1:Y:S01]  /*c1a0*/  MUFU.EX2 R35, R124 ;  /* 0x0000007c00237308 */ /* 0x000e620000000800 */
[----:B------:R-:W5:Y:S01]  /*c1b0*/  LDSM.16.MT88.4 R88, [R148+0x9800] ;  /* 0x009800009458783b */ /* 0x000f620000004200 */
[C---:B------:R-:W-:Y:S08]  /*c1c0*/  HMMA.16816.F32.BF16 R68, R20.reuse, R92, R68 ;  /* 0x0000005c1444723c */ /* 0x040ff00000041844 */
[----:B------:R-:W1:Y:S01]  /*c1d0*/  MUFU.EX2 R107, R107 ;  /* 0x0000006b006b7308 */ /* 0x000e620000000800 */
[C---:B------:R-:W-:Y:S06]  /*c1e0*/  HMMA.16816.F32.BF16 R72, R20.reuse, R94, R72 ;  /* 0x0000005e1448723c */ /* 0x040fec0000041848 */
[C---:B---3--:R-:W-:Y:S03]  /*c1f0*/  HMMA.16816.F32.BF16 R76, R20.reuse, R24, R76 ;  /* 0x00000018144c723c */ /* 0x048fe6000004184c */
[----:B------:R-:W3:Y:S03]  /*c200*/  MUFU.EX2 R33, R122 ;  /* 0x0000007a00217308 */ /* 0x000ee60000000800 */
[C---:B------:R-:W-:Y:S01]  /*c210*/  HMMA.16816.F32.BF16 R12, R20.reuse, R26, R12 ;  /* 0x0000001a140c723c */ /* 0x040fe2000004180c */
[----:B------:R-:W5:Y:S05]  /*c220*/  LDSM.16.MT88.4 R24, [R145+0x9800] ;  /* 0x009800009118783b */ /* 0x000f6a0000004200 */
[C---:B----4-:R-:W-:Y:S06]  /*c230*/  HMMA.16816.F32.BF16 R80, R20.reuse, R84, R80 ;  /* 0x000000541450723c */ /* 0x050fec0000041850 */
[----:B------:R-:W-:Y:S01]  /*c240*/  HMMA.16816.F32.BF16 R16, R20, R86, R16 ;  /* 0x000000561410723c */ /* 0x000fe20000041810 */
[----:B------:R-:W4:Y:S04]  /*c250*/  LDSM.16.MT88.4 R20, [R144+0x9800] ;  /* 0x009800009014783b */ /* 0x000f280000004200 */
[----:B--2---:R-:W-:Y:S02]  /*c260*/  F2FP.BF16.F32.PACK_AB R85, R105, R104 ;  /* 0x000000686955723e */ /* 0x004fe400000010ff */
[----:B-1----:R-:W-:Y:S04]  /*c270*/  F2FP.BF16.F32.PACK_AB R87, R35, R34 ;  /* 0x000000222357723e */ /* 0x002fe800000010ff */
[----:B------:R-:W-:Y:S01]  /*c280*/  F2FP.BF16.F32.PACK_AB R84, R107, R106 ;  /* 0x0000006a6b54723e */ /* 0x000fe200000010ff */
[----:B------:R-:W-:Y:S01]  /*c290*/  FADD.FTZ R106, R106, R131 ;  /* 0x000000836a6a7221 */ /* 0x000fe20000010000 */
[----:B---3--:R-:W-:Y:S03]  /*c2a0*/  F2FP.BF16.F32.PACK_AB R86, R33, R32 ;  /* 0x000000202156723e */ /* 0x008fe600000010ff */
[----:B------:R-:W-:Y:S04]  /*c2b0*/  FADD.FTZ R107, R107, R106 ;  /* 0x0000006a6b6b7221 */ /* 0x000fe80000010000 */
[C---:B-----5:R-:W-:Y:S01]  /*c2c0*/  HMMA.16816.F32.BF16 R96, R84.reuse, R88, R4 ;  /* 0x000000585460723c */ /* 0x060fe20000041804 */
[----:B------:R-:W1:Y:S04]  /*c2d0*/  LDSM.16.MT88.4 R4, [R148+0xb800] ;  /* 0x00b800009404783b */ /* 0x000e680000004200 */
[----:B------:R-:W-:Y:S01]  /*c2e0*/  FADD.FTZ R32, R32, R107 ;  /* 0x0000006b20207221 */ /* 0x000fe20000010000 */
[C---:B------:R-:W-:Y:S03]  /*c2f0*/  HMMA.16816.F32.BF16 R92, R84.reuse, R90, R8 ;  /* 0x0000005a545c723c */ /* 0x040fe60000041808 */
[----:B------:R-:W2:Y:S02]  /*c300*/  LDSM.16.MT88.4 R8, [R146+0xb800] ;  /* 0x00b800009208783b */ /* 0x000ea40000004200 */
[----:B------:R-:W-:Y:S01]  /*c310*/  FADD.FTZ R181, R33, R32 ;  /* 0x0000002021b57221 */ /* 0x000fe20000010000 */
[C---:B------:R-:W-:Y:S05]  /*c320*/  HMMA.16816.F32.BF16 R36, R84.reuse, R28, R36 ;  /* 0x0000001c5424723c */ /* 0x040fea0000041824 */
[----:B------:R-:W3:Y:S01]  /*c330*/  LDSM.16.MT88.4 R88, [R145+0xb800] ;  /* 0x00b800009158783b */ /* 0x000ee20000004200 */
[C---:B------:R-:W-:Y:S06]  /*c340*/  HMMA.16816.F32.BF16 R40, R84.reuse, R30, R40 ;  /* 0x0000001e5428723c */ /* 0x040fec0000041828 */
[C---:B------:R-:W-:Y:S06]  /*c350*/  HMMA.16816.F32.BF16 R44, R84.reuse, R24, R44 ;  /* 0x00000018542c723c */ /* 0x040fec000004182c */
[C---:B------:R-:W-:Y:S06]  /*c360*/  HMMA.16816.F32.BF16 R48, R84.reuse, R26, R48 ;  /* 0x0000001a5430723c */ /* 0x040fec0000041830 */
[C---:B----4-:R-:W-:Y:S06]  /*c370*/  HMMA.16816.F32.BF16 R52, R84.reuse, R20, R52 ;  /* 0x000000145434723c */ /* 0x050fec0000041834 */
[C---:B------:R-:W-:Y:S01]  /*c380*/  HMMA.16816.F32.BF16 R56, R84.reuse, R22, R56 ;  /* 0x000000165438723c */ /* 0x040fe20000041838 */
[----:B------:R-:W4:Y:S05]  /*c390*/  LDSM.16.MT88.4 R20, [R144+0xb800] ;  /* 0x00b800009014783b */ /* 0x000f2a0000004200 */
[C---:B-1----:R-:W-:Y:S06]  /*c3a0*/  HMMA.16816.F32.BF16 R60, R84.reuse, R4, R60 ;  /* 0x00000004543c723c */ /* 0x042fec000004183c */
[C---:B------:R-:W-:Y:S05]  /*c3b0*/  HMMA.16816.F32.BF16 R64, R84.reuse, R6, R64 ;  /* 0x000000065440723c */ /* 0x040fea0000041840 */
[----:B------:R-:W-:Y:S01]  /*c3c0*/  FADD.FTZ R5, R117, R118 ;  /* 0x0000007675057221 */ /* 0x000fe20000010000 */
[C---:B--2---:R-:W-:Y:S05]  /*c3d0*/  HMMA.16816.F32.BF16 R68, R84.reuse, R8, R68 ;  /* 0x000000085444723c */ /* 0x044fea0000041844 */
        /* <DEDUP_REMOVED lines=19> */
.L_x_6834:
[----:B------:R-:W1:Y:S01]  /*c510*/  SHFL.BFLY PT, R0, R181, 0x2, 0x1f ;  /* 0x0c401f00b5007f89 */ /* 0x000e6200000e0000 */
[----:B------:R-:W2:Y:S01]  /*c520*/  S2UR UR4, SR_CgaCtaId ;  /* 0x00000000000479c3 */ /* 0x000ea20000008800 */
[----:B------:R-:W-:Y:S01]  /*c530*/  MOV R9, 0x3f800000 ;  /* 0x3f80000000097802 */ /* 0x000fe20000000f00 */
[----:B------:R-:W-:Y:S01]  /*c540*/  UMOV UR5, 0x400 ;  /* 0x0000040000057882 */ /* 0x000fe20000000000 */
[----:B------:R-:W3:Y:S01]  /*c550*/  SHFL.BFLY PT, R2, R179, 0x2, 0x1f ;  /* 0x0c401f00b3027f89 */ /* 0x000ee200000e0000 */
[----:B------:R-:W-:Y:S02]  /*c560*/  MOV R10, 0x3f800000 ;  /* 0x3f800000000a7802 */ /* 0x000fe40000000f00 */
[----:B------:R-:W-:Y:S01]  /*c570*/  MOV R12, 0x7f800000 ;  /* 0x7f800000000c7802 */ /* 0x000fe20000000f00 */
        /* <DEDUP_REMOVED lines=8> */
[----:B---3--:R-:W-:-:S03]  /*c600*/  FADD.FTZ R4, R11, R4 ;  /* 0x000000040b047221 */ /* 0x008fc60000010000 */
[----:B------:R-:W-:Y:S02]  /*c610*/  FSETP.NE.FTZ.AND P4, PT, R6, RZ, PT ;  /* 0x000000ff0600720b */ /* 0x000fe40003f95000 */
[CC--:B------:R-:W-:Y:S02]  /*c620*/  LEA.HI R8, R5.reuse, R0.reuse, RZ, 0x2 ;  /* 0x0000000005087211 */ /* 0x0c0fe400078f10ff */
[-C--:B------:R-:W-:Y:S02]  /*c630*/  LEA.HI R3, R5, R0.reuse, RZ, 0x5 ;  /* 0x0000000005037211 */ /* 0x080fe400078f28ff */
[----:B------:R-:W-:Y:S02]  /*c640*/  LOP3.LUT R7, R8, 0x3ffffffc, RZ, 0xc0, !PT ;  /* 0x3ffffffc08077812 */ /* 0x000fe400078ec0ff */
[----:B------:R-:W-:Y:S02]  /*c650*/  SHF.R.S32.HI R2, RZ, 0x5, R3 ;  /* 0x00000005ff027819 */ /* 0x000fe40000011403 */
[----:B------:R-:W-:-:S02]  /*c660*/  IADD3 R7, -R7, R0, RZ ;  /* 0x0000000007077210 */ /* 0x000fc40007ffe1ff */
[----:B------:R-:W-:Y:S01]  /*c670*/  FSETP.NE.FTZ.AND P3, PT, R4, RZ, PT ;  /* 0x000000ff0400720b */ /* 0x000fe20003f75000 */
[----:B------:R-:W1:Y:S01]  /*c680*/  @P4 MUFU.RCP R9, R6 ;  /* 0x0000000600094308 */ /* 0x000e620000001000 */
[----:B------:R-:W-:Y:S02]  /*c690*/  LEA R2, R2, R7, 0x9 ;  /* 0x0000000702027211 */ /* 0x000fe400078e48ff */
[--C-:B------:R-:W-:Y:S02]  /*c6a0*/  SHF.R.S32.HI R7, RZ, 0x2, R8.reuse ;  /* 0x00000002ff077819 */ /* 0x100fe40000011408 */
[----:B------:R-:W-:-:S03]  /*c6b0*/  SHF.R.S32.HI R8, RZ, 0x1f, R8 ;  /* 0x0000001fff087819 */ /* 0x000fc60000011408 */
[----:B------:R-:W-:Y:S01]  /*c6c0*/  @P4 MUFU.LG2 R6, R6 ;  /* 0x0000000600064308 */ /* 0x000fe20000000c00 */
[----:B------:R-:W-:-:S04]  /*c6d0*/  LEA.HI R8, R8, R7, RZ, 0x3 ;  /* 0x0000000708087211 */ /* 0x000fc800078f18ff */
[----:B------:R-:W-:-:S03]  /*c6e0*/  LOP3.LUT R8, R8, 0xfffffff8, RZ, 0xc0, !PT ;  /* 0xfffffff808087812 */ /* 0x000fc600078ec0ff */
[----:B------:R-:W2:Y:S01]  /*c6f0*/  @P3 MUFU.RCP R10, R4 ;  /* 0x00000004000a3308 */ /* 0x000ea20000001000 */
[----:B------:R-:W-:Y:S01]  /*c700*/  IADD3 R8, R7, -R8, RZ ;  /* 0x8000000807087210 */ /* 0x000fe20007ffe0ff */
[C---:B-1----:R-:W-:Y:S01]  /*c710*/  FMUL.FTZ R96, R9.reuse, R96 ;  /* 0x0000006009607220 */ /* 0x042fe20000410000 */
[C---:B------:R-:W-:Y:S01]  /*c720*/  FMUL.FTZ R97, R9.reuse, R97 ;  /* 0x0000006109617220 */ /* 0x040fe20000410000 */
[C---:B------:R-:W-:Y:S01]  /*c730*/  FMUL.FTZ R92, R9.reuse, R92 ;  /* 0x0000005c095c7220 */ /* 0x040fe20000410000 */
[C---:B------:R-:W-:Y:S01]  /*c740*/  SHF.L.U32 R7, R8.reuse, 0x6, RZ ;  /* 0x0000000608077819 */ /* 0x040fe200000006ff */
[C---:B------:R-:W-:Y:S01]  /*c750*/  FMUL.FTZ R93, R9.reuse, R93 ;  /* 0x0000005d095d7220 */ /* 0x040fe20000410000 */
[C---:B------:R-:W-:Y:S01]  /*c760*/  LOP3.LUT R11, R8.reuse, 0x1, RZ, 0xc0, !PT ;  /* 0x00000001080b7812 */ /* 0x040fe200078ec0ff */
[----:B------:R-:W-:Y:S01]  /*c770*/  FMUL.FTZ R36, R9, R36 ;  /* 0x0000002409247220 */ /* 0x000fe20000410000 */
[----:B------:R-:W-:Y:S01]  /*c780*/  LOP3.LUT R7, R7, 0x1c0, RZ, 0xc0, !PT ;  /* 0x000001c007077812 */ /* 0x000fe200078ec0ff */
[----:B------:R-:W-:Y:S01]  /*c790*/  FMUL.FTZ R37, R9, R37 ;  /* 0x0000002509257220 */ /* 0x000fe20000410000 */
[----:B------:R-:W-:Y:S01]  /*c7a0*/  ISETP.NE.U32.AND P0, PT, R11, 0x1, PT ;  /* 0x000000010b00780c */ /* 0x000fe20003f05070 */
[----:B------:R-:W-:Y:S01]  /*c7b0*/  FMUL.FTZ R40, R9, R40 ;  /* 0x0000002809287220 */ /* 0x000fe20000410000 */
[----:B------:R-:W-:Y:S01]  /*c7c0*/  LEA.HI R7, R7, R7, RZ, 0x1d ;  /* 0x0000000707077211 */ /* 0x000fe200078fe8ff */
[C---:B------:R-:W-:Y:S01]  /*c7d0*/  FMUL.FTZ R41, R9.reuse, R41 ;  /* 0x0000002909297220 */ /* 0x040fe20000410000 */
[----:B------:R-:W-:Y:S01]  /*c7e0*/  R2P PR, R8, 0x6 ;  /* 0x0000000608007804 */ /* 0x000fe20000000000 */
[----:B------:R-:W-:Y:S01]  /*c7f0*/  FMUL.FTZ R44, R9, R44 ;  /* 0x0000002c092c7220 */ /* 0x000fe20000410000 */
[----:B------:R-:W-:Y:S01]  /*c800*/  LEA R2, R2, R7, 0x1 ;  /* 0x0000000702027211 */ /* 0x000fe200078e08ff */
[C---:B--2---:R-:W-:Y:S01]  /*c810*/  FMUL.FTZ R99, R10.reuse, R99 ;  /* 0x000000630a637220 */ /* 0x044fe20000410000 */
[C---:B------:R-:W-:Y:S01]  /*c820*/  FMUL.FTZ R98, R10.reuse, R98 ;  /* 0x000000620a627220 */ /* 0x040fe20000410000 */
[----:B------:R-:W-:Y:S01]  /*c830*/  FMUL.FTZ R95, R10, R95 ;  /* 0x0000005f0a5f7220 */ /* 0x000fe20000410000 */
[----:B------:R-:W-:Y:S01]  /*c840*/  LEA R7, R2, UR4, 0x1 ;  /* 0x0000000402077c11 */ /* 0x000fe2000f8e08ff */
[C---:B------:R-:W-:Y:S01]  /*c850*/  FMUL.FTZ R94, R10.reuse, R94 ;  /* 0x0000005e0a5e7220 */ /* 0x040fe20000410000 */
[----:B------:R-:W-:Y:S01]  /*c860*/  MOV R2, 0x20 ;  /* 0x0000002000027802 */ /* 0x000fe20000000f00 */
[C---:B------:R-:W-:Y:S01]  /*c870*/  FMUL.FTZ R39, R10.reuse, R39 ;  /* 0x000000270a277220 */ /* 0x040fe20000410000 */
[----:B------:R-:W-:Y:S01]  /*c880*/  MOV R8, 0x40 ;  /* 0x0000004000087802 */ /* 0x000fe20000000f00 */
[C---:B------:R-:W-:Y:S01]  /*c890*/  FMUL.FTZ R38, R10.reuse, R38 ;  /* 0x000000260a267220 */ /* 0x040fe20000410000 */
[C---:B------:R-:W-:Y:S01]  /*c8a0*/  FMUL.FTZ R43, R10.reuse, R43 ;  /* 0x0000002b0a2b7220 */ /* 0x040fe20000410000 */
[----:B------:R-:W-:Y:S01]  /*c8b0*/  FMUL.FTZ R42, R10, R42 ;  /* 0x0000002a0a2a7220 */ /* 0x000fe20000410000 */
[----:B------:R-:W-:Y:S01]  /*c8c0*/  IADD3 R11, R7, -0x10, RZ ;  /* 0xfffffff0070b7810 */ /* 0x000fe20007ffe0ff */
[----:B------:R-:W-:Y:S01]  /*c8d0*/  FMUL.FTZ R45, R9, R45 ;  /* 0x0000002d092d7220 */ /* 0x000fe20000410000 */
[----:B------:R-:W-:Y:S01]  /*c8e0*/  SEL R2, R2, 0xffffffe0, !P1 ;  /* 0xffffffe002027807 */ /* 0x000fe20004800000 */
        /* <DEDUP_REMOVED lines=97> */
[----:B------:R-:W-:Y:S01]  /*cf00*/  @P4 FMUL.FTZ R6, R6, 0.69314718246459960938 ;  /* 0x3f31721806064820 */ /* 0x000fe20000410000 */
        /* <DEDUP_REMOVED lines=8> */
[----:B------:R-:W-:-:S03]  /*cf90*/  ISETP.NE.AND P0, PT, RZ, UR4, PT ;  /* 0x00000004ff007c0c */ /* 0x000fc6000bf05270 */
[----:B------:R-:W-:Y:S04]  /*cfa0*/  STS [R7+0x2000], R60 ;  /* 0x0020003c07007388 */ /* 0x000fe80000000800 */
        /* <DEDUP_REMOVED lines=10> */
[----:B----4-:R-:W-:Y:S01]  /*d050*/  MOV R11, 0x7f800000 ;  /* 0x7f800000000b7802 */ /* 0x010fe20000000f00 */
[----:B-1----:R-:W-:-:S02]  /*d060*/  @P4 FFMA.FTZ R11, R101, R2, R6 ;  /* 0x00000002650b4223 */ /* 0x002fc40000010006 */
[----:B------:R1:W-:Y:S04]  /*d070*/  STS [R19+0x2000], R88 ;  /* 0x0020005813007388 */ /* 0x0003e80000000800 */
[----:B------:R1:W-:Y:S01]  /*d080*/  STS [R19+0x2400], R90 ;  /* 0x0024005a13007388 */ /* 0x0003e20000000800 */
[----:B--2---:R-:W-:-:S03]  /*d090*/  @P3 FMUL.FTZ R13, R4, 0.69314718246459960938 ;  /* 0x3f317218040d3820 */ /* 0x004fc60000410000 */
[----:B------:R1:W-:Y:S04]  /*d0a0*/  STS [R21+0x2000], R80 ;  /* 0x0020005015007388 */ /* 0x0003e80000000800 */
[----:B------:R1:W-:Y:S01]  /*d0b0*/  STS [R21+0x2400], R82 ;  /* 0x0024005215007388 */ /* 0x0003e20000000800 */
[----:B---3--:R-:W-:-:S03]  /*d0c0*/  @P3 FFMA.FTZ R12, R100, R7, R13 ;  /* 0x00000007640c3223 */ /* 0x008fc6000001000d */
[----:B------:R1:W-:Y:S04]  /*d0d0*/  STS [R23+0x2000], R9 ;  /* 0x0020000917007388 */ /* 0x0003e80000000800 */
[----:B------:R1:W-:Y:S01]  /*d0e0*/  STS [R23+0x2400], R10 ;  /* 0x0024000a17007388 */ /* 0x0003e20000000800 */
[----:B------:R-:W-:Y:S05]  /*d0f0*/  @!P0 BRA `(.L_x_6839) ;  /* 0x0000000000248947 */ /* 0x000fea0003800000 */
[----:B------:R-:W2:Y:S01]  /*d100*/  S2R R4, SR_CTAID.Y ;  /* 0x0000000000047919 */ /* 0x000ea20000002600 */
[----:B------:R-:W2:Y:S01]  /*d110*/  LDC R7, c[0x0][0x2c4] ;  /* 0x0000b100ff077b82 */ /* 0x000ea20000000800 */
[----:B------:R-:W-:-:S07]  /*d120*/  ISETP.NE.AND P0, PT, R165, -0x1, PT ;  /* 0xffffffffa500780c */ /* 0x000fce0003f05270 */
[----:B------:R-:W3:Y:S08]  /*d130*/  S2UR UR6, SR_CTAID.Z ;  /* 0x00000000000679c3 */ /* 0x000ef00000002700 */
[----:B------:R-:W3:Y:S01]  /*d140*/  LDC R2, c[0x0][0x2e4] ;  /* 0x0000b900ff027b82 */ /* 0x000ee20000000800 */
[----:B--2---:R-:W-:-:S05]  /*d150*/  IMAD R6, R4, R7, RZ ;  /* 0x0000000704067224 */ /* 0x004fca00078e02ff */
[----:B------:R-:W-:-:S05]  /*d160*/  SEL R7, R6, R165, !P0 ;  /* 0x000000a506077207 */ /* 0x000fca0004000000 */
[----:B---3--:R-:W-:Y:S01]  /*d170*/  IMAD R2, R2, UR6, R7 ;  /* 0x0000000602027c24 */ /* 0x008fe2000f8e0207 */
[----:B------:R-:W-:Y:S06]  /*d180*/  BRA `(.L_x_6840) ;  /* 0x0000000000187947 */ /* 0x000fec0003800000 */
.L_x_6839:
[----:B------:R-:W2:Y:S01]  /*d190*/  S2R R4, SR_CTAID.Y ;  /* 0x0000000000047919 */ /* 0x000ea20000002600 */
[----:B------:R-:W2:Y:S08]  /*d1a0*/  S2UR UR6, SR_CTAID.Z ;  /* 0x00000000000679c3 */ /* 0x000eb00000002700 */
[----:B------:R-:W2:Y:S08]  /*d1b0*/  LDC R7, c[0x0][0x270] ;  /* 0x00009c00ff077b82 */ /* 0x000eb00000000800 */
[----:B------:R-:W3:Y:S01]  /*d1c0*/  LDC R2, c[0x0][0x2c4] ;  /* 0x0000b100ff027b82 */ /* 0x000ee20000000800 */
[----:B--2---:R-:W-:-:S04]  /*d1d0*/  IMAD R7, R4, R7, UR6 ;  /* 0x0000000604077e24 */ /* 0x004fc8000f8e0207 */
[----:B---3--:R-:W-:-:S07]  /*d1e0*/  IMAD R2, R7, R2, RZ ;  /* 0x0000000207027224 */ /* 0x008fce00078e02ff */
.L_x_6840:
[----:B------:R-:W-:Y:S01]  /*d1f0*/  LOP3.LUT R3, R3, 0xffffffe0, RZ, 0xc0, !PT ;  /* 0xffffffe003037812 */ /* 0x000fe200078ec0ff */
[----:B------:R-:W2:Y:S01]  /*d200*/  LDC.64 R6, c[0x0][0x290] ;  /* 0x0000a400ff067b82 */ /* 0x000ea20000000a00 */
[----:B------:R-:W-:Y:S01]  /*d210*/  BSSY B0, `(.L_x_6841) ;  /* 0x0000014000007945 */ /* 0x000fe20003800000 */
[----:B------:R-:W-:Y:S02]  /*d220*/  IMAD R171, R170, 0x10, R171 ;  /* 0x00000010aaab7824 */ /* 0x000fe400078e02ab */
[----:B------:R-:W-:-:S04]  /*d230*/  IMAD.IADD R3, R0, 0x1, -R3 ;  /* 0x0000000100037824 */ /* 0x000fc800078e0a03 */
[----:B-1----:R-:W1:Y:S08]  /*d240*/  LDC.64 R8, c[0x0][0x298] ;  /* 0x0000a600ff087b82 */ /* 0x002e700000000a00 */
        /* <DEDUP_REMOVED lines=16> */
.L_x_6842:
[----:B------:R-:W-:Y:S05]  /*d350*/  BSYNC B0 ;  /* 0x0000000000007941 */ /* 0x000fea0003800000 */
.L_x_6841:
[----:B------:R-:W4:Y:S01]  /*d360*/  S2UR UR5, SR_CTAID.X ;  /* 0x00000000000579c3 */ /* 0x000f220000002500 */
[----:B------:R-:W5:Y:S01]  /*d370*/  S2R R10, SR_TID.X ;  /* 0x00000000000a7919 */ /* 0x000f620000002100 */
[----:B---3--:R-:W-:Y:S01]  /*d380*/  SHF.R.S32.HI R11, RZ, 0x1f, R4 ;  /* 0x0000001fff0b7819 */ /* 0x008fe20000011404 */
[----:B--2---:R-:W-:Y:S01]  /*d390*/  IMAD.WIDE.U32 R18, R4, R6, RZ ;  /* 0x0000000604127225 */ /* 0x004fe200078e00ff */
[----:B------:R-:W-:Y:S01]  /*d3a0*/  ISETP.NE.AND P0, PT, R165, -0x1, PT ;  /* 0xffffffffa500780c */ /* 0x000fe20003f05270 */
[----:B------:R2:W3:Y:S01]  /*d3b0*/  LDS.128 R12, [R163+0x1800] ;  /* 0x00180000a30c7984 */ /* 0x0004e20000000c00 */
[----:B------:R-:W-:Y:S01]  /*d3c0*/  LEA.HI R0, R5, R0, RZ, 0x3 ;  /* 0x0000000005007211 */ /* 0x000fe200078f18ff */
[----:B-1----:R-:W-:Y:S01]  /*d3d0*/  IMAD.WIDE.U32 R16, R165, R8, RZ ;  /* 0x00000008a5107225 */ /* 0x002fe200078e00ff */
[----:B------:R-:W1:Y:S01]  /*d3e0*/  LDC.64 R2, c[0x0][0x2a0] ;  /* 0x0000a800ff027b82 */ /* 0x000e620000000a00 */
[----:B------:R-:W-:Y:S01]  /*d3f0*/  SHF.R.S32.HI R167, RZ, 0x1f, R166 ;  /* 0x0000001fffa77819 */ /* 0x000fe200000114a6 */
[----:B------:R-:W-:Y:S01]  /*d400*/  BSSY B0, `(.L_x_6843) ;  /* 0x000002f000007945 */ /* 0x000fe20003800000 */
[----:B------:R-:W-:Y:S01]  /*d410*/  IMAD R5, R11, R6, RZ ;  /* 0x000000060b057224 */ /* 0x000fe200078e02ff */
[----:B------:R-:W-:Y:S01]  /*d420*/  SEL R6, R18, R16, !P0 ;  /* 0x0000001012067207 */ /* 0x000fe20004000000 */
[----:B------:R-:W-:Y:S01]  /*d430*/  IMAD R165, R165, R9, R17 ;  /* 0x00000009a5a57224 */ /* 0x000fe200078e0211 */
[----:B------:R-:W-:Y:S01]  /*d440*/  SHF.R.S32.HI R0, RZ, 0x3, R0 ;  /* 0x00000003ff007819 */ /* 0x000fe20000011400 */
[----:B------:R-:W-:-:S04]  /*d450*/  IMAD R7, R4, R7, R5 ;  /* 0x0000000704077224 */ /* 0x000fc800078e0205 */
        /* <DEDUP_REMOVED lines=23> */
[----:B------:R2:W4:Y:S01]  /*d5d0*/  LDS.128 R4, [R163+0x2000] ;  /* 0x00200000a3047984 */ /* 0x0005220000000c00 */
[----:B------:R-:W-:-:S02]  /*d5e0*/  IMAD.WIDE.U32 R20, R2, UR6, R20 ;  /* 0x0000000602147c25 */ /* 0x000fc4000f8e0014 */
[----:B------:R-:W-:-:S03]  /*d5f0*/  SHF.R.S32.HI R3, RZ, 0x1f, R3 ;  /* 0x0000001fff037819 */ /* 0x000fc60000011403 */
        /* <DEDUP_REMOVED lines=15> */
.L_x_6844:
[----:B------:R-:W-:Y:S05]  /*d6f0*/  BSYNC B0 ;  /* 0x0000000000007941 */ /* 0x000fea0003800000 */
.L_x_6843:
        /* <DEDUP_REMOVED lines=20> */
.L_x_6846:
[----:B------:R-:W-:Y:S05]  /*d840*/  BSYNC B0 ;  /* 0x0000000000007941 */ /* 0x000fea0003800000 */
.L_x_6845:
        /* <DEDUP_REMOVED lines=20> */
.L_x_6848:
[----:B------:R-:W-:Y:S05]  /*d990*/  BSYNC B0 ;  /* 0x0000000000007941 */ /* 0x000fea0003800000 */
.L_x_6847:
        /* <DEDUP_REMOVED lines=20> */
.L_x_6849:
        /* <DEDUP_REMOVED lines=10> */
.L_x_8528:


//--------------------- .text._ZN5flash24flash_fwd_splitkv_kernelI23Flash_fwd_kernel_traitsILi128ELi64ELi64ELi4ELb0ELb0EN7cutlass10bfloat16_tE19Flash_kernel_traitsILi128ELi64ELi64ELi4ES3_EELb1ELb0ELb1ELb0ELb0ELb1ELb0ELb0EEEvNS_16Flash_fwd_paramsE --------------------------
	.section	.text._ZN5flash24flash_fwd_splitkv_kernelI23Flash_fwd_kernel_traitsILi128ELi64ELi64ELi4ELb0ELb0EN7cutlass10bfloat16_tE19Flash_kernel_traitsILi128ELi64ELi64ELi4ES3_EELb1ELb0ELb1ELb0ELb0ELb1ELb0ELb0EEEvNS_16Flash_fwd_paramsE,"ax",@progbits
	.align	128
        .global         _ZN5flash24flash_fwd_splitkv_kernelI23Flash_fwd_kernel_traitsILi128ELi64ELi64ELi4ELb0ELb0EN7cutlass10bfloat16_tE19Flash_kernel_traitsILi128ELi64ELi64ELi4ES3_EELb1ELb0ELb1ELb0ELb0ELb1ELb0ELb0EEEvNS_16Flash_fwd_paramsE
        .type           _ZN5flash24flash_fwd_splitkv_kernelI23Flash_fwd_kernel_traitsILi128ELi64ELi64ELi4ELb0ELb0EN7cutlass10bfloat16_tE19Flash_kernel_traitsILi128ELi64ELi64ELi4ES3_EELb1ELb0ELb1ELb0ELb0ELb1ELb0ELb0EEEvNS_16Flash_fwd_paramsE,@function
        .size           _ZN5flash24flash_fwd_splitkv_kernelI23Flash_fwd_kernel_traitsILi128ELi64ELi64ELi4ELb0ELb0EN7cutlass10bfloat16_tE19Flash_kernel_traitsILi128ELi64ELi64ELi4ES3_EELb1ELb0ELb1ELb0ELb0ELb1ELb0ELb0EEEvNS_16Flash_fwd_paramsE,(.L_x_8529 - _ZN5flash24flash_fwd_splitkv_kernelI23Flash_fwd_kernel_traitsILi128ELi64ELi64ELi4ELb0ELb0EN7cutlass10bfloat16_tE19Flash_kernel_traitsILi128ELi64ELi64ELi4ES3_EELb1ELb0ELb1ELb0ELb0ELb1ELb0ELb0EEEvNS_16Flash_fwd_paramsE)
        .other          _ZN5flash24flash_fwd_splitkv_kernelI23Flash_fwd_kernel_traitsILi128ELi64ELi64ELi4ELb0ELb0EN7cutlass10bfloat16_tE19Flash_kernel_traitsILi128ELi64ELi64ELi4ES3_EELb1ELb0ELb1ELb0ELb0ELb1ELb0ELb0EEEvNS_16Flash_fwd_paramsE,@"STO_CUDA_ENTRY STV_DEFAULT"
_ZN5flash24flash_fwd_splitkv_kernelI23Flash_fwd_kernel_traitsILi128ELi64ELi64ELi4ELb0ELb0EN7cutlass10bfloat16_tE19Flash_kernel_traitsILi128ELi64ELi64ELi4ES3_EELb1ELb0ELb1ELb0ELb0ELb1ELb0ELb0EEEvNS_16Flash_fwd_paramsE:
.text._ZN5flash24flash_fwd_splitkv_kernelI23Flash_fwd_kernel_traitsILi128ELi64ELi64ELi4ELb0ELb0EN7cutlass10bfloat16_tE19Flash_kernel_traitsILi128ELi64ELi64ELi4ES3_EELb1ELb0ELb1ELb0ELb0ELb1ELb0ELb0EEEvNS_16Flash_fwd_paramsE:
        /* <DEDUP_REMOVED lines=38> */
.L_x_6850:
[----:B------:R-:W1:Y:S02]  /*0260*/  LDC R5, c[0x0][0x2c8] ;  /* 0x0000b200ff057b82 */ /* 0x000e640000000800 */
.L_x_6851:
        /* <DEDUP_REMOVED lines=94> */
.L_x_6854:
[----:B------:R-:W-:Y:S05]  /*0850*/  BSYNC B0 ;  /* 0x0000000000007941 */ /* 0x000fea0003800000 */
.L_x_6853:
        /* <DEDUP_REMOVED lines=19> */
.L_x_6856:
[----:B------:R-:W-:Y:S05]  /*0990*/  BSYNC B0 ;  /* 0x0000000000007941 */ /* 0x000fea0003800000 */
.L_x_6855:
        /* <DEDUP_REMOVED lines=20> */
.L_x_6858:
[----:B------:R-:W-:Y:S05]  /*0ae0*/  BSYNC B0 ;  /* 0x0000000000007941 */ /* 0x000fea0003800000 */
.L_x_6857:
        /* <DEDUP_REMOVED lines=19> */
.L_x_6860:
[----:B------:R-:W-:Y:S05]  /*0c20*/  BSYNC B0 ;  /* 0x0000000000007941 */ /* 0x000fea0003800000 */
.L_x_6859:
        /* <DEDUP_REMOVED lines=15> */
.L_x_6852:
        /* <DEDUP_REMOVED lines=24> */
.L_x_6861:
        /* <DEDUP_REMOVED lines=31> */
[----:B--2---:R-:W-:-:S04]  /*1090*/  IABS R2, R7 ;  /* 0x0000000700027213 */ /* 0x004fc80000000000 */
[----:B------:R-:W2:Y:S08]  /*10a0*/  I2F.RP R5, R2 ;  /* 0x0000000200057306 */ /* 0x000eb00000209400 */
[----:B--2---:R-:W2:Y:S02]  /*10b0*/  MUFU.RCP R8, R5 ;  /* 0x0000000500087308 */ /* 0x004ea40000001000 */
[----:B--2---:R-:W-:-:S06]  /*10c0*/  IADD3 R8, R8, 0xffffffe, RZ ;  /* 0x0ffffffe08087810 */ /* 0x004fcc0007ffe0ff */
[----:B------:R-:W2:Y:S02]  /*10d0*/  F2I.FTZ.U32.TRUNC.NTZ R9, R8 ;  /* 0x0000000800097305 */ /* 0x000ea4000021f000 */
[----:B--2---:R-:W-:Y:S01]  /*10e0*/  IMAD.MOV R3, RZ, RZ, -R9 ;  /* 0x000000ffff037224 */ /* 0x004fe200078e0a09 */
[----:B------:R-:W-:-:S03]  /*10f0*/  MOV R8, RZ ;  /* 0x000000ff00087202 */ /* 0x000fc60000000f00 */
[----:B------:R-:W-:Y:S01]  /*1100*/  IMAD R4, R3, R2, RZ ;  /* 0x0000000203047224 */ /* 0x000fe200078e02ff */
[----:B------:R-:W-:-:S03]  /*1110*/  IABS R3, R16 ;  /* 0x0000001000037213 */ /* 0x000fc60000000000 */
[----:B------:R-:W-:-:S04]  /*1120*/  IMAD.HI.U32 R9, R9, R4, R8 ;  /* 0x0000000409097227 */ /* 0x000fc800078e0008 */
[----:B------:R-:W-:Y:S02]  /*1130*/  IMAD.MOV.U32 R4, RZ, RZ, R3 ;  /* 0x000000ffff047224 */ /* 0x000fe400078e0003 */
[----:B------:R-:W-:Y:S02]  /*1140*/  IMAD.MOV R8, RZ, RZ, -R13 ;  /* 0x000000ffff087224 */ /* 0x000fe400078e0a0d */
[----:B------:R-:W-:-:S04]  /*1150*/  IMAD.HI.U32 R26, R9, R4, RZ ;  /* 0x00000004091a7227 */ /* 0x000fc800078e00ff */
[----:B------:R-:W-:Y:S01]  /*1160*/  IMAD R19, R10, R8, R19 ;  /* 0x000000080a137224 */ /* 0x000fe200078e0213 */
[----:B------:R-:W-:-:S04]  /*1170*/  IADD3 R3, -R26, RZ, RZ ;  /* 0x000000ff1a037210 */ /* 0x000fc80007ffe1ff */
[----:B-1----:R-:W-:Y:S01]  /*1180*/  SHF.R.S32.HI R15, RZ, 0x1f, R19 ;  /* 0x0000001fff0f7819 */ /* 0x002fe20000011413 */
        /* <DEDUP_REMOVED lines=33> */
.L_x_6862:
        /* <DEDUP_REMOVED lines=49> */
.L_x_6864:
        /* <DEDUP_REMOVED lines=8> */
[----:B-1----:R-:W-:Y:S01]  /*1730*/  @P4 IMAD.WIDE.U32 R20, R9, R4, RZ ;  /* 0x0000000409144225 */ /* 0x002fe200078e00ff */
[----:B------:R-:W-:-:S03]  /*1740*/  IADD3 R13, R13, R6, RZ ;  /* 0x000000060d0d7210 */ /* 0x000fc60007ffe0ff */
[-C--:B--2---:R-:W-:Y:S02]  /*1750*/  IMAD R6, R7, R2.reuse, RZ ;  /* 0x0000000207067224 */ /* 0x084fe400078e02ff */
[----:B------:R-:W-:-:S04]  /*1760*/  IMAD.WIDE.U32 R30, R26, R2, R12 ;  /* 0x000000021a1e7225 */ /* 0x000fc800078e000c */
[----:B------:R-:W-:Y:S01]  /*1770*/  IMAD R3, R26, R3, R6 ;  /* 0x000000031a037224 */ /* 0x000fe200078e0206 */
[----:B------:R-:W-:Y:S01]  /*1780*/  @P4 MOV R6, R20 ;  /* 0x0000001400064202 */ /* 0x000fe20000000f00 */
        /* <DEDUP_REMOVED lines=16> */
.L_x_6863:
[----:B------:R-:W-:Y:S01]  /*1890*/  ISETP.NE.AND P1, PT, R165, -0x1, PT ;  /* 0xffffffffa500780c */ /* 0x000fe20003f25270 */
[----:B------:R-:W-:Y:S01]  /*18a0*/  VIADD R162, R126, 0xffffffff ;  /* 0xffffffff7ea27836 */ /* 0x000fe20000000000 */
[----:B------:R-:W-:Y:S01]  /*18b0*/  SHF.R.S32.HI R12, RZ, 0x1f, R101 ;  /* 0x0000001fff0c7819 */ /* 0x000fe20000011465 */
[----:B------:R-:W-:Y:S01]  /*18c0*/  IMAD.IADD R156, R164, 0x1, -R115 ;  /* 0x00000001a49c7824 */ /* 0x000fe200078e0a73 */
[----:B------:R-:W1:Y:S01]  /*18d0*/  S2UR UR8, SR_CgaCtaId ;  /* 0x00000000000879c3 */ /* 0x000e620000008800 */
[----:B------:R-:W-:Y:S01]  /*18e0*/  IMAD.SHL.U32 R100, R162, 0x40, RZ ;  /* 0x00000040a2647824 */ /* 0x000fe200078e00ff */
[CC--:B-----5:R-:W-:Y:S01]  /*18f0*/  LEA.HI R0, R12.reuse, R101.reuse, RZ, 0x3 ;  /* 0x000000650c007211 */ /* 0x0e0fe200078f18ff */
        /* <DEDUP_REMOVED lines=9> */
[----:B------:R-:W-:Y:S01]  /*1990*/  @!P1 SHF.R.S32.HI R17, RZ, 0x1f, R11 ;  /* 0x0000001fff119819 */ /* 0x000fe2000001140b */
[----:B------:R-:W-:Y:S01]  /*19a0*/  IMAD.IADD R0, R101, 0x1, -R0 ;  /* 0x0000000165007824 */ /* 0x000fe200078e0a00 */
[CC--:B------:R-:W-:Y:S01]  /*19b0*/  ISETP.GE.AND P6, PT, R22.reuse, R156.reuse, PT ;  /* 0x0000009c1600720c */ /* 0x0c0fe20003fc6270 */
[----:B------:R-:W-:Y:S01]  /*19c0*/  VIADD R8, R22, 0x10 ;  /* 0x0000001016087836 */ /* 0x000fe20000000000 */
[----:B------:R-:W-:Y:S01]  /*19d0*/  LOP3.LUT R163, R163, 0x1c0, RZ, 0xc0, !PT ;  /* 0x000001c0a3a37812 */ /* 0x000fe200078ec0ff */
[----:B------:R-:W3:Y:S01]  /*19e0*/  @P1 LDC.64 R4, c[0x0][0x240] ;  /* 0x00009000ff041b82 */ /* 0x000ee20000000a00 */
[----:B------:R-:W-:Y:S01]  /*19f0*/  SHF.L.U32 R166, R0, 0x3, RZ ;  /* 0x0000000300a67819 */ /* 0x000fe200000006ff */
[----:B------:R-:W-:Y:S01]  /*1a00*/  IMAD.IADD R20, R101, 0x1, -R20 ;  /* 0x0000000165147824 */ /* 0x000fe200078e0a14 */
[C---:B------:R-:W-:Y:S01]  /*1a10*/  ISETP.GE.AND P5, PT, R8.reuse, R156, PT ;  /* 0x0000009c0800720c */ /* 0x040fe20003fa6270 */
[----:B------:R-:W-:Y:S01]  /*1a20*/  BSSY B0, `(.L_x_6865) ;  /* 0x000004a000007945 */ /* 0x000fe20003800000 */
[-C--:B------:R-:W-:Y:S01]  /*1a30*/  ISETP.GE.AND P4, PT, R8, R13.reuse, PT ;  /* 0x0000000d0800720c */ /* 0x080fe20003f86270 */
[----:B------:R-:W-:Y:S01]  /*1a40*/  VIADD R157, R166, 0x40 ;  /* 0x00000040a69d7836 */ /* 0x000fe20000000000 */
[----:B------:R-:W-:-:S02]  /*1a50*/  ISETP.GE.AND P3, PT, R8, R13, PT ;  /* 0x0000000d0800720c */ /* 0x000fc40003f66270 */
[--C-:B------:R-:W-:Y:S02]  /*1a60*/  LOP3.LUT R10, R163, 0x38, R166.reuse, 0xf8, !PT ;  /* 0x00000038a30a7812 */ /* 0x100fe400078ef8a6 */
[----:B------:R-:W-:Y:S02]  /*1a70*/  SHF.R.U32.HI R163, RZ, 0x3, R163 ;  /* 0x00000003ffa37819 */ /* 0x000fe400000116a3 */
[----:B------:R-:W-:Y:S02]  /*1a80*/  SHF.R.S32.HI R34, RZ, 0x1f, R166 ;  /* 0x0000001fff227819 */ /* 0x000fe400000114a6 */
[----:B------:R-:W-:Y:S01]  /*1a90*/  LOP3.LUT R163, R10, R163, RZ, 0x3c, !PT ;  /* 0x000000a30aa37212 */ /* 0x000fe200078e3cff */
[-C--:B--2---:R-:W-:Y:S01]  /*1aa0*/  @!P1 IMAD R8, R17, R2.reuse, RZ ;  /* 0x0000000211089224 */ /* 0x084fe200078e02ff */
[----:B------:R-:W-:Y:S01]  /*1ab0*/  SHF.R.S32.HI R17, RZ, 0x1f, R20 ;  /* 0x0000001fff117819 */ /* 0x000fe20000011414 */
[----:B------:R-:W-:Y:S01]  /*1ac0*/  @!P1 IMAD.WIDE.U32 R24, R11, R2, RZ ;  /* 0x000000020b189225 */ /* 0x000fe200078e00ff */
[----:B------:R-:W-:-:S02]  /*1ad0*/  SHF.R.S32.HI R23, RZ, 0x1f, R22 ;  /* 0x0000001fff177819 */ /* 0x000fc40000011416 */
[----:B------:R-:W-:Y:S01]  /*1ae0*/  LEA.HI R10, R17, R20, RZ, 0x3 ;  /* 0x00000014110a7211 */ /* 0x000fe200078f18ff */
[----:B------:R-:W-:Y:S01]  /*1af0*/  @!P1 IMAD R3, R11, R3, R8 ;  /* 0x000000030b039224 */ /* 0x000fe200078e0208 */
[----:B------:R-:W-:Y:S01]  /*1b00*/  IADD3 R8, P2, R166, R6, RZ ;  /* 0x00000006a6087210 */ /* 0x000fe20007f5e0ff */
[C---:B---3--:R-:W-:Y:S01]  /*1b10*/  @P1 IMAD.WIDE.U32 R28, R165.reuse, R4, RZ ;  /* 0x00000004a51c1225 */ /* 0x048fe200078e00ff */
[----:B------:R-:W-:Y:S02]  /*1b20*/  LOP3.LUT R17, R10, 0xfffffff8, RZ, 0xc0, !PT ;  /* 0xfffffff80a117812 */ /* 0x000fe400078ec0ff */
[----:B------:R-:W-:Y:S01]  /*1b30*/  LEA.HI R4, R12, R101, RZ, 0x6 ;  /* 0x000000650c047211 */ /* 0x000fe200078f30ff */
[----:B------:R-:W-:Y:S02]  /*1b40*/  @P1 IMAD.MOV.U32 R2, RZ, RZ, R28 ;  /* 0x000000ffff021224 */ /* 0x000fe400078e001c */
[----:B------:R-:W-:Y:S01]  /*1b50*/  @P1 IMAD R5, R165, R5, R29 ;  /* 0x00000005a5051224 */ /* 0x000fe200078e021d */
[----:B------:R-:W-:Y:S01]  /*1b60*/  @!P1 IADD3 R5, R25, R3, RZ ;  /* 0x0000000319059210 */ /* 0x000fe20007ffe0ff */
[----:B------:R-:W-:-:S02]  /*1b70*/  @!P1 IMAD.MOV.U32 R2, RZ, RZ, R24 ;  /* 0x000000ffff029224 */ /* 0x000fc400078e0018 */
[----:B------:R-:W-:Y:S02]  /*1b80*/  IMAD R3, R7, UR6, RZ ;  /* 0x0000000607037c24 */ /* 0x000fe4000f8e02ff */
[----:B------:R-:W2:Y:S01]  /*1b90*/  LDC.64 R6, c[0x0][0x3c8] ;  /* 0x0000f200ff067b82 */ /* 0x000ea20000000a00 */
[----:B------:R-:W-:Y:S01]  /*1ba0*/  IADD3 R38, P1, R166, R2, RZ ;  /* 0x00000002a6267210 */ /* 0x000fe20007f3e0ff */
[----:B------:R-:W-:Y:S01]  /*1bb0*/  IMAD.IADD R20, R20, 0x1, -R17 ;  /* 0x0000000114147824 */ /* 0x000fe200078e0a11 */
[----:B------:R-:W-:Y:S01]  /*1bc0*/  SHF.R.S32.HI R17, RZ, 0x1f, R16 ;  /* 0x0000001fff117819 */ /* 0x000fe20000011410 */
[----:B------:R-:W-:Y:S02]  /*1bd0*/  IMAD.SHL.U32 R4, R4, 0x8, RZ ;  /* 0x0000000804047824 */ /* 0x000fe400078e00ff */
[----:B------:R-:W-:Y:S01]  /*1be0*/  IMAD.X R39, R34, 0x1, R5, P1 ;  /* 0x0000000122277824 */ /* 0x000fe200008e0605 */
[----:B------:R-:W-:Y:S01]  /*1bf0*/  MOV R5, 0x20 ;  /* 0x0000002000057802 */ /* 0x000fe20000000f00 */
[----:B------:R-:W-:Y:S01]  /*1c00*/  IMAD R41, R17, UR4, RZ ;  /* 0x0000000411297c24 */ /* 0x000fe2000f8e02ff */
[----:B------:R-:W-:Y:S01]  /*1c10*/  LOP3.LUT R163, R163, 0xfffffe00, R4, 0xf8, !PT ;  /* 0xfffffe00a3a37812 */ /* 0x000fe200078ef804 */
[----:B------:R-:W-:Y:S01]  /*1c20*/  IMAD.WIDE.U32 R38, R16, UR4, R38 ;  /* 0x0000000410267c25 */ /* 0x000fe2000f8e0026 */
[----:B------:R-:W-:-:S02]  /*1c30*/  UMOV UR4, 0x400 ;  /* 0x0000040000047882 */ /* 0x000fc40000000000 */
[----:B-1----:R-:W-:Y:S01]  /*1c40*/  ULEA UR4, UR8, UR4, 0x18 ;  /* 0x0000000408047291 */ /* 0x002fe2000f8ec03f */
[----:B------:R-:W-:Y:S01]  /*1c50*/  IMAD.X R9, R34, 0x1, R9, P2 ;  /* 0x0000000122097824 */ /* 0x000fe200010e0609 */
[----:B------:R-:W-:Y:S01]  /*1c60*/  R2P PR, R20, 0x6 ;  /* 0x0000000614007804 */ /* 0x000fe20000000000 */
[----:B------:R-:W-:Y:S02]  /*1c70*/  IMAD.MOV.U32 R4, RZ, RZ, 0x10 ;  /* 0x00000010ff047424 */ /* 0x000fe400078e00ff */
[----:B------:R-:W-:Y:S01]  /*1c80*/  IMAD R18, R26, UR7, R3 ;  /* 0x000000071a127c24 */ /* 0x000fe2000f8e0203 */
[----:B------:R-:W-:Y:S01]  /*1c90*/  LEA R163, R163, UR4, 0x1 ;  /* 0x00000004a3a37c11 */ /* 0x000fe2000f8e08ff */
[----:B------:R-:W-:Y:S01]  /*1ca0*/  IMAD R41, R16, UR5, R41 ;  /* 0x0000000510297c24 */ /* 0x000fe2000f8e0229 */
[----:B------:R-:W-:Y:S01]  /*1cb0*/  SEL R3, R4, 0xfffffff0, !P1 ;  /* 0xfffffff004037807 */ /* 0x000fe20004800000 */
[----:B------:R-:W-:Y:S01]  /*1cc0*/  IMAD.WIDE.U32 R26, R26, UR6, R8 ;  /* 0x000000061a1a7c25 */ /* 0x000fe2000f8e0008 */
[----:B------:R-:W-:-:S03]  /*1cd0*/  SEL R2, R5, 0xffffffe0, !P2 ;  /* 0xffffffe005027807 */ /* 0x000fc60005000000 */
[----:B------:R-:W-:-:S04]  /*1ce0*/  IMAD.WIDE R32, R33, 0x40, R22 ;  /* 0x0000004021207825 */ /* 0x000fc800078e0216 */
[----:B------:R-:W-:Y:S02]  /*1cf0*/  VIADD R28, R22, 0x20 ;  /* 0x00000020161c7836 */ /* 0x000fe40000000000 */
        /* <DEDUP_REMOVED lines=28> */
.L_x_6866:
[----:B------:R-:W-:Y:S05]  /*1ec0*/  BSYNC B0 ;  /* 0x0000000000007941 */ /* 0x000fea0003800000 */
.L_x_6865:
        /* <DEDUP_REMOVED lines=33> */
.L_x_6868:
[----:B------:R-:W-:Y:S05]  /*20e0*/  BSYNC B0 ;  /* 0x0000000000007941 */ /* 0x000fea0003800000 */
.L_x_6867:
[----:B-1--4-:R-:W-:Y:S01]  /*20f0*/  IADD3 R36, P2, R166, R30, RZ ;  /* 0x0000001ea6247210 */ /* 0x012fe20007f5e0ff */
        /* <DEDUP_REMOVED lines=15> */
[----:B---3--:R-:W1:Y:S01]  /*21f0*/  @!P2 LDC.64 R8, c[0x0][0x210] ;  /* 0x00008400ff08ab82 */ /* 0x008e620000000a00 */
        /* <DEDUP_REMOVED lines=18> */
.L_x_6870:
[----:B------:R-:W-:Y:S05]  /*2320*/  BSYNC B0 ;  /* 0x0000000000007941 */ /* 0x000fea0003800000 */
.L_x_6869:
[----:B------:R-:W-:Y:S04]  /*2330*/  BSSY B0, `(.L_x_6871) ;  /* 0x000001f000007945 */ /* 0x000fe80003800000 */
[----:B------:R-:W-:Y:S05]  /*2340*/  @P6 BRA `(.L_x_6872) ;  /* 0x0000000000746947 */ /* 0x000fea0003800000 */
[----:B------:R-:W-:Y:S01]  /*2350*/  ULDC UR5, c[0x0][0x2d0] ;  /* 0x0000b40000057ab9 */ /* 0x000fe20000000800 */
[----:B------:R-:W-:Y:S01]  /*2360*/  IADD3 R25, P1, R32, 0x30, RZ ;  /* 0x0000003020197810 */ /* 0x000fe20007f3e0ff */
[----:B------:R-:W-:Y:S01]  /*2370*/  ULDC.64 UR6, c[0x0][0x240] ;  /* 0x0000900000067ab9 */ /* 0x000fe20000000a00 */
[----:B------:R-:W-:Y:S01]  /*2380*/  ISETP.GE.AND P2, PT, R166, UR5, PT ;  /* 0x00000005a6007c0c */ /* 0x000fe2000bf46270 */
[----:B------:R-:W-:Y:S02]  /*2390*/  IMAD.MOV.U32 R32, RZ, RZ, R38 ;  /* 0x000000ffff207224 */ /* 0x000fe400078e0026 */
[----:B-1--4-:R-:W-:Y:S01]  /*23a0*/  IMAD.X R30, RZ, RZ, R33, P1 ;  /* 0x000000ffff1e7224 */ /* 0x012fe200008e0621 */
[----:B------:R-:W-:Y:S02]  /*23b0*/  MOV R33, R41 ;  /* 0x0000002900217202 */ /* 0x000fe40000000f00 */
[----:B------:R-:W-:Y:S01]  /*23c0*/  ISETP.GE.AND P1, PT, R157, UR5, PT ;  /* 0x000000059d007c0c */ /* 0x000fe2000bf26270 */
[----:B------:R-:W-:-:S02]  /*23d0*/  IMAD R30, R30, UR6, RZ ;  /* 0x000000061e1e7c24 */ /* 0x000fc4000f8e02ff */
[----:B------:R-:W-:-:S04]  /*23e0*/  IMAD.WIDE.U32 R32, R25, UR6, R32 ;  /* 0x0000000619207c25 */ /* 0x000fc8000f8e0020 */
[----:B---3--:R-:W1:Y:S01]  /*23f0*/  @!P2 LDC.64 R8, c[0x0][0x210] ;  /* 0x00008400ff08ab82 */ /* 0x008e620000000a00 */
        /* <DEDUP_REMOVED lines=18> */
.L_x_6872:
[----:B------:R-:W-:Y:S05]  /*2520*/  BSYNC B0 ;  /* 0x0000000000007941 */ /* 0x000fea0003800000 */
.L_x_6871:
        /* <DEDUP_REMOVED lines=12> */
[----:B-1-3--:R-:W1:Y:S01]  /*25f0*/  @!P2 LDC.64 R8, c[0x0][0x218] ;  /* 0x00008600ff08ab82 */ /* 0x00ae620000000a00 */
        /* <DEDUP_REMOVED lines=16> */
.L_x_6874:
[----:B------:R-:W-:Y:S05]  /*2700*/  BSYNC B0 ;  /* 0x0000000000007941 */ /* 0x000fea0003800000 */
.L_x_6873:
[----:B------:R-:W-:Y:S04]  /*2710*/  BSSY B0, `(.L_x_6875) ;  /* 0x0000018000007945 */ /* 0x000fe80003800000 */
[----:B------:R-:W-:Y:S05]  /*2720*/  @P4 BRA `(.L_x_6876) ;  /* 0x0000000000584947 */ /* 0x000fea0003800000 */
[----:B------:R-:W-:Y:S01]  /*2730*/  ULDC UR5, c[0x0][0x2d0] ;  /* 0x0000b40000057ab9 */ /* 0x000fe20000000800 */
[----:B------:R-:W-:Y:S02]  /*2740*/  IADD3 R21, P4, R159, R128, RZ ;  /* 0x000000809f157210 */ /* 0x000fe40007f9e0ff */
[----:B------:R-:W-:Y:S02]  /*2750*/  ISETP.GE.AND P2, PT, R166, UR5, PT ;  /* 0x00000005a6007c0c */ /* 0x000fe4000bf46270 */
[----:B------:R-:W-:Y:S01]  /*2760*/  ISETP.GE.AND P1, PT, R157, UR5, PT ;  /* 0x000000059d007c0c */ /* 0x000fe2000bf26270 */
[----:B-1--4-:R-:W-:-:S10]  /*2770*/  IMAD.X R30, R158, 0x1, R127, P4 ;  /* 0x000000019e1e7824 */ /* 0x012fd400020e067f */
[----:B---3--:R-:W1:Y:S01]  /*2780*/  @!P2 LDC.64 R8, c[0x0][0x218] ;  /* 0x00008600ff08ab82 */ /* 0x008e620000000a00 */
        /* <DEDUP_REMOVED lines=16> */
.L_x_6876:
[----:B------:R-:W-:Y:S05]  /*2890*/  BSYNC B0 ;  /* 0x0000000000007941 */ /* 0x000fea0003800000 */
.L_x_6875:
        /* <DEDUP_REMOVED lines=25> */
.L_x_6878:
[----:B------:R-:W-:Y:S05]  /*2a30*/  BSYNC B0 ;  /* 0x0000000000007941 */ /* 0x000fea0003800000 */
.L_x_6877:
        /* <DEDUP_REMOVED lines=10> */
[----:B-1--4-:R-:W-:-:S04]  /*2ae0*/  IMAD.WIDE.U32 R30, R102, 0x30, R128 ;  /* 0x00000030661e7825 */ /* 0x012fc800078e0080 */
[----:B------:R-:W-:-:S06]  /*2af0*/  IMAD.IADD R28, R31, 0x1, R28 ;  /* 0x000000011f1c7824 */ /* 0x000fcc00078e021c */
        /* <DEDUP_REMOVED lines=17> */
.L_x_6880:
[----:B------:R-:W-:Y:S05]  /*2c10*/  BSYNC B0 ;  /* 0x0000000000007941 */ /* 0x000fea0003800000 */
.L_x_6879:
[----:B------:R-:W0:Y:S01]  /*2c20*/  LDGDEPBAR ;  /* 0x00000000000079af */ /* 0x000e220000000000 */
[----:B-1-3--:R-:W-:Y:S01]  /*2c30*/  SHF.R.S32.HI R8, RZ, 0x1f, R11 ;  /* 0x0000001fff087819 */ /* 0x00afe2000001140b */
[----:B------:R-:W-:Y:S01]  /*2c40*/  ULDC.64 UR6, c[0x0][0x3d0] ;  /* 0x0000f40000067ab9 */ /* 0x000fe20000000a00 */
[----:B------:R-:W-:Y:S01]  /*2c50*/  IMAD.SHL.U32 R9, R0, 0x40, RZ ;  /* 0x0000004000097824 */ /* 0x000fe200078e00ff */
[----:B------:R-:W-:Y:S01]  /*2c60*/  ISETP.GE.AND P4, PT, R22, R13, PT ;  /* 0x0000000d1600720c */ /* 0x000fe20003f86270 */
[----:B------:R-:W-:Y:S01]  /*2c70*/  IMAD.WIDE.U32 R16, R11, UR6, R16 ;  /* 0x000000060b107c25 */ /* 0x000fe2000f8e0010 */
[----:B------:R-:W1:Y:S01]  /*2c80*/  LDC.64 R124, c[0x0][0x250] ;  /* 0x00009400ff7c7b82 */ /* 0x000e620000000a00 */
[----:B------:R-:W-:Y:S01]  /*2c90*/  LEA.HI R14, R14, R21, RZ, 0x1 ;  /* 0x000000150e0e7211 */ /* 0x000fe200078f08ff */
[----:B------:R-:W-:Y:S01]  /*2ca0*/  ULDC UR5, c[0x0][0x2e8] ;  /* 0x0000ba0000057ab9 */ /* 0x000fe20000000800 */
[----:B------:R-:W-:Y:S01]  /*2cb0*/  IMAD R8, R8, UR6, RZ ;  /* 0x0000000608087c24 */ /* 0x000fe2000f8e02ff */
[----:B--2---:R-:W-:Y:S01]  /*2cc0*/  LEA R6, P5, R16, R6, 0x2 ;  /* 0x0000000610067211 */ /* 0x004fe200078a10ff */
[----:B------:R-:W-:Y:S01]  /*2cd0*/  IMAD.SHL.U32 R22, R22, 0x8, RZ ;  /* 0x0000000816167824 */ /* 0x000fe200078e00ff */
[----:B------:R-:W-:Y:S01]  /*2ce0*/  LOP3.LUT R9, R9, 0x1c0, RZ, 0xc0, !PT ;  /* 0x000001c009097812 */ /* 0x000fe200078ec0ff */
[----:B------:R-:W-:Y:S01]  /*2cf0*/  IMAD R8, R11, UR7, R8 ;  /* 0x000000070b087c24 */ /* 0x000fe2000f8e0208 */
[----:B------:R-:W-:Y:S01]  /*2d00*/  LOP3.LUT R14, R14, 0xfffffffe, RZ, 0xc0, !PT ;  /* 0xfffffffe0e0e7812 */ /* 0x000fe200078ec0ff */
[----:B------:R-:W-:Y:S01]  /*2d10*/  IMAD.SHL.U32 R20, R20, 0x40, RZ ;  /* 0x0000004014147824 */ /* 0x000fe200078e00ff */
[----:B------:R-:W-:Y:S01]  /*2d20*/  LOP3.LUT R22, R9, 0x8, R22, 0xf8, !PT ;  /* 0x0000000809167812 */ /* 0x000fe200078ef816 */
[----:B------:R-:W-:Y:S01]  /*2d30*/  IMAD.IADD R8, R17, 0x1, R8 ;  /* 0x0000000111087824 */ /* 0x000fe200078e0208 */
[----:B------:R-:W-:Y:S01]  /*2d40*/  SHF.R.U32.HI R9, RZ, 0x3, R9 ;  /* 0x00000003ff097819 */ /* 0x000fe20000011609 */
[----:B------:R-:W-:Y:S01]  /*2d50*/  IMAD.IADD R14, R21, 0x1, -R14 ;  /* 0x00000001150e7824 */ /* 0x000fe200078e0a0e */
[----:B------:R-:W-:Y:S01]  /*2d60*/  LEA.HI R113, R12, R101, RZ, 0x5 ;  /* 0x000000650c717211 */ /* 0x000fe200078f28ff */
[----:B------:R-:W-:Y:S01]  /*2d70*/  IMAD.SHL.U32 R109, R10, 0x40, RZ ;  /* 0x000000400a6d7824 */ /* 0x000fe200078e00ff */
[----:B------:R-:W-:Y:S01]  /*2d80*/  LEA.HI.X R7, R16, R7, R8, 0x2, P5 ;  /* 0x0000000710077211 */ /* 0x000fe200028f1408 */
[----:B------:R-:W-:Y:S01]  /*2d90*/  IMAD.X R15, R23, 0x1, R15, P6 ;  /* 0x00000001170f7824 */ /* 0x000fe200030e060f */
[----:B------:R-:W-:-:S04]  /*2da0*/  DEPBAR.LE SB0, 0x0 ;  /* 0x000080000000791a */ /* 0x000fc80000000000 */
[----:B------:R2:W5:Y:S01]  /*2db0*/  LDG.E R105, desc[UR12][R6.64] ;  /* 0x0000000c06697981 */ /* 0x000562000c1e1900 */
[----:B------:R-:W-:Y:S01]  /*2dc0*/  LOP3.LUT R9, R22, R9, RZ, 0x3c, !PT ;  /* 0x0000000916097212 */ /* 0x000fe200078e3cff */
[----:B------:R-:W-:Y:S01]  /*2dd0*/  IMAD.IADD R27, R27, 0x1, R18 ;  /* 0x000000011b1b7824 */ /* 0x000fe200078e0212 */
[----:B------:R-:W-:Y:S01]  /*2de0*/  SHF.R.S32.HI R114, RZ, 0x5, R113 ;  /* 0x00000005ff727819 */ /* 0x000fe20000011471 */
[----:B------:R-:W-:Y:S01]  /*2df0*/  BAR.SYNC.DEFER_BLOCKING 0x0 ;  /* 0x0000000000007b1d */ /* 0x000fe20000010000 */
[----:B------:R-:W-:Y:S01]  /*2e00*/  LOP3.LUT R109, R109, 0xfffffe00, RZ, 0xc0, !PT ;  /* 0xfffffe006d6d7812 */ /* 0x000fe200078ec0ff */
[----:B------:R-:W-:Y:S01]  /*2e10*/  IMAD R154, R14, 0x200, R9 ;  /* 0x000002000e9a7824 */ /* 0x000fe200078e0209 */
[----:B------:R-:W-:Y:S01]  /*2e20*/  LOP3.LUT R9, R20, 0x1c0, RZ, 0xc0, !PT ;  /* 0x000001c014097812 */ /* 0x000fe200078ec0ff */
[----:B------:R-:W-:Y:S01]  /*2e30*/  IMAD.SHL.U32 R14, R14, 0x8, RZ ;  /* 0x000000080e0e7824 */ /* 0x000fe200078e00ff */
[----:B------:R-:W-:Y:S01]  /*2e40*/  ISETP.GE.AND P2, PT, R24, R13, PT ;  /* 0x0000000d1800720c */ /* 0x000fe20003f46270 */
[-C--:B-1----:R-:W-:Y:S01]  /*2e50*/  IMAD R8, R15, R124.reuse, RZ ;  /* 0x0000007c0f087224 */ /* 0x082fe200078e02ff */
[----:B------:R-:W-:Y:S01]  /*2e60*/  ULDC.64 UR6, c[0x0][0x220] ;  /* 0x0000880000067ab9 */ /* 0x000fe20000000a00 */
[----:B------:R-:W-:Y:S01]  /*2e70*/  IMAD.WIDE.U32 R106, R19, R124, R26 ;  /* 0x0000007c136a7225 */ /* 0x000fe200078e001a */
[----:B------:R-:W-:-:S02]  /*2e80*/  LOP3.LUT R14, R9, 0x8, R14, 0xf8, !PT ;  /* 0x00000008090e7812 */ /* 0x000fc400078ef80e */
[----:B------:R-:W-:Y:S01]  /*2e90*/  SHF.R.U32.HI R9, RZ, 0x3, R9 ;  /* 0x00000003ff097819 */ /* 0x000fe20000011609 */
[----:B------:R-:W-:-:S03]  /*2ea0*/  IMAD R155, R114, 0x400, R109 ;  /* 0x00000400729b7824 */ /* 0x000fc600078e026d */
[----:B------:R-:W-:Y:S01]  /*2eb0*/  LOP3.LUT R108, R14, R9, RZ, 0x3c, !PT ;  /* 0x000000090e6c7212 */ /* 0x000fe200078e3cff */
[----:B------:R-:W-:Y:S01]  /*2ec0*/  IMAD R9, R19, R125, R8 ;  /* 0x0000007d13097224 */ /* 0x000fe200078e0208 */
        /* <DEDUP_REMOVED lines=27> */
.L_x_6882:
[----:B------:R-:W-:Y:S05]  /*3080*/  BSYNC B0 ;  /* 0x0000000000007941 */ /* 0x000fea0003800000 */
.L_x_6881:
        /* <DEDUP_REMOVED lines=22> */
.L_x_6884:
[----:B------:R-:W-:Y:S05]  /*31f0*/  BSYNC B0 ;  /* 0x0000000000007941 */ /* 0x000fea0003800000 */
.L_x_6883:
        /* <DEDUP_REMOVED lines=24> */
.L_x_6886:
[----:B------:R-:W-:Y:S05]  /*3380*/  BSYNC B0 ;  /* 0x0000000000007941 */ /* 0x000fea0003800000 */
.L_x_6885:
[----:B------:R1:W-:Y:S01]  /*3390*/  @P2 STS.128 [R163+0x9800], RZ ;  /* 0x009800ffa3002388 */ /* 0x0003e20000000c00 */
[----:B------:R-:W-:Y:S03]  /*33a0*/  BSSY B0, `(.L_x_6887) ;  /* 0x0000017000007945 */ /* 0x000fe60003800000 */
[----:B------:R1:W-:Y:S01]  /*33b0*/  @P2 STS.128 [R163+0xb800], RZ ;  /* 0x00b800ffa3002388 */ /* 0x0003e20000000c00 */
[----:B------:R-:W-:Y:S05]  /*33c0*/  @P2 BRA `(.L_x_6888) ;  /* 0x0000000000502947 */ /* 0x000fea0003800000 */
[----:B------:R-:W-:Y:S02]  /*33d0*/  ULDC UR5, c[0x0][0x2d0] ;  /* 0x0000b40000057ab9 */ /* 0x000fe40000000800 */
[----:B------:R-:W-:Y:S02]  /*33e0*/  ISETP.GE.AND P2, PT, R166, UR5, PT ;  /* 0x00000005a6007c0c */ /* 0x000fe4000bf46270 */
[----:B------:R-:W-:-:S11]  /*33f0*/  ISETP.GE.AND P1, PT, R157, UR5, PT ;  /* 0x000000059d007c0c */ /* 0x000fd6000bf26270 */
        /* <DEDUP_REMOVED lines=17> */
.L_x_6888:
[----:B------:R-:W-:Y:S05]  /*3510*/  BSYNC B0 ;  /* 0x0000000000007941 */ /* 0x000fea0003800000 */
.L_x_6887:
[----:B--2---:R-:W-:Y:S01]  /*3520*/  LDSM.16.M88.4 R8, [R155] ;  /* 0x000000009b08783b */ /* 0x004fe20000000200 */
[----:B------:R-:W-:Y:S01]  /*3530*/  LOP3.LUT P1, RZ, R0, 0x2, RZ, 0xc0, !PT ;  /* 0x0000000200ff7812 */ /* 0x000fe2000782c0ff */
[--C-:B------:R-:W-:Y:S01]  /*3540*/  IMAD R153, R3, 0x2, R155.reuse ;  /* 0x0000000203997824 */ /* 0x100fe200078e029b */
[----:B------:R-:W-:Y:S01]  /*3550*/  ULDC UR10, c[0x0][0x39c] ;  /* 0x0000e700000a7ab9 */ /* 0x000fe20000000800 */
[----:B----4-:R-:W2:Y:S01]  /*3560*/  LDSM.16.M88.4 R28, [R154+0x4000] ;  /* 0x004000009a1c783b */ /* 0x010ea20000000200 */
[----:B------:R-:W-:Y:S01]  /*3570*/  SEL R7, R4, 0xfffffff0, !P1 ;  /* 0xfffffff004077807 */ /* 0x000fe20004800000 */
[----:B------:R-:W-:Y:S01]  /*3580*/  IMAD R151, R2, 0x2, R155 ;  /* 0x0000000202977824 */ /* 0x000fe200078e029b */
[----:B------:R-:W-:Y:S01]  /*3590*/  LOP3.LUT P1, RZ, R0, 0x4, RZ, 0xc0, !PT ;  /* 0x0000000400ff7812 */ /* 0x000fe2000782c0ff */
[----:B------:R-:W-:Y:S01]  /*35a0*/  LDSM.16.M88.4 R80, [R153] ;  /* 0x000000009950783b */ /* 0x000fe20000000200 */
[----:B------:R-:W-:Y:S02]  /*35b0*/  VIADD R0, R154, 0x4000 ;  /* 0x000040009a007836 */ /* 0x000fe40000000000 */
[----:B------:R-:W-:Y:S01]  /*35c0*/  IMAD R116, R7, 0x2, R154 ;  /* 0x0000000207747824 */ /* 0x000fe200078e029a */
[----:B------:R-:W-:Y:S01]  /*35d0*/  SEL R5, R5, 0xffffffe0, !P1 ;  /* 0xffffffe005057807 */ /* 0x000fe20004800000 */
[----:B------:R-:W-:Y:S01]  /*35e0*/  LDSM.16.M88.4 R12, [R151] ;  /* 0x00000000970c783b */ /* 0x000fe20000000200 */
[----:B------:R-:W-:Y:S01]  /*35f0*/  IMAD R152, R7, 0x2, R0 ;  /* 0x0000000207987824 */ /* 0x000fe200078e0200 */
[----:B------:R-:W-:Y:S01]  /*3600*/  LOP3.LUT R0, R113, 0xffffffe0, RZ, 0xc0, !PT ;  /* 0xffffffe071007812 */ /* 0x000fe200078ec0ff */
[----:B------:R-:W-:Y:S01]  /*3610*/  IMAD R150, R2, 0x2, R153 ;  /* 0x0000000202967824 */ /* 0x000fe200078e0299 */
[----:B------:R-:W-:Y:S01]  /*3620*/  LDSM.16.M88.4 R20, [R116+0x4000] ;  /* 0x004000007414783b */ /* 0x000fe20000000200 */
[----:B------:R-:W-:-:S02]  /*3630*/  IMAD R147, R5, 0x2, R154 ;  /* 0x0000000205937824 */ /* 0x000fc400078e029a */
[----:B------:R-:W-:Y:S01]  /*3640*/  IMAD R149, R5, 0x2, R152 ;  /* 0x0000000205957824 */ /* 0x000fe200078e0298 */
[----:B------:R-:W4:Y:S01]  /*3650*/  LDSM.16.M88.4 R64, [R154+0x4800] ;  /* 0x004800009a40783b */ /* 0x000f220000000200 */
[C---:B------:R-:W-:Y:S02]  /*3660*/  IMAD.IADD R0, R101.reuse, 0x1, -R0 ;  /* 0x0000000165007824 */ /* 0x040fe400078e0a00 */
[----:B------:R-:W-:Y:S01]  /*3670*/  IMAD.SHL.U32 R173, R101, 0x2, RZ ;  /* 0x0000000265ad7824 */ /* 0x000fe200078e00ff */
[----:B------:R-:W-:Y:S02]  /*3680*/  LDSM.16.M88.4 R32, [R147+0x4000] ;  /* 0x004000009320783b */ /* 0x000fe40000000200 */
[----:B------:R-:W-:Y:S02]  /*3690*/  SHF.R.S32.HI R171, RZ, 0x1f, R0 ;  /* 0x0000001fffab7819 */ /* 0x000fe40000011400 */
[----:B------:R-:W3:Y:S01]  /*36a0*/  LDSM.16.M88.4 R56, [R154+0x5000] ;  /* 0x005000009a38783b */ /* 0x000ee20000000200 */
[----:B------:R-:W-:-:S02]  /*36b0*/  LOP3.LUT R173, R173, 0x6, RZ, 0xc0, !PT ;  /* 0x00000006adad7812 */ /* 0x000fc400078ec0ff */
[----:B------:R-:W-:Y:S01]  /*36c0*/  LEA.HI R171, R171, R0, RZ, 0x2 ;  /* 0x00000000abab7211 */ /* 0x000fe200078f10ff */
[----:B------:R-:W-:Y:S03]  /*36d0*/  LDSM.16.M88.4 R76, [R150] ;  /* 0x00000000964c783b */ /* 0x000fe60000000200 */
[----:B------:R-:W-:Y:S01]  /*36e0*/  SHF.R.S32.HI R171, RZ, 0x2, R171 ;  /* 0x00000002ffab7819 */ /* 0x000fe200000114ab */
[----:B------:R-:W-:Y:S04]  /*36f0*/  LDSM.16.M88.4 R48, [R149] ;  /* 0x000000009530783b */ /* 0x000fe80000000200 */
[----:B------:R-:W1:Y:S01]  /*3700*/  LDSM.16.M88.4 R24, [R154+0x5800] ;  /* 0x005800009a18783b */ /* 0x000e620000000200 */
[C---:B--2---:R-:W-:Y:S03]  /*3710*/  HMMA.16816.F32.BF16 R16, R8.reuse, R28, RZ ;  /* 0x0000001c0810723c */ /* 0x044fe600000418ff */
[----:B------:R-:W2:Y:S04]  /*3720*/  LDSM.16.M88.4 R72, [R116+0x4800] ;  /* 0x004800007448783b */ /* 0x000ea80000000200 */
[----:B------:R-:W-:Y:S01]  /*3730*/  LDSM.16.M88.4 R52, [R155+0x2000] ;  /* 0x002000009b34783b */ /* 0x000fe20000000200 */
[C---:B------:R-:W-:Y:S03]  /*3740*/  HMMA.16816.F32.BF16 R28, R8.reuse, R30, RZ ;  /* 0x0000001e081c723c */ /* 0x040fe600000418ff */
[----:B------:R-:W-:Y:S04]  /*3750*/  LDSM.16.M88.4 R44, [R154+0x6000] ;  /* 0x006000009a2c783b */ /* 0x000fe80000000200 */
[----:B------:R-:W-:Y:S01]  /*3760*/  LDSM.16.M88.4 R68, [R147+0x4800] ;  /* 0x004800009344783b */ /* 0x000fe20000000200 */
[C---:B----4-:R-:W-:Y:S03]  /*3770*/  HMMA.16816.F32.BF16 R40, R8.reuse, R64, RZ ;  /* 0x000000400828723c */ /* 0x050fe600000418ff */
[----:B------:R-:W-:Y:S04]  /*3780*/  LDSM.16.M88.4 R4, [R147+0x5000] ;  /* 0x005000009304783b */ /* 0x000fe80000000200 */
[----:B------:R-:W-:Y:S01]  /*3790*/  LDSM.16.M88.4 R36, [R153+0x2000] ;  /* 0x002000009924783b */ /* 0x000fe20000000200 */
[----:B------:R-:W-:Y:S03]  /*37a0*/  HMMA.16816.F32.BF16 R64, R8, R66, RZ ;  /* 0x000000420840723c */ /* 0x000fe600000418ff */
[----:B------:R-:W-:Y:S03]  /*37b0*/  LDSM.16.M88.4 R92, [R116+0x6000] ;  /* 0x00600000745c783b */ /* 0x000fe60000000200 */
[C---:B------:R-:W-:Y:S01]  /*37c0*/  HMMA.16816.F32.BF16 R16, R80.reuse, R20, R16 ;  /* 0x000000145010723c */ /* 0x040fe20000041810 */
[----:B------:R-:W-:Y:S04]  /*37d0*/  LDSM.16.M88.4 R88, [R147+0x5800] ;  /* 0x005800009358783b */ /* 0x000fe80000000200 */
[----:B------:R-:W-:Y:S01]  /*37e0*/  LDSM.16.M88.4 R96, [R149+0x800] ;  /* 0x000800009560783b */ /* 0x000fe20000000200 */
[----:B------:R-:W-:Y:S03]  /*37f0*/  HMMA.16816.F32.BF16 R28, R80, R22, R28 ;  /* 0x00000016501c723c */ /* 0x000fe6000004181c */
[----:B------:R-:W4:Y:S03]  /*3800*/  LDSM.16.M88.4 R20, [R116+0x5000] ;  /* 0x005000007414783b */ /* 0x000f260000000200 */
[C---:B---3--:R-:W-:Y:S01]  /*3810*/  HMMA.16816.F32.BF16 R60, R8.reuse, R56, RZ ;  /* 0x00000038083c723c */ /* 0x048fe200000418ff */
[----:B------:R-:W0:Y:S05]  /*3820*/  LDGDEPBAR ;  /* 0x00000000000079af */ /* 0x000e2a0000000000 */
[----:B------:R-:W-:Y:S06]  /*3830*/  HMMA.16816.F32.BF16 R56, R8, R58, RZ ;  /* 0x0000003a0838723c */ /* 0x000fec00000418ff */
[C---:B------:R-:W-:Y:S06]  /*3840*/  HMMA.16816.F32.BF16 R16, R12.reuse, R32, R16 ;  /* 0x000000200c10723c */ /* 0x040fec0000041810 */
[----:B------:R-:W-:Y:S01]  /*3850*/  HMMA.16816.F32.BF16 R28, R12, R34, R28 ;  /* 0x000000220c1c723c */ /* 0x000fe2000004181c */
[----:B------:R-:W3:Y:S05]  /*3860*/  LDSM.16.M88.4 R32, [R116+0x5800] ;  /* 0x005800007420783b */ /* 0x000eea0000000200 */
[C---:B-1----:R-:W-:Y:S06]  /*3870*/  HMMA.16816.F32.BF16 R84, R8.reuse, R24, RZ ;  /* 0x000000180854723c */ /* 0x042fec00000418ff */
[----:B------:R-:W-:Y:S01]  /*3880*/  HMMA.16816.F32.BF16 R8, R8, R26, RZ ;  /* 0x0000001a0808723c */ /* 0x000fe200000418ff */
[----:B------:R-:W-:Y:S05]  /*3890*/  LDSM.16.M88.4 R24, [R151+0x2000] ;  /* 0x002000009718783b */ /* 0x000fea0000000200 */
[C---:B------:R-:W-:Y:S06]  /*38a0*/  HMMA.16816.F32.BF16 R16, R76.reuse, R48, R16 ;  /* 0x000000304c10723c */ /* 0x040fec0000041810 */
[----:B------:R-:W-:Y:S01]  /*38b0*/  HMMA.16816.F32.BF16 R28, R76, R50, R28 ;  /* 0x000000324c1c723c */ /* 0x000fe2000004181c */
[----:B------:R-:W-:Y:S05]  /*38c0*/  LDSM.16.M88.4 R48, [R154+0x6800] ;  /* 0x006800009a30783b */ /* 0x000fea0000000200 */
[C---:B--2---:R-:W-:Y:S06]  /*38d0*/  HMMA.16816.F32.BF16 R40, R80.reuse, R72, R40 ;  /* 0x000000485028723c */ /* 0x044fec0000041828 */
[C---:B----4-:R-:W-:Y:S06]  /*38e0*/  HMMA.16816.F32.BF16 R60, R80.reuse, R20, R60 ;  /* 0x00000014503c723c */ /* 0x050fec000004183c */
[C---:B------:R-:W-:Y:S01]  /*38f0*/  HMMA.16816.F32.BF16 R64, R80.reuse, R74, R64 ;  /* 0x0000004a5040723c */ /* 0x040fe20000041840 */
[----:B------:R-:W1:Y:S05]  /*3900*/  LDSM.16.M88.4 R72, [R149+0x1000] ;  /* 0x001000009548783b */ /* 0x000e6a0000000200 */
[----:B------:R-:W-:Y:S01]  /*3910*/  HMMA.16816.F32.BF16 R56, R80, R22, R56 ;  /* 0x000000165038723c */ /* 0x000fe20000041838 */
[----:B------:R-:W2:Y:S05]  /*3920*/  LDSM.16.M88.4 R20, [R147+0x6000] ;  /* 0x006000009314783b */ /* 0x000eaa0000000200 */
[C---:B------:R-:W-:Y:S06]  /*3930*/  HMMA.16816.F32.BF16 R16, R52.reuse, R44, R16 ;  /* 0x0000002c3410723c */ /* 0x040fec0000041810 */
[----:B------:R-:W-:Y:S01]  /*3940*/  HMMA.16816.F32.BF16 R28, R52, R46, R28 ;  /* 0x0000002e341c723c */ /* 0x000fe2000004181c */
[----:B------:R-:W-:Y:S05]  /*3950*/  LDSM.16.M88.4 R44, [R154+0x7000] ;  /* 0x007000009a2c783b */ /* 0x000fea0000000200 */
[C---:B---3--:R-:W-:Y:S06]  /*3960*/  HMMA.16816.F32.BF16 R84, R80.reuse, R32, R84 ;  /* 0x000000205054723c */ /* 0x048fec0000041854 */
[----:B------:R-:W-:Y:S01]  /*3970*/  HMMA.16816.F32.BF16 R80, R80, R34, R8 ;  /* 0x000000225050723c */ /* 0x000fe20000041808 */
[----:B------:R-:W-:Y:S04]  /*3980*/  LDSM.16.M88.4 R8, [R150+0x2000] ;  /* 0x002000009608783b */ /* 0x000fe80000000200 */
[----:B------:R-:W-:Y:S01]  /*3990*/  LDSM.16.M88.4 R32, [R116+0x6800] ;  /* 0x006800007420783b */ /* 0x000fe20000000200 */
[C---:B------:R-:W-:Y:S06]  /*39a0*/  HMMA.16816.F32.BF16 R40, R12.reuse, R68, R40 ;  /* 0x000000440c28723c */ /* 0x040fec0000041828 */
[C---:B------:R-:W-:Y:S06]  /*39b0*/  HMMA.16816.F32.BF16 R60, R12.reuse, R4, R60 ;  /* 0x000000040c3c723c */ /* 0x040fec000004183c */
[C---:B------:R-:W-:Y:S01]  /*39c0*/  HMMA.16816.F32.BF16 R64, R12.reuse, R70, R64 ;  /* 0x000000460c40723c */ /* 0x040fe20000041840 */
[----:B------:R-:W3:Y:S05]  /*39d0*/  LDSM.16.M88.4 R68, [R149+0x1800] ;  /* 0x001800009544783b */ /* 0x000eea0000000200 */
[----:B------:R-:W-:Y:S01]  /*39e0*/  HMMA.16816.F32.BF16 R56, R12, R6, R56 ;  /* 0x000000060c38723c */ /* 0x000fe20000041838 */
[----:B------:R-:W4:Y:S05]  /*39f0*/  LDSM.16.M88.4 R4, [R149+0x2000] ;  /* 0x002000009504783b */ /* 0x000f2a0000000200 */
[C---:B------:R-:W-:Y:S06]  /*3a00*/  HMMA.16816.F32.BF16 R16, R36.reuse, R92, R16 ;  /* 0x0000005c2410723c */ /* 0x040fec0000041810 */
[----:B------:R-:W-:Y:S06]  /*3a10*/  HMMA.16816.F32.BF16 R28, R36, R94, R28 ;  /* 0x0000005e241c723c */ /* 0x000fec000004181c */
[C---:B------:R-:W-:Y:S06]  /*3a20*/  HMMA.16816.F32.BF16 R84, R12.reuse, R88, R84 ;  /* 0x000000580c54723c */ /* 0x040fec0000041854 */
[----:B------:R-:W-:Y:S01]  /*3a30*/  HMMA.16816.F32.BF16 R80, R12, R90, R80 ;  /* 0x0000005a0c50723c */ /* 0x000fe20000041850 */
[----:B------:R-:W4:Y:S04]  /*3a40*/  LDSM.16.M88.4 R12, [R154+0x7800] ;  /* 0x007800009a0c783b */ /* 0x000f280000000200 */
[----:B------:R-:W-:Y:S01]  /*3a50*/  LDSM.16.M88.4 R88, [R147+0x6800] ;  /* 0x006800009358783b */ /* 0x000fe20000000200 */
[C---:B------:R-:W-:Y:S06]  /*3a60*/  HMMA.16816.F32.BF16 R40, R76.reuse, R96, R40 ;  /* 0x000000604c28723c */ /* 0x040fec0000041828 */
[C---:B-1----:R-:W-:Y:S06]  /*3a70*/  HMMA.16816.F32.BF16 R60, R76.reuse, R72, R60 ;  /* 0x000000484c3c723c */ /* 0x042fec000004183c */
[----:B------:R-:W-:Y:S01]  /*3a80*/  HMMA.16816.F32.BF16 R72, R76, R74, R56 ;  /* 0x0000004a4c48723c */ /* 0x000fe20000041838 */
[----:B------:R-:W1:Y:S05]  /*3a90*/  LDSM.16.M88.4 R56, [R116+0x7000] ;  /* 0x007000007438783b */ /* 0x000e6a0000000200 */
[C---:B--2---:R-:W-:Y:S06]  /*3aa0*/  HMMA.16816.F32.BF16 R16, R24.reuse, R20, R16 ;  /* 0x000000141810723c */ /* 0x044fec0000041810 */
[----:B------:R-:W-:Y:S01]  /*3ab0*/  HMMA.16816.F32.BF16 R28, R24, R22, R28 ;  /* 0x00000016181c723c */ /* 0x000fe2000004181c */
[----:B------:R-:W2:Y:S05]  /*3ac0*/  LDSM.16.M88.4 R20, [R116+0x7800] ;  /* 0x007800007414783b */ /* 0x000eaa0000000200 */
[C---:B------:R-:W-:Y:S06]  /*3ad0*/  HMMA.16816.F32.BF16 R64, R76.reuse, R98, R64 ;  /* 0x000000624c40723c */ /* 0x040fec0000041840 */
[C---:B---3--:R-:W-:Y:S06]  /*3ae0*/  HMMA.16816.F32.BF16 R84, R76.reuse, R68, R84 ;  /* 0x000000444c54723c */ /* 0x048fec0000041854 */
[----:B------:R-:W-:Y:S06]  /*3af0*/  HMMA.16816.F32.BF16 R80, R76, R70, R80 ;  /* 0x000000464c50723c */ /* 0x000fec0000041850 */
[C---:B------:R-:W-:Y:S06]  /*3b00*/  HMMA.16816.F32.BF16 R40, R52.reuse, R48, R40 ;  /* 0x000000303428723c */ /* 0x040fec0000041828 */
[C---:B------:R-:W-:Y:S06]  /*3b10*/  HMMA.16816.F32.BF16 R60, R52.reuse, R44, R60 ;  /* 0x0000002c343c723c */ /* 0x040fec000004183c */
[----:B------:R-:W-:Y:S06]  /*3b20*/  HMMA.16816.F32.BF16 R72, R52, R46, R72 ;  /* 0x0000002e3448723c */ /* 0x000fec0000041848 */
[C---:B----4-:R-:W-:Y:S06]  /*3b30*/  HMMA.16816.F32.BF16 R16, R8.reuse, R4, R16 ;  /* 0x000000040810723c */ /* 0x050fec0000041810 */
[----:B------:R-:W-:Y:S01]  /*3b40*/  HMMA.16816.F32.BF16 R28, R8, R6, R28 ;  /* 0x00000006081c723c */ /* 0x000fe2000004181c */
[----:B------:R-:W3:Y:S05]  /*3b50*/  LDSM.16.M88.4 R4, [R147+0x7000] ;  /* 0x007000009304783b */ /* 0x000eea0000000200 */
[C---:B------:R-:W-:Y:S01]  /*3b60*/  HMMA.16816.F32.BF16 R64, R52.reuse, R50, R64 ;  /* 0x000000323440723c */ /* 0x040fe20000041840 */
[----:B------:R-:W-:Y:S05]  /*3b70*/  LDSM.16.M88.4 R48, [R149+0x2800] ;  /* 0x002800009530783b */ /* 0x000fea0000000200 */
[C---:B------:R-:W-:Y:S06]  /*3b80*/  HMMA.16816.F32.BF16 R84, R52.reuse, R12, R84 ;  /* 0x0000000c3454723c */ /* 0x040fec0000041854 */
[----:B------:R-:W-:Y:S01]  /*3b90*/  HMMA.16816.F32.BF16 R80, R52, R14, R80 ;  /* 0x0000000e3450723c */ /* 0x000fe20000041850 */
[----:B------:R-:W4:Y:S01]  /*3ba0*/  LDSM.16.M88.4 R12, [R147+0x7800] ;  /* 0x00780000930c783b */ /* 0x000f220000000200 */
[----:B------:R-:W-:Y:S01]  /*3bb0*/  FMUL.FTZ R17, R17, UR10 ;  /* 0x0000000a11117c20 */ /* 0x000fe20008410000 */
[----:B------:R-:W-:Y:S01]  /*3bc0*/  FMUL.FTZ R19, R19, UR10 ;  /* 0x0000000a13137c20 */ /* 0x000fe20008410000 */
[----:B------:R-:W-:-:S02]  /*3bd0*/  FMUL.FTZ R16, R16, UR10 ;  /* 0x0000000a10107c20 */ /* 0x000fc40008410000 */
[----:B------:R-:W-:Y:S01]  /*3be0*/  HMMA.16816.F32.BF16 R40, R36, R32, R40 ;  /* 0x000000202428723c */ /* 0x000fe20000041828 */
[----:B------:R-:W-:Y:S01]  /*3bf0*/  FMUL.FTZ R29, R29, UR10 ;  /* 0x0000000a1d1d7c20 */ /* 0x000fe20008410000 */
[----:B------:R-:W4:Y:S01]  /*3c00*/  MUFU.TANH R17, R17 ;  /* 0x0000001100117308 */ /* 0x000f220000002400 */
[----:B------:R-:W-:-:S03]  /*3c10*/  FMUL.FTZ R31, R31, UR10 ;  /* 0x0000000a1f1f7c20 */ /* 0x000fc60008410000 */
[C---:B-1----:R-:W-:Y:S04]  /*3c20*/  HMMA.16816.F32.BF16 R60, R36.reuse, R56, R60 ;  /* 0x00000038243c723c */ /* 0x042fe8000004183c */
[----:B------:R-:W1:Y:S02]  /*3c30*/  MUFU.TANH R19, R19 ;  /* 0x0000001300137308 */ /* 0x000e640000002400 */
[C---:B------:R-:W-:Y:S06]  /*3c40*/  HMMA.16816.F32.BF16 R72, R36.reuse, R58, R72 ;  /* 0x0000003a2448723c */ /* 0x040fec0000041848 */
[C---:B------:R-:W-:Y:S01]  /*3c50*/  HMMA.16816.F32.BF16 R64, R36.reuse, R34, R64 ;  /* 0x000000222440723c */ /* 0x040fe20000041840 */
[----:B------:R-:W1:Y:S01]  /*3c60*/  LDSM.16.M88.4 R32, [R149+0x3000] ;  /* 0x003000009520783b */ /* 0x000e620000000200 */
[----:B------:R-:W-:Y:S04]  /*3c70*/  MUFU.TANH R29, R29 ;  /* 0x0000001d001d7308 */ /* 0x000fe80000002400 */
[C---:B--2---:R-:W-:Y:S04]  /*3c80*/  HMMA.16816.F32.BF16 R84, R36.reuse, R20, R84 ;  /* 0x000000142454723c */ /* 0x044fe80000041854 */
[----:B------:R-:W-:Y:S02]  /*3c90*/  MUFU.TANH R31, R31 ;  /* 0x0000001f001f7308 */ /* 0x000fe40000002400 */
[----:B------:R-:W-:Y:S01]  /*3ca0*/  HMMA.16816.F32.BF16 R80, R36, R22, R80 ;  /* 0x000000162450723c */ /* 0x000fe20000041850 */
[----:B------:R-:W-:-:S05]  /*3cb0*/  FMUL.FTZ R21, R28, UR10 ;  /* 0x0000000a1c157c20 */ /* 0x000fca0008410000 */
[C---:B------:R-:W-:Y:S01]  /*3cc0*/  HMMA.16816.F32.BF16 R40, R24.reuse, R88, R40 ;  /* 0x000000581828723c */ /* 0x040fe20000041828 */
[----:B------:R-:W-:Y:S01]  /*3cd0*/  FMUL.FTZ R23, R30, UR10 ;  /* 0x0000000a1e177c20 */ /* 0x000fe20008410000 */
[----:B------:R-:W2:Y:S04]  /*3ce0*/  MUFU.TANH R21, R21 ;  /* 0x0000001500157308 */ /* 0x000ea80000002400 */
[C---:B---3--:R-:W-:Y:S04]  /*3cf0*/  HMMA.16816.F32.BF16 R60, R24.reuse, R4, R60 ;  /* 0x00000004183c723c */ /* 0x048fe8000004183c */
[----:B------:R-:W3:Y:S02]  /*3d00*/  MUFU.TANH R23, R23 ;  /* 0x0000001700177308 */ /* 0x000ee40000002400 */
[----:B------:R-:W-:Y:S01]  /*3d10*/  HMMA.16816.F32.BF16 R72, R24, R6, R72 ;  /* 0x000000061848723c */ /* 0x000fe20000041848 */
[----:B------:R-:W2:Y:S01]  /*3d20*/  LDSM.16.M88.4 R4, [R149+0x3800] ;  /* 0x003800009504783b */ /* 0x000ea20000000200 */
[----:B------:R-:W-:-:S04]  /*3d30*/  DEPBAR.LE SB0, 0x0 ;  /* 0x000080000000791a */ /* 0x000fc80000000000 */
[C---:B------:R-:W-:Y:S01]  /*3d40*/  HMMA.16816.F32.BF16 R64, R24.reuse, R90, R64 ;  /* 0x0000005a1840723c */ /* 0x040fe20000041840 */
[----:B------:R-:W-:Y:S05]  /*3d50*/  MUFU.TANH R45, R16 ;  /* 0x00000010002d7308 */ /* 0x000fea0000002400 */
[C---:B----4-:R-:W-:Y:S06]  /*3d60*/  HMMA.16816.F32.BF16 R84, R24.reuse, R12, R84 ;  /* 0x0000000c1854723c */ /* 0x050fec0000041854 */
[----:B------:R-:W-:Y:S01]  /*3d70*/  HMMA.16816.F32.BF16 R80, R24, R14, R80 ;  /* 0x0000000e1850723c */ /* 0x000fe20000041850 */
[----:B------:R-:W-:-:S05]  /*3d80*/  IMAD R12, R114, 0x10, R115 ;  /* 0x00000010720c7824 */ /* 0x000fca00078e0273 */
[----:B------:R-:W-:Y:S01]  /*3d90*/  HMMA.16816.F32.BF16 R40, R8, R48, R40 ;  /* 0x000000300828723c */ /* 0x000fe20000041828 */
[----:B------:R-:W-:Y:S02]  /*3da0*/  IADD3 R12, R12, 0x1, R171 ;  /* 0x000000010c0c7810 */ /* 0x000fe40007ffe0ab */
[----:B------:R-:W-:-:S03]  /*3db0*/  SHF.R.S32.HI R27, RZ, 0x1f, R114 ;  /* 0x0000001fff1b7819 */ /* 0x000fc60000011472 */
[----:B-1----:R-:W-:Y:S01]  /*3dc0*/  HMMA.16816.F32.BF16 R60, R8, R32, R60 ;  /* 0x00000020083c723c */ /* 0x002fe2000004183c */
[----:B------:R-:W-:-:S05]  /*3dd0*/  LEA.HI R0, R27, R114, RZ, 0x2 ;  /* 0x000000721b007211 */ /* 0x000fca00078f10ff */
[----:B------:R-:W-:Y:S01]  /*3de0*/  HMMA.16816.F32.BF16 R72, R8, R34, R72 ;  /* 0x000000220848723c */ /* 0x000fe20000041848 */
[----:B------:R-:W-:Y:S01]  /*3df0*/  LOP3.LUT R33, R0, 0xfffffffc, RZ, 0xc0, !PT ;  /* 0xfffffffc00217812 */ /* 0x000fe200078ec0ff */
[----:B-----5:R-:W-:-:S04]  /*3e00*/  FMUL.FTZ R0, R105, R110 ;  /* 0x0000006e69007220 */ /* 0x020fc80000410000 */
[----:B------:R-:W-:Y:S01]  /*3e10*/  HMMA.16816.F32.BF16 R64, R8, R50, R64 ;  /* 0x000000320840723c */ /* 0x000fe20000041840 */
[----:B------:R-:W-:Y:S01]  /*3e20*/  IADD3 R35, R111, R12, -R164 ;  /* 0x0000000c6f237210 */ /* 0x000fe20007ffe8a4 */
[----:B------:R-:W-:-:S04]  /*3e30*/  IMAD.IADD R170, R114, 0x1, -R33 ;  /* 0x0000000172aa7824 */ /* 0x000fc800078e0a21 */
[C---:B--2---:R-:W-:Y:S01]  /*3e40*/  HMMA.16816.F32.BF16 R84, R8.reuse, R4, R84 ;  /* 0x000000040854723c */ /* 0x044fe20000041854 */
[----:B------:R-:W-:Y:S02]  /*3e50*/  IMAD.IADD R112, R35, 0x1, R112 ;  /* 0x0000000123707824 */ /* 0x000fe400078e0270 */
[----:B------:R-:W-:Y:S01]  /*3e60*/  FMUL.FTZ R37, R41, UR10 ;  /* 0x0000000a29257c20 */ /* 0x000fe20008410000 */
[----:B------:R-:W-:Y:S01]  /*3e70*/  FMUL.FTZ R25, R43, UR10 ;  /* 0x0000000a2b197c20 */ /* 0x000fe20008410000 */
[----:B------:R-:W-:Y:S01]  /*3e80*/  FMUL.FTZ R13, R40, UR10 ;  /* 0x0000000a280d7c20 */ /* 0x000fe20008410000 */
[----:B------:R-:W-:Y:S01]  /*3e90*/  FMUL.FTZ R15, R42, UR10 ;  /* 0x0000000a2a0f7c20 */ /* 0x000fe20008410000 */
[----:B------:R-:W-:Y:S01]  /*3ea0*/  HMMA.16816.F32.BF16 R80, R8, R6, R80 ;  /* 0x000000060850723c */ /* 0x000fe20000041850 */
[C---:B------:R-:W-:Y:S01]  /*3eb0*/  VIMNMX R130, R112.reuse, R111, PT ;  /* 0x0000006f70827248 */ /* 0x040fe20003fe0100 */
[----:B------:R-:W1:Y:S01]  /*3ec0*/  MUFU.TANH R37, R37 ;  /* 0x0000002500257308 */ /* 0x000e620000002400 */
[----:B------:R-:W-:Y:S01]  /*3ed0*/  VIADDMNMX R129, R112, 0x8, R111, PT ;  /* 0x0000000870817846 */ /* 0x000fe2000380016f */
[----:B------:R-:W-:Y:S01]  /*3ee0*/  FMUL.FTZ R35, R60, UR10 ;  /* 0x0000000a3c237c20 */ /* 0x000fe20008410000 */
[----:B------:R-:W-:Y:S01]  /*3ef0*/  FMUL.FTZ R62, R62, UR10 ;  /* 0x0000000a3e3e7c20 */ /* 0x000fe20008410000 */
[----:B------:R-:W-:Y:S01]  /*3f00*/  FMUL.FTZ R73, R73, UR10 ;  /* 0x0000000a49497c20 */ /* 0x000fe20008410000 */
[----:B------:R-:W-:-:S02]  /*3f10*/  IMAD.IADD R9, R100, 0x1, R173 ;  /* 0x0000000164097824 */ /* 0x000fc400078e02ad */
[----:B------:R-:W-:Y:S01]  /*3f20*/  FMUL.FTZ R8, R18, UR10 ;  /* 0x0000000a12087c20 */ /* 0x000fe20008410000 */
[----:B------:R-:W-:Y:S01]  /*3f30*/  FMUL.FTZ R75, R75, UR10 ;  /* 0x0000000a4b4b7c20 */ /* 0x000fe20008410000 */
[----:B------:R-:W2:Y:S01]  /*3f40*/  MUFU.TANH R25, R25 ;  /* 0x0000001900197308 */ /* 0x000ea20000002400 */
[C---:B------:R-:W-:Y:S02]  /*3f50*/  VIADD R6, R9.reuse, 0x1 ;  /* 0x0000000109067836 */ /* 0x040fe40000000000 */
[----:B------:R-:W-:Y:S01]  /*3f60*/  FMUL.FTZ R27, R64, UR10 ;  /* 0x0000000a401b7c20 */ /* 0x000fe20008410000 */
[----:B------:R-:W-:Y:S02]  /*3f70*/  VIADD R10, R9, 0x8 ;  /* 0x00000008090a7836 */ /* 0x000fe40000000000 */
[----:B------:R-:W-:Y:S01]  /*3f80*/  FMUL.FTZ R5, R65, UR10 ;  /* 0x0000000a41057c20 */ /* 0x000fe20008410000 */
[C---:B------:R-:W-:Y:S01]  /*3f90*/  VIADD R18, R9.reuse, 0x11 ;  /* 0x0000001109127836 */ /* 0x040fe20000000000 */
[C---:B------:R-:W-:Y:S01]  /*3fa0*/  ISETP.GE.AND P5, PT, R6.reuse, R130, PT ;  /* 0x000000820600720c */ /* 0x040fe20003fa6270 */
[C---:B------:R-:W-:Y:S01]  /*3fb0*/  VIADD R26, R9.reuse, 0x9 ;  /* 0x00000009091a7836 */ /* 0x040fe20000000000 */
[-C--:B------:R-:W-:Y:S01]  /*3fc0*/  ISETP.GE.AND P1, PT, R6, R129.reuse, PT ;  /* 0x000000810600720c */ /* 0x080fe20003f26270 */
[----:B------:R-:W4:Y:S01]  /*3fd0*/  MUFU.TANH R13, R13 ;  /* 0x0000000d000d7308 */ /* 0x000f220000002400 */
[----:B------:R-:W-:Y:S01]  /*3fe0*/  I2FP.F32.S32 R6, R6 ;  /* 0x0000000600067245 */ /* 0x000fe20000201400 */
[----:B------:R-:W-:Y:S01]  /*3ff0*/  VIADD R22, R9, 0x10 ;  /* 0x0000001009167836 */ /* 0x000fe20000000000 */
[----:B------:R-:W-:Y:S01]  /*4000*/  ISETP.GE.AND P4, PT, R10, R130, PT ;  /* 0x000000820a00720c */ /* 0x000fe20003f86270 */
[----:B------:R-:W-:Y:S01]  /*4010*/  FMUL.FTZ R7, R66, UR10 ;  /* 0x0000000a42077c20 */ /* 0x000fe20008410000 */
[-C--:B------:R-:W-:Y:S01]  /*4020*/  ISETP.GE.AND P2, PT, R10, R129.reuse, PT ;  /* 0x000000810a00720c */ /* 0x080fe20003f46270 */
[C---:B------:R-:W-:Y:S01]  /*4030*/  FFMA.FTZ R17, R0.reuse, R6, R17 ;  /* 0x0000000600117223 */ /* 0x040fe20000010011 */
[----:B------:R-:W-:Y:S01]  /*4040*/  I2FP.F32.S32 R10, R10 ;  /* 0x0000000a000a7245 */ /* 0x000fe20000201400 */
[----:B------:R-:W4:Y:S01]  /*4050*/  MUFU.TANH R15, R15 ;  /* 0x0000000f000f7308 */ /* 0x000f220000002400 */
[----:B------:R-:W-:Y:S01]  /*4060*/  FFMA.FTZ R19, R0, R6, R19 ;  /* 0x0000000600137223 */ /* 0x000fe20000010013 */
[----:B------:R-:W-:Y:S01]  /*4070*/  FMUL.FTZ R11, R67, UR10 ;  /* 0x0000000a430b7c20 */ /* 0x000fe20008410000 */
[----:B------:R-:W-:Y:S01]  /*4080*/  ISETP.GE.AND P6, PT, R26, R130, PT ;  /* 0x000000821a00720c */ /* 0x000fe20003fc6270 */
[CC--:B------:R-:W-:Y:S01]  /*4090*/  FFMA.FTZ R6, R0.reuse, R10.reuse, R21 ;  /* 0x0000000a00067223 */ /* 0x0c0fe20000010015 */
[----:B---3--:R-:W-:Y:S01]  /*40a0*/  FFMA.FTZ R23, R0, R10, R23 ;  /* 0x0000000a00177223 */ /* 0x008fe20000010017 */
[----:B------:R-:W-:Y:S01]  /*40b0*/  FSEL R28, R19, -INF , !P1 ;  /* 0xff800000131c7808 */ /* 0x000fe20004800000 */
[C---:B------:R-:W-:Y:S01]  /*40c0*/  VIADD R10, R9.reuse, 0x20 ;  /* 0x00000020090a7836 */ /* 0x040fe20000000000 */
[-C--:B------:R-:W-:Y:S01]  /*40d0*/  ISETP.GE.AND P3, PT, R26, R129.reuse, PT ;  /* 0x000000811a00720c */ /* 0x080fe20003f66270 */
[----:B------:R-:W3:Y:S01]  /*40e0*/  MUFU.TANH R35, R35 ;  /* 0x0000002300237308 */ /* 0x000ee20000002400 */
[----:B------:R-:W-:Y:S01]  /*40f0*/  FSEL R19, R6, -INF , !P4 ;  /* 0xff80000006137808 */ /* 0x000fe20006000000 */
[----:B------:R-:W-:Y:S01]  /*4100*/  VIADD R20, R9, 0x18 ;  /* 0x0000001809147836 */ /* 0x000fe20000000000 */
[----:B------:R-:W-:Y:S01]  /*4110*/  FSEL R24, R23, -INF , !P2 ;  /* 0xff80000017187808 */ /* 0x000fe20005000000 */
[----:B------:R-:W-:Y:S01]  /*4120*/  VIADD R6, R9, 0x19 ;  /* 0x0000001909067836 */ /* 0x000fe20000000000 */
[C---:B------:R-:W-:Y:S01]  /*4130*/  ISETP.GE.AND P4, PT, R18.reuse, R130, PT ;  /* 0x000000821200720c */ /* 0x040fe20003f86270 */
[----:B------:R-:W-:Y:S01]  /*4140*/  FMUL.FTZ R33, R61, UR10 ;  /* 0x0000000a3d217c20 */ /* 0x000fe20008410000 */
[-C--:B------:R-:W-:Y:S01]  /*4150*/  ISETP.GE.AND P2, PT, R18, R129.reuse, PT ;  /* 0x000000811200720c */ /* 0x080fe20003f46270 */
[----:B------:R-:W3:Y:S01]  /*4160*/  MUFU.TANH R39, R62 ;  /* 0x0000003e00277308 */ /* 0x000ee20000002400 */
[----:B------:R-:W-:Y:S01]  /*4170*/  I2FP.F32.S32 R18, R18 ;  /* 0x0000001200127245 */ /* 0x000fe20000201400 */
[----:B------:R-:W-:Y:S01]  /*4180*/  FMUL.FTZ R63, R63, UR10 ;  /* 0x0000000a3f3f7c20 */ /* 0x000fe20008410000 */
[----:B------:R-:W-:Y:S01]  /*4190*/  I2FP.F32.S32 R26, R26 ;  /* 0x0000001a001a7245 */ /* 0x000fe20000201400 */
[----:B------:R-:W-:Y:S01]  /*41a0*/  FMUL.FTZ R72, R72, UR10 ;  /* 0x0000000a48487c20 */ /* 0x000fe20008410000 */
[----:B------:R-:W-:Y:S01]  /*41b0*/  FSEL R21, R17, -INF , !P5 ;  /* 0xff80000011157808 */ /* 0x000fe20006800000 */
[----:B-1----:R-:W-:Y:S01]  /*41c0*/  FFMA.FTZ R23, R0, R18, R37 ;  /* 0x0000001200177223 */ /* 0x002fe20000010025 */
[C---:B------:R-:W-:Y:S01]  /*41d0*/  ISETP.GE.AND P5, PT, R22.reuse, R130, PT ;  /* 0x000000821600720c */ /* 0x040fe20003fa6270 */
[----:B------:R-:W1:Y:S01]  /*41e0*/  MUFU.TANH R27, R27 ;  /* 0x0000001b001b7308 */ /* 0x000e620000002400 */
[-C--:B------:R-:W-:Y:S01]  /*41f0*/  ISETP.GE.AND P1, PT, R22, R129.reuse, PT ;  /* 0x000000811600720c */ /* 0x080fe20003f26270 */
[C---:B------:R-:W-:Y:S01]  /*4200*/  FFMA.FTZ R29, R0.reuse, R26, R29 ;  /* 0x0000001a001d7223 */ /* 0x040fe2000001001d */
[----:B------:R-:W-:Y:S01]  /*4210*/  I2FP.F32.S32 R22, R22 ;  /* 0x0000001600167245 */ /* 0x000fe20000201400 */
[C---:B--2---:R-:W-:Y:S01]  /*4220*/  FFMA.FTZ R18, R0.reuse, R18, R25 ;  /* 0x0000001200127223 */ /* 0x044fe20000010019 */
[----:B------:R-:W-:Y:S01]  /*4230*/  FFMA.FTZ R26, R0, R26, R31 ;  /* 0x0000001a001a7223 */ /* 0x000fe2000001001f */
[----:B------:R-:W-:Y:S01]  /*4240*/  FSEL R23, R23, -INF , !P4 ;  /* 0xff80000017177808 */ /* 0x000fe20006000000 */
[----:B------:R-:W-:Y:S01]  /*4250*/  FMUL.FTZ R74, R74, UR10 ;  /* 0x0000000a4a4a7c20 */ /* 0x000fe20008410000 */
[----:B------:R-:W-:Y:S01]  /*4260*/  MUFU.TANH R5, R5 ;  /* 0x0000000500057308 */ /* 0x000fe20000002400 */
[CC--:B----4-:R-:W-:Y:S01]  /*4270*/  FFMA.FTZ R13, R0.reuse, R22.reuse, R13 ;  /* 0x00000016000d7223 */ /* 0x0d0fe2000001000d */
[----:B------:R-:W-:Y:S01]  /*4280*/  FFMA.FTZ R22, R0, R22, R15 ;  /* 0x0000001600167223 */ /* 0x000fe2000001000f */
[----:B------:R-:W-:Y:S01]  /*4290*/  FSEL R18, R18, -INF , !P2 ;  /* 0xff80000012127808 */ /* 0x000fe20005000000 */
[----:B------:R-:W-:Y:S01]  /*42a0*/  FMUL.FTZ R80, R80, UR10 ;  /* 0x0000000a50507c20 */ /* 0x000fe20008410000 */
[----:B------:R-:W-:Y:S01]  /*42b0*/  FSEL R29, R29, -INF , !P6 ;  /* 0xff8000001d1d7808 */ /* 0x000fe20007000000 */
[----:B------:R-:W-:Y:S01]  /*42c0*/  FMUL.FTZ R85, R85, UR10 ;  /* 0x0000000a55557c20 */ /* 0x000fe20008410000 */
[----:B------:R-:W-:Y:S01]  /*42d0*/  FSEL R26, R26, -INF , !P3 ;  /* 0xff8000001a1a7808 */ /* 0x000fe20005800000 */
[----:B------:R-:W2:Y:S01]  /*42e0*/  MUFU.TANH R7, R7 ;  /* 0x0000000700077308 */ /* 0x000ea20000002400 */
[CC--:B------:R-:W-:Y:S01]  /*42f0*/  ISETP.GE.AND P4, PT, R10.reuse, R130.reuse, PT ;  /* 0x000000820a00720c */ /* 0x0c0fe20003f86270 */
[----:B------:R-:W-:Y:S01]  /*4300*/  FMUL.FTZ R87, R87, UR10 ;  /* 0x0000000a57577c20 */ /* 0x000fe20008410000 */
[-C--:B------:R-:W-:Y:S01]  /*4310*/  ISETP.GE.AND P2, PT, R10, R129.reuse, PT ;  /* 0x000000810a00720c */ /* 0x080fe20003f46270 */
[C---:B------:R-:W-:Y:S01]  /*4320*/  VIADD R14, R9.reuse, 0x21 ;  /* 0x00000021090e7836 */ /* 0x040fe20000000000 */
[C---:B------:R-:W-:Y:S01]  /*4330*/  ISETP.GE.AND P6, PT, R20.reuse, R130, PT ;  /* 0x000000821400720c */ /* 0x040fe20003fc6270 */
[----:B------:R-:W-:Y:S01]  /*4340*/  VIADD R12, R9, 0x28 ;  /* 0x00000028090c7836 */ /* 0x000fe20000000000 */
[-C--:B------:R-:W-:Y:S01]  /*4350*/  ISETP.GE.AND P3, PT, R20, R129.reuse, PT ;  /* 0x000000811400720c */ /* 0x080fe20003f66270 */
[----:B------:R-:W4:Y:S01]  /*4360*/  MUFU.TANH R11, R11 ;  /* 0x0000000b000b7308 */ /* 0x000f220000002400 */
[----:B------:R-:W-:Y:S01]  /*4370*/  I2FP.F32.S32 R10, R10 ;  /* 0x0000000a000a7245 */ /* 0x000fe20000201400 */
[----:B------:R-:W-:Y:S01]  /*4380*/  FMUL.FTZ R84, R84, UR10 ;  /* 0x0000000a54547c20 */ /* 0x000fe20008410000 */
[----:B------:R-:W-:Y:S01]  /*4390*/  I2FP.F32.S32 R20, R20 ;  /* 0x0000001400147245 */ /* 0x000fe20000201400 */
[----:B------:R-:W-:Y:S01]  /*43a0*/  FMUL.FTZ R86, R86, UR10 ;  /* 0x0000000a56567c20 */ /* 0x000fe20008410000 */
[----:B------:R-:W-:Y:S01]  /*43b0*/  FSEL R25, R13, -INF , !P5 ;  /* 0xff8000000d197808 */ /* 0x000fe20006800000 */
[----:B---3--:R-:W-:Y:S01]  /*43c0*/  FFMA.FTZ R35, R0, R10, R35 ;  /* 0x0000000a00237223 */ /* 0x008fe20000010023 */
[----:B------:R-:W-:Y:S01]  /*43d0*/  FSEL R22, R22, -INF , !P1 ;  /* 0xff80000016167808 */ /* 0x000fe20004800000 */
[----:B------:R-:W3:Y:S01]  /*43e0*/  MUFU.TANH R73, R73 ;  /* 0x0000004900497308 */ /* 0x000ee20000002400 */
[----:B------:R-:W-:Y:S01]  /*43f0*/  ISETP.GE.AND P5, PT, R6, R130, PT ;  /* 0x000000820600720c */ /* 0x000fe20003fa6270 */
[----:B------:R-:W-:Y:S01]  /*4400*/  FFMA.FTZ R39, R0, R10, R39 ;  /* 0x0000000a00277223 */ /* 0x000fe20000010027 */
[----:B------:R-:W-:Y:S01]  /*4410*/  ISETP.GE.AND P1, PT, R6, R129, PT ;  /* 0x000000810600720c */ /* 0x000fe20003f26270 */
[----:B-1----:R-:W-:Y:S01]  /*4420*/  FFMA.FTZ R27, R0, R20, R27 ;  /* 0x00000014001b7223 */ /* 0x002fe2000001001b */
[----:B------:R-:W-:Y:S01]  /*4430*/  I2FP.F32.S32 R6, R6 ;  /* 0x0000000600067245 */ /* 0x000fe20000201400 */
[----:B------:R-:W-:-:S02]  /*4440*/  VIADD R10, R9, 0x29 ;  /* 0x00000029090a7836 */ /* 0x000fc40000000000 */
[C---:B--2---:R-:W-:Y:S01]  /*4450*/  FFMA.FTZ R20, R0.reuse, R20, R7 ;  /* 0x0000001400147223 */ /* 0x044fe20000010007 */
[----:B------:R-:W1:Y:S01]  /*4460*/  MUFU.TANH R75, R75 ;  /* 0x0000004b004b7308 */ /* 0x000e620000002400 */
[----:B------:R-:W-:Y:S01]  /*4470*/  FSEL R135, R35, -INF , !P4 ;  /* 0xff80000023877808 */ /* 0x000fe20006000000 */
[CC--:B------:R-:W-:Y:S01]  /*4480*/  FFMA.FTZ R5, R0.reuse, R6.reuse, R5 ;  /* 0x0000000600057223 */ /* 0x0c0fe20000010005 */
[----:B----4-:R-:W-:Y:S01]  /*4490*/  FFMA.FTZ R6, R0, R6, R11 ;  /* 0x0000000600067223 */ /* 0x010fe2000001000b */
[----:B------:R-:W-:Y:S01]  /*44a0*/  FSEL R140, R39, -INF , !P2 ;  /* 0xff800000278c7808 */ /* 0x000fe20005000000 */
[----:B------:R-:W-:Y:S01]  /*44b0*/  FMUL.FTZ R81, R81, UR10 ;  /* 0x0000000a51517c20 */ /* 0x000fe20008410000 */
[----:B------:R-:W-:Y:S01]  /*44c0*/  FSEL R7, R27, -INF , !P6 ;  /* 0xff8000001b077808 */ /* 0x000fe20007000000 */
[----:B------:R-:W-:Y:S01]  /*44d0*/  FMUL.FTZ R83, R83, UR10 ;  /* 0x0000000a53537c20 */ /* 0x000fe20008410000 */
[----:B------:R-:W2:Y:S01]  /*44e0*/  MUFU.TANH R33, R33 ;  /* 0x0000002100217308 */ /* 0x000ea20000002400 */
[----:B------:R-:W-:Y:S01]  /*44f0*/  ISETP.GE.AND P4, PT, R10, R130, PT ;  /* 0x000000820a00720c */ /* 0x000fe20003f86270 */
[----:B------:R-:W-:Y:S01]  /*4500*/  FMUL.FTZ R82, R82, UR10 ;  /* 0x0000000a52527c20 */ /* 0x000fe20008410000 */
[----:B------:R-:W-:-:S02]  /*4510*/  ISETP.GE.AND P2, PT, R10, R129, PT ;  /* 0x000000810a00720c */ /* 0x000fc40003f46270 */
[----:B------:R-:W-:Y:S02]  /*4520*/  I2FP.F32.S32 R10, R10 ;  /* 0x0000000a000a7245 */ /* 0x000fe40000201400 */
[----:B------:R-:W-:Y:S01]  /*4530*/  FSEL R20, R20, -INF , !P3 ;  /* 0xff80000014147808 */ /* 0x000fe20005800000 */
[----:B------:R-:W4:Y:S01]  /*4540*/  MUFU.TANH R63, R63 ;  /* 0x0000003f003f7308 */ /* 0x000f220000002400 */
[----:B------:R-:W-:Y:S01]  /*4550*/  FSEL R5, R5, -INF , !P5 ;  /* 0xff80000005057808 */ /* 0x000fe20006800000 */
[-C--:B---3--:R-:W-:Y:S01]  /*4560*/  FFMA.FTZ R73, R0, R10.reuse, R73 ;  /* 0x0000000a00497223 */ /* 0x088fe20000010049 */
[----:B------:R-:W-:Y:S01]  /*4570*/  FSEL R6, R6, -INF , !P1 ;  /* 0xff80000006067808 */ /* 0x000fe20004800000 */
[----:B-1----:R-:W-:Y:S01]  /*4580*/  FFMA.FTZ R75, R0, R10, R75 ;  /* 0x0000000a004b7223 */ /* 0x002fe2000001004b */
[CC--:B------:R-:W-:Y:S01]  /*4590*/  ISETP.GE.AND P6, PT, R14.reuse, R130.reuse, PT ;  /* 0x000000820e00720c */ /* 0x0c0fe20003fc6270 */
[----:B------:R-:W-:Y:S01]  /*45a0*/  VIADD R10, R9, 0x38 ;  /* 0x00000038090a7836 */ /* 0x000fe20000000000 */
[----:B------:R-:W-:Y:S01]  /*45b0*/  ISETP.GE.AND P3, PT, R14, R129, PT ;  /* 0x000000810e00720c */ /* 0x000fe20003f66270 */
[----:B------:R-:W1:Y:S01]  /*45c0*/  MUFU.TANH R17, R72 ;  /* 0x0000004800117308 */ /* 0x000e620000002400 */
[----:B------:R-:W-:-:S02]  /*45d0*/  ISETP.GE.AND P5, PT, R12, R130, PT ;  /* 0x000000820c00720c */ /* 0x000fc40003fa6270 */
[----:B------:R-:W-:Y:S02]  /*45e0*/  ISETP.GE.AND P1, PT, R12, R129, PT ;  /* 0x000000810c00720c */ /* 0x000fe40003f26270 */
[----:B------:R-:W-:Y:S02]  /*45f0*/  I2FP.F32.S32 R14, R14 ;  /* 0x0000000e000e7245 */ /* 0x000fe40000201400 */
[----:B------:R-:W-:Y:S01]  /*4600*/  I2FP.F32.S32 R12, R12 ;  /* 0x0000000c000c7245 */ /* 0x000fe20000201400 */
[----:B------:R-:W3:Y:S01]  /*4610*/  MUFU.TANH R15, R74 ;  /* 0x0000004a000f7308 */ /* 0x000ee20000002400 */
[----:B------:R-:W-:Y:S01]  /*4620*/  FSEL R123, R73, -INF , !P4 ;  /* 0xff800000497b7808 */ /* 0x000fe20006000000 */
[CC--:B--2---:R-:W-:Y:S01]  /*4630*/  FFMA.FTZ R33, R0.reuse, R14.reuse, R33 ;  /* 0x0000000e00217223 */ /* 0x0c4fe20000010021 */
[----:B----4-:R-:W-:Y:S01]  /*4640*/  FFMA.FTZ R63, R0, R14, R63 ;  /* 0x0000000e003f7223 */ /* 0x010fe2000001003f */
[----:B------:R-:W-:Y:S01]  /*4650*/  VIADD R14, R9, 0x30 ;  /* 0x00000030090e7836 */ /* 0x000fe20000000000 */
[----:B------:R-:W-:-:S02]  /*4660*/  FSEL R136, R75, -INF , !P2 ;  /* 0xff8000004b887808 */ /* 0x000fc40005000000 */
[----:B------:R-:W-:Y:S01]  /*4670*/  ISETP.GE.AND P4, PT, R10, R130, PT ;  /* 0x000000820a00720c */ /* 0x000fe20003f86270 */
[----:B------:R-:W2:Y:S01]  /*4680*/  MUFU.TANH R27, R80 ;  /* 0x00000050001b7308 */ /* 0x000ea20000002400 */
[----:B-1----:R-:W-:Y:S01]  /*4690*/  FFMA.FTZ R17, R0, R12, R17 ;  /* 0x0000000c00117223 */ /* 0x002fe20000010011 */
[----:B------:R-:W-:Y:S02]  /*46a0*/  ISETP.GE.AND P2, PT, R10, R129, PT ;  /* 0x000000810a00720c */ /* 0x000fe40003f46270 */
[----:B------:R-:W-:Y:S02]  /*46b0*/  I2FP.F32.S32 R10, R10 ;  /* 0x0000000a000a7245 */ /* 0x000fe40000201400 */
[----:B------:R-:W-:Y:S02]  /*46c0*/  FSEL R133, R33, -INF , !P6 ;  /* 0xff80000021857808 */ /* 0x000fe40007000000 */
[----:B------:R-:W1:Y:S01]  /*46d0*/  MUFU.TANH R13, R84 ;  /* 0x00000054000d7308 */ /* 0x000e620000002400 */
[----:B---3--:R-:W-:Y:S01]  /*46e0*/  FFMA.FTZ R15, R0, R12, R15 ;  /* 0x0000000c000f7223 */ /* 0x008fe2000001000f */
[----:B------:R-:W-:Y:S01]  /*46f0*/  VIADD R12, R9, 0x31 ;  /* 0x00000031090c7836 */ /* 0x000fe20000000000 */
[----:B------:R-:W-:-:S02]  /*4700*/  FSEL R138, R63, -INF , !P3 ;  /* 0xff8000003f8a7808 */ /* 0x000fc40005800000 */
[----:B------:R-:W-:Y:S02]  /*4710*/  FSEL R131, R17, -INF , !P5 ;  /* 0xff80000011837808 */ /* 0x000fe40006800000 */
[----:B------:R-:W-:Y:S01]  /*4720*/  FSEL R134, R15, -INF , !P1 ;  /* 0xff8000000f867808 */ /* 0x000fe20004800000 */
[----:B------:R-:W3:Y:S01]  /*4730*/  MUFU.TANH R85, R85 ;  /* 0x0000005500557308 */ /* 0x000ee20000002400 */
[----:B------:R-:W-:Y:S01]  /*4740*/  ISETP.GE.AND P6, PT, R14, R130, PT ;  /* 0x000000820e00720c */ /* 0x000fe20003fc6270 */
[----:B--2---:R-:W-:Y:S01]  /*4750*/  FFMA.FTZ R27, R0, R10, R27 ;  /* 0x0000000a001b7223 */ /* 0x004fe2000001001b */
[-C--:B------:R-:W-:Y:S02]  /*4760*/  ISETP.GE.AND P3, PT, R14, R129.reuse, PT ;  /* 0x000000810e00720c */ /* 0x080fe40003f66270 */
[C---:B------:R-:W-:Y:S02]  /*4770*/  ISETP.GE.AND P5, PT, R12.reuse, R130, PT ;  /* 0x000000820c00720c */ /* 0x040fe40003fa6270 */
[----:B------:R-:W-:Y:S01]  /*4780*/  ISETP.GE.AND P1, PT, R12, R129, PT ;  /* 0x000000810c00720c */ /* 0x000fe20003f26270 */
[----:B------:R-:W2:Y:S01]  /*4790*/  MUFU.TANH R11, R86 ;  /* 0x00000056000b7308 */ /* 0x000ea20000002400 */
[----:B------:R-:W-:-:S02]  /*47a0*/  I2FP.F32.S32 R14, R14 ;  /* 0x0000000e000e7245 */ /* 0x000fc40000201400 */
[----:B------:R-:W-:Y:S02]  /*47b0*/  I2FP.F32.S32 R12, R12 ;  /* 0x0000000c000c7245 */ /* 0x000fe40000201400 */
[----:B------:R-:W-:Y:S01]  /*47c0*/  FSEL R119, R27, -INF , !P4 ;  /* 0xff8000001b777808 */ /* 0x000fe20006000000 */
[----:B-1----:R-:W-:Y:S01]  /*47d0*/  FFMA.FTZ R13, R0, R14, R13 ;  /* 0x0000000e000d7223 */ /* 0x002fe2000001000d */
[----:B------:R-:W-:Y:S01]  /*47e0*/  ISETP.GE.AND P4, PT, R126, 0x2, PT ;  /* 0x000000027e00780c */ /* 0x000fe20003f86270 */
[----:B------:R-:W1:Y:S01]  /*47f0*/  MUFU.TANH R87, R87 ;  /* 0x0000005700577308 */ /* 0x000e620000002400 */
[----:B---3--:R-:W-:Y:S01]  /*4800*/  FFMA.FTZ R85, R0, R12, R85 ;  /* 0x0000000c00557223 */ /* 0x008fe20000010055 */
[----:B------:R-:W-:Y:S02]  /*4810*/  LOP3.LUT R4, R108, R109, RZ, 0xfc, !PT ;  /* 0x0000006d6c047212 */ /* 0x000fe400078efcff */
[----:B------:R-:W-:Y:S02]  /*4820*/  FSEL R121, R13, -INF , !P6 ;  /* 0xff8000000d797808 */ /* 0x000fe40007000000 */
[----:B------:R-:W-:-:S02]  /*4830*/  FSEL R120, R85, -INF , !P5 ;  /* 0xff80000055787808 */ /* 0x000fc40006800000 */
[----:B------:R-:W3:Y:S01]  /*4840*/  MUFU.TANH R31, R82 ;  /* 0x00000052001f7308 */ /* 0x000ee20000002400 */
[----:B--2---:R-:W-:Y:S01]  /*4850*/  FFMA.FTZ R11, R0, R14, R11 ;  /* 0x0000000e000b7223 */ /* 0x004fe2000001000b */
[----:B------:R-:W-:Y:S01]  /*4860*/  BAR.SYNC.DEFER_BLOCKING 0x0 ;  /* 0x0000000000007b1d */ /* 0x000fe20000010000 */
[----:B------:R-:W-:-:S03]  /*4870*/  ISETP.GE.AND P6, PT, R9, R130, PT ;  /* 0x000000820900720c */ /* 0x000fc60003fc6270 */
[----:B------:R-:W-:Y:S02]  /*4880*/  FSEL R118, R11, -INF , !P3 ;  /* 0xff8000000b767808 */ /* 0x000fe40005800000 */
[----:B------:R2:W4:Y:S01]  /*4890*/  MUFU.TANH R15, R8 ;  /* 0x00000008000f7308 */ /* 0x0005220000002400 */
[----:B-1----:R-:W-:Y:S01]  /*48a0*/  FFMA.FTZ R87, R0, R12, R87 ;  /* 0x0000000c00577223 */ /* 0x002fe20000010057 */
[----:B------:R-:W-:-:S04]  /*48b0*/  ISETP.GE.AND P3, PT, R9, R129, PT ;  /* 0x000000810900720c */ /* 0x000fc80003f66270 */
[----:B------:R-:W-:Y:S02]  /*48c0*/  FSEL R116, R87, -INF , !P1 ;  /* 0xff80000057747808 */ /* 0x000fe40004800000 */
[----:B------:R-:W1:Y:S01]  /*48d0*/  MUFU.TANH R81, R81 ;  /* 0x0000005100517308 */ /* 0x000e620000002400 */
[----:B---3--:R-:W-:-:S05]  /*48e0*/  FFMA.FTZ R31, R0, R10, R31 ;  /* 0x0000000a001f7223 */ /* 0x008fca000001001f */
[----:B------:R-:W-:Y:S02]  /*48f0*/  FSEL R114, R31, -INF , !P2 ;  /* 0xff8000001f727808 */ /* 0x000fe40005000000 */
[----:B------:R-:W3:Y:S01]  /*4900*/  MUFU.TANH R83, R83 ;  /* 0x0000005300537308 */ /* 0x000ee20000002400 */
[----:B--2---:R-:W-:Y:S01]  /*4910*/  VIADD R8, R9, 0x39 ;  /* 0x0000003909087836 */ /* 0x004fe20000000000 */
[----:B------:R-:W-:-:S04]  /*4920*/  I2FP.F32.S32 R9, R9 ;  /* 0x0000000900097245 */ /* 0x000fc80000201400 */
[----:B------:R-:W-:Y:S01]  /*4930*/  ISETP.GE.AND P5, PT, R8, R130, PT ;  /* 0x000000820800720c */ /* 0x000fe20003fa6270 */
[----:B------:R-:W-:Y:S01]  /*4940*/  FFMA.FTZ R45, R0, R9, R45 ;  /* 0x00000009002d7223 */ /* 0x000fe2000001002d */
[----:B------:R-:W-:Y:S01]  /*4950*/  ISETP.GE.AND P1, PT, R8, R129, PT ;  /* 0x000000810800720c */ /* 0x000fe20003f26270 */
[C---:B----4-:R-:W-:Y:S01]  /*4960*/  FFMA.FTZ R15, R0.reuse, R9, R15 ;  /* 0x00000009000f7223 */ /* 0x050fe2000001000f */
[----:B------:R-:W-:Y:S02]  /*4970*/  I2FP.F32.S32 R8, R8 ;  /* 0x0000000800087245 */ /* 0x000fe40000201400 */
[----:B------:R-:W-:Y:S02]  /*4980*/  FSEL R27, R45, -INF , !P6 ;  /* 0xff8000002d1b7808 */ /* 0x000fe40007000000 */
[----:B------:R-:W-:Y:S01]  /*4990*/  FSEL R30, R15, -INF , !P3 ;  /* 0xff8000000f1e7808 */ /* 0x000fe20005800000 */
[CC--:B-1----:R-:W-:Y:S01]  /*49a0*/  FFMA.FTZ R81, R0.reuse, R8.reuse, R81 ;  /* 0x0000000800517223 */ /* 0x0c2fe20000010051 */
[----:B---3--:R-:W-:-:S04]  /*49b0*/  FFMA.FTZ R83, R0, R8, R83 ;  /* 0x0000000800537223 */ /* 0x008fc80000010053 */
        /* <DEDUP_REMOVED lines=63> */
.L_x_6890:
[----:B------:R-:W-:-:S04]  /*4db0*/  LEA R31, -R102, RZ, 0x6 ;  /* 0x000000ff661f7211 */ /* 0x000fc800078e31ff */
[----:B------:R-:W-:-:S07]  /*4dc0*/  SHF.R.S32.HI R32, RZ, 0x1f, R31 ;  /* 0x0000001fff207819 */ /* 0x000fce000001141f */
.L_x_6891:
        /* <DEDUP_REMOVED lines=91> */
.L_x_6893:
[----:B------:R-:W-:Y:S05]  /*5380*/  BSYNC B0 ;  /* 0x0000000000007941 */ /* 0x000fea0003800000 */
.L_x_6892:
[----:B------:R-:W0:Y:S01]  /*5390*/  LDGDEPBAR ;  /* 0x00000000000079af */ /* 0x000e220000000000 */
[----:B------:R-:W-:-:S04]  /*53a0*/  IADD3 R128, P1, R31, R128, RZ ;  /* 0x000000801f807210 */ /* 0x000fc80007f3e0ff */
[----:B------:R-:W-:-:S09]  /*53b0*/  IADD3.X R127, R32, R127, RZ, P1, !PT ;  /* 0x0000007f207f7210 */ /* 0x000fd20000ffe4ff */
.L_x_6889:
        /* <DEDUP_REMOVED lines=38> */
[----:B------:R-:W2:Y:S04]  /*5620*/  SHFL.BFLY PT, R9, R8, 0x2, 0x1f ;  /* 0x0c401f0008097f89 */ /* 0x000ea800000e0000 */
        /* <DEDUP_REMOVED lines=47> */
[----:B------:R-:W-:Y:S01]  /*5920*/  FFMA.FTZ R119, R119, UR11, -R122 ;  /* 0x0000000b77777c23 */ /* 0x000fe2000801087a */
[--C-:B------:R-:W-:Y:S01]  /*5930*/  FFMA.FTZ R117, R118, UR11, -R115.reuse ;  /* 0x0000000b76757c23 */ /* 0x100fe20008010873 */
[--C-:B------:R-:W-:Y:S01]  /*5940*/  FFMA.FTZ R116, R116, UR11, -R115.reuse ;  /* 0x0000000b74747c23 */ /* 0x100fe20008010873 */
[--C-:B------:R-:W-:Y:S01]  /*5950*/  FFMA.FTZ R114, R114, UR11, -R115.reuse ;  /* 0x0000000b72727c23 */ /* 0x100fe20008010873 */
[----:B------:R-:W-:Y:S01]  /*5960*/  FFMA.FTZ R179, R113, UR11, -R115 ;  /* 0x0000000b71b37c23 */ /* 0x000fe20008010873 */
[----:B------:R-:W-:Y:S01]  /*5970*/  LEA R178, P1, R128, UR8, 0x1 ;  /* 0x0000000880b27c11 */ /* 0x000fe2000f8208ff */
[----:B------:R-:W5:Y:S01]  /*5980*/  MUFU.EX2 R34, R34 ;  /* 0x0000002200227308 */ /* 0x000f620000000800 */
[----:B-1----:R-:W-:Y:S01]  /*5990*/  F2FP.BF16.F32.PACK_AB R64, R111, R112 ;  /* 0x000000706f40723e */ /* 0x002fe200000010ff */
[----:B------:R-:W-:Y:S01]  /*59a0*/  FADD.FTZ R112, R112, R111 ;  /* 0x0000006f70707221 */ /* 0x000fe20000010000 */
[----:B------:R-:W-:-:S05]  /*59b0*/  LEA.HI.X R177, R128, UR9, R127, 0x1, P1 ;  /* 0x0000000980b17c11 */ /* 0x000fca00088f0c7f */
[----:B------:R-:W-:Y:S08]  /*59c0*/  MUFU.EX2 R109, R109 ;  /* 0x0000006d006d7308 */ /* 0x000ff00000000800 */
[----:B------:R-:W1:Y:S01]  /*59d0*/  MUFU.EX2 R110, R110 ;  /* 0x0000006e006e7308 */ /* 0x000e620000000800 */
[----:B-----5:R-:W-:-:S07]  /*59e0*/  F2FP.BF16.F32.PACK_AB R66, R34, R105 ;  /* 0x000000692242723e */ /* 0x020fce00000010ff */
[----:B------:R-:W-:Y:S08]  /*59f0*/  MUFU.EX2 R108, R108 ;  /* 0x0000006c006c7308 */ /* 0x000ff00000000800 */
[----:B------:R-:W5:Y:S01]  /*5a00*/  MUFU.EX2 R35, R35 ;  /* 0x0000002300237308 */ /* 0x000f620000000800 */
[----:B-1----:R-:W-:Y:S01]  /*5a10*/  F2FP.BF16.F32.PACK_AB R65, R110, R109 ;  /* 0x0000006d6e41723e */ /* 0x002fe200000010ff */
[----:B------:R-:W-:-:S06]  /*5a20*/  FADD.FTZ R109, R109, R110 ;  /* 0x0000006e6d6d7221 */ /* 0x000fcc0000010000 */
[----:B------:R-:W-:Y:S08]  /*5a30*/  MUFU.EX2 R32, R32 ;  /* 0x0000002000207308 */ /* 0x000ff00000000800 */
[----:B------:R-:W1:Y:S01]  /*5a40*/  MUFU.EX2 R31, R31 ;  /* 0x0000001f001f7308 */ /* 0x000e620000000800 */
[----:B-----5:R-:W-:-:S07]  /*5a50*/  F2FP.BF16.F32.PACK_AB R67, R35, R108 ;  /* 0x0000006c2343723e */ /* 0x020fce00000010ff */
        /* <DEDUP_REMOVED lines=16> */
[C---:B------:R-:W-:Y:S06]  /*5b60*/  HMMA.16816.F32.BF16 R76, R64.reuse, R78, RZ ;  /* 0x0000004e404c723c */ /* 0x040fec00000418ff */
[C---:B------:R-:W-:Y:S01]  /*5b70*/  HMMA.16816.F32.BF16 R72, R64.reuse, R68, RZ ;  /* 0x000000444048723c */ /* 0x040fe200000418ff */
[----:B------:R-:W-:Y:S05]  /*5b80*/  MUFU.EX2 R132, R132 ;  /* 0x0000008400847308 */ /* 0x000fea0000000800 */
[----:B---3--:R-:W-:Y:S01]  /*5b90*/  HMMA.16816.F32.BF16 R36, R64, R40, RZ ;  /* 0x000000284024723c */ /* 0x008fe200000418ff */
[----:B-----5:R-:W-:-:S02]  /*5ba0*/  F2FP.BF16.F32.PACK_AB R7, R2, R29 ;  /* 0x0000001d0207723e */ /* 0x020fc400000010ff */
[----:B------:R-:W-:Y:S03]  /*5bb0*/  MUFU.EX2 R134, R134 ;  /* 0x0000008600867308 */ /* 0x000fe60000000800 */
[----:B----4-:R-:W-:Y:S06]  /*5bc0*/  HMMA.16816.F32.BF16 R52, R64, R56, RZ ;  /* 0x000000384034723c */ /* 0x010fec00000418ff */
[C---:B------:R-:W-:Y:S01]  /*5bd0*/  HMMA.16816.F32.BF16 R88, R4.reuse, R12, R88 ;  /* 0x0000000c0458723c */ /* 0x040fe20000041858 */
        /* <DEDUP_REMOVED lines=16> */
[C---:B-1----:R-:W-:Y:S01]  /*5ce0*/  HMMA.16816.F32.BF16 R44, R4.reuse, R12, R44 ;  /* 0x0000000c042c723c */ /* 0x042fe2000004182c */
[----:B------:R-:W-:Y:S05]  /*5cf0*/  MUFU.EX2 R114, R114 ;  /* 0x0000007200727308 */ /* 0x000fea0000000800 */
[----:B------:R-:W-:Y:S01]  /*5d00*/  HMMA.16816.F32.BF16 R48, R4, R14, R48 ;  /* 0x0000000e0430723c */ /* 0x000fe20000041830 */
[----:B------:R-:W1:Y:S02]  /*5d10*/  LDSM.16.MT88.4 R12, [R144+0xa800] ;  /* 0x00a80000900c783b */ /* 0x000e640000004200 */
[----:B------:R-:W-:Y:S03]  /*5d20*/  MUFU.EX2 R179, R179 ;  /* 0x000000b300b37308 */ /* 0x000fe60000000800 */
        /* <DEDUP_REMOVED lines=16> */
[----:B------:R-:W-:Y:S01]  /*5e30*/  FFMA.FTZ R24, R123, UR11, -R122 ;  /* 0x0000000b7b187c23 */ /* 0x000fe2000801087a */
[--C-:B------:R-:W-:Y:S01]  /*5e40*/  FFMA.FTZ R123, R138, UR11, -R115.reuse ;  /* 0x0000000b8a7b7c23 */ /* 0x100fe20008010873 */
[----:B------:R-:W-:-:S03]  /*5e50*/  FFMA.FTZ R131, R136, UR11, -R115 ;  /* 0x0000000b88837c23 */ /* 0x000fc60008010873 */
[----:B------:R-:W-:Y:S01]  /*5e60*/  FFMA.FTZ R27, R133, UR11, -R122 ;  /* 0x0000000b851b7c23 */ /* 0x000fe2000801087a */
[----:B------:R-:W-:Y:S01]  /*5e70*/  FFMA.FTZ R26, R140, UR11, -R115 ;  /* 0x0000000b8c1a7c23 */ /* 0x000fe20008010873 */
[----:B------:R-:W-:Y:S08]  /*5e80*/  MUFU.EX2 R25, R25 ;  /* 0x0000001900197308 */ /* 0x000ff00000000800 */
[----:B------:R-:W4:Y:S08]  /*5e90*/  MUFU.EX2 R27, R27 ;  /* 0x0000001b001b7308 */ /* 0x000f300000000800 */
[----:B------:R-:W5:Y:S08]  /*5ea0*/  MUFU.EX2 R24, R24 ;  /* 0x0000001800187308 */ /* 0x000f700000000800 */
[----:B------:R-:W-:Y:S01]  /*5eb0*/  MUFU.EX2 R26, R26 ;  /* 0x0000001a001a7308 */ /* 0x000fe20000000800 */
[----:B----4-:R-:W-:-:S07]  /*5ec0*/  F2FP.BF16.F32.PACK_AB R4, R27, R132 ;  /* 0x000000841b04723e */ /* 0x010fce00000010ff */
[----:B------:R-:W4:Y:S01]  /*5ed0*/  MUFU.EX2 R123, R123 ;  /* 0x0000007b007b7308 */ /* 0x000f220000000800 */
[----:B-----5:R-:W-:-:S07]  /*5ee0*/  F2FP.BF16.F32.PACK_AB R6, R24, R25 ;  /* 0x000000191806723e */ /* 0x020fce00000010ff */
[----:B------:R-:W5:Y:S01]  /*5ef0*/  MUFU.EX2 R131, R131 ;  /* 0x0000008300837308 */ /* 0x000f620000000800 */
[----:B----4-:R-:W-:Y:S02]  /*5f00*/  F2FP.BF16.F32.PACK_AB R5, R123, R26 ;  /* 0x0000001a7b05723e */ /* 0x010fe400000010ff */
[----:B-----5:R-:W-:-:S07]  /*5f10*/  F2FP.BF16.F32.PACK_AB R7, R131, R134 ;  /* 0x000000868307723e */ /* 0x020fce00000010ff */
        /* <DEDUP_REMOVED lines=26> */
[----:B------:R-:W-:Y:S02]  /*60c0*/  F2FP.BF16.F32.PACK_AB R6, R180, R119 ;  /* 0x00000077b406723e */ /* 0x000fe400000010ff */
[----:B------:R-:W-:-:S07]  /*60d0*/  F2FP.BF16.F32.PACK_AB R7, R179, R114 ;  /* 0x00000072b307723e */ /* 0x000fce00000010ff */
[C---:B---3--:R-:W-:Y:S06]  /*60e0*/  HMMA.16816.F32.BF16 R96, R4.reuse, R8, R96 ;  /* 0x000000080460723c */ /* 0x048fec0000041860 */
[C---:B------:R-:W-:Y:S01]  /*60f0*/  HMMA.16816.F32.BF16 R92, R4.reuse, R10, R92 ;  /* 0x0000000a045c723c */ /* 0x040fe2000004185c */
[----:B------:R-:W3:Y:S05]  /*6100*/  LDSM.16.MT88.4 R8, [R148+0xb800] ;  /* 0x00b800009408783b */ /* 0x000eea0000004200 */
[C---:B------:R-:W-:Y:S06]  /*6110*/  HMMA.16816.F32.BF16 R88, R4.reuse, R20, R88 ;  /* 0x000000140458723c */ /* 0x040fec0000041858 */
[----:B--2---:R-:W-:Y:S01]  /*6120*/  HMMA.16816.F32.BF16 R80, R4, R16, R80 ;  /* 0x000000100450723c */ /* 0x004fe20000041850 */
[----:B------:R-:W-:Y:S01]  /*6130*/  FADD.FTZ R21, R105, R112 ;  /* 0x0000007069157221 */ /* 0x000fe20000010000 */
[----:B------:R-:W-:-:S03]  /*6140*/  FADD.FTZ R20, R108, R109 ;  /* 0x0000006d6c147221 */ /* 0x000fc60000010000 */
[----:B------:R-:W-:Y:S01]  /*6150*/  FADD.FTZ R21, R34, R21 ;  /* 0x0000001522157221 */ /* 0x000fe20000010000 */
[----:B------:R-:W-:Y:S01]  /*6160*/  FADD.FTZ R20, R35, R20 ;  /* 0x0000001423147221 */ /* 0x000fe20000010000 */
[----:B------:R-:W-:Y:S01]  /*6170*/  HMMA.16816.F32.BF16 R76, R4, R18, R76 ;  /* 0x00000012044c723c */ /* 0x000fe2000004184c */
[----:B------:R-:W2:Y:S01]  /*6180*/  LDSM.16.MT88.4 R16, [R146+0xb800] ;  /* 0x00b800009210783b */ /* 0x000ea20000004200 */
        /* <DEDUP_REMOVED lines=10> */
[----:B------:R-:W-:Y:S01]  /*6230*/  FADD.FTZ R29, R2, R29 ;  /* 0x0000001d021d7221 */ /* 0x000fe20000010000 */
[----:B------:R-:W-:Y:S01]  /*6240*/  FADD.FTZ R132, R132, R3 ;  /* 0x0000000384847221 */ /* 0x000fe20000010000 */
[----:B------:R-:W-:Y:S02]  /*6250*/  HMMA.16816.F32.BF16 R84, R4, R22, R84 ;  /* 0x000000160454723c */ /* 0x000fe40000041854 */
[----:B------:R-:W-:Y:S01]  /*6260*/  FADD.FTZ R26, R26, R29 ;  /* 0x0000001d1a1a7221 */ /* 0x000fe20000010000 */
[----:B------:R-:W-:-:S03]  /*6270*/  FADD.FTZ R132, R27, R132 ;  /* 0x000000841b847221 */ /* 0x000fc60000010000 */
[----:B---3--:R-:W-:Y:S01]  /*6280*/  HMMA.16816.F32.BF16 R36, R4, R8, R36 ;  /* 0x000000080424723c */ /* 0x008fe20000041824 */
        /* <DEDUP_REMOVED lines=17> */
[C---:B-1----:R-:W-:Y:S06]  /*63a0*/  HMMA.16816.F32.BF16 R52, R4.reuse, R12, R52 ;  /* 0x0000000c0434723c */ /* 0x042fec0000041834 */
        /* <DEDUP_REMOVED lines=68> */
.L_x_6895:
[----:B------:R-:W-:-:S04]  /*67f0*/  LEA R8, -R124, RZ, 0x6 ;  /* 0x000000ff7c087211 */ /* 0x000fc800078e31ff */
[----:B------:R-:W-:-:S07]  /*6800*/  SHF.R.S32.HI R3, RZ, 0x1f, R8 ;  /* 0x0000001fff037819 */ /* 0x000fce0000011408 */
.L_x_6896:
[----:B------:R-:W-:Y:S01]  /*6810*/  ULDC UR4, c[0x0][0x2d0] ;  /* 0x0000b40000047ab9 */ /* 0x000fe20000000800 */
[----:B------:R-:W-:Y:S02]  /*6820*/  IADD3 R6, P3, R161, R8, RZ ;  /* 0x00000008a1067210 */ /* 0x000fe40007f7e0ff */
[----:B------:R-:W-:Y:S02]  /*6830*/  ISETP.GE.AND P1, PT, R157, UR4, PT ;  /* 0x000000049d007c0c */ /* 0x000fe4000bf26270 */
[----:B------:R-:W-:Y:S01]  /*6840*/  ISETP.GE.AND P2, PT, R166, UR4, PT ;  /* 0x00000004a6007c0c */ /* 0x000fe2000bf46270 */
[----:B------:R-:W-:Y:S01]  /*6850*/  IMAD.X R9, R160, 0x1, R3, P3 ;  /* 0x00000001a0097824 */ /* 0x000fe200018e0603 */
[----:B------:R-:W-:Y:S02]  /*6860*/  IADD3 R4, P3, R161, R6, RZ ;  /* 0x00000006a1047210 */ /* 0x000fe40007f7e0ff */
[----:B------:R-:W-:-:S03]  /*6870*/  LEA R2, P5, R8, R182, 0x1 ;  /* 0x000000b608027211 */ /* 0x000fc600078a08ff */
[----:B------:R-:W-:-:S04]  /*6880*/  IMAD.X R7, R160, 0x1, R9, P3 ;  /* 0x00000001a0077824 */ /* 0x000fc800018e0609 */
[----:B------:R-:W-:Y:S02]  /*6890*/  @!P1 IADD3 R10, P4, R8, R106, RZ ;  /* 0x0000006a080a9210 */ /* 0x000fe40007f9e0ff */
[----:B------:R-:W-:Y:S03]  /*68a0*/  @P2 STS.128 [R163+0x8000], RZ ;  /* 0x008000ffa3002388 */ /* 0x000fe60000000c00 */
[----:B------:R-:W-:Y:S01]  /*68b0*/  @!P1 IMAD.X R5, R3, 0x1, R104, P4 ;  /* 0x0000000103059824 */ /* 0x000fe200020e0668 */
[----:B------:R-:W-:Y:S02]  /*68c0*/  @!P1 LEA R14, P4, R10, UR6, 0x1 ;  /* 0x000000060a0e9c11 */ /* 0x000fe4000f8808ff */
[----:B------:R-:W-:Y:S02]  /*68d0*/  LEA.HI.X R3, R8, R183, R3, 0x1, P5 ;  /* 0x000000b708037211 */ /* 0x000fe400028f0c03 */
[----:B------:R-:W-:-:S02]  /*68e0*/  @!P1 LEA.HI.X R15, R10, UR7, R5, 0x1, P4 ;  /* 0x000000070a0f9c11 */ /* 0x000fc4000a0f0c05 */
[-C--:B------:R-:W-:Y:S01]  /*68f0*/  @!P2 LEA R12, P4, R6, R182.reuse, 0x1 ;  /* 0x000000b6060ca211 */ /* 0x080fe200078808ff */
[----:B------:R-:W-:Y:S01]  /*6900*/  @!PT LDS RZ, [RZ] ;  /* 0x00000000fffff984 */ /* 0x000fe20000000800 */
[----:B------:R-:W-:Y:S01]  /*6910*/  @!PT LDS RZ, [RZ] ;  /* 0x00000000fffff984 */ /* 0x000fe20000000800 */
[----:B------:R-:W-:Y:S01]  /*6920*/  @!PT LDS RZ, [RZ] ;  /* 0x00000000fffff984 */ /* 0x000fe20000000800 */
[----:B------:R-:W-:Y:S01]  /*6930*/  @!P2 LDGSTS.E.BYPASS.LTC128B.128 [R163+0x8000], desc[UR12][R2.64] ;  /* 0x0800000002a3afae */ /* 0x000fe2000b901d4c */
[----:B------:R-:W-:Y:S02]  /*6940*/  @!P2 LEA R10, P5, R4, R182, 0x1 ;  /* 0x000000b6040aa211 */ /* 0x000fe400078a08ff */
[----:B------:R-:W-:Y:S01]  /*6950*/  IADD3 R5, P3, R161, R4, RZ ;  /* 0x00000004a1057210 */ /* 0x000fe20007f7e0ff */
[----:B------:R-:W-:Y:S01]  /*6960*/  @P1 STS.128 [R163+0xa000], RZ ;  /* 0x00a000ffa3001388 */ /* 0x000fe20000000c00 */
[-C--:B------:R-:W-:Y:S02]  /*6970*/  @!P2 LEA.HI.X R13, R6, R183.reuse, R9, 0x1, P4 ;  /* 0x000000b7060da211 */ /* 0x080fe400020f0c09 */
[--C-:B------:R-:W-:Y:S01]  /*6980*/  @!P2 LEA.HI.X R11, R4, R183, R7.reuse, 0x1, P5 ;  /* 0x000000b7040ba211 */ /* 0x100fe200028f0c07 */
[----:B------:R-:W-:Y:S01]  /*6990*/  IMAD.X R8, R160, 0x1, R7, P3 ;  /* 0x00000001a0087824 */ /* 0x000fe200018e0607 */
[-C--:B------:R-:W-:Y:S01]  /*69a0*/  @!P1 IADD3 R6, P6, R6, R106.reuse, RZ ;  /* 0x0000006a06069210 */ /* 0x080fe20007fde0ff */
[----:B------:R-:W-:Y:S01]  /*69b0*/  @!PT LDS RZ, [RZ] ;  /* 0x00000000fffff984 */ /* 0x000fe20000000800 */
[----:B------:R-:W-:Y:S01]  /*69c0*/  @!PT LDS RZ, [RZ] ;  /* 0x00000000fffff984 */ /* 0x000fe20000000800 */
[----:B------:R-:W-:Y:S01]  /*69d0*/  @!PT LDS RZ, [RZ] ;  /* 0x00000000fffff984 */ /* 0x000fe20000000800 */
[----:B------:R-:W-:Y:S01]  /*69e0*/  @!P1 LDGSTS.E.BYPASS.LTC128B.128 [R163+0xa000], desc[UR12][R14.64+0x80] ;  /* 0x0a0000800ea39fae */ /* 0x000fe2000b901d4c */
[----:B------:R-:W-:-:S02]  /*69f0*/  @!P1 IADD3 R4, P5, R4, R106, RZ ;  /* 0x0000006a04049210 */ /* 0x000fc40007fbe0ff */
[----:B------:R-:W-:Y:S01]  /*6a00*/  @!P2 LEA R16, P4, R5, R182, 0x1 ;  /* 0x000000b60510a211 */ /* 0x000fe200078808ff */
        /* <DEDUP_REMOVED lines=11> */
[----:B------:R-:W-:Y:S01]  /*6ac0*/  @!P2 LDGSTS.E.BYPASS.LTC128B.128 [R163+0x8800], desc[UR12][R12.64] ;  /* 0x088000000ca3afae */ /* 0x000fe2000b901d4c */
[----:B------:R-:W-:Y:S01]  /*6ad0*/  @!P1 LEA.HI.X R21, R6, UR7, R9, 0x1, P5 ;  /* 0x0000000706159c11 */ /* 0x000fe2000a8f0c09 */
[----:B------:R-:W-:Y:S01]  /*6ae0*/  IMAD.MOV.U32 R182, RZ, RZ, R2 ;  /* 0x000000ffffb67224 */ /* 0x000fe200078e0002 */
[----:B------:R-:W-:Y:S01]  /*6af0*/  @!P1 LEA R8, P3, R106, UR6, 0x1 ;  /* 0x000000066a089c11 */ /* 0x000fe2000f8608ff */
[----:B------:R-:W-:Y:S01]  /*6b00*/  @P1 STS.128 [R163+0xa800], RZ ;  /* 0x00a800ffa3001388 */ /* 0x000fe20000000c00 */
[----:B------:R-:W-:Y:S01]  /*6b10*/  @!P1 LEA.HI.X R19, R4, UR7, R7, 0x1, P4 ;  /* 0x0000000704139c11 */ /* 0x000fe2000a0f0c07 */
[----:B------:R-:W-:Y:S01]  /*6b20*/  IMAD.MOV.U32 R183, RZ, RZ, R3 ;  /* 0x000000ffffb77224 */ /* 0x000fe200078e0003 */
[----:B------:R-:W-:Y:S01]  /*6b30*/  @!P1 LEA.HI.X R9, R106, UR7, R5, 0x1, P3 ;  /* 0x000000076a099c11 */ /* 0x000fe200098f0c05 */
[----:B------:R-:W-:Y:S01]  /*6b40*/  @!PT LDS RZ, [RZ] ;  /* 0x00000000fffff984 */ /* 0x000fe20000000800 */
[----:B------:R-:W-:Y:S01]  /*6b50*/  @!PT LDS RZ, [RZ] ;  /* 0x00000000fffff984 */ /* 0x000fe20000000800 */
[----:B------:R-:W-:Y:S01]  /*6b60*/  @!PT LDS RZ, [RZ] ;  /* 0x00000000fffff984 */ /* 0x000fe20000000800 */
[----:B------:R1:W-:Y:S01]  /*6b70*/  @!P1 LDGSTS.E.BYPASS.LTC128B.128 [R163+0xa800], desc[UR12][R20.64+0x80] ;  /* 0x0a80008014a39fae */ /* 0x0003e2000b901d4c */
        /* <DEDUP_REMOVED lines=90> */
[----:B------:R-:W3:Y:S04]  /*7120*/  LDSM.16.M88.4 R104, [R152+0x3800] ;  /* 0x003800009868783b */ /* 0x000ee80000000200 */
[----:B------:R-:W4:-:S13]  /*7130*/  LDSM.16.M88.4 R116, [R152+0x2000] ;  /* 0x002000009874783b */ /* 0x000f1a0000000200 */
        /* <DEDUP_REMOVED lines=26> */
[----:B------:R-:W-:Y:S01]  /*72e0*/  HMMA.16816.F32.BF16 R20, R120, R106, R20 ;  /* 0x0000006a7814723c */ /* 0x000fe20000041814 */
[----:B------:R-:W2:Y:S01]  /*72f0*/  LDSM.16.M88.4 R104, [R149+0x3800] ;  /* 0x003800009568783b */ /* 0x000ea20000000200 */
[----:B------:R-:W-:-:S04]  /*7300*/  DEPBAR.LE SB0, 0x0 ;  /* 0x000080000000791a */ /* 0x000fc80000000000 */
[C---:B---3--:R-:W-:Y:S06]  /*7310*/  HMMA.16816.F32.BF16 R32, R120.reuse, R116, R32 ;  /* 0x000000747820723c */ /* 0x048fec0000041820 */
[----:B------:R-:W-:Y:S06]  /*7320*/  HMMA.16816.F32.BF16 R28, R120, R118, R28 ;  /* 0x00000076781c723c */ /* 0x000fec000004181c */
[----:B------:R-:W-:Y:S01]  /*7330*/  FMUL.FTZ R25, R25, UR10 ;  /* 0x0000000a19197c20 */ /* 0x000fe20008410000 */
[----:B------:R-:W-:Y:S01]  /*7340*/  FMUL.FTZ R119, R24, UR10 ;  /* 0x0000000a18777c20 */ /* 0x000fe20008410000 */
[----:B------:R-:W-:-:S02]  /*7350*/  IMAD R24, R162, 0x40, R173 ;  /* 0x00000040a2187824 */ /* 0x000fc400078e02ad */
[----:B------:R-:W-:Y:S01]  /*7360*/  FMUL.FTZ R26, R26, UR10 ;  /* 0x0000000a1a1a7c20 */ /* 0x000fe20008410000 */
[----:B------:R-:W-:Y:S01]  /*7370*/  FMUL.FTZ R27, R27, UR10 ;  /* 0x0000000a1b1b7c20 */ /* 0x000fe20008410000 */
[----:B------:R-:W-:Y:S01]  /*7380*/  FMUL.FTZ R131, R22, UR10 ;  /* 0x0000000a16837c20 */ /* 0x000fe20008410000 */
[----:B------:R-:W-:Y:S01]  /*7390*/  VIADD R22, R24, 0x9 ;  /* 0x0000000918167836 */ /* 0x000fe20000000000 */
[----:B------:R3:W-:Y:S01]  /*73a0*/  MUFU.TANH R117, R26 ;  /* 0x0000001a00757308 */ /* 0x0007e20000002400 */
[----:B-1----:R-:W-:Y:S03]  /*73b0*/  HMMA.16816.F32.BF16 R16, R120, R108, R16 ;  /* 0x0000006c7810723c */ /* 0x002fe60000041810 */
[----:B------:R-:W-:Y:S01]  /*73c0*/  FMUL.FTZ R113, R33, UR10 ;  /* 0x0000000a21717c20 */ /* 0x000fe20008410000 */
[----:B------:R-:W-:Y:S01]  /*73d0*/  FMUL.FTZ R33, R35, UR10 ;  /* 0x0000000a23217c20 */ /* 0x000fe20008410000 */
[----:B------:R-:W-:-:S02]  /*73e0*/  FMUL.FTZ R32, R32, UR10 ;  /* 0x0000000a20207c20 */ /* 0x000fc40008410000 */
[----:B------:R-:W-:Y:S01]  /*73f0*/  MUFU.TANH R119, R119 ;  /* 0x0000007700777308 */ /* 0x000fe20000002400 */
[C---:B------:R-:W-:Y:S01]  /*7400*/  HMMA.16816.F32.BF16 R12, R120.reuse, R110, R12 ;  /* 0x0000006e780c723c */ /* 0x040fe2000004180c */
[----:B------:R-:W-:Y:S01]  /*7410*/  FMUL.FTZ R29, R29, UR10 ;  /* 0x0000000a1d1d7c20 */ /* 0x000fe20008410000 */
[----:B------:R-:W-:Y:S01]  /*7420*/  FMUL.FTZ R28, R28, UR10 ;  /* 0x0000000a1c1c7c20 */ /* 0x000fe20008410000 */
[----:B------:R-:W-:Y:S01]  /*7430*/  FMUL.FTZ R30, R30, UR10 ;  /* 0x0000000a1e1e7c20 */ /* 0x000fe20008410000 */
[----:B------:R-:W-:Y:S02]  /*7440*/  FMUL.FTZ R109, R31, UR10 ;  /* 0x0000000a1f6d7c20 */ /* 0x000fe40008410000 */
[----:B--2---:R-:W-:Y:S01]  /*7450*/  HMMA.16816.F32.BF16 R8, R120, R104, R8 ;  /* 0x000000687808723c */ /* 0x004fe20000041808 */
[----:B------:R-:W-:Y:S01]  /*7460*/  MUFU.TANH R113, R113 ;  /* 0x0000007100717308 */ /* 0x000fe20000002400 */
[----:B------:R-:W-:Y:S01]  /*7470*/  FMUL.FTZ R111, R20, UR10 ;  /* 0x0000000a146f7c20 */ /* 0x000fe20008410000 */
[----:B------:R-:W-:-:S02]  /*7480*/  VIADD R20, R24, 0x1 ;  /* 0x0000000118147836 */ /* 0x000fc40000000000 */
[----:B---3--:R-:W-:Y:S01]  /*7490*/  FMUL.FTZ R26, R23, UR10 ;  /* 0x0000000a171a7c20 */ /* 0x008fe20008410000 */
[----:B------:R-:W-:Y:S01]  /*74a0*/  HMMA.16816.F32.BF16 R4, R120, R106, R4 ;  /* 0x0000006a7804723c */ /* 0x000fe20000041804 */
[----:B------:R-:W-:Y:S01]  /*74b0*/  FMUL.FTZ R105, R21, UR10 ;  /* 0x0000000a15697c20 */ /* 0x000fe20008410000 */
[----:B------:R-:W-:Y:S01]  /*74c0*/  I2FP.F32.S32 R21, R20 ;  /* 0x0000001400157245 */ /* 0x000fe20000201400 */
[----:B------:R-:W1:Y:S01]  /*74d0*/  MUFU.TANH R33, R33 ;  /* 0x0000002100217308 */ /* 0x000e620000002400 */
[C---:B------:R-:W-:Y:S02]  /*74e0*/  ISETP.GE.AND P6, PT, R20.reuse, R130, PT ;  /* 0x000000821400720c */ /* 0x040fe40003fc6270 */
[----:B------:R-:W-:Y:S01]  /*74f0*/  ISETP.GE.AND P4, PT, R20, R129, PT ;  /* 0x000000811400720c */ /* 0x000fe20003f86270 */
[----:B------:R-:W-:Y:S02]  /*7500*/  VIADD R20, R24, 0x8 ;  /* 0x0000000818147836 */ /* 0x000fe40000000000 */
[----:B------:R-:W-:Y:S01]  /*7510*/  FMUL.FTZ R23, R16, UR10 ;  /* 0x0000000a10177c20 */ /* 0x000fe20008410000 */
[----:B------:R-:W-:Y:S01]  /*7520*/  I2FP.F32.S32 R16, R22 ;  /* 0x0000001600107245 */ /* 0x000fe20000201400 */
[----:B------:R-:W-:Y:S01]  /*7530*/  FMUL.FTZ R17, R17, UR10 ;  /* 0x0000000a11117c20 */ /* 0x000fe20008410000 */
[----:B------:R1:W-:Y:S01]  /*7540*/  MUFU.TANH R35, R28 ;  /* 0x0000001c00237308 */ /* 0x0003e20000002400 */
[----:B------:R-:W-:Y:S01]  /*7550*/  ISETP.GE.AND P5, PT, R20, R130, PT ;  /* 0x000000821400720c */ /* 0x000fe20003fa6270 */
[----:B------:R-:W-:Y:S01]  /*7560*/  FMUL.FTZ R13, R13, UR10 ;  /* 0x0000000a0d0d7c20 */ /* 0x000fe20008410000 */
[----:B------:R-:W-:-:S03]  /*7570*/  FMUL.FTZ R15, R15, UR10 ;  /* 0x0000000a0f0f7c20 */ /* 0x000fc60008410000 */
[----:B------:R-:W-:Y:S02]  /*7580*/  FMUL.FTZ R8, R8, UR10 ;  /* 0x0000000a08087c20 */ /* 0x000fe40008410000 */
[----:B------:R-:W2:Y:S01]  /*7590*/  MUFU.TANH R29, R29 ;  /* 0x0000001d001d7308 */ /* 0x000ea20000002400 */
[----:B------:R-:W-:Y:S01]  /*75a0*/  FMUL.FTZ R9, R9, UR10 ;  /* 0x0000000a09097c20 */ /* 0x000fe20008410000 */
[----:B------:R-:W-:Y:S02]  /*75b0*/  FMUL.FTZ R11, R11, UR10 ;  /* 0x0000000a0b0b7c20 */ /* 0x000fe40008410000 */
[----:B------:R-:W-:Y:S01]  /*75c0*/  FMUL.FTZ R4, R4, UR10 ;  /* 0x0000000a04047c20 */ /* 0x000fe20008410000 */
[----:B------:R-:W-:-:S03]  /*75d0*/  FMUL.FTZ R7, R7, UR10 ;  /* 0x0000000a07077c20 */ /* 0x000fc60008410000 */
[----:B------:R-:W-:Y:S01]  /*75e0*/  MUFU.TANH R125, R30 ;  /* 0x0000001e007d7308 */ /* 0x000fe20000002400 */
[----:B-1----:R-:W-:-:S05]  /*75f0*/  FFMA.FTZ R28, R0, R21, R33 ;  /* 0x00000015001c7223 */ /* 0x002fca0000010021 */
[----:B------:R-:W-:Y:S02]  /*7600*/  FSEL R28, R28, -INF , !P4 ;  /* 0xff8000001c1c7808 */ /* 0x000fe40006000000 */
[----:B------:R1:W-:Y:S01]  /*7610*/  MUFU.TANH R31, R25 ;  /* 0x00000019001f7308 */ /* 0x0003e20000002400 */
[----:B--2---:R-:W-:Y:S01]  /*7620*/  FFMA.FTZ R29, R0, R16, R29 ;  /* 0x00000010001d7223 */ /* 0x004fe2000001001d */
[----:B------:R-:W-:-:S04]  /*7630*/  ISETP.GE.AND P4, PT, R22, R130, PT ;  /* 0x000000821600720c */ /* 0x000fc80003f86270 */
[----:B------:R-:W-:Y:S02]  /*7640*/  FSEL R29, R29, -INF , !P4 ;  /* 0xff8000001d1d7808 */ /* 0x000fe40006000000 */
[----:B------:R-:W2:Y:S08]  /*7650*/  MUFU.TANH R109, R109 ;  /* 0x0000006d006d7308 */ /* 0x000eb00000002400 */
[----:B------:R3:W-:Y:S01]  /*7660*/  MUFU.TANH R115, R32 ;  /* 0x0000002000737308 */ /* 0x0007e20000002400 */
[----:B-1----:R-:W-:-:S05]  /*7670*/  FFMA.FTZ R25, R0, R21, R113 ;  /* 0x0000001500197223 */ /* 0x002fca0000010071 */
[----:B------:R-:W-:Y:S02]  /*7680*/  FSEL R25, R25, -INF , !P6 ;  /* 0xff80000019197808 */ /* 0x000fe40007000000 */
[----:B------:R-:W-:Y:S01]  /*7690*/  ISETP.GE.AND P6, PT, R20, R129, PT ;  /* 0x000000811400720c */ /* 0x000fe20003fc6270 */
[----:B--2---:R-:W-:Y:S01]  /*76a0*/  FFMA.FTZ R112, R0, R16, R109 ;  /* 0x0000001000707223 */ /* 0x004fe2000001006d */
[----:B------:R-:W-:Y:S01]  /*76b0*/  I2FP.F32.S32 R20, R20 ;  /* 0x0000001400147245 */ /* 0x000fe20000201400 */
[----:B------:R-:W-:Y:S01]  /*76c0*/  VIADD R16, R24, 0x11 ;  /* 0x0000001118107836 */ /* 0x000fe20000000000 */
[----:B------:R-:W1:Y:S01]  /*76d0*/  MUFU.TANH R27, R27 ;  /* 0x0000001b001b7308 */ /* 0x000e620000002400 */
[----:B------:R-:W-:Y:S02]  /*76e0*/  FMUL.FTZ R109, R19, UR10 ;  /* 0x0000000a136d7c20 */ /* 0x000fe40008410000 */
[CC--:B------:R-:W-:Y:S01]  /*76f0*/  FFMA.FTZ R33, R0.reuse, R20.reuse, R35 ;  /* 0x0000001400217223 */ /* 0x0c0fe20000010023 */
[----:B---3--:R-:W-:Y:S01]  /*7700*/  FFMA.FTZ R32, R0, R20, R125 ;  /* 0x0000001400207223 */ /* 0x008fe2000001007d */
[----:B------:R-:W-:-:S02]  /*7710*/  VIADD R20, R24, 0x10 ;  /* 0x0000001018147836 */ /* 0x000fc40000000000 */
[----:B------:R-:W-:Y:S01]  /*7720*/  FMUL.FTZ R125, R18, UR10 ;  /* 0x0000000a127d7c20 */ /* 0x000fe20008410000 */
[----:B------:R-:W-:Y:S01]  /*7730*/  FSEL R33, R33, -INF , !P5 ;  /* 0xff80000021217808 */ /* 0x000fe20006800000 */
[----:B------:R-:W2:Y:S01]  /*7740*/  MUFU.TANH R111, R111 ;  /* 0x0000006f006f7308 */ /* 0x000ea20000002400 */
[----:B------:R-:W-:Y:S02]  /*7750*/  FSEL R32, R32, -INF , !P6 ;  /* 0xff80000020207808 */ /* 0x000fe40007000000 */
[C---:B------:R-:W-:Y:S02]  /*7760*/  ISETP.GE.AND P6, PT, R20.reuse, R130, PT ;  /* 0x000000821400720c */ /* 0x040fe40003fc6270 */
[-C--:B------:R-:W-:Y:S02]  /*7770*/  ISETP.GE.AND P4, PT, R20, R129.reuse, PT ;  /* 0x000000811400720c */ /* 0x080fe40003f86270 */
[----:B------:R-:W-:Y:S01]  /*7780*/  I2FP.F32.S32 R20, R20 ;  /* 0x0000001400147245 */ /* 0x000fe20000201400 */
[----:B------:R-:W-:Y:S01]  /*7790*/  MUFU.TANH R105, R105 ;  /* 0x0000006900697308 */ /* 0x000fe20000002400 */
[----:B------:R-:W-:-:S03]  /*77a0*/  ISETP.GE.AND P5, PT, R22, R129, PT ;  /* 0x000000811600720c */ /* 0x000fc60003fa6270 */
[-C--:B------:R-:W-:Y:S01]  /*77b0*/  FFMA.FTZ R113, R0, R20.reuse, R119 ;  /* 0x0000001400717223 */ /* 0x080fe20000010077 */
[----:B------:R-:W-:Y:S01]  /*77c0*/  FSEL R112, R112, -INF , !P5 ;  /* 0xff80000070707808 */ /* 0x000fe20006800000 */
[----:B------:R-:W-:Y:S01]  /*77d0*/  FFMA.FTZ R18, R0, R20, R117 ;  /* 0x0000001400127223 */ /* 0x000fe20000010075 */
[----:B------:R-:W-:Y:S01]  /*77e0*/  ISETP.GE.AND P5, PT, R16, R130, PT ;  /* 0x000000821000720c */ /* 0x000fe20003fa6270 */
[----:B------:R-:W-:Y:S01]  /*77f0*/  VIADD R20, R24, 0x18 ;  /* 0x0000001818147836 */ /* 0x000fe20000000000 */
[----:B------:R-:W-:Y:S01]  /*7800*/  FSEL R113, R113, -INF , !P6 ;  /* 0xff80000071717808 */ /* 0x000fe20007000000 */
[----:B------:R-:W3:Y:S01]  /*7810*/  MUFU.TANH R131, R131 ;  /* 0x0000008300837308 */ /* 0x000ee20000002400 */
[----:B------:R-:W-:Y:S02]  /*7820*/  ISETP.GE.AND P6, PT, R16, R129, PT ;  /* 0x000000811000720c */ /* 0x000fe40003fc6270 */
[----:B------:R-:W-:Y:S02]  /*7830*/  I2FP.F32.S32 R16, R16 ;  /* 0x0000001000107245 */ /* 0x000fe40000201400 */
[----:B------:R-:W-:-:S02]  /*7840*/  FSEL R18, R18, -INF , !P4 ;  /* 0xff80000012127808 */ /* 0x000fc40006000000 */
[----:B------:R-:W-:Y:S01]  /*7850*/  ISETP.GE.AND P4, PT, R20, R130, PT ;  /* 0x000000821400720c */ /* 0x000fe20003f86270 */
[CC--:B------:R-:W-:Y:S01]  /*7860*/  FFMA.FTZ R19, R0.reuse, R16.reuse, R31 ;  /* 0x0000001000137223 */ /* 0x0c0fe2000001001f */
[----:B------:R4:W-:Y:S01]  /*7870*/  MUFU.TANH R35, R17 ;  /* 0x0000001100237308 */ /* 0x0009e20000002400 */
[----:B-1----:R-:W-:Y:S01]  /*7880*/  FFMA.FTZ R16, R0, R16, R27 ;  /* 0x0000001000107223 */ /* 0x002fe2000001001b */
[----:B------:R-:W-:Y:S01]  /*7890*/  FMUL.FTZ R27, R14, UR10 ;  /* 0x0000000a0e1b7c20 */ /* 0x000fe20008410000 */
[----:B------:R-:W-:Y:S01]  /*78a0*/  VIADD R14, R24, 0x20 ;  /* 0x00000020180e7836 */ /* 0x000fe20000000000 */
[----:B------:R-:W-:Y:S02]  /*78b0*/  FSEL R19, R19, -INF , !P5 ;  /* 0xff80000013137808 */ /* 0x000fe40006800000 */
[----:B------:R-:W-:Y:S02]  /*78c0*/  ISETP.GE.AND P5, PT, R20, R129, PT ;  /* 0x000000811400720c */ /* 0x000fe40003fa6270 */
[----:B------:R-:W-:Y:S01]  /*78d0*/  I2FP.F32.S32 R20, R20 ;  /* 0x0000001400147245 */ /* 0x000fe20000201400 */
[----:B------:R-:W1:Y:S01]  /*78e0*/  MUFU.TANH R21, R26 ;  /* 0x0000001a00157308 */ /* 0x000e620000002400 */
[----:B------:R-:W-:-:S03]  /*78f0*/  FSEL R16, R16, -INF , !P6 ;  /* 0xff80000010107808 */ /* 0x000fc60007000000 */
[CC--:B--2---:R-:W-:Y:S01]  /*7900*/  FFMA.FTZ R111, R0.reuse, R20.reuse, R111 ;  /* 0x00000014006f7223 */ /* 0x0c4fe2000001006f */
[----:B---3--:R-:W-:Y:S01]  /*7910*/  FFMA.FTZ R22, R0, R20, R131 ;  /* 0x0000001400167223 */ /* 0x008fe20000010083 */
[----:B----4-:R-:W-:Y:S01]  /*7920*/  FMUL.FTZ R17, R12, UR10 ;  /* 0x0000000a0c117c20 */ /* 0x010fe20008410000 */
[----:B------:R-:W-:Y:S02]  /*7930*/  VIADD R12, R24, 0x19 ;  /* 0x00000019180c7836 */ /* 0x000fe40000000000 */
[----:B------:R-:W-:Y:S01]  /*7940*/  FSEL R111, R111, -INF , !P4 ;  /* 0xff8000006f6f7808 */ /* 0x000fe20006000000 */
[----:B------:R-:W2:Y:S01]  /*7950*/  MUFU.TANH R23, R23 ;  /* 0x0000001700177308 */ /* 0x000ea20000002400 */
[----:B------:R-:W-:Y:S02]  /*7960*/  FSEL R22, R22, -INF , !P5 ;  /* 0xff80000016167808 */ /* 0x000fe40006800000 */
[C---:B------:R-:W-:Y:S02]  /*7970*/  ISETP.GE.AND P6, PT, R12.reuse, R130, PT ;  /* 0x000000820c00720c */ /* 0x040fe40003fc6270 */
[----:B------:R-:W-:-:S02]  /*7980*/  ISETP.GE.AND P4, PT, R12, R129, PT ;  /* 0x000000810c00720c */ /* 0x000fc40003f86270 */
[----:B------:R-:W-:Y:S01]  /*7990*/  I2FP.F32.S32 R12, R12 ;  /* 0x0000000c000c7245 */ /* 0x000fe20000201400 */
[----:B------:R-:W3:Y:S01]  /*79a0*/  MUFU.TANH R125, R125 ;  /* 0x0000007d007d7308 */ /* 0x000ee20000002400 */
[----:B------:R-:W-:-:S03]  /*79b0*/  ISETP.GE.AND P5, PT, R14, R130, PT ;  /* 0x000000820e00720c */ /* 0x000fc60003fa6270 */
[----:B-1----:R-:W-:-:S04]  /*79c0*/  FFMA.FTZ R21, R0, R12, R21 ;  /* 0x0000000c00157223 */ /* 0x002fc80000010015 */
[----:B------:R1:W-:Y:S01]  /*79d0*/  MUFU.TANH R31, R17 ;  /* 0x00000011001f7308 */ /* 0x0003e20000002400 */
[----:B------:R-:W-:Y:S01]  /*79e0*/  FSEL R114, R21, -INF , !P4 ;  /* 0xff80000015727808 */ /* 0x000fe20006000000 */
[----:B------:R-:W-:-:S06]  /*79f0*/  FMUL.FTZ R21, R10, UR10 ;  /* 0x0000000a0a157c20 */ /* 0x000fcc0008410000 */
[----:B------:R-:W-:Y:S08]  /*7a00*/  MUFU.TANH R27, R27 ;  /* 0x0000001b001b7308 */ /* 0x000ff00000002400 */
[----:B------:R-:W-:Y:S01]  /*7a10*/  MUFU.TANH R13, R13 ;  /* 0x0000000d000d7308 */ /* 0x000fe20000002400 */
[----:B-1----:R-:W-:Y:S01]  /*7a20*/  FFMA.FTZ R17, R0, R12, R105 ;  /* 0x0000000c00117223 */ /* 0x002fe20000010069 */
[----:B------:R-:W-:-:S04]  /*7a30*/  VIADD R12, R24, 0x21 ;  /* 0x00000021180c7836 */ /* 0x000fc80000000000 */
[----:B------:R-:W-:Y:S02]  /*7a40*/  FSEL R17, R17, -INF , !P6 ;  /* 0xff80000011117808 */ /* 0x000fe40007000000 */
[----:B------:R-:W-:Y:S01]  /*7a50*/  ISETP.GE.AND P6, PT, R14, R129, PT ;  /* 0x000000810e00720c */ /* 0x000fe20003fc6270 */
[----:B------:R-:W1:Y:S01]  /*7a60*/  MUFU.TANH R15, R15 ;  /* 0x0000000f000f7308 */ /* 0x000e620000002400 */
[----:B------:R-:W-:Y:S02]  /*7a70*/  I2FP.F32.S32 R14, R14 ;  /* 0x0000000e000e7245 */ /* 0x000fe40000201400 */
[----:B------:R-:W-:-:S03]  /*7a80*/  ISETP.GE.AND P4, PT, R12, R130, PT ;  /* 0x000000820c00720c */ /* 0x000fc60003f86270 */
[CC--:B--2---:R-:W-:Y:S01]  /*7a90*/  FFMA.FTZ R119, R0.reuse, R14.reuse, R23 ;  /* 0x0000000e00777223 */ /* 0x0c4fe20000010017 */
[----:B---3--:R-:W-:Y:S01]  /*7aa0*/  FFMA.FTZ R20, R0, R14, R125 ;  /* 0x0000000e00147223 */ /* 0x008fe2000001007d */
[----:B------:R-:W2:Y:S01]  /*7ab0*/  MUFU.TANH R109, R109 ;  /* 0x0000006d006d7308 */ /* 0x000ea20000002400 */
[----:B------:R-:W-:Y:S01]  /*7ac0*/  I2FP.F32.S32 R14, R12 ;  /* 0x0000000c000e7245 */ /* 0x000fe20000201400 */
[----:B------:R-:W-:Y:S01]  /*7ad0*/  VIADD R23, R24, 0x28 ;  /* 0x0000002818177836 */ /* 0x000fe20000000000 */
[----:B------:R-:W-:Y:S02]  /*7ae0*/  FSEL R119, R119, -INF , !P5 ;  /* 0xff80000077777808 */ /* 0x000fe40006800000 */
[----:B------:R-:W-:Y:S01]  /*7af0*/  ISETP.GE.AND P5, PT, R12, R129, PT ;  /* 0x000000810c00720c */ /* 0x000fe20003fa6270 */
[----:B------:R-:W-:Y:S02]  /*7b00*/  VIADD R12, R24, 0x29 ;  /* 0x00000029180c7836 */ /* 0x000fe40000000000 */
[----:B------:R-:W-:Y:S01]  /*7b10*/  FFMA.FTZ R35, R0, R14, R35 ;  /* 0x0000000e00237223 */ /* 0x000fe20000010023 */
[----:B------:R3:W-:Y:S01]  /*7b20*/  MUFU.TANH R105, R8 ;  /* 0x0000000800697308 */ /* 0x0007e20000002400 */
[----:B------:R-:W-:-:S02]  /*7b30*/  FSEL R20, R20, -INF , !P6 ;  /* 0xff80000014147808 */ /* 0x000fc40007000000 */
[----:B------:R-:W-:Y:S02]  /*7b40*/  I2FP.F32.S32 R10, R12 ;  /* 0x0000000c000a7245 */ /* 0x000fe40000201400 */
[----:B------:R-:W-:Y:S02]  /*7b50*/  FSEL R117, R35, -INF , !P4 ;  /* 0xff80000023757808 */ /* 0x000fe40006000000 */
[C---:B------:R-:W-:Y:S01]  /*7b60*/  ISETP.GE.AND P4, PT, R23.reuse, R129, PT ;  /* 0x000000811700720c */ /* 0x040fe20003f86270 */
[----:B------:R-:W4:Y:S01]  /*7b70*/  MUFU.TANH R9, R9 ;  /* 0x0000000900097308 */ /* 0x000f220000002400 */
[C---:B-1----:R-:W-:Y:S01]  /*7b80*/  FFMA.FTZ R118, R0.reuse, R10, R15 ;  /* 0x0000000a00767223 */ /* 0x042fe2000001000f */
[----:B--2---:R-:W-:Y:S01]  /*7b90*/  FFMA.FTZ R109, R0, R14, R109 ;  /* 0x0000000e006d7223 */ /* 0x004fe2000001006d */
[----:B------:R-:W-:Y:S01]  /*7ba0*/  BAR.SYNC.DEFER_BLOCKING 0x0 ;  /* 0x0000000000007b1d */ /* 0x000fe20000010000 */
[----:B------:R-:W-:Y:S01]  /*7bb0*/  ISETP.GE.AND P6, PT, R23, R130, PT ;  /* 0x000000821700720c */ /* 0x000fe20003fc6270 */
[----:B------:R-:W-:-:S02]  /*7bc0*/  FMUL.FTZ R15, R34, UR10 ;  /* 0x0000000a220f7c20 */ /* 0x000fc40008410000 */
[----:B------:R-:W-:Y:S02]  /*7bd0*/  FSEL R122, R109, -INF , !P5 ;  /* 0xff8000006d7a7808 */ /* 0x000fe40006800000 */
[----:B---3--:R-:W-:Y:S01]  /*7be0*/  I2FP.F32.S32 R8, R23 ;  /* 0x0000001700087245 */ /* 0x008fe20000201400 */
[----:B------:R1:W-:Y:S01]  /*7bf0*/  MUFU.TANH R35, R21 ;  /* 0x0000001500237308 */ /* 0x0003e20000002400 */
[----:B------:R-:W-:-:S03]  /*7c00*/  ISETP.GE.AND P5, PT, R12, R130, PT ;  /* 0x000000820c00720c */ /* 0x000fc60003fa6270 */
[CC--:B------:R-:W-:Y:S01]  /*7c10*/  FFMA.FTZ R27, R0.reuse, R8.reuse, R27 ;  /* 0x00000008001b7223 */ /* 0x0c0fe2000001001b */
[----:B------:R-:W-:Y:S01]  /*7c20*/  FFMA.FTZ R23, R0, R8, R31 ;  /* 0x0000000800177223 */ /* 0x000fe2000001001f */
[----:B------:R-:W-:Y:S02]  /*7c30*/  VIADD R8, R24, 0x30 ;  /* 0x0000003018087836 */ /* 0x000fe40000000000 */
[----:B------:R-:W2:Y:S01]  /*7c40*/  MUFU.TANH R11, R11 ;  /* 0x0000000b000b7308 */ /* 0x000ea20000002400 */
[----:B------:R-:W-:Y:S01]  /*7c50*/  FSEL R120, R27, -INF , !P4 ;  /* 0xff8000001b787808 */ /* 0x000fe20006000000 */
[----:B------:R-:W-:Y:S01]  /*7c60*/  FMUL.FTZ R27, R6, UR10 ;  /* 0x0000000a061b7c20 */ /* 0x000fe20008410000 */
[----:B------:R-:W-:Y:S02]  /*7c70*/  ISETP.GE.AND P4, PT, R8, R130, PT ;  /* 0x000000820800720c */ /* 0x000fe40003f86270 */
[----:B------:R-:W-:Y:S02]  /*7c80*/  FSEL R23, R23, -INF , !P6 ;  /* 0xff80000017177808 */ /* 0x000fe40007000000 */
[----:B------:R-:W-:Y:S01]  /*7c90*/  ISETP.GE.AND P6, PT, R12, R129, PT ;  /* 0x000000810c00720c */ /* 0x000fe20003fc6270 */
[----:B------:R-:W-:Y:S01]  /*7ca0*/  MUFU.TANH R27, R27 ;  /* 0x0000001b001b7308 */ /* 0x000fe20000002400 */
[----:B-1----:R-:W-:Y:S01]  /*7cb0*/  FFMA.FTZ R21, R0, R10, R13 ;  /* 0x0000000a00157223 */ /* 0x002fe2000001000d */
[----:B------:R-:W-:Y:S01]  /*7cc0*/  VIADD R10, R24, 0x31 ;  /* 0x00000031180a7836 */ /* 0x000fe20000000000 */
[----:B------:R-:W-:-:S03]  /*7cd0*/  FSEL R118, R118, -INF , !P6 ;  /* 0xff80000076767808 */ /* 0x000fc60007000000 */
[----:B------:R-:W-:Y:S02]  /*7ce0*/  FSEL R21, R21, -INF , !P5 ;  /* 0xff80000015157808 */ /* 0x000fe40006800000 */
[----:B------:R-:W-:Y:S01]  /*7cf0*/  I2FP.F32.S32 R6, R10 ;  /* 0x0000000a00067245 */ /* 0x000fe20000201400 */
[----:B------:R1:W3:Y:S01]  /*7d00*/  MUFU.TANH R13, R4 ;  /* 0x00000004000d7308 */ /* 0x0002e20000002400 */
[----:B------:R-:W-:Y:S02]  /*7d10*/  ISETP.GE.AND P5, PT, R8, R129, PT ;  /* 0x000000810800720c */ /* 0x000fe40003fa6270 */
[----:B------:R-:W-:Y:S01]  /*7d20*/  I2FP.F32.S32 R8, R8 ;  /* 0x0000000800087245 */ /* 0x000fe20000201400 */
[----:B----4-:R-:W-:Y:S01]  /*7d30*/  FFMA.FTZ R108, R0, R6, R9 ;  /* 0x00000006006c7223 */ /* 0x010fe20000010009 */
[----:B------:R-:W-:Y:S01]  /*7d40*/  FMUL.FTZ R9, R5, UR10 ;  /* 0x0000000a05097c20 */ /* 0x000fe20008410000 */
[----:B------:R-:W-:Y:S01]  /*7d50*/  ISETP.GE.AND P6, PT, R10, R130, PT ;  /* 0x000000820a00720c */ /* 0x000fe20003fc6270 */
[C---:B--2---:R-:W-:Y:S01]  /*7d60*/  FFMA.FTZ R11, R0.reuse, R6, R11 ;  /* 0x00000006000b7223 */ /* 0x044fe2000001000b */
[CC--:B------:R-:W-:Y:S01]  /*7d70*/  FFMA.FTZ R105, R0.reuse, R8.reuse, R105 ;  /* 0x0000000800697223 */ /* 0x0c0fe20000010069 */
[----:B------:R-:W-:Y:S01]  /*7d80*/  FFMA.FTZ R35, R0, R8, R35 ;  /* 0x0000000800237223 */ /* 0x000fe20000010023 */
[----:B------:R-:W-:Y:S01]  /*7d90*/  MUFU.TANH R15, R15 ;  /* 0x0000000f000f7308 */ /* 0x000fe20000002400 */
[----:B------:R-:W-:-:S02]  /*7da0*/  FSEL R108, R108, -INF , !P6 ;  /* 0xff8000006c6c7808 */ /* 0x000fc40007000000 */
[----:B------:R-:W-:Y:S02]  /*7db0*/  FSEL R109, R105, -INF , !P4 ;  /* 0xff800000696d7808 */ /* 0x000fe40006000000 */
[----:B------:R-:W-:Y:S01]  /*7dc0*/  FSEL R106, R35, -INF , !P5 ;  /* 0xff800000236a7808 */ /* 0x000fe20006800000 */
[----:B-1----:R-:W-:Y:S02]  /*7dd0*/  VIADD R4, R24, 0x38 ;  /* 0x0000003818047836 */ /* 0x002fe40000000000 */
[----:B------:R-:W1:Y:S01]  /*7de0*/  MUFU.TANH R9, R9 ;  /* 0x0000000900097308 */ /* 0x000e620000002400 */
[----:B------:R-:W-:Y:S02]  /*7df0*/  I2FP.F32.S32 R6, R24 ;  /* 0x0000001800067245 */ /* 0x000fe40000201400 */
[----:B------:R-:W-:Y:S02]  /*7e00*/  ISETP.GE.AND P4, PT, R10, R129, PT ;  /* 0x000000810a00720c */ /* 0x000fe40003f86270 */
[----:B------:R-:W-:-:S02]  /*7e10*/  I2FP.F32.S32 R5, R4 ;  /* 0x0000000400057245 */ /* 0x000fc40000201400 */
[C---:B------:R-:W-:Y:S01]  /*7e20*/  ISETP.GE.AND P5, PT, R4.reuse, R130, PT ;  /* 0x000000820400720c */ /* 0x040fe20003fa6270 */
[----:B------:R-:W2:Y:S01]  /*7e30*/  MUFU.TANH R7, R7 ;  /* 0x0000000700077308 */ /* 0x000ea20000002400 */
[----:B------:R-:W-:Y:S01]  /*7e40*/  ISETP.GE.AND P6, PT, R4, R129, PT ;  /* 0x000000810400720c */ /* 0x000fe20003fc6270 */
[----:B------:R-:W-:Y:S02]  /*7e50*/  VIADD R4, R24, 0x39 ;  /* 0x0000003918047836 */ /* 0x000fe40000000000 */
[CC--:B---3--:R-:W-:Y:S01]  /*7e60*/  FFMA.FTZ R13, R0.reuse, R5.reuse, R13 ;  /* 0x00000005000d7223 */ /* 0x0c8fe2000001000d */
[C---:B------:R-:W-:Y:S01]  /*7e70*/  FFMA.FTZ R27, R0.reuse, R5, R27 ;  /* 0x00000005001b7223 */ /* 0x040fe2000001001b */
[----:B------:R-:W-:Y:S01]  /*7e80*/  FSEL R104, R11, -INF , !P4 ;  /* 0xff8000000b687808 */ /* 0x000fe20006000000 */
[----:B------:R-:W-:Y:S01]  /*7e90*/  FFMA.FTZ R5, R0, R6, R115 ;  /* 0x0000000600057223 */ /* 0x000fe20000010073 */
[----:B------:R-:W-:Y:S02]  /*7ea0*/  ISETP.GE.AND P4, PT, R24, R130, PT ;  /* 0x000000821800720c */ /* 0x000fe40003f86270 */
[----:B------:R-:W-:-:S02]  /*7eb0*/  I2FP.F32.S32 R8, R4 ;  /* 0x0000000400087245 */ /* 0x000fc40000201400 */
[----:B------:R-:W-:Y:S02]  /*7ec0*/  FSEL R34, R27, -INF , !P6 ;  /* 0xff8000001b227808 */ /* 0x000fe40007000000 */
[----:B------:R-:W-:Y:S01]  /*7ed0*/  FSEL R5, R5, -INF , !P4 ;  /* 0xff80000005057808 */ /* 0x000fe20006000000 */
[----:B-1----:R-:W-:Y:S01]  /*7ee0*/  FFMA.FTZ R9, R0, R8, R9 ;  /* 0x0000000800097223 */ /* 0x002fe20000010009 */
[C---:B------:R-:W-:Y:S02]  /*7ef0*/  ISETP.GE.AND P6, PT, R4.reuse, R130, PT ;  /* 0x000000820400720c */ /* 0x040fe40003fc6270 */
[-C--:B------:R-:W-:Y:S01]  /*7f00*/  ISETP.GE.AND P4, PT, R4, R129.reuse, PT ;  /* 0x000000810400720c */ /* 0x080fe20003f86270 */
[C---:B------:R-:W-:Y:S01]  /*7f10*/  FFMA.FTZ R4, R0.reuse, R6, R15 ;  /* 0x0000000600047223 */ /* 0x040fe2000001000f */
[----:B------:R-:W-:Y:S01]  /*7f20*/  FSEL R107, R13, -INF , !P5 ;  /* 0xff8000000d6b7808 */ /* 0x000fe20006800000 */
[----:B--2---:R-:W-:Y:S01]  /*7f30*/  FFMA.FTZ R7, R0, R8, R7 ;  /* 0x0000000800077223 */ /* 0x004fe20000010007 */
        /* <DEDUP_REMOVED lines=63> */
[----:B------:R-:W-:-:S05]  /*8330*/  IMAD R3, R7, R3, R6 ;  /* 0x0000000307037224 */ /* 0x000fca00078e0206 */
[----:B------:R-:W-:Y:S01]  /*8340*/  IADD3 R2, R13, R3, RZ ;  /* 0x000000030d027210 */ /* 0x000fe20007ffe0ff */
[----:B------:R-:W-:Y:S01]  /*8350*/  IMAD.MOV.U32 R3, RZ, RZ, R12 ;  /* 0x000000ffff037224 */ /* 0x000fe200078e000c */
[----:B------:R-:W-:Y:S06]  /*8360*/  BRA `(.L_x_6899) ;  /* 0x0000000000087947 */ /* 0x000fec0003800000 */
.L_x_6898:
[----:B------:R-:W-:-:S04]  /*8370*/  LEA R3, -R102, RZ, 0x6 ;  /* 0x000000ff66037211 */ /* 0x000fc800078e31ff */
[----:B------:R-:W-:-:S07]  /*8380*/  SHF.R.S32.HI R2, RZ, 0x1f, R3 ;  /* 0x0000001fff027819 */ /* 0x000fce0000011403 */
.L_x_6899:
[C---:B------:R-:W-:Y:S01]  /*8390*/  @!P2 LEA R26, P3, R3.reuse, R178, 0x1 ;  /* 0x000000b2031aa211 */ /* 0x040fe200078608ff */
[----:B------:R1:W-:Y:S01]  /*83a0*/  @P2 STS.128 [R163+0x4000], RZ ;  /* 0x004000ffa3002388 */ /* 0x0003e20000000c00 */
[C---:B------:R-:W-:Y:S01]  /*83b0*/  @!P1 IADD3 R7, P6, R128.reuse, R3, RZ ;  /* 0x0000000380079210 */ /* 0x040fe20007fde0ff */
        /* <DEDUP_REMOVED lines=69> */
.L_x_6901:
[----:B------:R-:W-:Y:S05]  /*8810*/  BSYNC B0 ;  /* 0x0000000000007941 */ /* 0x000fea0003800000 */
.L_x_6900:
[----:B------:R-:W0:Y:S01]  /*8820*/  LDGDEPBAR ;  /* 0x00000000000079af */ /* 0x000e220000000000 */
[----:B------:R-:W-:-:S04]  /*8830*/  LEA R178, P1, R3, R178, 0x1 ;  /* 0x000000b203b27211 */ /* 0x000fc800078208ff */
[----:B------:R-:W-:-:S09]  /*8840*/  LEA.HI.X R177, R3, R177, R2, 0x1, P1 ;  /* 0x000000b103b17211 */ /* 0x000fd200008f0c02 */
.L_x_6897:
        /* <DEDUP_REMOVED lines=27> */
[----:B--2---:R-:W-:Y:S02]  /*8a00*/  FMNMX.FTZ R7, R109, R2, !PT ;  /* 0x000000026d077209 */ /* 0x004fe40007810000 */
        /* <DEDUP_REMOVED lines=21> */
[----:B------:R-:W-:Y:S01]  /*8b60*/  FSEL R4, R27, RZ, P2 ;  /* 0x000000ff1b047208 */ /* 0x000fe20001000000 */
[--C-:B------:R-:W-:Y:S01]  /*8b70*/  FFMA.FTZ R2, R28, UR11, -R103.reuse ;  /* 0x0000000b1c027c23 */ /* 0x100fe20008010867 */
[----:B------:R-:W-:Y:S01]  /*8b80*/  FFMA.FTZ R28, R32, UR11, -R103 ;  /* 0x0000000b201c7c23 */ /* 0x000fe20008010867 */
[--C-:B------:R-:W-:Y:S01]  /*8b90*/  FFMA.FTZ R31, R5, UR11, -R110.reuse ;  /* 0x0000000b051f7c23 */ /* 0x100fe2000801086e */
[----:B------:R-:W-:Y:S01]  /*8ba0*/  FSEL R5, R26, RZ, P1 ;  /* 0x000000ff1a057208 */ /* 0x000fe20000800000 */
[----:B------:R-:W-:Y:S01]  /*8bb0*/  FFMA.FTZ R24, R33, UR11, -R110 ;  /* 0x0000000b21187c23 */ /* 0x000fe2000801086e */
[----:B------:R-:W-:Y:S01]  /*8bc0*/  FADD.FTZ R33, R101, -R4 ;  /* 0x8000000465217221 */ /* 0x000fe20000010000 */
[--C-:B------:R-:W-:Y:S01]  /*8bd0*/  FFMA.FTZ R3, R29, UR11, -R110.reuse ;  /* 0x0000000b1d037c23 */ /* 0x100fe2000801086e */
[--C-:B------:R-:W-:Y:S01]  /*8be0*/  FFMA.FTZ R25, R25, UR11, -R110.reuse ;  /* 0x0000000b19197c23 */ /* 0x100fe2000801086e */
[----:B------:R-:W-:Y:S01]  /*8bf0*/  FADD.FTZ R4, R100, -R5 ;  /* 0x8000000564047221 */ /* 0x000fe20000010000 */
[----:B------:R-:W-:Y:S01]  /*8c00*/  FMUL.FTZ R33, R33, UR11 ;  /* 0x0000000b21217c20 */ /* 0x000fe20008410000 */
[--C-:B------:R-:W-:Y:S01]  /*8c10*/  FFMA.FTZ R29, R112, UR11, -R103.reuse ;  /* 0x0000000b701d7c23 */ /* 0x100fe20008010867 */
        /* <DEDUP_REMOVED lines=24> */
[----:B------:R-:W2:Y:S01]  /*8da0*/  MUFU.EX2 R3, R3 ;  /* 0x0000000300037308 */ /* 0x000ea20000000800 */
[----:B-1----:R-:W-:Y:S01]  /*8db0*/  F2FP.BF16.F32.PACK_AB R4, R25, R31 ;  /* 0x0000001f1904723e */ /* 0x002fe200000010ff */
[----:B------:R-:W-:Y:S01]  /*8dc0*/  FFMA.FTZ R110, R105, UR11, -R110 ;  /* 0x0000000b696e7c23 */ /* 0x000fe2000801086e */
[--C-:B------:R-:W-:Y:S01]  /*8dd0*/  FFMA.FTZ R105, R106, UR11, -R103.reuse ;  /* 0x0000000b6a697c23 */ /* 0x100fe20008010867 */
[--C-:B------:R-:W-:Y:S01]  /*8de0*/  FFMA.FTZ R104, R104, UR11, -R103.reuse ;  /* 0x0000000b68687c23 */ /* 0x100fe20008010867 */
[--C-:B------:R-:W-:Y:S01]  /*8df0*/  FFMA.FTZ R34, R34, UR11, -R103.reuse ;  /* 0x0000000b22227c23 */ /* 0x100fe20008010867 */
[----:B------:R-:W-:-:S02]  /*8e00*/  FFMA.FTZ R35, R35, UR11, -R103 ;  /* 0x0000000b23237c23 */ /* 0x000fc40008010867 */
        /* <DEDUP_REMOVED lines=73> */
[-C--:B------:R-:W-:Y:S01]  /*92a0*/  FMUL.FTZ R52, R52, R33.reuse ;  /* 0x0000002134347220 */ /* 0x080fe20000410000 */
[-C--:B------:R-:W-:Y:S01]  /*92b0*/  FMUL.FTZ R53, R53, R33.reuse ;  /* 0x0000002135357220 */ /* 0x080fe20000410000 */
[-C--:B------:R-:W-:Y:S01]  /*92c0*/  FMUL.FTZ R54, R54, R32.reuse ;  /* 0x0000002036367220 */ /* 0x080fe20000410000 */
[-C--:B------:R-:W-:Y:S01]  /*92d0*/  FMUL.FTZ R55, R55, R32.reuse ;  /* 0x0000002037377220 */ /* 0x080fe20000410000 */
[-C--:B------:R-:W-:Y:S01]  /*92e0*/  FMUL.FTZ R56, R56, R33.reuse ;  /* 0x0000002138387220 */ /* 0x080fe20000410000 */
[C---:B-1----:R-:W-:Y:S01]  /*92f0*/  HMMA.16816.F32.BF16 R72, R4.reuse, R12, R72 ;  /* 0x0000000c0448723c */ /* 0x042fe20000041848 */
[-C--:B------:R-:W-:Y:S01]  /*9300*/  FMUL.FTZ R57, R57, R33.reuse ;  /* 0x0000002139397220 */ /* 0x080fe20000410000 */
[----:B---3--:R-:W-:Y:S01]  /*9310*/  LDSM.16.MT88.4 R16, [R148+0x8800] ;  /* 0x008800009410783b */ /* 0x008fe20000004200 */
[----:B------:R-:W1:Y:S01]  /*9320*/  MUFU.EX2 R101, R101 ;  /* 0x0000006500657308 */ /* 0x000e620000000800 */
[-C--:B------:R-:W-:Y:S01]  /*9330*/  FMUL.FTZ R58, R58, R32.reuse ;  /* 0x000000203a3a7220 */ /* 0x080fe20000410000 */
[-C--:B------:R-:W-:Y:S01]  /*9340*/  FMUL.FTZ R59, R59, R32.reuse ;  /* 0x000000203b3b7220 */ /* 0x080fe20000410000 */
[----:B------:R-:W-:Y:S01]  /*9350*/  HMMA.16816.F32.BF16 R68, R4, R14, R68 ;  /* 0x0000000e0444723c */ /* 0x000fe20000041844 */
[----:B------:R-:W3:Y:S01]  /*9360*/  LDSM.16.MT88.4 R12, [R146+0xa000] ;  /* 0x00a00000920c783b */ /* 0x000ee20000004200 */
[----:B------:R-:W-:Y:S01]  /*9370*/  FFMA.FTZ R180, R180, R33, R31 ;  /* 0x00000021b4b47223 */ /* 0x000fe2000001001f */
[----:B------:R-:W-:-:S02]  /*9380*/  FFMA.FTZ R179, R179, R32, R30 ;  /* 0x00000020b3b37223 */ /* 0x000fc4000001001e */
[----:B------:R-:W5:Y:S01]  /*9390*/  MUFU.EX2 R112, R112 ;  /* 0x0000007000707308 */ /* 0x000f620000000800 */
[----:B--2---:R-:W-:Y:S01]  /*93a0*/  HMMA.16816.F32.BF16 R80, R4, R8, R80 ;  /* 0x000000080450723c */ /* 0x004fe20000041850 */
[----:B------:R-:W-:Y:S01]  /*93b0*/  FADD.FTZ R25, R25, R180 ;  /* 0x000000b419197221 */ /* 0x000fe20000010000 */
[----:B------:R-:W-:-:S03]  /*93c0*/  FADD.FTZ R179, R2, R179 ;  /* 0x000000b302b37221 */ /* 0x000fc60000010000 */
[----:B------:R-:W-:Y:S01]  /*93d0*/  FADD.FTZ R24, R24, R25 ;  /* 0x0000001918187221 */ /* 0x000fe20000010000 */
[----:B------:R-:W-:Y:S01]  /*93e0*/  HMMA.16816.F32.BF16 R76, R4, R10, R76 ;  /* 0x0000000a044c723c */ /* 0x000fe2000004184c */
[----:B------:R-:W2:Y:S01]  /*93f0*/  LDSM.16.MT88.4 R8, [R148+0xa000] ;  /* 0x00a000009408783b */ /* 0x000ea20000004200 */
[----:B------:R-:W-:Y:S01]  /*9400*/  MUFU.EX2 R113, R113 ;  /* 0x0000007100717308 */ /* 0x000fe20000000800 */
[----:B------:R-:W-:Y:S01]  /*9410*/  FADD.FTZ R28, R28, R179 ;  /* 0x000000b31c1c7221 */ /* 0x000fe20000010000 */
[----:B------:R-:W-:-:S03]  /*9420*/  FADD.FTZ R3, R3, R24 ;  /* 0x0000001803037221 */ /* 0x000fc60000010000 */
[----:B------:R-:W-:Y:S01]  /*9430*/  FADD.FTZ R28, R29, R28 ;  /* 0x0000001c1d1c7221 */ /* 0x000fe20000010000 */
[----:B----4-:R-:W-:Y:S02]  /*9440*/  FADD.FTZ R2, R100, R3 ;  /* 0x0000000364027221 */ /* 0x010fe40000010000 */
[----:B------:R-:W-:Y:S02]  /*9450*/  MUFU.EX2 R116, R116 ;  /* 0x0000007400747308 */ /* 0x000fe40000000800 */
[----:B------:R-:W-:-:S04]  /*9460*/  FADD.FTZ R2, R111, R2 ;  /* 0x000000026f027221 */ /* 0x000fc80000010000 */
[----:B-1----:R-:W-:Y:S02]  /*9470*/  FADD.FTZ R3, R101, R2 ;  /* 0x0000000265037221 */ /* 0x002fe40000010000 */
[----:B------:R-:W-:Y:S02]  /*9480*/  MUFU.EX2 R115, R115 ;  /* 0x0000007300737308 */ /* 0x000fe40000000800 */
[----:B-----5:R-:W-:-:S06]  /*9490*/  FADD.FTZ R3, R112, R3 ;  /* 0x0000000370037221 */ /* 0x020fcc0000010000 */
[----:B------:R-:W-:Y:S01]  /*94a0*/  MUFU.EX2 R114, R114 ;  /* 0x0000007200727308 */ /* 0x000fe20000000800 */
[C---:B---3--:R-:W-:Y:S07]  /*94b0*/  HMMA.16816.F32.BF16 R44, R4.reuse, R12, R44 ;  /* 0x0000000c042c723c */ /* 0x048fee000004182c */
[----:B------:R-:W1:Y:S01]  /*94c0*/  MUFU.EX2 R126, R126 ;  /* 0x0000007e007e7308 */ /* 0x000e620000000800 */
[C---:B------:R-:W-:Y:S01]  /*94d0*/  HMMA.16816.F32.BF16 R48, R4.reuse, R14, R48 ;  /* 0x0000000e0430723c */ /* 0x040fe20000041830 */
[----:B------:R-:W3:Y:S05]  /*94e0*/  LDSM.16.MT88.4 R12, [R144+0xa000] ;  /* 0x00a00000900c783b */ /* 0x000eea0000004200 */
[C---:B--2---:R-:W-:Y:S01]  /*94f0*/  HMMA.16816.F32.BF16 R36, R4.reuse, R8, R36 ;  /* 0x000000080424723c */ /* 0x044fe20000041824 */
[----:B------:R-:W2:Y:S05]  /*9500*/  MUFU.EX2 R117, R117 ;  /* 0x0000007500757308 */ /* 0x000eaa0000000800 */
[----:B------:R-:W-:Y:S01]  /*9510*/  HMMA.16816.F32.BF16 R40, R4, R10, R40 ;  /* 0x0000000a0428723c */ /* 0x000fe20000041828 */
[----:B------:R-:W4:Y:S02]  /*9520*/  LDSM.16.MT88.4 R8, [R145+0xa000] ;  /* 0x00a000009108783b */ /* 0x000f240000004200 */
[----:B------:R-:W-:Y:S01]  /*9530*/  MUFU.EX2 R119, R119 ;  /* 0x0000007700777308 */ /* 0x000fe20000000800 */
[----:B-1----:R-:W-:-:S07]  /*9540*/  FADD.FTZ R2, R126, R3 ;  /* 0x000000037e027221 */ /* 0x002fce0000010000 */
[----:B------:R-:W-:Y:S01]  /*9550*/  MUFU.EX2 R128, R128 ;  /* 0x0000008000807308 */ /* 0x000fe20000000800 */
[----:B--2---:R-:W-:-:S07]  /*9560*/  FADD.FTZ R2, R117, R2 ;  /* 0x0000000275027221 */ /* 0x004fce0000010000 */
[----:B------:R-:W1:Y:S08]  /*9570*/  MUFU.EX2 R123, R123 ;  /* 0x0000007b007b7308 */ /* 0x000e700000000800 */
[----:B------:R-:W2:Y:S01]  /*9580*/  MUFU.EX2 R122, R122 ;  /* 0x0000007a007a7308 */ /* 0x000ea20000000800 */
[C---:B---3--:R-:W-:Y:S06]  /*9590*/  HMMA.16816.F32.BF16 R60, R4.reuse, R12, R60 ;  /* 0x0000000c043c723c */ /* 0x048fec000004183c */
[C---:B------:R-:W-:Y:S01]  /*95a0*/  HMMA.16816.F32.BF16 R64, R4.reuse, R14, R64 ;  /* 0x0000000e0440723c */ /* 0x040fe20000041840 */
[----:B------:R-:W3:Y:S01]  /*95b0*/  LDSM.16.MT88.4 R12, [R146+0x8800] ;  /* 0x00880000920c783b */ /* 0x000ee20000004200 */
[----:B------:R-:W-:Y:S04]  /*95c0*/  MUFU.EX2 R120, R120 ;  /* 0x0000007800787308 */ /* 0x000fe80000000800 */
[C---:B----4-:R-:W-:Y:S04]  /*95d0*/  HMMA.16816.F32.BF16 R52, R4.reuse, R8, R52 ;  /* 0x000000080434723c */ /* 0x050fe80000041834 */
[----:B------:R-:W4:Y:S02]  /*95e0*/  MUFU.EX2 R121, R121 ;  /* 0x0000007900797308 */ /* 0x000f240000000800 */
[----:B------:R-:W-:Y:S01]  /*95f0*/  HMMA.16816.F32.BF16 R56, R4, R10, R56 ;  /* 0x0000000a0438723c */ /* 0x000fe20000041838 */
[----:B------:R-:W5:Y:S05]  /*9600*/  LDSM.16.MT88.4 R8, [R145+0x8800] ;  /* 0x008800009108783b */ /* 0x000f6a0000004200 */
[----:B------:R-:W-:Y:S01]  /*9610*/  MUFU.EX2 R109, R109 ;  /* 0x0000006d006d7308 */ /* 0x000fe20000000800 */
[----:B------:R-:W-:-:S02]  /*9620*/  F2FP.BF16.F32.PACK_AB R4, R111, R100 ;  /* 0x000000646f04723e */ /* 0x000fc400000010ff */
[----:B------:R-:W-:Y:S01]  /*9630*/  F2FP.BF16.F32.PACK_AB R5, R116, R113 ;  /* 0x000000717405723e */ /* 0x000fe200000010ff */
[----:B------:R-:W-:Y:S01]  /*9640*/  FADD.FTZ R113, R113, R28 ;  /* 0x0000001c71717221 */ /* 0x000fe20000010000 */
[----:B------:R-:W-:Y:S02]  /*9650*/  F2FP.BF16.F32.PACK_AB R6, R112, R101 ;  /* 0x000000657006723e */ /* 0x000fe400000010ff */
[----:B------:R-:W-:Y:S01]  /*9660*/  F2FP.BF16.F32.PACK_AB R7, R114, R115 ;  /* 0x000000737207723e */ /* 0x000fe200000010ff */
[----:B------:R-:W4:Y:S01]  /*9670*/  MUFU.EX2 R108, R108 ;  /* 0x0000006c006c7308 */ /* 0x000f220000000800 */
[----:B------:R-:W-:Y:S01]  /*9680*/  FADD.FTZ R116, R116, R113 ;  /* 0x0000007174747221 */ /* 0x000fe20000010000 */
[----:B------:R-:W-:Y:S02]  /*9690*/  MOV R100, R26 ;  /* 0x0000001a00647202 */ /* 0x000fe40000000f00 */
[----:B------:R-:W-:Y:S01]  /*96a0*/  MOV R101, R27 ;  /* 0x0000001b00657202 */ /* 0x000fe20000000f00 */
[----:B------:R-:W-:Y:S01]  /*96b0*/  FADD.FTZ R115, R115, R116 ;  /* 0x0000007473737221 */ /* 0x000fe20000010000 */
[----:B------:R-:W-:Y:S02]  /*96c0*/  HMMA.16816.F32.BF16 R96, R4, R16, R96 ;  /* 0x000000100460723c */ /* 0x000fe40000041860 */
[----:B------:R-:W-:Y:S01]  /*96d0*/  MUFU.EX2 R107, R107 ;  /* 0x0000006b006b7308 */ /* 0x000fe20000000800 */
[----:B------:R-:W-:-:S03]  /*96e0*/  FADD.FTZ R114, R114, R115 ;  /* 0x0000007372727221 */ /* 0x000fc60000010000 */
[C---:B------:R-:W-:Y:S01]  /*96f0*/  HMMA.16816.F32.BF16 R92, R4.reuse, R18, R92 ;  /* 0x00000012045c723c */ /* 0x040fe2000004185c */
[----:B------:R-:W4:Y:S01]  /*9700*/  LDSM.16.MT88.4 R16, [R144+0x8800] ;  /* 0x008800009010783b */ /* 0x000f220000004200 */
[----:B-1----:R-:W-:Y:S02]  /*9710*/  FADD.FTZ R3, R123, R114 ;  /* 0x000000727b037221 */ /* 0x002fe40000010000 */
[----:B------:R-:W-:Y:S02]  /*9720*/  MUFU.EX2 R110, R110 ;  /* 0x0000006e006e7308 */ /* 0x000fe40000000800 */
[----:B---3--:R-:W-:Y:S01]  /*9730*/  HMMA.16816.F32.BF16 R88, R4, R12, R88 ;  /* 0x0000000c0458723c */ /* 0x008fe20000041858 */
[----:B--2---:R-:W-:-:S05]  /*9740*/  FADD.FTZ R3, R122, R3 ;  /* 0x000000037a037221 */ /* 0x004fca0000010000 */
[C---:B------:R-:W-:Y:S01]  /*9750*/  HMMA.16816.F32.BF16 R84, R4.reuse, R14, R84 ;  /* 0x0000000e0454723c */ /* 0x040fe20000041854 */
[----:B------:R-:W1:Y:S01]  /*9760*/  LDSM.16.MT88.4 R12, [R148+0xa800] ;  /* 0x00a80000940c783b */ /* 0x000e620000004200 */
[----:B------:R-:W-:Y:S04]  /*9770*/  MUFU.EX2 R105, R105 ;  /* 0x0000006900697308 */ /* 0x000fe80000000800 */
[C---:B-----5:R-:W-:Y:S04]  /*9780*/  HMMA.16816.F32.BF16 R80, R4.reuse, R8, R80 ;  /* 0x000000080450723c */ /* 0x060fe80000041850 */
[----:B------:R-:W2:Y:S02]  /*9790*/  MUFU.EX2 R104, R104 ;  /* 0x0000006800687308 */ /* 0x000ea40000000800 */
[C---:B------:R-:W-:Y:S01]  /*97a0*/  HMMA.16816.F32.BF16 R76, R4.reuse, R10, R76 ;  /* 0x0000000a044c723c */ /* 0x040fe2000004184c */
[----:B------:R-:W3:Y:S05]  /*97b0*/  LDSM.16.MT88.4 R8, [R146+0xa800] ;  /* 0x00a800009208783b */ /* 0x000eea0000004200 */
[C---:B------:R-:W-:Y:S01]  /*97c0*/  HMMA.16816.F32.BF16 R52, R4.reuse, R20, R52 ;  /* 0x000000140434723c */ /* 0x040fe20000041834 */
[----:B------:R-:W-:Y:S05]  /*97d0*/  MUFU.EX2 R34, R34 ;  /* 0x0000002200227308 */ /* 0x000fea0000000800 */
[C---:B------:R-:W-:Y:S01]  /*97e0*/  HMMA.16816.F32.BF16 R56, R4.reuse, R22, R56 ;  /* 0x000000160438723c */ /* 0x040fe20000041838 */
[----:B------:R-:W-:Y:S02]  /*97f0*/  LDSM.16.MT88.4 R20, [R145+0x9000] ;  /* 0x009000009114783b */ /* 0x000fe40000004200 */
[----:B------:R-:W5:Y:S03]  /*9800*/  MUFU.EX2 R35, R35 ;  /* 0x0000002300237308 */ /* 0x000f660000000800 */
        /* <DEDUP_REMOVED lines=11> */
[----:B------:R-:W4:Y:S06]  /*98c0*/  LDSM.16.MT88.4 R16, [R144+0x9000] ;  /* 0x009000009010783b */ /* 0x000f2c0000004200 */
[----:B------:R-:W-:-:S02]  /*98d0*/  F2FP.BF16.F32.PACK_AB R4, R117, R126 ;  /* 0x0000007e7504723e */ /* 0x000fc400000010ff */
[----:B------:R-:W-:Y:S02]  /*98e0*/  F2FP.BF16.F32.PACK_AB R5, R122, R123 ;  /* 0x0000007b7a05723e */ /* 0x000fe400000010ff */
[----:B------:R-:W-:Y:S01]  /*98f0*/  F2FP.BF16.F32.PACK_AB R6, R128, R119 ;  /* 0x000000778006723e */ /* 0x000fe200000010ff */
[----:B------:R-:W-:Y:S01]  /*9900*/  FADD.FTZ R119, R119, R2 ;  /* 0x0000000277777221 */ /* 0x000fe20000010000 */
[C---:B------:R-:W-:Y:S01]  /*9910*/  F2FP.BF16.F32.PACK_AB R7, R121.reuse, R120 ;  /* 0x000000787907723e */ /* 0x040fe200000010ff */
[----:B------:R-:W-:Y:S02]  /*9920*/  FADD.FTZ R2, R120, R3 ;  /* 0x0000000378027221 */ /* 0x000fe40000010000 */
[----:B------:R-:W-:Y:S02]  /*9930*/  FADD.FTZ R128, R128, R119 ;  /* 0x0000007780807221 */ /* 0x000fe40000010000 */
[----:B------:R-:W-:Y:S02]  /*9940*/  FADD.FTZ R2, R121, R2 ;  /* 0x0000000279027221 */ /* 0x000fe40000010000 */
        /* <DEDUP_REMOVED lines=16> */
[C---:B------:R-:W-:Y:S01]  /*9a50*/  HMMA.16816.F32.BF16 R48, R4.reuse, R10, R48 ;  /* 0x0000000a0430723c */ /* 0x040fe20000041830 */
[----:B------:R-:W-:Y:S05]  /*9a60*/  LDSM.16.MT88.4 R8, [R144+0x9800] ;  /* 0x009800009008783b */ /* 0x000fea0000004200 */
[C---:B----4-:R-:W-:Y:S06]  /*9a70*/  HMMA.16816.F32.BF16 R52, R4.reuse, R16, R52 ;  /* 0x000000100434723c */ /* 0x050fec0000041834 */
[C---:B------:R-:W-:Y:S01]  /*9a80*/  HMMA.16816.F32.BF16 R56, R4.reuse, R18, R56 ;  /* 0x000000120438723c */ /* 0x040fe20000041838 */
[----:B------:R-:W3:Y:S05]  /*9a90*/  LDSM.16.MT88.4 R16, [R146+0x9800] ;  /* 0x009800009210783b */ /* 0x000eea0000004200 */
[C---:B-1----:R-:W-:Y:S06]  /*9aa0*/  HMMA.16816.F32.BF16 R60, R4.reuse, R12, R60 ;  /* 0x0000000c043c723c */ /* 0x042fec000004183c */
[----:B------:R-:W-:Y:S01]  /*9ab0*/  HMMA.16816.F32.BF16 R64, R4, R14, R64 ;  /* 0x0000000e0440723c */ /* 0x000fe20000041840 */
[----:B------:R-:W1:Y:S06]  /*9ac0*/  LDSM.16.MT88.4 R12, [R145+0x9800] ;  /* 0x00980000910c783b */ /* 0x000e6c0000004200 */
[----:B------:R-:W-:Y:S01]  /*9ad0*/  F2FP.BF16.F32.PACK_AB R4, R108, R109 ;  /* 0x0000006d6c04723e */ /* 0x000fe200000010ff */
[----:B------:R-:W-:Y:S01]  /*9ae0*/  FADD.FTZ R109, R109, R128 ;  /* 0x000000806d6d7221 */ /* 0x000fe20000010000 */
[----:B--2---:R-:W-:Y:S01]  /*9af0*/  F2FP.BF16.F32.PACK_AB R5, R104, R105 ;  /* 0x000000696805723e */ /* 0x004fe200000010ff */
[----:B------:R-:W-:Y:S01]  /*9b00*/  FADD.FTZ R105, R105, R2 ;  /* 0x0000000269697221 */ /* 0x000fe20000010000 */
[----:B------:R-:W-:Y:S01]  /*9b10*/  F2FP.BF16.F32.PACK_AB R6, R110, R107 ;  /* 0x0000006b6e06723e */ /* 0x000fe200000010ff */
[----:B------:R-:W-:Y:S01]  /*9b20*/  FADD.FTZ R108, R108, R109 ;  /* 0x0000006d6c6c7221 */ /* 0x000fe20000010000 */
[----:B-----5:R-:W-:Y:S01]  /*9b30*/  F2FP.BF16.F32.PACK_AB R7, R35, R34 ;  /* 0x000000222307723e */ /* 0x020fe200000010ff */
        /* <DEDUP_REMOVED lines=17> */
[C---:B--2---:R-:W-:Y:S06]  /*9c50*/  HMMA.16816.F32.BF16 R36, R4.reuse, R20, R36 ;  /* 0x000000140424723c */ /* 0x044fec0000041824 */
[C---:B------:R-:W-:Y:S06]  /*9c60*/  HMMA.16816.F32.BF16 R40, R4.reuse, R22, R40 ;  /* 0x000000160428723c */ /* 0x040fec0000041828 */
[C---:B---3--:R-:W-:Y:S06]  /*9c70*/  HMMA.16816.F32.BF16 R44, R4.reuse, R16, R44 ;  /* 0x00000010042c723c */ /* 0x048fec000004182c */
[C---:B------:R-:W-:Y:S06]  /*9c80*/  HMMA.16816.F32.BF16 R48, R4.reuse, R18, R48 ;  /* 0x000000120430723c */ /* 0x040fec0000041830 */
[C---:B-1----:R-:W-:Y:S06]  /*9c90*/  HMMA.16816.F32.BF16 R52, R4.reuse, R12, R52 ;  /* 0x0000000c0434723c */ /* 0x042fec0000041834 */
[C---:B------:R-:W-:Y:S06]  /*9ca0*/  HMMA.16816.F32.BF16 R56, R4.reuse, R14, R56 ;  /* 0x0000000e0438723c */ /* 0x040fec0000041838 */
[C---:B----4-:R-:W-:Y:S06]  /*9cb0*/  HMMA.16816.F32.BF16 R60, R4.reuse, R8, R60 ;  /* 0x00000008043c723c */ /* 0x050fec000004183c */
[----:B------:R-:W-:-:S15]  /*9cc0*/  HMMA.16816.F32.BF16 R64, R4, R10, R64 ;  /* 0x0000000a0440723c */ /* 0x000fde0000041840 */
[----:B------:R-:W-:-:S09]  /*9cd0*/  NOP ;  /* 0x0000000000007918 */ /* 0x000fd20000000000 */
.L_x_6894:
        /* <DEDUP_REMOVED lines=11> */
.L_x_6906:
        /* <DEDUP_REMOVED lines=68> */
.L_x_6903:
        /* <DEDUP_REMOVED lines=10> */
[C---:B------:R-:W-:Y:S02]  /*a270*/  @!P3 LEA R186, P1, R101.reuse, R182, 0x1 ;  /* 0x000000b665bab211 */ /* 0x040fe400078208ff */
[--C-:B------:R-:W-:Y:S02]  /*a280*/  @!P4 LEA.HI.X R189, R101, R183, R102.reuse, 0x1, P5 ;  /* 0x000000b765bdc211 */ /* 0x100fe400028f0c66 */
[----:B------:R-:W-:Y:S01]  /*a290*/  @P3 STS.128 [R163+0xa000], RZ ;  /* 0x00a000ffa3003388 */ /* 0x000fe20000000c00 */
[----:B------:R-:W-:Y:S02]  /*a2a0*/  IADD3 R103, P2, R161, R101, RZ ;  /* 0x00000065a1677210 */ /* 0x000fe40007f5e0ff */
[-C--:B------:R-:W-:Y:S02]  /*a2b0*/  @!P3 LEA.HI.X R187, R101, R183.reuse, R102, 0x1, P1 ;  /* 0x000000b765bbb211 */ /* 0x080fe400008f0c66 */
[----:B------:R-:W-:Y:S01]  /*a2c0*/  @!PT LDS RZ, [RZ] ;  /* 0x00000000fffff984 */ /* 0x000fe20000000800 */
[----:B------:R-:W-:Y:S01]  /*a2d0*/  @!PT LDS RZ, [RZ] ;  /* 0x00000000fffff984 */ /* 0x000fe20000000800 */
[----:B------:R-:W-:Y:S01]  /*a2e0*/  @!PT LDS RZ, [RZ] ;  /* 0x00000000fffff984 */ /* 0x000fe20000000800 */
[----:B------:R-:W-:Y:S01]  /*a2f0*/  @!P3 LDGSTS.E.BYPASS.LTC128B.128 [R163+0xa000], desc[UR12][R184.64+0x80] ;  /* 0x0a000080b8a3bfae */ /* 0x000fe2000b901d4c */
[C---:B------:R-:W-:Y:S02]  /*a300*/  IADD3.X R102, R160.reuse, R102, RZ, P2, !PT ;  /* 0x00000066a0667210 */ /* 0x040fe400017fe4ff */
[CC--:B------:R-:W-:Y:S02]  /*a310*/  @!P4 LEA R194, P6, R103.reuse, R182.reuse, 0x1 ;  /* 0x000000b667c2c211 */ /* 0x0c0fe400078c08ff */
[----:B------:R-:W-:Y:S01]  /*a320*/  @P4 STS.128 [R163+0x8800], RZ ;  /* 0x008800ffa3004388 */ /* 0x000fe20000000c00 */
[C---:B------:R-:W-:Y:S02]  /*a330*/  @!P3 LEA R190, P2, R103.reuse, R182, 0x1 ;  /* 0x000000b667beb211 */ /* 0x040fe400078408ff */
[--C-:B------:R-:W-:Y:S02]  /*a340*/  @!P4 LEA.HI.X R195, R103, R183, R102.reuse, 0x1, P6 ;  /* 0x000000b767c3c211 */ /* 0x100fe400030f0c66 */
[----:B------:R-:W-:Y:S01]  /*a350*/  @!PT LDS RZ, [RZ] ;  /* 0x00000000fffff984 */ /* 0x000fe20000000800 */
[----:B------:R-:W-:Y:S01]  /*a360*/  @!PT LDS RZ, [RZ] ;  /* 0x00000000fffff984 */ /* 0x000fe20000000800 */
[----:B------:R-:W-:Y:S01]  /*a370*/  @!PT LDS RZ, [RZ] ;  /* 0x00000000fffff984 */ /* 0x000fe20000000800 */
[----:B------:R-:W-:Y:S01]  /*a380*/  @!P4 LDGSTS.E.BYPASS.LTC128B.128 [R163+0x8800], desc[UR12][R188.64] ;  /* 0x08800000bca3cfae */ /* 0x000fe2000b901d4c */
[----:B------:R-:W-:Y:S02]  /*a390*/  IADD3 R101, P1, R161, R103, RZ ;  /* 0x00000067a1657210 */ /* 0x000fe40007f3e0ff */
[-C--:B------:R-:W-:Y:S02]  /*a3a0*/  @!P3 LEA.HI.X R191, R103, R183.reuse, R102, 0x1, P2 ;  /* 0x000000b767bfb211 */ /* 0x080fe400010f0c66 */
[----:B------:R-:W-:Y:S01]  /*a3b0*/  @P3 STS.128 [R163+0xa800], RZ ;  /* 0x00a800ffa3003388 */ /* 0x000fe20000000c00 */
[----:B------:R-:W-:Y:S02]  /*a3c0*/  IADD3.X R100, R160, R102, RZ, P1, !PT ;  /* 0x00000066a0647210 */ /* 0x000fe40000ffe4ff */
[CC--:B------:R-:W-:Y:S02]  /*a3d0*/  @!P4 LEA R192, P5, R101.reuse, R182.reuse, 0x1 ;  /* 0x000000b665c0c211 */ /* 0x0c0fe400078a08ff */
[----:B------:R-:W-:Y:S01]  /*a3e0*/  @!PT LDS RZ, [RZ] ;  /* 0x00000000fffff984 */ /* 0x000fe20000000800 */
[----:B------:R-:W-:Y:S01]  /*a3f0*/  @!PT LDS RZ, [RZ] ;  /* 0x00000000fffff984 */ /* 0x000fe20000000800 */
[----:B------:R-:W-:Y:S01]  /*a400*/  @!PT LDS RZ, [RZ] ;  /* 0x00000000fffff984 */ /* 0x000fe20000000800 */
[----:B------:R1:W-:Y:S01]  /*a410*/  @!P3 LDGSTS.E.BYPASS.LTC128B.128 [R163+0xa800], desc[UR12][R186.64+0x80] ;  /* 0x0a800080baa3bfae */ /* 0x0003e2000b901d4c */
[C---:B------:R-:W-:Y:S02]  /*a420*/  @!P3 LEA R182, P1, R101.reuse, R182, 0x1 ;  /* 0x000000b665b6b211 */ /* 0x040fe400078208ff */
[CCC-:B------:R-:W-:Y:S02]  /*a430*/  @!P4 LEA.HI.X R193, R101.reuse, R183.reuse, R100.reuse, 0x1, P5 ;  /* 0x000000b765c1c211 */ /* 0x1c0fe400028f0c64 */
[----:B------:R-:W-:Y:S01]  /*a440*/  @P4 STS.128 [R163+0x9000], RZ ;  /* 0x009000ffa3004388 */ /* 0x000fe20000000c00 */
[----:B------:R-:W-:Y:S02]  /*a450*/  @!P3 LEA.HI.X R183, R101, R183, R100, 0x1, P1 ;  /* 0x000000b765b7b211 */ /* 0x000fe400008f0c64 */
[----:B------:R-:W-:Y:S02]  /*a460*/  ISETP.GE.AND P1, PT, R162, 0x2, PT ;  /* 0x00000002a200780c */ /* 0x000fe40003f26270 */
        /* <DEDUP_REMOVED lines=20> */
[----:B------:R-:W4:Y:S05]  /*a5b0*/  LDSM.16.M88.4 R108, [R154+0x4000] ;  /* 0x004000009a6c783b */ /* 0x000f2a0000000200 */
[----:B------:R-:W5:Y:S05]  /*a5c0*/  LDSM.16.M88.4 R112, [R154+0x4800] ;  /* 0x004800009a70783b */ /* 0x000f6a0000000200 */
[----:B------:R-:W1:Y:S05]  /*a5d0*/  LDSM.16.M88.4 R116, [R154+0x5000] ;  /* 0x005000009a74783b */ /* 0x000e6a0000000200 */
[----:B------:R-:W2:Y:S05]  /*a5e0*/  LDSM.16.M88.4 R120, [R154+0x5800] ;  /* 0x005800009a78783b */ /* 0x000eaa0000000200 */
[----:B------:R-:W0:Y:S05]  /*a5f0*/  LDGDEPBAR ;  /* 0x00000000000079af */ /* 0x000e2a0000000000 */
[----:B------:R-:W-:Y:S05]  /*a600*/  LDSM.16.M88.4 R124, [R153] ;  /* 0x00000000997c783b */ /* 0x000fea0000000200 */
[----:B------:R-:W3:Y:S05]  /*a610*/  LDSM.16.M88.4 R128, [R152] ;  /* 0x000000009880783b */ /* 0x000eea0000000200 */
[----:B------:R-:W3:Y:S05]  /*a620*/  LDSM.16.M88.4 R132, [R152+0x800] ;  /* 0x000800009884783b */ /* 0x000eea0000000200 */
[----:B------:R-:W3:Y:S01]  /*a630*/  LDSM.16.M88.4 R136, [R152+0x1000] ;  /* 0x001000009888783b */ /* 0x000ee20000000200 */
[C---:B----4-:R-:W-:Y:S04]  /*a640*/  HMMA.16816.F32.BF16 R4, R104.reuse, R108, RZ ;  /* 0x0000006c6804723c */ /* 0x050fe800000418ff */
[----:B------:R-:W4:Y:S02]  /*a650*/  LDSM.16.M88.4 R140, [R152+0x1800] ;  /* 0x00180000988c783b */ /* 0x000f240000000200 */
[C---:B------:R-:W-:Y:S03]  /*a660*/  HMMA.16816.F32.BF16 R8, R104.reuse, R110, RZ ;  /* 0x0000006e6808723c */ /* 0x040fe600000418ff */
[----:B------:R-:W-:Y:S03]  /*a670*/  LDSM.16.M88.4 R108, [R147+0x4000] ;  /* 0x00400000936c783b */ /* 0x000fe60000000200 */
[C---:B-----5:R-:W-:Y:S02]  /*a680*/  HMMA.16816.F32.BF16 R12, R104.reuse, R112, RZ ;  /* 0x00000070680c723c */ /* 0x060fe400000418ff */
[----:B------:R-:W-:Y:S04]  /*a690*/  LDSM.16.M88.4 R100, [R155+0x2000] ;  /* 0x002000009b64783b */ /* 0x000fe80000000200 */
[C---:B------:R-:W-:Y:S01]  /*a6a0*/  HMMA.16816.F32.BF16 R16, R104.reuse, R114, RZ ;  /* 0x000000726810723c */ /* 0x040fe200000418ff */
[----:B------:R-:W-:Y:S05]  /*a6b0*/  LDSM.16.M88.4 R112, [R147+0x4800] ;  /* 0x004800009370783b */ /* 0x000fea0000000200 */
[C---:B-1----:R-:W-:Y:S06]  /*a6c0*/  HMMA.16816.F32.BF16 R20, R104.reuse, R116, RZ ;  /* 0x000000746814723c */ /* 0x042fec00000418ff */
[C---:B------:R-:W-:Y:S01]  /*a6d0*/  HMMA.16816.F32.BF16 R24, R104.reuse, R118, RZ ;  /* 0x000000766818723c */ /* 0x040fe200000418ff */
[----:B------:R-:W-:Y:S05]  /*a6e0*/  LDSM.16.M88.4 R116, [R147+0x5000] ;  /* 0x005000009374783b */ /* 0x000fea0000000200 */
[C---:B--2---:R-:W-:Y:S06]  /*a6f0*/  HMMA.16816.F32.BF16 R28, R104.reuse, R120, RZ ;  /* 0x00000078681c723c */ /* 0x044fec00000418ff */
[----:B------:R-:W-:Y:S01]  /*a700*/  HMMA.16816.F32.BF16 R32, R104, R122, RZ ;  /* 0x0000007a6820723c */ /* 0x000fe200000418ff */
[----:B------:R-:W1:Y:S05]  /*a710*/  LDSM.16.M88.4 R104, [R151] ;  /* 0x000000009768783b */ /* 0x000e6a0000000200 */
[C---:B---3--:R-:W-:Y:S01]  /*a720*/  HMMA.16816.F32.BF16 R4, R124.reuse, R128, R4 ;  /* 0x000000807c04723c */ /* 0x048fe20000041804 */
[----:B------:R-:W2:Y:S05]  /*a730*/  LDSM.16.M88.4 R120, [R147+0x5800] ;  /* 0x005800009378783b */ /* 0x000eaa0000000200 */
[C---:B------:R-:W-:Y:S06]  /*a740*/  HMMA.16816.F32.BF16 R8, R124.reuse, R130, R8 ;  /* 0x000000827c08723c */ /* 0x040fec0000041808 */
[C---:B------:R-:W-:Y:S06]  /*a750*/  HMMA.16816.F32.BF16 R12, R124.reuse, R132, R12 ;  /* 0x000000847c0c723c */ /* 0x040fec000004180c */
[C---:B------:R-:W-:Y:S06]  /*a760*/  HMMA.16816.F32.BF16 R16, R124.reuse, R134, R16 ;  /* 0x000000867c10723c */ /* 0x040fec0000041810 */
[C---:B------:R-:W-:Y:S06]  /*a770*/  HMMA.16816.F32.BF16 R20, R124.reuse, R136, R20 ;  /* 0x000000887c14723c */ /* 0x040fec0000041814 */
[C---:B------:R-:W-:Y:S06]  /*a780*/  HMMA.16816.F32.BF16 R24, R124.reuse, R138, R24 ;  /* 0x0000008a7c18723c */ /* 0x040fec0000041818 */
[C---:B----4-:R-:W-:Y:S06]  /*a790*/  HMMA.16816.F32.BF16 R28, R124.reuse, R140, R28 ;  /* 0x0000008c7c1c723c */ /* 0x050fec000004181c */
        /* <DEDUP_REMOVED lines=13> */
[----:B------:R-:W2:Y:S05]  /*a870*/  LDSM.16.M88.4 R104, [R149+0x1800] ;  /* 0x001800009568783b */ /* 0x000eaa0000000200 */
[----:B------:R-:W-:Y:S01]  /*a880*/  LDSM.16.M88.4 R120, [R154+0x7000] ;  /* 0x007000009a78783b */ /* 0x000fe20000000200 */
[C---:B-1----:R-:W-:Y:S06]  /*a890*/  HMMA.16816.F32.BF16 R4, R108.reuse, R112, R4 ;  /* 0x000000706c04723c */ /* 0x042fec0000041804 */
[C---:B------:R-:W-:Y:S01]  /*a8a0*/  HMMA.16816.F32.BF16 R8, R108.reuse, R114, R8 ;  /* 0x000000726c08723c */ /* 0x040fe20000041808 */
[----:B------:R-:W1:Y:S05]  /*a8b0*/  LDSM.16.M88.4 R112, [R154+0x6000] ;  /* 0x006000009a70783b */ /* 0x000e6a0000000200 */
[C---:B---3--:R-:W-:Y:S06]  /*a8c0*/  HMMA.16816.F32.BF16 R12, R108.reuse, R116, R12 ;  /* 0x000000746c0c723c */ /* 0x048fec000004180c */
[C---:B------:R-:W-:Y:S01]  /*a8d0*/  HMMA.16816.F32.BF16 R16, R108.reuse, R118, R16 ;  /* 0x000000766c10723c */ /* 0x040fe20000041810 */
[----:B------:R-:W3:Y:S05]  /*a8e0*/  LDSM.16.M88.4 R116, [R154+0x6800] ;  /* 0x006800009a74783b */ /* 0x000eea0000000200 */
[C---:B------:R-:W-:Y:S06]  /*a8f0*/  HMMA.16816.F32.BF16 R20, R108.reuse, R124, R20 ;  /* 0x0000007c6c14723c */ /* 0x040fec0000041814 */
[C---:B------:R-:W-:Y:S06]  /*a900*/  HMMA.16816.F32.BF16 R24, R108.reuse, R126, R24 ;  /* 0x0000007e6c18723c */ /* 0x040fec0000041818 */
[C---:B--2---:R-:W-:Y:S06]  /*a910*/  HMMA.16816.F32.BF16 R28, R108.reuse, R104, R28 ;  /* 0x000000686c1c723c */ /* 0x044fec000004181c */
[----:B------:R-:W-:Y:S01]  /*a920*/  HMMA.16816.F32.BF16 R32, R108, R106, R32 ;  /* 0x0000006a6c20723c */ /* 0x000fe20000041820 */
[----:B------:R-:W2:Y:S05]  /*a930*/  LDSM.16.M88.4 R104, [R154+0x7800] ;  /* 0x007800009a68783b */ /* 0x000eaa0000000200 */
[C---:B-1----:R-:W-:Y:S01]  /*a940*/  HMMA.16816.F32.BF16 R4, R100.reuse, R112, R4 ;  /* 0x000000706404723c */ /* 0x042fe20000041804 */
[----:B------:R-:W-:Y:S05]  /*a950*/  LDSM.16.M88.4 R108, [R153+0x2000] ;  /* 0x00200000996c783b */ /* 0x000fea0000000200 */
[C---:B------:R-:W-:Y:S01]  /*a960*/  HMMA.16816.F32.BF16 R8, R100.reuse, R114, R8 ;  /* 0x000000726408723c */ /* 0x040fe20000041808 */
[----:B------:R-:W1:Y:S05]  /*a970*/  LDSM.16.M88.4 R112, [R152+0x2000] ;  /* 0x002000009870783b */ /* 0x000e6a0000000200 */
[C---:B---3--:R-:W-:Y:S06]  /*a980*/  HMMA.16816.F32.BF16 R12, R100.reuse, R116, R12 ;  /* 0x00000074640c723c */ /* 0x048fec000004180c */
[C---:B------:R-:W-:Y:S01]  /*a990*/  HMMA.16816.F32.BF16 R16, R100.reuse, R118, R16 ;  /* 0x000000766410723c */ /* 0x040fe20000041810 */
[----:B------:R-:W3:Y:S05]  /*a9a0*/  LDSM.16.M88.4 R116, [R152+0x2800] ;  /* 0x002800009874783b */ /* 0x000eea0000000200 */
[C---:B------:R-:W-:Y:S06]  /*a9b0*/  HMMA.16816.F32.BF16 R20, R100.reuse, R120, R20 ;  /* 0x000000786414723c */ /* 0x040fec0000041814 */
[C---:B------:R-:W-:Y:S01]  /*a9c0*/  HMMA.16816.F32.BF16 R24, R100.reuse, R122, R24 ;  /* 0x0000007a6418723c */ /* 0x040fe20000041818 */
[----:B------:R-:W4:Y:S05]  /*a9d0*/  LDSM.16.M88.4 R120, [R152+0x3000] ;  /* 0x003000009878783b */ /* 0x000f2a0000000200 */
        /* <DEDUP_REMOVED lines=12> */
[----:B------:R-:W-:Y:S05]  /*aaa0*/  LDSM.16.M88.4 R120, [R149+0x2000] ;  /* 0x002000009578783b */ /* 0x000fea0000000200 */
[C---:B--2---:R-:W-:Y:S06]  /*aab0*/  HMMA.16816.F32.BF16 R28, R108.reuse, R100, R28 ;  /* 0x000000646c1c723c */ /* 0x044fec000004181c */
[----:B------:R-:W-:Y:S01]  /*aac0*/  HMMA.16816.F32.BF16 R32, R108, R102, R32 ;  /* 0x000000666c20723c */ /* 0x000fe20000041820 */
[----:B------:R-:W2:Y:S05]  /*aad0*/  LDSM.16.M88.4 R100, [R147+0x7000] ;  /* 0x007000009364783b */ /* 0x000eaa0000000200 */
[----:B------:R-:W4:Y:S01]  /*aae0*/  LDSM.16.M88.4 R108, [R147+0x7800] ;  /* 0x00780000936c783b */ /* 0x000f220000000200 */
[C---:B-1----:R-:W-:Y:S06]  /*aaf0*/  HMMA.16816.F32.BF16 R4, R104.reuse, R112, R4 ;  /* 0x000000706804723c */ /* 0x042fec0000041804 */
[C---:B------:R-:W-:Y:S01]  /*ab00*/  HMMA.16816.F32.BF16 R8, R104.reuse, R114, R8 ;  /* 0x000000726808723c */ /* 0x040fe20000041808 */
[----:B------:R-:W1:Y:S05]  /*ab10*/  LDSM.16.M88.4 R112, [R150+0x2000] ;  /* 0x002000009670783b */ /* 0x000e6a0000000200 */
[C---:B---3--:R-:W-:Y:S06]  /*ab20*/  HMMA.16816.F32.BF16 R12, R104.reuse, R116, R12 ;  /* 0x00000074680c723c */ /* 0x048fec000004180c */
[C---:B------:R-:W-:Y:S06]  /*ab30*/  HMMA.16816.F32.BF16 R16, R104.reuse, R118, R16 ;  /* 0x000000766810723c */ /* 0x040fec0000041810 */
        /* <DEDUP_REMOVED lines=31> */
[----:B------:R5:W2:Y:S01]  /*ad30*/  MUFU.TANH R126, R182 ;  /* 0x000000b6007e7308 */ /* 0x000aa20000002400 */
[----:B------:R-:W-:Y:S01]  /*ad40*/  FMUL.FTZ R192, R14, UR5 ;  /* 0x000000050ec07c20 */ /* 0x000fe20008410000 */
[----:B------:R-:W-:Y:S01]  /*ad50*/  FMUL.FTZ R186, R16, UR5 ;  /* 0x0000000510ba7c20 */ /* 0x000fe20008410000 */
[----:B------:R-:W-:Y:S01]  /*ad60*/  FMUL.FTZ R190, R19, UR5 ;  /* 0x0000000513be7c20 */ /* 0x000fe20008410000 */
[----:B------:R-:W-:Y:S01]  /*ad70*/  FMUL.FTZ R201, R22, UR5 ;  /* 0x0000000516c97c20 */ /* 0x000fe20008410000 */
[----:B------:R-:W-:Y:S05]  /*ad80*/  FMUL.FTZ R196, R20, UR5 ;  /* 0x0000000514c47c20 */ /* 0x000fea0008410000 */
[----:B------:R3:W2:Y:S01]  /*ad90*/  MUFU.TANH R128, R183 ;  /* 0x000000b700807308 */ /* 0x0006a20000002400 */
[----:B------:R-:W-:Y:S01]  /*ada0*/  FMUL.FTZ R198, R24, UR5 ;  /* 0x0000000518c67c20 */ /* 0x000fe20008410000 */
[C---:B-1----:R-:W-:Y:S08]  /*adb0*/  HMMA.16816.F32.BF16 R28, R112.reuse, R100, R28 ;  /* 0x00000064701c723c */ /* 0x042ff0000004181c */
[----:B------:R1:W1:Y:S03]  /*adc0*/  MUFU.TANH R120, R194 ;  /* 0x000000c200787308 */ /* 0x0002660000002400 */
[----:B-----5:R-:W-:Y:S01]  /*add0*/  FMUL.FTZ R182, R18, UR5 ;  /* 0x0000000512b67c20 */ /* 0x020fe20008410000 */
[----:B------:R-:W-:Y:S03]  /*ade0*/  HMMA.16816.F32.BF16 R32, R112, R102, R32 ;  /* 0x000000667020723c */ /* 0x000fe60000041820 */
[----:B------:R-:W-:Y:S01]  /*adf0*/  FMUL.FTZ R101, R26, UR5 ;  /* 0x000000051a657c20 */ /* 0x000fe20008410000 */
[----:B------:R-:W-:Y:S02]  /*ae00*/  FMUL.FTZ R100, R27, UR5 ;  /* 0x000000051b647c20 */ /* 0x000fe40008410000 */
[----:B------:R5:W2:Y:S01]  /*ae10*/  MUFU.TANH R124, R182 ;  /* 0x000000b6007c7308 */ /* 0x000aa20000002400 */
[----:B---3--:R-:W-:Y:S09]  /*ae20*/  FMUL.FTZ R183, R23, UR5 ;  /* 0x0000000517b77c20 */ /* 0x008ff20008410000 */
[----:B------:R3:W2:Y:S01]  /*ae30*/  MUFU.TANH R142, R183 ;  /* 0x000000b7008e7308 */ /* 0x0006a20000002400 */
[----:B-1----:R-:W-:Y:S01]  /*ae40*/  FMUL.FTZ R194, R21, UR5 ;  /* 0x0000000515c27c20 */ /* 0x002fe20008410000 */
[----:B------:R-:W-:Y:S01]  /*ae50*/  FMUL.FTZ R103, R28, UR5 ;  /* 0x000000051c677c20 */ /* 0x000fe20008410000 */
[----:B------:R-:W-:Y:S07]  /*ae60*/  FMUL.FTZ R102, R30, UR5 ;  /* 0x000000051e667c20 */ /* 0x000fee0008410000 */
[----:B------:R1:W1:Y:S01]  /*ae70*/  MUFU.TANH R107, R103 ;  /* 0x00000067006b7308 */ /* 0x0002620000002400 */
[----:B-----5:R-:W-:Y:S09]  /*ae80*/  FMUL.FTZ R182, R25, UR5 ;  /* 0x0000000519b67c20 */ /* 0x020ff20008410000 */
[----:B------:R5:W2:Y:S01]  /*ae90*/  MUFU.TANH R122, R102 ;  /* 0x00000066007a7308 */ /* 0x000aa20000002400 */
[----:B---3--:R-:W-:Y:S09]  /*aea0*/  FMUL.FTZ R183, R29, UR5 ;  /* 0x000000051db77c20 */ /* 0x008ff20008410000 */
[----:B------:R3:W2:Y:S01]  /*aeb0*/  MUFU.TANH R130, R182 ;  /* 0x000000b600827308 */ /* 0x0006a20000002400 */
[----:B-1----:R-:W-:Y:S09]  /*aec0*/  FMUL.FTZ R103, R34, UR5 ;  /* 0x0000000522677c20 */ /* 0x002ff20008410000 */
[----:B------:R1:W1:Y:S01]  /*aed0*/  MUFU.TANH R140, R101 ;  /* 0x00000065008c7308 */ /* 0x0002620000002400 */
[----:B-----5:R-:W-:Y:S09]  /*aee0*/  FMUL.FTZ R102, R35, UR5 ;  /* 0x0000000523667c20 */ /* 0x020ff20008410000 */
[----:B------:R5:W2:Y:S01]  /*aef0*/  MUFU.TANH R138, R100 ;  /* 0x00000064008a7308 */ /* 0x000aa20000002400 */
[----:B---3--:R-:W-:Y:S09]  /*af00*/  FMUL.FTZ R182, R31, UR5 ;  /* 0x000000051fb67c20 */ /* 0x008ff20008410000 */
[----:B------:R-:W3:Y:S01]  /*af10*/  MUFU.TANH R191, R191 ;  /* 0x000000bf00bf7308 */ /* 0x000ee20000002400 */
[----:B-1----:R-:W-:Y:S09]  /*af20*/  FMUL.FTZ R101, R32, UR5 ;  /* 0x0000000520657c20 */ /* 0x002ff20008410000 */
[----:B------:R-:W1:Y:S01]  /*af30*/  MUFU.TANH R193, R193 ;  /* 0x000000c100c17308 */ /* 0x000e620000002400 */
[----:B-----5:R-:W-:Y:S09]  /*af40*/  FMUL.FTZ R100, R33, UR5 ;  /* 0x0000000521647c20 */ /* 0x020ff20008410000 */
        /* <DEDUP_REMOVED lines=13> */
[----:B------:R1:W1:Y:S01]  /*b020*/  MUFU.TANH R105, R101 ;  /* 0x0000006500697308 */ /* 0x0002620000002400 */
[----:B-----5:R-:W-:Y:S09]  /*b030*/  MOV R183, R185 ;  /* 0x000000b900b77202 */ /* 0x020ff20000000f00 */
[----:B------:R1:W1:Y:S01]  /*b040*/  MUFU.TANH R104, R100 ;  /* 0x0000006400687308 */ /* 0x0002620000002400 */
[----:B----4-:R-:W-:Y:S09]  /*b050*/  MOV R182, R184 ;  /* 0x000000b800b67202 */ /* 0x010ff20000000f00 */
[----:B------:R-:W4:Y:S10]  /*b060*/  MUFU.TANH R103, R103 ;  /* 0x0000006700677308 */ /* 0x000f340000002400 */
[----:B------:R-:W1:Y:S01]  /*b070*/  MUFU.TANH R102, R102 ;  /* 0x0000006600667308 */ /* 0x000e620000002400 */
[----:B--23--:R-:W-:Y:S05]  /*b080*/  @!P1 BRA `(.L_x_6904) ;  /* 0x0000000800049947 */ /* 0x00cfea0003800000 */
        /* <DEDUP_REMOVED lines=51> */
[----:B------:R-:W5:Y:S03]  /*b3c0*/  LDC.64 R4, c[0x0][0x230] ;  /* 0x00008c00ff047b82 */ /* 0x000f660000000a00 */
        /* <DEDUP_REMOVED lines=8> */
[-C--:B-----5:R-:W-:Y:S01]  /*b450*/  IMAD.WIDE.U32 R12, R9, R4.reuse, R12 ;  /* 0x00000004090c7225 */ /* 0x0a0fe200078e000c */
[----:B------:R-:W-:Y:S05]  /*b460*/  SHF.R.S32.HI R7, RZ, 0x1f, R9 ;  /* 0x0000001fff077819 */ /* 0x000fea0000011409 */
[----:B------:R-:W-:Y:S01]  /*b470*/  IMAD R6, R7, R4, RZ ;  /* 0x0000000407067224 */ /* 0x000fe200078e02ff */
[----:B------:R-:W-:Y:S03]  /*b480*/  MOV R4, R12 ;  /* 0x0000000c00047202 */ /* 0x000fe60000000f00 */
[----:B------:R-:W-:Y:S04]  /*b490*/  IMAD R6, R9, R5, R6 ;  /* 0x0000000509067224 */ /* 0x000fe800078e0206 */
[----:B------:R-:W-:Y:S07]  /*b4a0*/  IMAD.IADD R6, R13, 0x1, R6 ;  /* 0x000000010d067824 */ /* 0x000fee00078e0206 */
.L_x_6905:
        /* <DEDUP_REMOVED lines=63> */
.L_x_6904:
[----:B------:R-:W-:Y:S01]  /*b8a0*/  IADD3 R108, R162, -0x1, RZ ;  /* 0xffffffffa26c7810 */ /* 0x000fe20007ffe0ff */
[----:B--2---:R-:W-:Y:S03]  /*b8b0*/  LDSM.16.MT88.4 R20, [R146+0x8000] ;  /* 0x008000009214783b */ /* 0x004fe60000004200 */
[----:B------:R-:W-:Y:S04]  /*b8c0*/  LEA R4, R108, R173, 0x6 ;  /* 0x000000ad6c047211 */ /* 0x000fe800078e30ff */
[C---:B------:R-:W-:Y:S01]  /*b8d0*/  IADD3 R6, R4.reuse, 0x9, RZ ;  /* 0x0000000904067810 */ /* 0x040fe20007ffe0ff */
[----:B------:R-:W-:Y:S01]  /*b8e0*/  LDSM.16.MT88.4 R28, [R145+0x8000] ;  /* 0x00800000911c783b */ /* 0x000fe20000004200 */
[C---:B------:R-:W-:Y:S02]  /*b8f0*/  IADD3 R10, R4.reuse, 0x1, RZ ;  /* 0x00000001040a7810 */ /* 0x040fe40007ffe0ff */
[----:B------:R-:W-:Y:S02]  /*b900*/  I2FP.F32.S32 R5, R4 ;  /* 0x0000000400057245 */ /* 0x000fe40000201400 */
[----:B------:R-:W-:Y:S02]  /*b910*/  IADD3 R8, R4, 0x8, RZ ;  /* 0x0000000804087810 */ /* 0x000fe40007ffe0ff */
[----:B------:R-:W-:Y:S01]  /*b920*/  I2FP.F32.S32 R6, R6 ;  /* 0x0000000600067245 */ /* 0x000fe20000201400 */
[CC--:B------:R-:W-:Y:S01]  /*b930*/  FFMA.FTZ R189, R0.reuse, R5.reuse, R189 ;  /* 0x0000000500bd7223 */ /* 0x0c0fe200000100bd */
[----:B------:R-:W-:Y:S01]  /*b940*/  I2FP.F32.S32 R10, R10 ;  /* 0x0000000a000a7245 */ /* 0x000fe20000201400 */
[C---:B------:R-:W-:Y:S01]  /*b950*/  FFMA.FTZ R181, R0.reuse, R5, R181 ;  /* 0x0000000500b57223 */ /* 0x040fe200000100b5 */
[----:B------:R-:W-:Y:S01]  /*b960*/  I2FP.F32.S32 R8, R8 ;  /* 0x0000000800087245 */ /* 0x000fe20000201400 */
[CC--:B-1----:R-:W-:Y:S01]  /*b970*/  FFMA.FTZ R199, R0.reuse, R6.reuse, R199 ;  /* 0x0000000600c77223 */ /* 0x0c2fe200000100c7 */
[----:B------:R-:W-:Y:S01]  /*b980*/  FFMA.FTZ R195, R0, R6, R195 ;  /* 0x0000000600c37223 */ /* 0x000fe200000100c3 */
[----:B------:R-:W-:Y:S01]  /*b990*/  IADD3 R6, R4, 0x20, RZ ;  /* 0x0000002004067810 */ /* 0x000fe20007ffe0ff */
[C---:B------:R-:W-:Y:S01]  /*b9a0*/  FFMA.FTZ R191, R0.reuse, R10, R191 ;  /* 0x0000000a00bf7223 */ /* 0x040fe200000100bf */
[CC--:B------:R-:W-:Y:S01]  /*b9b0*/  FFMA.FTZ R197, R0.reuse, R8.reuse, R197 ;  /* 0x0000000800c57223 */ /* 0x0c0fe200000100c5 */
[C---:B------:R-:W-:Y:S01]  /*b9c0*/  FFMA.FTZ R193, R0.reuse, R8, R193 ;  /* 0x0000000800c17223 */ /* 0x040fe200000100c1 */
[----:B------:R-:W-:Y:S01]  /*b9d0*/  FMNMX.FTZ R8, R189, R3, !PT ;  /* 0x00000003bd087209 */ /* 0x000fe20007810000 */
[----:B------:R-:W-:Y:S01]  /*b9e0*/  FFMA.FTZ R187, R0, R10, R187 ;  /* 0x0000000a00bb7223 */ /* 0x000fe200000100bb */
[----:B------:R-:W-:Y:S02]  /*b9f0*/  I2FP.F32.S32 R6, R6 ;  /* 0x0000000600067245 */ /* 0x000fe40000201400 */
[C---:B------:R-:W-:Y:S02]  /*ba00*/  IADD3 R7, R4.reuse, 0x10, RZ ;  /* 0x0000001004077810 */ /* 0x040fe40007ffe0ff */
[----:B------:R-:W-:Y:S01]  /*ba10*/  IADD3 R9, R4, 0x11, RZ ;  /* 0x0000001104097810 */ /* 0x000fe20007ffe0ff */
[C---:B------:R-:W-:Y:S01]  /*ba20*/  FFMA.FTZ R184, R0.reuse, R6, R201 ;  /* 0x0000000600b87223 */ /* 0x040fe200000100c9 */
[----:B------:R-:W-:Y:S01]  /*ba30*/  FMNMX.FTZ R10, R181, R2, !PT ;  /* 0x00000002b50a7209 */ /* 0x000fe20007810000 */
[C---:B------:R-:W-:Y:S01]  /*ba40*/  FFMA.FTZ R136, R0.reuse, R6, R136 ;  /* 0x0000000600887223 */ /* 0x040fe20000010088 */
[----:B------:R-:W-:Y:S02]  /*ba50*/  FMNMX.FTZ R8, R191, R8, !PT ;  /* 0x00000008bf087209 */ /* 0x000fe40007810000 */
[----:B------:R-:W-:Y:S02]  /*ba60*/  I2FP.F32.S32 R7, R7 ;  /* 0x0000000700077245 */ /* 0x000fe40000201400 */
[----:B------:R-:W-:Y:S02]  /*ba70*/  I2FP.F32.S32 R9, R9 ;  /* 0x0000000900097245 */ /* 0x000fe40000201400 */
[----:B------:R-:W-:Y:S01]  /*ba80*/  FMNMX.FTZ R6, R187, R10, !PT ;  /* 0x0000000abb067209 */ /* 0x000fe20007810000 */
[CC--:B------:R-:W-:Y:S01]  /*ba90*/  FFMA.FTZ R192, R0.reuse, R7.reuse, R192 ;  /* 0x0000000700c07223 */ /* 0x0c0fe200000100c0 */
[----:B------:R-:W-:Y:S01]  /*baa0*/  FMNMX.FTZ R8, R197, R8, !PT ;  /* 0x00000008c5087209 */ /* 0x000fe20007810000 */
[----:B------:R-:W-:Y:S01]  /*bab0*/  FFMA.FTZ R188, R0, R7, R188 ;  /* 0x0000000700bc7223 */ /* 0x000fe200000100bc */
[----:B------:R-:W-:Y:S01]  /*bac0*/  IADD3 R5, R4, 0x18, RZ ;  /* 0x0000001804057810 */ /* 0x000fe20007ffe0ff */
[CC--:B------:R-:W-:Y:S01]  /*bad0*/  FFMA.FTZ R120, R0.reuse, R9.reuse, R120 ;  /* 0x0000000900787223 */ /* 0x0c0fe20000010078 */
[----:B------:R-:W-:Y:S01]  /*bae0*/  FFMA.FTZ R126, R0, R9, R126 ;  /* 0x00000009007e7223 */ /* 0x000fe2000001007e */
[----:B------:R-:W-:Y:S02]  /*baf0*/  IADD3 R7, R4, 0x19, RZ ;  /* 0x0000001904077810 */ /* 0x000fe40007ffe0ff */
[----:B------:R-:W-:Y:S02]  /*bb00*/  FMNMX.FTZ R6, R193, R6, !PT ;  /* 0x00000006c1067209 */ /* 0x000fe40007810000 */
[----:B------:R-:W-:Y:S02]  /*bb10*/  FMNMX.FTZ R9, R199, R8, !PT ;  /* 0x00000008c7097209 */ /* 0x000fe40007810000 */
[----:B------:R-:W-:Y:S02]  /*bb20*/  I2FP.F32.S32 R5, R5 ;  /* 0x0000000500057245 */ /* 0x000fe40000201400 */
        /* <DEDUP_REMOVED lines=9> */
[C---:B------:R-:W-:Y:S02]  /*bbc0*/  IADD3 R7, R4.reuse, 0x29, RZ ;  /* 0x0000002904077810 */ /* 0x040fe40007ffe0ff */
[----:B------:R-:W-:Y:S02]  /*bbd0*/  IADD3 R5, R4, 0x21, RZ ;  /* 0x0000002104057810 */ /* 0x000fe40007ffe0ff */
[----:B------:R-:W-:Y:S02]  /*bbe0*/  FMNMX.FTZ R11, R126, R11, !PT ;  /* 0x0000000b7e0b7209 */ /* 0x000fe40007810000 */
[----:B------:R-:W-:Y:S02]  /*bbf0*/  FMNMX.FTZ R9, R124, R9, !PT ;  /* 0x000000097c097209 */ /* 0x000fe40007810000 */
[----:B------:R-:W-:Y:S02]  /*bc00*/  I2FP.F32.S32 R7, R7 ;  /* 0x0000000700077245 */ /* 0x000fe40000201400 */
[----:B------:R-:W-:Y:S02]  /*bc10*/  IADD3 R13, R4, 0x28, RZ ;  /* 0x00000028040d7810 */ /* 0x000fe40007ffe0ff */
[----:B------:R-:W-:Y:S01]  /*bc20*/  I2FP.F32.S32 R5, R5 ;  /* 0x0000000500057245 */ /* 0x000fe20000201400 */
[----:B------:R-:W-:Y:S01]  /*bc30*/  FFMA.FTZ R138, R0, R7, R138 ;  /* 0x00000007008a7223 */ /* 0x000fe2000001008a */
[----:B------:R-:W-:Y:S01]  /*bc40*/  FMNMX.FTZ R11, R186, R11, !PT ;  /* 0x0000000bba0b7209 */ /* 0x000fe20007810000 */
[----:B------:R-:W-:Y:S01]  /*bc50*/  FFMA.FTZ R130, R0, R7, R130 ;  /* 0x0000000700827223 */ /* 0x000fe20000010082 */
        /* <DEDUP_REMOVED lines=23> */
[----:B------:R-:W-:Y:S02]  /*bdd0*/  I2FP.F32.S32 R6, R6 ;  /* 0x0000000600067245 */ /* 0x000fe40000201400 */
[----:B------:R-:W-:Y:S02]  /*bde0*/  IADD3 R5, R4, 0x39, RZ ;  /* 0x0000003904057810 */ /* 0x000fe40007ffe0ff */
[----:B------:R-:W-:Y:S01]  /*bdf0*/  FMNMX.FTZ R4, R130, R7, !PT ;  /* 0x0000000782047209 */ /* 0x000fe20007810000 */
[-C--:B----4-:R-:W-:Y:S01]  /*be00*/  FFMA.FTZ R103, R0, R6.reuse, R103 ;  /* 0x0000000600677223 */ /* 0x090fe20000010067 */
        /* <DEDUP_REMOVED lines=9> */
[----:B------:R-:W-:Y:S02]  /*bea0*/  FMNMX.FTZ R13, R105, R6, !PT ;  /* 0x00000006690d7209 */ /* 0x000fe40007810000 */
[----:B------:R-:W-:Y:S02]  /*beb0*/  FMNMX.FTZ R5, R102, R9, !PT ;  /* 0x0000000966057209 */ /* 0x000fe40007810000 */
[----:B------:R-:W-:Y:S02]  /*bec0*/  FMNMX.FTZ R11, R104, R13, !PT ;  /* 0x0000000d680b7209 */ /* 0x000fe40007810000 */
[----:B------:R-:W-:Y:S08]  /*bed0*/  LDSM.16.MT88.4 R12, [R148+0x8000] ;  /* 0x00800000940c783b */ /* 0x000ff00000004200 */
        /* <DEDUP_REMOVED lines=8> */
[C---:B------:R-:W-:Y:S01]  /*bf60*/  FMUL.FTZ R119, R100.reuse, UR4 ;  /* 0x0000000464777c20 */ /* 0x040fe20008410000 */
[C---:B------:R-:W-:Y:S01]  /*bf70*/  FSETP.NEU.FTZ.AND P1, PT, R100.reuse, -INF , PT ;  /* 0xff8000006400780b */ /* 0x040fe20003f3d000 */
[----:B------:R-:W-:Y:S01]  /*bf80*/  FADD.FTZ R3, -R100, R3 ;  /* 0x0000000364037221 */ /* 0x000fe20000010100 */
[----:B------:R-:W-:Y:S02]  /*bf90*/  FMUL.FTZ R117, R101, UR4 ;  /* 0x0000000465757c20 */ /* 0x000fe40008410000 */
[----:B------:R-:W-:Y:S01]  /*bfa0*/  FSEL R119, R119, RZ, P1 ;  /* 0x000000ff77777208 */ /* 0x000fe20000800000 */
[C---:B------:R-:W-:Y:S01]  /*bfb0*/  FADD.FTZ R4, -R101.reuse, R2 ;  /* 0x0000000265047221 */ /* 0x040fe20000010100 */
[----:B------:R-:W-:Y:S01]  /*bfc0*/  FSETP.NEU.FTZ.AND P1, PT, R101, -INF , PT ;  /* 0xff8000006500780b */ /* 0x000fe20003f3d000 */
[----:B------:R-:W-:Y:S02]  /*bfd0*/  FMUL.FTZ R2, R3, UR4 ;  /* 0x0000000403027c20 */ /* 0x000fe40008410000 */
        /* <DEDUP_REMOVED lines=12> */
[--C-:B------:R-:W-:Y:S01]  /*c0a0*/  FFMA.FTZ R142, R142, UR4, -R119.reuse ;  /* 0x000000048e8e7c23 */ /* 0x100fe20008010877 */
[--C-:B------:R-:W-:Y:S01]  /*c0b0*/  FFMA.FTZ R131, R140, UR4, -R119.reuse ;  /* 0x000000048c837c23 */ /* 0x100fe20008010877 */
[----:B------:R-:W-:Y:S01]  /*c0c0*/  FFMA.FTZ R138, R138, UR4, -R119 ;  /* 0x000000048a8a7c23 */ /* 0x000fe20008010877 */
[--C-:B------:R-:W-:Y:S01]  /*c0d0*/  FFMA.FTZ R133, R136, UR4, -R117.reuse ;  /* 0x0000000488857c23 */ /* 0x100fe20008010875 */
[--C-:B------:R-:W-:Y:S01]  /*c0e0*/  FFMA.FTZ R134, R134, UR4, -R117.reuse ;  /* 0x0000000486867c23 */ /* 0x100fe20008010875 */
[--C-:B------:R-:W-:Y:S03]  /*c0f0*/  FFMA.FTZ R132, R132, UR4, -R117.reuse ;  /* 0x0000000484847c23 */ /* 0x100fe60008010875 */
[----:B------:R-:W2:Y:S01]  /*c100*/  MUFU.EX2 R3, R5 ;  /* 0x0000000500037308 */ /* 0x000ea20000000800 */
[--C-:B------:R-:W-:Y:S01]  /*c110*/  FFMA.FTZ R135, R130, UR4, -R117.reuse ;  /* 0x0000000482877c23 */ /* 0x100fe20008010875 */
[--C-:B------:R-:W-:Y:S01]  /*c120*/  FFMA.FTZ R139, R106, UR4, -R117.reuse ;  /* 0x000000046a8b7c23 */ /* 0x100fe20008010875 */
[----:B------:R-:W-:Y:S01]  /*c130*/  FFMA.FTZ R130, R105, UR4, -R117 ;  /* 0x0000000469827c23 */ /* 0x000fe20008010875 */
[--C-:B------:R-:W-:Y:S01]  /*c140*/  FFMA.FTZ R121, R120, UR4, -R119.reuse ;  /* 0x0000000478797c23 */ /* 0x100fe20008010877 */
[--C-:B------:R-:W-:Y:S01]  /*c150*/  FFMA.FTZ R124, R124, UR4, -R119.reuse ;  /* 0x000000047c7c7c23 */ /* 0x100fe20008010877 */
[----:B------:R-:W-:Y:S01]  /*c160*/  FFMA.FTZ R123, R190, UR4, -R119 ;  /* 0x00000004be7b7c23 */ /* 0x000fe20008010877 */
        /* <DEDUP_REMOVED lines=37> */
[----:B------:R-:W-:Y:S01]  /*c3c0*/  FMUL.FTZ R41, R3, R41 ;  /* 0x0000002903297220 */ /* 0x000fe20000410000 */
[C---:B------:R-:W-:Y:S01]  /*c3d0*/  FMUL.FTZ R46, R2.reuse, R46 ;  /* 0x0000002e022e7220 */ /* 0x040fe20000410000 */
[C---:B------:R-:W-:Y:S01]  /*c3e0*/  FMUL.FTZ R47, R2.reuse, R47 ;  /* 0x0000002f022f7220 */ /* 0x040fe20000410000 */
[----:B------:R-:W5:Y:S03]  /*c3f0*/  LDSM.16.MT88.4 R68, [R145+0xa000] ;  /* 0x00a000009144783b */ /* 0x000f660000004200 */
        /* <DEDUP_REMOVED lines=37> */
[--C-:B------:R-:W-:Y:S01]  /*c650*/  FFMA.FTZ R122, R122, UR4, -R119.reuse ;  /* 0x000000047a7a7c23 */ /* 0x100fe20008010877 */
[--C-:B------:R-:W-:Y:S01]  /*c660*/  FFMA.FTZ R103, R103, UR4, -R119.reuse ;  /* 0x0000000467677c23 */ /* 0x100fe20008010877 */
[----:B------:R-:W-:Y:S01]  /*c670*/  FFMA.FTZ R119, R102, UR4, -R119 ;  /* 0x0000000466777c23 */ /* 0x000fe20008010877 */
[C---:B------:R-:W-:Y:S02]  /*c680*/  HMMA.16816.F32.BF16 R4, R96.reuse, R12, R4 ;  /* 0x0000000c6004723c */ /* 0x040fe40000041804 */
[----:B------:R-:W-:Y:S03]  /*c690*/  MUFU.EX2 R131, R131 ;  /* 0x0000008300837308 */ /* 0x000fe60000000800 */
[----:B------:R-:W-:Y:S01]  /*c6a0*/  FFMA.FTZ R115, R2, R179, R115 ;  /* 0x000000b302737223 */ /* 0x000fe20000010073 */
[C---:B------:R-:W-:Y:S06]  /*c6b0*/  HMMA.16816.F32.BF16 R8, R96.reuse, R14, R8 ;  /* 0x0000000e6008723c */ /* 0x040fec0000041808 */
[----:B------:R-:W-:Y:S01]  /*c6c0*/  MUFU.EX2 R138, R138 ;  /* 0x0000008a008a7308 */ /* 0x000fe20000000800 */
[----:B------:R-:W-:Y:S01]  /*c6d0*/  ISETP.GT.AND P1, PT, R162, 0x1, PT ;  /* 0x00000001a200780c */ /* 0x000fe20003f24270 */
[C---:B------:R-:W-:Y:S03]  /*c6e0*/  FMUL.FTZ R12, R3.reuse, R88 ;  /* 0x00000058030c7220 */ /* 0x040fe60000410000 */
[C---:B------:R-:W-:Y:S01]  /*c6f0*/  FMUL.FTZ R13, R3.reuse, R89 ;  /* 0x00000059030d7220 */ /* 0x040fe20000410000 */
[C---:B------:R-:W-:Y:S01]  /*c700*/  FMUL.FTZ R14, R2.reuse, R90 ;  /* 0x0000005a020e7220 */ /* 0x040fe20000410000 */
[----:B------:R-:W-:Y:S03]  /*c710*/  FMUL.FTZ R15, R2, R91 ;  /* 0x0000005b020f7220 */ /* 0x000fe60000410000 */
[----:B------:R-:W-:Y:S01]  /*c720*/  MUFU.EX2 R133, R133 ;  /* 0x0000008500857308 */ /* 0x000fe20000000800 */
[----:B------:R-:W-:Y:S01]  /*c730*/  FFMA.FTZ R116, R3, R180, R116 ;  /* 0x000000b403747223 */ /* 0x000fe20000010074 */
[----:B------:R-:W-:Y:S01]  /*c740*/  FADD.FTZ R115, R111, R115 ;  /* 0x000000736f737221 */ /* 0x000fe20000010000 */
[----:B------:R-:W-:Y:S01]  /*c750*/  MOV R162, R108 ;  /* 0x0000006c00a27202 */ /* 0x000fe20000000f00 */
        /* <DEDUP_REMOVED lines=23> */
[----:B------:R-:W-:Y:S01]  /*c8d0*/  MOV R3, R100 ;  /* 0x0000006400037202 */ /* 0x000fe20000000f00 */
[----:B------:R-:W4:Y:S01]  /*c8e0*/  MUFU.EX2 R121, R121 ;  /* 0x0000007900797308 */ /* 0x000f220000000800 */
[----:B------:R-:W-:Y:S02]  /*c8f0*/  MOV R2, R101 ;  /* 0x0000006500027202 */ /* 0x000fe40000000f00 */
[C---:B------:R-:W-:Y:S07]  /*c900*/  HMMA.16816.F32.BF16 R28, R96.reuse, R92, R28 ;  /* 0x0000005c601c723c */ /* 0x040fee000004181c */
[----:B------:R-:W-:Y:S01]  /*c910*/  MUFU.EX2 R124, R124 ;  /* 0x0000007c007c7308 */ /* 0x000fe20000000800 */
[C---:B------:R-:W-:Y:S01]  /*c920*/  HMMA.16816.F32.BF16 R32, R96.reuse, R94, R32 ;  /* 0x0000005e6020723c */ /* 0x040fe20000041820 */
[----:B------:R-:W-:Y:S05]  /*c930*/  LDSM.16.MT88.4 R92, [R148+0x9800] ;  /* 0x00980000945c783b */ /* 0x000fea0000004200 */
        /* <DEDUP_REMOVED lines=23> */
[----:B------:R-:W1:Y:S01]  /*cab0*/  MUFU.EX2 R137, R137 ;  /* 0x0000008900897308 */ /* 0x000e620000000800 */
        /* <DEDUP_REMOVED lines=8> */
[----:B------:R-:W3:Y:S06]  /*cb40*/  LDSM.16.MT88.4 R76, [R148+0xa800] ;  /* 0x00a80000944c783b */ /* 0x000eec0000004200 */
[----:B------:R-:W4:Y:S01]  /*cb50*/  MUFU.EX2 R102, R119 ;  /* 0x0000007700667308 */ /* 0x000f220000000800 */
[----:B-1----:R-:W-:Y:S01]  /*cb60*/  F2FP.BF16.F32.PACK_AB R105, R137, R122 ;  /* 0x0000007a8969723e */ /* 0x002fe200000010ff */
[C---:B------:R-:W-:Y:S08]  /*cb70*/  HMMA.16816.F32.BF16 R12, R68.reuse, R80, R12 ;  /* 0x00000050440c723c */ /* 0x040ff0000004180c */
[----:B------:R-:W-:Y:S01]  /*cb80*/  MUFU.EX2 R118, R118 ;  /* 0x0000007600767308 */ /* 0x000fe20000000800 */
[C---:B------:R-:W-:Y:S01]  /*cb90*/  HMMA.16816.F32.BF16 R16, R68.reuse, R82, R16 ;  /* 0x000000524410723c */ /* 0x040fe20000041810 */
[----:B------:R-:W1:Y:S02]  /*cba0*/  LDSM.16.MT88.4 R80, [R146+0xa800] ;  /* 0x00a800009250783b */ /* 0x000e640000004200 */
[----:B------:R-:W-:Y:S03]  /*cbb0*/  FADD.FTZ R128, R128, R127 ;  /* 0x0000007f80807221 */ /* 0x000fe60000010000 */
[C---:B------:R-:W-:Y:S03]  /*cbc0*/  HMMA.16816.F32.BF16 R20, R68.reuse, R84, R20 ;  /* 0x000000544414723c */ /* 0x040fe60000041814 */
[----:B------:R-:W5:Y:S02]  /*cbd0*/  MUFU.EX2 R139, R139 ;  /* 0x0000008b008b7308 */ /* 0x000f640000000800 */
        /* <DEDUP_REMOVED lines=8> */
[----:B-----5:R-:W-:Y:S03]  /*cc60*/  F2FP.BF16.F32.PACK_AB R104, R139, R118 ;  /* 0x000000768b68723e */ /* 0x020fe600000010ff */
[C---:B---3--:R-:W-:Y:S06]  /*cc70*/  HMMA.16816.F32.BF16 R36, R68.reuse, R76, R36 ;  /* 0x0000004c4424723c */ /* 0x048fec0000041824 */
[C---:B------:R-:W-:Y:S01]  /*cc80*/  HMMA.16816.F32.BF16 R40, R68.reuse, R78, R40 ;  /* 0x0000004e4428723c */ /* 0x040fe20000041828 */
[----:B------:R-:W3:Y:S04]  /*cc90*/  LDSM.16.MT88.4 R76, [R148+0x9000] ;  /* 0x00900000944c783b */ /* 0x000ee80000004200 */
[----:B--2---:R-:W-:Y:S01]  /*cca0*/  F2FP.BF16.F32.PACK_AB R106, R117, R130 ;  /* 0x00000082756a723e */ /* 0x004fe200000010ff */
[C---:B-1----:R-:W-:Y:S06]  /*ccb0*/  HMMA.16816.F32.BF16 R44, R68.reuse, R80, R44 ;  /* 0x00000050442c723c */ /* 0x042fec000004182c */
[C---:B------:R-:W-:Y:S01]  /*ccc0*/  HMMA.16816.F32.BF16 R48, R68.reuse, R82, R48 ;  /* 0x000000524430723c */ /* 0x040fe20000041830 */
[----:B------:R-:W1:Y:S05]  /*ccd0*/  LDSM.16.MT88.4 R80, [R146+0x9000] ;  /* 0x009000009250783b */ /* 0x000e6a0000004200 */
[C---:B----4-:R-:W-:Y:S06]  /*cce0*/  HMMA.16816.F32.BF16 R52, R68.reuse, R84, R52 ;  /* 0x000000544434723c */ /* 0x050fec0000041834 */
[C---:B------:R-:W-:Y:S01]  /*ccf0*/  HMMA.16816.F32.BF16 R56, R68.reuse, R86, R56 ;  /* 0x000000564438723c */ /* 0x040fe20000041838 */
[----:B------:R-:W2:Y:S05]  /*cd00*/  LDSM.16.MT88.4 R84, [R145+0x9000] ;  /* 0x009000009154783b */ /* 0x000eaa0000004200 */
[C---:B------:R-:W-:Y:S06]  /*cd10*/  HMMA.16816.F32.BF16 R60, R68.reuse, R72, R60 ;  /* 0x00000048443c723c */ /* 0x040fec000004183c */
[----:B------:R-:W-:Y:S01]  /*cd20*/  HMMA.16816.F32.BF16 R64, R68, R74, R64 ;  /* 0x0000004a4440723c */ /* 0x000fe20000041840 */
[----:B------:R-:W4:Y:S06]  /*cd30*/  LDSM.16.MT88.4 R72, [R144+0x9000] ;  /* 0x009000009048783b */ /* 0x000f2c0000004200 */
[----:B------:R-:W-:Y:S01]  /*cd40*/  F2FP.BF16.F32.PACK_AB R69, R142, R129 ;  /* 0x000000818e45723e */ /* 0x000fe200000010ff */
[----:B------:R-:W-:Y:S03]  /*cd50*/  FADD.FTZ R129, R129, R124 ;  /* 0x0000007c81817221 */ /* 0x000fe60000010000 */
[----:B------:R-:W-:Y:S01]  /*cd60*/  F2FP.BF16.F32.PACK_AB R71, R138, R131 ;  /* 0x000000838a47723e */ /* 0x000fe200000010ff */
[----:B------:R-:W-:Y:S01]  /*cd70*/  FADD.FTZ R142, R142, R129 ;  /* 0x000000818e8e7221 */ /* 0x000fe20000010000 */
[C---:B------:R-:W-:Y:S01]  /*cd80*/  F2FP.BF16.F32.PACK_AB R68, R134.reuse, R133 ;  /* 0x000000858644723e */ /* 0x040fe200000010ff */
[----:B------:R-:W-:Y:S01]  /*cd90*/  FADD.FTZ R133, R133, R128 ;  /* 0x0000008085857221 */ /* 0x000fe20000010000 */
[----:B------:R-:W-:Y:S01]  /*cda0*/  F2FP.BF16.F32.PACK_AB R70, R135, R132 ;  /* 0x000000848746723e */ /* 0x000fe200000010ff */
[----:B------:R-:W-:Y:S02]  /*cdb0*/  FADD.FTZ R131, R131, R142 ;  /* 0x0000008e83837221 */ /* 0x000fe40000010000 */
[----:B------:R-:W-:Y:S02]  /*cdc0*/  FADD.FTZ R133, R134, R133 ;  /* 0x0000008586857221 */ /* 0x000fe40000010000 */
[----:B------:R-:W-:Y:S02]  /*cdd0*/  FADD.FTZ R131, R138, R131 ;  /* 0x000000838a837221 */ /* 0x000fe40000010000 */
[C---:B---3--:R-:W-:Y:S03]  /*cde0*/  HMMA.16816.F32.BF16 R4, R68.reuse, R76, R4 ;  /* 0x0000004c4404723c */ /* 0x048fe60000041804 */
[----:B------:R-:W-:Y:S01]  /*cdf0*/  FADD.FTZ R132, R132, R133 ;  /* 0x0000008584847221 */ /* 0x000fe20000010000 */
[----:B------:R-:W-:Y:S02]  /*ce00*/  FADD.FTZ R122, R122, R131 ;  /* 0x000000837a7a7221 */ /* 0x000fe40000010000 */
        /* <DEDUP_REMOVED lines=10> */
[C---:B------:R-:W-:Y:S01]  /*ceb0*/  HMMA.16816.F32.BF16 R24, R68.reuse, R86, R24 ;  /* 0x000000564418723c */ /* 0x040fe20000041818 */
[----:B------:R-:W-:Y:S04]  /*cec0*/  LDSM.16.MT88.4 R84, [R144+0xb000] ;  /* 0x00b000009054783b */ /* 0x000fe80000004200 */
[----:B------:R-:W-:Y:S01]  /*ced0*/  FADD.FTZ R103, R103, R122 ;  /* 0x0000007a67677221 */ /* 0x000fe20000010000 */
[C---:B----4-:R-:W-:Y:S05]  /*cee0*/  HMMA.16816.F32.BF16 R28, R68.reuse, R72, R28 ;  /* 0x00000048441c723c */ /* 0x050fea000004181c */
[----:B------:R-:W-:Y:S01]  /*cef0*/  FADD.FTZ R130, R130, R139 ;  /* 0x0000008b82827221 */ /* 0x000fe20000010000 */
[C---:B------:R-:W-:Y:S01]  /*cf00*/  HMMA.16816.F32.BF16 R32, R68.reuse, R74, R32 ;  /* 0x0000004a4420723c */ /* 0x040fe20000041820 */
[----:B------:R-:W2:Y:S04]  /*cf10*/  LDSM.16.MT88.4 R72, [R145+0xb000] ;  /* 0x00b000009148783b */ /* 0x000ea80000004200 */
[----:B------:R-:W-:Y:S01]  /*cf20*/  FADD.FTZ R179, R102, R103 ;  /* 0x0000006766b37221 */ /* 0x000fe20000010000 */
[C---:B---3--:R-:W-:Y:S05]  /*cf30*/  HMMA.16816.F32.BF16 R36, R68.reuse, R76, R36 ;  /* 0x0000004c4424723c */ /* 0x048fea0000041824 */
[----:B------:R-:W-:Y:S01]  /*cf40*/  FADD.FTZ R180, R117, R130 ;  /* 0x0000008275b47221 */ /* 0x000fe20000010000 */
[C---:B------:R-:W-:Y:S01]  /*cf50*/  HMMA.16816.F32.BF16 R40, R68.reuse, R78, R40 ;  /* 0x0000004e4428723c */ /* 0x040fe20000041828 */
[----:B------:R-:W3:Y:S05]  /*cf60*/  LDSM.16.MT88.4 R76, [R146+0x9800] ;  /* 0x00980000924c783b */ /* 0x000eea0000004200 */
[C---:B-1----:R-:W-:Y:S06]  /*cf70*/  HMMA.16816.F32.BF16 R44, R68.reuse, R80, R44 ;  /* 0x00000050442c723c */ /* 0x042fec000004182c */
[C---:B------:R-:W-:Y:S06]  /*cf80*/  HMMA.16816.F32.BF16 R48, R68.reuse, R82, R48 ;  /* 0x000000524430723c */ /* 0x040fec0000041830 */
[C---:B--2---:R-:W-:Y:S06]  /*cf90*/  HMMA.16816.F32.BF16 R52, R68.reuse, R72, R52 ;  /* 0x000000484434723c */ /* 0x044fec0000041834 */
[C---:B------:R-:W-:Y:S01]  /*cfa0*/  HMMA.16816.F32.BF16 R56, R68.reuse, R74, R56 ;  /* 0x0000004a4438723c */ /* 0x040fe20000041838 */
[----:B------:R-:W1:Y:S05]  /*cfb0*/  LDSM.16.MT88.4 R72, [R145+0x9800] ;  /* 0x009800009148783b */ /* 0x000e6a0000004200 */
[C---:B------:R-:W-:Y:S06]  /*cfc0*/  HMMA.16816.F32.BF16 R60, R68.reuse, R84, R60 ;  /* 0x00000054443c723c */ /* 0x040fec000004183c */
[----:B------:R-:W-:Y:S01]  /*cfd0*/  HMMA.16816.F32.BF16 R64, R68, R86, R64 ;  /* 0x000000564440723c */ /* 0x000fe20000041840 */
[----:B------:R-:W2:Y:S05]  /*cfe0*/  LDSM.16.MT88.4 R68, [R144+0x9800] ;  /* 0x009800009044783b */ /* 0x000eaa0000004200 */
[C---:B------:R-:W-:Y:S03]  /*cff0*/  HMMA.16816.F32.BF16 R96, R104.reuse, R92, R4 ;  /* 0x0000005c6860723c */ /* 0x040fe60000041804 */
[----:B------:R-:W4:Y:S03]  /*d000*/  LDSM.16.MT88.4 R4, [R148+0xb800] ;  /* 0x00b800009404783b */ /* 0x000f260000004200 */
[C---:B------:R-:W-:Y:S05]  /*d010*/  HMMA.16816.F32.BF16 R92, R104.reuse, R94, R8 ;  /* 0x0000005e685c723c */ /* 0x040fea0000041808 */
[----:B------:R-:W5:Y:S01]  /*d020*/  LDSM.16.MT88.4 R8, [R146+0xb800] ;  /* 0x00b800009208783b */ /* 0x000f620000004200 */
[C---:B---3--:R-:W-:Y:S06]  /*d030*/  HMMA.16816.F32.BF16 R88, R104.reuse, R76, R12 ;  /* 0x0000004c6858723c */ /* 0x048fec000004180c */
[C---:B------:R-:W-:Y:S01]  /*d040*/  HMMA.16816.F32.BF16 R84, R104.reuse, R78, R16 ;  /* 0x0000004e6854723c */ /* 0x040fe20000041810 */
[----:B------:R-:W3:Y:S05]  /*d050*/  LDSM.16.MT88.4 R12, [R145+0xb800] ;  /* 0x00b80000910c783b */ /* 0x000eea0000004200 */
[C---:B-1----:R-:W-:Y:S03]  /*d060*/  HMMA.16816.F32.BF16 R80, R104.reuse, R72, R20 ;  /* 0x000000486850723c */ /* 0x042fe60000041814 */
[----:B------:R-:W1:Y:S03]  /*d070*/  LDSM.16.MT88.4 R16, [R144+0xb800] ;  /* 0x00b800009010783b */ /* 0x000e660000004200 */
[C---:B------:R-:W-:Y:S06]  /*d080*/  HMMA.16816.F32.BF16 R76, R104.reuse, R74, R24 ;  /* 0x0000004a684c723c */ /* 0x040fec0000041818 */
[C---:B--2---:R-:W-:Y:S06]  /*d090*/  HMMA.16816.F32.BF16 R72, R104.reuse, R68, R28 ;  /* 0x000000446848723c */ /* 0x044fec000004181c */
[C---:B------:R-:W-:Y:S06]  /*d0a0*/  HMMA.16816.F32.BF16 R68, R104.reuse, R70, R32 ;  /* 0x000000466844723c */ /* 0x040fec0000041820 */
[C---:B----4-:R-:W-:Y:S06]  /*d0b0*/  HMMA.16816.F32.BF16 R36, R104.reuse, R4, R36 ;  /* 0x000000046824723c */ /* 0x050fec0000041824 */
[C---:B------:R-:W-:Y:S06]  /*d0c0*/  HMMA.16816.F32.BF16 R40, R104.reuse, R6, R40 ;  /* 0x000000066828723c */ /* 0x040fec0000041828 */
[C---:B-----5:R-:W-:Y:S06]  /*d0d0*/  HMMA.16816.F32.BF16 R44, R104.reuse, R8, R44 ;  /* 0x00000008682c723c */ /* 0x060fec000004182c */
        /* <DEDUP_REMOVED lines=8> */
.L_x_6902:
[----:B------:R-:W1:Y:S01]  /*d160*/  SHFL.BFLY PT, R3, R180, 0x2, 0x1f ;  /* 0x0c401f00b4037f89 */ /* 0x000e6200000e0000 */
[----:B------:R-:W2:Y:S01]  /*d170*/  S2UR UR4, SR_CgaCtaId ;  /* 0x00000000000479c3 */ /* 0x000ea20000008800 */
[----:B------:R-:W-:Y:S01]  /*d180*/  MOV R9, 0x3f800000 ;  /* 0x3f80000000097802 */ /* 0x000fe20000000f00 */
[----:B------:R-:W-:Y:S01]  /*d190*/  UMOV UR5, 0x400 ;  /* 0x0000040000057882 */ /* 0x000fe20000000000 */
[----:B------:R-:W3:Y:S01]  /*d1a0*/  SHFL.BFLY PT, R2, R179, 0x2, 0x1f ;  /* 0x0c401f00b3027f89 */ /* 0x000ee200000e0000 */
[----:B------:R-:W-:Y:S02]  /*d1b0*/  MOV R10, 0x3f800000 ;  /* 0x3f800000000a7802 */ /* 0x000fe40000000f00 */
        /* <DEDUP_REMOVED lines=194> */
.L_x_6907:
[----:B------:R-:W2:Y:S01]  /*dde0*/  S2R R4, SR_CTAID.Y ;  /* 0x0000000000047919 */ /* 0x000ea20000002600 */
[----:B------:R-:W2:Y:S08]  /*ddf0*/  S2UR UR6, SR_CTAID.Z ;  /* 0x00000000000679c3 */ /* 0x000eb00000002700 */
[----:B------:R-:W2:Y:S08]  /*de00*/  LDC R7, c[0x0][0x270] ;  /* 0x00009c00ff077b82 */ /* 0x000eb00000000800 */
[----:B------:R-:W3:Y:S01]  /*de10*/  LDC R2, c[0x0][0x2c4] ;  /* 0x0000b100ff027b82 */ /* 0x000ee20000000800 */
[----:B--2---:R-:W-:-:S04]  /*de20*/  IMAD R7, R4, R7, UR6 ;  /* 0x0000000604077e24 */ /* 0x004fc8000f8e0207 */
[----:B---3--:R-:W-:-:S07]  /*de30*/  IMAD R2, R7, R2, RZ ;  /* 0x0000000207027224 */ /* 0x008fce00078e02ff */
.L_x_6908:
        /* <DEDUP_REMOVED lines=22> */
.L_x_6910:
[----:B------:R-:W-:Y:S05]  /*dfa0*/  BSYNC B0 ;  /* 0x0000000000007941 */ /* 0x000fea0003800000 */
.L_x_6909:
        /* <DEDUP_REMOVED lines=57> */
.L_x_6912:
[----:B------:R-:W-:Y:S05]  /*e340*/  BSYNC B0 ;  /* 0x0000000000007941 */ /* 0x000fea0003800000 */
.L_x_6911:
        /* <DEDUP_REMOVED lines=20> */
.L_x_6914:
[----:B------:R-:W-:Y:S05]  /*e490*/  BSYNC B0 ;  /* 0x0000000000007941 */ /* 0x000fea0003800000 */
.L_x_6913:
        /* <DEDUP_REMOVED lines=20> */
.L_x_6916:
[----:B------:R-:W-:Y:S05]  /*e5e0*/  BSYNC B0 ;  /* 0x0000000000007941 */ /* 0x000fea0003800000 */
.L_x_6915:
        /* <DEDUP_REMOVED lines=20> */
.L_x_6917:
        /* <DEDUP_REMOVED lines=13> */
.L_x_8529:


//--------------------- .text._ZN5flash24flash_fwd_splitkv_kernelI23Flash_fwd_kernel_traitsILi128ELi64ELi64ELi4ELb0ELb0EN7cutlass10bfloat16_tE19Flash_kernel_traitsILi128ELi64ELi64ELi4ES3_EELb1ELb0ELb0ELb0ELb1ELb0ELb0ELb1EEEvNS_16Flash_fwd_paramsE --------------------------
	.section	.text._ZN5flash24flash_fwd_splitkv_kernelI23Flash_fwd_kernel_traitsILi128ELi64ELi64ELi4ELb0ELb0EN7cutlass10bfloat16_tE19Flash_kernel_traitsILi128ELi64ELi64ELi4ES3_EELb1ELb0ELb0ELb0ELb1ELb0ELb0ELb1EEEvNS_16Flash_fwd_paramsE,"ax",@progbits
	.align	128
        .global         _ZN5flash24flash_fwd_splitkv_kernelI23Flash_fwd_kernel_traitsILi128ELi64ELi64ELi4ELb0ELb0EN7cutlass10bfloat16_tE19Flash_kernel_traitsILi128ELi64ELi64ELi4ES3_EELb1ELb0ELb0ELb0ELb1ELb0ELb0ELb1EEEvNS_16Flash_fwd_paramsE
        .type           _ZN5flash24flash_fwd_splitkv_kernelI23Flash_fwd_kernel_traitsILi128ELi64ELi64ELi4ELb0ELb0EN7cutlass10bfloat16_tE19Flash_kernel_traitsILi128ELi64ELi64ELi4ES3_EELb1ELb0ELb0ELb0ELb1ELb0ELb0ELb1EEEvNS_16Flash_fwd_paramsE,@function
        .size           _ZN5flash24flash_fwd_splitkv_kernelI23Flash_fwd_kernel_traitsILi128ELi64ELi64ELi4ELb0ELb0EN7cutlass10bfloat16_tE19Flash_kernel_traitsILi128ELi64ELi64ELi4ES3_EELb1ELb0ELb0ELb0ELb1ELb0ELb0ELb1EEEvNS_16Flash_fwd_paramsE,(.L_x_8530 - _ZN5flash24flash_fwd_splitkv_kernelI23Flash_fwd_kernel_traitsILi128ELi64ELi64ELi4ELb0ELb0EN7cutlass10bfloat16_tE19Flash_kernel_traitsILi128ELi64ELi64ELi4ES3_EELb1ELb0ELb0ELb0ELb1ELb0ELb0ELb1EEEvNS_16Flash_fwd_paramsE)
        .other          _ZN5flash24flash_fwd_splitkv_kernelI23Flash_fwd_kernel_traitsILi128ELi64ELi64ELi4ELb0ELb0EN7cutlass10bfloat16_tE19Flash_kernel_traitsILi128ELi64ELi64ELi4ES3_EELb1ELb0ELb0ELb0ELb1ELb0ELb0ELb1EEEvNS_16Flash_fwd_paramsE,@"STO_CUDA_ENTRY STV_DEFAULT"
_ZN5flash24flash_fwd_splitkv_kernelI23Flash_fwd_kernel_traitsILi128ELi64ELi64ELi4ELb0ELb0EN7cutlass10bfloat16_tE19Flash_kernel_traitsILi128ELi64ELi64ELi4ES3_EELb1ELb0ELb0ELb0ELb1ELb0ELb0ELb1EEEvNS_16Flash_fwd_paramsE:
.text._ZN5flash24flash_fwd_splitkv_kernelI23Flash_fwd_kernel_traitsILi128ELi64ELi64ELi4ELb0ELb0EN7cutlass10bfloat16_tE19Flash_kernel_traitsILi128ELi64ELi64ELi4ES3_EELb1ELb0ELb0ELb0ELb1ELb0ELb0ELb1EEEvNS_16Flash_fwd_paramsE:
        /* <DEDUP_REMOVED lines=15> */
[----:B------:R-:W2:Y:S01]  /*00f0*/  @P0 LDG.E R159, desc[UR6][R8.64+0x4] ;  /* 0x00000406089f0981 */ /* 0x000ea2000c1e1900 */
        /* <DEDUP_REMOVED lines=13> */
[----:B------:R-:W1:Y:S01]  /*01d0*/  S2R R52, SR_TID.X ;  /* 0x0000000000347919 */ /* 0x000e620000002100 */
        /* <DEDUP_REMOVED lines=11> */
.L_x_6918:
[----:B------:R-:W1:Y:S02]  /*0290*/  LDC R9, c[0x0][0x2c8] ;  /* 0x0000b200ff097b82 */ /* 0x000e640000000800 */
.L_x_6919:
        /* <DEDUP_REMOVED lines=11> */
[----:B-1----:R-:W1:Y:S01]  /*0350*/  LDC R5, c[0x0][0x398] ;  /* 0x0000e600ff057b82 */ /* 0x002e620000000800 */
[----:B---3--:R-:W-:Y:S01]  /*0360*/  @!P1 ISETP.NE.U32.AND P0, PT, R2, RZ, PT ;  /* 0x000000ff0200920c */ /* 0x008fe20003f05070 */
[--C-:B-----5:R-:W-:Y:S01]  /*0370*/  IMAD.IADD R74, R9, 0x1, -R6.reuse ;  /* 0x00000001094a7824 */ /* 0x120fe200078e0a06 */
[----:B------:R-:W-:Y:S01]  /*0380*/  ULDC UR5, c[0x0][0x2c8] ;  /* 0x0000b20000057ab9 */ /* 0x000fe20000000800 */
[----:B------:R-:W-:Y:S01]  /*0390*/  @P1 IMAD.IADD R64, R13, 0x1, -R6 ;  /* 0x000000010d401824 */ /* 0x000fe200078e0a06 */
[----:B------:R-:W-:Y:S01]  /*03a0*/  @!P1 ISETP.NE.AND.EX P0, PT, R3, RZ, PT, P0 ;  /* 0x000000ff0300920c */ /* 0x000fe20003f05300 */
[----:B------:R-:W-:Y:S01]  /*03b0*/  UIADD3 UR5, UR5, 0x3f, URZ ;  /* 0x0000003f05057890 */ /* 0x000fe2000fffe03f */
[----:B------:R-:W-:Y:S02]  /*03c0*/  IADD3 R2, -R159, 0x7f, R66 ;  /* 0x0000007f9f027810 */ /* 0x000fe40007ffe142 */
[----:B------:R-:W-:Y:S01]  /*03d0*/  @!P1 SEL R3, R0, RZ, P0 ;  /* 0x000000ff00039207 */ /* 0x000fe20000000000 */
[----:B------:R-:W-:-:S04]  /*03e0*/  USHF.R.S32.HI UR4, URZ, 0x1f, UR5 ;  /* 0x0000001f3f047899 */ /* 0x000fc80008011405 */
[----:B------:R-:W-:Y:S01]  /*03f0*/  @!P1 IMAD.IADD R64, R74, 0x1, R3 ;  /* 0x000000014a409824 */ /* 0x000fe200078e0203 */
[----:B------:R-:W-:-:S03]  /*0400*/  ULEA.HI UR4, UR4, UR5, URZ, 0x6 ;  /* 0x0000000504047291 */ /* 0x000fc6000f8f303f */
        /* <DEDUP_REMOVED lines=15> */
[----:B------:R-:W-:Y:S01]  /*0500*/  IMAD.IADD R159, R159, 0x1, -R66 ;  /* 0x000000019f9f7824 */ /* 0x000fe200078e0a42 */
[----:B------:R-:W-:Y:S01]  /*0510*/  ULDC.64 UR4, c[0x0][0x2a0] ;  /* 0x0000a80000047ab9 */ /* 0x000fe20000000a00 */
[----:B------:R-:W-:Y:S01]  /*0520*/  ULDC UR8, c[0x0][0x270] ;  /* 0x00009c0000087ab9 */ /* 0x000fe20000000800 */
[----:B------:R-:W-:Y:S01]  /*0530*/  LEA.HI R0, R9, R52, RZ, 0x3 ;  /* 0x0000003409007211 */ /* 0x000fe200078f18ff */
[----:B------:R-:W-:Y:S01]  /*0540*/  BSSY B0, `(.L_x_6921) ;  /* 0x0000031000007945 */ /* 0x000fe20003800000 */
[----:B------:R-:W-:Y:S02]  /*0550*/  LOP3.LUT P6, RZ, R52, 0x7, RZ, 0xc0, !PT ;  /* 0x0000000734ff7812 */ /* 0x000fe400078cc0ff */
[----:B------:R-:W-:-:S02]  /*0560*/  LOP3.LUT R9, R0, 0x1ffffff8, RZ, 0xc0, !PT ;  /* 0x1ffffff800097812 */ /* 0x000fc400078ec0ff */
[----:B------:R-:W-:Y:S01]  /*0570*/  SHF.R.S32.HI R0, RZ, 0x3, R0 ;  /* 0x00000003ff007819 */ /* 0x000fe20000011400 */
[----:B------:R-:W2:Y:S02]  /*0580*/  @!P0 LDC.64 R2, c[0x0][0x290] ;  /* 0x0000a400ff028b82 */ /* 0x000ea40000000a00 */
[----:B------:R-:W-:Y:S01]  /*0590*/  IMAD.IADD R9, R52, 0x1, -R9 ;  /* 0x0000000134097824 */ /* 0x000fe200078e0a09 */
[----:B------:R-:W-:-:S03]  /*05a0*/  ISETP.GE.OR P5, PT, R0, R159, P6 ;  /* 0x0000009f0000720c */ /* 0x000fc600037a6670 */
[----:B------:R-:W-:-:S05]  /*05b0*/  IMAD.SHL.U32 R8, R9, 0x8, RZ ;  /* 0x0000000809087824 */ /* 0x000fca00078e00ff */
[----:B------:R-:W-:Y:S01]  /*05c0*/  SHF.R.S32.HI R9, RZ, 0x1f, R8 ;  /* 0x0000001fff097819 */ /* 0x000fe20000011408 */
[----:B-1----:R-:W-:-:S04]  /*05d0*/  @P0 IMAD.WIDE.U32 R10, R160, R4, RZ ;  /* 0x00000004a00a0225 */ /* 0x002fc800078e00ff */
[----:B------:R-:W-:-:S04]  /*05e0*/  IMAD.WIDE.U32 R8, R66, R4, R8 ;  /* 0x0000000442087225 */ /* 0x000fc800078e0008 */
[----:B------:R-:W-:Y:S02]  /*05f0*/  @P0 IMAD R160, R160, R5, R11 ;  /* 0x00000005a0a00224 */ /* 0x000fe400078e020b */
[-C--:B--2---:R-:W-:Y:S01]  /*0600*/  @!P0 IMAD R6, R7, R2.reuse, RZ ;  /* 0x0000000207068224 */ /* 0x084fe200078e02ff */
[----:B------:R-:W-:Y:S01]  /*0610*/  SHF.R.S32.HI R7, RZ, 0x1f, R66 ;  /* 0x0000001fff077819 */ /* 0x000fe20000011442 */
[----:B------:R-:W-:-:S04]  /*0620*/  @!P0 IMAD.WIDE.U32 R12, R25, R2, RZ ;  /* 0x00000002190c8225 */ /* 0x000fc800078e00ff */
[----:B------:R-:W-:Y:S01]  /*0630*/  @!P0 IMAD R3, R25, R3, R6 ;  /* 0x0000000319038224 */ /* 0x000fe200078e0206 */
[----:B------:R-:W-:Y:S01]  /*0640*/  IADD3 R6, R0, 0x10, RZ ;  /* 0x0000001000067810 */ /* 0x000fe20007ffe0ff */
[----:B------:R-:W-:Y:S02]  /*0650*/  @!P0 IMAD.MOV.U32 R10, RZ, RZ, R12 ;  /* 0x000000ffff0a8224 */ /* 0x000fe400078e000c */
[----:B------:R-:W-:Y:S01]  /*0660*/  IMAD R7, R7, R4, RZ ;  /* 0x0000000407077224 */ /* 0x000fe200078e02ff */
[----:B------:R-:W-:Y:S01]  /*0670*/  @!P0 IADD3 R160, R13, R3, RZ ;  /* 0x000000030da08210 */ /* 0x000fe20007ffe0ff */
[--C-:B------:R-:W-:Y:S01]  /*0680*/  IMAD R25, R25, UR8, R136.reuse ;  /* 0x0000000819197c24 */ /* 0x100fe2000f8e0288 */
[----:B------:R-:W-:Y:S01]  /*0690*/  IADD3 R10, P0, R10, R8, RZ ;  /* 0x000000080a0a7210 */ /* 0x000fe20007f1e0ff */
[----:B------:R-:W-:Y:S01]  /*06a0*/  IMAD R7, R66, R5, R7 ;  /* 0x0000000542077224 */ /* 0x000fe200078e0207 */
[----:B------:R-:W-:Y:S01]  /*06b0*/  SHF.R.S32.HI R3, RZ, 0x1f, R136 ;  /* 0x0000001fff037819 */ /* 0x000fe20000011488 */
[----:B------:R-:W-:Y:S01]  /*06c0*/  VIADD R2, R0, 0x20 ;  /* 0x0000002000027836 */ /* 0x000fe20000000000 */
[----:B------:R-:W-:-:S02]  /*06d0*/  ISETP.GE.AND P2, PT, R6, R159, PT ;  /* 0x0000009f0600720c */ /* 0x000fc40003f46270 */
[----:B------:R-:W-:Y:S01]  /*06e0*/  IADD3.X R11, R160, R9, R7, P0, !PT ;  /* 0x00000009a00b7210 */ /* 0x000fe200007fe407 */
[----:B------:R-:W-:Y:S01]  /*06f0*/  IMAD R3, R3, UR4, RZ ;  /* 0x0000000403037c24 */ /* 0x000fe2000f8e02ff */
[-C--:B------:R-:W-:Y:S02]  /*0700*/  ISETP.GE.AND P0, PT, R0, R159.reuse, PT ;  /* 0x0000009f0000720c */ /* 0x080fe40003f06270 */
[-C--:B------:R-:W-:Y:S01]  /*0710*/  ISETP.GE.OR P4, PT, R6, R159.reuse, P6 ;  /* 0x0000009f0600720c */ /* 0x080fe20003786670 */
[----:B------:R-:W-:Y:S01]  /*0720*/  IMAD R15, R136, UR5, R3 ;  /* 0x00000005880f7c24 */ /* 0x000fe2000f8e0203 */
[-C--:B------:R-:W-:Y:S01]  /*0730*/  ISETP.GE.AND P1, PT, R2, R159.reuse, PT ;  /* 0x0000009f0200720c */ /* 0x080fe20003f26270 */
[----:B------:R-:W-:Y:S01]  /*0740*/  IMAD.WIDE.U32 R136, R136, UR4, R10 ;  /* 0x0000000488887c25 */ /* 0x000fe2000f8e000a */
[----:B------:R-:W-:Y:S01]  /*0750*/  ULDC UR4, c[0x0][0x2c4] ;  /* 0x0000b10000047ab9 */ /* 0x000fe20000000800 */
[----:B------:R-:W-:Y:S02]  /*0760*/  ISETP.GE.OR P3, PT, R2, R159, P6 ;  /* 0x0000009f0200720c */ /* 0x000fe40003766670 */
[----:B------:R-:W-:Y:S01]  /*0770*/  IMAD R3, R25, UR4, R66 ;  /* 0x0000000419037c24 */ /* 0x000fe2000f8e0242 */
[----:B------:R-:W-:-:S02]  /*0780*/  SHF.R.S32.HI R8, RZ, 0x1f, R0 ;  /* 0x0000001fff087819 */ /* 0x000fc40000011400 */
[----:B------:R-:W-:Y:S01]  /*0790*/  IADD3 R15, R137, R15, RZ ;  /* 0x0000000f890f7210 */ /* 0x000fe20007ffe0ff */
[----:B------:R-:W-:Y:S07]  /*07a0*/  @P0 BRA `(.L_x_6922) ;  /* 0x0000000000280947 */ /* 0x000fee0003800000 */
        /* <DEDUP_REMOVED lines=10> */
.L_x_6922:
[----:B------:R-:W-:Y:S05]  /*0850*/  BSYNC B0 ;  /* 0x0000000000007941 */ /* 0x000fea0003800000 */
.L_x_6921:
[----:B------:R-:W-:Y:S01]  /*0860*/  BSSY B0, `(.L_x_6923) ;  /* 0x0000011000007945 */ /* 0x000fe20003800000 */
[----:B------:R-:W-:Y:S02]  /*0870*/  IADD3 R6, P0, R3, R0, RZ ;  /* 0x0000000003067210 */ /* 0x000fe40007f1e0ff */
[----:B-1----:R-:W-:Y:S01]  /*0880*/  IADD3 R10, R0, 0x30, RZ ;  /* 0x00000030000a7810 */ /* 0x002fe20007ffe0ff */
[----:B------:R-:W-:Y:S05]  /*0890*/  @P2 BRA `(.L_x_6924) ;  /* 0x0000000000342947 */ /* 0x000fea0003800000 */
[----:B------:R-:W-:Y:S01]  /*08a0*/  IADD3 R7, P2, R0, 0x10, RZ ;  /* 0x0000001000077810 */ /* 0x000fe20007f5e0ff */
[----:B------:R-:W-:Y:S01]  /*08b0*/  IMAD.MOV.U32 R12, RZ, RZ, R136 ;  /* 0x000000ffff0c7224 */ /* 0x000fe200078e0088 */
        /* <DEDUP_REMOVED lines=11> */
.L_x_6924:
[----:B------:R-:W-:Y:S05]  /*0970*/  BSYNC B0 ;  /* 0x0000000000007941 */ /* 0x000fea0003800000 */
.L_x_6923:
[----:B------:R-:W-:Y:S01]  /*0980*/  BSSY B0, `(.L_x_6925) ;  /* 0x0000010000007945 */ /* 0x000fe20003800000 */
[----:B------:R-:W-:-:S03]  /*0990*/  ISETP.GE.AND P2, PT, R10, R159, PT ;  /* 0x0000009f0a00720c */ /* 0x000fc60003f46270 */
[----:B------:R-:W-:Y:S10]  /*09a0*/  @P1 BRA `(.L_x_6926) ;  /* 0x0000000000341947 */ /* 0x000ff40003800000 */
[----:B------:R-:W-:Y:S01]  /*09b0*/  IADD3 R7, P1, R0, 0x20, RZ ;  /* 0x0000002000077810 */ /* 0x000fe20007f3e0ff */
[----:B------:R-:W-:Y:S01]  /*09c0*/  IMAD.MOV.U32 R12, RZ, RZ, R136 ;  /* 0x000000ffff0c7224 */ /* 0x000fe200078e0088 */
[----:B------:R-:W-:Y:S01]  /*09d0*/  MOV R13, R15 ;  /* 0x0000000f000d7202 */ /* 0x000fe20000000f00 */
[----:B------:R-:W-:Y:S02]  /*09e0*/  ULDC.64 UR4, c[0x0][0x280] ;  /* 0x0000a00000047ab9 */ /* 0x000fe40000000a00 */
[----:B------:R-:W-:Y:S02]  /*09f0*/  IMAD.X R9, RZ, RZ, R8, P1 ;  /* 0x000000ffff097224 */ /* 0x000fe400008e0608 */
[----:B------:R-:W-:-:S04]  /*0a00*/  IMAD.WIDE.U32 R12, R7, R4, R12 ;  /* 0x00000004070c7225 */ /* 0x000fc800078e000c */
[----:B------:R-:W-:Y:S01]  /*0a10*/  IMAD R2, R9, R4, RZ ;  /* 0x0000000409027224 */ /* 0x000fe200078e02ff */
[----:B-1----:R-:W-:-:S03]  /*0a20*/  LEA R16, P1, R12, UR4, 0x1 ;  /* 0x000000040c107c11 */ /* 0x002fc6000f8208ff */
[----:B------:R-:W-:-:S05]  /*0a30*/  IMAD R2, R7, R5, R2 ;  /* 0x0000000507027224 */ /* 0x000fca00078e0202 */
[----:B------:R-:W-:-:S04]  /*0a40*/  IADD3 R7, R13, R2, RZ ;  /* 0x000000020d077210 */ /* 0x000fc80007ffe0ff */
[----:B------:R-:W-:-:S05]  /*0a50*/  LEA.HI.X R17, R12, UR5, R7, 0x1, P1 ;  /* 0x000000050c117c11 */ /* 0x000fca00088f0c07 */
[----:B------:R2:W-:Y:S04]  /*0a60*/  STG.E.128 desc[UR6][R16.64], RZ ;  /* 0x000000ff10007986 */ /* 0x0005e8000c101d06 */
[----:B------:R2:W-:Y:S02]  /*0a70*/  STG.E.128 desc[UR6][R16.64+0x80], RZ ;  /* 0x000080ff10007986 */ /* 0x0005e4000c101d06 */
.L_x_6926:
[----:B------:R-:W-:Y:S05]  /*0a80*/  BSYNC B0 ;  /* 0x0000000000007941 */ /* 0x000fea0003800000 */
.L_x_6925:
        /* <DEDUP_REMOVED lines=14> */
.L_x_6928:
[----:B------:R-:W-:Y:S05]  /*0b70*/  BSYNC B0 ;  /* 0x0000000000007941 */ /* 0x000fea0003800000 */
.L_x_6927:
[----:B------:R-:W-:Y:S01]  /*0b80*/  ISETP.GE.OR P6, PT, R10, R159, P6 ;  /* 0x0000009f0a00720c */ /* 0x000fe200037c6670 */
[----:B------:R-:W-:Y:S01]  /*0b90*/  ULDC.64 UR4, c[0x0][0x2b0] ;  /* 0x0000ac0000047ab9 */ /* 0x000fe20000000a00 */
[----:B------:R-:W-:Y:S01]  /*0ba0*/  LEA.HI.X.SX32 R3, R3, R8, 0x1, P0 ;  /* 0x0000000803037211 */ /* 0x000fe200000f0eff */
[----:B------:R-:W-:Y:S01]  /*0bb0*/  @!P5 IMAD.MOV.U32 R9, RZ, RZ, 0x7f800000 ;  /* 0x7f800000ff09d424 */ /* 0x000fe200078e00ff */
[C---:B------:R-:W-:Y:S01]  /*0bc0*/  LEA R2, P0, R6.reuse, UR4, 0x2 ;  /* 0x0000000406027c11 */ /* 0x040fe2000f8010ff */
[----:B------:R-:W-:Y:S02]  /*0bd0*/  @!P4 IMAD.MOV.U32 R7, RZ, RZ, 0x7f800000 ;  /* 0x7f800000ff07c424 */ /* 0x000fe400078e00ff */
[----:B---3--:R-:W-:Y:S01]  /*0be0*/  @!P3 IMAD.MOV.U32 R5, RZ, RZ, 0x7f800000 ;  /* 0x7f800000ff05b424 */ /* 0x008fe200078e00ff */
[----:B------:R-:W-:-:S05]  /*0bf0*/  LEA.HI.X R3, R6, UR5, R3, 0x2, P0 ;  /* 0x0000000506037c11 */ /* 0x000fca00080f1403 */
[----:B------:R3:W-:Y:S04]  /*0c00*/  @!P5 STG.E desc[UR6][R2.64], R9 ;  /* 0x000000090200d986 */ /* 0x0007e8000c101906 */
[----:B------:R3:W-:Y:S04]  /*0c10*/  @!P4 STG.E desc[UR6][R2.64+0x40], R7 ;  /* 0x000040070200c986 */ /* 0x0007e8000c101906 */
[----:B------:R3:W-:Y:S01]  /*0c20*/  @!P3 STG.E desc[UR6][R2.64+0x80], R5 ;  /* 0x000080050200b986 */ /* 0x0007e2000c101906 */
[----:B------:R-:W-:Y:S05]  /*0c30*/  @P6 EXIT ;  /* 0x000000000000694d */ /* 0x000fea0003800000 */
[----:B---3--:R-:W-:-:S05]  /*0c40*/  MOV R5, 0x7f800000 ;  /* 0x7f80000000057802 */ /* 0x008fca0000000f00 */
[----:B------:R-:W-:Y:S01]  /*0c50*/  STG.E desc[UR6][R2.64+0xc0], R5 ;  /* 0x0000c00502007986 */ /* 0x000fe2000c101906 */
[----:B------:R-:W-:Y:S05]  /*0c60*/  EXIT ;  /* 0x000000000000794d */ /* 0x000fea0003800000 */
.L_x_6920:
[----:B------:R-:W1:Y:S01]  /*0c70*/  LDC.64 R2, c[0x0][0x368] ;  /* 0x0000da00ff027b82 */ /* 0x000e620000000a00 */
        /* <DEDUP_REMOVED lines=11> */
[----:B-1----:R-:W1:Y:S02]  /*0d30*/  LDC.64 R2, c[0x0][0x378] ;  /* 0x0000de00ff027b82 */ /* 0x002e640000000a00 */
        /* <DEDUP_REMOVED lines=9> */
.L_x_6929:
        /* <DEDUP_REMOVED lines=50> */
[----:B------:R-:W-:Y:S01]  /*10f0*/  LOP3.LUT R4, R136, R3, RZ, 0x3c, !PT ;  /* 0x0000000388047212 */ /* 0x000fe200078e3cff */
[----:B------:R-:W1:Y:S03]  /*1100*/  LDC.64 R8, c[0x0][0x238] ;  /* 0x00008e00ff087b82 */ /* 0x000e660000000a00 */
[----:B------:R-:W-:Y:S01]  /*1110*/  ISETP.GE.AND P0, PT, R4, RZ, PT ;  /* 0x000000ff0400720c */ /* 0x000fe20003f06270 */
[----:B------:R-:W-:-:S04]  /*1120*/  IMAD.MOV R4, RZ, RZ, -R15 ;  /* 0x000000ffff047224 */ /* 0x000fc800078e0a0f */
[----:B------:R-:W-:Y:S02]  /*1130*/  IMAD R21, R6, R4, R5 ;  /* 0x0000000406157224 */ /* 0x000fe400078e0205 */
[----:B------:R-:W-:-:S06]  /*1140*/  @P2 IADD3 R0, R0, 0x1, RZ ;  /* 0x0000000100002810 */ /* 0x000fcc0007ffe0ff */
[----:B------:R-:W-:Y:S01]  /*1150*/  @!P0 IMAD.MOV R0, RZ, RZ, -R0 ;  /* 0x000000ffff008224 */ /* 0x000fe200078e0a00 */
[----:B------:R-:W-:-:S04]  /*1160*/  @!P1 LOP3.LUT R0, RZ, R3, RZ, 0x33, !PT ;  /* 0x00000003ff009212 */ /* 0x000fc800078e33ff */
[----:B------:R-:W-:Y:S02]  /*1170*/  SHF.R.S32.HI R3, RZ, 0x1f, R0 ;  /* 0x0000001fff037819 */ /* 0x000fe40000011400 */
        /* <DEDUP_REMOVED lines=11> */
[----:B------:R-:W-:-:S04]  /*1230*/  IMAD.WIDE.U32 R14, R21, R144, R14 ;  /* 0x00000090150e7225 */ /* 0x000fc800078e000e */
[----:B------:R-:W-:Y:S01]  /*1240*/  IMAD R4, R21, R145, R4 ;  /* 0x0000009115047224 */ /* 0x000fe200078e0204 */
[----:B------:R-:W-:-:S03]  /*1250*/  MOV R22, R14 ;  /* 0x0000000e00167202 */ /* 0x000fc60000000f00 */
[----:B------:R-:W-:Y:S01]  /*1260*/  IMAD.IADD R23, R15, 0x1, R4 ;  /* 0x000000010f177824 */ /* 0x000fe200078e0204 */
[----:B------:R-:W-:Y:S01]  /*1270*/  MOV R4, R12 ;  /* 0x0000000c00047202 */ /* 0x000fe20000000f00 */
[----:B------:R-:W-:Y:S02]  /*1280*/  IMAD R15, R3, UR4, RZ ;  /* 0x00000004030f7c24 */ /* 0x000fe4000f8e02ff */
[----:B-----5:R-:W-:-:S04]  /*1290*/  IMAD.WIDE.U32 R24, R0, UR4, R22 ;  /* 0x0000000400187c25 */ /* 0x020fc8000f8e0016 */
[----:B------:R-:W-:Y:S01]  /*12a0*/  IMAD R15, R0, UR5, R15 ;  /* 0x00000005000f7c24 */ /* 0x000fe2000f8e020f */
[----:B------:R-:W-:Y:S01]  /*12b0*/  MOV R2, R24 ;  /* 0x0000001800027202 */ /* 0x000fe20000000f00 */
[----:B------:R-:W-:-:S03]  /*12c0*/  IMAD.IADD R23, R13, 0x1, R9 ;  /* 0x000000010d177824 */ /* 0x000fc600078e0209 */
[----:B------:R-:W-:Y:S01]  /*12d0*/  IADD3 R15, R25, R15, RZ ;  /* 0x0000000f190f7210 */ /* 0x000fe20007ffe0ff */
[----:B------:R-:W-:Y:S06]  /*12e0*/  BRA `(.L_x_6931) ;  /* 0x0000000400447947 */ /* 0x000fec0003800000 */
.L_x_6930:
        /* <DEDUP_REMOVED lines=12> */
[----:B------:R-:W3:Y:S03]  /*13b0*/  LDC.64 R8, c[0x0][0x260] ;  /* 0x00009800ff087b82 */ /* 0x000ee60000000a00 */
[----:B------:R-:W-:Y:S01]  /*13c0*/  IMAD R2, R0, R3, RZ ;  /* 0x0000000300027224 */ /* 0x000fe200078e02ff */
[----:B------:R-:W-:-:S03]  /*13d0*/  IABS R0, R136 ;  /* 0x0000008800007213 */ /* 0x000fc60000000000 */
[----:B------:R-:W-:-:S04]  /*13e0*/  IMAD.HI.U32 R5, R5, R2, R4 ;  /* 0x0000000205057227 */ /* 0x000fc800078e0004 */
[----:B------:R-:W-:-:S04]  /*13f0*/  IMAD.MOV.U32 R4, RZ, RZ, R0 ;  /* 0x000000ffff047224 */ /* 0x000fc800078e0000 */
[----:B------:R-:W-:Y:S01]  /*1400*/  IMAD.HI.U32 R0, R5, R4, RZ ;  /* 0x0000000405007227 */ /* 0x000fe200078e00ff */
[----:B------:R-:W-:-:S03]  /*1410*/  LEA R5, R102, 0xffffffc0, 0x6 ;  /* 0xffffffc066057811 */ /* 0x000fc600078e30ff */
[----:B------:R-:W-:Y:S01]  /*1420*/  IMAD.MOV R2, RZ, RZ, -R0 ;  /* 0x000000ffff027224 */ /* 0x000fe200078e0a00 */
[----:B------:R-:W-:-:S03]  /*1430*/  SHF.R.S32.HI R19, RZ, 0x1f, R5 ;  /* 0x0000001fff137819 */ /* 0x000fc60000011405 */
[----:B------:R-:W-:-:S05]  /*1440*/  IMAD R2, R3, R2, R4 ;  /* 0x0000000203027224 */ /* 0x000fca00078e0204 */
        /* <DEDUP_REMOVED lines=13> */
[----:B-1-3--:R-:W-:Y:S06]  /*1520*/  @P4 BRA `(.L_x_6932) ;  /* 0x0000000000344947 */ /* 0x00afec0003800000 */
        /* <DEDUP_REMOVED lines=13> */
.L_x_6932:
        /* <DEDUP_REMOVED lines=8> */
[----:B------:R-:W-:Y:S01]  /*1680*/  @P4 IMAD.WIDE.U32 R22, R15, R12, RZ ;  /* 0x0000000c0f164225 */ /* 0x000fe200078e00ff */
[----:B------:R-:W-:-:S03]  /*1690*/  IADD3 R21, R21, R2, RZ ;  /* 0x0000000215157210 */ /* 0x000fc60007ffe0ff */
[----:B------:R-:W-:Y:S01]  /*16a0*/  IMAD R2, R3, R8, RZ ;  /* 0x0000000803027224 */ /* 0x000fe200078e02ff */
        /* <DEDUP_REMOVED lines=21> */
.L_x_6931:
[----:B------:R1:W5:Y:S01]  /*1800*/  @P5 LDG.E R54, desc[UR6][R140.64] ;  /* 0x000000068c365981 */ /* 0x000362000c1e1900 */
[----:B------:R-:W-:Y:S01]  /*1810*/  ISETP.NE.AND P0, PT, R160, -0x1, PT ;  /* 0xffffffffa000780c */ /* 0x000fe20003f05270 */
[----:B------:R-:W2:Y:S01]  /*1820*/  LDC.64 R8, c[0x0][0x240] ;  /* 0x00009000ff087b82 */ /* 0x000ea20000000a00 */
[----:B------:R-:W-:Y:S01]  /*1830*/  SHF.R.S32.HI R73, RZ, 0x1f, R52 ;  /* 0x0000001fff497819 */ /* 0x000fe20000011434 */
[----:B------:R-:W-:Y:S01]  /*1840*/  ULDC.64 UR4, c[0x0][0x268] ;  /* 0x00009a0000047ab9 */ /* 0x000fe20000000a00 */
[----:B------:R-:W-:Y:S01]  /*1850*/  SHF.R.S32.HI R85, RZ, 0x1f, R74 ;  /* 0x0000001fff557819 */ /* 0x000fe2000001144a */
[----:B------:R-:W-:Y:S01]  /*1860*/  IMAD.MOV.U32 R51, RZ, RZ, 0x20 ;  /* 0x00000020ff337424 */ /* 0x000fe200078e00ff */
[CC--:B------:R-:W-:Y:S01]  /*1870*/  LEA.HI R65, R73.reuse, R52.reuse, RZ, 0x3 ;  /* 0x0000003449417211 */ /* 0x0c0fe200078f18ff */
[----:B------:R-:W-:Y:S01]  /*1880*/  IMAD.SHL.U32 R71, R144, 0x10, RZ ;  /* 0x0000001090477824 */ /* 0x000fe200078e00ff */
[----:B------:R-:W-:Y:S01]  /*1890*/  LEA.HI R10, R73, R52, RZ, 0x6 ;  /* 0x00000034490a7211 */ /* 0x000fe200078f30ff */
[----:B------:R-:W3:Y:S01]  /*18a0*/  LDC R80, c[0x0][0x2e0] ;  /* 0x0000b800ff507b82 */ /* 0x000ee20000000800 */
[----:B------:R-:W-:-:S02]  /*18b0*/  SHF.R.S32.HI R134, RZ, 0x3, R65 ;  /* 0x00000003ff867819 */ /* 0x000fc40000011441 */
[----:B------:R-:W-:Y:S01]  /*18c0*/  LOP3.LUT R65, R65, 0xfffffff8, RZ, 0xc0, !PT ;  /* 0xfffffff841417812 */ /* 0x000fe200078ec0ff */
[----:B------:R-:W-:Y:S01]  /*18d0*/  IMAD.SHL.U32 R10, R10, 0x8, RZ ;  /* 0x000000080a0a7824 */ /* 0x000fe200078e00ff */
[----:B------:R-:W-:Y:S01]  /*18e0*/  SHF.R.S32.HI R135, RZ, 0x1f, R134 ;  /* 0x0000001fff877819 */ /* 0x000fe20000011486 */
[----:B------:R-:W-:Y:S01]  /*18f0*/  IMAD.SHL.U32 R131, R134, 0x40, RZ ;  /* 0x0000004086837824 */ /* 0x000fe200078e00ff */
[----:B------:R-:W-:Y:S01]  /*1900*/  LEA.HI R73, R73, R52, RZ, 0x4 ;  /* 0x0000003449497211 */ /* 0x000fe200078f20ff */
[----:B------:R-:W4:Y:S01]  /*1910*/  @!P0 LDC.64 R12, c[0x0][0x228] ;  /* 0x00008a00ff0c8b82 */ /* 0x000f220000000a00 */
[----:B------:R-:W-:Y:S01]  /*1920*/  IMAD.IADD R65, R52, 0x1, -R65 ;  /* 0x0000000134417824 */ /* 0x000fe200078e0a41 */
[----:B------:R-:W-:Y:S02]  /*1930*/  LEA.HI R85, R85, R74, RZ, 0x6 ;  /* 0x0000004a55557211 */ /* 0x000fe400078f30ff */
[----:B------:R-:W-:Y:S01]  /*1940*/  LOP3.LUT R131, R131, 0x1c0, RZ, 0xc0, !PT ;  /* 0x000001c083837812 */ /* 0x000fe200078ec0ff */
[----:B------:R-:W-:Y:S01]  /*1950*/  IMAD.SHL.U32 R16, R65, 0x8, RZ ;  /* 0x0000000841107824 */ /* 0x000fe200078e00ff */
[----:B------:R-:W-:Y:S01]  /*1960*/  SHF.R.S32.HI R85, RZ, 0x6, R85 ;  /* 0x00000006ff557819 */ /* 0x000fe20000011455 */
[----:B--2--5:R-:W-:Y:S01]  /*1970*/  @P0 IMAD.WIDE.U32 R24, R160, R8, RZ ;  /* 0x00000008a0180225 */ /* 0x024fe200078e00ff */
[----:B------:R-:W2:Y:S02]  /*1980*/  LDC.64 R142, c[0x0][0x250] ;  /* 0x00009400ff8e7b82 */ /* 0x000ea40000000a00 */
[----:B------:R-:W-:-:S02]  /*1990*/  LOP3.LUT R6, R131, 0x38, R16, 0xf8, !PT ;  /* 0x0000003883067812 */ /* 0x000fc400078ef810 */
[----:B------:R-:W-:Y:S01]  /*19a0*/  SHF.R.U32.HI R131, RZ, 0x3, R131 ;  /* 0x00000003ff837819 */ /* 0x000fe20000011683 */
[----:B------:R-:W-:Y:S01]  /*19b0*/  @P0 IMAD R25, R160, R9, R25 ;  /* 0x00000009a0190224 */ /* 0x000fe200078e0219 */
[----:B------:R-:W-:Y:S02]  /*19c0*/  VIMNMX R85, RZ, R85, !PT ;  /* 0x00000055ff557248 */ /* 0x000fe40007fe0100 */
[----:B------:R-:W-:Y:S02]  /*19d0*/  LOP3.LUT R131, R6, R131, RZ, 0x3c, !PT ;  /* 0x0000008306837212 */ /* 0x000fe400078e3cff */
[----:B------:R-:W-:Y:S02]  /*19e0*/  @P0 MOV R6, R24 ;  /* 0x0000001800060202 */ /* 0x000fe40000000f00 */
[----:B---3--:R-:W-:Y:S02]  /*19f0*/  LEA.HI R80, R80, R80, RZ, 0x1 ;  /* 0x0000005050507211 */ /* 0x008fe400078f08ff */
[----:B------:R-:W-:Y:S01]  /*1a00*/  SHF.L.U32 R77, R65, 0x2, RZ ;  /* 0x00000002414d7819 */ /* 0x000fe200000006ff */
[-C--:B----4-:R-:W-:Y:S01]  /*1a10*/  @!P0 IMAD R14, R7, R12.reuse, RZ ;  /* 0x0000000c070e8224 */ /* 0x090fe200078e02ff */
[----:B------:R-:W-:Y:S01]  /*1a20*/  SHF.R.S32.HI R81, RZ, 0x1, R80 ;  /* 0x00000001ff517819 */ /* 0x000fe20000011450 */
[----:B------:R-:W-:Y:S01]  /*1a30*/  @!P0 IMAD.WIDE.U32 R26, R11, R12, RZ ;  /* 0x0000000c0b1a8225 */ /* 0x000fe200078e00ff */
[----:B------:R-:W-:-:S02]  /*1a40*/  MOV R53, 0x10 ;  /* 0x0000001000357802 */ /* 0x000fc40000000f00 */
[----:B------:R-:W-:Y:S01]  /*1a50*/  LOP3.LUT R131, R131, 0xfffffe00, R10, 0xf8, !PT ;  /* 0xfffffe0083837812 */ /* 0x000fe200078ef80a */
[----:B------:R-:W-:Y:S01]  /*1a60*/  @!P0 IMAD R14, R11, R13, R14 ;  /* 0x0000000d0b0e8224 */ /* 0x000fe200078e020e */
[----:B------:R-:W-:Y:S01]  /*1a70*/  SHF.L.U64.HI R70, R144, 0x4, R145 ;  /* 0x0000000490467819 */ /* 0x000fe20000010291 */
[----:B------:R-:W-:Y:S01]  /*1a80*/  @!P0 IMAD.MOV.U32 R6, RZ, RZ, R26 ;  /* 0x000000ffff068224 */ /* 0x000fe200078e001a */
[----:B--2---:R-:W-:Y:S01]  /*1a90*/  SHF.L.U64.HI R67, R142, 0x4, R143 ;  /* 0x000000048e437819 */ /* 0x004fe2000001028f */
[----:B------:R-:W-:Y:S01]  /*1aa0*/  @!P0 IMAD.IADD R25, R27, 0x1, R14 ;  /* 0x000000011b198824 */ /* 0x000fe200078e020e */
[----:B------:R-:W-:Y:S01]  /*1ab0*/  LOP3.LUT R27, R73, 0xfffffff0, RZ, 0xc0, !PT ;  /* 0xfffffff0491b7812 */ /* 0x000fe200078ec0ff */
[----:B------:R-:W-:Y:S01]  /*1ac0*/  IMAD.WIDE R12, R17, 0x40, R134 ;  /* 0x00000040110c7825 */ /* 0x000fe200078e0286 */
[----:B------:R-:W-:Y:S02]  /*1ad0*/  SHF.R.S32.HI R17, RZ, 0x1f, R16 ;  /* 0x0000001fff117819 */ /* 0x000fe40000011410 */
[----:B------:R-:W-:Y:S01]  /*1ae0*/  IADD3 R28, P1, R16, R6, RZ ;  /* 0x00000006101c7210 */ /* 0x000fe20007f3e0ff */
[----:B------:R-:W-:Y:S01]  /*1af0*/  IMAD.IADD R72, R52, 0x1, -R27 ;  /* 0x0000000134487824 */ /* 0x000fe200078e0a1b */
[----:B------:R-:W-:Y:S01]  /*1b00*/  IADD3 R24, P0, R16, R4, RZ ;  /* 0x0000000410187210 */ /* 0x000fe20007f1e0ff */
[----:B------:R-:W-:Y:S01]  /*1b10*/  IMAD R6, R13, R8, RZ ;  /* 0x000000080d067224 */ /* 0x000fe200078e02ff */
[----:B------:R-:W-:Y:S01]  /*1b20*/  IADD3.X R29, R17, R25, RZ, P1, !PT ;  /* 0x00000019111d7210 */ /* 0x000fe20000ffe4ff */
[----:B------:R-:W-:Y:S01]  /*1b30*/  IMAD R13, R3, UR4, RZ ;  /* 0x00000004030d7c24 */ /* 0x000fe2000f8e02ff */
[----:B------:R-:W-:Y:S01]  /*1b40*/  SHF.R.S32.HI R69, RZ, 0x1f, R72 ;  /* 0x0000001fff457819 */ /* 0x000fe20000011448 */
[----:B------:R-:W-:Y:S01]  /*1b50*/  IMAD.X R25, R17, 0x1, R23, P0 ;  /* 0x0000000111197824 */ /* 0x000fe200000e0617 */
[----:B------:R-:W-:Y:S01]  /*1b60*/  IADD3 R104, P0, R134, R21, RZ ;  /* 0x0000001586687210 */ /* 0x000fe20007f1e0ff */
[----:B------:R-:W-:Y:S01]  /*1b70*/  IMAD R20, R0, UR5, R13 ;  /* 0x0000000500147c24 */ /* 0x000fe2000f8e020d */
[----:B------:R-:W-:Y:S01]  /*1b80*/  LEA.HI R69, R69, R72, RZ, 0x3 ;  /* 0x0000004845457211 */ /* 0x000fe200078f18ff */
[C---:B------:R-:W-:Y:S01]  /*1b90*/  IMAD R9, R12.reuse, R9, R6 ;  /* 0x000000090c097224 */ /* 0x040fe200078e0206 */
[----:B------:R-:W-:Y:S01]  /*1ba0*/  IADD3.X R19, R135, R19, RZ, P0, !PT ;  /* 0x0000001387137210 */ /* 0x000fe200007fe4ff */
[----:B------:R-:W-:Y:S01]  /*1bb0*/  IMAD.WIDE.U32 R22, R12, R8, R28 ;  /* 0x000000080c167225 */ /* 0x000fe200078e001c */
[----:B------:R-:W-:-:S02]  /*1bc0*/  IADD3 R132, P0, R16, R2, RZ ;  /* 0x0000000210847210 */ /* 0x000fc40007f1e0ff */
[----:B------:R-:W-:Y:S01]  /*1bd0*/  SHF.R.S32.HI R4, RZ, 0x1f, R136 ;  /* 0x0000001fff047819 */ /* 0x000fe20000011488 */
[----:B------:R-:W-:Y:S01]  /*1be0*/  IMAD.WIDE.U32 R24, R0, UR4, R24 ;  /* 0x0000000400187c25 */ /* 0x000fe2000f8e0018 */
[----:B------:R-:W-:Y:S01]  /*1bf0*/  IADD3.X R133, R17, R15, RZ, P0, !PT ;  /* 0x0000000f11857210 */ /* 0x000fe200007fe4ff */
[----:B------:R-:W-:Y:S01]  /*1c00*/  ULDC.64 UR4, c[0x0][0x258] ;  /* 0x0000960000047ab9 */ /* 0x000fe20000000a00 */
[----:B------:R-:W-:Y:S01]  /*1c10*/  LOP3.LUT R13, R69, 0xfffffff8, RZ, 0xc0, !PT ;  /* 0xfffffff8450d7812 */ /* 0x000fe200078ec0ff */
[----:B------:R-:W-:Y:S01]  /*1c20*/  IMAD R139, R4, UR4, RZ ;  /* 0x00000004048b7c24 */ /* 0x000fe2000f8e02ff */
[----:B------:R-:W-:Y:S01]  /*1c30*/  ISETP.GT.AND P0, PT, R102, R85, PT ;  /* 0x000000556600720c */ /* 0x000fe20003f04270 */
[----:B------:R-:W-:Y:S02]  /*1c40*/  IMAD.IADD R21, R25, 0x1, R20 ;  /* 0x0000000119157824 */ /* 0x000fe400078e0214 */
[----:B------:R-:W-:Y:S02]  /*1c50*/  IMAD.IADD R72, R72, 0x1, -R13 ;  /* 0x0000000148487824 */ /* 0x000fe400078e0a0d */
[----:B------:R-:W-:-:S02]  /*1c60*/  IMAD.IADD R23, R23, 0x1, R9 ;  /* 0x0000000117177824 */ /* 0x000fc400078e0209 */
[----:B------:R-:W-:Y:S01]  /*1c70*/  IMAD R19, R19, R142, RZ ;  /* 0x0000008e13137224 */ /* 0x000fe200078e02ff */
[----:B------:R-:W-:Y:S01]  /*1c80*/  R2P PR, R72, 0x6 ;  /* 0x0000000648007804 */ /* 0x000fe20000000000 */
[----:B------:R-:W-:Y:S02]  /*1c90*/  IMAD R78, R134, R81, R77 ;  /* 0x00000051864e7224 */ /* 0x000fe400078e024d */
[----:B------:R-:W-:Y:S02]  /*1ca0*/  IMAD.MOV.U32 R20, RZ, RZ, R24 ;  /* 0x000000ffff147224 */ /* 0x000fe400078e0018 */
[----:B------:R-:W-:Y:S01]  /*1cb0*/  IMAD R9, R135, R144, RZ ;  /* 0x0000009087097224 */ /* 0x000fe200078e02ff */
[----:B------:R-:W-:Y:S01]  /*1cc0*/  SHF.R.S32.HI R76, RZ, 0x1f, R78 ;  /* 0x0000001fff4c7819 */ /* 0x000fe2000001144e */
[C---:B------:R-:W-:Y:S01]  /*1cd0*/  IMAD R139, R136.reuse, UR5, R139 ;  /* 0x00000005888b7c24 */ /* 0x040fe2000f8e028b */
[----:B------:R-:W-:Y:S01]  /*1ce0*/  SEL R53, R53, 0xfffffff0, !P1 ;  /* 0xfffffff035357807 */ /* 0x000fe20004800000 */
[----:B------:R-:W-:Y:S01]  /*1cf0*/  IMAD.WIDE.U32 R136, R136, UR4, R22 ;  /* 0x0000000488887c25 */ /* 0x000fe2000f8e0016 */
[----:B------:R-:W-:-:S03]  /*1d00*/  SEL R51, R51, 0xffffffe0, !P2 ;  /* 0xffffffe033337807 */ /* 0x000fc60005000000 */
[C---:B------:R-:W-:Y:S01]  /*1d10*/  IMAD R101, R104.reuse, R143, R19 ;  /* 0x0000008f68657224 */ /* 0x040fe200078e0213 */
[----:B------:R-:W-:Y:S01]  /*1d20*/  IADD3 R139, R137, R139, RZ ;  /* 0x0000008b898b7210 */ /* 0x000fe20007ffe0ff */
[----:B------:R-:W-:Y:S02]  /*1d30*/  IMAD.IADD R77, R77, 0x1, R78 ;  /* 0x000000014d4d7824 */ /* 0x000fe400078e024e */
[----:B------:R-:W-:-:S03]  /*1d40*/  IMAD.WIDE.U32 R104, R104, R142, R20 ;  /* 0x0000008e68687225 */ /* 0x000fc600078e0014 */
[----:B------:R-:W-:Y:S01]  /*1d50*/  SHF.R.S32.HI R75, RZ, 0x1f, R77 ;  /* 0x0000001fff4b7819 */ /* 0x000fe2000001144d */
[C---:B------:R-:W-:Y:S02]  /*1d60*/  IMAD R9, R134.reuse, R145, R9 ;  /* 0x0000009186097224 */ /* 0x040fe400078e0209 */
[----:B------:R-:W-:-:S04]  /*1d70*/  IMAD.WIDE.U32 R132, R134, R144, R132 ;  /* 0x0000009086847225 */ /* 0x000fc800078e0084 */
[----:B------:R-:W-:Y:S02]  /*1d80*/  IMAD.SHL.U32 R68, R142, 0x10, RZ ;  /* 0x000000108e447824 */ /* 0x000fe400078e00ff */
[----:B------:R-:W-:Y:S02]  /*1d90*/  IMAD.SHL.U32 R79, R81, 0x10, RZ ;  /* 0x00000010514f7824 */ /* 0x000fe400078e00ff */
[----:B------:R-:W-:Y:S02]  /*1da0*/  IMAD.IADD R50, R133, 0x1, R9 ;  /* 0x0000000185327824 */ /* 0x000fe400078e0209 */
[----:B------:R-:W-:Y:S02]  /*1db0*/  IMAD.IADD R101, R105, 0x1, R101 ;  /* 0x0000000169657824 */ /* 0x000fe400078e0265 */
[----:B------:R-:W-:Y:S01]  /*1dc0*/  @!P5 IMAD.MOV.U32 R54, RZ, RZ, RZ ;  /* 0x000000ffff36d224 */ /* 0x000fe200078e00ff */
[----:B-1----:R-:W-:Y:S06]  /*1dd0*/  @!P0 BRA `(.L_x_6933) ;  /* 0x0000005c00248947 */ /* 0x002fec0003800000 */
[----:B------:R-:W1:Y:S01]  /*1de0*/  LDC.64 R90, c[0x0][0x338] ;  /* 0x0000ce00ff5a7b82 */ /* 0x000e620000000a00 */
[----:B------:R-:W-:Y:S01]  /*1df0*/  ULDC.64 UR10, c[0x0][0x330] ;  /* 0x0000cc00000a7ab9 */ /* 0x000fe20000000a00 */
[----:B------:R-:W-:Y:S01]  /*1e00*/  ULDC.64 UR4, c[0x0][0x328] ;  /* 0x0000ca0000047ab9 */ /* 0x000fe20000000a00 */
[----:B------:R-:W-:Y:S01]  /*1e10*/  SHF.R.S32.HI R9, RZ, 0x1f, R5 ;  /* 0x0000001fff097819 */ /* 0x000fe20000011405 */
[C---:B------:R-:W-:Y:S01]  /*1e20*/  IMAD R2, R7.reuse, UR10, RZ ;  /* 0x0000000a07027c24 */ /* 0x040fe2000f8e02ff */
[--C-:B------:R-:W-:Y:S01]  /*1e30*/  SHF.R.S32.HI R6, RZ, 0x1f, R74.reuse ;  /* 0x0000001fff067819 */ /* 0x100fe2000001144a */
[----:B------:R-:W-:Y:S01]  /*1e40*/  IMAD R8, R7, UR4, RZ ;  /* 0x0000000407087c24 */ /* 0x000fe2000f8e02ff */
[----:B------:R-:W-:Y:S01]  /*1e50*/  IADD3 R4, P1, P0, R5, R134, -R74 ;  /* 0x0000008605047210 */ /* 0x000fe2000783e84a */
[----:B------:R-:W-:Y:S01]  /*1e60*/  IMAD.WIDE.U32 R12, R11, UR10, R16 ;  /* 0x0000000a0b0c7c25 */ /* 0x000fe2000f8e0010 */
[----:B------:R-:W-:Y:S01]  /*1e70*/  IADD3 R54, R54, R5, RZ ;  /* 0x0000000536367210 */ /* 0x000fe20007ffe0ff */
[----:B------:R-:W-:Y:S01]  /*1e80*/  ULDC.64 UR12, c[0x0][0x350] ;  /* 0x0000d400000c7ab9 */ /* 0x000fe20000000a00 */
[----:B------:R-:W-:Y:S01]  /*1e90*/  IADD3.X R9, R9, R135, ~R6, P1, P0 ;  /* 0x0000008709097210 */ /* 0x000fe20000fe0c06 */
[C---:B------:R-:W-:Y:S01]  /*1ea0*/  IMAD R2, R11.reuse, UR11, R2 ;  /* 0x0000000b0b027c24 */ /* 0x040fe2000f8e0202 */
[----:B------:R-:W-:Y:S01]  /*1eb0*/  ULDC.64 UR10, c[0x0][0x348] ;  /* 0x0000d200000a7ab9 */ /* 0x000fe20000000a00 */
[C---:B------:R-:W-:Y:S01]  /*1ec0*/  IMAD.WIDE.U32 R14, R11.reuse, UR4, R16 ;  /* 0x000000040b0e7c25 */ /* 0x040fe2000f8e0010 */
[----:B------:R-:W2:Y:S01]  /*1ed0*/  LDC R86, c[0x0][0x340] ;  /* 0x0000d000ff567b82 */ /* 0x000ea20000000800 */
[----:B------:R-:W-:Y:S01]  /*1ee0*/  IADD3 R84, R134, 0x10, RZ ;  /* 0x0000001086547810 */ /* 0x000fe20007ffe0ff */
[----:B------:R-:W-:Y:S01]  /*1ef0*/  ULDC.U8 UR22, c[0x0][0x3c3] ;  /* 0x0000f0c000167ab9 */ /* 0x000fe20000000000 */
[----:B------:R-:W-:Y:S01]  /*1f00*/  IMAD R8, R11, UR5, R8 ;  /* 0x000000050b087c24 */ /* 0x000fe2000f8e0208 */
[----:B------:R-:W-:Y:S01]  /*1f10*/  ULDC.64 UR4, c[0x0][0x340] ;  /* 0x0000d00000047ab9 */ /* 0x000fe20000000a00 */
[----:B------:R-:W-:Y:S01]  /*1f20*/  IMAD.IADD R13, R13, 0x1, R2 ;  /* 0x000000010d0d7824 */ /* 0x000fe200078e0202 */
[----:B------:R-:W-:Y:S01]  /*1f30*/  USHF.L.U32 UR14, UR4, 0x5, URZ ;  /* 0x00000005040e7899 */ /* 0x000fe2000800063f */
[----:B------:R-:W-:Y:S01]  /*1f40*/  IMAD R7, R9, UR4, RZ ;  /* 0x0000000409077c24 */ /* 0x000fe2000f8e02ff */
[----:B------:R-:W-:Y:S01]  /*1f50*/  USHF.L.U64.HI UR15, UR4, 0x4, UR5 ;  /* 0x00000004040f7899 */ /* 0x000fe20008010205 */
[----:B------:R-:W-:Y:S01]  /*1f60*/  IMAD.IADD R15, R15, 0x1, R8 ;  /* 0x000000010f0f7824 */ /* 0x000fe200078e0208 */
[----:B------:R-:W-:Y:S01]  /*1f70*/  USHF.L.U32 UR20, UR4, 0x4, URZ ;  /* 0x0000000404147899 */ /* 0x000fe2000800063f */
[----:B-1----:R-:W-:Y:S01]  /*1f80*/  IMAD R2, R9, R90, RZ ;  /* 0x0000005a09027224 */ /* 0x002fe200078e02ff */
[----:B------:R-:W-:Y:S01]  /*1f90*/  UIMAD.WIDE.U32 UR18, UR4, 0x60, URZ ;  /* 0x00000060041278a5 */ /* 0x000fe2000f8e003f */
[----:B------:R-:W-:Y:S01]  /*1fa0*/  IMAD R7, R4, UR5, R7 ;  /* 0x0000000504077c24 */ /* 0x000fe2000f8e0207 */
[----:B------:R-:W-:Y:S01]  /*1fb0*/  SHF.L.U64.HI R87, R90, 0x4, R91 ;  /* 0x000000045a577819 */ /* 0x000fe2000001025b */
[----:B------:R-:W-:Y:S01]  /*1fc0*/  IMAD.WIDE.U32 R12, R4, UR4, R12 ;  /* 0x00000004040c7c25 */ /* 0x000fe2000f8e000c */
[----:B------:R-:W-:Y:S01]  /*1fd0*/  SHF.L.U64.HI R89, R90, 0x5, R91 ;  /* 0x000000055a597819 */ /* 0x000fe2000001025b */
[----:B------:R-:W-:Y:S01]  /*1fe0*/  USHF.L.U64.HI UR23, UR20, 0x1, UR15 ;  /* 0x0000000114177899 */ /* 0x000fe2000801020f */
[----:B------:R-:W-:Y:S01]  /*1ff0*/  SHF.R.S32.HI R126, RZ, 0x1f, R79 ;  /* 0x0000001fff7e7819 */ /* 0x000fe2000001144f */
[C---:B------:R-:W-:Y:S01]  /*2000*/  IMAD R2, R4.reuse, R91, R2 ;  /* 0x0000005b04027224 */ /* 0x040fe200078e0202 */
[----:B------:R-:W-:Y:S01]  /*2010*/  MOV R11, R102 ;  /* 0x00000066000b7202 */ /* 0x000fe20000000f00 */
[----:B------:R-:W-:Y:S01]  /*2020*/  IMAD.WIDE.U32 R14, R4, R90, R14 ;  /* 0x0000005a040e7225 */ /* 0x000fe200078e000e */
[----:B------:R-:W-:Y:S01]  /*2030*/  USHF.L.U32 UR25, UR14, 0x1, URZ ;  /* 0x000000010e197899 */ /* 0x000fe2000800063f */
[----:B------:R-:W-:-:S02]  /*2040*/  ULDC UR21, c[0x0][0x2e0] ;  /* 0x0000b80000157ab9 */ /* 0x000fc40000000800 */
[----:B------:R-:W-:Y:S01]  /*2050*/  IMAD.IADD R13, R13, 0x1, R7 ;  /* 0x000000010d0d7824 */ /* 0x000fe200078e0207 */
[----:B------:R-:W-:Y:S01]  /*2060*/  ULDC.64 UR16, c[0x0][0x250] ;  /* 0x0000940000107ab9 */ /* 0x000fe20000000a00 */
[----:B------:R-:W-:Y:S01]  /*2070*/  IMAD.IADD R5, R15, 0x1, R2 ;  /* 0x000000010f057824 */ /* 0x000fe200078e0202 */
[----:B------:R-:W-:Y:S01]  /*2080*/  USHF.L.U32 UR20, UR20, 0x1, URZ ;  /* 0x0000000114147899 */ /* 0x000fe2000800063f */
[C---:B------:R-:W-:Y:S02]  /*2090*/  IMAD R113, R3.reuse, UR12, RZ ;  /* 0x0000000c03717c24 */ /* 0x040fe4000f8e02ff */
[----:B------:R-:W-:Y:S02]  /*20a0*/  IMAD.MOV.U32 R4, RZ, RZ, R14 ;  /* 0x000000ffff047224 */ /* 0x000fe400078e000e */
[----:B------:R-:W-:Y:S02]  /*20b0*/  IMAD R115, R3, UR10, RZ ;  /* 0x0000000a03737c24 */ /* 0x000fe4000f8e02ff */
[----:B------:R-:W-:-:S02]  /*20c0*/  IMAD R54, R81, R54, RZ ;  /* 0x0000003651367224 */ /* 0x000fc400078e02ff */
        /* <DEDUP_REMOVED lines=8> */
[----:B------:R-:W-:-:S02]  /*2150*/  IADD3 R54, P4, R78, R54, RZ ;  /* 0x000000364e367210 */ /* 0x000fc40007f9e0ff */
[----:B------:R-:W-:Y:S01]  /*2160*/  IMAD.IADD R113, R3, 0x1, R113 ;  /* 0x0000000103717824 */ /* 0x000fe200078e0271 */
[----:B------:R-:W-:Y:S01]  /*2170*/  LEA R112, P1, R2, UR12, 0x1 ;  /* 0x0000000c02707c11 */ /* 0x000fe2000f8208ff */
[----:B------:R-:W-:Y:S01]  /*2180*/  IMAD.IADD R115, R5, 0x1, R115 ;  /* 0x0000000105737824 */ /* 0x000fe200078e0273 */
[----:B------:R-:W-:Y:S01]  /*2190*/  LEA R114, P0, R4, UR10, 0x1 ;  /* 0x0000000a04727c11 */ /* 0x000fe2000f8008ff */
[----:B------:R-:W-:Y:S01]  /*21a0*/  IMAD.X R119, R75, 0x1, R55, P2 ;  /* 0x000000014b777824 */ /* 0x000fe200010e0637 */
[----:B------:R-:W-:Y:S01]  /*21b0*/  LEA.HI.X R113, R2, UR13, R113, 0x1, P1 ;  /* 0x0000000d02717c11 */ /* 0x000fe200088f0c71 */
[----:B------:R-:W-:Y:S01]  /*21c0*/  IMAD.X R55, R76, 0x1, R55, P4 ;  /* 0x000000014c377824 */ /* 0x000fe200020e0637 */
[----:B------:R-:W-:Y:S01]  /*21d0*/  LEA.HI.X R115, R4, UR11, R115, 0x1, P0 ;  /* 0x0000000b04737c11 */ /* 0x000fe200080f0c73 */
[----:B------:R-:W-:Y:S01]  /*21e0*/  USHF.L.U64.HI UR13, UR4, 0x5, UR5 ;  /* 0x00000005040d7899 */ /* 0x000fe20008010205 */
[----:B------:R-:W-:Y:S01]  /*21f0*/  SHF.L.U64.HI R119, R118, 0x1, R119 ;  /* 0x0000000176777819 */ /* 0x000fe20000010277 */
[----:B------:R-:W-:Y:S01]  /*2200*/  UIMAD UR12, UR5, 0x60, URZ ;  /* 0x00000060050c78a4 */ /* 0x000fe2000f8e023f */
[----:B------:R-:W-:Y:S01]  /*2210*/  SHF.L.U64.HI R55, R54, 0x1, R55 ;  /* 0x0000000136377819 */ /* 0x000fe20000010237 */
[----:B------:R-:W-:Y:S01]  /*2220*/  ULDC.64 UR10, c[0x0][0x218] ;  /* 0x00008600000a7ab9 */ /* 0x000fe20000000a00 */
[----:B------:R-:W-:Y:S01]  /*2230*/  ULDC.64 UR4, c[0x0][0x220] ;  /* 0x0000880000047ab9 */ /* 0x000fe20000000a00 */
[----:B------:R-:W-:Y:S01]  /*2240*/  LEA R108, P1, R132, UR10, 0x1 ;  /* 0x0000000a846c7c11 */ /* 0x000fe2000f8208ff */
[----:B------:R-:W-:Y:S01]  /*2250*/  IMAD.SHL.U32 R118, R118, 0x2, RZ ;  /* 0x0000000276767824 */ /* 0x000fe200078e00ff */
[----:B------:R-:W-:Y:S01]  /*2260*/  LEA R110, P0, R104, UR4, 0x1 ;  /* 0x00000004686e7c11 */ /* 0x000fe2000f8008ff */
[----:B------:R-:W-:Y:S01]  /*2270*/  VIADD R130, R79, 0x40 ;  /* 0x000000404f827836 */ /* 0x000fe20000000000 */
[----:B------:R-:W-:Y:S01]  /*2280*/  SHF.L.U32 R54, R54, 0x1, RZ ;  /* 0x0000000136367819 */ /* 0x000fe200000006ff */
[----:B------:R-:W-:Y:S01]  /*2290*/  IMAD.SHL.U32 R88, R90, 0x10, RZ ;  /* 0x000000105a587824 */ /* 0x000fe200078e00ff */
[----:B------:R-:W-:Y:S01]  /*22a0*/  LEA.HI.X R107, R132, UR11, R50, 0x1, P1 ;  /* 0x0000000b846b7c11 */ /* 0x000fe200088f0c32 */
[----:B------:R-:W-:Y:S01]  /*22b0*/  ULDC.64 UR10, c[0x0][0x360] ;  /* 0x0000d800000a7ab9 */ /* 0x000fe20000000a00 */
[----:B------:R-:W-:Y:S01]  /*22c0*/  LEA.HI.X R111, R104, UR5, R101, 0x1, P0 ;  /* 0x00000005686f7c11 */ /* 0x000fe200080f0c65 */
[----:B------:R-:W-:Y:S01]  /*22d0*/  ULDC.64 UR4, c[0x0][0x358] ;  /* 0x0000d60000047ab9 */ /* 0x000fe20000000a00 */
[----:B------:R-:W-:Y:S01]  /*22e0*/  IADD3 R10, P1, R54, UR10, RZ ;  /* 0x0000000a360a7c10 */ /* 0x000fe2000ff3e0ff */
[C---:B------:R-:W-:Y:S01]  /*22f0*/  IMAD.SHL.U32 R100, R143.reuse, 0x20, RZ ;  /* 0x000000208f647824 */ /* 0x040fe200078e00ff */
[----:B------:R-:W-:Y:S01]  /*2300*/  IADD3 R116, P4, R118, UR10, RZ ;  /* 0x0000000a76747c10 */ /* 0x000fe2000ff9e0ff */
[----:B------:R-:W-:Y:S01]  /*2310*/  IMAD.WIDE.U32 R6, R142, 0x20, RZ ;  /* 0x000000208e067825 */ /* 0x000fe200078e00ff */
[----:B------:R-:W-:Y:S01]  /*2320*/  IADD3 R54, P0, R54, UR4, RZ ;  /* 0x0000000436367c10 */ /* 0x000fe2000ff1e0ff */
[----:B------:R-:W-:Y:S01]  /*2330*/  USHF.L.U64.HI UR24, UR14, 0x1, UR13 ;  /* 0x000000010e187899 */ /* 0x000fe2000801020d */
[----:B------:R-:W-:Y:S01]  /*2340*/  IADD3 R118, P2, R118, UR4, RZ ;  /* 0x0000000476767c10 */ /* 0x000fe2000ff5e0ff */
[----:B------:R-:W-:Y:S01]  /*2350*/  IMAD R5, R143, 0x60, RZ ;  /* 0x000000608f057824 */ /* 0x000fe200078e02ff */
[----:B------:R-:W-:Y:S01]  /*2360*/  IADD3.X R9, R55, UR11, RZ, P1, !PT ;  /* 0x0000000b37097c10 */ /* 0x000fe20008ffe4ff */
[----:B------:R-:W-:Y:S01]  /*2370*/  IMAD.SHL.U32 R129, R81, 0x20, RZ ;  /* 0x0000002051817824 */ /* 0x000fe200078e00ff */
[----:B------:R-:W-:Y:S01]  /*2380*/  IADD3.X R117, R119, UR11, RZ, P4, !PT ;  /* 0x0000000b77757c10 */ /* 0x000fe2000a7fe4ff */
[----:B------:R-:W-:Y:S01]  /*2390*/  IMAD R127, R81, 0x30, RZ ;  /* 0x00000030517f7824 */ /* 0x000fe200078e02ff */
[----:B------:R-:W-:Y:S01]  /*23a0*/  IADD3.X R55, R55, UR5, RZ, P0, !PT ;  /* 0x0000000537377c10 */ /* 0x000fe200087fe4ff */
[----:B------:R-:W-:Y:S01]  /*23b0*/  IMAD.WIDE.U32 R142, R142, 0x60, RZ ;  /* 0x000000608e8e7825 */ /* 0x000fe200078e00ff */
[----:B------:R-:W-:Y:S01]  /*23c0*/  IADD3.X R119, R119, UR5, RZ, P2, !PT ;  /* 0x0000000577777c10 */ /* 0x000fe200097fe4ff */
[----:B------:R-:W-:Y:S01]  /*23d0*/  UIADD3 UR27, UR19, UR12, URZ ;  /* 0x0000000c131b7290 */ /* 0x000fe2000fffe03f */
[----:B------:R-:W-:Y:S01]  /*23e0*/  IADD3 R94, P1, P0, R71, 0x40, R71 ;  /* 0x00000040475e7810 */ /* 0x000fe2000783e047 */
[----:B------:R-:W-:Y:S01]  /*23f0*/  IMAD.SHL.U32 R103, R6, 0x2, RZ ;  /* 0x0000000206677824 */ /* 0x000fe200078e00ff */
[C---:B------:R-:W-:Y:S01]  /*2400*/  IADD3 R128, R79.reuse, R130, RZ ;  /* 0x000000824f807210 */ /* 0x040fe20007ffe0ff */
[----:B------:R-:W-:Y:S01]  /*2410*/  IMAD.SHL.U32 R90, R90, 0x20, RZ ;  /* 0x000000205a5a7824 */ /* 0x000fe200078e00ff */
[----:B------:R-:W-:Y:S01]  /*2420*/  IADD3 R93, P4, P2, R88, 0x40, R88 ;  /* 0x00000040585d7810 */ /* 0x000fe20007a9e058 */
[----:B------:R-:W-:Y:S01]  /*2430*/  VIADD R83, R134, 0x20 ;  /* 0x0000002086537836 */ /* 0x000fe20000000000 */
[----:B------:R-:W-:Y:S01]  /*2440*/  IADD3.X R95, R70, RZ, R70, P1, P0 ;  /* 0x000000ff465f7210 */ /* 0x000fe20000fe0446 */
[----:B------:R-:W-:Y:S01]  /*2450*/  IMAD.IADD R125, R79, 0x1, R128 ;  /* 0x000000014f7d7824 */ /* 0x000fe200078e0280 */
[----:B------:R-:W-:Y:S01]  /*2460*/  SHF.L.U32 R3, R145, 0x5, RZ ;  /* 0x0000000591037819 */ /* 0x000fe200000006ff */
[----:B------:R-:W-:Y:S01]  /*2470*/  IMAD.WIDE.U32 R144, R144, 0x20, RZ ;  /* 0x0000002090907825 */ /* 0x000fe200078e00ff */
[----:B------:R-:W-:Y:S01]  /*2480*/  IADD3 R97, P1, R93, R88, RZ ;  /* 0x000000585d617210 */ /* 0x000fe20007f3e0ff */
[----:B------:R-:W-:Y:S01]  /*2490*/  ULDC UR4, c[0x0][0x2e0] ;  /* 0x0000b80000047ab9 */ /* 0x000fe20000000800 */
[----:B------:R-:W-:Y:S01]  /*24a0*/  IADD3.X R92, R87, RZ, R87, P4, P2 ;  /* 0x000000ff575c7210 */ /* 0x000fe200027e4457 */
[----:B------:R-:W-:Y:S01]  /*24b0*/  VIADD R82, R134, 0x30 ;  /* 0x0000003086527836 */ /* 0x000fe20000000000 */
[----:B------:R-:W-:Y:S01]  /*24c0*/  IADD3 R100, R7, R100, RZ ;  /* 0x0000006407647210 */ /* 0x000fe20007ffe0ff */
[----:B------:R-:W-:Y:S01]  /*24d0*/  IMAD.IADD R91, R145, 0x1, R3 ;  /* 0x00000001915b7824 */ /* 0x000fe200078e0203 */
[----:B------:R-:W-:Y:S01]  /*24e0*/  IADD3 R99, P0, R71, R94, RZ ;  /* 0x0000005e47637210 */ /* 0x000fe20007f1e0ff */
[----:B------:R-:W-:Y:S01]  /*24f0*/  IMAD.IADD R106, R143, 0x1, R5 ;  /* 0x000000018f6a7824 */ /* 0x000fe200078e0205 */
[----:B------:R-:W-:Y:S01]  /*2500*/  SHF.L.U64.HI R100, R6, 0x1, R100 ;  /* 0x0000000106647819 */ /* 0x000fe20000010264 */
[----:B--2---:R-:W-:Y:S01]  /*2510*/  IMAD.U32 R86, R86, -0x40, RZ ;  /* 0xffffffc056567824 */ /* 0x004fe200078e00ff */
[----:B------:R-:W-:Y:S01]  /*2520*/  IADD3 R12, R16, 0x40, RZ ;  /* 0x00000040100c7810 */ /* 0x000fe20007ffe0ff */
[----:B------:R-:W-:Y:S01]  /*2530*/  IMAD.X R96, R92, 0x1, R87, P1 ;  /* 0x000000015c607824 */ /* 0x000fe200008e0657 */
[----:B------:R-:W-:Y:S01]  /*2540*/  SHF.R.S32.HI R124, RZ, 0x1f, R129 ;  /* 0x0000001fff7c7819 */ /* 0x000fe20000011481 */
[----:B------:R-:W-:Y:S01]  /*2550*/  ULDC UR5, c[0x0][0x2e0] ;  /* 0x0000b80000057ab9 */ /* 0x000fe20000000800 */
[----:B------:R-:W-:Y:S01]  /*2560*/  SHF.R.S32.HI R123, RZ, 0x1f, R130 ;  /* 0x0000001fff7b7819 */ /* 0x000fe20000011482 */
[----:B------:R-:W-:Y:S01]  /*2570*/  ULDC.64 UR10, c[0x0][0x248] ;  /* 0x00009200000a7ab9 */ /* 0x000fe20000000a00 */
[----:B------:R-:W-:Y:S01]  /*2580*/  SHF.R.S32.HI R122, RZ, 0x1f, R127 ;  /* 0x0000001fff7a7819 */ /* 0x000fe2000001147f */
[----:B------:R-:W-:Y:S01]  /*2590*/  ULDC.64 UR12, c[0x0][0x230] ;  /* 0x00008c00000c7ab9 */ /* 0x000fe20000000a00 */
[----:B------:R-:W-:Y:S01]  /*25a0*/  IADD3.X R98, R70, R95, RZ, P0, !PT ;  /* 0x0000005f46627210 */ /* 0x000fe200007fe4ff */
[----:B------:R-:W-:Y:S01]  /*25b0*/  ULDC.64 UR14, c[0x0][0x238] ;  /* 0x00008e00000e7ab9 */ /* 0x000fe20000000a00 */
[----:B------:R-:W-:-:S02]  /*25c0*/  SHF.R.S32.HI R121, RZ, 0x1f, R128 ;  /* 0x0000001fff797819 */ /* 0x000fc40000011480 */
[----:B------:R-:W-:-:S07]  /*25d0*/  SHF.R.S32.HI R120, RZ, 0x1f, R125 ;  /* 0x0000001fff787819 */ /* 0x000fce000001147d */
.L_x_6971:
[----:B------:R-:W-:Y:S01]  /*25e0*/  IMAD.SHL.U32 R14, R11, 0x40, RZ ;  /* 0x000000400b0e7824 */ /* 0x000fe200078e00ff */
[----:B------:R-:W-:Y:S03]  /*25f0*/  ISETP.NE.AND P6, PT, RZ, UR4, PT ;  /* 0x00000004ff007c0c */ /* 0x000fe6000bfc5270 */
[----:B------:R-:W-:Y:S04]  /*2600*/  VIADD R13, R14, 0xffffffc0 ;  /* 0xffffffc00e0d7836 */ /* 0x000fe80000000000 */
[--C-:B------:R-:W-:Y:S02]  /*2610*/  IMAD.IADD R15, R64, 0x1, -R13.reuse ;  /* 0x00000001400f7824 */ /* 0x100fe400078e0a0d */
[----:B------:R-:W-:Y:S03]  /*2620*/  IMAD.IADD R3, R74, 0x1, -R13 ;  /* 0x000000014a037824 */ /* 0x000fe600078e0a0d */
[-C--:B------:R-:W-:Y:S02]  /*2630*/  ISETP.GE.AND P1, PT, R134, R15.reuse, PT ;  /* 0x0000000f8600720c */ /* 0x080fe40003f26270 */
[----:B------:R-:W-:Y:S02]  /*2640*/  ISETP.GE.AND P5, PT, R84, R15, PT ;  /* 0x0000000f5400720c */ /* 0x000fe40003fa6270 */
[-C--:B------:R-:W-:Y:S02]  /*2650*/  ISETP.GE.AND P1, PT, R134, R3.reuse, !P1 ;  /* 0x000000038600720c */ /* 0x080fe40004f26270 */
[----:B------:R-:W-:Y:S02]  /*2660*/  ISETP.GE.AND P5, PT, R84, R3, !P5 ;  /* 0x000000035400720c */ /* 0x000fe40006fa6270 */
[CC--:B------:R-:W-:Y:S02]  /*2670*/  ISETP.GE.AND P4, PT, R83.reuse, R15.reuse, PT ;  /* 0x0000000f5300720c */ /* 0x0c0fe40003f86270 */
[C---:B------:R-:W-:Y:S02]  /*2680*/  ISETP.GE.AND P2, PT, R82.reuse, R15, PT ;  /* 0x0000000f5200720c */ /* 0x040fe40003f46270 */
[-C--:B------:R-:W-:Y:S02]  /*2690*/  ISETP.GE.AND P4, PT, R83, R3.reuse, !P4 ;  /* 0x000000035300720c */ /* 0x080fe40006786270 */
[----:B------:R-:W-:Y:S03]  /*26a0*/  ISETP.GE.AND P2, PT, R82, R3, !P2 ;  /* 0x000000035200720c */ /* 0x000fe60005746270 */
[----:B---3--:R-:W2:Y:S02]  /*26b0*/  @P1 LDG.E.128 R24, desc[UR6][R112.64] ;  /* 0x0000000670181981 */ /* 0x008ea4000c1e1d00 */
[----:B------:R-:W-:Y:S04]  /*26c0*/  @P5 IADD3 R18, P0, R112, UR20, RZ ;  /* 0x0000001470125c10 */ /* 0x000fe8000ff1e0ff */
[C---:B------:R-:W-:Y:S02]  /*26d0*/  @P5 IADD3.X R19, R113.reuse, UR23, RZ, P0, !PT ;  /* 0x0000001771135c10 */ /* 0x040fe400087fe4ff */
[C---:B------:R-:W-:Y:S04]  /*26e0*/  @P5 LEA R28, P0, R68.reuse, R110, 0x1 ;  /* 0x0000006e441c5211 */ /* 0x040fe800078008ff */
[----:B------:R-:W-:Y:S02]  /*26f0*/  @P5 LEA.HI.X R29, R68, R111, R67, 0x1, P0 ;  /* 0x0000006f441d5211 */ /* 0x000fe400000f0c43 */
[----:B------:R-:W-:Y:S04]  /*2700*/  @P4 IADD3 R30, P0, R112, UR25, RZ ;  /* 0x00000019701e4c10 */ /* 0x000fe8000ff1e0ff */
[----:B------:R-:W-:Y:S02]  /*2710*/  @P4 IADD3.X R31, R113, UR24, RZ, P0, !PT ;  /* 0x00000018711f4c10 */ /* 0x000fe400087fe4ff */
[----:B------:R-:W-:Y:S05]  /*2720*/  @P4 IADD3 R32, P0, R110, R103, RZ ;  /* 0x000000676e204210 */ /* 0x000fea0007f1e0ff */
[----:B------:R-:W-:Y:S01]  /*2730*/  @P4 IMAD.X R33, R111, 0x1, R100, P0 ;  /* 0x000000016f214824 */ /* 0x000fe200000e0664 */
[----:B------:R-:W-:Y:S04]  /*2740*/  @P2 IADD3 R2, P0, R112, UR18, RZ ;  /* 0x0000001270022c10 */ /* 0x000fe8000ff1e0ff */
[----:B------:R-:W-:Y:S01]  /*2750*/  @P2 IADD3.X R3, R113, UR27, RZ, P0, !PT ;  /* 0x0000001b71032c10 */ /* 0x000fe200087fe4ff */
[----:B--2---:R1:W-:Y:S04]  /*2760*/  @P1 STG.E.128 desc[UR6][R110.64], R24 ;  /* 0x000000186e001986 */ /* 0x0043e8000c101d06 */
[----:B----4-:R-:W2:Y:S04]  /*2770*/  @P1 LDG.E.128 R20, desc[UR6][R112.64+0x80] ;  /* 0x0000800670141981 */ /* 0x010ea8000c1e1d00 */
[----:B--2---:R2:W-:Y:S04]  /*2780*/  @P1 STG.E.128 desc[UR6][R110.64+0x80], R20 ;  /* 0x000080146e001986 */ /* 0x0045e8000c101d06 */
[----:B------:R-:W3:Y:S04]  /*2790*/  @P5 LDG.E.128 R4, desc[UR6][R18.64] ;  /* 0x0000000612045981 */ /* 0x000ee8000c1e1d00 */
[----:B---3--:R3:W-:Y:S04]  /*27a0*/  @P5 STG.E.128 desc[UR6][R28.64], R4 ;  /* 0x000000041c005986 */ /* 0x0087e8000c101d06 */
[----:B-1----:R1:W4:Y:S02]  /*27b0*/  @P5 LDG.E.128 R24, desc[UR6][R18.64+0x80] ;  /* 0x0000800612185981 */ /* 0x002324000c1e1d00 */
[----:B-1----:R-:W-:Y:S05]  /*27c0*/  @P2 IADD3 R18, P0, R110, R142, RZ ;  /* 0x0000008e6e122210 */ /* 0x002fea0007f1e0ff */
[----:B------:R-:W-:Y:S01]  /*27d0*/  @P2 IMAD.X R19, R111, 0x1, R106, P0 ;  /* 0x000000016f132824 */ /* 0x000fe200000e066a */
[C---:B------:R-:W-:Y:S04]  /*27e0*/  LEA R112, P0, R86.reuse, R112, 0x1 ;  /* 0x0000007056707211 */ /* 0x040fe800078008ff */
[----:B------:R-:W-:Y:S01]  /*27f0*/  LEA.HI.X.SX32 R113, R86, R113, 0x1, P0 ;  /* 0x0000007156717211 */ /* 0x000fe200000f0eff */
[----:B----4-:R1:W-:Y:S04]  /*2800*/  @P5 STG.E.128 desc[UR6][R28.64+0x80], R24 ;  /* 0x000080181c005986 */ /* 0x0103e8000c101d06 */
[----:B--2---:R-:W2:Y:S04]  /*2810*/  @P4 LDG.E.128 R20, desc[UR6][R30.64] ;  /* 0x000000061e144981 */ /* 0x004ea8000c1e1d00 */
[----:B--2---:R2:W-:Y:S04]  /*2820*/  @P4 STG.E.128 desc[UR6][R32.64], R20 ;  /* 0x0000001420004986 */ /* 0x0045e8000c101d06 */
[----:B---3--:R-:W3:Y:S04]  /*2830*/  @P4 LDG.E.128 R4, desc[UR6][R30.64+0x80] ;  /* 0x000080061e044981 */ /* 0x008ee8000c1e1d00 */
[----:B---3--:R3:W-:Y:S04]  /*2840*/  @P4 STG.E.128 desc[UR6][R32.64+0x80], R4 ;  /* 0x0000800420004986 */ /* 0x0087e8000c101d06 */
[----:B-1----:R-:W4:Y:S04]  /*2850*/  @P2 LDG.E.128 R24, desc[UR6][R2.64] ;  /* 0x0000000602182981 */ /* 0x002f28000c1e1d00 */
[----:B----4-:R3:W-:Y:S04]  /*2860*/  @P2 STG.E.128 desc[UR6][R18.64], R24 ;  /* 0x0000001812002986 */ /* 0x0107e8000c101d06 */
[----:B--2---:R-:W2:Y:S04]  /*2870*/  @P2 LDG.E.128 R20, desc[UR6][R2.64+0x80] ;  /* 0x0000800602142981 */ /* 0x004ea8000c1e1d00 */
[----:B--2---:R3:W-:Y:S01]  /*2880*/  @P2 STG.E.128 desc[UR6][R18.64+0x80], R20 ;  /* 0x0000801412002986 */ /* 0x0047e2000c101d06 */
[----:B------:R-:W-:Y:S05]  /*2890*/  @!P6 BRA `(.L_x_6934) ;  /* 0x000000480070e947 */ /* 0x000fea0003800000 */
[----:B------:R-:W-:Y:S11]  /*28a0*/  ISETP.NE.AND P0, PT, RZ, UR22, PT ;  /* 0x00000016ff007c0c */ /* 0x000ff6000bf05270 */
[----:B------:R-:W-:Y:S02]  /*28b0*/  @!UPT UIADD3 URZ, URZ, URZ, URZ ;  /* 0x0000003f3f3ff290 */ /* 0x000fe4000fffe03f */
[----:B------:R-:W-:Y:S05]  /*28c0*/  @!P0 BRA `(.L_x_6935) ;  /* 0x0000001800bc8947 */ /* 0x000fea0003800000 */
[----:B------:R-:W1:Y:S01]  /*28d0*/  LDC R41, c[0x0][0x2e0] ;  /* 0x0000b800ff297b82 */ /* 0x000e620000000800 */
[----:B------:R-:W-:Y:S01]  /*28e0*/  BSSY B0, `(.L_x_6936) ;  /* 0x0000064000007945 */ /* 0x000fe20003800000 */
[----:B-1----:R-:W-:Y:S03]  /*28f0*/  LEA R41, -R41, RZ, 0x5 ;  /* 0x000000ff29297211 */ /* 0x002fe600078e29ff */
[----:B------:R-:W-:Y:S05]  /*2900*/  @!P1 BRA `(.L_x_6937) ;  /* 0x0000000400849947 */ /* 0x000fea0003800000 */
[----:B------:R-:W-:Y:S01]  /*2910*/  ISETP.GE.AND P0, PT, R16, UR4, PT ;  /* 0x0000000410007c0c */ /* 0x000fe2000bf06270 */
[----:B---3--:R-:W2:Y:S01]  /*2920*/  LDG.E.128 R24, desc[UR6][R114.64] ;  /* 0x0000000672187981 */ /* 0x008ea2000c1e1d00 */
[----:B------:R-:W-:Y:S02]  /*2930*/  ISETP.GE.AND P1, PT, R12, UR4, PT ;  /* 0x000000040c007c0c */ /* 0x000fe4000bf26270 */
[----:B------:R-:W-:Y:S09]  /*2940*/  MOV R109, R107 ;  /* 0x0000006b006d7202 */ /* 0x000ff20000000f00 */
[----:B------:R-:W-:Y:S01]  /*2950*/  @!P0 MOV R8, R10 ;  /* 0x0000000a00088202 */ /* 0x000fe20000000f00 */
[----:B------:R-:W-:Y:S01]  /*2960*/  @!P0 IMAD.MOV.U32 R37, RZ, RZ, R55 ;  /* 0x000000ffff258224 */ /* 0x000fe200078e0037 */
[----:B------:R-:W-:Y:S03]  /*2970*/  @!P0 MOV R36, R54 ;  /* 0x0000003600248202 */ /* 0x000fe60000000f00 */
[----:B------:R1:W3:Y:S06]  /*2980*/  @!P0 LDG.E.64 R18, desc[UR6][R8.64] ;  /* 0x0000000608128981 */ /* 0x0002ec000c1e1b00 */
[----:B------:R4:W5:Y:S01]  /*2990*/  @!P0 LDG.E.64 R32, desc[UR6][R36.64] ;  /* 0x0000000624208981 */ /* 0x000962000c1e1b00 */
[----:B-1----:R-:W-:Y:S02]  /*29a0*/  @!P1 MOV R8, R10 ;  /* 0x0000000a00089202 */ /* 0x002fe40000000f00 */
[----:B----4-:R-:W-:Y:S01]  /*29b0*/  @!P1 MOV R37, R55 ;  /* 0x0000003700259202 */ /* 0x010fe20000000f00 */
[----:B------:R-:W-:Y:S01]  /*29c0*/  @!P1 IMAD.MOV.U32 R36, RZ, RZ, R54 ;  /* 0x000000ffff249224 */ /* 0x000fe200078e0036 */
[C---:B--2---:R-:W-:Y:S01]  /*29d0*/  @!P0 LOP3.LUT R29, R24.reuse, 0xffff0000, RZ, 0xc0, !PT ;  /* 0xffff0000181d8812 */ /* 0x044fe200078ec0ff */
[----:B------:R-:W-:Y:S01]  /*29e0*/  @!P0 IMAD.U32 R21, R24, 0x10000, RZ ;  /* 0x0001000018158824 */ /* 0x000fe200078e00ff */
[C---:B---3--:R-:W-:Y:S01]  /*29f0*/  @!P0 LOP3.LUT R20, R18.reuse, 0xffff0000, RZ, 0xc0, !PT ;  /* 0xffff000012148812 */ /* 0x048fe200078ec0ff */
[----:B------:R-:W-:Y:S01]  /*2a00*/  @!P0 IMAD.U32 R22, R18, 0x10000, RZ ;  /* 0x0001000012168824 */ /* 0x000fe200078e00ff */
[----:B------:R-:W-:Y:S01]  /*2a10*/  @!P0 SHF.L.U32 R18, R27, 0x10, RZ ;  /* 0x000000101b128819 */ /* 0x000fe200000006ff */
[C---:B------:R-:W-:Y:S01]  /*2a20*/  @!P0 IMAD.U32 R15, R19.reuse, 0x10000, RZ ;  /* 0x00010000130f8824 */ /* 0x040fe200078e00ff */
[----:B------:R-:W-:Y:S01]  /*2a30*/  @!P0 LOP3.LUT R19, R19, 0xffff0000, RZ, 0xc0, !PT ;  /* 0xffff000013138812 */ /* 0x000fe200078ec0ff */
[-C--:B------:R-:W-:Y:S01]  /*2a40*/  @!P0 FMUL.FTZ R39, R29, R22.reuse ;  /* 0x000000161d278220 */ /* 0x080fe20000410000 */
[----:B-----5:R-:W-:Y:S01]  /*2a50*/  @!P0 SHF.L.U32 R30, R32, 0x10, RZ ;  /* 0x00000010201e8819 */ /* 0x020fe200000006ff */
[----:B------:R-:W-:Y:S01]  /*2a60*/  @!P0 FMUL.FTZ R0, R21, R22 ;  /* 0x0000001615008220 */ /* 0x000fe20000410000 */
[C---:B------:R-:W-:Y:S01]  /*2a70*/  @!P0 SHF.L.U32 R31, R33.reuse, 0x10, RZ ;  /* 0x00000010211f8819 */ /* 0x040fe200000006ff */
        /* <DEDUP_REMOVED lines=15> */
[----:B------:R-:W-:Y:S01]  /*2b70*/  @!P0 FMUL.FTZ R45, R33, R19 ;  /* 0x00000013212d8220 */ /* 0x000fe20000410000 */
[-C--:B------:R-:W-:Y:S01]  /*2b80*/  @!P0 FFMA.FTZ R2, R29, R32.reuse, R2 ;  /* 0x000000201d028223 */ /* 0x080fe20000010002 */
[-C--:B------:R-:W-:Y:S01]  /*2b90*/  @!P0 FFMA.FTZ R34, R22, R31.reuse, -R34 ;  /* 0x0000001f16228223 */ /* 0x080fe20000010822 */
[----:B------:R-:W-:Y:S01]  /*2ba0*/  @!P0 FFMA.FTZ R3, R30, R31, R3 ;  /* 0x0000001f1e038223 */ /* 0x000fe20000010003 */
[----:B------:R-:W-:Y:S01]  /*2bb0*/  @!P0 FFMA.FTZ R43, R21, R32, -R43 ;  /* 0x00000020152b8223 */ /* 0x000fe2000001082b */
[-C--:B------:R-:W-:Y:S01]  /*2bc0*/  @!P0 FFMA.FTZ R45, R18, R35.reuse, -R45 ;  /* 0x00000023122d8223 */ /* 0x080fe2000001082d */
        /* <DEDUP_REMOVED lines=8> */
[----:B------:R1:W-:Y:S08]  /*2c50*/  STG.E.128 desc[UR6][R108.64], R24 ;  /* 0x000000186c007986 */ /* 0x0003f0000c101d06 */
[----:B------:R-:W2:Y:S06]  /*2c60*/  @!P1 LDG.E.64 R18, desc[UR6][R8.64+0x40] ;  /* 0x0000400608129981 */ /* 0x000eac000c1e1b00 */
[----:B------:R-:W3:Y:S08]  /*2c70*/  LDG.E.128 R20, desc[UR6][R114.64+0x80] ;  /* 0x0000800672147981 */ /* 0x000ef0000c1e1d00 */
[----:B------:R-:W4:Y:S01]  /*2c80*/  @!P1 LDG.E.64 R32, desc[UR6][R36.64+0x40] ;  /* 0x0000400624209981 */ /* 0x000f22000c1e1b00 */
[C---:B--2---:R-:W-:Y:S02]  /*2c90*/  @!P1 SHF.L.U32 R15, R18.reuse, 0x10, RZ ;  /* 0x00000010120f9819 */ /* 0x044fe400000006ff */
[----:B-1----:R-:W-:Y:S02]  /*2ca0*/  @!P1 LOP3.LUT R24, R18, 0xffff0000, RZ, 0xc0, !PT ;  /* 0xffff000012189812 */ /* 0x002fe400078ec0ff */
[----:B---3--:R-:W-:Y:S01]  /*2cb0*/  @!P1 LOP3.LUT R30, R20, 0xffff0000, RZ, 0xc0, !PT ;  /* 0xffff0000141e9812 */ /* 0x008fe200078ec0ff */
[----:B------:R-:W-:Y:S01]  /*2cc0*/  @!P1 IMAD.U32 R26, R22, 0x10000, RZ ;  /* 0x00010000161a9824 */ /* 0x000fe200078e00ff */
[----:B------:R-:W-:Y:S02]  /*2cd0*/  @!P1 SHF.L.U32 R28, R20, 0x10, RZ ;  /* 0x00000010141c9819 */ /* 0x000fe400000006ff */
[----:B------:R-:W-:Y:S01]  /*2ce0*/  @!P1 SHF.L.U32 R25, R21, 0x10, RZ ;  /* 0x0000001015199819 */ /* 0x000fe200000006ff */
[-C--:B------:R-:W-:Y:S01]  /*2cf0*/  @!P1 FMUL.FTZ R34, R30, R15.reuse ;  /* 0x0000000f1e229220 */ /* 0x080fe20000410000 */
[----:B------:R-:W-:Y:S01]  /*2d00*/  @!P1 SHF.L.U32 R18, R23, 0x10, RZ ;  /* 0x0000001017129819 */ /* 0x000fe200000006ff */
[----:B------:R-:W-:Y:S01]  /*2d10*/  @!P1 FMUL.FTZ R5, R28, R15 ;  /* 0x0000000f1c059220 */ /* 0x000fe20000410000 */
[----:B----4-:R-:W-:Y:S01]  /*2d20*/  @!P1 LOP3.LUT R35, R33, 0xffff0000, RZ, 0xc0, !PT ;  /* 0xffff000021239812 */ /* 0x010fe200078ec0ff */
[----:B------:R-:W-:Y:S01]  /*2d30*/  @!P1 IMAD.U32 R29, R32, 0x10000, RZ ;  /* 0x00010000201d9824 */ /* 0x000fe200078e00ff */
[----:B------:R-:W-:Y:S01]  /*2d40*/  @!P1 SHF.L.U32 R15, R19, 0x10, RZ ;  /* 0x00000010130f9819 */ /* 0x000fe200000006ff */
[----:B------:R-:W-:Y:S01]  /*2d50*/  @!P1 IMAD.U32 R31, R33, 0x10000, RZ ;  /* 0x00010000211f9824 */ /* 0x000fe200078e00ff */
[----:B------:R-:W-:Y:S01]  /*2d60*/  @!P1 LOP3.LUT R19, R19, 0xffff0000, RZ, 0xc0, !PT ;  /* 0xffff000013139812 */ /* 0x000fe200078ec0ff */
[-C--:B------:R-:W-:Y:S01]  /*2d70*/  @!P1 FFMA.FTZ R34, R28, R29.reuse, -R34 ;  /* 0x0000001d1c229223 */ /* 0x080fe20000010822 */
[----:B------:R-:W-:Y:S01]  /*2d80*/  @!P1 LOP3.LUT R33, R23, 0xffff0000, RZ, 0xc0, !PT ;  /* 0xffff000017219812 */ /* 0x000fe200078ec0ff */
[----:B------:R-:W-:Y:S01]  /*2d90*/  @!P1 FFMA.FTZ R5, R30, R29, R5 ;  /* 0x0000001d1e059223 */ /* 0x000fe20000010005 */
[----:B------:R-:W-:Y:S01]  /*2da0*/  @!P1 LOP3.LUT R29, R21, 0xffff0000, RZ, 0xc0, !PT ;  /* 0xffff0000151d9812 */ /* 0x000fe200078ec0ff */
[-C--:B------:R-:W-:Y:S01]  /*2db0*/  @!P1 FMUL.FTZ R6, R25, R24.reuse ;  /* 0x0000001819069220 */ /* 0x080fe20000410000 */
[----:B------:R-:W-:Y:S01]  /*2dc0*/  @!P1 LOP3.LUT R30, R22, 0xffff0000, RZ, 0xc0, !PT ;  /* 0xffff0000161e9812 */ /* 0x000fe200078ec0ff */
[-C--:B------:R-:W-:Y:S01]  /*2dd0*/  @!P1 FMUL.FTZ R7, R26, R15.reuse ;  /* 0x0000000f1a079220 */ /* 0x080fe20000410000 */
        /* <DEDUP_REMOVED lines=20> */
.L_x_6937:
[----:B------:R-:W-:Y:S05]  /*2f20*/  BSYNC B0 ;  /* 0x0000000000007941 */ /* 0x000fea0003800000 */
.L_x_6936:
[----:B------:R-:W-:Y:S04]  /*2f30*/  BSSY B0, `(.L_x_6938) ;  /* 0x0000066000007945 */ /* 0x000fe80003800000 */
[----:B------:R-:W-:Y:S05]  /*2f40*/  @!P5 BRA `(.L_x_6939) ;  /* 0x000000040090d947 */ /* 0x000fea0003800000 */
[----:B------:R-:W-:Y:S01]  /*2f50*/  ISETP.GE.AND P0, PT, R16, UR4, PT ;  /* 0x0000000410007c0c */ /* 0x000fe2000bf06270 */
[C---:B------:R-:W-:Y:S01]  /*2f60*/  IMAD.SHL.U32 R43, R79.reuse, 0x2, RZ ;  /* 0x000000024f2b7824 */ /* 0x040fe200078e00ff */
[----:B------:R-:W-:Y:S02]  /*2f70*/  SHF.L.U64.HI R36, R79, 0x1, R126 ;  /* 0x000000014f247819 */ /* 0x000fe4000001027e */
[C---:B------:R-:W-:Y:S02]  /*2f80*/  LEA R46, P6, R88.reuse, R114, 0x1 ;  /* 0x00000072582e7211 */ /* 0x040fe400078c08ff */
[C---:B------:R-:W-:Y:S02]  /*2f90*/  IADD3 R28, P1, R43.reuse, R10, RZ ;  /* 0x0000000a2b1c7210 */ /* 0x040fe40007f3e0ff */
[----:B------:R-:W-:Y:S02]  /*2fa0*/  LEA.HI.X R47, R88, R115, R87, 0x1, P6 ;  /* 0x00000073582f7211 */ /* 0x000fe400030f0c57 */
[----:B------:R-:W-:Y:S01]  /*2fb0*/  IADD3 R38, P5, R43, R54, RZ ;  /* 0x000000362b267210 */ /* 0x000fe20007fbe0ff */
[----:B------:R-:W-:Y:S01]  /*2fc0*/  IMAD.X R29, R36, 0x1, R9, P1 ;  /* 0x00000001241d7824 */ /* 0x000fe200008e0609 */
[----:B------:R-:W-:Y:S01]  /*2fd0*/  ISETP.GE.AND P1, PT, R12, UR4, PT ;  /* 0x000000040c007c0c */ /* 0x000fe2000bf26270 */
[----:B---3--:R-:W2:Y:S01]  /*2fe0*/  LDG.E.128 R24, desc[UR6][R46.64] ;  /* 0x000000062e187981 */ /* 0x008ea2000c1e1d00 */
[----:B------:R-:W-:Y:S02]  /*2ff0*/  IADD3.X R39, R36, R55, RZ, P5, !PT ;  /* 0x0000003724277210 */ /* 0x000fe40002ffe4ff */
[----:B------:R-:W-:Y:S05]  /*3000*/  LEA R42, P5, R71, R108, 0x1 ;  /* 0x0000006c472a7211 */ /* 0x000fea00078a08ff */
[----:B------:R-:W3:Y:S06]  /*3010*/  @!P0 LDG.E.64 R18, desc[UR6][R28.64] ;  /* 0x000000061c128981 */ /* 0x000eec000c1e1b00 */
[----:B------:R-:W4:Y:S01]  /*3020*/  @!P0 LDG.E.64 R34, desc[UR6][R38.64] ;  /* 0x0000000626228981 */ /* 0x000f22000c1e1b00 */
[C---:B--2---:R-:W-:Y:S02]  /*3030*/  @!P0 LOP3.LUT R31, R24.reuse, 0xffff0000, RZ, 0xc0, !PT ;  /* 0xffff0000181f8812 */ /* 0x044fe400078ec0ff */
[----:B-1----:R-:W-:Y:S02]  /*3040*/  @!P0 SHF.L.U32 R21, R24, 0x10, RZ ;  /* 0x0000001018158819 */ /* 0x002fe400000006ff */
[C---:B---3--:R-:W-:Y:S02]  /*3050*/  @!P0 SHF.L.U32 R22, R18.reuse, 0x10, RZ ;  /* 0x0000001012168819 */ /* 0x048fe400000006ff */
[----:B------:R-:W-:Y:S01]  /*3060*/  @!P0 LOP3.LUT R20, R18, 0xffff0000, RZ, 0xc0, !PT ;  /* 0xffff000012148812 */ /* 0x000fe200078ec0ff */
[----:B------:R-:W-:Y:S01]  /*3070*/  @!P0 IMAD.U32 R18, R27, 0x10000, RZ ;  /* 0x000100001b128824 */ /* 0x000fe200078e00ff */
[----:B------:R-:W-:Y:S01]  /*3080*/  @!P0 SHF.L.U32 R15, R19, 0x10, RZ ;  /* 0x00000010130f8819 */ /* 0x000fe200000006ff */
[-C--:B------:R-:W-:Y:S01]  /*3090*/  @!P0 FMUL.FTZ R43, R31, R22.reuse ;  /* 0x000000161f2b8220 */ /* 0x080fe20000410000 */
[----:B----4-:R-:W-:Y:S01]  /*30a0*/  @!P0 LOP3.LUT R37, R35, 0xffff0000, RZ, 0xc0, !PT ;  /* 0xffff000023258812 */ /* 0x010fe200078ec0ff */
[----:B------:R-:W-:Y:S01]  /*30b0*/  @!P0 IMAD.U32 R32, R34, 0x10000, RZ ;  /* 0x0001000022208824 */ /* 0x000fe200078e00ff */
[----:B------:R-:W-:Y:S01]  /*30c0*/  @!P0 LOP3.LUT R19, R19, 0xffff0000, RZ, 0xc0, !PT ;  /* 0xffff000013138812 */ /* 0x000fe200078ec0ff */
[C---:B------:R-:W-:Y:S01]  /*30d0*/  @!P0 FMUL.FTZ R0, R21.reuse, R22 ;  /* 0x0000001615008220 */ /* 0x040fe20000410000 */
[----:B------:R-:W-:Y:S01]  /*30e0*/  @!P0 SHF.L.U32 R22, R26, 0x10, RZ ;  /* 0x000000101a168819 */ /* 0x000fe200000006ff */
[-C--:B------:R-:W-:Y:S01]  /*30f0*/  @!P0 FFMA.FTZ R43, R21, R32.reuse, -R43 ;  /* 0x00000020152b8223 */ /* 0x080fe2000001082b */
[----:B------:R-:W-:Y:S01]  /*3100*/  @!P0 LOP3.LUT R34, R34, 0xffff0000, RZ, 0xc0, !PT ;  /* 0xffff000022228812 */ /* 0x000fe200078ec0ff */
        /* <DEDUP_REMOVED lines=9> */
[----:B------:R-:W-:Y:S01]  /*31a0*/  @!P0 FMUL.FTZ R45, R31, R20 ;  /* 0x000000141f2d8220 */ /* 0x000fe20000410000 */
[----:B------:R-:W-:Y:S01]  /*31b0*/  LEA.HI.X R43, R71, R107, R70, 0x1, P5 ;  /* 0x0000006b472b7211 */ /* 0x000fe200028f0c46 */
[-C--:B------:R-:W-:Y:S01]  /*31c0*/  @!P0 FMUL.FTZ R49, R35, R19.reuse ;  /* 0x0000001323318220 */ /* 0x080fe20000410000 */
[----:B------:R-:W-:Y:S01]  /*31d0*/  @!P0 MOV R24, R40 ;  /* 0x0000002800188202 */ /* 0x000fe20000000f00 */
[----:B------:R-:W-:Y:S01]  /*31e0*/  @!P0 FMUL.FTZ R4, R18, R19 ;  /* 0x0000001312048220 */ /* 0x000fe20000410000 */
[C---:B------:R-:W-:Y:S01]  /*31f0*/  @!P0 FMUL.FTZ R36, R32.reuse, R15 ;  /* 0x0000000f20248220 */ /* 0x040fe20000410000 */
[-C--:B------:R-:W-:Y:S01]  /*3200*/  @!P0 FFMA.FTZ R2, R31, R34.reuse, R2 ;  /* 0x000000221f028223 */ /* 0x080fe20000010002 */
[----:B------:R-:W-:Y:S01]  /*3210*/  @!P0 FFMA.FTZ R3, R32, R33, R3 ;  /* 0x0000002120038223 */ /* 0x000fe20000010003 */
[----:B------:R-:W-:Y:S01]  /*3220*/  @!P0 FFMA.FTZ R45, R21, R34, -R45 ;  /* 0x00000022152d8223 */ /* 0x000fe2000001082d */
[-C--:B------:R-:W-:Y:S01]  /*3230*/  @!P0 FFMA.FTZ R49, R18, R37.reuse, -R49 ;  /* 0x0000002512318223 */ /* 0x080fe20000010831 */
[----:B------:R-:W-:Y:S01]  /*3240*/  @!P0 FFMA.FTZ R4, R35, R37, R4 ;  /* 0x0000002523048223 */ /* 0x000fe20000010004 */
[----:B------:R-:W-:Y:S02]  /*3250*/  @!P0 FFMA.FTZ R36, R22, R33, -R36 ;  /* 0x0000002116248223 */ /* 0x000fe40000010824 */
[----:B------:R-:W-:Y:S02]  /*3260*/  @!P0 F2FP.BF16.F32.PACK_AB R45, R2, R45 ;  /* 0x0000002d022d823e */ /* 0x000fe400000010ff */
[----:B------:R-:W-:Y:S02]  /*3270*/  @!P0 F2FP.BF16.F32.PACK_AB R49, R4, R49 ;  /* 0x000000310431823e */ /* 0x000fe400000010ff */
[----:B------:R-:W-:Y:S01]  /*3280*/  @!P0 F2FP.BF16.F32.PACK_AB R36, R3, R36 ;  /* 0x000000240324823e */ /* 0x000fe200000010ff */
[----:B------:R-:W-:Y:S02]  /*3290*/  @!P0 IMAD.MOV.U32 R25, RZ, RZ, R45 ;  /* 0x000000ffff198224 */ /* 0x000fe400078e002d */
[----:B------:R-:W-:Y:S01]  /*32a0*/  @!P0 IMAD.MOV.U32 R27, RZ, RZ, R49 ;  /* 0x000000ffff1b8224 */ /* 0x000fe200078e0031 */
[----:B------:R-:W-:Y:S05]  /*32b0*/  @!P0 MOV R26, R36 ;  /* 0x00000024001a8202 */ /* 0x000fea0000000f00 */
[----:B------:R1:W-:Y:S08]  /*32c0*/  STG.E.128 desc[UR6][R42.64], R24 ;  /* 0x000000182a007986 */ /* 0x0003f0000c101d06 */
[----:B------:R-:W2:Y:S08]  /*32d0*/  LDG.E.128 R20, desc[UR6][R46.64+0x80] ;  /* 0x000080062e147981 */ /* 0x000eb0000c1e1d00 */
[----:B------:R-:W3:Y:S06]  /*32e0*/  @!P1 LDG.E.64 R18, desc[UR6][R28.64+0x40] ;  /* 0x000040061c129981 */ /* 0x000eec000c1e1b00 */
[----:B------:R-:W4:Y:S01]  /*32f0*/  @!P1 LDG.E.64 R34, desc[UR6][R38.64+0x40] ;  /* 0x0000400626229981 */ /* 0x000f22000c1e1b00 */
[C---:B--2---:R-:W-:Y:S01]  /*3300*/  @!P1 LOP3.LUT R32, R20.reuse, 0xffff0000, RZ, 0xc0, !PT ;  /* 0xffff000014209812 */ /* 0x044fe200078ec0ff */
[----:B-1----:R-:W-:Y:S01]  /*3310*/  @!P1 IMAD.U32 R25, R21, 0x10000, RZ ;  /* 0x0001000015199824 */ /* 0x002fe200078e00ff */
[----:B------:R-:W-:Y:S02]  /*3320*/  @!P1 SHF.L.U32 R30, R20, 0x10, RZ ;  /* 0x00000010141e9819 */ /* 0x000fe400000006ff */
[----:B------:R-:W-:Y:S02]  /*3330*/  @!P1 SHF.L.U32 R26, R22, 0x10, RZ ;  /* 0x00000010161a9819 */ /* 0x000fe400000006ff */
[C---:B---3--:R-:W-:Y:S01]  /*3340*/  @!P1 LOP3.LUT R24, R18.reuse, 0xffff0000, RZ, 0xc0, !PT ;  /* 0xffff000012189812 */ /* 0x048fe200078ec0ff */
[----:B------:R-:W-:Y:S02]  /*3350*/  @!P1 IMAD.U32 R15, R18, 0x10000, RZ ;  /* 0x00010000120f9824 */ /* 0x000fe400078e00ff */
[----:B------:R-:W-:Y:S02]  /*3360*/  @!P1 IMAD.U32 R18, R23, 0x10000, RZ ;  /* 0x0001000017129824 */ /* 0x000fe400078e00ff */
[-C--:B------:R-:W-:Y:S01]  /*3370*/  @!P1 FMUL.FTZ R36, R32, R15.reuse ;  /* 0x0000000f20249220 */ /* 0x080fe20000410000 */
[----:B----4-:R-:W-:Y:S01]  /*3380*/  @!P1 SHF.L.U32 R31, R34, 0x10, RZ ;  /* 0x00000010221f9819 */ /* 0x010fe200000006ff */
[C---:B------:R-:W-:Y:S01]  /*3390*/  @!P1 FMUL.FTZ R5, R30.reuse, R15 ;  /* 0x0000000f1e059220 */ /* 0x040fe20000410000 */
[C---:B------:R-:W-:Y:S01]  /*33a0*/  @!P1 LOP3.LUT R37, R35.reuse, 0xffff0000, RZ, 0xc0, !PT ;  /* 0xffff000023259812 */ /* 0x040fe200078ec0ff */
[----:B------:R-:W-:Y:S01]  /*33b0*/  @!P1 IMAD.U32 R33, R35, 0x10000, RZ ;  /* 0x0001000023219824 */ /* 0x000fe200078e00ff */
[C---:B------:R-:W-:Y:S01]  /*33c0*/  @!P1 SHF.L.U32 R15, R19.reuse, 0x10, RZ ;  /* 0x00000010130f9819 */ /* 0x040fe200000006ff */
[-C--:B------:R-:W-:Y:S01]  /*33d0*/  @!P1 FFMA.FTZ R36, R30, R31.reuse, -R36 ;  /* 0x0000001f1e249223 */ /* 0x080fe20000010824 */
[----:B------:R-:W-:Y:S01]  /*33e0*/  @!P1 LOP3.LUT R19, R19, 0xffff0000, RZ, 0xc0, !PT ;  /* 0xffff000013139812 */ /* 0x000fe200078ec0ff */
[----:B------:R-:W-:Y:S01]  /*33f0*/  @!P1 FFMA.FTZ R5, R32, R31, R5 ;  /* 0x0000001f20059223 */ /* 0x000fe20000010005 */
[----:B------:R-:W-:Y:S01]  /*3400*/  @!P1 LOP3.LUT R31, R21, 0xffff0000, RZ, 0xc0, !PT ;  /* 0xffff0000151f9812 */ /* 0x000fe200078ec0ff */
[-C--:B------:R-:W-:Y:S01]  /*3410*/  @!P1 FMUL.FTZ R6, R25, R24.reuse ;  /* 0x0000001819069220 */ /* 0x080fe20000410000 */
[----:B------:R-:W-:Y:S01]  /*3420*/  @!P1 LOP3.LUT R35, R23, 0xffff0000, RZ, 0xc0, !PT ;  /* 0xffff000017239812 */ /* 0x000fe200078ec0ff */
[----:B------:R-:W-:Y:S01]  /*3430*/  @!P1 FMUL.FTZ R7, R26, R15 ;  /* 0x0000000f1a079220 */ /* 0x000fe20000410000 */
[----:B------:R-:W-:Y:S01]  /*3440*/  @!P1 LOP3.LUT R32, R22, 0xffff0000, RZ, 0xc0, !PT ;  /* 0xffff000016209812 */ /* 0x000fe200078ec0ff */
[----:B------:R-:W-:Y:S01]  /*3450*/  @!P1 FMUL.FTZ R45, R31, R24 ;  /* 0x000000181f2d9220 */ /* 0x000fe20000410000 */
[----:B------:R-:W-:Y:S01]  /*3460*/  @!P1 LOP3.LUT R34, R34, 0xffff0000, RZ, 0xc0, !PT ;  /* 0xffff000022229812 */ /* 0x000fe200078ec0ff */
[-C--:B------:R-:W-:Y:S01]  /*3470*/  @!P1 FMUL.FTZ R47, R35, R19.reuse ;  /* 0x00000013232f9220 */ /* 0x080fe20000410000 */
[----:B------:R-:W-:Y:S01]  /*3480*/  @!P1 F2FP.BF16.F32.PACK_AB R36, R5, R36 ;  /* 0x000000240524923e */ /* 0x000fe200000010ff */
[----:B------:R-:W-:Y:S01]  /*3490*/  @!P1 FMUL.FTZ R8, R18, R19 ;  /* 0x0000001312089220 */ /* 0x000fe20000410000 */
[C---:B------:R-:W-:Y:S01]  /*34a0*/  @!P1 FMUL.FTZ R40, R32.reuse, R15 ;  /* 0x0000000f20289220 */ /* 0x040fe20000410000 */
[----:B------:R-:W-:Y:S01]  /*34b0*/  @!P1 FFMA.FTZ R6, R31, R34, R6 ;  /* 0x000000221f069223 */ /* 0x000fe20000010006 */
[----:B------:R-:W-:Y:S01]  /*34c0*/  @!P1 MOV R20, R36 ;  /* 0x0000002400149202 */ /* 0x000fe20000000f00 */
        /* <DEDUP_REMOVED lines=11> */
[----:B------:R2:W-:Y:S02]  /*3580*/  STG.E.128 desc[UR6][R42.64+0x80], R20 ;  /* 0x000080142a007986 */ /* 0x0005e4000c101d06 */
.L_x_6939:
[----:B------:R-:W-:Y:S05]  /*3590*/  BSYNC B0 ;  /* 0x0000000000007941 */ /* 0x000fea0003800000 */
.L_x_6938:
[----:B------:R-:W-:Y:S04]  /*35a0*/  BSSY B0, `(.L_x_6940) ;  /* 0x000006a000007945 */ /* 0x000fe80003800000 */
[----:B------:R-:W-:Y:S05]  /*35b0*/  @!P4 BRA `(.L_x_6941) ;  /* 0x0000000400a0c947 */ /* 0x000fea0003800000 */
[----:B------:R-:W-:Y:S01]  /*35c0*/  ISETP.GE.AND P0, PT, R16, UR4, PT ;  /* 0x0000000410007c0c */ /* 0x000fe2000bf06270 */
[C---:B--2---:R-:W-:Y:S01]  /*35d0*/  IMAD.SHL.U32 R43, R129.reuse, 0x2, RZ ;  /* 0x00000002812b7824 */ /* 0x044fe200078e00ff */
[C---:B------:R-:W-:Y:S02]  /*35e0*/  LEA R44, P5, R90.reuse, R114, 0x1 ;  /* 0x000000725a2c7211 */ /* 0x040fe400078a08ff */
[----:B------:R-:W-:Y:S02]  /*35f0*/  SHF.L.U64.HI R36, R129, 0x1, R124 ;  /* 0x0000000181247819 */ /* 0x000fe4000001027c */
[C---:B------:R-:W-:Y:S02]  /*3600*/  IADD3 R28, P1, R43.reuse, R10, RZ ;  /* 0x0000000a2b1c7210 */ /* 0x040fe40007f3e0ff */
[----:B------:R-:W-:Y:S02]  /*3610*/  IADD3 R38, P4, R43, R54, RZ ;  /* 0x000000362b267210 */ /* 0x000fe40007f9e0ff */
[----:B------:R-:W-:Y:S02]  /*3620*/  LEA.HI.X R45, R90, R115, R89, 0x1, P5 ;  /* 0x000000735a2d7211 */ /* 0x000fe400028f0c59 */
[C---:B------:R-:W-:Y:S01]  /*3630*/  IADD3.X R29, R36.reuse, R9, RZ, P1, !PT ;  /* 0x00000009241d7210 */ /* 0x040fe20000ffe4ff */
[----:B------:R-:W-:Y:S01]  /*3640*/  IMAD.X R39, R36, 0x1, R55, P4 ;  /* 0x0000000124277824 */ /* 0x000fe200020e0637 */
[----:B------:R-:W-:Y:S01]  /*3650*/  ISETP.GE.AND P1, PT, R12, UR4, PT ;  /* 0x000000040c007c0c */ /* 0x000fe2000bf26270 */
[----:B---3--:R2:W3:Y:S01]  /*3660*/  LDG.E.128 R24, desc[UR6][R44.64] ;  /* 0x000000062c187981 */ /* 0x0084e2000c1e1d00 */
[----:B------:R-:W-:Y:S07]  /*3670*/  LEA R42, P4, R93, R114, 0x1 ;  /* 0x000000725d2a7211 */ /* 0x000fee00078808ff */
[----:B------:R-:W4:Y:S06]  /*3680*/  @!P0 LDG.E.64 R18, desc[UR6][R28.64] ;  /* 0x000000061c128981 */ /* 0x000f2c000c1e1b00 */
[----:B------:R-:W5:Y:S01]  /*3690*/  @!P0 LDG.E.64 R34, desc[UR6][R38.64] ;  /* 0x0000000626228981 */ /* 0x000f62000c1e1b00 */
[----:B--2---:R-:W-:Y:S02]  /*36a0*/  LEA R44, P5, R144, R108, 0x1 ;  /* 0x0000006c902c7211 */ /* 0x004fe400078a08ff */
[C---:B---3--:R-:W-:Y:S01]  /*36b0*/  @!P0 LOP3.LUT R31, R24.reuse, 0xffff0000, RZ, 0xc0, !PT ;  /* 0xffff0000181f8812 */ /* 0x048fe200078ec0ff */
[----:B-1----:R-:W-:Y:S01]  /*36c0*/  @!P0 IMAD.U32 R21, R24, 0x10000, RZ ;  /* 0x0001000018158824 */ /* 0x002fe200078e00ff */
[C---:B----4-:R-:W-:Y:S01]  /*36d0*/  @!P0 SHF.L.U32 R22, R18.reuse, 0x10, RZ ;  /* 0x0000001012168819 */ /* 0x050fe200000006ff */
[C---:B------:R-:W-:Y:S01]  /*36e0*/  @!P0 IMAD.U32 R15, R19.reuse, 0x10000, RZ ;  /* 0x00010000130f8824 */ /* 0x040fe200078e00ff */
[----:B------:R-:W-:Y:S02]  /*36f0*/  @!P0 LOP3.LUT R20, R18, 0xffff0000, RZ, 0xc0, !PT ;  /* 0xffff000012148812 */ /* 0x000fe400078ec0ff */
[----:B------:R-:W-:Y:S01]  /*3700*/  @!P0 LOP3.LUT R19, R19, 0xffff0000, RZ, 0xc0, !PT ;  /* 0xffff000013138812 */ /* 0x000fe200078ec0ff */
[-C--:B------:R-:W-:Y:S01]  /*3710*/  @!P0 FMUL.FTZ R43, R31, R22.reuse ;  /* 0x000000161f2b8220 */ /* 0x080fe20000410000 */
[----:B-----5:R-:W-:Y:S01]  /*3720*/  @!P0 LOP3.LUT R37, R35, 0xffff0000, RZ, 0xc0, !PT ;  /* 0xffff000023258812 */ /* 0x020fe200078ec0ff */
[C---:B------:R-:W-:Y:S01]  /*3730*/  @!P0 IMAD.U32 R32, R34.reuse, 0x10000, RZ ;  /* 0x0001000022208824 */ /* 0x040fe200078e00ff */
[----:B------:R-:W-:Y:S01]  /*3740*/  @!P0 SHF.L.U32 R18, R27, 0x10, RZ ;  /* 0x000000101b128819 */ /* 0x000fe200000006ff */
[C---:B------:R-:W-:Y:S01]  /*3750*/  @!P0 FMUL.FTZ R0, R21.reuse, R22 ;  /* 0x0000001615008220 */ /* 0x040fe20000410000 */
[----:B------:R-:W-:Y:S01]  /*3760*/  @!P0 LOP3.LUT R34, R34, 0xffff0000, RZ, 0xc0, !PT ;  /* 0xffff000022228812 */ /* 0x000fe200078ec0ff */
[-C--:B------:R-:W-:Y:S01]  /*3770*/  @!P0 FFMA.FTZ R43, R21, R32.reuse, -R43 ;  /* 0x00000020152b8223 */ /* 0x080fe2000001082b */
[----:B------:R-:W-:Y:S01]  /*3780*/  @!P0 SHF.L.U32 R21, R25, 0x10, RZ ;  /* 0x0000001019158819 */ /* 0x000fe200000006ff */
[----:B------:R-:W-:Y:S01]  /*3790*/  @!P0 FFMA.FTZ R0, R31, R32, R0 ;  /* 0x000000201f008223 */ /* 0x000fe20000010000 */
[C---:B------:R-:W-:Y:S01]  /*37a0*/  @!P0 LOP3.LUT R32, R26.reuse, 0xffff0000, RZ, 0xc0, !PT ;  /* 0xffff00001a208812 */ /* 0x040fe200078ec0ff */
[----:B------:R-:W-:Y:S01]  /*37b0*/  @!P0 IMAD.U32 R33, R35, 0x10000, RZ ;  /* 0x0001000023218824 */ /* 0x000fe200078e00ff */
[----:B------:R-:W-:Y:S01]  /*37c0*/  @!P0 LOP3.LUT R31, R25, 0xffff0000, RZ, 0xc0, !PT ;  /* 0xffff0000191f8812 */ /* 0x000fe200078ec0ff */
[----:B------:R-:W-:Y:S01]  /*37d0*/  @!P0 IMAD.U32 R22, R26, 0x10000, RZ ;  /* 0x000100001a168824 */ /* 0x000fe200078e00ff */
[----:B------:R-:W-:Y:S01]  /*37e0*/  @!P0 LOP3.LUT R35, R27, 0xffff0000, RZ, 0xc0, !PT ;  /* 0xffff00001b238812 */ /* 0x000fe200078ec0ff */
[-C--:B------:R-:W-:Y:S01]  /*37f0*/  @!P0 FMUL.FTZ R2, R21, R20.reuse ;  /* 0x0000001415028220 */ /* 0x080fe20000410000 */
[----:B------:R-:W-:Y:S01]  /*3800*/  @!P0 F2FP.BF16.F32.PACK_AB R43, R0, R43 ;  /* 0x0000002b002b823e */ /* 0x000fe200000010ff */
[-C--:B------:R-:W-:Y:S01]  /*3810*/  @!P0 FMUL.FTZ R3, R22, R15.reuse ;  /* 0x0000000f16038220 */ /* 0x080fe20000410000 */
[----:B------:R-:W-:Y:S01]  /*3820*/  @!P0 FMUL.FTZ R36, R32, R15 ;  /* 0x0000000f20248220 */ /* 0x000fe20000410000 */
[----:B------:R-:W-:Y:S01]  /*3830*/  @!P0 FMUL.FTZ R45, R31, R20 ;  /* 0x000000141f2d8220 */ /* 0x000fe20000410000 */
[-C--:B------:R-:W-:Y:S01]  /*3840*/  @!P0 FMUL.FTZ R47, R35, R19.reuse ;  /* 0x00000013232f8220 */ /* 0x080fe20000410000 */
        /* <DEDUP_REMOVED lines=8> */
[----:B------:R-:W-:Y:S02]  /*38d0*/  LEA.HI.X R43, R93, R115, R92, 0x1, P4 ;  /* 0x000000735d2b7211 */ /* 0x000fe400020f0c5c */
        /* <DEDUP_REMOVED lines=8> */
[----:B------:R1:W-:Y:S01]  /*3960*/  STG.E.128 desc[UR6][R44.64], R24 ;  /* 0x000000182c007986 */ /* 0x0003e2000c101d06 */
[----:B------:R-:W-:Y:S07]  /*3970*/  LEA.HI.X R47, R94, R107, R95, 0x1, P0 ;  /* 0x0000006b5e2f7211 */ /* 0x000fee00000f0c5f */
[----:B------:R-:W2:Y:S06]  /*3980*/  @!P1 LDG.E.64 R18, desc[UR6][R28.64+0x40] ;  /* 0x000040061c129981 */ /* 0x000eac000c1e1b00 */
[----:B------:R-:W3:Y:S08]  /*3990*/  LDG.E.128 R20, desc[UR6][R42.64] ;  /* 0x000000062a147981 */ /* 0x000ef0000c1e1d00 */
[----:B------:R-:W4:Y:S01]  /*39a0*/  @!P1 LDG.E.64 R34, desc[UR6][R38.64+0x40] ;  /* 0x0000400626229981 */ /* 0x000f22000c1e1b00 */
[C---:B--2---:R-:W-:Y:S02]  /*39b0*/  @!P1 SHF.L.U32 R15, R18.reuse, 0x10, RZ ;  /* 0x00000010120f9819 */ /* 0x044fe400000006ff */
[----:B-1----:R-:W-:Y:S02]  /*39c0*/  @!P1 LOP3.LUT R24, R18, 0xffff0000, RZ, 0xc0, !PT ;  /* 0xffff000012189812 */ /* 0x002fe400078ec0ff */
[C---:B---3--:R-:W-:Y:S01]  /*39d0*/  @!P1 LOP3.LUT R32, R20.reuse, 0xffff0000, RZ, 0xc0, !PT ;  /* 0xffff000014209812 */ /* 0x048fe200078ec0ff */
[----:B------:R-:W-:Y:S01]  /*39e0*/  @!P1 IMAD.U32 R30, R20, 0x10000, RZ ;  /* 0x00010000141e9824 */ /* 0x000fe200078e00ff */
[----:B------:R-:W-:Y:S01]  /*39f0*/  @!P1 SHF.L.U32 R25, R21, 0x10, RZ ;  /* 0x0000001015199819 */ /* 0x000fe200000006ff */
[----:B------:R-:W-:Y:S01]  /*3a00*/  @!P1 IMAD.U32 R26, R22, 0x10000, RZ ;  /* 0x00010000161a9824 */ /* 0x000fe200078e00ff */
[----:B------:R-:W-:Y:S01]  /*3a10*/  @!P1 SHF.L.U32 R18, R23, 0x10, RZ ;  /* 0x0000001017129819 */ /* 0x000fe200000006ff */
[-C--:B------:R-:W-:Y:S01]  /*3a20*/  @!P1 FMUL.FTZ R5, R30, R15.reuse ;  /* 0x0000000f1e059220 */ /* 0x080fe20000410000 */
[----:B------:R-:W-:Y:S01]  /*3a30*/  @!P1 FMUL.FTZ R36, R32, R15 ;  /* 0x0000000f20249220 */ /* 0x000fe20000410000 */
[-C--:B------:R-:W-:Y:S01]  /*3a40*/  @!P1 FMUL.FTZ R6, R25, R24.reuse ;  /* 0x0000001819069220 */ /* 0x080fe20000410000 */
[C---:B----4-:R-:W-:Y:S01]  /*3a50*/  @!P1 SHF.L.U32 R33, R35.reuse, 0x10, RZ ;  /* 0x0000001023219819 */ /* 0x050fe200000006ff */
[----:B------:R-:W-:Y:S01]  /*3a60*/  @!P1 IMAD.U32 R31, R34, 0x10000, RZ ;  /* 0x00010000221f9824 */ /* 0x000fe200078e00ff */
[----:B------:R-:W-:Y:S01]  /*3a70*/  @!P1 LOP3.LUT R37, R35, 0xffff0000, RZ, 0xc0, !PT ;  /* 0xffff000023259812 */ /* 0x000fe200078ec0ff */
[C---:B------:R-:W-:Y:S01]  /*3a80*/  @!P1 IMAD.U32 R15, R19.reuse, 0x10000, RZ ;  /* 0x00010000130f9824 */ /* 0x040fe200078e00ff */
        /* <DEDUP_REMOVED lines=8> */
[----:B------:R-:W-:Y:S01]  /*3b10*/  @!P1 LOP3.LUT R34, R34, 0xffff0000, RZ, 0xc0, !PT ;  /* 0xffff000022229812 */ /* 0x000fe200078ec0ff */
[----:B------:R-:W-:Y:S01]  /*3b20*/  @!P1 FMUL.FTZ R43, R31, R24 ;  /* 0x000000181f2b9220 */ /* 0x000fe20000410000 */
[----:B------:R-:W-:Y:S01]  /*3b30*/  @!P1 F2FP.BF16.F32.PACK_AB R36, R5, R36 ;  /* 0x000000240524923e */ /* 0x000fe200000010ff */
        /* <DEDUP_REMOVED lines=15> */
[----:B------:R4:W-:Y:S02]  /*3c30*/  STG.E.128 desc[UR6][R46.64], R20 ;  /* 0x000000142e007986 */ /* 0x0009e4000c101d06 */
.L_x_6941:
[----:B------:R-:W-:Y:S05]  /*3c40*/  BSYNC B0 ;  /* 0x0000000000007941 */ /* 0x000fea0003800000 */
.L_x_6940:
[----:B------:R-:W-:Y:S04]  /*3c50*/  BSSY B0, `(.L_x_6942) ;  /* 0x000006f000007945 */ /* 0x000fe80003800000 */
[----:B------:R-:W-:Y:S05]  /*3c60*/  @!P2 BRA `(.L_x_6943) ;  /* 0x0000000400b4a947 */ /* 0x000fea0003800000 */
[C---:B------:R-:W-:Y:S01]  /*3c70*/  SHF.L.U32 R45, R127.reuse, 0x1, RZ ;  /* 0x000000017f2d7819 */ /* 0x040fe200000006ff */
[----:B--2---:R-:W2:Y:S01]  /*3c80*/  LDC.64 R42, c[0x0][0x338] ;  /* 0x0000ce00ff2a7b82 */ /* 0x004ea20000000a00 */
[----:B------:R-:W-:Y:S02]  /*3c90*/  ISETP.GE.AND P0, PT, R16, UR4, PT ;  /* 0x0000000410007c0c */ /* 0x000fe4000bf06270 */
[----:B------:R-:W-:Y:S02]  /*3ca0*/  SHF.L.U64.HI R36, R127, 0x1, R122 ;  /* 0x000000017f247819 */ /* 0x000fe4000001027a */
[C---:B------:R-:W-:Y:S02]  /*3cb0*/  IADD3 R28, P1, R45.reuse, R10, RZ ;  /* 0x0000000a2d1c7210 */ /* 0x040fe40007f3e0ff */
[----:B------:R-:W-:Y:S02]  /*3cc0*/  IADD3 R38, P2, R45, R54, RZ ;  /* 0x000000362d267210 */ /* 0x000fe40007f5e0ff */
[----:B-1----:R-:W-:Y:S01]  /*3cd0*/  MOV R109, R107 ;  /* 0x0000006b006d7202 */ /* 0x002fe20000000f00 */
[----:B------:R-:W-:Y:S01]  /*3ce0*/  IMAD.X R29, R36, 0x1, R9, P1 ;  /* 0x00000001241d7824 */ /* 0x000fe200008e0609 */
[----:B------:R-:W-:Y:S01]  /*3cf0*/  ISETP.GE.AND P1, PT, R12, UR4, PT ;  /* 0x000000040c007c0c */ /* 0x000fe2000bf26270 */
[----:B------:R-:W-:Y:S03]  /*3d00*/  IMAD.X R39, R36, 0x1, R55, P2 ;  /* 0x0000000124277824 */ /* 0x000fe600010e0637 */
[----:B---3--:R-:W4:Y:S06]  /*3d10*/  @!P0 LDG.E.64 R18, desc[UR6][R28.64] ;  /* 0x000000061c128981 */ /* 0x008f2c000c1e1b00 */
[----:B------:R-:W3:Y:S01]  /*3d20*/  @!P0 LDG.E.64 R34, desc[UR6][R38.64] ;  /* 0x0000000626228981 */ /* 0x000ee2000c1e1b00 */
[----:B----4-:R-:W-:Y:S01]  /*3d30*/  @!P0 SHF.L.U32 R22, R18, 0x10, RZ ;  /* 0x0000001012168819 */ /* 0x010fe200000006ff */
[----:B--2---:R-:W-:Y:S01]  /*3d40*/  IMAD.WIDE.U32 R46, R42, 0x60, R114 ;  /* 0x000000602a2e7825 */ /* 0x004fe200078e0072 */
[----:B------:R-:W-:Y:S02]  /*3d50*/  @!P0 LOP3.LUT R20, R18, 0xffff0000, RZ, 0xc0, !PT ;  /* 0xffff000012148812 */ /* 0x000fe400078ec0ff */
[----:B------:R-:W-:Y:S01]  /*3d60*/  @!P0 SHF.L.U32 R15, R19, 0x10, RZ ;  /* 0x00000010130f8819 */ /* 0x000fe200000006ff */
[----:B------:R-:W-:Y:S01]  /*3d70*/  IMAD R43, R43, 0x60, RZ ;  /* 0x000000602b2b7824 */ /* 0x000fe200078e02ff */
[C---:B---3--:R-:W-:Y:S01]  /*3d80*/  @!P0 SHF.L.U32 R32, R34.reuse, 0x10, RZ ;  /* 0x0000001022208819 */ /* 0x048fe200000006ff */
[C---:B------:R-:W-:Y:S01]  /*3d90*/  @!P0 IMAD.U32 R33, R35.reuse, 0x10000, RZ ;  /* 0x0001000023218824 */ /* 0x040fe200078e00ff */
[----:B------:R-:W-:Y:S02]  /*3da0*/  @!P0 LOP3.LUT R37, R35, 0xffff0000, RZ, 0xc0, !PT ;  /* 0xffff000023258812 */ /* 0x000fe400078ec0ff */
[----:B------:R-:W-:Y:S02]  /*3db0*/  IADD3 R47, R47, R43, RZ ;  /* 0x0000002b2f2f7210 */ /* 0x000fe40007ffe0ff */
[----:B------:R-:W-:Y:S01]  /*3dc0*/  @!P0 LOP3.LUT R19, R19, 0xffff0000, RZ, 0xc0, !PT ;  /* 0xffff000013138812 */ /* 0x000fe200078ec0ff */
[----:B------:R-:W1:Y:S01]  /*3dd0*/  LDC.64 R42, c[0x0][0x248] ;  /* 0x00009200ff2a7b82 */ /* 0x000e620000000a00 */
[----:B------:R-:W-:Y:S01]  /*3de0*/  @!P0 LOP3.LUT R34, R34, 0xffff0000, RZ, 0xc0, !PT ;  /* 0xffff000022228812 */ /* 0x000fe200078ec0ff */
[----:B------:R-:W2:Y:S01]  /*3df0*/  LDG.E.128 R24, desc[UR6][R46.64] ;  /* 0x000000062e187981 */ /* 0x000ea2000c1e1d00 */
[----:B-1----:R-:W-:Y:S01]  /*3e00*/  IMAD.WIDE.U32 R56, R42, 0x60, R108 ;  /* 0x000000602a387825 */ /* 0x002fe200078e006c */
[----:B------:R-:W-:Y:S03]  /*3e10*/  LEA R42, P2, R97, R114, 0x1 ;  /* 0x00000072612a7211 */ /* 0x000fe600078408ff */
[----:B------:R-:W-:Y:S04]  /*3e20*/  IMAD R43, R43, 0x60, RZ ;  /* 0x000000602b2b7824 */ /* 0x000fe800078e02ff */
[----:B------:R-:W-:Y:S01]  /*3e30*/  IMAD.IADD R57, R57, 0x1, R43 ;  /* 0x0000000139397824 */ /* 0x000fe200078e022b */
[----:B------:R-:W-:Y:S02]  /*3e40*/  LEA.HI.X R43, R97, R115, R96, 0x1, P2 ;  /* 0x00000073612b7211 */ /* 0x000fe400010f0c60 */
[C---:B--2---:R-:W-:Y:S01]  /*3e50*/  @!P0 LOP3.LUT R31, R24.reuse, 0xffff0000, RZ, 0xc0, !PT ;  /* 0xffff0000181f8812 */ /* 0x044fe200078ec0ff */
[----:B------:R-:W-:Y:S01]  /*3e60*/  @!P0 IMAD.U32 R21, R24, 0x10000, RZ ;  /* 0x0001000018158824 */ /* 0x000fe200078e00ff */
[C---:B------:R-:W-:Y:S01]  /*3e70*/  @!P0 LOP3.LUT R35, R27.reuse, 0xffff0000, RZ, 0xc0, !PT ;  /* 0xffff00001b238812 */ /* 0x040fe200078ec0ff */
[----:B------:R-:W-:Y:S02]  /*3e80*/  @!P0 IMAD.U32 R18, R27, 0x10000, RZ ;  /* 0x000100001b128824 */ /* 0x000fe400078e00ff */
[-C--:B------:R-:W-:Y:S01]  /*3e90*/  @!P0 FMUL.FTZ R45, R31, R22.reuse ;  /* 0x000000161f2d8220 */ /* 0x080fe20000410000 */
[----:B------:R-:W-:Y:S01]  /*3ea0*/  @!P0 FMUL.FTZ R0, R21, R22 ;  /* 0x0000001615008220 */ /* 0x000fe20000410000 */
[----:B------:R-:W-:Y:S01]  /*3eb0*/  @!P0 SHF.L.U32 R22, R26, 0x10, RZ ;  /* 0x000000101a168819 */ /* 0x000fe200000006ff */
[----:B------:R-:W-:Y:S01]  /*3ec0*/  @!P0 FMUL.FTZ R49, R35, R19 ;  /* 0x0000001323318220 */ /* 0x000fe20000410000 */
[-C--:B------:R-:W-:Y:S01]  /*3ed0*/  @!P0 FFMA.FTZ R45, R21, R32.reuse, -R45 ;  /* 0x00000020152d8223 */ /* 0x080fe2000001082d */
[----:B------:R-:W-:Y:S02]  /*3ee0*/  @!P0 IMAD.U32 R21, R25, 0x10000, RZ ;  /* 0x0001000019158824 */ /* 0x000fe400078e00ff */
[----:B------:R-:W-:Y:S01]  /*3ef0*/  @!P0 FFMA.FTZ R0, R31, R32, R0 ;  /* 0x000000201f008223 */ /* 0x000fe20000010000 */
[----:B------:R-:W-:Y:S01]  /*3f00*/  @!P0 LOP3.LUT R31, R25, 0xffff0000, RZ, 0xc0, !PT ;  /* 0xffff0000191f8812 */ /* 0x000fe200078ec0ff */
[----:B------:R-:W-:Y:S01]  /*3f10*/  @!P0 FMUL.FTZ R3, R22, R15 ;  /* 0x0000000f16038220 */ /* 0x000fe20000410000 */
[----:B------:R-:W-:Y:S01]  /*3f20*/  @!P0 LOP3.LUT R32, R26, 0xffff0000, RZ, 0xc0, !PT ;  /* 0xffff00001a208812 */ /* 0x000fe200078ec0ff */
[-C--:B------:R-:W-:Y:S01]  /*3f30*/  @!P0 FMUL.FTZ R2, R21, R20.reuse ;  /* 0x0000001415028220 */ /* 0x080fe20000410000 */
[----:B------:R-:W-:Y:S01]  /*3f40*/  @!P0 F2FP.BF16.F32.PACK_AB R45, R0, R45 ;  /* 0x0000002d002d823e */ /* 0x000fe200000010ff */
[C---:B------:R-:W-:Y:S01]  /*3f50*/  @!P0 FMUL.FTZ R47, R31.reuse, R20 ;  /* 0x000000141f2f8220 */ /* 0x040fe20000410000 */
[----:B------:R-:W-:Y:S01]  /*3f60*/  @!P0 FMUL.FTZ R4, R18, R19 ;  /* 0x0000001312048220 */ /* 0x000fe20000410000 */
[C---:B------:R-:W-:Y:S01]  /*3f70*/  @!P0 FMUL.FTZ R36, R32.reuse, R15 ;  /* 0x0000000f20248220 */ /* 0x040fe20000410000 */
[----:B------:R-:W-:Y:S01]  /*3f80*/  @!P0 MOV R24, R45 ;  /* 0x0000002d00188202 */ /* 0x000fe20000000f00 */
        /* <DEDUP_REMOVED lines=11> */
[----:B------:R-:W-:Y:S02]  /*4040*/  @!P0 MOV R26, R36 ;  /* 0x00000024001a8202 */ /* 0x000fe40000000f00 */
[C---:B------:R-:W-:Y:S03]  /*4050*/  LEA R46, P0, R99.reuse, R108, 0x1 ;  /* 0x0000006c632e7211 */ /* 0x040fe600078008ff */
[----:B------:R1:W-:Y:S01]  /*4060*/  STG.E.128 desc[UR6][R56.64], R24 ;  /* 0x0000001838007986 */ /* 0x0003e2000c101d06 */
[----:B------:R-:W-:Y:S07]  /*4070*/  LEA.HI.X R47, R99, R107, R98, 0x1, P0 ;  /* 0x0000006b632f7211 */ /* 0x000fee00000f0c62 */
[----:B------:R-:W2:Y:S08]  /*4080*/  LDG.E.128 R20, desc[UR6][R42.64] ;  /* 0x000000062a147981 */ /* 0x000eb0000c1e1d00 */
[----:B------:R-:W3:Y:S06]  /*4090*/  @!P1 LDG.E.64 R18, desc[UR6][R28.64+0x40] ;  /* 0x000040061c129981 */ /* 0x000eec000c1e1b00 */
[----:B------:R-:W4:Y:S01]  /*40a0*/  @!P1 LDG.E.64 R34, desc[UR6][R38.64+0x40] ;  /* 0x0000400626229981 */ /* 0x000f22000c1e1b00 */
[----:B--2---:R-:W-:Y:S01]  /*40b0*/  @!P1 LOP3.LUT R32, R20, 0xffff0000, RZ, 0xc0, !PT ;  /* 0xffff000014209812 */ /* 0x004fe200078ec0ff */
[----:B-1----:R-:W-:Y:S01]  /*40c0*/  @!P1 IMAD.U32 R26, R22, 0x10000, RZ ;  /* 0x00010000161a9824 */ /* 0x002fe200078e00ff */
[----:B------:R-:W-:Y:S02]  /*40d0*/  @!P1 SHF.L.U32 R30, R20, 0x10, RZ ;  /* 0x00000010141e9819 */ /* 0x000fe400000006ff */
[----:B------:R-:W-:Y:S02]  /*40e0*/  @!P1 SHF.L.U32 R25, R21, 0x10, RZ ;  /* 0x0000001015199819 */ /* 0x000fe400000006ff */
[C---:B---3--:R-:W-:Y:S01]  /*40f0*/  @!P1 LOP3.LUT R24, R18.reuse, 0xffff0000, RZ, 0xc0, !PT ;  /* 0xffff000012189812 */ /* 0x048fe200078ec0ff */
[----:B------:R-:W-:Y:S01]  /*4100*/  @!P1 IMAD.U32 R15, R18, 0x10000, RZ ;  /* 0x00010000120f9824 */ /* 0x000fe200078e00ff */
[----:B------:R-:W-:Y:S03]  /*4110*/  @!P1 SHF.L.U32 R18, R23, 0x10, RZ ;  /* 0x0000001017129819 */ /* 0x000fe600000006ff */
        /* <DEDUP_REMOVED lines=20> */
[----:B------:R-:W-:Y:S01]  /*4260*/  @!P1 FFMA.FTZ R6, R31, R34, R6 ;  /* 0x000000221f069223 */ /* 0x000fe20000010006 */
[----:B------:R-:W-:Y:S01]  /*4270*/  @!P1 MOV R20, R36 ;  /* 0x0000002400149202 */ /* 0x000fe20000000f00 */
        /* <DEDUP_REMOVED lines=12> */
.L_x_6943:
[----:B------:R-:W-:Y:S05]  /*4340*/  BSYNC B0 ;  /* 0x0000000000007941 */ /* 0x000fea0003800000 */
.L_x_6942:
[C---:B------:R-:W-:Y:S01]  /*4350*/  LEA R54, P1, R41.reuse, R54, 0x1 ;  /* 0x0000003629367211 */ /* 0x040fe200078208ff */
[----:B------:R-:W-:Y:S01]  /*4360*/  IMAD.MOV.U32 R8, RZ, RZ, R10 ;  /* 0x000000ffff087224 */ /* 0x000fe200078e000a */
[----:B------:R-:W-:Y:S02]  /*4370*/  UMOV UR4, UR21 ;  /* 0x0000001500047c82 */ /* 0x000fe40008000000 */
[C---:B------:R-:W-:Y:S02]  /*4380*/  LEA.HI.X.SX32 R55, R41.reuse, R55, 0x1, P1 ;  /* 0x0000003729377211 */ /* 0x040fe400008f0eff */
[C---:B------:R-:W-:Y:S04]  /*4390*/  LEA R10, P0, R41.reuse, R8, 0x1 ;  /* 0x00000008290a7211 */ /* 0x040fe800078008ff */
[----:B------:R-:W-:Y:S01]  /*43a0*/  LEA.HI.X.SX32 R9, R41, R9, 0x1, P0 ;  /* 0x0000000929097211 */ /* 0x000fe200000f0eff */
[----:B------:R-:W-:Y:S08]  /*43b0*/  BRA `(.L_x_6944) ;  /* 0x0000003000347947 */ /* 0x000ff00003800000 */
.L_x_6935:
[----:B------:R-:W-:Y:S04]  /*43c0*/  BSSY B1, `(.L_x_6945) ;  /* 0x00000ad000017945 */ /* 0x000fe80003800000 */
[----:B------:R-:W-:Y:S05]  /*43d0*/  @!P1 BRA `(.L_x_6946) ;  /* 0x0000000800ac9947 */ /* 0x000fea0003800000 */
[----:B------:R1:W5:Y:S01]  /*43e0*/  LDG.E.128 R60, desc[UR6][R114.64] ;  /* 0x00000006723c7981 */ /* 0x000362000c1e1d00 */
[----:B------:R-:W-:Y:S01]  /*43f0*/  ISETP.GE.AND P0, PT, R16, UR4, PT ;  /* 0x0000000410007c0c */ /* 0x000fe2000bf06270 */
[----:B------:R-:W-:Y:S01]  /*4400*/  BSSY B0, `(.L_x_6947) ;  /* 0x0000051000007945 */ /* 0x000fe20003800000 */
[----:B------:R-:W-:Y:S11]  /*4410*/  MOV R109, R107 ;  /* 0x0000006b006d7202 */ /* 0x000ff60000000f00 */
        /* <DEDUP_REMOVED lines=18> */
[C---:B---3--:R-:W-:Y:S04]  /*4540*/  LEA R18, P0, R147.reuse, R114, 0x1 ;  /* 0x0000007293127211 */ /* 0x048fe800078008ff */
[----:B------:R-:W-:Y:S01]  /*4550*/  LEA.HI.X.SX32 R19, R147, R115, 0x1, P0 ;  /* 0x0000007393137211 */ /* 0x000fe200000f0eff */
[----:B------:R-:W2:Y:S01]  /*4560*/  LDG.E.128 R148, desc[UR6][R150.64] ;  /* 0x0000000696947981 */ /* 0x000ea2000c1e1d00 */
[----:B------:R-:W-:Y:S01]  /*4570*/  MOV R147, RZ ;  /* 0x000000ff00937202 */ /* 0x000fe20000000f00 */
[----:B------:R-:W-:Y:S05]  /*4580*/  @P1 IMAD R147, RZ, RZ, -UR26 ;  /* 0x8000001aff931e24 */ /* 0x000fea000f8e02ff */
[C---:B------:R-:W-:Y:S01]  /*4590*/  LEA R56, P0, R147.reuse, R118, 0x1 ;  /* 0x0000007693387211 */ /* 0x040fe200078008ff */
[----:B------:R3:W4:Y:S03]  /*45a0*/  LDG.E.128 R20, desc[UR6][R18.64] ;  /* 0x0000000612147981 */ /* 0x000726000c1e1d00 */
[----:B------:R-:W-:Y:S06]  /*45b0*/  LEA.HI.X.SX32 R57, R147, R119, 0x1, P0 ;  /* 0x0000007793397211 */ /* 0x000fec00000f0eff */
        /* <DEDUP_REMOVED lines=53> */
.L_x_6948:
[----:B------:R-:W-:Y:S05]  /*4910*/  BSYNC B0 ;  /* 0x0000000000007941 */ /* 0x000fea0003800000 */
.L_x_6947:
[----:B-----5:R2:W-:Y:S01]  /*4920*/  STG.E.128 desc[UR6][R108.64], R60 ;  /* 0x0000003c6c007986 */ /* 0x0205e2000c101d06 */
[----:B------:R-:W-:Y:S01]  /*4930*/  ISETP.GE.AND P0, PT, R12, UR4, PT ;  /* 0x000000040c007c0c */ /* 0x000fe2000bf06270 */
[----:B------:R-:W-:Y:S01]  /*4940*/  BSSY B0, `(.L_x_6949) ;  /* 0x0000053000007945 */ /* 0x000fe20003800000 */
[----:B------:R-:W-:Y:S01]  /*4950*/  IADD3 R148, P1, R114, 0x80, RZ ;  /* 0x0000008072947810 */ /* 0x000fe20007f3e0ff */
[----:B------:R2:W5:Y:S04]  /*4960*/  LDG.E.128 R44, desc[UR6][R114.64+0x80] ;  /* 0x00008006722c7981 */ /* 0x000568000c1e1d00 */
[----:B------:R-:W-:Y:S06]  /*4970*/  IMAD.X R149, RZ, RZ, R115, P1 ;  /* 0x000000ffff957224 */ /* 0x000fec00008e0673 */
[----:B------:R-:W-:Y:S05]  /*4980*/  @P0 BRA `(.L_x_6950) ;  /* 0x0000000400380947 */ /* 0x000fea0003800000 */
[----:B------:R-:W-:Y:S01]  /*4990*/  MOV R147, RZ ;  /* 0x000000ff00937202 */ /* 0x000fe20000000f00 */
[----:B------:R-:W-:Y:S01]  /*49a0*/  ULEA.HI UR26, UR4, UR4, URZ, 0x1 ;  /* 0x00000004041a7291 */ /* 0x000fe2000f8f083f */
[C---:B-----5:R-:W-:Y:S01]  /*49b0*/  SHF.L.U32 R35, R44.reuse, 0x10, RZ ;  /* 0x000000102c237819 */ /* 0x060fe200000006ff */
[----:B--2---:R-:W-:Y:S01]  /*49c0*/  IMAD.MOV.U32 R61, RZ, RZ, RZ ;  /* 0x000000ffff3d7224 */ /* 0x004fe200078e00ff */
[----:B------:R-:W-:Y:S01]  /*49d0*/  LOP3.LUT R37, R44, 0xffff0000, RZ, 0xc0, !PT ;  /* 0xffff00002c257812 */ /* 0x000fe200078ec0ff */
[----:B------:R-:W-:Y:S01]  /*49e0*/  USHF.R.S32.HI UR26, URZ, 0x1, UR26 ;  /* 0x000000013f1a7899 */ /* 0x000fe2000801141a */
[C---:B------:R-:W-:Y:S01]  /*49f0*/  LOP3.LUT R41, R45.reuse, 0xffff0000, RZ, 0xc0, !PT ;  /* 0xffff00002d297812 */ /* 0x040fe200078ec0ff */
[----:B------:R-:W-:Y:S01]  /*4a00*/  IMAD.U32 R38, R45, 0x10000, RZ ;  /* 0x000100002d267824 */ /* 0x000fe200078e00ff */
[C---:B------:R-:W-:Y:S02]  /*4a10*/  SHF.L.U32 R42, R46.reuse, 0x10, RZ ;  /* 0x000000102e2a7819 */ /* 0x040fe400000006ff */
[----:B------:R-:W-:Y:S01]  /*4a20*/  LOP3.LUT R45, R46, 0xffff0000, RZ, 0xc0, !PT ;  /* 0xffff00002e2d7812 */ /* 0x000fe200078ec0ff */
[C---:B------:R-:W-:Y:S01]  /*4a30*/  IMAD.U32 R46, R47.reuse, 0x10000, RZ ;  /* 0x000100002f2e7824 */ /* 0x040fe200078e00ff */
[----:B------:R-:W-:Y:S02]  /*4a40*/  ISETP.GE.AND P1, PT, R12, UR26, PT ;  /* 0x0000001a0c007c0c */ /* 0x000fe4000bf26270 */
[----:B------:R-:W-:Y:S02]  /*4a50*/  MOV R146, UR26 ;  /* 0x0000001a00927c02 */ /* 0x000fe40008000f00 */
[----:B------:R-:W-:Y:S09]  /*4a60*/  LOP3.LUT R49, R47, 0xffff0000, RZ, 0xc0, !PT ;  /* 0xffff00002f317812 */ /* 0x000ff200078ec0ff */
[----:B------:R-:W-:Y:S02]  /*4a70*/  @P1 IMAD R61, RZ, RZ, -UR26 ;  /* 0x8000001aff3d1e24 */ /* 0x000fe4000f8e02ff */
[----:B------:R-:W-:Y:S02]  /*4a80*/  @P1 IMAD R146, RZ, RZ, -UR26 ;  /* 0x8000001aff921e24 */ /* 0x000fe4000f8e02ff */
[----:B------:R-:W-:Y:S01]  /*4a90*/  @P1 IMAD R147, RZ, RZ, -UR26 ;  /* 0x8000001aff931e24 */ /* 0x000fe2000f8e02ff */
[C---:B------:R-:W-:Y:S04]  /*4aa0*/  LEA R62, P0, R61.reuse, R116, 0x1 ;  /* 0x000000743d3e7211 */ /* 0x040fe800078008ff */
[----:B------:R-:W-:Y:S02]  /*4ab0*/  LEA.HI.X.SX32 R63, R61, R117, 0x1, P0 ;  /* 0x000000753d3f7211 */ /* 0x000fe400000f0eff */
[C---:B---3--:R-:W-:Y:S04]  /*4ac0*/  LEA R18, P0, R146.reuse, R148, 0x1 ;  /* 0x0000009492127211 */ /* 0x048fe800078008ff */
[----:B------:R-:W-:Y:S01]  /*4ad0*/  LEA.HI.X.SX32 R19, R146, R149, 0x1, P0 ;  /* 0x0000009592137211 */ /* 0x000fe200000f0eff */
[----:B------:R-:W2:Y:S01]  /*4ae0*/  LDG.E.128 R60, desc[UR6][R62.64+0x80] ;  /* 0x000080063e3c7981 */ /* 0x000ea2000c1e1d00 */
[C---:B------:R-:W-:Y:S04]  /*4af0*/  LEA R56, P0, R147.reuse, R118, 0x1 ;  /* 0x0000007693387211 */ /* 0x040fe800078008ff */
[----:B------:R-:W-:Y:S03]  /*4b00*/  LEA.HI.X.SX32 R57, R147, R119, 0x1, P0 ;  /* 0x0000007793397211 */ /* 0x000fe600000f0eff */
        /* <DEDUP_REMOVED lines=54> */
.L_x_6950:
[----:B------:R-:W-:Y:S05]  /*4e70*/  BSYNC B0 ;  /* 0x0000000000007941 */ /* 0x000fea0003800000 */
.L_x_6949:
[----:B-----5:R4:W-:Y:S02]  /*4e80*/  STG.E.128 desc[UR6][R108.64+0x80], R44 ;  /* 0x0000802c6c007986 */ /* 0x0209e4000c101d06 */
.L_x_6946:
[----:B------:R-:W-:Y:S05]  /*4e90*/  BSYNC B1 ;  /* 0x0000000000017941 */ /* 0x000fea0003800000 */
.L_x_6945:
[----:B------:R-:W-:Y:S04]  /*4ea0*/  BSSY B1, `(.L_x_6951) ;  /* 0x00000b8000017945 */ /* 0x000fe80003800000 */
[----:B------:R-:W-:Y:S05]  /*4eb0*/  @!P5 BRA `(.L_x_6952) ;  /* 0x0000000800d8d947 */ /* 0x000fea0003800000 */
[----:B------:R-:W-:Y:S01]  /*4ec0*/  LEA R152, P5, R88, R114, 0x1 ;  /* 0x0000007258987211 */ /* 0x000fe200078a08ff */
[----:B------:R-:W-:Y:S01]  /*4ed0*/  BSSY B0, `(.L_x_6953) ;  /* 0x0000059000007945 */ /* 0x000fe20003800000 */
[----:B------:R-:W-:Y:S02]  /*4ee0*/  ISETP.GE.AND P1, PT, R16, UR4, PT ;  /* 0x0000000410007c0c */ /* 0x000fe4000bf26270 */
[----:B------:R-:W-:Y:S02]  /*4ef0*/  LEA.HI.X R153, R88, R115, R87, 0x1, P5 ;  /* 0x0000007358997211 */ /* 0x000fe400028f0c57 */
[C---:B------:R-:W-:Y:S03]  /*4f00*/  LEA R146, P0, R71.reuse, R108, 0x1 ;  /* 0x0000006c47927211 */ /* 0x040fe600078008ff */
[----:B--2---:R2:W5:Y:S01]  /*4f10*/  LDG.E.128 R60, desc[UR6][R152.64] ;  /* 0x00000006983c7981 */ /* 0x004562000c1e1d00 */
[----:B------:R-:W-:Y:S05]  /*4f20*/  LEA.HI.X R147, R71, R107, R70, 0x1, P0 ;  /* 0x0000006b47937211 */ /* 0x000fea00000f0c46 */
[----:B------:R-:W-:Y:S05]  /*4f30*/  @P1 BRA `(.L_x_6954) ;  /* 0x0000000400481947 */ /* 0x000fea0003800000 */
[----:B-----5:R-:W-:Y:S01]  /*4f40*/  LOP3.LUT R37, R60, 0xffff0000, RZ, 0xc0, !PT ;  /* 0xffff00003c257812 */ /* 0x020fe200078ec0ff */
[----:B------:R-:W-:Y:S01]  /*4f50*/  ULEA.HI UR26, UR4, UR4, URZ, 0x1 ;  /* 0x00000004041a7291 */ /* 0x000fe2000f8f083f */
[----:B------:R-:W-:Y:S01]  /*4f60*/  LOP3.LUT R41, R61, 0xffff0000, RZ, 0xc0, !PT ;  /* 0xffff00003d297812 */ /* 0x000fe200078ec0ff */
[----:B------:R-:W-:Y:S01]  /*4f70*/  IMAD.MOV.U32 R148, RZ, RZ, RZ ;  /* 0x000000ffff947224 */ /* 0x000fe200078e00ff */
[C---:B------:R-:W-:Y:S01]  /*4f80*/  SHF.L.U32 R42, R62.reuse, 0x10, RZ ;  /* 0x000000103e2a7819 */ /* 0x040fe200000006ff */
[----:B------:R-:W-:Y:S01]  /*4f90*/  USHF.R.S32.HI UR26, URZ, 0x1, UR26 ;  /* 0x000000013f1a7899 */ /* 0x000fe2000801141a */
[----:B----4-:R-:W-:Y:S01]  /*4fa0*/  LOP3.LUT R45, R62, 0xffff0000, RZ, 0xc0, !PT ;  /* 0xffff00003e2d7812 */ /* 0x010fe200078ec0ff */
[----:B------:R-:W-:Y:S01]  /*4fb0*/  IMAD.MOV.U32 R154, RZ, RZ, RZ ;  /* 0x000000ffff9a7224 */ /* 0x000fe200078e00ff */
[----:B------:R-:W-:Y:S01]  /*4fc0*/  LOP3.LUT R49, R63, 0xffff0000, RZ, 0xc0, !PT ;  /* 0xffff00003f317812 */ /* 0x000fe200078ec0ff */
[----:B------:R-:W-:Y:S02]  /*4fd0*/  IMAD.U32 R35, R60, 0x10000, RZ ;  /* 0x000100003c237824 */ /* 0x000fe400078e00ff */
[----:B------:R-:W-:Y:S01]  /*4fe0*/  ISETP.GE.AND P1, PT, R16, UR26, PT ;  /* 0x0000001a10007c0c */ /* 0x000fe2000bf26270 */
[----:B------:R-:W-:Y:S01]  /*4ff0*/  IMAD.U32 R38, R61, 0x10000, RZ ;  /* 0x000100003d267824 */ /* 0x000fe200078e00ff */
[----:B------:R-:W-:Y:S01]  /*5000*/  MOV R109, UR26 ;  /* 0x0000001a006d7c02 */ /* 0x000fe20008000f00 */
[----:B------:R-:W-:Y:S10]  /*5010*/  IMAD.U32 R46, R63, 0x10000, RZ ;  /* 0x000100003f2e7824 */ /* 0x000ff400078e00ff */
[----:B------:R-:W-:Y:S01]  /*5020*/  @P1 IADD3 R154, RZ, -UR26, RZ ;  /* 0x8000001aff9a1c10 */ /* 0x000fe2000fffe0ff */
[----:B------:R-:W-:Y:S02]  /*5030*/  @P1 IMAD R148, RZ, RZ, -UR26 ;  /* 0x8000001aff941e24 */ /* 0x000fe4000f8e02ff */
[----:B------:R-:W-:Y:S03]  /*5040*/  @P1 IMAD R109, RZ, RZ, -UR26 ;  /* 0x8000001aff6d1e24 */ /* 0x000fe6000f8e02ff */
[----:B------:R-:W-:Y:S04]  /*5050*/  IADD3 R149, P0, R79, R148, RZ ;  /* 0x000000944f957210 */ /* 0x000fe80007f1e0ff */
[----:B------:R-:W-:Y:S02]  /*5060*/  LEA.HI.X.SX32 R148, R148, R126, 0x1, P0 ;  /* 0x0000007e94947211 */ /* 0x000fe400000f0eff */
[C---:B------:R-:W-:Y:S04]  /*5070*/  LEA R150, P0, R149.reuse, R116, 0x1 ;  /* 0x0000007495967211 */ /* 0x040fe800078008ff */
[----:B------:R-:W-:Y:S02]  /*5080*/  LEA.HI.X R151, R149, R117, R148, 0x1, P0 ;  /* 0x0000007595977211 */ /* 0x000fe400000f0c94 */
[C---:B---3--:R-:W-:Y:S04]  /*5090*/  LEA R18, P0, R109.reuse, R152, 0x1 ;  /* 0x000000986d127211 */ /* 0x048fe800078008ff */
[----:B------:R-:W-:Y:S01]  /*50a0*/  LEA.HI.X.SX32 R19, R109, R153, 0x1, P0 ;  /* 0x000000996d137211 */ /* 0x000fe200000f0eff */
[----:B------:R-:W3:Y:S01]  /*50b0*/  LDG.E.128 R148, desc[UR6][R150.64] ;  /* 0x0000000696947981 */ /* 0x000ee2000c1e1d00 */
[----:B------:R-:W-:Y:S04]  /*50c0*/  IADD3 R109, P0, R79, R154, RZ ;  /* 0x0000009a4f6d7210 */ /* 0x000fe80007f1e0ff */
[----:B------:R-:W-:Y:S02]  /*50d0*/  LEA.HI.X.SX32 R154, R154, R126, 0x1, P0 ;  /* 0x0000007e9a9a7211 */ /* 0x000fe400000f0eff */
[C---:B------:R-:W-:Y:S01]  /*50e0*/  LEA R56, P0, R109.reuse, R118, 0x1 ;  /* 0x000000766d387211 */ /* 0x040fe200078008ff */
[----:B------:R4:W2:Y:S03]  /*50f0*/  LDG.E.128 R20, desc[UR6][R18.64] ;  /* 0x0000000612147981 */ /* 0x0008a6000c1e1d00 */
[----:B------:R-:W-:Y:S06]  /*5100*/  LEA.HI.X R57, R109, R119, R154, 0x1, P0 ;  /* 0x000000776d397211 */ /* 0x000fec00000f0c9a */
[----:B------:R-:W2:Y:S01]  /*5110*/  LDG.E.128 R56, desc[UR6][R56.64] ;  /* 0x0000000638387981 */ /* 0x000ea2000c1e1d00 */
[C---:B---3--:R-:W-:Y:S01]  /*5120*/  LOP3.LUT R28, R148.reuse, 0xffff0000, RZ, 0xc0, !PT ;  /* 0xffff0000941c7812 */ /* 0x048fe200078ec0ff */
[----:B------:R-:W-:Y:S01]  /*5130*/  IMAD.U32 R32, R148, 0x10000, RZ ;  /* 0x0001000094207824 */ /* 0x000fe200078e00ff */
[C---:B------:R-:W-:Y:S01]  /*5140*/  SHF.L.U32 R26, R149.reuse, 0x10, RZ ;  /* 0x00000010951a7819 */ /* 0x040fe200000006ff */
[----:B------:R-:W-:Y:S01]  /*5150*/  IMAD.U32 R24, R150, 0x10000, RZ ;  /* 0x0001000096187824 */ /* 0x000fe200078e00ff */
[----:B------:R-:W-:Y:S01]  /*5160*/  LOP3.LUT R25, R149, 0xffff0000, RZ, 0xc0, !PT ;  /* 0xffff000095197812 */ /* 0x000fe200078ec0ff */
[----:B------:R-:W-:Y:S01]  /*5170*/  @!P1 FADD.FTZ R32, -R32, -RZ ;  /* 0x800000ff20209221 */ /* 0x000fe20000010100 */
[----:B----4-:R-:W-:Y:S01]  /*5180*/  LOP3.LUT R19, R150, 0xffff0000, RZ, 0xc0, !PT ;  /* 0xffff000096137812 */ /* 0x010fe200078ec0ff */
[----:B------:R-:W-:Y:S01]  /*5190*/  @!P1 FADD.FTZ R28, -R28, -RZ ;  /* 0x800000ff1c1c9221 */ /* 0x000fe20000010100 */
[C---:B--2---:R-:W-:Y:S01]  /*51a0*/  LOP3.LUT R31, R20.reuse, 0xffff0000, RZ, 0xc0, !PT ;  /* 0xffff0000141f7812 */ /* 0x044fe200078ec0ff */
        /* <DEDUP_REMOVED lines=43> */
.L_x_6954:
[----:B------:R-:W-:Y:S05]  /*5460*/  BSYNC B0 ;  /* 0x0000000000007941 */ /* 0x000fea0003800000 */
.L_x_6953:
[----:B-----5:R1:W-:Y:S01]  /*5470*/  STG.E.128 desc[UR6][R146.64], R60 ;  /* 0x0000003c92007986 */ /* 0x0203e2000c101d06 */
[----:B------:R-:W-:Y:S01]  /*5480*/  ISETP.GE.AND P0, PT, R12, UR4, PT ;  /* 0x000000040c007c0c */ /* 0x000fe2000bf06270 */
[----:B------:R-:W-:Y:S01]  /*5490*/  BSSY B0, `(.L_x_6955) ;  /* 0x0000057000007945 */ /* 0x000fe20003800000 */
[----:B------:R-:W-:Y:S01]  /*54a0*/  IADD3 R148, P1, R152, 0x80, RZ ;  /* 0x0000008098947810 */ /* 0x000fe20007f3e0ff */
[----:B----4-:R1:W5:Y:S04]  /*54b0*/  LDG.E.128 R44, desc[UR6][R152.64+0x80] ;  /* 0x00008006982c7981 */ /* 0x010368000c1e1d00 */
[----:B------:R-:W-:Y:S06]  /*54c0*/  IMAD.X R149, RZ, RZ, R153, P1 ;  /* 0x000000ffff957224 */ /* 0x000fec00008e0699 */
[----:B------:R-:W-:Y:S05]  /*54d0*/  @P0 BRA `(.L_x_6956) ;  /* 0x0000000400480947 */ /* 0x000fea0003800000 */
[----:B-----5:R-:W-:Y:S01]  /*54e0*/  LOP3.LUT R37, R44, 0xffff0000, RZ, 0xc0, !PT ;  /* 0xffff00002c257812 */ /* 0x020fe200078ec0ff */
[----:B------:R-:W-:Y:S01]  /*54f0*/  ULEA.HI UR26, UR4, UR4, URZ, 0x1 ;  /* 0x00000004041a7291 */ /* 0x000fe2000f8f083f */
[----:B------:R-:W-:Y:S01]  /*5500*/  LOP3.LUT R41, R45, 0xffff0000, RZ, 0xc0, !PT ;  /* 0xffff00002d297812 */ /* 0x000fe200078ec0ff */
[----:B-1----:R-:W-:Y:S01]  /*5510*/  IMAD.MOV.U32 R60, RZ, RZ, RZ ;  /* 0x000000ffff3c7224 */ /* 0x002fe200078e00ff */
        /* <DEDUP_REMOVED lines=15> */
[C---:B---3--:R-:W-:Y:S01]  /*5610*/  LEA R18, P0, R109.reuse, R148, 0x1 ;  /* 0x000000946d127211 */ /* 0x048fe200078008ff */
[----:B------:R-:W-:Y:S01]  /*5620*/  IMAD.MOV.U32 R148, RZ, RZ, RZ ;  /* 0x000000ffff947224 */ /* 0x000fe200078e00ff */
[----:B------:R-:W-:Y:S02]  /*5630*/  @P1 IADD3 R148, RZ, -UR26, RZ ;  /* 0x8000001aff941c10 */ /* 0x000fe4000fffe0ff */
[----:B------:R-:W-:Y:S01]  /*5640*/  LEA.HI.X.SX32 R19, R109, R149, 0x1, P0 ;  /* 0x000000956d137211 */ /* 0x000fe200000f0eff */
[----:B------:R-:W3:Y:S01]  /*5650*/  LDG.E.128 R60, desc[UR6][R62.64] ;  /* 0x000000063e3c7981 */ /* 0x000ee2000c1e1d00 */
[----:B------:R-:W-:Y:S04]  /*5660*/  IADD3 R109, P0, R130, R148, RZ ;  /* 0x00000094826d7210 */ /* 0x000fe80007f1e0ff */
[----:B------:R-:W-:Y:S02]  /*5670*/  LEA.HI.X.SX32 R148, R148, R123, 0x1, P0 ;  /* 0x0000007b94947211 */ /* 0x000fe400000f0eff */
[C---:B------:R-:W-:Y:S01]  /*5680*/  LEA R56, P0, R109.reuse, R118, 0x1 ;  /* 0x000000766d387211 */ /* 0x040fe200078008ff */
[----:B------:R1:W4:Y:S03]  /*5690*/  LDG.E.128 R20, desc[UR6][R18.64] ;  /* 0x0000000612147981 */ /* 0x000326000c1e1d00 */
        /* <DEDUP_REMOVED lines=8> */
[----:B-1----:R-:W-:Y:S01]  /*5720*/  LOP3.LUT R19, R62, 0xffff0000, RZ, 0xc0, !PT ;  /* 0xffff00003e137812 */ /* 0x002fe200078ec0ff */
        /* <DEDUP_REMOVED lines=45> */
.L_x_6956:
[----:B------:R-:W-:Y:S05]  /*5a00*/  BSYNC B0 ;  /* 0x0000000000007941 */ /* 0x000fea0003800000 */
.L_x_6955:
[----:B-----5:R4:W-:Y:S02]  /*5a10*/  STG.E.128 desc[UR6][R146.64+0x80], R44 ;  /* 0x0000802c92007986 */ /* 0x0209e4000c101d06 */
.L_x_6952:
[----:B------:R-:W-:Y:S05]  /*5a20*/  BSYNC B1 ;  /* 0x0000000000017941 */ /* 0x000fea0003800000 */
.L_x_6951:
[----:B------:R-:W-:Y:S04]  /*5a30*/  BSSY B1, `(.L_x_6957) ;  /* 0x00000ba000017945 */ /* 0x000fe80003800000 */
[----:B------:R-:W-:Y:S05]  /*5a40*/  @!P4 BRA `(.L_x_6958) ;  /* 0x0000000800e0c947 */ /* 0x000fea0003800000 */
[----:B------:R-:W-:Y:S01]  /*5a50*/  LEA R154, P5, R90, R114, 0x1 ;  /* 0x000000725a9a7211 */ /* 0x000fe200078a08ff */
[----:B------:R-:W-:Y:S01]  /*5a60*/  BSSY B0, `(.L_x_6959) ;  /* 0x000005b000007945 */ /* 0x000fe20003800000 */
[----:B------:R-:W-:Y:S02]  /*5a70*/  ISETP.GE.AND P4, PT, R16, UR4, PT ;  /* 0x0000000410007c0c */ /* 0x000fe4000bf86270 */
[----:B------:R-:W-:Y:S02]  /*5a80*/  LEA.HI.X R155, R90, R115, R89, 0x1, P5 ;  /* 0x000000735a9b7211 */ /* 0x000fe400028f0c59 */
[C---:B-12---:R-:W-:Y:S02]  /*5a90*/  LEA R152, P1, R144.reuse, R108, 0x1 ;  /* 0x0000006c90987211 */ /* 0x046fe400078208ff */
[C---:B----4-:R-:W-:Y:S01]  /*5aa0*/  LEA R146, P0, R93.reuse, R114, 0x1 ;  /* 0x000000725d927211 */ /* 0x050fe200078008ff */
[----:B------:R1:W5:Y:S01]  /*5ab0*/  LDG.E.128 R60, desc[UR6][R154.64] ;  /* 0x000000069a3c7981 */ /* 0x000362000c1e1d00 */
[----:B------:R-:W-:Y:S02]  /*5ac0*/  LEA.HI.X R153, R144, R107, R91, 0x1, P1 ;  /* 0x0000006b90997211 */ /* 0x000fe400008f0c5b */
[----:B------:R-:W-:Y:S03]  /*5ad0*/  LEA.HI.X R147, R93, R115, R92, 0x1, P0 ;  /* 0x000000735d937211 */ /* 0x000fe600000f0c5c */
[----:B------:R-:W-:Y:S06]  /*5ae0*/  @P4 BRA `(.L_x_6960) ;  /* 0x0000000400484947 */ /* 0x000fec0003800000 */
[----:B-----5:R-:W-:Y:S01]  /*5af0*/  LOP3.LUT R37, R60, 0xffff0000, RZ, 0xc0, !PT ;  /* 0xffff00003c257812 */ /* 0x020fe200078ec0ff */
[----:B------:R-:W-:Y:S01]  /*5b00*/  ULEA.HI UR26, UR4, UR4, URZ, 0x1 ;  /* 0x00000004041a7291 */ /* 0x000fe2000f8f083f */
[----:B------:R-:W-:Y:S01]  /*5b10*/  LOP3.LUT R41, R61, 0xffff0000, RZ, 0xc0, !PT ;  /* 0xffff00003d297812 */ /* 0x000fe200078ec0ff */
[----:B------:R-:W-:Y:S01]  /*5b20*/  IMAD.MOV.U32 R148, RZ, RZ, RZ ;  /* 0x000000ffff947224 */ /* 0x000fe200078e00ff */
[C---:B------:R-:W-:Y:S01]  /*5b30*/  SHF.L.U32 R42, R62.reuse, 0x10, RZ ;  /* 0x000000103e2a7819 */ /* 0x040fe200000006ff */
[----:B------:R-:W-:Y:S01]  /*5b40*/  USHF.R.S32.HI UR26, URZ, 0x1, UR26 ;  /* 0x000000013f1a7899 */ /* 0x000fe2000801141a */
[----:B------:R-:W-:Y:S01]  /*5b50*/  LOP3.LUT R45, R62, 0xffff0000, RZ, 0xc0, !PT ;  /* 0xffff00003e2d7812 */ /* 0x000fe200078ec0ff */
[----:B------:R-:W-:Y:S01]  /*5b60*/  IMAD.U32 R35, R60, 0x10000, RZ ;  /* 0x000100003c237824 */ /* 0x000fe200078e00ff */
[----:B------:R-:W-:Y:S01]  /*5b70*/  LOP3.LUT R49, R63, 0xffff0000, RZ, 0xc0, !PT ;  /* 0xffff00003f317812 */ /* 0x000fe200078ec0ff */
[----:B------:R-:W-:Y:S02]  /*5b80*/  IMAD.U32 R38, R61, 0x10000, RZ ;  /* 0x000100003d267824 */ /* 0x000fe400078e00ff */
[----:B------:R-:W-:Y:S01]  /*5b90*/  ISETP.GE.AND P1, PT, R16, UR26, PT ;  /* 0x0000001a10007c0c */ /* 0x000fe2000bf26270 */
[----:B------:R-:W-:Y:S01]  /*5ba0*/  IMAD.U32 R46, R63, 0x10000, RZ ;  /* 0x000100003f2e7824 */ /* 0x000fe200078e00ff */
        /* <DEDUP_REMOVED lines=70> */
.L_x_6960:
[----:B------:R-:W-:Y:S05]  /*6010*/  BSYNC B0 ;  /* 0x0000000000007941 */ /* 0x000fea0003800000 */
.L_x_6959:
[----:B-----5:R2:W-:Y:S01]  /*6020*/  STG.E.128 desc[UR6][R152.64], R60 ;  /* 0x0000003c98007986 */ /* 0x0205e2000c101d06 */
[----:B------:R-:W-:Y:S01]  /*6030*/  ISETP.GE.AND P1, PT, R12, UR4, PT ;  /* 0x000000040c007c0c */ /* 0x000fe2000bf26270 */
[----:B------:R-:W-:Y:S01]  /*6040*/  BSSY B0, `(.L_x_6961) ;  /* 0x0000057000007945 */ /* 0x000fe20003800000 */
[C---:B------:R-:W-:Y:S01]  /*6050*/  LEA R148, P0, R94.reuse, R108, 0x1 ;  /* 0x0000006c5e947211 */ /* 0x040fe200078008ff */
[----:B------:R2:W5:Y:S03]  /*6060*/  LDG.E.128 R44, desc[UR6][R146.64] ;  /* 0x00000006922c7981 */ /* 0x000566000c1e1d00 */
[----:B------:R-:W-:Y:S07]  /*6070*/  LEA.HI.X R149, R94, R107, R95, 0x1, P0 ;  /* 0x0000006b5e957211 */ /* 0x000fee00000f0c5f */
[----:B------:R-:W-:Y:S05]  /*6080*/  @P1 BRA `(.L_x_6962) ;  /* 0x0000000400481947 */ /* 0x000fea0003800000 */
[----:B-----5:R-:W-:Y:S01]  /*6090*/  LOP3.LUT R37, R44, 0xffff0000, RZ, 0xc0, !PT ;  /* 0xffff00002c257812 */ /* 0x020fe200078ec0ff */
[----:B------:R-:W-:Y:S01]  /*60a0*/  ULEA.HI UR26, UR4, UR4, URZ, 0x1 ;  /* 0x00000004041a7291 */ /* 0x000fe2000f8f083f */
[----:B------:R-:W-:Y:S01]  /*60b0*/  LOP3.LUT R41, R45, 0xffff0000, RZ, 0xc0, !PT ;  /* 0xffff00002d297812 */ /* 0x000fe200078ec0ff */
[----:B--2---:R-:W-:Y:S01]  /*60c0*/  IMAD.MOV.U32 R60, RZ, RZ, RZ ;  /* 0x000000ffff3c7224 */ /* 0x004fe200078e00ff */
        /* <DEDUP_REMOVED lines=19> */
[----:B------:R-:W2:Y:S01]  /*6200*/  LDG.E.128 R60, desc[UR6][R62.64] ;  /* 0x000000063e3c7981 */ /* 0x000ea2000c1e1d00 */
[----:B------:R-:W-:Y:S04]  /*6210*/  IADD3 R109, P0, R128, R146, RZ ;  /* 0x00000092806d7210 */ /* 0x000fe80007f1e0ff */
[----:B------:R-:W-:Y:S02]  /*6220*/  LEA.HI.X.SX32 R146, R146, R121, 0x1, P0 ;  /* 0x0000007992927211 */ /* 0x000fe400000f0eff */
[C---:B------:R-:W-:Y:S01]  /*6230*/  LEA R56, P0, R109.reuse, R118, 0x1 ;  /* 0x000000766d387211 */ /* 0x040fe200078008ff */
[----:B------:R3:W4:Y:S03]  /*6240*/  LDG.E.128 R20, desc[UR6][R18.64] ;  /* 0x0000000612147981 */ /* 0x000726000c1e1d00 */
        /* <DEDUP_REMOVED lines=54> */
.L_x_6962:
[----:B------:R-:W-:Y:S05]  /*65b0*/  BSYNC B0 ;  /* 0x0000000000007941 */ /* 0x000fea0003800000 */
.L_x_6961:
[----:B-----5:R4:W-:Y:S02]  /*65c0*/  STG.E.128 desc[UR6][R148.64], R44 ;  /* 0x0000002c94007986 */ /* 0x0209e4000c101d06 */
.L_x_6958:
[----:B------:R-:W-:Y:S05]  /*65d0*/  BSYNC B1 ;  /* 0x0000000000017941 */ /* 0x000fea0003800000 */
.L_x_6957:
[----:B------:R-:W-:Y:S04]  /*65e0*/  BSSY B1, `(.L_x_6963) ;  /* 0x00000bf000017945 */ /* 0x000fe80003800000 */
[----:B------:R-:W-:Y:S05]  /*65f0*/  @!P2 BRA `(.L_x_6964) ;  /* 0x0000000800f4a947 */ /* 0x000fea0003800000 */
[----:B------:R-:W-:Y:S01]  /*6600*/  ISETP.GE.AND P1, PT, R16, UR4, PT ;  /* 0x0000000410007c0c */ /* 0x000fe2000bf26270 */
[----:B---3--:R-:W3:Y:S01]  /*6610*/  LDC.64 R4, c[0x0][0x338] ;  /* 0x0000ce00ff047b82 */ /* 0x008ee20000000a00 */
[----:B--2-4-:R-:W-:Y:S01]  /*6620*/  MOV R109, R107 ;  /* 0x0000006b006d7202 */ /* 0x014fe20000000f00 */
[----:B------:R-:W-:Y:S01]  /*6630*/  BSSY B0, `(.L_x_6965) ;  /* 0x000005e000007945 */ /* 0x000fe20003800000 */
[C---:B-1----:R-:W-:Y:S05]  /*6640*/  LEA R146, P0, R97.reuse, R114, 0x1 ;  /* 0x0000007261927211 */ /* 0x042fea00078008ff */
[----:B------:R-:W1:Y:S01]  /*6650*/  LDC.64 R2, c[0x0][0x248] ;  /* 0x00009200ff027b82 */ /* 0x000e620000000a00 */
[----:B------:R-:W-:Y:S01]  /*6660*/  LEA.HI.X R147, R97, R115, R96, 0x1, P0 ;  /* 0x0000007361937211 */ /* 0x000fe200000f0c60 */
[----:B---3--:R-:W-:Y:S04]  /*6670*/  IMAD.WIDE.U32 R154, R4, 0x60, R114 ;  /* 0x00000060049a7825 */ /* 0x008fe800078e0072 */
[----:B------:R-:W-:Y:S02]  /*6680*/  IMAD R5, R5, 0x60, RZ ;  /* 0x0000006005057824 */ /* 0x000fe400078e02ff */
[----:B-1----:R-:W-:Y:S03]  /*6690*/  IMAD.WIDE.U32 R152, R2, 0x60, R108 ;  /* 0x0000006002987825 */ /* 0x002fe600078e006c */
[----:B------:R-:W-:Y:S01]  /*66a0*/  IADD3 R155, R155, R5, RZ ;  /* 0x000000059b9b7210 */ /* 0x000fe20007ffe0ff */
[----:B------:R-:W-:Y:S04]  /*66b0*/  IMAD R3, R3, 0x60, RZ ;  /* 0x0000006003037824 */ /* 0x000fe800078e02ff */
[----:B------:R1:W5:Y:S01]  /*66c0*/  LDG.E.128 R60, desc[UR6][R154.64] ;  /* 0x000000069a3c7981 */ /* 0x000362000c1e1d00 */
[----:B------:R-:W-:Y:S01]  /*66d0*/  IADD3 R153, R153, R3, RZ ;  /* 0x0000000399997210 */ /* 0x000fe20007ffe0ff */
        /* <DEDUP_REMOVED lines=20> */
[C---:B------:R-:W-:Y:S01]  /*6820*/  LEA R18, P0, R109.reuse, R154, 0x1 ;  /* 0x0000009a6d127211 */ /* 0x040fe200078008ff */
        /* <DEDUP_REMOVED lines=62> */
.L_x_6966:
[----:B------:R-:W-:Y:S05]  /*6c10*/  BSYNC B0 ;  /* 0x0000000000007941 */ /* 0x000fea0003800000 */
.L_x_6965:
        /* <DEDUP_REMOVED lines=89> */
.L_x_6968:
[----:B------:R-:W-:Y:S05]  /*71b0*/  BSYNC B0 ;  /* 0x0000000000007941 */ /* 0x000fea0003800000 */
.L_x_6967:
[----:B-----5:R3:W-:Y:S02]  /*71c0*/  STG.E.128 desc[UR6][R148.64], R44 ;  /* 0x0000002c94007986 */ /* 0x0207e4000c101d06 */
.L_x_6964:
[----:B------:R-:W-:Y:S05]  /*71d0*/  BSYNC B1 ;  /* 0x0000000000017941 */ /* 0x000fea0003800000 */
.L_x_6963:
        /* <DEDUP_REMOVED lines=8> */
.L_x_6934:
[----:B---3--:R-:W2:Y:S01]  /*7260*/  @P1 LDG.E.128 R24, desc[UR6][R114.64] ;  /* 0x0000000672181981 */ /* 0x008ea2000c1e1d00 */
[----:B------:R-:W-:Y:S01]  /*7270*/  @P1 IMAD.MOV.U32 R109, RZ, RZ, R107 ;  /* 0x000000ffff6d1224 */ /* 0x000fe200078e006b */
[----:B------:R-:W1:Y:S01]  /*7280*/  @P2 LDC.64 R2, c[0x0][0x338] ;  /* 0x0000ce00ff022b82 */ /* 0x000e620000000a00 */
[C---:B------:R-:W-:Y:S01]  /*7290*/  @P5 LEA R18, P0, R88.reuse, R114, 0x1 ;  /* 0x0000007258125211 */ /* 0x040fe200078008ff */
[----:B------:R-:W-:Y:S03]  /*72a0*/  UMOV UR4, URZ ;  /* 0x0000003f00047c82 */ /* 0x000fe60008000000 */
[----:B------:R-:W-:Y:S02]  /*72b0*/  @P5 LEA.HI.X R19, R88, R115, R87, 0x1, P0 ;  /* 0x0000007358135211 */ /* 0x000fe400000f0c57 */
[C---:B------:R-:W-:Y:S04]  /*72c0*/  @P5 LEA R36, P0, R71.reuse, R108, 0x1 ;  /* 0x0000006c47245211 */ /* 0x040fe800078008ff */
[----:B------:R-:W-:Y:S02]  /*72d0*/  @P5 LEA.HI.X R37, R71, R107, R70, 0x1, P0 ;  /* 0x0000006b47255211 */ /* 0x000fe400000f0c46 */
[C---:B------:R-:W-:Y:S04]  /*72e0*/  @P4 LEA R34, P0, R90.reuse, R114, 0x1 ;  /* 0x000000725a224211 */ /* 0x040fe800078008ff */
[----:B------:R-:W-:Y:S02]  /*72f0*/  @P4 LEA.HI.X R35, R90, R115, R89, 0x1, P0 ;  /* 0x000000735a234211 */ /* 0x000fe400000f0c59 */
[C---:B------:R-:W-:Y:S04]  /*7300*/  @P4 LEA R32, P0, R144.reuse, R108, 0x1 ;  /* 0x0000006c90204211 */ /* 0x040fe800078008ff */
[----:B------:R-:W-:Y:S01]  /*7310*/  @P4 LEA.HI.X R33, R144, R107, R91, 0x1, P0 ;  /* 0x0000006b90214211 */ /* 0x000fe200000f0c5b */
[----:B--2---:R-:W-:Y:S01]  /*7320*/  @P1 STG.E.128 desc[UR6][R108.64], R24 ;  /* 0x000000186c001986 */ /* 0x004fe2000c101d06 */
[----:B-1----:R-:W-:Y:S03]  /*7330*/  @P2 IMAD R3, R3, 0x60, RZ ;  /* 0x0000006003032824 */ /* 0x002fe600078e02ff */
[----:B------:R-:W2:Y:S04]  /*7340*/  @P1 LDG.E.128 R20, desc[UR6][R114.64+0x80] ;  /* 0x0000800672141981 */ /* 0x000ea8000c1e1d00 */
[----:B--2---:R1:W-:Y:S04]  /*7350*/  @P1 STG.E.128 desc[UR6][R108.64+0x80], R20 ;  /* 0x000080146c001986 */ /* 0x0043e8000c101d06 */
[----:B------:R-:W2:Y:S01]  /*7360*/  @P5 LDG.E.128 R28, desc[UR6][R18.64] ;  /* 0x00000006121c5981 */ /* 0x000ea2000c1e1d00 */
[----:B-1----:R-:W-:Y:S03]  /*7370*/  @P2 IMAD.MOV.U32 R109, RZ, RZ, R107 ;  /* 0x000000ffff6d2224 */ /* 0x002fe600078e006b */
[----:B--2---:R1:W-:Y:S04]  /*7380*/  @P5 STG.E.128 desc[UR6][R36.64], R28 ;  /* 0x0000001c24005986 */ /* 0x0043e8000c101d06 */
[----:B------:R2:W3:Y:S02]  /*7390*/  @P5 LDG.E.128 R4, desc[UR6][R18.64+0x80] ;  /* 0x0000800612045981 */ /* 0x0004e4000c1e1d00 */
[----:B--2---:R-:W-:Y:S04]  /*73a0*/  @P2 IMAD.WIDE.U32 R18, R2, 0x60, R114 ;  /* 0x0000006002122825 */ /* 0x004fe800078e0072 */
[----:B------:R-:W-:Y:S02]  /*73b0*/  @P2 IMAD.IADD R19, R19, 0x1, R3 ;  /* 0x0000000113132824 */ /* 0x000fe400078e0203 */
[----:B------:R-:W1:Y:S02]  /*73c0*/  @P2 LDC.64 R2, c[0x0][0x248] ;  /* 0x00009200ff022b82 */ /* 0x000e640000000a00 */
[----:B-1----:R-:W-:Y:S04]  /*73d0*/  @P2 IMAD.WIDE.U32 R28, R2, 0x60, R108 ;  /* 0x00000060021c2825 */ /* 0x002fe800078e006c */
[----:B------:R-:W-:Y:S04]  /*73e0*/  @P2 IMAD R3, R3, 0x60, RZ ;  /* 0x0000006003032824 */ /* 0x000fe800078e02ff */
[----:B------:R-:W-:Y:S01]  /*73f0*/  @P2 IMAD.IADD R29, R29, 0x1, R3 ;  /* 0x000000011d1d2824 */ /* 0x000fe200078e0203 */
[----:B---3--:R1:W-:Y:S04]  /*7400*/  @P5 STG.E.128 desc[UR6][R36.64+0x80], R4 ;  /* 0x0000800424005986 */ /* 0x0083e8000c101d06 */
[----:B------:R-:W2:Y:S04]  /*7410*/  @P4 LDG.E.128 R24, desc[UR6][R34.64] ;  /* 0x0000000622184981 */ /* 0x000ea8000c1e1d00 */
[----:B--2---:R2:W-:Y:S04]  /*7420*/  @P4 STG.E.128 desc[UR6][R32.64], R24 ;  /* 0x0000001820004986 */ /* 0x0045e8000c101d06 */
[----:B------:R-:W3:Y:S04]  /*7430*/  @P4 LDG.E.128 R20, desc[UR6][R34.64+0x80] ;  /* 0x0000800622144981 */ /* 0x000ee8000c1e1d00 */
[----:B---3--:R3:W-:Y:S04]  /*7440*/  @P4 STG.E.128 desc[UR6][R32.64+0x80], R20 ;  /* 0x0000801420004986 */ /* 0x0087e8000c101d06 */
[----:B-1----:R-:W4:Y:S04]  /*7450*/  @P2 LDG.E.128 R4, desc[UR6][R18.64] ;  /* 0x0000000612042981 */ /* 0x002f28000c1e1d00 */
[----:B----4-:R3:W-:Y:S04]  /*7460*/  @P2 STG.E.128 desc[UR6][R28.64], R4 ;  /* 0x000000041c002986 */ /* 0x0107e8000c101d06 */
[----:B--2---:R-:W2:Y:S04]  /*7470*/  @P2 LDG.E.128 R24, desc[UR6][R18.64+0x80] ;  /* 0x0000800612182981 */ /* 0x004ea8000c1e1d00 */
[----:B--2---:R3:W-:Y:S02]  /*7480*/  @P2 STG.E.128 desc[UR6][R28.64+0x80], R24 ;  /* 0x000080181c002986 */ /* 0x0047e4000c101d06 */
.L_x_6944:
        /* <DEDUP_REMOVED lines=13> */
[----:B------:R-:W-:Y:S02]  /*7560*/  IADD3 R0, -R13, R14, RZ ;  /* 0x0000000e0d007210 */ /* 0x000fe40007ffe1ff */
        /* <DEDUP_REMOVED lines=67> */
.L_x_6969:
[----:B------:R-:W1:Y:S01]  /*79a0*/  LDC R2, c[0x0][0x250] ;  /* 0x00009400ff027b82 */ /* 0x000e620000000800 */
[----:B----4-:R-:W-:Y:S07]  /*79b0*/  IMAD.MOV.U32 R109, RZ, RZ, R107 ;  /* 0x000000ffff6d7224 */ /* 0x010fee00078e006b */
[----:B------:R-:W3:Y:S02]  /*79c0*/  LDC R0, c[0x0][0x248] ;  /* 0x00009200ff007b82 */ /* 0x000ee40000000800 */
[----:B---3--:R-:W-:Y:S02]  /*79d0*/  IMAD.U32 R5, R0, -0x40, RZ ;  /* 0xffffffc000057824 */ /* 0x008fe400078e00ff */
[----:B-1----:R-:W-:Y:S03]  /*79e0*/  IMAD.U32 R3, R2, -0x40, RZ ;  /* 0xffffffc002037824 */ /* 0x002fe600078e00ff */
[----:B------:R-:W-:Y:S02]  /*79f0*/  LEA R108, P0, R5, R108, 0x1 ;  /* 0x0000006c056c7211 */ /* 0x000fe400078008ff */
[----:B------:R-:W-:Y:S02]  /*7a00*/  LEA R110, P1, R3, R110, 0x1 ;  /* 0x0000006e036e7211 */ /* 0x000fe400078208ff */
[----:B------:R-:W-:Y:S02]  /*7a10*/  LEA.HI.X.SX32 R107, R5, R109, 0x1, P0 ;  /* 0x0000006d056b7211 */ /* 0x000fe400000f0eff */
[----:B------:R-:W-:Y:S09]  /*7a20*/  LEA.HI.X.SX32 R111, R3, R111, 0x1, P1 ;  /* 0x0000006f036f7211 */ /* 0x000ff200008f0eff */
.L_x_6970:
[----:B------:R-:W-:Y:S04]  /*7a30*/  IADD3 R11, R11, -0x1, RZ ;  /* 0xffffffff0b0b7810 */ /* 0x000fe80007ffe0ff */
[----:B------:R-:W-:Y:S11]  /*7a40*/  ISETP.GT.AND P0, PT, R11, R85, PT ;  /* 0x000000550b00720c */ /* 0x000ff60003f04270 */
[----:B------:R-:W-:Y:S02]  /*7a50*/  @!UPT UIADD3 URZ, URZ, URZ, URZ ;  /* 0x0000003f3f3ff290 */ /* 0x000fe4000fffe03f */
[----:B------:R-:W-:Y:S05]  /*7a60*/  @P0 BRA `(.L_x_6971) ;  /* 0xffffffa800dc0947 */ /* 0x000fea000383ffff */
.L_x_6933:
[----:B------:R-:W1:Y:S01]  /*7a70*/  S2UR UR4, SR_CgaCtaId ;  /* 0x00000000000479c3 */ /* 0x000e620000008800 */
[----:B------:R-:W-:Y:S01]  /*7a80*/  ULDC UR5, c[0x0][0x2e0] ;  /* 0x0000b80000057ab9 */ /* 0x000fe20000000800 */
[----:B------:R-:W-:-:S06]  /*7a90*/  UMOV UR10, 0x400 ;  /* 0x00000400000a7882 */ /* 0x000fcc0000000000 */
[----:B------:R-:W-:Y:S01]  /*7aa0*/  BAR.SYNC.DEFER_BLOCKING 0x0 ;  /* 0x0000000000007b1d */ /* 0x000fe20000010000 */
[----:B------:R-:W-:-:S07]  /*7ab0*/  ISETP.NE.AND P0, PT, RZ, UR5, PT ;  /* 0x00000005ff007c0c */ /* 0x000fce000bf05270 */
[----:B------:R-:W2:Y:S01]  /*7ac0*/  LDC.64 R2, c[0x0][0x240] ;  /* 0x00009000ff027b82 */ /* 0x000ea20000000a00 */
[----:B------:R-:W-:Y:S01]  /*7ad0*/  BSSY B2, `(.L_x_6972) ;  /* 0x00004e0000027945 */ /* 0x000fe20003800000 */
[----:B-1----:R-:W-:-:S06]  /*7ae0*/  ULEA UR4, UR4, UR10, 0x18 ;  /* 0x0000000a04047291 */ /* 0x002fcc000f8ec03f */
[----:B------:R-:W-:Y:S02]  /*7af0*/  LEA R161, R131, UR4, 0x1 ;  /* 0x0000000483a17c11 */ /* 0x000fe4000f8e08ff */
[C---:B--2---:R-:W-:Y:S01]  /*7b00*/  SHF.L.U64.HI R13, R2.reuse, 0x4, R3 ;  /* 0x00000004020d7819 */ /* 0x044fe20000010203 */
[----:B------:R-:W-:Y:S01]  /*7b10*/  IMAD.SHL.U32 R15, R2, 0x10, RZ ;  /* 0x00000010020f7824 */ /* 0x000fe200078e00ff */
[----:B------:R-:W-:Y:S06]  /*7b20*/  @!P0 BRA `(.L_x_6973) ;  /* 0x0000004800c88947 */ /* 0x000fec0003800000 */
[----:B------:R-:W-:Y:S01]  /*7b30*/  ISETP.NE.U32.AND P0, PT, RZ, UR8, PT ;  /* 0x00000008ff007c0c */ /* 0x000fe2000bf05070 */
[----:B---3--:R-:W-:-:S03]  /*7b40*/  IMAD.MOV.U32 R7, RZ, RZ, RZ ;  /* 0x000000ffff077224 */ /* 0x008fc600078e00ff */
[----:B------:R-:W-:Y:S01]  /*7b50*/  ISETP.NE.AND.EX P0, PT, RZ, UR9, PT, P0 ;  /* 0x00000009ff007c0c */ /* 0x000fe2000bf05300 */
[----:B------:R-:W-:-:S12]  /*7b60*/  ULDC.64 UR8, c[0x0][0x210] ;  /* 0x0000840000087ab9 */ /* 0x000fd80000000a00 */
[----:B------:R-:W2:Y:S01]  /*7b70*/  @P0 LDG.E R7, desc[UR6][R140.64] ;  /* 0x000000068c070981 */ /* 0x000ea2000c1e1900 */
[-C--:B------:R-:W-:Y:S01]  /*7b80*/  IADD3 R15, P1, R15, R136.reuse, RZ ;  /* 0x000000880f0f7210 */ /* 0x080fe20007f3e0ff */
[----:B------:R-:W-:Y:S01]  /*7b90*/  ULDC.U8 UR10, c[0x0][0x3c3] ;  /* 0x0000f0c0000a7ab9 */ /* 0x000fe20000000000 */
[C---:B------:R-:W-:Y:S01]  /*7ba0*/  LEA R0, P0, R2.reuse, R136, 0x5 ;  /* 0x0000008802007211 */ /* 0x040fe200078028ff */
[----:B------:R-:W-:Y:S02]  /*7bb0*/  IMAD.MOV.U32 R138, RZ, RZ, R136 ;  /* 0x000000ffff8a7224 */ /* 0x000fe400078e0088 */
[----:B------:R-:W-:Y:S01]  /*7bc0*/  IMAD.X R4, R13, 0x1, R139, P1 ;  /* 0x000000010d047824 */ /* 0x000fe200008e068b */
[C---:B------:R-:W-:Y:S01]  /*7bd0*/  LEA.HI.X R5, R2.reuse, R139, R3, 0x5, P0 ;  /* 0x0000008b02057211 */ /* 0x040fe200000f2c03 */
[----:B------:R-:W-:Y:S01]  /*7be0*/  IMAD.WIDE.U32 R8, R2, 0x30, R138 ;  /* 0x0000003002087825 */ /* 0x000fe200078e008a */
[----:B------:R-:W-:Y:S02]  /*7bf0*/  LEA R28, P0, R15, UR8, 0x1 ;  /* 0x000000080f1c7c11 */ /* 0x000fe4000f8008ff */
[----:B------:R-:W-:Y:S01]  /*7c00*/  LEA R38, P1, R136, UR8, 0x1 ;  /* 0x0000000888267c11 */ /* 0x000fe2000f8208ff */
[----:B------:R-:W-:Y:S01]  /*7c10*/  IMAD R3, R3, 0x30, RZ ;  /* 0x0000003003037824 */ /* 0x000fe200078e02ff */
[----:B------:R-:W-:Y:S01]  /*7c20*/  LEA.HI.X R29, R15, UR9, R4, 0x1, P0 ;  /* 0x000000090f1d7c11 */ /* 0x000fe200080f0c04 */
[----:B------:R-:W-:Y:S01]  /*7c30*/  IMAD.IADD R19, R159, 0x1, -R66 ;  /* 0x000000019f137824 */ /* 0x000fe200078e0a42 */
[----:B------:R-:W-:Y:S01]  /*7c40*/  ISETP.NE.AND P0, PT, RZ, UR10, PT ;  /* 0x0000000aff007c0c */ /* 0x000fe2000bf05270 */
[----:B------:R-:W-:Y:S01]  /*7c50*/  IMAD.IADD R3, R9, 0x1, R3 ;  /* 0x0000000109037824 */ /* 0x000fe200078e0203 */
[----:B------:R-:W-:-:S02]  /*7c60*/  LEA R32, P4, R0, UR8, 0x1 ;  /* 0x0000000800207c11 */ /* 0x000fc4000f8808ff */
[----:B------:R-:W-:Y:S02]  /*7c70*/  LEA R30, P2, R8, UR8, 0x1 ;  /* 0x00000008081e7c11 */ /* 0x000fe4000f8408ff */
[----:B------:R-:W-:Y:S02]  /*7c80*/  LEA.HI.X R39, R136, UR9, R139, 0x1, P1 ;  /* 0x0000000988277c11 */ /* 0x000fe400088f0c8b */
[----:B------:R-:W-:Y:S02]  /*7c90*/  ISETP.GE.AND P1, PT, R134, R19, PT ;  /* 0x000000138600720c */ /* 0x000fe40003f26270 */
[----:B------:R-:W-:Y:S02]  /*7ca0*/  LEA.HI.X R33, R0, UR9, R5, 0x1, P4 ;  /* 0x0000000900217c11 */ /* 0x000fe4000a0f0c05 */
[----:B------:R-:W-:Y:S02]  /*7cb0*/  LEA.HI.X R31, R8, UR9, R3, 0x1, P2 ;  /* 0x00000009081f7c11 */ /* 0x000fe400090f0c03 */
[----:B------:R-:W-:-:S02]  /*7cc0*/  ISETP.GT.AND P1, PT, R52, -0x8, !P1 ;  /* 0xfffffff83400780c */ /* 0x000fc40004f24270 */
[----:B--2---:R-:W-:-:S05]  /*7cd0*/  IADD3 R74, R7, R74, R66 ;  /* 0x0000004a074a7210 */ /* 0x004fca0007ffe042 */
[----:B------:R-:W-:-:S05]  /*7ce0*/  IMAD R4, R81, R74, RZ ;  /* 0x0000004a51047224 */ /* 0x000fca00078e02ff */
[-C--:B------:R-:W-:Y:S02]  /*7cf0*/  IADD3 R6, P6, R78, R4.reuse, RZ ;  /* 0x000000044e067210 */ /* 0x080fe40007fde0ff */
[----:B------:R-:W-:Y:S02]  /*7d00*/  IADD3 R2, P5, R77, R4, RZ ;  /* 0x000000044d027210 */ /* 0x000fe40007fbe0ff */
[----:B------:R-:W-:-:S05]  /*7d10*/  SHF.R.S32.HI R4, RZ, 0x1f, R4 ;  /* 0x0000001fff047819 */ /* 0x000fca0000011404 */
[--C-:B------:R-:W-:Y:S02]  /*7d20*/  IMAD.X R7, R76, 0x1, R4.reuse, P6 ;  /* 0x000000014c077824 */ /* 0x100fe400030e0604 */
[----:B------:R-:W-:Y:S01]  /*7d30*/  IMAD.X R18, R75, 0x1, R4, P5 ;  /* 0x000000014b127824 */ /* 0x000fe200028e0604 */
[----:B------:R-:W-:Y:S06]  /*7d40*/  @!P0 BRA `(.L_x_6974) ;  /* 0x0000001800848947 */ /* 0x000fec0003800000 */
[----:B------:R-:W-:Y:S04]  /*7d50*/  BSSY B1, `(.L_x_6975) ;  /* 0x0000064000017945 */ /* 0x000fe80003800000 */
[----:B------:R-:W-:Y:S05]  /*7d60*/  @!P1 BRA `(.L_x_6976) ;  /* 0x0000000400889947 */ /* 0x000fea0003800000 */
[----:B------:R1:W5:Y:S04]  /*7d70*/  LDG.E.128 R8, desc[UR6][R38.64+0x80] ;  /* 0x0000800626087981 */ /* 0x000368000c1e1d00 */
[----:B------:R1:W5:Y:S01]  /*7d80*/  LDG.E.128 R12, desc[UR6][R38.64] ;  /* 0x00000006260c7981 */ /* 0x000362000c1e1d00 */
[----:B------:R-:W-:Y:S01]  /*7d90*/  ISETP.GE.AND P2, PT, R16, UR5, PT ;  /* 0x0000000510007c0c */ /* 0x000fe2000bf46270 */
[C---:B------:R-:W-:Y:S01]  /*7da0*/  IMAD.SHL.U32 R42, R6.reuse, 0x2, RZ ;  /* 0x00000002062a7824 */ /* 0x040fe200078e00ff */
[----:B------:R-:W-:Y:S01]  /*7db0*/  ULDC.64 UR10, c[0x0][0x358] ;  /* 0x0000d600000a7ab9 */ /* 0x000fe20000000a00 */
[----:B------:R-:W-:Y:S01]  /*7dc0*/  ULDC.64 UR8, c[0x0][0x360] ;  /* 0x0000d80000087ab9 */ /* 0x000fe20000000a00 */
[----:B------:R-:W-:Y:S01]  /*7dd0*/  SHF.L.U64.HI R0, R6, 0x1, R7 ;  /* 0x0000000106007819 */ /* 0x000fe20000010207 */
[----:B------:R-:W-:Y:S01]  /*7de0*/  BSSY B0, `(.L_x_6977) ;  /* 0x000002c000007945 */ /* 0x000fe20003800000 */
[----:B------:R-:W-:-:S02]  /*7df0*/  IADD3 R40, P1, R42, UR10, RZ ;  /* 0x0000000a2a287c10 */ /* 0x000fc4000ff3e0ff */
[----:B------:R-:W-:Y:S02]  /*7e00*/  IADD3 R42, P0, R42, UR8, RZ ;  /* 0x000000082a2a7c10 */ /* 0x000fe4000ff1e0ff */
[C---:B------:R-:W-:Y:S02]  /*7e10*/  IADD3.X R41, R0.reuse, UR11, RZ, P1, !PT ;  /* 0x0000000b00297c10 */ /* 0x040fe40008ffe4ff */
[----:B------:R-:W-:Y:S01]  /*7e20*/  IADD3.X R43, R0, UR9, RZ, P0, !PT ;  /* 0x00000009002b7c10 */ /* 0x000fe200087fe4ff */
[----:B------:R-:W-:Y:S08]  /*7e30*/  @P2 BRA `(.L_x_6978) ;  /* 0x0000000000982947 */ /* 0x000ff00003800000 */
[----:B------:R-:W2:Y:S04]  /*7e40*/  LDG.E.64 R2, desc[UR6][R42.64] ;  /* 0x000000062a027981 */ /* 0x000ea8000c1e1b00 */
[----:B------:R-:W3:Y:S01]  /*7e50*/  LDG.E.64 R4, desc[UR6][R40.64] ;  /* 0x0000000628047981 */ /* 0x000ee2000c1e1b00 */
[C---:B-----5:R-:W-:Y:S01]  /*7e60*/  SHF.L.U32 R18, R13.reuse, 0x10, RZ ;  /* 0x000000100d127819 */ /* 0x060fe200000006ff */
[----:B----4-:R-:W-:Y:S01]  /*7e70*/  IMAD.U32 R21, R14, 0x10000, RZ ;  /* 0x000100000e157824 */ /* 0x010fe200078e00ff */
        /* <DEDUP_REMOVED lines=24> */
[----:B------:R-:W-:Y:S01]  /*8000*/  FFMA.FTZ R15, R20, R27, -R15 ;  /* 0x0000001b140f7223 */ /* 0x000fe2000001080f */
        /* <DEDUP_REMOVED lines=9> */
.L_x_6978:
[----:B------:R-:W-:Y:S05]  /*80a0*/  BSYNC B0 ;  /* 0x0000000000007941 */ /* 0x000fea0003800000 */
.L_x_6977:
[----:B-----5:R2:W-:Y:S01]  /*80b0*/  STS.128 [R161], R12 ;  /* 0x0000000ca1007388 */ /* 0x0205e20000000c00 */
[----:B------:R-:W-:Y:S01]  /*80c0*/  IADD3 R0, R16, 0x40, RZ ;  /* 0x0000004010007810 */ /* 0x000fe20007ffe0ff */
[----:B------:R-:W-:Y:S03]  /*80d0*/  BSSY B0, `(.L_x_6979) ;  /* 0x000002a000007945 */ /* 0x000fe60003800000 */
[----:B------:R-:W-:-:S13]  /*80e0*/  ISETP.GE.AND P0, PT, R0, UR5, PT ;  /* 0x0000000500007c0c */ /* 0x000fda000bf06270 */
[----:B------:R-:W-:Y:S05]  /*80f0*/  @P0 BRA `(.L_x_6980) ;  /* 0x00000000009c0947 */ /* 0x000fea0003800000 */
[----:B------:R-:W3:Y:S04]  /*8100*/  LDG.E.64 R2, desc[UR6][R42.64+0x40] ;  /* 0x000040062a027981 */ /* 0x000ee8000c1e1b00 */
[----:B------:R-:W5:Y:S01]  /*8110*/  LDG.E.64 R4, desc[UR6][R40.64+0x40] ;  /* 0x0000400628047981 */ /* 0x000f62000c1e1b00 */
[C---:B--2---:R-:W-:Y:S01]  /*8120*/  SHF.L.U32 R12, R9.reuse, 0x10, RZ ;  /* 0x00000010090c7819 */ /* 0x044fe200000006ff */
[----:B------:R-:W-:Y:S01]  /*8130*/  IMAD.U32 R14, R10, 0x10000, RZ ;  /* 0x000100000a0e7824 */ /* 0x000fe200078e00ff */
[----:B------:R-:W-:Y:S02]  /*8140*/  LOP3.LUT R0, R9, 0xffff0000, RZ, 0xc0, !PT ;  /* 0xffff000009007812 */ /* 0x000fe400078ec0ff */
[C---:B------:R-:W-:Y:S02]  /*8150*/  SHF.L.U32 R9, R8.reuse, 0x10, RZ ;  /* 0x0000001008097819 */ /* 0x040fe400000006ff */
[----:B------:R-:W-:-:S02]  /*8160*/  LOP3.LUT R15, R8, 0xffff0000, RZ, 0xc0, !PT ;  /* 0xffff0000080f7812 */ /* 0x000fc400078ec0ff */
[C---:B------:R-:W-:Y:S02]  /*8170*/  SHF.L.U32 R13, R11.reuse, 0x10, RZ ;  /* 0x000000100b0d7819 */ /* 0x040fe400000006ff */
[----:B------:R-:W-:Y:S02]  /*8180*/  LOP3.LUT R8, R11, 0xffff0000, RZ, 0xc0, !PT ;  /* 0xffff00000b087812 */ /* 0x000fe400078ec0ff */
[----:B----4-:R-:W-:Y:S02]  /*8190*/  LOP3.LUT R20, R10, 0xffff0000, RZ, 0xc0, !PT ;  /* 0xffff00000a147812 */ /* 0x010fe400078ec0ff */
[----:B---3--:R-:W-:Y:S02]  /*81a0*/  LOP3.LUT R11, R2, 0xffff0000, RZ, 0xc0, !PT ;  /* 0xffff0000020b7812 */ /* 0x008fe400078ec0ff */
[----:B------:R-:W-:Y:S02]  /*81b0*/  LOP3.LUT R10, R3, 0xffff0000, RZ, 0xc0, !PT ;  /* 0xffff0000030a7812 */ /* 0x000fe400078ec0ff */
[----:B-----5:R-:W-:Y:S01]  /*81c0*/  LOP3.LUT R23, R4, 0xffff0000, RZ, 0xc0, !PT ;  /* 0xffff000004177812 */ /* 0x020fe200078ec0ff */
        /* <DEDUP_REMOVED lines=26> */
.L_x_6980:
[----:B------:R-:W-:Y:S05]  /*8370*/  BSYNC B0 ;  /* 0x0000000000007941 */ /* 0x000fea0003800000 */
.L_x_6979:
[----:B------:R3:W-:Y:S02]  /*8380*/  STS.128 [R161+0x2000], R8 ;  /* 0x00200008a1007388 */ /* 0x0007e40000000c00 */
.L_x_6976:
[----:B------:R-:W-:Y:S05]  /*8390*/  BSYNC B1 ;  /* 0x0000000000017941 */ /* 0x000fea0003800000 */
.L_x_6975:
[----:B------:R-:W-:Y:S01]  /*83a0*/  VIADD R0, R134, 0x10 ;  /* 0x0000001086007836 */ /* 0x000fe20000000000 */
[----:B------:R-:W-:Y:S04]  /*83b0*/  BSSY B1, `(.L_x_6981) ;  /* 0x0000067000017945 */ /* 0x000fe80003800000 */
[----:B------:R-:W-:-:S04]  /*83c0*/  ISETP.GE.AND P0, PT, R0, R19, PT ;  /* 0x000000130000720c */ /* 0x000fc80003f06270 */
[----:B------:R-:W-:-:S13]  /*83d0*/  ISETP.LT.OR P0, PT, R52, -0x87, P0 ;  /* 0xffffff793400780c */ /* 0x000fda0000701670 */
[----:B------:R-:W-:Y:S05]  /*83e0*/  @P0 BRA `(.L_x_6982) ;  /* 0x00000004008c0947 */ /* 0x000fea0003800000 */
[----:B---3--:R3:W5:Y:S04]  /*83f0*/  LDG.E.128 R8, desc[UR6][R28.64+0x80] ;  /* 0x000080061c087981 */ /* 0x008768000c1e1d00 */
[----:B--2---:R3:W5:Y:S01]  /*8400*/  LDG.E.128 R12, desc[UR6][R28.64] ;  /* 0x000000061c0c7981 */ /* 0x004762000c1e1d00 */
[C---:B------:R-:W-:Y:S01]  /*8410*/  IADD3 R2, P0, R79.reuse, R6, RZ ;  /* 0x000000064f027210 */ /* 0x040fe20007f1e0ff */
[----:B------:R-:W-:Y:S01]  /*8420*/  ULDC.64 UR10, c[0x0][0x358] ;  /* 0x0000d600000a7ab9 */ /* 0x000fe20000000a00 */
[----:B------:R-:W-:Y:S01]  /*8430*/  ULDC.64 UR8, c[0x0][0x360] ;  /* 0x0000d80000087ab9 */ /* 0x000fe20000000a00 */
[----:B------:R-:W-:Y:S01]  /*8440*/  BSSY B0, `(.L_x_6983) ;  /* 0x0000030000007945 */ /* 0x000fe20003800000 */
[----:B------:R-:W-:Y:S01]  /*8450*/  LEA.HI.X.SX32 R79, R79, R7, 0x1, P0 ;  /* 0x000000074f4f7211 */ /* 0x000fe200000f0eff */
[----:B------:R-:W-:Y:S01]  /*8460*/  IMAD.SHL.U32 R36, R2, 0x2, RZ ;  /* 0x0000000202247824 */ /* 0x000fe200078e00ff */
[----:B------:R-:W-:-:S02]  /*8470*/  ISETP.GE.AND P0, PT, R16, UR5, PT ;  /* 0x0000000510007c0c */ /* 0x000fc4000bf06270 */
[----:B------:R-:W-:Y:S02]  /*8480*/  SHF.L.U64.HI R2, R2, 0x1, R79 ;  /* 0x0000000102027819 */ /* 0x000fe4000001024f */
[C---:B------:R-:W-:Y:S02]  /*8490*/  IADD3 R34, P2, R36.reuse, UR10, RZ ;  /* 0x0000000a24227c10 */ /* 0x040fe4000ff5e0ff */
[----:B------:R-:W-:Y:S02]  /*84a0*/  IADD3 R36, P1, R36, UR8, RZ ;  /* 0x0000000824247c10 */ /* 0x000fe4000ff3e0ff */
[C---:B------:R-:W-:Y:S02]  /*84b0*/  IADD3.X R35, R2.reuse, UR11, RZ, P2, !PT ;  /* 0x0000000b02237c10 */ /* 0x040fe400097fe4ff */
[----:B------:R-:W-:-:S03]  /*84c0*/  IADD3.X R37, R2, UR9, RZ, P1, !PT ;  /* 0x0000000902257c10 */ /* 0x000fc60008ffe4ff */
[----:B------:R-:W-:Y:S06]  /*84d0*/  @P0 BRA `(.L_x_6984) ;  /* 0x0000000000980947 */ /* 0x000fec0003800000 */
[----:B------:R-:W2:Y:S04]  /*84e0*/  LDG.E.64 R2, desc[UR6][R36.64] ;  /* 0x0000000624027981 */ /* 0x000ea8000c1e1b00 */
[----:B------:R-:W3:Y:S01]  /*84f0*/  LDG.E.64 R4, desc[UR6][R34.64] ;  /* 0x0000000622047981 */ /* 0x000ee2000c1e1b00 */
[C---:B-----5:R-:W-:Y:S01]  /*8500*/  SHF.L.U32 R18, R13.reuse, 0x10, RZ ;  /* 0x000000100d127819 */ /* 0x060fe200000006ff */
[----:B----4-:R-:W-:Y:S01]  /*8510*/  IMAD.U32 R22, R14, 0x10000, RZ ;  /* 0x000100000e167824 */ /* 0x010fe200078e00ff */
[C---:B------:R-:W-:Y:S02]  /*8520*/  SHF.L.U32 R20, R12.reuse, 0x10, RZ ;  /* 0x000000100c147819 */ /* 0x040fe400000006ff */
[----:B------:R-:W-:Y:S02]  /*8530*/  LOP3.LUT R23, R12, 0xffff0000, RZ, 0xc0, !PT ;  /* 0xffff00000c177812 */ /* 0x000fe400078ec0ff */
        /* <DEDUP_REMOVED lines=10> */
[----:B------:R-:W-:Y:S01]  /*85e0*/  LOP3.LUT R24, R5, 0xffff0000, RZ, 0xc0, !PT ;  /* 0xffff000005187812 */ /* 0x000fe200078ec0ff */
[-C--:B------:R-:W-:Y:S01]  /*85f0*/  FMUL.FTZ R12, R15, R14.reuse ;  /* 0x0000000e0f0c7220 */ /* 0x080fe20000410000 */
[----:B------:R-:W-:Y:S01]  /*8600*/  SHF.L.U32 R2, R2, 0x10, RZ ;  /* 0x0000001002027819 */ /* 0x000fe200000006ff */
[----:B------:R-:W-:Y:S01]  /*8610*/  FMUL.FTZ R14, R21, R14 ;  /* 0x0000000e150e7220 */ /* 0x000fe20000410000 */
[----:B------:R-:W-:Y:S01]  /*8620*/  FFMA.FTZ R28, R13, R26, R28 ;  /* 0x0000001a0d1c7223 */ /* 0x000fe2000001001c */
[----:B------:R-:W-:Y:S01]  /*8630*/  SHF.L.U32 R13, R5, 0x10, RZ ;  /* 0x00000010050d7819 */ /* 0x000fe200000006ff */
[-C--:B------:R-:W-:Y:S01]  /*8640*/  FFMA.FTZ R12, R21, R24.reuse, -R12 ;  /* 0x00000018150c7223 */ /* 0x080fe2000001080c */
[----:B------:R-:W-:Y:S01]  /*8650*/  FFMA.FTZ R15, R15, R24, R14 ;  /* 0x000000180f0f7223 */ /* 0x000fe2000001000e */
[----:B------:R-:W-:Y:S01]  /*8660*/  SHF.L.U32 R4, R4, 0x10, RZ ;  /* 0x0000001004047819 */ /* 0x000fe200000006ff */
[-C--:B------:R-:W-:Y:S01]  /*8670*/  FMUL.FTZ R5, R23, R2.reuse ;  /* 0x0000000217057220 */ /* 0x080fe20000410000 */
[----:B------:R-:W-:Y:S01]  /*8680*/  FMUL.FTZ R2, R20, R2 ;  /* 0x0000000214027220 */ /* 0x000fe20000410000 */
[-C--:B------:R-:W-:Y:S01]  /*8690*/  FMUL.FTZ R21, R27, R3.reuse ;  /* 0x000000031b157220 */ /* 0x080fe20000410000 */
        /* <DEDUP_REMOVED lines=10> */
.L_x_6984:
[----:B------:R-:W-:Y:S05]  /*8740*/  BSYNC B0 ;  /* 0x0000000000007941 */ /* 0x000fea0003800000 */
.L_x_6983:
[----:B-----5:R2:W-:Y:S01]  /*8750*/  STS.128 [R161+0x800], R12 ;  /* 0x0008000ca1007388 */ /* 0x0205e20000000c00 */
[----:B------:R-:W-:Y:S01]  /*8760*/  IADD3 R2, R16, 0x40, RZ ;  /* 0x0000004010027810 */ /* 0x000fe20007ffe0ff */
[----:B------:R-:W-:Y:S03]  /*8770*/  BSSY B0, `(.L_x_6985) ;  /* 0x0000029000007945 */ /* 0x000fe60003800000 */
[----:B------:R-:W-:-:S13]  /*8780*/  ISETP.GE.AND P0, PT, R2, UR5, PT ;  /* 0x0000000502007c0c */ /* 0x000fda000bf06270 */
[----:B------:R-:W-:Y:S05]  /*8790*/  @P0 BRA `(.L_x_6986) ;  /* 0x0000000000980947 */ /* 0x000fea0003800000 */
[----:B------:R-:W5:Y:S04]  /*87a0*/  LDG.E.64 R2, desc[UR6][R36.64+0x40] ;  /* 0x0000400624027981 */ /* 0x000f68000c1e1b00 */
[----:B------:R-:W3:Y:S01]  /*87b0*/  LDG.E.64 R4, desc[UR6][R34.64+0x40] ;  /* 0x0000400622047981 */ /* 0x000ee2000c1e1b00 */
[C---:B--2---:R-:W-:Y:S01]  /*87c0*/  SHF.L.U32 R12, R9.reuse, 0x10, RZ ;  /* 0x00000010090c7819 */ /* 0x044fe200000006ff */
[----:B------:R-:W-:Y:S01]  /*87d0*/  IMAD.U32 R15, R10, 0x10000, RZ ;  /* 0x000100000a0f7824 */ /* 0x000fe200078e00ff */
[C---:B------:R-:W-:Y:S02]  /*87e0*/  SHF.L.U32 R13, R8.reuse, 0x10, RZ ;  /* 0x00000010080d7819 */ /* 0x040fe400000006ff */
[----:B------:R-:W-:Y:S02]  /*87f0*/  LOP3.LUT R18, R8, 0xffff0000, RZ, 0xc0, !PT ;  /* 0xffff000008127812 */ /* 0x000fe400078ec0ff */
[----:B------:R-:W-:-:S02]  /*8800*/  LOP3.LUT R9, R9, 0xffff0000, RZ, 0xc0, !PT ;  /* 0xffff000009097812 */ /* 0x000fc400078ec0ff */
[C---:B------:R-:W-:Y:S02]  /*8810*/  SHF.L.U32 R14, R11.reuse, 0x10, RZ ;  /* 0x000000100b0e7819 */ /* 0x040fe400000006ff */
[----:B----4-:R-:W-:Y:S02]  /*8820*/  LOP3.LUT R23, R10, 0xffff0000, RZ, 0xc0, !PT ;  /* 0xffff00000a177812 */ /* 0x010fe400078ec0ff */
[----:B------:R-:W-:Y:S02]  /*8830*/  LOP3.LUT R11, R11, 0xffff0000, RZ, 0xc0, !PT ;  /* 0xffff00000b0b7812 */ /* 0x000fe400078ec0ff */
[----:B-----5:R-:W-:Y:S02]  /*8840*/  LOP3.LUT R8, R2, 0xffff0000, RZ, 0xc0, !PT ;  /* 0xffff000002087812 */ /* 0x020fe400078ec0ff */
[----:B------:R-:W-:Y:S02]  /*8850*/  LOP3.LUT R10, R3, 0xffff0000, RZ, 0xc0, !PT ;  /* 0xffff0000030a7812 */ /* 0x000fe400078ec0ff */
[----:B---3--:R-:W-:Y:S01]  /*8860*/  LOP3.LUT R22, R4, 0xffff0000, RZ, 0xc0, !PT ;  /* 0xffff000004167812 */ /* 0x008fe200078ec0ff */
        /* <DEDUP_REMOVED lines=25> */
.L_x_6986:
[----:B------:R-:W-:Y:S05]  /*8a00*/  BSYNC B0 ;  /* 0x0000000000007941 */ /* 0x000fea0003800000 */
.L_x_6985:
[----:B------:R1:W-:Y:S02]  /*8a10*/  STS.128 [R161+0x2800], R8 ;  /* 0x00280008a1007388 */ /* 0x0003e40000000c00 */
.L_x_6982:
[----:B------:R-:W-:Y:S05]  /*8a20*/  BSYNC B1 ;  /* 0x0000000000017941 */ /* 0x000fea0003800000 */
.L_x_6981:
[----:B---3--:R-:W-:Y:S01]  /*8a30*/  VIADD R28, R134, 0x20 ;  /* 0x00000020861c7836 */ /* 0x008fe20000000000 */
[----:B------:R-:W-:Y:S04]  /*8a40*/  BSSY B1, `(.L_x_6987) ;  /* 0x0000068000017945 */ /* 0x000fe80003800000 */
[----:B------:R-:W-:-:S04]  /*8a50*/  ISETP.GE.AND P0, PT, R28, R19, PT ;  /* 0x000000131c00720c */ /* 0x000fc80003f06270 */
[----:B------:R-:W-:-:S13]  /*8a60*/  ISETP.LT.OR P0, PT, R52, -0x107, P0 ;  /* 0xfffffef93400780c */ /* 0x000fda0000701670 */
[----:B------:R-:W-:Y:S05]  /*8a70*/  @P0 BRA `(.L_x_6988) ;  /* 0x0000000400900947 */ /* 0x000fea0003800000 */
[----:B-1----:R1:W5:Y:S04]  /*8a80*/  LDG.E.128 R8, desc[UR6][R32.64+0x80] ;  /* 0x0000800620087981 */ /* 0x002368000c1e1d00 */
[----:B--2---:R1:W5:Y:S01]  /*8a90*/  LDG.E.128 R12, desc[UR6][R32.64] ;  /* 0x00000006200c7981 */ /* 0x004362000c1e1d00 */
[----:B------:R-:W-:Y:S01]  /*8aa0*/  IMAD.SHL.U32 R2, R81, 0x20, RZ ;  /* 0x0000002051027824 */ /* 0x000fe200078e00ff */
[----:B------:R-:W-:Y:S01]  /*8ab0*/  ULDC.64 UR10, c[0x0][0x358] ;  /* 0x0000d600000a7ab9 */ /* 0x000fe20000000a00 */
[----:B------:R-:W-:Y:S01]  /*8ac0*/  ULDC.64 UR8, c[0x0][0x360] ;  /* 0x0000d80000087ab9 */ /* 0x000fe20000000a00 */
[----:B------:R-:W-:Y:S02]  /*8ad0*/  BSSY B0, `(.L_x_6989) ;  /* 0x0000031000007945 */ /* 0x000fe40003800000 */
[----:B------:R-:W-:-:S04]  /*8ae0*/  IADD3 R3, P0, R2, R6, RZ ;  /* 0x0000000602037210 */ /* 0x000fc80007f1e0ff */
[----:B------:R-:W-:Y:S01]  /*8af0*/  LEA.HI.X.SX32 R2, R2, R7, 0x1, P0 ;  /* 0x0000000702027211 */ /* 0x000fe200000f0eff */
[C---:B------:R-:W-:Y:S01]  /*8b00*/  IMAD.SHL.U32 R36, R3.reuse, 0x2, RZ ;  /* 0x0000000203247824 */ /* 0x040fe200078e00ff */
[----:B------:R-:W-:Y:S02]  /*8b10*/  ISETP.GE.AND P0, PT, R16, UR5, PT ;  /* 0x0000000510007c0c */ /* 0x000fe4000bf06270 */
[----:B------:R-:W-:Y:S02]  /*8b20*/  SHF.L.U64.HI R2, R3, 0x1, R2 ;  /* 0x0000000103027819 */ /* 0x000fe40000010202 */
[C---:B------:R-:W-:Y:S02]  /*8b30*/  IADD3 R34, P2, R36.reuse, UR10, RZ ;  /* 0x0000000a24227c10 */ /* 0x040fe4000ff5e0ff */
[----:B------:R-:W-:Y:S02]  /*8b40*/  IADD3 R36, P1, R36, UR8, RZ ;  /* 0x0000000824247c10 */ /* 0x000fe4000ff3e0ff */
[----:B------:R-:W-:-:S02]  /*8b50*/  IADD3.X R35, R2, UR11, RZ, P2, !PT ;  /* 0x0000000b02237c10 */ /* 0x000fc400097fe4ff */
[----:B------:R-:W-:-:S03]  /*8b60*/  IADD3.X R37, R2, UR9, RZ, P1, !PT ;  /* 0x0000000902257c10 */ /* 0x000fc60008ffe4ff */
[----:B-1----:R-:W-:Y:S06]  /*8b70*/  @P0 BRA `(.L_x_6990) ;  /* 0x0000000000980947 */ /* 0x002fec0003800000 */
        /* <DEDUP_REMOVED lines=38> */
.L_x_6990:
[----:B------:R-:W-:Y:S05]  /*8de0*/  BSYNC B0 ;  /* 0x0000000000007941 */ /* 0x000fea0003800000 */
.L_x_6989:
[----:B-----5:R1:W-:Y:S01]  /*8df0*/  STS.128 [R161+0x1000], R12 ;  /* 0x0010000ca1007388 */ /* 0x0203e20000000c00 */
[----:B------:R-:W-:Y:S01]  /*8e00*/  IADD3 R2, R16, 0x40, RZ ;  /* 0x0000004010027810 */ /* 0x000fe20007ffe0ff */
[----:B------:R-:W-:Y:S03]  /*8e10*/  BSSY B0, `(.L_x_6991) ;  /* 0x0000029000007945 */ /* 0x000fe60003800000 */
[----:B------:R-:W-:-:S13]  /*8e20*/  ISETP.GE.AND P0, PT, R2, UR5, PT ;  /* 0x0000000502007c0c */ /* 0x000fda000bf06270 */
[----:B------:R-:W-:Y:S05]  /*8e30*/  @P0 BRA `(.L_x_6992) ;  /* 0x0000000000980947 */ /* 0x000fea0003800000 */
[----:B------:R-:W2:Y:S04]  /*8e40*/  LDG.E.64 R2, desc[UR6][R36.64+0x40] ;  /* 0x0000400624027981 */ /* 0x000ea8000c1e1b00 */
[----:B------:R-:W3:Y:S01]  /*8e50*/  LDG.E.64 R4, desc[UR6][R34.64+0x40] ;  /* 0x0000400622047981 */ /* 0x000ee2000c1e1b00 */
[C---:B-1----:R-:W-:Y:S01]  /*8e60*/  SHF.L.U32 R12, R9.reuse, 0x10, RZ ;  /* 0x00000010090c7819 */ /* 0x042fe200000006ff */
[----:B------:R-:W-:Y:S01]  /*8e70*/  IMAD.U32 R15, R10, 0x10000, RZ ;  /* 0x000100000a0f7824 */ /* 0x000fe200078e00ff */
[C---:B------:R-:W-:Y:S02]  /*8e80*/  SHF.L.U32 R13, R8.reuse, 0x10, RZ ;  /* 0x00000010080d7819 */ /* 0x040fe400000006ff */
[----:B------:R-:W-:Y:S02]  /*8e90*/  LOP3.LUT R18, R8, 0xffff0000, RZ, 0xc0, !PT ;  /* 0xffff000008127812 */ /* 0x000fe400078ec0ff */
[----:B------:R-:W-:-:S02]  /*8ea0*/  LOP3.LUT R9, R9, 0xffff0000, RZ, 0xc0, !PT ;  /* 0xffff000009097812 */ /* 0x000fc400078ec0ff */
[C---:B------:R-:W-:Y:S02]  /*8eb0*/  SHF.L.U32 R14, R11.reuse, 0x10, RZ ;  /* 0x000000100b0e7819 */ /* 0x040fe400000006ff */
[----:B----4-:R-:W-:Y:S02]  /*8ec0*/  LOP3.LUT R23, R10, 0xffff0000, RZ, 0xc0, !PT ;  /* 0xffff00000a177812 */ /* 0x010fe400078ec0ff */
        /* <DEDUP_REMOVED lines=29> */
.L_x_6992:
[----:B------:R-:W-:Y:S05]  /*90a0*/  BSYNC B0 ;  /* 0x0000000000007941 */ /* 0x000fea0003800000 */
.L_x_6991:
[----:B------:R3:W-:Y:S02]  /*90b0*/  STS.128 [R161+0x3000], R8 ;  /* 0x00300008a1007388 */ /* 0x0007e40000000c00 */
.L_x_6988:
[----:B------:R-:W-:Y:S05]  /*90c0*/  BSYNC B1 ;  /* 0x0000000000017941 */ /* 0x000fea0003800000 */
.L_x_6987:
[----:B------:R-:W-:-:S05]  /*90d0*/  VIADD R32, R134, 0x30 ;  /* 0x0000003086207836 */ /* 0x000fca0000000000 */
[----:B------:R-:W-:-:S04]  /*90e0*/  ISETP.GE.AND P0, PT, R32, R19, PT ;  /* 0x000000132000720c */ /* 0x000fc80003f06270 */
[----:B------:R-:W-:-:S13]  /*90f0*/  ISETP.LT.OR P0, PT, R52, -0x187, P0 ;  /* 0xfffffe793400780c */ /* 0x000fda0000701670 */
[----:B------:R-:W-:Y:S05]  /*9100*/  @P0 BRA `(.L_x_6993) ;  /* 0x0000003400f00947 */ /* 0x000fea0003800000 */
[----:B-1-3--:R1:W5:Y:S04]  /*9110*/  LDG.E.128 R8, desc[UR6][R30.64+0x80] ;  /* 0x000080061e087981 */ /* 0x00a368000c1e1d00 */
[----:B--2---:R1:W5:Y:S01]  /*9120*/  LDG.E.128 R12, desc[UR6][R30.64] ;  /* 0x000000061e0c7981 */ /* 0x004362000c1e1d00 */
[----:B------:R-:W-:Y:S01]  /*9130*/  IMAD R81, R81, 0x30, RZ ;  /* 0x0000003051517824 */ /* 0x000fe200078e02ff */
[----:B------:R-:W-:Y:S01]  /*9140*/  ULDC.64 UR10, c[0x0][0x358] ;  /* 0x0000d600000a7ab9 */ /* 0x000fe20000000a00 */
[----:B------:R-:W-:Y:S01]  /*9150*/  ULDC.64 UR8, c[0x0][0x360] ;  /* 0x0000d80000087ab9 */ /* 0x000fe20000000a00 */
[----:B------:R-:W-:Y:S02]  /*9160*/  BSSY B0, `(.L_x_6994) ;  /* 0x0000031000007945 */ /* 0x000fe40003800000 */
[----:B------:R-:W-:-:S04]  /*9170*/  IADD3 R2, P0, R81, R6, RZ ;  /* 0x0000000651027210 */ /* 0x000fc80007f1e0ff */
[----:B------:R-:W-:Y:S01]  /*9180*/  LEA.HI.X.SX32 R7, R81, R7, 0x1, P0 ;  /* 0x0000000751077211 */ /* 0x000fe200000f0eff */
[----:B------:R-:W-:Y:S01]  /*9190*/  IMAD.SHL.U32 R36, R2, 0x2, RZ ;  /* 0x0000000202247824 */ /* 0x000fe200078e00ff */
        /* <DEDUP_REMOVED lines=10> */
[----:B------:R-:W-:Y:S01]  /*9240*/  IMAD.U32 R19, R14, 0x10000, RZ ;  /* 0x000100000e137824 */ /* 0x000fe200078e00ff */
[----:B------:R-:W-:Y:S02]  /*9250*/  LOP3.LUT R6, R13, 0xffff0000, RZ, 0xc0, !PT ;  /* 0xffff00000d067812 */ /* 0x000fe400078ec0ff */
[C---:B------:R-:W-:Y:S02]  /*9260*/  SHF.L.U32 R13, R12.reuse, 0x10, RZ ;  /* 0x000000100c0d7819 */ /* 0x040fe400000006ff */
[----:B----4-:R-:W-:-:S02]  /*9270*/  LOP3.LUT R20, R12, 0xffff0000, RZ, 0xc0, !PT ;  /* 0xffff00000c147812 */ /* 0x010fc400078ec0ff */
[----:B------:R-:W-:Y:S02]  /*9280*/  LOP3.LUT R24, R14, 0xffff0000, RZ, 0xc0, !PT ;  /* 0xffff00000e187812 */ /* 0x000fe400078ec0ff */
[C---:B------:R-:W-:Y:S02]  /*9290*/  SHF.L.U32 R18, R15.reuse, 0x10, RZ ;  /* 0x000000100f127819 */ /* 0x040fe400000006ff */
[----:B------:R-:W-:Y:S02]  /*92a0*/  LOP3.LUT R15, R15, 0xffff0000, RZ, 0xc0, !PT ;  /* 0xffff00000f0f7812 */ /* 0x000fe400078ec0ff */
[C---:B--2---:R-:W-:Y:S02]  /*92b0*/  LOP3.LUT R12, R2.reuse, 0xffff0000, RZ, 0xc0, !PT ;  /* 0xffff0000020c7812 */ /* 0x044fe400078ec0ff */
[----:B------:R-:W-:Y:S02]  /*92c0*/  SHF.L.U32 R2, R2, 0x10, RZ ;  /* 0x0000001002027819 */ /* 0x000fe400000006ff */
[----:B---3--:R-:W-:Y:S01]  /*92d0*/  LOP3.LUT R23, R4, 0xffff0000, RZ, 0xc0, !PT ;  /* 0xffff000004177812 */ /* 0x008fe200078ec0ff */
        /* <DEDUP_REMOVED lines=25> */
.L_x_6995:
[----:B------:R-:W-:Y:S05]  /*9470*/  BSYNC B0 ;  /* 0x0000000000007941 */ /* 0x000fea0003800000 */
.L_x_6994:
[----:B-----5:R1:W-:Y:S01]  /*9480*/  STS.128 [R161+0x1800], R12 ;  /* 0x0018000ca1007388 */ /* 0x0203e20000000c00 */
[----:B------:R-:W-:Y:S01]  /*9490*/  IADD3 R16, R16, 0x40, RZ ;  /* 0x0000004010107810 */ /* 0x000fe20007ffe0ff */
[----:B------:R-:W-:Y:S03]  /*94a0*/  BSSY B0, `(.L_x_6996) ;  /* 0x0000029000007945 */ /* 0x000fe60003800000 */
[----:B------:R-:W-:-:S13]  /*94b0*/  ISETP.GE.AND P0, PT, R16, UR5, PT ;  /* 0x0000000510007c0c */ /* 0x000fda000bf06270 */
[----:B------:R-:W-:Y:S05]  /*94c0*/  @P0 BRA `(.L_x_6997) ;  /* 0x0000000000980947 */ /* 0x000fea0003800000 */
[----:B------:R-:W2:Y:S04]  /*94d0*/  LDG.E.64 R2, desc[UR6][R36.64+0x40] ;  /* 0x0000400624027981 */ /* 0x000ea8000c1e1b00 */
[----:B------:R-:W3:Y:S01]  /*94e0*/  LDG.E.64 R4, desc[UR6][R34.64+0x40] ;  /* 0x0000400622047981 */ /* 0x000ee2000c1e1b00 */
[C---:B------:R-:W-:Y:S01]  /*94f0*/  SHF.L.U32 R7, R9.reuse, 0x10, RZ ;  /* 0x0000001009077819 */ /* 0x040fe200000006ff */
[----:B-1----:R-:W-:Y:S01]  /*9500*/  IMAD.U32 R13, R10, 0x10000, RZ ;  /* 0x000100000a0d7824 */ /* 0x002fe200078e00ff */
[----:B------:R-:W-:Y:S02]  /*9510*/  LOP3.LUT R6, R9, 0xffff0000, RZ, 0xc0, !PT ;  /* 0xffff000009067812 */ /* 0x000fe400078ec0ff */
[C---:B------:R-:W-:Y:S02]  /*9520*/  SHF.L.U32 R9, R8.reuse, 0x10, RZ ;  /* 0x0000001008097819 */ /* 0x040fe400000006ff */
[----:B------:R-:W-:-:S02]  /*9530*/  LOP3.LUT R14, R8, 0xffff0000, RZ, 0xc0, !PT ;  /* 0xffff0000080e7812 */ /* 0x000fc400078ec0ff */
[----:B------:R-:W-:Y:S02]  /*9540*/  LOP3.LUT R18, R10, 0xffff0000, RZ, 0xc0, !PT ;  /* 0xffff00000a127812 */ /* 0x000fe400078ec0ff */
[C---:B------:R-:W-:Y:S02]  /*9550*/  SHF.L.U32 R12, R11.reuse, 0x10, RZ ;  /* 0x000000100b0c7819 */ /* 0x040fe400000006ff */
[----:B------:R-:W-:Y:S02]  /*9560*/  LOP3.LUT R11, R11, 0xffff0000, RZ, 0xc0, !PT ;  /* 0xffff00000b0b7812 */ /* 0x000fe400078ec0ff */
[C---:B--2---:R-:W-:Y:S02]  /*9570*/  LOP3.LUT R8, R2.reuse, 0xffff0000, RZ, 0xc0, !PT ;  /* 0xffff000002087812 */ /* 0x044fe400078ec0ff */
[----:B------:R-:W-:Y:S02]  /*9580*/  SHF.L.U32 R2, R2, 0x10, RZ ;  /* 0x0000001002027819 */ /* 0x000fe400000006ff */
[----:B---3--:R-:W-:Y:S01]  /*9590*/  LOP3.LUT R17, R4, 0xffff0000, RZ, 0xc0, !PT ;  /* 0xffff000004117812 */ /* 0x008fe200078ec0ff */
[-C--:B------:R-:W-:Y:S01]  /*95a0*/  FMUL.FTZ R10, R6, R8.reuse ;  /* 0x00000008060a7220 */ /* 0x080fe20000410000 */
[----:B----4-:R-:W-:Y:S01]  /*95b0*/  FMUL.FTZ R21, R7, R8 ;  /* 0x0000000807157220 */ /* 0x010fe20000410000 */
        /* <DEDUP_REMOVED lines=23> */
.L_x_6997:
[----:B------:R-:W-:Y:S05]  /*9730*/  BSYNC B0 ;  /* 0x0000000000007941 */ /* 0x000fea0003800000 */
.L_x_6996:
[----:B------:R2:W-:Y:S01]  /*9740*/  STS.128 [R161+0x3800], R8 ;  /* 0x00380008a1007388 */ /* 0x0005e20000000c00 */
[----:B------:R-:W-:Y:S05]  /*9750*/  BRA `(.L_x_6993) ;  /* 0x00000030005c7947 */ /* 0x000fea0003800000 */
.L_x_6974:
[----:B------:R-:W-:Y:S04]  /*9760*/  BSSY B1, `(.L_x_6998) ;  /* 0x00000b3000017945 */ /* 0x000fe80003800000 */
[----:B------:R-:W-:Y:S05]  /*9770*/  @!P1 BRA `(.L_x_6999) ;  /* 0x0000000800c49947 */ /* 0x000fea0003800000 */
[----:B------:R1:W5:Y:S04]  /*9780*/  LDG.E.128 R8, desc[UR6][R38.64+0x80] ;  /* 0x0000800626087981 */ /* 0x000368000c1e1d00 */
        /* <DEDUP_REMOVED lines=8> */
[----:B----4-:R-:W-:-:S08]  /*9810*/  IMAD.MOV.U32 R21, RZ, RZ, RZ ;  /* 0x000000ffff157224 */ /* 0x010fd000078e00ff */
        /* <DEDUP_REMOVED lines=8> */
[----:B------:R-:W2:Y:S01]  /*98a0*/  LDG.E.128 R4, desc[UR6][R6.64] ;  /* 0x0000000606047981 */ /* 0x000ea2000c1e1d00 */
[----:B------:R-:W-:Y:S01]  /*98b0*/  LEA.HI.X R13, R3, UR9, R0, 0x1, P0 ;  /* 0x00000009030d7c11 */ /* 0x000fe200080f0c00 */
[----:B------:R-:W-:Y:S01]  /*98c0*/  ULDC.64 UR8, c[0x0][0x358] ;  /* 0x0000d60000087ab9 */ /* 0x000fe20000000a00 */
[----:B------:R-:W-:-:S04]  /*98d0*/  IADD3 R3, P0, R21, R2, RZ ;  /* 0x0000000215037210 */ /* 0x000fc80007f1e0ff */
[----:B------:R-:W3:Y:S01]  /*98e0*/  LDG.E.128 R12, desc[UR6][R12.64] ;  /* 0x000000060c0c7981 */ /* 0x000ee2000c1e1d00 */
        /* <DEDUP_REMOVED lines=64> */
.L_x_7001:
[----:B------:R-:W-:Y:S05]  /*9cf0*/  BSYNC B0 ;  /* 0x0000000000007941 */ /* 0x000fea0003800000 */
.L_x_7000:
[----:B-----5:R2:W-:Y:S01]  /*9d00*/  STS.128 [R161], R24 ;  /* 0x00000018a1007388 */ /* 0x0205e20000000c00 */
[----:B------:R-:W-:Y:S01]  /*9d10*/  IADD3 R0, R16, 0x40, RZ ;  /* 0x0000004010007810 */ /* 0x000fe20007ffe0ff */
[----:B------:R-:W-:Y:S03]  /*9d20*/  BSSY B0, `(.L_x_7002) ;  /* 0x0000055000007945 */ /* 0x000fe60003800000 */
[----:B------:R-:W-:-:S13]  /*9d30*/  ISETP.GE.AND P0, PT, R0, UR5, PT ;  /* 0x0000000500007c0c */ /* 0x000fda000bf06270 */
        /* <DEDUP_REMOVED lines=18> */
[----:B------:R-:W5:Y:S01]  /*9e60*/  LDG.E.128 R12, desc[UR6][R12.64+0x80] ;  /* 0x000080060c0c7981 */ /* 0x000f62000c1e1d00 */
[----:B------:R-:W-:Y:S02]  /*9e70*/  LEA.HI.X.SX32 R3, R3, R18, 0x1, P0 ;  /* 0x0000001203037211 */ /* 0x000fe400000f0eff */
[----:B----4-:R-:W-:-:S04]  /*9e80*/  LEA R20, P0, R0, UR8, 0x1 ;  /* 0x0000000800147c11 */ /* 0x010fc8000f8008ff */
[----:B------:R-:W-:-:S06]  /*9e90*/  LEA.HI.X R21, R0, UR9, R3, 0x1, P0 ;  /* 0x0000000900157c11 */ /* 0x000fcc00080f0c03 */
[----:B------:R-:W4:Y:S01]  /*9ea0*/  LDG.E.128 R20, desc[UR6][R20.64+0x80] ;  /* 0x0000800614147981 */ /* 0x000f22000c1e1d00 */
[C---:B--2---:R-:W-:Y:S01]  /*9eb0*/  IMAD.U32 R24, R8.reuse, 0x10000, RZ ;  /* 0x0001000008187824 */ /* 0x044fe200078e00ff */
        /* <DEDUP_REMOVED lines=13> */
[----:B-----5:R-:W-:Y:S01]  /*9f90*/  IMAD.U32 R36, R12, 0x10000, RZ ;  /* 0x000100000c247824 */ /* 0x020fe200078e00ff */
[----:B-1----:R-:W-:Y:S01]  /*9fa0*/  LOP3.LUT R38, R7, 0xffff0000, RZ, 0xc0, !PT ;  /* 0xffff000007267812 */ /* 0x002fe200078ec0ff */
        /* <DEDUP_REMOVED lines=44> */
.L_x_7003:
[----:B------:R-:W-:Y:S05]  /*a270*/  BSYNC B0 ;  /* 0x0000000000007941 */ /* 0x000fea0003800000 */
.L_x_7002:
[----:B------:R3:W-:Y:S02]  /*a280*/  STS.128 [R161+0x2000], R8 ;  /* 0x00200008a1007388 */ /* 0x0007e40000000c00 */
.L_x_6999:
[----:B------:R-:W-:Y:S05]  /*a290*/  BSYNC B1 ;  /* 0x0000000000017941 */ /* 0x000fea0003800000 */
.L_x_6998:
[----:B------:R-:W-:Y:S01]  /*a2a0*/  VIADD R0, R134, 0x10 ;  /* 0x0000001086007836 */ /* 0x000fe20000000000 */
[----:B------:R-:W-:Y:S04]  /*a2b0*/  BSSY B1, `(.L_x_7004) ;  /* 0x00000ba000017945 */ /* 0x000fe80003800000 */
[----:B------:R-:W-:-:S04]  /*a2c0*/  ISETP.GE.AND P0, PT, R0, R19, PT ;  /* 0x000000130000720c */ /* 0x000fc80003f06270 */
[----:B------:R-:W-:-:S13]  /*a2d0*/  ISETP.LT.OR P0, PT, R52, -0x87, P0 ;  /* 0xffffff793400780c */ /* 0x000fda0000701670 */
[----:B------:R-:W-:Y:S05]  /*a2e0*/  @P0 BRA `(.L_x_7005) ;  /* 0x0000000800d80947 */ /* 0x000fea0003800000 */
[----:B---3--:R3:W5:Y:S04]  /*a2f0*/  LDG.E.128 R8, desc[UR6][R28.64+0x80] ;  /* 0x000080061c087981 */ /* 0x008768000c1e1d00 */
[----:B--2---:R3:W5:Y:S01]  /*a300*/  LDG.E.128 R24, desc[UR6][R28.64] ;  /* 0x000000061c187981 */ /* 0x004762000c1e1d00 */
[----:B------:R-:W-:Y:S01]  /*a310*/  ISETP.GE.AND P0, PT, R16, UR5, PT ;  /* 0x0000000510007c0c */ /* 0x000fe2000bf06270 */
[----:B------:R-:W-:-:S12]  /*a320*/  BSSY B0, `(.L_x_7006) ;  /* 0x0000056000007945 */ /* 0x000fd80003800000 */
[----:B------:R-:W-:Y:S05]  /*a330*/  @P0 BRA `(.L_x_7007) ;  /* 0x0000000400500947 */ /* 0x000fea0003800000 */
[----:B------:R-:W-:Y:S01]  /*a340*/  ISETP.GE.AND P0, PT, R16, R81, PT ;  /* 0x000000511000720c */ /* 0x000fe20003f06270 */
[----:B------:R-:W-:Y:S01]  /*a350*/  IMAD.MOV.U32 R5, RZ, RZ, R81 ;  /* 0x000000ffff057224 */ /* 0x000fe200078e0051 */
[C---:B----4-:R-:W-:Y:S01]  /*a360*/  IADD3 R20, P1, R79.reuse, R2, RZ ;  /* 0x000000024f147210 */ /* 0x050fe20007f3e0ff */
        /* <DEDUP_REMOVED lines=24> */
[----:B-1----:R-:W-:Y:S01]  /*a4f0*/  IMAD.U32 R38, R27, 0x10000, RZ ;  /* 0x000100001b267824 */ /* 0x002fe200078e00ff */
[----:B------:R-:W-:Y:S01]  /*a500*/  SHF.L.U32 R35, R26, 0x10, RZ ;  /* 0x000000101a237819 */ /* 0x000fe200000006ff */
        /* <DEDUP_REMOVED lines=30> */
[C---:B---3--:R-:W-:Y:S01]  /*a6f0*/  IMAD.U32 R12, R20.reuse, 0x10000, RZ ;  /* 0x00010000140c7824 */ /* 0x048fe200078e00ff */
        /* <DEDUP_REMOVED lines=24> */
.L_x_7007:
[----:B------:R-:W-:Y:S05]  /*a880*/  BSYNC B0 ;  /* 0x0000000000007941 */ /* 0x000fea0003800000 */
.L_x_7006:
[----:B-----5:R2:W-:Y:S01]  /*a890*/  STS.128 [R161+0x800], R24 ;  /* 0x00080018a1007388 */ /* 0x0205e20000000c00 */
[----:B------:R-:W-:Y:S01]  /*a8a0*/  IADD3 R4, R16, 0x40, RZ ;  /* 0x0000004010047810 */ /* 0x000fe20007ffe0ff */
[----:B------:R-:W-:Y:S03]  /*a8b0*/  BSSY B0, `(.L_x_7008) ;  /* 0x0000058000007945 */ /* 0x000fe60003800000 */
[----:B------:R-:W-:-:S13]  /*a8c0*/  ISETP.GE.AND P0, PT, R4, UR5, PT ;  /* 0x0000000504007c0c */ /* 0x000fda000bf06270 */
[----:B------:R-:W-:Y:S05]  /*a8d0*/  @P0 BRA `(.L_x_7009) ;  /* 0x0000000400540947 */ /* 0x000fea0003800000 */
[----:B------:R-:W-:Y:S01]  /*a8e0*/  ISETP.GE.AND P0, PT, R4, R81, PT ;  /* 0x000000510400720c */ /* 0x000fe20003f06270 */
[----:B------:R-:W-:Y:S01]  /*a8f0*/  IMAD.MOV.U32 R5, RZ, RZ, R81 ;  /* 0x000000ffff057224 */ /* 0x000fe200078e0051 */
[----:B------:R-:W-:Y:S01]  /*a900*/  ULDC.64 UR8, c[0x0][0x360] ;  /* 0x0000d80000087ab9 */ /* 0x000fe20000000a00 */
[----:B------:R-:W-:Y:S02]  /*a910*/  VIADD R79, R79, 0x40 ;  /* 0x000000404f4f7836 */ /* 0x000fe40000000000 */
[----:B------:R-:W-:Y:S02]  /*a920*/  IMAD.MOV.U32 R13, RZ, RZ, RZ ;  /* 0x000000ffff0d7224 */ /* 0x000fe400078e00ff */
[----:B------:R-:W-:Y:S01]  /*a930*/  IMAD.MOV.U32 R3, RZ, RZ, RZ ;  /* 0x000000ffff037224 */ /* 0x000fe200078e00ff */
[----:B----4-:R-:W-:-:S04]  /*a940*/  IADD3 R22, P1, R79, R2, RZ ;  /* 0x000000024f167210 */ /* 0x010fc80007f3e0ff */
[----:B------:R-:W-:Y:S02]  /*a950*/  LEA.HI.X.SX32 R20, R79, R18, 0x1, P1 ;  /* 0x000000124f147211 */ /* 0x000fe400008f0eff */
[----:B------:R-:W-:-:S04]  /*a960*/  @P0 SHF.R.S32.HI R81, RZ, 0x1, R80 ;  /* 0x00000001ff510819 */ /* 0x000fc80000011450 */
[C---:B------:R-:W-:Y:S01]  /*a970*/  @P0 IADD3 R5, -R81.reuse, RZ, RZ ;  /* 0x000000ff51050210 */ /* 0x040fe20007ffe1ff */
[----:B------:R-:W-:Y:S01]  /*a980*/  @P0 IMAD.MOV R13, RZ, RZ, -R81 ;  /* 0x000000ffff0d0224 */ /* 0x000fe200078e0a51 */
[----:B------:R-:W-:-:S03]  /*a990*/  @P0 IADD3 R3, -R81, RZ, RZ ;  /* 0x000000ff51030210 */ /* 0x000fc60007ffe1ff */
[----:B------:R-:W-:Y:S01]  /*a9a0*/  IMAD.WIDE R4, R5, 0x2, R28 ;  /* 0x0000000205047825 */ /* 0x000fe200078e021c */
[----:B------:R-:W-:-:S04]  /*a9b0*/  IADD3 R12, P1, R13, R22, RZ ;  /* 0x000000160d0c7210 */ /* 0x000fc80007f3e0ff */
[----:B------:R-:W-:Y:S01]  /*a9c0*/  LEA.HI.X.SX32 R13, R13, R20, 0x1, P1 ;  /* 0x000000140d0d7211 */ /* 0x000fe200008f0eff */
[----:B------:R-:W4:Y:S01]  /*a9d0*/  LDG.E.128 R4, desc[UR6][R4.64+0x80] ;  /* 0x0000800604047981 */ /* 0x000f22000c1e1d00 */
[----:B------:R-:W-:-:S04]  /*a9e0*/  LEA R14, P1, R12, UR8, 0x1 ;  /* 0x000000080c0e7c11 */ /* 0x000fc8000f8208ff */
[----:B------:R-:W-:Y:S01]  /*a9f0*/  LEA.HI.X R15, R12, UR9, R13, 0x1, P1 ;  /* 0x000000090c0f7c11 */ /* 0x000fe200088f0c0d */
[----:B------:R-:W-:Y:S01]  /*aa00*/  ULDC.64 UR8, c[0x0][0x358] ;  /* 0x0000d60000087ab9 */ /* 0x000fe20000000a00 */
[----:B------:R-:W-:-:S04]  /*aa10*/  IADD3 R22, P1, R3, R22, RZ ;  /* 0x0000001603167210 */ /* 0x000fc80007f3e0ff */
[----:B------:R-:W5:Y:S01]  /*aa20*/  LDG.E.128 R12, desc[UR6][R14.64] ;  /* 0x000000060e0c7981 */ /* 0x000f62000c1e1d00 */
[----:B------:R-:W-:Y:S02]  /*aa30*/  LEA.HI.X.SX32 R3, R3, R20, 0x1, P1 ;  /* 0x0000001403037211 */ /* 0x000fe400008f0eff */
[----:B------:R-:W-:-:S04]  /*aa40*/  LEA R20, P1, R22, UR8, 0x1 ;  /* 0x0000000816147c11 */ /* 0x000fc8000f8208ff */
[----:B------:R-:W-:-:S06]  /*aa50*/  LEA.HI.X R21, R22, UR9, R3, 0x1, P1 ;  /* 0x0000000916157c11 */ /* 0x000fcc00088f0c03 */
[----:B------:R-:W5:Y:S01]  /*aa60*/  LDG.E.128 R20, desc[UR6][R20.64] ;  /* 0x0000000614147981 */ /* 0x000f62000c1e1d00 */
[----:B------:R-:W-:Y:S01]  /*aa70*/  LOP3.LUT R3, R9, 0xffff0000, RZ, 0xc0, !PT ;  /* 0xffff000009037812 */ /* 0x000fe200078ec0ff */
[----:B---3--:R-:W-:Y:S01]  /*aa80*/  IMAD.U32 R28, R11, 0x10000, RZ ;  /* 0x000100000b1c7824 */ /* 0x008fe200078e00ff */
[----:B--2---:R-:W-:Y:S02]  /*aa90*/  SHF.L.U32 R26, R9, 0x10, RZ ;  /* 0x00000010091a7819 */ /* 0x004fe400000006ff */
[----:B------:R-:W-:Y:S01]  /*aaa0*/  LOP3.LUT R9, R11, 0xffff0000, RZ, 0xc0, !PT ;  /* 0xffff00000b097812 */ /* 0x000fe200078ec0ff */
[C---:B------:R-:W-:Y:S01]  /*aab0*/  IMAD.U32 R24, R8.reuse, 0x10000, RZ ;  /* 0x0001000008187824 */ /* 0x040fe200078e00ff */
[----:B------:R-:W-:Y:S01]  /*aac0*/  LOP3.LUT R8, R8, 0xffff0000, RZ, 0xc0, !PT ;  /* 0xffff000008087812 */ /* 0x000fe200078ec0ff */
[C---:B------:R-:W-:Y:S01]  /*aad0*/  IMAD.U32 R25, R10.reuse, 0x10000, RZ ;  /* 0x000100000a197824 */ /* 0x040fe200078e00ff */
[----:B------:R-:W-:Y:S02]  /*aae0*/  LOP3.LUT R10, R10, 0xffff0000, RZ, 0xc0, !PT ;  /* 0xffff00000a0a7812 */ /* 0x000fe400078ec0ff */
[----:B----4-:R-:W-:-:S02]  /*aaf0*/  SHF.L.U32 R27, R4, 0x10, RZ ;  /* 0x00000010041b7819 */ /* 0x010fc400000006ff */
[----:B------:R-:W-:Y:S01]  /*ab00*/  LOP3.LUT R11, R4, 0xffff0000, RZ, 0xc0, !PT ;  /* 0xffff0000040b7812 */ /* 0x000fe200078ec0ff */
[C---:B------:R-:W-:Y:S01]  /*ab10*/  IMAD.U32 R4, R5.reuse, 0x10000, RZ ;  /* 0x0001000005047824 */ /* 0x040fe200078e00ff */
[----:B------:R-:W-:Y:S02]  /*ab20*/  LOP3.LUT R34, R5, 0xffff0000, RZ, 0xc0, !PT ;  /* 0xffff000005227812 */ /* 0x000fe400078ec0ff */
[C---:B------:R-:W-:Y:S02]  /*ab30*/  SHF.L.U32 R5, R7.reuse, 0x10, RZ ;  /* 0x0000001007057819 */ /* 0x040fe400000006ff */
[----:B------:R-:W-:Y:S01]  /*ab40*/  LOP3.LUT R35, R7, 0xffff0000, RZ, 0xc0, !PT ;  /* 0xffff000007237812 */ /* 0x000fe200078ec0ff */
[----:B-----5:R-:W-:Y:S01]  /*ab50*/  IMAD.U32 R36, R12, 0x10000, RZ ;  /* 0x000100000c247824 */ /* 0x020fe200078e00ff */
[C---:B------:R-:W-:Y:S02]  /*ab60*/  SHF.L.U32 R7, R13.reuse, 0x10, RZ ;  /* 0x000000100d077819 */ /* 0x040fe400000006ff */
[----:B------:R-:W-:Y:S01]  /*ab70*/  LOP3.LUT R37, R13, 0xffff0000, RZ, 0xc0, !PT ;  /* 0xffff00000d257812 */ /* 0x000fe200078ec0ff */
[----:B-1----:R-:W-:Y:S01]  /*ab80*/  IMAD.U32 R38, R14, 0x10000, RZ ;  /* 0x000100000e267824 */ /* 0x002fe200078e00ff */
[----:B------:R-:W-:-:S02]  /*ab90*/  LOP3.LUT R12, R12, 0xffff0000, RZ, 0xc0, !PT ;  /* 0xffff00000c0c7812 */ /* 0x000fc400078ec0ff */
        /* <DEDUP_REMOVED lines=41> */
.L_x_7009:
[----:B------:R-:W-:Y:S05]  /*ae30*/  BSYNC B0 ;  /* 0x0000000000007941 */ /* 0x000fea0003800000 */
.L_x_7008:
[----:B------:R1:W-:Y:S02]  /*ae40*/  STS.128 [R161+0x2800], R8 ;  /* 0x00280008a1007388 */ /* 0x0003e40000000c00 */
.L_x_7005:
[----:B------:R-:W-:Y:S05]  /*ae50*/  BSYNC B1 ;  /* 0x0000000000017941 */ /* 0x000fea0003800000 */
.L_x_7004:
[----:B---3--:R-:W-:Y:S01]  /*ae60*/  VIADD R28, R134, 0x20 ;  /* 0x00000020861c7836 */ /* 0x008fe20000000000 */
[----:B------:R-:W-:Y:S04]  /*ae70*/  BSSY B1, `(.L_x_7010) ;  /* 0x00000bd000017945 */ /* 0x000fe80003800000 */
[----:B------:R-:W-:-:S04]  /*ae80*/  ISETP.GE.AND P0, PT, R28, R19, PT ;  /* 0x000000131c00720c */ /* 0x000fc80003f06270 */
[----:B------:R-:W-:-:S13]  /*ae90*/  ISETP.LT.OR P0, PT, R52, -0x107, P0 ;  /* 0xfffffef93400780c */ /* 0x000fda0000701670 */
[----:B------:R-:W-:Y:S05]  /*aea0*/  @P0 BRA `(.L_x_7011) ;  /* 0x0000000800e40947 */ /* 0x000fea0003800000 */
[----:B-1----:R1:W5:Y:S04]  /*aeb0*/  LDG.E.128 R8, desc[UR6][R32.64+0x80] ;  /* 0x0000800620087981 */ /* 0x002368000c1e1d00 */
[----:B--2---:R1:W5:Y:S01]  /*aec0*/  LDG.E.128 R24, desc[UR6][R32.64] ;  /* 0x0000000620187981 */ /* 0x004362000c1e1d00 */
[----:B------:R-:W-:Y:S01]  /*aed0*/  ISETP.GE.AND P0, PT, R16, UR5, PT ;  /* 0x0000000510007c0c */ /* 0x000fe2000bf06270 */
[----:B------:R-:W-:-:S12]  /*aee0*/  BSSY B0, `(.L_x_7012) ;  /* 0x0000058000007945 */ /* 0x000fd80003800000 */
[----:B------:R-:W-:Y:S05]  /*aef0*/  @P0 BRA `(.L_x_7013) ;  /* 0x0000000400580947 */ /* 0x000fea0003800000 */
[----:B------:R-:W-:Y:S01]  /*af00*/  ISETP.GE.AND P0, PT, R16, R81, PT ;  /* 0x000000511000720c */ /* 0x000fe20003f06270 */
[----:B------:R-:W-:Y:S01]  /*af10*/  IMAD.MOV.U32 R5, RZ, RZ, R81 ;  /* 0x000000ffff057224 */ /* 0x000fe200078e0051 */
[----:B------:R-:W-:Y:S01]  /*af20*/  MOV R12, RZ ;  /* 0x000000ff000c7202 */ /* 0x000fe20000000f00 */
[----:B------:R-:W-:Y:S01]  /*af30*/  ULDC.64 UR8, c[0x0][0x360] ;  /* 0x0000d80000087ab9 */ /* 0x000fe20000000a00 */
[----:B----4-:R-:W-:-:S09]  /*af40*/  IMAD.MOV.U32 R21, RZ, RZ, RZ ;  /* 0x000000ffff157224 */ /* 0x010fd200078e00ff */
        /* <DEDUP_REMOVED lines=9> */
[----:B------:R-:W2:Y:S03]  /*afe0*/  LDG.E.128 R4, desc[UR6][R4.64] ;  /* 0x0000000604047981 */ /* 0x000ea6000c1e1d00 */
        /* <DEDUP_REMOVED lines=10> */
[----:B-----5:R-:W-:Y:S01]  /*b090*/  LOP3.LUT R3, R25, 0xffff0000, RZ, 0xc0, !PT ;  /* 0xffff000019037812 */ /* 0x020fe200078ec0ff */
[----:B------:R-:W-:Y:S01]  /*b0a0*/  IMAD.U32 R37, R27, 0x10000, RZ ;  /* 0x000100001b257824 */ /* 0x000fe200078e00ff */
[----:B------:R-:W-:Y:S02]  /*b0b0*/  SHF.L.U32 R35, R25, 0x10, RZ ;  /* 0x0000001019237819 */ /* 0x000fe400000006ff */
[----:B------:R-:W-:Y:S01]  /*b0c0*/  LOP3.LUT R25, R27, 0xffff0000, RZ, 0xc0, !PT ;  /* 0xffff00001b197812 */ /* 0x000fe200078ec0ff */
[C---:B------:R-:W-:Y:S01]  /*b0d0*/  IMAD.U32 R29, R24.reuse, 0x10000, RZ ;  /* 0x00010000181d7824 */ /* 0x040fe200078e00ff */
[----:B------:R-:W-:Y:S01]  /*b0e0*/  LOP3.LUT R24, R24, 0xffff0000, RZ, 0xc0, !PT ;  /* 0xffff000018187812 */ /* 0x000fe200078ec0ff */
[C---:B------:R-:W-:Y:S01]  /*b0f0*/  IMAD.U32 R34, R26.reuse, 0x10000, RZ ;  /* 0x000100001a227824 */ /* 0x040fe200078e00ff */
[----:B------:R-:W-:Y:S02]  /*b100*/  LOP3.LUT R26, R26, 0xffff0000, RZ, 0xc0, !PT ;  /* 0xffff00001a1a7812 */ /* 0x000fe400078ec0ff */
[----:B--2---:R-:W-:-:S02]  /*b110*/  SHF.L.U32 R36, R4, 0x10, RZ ;  /* 0x0000001004247819 */ /* 0x004fc400000006ff */
[----:B------:R-:W-:Y:S01]  /*b120*/  LOP3.LUT R27, R4, 0xffff0000, RZ, 0xc0, !PT ;  /* 0xffff0000041b7812 */ /* 0x000fe200078ec0ff */
[C---:B------:R-:W-:Y:S01]  /*b130*/  IMAD.U32 R4, R5.reuse, 0x10000, RZ ;  /* 0x0001000005047824 */ /* 0x040fe200078e00ff */
[----:B------:R-:W-:Y:S01]  /*b140*/  LOP3.LUT R39, R5, 0xffff0000, RZ, 0xc0, !PT ;  /* 0xffff000005277812 */ /* 0x000fe200078ec0ff */
[C---:B------:R-:W-:Y:S01]  /*b150*/  IMAD.U32 R5, R7.reuse, 0x10000, RZ ;  /* 0x0001000007057824 */ /* 0x040fe200078e00ff */
[----:B------:R-:W-:Y:S02]  /*b160*/  LOP3.LUT R40, R7, 0xffff0000, RZ, 0xc0, !PT ;  /* 0xffff000007287812 */ /* 0x000fe400078ec0ff */
[----:B------:R-:W-:Y:S01]  /*b170*/  SHF.L.U32 R38, R6, 0x10, RZ ;  /* 0x0000001006267819 */ /* 0x000fe200000006ff */
[C---:B---3--:R-:W-:Y:S01]  /*b180*/  IMAD.U32 R7, R13.reuse, 0x10000, RZ ;  /* 0x000100000d077824 */ /* 0x048fe200078e00ff */
[----:B------:R-:W-:Y:S02]  /*b190*/  LOP3.LUT R42, R13, 0xffff0000, RZ, 0xc0, !PT ;  /* 0xffff00000d2a7812 */ /* 0x000fe400078ec0ff */
[----:B------:R-:W-:-:S02]  /*b1a0*/  SHF.L.U32 R43, R14, 0x10, RZ ;  /* 0x000000100e2b7819 */ /* 0x000fc400000006ff */
[----:B------:R-:W-:Y:S01]  /*b1b0*/  LOP3.LUT R13, R14, 0xffff0000, RZ, 0xc0, !PT ;  /* 0xffff00000e0d7812 */ /* 0x000fe200078ec0ff */
[C---:B------:R-:W-:Y:S01]  /*b1c0*/  IMAD.U32 R14, R15.reuse, 0x10000, RZ ;  /* 0x000100000f0e7824 */ /* 0x040fe200078e00ff */
[----:B------:R-:W-:Y:S02]  /*b1d0*/  LOP3.LUT R15, R15, 0xffff0000, RZ, 0xc0, !PT ;  /* 0xffff00000f0f7812 */ /* 0x000fe400078ec0ff */
        /* <DEDUP_REMOVED lines=12> */
[----:B------:R-:W-:Y:S01]  /*b2a0*/  FMUL.FTZ R13, R6, R13 ;  /* 0x0000000d060d7220 */ /* 0x000fe20000410000 */
[----:B------:R-:W-:Y:S01]  /*b2b0*/  LOP3.LUT R21, R21, 0xffff0000, RZ, 0xc0, !PT ;  /* 0xffff000015157812 */ /* 0x000fe200078ec0ff */
[----:B------:R-:W-:Y:S01]  /*b2c0*/  @!P0 FADD.FTZ R41, -R41, -RZ ;  /* 0x800000ff29298221 */ /* 0x000fe20000010100 */
        /* <DEDUP_REMOVED lines=25> */
.L_x_7013:
[----:B------:R-:W-:Y:S05]  /*b460*/  BSYNC B0 ;  /* 0x0000000000007941 */ /* 0x000fea0003800000 */
.L_x_7012:
        /* <DEDUP_REMOVED lines=9> */
[----:B----4-:R-:W-:-:S08]  /*b500*/  IMAD.MOV.U32 R21, RZ, RZ, RZ ;  /* 0x000000ffff157224 */ /* 0x010fd000078e00ff */
        /* <DEDUP_REMOVED lines=15> */
[----:B------:R-:W-:Y:S01]  /*b600*/  LEA.HI.X.SX32 R3, R21, R3, 0x1, P1 ;  /* 0x0000000315037211 */ /* 0x000fe200008f0eff */
[----:B------:R-:W4:Y:S01]  /*b610*/  LDG.E.128 R12, desc[UR6][R14.64] ;  /* 0x000000060e0c7981 */ /* 0x000f22000c1e1d00 */
[----:B------:R-:W-:-:S04]  /*b620*/  LEA R22, P1, R20, UR8, 0x1 ;  /* 0x0000000814167c11 */ /* 0x000fc8000f8208ff */
[----:B------:R-:W-:-:S06]  /*b630*/  LEA.HI.X R23, R20, UR9, R3, 0x1, P1 ;  /* 0x0000000914177c11 */ /* 0x000fcc00088f0c03 */
[----:B------:R-:W5:Y:S01]  /*b640*/  LDG.E.128 R20, desc[UR6][R22.64] ;  /* 0x0000000616147981 */ /* 0x000f62000c1e1d00 */
[C---:B------:R-:W-:Y:S01]  /*b650*/  LOP3.LUT R3, R9.reuse, 0xffff0000, RZ, 0xc0, !PT ;  /* 0xffff000009037812 */ /* 0x040fe200078ec0ff */
[----:B--2---:R-:W-:Y:S01]  /*b660*/  IMAD.U32 R26, R9, 0x10000, RZ ;  /* 0x00010000091a7824 */ /* 0x004fe200078e00ff */
        /* <DEDUP_REMOVED lines=8> */
[----:B-1----:R-:W-:Y:S01]  /*b6f0*/  IMAD.U32 R32, R6, 0x10000, RZ ;  /* 0x0001000006207824 */ /* 0x002fe200078e00ff */
[----:B------:R-:W-:-:S02]  /*b700*/  SHF.L.U32 R4, R5, 0x10, RZ ;  /* 0x0000001005047819 */ /* 0x000fc400000006ff */
[----:B------:R-:W-:Y:S01]  /*b710*/  LOP3.LUT R33, R5, 0xffff0000, RZ, 0xc0, !PT ;  /* 0xffff000005217812 */ /* 0x000fe200078ec0ff */
[C---:B------:R-:W-:Y:S01]  /*b720*/  IMAD.U32 R5, R7.reuse, 0x10000, RZ ;  /* 0x0001000007057824 */ /* 0x040fe200078e00ff */
[----:B------:R-:W-:Y:S02]  /*b730*/  LOP3.LUT R35, R7, 0xffff0000, RZ, 0xc0, !PT ;  /* 0xffff000007237812 */ /* 0x000fe400078ec0ff */
[----:B------:R-:W-:Y:S01]  /*b740*/  LOP3.LUT R6, R6, 0xffff0000, RZ, 0xc0, !PT ;  /* 0xffff000006067812 */ /* 0x000fe200078ec0ff */
[C---:B----4-:R-:W-:Y:S01]  /*b750*/  IMAD.U32 R7, R13.reuse, 0x10000, RZ ;  /* 0x000100000d077824 */ /* 0x050fe200078e00ff */
[----:B------:R-:W-:Y:S02]  /*b760*/  LOP3.LUT R36, R13, 0xffff0000, RZ, 0xc0, !PT ;  /* 0xffff00000d247812 */ /* 0x000fe400078ec0ff */
[C---:B------:R-:W-:Y:S01]  /*b770*/  SHF.L.U32 R37, R14.reuse, 0x10, RZ ;  /* 0x000000100e257819 */ /* 0x040fe200000006ff */
        /* <DEDUP_REMOVED lines=11> */
[----:B-----5:R-:W-:-:S02]  /*b830*/  IMAD.U32 R4, R21, 0x10000, RZ ;  /* 0x0001000015047824 */ /* 0x020fc400078e00ff */
[----:B------:R-:W-:Y:S01]  /*b840*/  @!P0 FADD.FTZ R38, -R38, -RZ ;  /* 0x800000ff26268221 */ /* 0x000fe20000010100 */
[----:B------:R-:W-:Y:S01]  /*b850*/  FMUL.FTZ R13, R6, R13 ;  /* 0x0000000d060d7220 */ /* 0x000fe20000410000 */
[----:B------:R-:W-:Y:S01]  /*b860*/  FMUL.FTZ R14, R5, R14 ;  /* 0x0000000e050e7220 */ /* 0x000fe20000410000 */
[----:B------:R-:W-:Y:S01]  /*b870*/  LOP3.LUT R21, R21, 0xffff0000, RZ, 0xc0, !PT ;  /* 0xffff000015157812 */ /* 0x000fe200078ec0ff */
[----:B------:R-:W-:Y:S01]  /*b880*/  @!P0 FADD.FTZ R34, -R34, -RZ ;  /* 0x800000ff22228221 */ /* 0x000fe20000010100 */
[----:B------:R-:W-:Y:S01]  /*b890*/  FMUL.FTZ R36, R33, R36 ;  /* 0x0000002421247220 */ /* 0x000fe20000410000 */
[----:B------:R-:W-:Y:S01]  /*b8a0*/  @!P0 FADD.FTZ R37, -R37, -RZ ;  /* 0x800000ff25258221 */ /* 0x000fe20000010100 */
[C---:B------:R-:W-:Y:S01]  /*b8b0*/  SHF.L.U32 R6, R20.reuse, 0x10, RZ ;  /* 0x0000001014067819 */ /* 0x040fe200000006ff */
[----:B------:R-:W-:Y:S01]  /*b8c0*/  FMUL.FTZ R11, R11, R12 ;  /* 0x0000000c0b0b7220 */ /* 0x000fe20000410000 */
        /* <DEDUP_REMOVED lines=21> */
.L_x_7015:
[----:B------:R-:W-:Y:S05]  /*ba20*/  BSYNC B0 ;  /* 0x0000000000007941 */ /* 0x000fea0003800000 */
.L_x_7014:
[----:B------:R3:W-:Y:S02]  /*ba30*/  STS.128 [R161+0x3000], R8 ;  /* 0x00300008a1007388 */ /* 0x0007e40000000c00 */
.L_x_7011:
[----:B------:R-:W-:Y:S05]  /*ba40*/  BSYNC B1 ;  /* 0x0000000000017941 */ /* 0x000fea0003800000 */
.L_x_7010:
[----:B-1----:R-:W-:-:S05]  /*ba50*/  VIADD R32, R134, 0x30 ;  /* 0x0000003086207836 */ /* 0x002fca0000000000 */
        /* <DEDUP_REMOVED lines=43> */
[C---:B------:R-:W-:Y:S02]  /*bd10*/  SHF.L.U32 R4, R5.reuse, 0x10, RZ ;  /* 0x0000001005047819 */ /* 0x040fe400000006ff */
[----:B------:R-:W-:Y:S02]  /*bd20*/  LOP3.LUT R37, R5, 0xffff0000, RZ, 0xc0, !PT ;  /* 0xffff000005257812 */ /* 0x000fe400078ec0ff */
[C---:B------:R-:W-:Y:S02]  /*bd30*/  SHF.L.U32 R5, R7.reuse, 0x10, RZ ;  /* 0x0000001007057819 */ /* 0x040fe400000006ff */
[----:B------:R-:W-:Y:S01]  /*bd40*/  LOP3.LUT R40, R7, 0xffff0000, RZ, 0xc0, !PT ;  /* 0xffff000007287812 */ /* 0x000fe200078ec0ff */
[----:B------:R-:W-:Y:S02]  /*bd50*/  IMAD.U32 R36, R6, 0x10000, RZ ;  /* 0x0001000006247824 */ /* 0x000fe400078e00ff */
[C---:B---3--:R-:W-:Y:S01]  /*bd60*/  IMAD.U32 R38, R12.reuse, 0x10000, RZ ;  /* 0x000100000c267824 */ /* 0x048fe200078e00ff */
[----:B------:R-:W-:-:S02]  /*bd70*/  LOP3.LUT R39, R12, 0xffff0000, RZ, 0xc0, !PT ;  /* 0xffff00000c277812 */ /* 0x000fc400078ec0ff */
[C---:B------:R-:W-:Y:S02]  /*bd80*/  SHF.L.U32 R7, R13.reuse, 0x10, RZ ;  /* 0x000000100d077819 */ /* 0x040fe400000006ff */
[----:B------:R-:W-:Y:S02]  /*bd90*/  LOP3.LUT R42, R13, 0xffff0000, RZ, 0xc0, !PT ;  /* 0xffff00000d2a7812 */ /* 0x000fe400078ec0ff */
[C---:B------:R-:W-:Y:S02]  /*bda0*/  LOP3.LUT R13, R14.reuse, 0xffff0000, RZ, 0xc0, !PT ;  /* 0xffff00000e0d7812 */ /* 0x040fe400078ec0ff */
[C---:B------:R-:W-:Y:S01]  /*bdb0*/  SHF.L.U32 R12, R15.reuse, 0x10, RZ ;  /* 0x000000100f0c7819 */ /* 0x040fe200000006ff */
[----:B------:R-:W-:Y:S01]  /*bdc0*/  IMAD.U32 R41, R14, 0x10000, RZ ;  /* 0x000100000e297824 */ /* 0x000fe200078e00ff */
        /* <DEDUP_REMOVED lines=11> */
[----:B------:R-:W-:Y:S01]  /*be80*/  @!P0 FADD.FTZ R15, -R15, -RZ ;  /* 0x800000ff0f0f8221 */ /* 0x000fe20000010100 */
[----:B------:R-:W-:Y:S01]  /*be90*/  FMUL.FTZ R6, R6, R13 ;  /* 0x0000000d06067220 */ /* 0x000fe20000410000 */
[----:B------:R-:W-:Y:S01]  /*bea0*/  FMUL.FTZ R12, R5, R12 ;  /* 0x0000000c050c7220 */ /* 0x000fe20000410000 */
[C---:B----4-:R-:W-:Y:S01]  /*beb0*/  IMAD.U32 R13, R20.reuse, 0x10000, RZ ;  /* 0x00010000140d7824 */ /* 0x050fe200078e00ff */
[----:B------:R-:W-:-:S02]  /*bec0*/  LOP3.LUT R5, R20, 0xffff0000, RZ, 0xc0, !PT ;  /* 0xffff000014057812 */ /* 0x000fc400078ec0ff */
[C---:B------:R-:W-:Y:S02]  /*bed0*/  SHF.L.U32 R4, R21.reuse, 0x10, RZ ;  /* 0x0000001015047819 */ /* 0x040fe400000006ff */
        /* <DEDUP_REMOVED lines=21> */
.L_x_7017:
[----:B------:R-:W-:Y:S05]  /*c030*/  BSYNC B0 ;  /* 0x0000000000007941 */ /* 0x000fea0003800000 */
.L_x_7016:
[----:B-----5:R2:W-:Y:S01]  /*c040*/  STS.128 [R161+0x1800], R24 ;  /* 0x00180018a1007388 */ /* 0x0205e20000000c00 */
[----:B------:R-:W-:Y:S01]  /*c050*/  IADD3 R16, R16, 0x40, RZ ;  /* 0x0000004010107810 */ /* 0x000fe20007ffe0ff */
[----:B------:R-:W-:Y:S03]  /*c060*/  BSSY B0, `(.L_x_7018) ;  /* 0x000005c000007945 */ /* 0x000fe60003800000 */
[----:B------:R-:W-:-:S13]  /*c070*/  ISETP.GE.AND P0, PT, R16, UR5, PT ;  /* 0x0000000510007c0c */ /* 0x000fda000bf06270 */
        /* <DEDUP_REMOVED lines=11> */
[----:B------:R-:W-:Y:S02]  /*c130*/  IADD3 R2, P1, R13, R2, RZ ;  /* 0x000000020d027210 */ /* 0x000fe40007f3e0ff */
[----:B------:R-:W-:Y:S01]  /*c140*/  @P0 SHF.R.S32.HI R80, RZ, 0x1, R80 ;  /* 0x00000001ff500819 */ /* 0x000fe20000011450 */
[----:B------:R-:W-:Y:S01]  /*c150*/  IMAD.WIDE R6, R7, 0x2, R30 ;  /* 0x0000000207067825 */ /* 0x000fe200078e021e */
[----:B------:R-:W-:Y:S02]  /*c160*/  LEA.HI.X.SX32 R18, R13, R18, 0x1, P1 ;  /* 0x000000120d127211 */ /* 0x000fe400008f0eff */
[----:B------:R-:W-:-:S04]  /*c170*/  IADD3 R3, P1, R5, R2, RZ ;  /* 0x0000000205037210 */ /* 0x000fc80007f3e0ff */
[----:B------:R-:W-:Y:S02]  /*c180*/  LEA.HI.X.SX32 R12, R5, R18, 0x1, P1 ;  /* 0x00000012050c7211 */ /* 0x000fe400008f0eff */
[C---:B------:R-:W-:Y:S01]  /*c190*/  LEA R14, P1, R3.reuse, UR8, 0x1 ;  /* 0x00000008030e7c11 */ /* 0x040fe2000f8208ff */
[----:B------:R-:W3:Y:S03]  /*c1a0*/  LDG.E.128 R4, desc[UR6][R6.64+0x80] ;  /* 0x0000800606047981 */ /* 0x000ee6000c1e1d00 */
[----:B------:R-:W-:Y:S01]  /*c1b0*/  LEA.HI.X R15, R3, UR9, R12, 0x1, P1 ;  /* 0x00000009030f7c11 */ /* 0x000fe200088f0c0c */
[----:B------:R-:W-:Y:S01]  /*c1c0*/  ULDC.64 UR8, c[0x0][0x358] ;  /* 0x0000d60000087ab9 */ /* 0x000fe20000000a00 */
[----:B------:R-:W-:Y:S01]  /*c1d0*/  MOV R3, RZ ;  /* 0x000000ff00037202 */ /* 0x000fe20000000f00 */
[----:B------:R-:W-:-:S03]  /*c1e0*/  @P0 IMAD.MOV R3, RZ, RZ, -R80 ;  /* 0x000000ffff030224 */ /* 0x000fc600078e0a50 */
[----:B------:R-:W5:Y:S02]  /*c1f0*/  LDG.E.128 R12, desc[UR6][R14.64] ;  /* 0x000000060e0c7981 */ /* 0x000f64000c1e1d00 */
[----:B------:R-:W-:-:S04]  /*c200*/  IADD3 R2, P1, R3, R2, RZ ;  /* 0x0000000203027210 */ /* 0x000fc80007f3e0ff */
[----:B------:R-:W-:Y:S02]  /*c210*/  LEA.HI.X.SX32 R3, R3, R18, 0x1, P1 ;  /* 0x0000001203037211 */ /* 0x000fe400008f0eff */
[----:B------:R-:W-:-:S04]  /*c220*/  LEA R16, P1, R2, UR8, 0x1 ;  /* 0x0000000802107c11 */ /* 0x000fc8000f8208ff */
[----:B------:R-:W-:-:S06]  /*c230*/  LEA.HI.X R17, R2, UR9, R3, 0x1, P1 ;  /* 0x0000000902117c11 */ /* 0x000fcc00088f0c03 */
[----:B------:R-:W5:Y:S01]  /*c240*/  LDG.E.128 R16, desc[UR6][R16.64] ;  /* 0x0000000610107981 */ /* 0x000f62000c1e1d00 */
[C---:B----4-:R-:W-:Y:S01]  /*c250*/  IMAD.U32 R20, R8.reuse, 0x10000, RZ ;  /* 0x0001000008147824 */ /* 0x050fe200078e00ff */
[----:B------:R-:W-:Y:S01]  /*c260*/  LOP3.LUT R3, R8, 0xffff0000, RZ, 0xc0, !PT ;  /* 0xffff000008037812 */ /* 0x000fe200078ec0ff */
[C---:B------:R-:W-:Y:S01]  /*c270*/  IMAD.U32 R21, R10.reuse, 0x10000, RZ ;  /* 0x000100000a157824 */ /* 0x040fe200078e00ff */
[----:B------:R-:W-:Y:S01]  /*c280*/  LOP3.LUT R2, R9, 0xffff0000, RZ, 0xc0, !PT ;  /* 0xffff000009027812 */ /* 0x000fe200078ec0ff */
[----:B------:R-:W-:Y:S01]  /*c290*/  IMAD.U32 R23, R11, 0x10000, RZ ;  /* 0x000100000b177824 */ /* 0x000fe200078e00ff */
[----:B------:R-:W-:Y:S02]  /*c2a0*/  SHF.L.U32 R22, R9, 0x10, RZ ;  /* 0x0000001009167819 */ /* 0x000fe400000006ff */
[----:B------:R-:W-:Y:S02]  /*c2b0*/  LOP3.LUT R9, R10, 0xffff0000, RZ, 0xc0, !PT ;  /* 0xffff00000a097812 */ /* 0x000fe400078ec0ff */
[----:B------:R-:W-:-:S02]  /*c2c0*/  LOP3.LUT R8, R11, 0xffff0000, RZ, 0xc0, !PT ;  /* 0xffff00000b087812 */ /* 0x000fc400078ec0ff */
[----:B---3--:R-:W-:Y:S01]  /*c2d0*/  SHF.L.U32 R11, R4, 0x10, RZ ;  /* 0x00000010040b7819 */ /* 0x008fe200000006ff */
[----:B--2---:R-:W-:Y:S01]  /*c2e0*/  IMAD.U32 R24, R6, 0x10000, RZ ;  /* 0x0001000006187824 */ /* 0x004fe200078e00ff */
[----:B------:R-:W-:Y:S01]  /*c2f0*/  LOP3.LUT R10, R4, 0xffff0000, RZ, 0xc0, !PT ;  /* 0xffff0000040a7812 */ /* 0x000fe200078ec0ff */
[C---:B------:R-:W-:Y:S01]  /*c300*/  IMAD.U32 R4, R5.reuse, 0x10000, RZ ;  /* 0x0001000005047824 */ /* 0x040fe200078e00ff */
[----:B------:R-:W-:Y:S02]  /*c310*/  LOP3.LUT R25, R5, 0xffff0000, RZ, 0xc0, !PT ;  /* 0xffff000005197812 */ /* 0x000fe400078ec0ff */
[C---:B------:R-:W-:Y:S02]  /*c320*/  SHF.L.U32 R5, R7.reuse, 0x10, RZ ;  /* 0x0000001007057819 */ /* 0x040fe400000006ff */
[----:B------:R-:W-:Y:S01]  /*c330*/  LOP3.LUT R29, R7, 0xffff0000, RZ, 0xc0, !PT ;  /* 0xffff0000071d7812 */ /* 0x000fe200078ec0ff */
[C---:B-----5:R-:W-:Y:S01]  /*c340*/  IMAD.U32 R7, R13.reuse, 0x10000, RZ ;  /* 0x000100000d077824 */ /* 0x060fe200078e00ff */
[----:B-1----:R-:W-:Y:S01]  /*c350*/  LOP3.LUT R30, R13, 0xffff0000, RZ, 0xc0, !PT ;  /* 0xffff00000d1e7812 */ /* 0x002fe200078ec0ff */
[C---:B------:R-:W-:Y:S01]  /*c360*/  IMAD.U32 R26, R12.reuse, 0x10000, RZ ;  /* 0x000100000c1a7824 */ /* 0x040fe200078e00ff */
[----:B------:R-:W-:Y:S01]  /*c370*/  LOP3.LUT R27, R12, 0xffff0000, RZ, 0xc0, !PT ;  /* 0xffff00000c1b7812 */ /* 0x000fe200078ec0ff */
[----:B------:R-:W-:Y:S01]  /*c380*/  IMAD.U32 R12, R15, 0x10000, RZ ;  /* 0x000100000f0c7824 */ /* 0x000fe200078e00ff */
[C---:B------:R-:W-:Y:S01]  /*c390*/  LOP3.LUT R13, R14.reuse, 0xffff0000, RZ, 0xc0, !PT ;  /* 0xffff00000e0d7812 */ /* 0x040fe200078ec0ff */
        /* <DEDUP_REMOVED lines=10> */
[----:B------:R-:W-:Y:S01]  /*c440*/  @!P0 FADD.FTZ R31, -R31, -RZ ;  /* 0x800000ff1f1f8221 */ /* 0x000fe20000010100 */
[----:B------:R-:W-:Y:S01]  /*c450*/  @!P0 FADD.FTZ R14, -R14, -RZ ;  /* 0x800000ff0e0e8221 */ /* 0x000fe20000010100 */
[C---:B------:R-:W-:Y:S01]  /*c460*/  IMAD.U32 R4, R17.reuse, 0x10000, RZ ;  /* 0x0001000011047824 */ /* 0x040fe200078e00ff */
[----:B------:R-:W-:Y:S01]  /*c470*/  LOP3.LUT R17, R17, 0xffff0000, RZ, 0xc0, !PT ;  /* 0xffff000011117812 */ /* 0x000fe200078ec0ff */
[----:B------:R-:W-:Y:S01]  /*c480*/  FMUL.FTZ R25, R25, R30 ;  /* 0x0000001e19197220 */ /* 0x000fe20000410000 */
[----:B------:R-:W-:Y:S01]  /*c490*/  FMUL.FTZ R6, R6, R13 ;  /* 0x0000000d06067220 */ /* 0x000fe20000410000 */
[----:B------:R-:W-:Y:S01]  /*c4a0*/  FMUL.FTZ R12, R5, R12 ;  /* 0x0000000c050c7220 */ /* 0x000fe20000410000 */
[C---:B------:R-:W-:Y:S01]  /*c4b0*/  SHF.L.U32 R13, R16.reuse, 0x10, RZ ;  /* 0x00000010100d7819 */ /* 0x040fe200000006ff */
[----:B------:R-:W-:Y:S01]  /*c4c0*/  FMUL.FTZ R11, R11, R26 ;  /* 0x0000001a0b0b7220 */ /* 0x000fe20000410000 */
[----:B------:R-:W-:Y:S01]  /*c4d0*/  LOP3.LUT R5, R16, 0xffff0000, RZ, 0xc0, !PT ;  /* 0xffff000010057812 */ /* 0x000fe200078ec0ff */
[----:B------:R-:W-:Y:S01]  /*c4e0*/  FMUL.FTZ R10, R10, R27 ;  /* 0x0000001b0a0a7220 */ /* 0x000fe20000410000 */
[----:B------:R-:W-:Y:S01]  /*c4f0*/  SHF.L.U32 R16, R18, 0x10, RZ ;  /* 0x0000001012107819 */ /* 0x000fe200000006ff */
        /* <DEDUP_REMOVED lines=18> */
.L_x_7019:
[----:B------:R-:W-:Y:S05]  /*c620*/  BSYNC B0 ;  /* 0x0000000000007941 */ /* 0x000fea0003800000 */
.L_x_7018:
[----:B------:R3:W-:Y:S01]  /*c630*/  STS.128 [R161+0x3800], R8 ;  /* 0x00380008a1007388 */ /* 0x0007e20000000c00 */
[----:B------:R-:W-:Y:S05]  /*c640*/  BRA `(.L_x_6993) ;  /* 0x0000000000a07947 */ /* 0x000fea0003800000 */
.L_x_6973:
[----:B---3--:R-:W-:Y:S02]  /*c650*/  IMAD.IADD R5, R159, 0x1, -R66 ;  /* 0x000000019f057824 */ /* 0x008fe400078e0a42 */
[C---:B------:R-:W-:Y:S02]  /*c660*/  VIADD R0, R134.reuse, 0x10 ;  /* 0x0000001086007836 */ /* 0x040fe40000000000 */
[C---:B------:R-:W-:Y:S01]  /*c670*/  VIADD R28, R134.reuse, 0x20 ;  /* 0x00000020861c7836 */ /* 0x040fe20000000000 */
[CC--:B------:R-:W-:Y:S01]  /*c680*/  ISETP.GE.AND P6, PT, R134.reuse, R5.reuse, PT ;  /* 0x000000058600720c */ /* 0x0c0fe20003fc6270 */
[----:B------:R-:W-:Y:S01]  /*c690*/  VIADD R32, R134, 0x30 ;  /* 0x0000003086207836 */ /* 0x000fe20000000000 */
[-C--:B------:R-:W-:Y:S02]  /*c6a0*/  ISETP.GE.AND P5, PT, R0, R5.reuse, PT ;  /* 0x000000050000720c */ /* 0x080fe40003fa6270 */
[-C--:B------:R-:W-:Y:S02]  /*c6b0*/  ISETP.GE.AND P4, PT, R28, R5.reuse, PT ;  /* 0x000000051c00720c */ /* 0x080fe40003f86270 */
[----:B------:R-:W-:-:S07]  /*c6c0*/  ISETP.GE.AND P2, PT, R32, R5, PT ;  /* 0x000000052000720c */ /* 0x000fce0003f46270 */
[----:B------:R-:W1:Y:S02]  /*c6d0*/  @!P6 LDC.64 R10, c[0x0][0x210] ;  /* 0x00008400ff0aeb82 */ /* 0x000e640000000a00 */
[----:B------:R-:W-:-:S04]  /*c6e0*/  @!P5 IADD3 R15, P1, R15, R136, RZ ;  /* 0x000000880f0fd210 */ /* 0x000fc80007f3e0ff */
[----:B------:R-:W-:Y:S02]  /*c6f0*/  @!P2 IMAD.MOV.U32 R18, RZ, RZ, R136 ;  /* 0x000000ffff12a224 */ /* 0x000fe400078e0088 */
[----:B------:R-:W2:Y:S01]  /*c700*/  @!P5 LDC.64 R8, c[0x0][0x210] ;  /* 0x00008400ff08db82 */ /* 0x000ea20000000a00 */
[--C-:B------:R-:W-:Y:S02]  /*c710*/  @!P2 IMAD.MOV.U32 R19, RZ, RZ, R139.reuse ;  /* 0x000000ffff13a224 */ /* 0x100fe400078e008b */
[----:B------:R-:W-:Y:S02]  /*c720*/  @!P5 IMAD.X R12, R13, 0x1, R139, P1 ;  /* 0x000000010d0cd824 */ /* 0x000fe400008e068b */
[----:B------:R-:W-:-:S03]  /*c730*/  @!P2 IMAD.WIDE.U32 R18, R2, 0x30, R18 ;  /* 0x000000300212a825 */ /* 0x000fc600078e0012 */
[----:B------:R-:W3:Y:S08]  /*c740*/  @!P4 LDC.64 R6, c[0x0][0x210] ;  /* 0x00008400ff06cb82 */ /* 0x000ef00000000a00 */
[----:B------:R-:W5:Y:S01]  /*c750*/  @!P2 LDC.64 R4, c[0x0][0x210] ;  /* 0x00008400ff04ab82 */ /* 0x000f620000000a00 */
[----:B-1----:R-:W-:-:S04]  /*c760*/  @!P6 LEA R16, P0, R136, R10, 0x1 ;  /* 0x0000000a8810e211 */ /* 0x002fc800078008ff */
[----:B------:R-:W-:Y:S01]  /*c770*/  @!P6 LEA.HI.X R17, R136, R11, R139, 0x1, P0 ;  /* 0x0000000b8811e211 */ /* 0x000fe200000f0c8b */
[----:B------:R-:W-:Y:S01]  /*c780*/  @!P2 IMAD R11, R3, 0x30, RZ ;  /* 0x00000030030ba824 */ /* 0x000fe200078e02ff */
[C---:B------:R-:W-:Y:S02]  /*c790*/  @!P4 LEA R10, P0, R2.reuse, R136, 0x5 ;  /* 0x00000088020ac211 */ /* 0x040fe400078028ff */
[----:B--2---:R-:W-:Y:S01]  /*c7a0*/  @!P5 LEA R8, P1, R15, R8, 0x1 ;  /* 0x000000080f08d211 */ /* 0x004fe200078208ff */
[----:B------:R-:W-:Y:S01]  /*c7b0*/  @!P2 IMAD.IADD R11, R19, 0x1, R11 ;  /* 0x00000001130ba824 */ /* 0x000fe200078e020b */
[----:B------:R-:W-:Y:S01]  /*c7c0*/  @!P4 LEA.HI.X R2, R2, R139, R3, 0x5, P0 ;  /* 0x0000008b0202c211 */ /* 0x000fe200000f2c03 */
[----:B------:R-:W-:Y:S01]  /*c7d0*/  @!PT LDS RZ, [RZ] ;  /* 0x00000000fffff984 */ /* 0x000fe20000000800 */
[----:B------:R-:W-:Y:S01]  /*c7e0*/  @!PT LDS RZ, [RZ] ;  /* 0x00000000fffff984 */ /* 0x000fe20000000800 */
[----:B------:R-:W-:Y:S01]  /*c7f0*/  @!PT LDS RZ, [RZ] ;  /* 0x00000000fffff984 */ /* 0x000fe20000000800 */
[----:B------:R1:W-:Y:S01]  /*c800*/  @!P6 LDGSTS.E.BYPASS.LTC128B.128 [R161], desc[UR6][R16.64] ;  /* 0x0000000010a1efae */ /* 0x0003e2000b901d46 */
[----:B------:R-:W-:Y:S02]  /*c810*/  @!P5 LEA.HI.X R9, R15, R9, R12, 0x1, P1 ;  /* 0x000000090f09d211 */ /* 0x000fe400008f0c0c */
[C---:B---3--:R-:W-:Y:S01]  /*c820*/  @!P4 LEA R6, P1, R10.reuse, R6, 0x1 ;  /* 0x000000060a06c211 */ /* 0x048fe200078208ff */
[----:B------:R1:W-:Y:S03]  /*c830*/  @!P6 LDGSTS.E.BYPASS.LTC128B.128 [R161+0x2000], desc[UR6][R16.64+0x80] ;  /* 0x0200008010a1efae */ /* 0x0003e6000b901d46 */
[----:B------:R-:W-:Y:S01]  /*c840*/  @!P4 LEA.HI.X R7, R10, R7, R2, 0x1, P1 ;  /* 0x000000070a07c211 */ /* 0x000fe200008f0c02 */
[----:B------:R1:W-:Y:S01]  /*c850*/  @!P5 LDGSTS.E.BYPASS.LTC128B.128 [R161+0x800], desc[UR6][R8.64] ;  /* 0x0080000008a1dfae */ /* 0x0003e2000b901d46 */
[----:B-----5:R-:W-:-:S03]  /*c860*/  @!P2 LEA R4, P0, R18, R4, 0x1 ;  /* 0x000000041204a211 */ /* 0x020fc600078008ff */
[----:B------:R1:W-:Y:S01]  /*c870*/  @!P5 LDGSTS.E.BYPASS.LTC128B.128 [R161+0x2800], desc[UR6][R8.64+0x80] ;  /* 0x0280008008a1dfae */ /* 0x0003e2000b901d46 */
[----:B------:R-:W-:-:S03]  /*c880*/  @!P2 LEA.HI.X R5, R18, R5, R11, 0x1, P0 ;  /* 0x000000051205a211 */ /* 0x000fc600000f0c0b */
[----:B------:R1:W-:Y:S04]  /*c890*/  @!P4 LDGSTS.E.BYPASS.LTC128B.128 [R161+0x1000], desc[UR6][R6.64] ;  /* 0x0100000006a1cfae */ /* 0x0003e8000b901d46 */
[----:B------:R1:W-:Y:S04]  /*c8a0*/  @!P4 LDGSTS.E.BYPASS.LTC128B.128 [R161+0x3000], desc[UR6][R6.64+0x80] ;  /* 0x0300008006a1cfae */ /* 0x0003e8000b901d46 */
[----:B------:R1:W-:Y:S04]  /*c8b0*/  @!P2 LDGSTS.E.BYPASS.LTC128B.128 [R161+0x1800], desc[UR6][R4.64] ;  /* 0x0180000004a1afae */ /* 0x0003e8000b901d46 */
[----:B------:R1:W-:Y:S02]  /*c8c0*/  @!P2 LDGSTS.E.BYPASS.LTC128B.128 [R161+0x3800], desc[UR6][R4.64+0x80] ;  /* 0x0380008004a1afae */ /* 0x0003e4000b901d46 */
.L_x_6993:
[----:B------:R-:W-:Y:S05]  /*c8d0*/  BSYNC B2 ;  /* 0x0000000000027941 */ /* 0x000fea0003800000 */
.L_x_6972:
[----:B------:R-:W-:Y:S01]  /*c8e0*/  VIADD R168, R102, 0xffffffff ;  /* 0xffffffff66a87836 */ /* 0x000fe20000000000 */
[----:B------:R-:W-:Y:S01]  /*c8f0*/  ULDC.64 UR12, c[0x0][0x218] ;  /* 0x00008600000c7ab9 */ /* 0x000fe20000000a00 */
[----:B------:R-:W-:Y:S01]  /*c900*/  IMAD.SHL.U32 R2, R65, 0x40, RZ ;  /* 0x0000004041027824 */ /* 0x000fe200078e00ff */
[----:B------:R-:W-:Y:S01]  /*c910*/  LEA R164, P1, R132, UR12, 0x1 ;  /* 0x0000000c84a47c11 */ /* 0x000fe2000f8208ff */
[----:B------:R-:W-:Y:S01]  /*c920*/  IMAD.SHL.U32 R3, R168, 0x40, RZ ;  /* 0x00000040a8037824 */ /* 0x000fe200078e00ff */
[----:B------:R-:W-:Y:S01]  /*c930*/  ULDC.64 UR10, c[0x0][0x220] ;  /* 0x00008800000a7ab9 */ /* 0x000fe20000000a00 */
[----:B------:R-:W-:Y:S01]  /*c940*/  IMAD.SHL.U32 R157, R134, 0x8, RZ ;  /* 0x00000008869d7824 */ /* 0x000fe200078e00ff */
[----:B------:R-:W-:Y:S01]  /*c950*/  LEA.HI.X R165, R132, UR13, R50, 0x1, P1 ;  /* 0x0000000d84a57c11 */ /* 0x000fe200088f0c32 */
[----:B-123--:R-:W-:Y:S01]  /*c960*/  IMAD.IADD R9, R64, 0x1, -R3 ;  /* 0x0000000140097824 */ /* 0x00efe200078e0a03 */
[----:B------:R-:W-:Y:S01]  /*c970*/  LOP3.LUT R2, R2, 0x1c0, RZ, 0xc0, !PT ;  /* 0x000001c002027812 */ /* 0x000fe200078ec0ff */
[----:B------:R-:W-:Y:S01]  /*c980*/  IMAD.SHL.U32 R49, R69, 0x40, RZ ;  /* 0x0000004045317824 */ /* 0x000fe200078e00ff */
[----:B------:R-:W-:-:S02]  /*c990*/  ULDC UR5, c[0x0][0x398] ;  /* 0x0000e60000057ab9 */ /* 0x000fc40000000800 */
[-C--:B------:R-:W-:Y:S02]  /*c9a0*/  ISETP.GE.AND P5, PT, R28, R9.reuse, PT ;  /* 0x000000091c00720c */ /* 0x080fe40003fa6270 */
[-C--:B------:R-:W-:Y:S02]  /*c9b0*/  ISETP.GE.AND P4, PT, R32, R9.reuse, PT ;  /* 0x000000092000720c */ /* 0x080fe40003f86270 */
[-C--:B------:R-:W-:Y:S02]  /*c9c0*/  ISETP.GE.AND P0, PT, R134, R9.reuse, PT ;  /* 0x000000098600720c */ /* 0x080fe40003f06270 */
[CC--:B------:R-:W-:Y:S02]  /*c9d0*/  ISETP.GE.AND P6, PT, R0.reuse, R9.reuse, PT ;  /* 0x000000090000720c */ /* 0x0c0fe40003fc6270 */
[----:B------:R-:W-:Y:S02]  /*c9e0*/  ISETP.GE.AND P2, PT, R0, R9, PT ;  /* 0x000000090000720c */ /* 0x000fe40003f46270 */
[----:B------:R-:W-:-:S02]  /*c9f0*/  SHF.R.S32.HI R0, RZ, 0x4, R73 ;  /* 0x00000004ff007819 */ /* 0x000fc40000011449 */
[----:B------:R-:W-:Y:S01]  /*ca00*/  LOP3.LUT R157, R2, 0x8, R157, 0xf8, !PT ;  /* 0x00000008029d7812 */ /* 0x000fe200078ef89d */
[----:B------:R-:W1:Y:S01]  /*ca10*/  @!P5 LDC.64 R6, c[0x0][0x248] ;  /* 0x00009200ff06db82 */ /* 0x000e620000000a00 */
[----:B------:R-:W-:Y:S02]  /*ca20*/  SHF.R.U32.HI R2, RZ, 0x3, R2 ;  /* 0x00000003ff027819 */ /* 0x000fe40000011602 */
[----:B------:R-:W-:Y:S01]  /*ca30*/  LOP3.LUT R49, R49, 0xfffffe00, RZ, 0xc0, !PT ;  /* 0xfffffe0031317812 */ /* 0x000fe200078ec0ff */
[----:B------:R-:W-:Y:S01]  /*ca40*/  @!PT LDS RZ, [RZ] ;  /* 0x00000000fffff984 */ /* 0x000fe20000000800 */
[----:B------:R-:W-:Y:S01]  /*ca50*/  @!PT LDS RZ, [RZ] ;  /* 0x00000000fffff984 */ /* 0x000fe20000000800 */
[----:B------:R-:W-:Y:S01]  /*ca60*/  @!PT LDS RZ, [RZ] ;  /* 0x00000000fffff984 */ /* 0x000fe20000000800 */
[----:B------:R-:W-:Y:S01]  /*ca70*/  @!P0 LDGSTS.E.BYPASS.LTC128B.128 [R161+0x4000], desc[UR6][R164.64] ;  /* 0x04000000a4a18fae */ /* 0x000fe2000b901d46 */
[----:B------:R-:W-:Y:S02]  /*ca80*/  LOP3.LUT R157, R157, R2, RZ, 0x3c, !PT ;  /* 0x000000029d9d7212 */ /* 0x000fe400078e3cff */
[C---:B------:R-:W-:Y:S01]  /*ca90*/  @!P6 LEA R10, P1, R71.reuse, R164, 0x1 ;  /* 0x000000a4470ae211 */ /* 0x040fe200078208ff */
[----:B------:R-:W2:Y:S01]  /*caa0*/  @!P4 LDC.64 R4, c[0x0][0x248] ;  /* 0x00009200ff04cb82 */ /* 0x000ea20000000a00 */
[----:B------:R-:W-:Y:S02]  /*cab0*/  @!P0 LDGSTS.E.BYPASS.LTC128B.128 [R161+0x6000], desc[UR6][R164.64+0x80] ;  /* 0x06000080a4a18fae */ /* 0x000fe4000b901d46 */
[----:B------:R-:W-:-:S02]  /*cac0*/  @!P6 LEA.HI.X R11, R71, R165, R70, 0x1, P1 ;  /* 0x000000a5470be211 */ /* 0x000fc400008f0c46 */
[----:B------:R-:W-:-:S03]  /*cad0*/  ISETP.GE.AND P1, PT, R28, R9, PT ;  /* 0x000000091c00720c */ /* 0x000fc60003f26270 */
[----:B------:R-:W-:Y:S04]  /*cae0*/  @!P6 LDGSTS.E.BYPASS.LTC128B.128 [R161+0x4800], desc[UR6][R10.64] ;  /* 0x048000000aa1efae */ /* 0x000fe8000b901d46 */
[----:B------:R3:W-:Y:S01]  /*caf0*/  @!P6 LDGSTS.E.BYPASS.LTC128B.128 [R161+0x6800], desc[UR6][R10.64+0x80] ;  /* 0x068000800aa1efae */ /* 0x0007e2000b901d46 */
[----:B------:R-:W-:Y:S02]  /*cb00*/  ISETP.GE.AND P6, PT, R134, R9, PT ;  /* 0x000000098600720c */ /* 0x000fe40003fc6270 */
[----:B-1----:R-:W-:-:S04]  /*cb10*/  @!P5 LEA R12, P0, R6, R164, 0x6 ;  /* 0x000000a4060cd211 */ /* 0x002fc800078030ff */
[----:B------:R-:W-:Y:S02]  /*cb20*/  @!P5 LEA.HI.X R13, R6, R165, R7, 0x6, P0 ;  /* 0x000000a5060dd211 */ /* 0x000fe400000f3407 */
[----:B------:R-:W-:Y:S01]  /*cb30*/  ISETP.GE.AND P0, PT, R32, R9, PT ;  /* 0x000000092000720c */ /* 0x000fe20003f06270 */
[----:B--2---:R-:W-:Y:S02]  /*cb40*/  @!P4 IMAD.WIDE.U32 R6, R4, 0x60, R164 ;  /* 0x000000600406c825 */ /* 0x004fe400078e00a4 */
[----:B------:R-:W-:Y:S01]  /*cb50*/  @!P5 LDGSTS.E.BYPASS.LTC128B.128 [R161+0x5000], desc[UR6][R12.64] ;  /* 0x050000000ca1dfae */ /* 0x000fe2000b901d46 */
[----:B------:R-:W-:Y:S01]  /*cb60*/  SHF.R.S32.HI R9, RZ, 0x1f, R52 ;  /* 0x0000001fff097819 */ /* 0x000fe20000011434 */
[----:B------:R-:W-:Y:S02]  /*cb70*/  @!P4 IMAD R5, R5, 0x60, RZ ;  /* 0x000000600505c824 */ /* 0x000fe400078e02ff */
[----:B------:R1:W-:Y:S01]  /*cb80*/  @!P5 LDGSTS.E.BYPASS.LTC128B.128 [R161+0x7000], desc[UR6][R12.64+0x80] ;  /* 0x070000800ca1dfae */ /* 0x0003e2000b901d46 */
[----:B------:R-:W-:Y:S01]  /*cb90*/  @!P4 IMAD.MOV.U32 R14, RZ, RZ, R6 ;  /* 0x000000ffff0ec224 */ /* 0x000fe200078e0006 */
[----:B------:R-:W-:Y:S01]  /*cba0*/  LEA.HI R2, R9, R52, RZ, 0x5 ;  /* 0x0000003409027211 */ /* 0x000fe200078f28ff */
[----:B------:R-:W-:Y:S01]  /*cbb0*/  @!P4 IMAD.IADD R15, R5, 0x1, R7 ;  /* 0x00000001050fc824 */ /* 0x000fe200078e0207 */
[----:B------:R-:W-:Y:S01]  /*cbc0*/  LEA.HI R5, R73, R0, RZ, 0x1 ;  /* 0x0000000049057211 */ /* 0x000fe200078f08ff */
[----:B------:R-:W2:Y:S01]  /*cbd0*/  @!P1 LDC.64 R6, c[0x0][0x250] ;  /* 0x00009400ff069b82 */ /* 0x000ea20000000a00 */
[----:B------:R-:W-:-:S02]  /*cbe0*/  SHF.R.S32.HI R54, RZ, 0x5, R2 ;  /* 0x00000005ff367819 */ /* 0x000fc40000011402 */
[----:B------:R-:W-:Y:S01]  /*cbf0*/  @!P4 LDGSTS.E.BYPASS.LTC128B.128 [R161+0x5800], desc[UR6][R14.64] ;  /* 0x058000000ea1cfae */ /* 0x000fe2000b901d46 */
[----:B------:R-:W-:Y:S01]  /*cc00*/  LOP3.LUT R5, R5, 0xfffffffe, RZ, 0xc0, !PT ;  /* 0xfffffffe05057812 */ /* 0x000fe200078ec0ff */
[----:B---3--:R-:W-:Y:S01]  /*cc10*/  IMAD.SHL.U32 R11, R72, 0x40, RZ ;  /* 0x00000040480b7824 */ /* 0x008fe200078e00ff */
[----:B------:R-:W-:Y:S01]  /*cc20*/  LOP3.LUT R55, R2, 0xffffffe0, RZ, 0xc0, !PT ;  /* 0xffffffe002377812 */ /* 0x000fe200078ec0ff */
[----:B------:R3:W-:Y:S01]  /*cc30*/  @!P4 LDGSTS.E.BYPASS.LTC128B.128 [R161+0x7800], desc[UR6][R14.64+0x80] ;  /* 0x078000800ea1cfae */ /* 0x0007e2000b901d46 */
[----:B------:R-:W-:Y:S01]  /*cc40*/  LEA R167, P4, R104, UR10, 0x1 ;  /* 0x0000000a68a77c11 */ /* 0x000fe2000f8808ff */
[----:B------:R-:W-:Y:S01]  /*cc50*/  IMAD.IADD R0, R0, 0x1, -R5 ;  /* 0x0000000100007824 */ /* 0x000fe200078e0a05 */
[----:B------:R-:W-:Y:S01]  /*cc60*/  LOP3.LUT R11, R11, 0x1c0, RZ, 0xc0, !PT ;  /* 0x000001c00b0b7812 */ /* 0x000fe200078ec0ff */
[----:B------:R-:W0:Y:S01]  /*cc70*/  LDGDEPBAR ;  /* 0x00000000000079af */ /* 0x000e220000000000 */
[----:B------:R-:W5:Y:S01]  /*cc80*/  @!P0 LDC.64 R4, c[0x0][0x250] ;  /* 0x00009400ff048b82 */ /* 0x000f620000000a00 */
[----:B------:R-:W-:Y:S01]  /*cc90*/  LEA.HI.X R166, R104, UR11, R101, 0x1, P4 ;  /* 0x0000000b68a67c11 */ /* 0x000fe2000a0f0c65 */
[----:B------:R-:W-:-:S02]  /*cca0*/  IMAD.SHL.U32 R48, R0, 0x8, RZ ;  /* 0x0000000800307824 */ /* 0x000fc400078e00ff */
[----:B------:R-:W-:-:S03]  /*ccb0*/  IMAD R157, R0, 0x200, R157 ;  /* 0x00000200009d7824 */ /* 0x000fc600078e029d */
[----:B------:R-:W-:Y:S02]  /*ccc0*/  LOP3.LUT R48, R11, 0x8, R48, 0xf8, !PT ;  /* 0x000000080b307812 */ /* 0x000fe400078ef830 */
[----:B------:R-:W-:Y:S02]  /*ccd0*/  SHF.R.U32.HI R11, RZ, 0x3, R11 ;  /* 0x00000003ff0b7819 */ /* 0x000fe4000001160b */
[----:B-1----:R-:W-:Y:S02]  /*cce0*/  @!P2 LEA R12, P4, R68, R167, 0x1 ;  /* 0x000000a7440ca211 */ /* 0x002fe400078808ff */
[----:B------:R-:W-:Y:S02]  /*ccf0*/  LOP3.LUT R48, R48, R11, RZ, 0x3c, !PT ;  /* 0x0000000b30307212 */ /* 0x000fe400078e3cff */
[----:B------:R-:W-:Y:S02]  /*cd00*/  @!P2 LEA.HI.X R13, R68, R166, R67, 0x1, P4 ;  /* 0x000000a6440da211 */ /* 0x000fe400020f0c43 */
[----:B--2---:R-:W-:-:S02]  /*cd10*/  @!P1 LEA R8, P4, R6, R167, 0x6 ;  /* 0x000000a706089211 */ /* 0x004fc400078830ff */
[----:B------:R-:W-:Y:S02]  /*cd20*/  LEA R157, R157, UR4, 0x1 ;  /* 0x000000049d9d7c11 */ /* 0x000fe4000f8e08ff */
[----:B------:R-:W-:Y:S01]  /*cd30*/  @!P1 LEA.HI.X R9, R6, R166, R7, 0x6, P4 ;  /* 0x000000a606099211 */ /* 0x000fe200020f3407 */
[----:B------:R-:W-:Y:S01]  /*cd40*/  @!P0 IMAD.MOV.U32 R6, RZ, RZ, R167 ;  /* 0x000000ffff068224 */ /* 0x000fe200078e00a7 */
[----:B------:R-:W-:-:S04]  /*cd50*/  DEPBAR.LE SB0, 0x0 ;  /* 0x000080000000791a */ /* 0x000fc80000000000 */
[----:B------:R-:W-:Y:S01]  /*cd60*/  BAR.SYNC.DEFER_BLOCKING 0x0 ;  /* 0x0000000000007b1d */ /* 0x000fe20000010000 */
[--C-:B------:R-:W-:Y:S02]  /*cd70*/  @!P0 IMAD.MOV.U32 R7, RZ, RZ, R166.reuse ;  /* 0x000000ffff078224 */ /* 0x100fe400078e00a6 */
[----:B---3--:R-:W-:Y:S02]  /*cd80*/  @!P6 IMAD.MOV.U32 R14, RZ, RZ, R167 ;  /* 0x000000ffff0ee224 */ /* 0x008fe400078e00a7 */
[----:B------:R-:W-:Y:S02]  /*cd90*/  @!P6 IMAD.MOV.U32 R15, RZ, RZ, R166 ;  /* 0x000000ffff0fe224 */ /* 0x000fe400078e00a6 */
[----:B-----5:R-:W-:-:S04]  /*cda0*/  @!P0 IMAD.WIDE.U32 R10, R4, 0x60, R6 ;  /* 0x00000060040a8825 */ /* 0x020fc800078e0006 */
[----:B------:R-:W-:Y:S02]  /*cdb0*/  IMAD R7, R54, 0x400, R49 ;  /* 0x0000040036077824 */ /* 0x000fe400078e0231 */
[----:B------:R-:W-:Y:S02]  /*cdc0*/  @!P0 IMAD R5, R5, 0x60, RZ ;  /* 0x0000006005058824 */ /* 0x000fe400078e02ff */
[----:B------:R-:W-:Y:S02]  /*cdd0*/  IMAD.IADD R158, R48, 0x1, R7 ;  /* 0x00000001309e7824 */ /* 0x000fe400078e0207 */
[----:B------:R-:W-:Y:S02]  /*cde0*/  @!P0 IMAD.IADD R11, R5, 0x1, R11 ;  /* 0x00000001050b8824 */ /* 0x000fe400078e020b */
[C---:B------:R-:W-:Y:S01]  /*cdf0*/  VIADD R0, R157.reuse, 0x4000 ;  /* 0x000040009d007836 */ /* 0x040fe20000000000 */
[----:B------:R-:W-:Y:S01]  /*ce00*/  LEA R158, R158, UR4, 0x1 ;  /* 0x000000049e9e7c11 */ /* 0x000fe2000f8e08ff */
[----:B------:R-:W-:-:S02]  /*ce10*/  VIADD R155, R157, 0x4020 ;  /* 0x000040209d9b7836 */ /* 0x000fc40000000000 */
[----:B------:R-:W-:Y:S01]  /*ce20*/  IMAD R54, R54, 0x10, R66 ;  /* 0x0000001036367824 */ /* 0x000fe200078e0242 */
[----:B------:R-:W-:Y:S01]  /*ce30*/  @P6 STS.128 [R161+0x8000], RZ ;  /* 0x008000ffa1006388 */ /* 0x000fe20000000c00 */
[--C-:B------:R-:W-:Y:S02]  /*ce40*/  IMAD R156, R53, 0x2, R158.reuse ;  /* 0x00000002359c7824 */ /* 0x100fe400078e029e */
[C---:B------:R-:W-:Y:S01]  /*ce50*/  IMAD R154, R51.reuse, 0x2, R158 ;  /* 0x00000002339a7824 */ /* 0x040fe200078e029e */
[----:B------:R-:W-:Y:S01]  /*ce60*/  @P6 STS.128 [R161+0xa000], RZ ;  /* 0x00a000ffa1006388 */ /* 0x000fe20000000c00 */
[----:B------:R-:W-:-:S03]  /*ce70*/  IMAD R153, R51, 0x2, R156 ;  /* 0x0000000233997824 */ /* 0x000fc600078e029c */
        /* <DEDUP_REMOVED lines=19> */
[----:B------:R-:W-:-:S03]  /*cfb0*/  R2P PR, R65, 0x6 ;  /* 0x0000000641007804 */ /* 0x000fc60000000000 */
[----:B------:R-:W-:Y:S04]  /*cfc0*/  @P0 STS.128 [R161+0x9800], RZ ;  /* 0x009800ffa1000388 */ /* 0x000fe80000000c00 */
[----:B------:R-:W-:Y:S04]  /*cfd0*/  @P0 STS.128 [R161+0xb800], RZ ;  /* 0x00b800ffa1000388 */ /* 0x000fe80000000c00 */
[----:B------:R-:W-:Y:S01]  /*cfe0*/  @!PT LDS RZ, [RZ] ;  /* 0x00000000fffff984 */ /* 0x000fe20000000800 */
[----:B------:R-:W-:Y:S01]  /*cff0*/  @!PT LDS RZ, [RZ] ;  /* 0x00000000fffff984 */ /* 0x000fe20000000800 */
[----:B------:R-:W-:Y:S01]  /*d000*/  @!PT LDS RZ, [RZ] ;  /* 0x00000000fffff984 */ /* 0x000fe20000000800 */
[----:B------:R-:W-:Y:S02]  /*d010*/  @!P0 LDGSTS.E.BYPASS.LTC128B.128 [R161+0x9800], desc[UR6][R10.64] ;  /* 0x098000000aa18fae */ /* 0x000fe4000b901d46 */
[----:B------:R-:W-:-:S02]  /*d020*/  @P1 VIADD R155, R0, 0xffffffe0 ;  /* 0xffffffe0009b1836 */ /* 0x000fc40000000000 */
[----:B------:R2:W-:Y:S01]  /*d030*/  @!P0 LDGSTS.E.BYPASS.LTC128B.128 [R161+0xb800], desc[UR6][R10.64+0x80] ;  /* 0x0b8000800aa18fae */ /* 0x0005e2000b901d46 */
[----:B------:R-:W-:Y:S02]  /*d040*/  IMAD.MOV.U32 R0, RZ, RZ, 0x40 ;  /* 0x00000040ff007424 */ /* 0x000fe400078e00ff */
[C---:B----4-:R-:W-:Y:S01]  /*d050*/  VIADD R147, R155.reuse, 0x800 ;  /* 0x000008009b937836 */ /* 0x050fe20000000000 */
[----:B------:R-:W-:Y:S01]  /*d060*/  LDSM.16.M88.4 R16, [R158] ;  /* 0x000000009e10783b */ /* 0x000fe20000000200 */
[C---:B------:R-:W-:Y:S01]  /*d070*/  VIADD R146, R155.reuse, 0x1000 ;  /* 0x000010009b927836 */ /* 0x040fe20000000000 */
[----:B------:R-:W-:Y:S01]  /*d080*/  SEL R0, R0, 0xffffffc0, !P2 ;  /* 0xffffffc000007807 */ /* 0x000fe20005000000 */
[C---:B------:R-:W-:Y:S01]  /*d090*/  VIADD R145, R155.reuse, 0x1800 ;  /* 0x000018009b917836 */ /* 0x040fe20000000000 */
[----:B------:R-:W3:Y:S01]  /*d0a0*/  LDSM.16.M88.4 R20, [R157+0x4000] ;  /* 0x004000009d14783b */ /* 0x000ee20000000200 */
[----:B------:R-:W-:Y:S02]  /*d0b0*/  VIADD R143, R155, 0x2000 ;  /* 0x000020009b8f7836 */ /* 0x000fe40000000000 */
[----:B------:R-:W-:Y:S01]  /*d0c0*/  IMAD.IADD R151, R157, 0x1, R0 ;  /* 0x000000019d977824 */ /* 0x000fe200078e0200 */
[----:B------:R-:W4:Y:S01]  /*d0d0*/  LDSM.16.M88.4 R60, [R157+0x4800] ;  /* 0x004800009d3c783b */ /* 0x000f220000000200 */
[----:B------:R-:W-:-:S02]  /*d0e0*/  IMAD.IADD R144, R0, 0x1, R155 ;  /* 0x0000000100907824 */ /* 0x000fc400078e029b */
[C---:B------:R-:W-:Y:S01]  /*d0f0*/  IMAD.IADD R0, R52.reuse, 0x1, -R55 ;  /* 0x0000000134007824 */ /* 0x040fe200078e0a37 */
[----:B------:R-:W5:Y:S01]  /*d100*/  LDSM.16.M88.4 R44, [R157+0x5000] ;  /* 0x005000009d2c783b */ /* 0x000f620000000200 */
[----:B------:R-:W-:Y:S02]  /*d110*/  IMAD.SHL.U32 R52, R52, 0x2, RZ ;  /* 0x0000000234347824 */ /* 0x000fe400078e00ff */
[C---:B------:R-:W-:Y:S01]  /*d120*/  VIADD R142, R155.reuse, 0x2800 ;  /* 0x000028009b8e7836 */ /* 0x040fe20000000000 */
[----:B------:R-:W5:Y:S01]  /*d130*/  LDSM.16.M88.4 R84, [R157+0x5800] ;  /* 0x005800009d54783b */ /* 0x000f620000000200 */
[----:B------:R-:W-:Y:S01]  /*d140*/  SHF.R.S32.HI R169, RZ, 0x1f, R0 ;  /* 0x0000001fffa97819 */ /* 0x000fe20000011400 */
[----:B------:R-:W-:Y:S02]  /*d150*/  VIADD R141, R155, 0x3000 ;  /* 0x000030009b8d7836 */ /* 0x000fe40000000000 */
[----:B------:R-:W-:Y:S01]  /*d160*/  LDSM.16.M88.4 R76, [R156] ;  /* 0x000000009c4c783b */ /* 0x000fe20000000200 */
[----:B------:R-:W-:Y:S01]  /*d170*/  LEA.HI R169, R169, R0, RZ, 0x2 ;  /* 0x00000000a9a97211 */ /* 0x000fe200078f10ff */
[----:B------:R-:W-:Y:S01]  /*d180*/  VIADD R140, R155, 0x3800 ;  /* 0x000038009b8c7836 */ /* 0x000fe20000000000 */
[----:B------:R-:W-:Y:S01]  /*d190*/  LOP3.LUT R0, R48, R49, RZ, 0xfc, !PT ;  /* 0x0000003130007212 */ /* 0x000fe200078efcff */
[----:B------:R-:W5:Y:S01]  /*d1a0*/  LDSM.16.M88.4 R32, [R155] ;  /* 0x000000009b20783b */ /* 0x000f620000000200 */
[----:B------:R-:W-:-:S03]  /*d1b0*/  SHF.R.S32.HI R169, RZ, 0x2, R169 ;  /* 0x00000002ffa97819 */ /* 0x000fc600000114a9 */
[----:B------:R-:W5:Y:S01]  /*d1c0*/  LDSM.16.M88.4 R28, [R155+0x800] ;  /* 0x000800009b1c783b */ /* 0x000f620000000200 */
[----:B------:R-:W-:-:S03]  /*d1d0*/  IADD3 R54, R54, 0x1, R169 ;  /* 0x0000000136367810 */ /* 0x000fc60007ffe0a9 */
[----:B------:R-:W5:Y:S01]  /*d1e0*/  LDSM.16.M88.4 R4, [R155+0x1000] ;  /* 0x001000009b04783b */ /* 0x000f620000000200 */
[----:B------:R-:W-:-:S03]  /*d1f0*/  IADD3 R54, R64, R54, -R159 ;  /* 0x0000003640367210 */ /* 0x000fc60007ffe89f */
[----:B------:R-:W5:Y:S02]  /*d200*/  LDSM.16.M88.4 R80, [R155+0x1800] ;  /* 0x001800009b50783b */ /* 0x000f640000000200 */
[----:B------:R-:W-:Y:S02]  /*d210*/  VIADD R103, R54, UR5 ;  /* 0x0000000536677c36 */ /* 0x000fe40008000000 */
[----:B------:R-:W-:Y:S03]  /*d220*/  LDSM.16.M88.4 R36, [R154] ;  /* 0x000000009a24783b */ /* 0x000fe60000000200 */
[C---:B------:R-:W-:Y:S01]  /*d230*/  VIMNMX R2, R103.reuse, R64, PT ;  /* 0x0000004067027248 */ /* 0x040fe20003fe0100 */
[----:B---3--:R-:W-:Y:S01]  /*d240*/  HMMA.16816.F32.BF16 R24, R16, R20, RZ ;  /* 0x000000141018723c */ /* 0x008fe200000418ff */
[----:B------:R-:W3:Y:S01]  /*d250*/  LDSM.16.M88.4 R72, [R151+0x4000] ;  /* 0x004000009748783b */ /* 0x000ee20000000200 */
[----:B------:R-:W-:-:S03]  /*d260*/  VIADDMNMX R103, R103, 0x8, R64, PT ;  /* 0x0000000867677846 */ /* 0x000fc60003800140 */
[----:B-1----:R-:W1:Y:S01]  /*d270*/  LDSM.16.M88.4 R12, [R151+0x4800] ;  /* 0x00480000970c783b */ /* 0x002e620000000200 */
[C---:B----4-:R-:W-:Y:S03]  /*d280*/  HMMA.16816.F32.BF16 R68, R16.reuse, R60, RZ ;  /* 0x0000003c1044723c */ /* 0x050fe600000418ff */
[----:B--2---:R-:W2:Y:S03]  /*d290*/  LDSM.16.M88.4 R8, [R151+0x5000] ;  /* 0x005000009708783b */ /* 0x004ea60000000200 */
[C---:B------:R-:W-:Y:S01]  /*d2a0*/  HMMA.16816.F32.BF16 R60, R16.reuse, R62, RZ ;  /* 0x0000003e103c723c */ /* 0x040fe200000418ff */
[----:B------:R-:W-:Y:S04]  /*d2b0*/  LDSM.16.M88.4 R88, [R157+0x6800] ;  /* 0x006800009d58783b */ /* 0x000fe80000000200 */
[----:B------:R-:W0:Y:S01]  /*d2c0*/  LDGDEPBAR ;  /* 0x00000000000079af */ /* 0x000e220000000000 */
[C---:B------:R-:W-:Y:S06]  /*d2d0*/  HMMA.16816.F32.BF16 R20, R16.reuse, R22, RZ ;  /* 0x000000161014723c */ /* 0x040fec00000418ff */
[C---:B-----5:R-:W-:Y:S06]  /*d2e0*/  HMMA.16816.F32.BF16 R56, R16.reuse, R44, RZ ;  /* 0x0000002c1038723c */ /* 0x060fec00000418ff */
[C---:B------:R-:W-:Y:S06]  /*d2f0*/  HMMA.16816.F32.BF16 R44, R16.reuse, R46, RZ ;  /* 0x0000002e102c723c */ /* 0x040fec00000418ff */
[C---:B------:R-:W-:Y:S06]  /*d300*/  HMMA.16816.F32.BF16 R40, R16.reuse, R84, RZ ;  /* 0x000000541028723c */ /* 0x040fec00000418ff */
[----:B------:R-:W-:Y:S01]  /*d310*/  HMMA.16816.F32.BF16 R16, R16, R86, RZ ;  /* 0x000000561010723c */ /* 0x000fe200000418ff */
[----:B------:R-:W-:Y:S05]  /*d320*/  LDSM.16.M88.4 R84, [R156+0x2000] ;  /* 0x002000009c54783b */ /* 0x000fea0000000200 */
[C---:B------:R-:W-:Y:S06]  /*d330*/  HMMA.16816.F32.BF16 R24, R76.reuse, R32, R24 ;  /* 0x000000204c18723c */ /* 0x040fec0000041818 */
[C---:B------:R-:W-:Y:S06]  /*d340*/  HMMA.16816.F32.BF16 R68, R76.reuse, R28, R68 ;  /* 0x0000001c4c44723c */ /* 0x040fec0000041844 */
[C---:B------:R-:W-:Y:S01]  /*d350*/  HMMA.16816.F32.BF16 R60, R76.reuse, R30, R60 ;  /* 0x0000001e4c3c723c */ /* 0x040fe2000004183c */
[----:B------:R-:W4:Y:S05]  /*d360*/  LDSM.16.M88.4 R28, [R151+0x5800] ;  /* 0x00580000971c783b */ /* 0x000f2a0000000200 */
[C---:B------:R-:W-:Y:S01]  /*d370*/  HMMA.16816.F32.BF16 R20, R76.reuse, R34, R20 ;  /* 0x000000224c14723c */ /* 0x040fe20000041814 */
[----:B------:R-:W-:Y:S05]  /*d380*/  LDSM.16.M88.4 R32, [R153] ;  /* 0x000000009920783b */ /* 0x000fea0000000200 */
[C---:B------:R-:W-:Y:S06]  /*d390*/  HMMA.16816.F32.BF16 R56, R76.reuse, R4, R56 ;  /* 0x000000044c38723c */ /* 0x040fec0000041838 */
[C---:B------:R-:W-:Y:S01]  /*d3a0*/  HMMA.16816.F32.BF16 R44, R76.reuse, R6, R44 ;  /* 0x000000064c2c723c */ /* 0x040fe2000004182c */
[----:B------:R-:W5:Y:S05]  /*d3b0*/  LDSM.16.M88.4 R4, [R144] ;  /* 0x000000009004783b */ /* 0x000f6a0000000200 */
[C---:B------:R-:W-:Y:S06]  /*d3c0*/  HMMA.16816.F32.BF16 R40, R76.reuse, R80, R40 ;  /* 0x000000504c28723c */ /* 0x040fec0000041828 */
[----:B------:R-:W-:Y:S01]  /*d3d0*/  HMMA.16816.F32.BF16 R16, R76, R82, R16 ;  /* 0x000000524c10723c */ /* 0x000fe20000041810 */
[----:B------:R-:W5:Y:S04]  /*d3e0*/  LDSM.16.M88.4 R80, [R144+0x800] ;  /* 0x000800009050783b */ /* 0x000f680000000200 */
[----:B------:R-:W5:Y:S01]  /*d3f0*/  LDSM.16.M88.4 R76, [R144+0x1000] ;  /* 0x00100000904c783b */ /* 0x000f620000000200 */
[C---:B---3--:R-:W-:Y:S06]  /*d400*/  HMMA.16816.F32.BF16 R24, R36.reuse, R72, R24 ;  /* 0x000000482418723c */ /* 0x048fec0000041818 */
[C---:B------:R-:W-:Y:S01]  /*d410*/  HMMA.16816.F32.BF16 R20, R36.reuse, R74, R20 ;  /* 0x0000004a2414723c */ /* 0x040fe20000041814 */
[----:B------:R-:W3:Y:S05]  /*d420*/  LDSM.16.M88.4 R72, [R144+0x1800] ;  /* 0x001800009048783b */ /* 0x000eea0000000200 */
[C---:B-1----:R-:W-:Y:S06]  /*d430*/  HMMA.16816.F32.BF16 R68, R36.reuse, R12, R68 ;  /* 0x0000000c2444723c */ /* 0x042fec0000041844 */
[C---:B------:R-:W-:Y:S01]  /*d440*/  HMMA.16816.F32.BF16 R60, R36.reuse, R14, R60 ;  /* 0x0000000e243c723c */ /* 0x040fe2000004183c */
[----:B------:R-:W-:Y:S05]  /*d450*/  LDSM.16.M88.4 R12, [R158+0x2000] ;  /* 0x002000009e0c783b */ /* 0x000fea0000000200 */
[C---:B--2---:R-:W-:Y:S06]  /*d460*/  HMMA.16816.F32.BF16 R56, R36.reuse, R8, R56 ;  /* 0x000000082438723c */ /* 0x044fec0000041838 */
[C---:B------:R-:W-:Y:S01]  /*d470*/  HMMA.16816.F32.BF16 R44, R36.reuse, R10, R44 ;  /* 0x0000000a242c723c */ /* 0x040fe2000004182c */
[----:B------:R-:W1:Y:S05]  /*d480*/  LDSM.16.M88.4 R8, [R157+0x6000] ;  /* 0x006000009d08783b */ /* 0x000e6a0000000200 */
[C---:B----4-:R-:W-:Y:S06]  /*d490*/  HMMA.16816.F32.BF16 R40, R36.reuse, R28, R40 ;  /* 0x0000001c2428723c */ /* 0x050fec0000041828 */
[----:B------:R-:W-:Y:S01]  /*d4a0*/  HMMA.16816.F32.BF16 R36, R36, R30, R16 ;  /* 0x0000001e2424723c */ /* 0x000fe20000041810 */
[----:B------:R-:W2:Y:S04]  /*d4b0*/  LDSM.16.M88.4 R28, [R157+0x7000] ;  /* 0x007000009d1c783b */ /* 0x000ea80000000200 */
[----:B------:R-:W4:Y:S01]  /*d4c0*/  LDSM.16.M88.4 R16, [R157+0x7800] ;  /* 0x007800009d10783b */ /* 0x000f220000000200 */
        /* <DEDUP_REMOVED lines=21> */
[C---:B----4-:R-:W-:Y:S06]  /*d620*/  HMMA.16816.F32.BF16 R40, R12.reuse, R16, R40 ;  /* 0x000000100c28723c */ /* 0x050fec0000041828 */
[----:B------:R-:W-:Y:S01]  /*d630*/  HMMA.16816.F32.BF16 R36, R12, R18, R36 ;  /* 0x000000120c24723c */ /* 0x000fe20000041824 */
[----:B------:R-:W3:Y:S04]  /*d640*/  LDSM.16.M88.4 R16, [R151+0x7000] ;  /* 0x007000009710783b */ /* 0x000ee80000000200 */
[----:B------:R-:W-:Y:S01]  /*d650*/  LDSM.16.M88.4 R12, [R144+0x2000] ;  /* 0x00200000900c783b */ /* 0x000fe20000000200 */
[C---:B-----5:R-:W-:Y:S06]  /*d660*/  HMMA.16816.F32.BF16 R24, R84.reuse, R4, R24 ;  /* 0x000000045418723c */ /* 0x060fec0000041818 */
[C---:B------:R-:W-:Y:S01]  /*d670*/  HMMA.16816.F32.BF16 R20, R84.reuse, R6, R20 ;  /* 0x000000065414723c */ /* 0x040fe20000041814 */
[----:B------:R-:W4:Y:S05]  /*d680*/  LDSM.16.M88.4 R4, [R153+0x2000] ;  /* 0x002000009904783b */ /* 0x000f2a0000000200 */
[C---:B------:R-:W-:Y:S06]  /*d690*/  HMMA.16816.F32.BF16 R68, R84.reuse, R80, R68 ;  /* 0x000000505444723c */ /* 0x040fec0000041844 */
[C---:B------:R-:W-:Y:S06]  /*d6a0*/  HMMA.16816.F32.BF16 R60, R84.reuse, R82, R60 ;  /* 0x00000052543c723c */ /* 0x040fec000004183c */
[----:B------:R-:W-:Y:S06]  /*d6b0*/  HMMA.16816.F32.BF16 R56, R84, R76, R56 ;  /* 0x0000004c5438723c */ /* 0x000fec0000041838 */
[C---:B-1----:R-:W-:Y:S06]  /*d6c0*/  HMMA.16816.F32.BF16 R24, R8.reuse, R32, R24 ;  /* 0x000000200818723c */ /* 0x042fec0000041818 */
[C---:B------:R-:W-:Y:S01]  /*d6d0*/  HMMA.16816.F32.BF16 R32, R8.reuse, R34, R20 ;  /* 0x000000220820723c */ /* 0x040fe20000041814 */
[----:B------:R-:W-:Y:S05]  /*d6e0*/  LDSM.16.M88.4 R20, [R144+0x2800] ;  /* 0x002800009014783b */ /* 0x000fea0000000200 */
[C---:B--2---:R-:W-:Y:S06]  /*d6f0*/  HMMA.16816.F32.BF16 R68, R8.reuse, R28, R68 ;  /* 0x0000001c0844723c */ /* 0x044fec0000041844 */
[C---:B------:R-:W-:Y:S01]  /*d700*/  HMMA.16816.F32.BF16 R60, R8.reuse, R30, R60 ;  /* 0x0000001e083c723c */ /* 0x040fe2000004183c */
[----:B------:R-:W1:Y:S05]  /*d710*/  LDSM.16.M88.4 R28, [R151+0x7800] ;  /* 0x00780000971c783b */ /* 0x000e6a0000000200 */
[----:B---3--:R-:W-:Y:S06]  /*d720*/  HMMA.16816.F32.BF16 R56, R8, R16, R56 ;  /* 0x000000100838723c */ /* 0x008fec0000041838 */
[----:B------:R-:W-:Y:S01]  /*d730*/  HMMA.16816.F32.BF16 R44, R84, R78, R44 ;  /* 0x0000004e542c723c */ /* 0x000fe2000004182c */
[----:B------:R-:W-:-:S05]  /*d740*/  LOP3.LUT R16, R52, 0x6, RZ, 0xc0, !PT ;  /* 0x0000000634107812 */ /* 0x000fca00078ec0ff */
[----:B------:R-:W-:Y:S01]  /*d750*/  HMMA.16816.F32.BF16 R40, R84, R72, R40 ;  /* 0x000000485428723c */ /* 0x000fe20000041828 */
[----:B------:R-:W-:-:S04]  /*d760*/  IMAD.IADD R16, R3, 0x1, R16 ;  /* 0x0000000103107824 */ /* 0x000fc800078e0210 */
[----:B------:R-:W-:Y:S01]  /*d770*/  VIADD R17, R16, 0x8 ;  /* 0x0000000810117836 */ /* 0x000fe20000000000 */
[----:B------:R-:W-:Y:S01]  /*d780*/  HMMA.16816.F32.BF16 R36, R84, R74, R36 ;  /* 0x0000004a5424723c */ /* 0x000fe20000041824 */
[----:B------:R-:W2:Y:S03]  /*d790*/  LDSM.16.M88.4 R72, [R144+0x3000] ;  /* 0x003000009048783b */ /* 0x000ea60000000200 */
[C---:B------:R-:W-:Y:S02]  /*d7a0*/  ISETP.GE.AND P0, PT, R17.reuse, R2, PT ;  /* 0x000000021100720c */ /* 0x040fe40003f06270 */
[----:B----4-:R-:W-:Y:S01]  /*d7b0*/  HMMA.16816.F32.BF16 R24, R4, R12, R24 ;  /* 0x0000000c0418723c */ /* 0x010fe20000041818 */
[----:B------:R-:W-:-:S05]  /*d7c0*/  ISETP.GE.AND P4, PT, R17, R103, PT ;  /* 0x000000671100720c */ /* 0x000fca0003f86270 */
[----:B------:R-:W-:Y:S01]  /*d7d0*/  HMMA.16816.F32.BF16 R32, R4, R14, R32 ;  /* 0x0000000e0420723c */ /* 0x000fe20000041820 */
[----:B------:R-:W-:-:S05]  /*d7e0*/  VIADD R12, R16, 0x1 ;  /* 0x00000001100c7836 */ /* 0x000fca0000000000 */
[C---:B------:R-:W-:Y:S01]  /*d7f0*/  ISETP.GE.AND P1, PT, R12.reuse, R2, PT ;  /* 0x000000020c00720c */ /* 0x040fe20003f26270 */
[----:B------:R-:W-:Y:S01]  /*d800*/  HMMA.16816.F32.BF16 R44, R8, R18, R44 ;  /* 0x00000012082c723c */ /* 0x000fe2000004182c */
[----:B------:R-:W-:Y:S02]  /*d810*/  ISETP.GE.AND P6, PT, R12, R103, PT ;  /* 0x000000670c00720c */ /* 0x000fe40003fc6270 */
[----:B------:R-:W3:Y:S01]  /*d820*/  LDSM.16.M88.4 R12, [R144+0x3800] ;  /* 0x00380000900c783b */ /* 0x000ee20000000200 */
[----:B------:R-:W-:-:S04]  /*d830*/  DEPBAR.LE SB0, 0x0 ;  /* 0x000080000000791a */ /* 0x000fc80000000000 */
[----:B-1----:R-:W-:Y:S01]  /*d840*/  HMMA.16816.F32.BF16 R40, R8, R28, R40 ;  /* 0x0000001c0828723c */ /* 0x002fe20000041828 */
[C---:B------:R-:W-:Y:S02]  /*d850*/  VIADD R18, R16.reuse, 0x9 ;  /* 0x0000000910127836 */ /* 0x040fe40000000000 */
[----:B------:R-:W-:Y:S01]  /*d860*/  VIADD R19, R16, 0x10 ;  /* 0x0000001010137836 */ /* 0x000fe20000000000 */
[----:B------:R-:W-:Y:S02]  /*d870*/  FSEL R25, R25, -INF , !P1 ;  /* 0xff80000019197808 */ /* 0x000fe40004800000 */
[C---:B------:R-:W-:Y:S01]  /*d880*/  HMMA.16816.F32.BF16 R68, R4.reuse, R20, R68 ;  /* 0x000000140444723c */ /* 0x040fe20000041844 */
[-C--:B------:R-:W-:Y:S02]  /*d890*/  ISETP.GE.AND P5, PT, R18, R2.reuse, PT ;  /* 0x000000021200720c */ /* 0x080fe40003fa6270 */
[----:B------:R-:W-:Y:S02]  /*d8a0*/  FSEL R17, R32, -INF , !P0 ;  /* 0xff80000020117808 */ /* 0x000fe40004000000 */
[-C--:B------:R-:W-:Y:S01]  /*d8b0*/  ISETP.GE.AND P2, PT, R18, R103.reuse, PT ;  /* 0x000000671200720c */ /* 0x080fe20003f46270 */
[----:B------:R-:W-:Y:S01]  /*d8c0*/  HMMA.16816.F32.BF16 R60, R4, R22, R60 ;  /* 0x00000016043c723c */ /* 0x000fe2000004183c */
[C---:B------:R-:W-:Y:S01]  /*d8d0*/  ISETP.GE.AND P1, PT, R19.reuse, R2, PT ;  /* 0x000000021300720c */ /* 0x040fe20003f26270 */
[C---:B------:R-:W-:Y:S01]  /*d8e0*/  VIADD R20, R16.reuse, 0x18 ;  /* 0x0000001810147836 */ /* 0x040fe20000000000 */
[----:B------:R-:W-:Y:S01]  /*d8f0*/  ISETP.GE.AND P0, PT, R19, R103, PT ;  /* 0x000000671300720c */ /* 0x000fe20003f06270 */
[----:B------:R-:W-:Y:S01]  /*d900*/  VIADD R21, R16, 0x19 ;  /* 0x0000001910157836 */ /* 0x000fe20000000000 */
[----:B------:R-:W-:Y:S01]  /*d910*/  FSEL R34, R34, -INF , !P4 ;  /* 0xff80000022227808 */ /* 0x000fe20006000000 */
[----:B------:R-:W-:Y:S01]  /*d920*/  HMMA.16816.F32.BF16 R36, R8, R30, R36 ;  /* 0x0000001e0824723c */ /* 0x000fe20000041824 */
[----:B------:R-:W-:Y:S01]  /*d930*/  VIADD R18, R16, 0x11 ;  /* 0x0000001110127836 */ /* 0x000fe20000000000 */
[----:B------:R-:W-:-:S04]  /*d940*/  FSEL R33, R33, -INF , !P5 ;  /* 0xff80000021217808 */ /* 0x000fc80006800000 */
[C---:B--2---:R-:W-:Y:S01]  /*d950*/  HMMA.16816.F32.BF16 R56, R4.reuse, R72, R56 ;  /* 0x000000480438723c */ /* 0x044fe20000041838 */
[----:B------:R-:W-:Y:S01]  /*d960*/  VIADD R11, R16, 0x21 ;  /* 0x00000021100b7836 */ /* 0x000fe20000000000 */
[-C--:B------:R-:W-:Y:S01]  /*d970*/  ISETP.GE.AND P4, PT, R18, R2.reuse, PT ;  /* 0x000000021200720c */ /* 0x080fe20003f86270 */
[----:B------:R-:W-:Y:S01]  /*d980*/  VIADD R8, R16, 0x20 ;  /* 0x0000002010087836 */ /* 0x000fe20000000000 */
[----:B------:R-:W-:Y:S01]  /*d990*/  BAR.SYNC.DEFER_BLOCKING 0x0 ;  /* 0x0000000000007b1d */ /* 0x000fe20000010000 */
[-C--:B------:R-:W-:Y:S01]  /*d9a0*/  ISETP.GE.AND P5, PT, R18, R103.reuse, PT ;  /* 0x000000671200720c */ /* 0x080fe20003fa6270 */
[C---:B------:R-:W-:Y:S01]  /*d9b0*/  HMMA.16816.F32.BF16 R44, R4.reuse, R74, R44 ;  /* 0x0000004a042c723c */ /* 0x040fe2000004182c */
[----:B------:R-:W-:Y:S02]  /*d9c0*/  FSEL R19, R68, -INF , !P1 ;  /* 0xff80000044137808 */ /* 0x000fe40004800000 */
[----:B------:R-:W-:Y:S02]  /*d9d0*/  FSEL R70, R70, -INF , !P0 ;  /* 0xff80000046467808 */ /* 0x000fe40004000000 */
[----:B------:R-:W-:Y:S01]  /*d9e0*/  ISETP.GE.AND P1, PT, R20, R103, PT ;  /* 0x000000671400720c */ /* 0x000fe20003f26270 */
[----:B---3--:R-:W-:Y:S01]  /*d9f0*/  HMMA.16816.F32.BF16 R40, R4, R12, R40 ;  /* 0x0000000c0428723c */ /* 0x008fe20000041828 */
[----:B------:R-:W-:-:S02]  /*da00*/  ISETP.GE.AND P0, PT, R21, R2, PT ;  /* 0x000000021500720c */ /* 0x000fc40003f06270 */
[----:B------:R-:W-:Y:S02]  /*da10*/  FSEL R18, R35, -INF , !P2 ;  /* 0xff80000023127808 */ /* 0x000fe40005000000 */
[-C--:B------:R-:W-:Y:S01]  /*da20*/  ISETP.GE.AND P2, PT, R20, R2.reuse, PT ;  /* 0x000000021400720c */ /* 0x080fe20003f46270 */
[----:B------:R-:W-:Y:S01]  /*da30*/  HMMA.16816.F32.BF16 R36, R4, R14, R36 ;  /* 0x0000000e0424723c */ /* 0x000fe20000041824 */
[----:B------:R-:W-:Y:S01]  /*da40*/  FSEL R62, R62, -INF , !P1 ;  /* 0xff8000003e3e7808 */ /* 0x000fe20004800000 */
[C---:B------:R-:W-:Y:S01]  /*da50*/  VIADD R12, R16.reuse, 0x29 ;  /* 0x00000029100c7836 */ /* 0x040fe20000000000 */
[----:B------:R-:W-:Y:S02]  /*da60*/  FSEL R61, R61, -INF , !P0 ;  /* 0xff8000003d3d7808 */ /* 0x000fe40004000000 */
[----:B------:R-:W-:Y:S02]  /*da70*/  FSEL R69, R69, -INF , !P4 ;  /* 0xff80000045457808 */ /* 0x000fe40006000000 */
[----:B------:R-:W-:Y:S01]  /*da80*/  FSEL R10, R71, -INF , !P5 ;  /* 0xff800000470a7808 */ /* 0x000fe20006800000 */
[----:B------:R-:W-:Y:S01]  /*da90*/  VIADD R5, R16, 0x38 ;  /* 0x0000003810057836 */ /* 0x000fe20000000000 */
[----:B------:R-:W-:-:S02]  /*daa0*/  ISETP.GE.AND P1, PT, R11, R2, PT ;  /* 0x000000020b00720c */ /* 0x000fc40003f26270 */
[-C--:B------:R-:W-:Y:S01]  /*dab0*/  ISETP.GE.AND P0, PT, R11, R103.reuse, PT ;  /* 0x000000670b00720c */ /* 0x080fe20003f06270 */
[----:B------:R-:W-:Y:S01]  /*dac0*/  VIADD R11, R16, 0x28 ;  /* 0x00000028100b7836 */ /* 0x000fe20000000000 */
[-C--:B------:R-:W-:Y:S02]  /*dad0*/  ISETP.GE.AND P4, PT, R21, R103.reuse, PT ;  /* 0x000000671500720c */ /* 0x080fe40003f86270 */
[----:B------:R-:W-:Y:S02]  /*dae0*/  ISETP.GE.AND P5, PT, R8, R2, PT ;  /* 0x000000020800720c */ /* 0x000fe40003fa6270 */
[----:B------:R-:W-:Y:S02]  /*daf0*/  FSEL R9, R60, -INF , !P2 ;  /* 0xff8000003c097808 */ /* 0x000fe40005000000 */
[----:B------:R-:W-:Y:S02]  /*db00*/  ISETP.GE.AND P2, PT, R8, R103, PT ;  /* 0x000000670800720c */ /* 0x000fe40003f46270 */
        /* <DEDUP_REMOVED lines=15> */
[CC--:B------:R-:W-:Y:S01]  /*dc00*/  ISETP.GE.AND P4, PT, R16.reuse, R103.reuse, PT ;  /* 0x000000671000720c */ /* 0x0c0fe20003f86270 */
[----:B------:R-:W-:Y:S01]  /*dc10*/  VIADD R16, R16, 0x39 ;  /* 0x0000003910107836 */ /* 0x000fe20000000000 */
[----:B------:R-:W-:Y:S02]  /*dc20*/  FSEL R134, R47, -INF , !P1 ;  /* 0xff8000002f867808 */ /* 0x000fe40004800000 */
[----:B------:R-:W-:Y:S02]  /*dc30*/  FSEL R4, R27, -INF , !P6 ;  /* 0xff8000001b047808 */ /* 0x000fe40007000000 */
[C---:B------:R-:W-:Y:S02]  /*dc40*/  ISETP.GE.AND P6, PT, R5.reuse, R2, PT ;  /* 0x000000020500720c */ /* 0x040fe40003fc6270 */
[----:B------:R-:W-:Y:S02]  /*dc50*/  ISETP.GE.AND P1, PT, R5, R103, PT ;  /* 0x000000670500720c */ /* 0x000fe40003f26270 */
[----:B------:R-:W-:-:S02]  /*dc60*/  FSEL R5, R24, -INF , !P0 ;  /* 0xff80000018057808 */ /* 0x000fc40004000000 */
[----:B------:R-:W-:Y:S02]  /*dc70*/  ISETP.GE.AND P0, PT, R16, R103, PT ;  /* 0x000000671000720c */ /* 0x000fe40003f06270 */
[----:B------:R-:W-:Y:S02]  /*dc80*/  FSEL R138, R58, -INF , !P2 ;  /* 0xff8000003a8a7808 */ /* 0x000fe40005000000 */
[----:B------:R-:W-:Y:S02]  /*dc90*/  FSEL R120, R39, -INF , !P0 ;  /* 0xff80000027787808 */ /* 0x000fe40004000000 */
[----:B------:R-:W-:Y:S02]  /*dca0*/  ISETP.GE.AND P0, PT, R102, 0x2, PT ;  /* 0x000000026600780c */ /* 0x000fe40003f06270 */
[----:B------:R-:W-:Y:S02]  /*dcb0*/  FSEL R170, R46, -INF , !P5 ;  /* 0xff8000002eaa7808 */ /* 0x000fe40006800000 */
[----:B------:R-:W-:-:S02]  /*dcc0*/  ISETP.GE.AND P2, PT, R12, R2, PT ;  /* 0x000000020c00720c */ /* 0x000fc40003f46270 */
[-C--:B------:R-:W-:Y:S02]  /*dcd0*/  ISETP.GE.AND P5, PT, R11, R2.reuse, PT ;  /* 0x000000020b00720c */ /* 0x080fe40003fa6270 */
[----:B------:R-:W-:Y:S02]  /*dce0*/  FSEL R139, R45, -INF , !P2 ;  /* 0xff8000002d8b7808 */ /* 0x000fe40005000000 */
[----:B------:R-:W-:Y:S02]  /*dcf0*/  FSEL R127, R41, -INF , !P5 ;  /* 0xff800000297f7808 */ /* 0x000fe40006800000 */
        /* <DEDUP_REMOVED lines=10> */
[C---:B------:R-:W-:Y:S01]  /*dda0*/  VIADD R21, R3.reuse, 0xffffffc0 ;  /* 0xffffffc003157836 */ /* 0x040fe20000000000 */
[----:B------:R-:W-:Y:S01]  /*ddb0*/  IABS R14, R3 ;  /* 0x00000003000e7213 */ /* 0x000fe20000000000 */
[----:B------:R-:W-:Y:S01]  /*ddc0*/  ULDC.64 UR14, c[0x0][0x248] ;  /* 0x00009200000e7ab9 */ /* 0x000fe20000000a00 */
[----:B------:R-:W-:Y:S02]  /*ddd0*/  ULDC.64 UR8, c[0x0][0x230] ;  /* 0x00008c0000087ab9 */ /* 0x000fe40000000a00 */
[----:B------:R-:W-:Y:S02]  /*dde0*/  IABS R11, R21 ;  /* 0x00000015000b7213 */ /* 0x000fe40000000000 */
[-C--:B-1----:R-:W-:Y:S02]  /*ddf0*/  IABS R6, R12.reuse ;  /* 0x0000000c00067213 */ /* 0x082fe40000000000 */
[----:B------:R-:W-:-:S02]  /*de00*/  LOP3.LUT R3, R3, R12, RZ, 0x3c, !PT ;  /* 0x0000000c03037212 */ /* 0x000fc400078e3cff */
        /* <DEDUP_REMOVED lines=52> */
.L_x_7021:
[----:B------:R-:W-:Y:S02]  /*e150*/  ULDC UR14, c[0x0][0x248] ;  /* 0x00009200000e7ab9 */ /* 0x000fe40000000800 */
[----:B------:R-:W-:-:S06]  /*e160*/  USHF.L.U32 UR5, UR14, 0x6, URZ ;  /* 0x000000060e057899 */ /* 0x000fcc000800063f */
[----:B------:R-:W-:-:S04]  /*e170*/  IADD3 R6, RZ, -UR5, RZ ;  /* 0x80000005ff067c10 */ /* 0x000fc8000fffe0ff */
[----:B------:R-:W-:-:S07]  /*e180*/  SHF.R.S32.HI R7, RZ, 0x1f, R6 ;  /* 0x0000001fff077819 */ /* 0x000fce0000011406 */
.L_x_7022:
[----:B------:R-:W-:Y:S01]  /*e190*/  USHF.L.U32 UR8, UR14, 0x5, URZ ;  /* 0x000000050e087899 */ /* 0x000fe2000800063f */
[C---:B------:R-:W-:Y:S01]  /*e1a0*/  LEA R164, P1, R6.reuse, R164, 0x1 ;  /* 0x000000a406a47211 */ /* 0x040fe200078208ff */
[----:B------:R-:W-:Y:S01]  /*e1b0*/  ULDC UR5, c[0x0][0x24c] ;  /* 0x0000930000057ab9 */ /* 0x000fe20000000800 */
[C---:B------:R-:W-:Y:S01]  /*e1c0*/  IADD3 R132, P2, R6.reuse, R132, RZ ;  /* 0x0000008406847210 */ /* 0x040fe20007f5e0ff */
[----:B------:R-:W-:Y:S01]  /*e1d0*/  USHF.L.U64.HI UR5, UR14, 0x5, UR5 ;  /* 0x000000050e057899 */ /* 0x000fe20008010205 */
[----:B------:R-:W-:Y:S02]  /*e1e0*/  LEA.HI.X R165, R6, R165, R7, 0x1, P1 ;  /* 0x000000a506a57211 */ /* 0x000fe400008f0c07 */
[----:B------:R-:W-:Y:S01]  /*e1f0*/  IADD3 R12, P1, R164, UR8, RZ ;  /* 0x00000008a40c7c10 */ /* 0x000fe2000ff3e0ff */
[----:B------:R-:W-:Y:S01]  /*e200*/  IMAD.X R7, R7, 0x1, R50, P2 ;  /* 0x0000000107077824 */ /* 0x000fe200010e0632 */
[----:B------:R-:W-:Y:S01]  /*e210*/  LEA R14, P2, R132, UR12, 0x1 ;  /* 0x0000000c840e7c11 */ /* 0x000fe2000f8408ff */
[----:B------:R-:W-:Y:S01]  /*e220*/  @!PT LDS RZ, [RZ] ;  /* 0x00000000fffff984 */ /* 0x000fe20000000800 */
[----:B------:R-:W-:Y:S01]  /*e230*/  @!PT LDS RZ, [RZ] ;  /* 0x00000000fffff984 */ /* 0x000fe20000000800 */
[----:B------:R-:W-:Y:S01]  /*e240*/  @!PT LDS RZ, [RZ] ;  /* 0x00000000fffff984 */ /* 0x000fe20000000800 */
[----:B------:R1:W-:Y:S01]  /*e250*/  LDGSTS.E.BYPASS.LTC128B.128 [R161+0x4000], desc[UR6][R164.64] ;  /* 0x04000000a4a17fae */ /* 0x0003e2000b901d46 */
[----:B------:R-:W-:-:S02]  /*e260*/  IADD3.X R13, R165, UR5, RZ, P1, !PT ;  /* 0x00000005a50d7c10 */ /* 0x000fc40008ffe4ff */
[----:B------:R-:W-:Y:S02]  /*e270*/  IADD3 R6, P1, R12, UR8, RZ ;  /* 0x000000080c067c10 */ /* 0x000fe4000ff3e0ff */
[----:B------:R-:W-:Y:S02]  /*e280*/  LEA.HI.X R15, R132, UR13, R7, 0x1, P2 ;  /* 0x0000000d840f7c11 */ /* 0x000fe400090f0c07 */
[----:B------:R-:W-:Y:S02]  /*e290*/  IADD3.X R7, R13, UR5, RZ, P1, !PT ;  /* 0x000000050d077c10 */ /* 0x000fe40008ffe4ff */
[----:B------:R-:W-:Y:S01]  /*e2a0*/  IADD3 R20, P1, R6, UR8, RZ ;  /* 0x0000000806147c10 */ /* 0x000fe2000ff3e0ff */
[----:B------:R1:W-:Y:S03]  /*e2b0*/  LDGSTS.E.BYPASS.LTC128B.128 [R161+0x6000], desc[UR6][R14.64+0x80] ;  /* 0x060000800ea17fae */ /* 0x0003e6000b901d46 */
[----:B------:R-:W-:Y:S01]  /*e2c0*/  IADD3.X R21, R7, UR5, RZ, P1, !PT ;  /* 0x0000000507157c10 */ /* 0x000fe20008ffe4ff */
[----:B------:R1:W-:Y:S04]  /*e2d0*/  LDGSTS.E.BYPASS.LTC128B.128 [R161+0x4800], desc[UR6][R12.64] ;  /* 0x048000000ca17fae */ /* 0x0003e8000b901d46 */
[----:B------:R1:W-:Y:S04]  /*e2e0*/  LDGSTS.E.BYPASS.LTC128B.128 [R161+0x6800], desc[UR6][R12.64+0x80] ;  /* 0x068000800ca17fae */ /* 0x0003e8000b901d46 */
[----:B------:R1:W-:Y:S04]  /*e2f0*/  LDGSTS.E.BYPASS.LTC128B.128 [R161+0x5000], desc[UR6][R6.64] ;  /* 0x0500000006a17fae */ /* 0x0003e8000b901d46 */
[----:B------:R1:W-:Y:S04]  /*e300*/  LDGSTS.E.BYPASS.LTC128B.128 [R161+0x7000], desc[UR6][R6.64+0x80] ;  /* 0x0700008006a17fae */ /* 0x0003e8000b901d46 */
[----:B------:R1:W-:Y:S04]  /*e310*/  LDGSTS.E.BYPASS.LTC128B.128 [R161+0x5800], desc[UR6][R20.64] ;  /* 0x0580000014a17fae */ /* 0x0003e8000b901d46 */
[----:B------:R1:W-:Y:S04]  /*e320*/  LDGSTS.E.BYPASS.LTC128B.128 [R161+0x7800], desc[UR6][R20.64+0x80] ;  /* 0x0780008014a17fae */ /* 0x0003e8000b901d46 */
[----:B------:R-:W0:Y:S02]  /*e330*/  LDGDEPBAR ;  /* 0x00000000000079af */ /* 0x000e240000000000 */
.L_x_7020:
        /* <DEDUP_REMOVED lines=34> */
[----:B------:R-:W-:Y:S01]  /*e560*/  LDSM.16.MT88.4 R36, [R152+0x8000] ;  /* 0x008000009824783b */ /* 0x000fe20000004200 */
[C---:B------:R-:W-:Y:S02]  /*e570*/  LEA R149, R51.reuse, R152, 0x1 ;  /* 0x0000009833957211 */ /* 0x040fe400078e08ff */
[----:B------:R-:W-:Y:S01]  /*e580*/  LEA R148, R51, R150, 0x1 ;  /* 0x0000009633947211 */ /* 0x000fe200078e08ff */
[----:B------:R-:W-:Y:S04]  /*e590*/  LDSM.16.MT88.4 R92, [R150+0xa000] ;  /* 0x00a00000965c783b */ /* 0x000fe80000004200 */
[----:B------:R-:W-:Y:S04]  /*e5a0*/  LDSM.16.MT88.4 R44, [R150+0x8000] ;  /* 0x00800000962c783b */ /* 0x000fe80000004200 */
[----:B------:R-:W-:Y:S04]  /*e5b0*/  LDSM.16.MT88.4 R12, [R152+0xa800] ;  /* 0x00a80000980c783b */ /* 0x000fe80000004200 */
[----:B------:R-:W-:Y:S01]  /*e5c0*/  LDSM.16.MT88.4 R52, [R149+0x8000] ;  /* 0x008000009534783b */ /* 0x000fe20000004200 */
[----:B-1----:R-:W-:-:S03]  /*e5d0*/  FMNMX.FTZ R3, R6, R3, !PT ;  /* 0x0000000306037209 */ /* 0x002fc60007810000 */
[----:B------:R-:W-:Y:S04]  /*e5e0*/  LDSM.16.MT88.4 R80, [R149+0xa000] ;  /* 0x00a000009550783b */ /* 0x000fe80000004200 */
[----:B------:R-:W1:Y:S04]  /*e5f0*/  SHFL.BFLY PT, R6, R7, 0x2, 0x1f ;  /* 0x0c401f0007067f89 */ /* 0x000e6800000e0000 */
[----:B------:R-:W2:Y:S04]  /*e600*/  SHFL.BFLY PT, R100, R3, 0x1, 0x1f ;  /* 0x0c201f0003647f89 */ /* 0x000ea800000e0000 */
[----:B------:R-:W-:Y:S04]  /*e610*/  LDSM.16.MT88.4 R28, [R148+0xa000] ;  /* 0x00a00000941c783b */ /* 0x000fe80000004200 */
[----:B------:R-:W-:Y:S01]  /*e620*/  LDSM.16.MT88.4 R20, [R149+0x8800] ;  /* 0x008800009514783b */ /* 0x000fe20000004200 */
[----:B-1----:R-:W-:-:S02]  /*e630*/  FMNMX.FTZ R6, R7, R6, !PT ;  /* 0x0000000607067209 */ /* 0x002fc40007810000 */
        /* <DEDUP_REMOVED lines=15> */
[----:B-1----:R-:W-:-:S04]  /*e730*/  FMNMX.FTZ R3, R6, R3, !PT ;  /* 0x0000000306037209 */ /* 0x002fc80007810000 */
[C---:B------:R-:W-:Y:S01]  /*e740*/  FSETP.NEU.FTZ.AND P1, PT, R3.reuse, -INF , PT ;  /* 0xff8000000300780b */ /* 0x040fe20003f3d000 */
[----:B------:R-:W-:Y:S01]  /*e750*/  FMUL.FTZ R123, R3, UR12 ;  /* 0x0000000c037b7c20 */ /* 0x000fe20008410000 */
[----:B------:R-:W1:Y:S04]  /*e760*/  MUFU.EX2 R116, R116 ;  /* 0x0000007400747308 */ /* 0x000e680000000800 */
[----:B------:R-:W-:-:S04]  /*e770*/  FSEL R123, R123, RZ, P1 ;  /* 0x000000ff7b7b7208 */ /* 0x000fc80000800000 */
[----:B------:R-:W-:Y:S01]  /*e780*/  MUFU.EX2 R117, R117 ;  /* 0x0000007500757308 */ /* 0x000fe20000000800 */
[--C-:B------:R-:W-:Y:S01]  /*e790*/  FFMA.FTZ R110, R70, UR12, -R123.reuse ;  /* 0x0000000c466e7c23 */ /* 0x100fe2000801087b */
[--C-:B------:R-:W-:Y:S01]  /*e7a0*/  FFMA.FTZ R111, R62, UR12, -R123.reuse ;  /* 0x0000000c3e6f7c23 */ /* 0x100fe2000801087b */
[----:B------:R-:W-:Y:S01]  /*e7b0*/  LDSM.16.MT88.4 R68, [R152+0xa000] ;  /* 0x00a000009844783b */ /* 0x000fe20000004200 */
[--C-:B------:R-:W-:Y:S01]  /*e7c0*/  FFMA.FTZ R115, R26, UR12, -R123.reuse ;  /* 0x0000000c1a737c23 */ /* 0x100fe2000801087b */
[--C-:B------:R-:W-:Y:S01]  /*e7d0*/  FFMA.FTZ R118, R4, UR12, -R123.reuse ;  /* 0x0000000c04767c23 */ /* 0x100fe2000801087b */
[--C-:B------:R-:W-:Y:S01]  /*e7e0*/  FFMA.FTZ R121, R34, UR12, -R123.reuse ;  /* 0x0000000c22797c23 */ /* 0x100fe2000801087b */
[----:B------:R-:W2:Y:S01]  /*e7f0*/  LDSM.16.MT88.4 R60, [R148+0x8000] ;  /* 0x00800000943c783b */ /* 0x000ea20000004200 */
[--C-:B------:R-:W-:Y:S01]  /*e800*/  FFMA.FTZ R114, R18, UR12, -R123.reuse ;  /* 0x0000000c12727c23 */ /* 0x100fe2000801087b */
[----:B------:R-:W3:Y:S01]  /*e810*/  MUFU.EX2 R112, R112 ;  /* 0x0000007000707308 */ /* 0x000ee20000000800 */
[--C-:B------:R-:W-:Y:S01]  /*e820*/  FFMA.FTZ R109, R10, UR12, -R123.reuse ;  /* 0x0000000c0a6d7c23 */ /* 0x100fe2000801087b */
[----:B------:R-:W4:Y:S01]  /*e830*/  LDSM.16.MT88.4 R16, [R148+0x8800] ;  /* 0x008800009410783b */ /* 0x000f220000004200 */
[--C-:B------:R-:W-:Y:S01]  /*e840*/  FFMA.FTZ R0, R8, UR12, -R123.reuse ;  /* 0x0000000c08007c23 */ /* 0x100fe2000801087b */
[----:B-1----:R-:W-:Y:S01]  /*e850*/  F2FP.BF16.F32.PACK_AB R84, R116, R119 ;  /* 0x000000777454723e */ /* 0x002fe200000010ff */
[--C-:B------:R-:W-:Y:S01]  /*e860*/  FFMA.FTZ R122, R122, UR12, -R123.reuse ;  /* 0x0000000c7a7a7c23 */ /* 0x100fe2000801087b */
[----:B------:R-:W1:Y:S01]  /*e870*/  LDSM.16.MT88.4 R8, [R150+0xa800] ;  /* 0x00a800009608783b */ /* 0x000e620000004200 */
[----:B------:R-:W-:Y:S01]  /*e880*/  FFMA.FTZ R173, R120, UR12, -R123 ;  /* 0x0000000c78ad7c23 */ /* 0x000fe2000801087b */
[----:B------:R-:W-:Y:S01]  /*e890*/  MUFU.EX2 R115, R115 ;  /* 0x0000007300737308 */ /* 0x000fe20000000800 */
[----:B------:R-:W-:Y:S01]  /*e8a0*/  FADD.FTZ R116, R119, R116 ;  /* 0x0000007477747221 */ /* 0x000fe20000010000 */
[----:B------:R-:W5:Y:S04]  /*e8b0*/  LDSM.16.MT88.4 R24, [R150+0x8800] ;  /* 0x008800009618783b */ /* 0x000f680000004200 */
[----:B------:R-:W5:Y:S02]  /*e8c0*/  LDSM.16.MT88.4 R32, [R152+0x8800] ;  /* 0x008800009820783b */ /* 0x000f640000004200 */
        /* <DEDUP_REMOVED lines=44> */
[C---:B----4-:R-:W-:Y:S01]  /*eb90*/  HMMA.16816.F32.BF16 R56, R4.reuse, R16, R56 ;  /* 0x000000100438723c */ /* 0x050fe20000041838 */
[----:B------:R-:W-:Y:S05]  /*eba0*/  MUFU.EX2 R173, R173 ;  /* 0x000000ad00ad7308 */ /* 0x000fea0000000800 */
[C---:B------:R-:W-:Y:S01]  /*ebb0*/  HMMA.16816.F32.BF16 R60, R4.reuse, R18, R60 ;  /* 0x00000012043c723c */ /* 0x040fe2000004183c */
[----:B------:R-:W2:Y:S05]  /*ebc0*/  LDSM.16.MT88.4 R16, [R149+0xa800] ;  /* 0x00a800009510783b */ /* 0x000eaa0000004200 */
[C---:B------:R-:W-:Y:S06]  /*ebd0*/  HMMA.16816.F32.BF16 R64, R4.reuse, R12, R64 ;  /* 0x0000000c0440723c */ /* 0x040fec0000041840 */
[C---:B------:R-:W-:Y:S01]  /*ebe0*/  HMMA.16816.F32.BF16 R68, R4.reuse, R14, R68 ;  /* 0x0000000e0444723c */ /* 0x040fe20000041844 */
[----:B------:R-:W3:Y:S05]  /*ebf0*/  LDSM.16.MT88.4 R12, [R148+0xa800] ;  /* 0x00a80000940c783b */ /* 0x000eea0000004200 */
[C---:B-1----:R-:W-:Y:S06]  /*ec00*/  HMMA.16816.F32.BF16 R72, R4.reuse, R8, R72 ;  /* 0x000000080448723c */ /* 0x042fec0000041848 */
[----:B------:R-:W-:Y:S01]  /*ec10*/  HMMA.16816.F32.BF16 R92, R4, R10, R92 ;  /* 0x0000000a045c723c */ /* 0x000fe2000004185c */
[----:B------:R-:W1:Y:S05]  /*ec20*/  LDSM.16.MT88.4 R8, [R152+0x9000] ;  /* 0x009000009808783b */ /* 0x000e6a0000004200 */
[C---:B------:R-:W-:Y:S06]  /*ec30*/  HMMA.16816.F32.BF16 R76, R84.reuse, R80, RZ ;  /* 0x00000050544c723c */ /* 0x040fec00000418ff */
[C---:B------:R-:W-:Y:S06]  /*ec40*/  HMMA.16816.F32.BF16 R52, R84.reuse, R54, RZ ;  /* 0x000000365434723c */ /* 0x040fec00000418ff */
[C---:B------:R-:W-:Y:S06]  /*ec50*/  HMMA.16816.F32.BF16 R80, R84.reuse, R82, RZ ;  /* 0x000000525450723c */ /* 0x040fec00000418ff */
[C---:B------:R-:W-:Y:S06]  /*ec60*/  HMMA.16816.F32.BF16 R88, R84.reuse, R28, RZ ;  /* 0x0000001c5458723c */ /* 0x040fec00000418ff */
[----:B------:R-:W-:Y:S01]  /*ec70*/  HMMA.16816.F32.BF16 R84, R84, R30, RZ ;  /* 0x0000001e5454723c */ /* 0x000fe200000418ff */
[--C-:B------:R-:W-:Y:S01]  /*ec80*/  FFMA.FTZ R28, R138, UR12, -R123.reuse ;  /* 0x0000000c8a1c7c23 */ /* 0x100fe2000801087b */
[----:B------:R-:W-:-:S04]  /*ec90*/  FFMA.FTZ R29, R136, UR12, -R123 ;  /* 0x0000000c881d7c23 */ /* 0x000fc8000801087b */
[C---:B-----5:R-:W-:Y:S01]  /*eca0*/  HMMA.16816.F32.BF16 R40, R4.reuse, R24, R40 ;  /* 0x000000180428723c */ /* 0x060fe20000041828 */
        /* <DEDUP_REMOVED lines=8> */
[--C-:B------:R-:W-:Y:S01]  /*ed30*/  FFMA.FTZ R27, R137, UR12, -R130.reuse ;  /* 0x0000000c891b7c23 */ /* 0x100fe20008010882 */
[----:B------:R-:W-:-:S04]  /*ed40*/  FFMA.FTZ R26, R135, UR12, -R130 ;  /* 0x0000000c871a7c23 */ /* 0x000fc80008010882 */
[----:B------:R-:W-:Y:S01]  /*ed50*/  HMMA.16816.F32.BF16 R36, R4, R34, R36 ;  /* 0x000000220424723c */ /* 0x000fe20000041824 */
[----:B------:R-:W-:Y:S01]  /*ed60*/  MUFU.EX2 R27, R27 ;  /* 0x0000001b001b7308 */ /* 0x000fe20000000800 */
[--C-:B------:R-:W-:Y:S01]  /*ed70*/  FFMA.FTZ R32, R128, UR12, -R130.reuse ;  /* 0x0000000c80207c23 */ /* 0x100fe20008010882 */
[----:B------:R-:W-:-:S03]  /*ed80*/  FFMA.FTZ R33, R127, UR12, -R130 ;  /* 0x0000000c7f217c23 */ /* 0x000fc60008010882 */
[C---:B------:R-:W-:Y:S01]  /*ed90*/  HMMA.16816.F32.BF16 R48, R4.reuse, R20, R48 ;  /* 0x000000140430723c */ /* 0x040fe20000041830 */
[--C-:B------:R-:W-:Y:S01]  /*eda0*/  FFMA.FTZ R35, R124, UR12, -R123.reuse ;  /* 0x0000000c7c237c23 */ /* 0x100fe2000801087b */
[----:B------:R-:W-:Y:S01]  /*edb0*/  FFMA.FTZ R34, R129, UR12, -R130 ;  /* 0x0000000c81227c23 */ /* 0x000fe20008010882 */
[----:B------:R-:W4:Y:S01]  /*edc0*/  MUFU.EX2 R26, R26 ;  /* 0x0000001a001a7308 */ /* 0x000f220000000800 */
[----:B------:R-:W-:Y:S02]  /*edd0*/  FFMA.FTZ R124, R126, UR12, -R123 ;  /* 0x0000000c7e7c7c23 */ /* 0x000fe4000801087b */
[C---:B------:R-:W-:Y:S01]  /*ede0*/  HMMA.16816.F32.BF16 R52, R4.reuse, R22, R52 ;  /* 0x000000160434723c */ /* 0x040fe20000041834 */
[----:B------:R-:W-:Y:S04]  /*edf0*/  LDSM.16.MT88.4 R20, [R149+0x9000] ;  /* 0x009000009514783b */ /* 0x000fe80000004200 */
[----:B------:R-:W-:Y:S01]  /*ee00*/  MUFU.EX2 R25, R25 ;  /* 0x0000001900197308 */ /* 0x000fe20000000800 */
[C---:B--2---:R-:W-:Y:S06]  /*ee10*/  HMMA.16816.F32.BF16 R76, R4.reuse, R16, R76 ;  /* 0x00000010044c723c */ /* 0x044fec000004184c */
[C---:B------:R-:W-:Y:S01]  /*ee20*/  HMMA.16816.F32.BF16 R80, R4.reuse, R18, R80 ;  /* 0x000000120450723c */ /* 0x040fe20000041850 */
[----:B------:R-:W2:Y:S01]  /*ee30*/  MUFU.EX2 R24, R24 ;  /* 0x0000001800187308 */ /* 0x000ea20000000800 */
[----:B------:R-:W5:Y:S04]  /*ee40*/  LDSM.16.MT88.4 R16, [R150+0x9000] ;  /* 0x009000009610783b */ /* 0x000f680000004200 */
[C---:B---3--:R-:W-:Y:S03]  /*ee50*/  HMMA.16816.F32.BF16 R88, R4.reuse, R12, R88 ;  /* 0x0000000c0458723c */ /* 0x048fe60000041858 */
[----:B------:R-:W-:Y:S03]  /*ee60*/  MUFU.EX2 R30, R30 ;  /* 0x0000001e001e7308 */ /* 0x000fe60000000800 */
[----:B------:R-:W-:Y:S01]  /*ee70*/  HMMA.16816.F32.BF16 R84, R4, R14, R84 ;  /* 0x0000000e0454723c */ /* 0x000fe20000041854 */
[----:B------:R-:W3:Y:S04]  /*ee80*/  LDSM.16.MT88.4 R12, [R148+0x9000] ;  /* 0x00900000940c783b */ /* 0x000ee80000004200 */
[----:B------:R-:W1:Y:S02]  /*ee90*/  MUFU.EX2 R31, R31 ;  /* 0x0000001f001f7308 */ /* 0x000e640000000800 */
[----:B----4-:R-:W-:Y:S01]  /*eea0*/  F2FP.BF16.F32.PACK_AB R4, R26, R27 ;  /* 0x0000001b1a04723e */ /* 0x010fe200000010ff */
[----:B------:R-:W-:Y:S01]  /*eeb0*/  FADD.FTZ R27, R27, R106 ;  /* 0x0000006a1b1b7221 */ /* 0x000fe20000010000 */
[C---:B------:R-:W-:Y:S01]  /*eec0*/  F2FP.BF16.F32.PACK_AB R5, R29.reuse, R28 ;  /* 0x0000001c1d05723e */ /* 0x040fe200000010ff */
[----:B------:R-:W-:Y:S01]  /*eed0*/  FADD.FTZ R28, R28, R111 ;  /* 0x0000006f1c1c7221 */ /* 0x000fe20000010000 */
[----:B--2---:R-:W-:Y:S01]  /*eee0*/  F2FP.BF16.F32.PACK_AB R6, R24, R25 ;  /* 0x000000191806723e */ /* 0x004fe200000010ff */
[----:B------:R-:W-:Y:S01]  /*eef0*/  FADD.FTZ R26, R26, R27 ;  /* 0x0000001b1a1a7221 */ /* 0x000fe20000010000 */
[----:B------:R-:W-:Y:S01]  /*ef00*/  MUFU.EX2 R32, R32 ;  /* 0x0000002000207308 */ /* 0x000fe20000000800 */
[----:B------:R-:W-:-:S02]  /*ef10*/  FADD.FTZ R29, R29, R28 ;  /* 0x0000001c1d1d7221 */ /* 0x000fc40000010000 */
[----:B------:R-:W-:-:S04]  /*ef20*/  FADD.FTZ R25, R25, R26 ;  /* 0x0000001a19197221 */ /* 0x000fc80000010000 */
[----:B------:R-:W-:Y:S01]  /*ef30*/  FADD.FTZ R25, R24, R25 ;  /* 0x0000001918197221 */ /* 0x000fe20000010000 */
[----:B------:R-:W2:Y:S01]  /*ef40*/  MUFU.EX2 R33, R33 ;  /* 0x0000002100217308 */ /* 0x000ea20000000800 */
[----:B-1----:R-:W-:Y:S01]  /*ef50*/  F2FP.BF16.F32.PACK_AB R7, R31, R30 ;  /* 0x0000001e1f07723e */ /* 0x002fe200000010ff */
[----:B------:R-:W-:-:S04]  /*ef60*/  FADD.FTZ R30, R30, R29 ;  /* 0x0000001d1e1e7221 */ /* 0x000fc80000010000 */
[----:B------:R-:W-:Y:S02]  /*ef70*/  FADD.FTZ R30, R31, R30 ;  /* 0x0000001e1f1e7221 */ /* 0x000fe40000010000 */
[C---:B------:R-:W-:Y:S01]  /*ef80*/  HMMA.16816.F32.BF16 R96, R4.reuse, R8, R96 ;  /* 0x000000080460723c */ /* 0x040fe20000041860 */
[----:B------:R-:W-:Y:S05]  /*ef90*/  MUFU.EX2 R34, R34 ;  /* 0x0000002200227308 */ /* 0x000fea0000000800 */
[C---:B------:R-:W-:Y:S01]  /*efa0*/  HMMA.16816.F32.BF16 R36, R4.reuse, R10, R36 ;  /* 0x0000000a0424723c */ /* 0x040fe20000041824 */
[----:B------:R-:W1:Y:S02]  /*efb0*/  LDSM.16.MT88.4 R8, [R152+0xb000] ;  /* 0x00b000009808783b */ /* 0x000e640000004200 */
[----:B------:R-:W-:Y:S03]  /*efc0*/  MUFU.EX2 R35, R35 ;  /* 0x0000002300237308 */ /* 0x000fe60000000800 */
[C---:B-----5:R-:W-:Y:S05]  /*efd0*/  HMMA.16816.F32.BF16 R40, R4.reuse, R16, R40 ;  /* 0x000000100428723c */ /* 0x060fea0000041828 */
[----:B------:R-:W4:Y:S01]  /*efe0*/  MUFU.EX2 R124, R124 ;  /* 0x0000007c007c7308 */ /* 0x000f220000000800 */
[C---:B------:R-:W-:Y:S01]  /*eff0*/  HMMA.16816.F32.BF16 R44, R4.reuse, R18, R44 ;  /* 0x00000012042c723c */ /* 0x040fe2000004182c */
[----:B------:R-:W5:Y:S05]  /*f000*/  LDSM.16.MT88.4 R16, [R150+0xb000] ;  /* 0x00b000009610783b */ /* 0x000f6a0000004200 */
        /* <DEDUP_REMOVED lines=15> */
[C---:B-1----:R-:W-:Y:S06]  /*f100*/  HMMA.16816.F32.BF16 R88, R4.reuse, R8, R88 ;  /* 0x000000080458723c */ /* 0x042fec0000041858 */
[----:B------:R-:W-:Y:S01]  /*f110*/  HMMA.16816.F32.BF16 R84, R4, R10, R84 ;  /* 0x0000000a0454723c */ /* 0x000fe20000041854 */
[----:B------:R-:W1:Y:S06]  /*f120*/  LDSM.16.MT88.4 R8, [R148+0x9800] ;  /* 0x009800009408783b */ /* 0x000e6c0000004200 */
[----:B--2---:R-:W-:Y:S01]  /*f130*/  F2FP.BF16.F32.PACK_AB R4, R33, R32 ;  /* 0x000000202104723e */ /* 0x004fe200000010ff */
[----:B------:R-:W-:Y:S01]  /*f140*/  FADD.FTZ R32, R32, R25 ;  /* 0x0000001920207221 */ /* 0x000fe20000010000 */
[C---:B----4-:R-:W-:Y:S01]  /*f150*/  F2FP.BF16.F32.PACK_AB R5, R124.reuse, R35 ;  /* 0x000000237c05723e */ /* 0x050fe200000010ff */
        /* <DEDUP_REMOVED lines=23> */
[C---:B----4-:R-:W-:Y:S06]  /*f2d0*/  HMMA.16816.F32.BF16 R72, R4.reuse, R16, R72 ;  /* 0x000000100448723c */ /* 0x050fec0000041848 */
[C---:B------:R-:W-:Y:S06]  /*f2e0*/  HMMA.16816.F32.BF16 R92, R4.reuse, R18, R92 ;  /* 0x00000012045c723c */ /* 0x040fec000004185c */
[C---:B---3--:R-:W-:Y:S06]  /*f2f0*/  HMMA.16816.F32.BF16 R76, R4.reuse, R12, R76 ;  /* 0x0000000c044c723c */ /* 0x048fec000004184c */
        /* <DEDUP_REMOVED lines=11> */
[----:B------:R-:W-:Y:S01]  /*f3b0*/  ULDC.64 UR8, c[0x0][0x250] ;  /* 0x0000940000087ab9 */ /* 0x000fe20000000a00 */
[----:B------:R-:W-:Y:S02]  /*f3c0*/  ULDC.64 UR4, c[0x0][0x238] ;  /* 0x00008e0000047ab9 */ /* 0x000fe40000000a00 */
        /* <DEDUP_REMOVED lines=57> */
.L_x_7024:
[----:B------:R-:W-:Y:S02]  /*f760*/  ULDC UR8, c[0x0][0x250] ;  /* 0x0000940000087ab9 */ /* 0x000fe40000000800 */
[----:B------:R-:W-:-:S06]  /*f770*/  USHF.L.U32 UR4, UR8, 0x6, URZ ;  /* 0x0000000608047899 */ /* 0x000fcc000800063f */
[----:B------:R-:W-:-:S04]  /*f780*/  IADD3 R0, RZ, -UR4, RZ ;  /* 0x80000004ff007c10 */ /* 0x000fc8000fffe0ff */
[----:B------:R-:W-:-:S07]  /*f790*/  SHF.R.S32.HI R5, RZ, 0x1f, R0 ;  /* 0x0000001fff057819 */ /* 0x000fce0000011400 */
.L_x_7025:
[----:B------:R-:W-:Y:S01]  /*f7a0*/  USHF.L.U32 UR5, UR8, 0x5, URZ ;  /* 0x0000000508057899 */ /* 0x000fe2000800063f */
[C---:B------:R-:W-:Y:S01]  /*f7b0*/  LEA R167, P0, R0.reuse, R167, 0x1 ;  /* 0x000000a700a77211 */ /* 0x040fe200078008ff */
[----:B------:R-:W-:Y:S01]  /*f7c0*/  ULDC UR4, c[0x0][0x254] ;  /* 0x0000950000047ab9 */ /* 0x000fe20000000800 */
[C---:B------:R-:W-:Y:S01]  /*f7d0*/  IADD3 R104, P1, R0.reuse, R104, RZ ;  /* 0x0000006800687210 */ /* 0x040fe20007f3e0ff */
[----:B------:R-:W-:Y:S01]  /*f7e0*/  USHF.L.U64.HI UR4, UR8, 0x5, UR4 ;  /* 0x0000000508047899 */ /* 0x000fe20008010204 */
[----:B------:R-:W-:Y:S01]  /*f7f0*/  LEA.HI.X R166, R0, R166, R5, 0x1, P0 ;  /* 0x000000a600a67211 */ /* 0x000fe200000f0c05 */
[----:B------:R-:W-:Y:S01]  /*f800*/  IMAD.MOV.U32 R4, RZ, RZ, R167 ;  /* 0x000000ffff047224 */ /* 0x000fe200078e00a7 */
[----:B------:R-:W-:Y:S01]  /*f810*/  IADD3 R8, P0, R167, UR5, RZ ;  /* 0x00000005a7087c10 */ /* 0x000fe2000ff1e0ff */
[----:B------:R-:W-:Y:S01]  /*f820*/  IMAD.X R5, R5, 0x1, R101, P1 ;  /* 0x0000000105057824 */ /* 0x000fe200008e0665 */
[----:B------:R-:W-:Y:S01]  /*f830*/  LEA R16, P1, R104, UR10, 0x1 ;  /* 0x0000000a68107c11 */ /* 0x000fe2000f8208ff */
[----:B------:R-:W1:Y:S01]  /*f840*/  S2R R0, SR_TID.X ;  /* 0x0000000000007919 */ /* 0x000e620000002100 */
[----:B------:R-:W-:-:S02]  /*f850*/  IADD3.X R9, R166, UR4, RZ, P0, !PT ;  /* 0x00000004a6097c10 */ /* 0x000fc400087fe4ff */
[----:B------:R-:W-:Y:S02]  /*f860*/  IADD3 R10, P0, R8, UR5, RZ ;  /* 0x00000005080a7c10 */ /* 0x000fe4000ff1e0ff */
[----:B------:R-:W-:Y:S01]  /*f870*/  LEA.HI.X R17, R104, UR11, R5, 0x1, P1 ;  /* 0x0000000b68117c11 */ /* 0x000fe200088f0c05 */
[----:B------:R-:W-:Y:S01]  /*f880*/  IMAD.MOV.U32 R5, RZ, RZ, R166 ;  /* 0x000000ffff057224 */ /* 0x000fe200078e00a6 */
[----:B------:R-:W-:Y:S02]  /*f890*/  IADD3.X R11, R9, UR4, RZ, P0, !PT ;  /* 0x00000004090b7c10 */ /* 0x000fe400087fe4ff */
[----:B------:R-:W-:Y:S02]  /*f8a0*/  IADD3 R104, P0, R10, UR5, RZ ;  /* 0x000000050a687c10 */ /* 0x000fe4000ff1e0ff */
[----:B------:R-:W-:Y:S01]  /*f8b0*/  @!PT LDS RZ, [RZ] ;  /* 0x00000000fffff984 */ /* 0x000fe20000000800 */
[----:B------:R-:W-:Y:S01]  /*f8c0*/  @!PT LDS RZ, [RZ] ;  /* 0x00000000fffff984 */ /* 0x000fe20000000800 */
[----:B------:R-:W-:Y:S01]  /*f8d0*/  @!PT LDS RZ, [RZ] ;  /* 0x00000000fffff984 */ /* 0x000fe20000000800 */
[----:B------:R2:W-:Y:S02]  /*f8e0*/  LDGSTS.E.BYPASS.LTC128B.128 [R161+0x8000], desc[UR6][R4.64] ;  /* 0x0800000004a17fae */ /* 0x0005e4000b901d46 */
[----:B------:R-:W-:-:S02]  /*f8f0*/  IADD3.X R105, R11, UR4, RZ, P0, !PT ;  /* 0x000000040b697c10 */ /* 0x000fc400087fe4ff */
[----:B------:R3:W-:Y:S01]  /*f900*/  LDGSTS.E.BYPASS.LTC128B.128 [R161+0xa000], desc[UR6][R16.64+0x80] ;  /* 0x0a00008010a17fae */ /* 0x0007e2000b901d46 */
[----:B------:R-:W-:-:S03]  /*f910*/  ISETP.GE.AND P0, PT, R102, 0x3, PT ;  /* 0x000000036600780c */ /* 0x000fc60003f06270 */
[----:B------:R-:W-:Y:S04]  /*f920*/  LDGSTS.E.BYPASS.LTC128B.128 [R161+0x8800], desc[UR6][R8.64] ;  /* 0x0880000008a17fae */ /* 0x000fe8000b901d46 */
[----:B------:R-:W-:Y:S04]  /*f930*/  LDGSTS.E.BYPASS.LTC128B.128 [R161+0xa800], desc[UR6][R8.64+0x80] ;  /* 0x0a80008008a17fae */ /* 0x000fe8000b901d46 */
[----:B------:R-:W-:Y:S04]  /*f940*/  LDGSTS.E.BYPASS.LTC128B.128 [R161+0x9000], desc[UR6][R10.64] ;  /* 0x090000000aa17fae */ /* 0x000fe8000b901d46 */
[----:B------:R4:W-:Y:S01]  /*f950*/  LDGSTS.E.BYPASS.LTC128B.128 [R161+0xb000], desc[UR6][R10.64+0x80] ;  /* 0x0b0000800aa17fae */ /* 0x0009e2000b901d46 */
[----:B-1----:R-:W-:-:S03]  /*f960*/  IMAD.SHL.U32 R0, R0, 0x2, RZ ;  /* 0x0000000200007824 */ /* 0x002fc600078e00ff */
[----:B------:R-:W-:Y:S04]  /*f970*/  LDGSTS.E.BYPASS.LTC128B.128 [R161+0x9800], desc[UR6][R104.64] ;  /* 0x0980000068a17fae */ /* 0x000fe8000b901d46 */
[----:B------:R1:W-:Y:S04]  /*f980*/  LDGSTS.E.BYPASS.LTC128B.128 [R161+0xb800], desc[UR6][R104.64+0x80] ;  /* 0x0b80008068a17fae */ /* 0x0003e8000b901d46 */
[----:B------:R-:W-:Y:S04]  /*f990*/  LDSM.16.M88.4 R32, [R158] ;  /* 0x000000009e20783b */ /* 0x000fe80000000200 */
[----:B------:R-:W3:Y:S04]  /*f9a0*/  LDSM.16.M88.4 R12, [R157+0x4000] ;  /* 0x004000009d0c783b */ /* 0x000ee80000000200 */
[----:B--2---:R-:W4:Y:S04]  /*f9b0*/  LDSM.16.M88.4 R4, [R157+0x4800] ;  /* 0x004800009d04783b */ /* 0x004f280000000200 */
[----:B------:R-:W2:Y:S04]  /*f9c0*/  LDSM.16.M88.4 R108, [R157+0x5000] ;  /* 0x005000009d6c783b */ /* 0x000ea80000000200 */
[----:B------:R-:W1:Y:S04]  /*f9d0*/  LDSM.16.M88.4 R24, [R157+0x5800] ;  /* 0x005800009d18783b */ /* 0x000e680000000200 */
[----:B------:R-:W-:Y:S04]  /*f9e0*/  LDSM.16.M88.4 R28, [R156] ;  /* 0x000000009c1c783b */ /* 0x000fe80000000200 */
[----:B------:R-:W5:Y:S04]  /*f9f0*/  LDSM.16.M88.4 R20, [R155] ;  /* 0x000000009b14783b */ /* 0x000f680000000200 */
[----:B------:R-:W5:Y:S04]  /*fa00*/  LDSM.16.M88.4 R120, [R146] ;  /* 0x000000009278783b */ /* 0x000f680000000200 */
[----:B------:R-:W5:Y:S04]  /*fa10*/  LDSM.16.M88.4 R116, [R145] ;  /* 0x000000009174783b */ /* 0x000f680000000200 */
[----:B------:R-:W5:Y:S04]  /*fa20*/  LDSM.16.M88.4 R128, [R147] ;  /* 0x000000009380783b */ /* 0x000f680000000200 */
[----:B------:R-:W-:Y:S01]  /*fa30*/  LDSM.16.M88.4 R124, [R151+0x4800] ;  /* 0x00480000977c783b */ /* 0x000fe20000000200 */
[C---:B---3--:R-:W-:Y:S03]  /*fa40*/  HMMA.16816.F32.BF16 R16, R32.reuse, R12, RZ ;  /* 0x0000000c2010723c */ /* 0x048fe600000418ff */
[----:B------:R-:W0:Y:S03]  /*fa50*/  LDGDEPBAR ;  /* 0x00000000000079af */ /* 0x000e260000000000 */
[C---:B------:R-:W-:Y:S06]  /*fa60*/  HMMA.16816.F32.BF16 R12, R32.reuse, R14, RZ ;  /* 0x0000000e200c723c */ /* 0x040fec00000418ff */
[C---:B----4-:R-:W-:Y:S06]  /*fa70*/  HMMA.16816.F32.BF16 R8, R32.reuse, R4, RZ ;  /* 0x000000042008723c */ /* 0x050fec00000418ff */
[C---:B--2---:R-:W-:Y:S06]  /*fa80*/  HMMA.16816.F32.BF16 R112, R32.reuse, R108, RZ ;  /* 0x0000006c2070723c */ /* 0x044fec00000418ff */
[C---:B------:R-:W-:Y:S06]  /*fa90*/  HMMA.16816.F32.BF16 R4, R32.reuse, R6, RZ ;  /* 0x000000062004723c */ /* 0x040fec00000418ff */
[C---:B------:R-:W-:Y:S06]  /*faa0*/  HMMA.16816.F32.BF16 R108, R32.reuse, R110, RZ ;  /* 0x0000006e206c723c */ /* 0x040fec00000418ff */
[C---:B-1----:R-:W-:Y:S06]  /*fab0*/  HMMA.16816.F32.BF16 R104, R32.reuse, R24, RZ ;  /* 0x000000182068723c */ /* 0x042fec00000418ff */
[----:B------:R-:W-:Y:S01]  /*fac0*/  HMMA.16816.F32.BF16 R32, R32, R26, RZ ;  /* 0x0000001a2020723c */ /* 0x000fe200000418ff */
[----:B------:R-:W-:Y:S05]  /*fad0*/  LDSM.16.M88.4 R24, [R154] ;  /* 0x000000009a18783b */ /* 0x000fea0000000200 */
[C---:B-----5:R-:W-:Y:S06]  /*fae0*/  HMMA.16816.F32.BF16 R16, R28.reuse, R20, R16 ;  /* 0x000000141c10723c */ /* 0x060fec0000041810 */
[C---:B------:R-:W-:Y:S01]  /*faf0*/  HMMA.16816.F32.BF16 R12, R28.reuse, R22, R12 ;  /* 0x000000161c0c723c */ /* 0x040fe2000004180c */
[----:B------:R-:W1:Y:S05]  /*fb00*/  LDSM.16.M88.4 R20, [R151+0x4000] ;  /* 0x004000009714783b */ /* 0x000e6a0000000200 */
[C---:B------:R-:W-:Y:S06]  /*fb10*/  HMMA.16816.F32.BF16 R112, R28.reuse, R120, R112 ;  /* 0x000000781c70723c */ /* 0x040fec0000041870 */
[C---:B------:R-:W-:Y:S01]  /*fb20*/  HMMA.16816.F32.BF16 R108, R28.reuse, R122, R108 ;  /* 0x0000007a1c6c723c */ /* 0x040fe2000004186c */
[----:B------:R-:W2:Y:S05]  /*fb30*/  LDSM.16.M88.4 R120, [R151+0x5000] ;  /* 0x005000009778783b */ /* 0x000eaa0000000200 */
[C---:B------:R-:W-:Y:S06]  /*fb40*/  HMMA.16816.F32.BF16 R104, R28.reuse, R116, R104 ;  /* 0x000000741c68723c */ /* 0x040fec0000041868 */
[C---:B------:R-:W-:Y:S01]  /*fb50*/  HMMA.16816.F32.BF16 R32, R28.reuse, R118, R32 ;  /* 0x000000761c20723c */ /* 0x040fe20000041820 */
[----:B------:R-:W3:Y:S05]  /*fb60*/  LDSM.16.M88.4 R116, [R151+0x5800] ;  /* 0x005800009774783b */ /* 0x000eea0000000200 */
[C---:B------:R-:W-:Y:S06]  /*fb70*/  HMMA.16816.F32.BF16 R8, R28.reuse, R128, R8 ;  /* 0x000000801c08723c */ /* 0x040fec0000041808 */
[----:B------:R-:W-:Y:S01]  /*fb80*/  HMMA.16816.F32.BF16 R4, R28, R130, R4 ;  /* 0x000000821c04723c */ /* 0x000fe20000041804 */
[----:B------:R-:W-:Y:S04]  /*fb90*/  LDSM.16.M88.4 R28, [R153] ;  /* 0x00000000991c783b */ /* 0x000fe80000000200 */
[----:B------:R-:W-:Y:S01]  /*fba0*/  LDSM.16.M88.4 R128, [R144+0x800] ;  /* 0x000800009080783b */ /* 0x000fe20000000200 */
        /* <DEDUP_REMOVED lines=31> */
[----:B------:R-:W-:Y:S05]  /*fda0*/  LDSM.16.M88.4 R124, [R154+0x2000] ;  /* 0x002000009a7c783b */ /* 0x000fea0000000200 */
[C---:B--2---:R-:W-:Y:S06]  /*fdb0*/  HMMA.16816.F32.BF16 R112, R24.reuse, R120, R112 ;  /* 0x000000781870723c */ /* 0x044fec0000041870 */
[C---:B------:R-:W-:Y:S01]  /*fdc0*/  HMMA.16816.F32.BF16 R108, R24.reuse, R122, R108 ;  /* 0x0000007a186c723c */ /* 0x040fe2000004186c */
[----:B------:R-:W2:Y:S05]  /*fdd0*/  LDSM.16.M88.4 R120, [R141] ;  /* 0x000000008d78783b */ /* 0x000eaa0000000200 */
[C---:B---3--:R-:W-:Y:S06]  /*fde0*/  HMMA.16816.F32.BF16 R104, R24.reuse, R116, R104 ;  /* 0x000000741868723c */ /* 0x048fec0000041868 */
[----:B------:R-:W-:Y:S01]  /*fdf0*/  HMMA.16816.F32.BF16 R32, R24, R118, R32 ;  /* 0x000000761820723c */ /* 0x000fe20000041820 */
[----:B------:R-:W3:Y:S04]  /*fe00*/  LDSM.16.M88.4 R116, [R140] ;  /* 0x000000008c74783b */ /* 0x000ee80000000200 */
[----:B------:R-:W4:Y:S01]  /*fe10*/  LDSM.16.M88.4 R24, [R151+0x6000] ;  /* 0x006000009718783b */ /* 0x000f220000000200 */
        /* <DEDUP_REMOVED lines=8> */
[C---:B---3--:R-:W-:Y:S06]  /*fea0*/  HMMA.16816.F32.BF16 R104, R28.reuse, R116, R104 ;  /* 0x000000741c68723c */ /* 0x048fec0000041868 */
[----:B------:R-:W-:Y:S01]  /*feb0*/  HMMA.16816.F32.BF16 R32, R28, R118, R32 ;  /* 0x000000761c20723c */ /* 0x000fe20000041820 */
[----:B------:R-:W-:Y:S04]  /*fec0*/  LDSM.16.M88.4 R28, [R153+0x2000] ;  /* 0x00200000991c783b */ /* 0x000fe80000000200 */
[----:B------:R-:W3:Y:S01]  /*fed0*/  LDSM.16.M88.4 R116, [R151+0x7800] ;  /* 0x007800009774783b */ /* 0x000ee20000000200 */
[C---:B----4-:R-:W-:Y:S06]  /*fee0*/  HMMA.16816.F32.BF16 R16, R124.reuse, R24, R16 ;  /* 0x000000187c10723c */ /* 0x050fec0000041810 */
[C---:B------:R-:W-:Y:S01]  /*fef0*/  HMMA.16816.F32.BF16 R12, R124.reuse, R26, R12 ;  /* 0x0000001a7c0c723c */ /* 0x040fe2000004180c */
[----:B------:R-:W4:Y:S05]  /*ff00*/  LDSM.16.M88.4 R24, [R144+0x2000] ;  /* 0x002000009018783b */ /* 0x000f2a0000000200 */
[C---:B-1----:R-:W-:Y:S06]  /*ff10*/  HMMA.16816.F32.BF16 R8, R124.reuse, R20, R8 ;  /* 0x000000147c08723c */ /* 0x042fec0000041808 */
[C---:B------:R-:W-:Y:S01]  /*ff20*/  HMMA.16816.F32.BF16 R4, R124.reuse, R22, R4 ;  /* 0x000000167c04723c */ /* 0x040fe20000041804 */
[----:B------:R-:W1:Y:S05]  /*ff30*/  LDSM.16.M88.4 R20, [R144+0x2800] ;  /* 0x002800009014783b */ /* 0x000e6a0000000200 */
[C---:B--2---:R-:W-:Y:S06]  /*ff40*/  HMMA.16816.F32.BF16 R112, R124.reuse, R120, R112 ;  /* 0x000000787c70723c */ /* 0x044fec0000041870 */
[C---:B------:R-:W-:Y:S06]  /*ff50*/  HMMA.16816.F32.BF16 R108, R124.reuse, R122, R108 ;  /* 0x0000007a7c6c723c */ /* 0x040fec000004186c */
[C---:B---3--:R-:W-:Y:S06]  /*ff60*/  HMMA.16816.F32.BF16 R104, R124.reuse, R116, R104 ;  /* 0x000000747c68723c */ /* 0x048fec0000041868 */
[----:B------:R-:W-:Y:S01]  /*ff70*/  HMMA.16816.F32.BF16 R32, R124, R118, R32 ;  /* 0x000000767c20723c */ /* 0x000fe20000041820 */
[----:B------:R-:W2:Y:S05]  /*ff80*/  LDSM.16.M88.4 R116, [R144+0x3000] ;  /* 0x003000009074783b */ /* 0x000eaa0000000200 */
[C---:B----4-:R-:W-:Y:S06]  /*ff90*/  HMMA.16816.F32.BF16 R16, R28.reuse, R24, R16 ;  /* 0x000000181c10723c */ /* 0x050fec0000041810 */
[----:B------:R-:W-:Y:S01]  /*ffa0*/  HMMA.16816.F32.BF16 R12, R28, R26, R12 ;  /* 0x0000001a1c0c723c */ /* 0x000fe2000004180c */
[----:B------:R-:W-:-:S05]  /*ffb0*/  LOP3.LUT R25, R0, 0x6, RZ, 0xc0, !PT ;  /* 0x0000000600197812 */ /* 0x000fca00078ec0ff */
[----:B------:R-:W-:Y:S01]  /*ffc0*/  IMAD R0, R168, 0x40, R25 ;  /* 0x00000040a8007824 */ /* 0x000fe200078e0219 */
[C---:B-1----:R-:W-:Y:S03]  /*ffd0*/  HMMA.16816.F32.BF16 R8, R28.reuse, R20, R8 ;  /* 0x000000141c08723c */ /* 0x042fe60000041808 */
[C---:B------:R-:W-:Y:S01]  /*ffe0*/  VIADD R24, R0.reuse, 0x1 ;  /* 0x0000000100187836 */ /* 0x040fe20000000000 */
[CC--:B------:R-:W-:Y:S02]  /*fff0*/  ISETP.GE.AND P2, PT, R0.reuse, R103.reuse, PT ;  /* 0x000000670000720c */ /* 0x0c0fe40003f46270 */
[----:B------:R-:W-:Y:S01]  /*10000*/  HMMA.16816.F32.BF16 R4, R28, R22, R4 ;  /* 0x000000161c04723c */ /* 0x000fe20000041804 */
[----:B------:R-:W-:Y:S01]  /*10010*/  VIADD R20, R0, 0x9 ;  /* 0x0000000900147836 */ /* 0x000fe20000000000 */
[----:B------:R-:W-:Y:S01]  /*10020*/  ISETP.GE.AND P4, PT, R24, R2, PT ;  /* 0x000000021800720c */ /* 0x000fe20003f86270 */
[----:B------:R-:W-:Y:S01]  /*10030*/  VIADD R21, R0, 0x8 ;  /* 0x0000000800157836 */ /* 0x000fe20000000000 */
[----:B------:R-:W-:-:S02]  /*10040*/  ISETP.GE.AND P6, PT, R24, R103, PT ;  /* 0x000000671800720c */ /* 0x000fc40003fc6270 */
[----:B------:R-:W1:Y:S01]  /*10050*/  LDSM.16.M88.4 R24, [R144+0x3800] ;  /* 0x003800009018783b */ /* 0x000e620000000200 */
[----:B------:R-:W-:Y:S01]  /*10060*/  ISETP.GE.AND P1, PT, R0, R2, PT ;  /* 0x000000020000720c */ /* 0x000fe20003f26270 */
[----:B------:R-:W-:-:S04]  /*10070*/  DEPBAR.LE SB0, 0x0 ;  /* 0x000080000000791a */ /* 0x000fc80000000000 */
[----:B------:R-:W-:Y:S02]  /*10080*/  FSEL R18, R18, -INF , !P2 ;  /* 0xff80000012127808 */ /* 0x000fe40005000000 */
[----:B------:R-:W-:Y:S01]  /*10090*/  FSEL R17, R17, -INF , !P4 ;  /* 0xff80000011117808 */ /* 0x000fe20006000000 */
[C---:B--2---:R-:W-:Y:S01]  /*100a0*/  HMMA.16816.F32.BF16 R112, R28.reuse, R116, R112 ;  /* 0x000000741c70723c */ /* 0x044fe20000041870 */
[----:B------:R-:W-:Y:S02]  /*100b0*/  FSEL R127, R16, -INF , !P1 ;  /* 0xff800000107f7808 */ /* 0x000fe40004800000 */
[CC--:B------:R-:W-:Y:S01]  /*100c0*/  ISETP.GE.AND P2, PT, R20.reuse, R2.reuse, PT ;  /* 0x000000021400720c */ /* 0x0c0fe20003f46270 */
[----:B------:R-:W-:Y:S01]  /*100d0*/  BAR.SYNC.DEFER_BLOCKING 0x0 ;  /* 0x0000000000007b1d */ /* 0x000fe20000010000 */
[-C--:B------:R-:W-:Y:S01]  /*100e0*/  ISETP.GE.AND P4, PT, R20, R103.reuse, PT ;  /* 0x000000671400720c */ /* 0x080fe20003f86270 */
[C---:B------:R-:W-:Y:S01]  /*100f0*/  VIADD R20, R0.reuse, 0x10 ;  /* 0x0000001000147836 */ /* 0x040fe20000000000 */
[C---:B------:R-:W-:Y:S01]  /*10100*/  ISETP.GE.AND P5, PT, R21.reuse, R2, PT ;  /* 0x000000021500720c */ /* 0x040fe20003fa6270 */
[----:B------:R-:W-:Y:S01]  /*10110*/  HMMA.16816.F32.BF16 R108, R28, R118, R108 ;  /* 0x000000761c6c723c */ /* 0x000fe2000004186c */
        /* <DEDUP_REMOVED lines=8> */
[----:B------:R-:W-:Y:S02]  /*101a0*/  ISETP.GE.AND P1, PT, R21, R2, PT ;  /* 0x000000021500720c */ /* 0x000fe40003f26270 */
[----:B------:R-:W-:Y:S01]  /*101b0*/  FSEL R12, R15, -INF , !P4 ;  /* 0xff8000000f0c7808 */ /* 0x000fe20006000000 */
[----:B------:R-:W-:Y:S01]  /*101c0*/  VIADD R15, R0, 0x19 ;  /* 0x00000019000f7836 */ /* 0x000fe20000000000 */
[----:B------:R-:W-:-:S02]  /*101d0*/  FSEL R19, R13, -INF , !P2 ;  /* 0xff8000000d137808 */ /* 0x000fc40005000000 */
[----:B------:R-:W-:Y:S01]  /*101e0*/  FSEL R13, R8, -INF , !P6 ;  /* 0xff800000080d7808 */ /* 0x000fe20007000000 */
[----:B------:R-:W-:Y:S01]  /*101f0*/  VIADD R8, R0, 0x20 ;  /* 0x0000002000087836 */ /* 0x000fe20000000000 */
[----:B------:R-:W-:Y:S01]  /*10200*/  FSEL R125, R9, -INF , !P1 ;  /* 0xff800000097d7808 */ /* 0x000fe20004800000 */
[C---:B-1----:R-:W-:Y:S01]  /*10210*/  HMMA.16816.F32.BF16 R104, R28.reuse, R24, R104 ;  /* 0x000000181c68723c */ /* 0x042fe20000041868 */
[-C--:B------:R-:W-:Y:S01]  /*10220*/  ISETP.GE.AND P4, PT, R20, R2.reuse, PT ;  /* 0x000000021400720c */ /* 0x080fe20003f86270 */
[----:B------:R-:W-:Y:S01]  /*10230*/  VIADD R9, R0, 0x21 ;  /* 0x0000002100097836 */ /* 0x000fe20000000000 */
[----:B------:R-:W-:Y:S02]  /*10240*/  ISETP.GE.AND P6, PT, R20, R103, PT ;  /* 0x000000671400720c */ /* 0x000fe40003fc6270 */
[----:B------:R-:W-:Y:S01]  /*10250*/  FSEL R124, R10, -INF , !P5 ;  /* 0xff8000000a7c7808 */ /* 0x000fe20006800000 */
[----:B------:R-:W-:Y:S01]  /*10260*/  HMMA.16816.F32.BF16 R32, R28, R26, R32 ;  /* 0x0000001a1c20723c */ /* 0x000fe20000041820 */
[----:B------:R-:W-:-:S02]  /*10270*/  ISETP.GE.AND P5, PT, R15, R2, PT ;  /* 0x000000020f00720c */ /* 0x000fc40003fa6270 */
[-C--:B------:R-:W-:Y:S02]  /*10280*/  ISETP.GE.AND P2, PT, R21, R103.reuse, PT ;  /* 0x000000671500720c */ /* 0x080fe40003f46270 */
[----:B------:R-:W-:Y:S01]  /*10290*/  FSEL R23, R4, -INF , !P4 ;  /* 0xff80000004177808 */ /* 0x000fe20006000000 */
[----:B------:R-:W-:Y:S01]  /*102a0*/  VIADD R4, R0, 0x29 ;  /* 0x0000002900047836 */ /* 0x000fe20000000000 */
[----:B------:R-:W-:Y:S02]  /*102b0*/  FSEL R22, R6, -INF , !P6 ;  /* 0xff80000006167808 */ /* 0x000fe40007000000 */
[-C--:B------:R-:W-:Y:S02]  /*102c0*/  ISETP.GE.AND P4, PT, R8, R103.reuse, PT ;  /* 0x000000670800720c */ /* 0x080fe40003f86270 */
[----:B------:R-:W-:Y:S02]  /*102d0*/  ISETP.GE.AND P6, PT, R9, R2, PT ;  /* 0x000000020900720c */ /* 0x000fe40003fc6270 */
[----:B------:R-:W-:Y:S01]  /*102e0*/  FSEL R21, R5, -INF , !P5 ;  /* 0xff80000005157808 */ /* 0x000fe20006800000 */
[----:B------:R-:W-:Y:S01]  /*102f0*/  VIADD R5, R0, 0x28 ;  /* 0x0000002800057836 */ /* 0x000fe20000000000 */
[----:B------:R-:W-:-:S02]  /*10300*/  ISETP.GE.AND P1, PT, R15, R103, PT ;  /* 0x000000670f00720c */ /* 0x000fc40003f26270 */
[----:B------:R-:W-:Y:S02]  /*10310*/  FSEL R122, R11, -INF , !P2 ;  /* 0xff8000000b7a7808 */ /* 0x000fe40005000000 */
        /* <DEDUP_REMOVED lines=19> */
[----:B------:R-:W-:Y:S02]  /*10450*/  ISETP.GE.AND P2, PT, R5, R2, PT ;  /* 0x000000020500720c */ /* 0x000fe40003f46270 */
[----:B------:R-:W-:-:S02]  /*10460*/  FSEL R121, R109, -INF , !P4 ;  /* 0xff8000006d797808 */ /* 0x000fc40006000000 */
[----:B------:R-:W-:Y:S02]  /*10470*/  FSEL R114, R111, -INF , !P6 ;  /* 0xff8000006f727808 */ /* 0x000fe40007000000 */
[----:B------:R-:W-:Y:S02]  /*10480*/  ISETP.GE.AND P4, PT, R5, R103, PT ;  /* 0x000000670500720c */ /* 0x000fe40003f86270 */
[----:B------:R-:W-:Y:S02]  /*10490*/  FSEL R113, R104, -INF , !P5 ;  /* 0xff80000068717808 */ /* 0x000fe40006800000 */
[----:B------:R-:W-:Y:S02]  /*104a0*/  FSEL R111, R105, -INF , !P2 ;  /* 0xff800000696f7808 */ /* 0x000fe40005000000 */
[----:B------:R-:W-:Y:S02]  /*104b0*/  FSEL R108, R106, -INF , !P1 ;  /* 0xff8000006a6c7808 */ /* 0x000fe40004800000 */
[----:B------:R-:W-:-:S02]  /*104c0*/  ISETP.GE.AND P6, PT, R4, R2, PT ;  /* 0x000000020400720c */ /* 0x000fc40003fc6270 */
[----:B------:R-:W-:Y:S02]  /*104d0*/  ISETP.GE.AND P5, PT, R0, R2, PT ;  /* 0x000000020000720c */ /* 0x000fe40003fa6270 */
[-C--:B------:R-:W-:Y:S02]  /*104e0*/  ISETP.GE.AND P2, PT, R4, R103.reuse, PT ;  /* 0x000000670400720c */ /* 0x080fe40003f46270 */
        /* <DEDUP_REMOVED lines=9> */
[----:B------:R-:W-:Y:S01]  /*10580*/  IMAD.SHL.U32 R5, R168, 0x40, RZ ;  /* 0x00000040a8057824 */ /* 0x000fe200078e00ff */
[----:B------:R-:W-:Y:S01]  /*10590*/  ULDC.64 UR8, c[0x0][0x248] ;  /* 0x0000920000087ab9 */ /* 0x000fe20000000a00 */
[----:B------:R-:W-:-:S03]  /*105a0*/  ULDC.64 UR4, c[0x0][0x230] ;  /* 0x00008c0000047ab9 */ /* 0x000fc60000000a00 */
        /* <DEDUP_REMOVED lines=56> */
.L_x_7027:
[----:B------:R-:W-:Y:S02]  /*10930*/  ULDC UR8, c[0x0][0x248] ;  /* 0x0000920000087ab9 */ /* 0x000fe40000000800 */
[----:B------:R-:W-:-:S06]  /*10940*/  USHF.L.U32 UR4, UR8, 0x6, URZ ;  /* 0x0000000608047899 */ /* 0x000fcc000800063f */
[----:B------:R-:W-:-:S04]  /*10950*/  IADD3 R6, RZ, -UR4, RZ ;  /* 0x80000004ff067c10 */ /* 0x000fc8000fffe0ff */
[----:B------:R-:W-:-:S07]  /*10960*/  SHF.R.S32.HI R0, RZ, 0x1f, R6 ;  /* 0x0000001fff007819 */ /* 0x000fce0000011406 */
.L_x_7028:
[----:B------:R-:W-:Y:S01]  /*10970*/  USHF.L.U32 UR4, UR8, 0x5, URZ ;  /* 0x0000000508047899 */ /* 0x000fe2000800063f */
[C---:B------:R-:W-:Y:S01]  /*10980*/  LEA R164, P0, R6.reuse, R164, 0x1 ;  /* 0x000000a406a47211 */ /* 0x040fe200078008ff */
[----:B------:R-:W-:Y:S02]  /*10990*/  ULDC UR5, c[0x0][0x24c] ;  /* 0x0000930000057ab9 */ /* 0x000fe40000000800 */
[----:B------:R-:W-:Y:S01]  /*109a0*/  USHF.L.U64.HI UR5, UR8, 0x5, UR5 ;  /* 0x0000000508057899 */ /* 0x000fe20008010205 */
        /* <DEDUP_REMOVED lines=19> */
.L_x_7026:
        /* <DEDUP_REMOVED lines=49> */
[----:B------:R-:W-:Y:S01]  /*10df0*/  FFMA.FTZ R25, R19, UR12, -R110 ;  /* 0x0000000c13197c23 */ /* 0x000fe2000801086e */
[----:B------:R-:W-:Y:S01]  /*10e00*/  FSEL R6, R28, RZ, P0 ;  /* 0x000000ff1c067208 */ /* 0x000fe20000000000 */
[----:B------:R-:W-:Y:S01]  /*10e10*/  FADD.FTZ R4, R100, -R5 ;  /* 0x8000000564047221 */ /* 0x000fe20000010000 */
[--C-:B------:R-:W-:Y:S01]  /*10e20*/  FFMA.FTZ R24, R18, UR12, -R103.reuse ;  /* 0x0000000c12187c23 */ /* 0x100fe20008010867 */
[--C-:B------:R-:W-:Y:S01]  /*10e30*/  FFMA.FTZ R2, R16, UR12, -R103.reuse ;  /* 0x0000000c10027c23 */ /* 0x100fe20008010867 */
[--C-:B------:R-:W-:Y:S01]  /*10e40*/  FFMA.FTZ R0, R14, UR12, -R103.reuse ;  /* 0x0000000c0e007c23 */ /* 0x100fe20008010867 */
[----:B------:R-:W1:Y:S01]  /*10e50*/  LDSM.16.MT88.4 R16, [R152+0x8000] ;  /* 0x008000009810783b */ /* 0x000e620000004200 */
[----:B------:R-:W-:Y:S01]  /*10e60*/  FADD.FTZ R6, R3, -R6 ;  /* 0x8000000603067221 */ /* 0x000fe20000010000 */
[--C-:B------:R-:W-:Y:S01]  /*10e70*/  FFMA.FTZ R31, R12, UR12, -R103.reuse ;  /* 0x0000000c0c1f7c23 */ /* 0x100fe20008010867 */
[--C-:B------:R-:W-:Y:S01]  /*10e80*/  FFMA.FTZ R3, R13, UR12, -R110.reuse ;  /* 0x0000000c0d037c23 */ /* 0x100fe2000801086e */
[--C-:B------:R-:W-:Y:S01]  /*10e90*/  FFMA.FTZ R32, R127, UR12, -R110.reuse ;  /* 0x0000000c7f207c23 */ /* 0x100fe2000801086e */
[----:B------:R-:W2:Y:S01]  /*10ea0*/  LDSM.16.MT88.4 R12, [R149+0x8000] ;  /* 0x00800000950c783b */ /* 0x000ea20000004200 */
        /* <DEDUP_REMOVED lines=12> */
[----:B------:R-:W-:Y:S01]  /*10f70*/  LDSM.16.MT88.4 R20, [R150+0x8800] ;  /* 0x008800009614783b */ /* 0x000fe20000004200 */
        /* <DEDUP_REMOVED lines=109> */
[----:B------:R-:W-:Y:S01]  /*11650*/  FFMA.FTZ R32, R175, R33, R32 ;  /* 0x00000021af207223 */ /* 0x000fe20000010020 */
[----:B------:R-:W-:Y:S01]  /*11660*/  HMMA.16816.F32.BF16 R68, R4, R10, R68 ;  /* 0x0000000a0444723c */ /* 0x000fe20000041844 */
[----:B------:R-:W3:Y:S01]  /*11670*/  LDSM.16.MT88.4 R8, [R148+0xa000] ;  /* 0x00a000009408783b */ /* 0x000ee20000004200 */
[----:B------:R-:W-:Y:S01]  /*11680*/  MUFU.EX2 R104, R104 ;  /* 0x0000006800687308 */ /* 0x000fe20000000800 */
[----:B------:R-:W-:Y:S01]  /*11690*/  FFMA.FTZ R173, R173, R30, R24 ;  /* 0x0000001eadad7223 */ /* 0x000fe20000010018 */
[----:B------:R-:W-:-:S02]  /*116a0*/  FADD.FTZ R27, R27, R32 ;  /* 0x000000201b1b7221 */ /* 0x000fc40000010000 */
[C---:B--2---:R-:W-:Y:S01]  /*116b0*/  HMMA.16816.F32.BF16 R72, R4.reuse, R12, R72 ;  /* 0x0000000c0448723c */ /* 0x044fe20000041848 */
[----:B------:R-:W-:Y:S01]  /*116c0*/  FADD.FTZ R173, R2, R173 ;  /* 0x000000ad02ad7221 */ /* 0x000fe20000010000 */
[----:B------:R-:W-:Y:S02]  /*116d0*/  FADD.FTZ R26, R26, R27 ;  /* 0x0000001b1a1a7221 */ /* 0x000fe40000010000 */
[----:B------:R-:W2:Y:S01]  /*116e0*/  MUFU.EX2 R105, R105 ;  /* 0x0000006900697308 */ /* 0x000ea20000000800 */
[----:B------:R-:W-:Y:S01]  /*116f0*/  FADD.FTZ R0, R0, R173 ;  /* 0x000000ad00007221 */ /* 0x000fe20000010000 */
[----:B------:R-:W-:Y:S01]  /*11700*/  HMMA.16816.F32.BF16 R92, R4, R14, R92 ;  /* 0x0000000e045c723c */ /* 0x000fe2000004185c */
[----:B------:R-:W5:Y:S01]  /*11710*/  LDSM.16.MT88.4 R12, [R152+0x8800] ;  /* 0x00880000980c783b */ /* 0x000f620000004200 */
[----:B------:R-:W-:Y:S01]  /*11720*/  FADD.FTZ R26, R25, R26 ;  /* 0x0000001a191a7221 */ /* 0x000fe20000010000 */
[----:B------:R-:W-:-:S03]  /*11730*/  FADD.FTZ R31, R31, R0 ;  /* 0x000000001f1f7221 */ /* 0x000fc60000010000 */
[----:B------:R-:W-:Y:S08]  /*11740*/  MUFU.EX2 R112, R112 ;  /* 0x0000007000707308 */ /* 0x000ff00000000800 */
[----:B------:R-:W2:Y:S01]  /*11750*/  MUFU.EX2 R115, R115 ;  /* 0x0000007300737308 */ /* 0x000ea20000000800 */
[C---:B-1----:R-:W-:Y:S07]  /*11760*/  HMMA.16816.F32.BF16 R76, R4.reuse, R16, R76 ;  /* 0x00000010044c723c */ /* 0x042fee000004184c */
[----:B------:R-:W-:Y:S01]  /*11770*/  MUFU.EX2 R117, R117 ;  /* 0x0000007500757308 */ /* 0x000fe20000000800 */
[C---:B------:R-:W-:Y:S01]  /*11780*/  HMMA.16816.F32.BF16 R80, R4.reuse, R18, R80 ;  /* 0x000000120450723c */ /* 0x040fe20000041850 */
[----:B------:R-:W1:Y:S05]  /*11790*/  LDSM.16.MT88.4 R16, [R149+0x8800] ;  /* 0x008800009510783b */ /* 0x000e6a0000004200 */
[C---:B---3--:R-:W-:Y:S01]  /*117a0*/  HMMA.16816.F32.BF16 R88, R4.reuse, R8, R88 ;  /* 0x000000080458723c */ /* 0x048fe20000041858 */
[----:B------:R-:W3:Y:S05]  /*117b0*/  MUFU.EX2 R122, R122 ;  /* 0x0000007a007a7308 */ /* 0x000eea0000000800 */
[----:B------:R-:W-:Y:S01]  /*117c0*/  HMMA.16816.F32.BF16 R84, R4, R10, R84 ;  /* 0x0000000a0454723c */ /* 0x000fe20000041854 */
[----:B------:R-:W3:Y:S02]  /*117d0*/  LDSM.16.MT88.4 R8, [R148+0x8800] ;  /* 0x008800009408783b */ /* 0x000ee40000004200 */
[----:B------:R-:W-:Y:S04]  /*117e0*/  MUFU.EX2 R119, R119 ;  /* 0x0000007700777308 */ /* 0x000fe80000000800 */
[----:B----4-:R-:W-:Y:S01]  /*117f0*/  F2FP.BF16.F32.PACK_AB R4, R34, R3 ;  /* 0x000000032204723e */ /* 0x010fe200000010ff */
[----:B------:R-:W-:Y:S01]  /*11800*/  FADD.FTZ R3, R3, R26 ;  /* 0x0000001a03037221 */ /* 0x000fe20000010000 */
[----:B--2---:R-:W-:Y:S01]  /*11810*/  F2FP.BF16.F32.PACK_AB R5, R105, R104 ;  /* 0x000000686905723e */ /* 0x004fe200000010ff */
[----:B------:R-:W-:Y:S01]  /*11820*/  FADD.FTZ R104, R104, R31 ;  /* 0x0000001f68687221 */ /* 0x000fe20000010000 */
[----:B------:R-:W-:Y:S01]  /*11830*/  F2FP.BF16.F32.PACK_AB R6, R100, R35 ;  /* 0x000000236406723e */ /* 0x000fe200000010ff */
[----:B------:R-:W-:Y:S01]  /*11840*/  MUFU.EX2 R124, R124 ;  /* 0x0000007c007c7308 */ /* 0x000fe20000000800 */
[----:B------:R-:W-:Y:S01]  /*11850*/  F2FP.BF16.F32.PACK_AB R7, R115, R112 ;  /* 0x000000707307723e */ /* 0x000fe200000010ff */
[----:B------:R-:W-:Y:S01]  /*11860*/  FADD.FTZ R34, R34, R3 ;  /* 0x0000000322227221 */ /* 0x000fe20000010000 */
[----:B------:R-:W-:Y:S01]  /*11870*/  FADD.FTZ R105, R105, R104 ;  /* 0x0000006869697221 */ /* 0x000fe20000010000 */
[----:B------:R-:W-:-:S02]  /*11880*/  MOV R3, R28 ;  /* 0x0000001c00037202 */ /* 0x000fc40000000f00 */
[----:B------:R-:W-:Y:S01]  /*11890*/  FADD.FTZ R35, R35, R34 ;  /* 0x0000002223237221 */ /* 0x000fe20000010000 */
[----:B------:R-:W-:Y:S01]  /*118a0*/  FADD.FTZ R112, R112, R105 ;  /* 0x0000006970707221 */ /* 0x000fe20000010000 */
[----:B-----5:R-:W-:Y:S01]  /*118b0*/  HMMA.16816.F32.BF16 R96, R4, R12, R96 ;  /* 0x0000000c0460723c */ /* 0x020fe20000041860 */
[----:B------:R-:W-:Y:S01]  /*118c0*/  MUFU.EX2 R116, R116 ;  /* 0x0000007400747308 */ /* 0x000fe20000000800 */
[----:B------:R-:W-:Y:S01]  /*118d0*/  FADD.FTZ R100, R100, R35 ;  /* 0x0000002364647221 */ /* 0x000fe20000010000 */
[----:B------:R-:W-:-:S03]  /*118e0*/  FADD.FTZ R115, R115, R112 ;  /* 0x0000007073737221 */ /* 0x000fc60000010000 */
[C---:B------:R-:W-:Y:S01]  /*118f0*/  HMMA.16816.F32.BF16 R36, R4.reuse, R14, R36 ;  /* 0x0000000e0424723c */ /* 0x040fe20000041824 */
[----:B------:R-:W2:Y:S02]  /*11900*/  LDSM.16.MT88.4 R12, [R152+0xa800] ;  /* 0x00a80000980c783b */ /* 0x000ea40000004200 */
        /* <DEDUP_REMOVED lines=8> */
[----:B------:R-:W5:Y:S02]  /*11990*/  LDSM.16.MT88.4 R8, [R149+0xa800] ;  /* 0x00a800009508783b */ /* 0x000f640000004200 */
[----:B------:R-:W-:Y:S03]  /*119a0*/  MUFU.EX2 R113, R113 ;  /* 0x0000007100717308 */ /* 0x000fe60000000800 */
[C---:B------:R-:W-:Y:S05]  /*119b0*/  HMMA.16816.F32.BF16 R40, R4.reuse, R20, R40 ;  /* 0x000000140428723c */ /* 0x040fea0000041828 */
[----:B------:R-:W3:Y:S01]  /*119c0*/  MUFU.EX2 R114, R114 ;  /* 0x0000007200727308 */ /* 0x000ee20000000800 */
[C---:B------:R-:W-:Y:S01]  /*119d0*/  HMMA.16816.F32.BF16 R44, R4.reuse, R22, R44 ;  /* 0x00000016042c723c */ /* 0x040fe2000004182c */
[----:B------:R-:W-:Y:S05]  /*119e0*/  LDSM.16.MT88.4 R20, [R149+0x9000] ;  /* 0x009000009514783b */ /* 0x000fea0000004200 */
        /* <DEDUP_REMOVED lines=13> */
[----:B------:R-:W-:Y:S08]  /*11ac0*/  MUFU.EX2 R101, R108 ;  /* 0x0000006c00657308 */ /* 0x000ff00000000800 */
[----:B------:R-:W5:Y:S01]  /*11ad0*/  MUFU.EX2 R102, R102 ;  /* 0x0000006600667308 */ /* 0x000f620000000800 */
[C---:B--2---:R-:W-:Y:S06]  /*11ae0*/  HMMA.16816.F32.BF16 R88, R4.reuse, R12, R88 ;  /* 0x0000000c0458723c */ /* 0x044fec0000041858 */
[----:B------:R-:W-:Y:S01]  /*11af0*/  HMMA.16816.F32.BF16 R84, R4, R14, R84 ;  /* 0x0000000e0454723c */ /* 0x000fe20000041854 */
[----:B------:R-:W2:Y:S06]  /*11b00*/  LDSM.16.MT88.4 R12, [R148+0x9000] ;  /* 0x00900000940c783b */ /* 0x000eac0000004200 */
[----:B------:R-:W-:Y:S01]  /*11b10*/  F2FP.BF16.F32.PACK_AB R4, R122, R117 ;  /* 0x000000757a04723e */ /* 0x000fe200000010ff */
[----:B------:R-:W-:Y:S01]  /*11b20*/  FADD.FTZ R117, R117, R100 ;  /* 0x0000006475757221 */ /* 0x000fe20000010000 */
[----:B----4-:R-:W-:Y:S01]  /*11b30*/  F2FP.BF16.F32.PACK_AB R5, R121, R116 ;  /* 0x000000747905723e */ /* 0x010fe200000010ff */
[----:B------:R-:W-:Y:S01]  /*11b40*/  FADD.FTZ R116, R116, R115 ;  /* 0x0000007374747221 */ /* 0x000fe20000010000 */
[----:B------:R-:W-:Y:S01]  /*11b50*/  F2FP.BF16.F32.PACK_AB R6, R124, R119 ;  /* 0x000000777c06723e */ /* 0x000fe200000010ff */
[----:B------:R-:W-:Y:S01]  /*11b60*/  FADD.FTZ R122, R122, R117 ;  /* 0x000000757a7a7221 */ /* 0x000fe20000010000 */
[----:B---3--:R-:W-:Y:S01]  /*11b70*/  F2FP.BF16.F32.PACK_AB R7, R123, R118 ;  /* 0x000000767b07723e */ /* 0x008fe200000010ff */
[----:B------:R-:W-:Y:S01]  /*11b80*/  FADD.FTZ R121, R121, R116 ;  /* 0x0000007479797221 */ /* 0x000fe20000010000 */
[----:B------:R-:W-:Y:S01]  /*11b90*/  MOV R100, R29 ;  /* 0x0000001d00647202 */ /* 0x000fe20000000f00 */
[----:B------:R-:W-:-:S02]  /*11ba0*/  FADD.FTZ R119, R119, R122 ;  /* 0x0000007a77777221 */ /* 0x000fc40000010000 */
[----:B------:R-:W-:Y:S02]  /*11bb0*/  FADD.FTZ R0, R118, R121 ;  /* 0x0000007976007221 */ /* 0x000fe40000010000 */
[----:B-1----:R-:W-:Y:S01]  /*11bc0*/  HMMA.16816.F32.BF16 R96, R4, R16, R96 ;  /* 0x000000100460723c */ /* 0x002fe20000041860 */
[----:B------:R-:W-:Y:S01]  /*11bd0*/  FADD.FTZ R124, R124, R119 ;  /* 0x000000777c7c7221 */ /* 0x000fe20000010000 */
[----:B------:R-:W-:-:S04]  /*11be0*/  FADD.FTZ R0, R123, R0 ;  /* 0x000000007b007221 */ /* 0x000fc80000010000 */
[C---:B------:R-:W-:Y:S01]  /*11bf0*/  HMMA.16816.F32.BF16 R36, R4.reuse, R18, R36 ;  /* 0x000000120424723c */ /* 0x040fe20000041824 */
[----:B------:R-:W1:Y:S05]  /*11c00*/  LDSM.16.MT88.4 R16, [R152+0xb000] ;  /* 0x00b000009810783b */ /* 0x000e6a0000004200 */
[C---:B-----5:R-:W-:Y:S06]  /*11c10*/  HMMA.16816.F32.BF16 R40, R4.reuse, R8, R40 ;  /* 0x000000080428723c */ /* 0x060fec0000041828 */
[C---:B------:R-:W-:Y:S01]  /*11c20*/  HMMA.16816.F32.BF16 R44, R4.reuse, R10, R44 ;  /* 0x0000000a042c723c */ /* 0x040fe2000004182c */
[----:B------:R-:W3:Y:S05]  /*11c30*/  LDSM.16.MT88.4 R8, [R150+0xb000] ;  /* 0x00b000009608783b */ /* 0x000eea0000004200 */
[C---:B------:R-:W-:Y:S06]  /*11c40*/  HMMA.16816.F32.BF16 R48, R4.reuse, R20, R48 ;  /* 0x000000140430723c */ /* 0x040fec0000041830 */
        /* <DEDUP_REMOVED lines=13> */
[----:B------:R-:W-:Y:S05]  /*11d20*/  LDSM.16.MT88.4 R20, [R148+0x9800] ;  /* 0x009800009414783b */ /* 0x000fea0000004200 */
        /* <DEDUP_REMOVED lines=27> */
[C---:B-1----:R-:W-:Y:S06]  /*11ee0*/  HMMA.16816.F32.BF16 R64, R4.reuse, R16, R64 ;  /* 0x000000100440723c */ /* 0x042fec0000041840 */
[C---:B------:R-:W-:Y:S06]  /*11ef0*/  HMMA.16816.F32.BF16 R68, R4.reuse, R18, R68 ;  /* 0x000000120444723c */ /* 0x040fec0000041844 */
[C---:B---3--:R-:W-:Y:S06]  /*11f00*/  HMMA.16816.F32.BF16 R72, R4.reuse, R8, R72 ;  /* 0x000000080448723c */ /* 0x048fec0000041848 */
[C---:B------:R-:W-:Y:S06]  /*11f10*/  HMMA.16816.F32.BF16 R92, R4.reuse, R10, R92 ;  /* 0x0000000a045c723c */ /* 0x040fec000004185c */
[C---:B--2---:R-:W-:Y:S06]  /*11f20*/  HMMA.16816.F32.BF16 R76, R4.reuse, R12, R76 ;  /* 0x0000000c044c723c */ /* 0x044fec000004184c */
[C---:B------:R-:W-:Y:S06]  /*11f30*/  HMMA.16816.F32.BF16 R80, R4.reuse, R14, R80 ;  /* 0x0000000e0450723c */ /* 0x040fec0000041850 */
[C---:B----4-:R-:W-:Y:S06]  /*11f40*/  HMMA.16816.F32.BF16 R88, R4.reuse, R20, R88 ;  /* 0x000000140458723c */ /* 0x050fec0000041858 */
[----:B------:R-:W-:-:S15]  /*11f50*/  HMMA.16816.F32.BF16 R84, R4, R22, R84 ;  /* 0x000000160454723c */ /* 0x000fde0000041854 */
[----:B------:R-:W-:-:S09]  /*11f60*/  NOP ;  /* 0x0000000000007918 */ /* 0x000fd20000000000 */
.L_x_7023:
[----:B------:R-:W-:-:S13]  /*11f70*/  ISETP.GE.AND P0, PT, R168, 0x1, PT ;  /* 0x00000001a800780c */ /* 0x000fda0003f06270 */
[----:B------:R-:W-:Y:S05]  /*11f80*/  @!P0 BRA `(.L_x_7029) ;  /* 0x0000002400d88947 */ /* 0x000fea0003800000 */
[----:B------:R-:W-:Y:S01]  /*11f90*/  ULDC.64 UR8, c[0x0][0x250] ;  /* 0x0000940000087ab9 */ /* 0x000fe20000000a00 */
[----:B------:R-:W-:Y:S01]  /*11fa0*/  ULDC.64 UR4, c[0x0][0x248] ;  /* 0x0000920000047ab9 */ /* 0x000fe20000000a00 */
[----:B------:R-:W-:Y:S01]  /*11fb0*/  ULEA UR11, -UR8, URZ, 0x6 ;  /* 0x0000003f080b7291 */ /* 0x000fe2000f8e313f */
[----:B------:R-:W-:Y:S01]  /*11fc0*/  IMAD.MOV.U32 R0, RZ, RZ, R3 ;  /* 0x000000ffff007224 */ /* 0x000fe200078e0003 */
[----:B------:R-:W-:Y:S01]  /*11fd0*/  ULEA UR10, -UR4, URZ, 0x6 ;  /* 0x0000003f040a7291 */ /* 0x000fe2000f8e313f */
[----:B------:R-:W-:Y:S01]  /*11fe0*/  IMAD.MOV.U32 R101, RZ, RZ, R100 ;  /* 0x000000ffff657224 */ /* 0x000fe200078e0064 */
[----:B------:R-:W-:Y:S02]  /*11ff0*/  USHF.L.U64.HI UR5, UR4, 0x5, UR5 ;  /* 0x0000000504057899 */ /* 0x000fe40008010205 */
[----:B------:R-:W-:Y:S01]  /*12000*/  USHF.L.U32 UR12, UR4, 0x5, URZ ;  /* 0x00000005040c7899 */ /* 0x000fe2000800063f */
[----:B------:R-:W-:Y:S01]  /*12010*/  MOV R171, UR11 ;  /* 0x0000000b00ab7c02 */ /* 0x000fe20008000f00 */
[----:B------:R-:W-:-:S02]  /*12020*/  USHF.R.S32.HI UR4, URZ, 0x1f, UR11 ;  /* 0x0000001f3f047899 */ /* 0x000fc4000801140b */
[----:B------:R-:W-:Y:S02]  /*12030*/  USHF.L.U64.HI UR9, UR8, 0x5, UR9 ;  /* 0x0000000508097899 */ /* 0x000fe40008010209 */
[----:B------:R-:W-:Y:S02]  /*12040*/  USHF.L.U32 UR8, UR8, 0x5, URZ ;  /* 0x0000000508087899 */ /* 0x000fe4000800063f */
[----:B------:R-:W-:Y:S01]  /*12050*/  MOV R170, UR4 ;  /* 0x0000000400aa7c02 */ /* 0x000fe20008000f00 */
[----:B------:R-:W-:Y:S01]  /*12060*/  USHF.R.S32.HI UR13, URZ, 0x1f, UR10 ;  /* 0x0000001f3f0d7899 */ /* 0x000fe2000801140a */
[----:B------:R-:W-:-:S11]  /*12070*/  ULDC UR4, c[0x0][0x2ec] ;  /* 0x0000bb0000047ab9 */ /* 0x000fd60000000800 */
.L_x_7033:
        /* <DEDUP_REMOVED lines=66> */
.L_x_7030:
[C---:B------:R-:W-:Y:S04]  /*124a0*/  LEA R167, P0, R10.reuse, R167, 0x1 ;  /* 0x000000a70aa77211 */ /* 0x040fe800078008ff */
[----:B------:R-:W-:Y:S01]  /*124b0*/  LEA.HI.X R166, R10, R166, R3, 0x1, P0 ;  /* 0x000000a60aa67211 */ /* 0x000fe200000f0c03 */
[----:B------:R-:W-:Y:S01]  /*124c0*/  IMAD.MOV.U32 R30, RZ, RZ, R167 ;  /* 0x000000ffff1e7224 */ /* 0x000fe200078e00a7 */
        /* <DEDUP_REMOVED lines=13> */
[----:B------:R-:W-:Y:S01]  /*125a0*/  ISETP.GE.AND P0, PT, R168, 0x2, PT ;  /* 0x00000002a800780c */ /* 0x000fe20003f06270 */
        /* <DEDUP_REMOVED lines=11> */
[----:B------:R-:W-:Y:S04]  /*12660*/  LDSM.16.M88.4 R124, [R156] ;  /* 0x000000009c7c783b */ /* 0x000fe80000000200 */
[----:B------:R-:W2:Y:S04]  /*12670*/  LDSM.16.M88.4 R128, [R155] ;  /* 0x000000009b80783b */ /* 0x000ea80000000200 */
[----:B------:R-:W2:Y:S04]  /*12680*/  LDSM.16.M88.4 R132, [R147] ;  /* 0x000000009384783b */ /* 0x000ea80000000200 */
[----:B------:R-:W2:Y:S01]  /*12690*/  LDSM.16.M88.4 R136, [R146] ;  /* 0x000000009288783b */ /* 0x000ea20000000200 */
[C---:B---3--:R-:W-:Y:S06]  /*126a0*/  HMMA.16816.F32.BF16 R4, R104.reuse, R108, RZ ;  /* 0x0000006c6804723c */ /* 0x048fec00000418ff */
[C---:B------:R-:W-:Y:S01]  /*126b0*/  HMMA.16816.F32.BF16 R8, R104.reuse, R110, RZ ;  /* 0x0000006e6808723c */ /* 0x040fe200000418ff */
[----:B------:R-:W3:Y:S05]  /*126c0*/  LDSM.16.M88.4 R108, [R145] ;  /* 0x00000000916c783b */ /* 0x000eea0000000200 */
[C---:B----4-:R-:W-:Y:S06]  /*126d0*/  HMMA.16816.F32.BF16 R12, R104.reuse, R112, RZ ;  /* 0x00000070680c723c */ /* 0x050fec00000418ff */
[C---:B------:R-:W-:Y:S01]  /*126e0*/  HMMA.16816.F32.BF16 R16, R104.reuse, R114, RZ ;  /* 0x000000726810723c */ /* 0x040fe200000418ff */
[----:B------:R-:W-:Y:S05]  /*126f0*/  LDSM.16.M88.4 R112, [R151+0x4000] ;  /* 0x004000009770783b */ /* 0x000fea0000000200 */
[C---:B-----5:R-:W-:Y:S06]  /*12700*/  HMMA.16816.F32.BF16 R20, R104.reuse, R116, RZ ;  /* 0x000000746814723c */ /* 0x060fec00000418ff */
[C---:B------:R-:W-:Y:S01]  /*12710*/  HMMA.16816.F32.BF16 R24, R104.reuse, R118, RZ ;  /* 0x000000766818723c */ /* 0x040fe200000418ff */
[----:B------:R-:W-:Y:S05]  /*12720*/  LDSM.16.M88.4 R116, [R151+0x4800] ;  /* 0x004800009774783b */ /* 0x000fea0000000200 */
[C---:B-1----:R-:W-:Y:S06]  /*12730*/  HMMA.16816.F32.BF16 R28, R104.reuse, R120, RZ ;  /* 0x00000078681c723c */ /* 0x042fec00000418ff */
[----:B--2---:R-:W-:Y:S01]  /*12740*/  HMMA.16816.F32.BF16 R32, R104, R122, RZ ;  /* 0x0000007a6820723c */ /* 0x004fe200000418ff */
[----:B------:R-:W1:Y:S04]  /*12750*/  LDSM.16.M88.4 R104, [R154] ;  /* 0x000000009a68783b */ /* 0x000e680000000200 */
[----:B------:R-:W2:Y:S01]  /*12760*/  LDSM.16.M88.4 R120, [R151+0x5000] ;  /* 0x005000009778783b */ /* 0x000ea20000000200 */
[C---:B------:R-:W-:Y:S06]  /*12770*/  HMMA.16816.F32.BF16 R4, R124.reuse, R128, R4 ;  /* 0x000000807c04723c */ /* 0x040fec0000041804 */
[C---:B------:R-:W-:Y:S01]  /*12780*/  HMMA.16816.F32.BF16 R8, R124.reuse, R130, R8 ;  /* 0x000000827c08723c */ /* 0x040fe20000041808 */
[----:B------:R-:W4:Y:S05]  /*12790*/  LDSM.16.M88.4 R128, [R151+0x5800] ;  /* 0x005800009780783b */ /* 0x000f2a0000000200 */
[C---:B------:R-:W-:Y:S06]  /*127a0*/  HMMA.16816.F32.BF16 R12, R124.reuse, R132, R12 ;  /* 0x000000847c0c723c */ /* 0x040fec000004180c */
[C---:B------:R-:W-:Y:S06]  /*127b0*/  HMMA.16816.F32.BF16 R16, R124.reuse, R134, R16 ;  /* 0x000000867c10723c */ /* 0x040fec0000041810 */
[C---:B------:R-:W-:Y:S06]  /*127c0*/  HMMA.16816.F32.BF16 R20, R124.reuse, R136, R20 ;  /* 0x000000887c14723c */ /* 0x040fec0000041814 */
[C---:B------:R-:W-:Y:S06]  /*127d0*/  HMMA.16816.F32.BF16 R24, R124.reuse, R138, R24 ;  /* 0x0000008a7c18723c */ /* 0x040fec0000041818 */
[C---:B---3--:R-:W-:Y:S06]  /*127e0*/  HMMA.16816.F32.BF16 R28, R124.reuse, R108, R28 ;  /* 0x0000006c7c1c723c */ /* 0x048fec000004181c */
[----:B------:R-:W-:Y:S01]  /*127f0*/  HMMA.16816.F32.BF16 R32, R124, R110, R32 ;  /* 0x0000006e7c20723c */ /* 0x000fe20000041820 */
[----:B------:R-:W-:Y:S04]  /*12800*/  LDSM.16.M88.4 R108, [R153] ;  /* 0x00000000996c783b */ /* 0x000fe80000000200 */
[----:B------:R-:W3:Y:S01]  /*12810*/  LDSM.16.M88.4 R124, [R144] ;  /* 0x00000000907c783b */ /* 0x000ee20000000200 */
        /* <DEDUP_REMOVED lines=9> */
[C---:B----4-:R-:W-:Y:S06]  /*128b0*/  HMMA.16816.F32.BF16 R28, R104.reuse, R128, R28 ;  /* 0x00000080681c723c */ /* 0x050fec000004181c */
[----:B------:R-:W-:Y:S01]  /*128c0*/  HMMA.16816.F32.BF16 R32, R104, R130, R32 ;  /* 0x000000826820723c */ /* 0x000fe20000041820 */
[----:B------:R-:W-:Y:S04]  /*128d0*/  LDSM.16.M88.4 R104, [R158+0x2000] ;  /* 0x002000009e68783b */ /* 0x000fe80000000200 */
[----:B------:R-:W4:Y:S01]  /*128e0*/  LDSM.16.M88.4 R128, [R157+0x6000] ;  /* 0x006000009d80783b */ /* 0x000f220000000200 */
[C---:B---3--:R-:W-:Y:S06]  /*128f0*/  HMMA.16816.F32.BF16 R4, R108.reuse, R124, R4 ;  /* 0x0000007c6c04723c */ /* 0x048fec0000041804 */
[C---:B------:R-:W-:Y:S01]  /*12900*/  HMMA.16816.F32.BF16 R8, R108.reuse, R126, R8 ;  /* 0x0000007e6c08723c */ /* 0x040fe20000041808 */
[----:B------:R-:W3:Y:S05]  /*12910*/  LDSM.16.M88.4 R124, [R157+0x6800] ;  /* 0x006800009d7c783b */ /* 0x000eea0000000200 */
[C---:B-1----:R-:W-:Y:S06]  /*12920*/  HMMA.16816.F32.BF16 R12, R108.reuse, R112, R12 ;  /* 0x000000706c0c723c */ /* 0x042fec000004180c */
[C---:B------:R-:W-:Y:S01]  /*12930*/  HMMA.16816.F32.BF16 R16, R108.reuse, R114, R16 ;  /* 0x000000726c10723c */ /* 0x040fe20000041810 */
[----:B------:R-:W-:Y:S05]  /*12940*/  LDSM.16.M88.4 R112, [R157+0x7800] ;  /* 0x007800009d70783b */ /* 0x000fea0000000200 */
[C---:B-----5:R-:W-:Y:S06]  /*12950*/  HMMA.16816.F32.BF16 R20, R108.reuse, R116, R20 ;  /* 0x000000746c14723c */ /* 0x060fec0000041814 */
[C---:B------:R-:W-:Y:S01]  /*12960*/  HMMA.16816.F32.BF16 R24, R108.reuse, R118, R24 ;  /* 0x000000766c18723c */ /* 0x040fe20000041818 */
[----:B------:R-:W-:Y:S05]  /*12970*/  LDSM.16.M88.4 R116, [R156+0x2000] ;  /* 0x002000009c74783b */ /* 0x000fea0000000200 */
[C---:B--2---:R-:W-:Y:S06]  /*12980*/  HMMA.16816.F32.BF16 R28, R108.reuse, R120, R28 ;  /* 0x000000786c1c723c */ /* 0x044fec000004181c */
[----:B------:R-:W-:Y:S01]  /*12990*/  HMMA.16816.F32.BF16 R32, R108, R122, R32 ;  /* 0x0000007a6c20723c */ /* 0x000fe20000041820 */
[----:B------:R-:W1:Y:S04]  /*129a0*/  LDSM.16.M88.4 R108, [R157+0x7000] ;  /* 0x007000009d6c783b */ /* 0x000e680000000200 */
[----:B------:R-:W2:Y:S01]  /*129b0*/  LDSM.16.M88.4 R120, [R143] ;  /* 0x000000008f78783b */ /* 0x000ea20000000200 */
[C---:B----4-:R-:W-:Y:S06]  /*129c0*/  HMMA.16816.F32.BF16 R4, R104.reuse, R128, R4 ;  /* 0x000000806804723c */ /* 0x050fec0000041804 */
[C---:B------:R-:W-:Y:S01]  /*129d0*/  HMMA.16816.F32.BF16 R8, R104.reuse, R130, R8 ;  /* 0x000000826808723c */ /* 0x040fe20000041808 */
[----:B------:R-:W4:Y:S05]  /*129e0*/  LDSM.16.M88.4 R128, [R142] ;  /* 0x000000008e80783b */ /* 0x000f2a0000000200 */
[C---:B---3--:R-:W-:Y:S06]  /*129f0*/  HMMA.16816.F32.BF16 R12, R104.reuse, R124, R12 ;  /* 0x0000007c680c723c */ /* 0x048fec000004180c */
[C---:B------:R-:W-:Y:S01]  /*12a00*/  HMMA.16816.F32.BF16 R16, R104.reuse, R126, R16 ;  /* 0x0000007e6810723c */ /* 0x040fe20000041810 */
[----:B------:R-:W3:Y:S05]  /*12a10*/  LDSM.16.M88.4 R124, [R141] ;  /* 0x000000008d7c783b */ /* 0x000eea0000000200 */
[C---:B-1----:R-:W-:Y:S06]  /*12a20*/  HMMA.16816.F32.BF16 R20, R104.reuse, R108, R20 ;  /* 0x0000006c6814723c */ /* 0x042fec0000041814 */
[C---:B------:R-:W-:Y:S01]  /*12a30*/  HMMA.16816.F32.BF16 R24, R104.reuse, R110, R24 ;  /* 0x0000006e6818723c */ /* 0x040fe20000041818 */
[----:B------:R-:W-:Y:S05]  /*12a40*/  LDSM.16.M88.4 R108, [R154+0x2000] ;  /* 0x002000009a6c783b */ /* 0x000fea0000000200 */
[C---:B------:R-:W-:Y:S06]  /*12a50*/  HMMA.16816.F32.BF16 R28, R104.reuse, R112, R28 ;  /* 0x00000070681c723c */ /* 0x040fec000004181c */
[----:B------:R-:W-:Y:S01]  /*12a60*/  HMMA.16816.F32.BF16 R32, R104, R114, R32 ;  /* 0x000000726820723c */ /* 0x000fe20000041820 */
[----:B------:R-:W1:Y:S04]  /*12a70*/  LDSM.16.M88.4 R104, [R140] ;  /* 0x000000008c68783b */ /* 0x000e680000000200 */
[----:B------:R-:W5:Y:S01]  /*12a80*/  LDSM.16.M88.4 R112, [R151+0x6000] ;  /* 0x006000009770783b */ /* 0x000f620000000200 */
        /* <DEDUP_REMOVED lines=10> */
[----:B------:R-:W-:Y:S01]  /*12b30*/  HMMA.16816.F32.BF16 R32, R116, R106, R32 ;  /* 0x0000006a7420723c */ /* 0x000fe20000041820 */
[----:B------:R-:W-:Y:S04]  /*12b40*/  LDSM.16.M88.4 R104, [R153+0x2000] ;  /* 0x002000009968783b */ /* 0x000fe80000000200 */
[----:B------:R-:W-:Y:S01]  /*12b50*/  LDSM.16.M88.4 R116, [R144+0x2800] ;  /* 0x002800009074783b */ /* 0x000fe20000000200 */
[C---:B-----5:R-:W-:Y:S06]  /*12b60*/  HMMA.16816.F32.BF16 R4, R108.reuse, R112, R4 ;  /* 0x000000706c04723c */ /* 0x060fec0000041804 */
[C---:B------:R-:W-:Y:S01]  /*12b70*/  HMMA.16816.F32.BF16 R8, R108.reuse, R114, R8 ;  /* 0x000000726c08723c */ /* 0x040fe20000041808 */
[----:B------:R-:W1:Y:S05]  /*12b80*/  LDSM.16.M88.4 R112, [R144+0x2000] ;  /* 0x002000009070783b */ /* 0x000e6a0000000200 */
[C---:B--2---:R-:W-:Y:S06]  /*12b90*/  HMMA.16816.F32.BF16 R12, R108.reuse, R120, R12 ;  /* 0x000000786c0c723c */ /* 0x044fec000004180c */
[C---:B------:R-:W-:Y:S01]  /*12ba0*/  HMMA.16816.F32.BF16 R16, R108.reuse, R122, R16 ;  /* 0x0000007a6c10723c */ /* 0x040fe20000041810 */
[----:B------:R-:W2:Y:S05]  /*12bb0*/  LDSM.16.M88.4 R120, [R144+0x3000] ;  /* 0x003000009078783b */ /* 0x000eaa0000000200 */
[C---:B----4-:R-:W-:Y:S06]  /*12bc0*/  HMMA.16816.F32.BF16 R20, R108.reuse, R128, R20 ;  /* 0x000000806c14723c */ /* 0x050fec0000041814 */
[C---:B------:R-:W-:Y:S01]  /*12bd0*/  HMMA.16816.F32.BF16 R24, R108.reuse, R130, R24 ;  /* 0x000000826c18723c */ /* 0x040fe20000041818 */
[----:B------:R-:W4:Y:S01]  /*12be0*/  LDSM.16.M88.4 R128, [R144+0x3800] ;  /* 0x003800009080783b */ /* 0x000f220000000200 */
[----:B------:R-:W-:Y:S04]  /*12bf0*/  DEPBAR.LE SB0, 0x0 ;  /* 0x000080000000791a */ /* 0x000fe80000000000 */
[C---:B---3--:R-:W-:Y:S01]  /*12c00*/  HMMA.16816.F32.BF16 R28, R108.reuse, R124, R28 ;  /* 0x0000007c6c1c723c */ /* 0x048fe2000004181c */
[----:B------:R-:W-:Y:S05]  /*12c10*/  BAR.SYNC.DEFER_BLOCKING 0x0 ;  /* 0x0000000000007b1d */ /* 0x000fea0000010000 */
[----:B------:R-:W-:Y:S06]  /*12c20*/  HMMA.16816.F32.BF16 R32, R108, R126, R32 ;  /* 0x0000007e6c20723c */ /* 0x000fec0000041820 */
[C---:B-1----:R-:W-:Y:S06]  /*12c30*/  HMMA.16816.F32.BF16 R4, R104.reuse, R112, R4 ;  /* 0x000000706804723c */ /* 0x042fec0000041804 */
[C---:B------:R-:W-:Y:S06]  /*12c40*/  HMMA.16816.F32.BF16 R8, R104.reuse, R114, R8 ;  /* 0x000000726808723c */ /* 0x040fec0000041808 */
[C---:B------:R-:W-:Y:S06]  /*12c50*/  HMMA.16816.F32.BF16 R12, R104.reuse, R116, R12 ;  /* 0x00000074680c723c */ /* 0x040fec000004180c */
[C---:B------:R-:W-:Y:S06]  /*12c60*/  HMMA.16816.F32.BF16 R16, R104.reuse, R118, R16 ;  /* 0x000000766810723c */ /* 0x040fec0000041810 */
[C---:B--2---:R-:W-:Y:S06]  /*12c70*/  HMMA.16816.F32.BF16 R20, R104.reuse, R120, R20 ;  /* 0x000000786814723c */ /* 0x044fec0000041814 */
[C---:B------:R-:W-:Y:S06]  /*12c80*/  HMMA.16816.F32.BF16 R24, R104.reuse, R122, R24 ;  /* 0x0000007a6818723c */ /* 0x040fec0000041818 */
[C---:B----4-:R-:W-:Y:S06]  /*12c90*/  HMMA.16816.F32.BF16 R28, R104.reuse, R128, R28 ;  /* 0x00000080681c723c */ /* 0x050fec000004181c */
[----:B------:R-:W-:Y:S01]  /*12ca0*/  HMMA.16816.F32.BF16 R32, R104, R130, R32 ;  /* 0x000000826820723c */ /* 0x000fe20000041820 */
[----:B------:R-:W-:Y:S11]  /*12cb0*/  @!UPT UIADD3 URZ, URZ, URZ, URZ ;  /* 0x0000003f3f3ff290 */ /* 0x000ff6000fffe03f */
[----:B------:R-:W-:Y:S01]  /*12cc0*/  @!UPT UIADD3 URZ, URZ, URZ, URZ ;  /* 0x0000003f3f3ff290 */ /* 0x000fe2000fffe03f */
[----:B------:R-:W-:Y:S11]  /*12cd0*/  @!P0 BRA `(.L_x_7031) ;  /* 0x0000000400548947 */ /* 0x000ff60003800000 */
        /* <DEDUP_REMOVED lines=36> */
[----:B------:R-:W1:Y:S01]  /*12f20*/  LDC.64 R102, c[0x0][0x248] ;  /* 0x00009200ff667b82 */ /* 0x000e620000000a00 */
        /* <DEDUP_REMOVED lines=28> */
.L_x_7032:
        /* <DEDUP_REMOVED lines=20> */
.L_x_7031:
        /* <DEDUP_REMOVED lines=148> */
[----:B------:R-:W-:Y:S01]  /*13b70*/  FMUL.FTZ R16, R2, R88 ;  /* 0x0000005802107220 */ /* 0x000fe20000410000 */
[C---:B------:R-:W-:Y:S01]  /*13b80*/  HMMA.16816.F32.BF16 R36, R96.reuse, R106, R36 ;  /* 0x0000006a6024723c */ /* 0x040fe20000041824 */
[----:B------:R-:W1:Y:S04]  /*13b90*/  LDSM.16.MT88.4 R104, [R152+0xa000] ;  /* 0x00a000009868783b */ /* 0x000e680000004200 */
[----:B------:R-:W2:Y:S01]  /*13ba0*/  MUFU.EX2 R125, R125 ;  /* 0x0000007d007d7308 */ /* 0x000ea20000000800 */
[----:B------:R-:W-:Y:S01]  /*13bb0*/  ISETP.GT.AND P0, PT, R168, 0x1, PT ;  /* 0x00000001a800780c */ /* 0x000fe20003f04270 */
        /* <DEDUP_REMOVED lines=179> */
.L_x_7029:
[----:B------:R-:W1:Y:S01]  /*146f0*/  SHFL.BFLY PT, R0, R173, 0x2, 0x1f ;  /* 0x0c401f00ad007f89 */ /* 0x000e6200000e0000 */
[----:B------:R-:W2:Y:S01]  /*14700*/  S2UR UR4, SR_CgaCtaId ;  /* 0x00000000000479c3 */ /* 0x000ea20000008800 */
[----:B------:R-:W-:Y:S01]  /*14710*/  MOV R5, 0x3f800000 ;  /* 0x3f80000000057802 */ /* 0x000fe20000000f00 */
[----:B------:R-:W-:Y:S01]  /*14720*/  UMOV UR5, 0x400 ;  /* 0x0000040000057882 */ /* 0x000fe20000000000 */
[----:B------:R-:W3:Y:S01]  /*14730*/  SHFL.BFLY PT, R2, R175, 0x2, 0x1f ;  /* 0x0c401f00af027f89 */ /* 0x000ee200000e0000 */
[----:B------:R-:W-:Y:S01]  /*14740*/  MOV R6, 0x3f800000 ;  /* 0x3f80000000067802 */ /* 0x000fe20000000f00 */
[----:B-1----:R-:W-:Y:S01]  /*14750*/  FADD.FTZ R7, R0, R173 ;  /* 0x000000ad00077221 */ /* 0x002fe20000010000 */
[----:B--2---:R-:W-:Y:S01]  /*14760*/  ULEA UR4, UR4, UR5, 0x18 ;  /* 0x0000000504047291 */ /* 0x004fe2000f8ec03f */
[----:B------:R-:W1:Y:S01]  /*14770*/  S2R R0, SR_TID.X ;  /* 0x0000000000007919 */ /* 0x000e620000002100 */
[----:B---3--:R-:W-:Y:S02]  /*14780*/  FADD.FTZ R9, R2, R175 ;  /* 0x000000af02097221 */ /* 0x008fe40000010000 */
[----:B------:R-:W2:Y:S04]  /*14790*/  SHFL.BFLY PT, R2, R7, 0x1, 0x1f ;  /* 0x0c201f0007027f89 */ /* 0x000ea800000e0000 */
[----:B------:R-:W3:Y:S01]  /*147a0*/  SHFL.BFLY PT, R4, R9, 0x1, 0x1f ;  /* 0x0c201f0009047f89 */ /* 0x000ee200000e0000 */
[----:B--2---:R-:W-:Y:S01]  /*147b0*/  FADD.FTZ R2, R7, R2 ;  /* 0x0000000207027221 */ /* 0x004fe20000010000 */
[----:B-1----:R-:W-:Y:S01]  /*147c0*/  SHF.R.S32.HI R7, RZ, 0x1f, R0 ;  /* 0x0000001fff077819 */ /* 0x002fe20000011400 */
[----:B---3--:R-:W-:-:S03]  /*147d0*/  FADD.FTZ R4, R9, R4 ;  /* 0x0000000409047221 */ /* 0x008fc60000010000 */
[----:B------:R-:W-:Y:S02]  /*147e0*/  FSETP.NE.FTZ.AND P3, PT, R2, RZ, PT ;  /* 0x000000ff0200720b */ /* 0x000fe40003f75000 */
[----:B------:R-:W-:Y:S02]  /*147f0*/  LEA.HI R8, R7, R0, RZ, 0x2 ;  /* 0x0000000007087211 */ /* 0x000fe400078f10ff */
[----:B------:R-:W-:Y:S02]  /*14800*/  FSETP.NE.FTZ.AND P4, PT, R4, RZ, PT ;  /* 0x000000ff0400720b */ /* 0x000fe40003f95000 */
[--C-:B------:R-:W-:Y:S02]  /*14810*/  SHF.R.S32.HI R10, RZ, 0x2, R8.reuse ;  /* 0x00000002ff0a7819 */ /* 0x100fe40000011408 */
[----:B------:R-:W-:Y:S02]  /*14820*/  SHF.R.S32.HI R9, RZ, 0x1f, R8 ;  /* 0x0000001fff097819 */ /* 0x000fe40000011408 */
[----:B------:R-:W-:-:S02]  /*14830*/  LOP3.LUT R11, R8, 0x3ffffffc, RZ, 0xc0, !PT ;  /* 0x3ffffffc080b7812 */ /* 0x000fc400078ec0ff */
[----:B------:R-:W-:Y:S01]  /*14840*/  LEA.HI R9, R9, R10, RZ, 0x3 ;  /* 0x0000000a09097211 */ /* 0x000fe200078f18ff */
[----:B------:R-:W1:Y:S01]  /*14850*/  @P3 MUFU.RCP R6, R2 ;  /* 0x0000000200063308 */ /* 0x000e620000001000 */
[-C--:B------:R-:W-:Y:S02]  /*14860*/  IADD3 R11, -R11, R0.reuse, RZ ;  /* 0x000000000b0b7210 */ /* 0x080fe40007ffe1ff */
[----:B------:R-:W-:Y:S01]  /*14870*/  LOP3.LUT R9, R9, 0xfffffff8, RZ, 0xc0, !PT ;  /* 0xfffffff809097812 */ /* 0x000fe200078ec0ff */
[----:B------:R-:W2:Y:S03]  /*14880*/  @P4 LDC R25, c[0x0][0x2e8] ;  /* 0x0000ba00ff194b82 */ /* 0x000ea60000000800 */
[----:B------:R-:W-:Y:S01]  /*14890*/  IADD3 R9, R10, -R9, RZ ;  /* 0x800000090a097210 */ /* 0x000fe20007ffe0ff */
[----:B------:R-:W3:Y:S01]  /*148a0*/  @P4 MUFU.RCP R5, R4 ;  /* 0x0000000400054308 */ /* 0x000ee20000001000 */
[----:B------:R-:W-:-:S02]  /*148b0*/  LEA.HI R10, R7, R0, RZ, 0x5 ;  /* 0x00000000070a7211 */ /* 0x000fc400078f28ff */
[C---:B------:R-:W-:Y:S02]  /*148c0*/  SHF.L.U32 R12, R9.reuse, 0x6, RZ ;  /* 0x00000006090c7819 */ /* 0x040fe400000006ff */
[----:B------:R-:W-:Y:S02]  /*148d0*/  SHF.R.S32.HI R8, RZ, 0x5, R10 ;  /* 0x00000005ff087819 */ /* 0x000fe4000001140a */
[----:B------:R-:W-:Y:S01]  /*148e0*/  LOP3.LUT R12, R12, 0x1c0, RZ, 0xc0, !PT ;  /* 0x000001c00c0c7812 */ /* 0x000fe200078ec0ff */
[----:B------:R-:W4:Y:S01]  /*148f0*/  @P4 MUFU.LG2 R4, R4 ;  /* 0x0000000400044308 */ /* 0x000f220000000c00 */
[----:B------:R-:W-:Y:S01]  /*14900*/  LOP3.LUT R13, R9, 0x1, RZ, 0xc0, !PT ;  /* 0x00000001090d7812 */ /* 0x000fe200078ec0ff */
[----:B-1----:R-:W-:Y:S01]  /*14910*/  FMUL.FTZ R99, R6, R99 ;  /* 0x0000006306637220 */ /* 0x002fe20000410000 */
[----:B------:R-:W-:Y:S01]  /*14920*/  LEA R11, R8, R11, 0x9 ;  /* 0x0000000b080b7211 */ /* 0x000fe200078e48ff */
[----:B------:R-:W-:Y:S01]  /*14930*/  FMUL.FTZ R98, R6, R98 ;  /* 0x0000006206627220 */ /* 0x000fe20000410000 */
[----:B------:R-:W-:Y:S01]  /*14940*/  LEA.HI R12, R12, R12, RZ, 0x1d ;  /* 0x0000000c0c0c7211 */ /* 0x000fe200078fe8ff */
[C---:B------:R-:W-:Y:S01]  /*14950*/  FMUL.FTZ R39, R6.reuse, R39 ;  /* 0x0000002706277220 */ /* 0x040fe20000410000 */
[----:B------:R-:W-:Y:S01]  /*14960*/  ISETP.NE.U32.AND P0, PT, R13, 0x1, PT ;  /* 0x000000010d00780c */ /* 0x000fe20003f05070 */
[C---:B------:R-:W-:Y:S01]  /*14970*/  FMUL.FTZ R38, R6.reuse, R38 ;  /* 0x0000002606267220 */ /* 0x040fe20000410000 */
[----:B------:R-:W-:Y:S01]  /*14980*/  LEA R11, R11, R12, 0x1 ;  /* 0x0000000c0b0b7211 */ /* 0x000fe200078e08ff */
[----:B---3--:R-:W-:Y:S01]  /*14990*/  FMUL.FTZ R96, R5, R96 ;  /* 0x0000006005607220 */ /* 0x008fe20000410000 */
[----:B------:R-:W-:Y:S01]  /*149a0*/  R2P PR, R9, 0x6 ;  /* 0x0000000609007804 */ /* 0x000fe20000000000 */
[C---:B------:R-:W-:Y:S01]  /*149b0*/  FMUL.FTZ R97, R5.reuse, R97 ;  /* 0x0000006105617220 */ /* 0x040fe20000410000 */
[----:B------:R-:W-:Y:S01]  /*149c0*/  MOV R9, 0x20 ;  /* 0x0000002000097802 */ /* 0x000fe20000000f00 */
[----:B------:R-:W-:Y:S01]  /*149d0*/  FMUL.FTZ R36, R5, R36 ;  /* 0x0000002405247220 */ /* 0x000fe20000410000 */
[----:B------:R-:W-:Y:S01]  /*149e0*/  LEA R11, R11, UR4, 0x1 ;  /* 0x000000040b0b7c11 */ /* 0x000fe2000f8e08ff */
[----:B------:R-:W-:Y:S01]  /*149f0*/  FMUL.FTZ R37, R5, R37 ;  /* 0x0000002505257220 */ /* 0x000fe20000410000 */
[----:B------:R-:W-:Y:S01]  /*14a00*/  SEL R12, R9, 0xffffffe0, !P1 ;  /* 0xffffffe0090c7807 */ /* 0x000fe20004800000 */
[C---:B------:R-:W-:Y:S01]  /*14a10*/  FMUL.FTZ R40, R5.reuse, R40 ;  /* 0x0000002805287220 */ /* 0x040fe20000410000 */
[----:B------:R-:W-:Y:S01]  /*14a20*/  MOV R9, 0x40 ;  /* 0x0000004000097802 */ /* 0x000fe20000000f00 */
[C---:B------:R-:W-:Y:S01]  /*14a30*/  FMUL.FTZ R41, R5.reuse, R41 ;  /* 0x0000002905297220 */ /* 0x040fe20000410000 */
[C---:B------:R-:W-:Y:S01]  /*14a40*/  FMUL.FTZ R43, R6.reuse, R43 ;  /* 0x0000002b062b7220 */ /* 0x040fe20000410000 */
[C---:B------:R-:W-:Y:S01]  /*14a50*/  FMUL.FTZ R42, R6.reuse, R42 ;  /* 0x0000002a062a7220 */ /* 0x040fe20000410000 */
[C---:B------:R-:W-:Y:S01]  /*14a60*/  FMUL.FTZ R44, R5.reuse, R44 ;  /* 0x0000002c052c7220 */ /* 0x040fe20000410000 */
[----:B------:R-:W-:Y:S01]  /*14a70*/  FMUL.FTZ R45, R5, R45 ;  /* 0x0000002d052d7220 */ /* 0x000fe20000410000 */
        /* <DEDUP_REMOVED lines=9> */
[----:B------:R-:W-:Y:S01]  /*14b10*/  FMUL.FTZ R53, R5, R53 ;  /* 0x0000003505357220 */ /* 0x000fe20000410000 */
[C---:B------:R-:W-:Y:S01]  /*14b20*/  FMUL.FTZ R55, R6.reuse, R55 ;  /* 0x0000003706377220 */ /* 0x040fe20000410000 */
[C---:B------:R-:W-:Y:S01]  /*14b30*/  FMUL.FTZ R54, R6.reuse, R54 ;  /* 0x0000003606367220 */ /* 0x040fe20000410000 */
        /* <DEDUP_REMOVED lines=82> */
[----:B------:R-:W3:Y:S01]  /*15060*/  @P3 MUFU.LG2 R2, R2 ;  /* 0x0000000200023308 */ /* 0x000ee20000000c00 */
[----:B------:R-:W-:Y:S01]  /*15070*/  F2FP.BF16.F32.PACK_AB R94, R95, R94 ;  /* 0x0000005e5f5e723e */ /* 0x000fe200000010ff */
[----:B------:R-:W-:Y:S01]  /*15080*/  STS [R19+0x400], R54 ;  /* 0x0004003613007388 */ /* 0x000fe20000000800 */
[----:B------:R-:W-:Y:S01]  /*15090*/  F2FP.BF16.F32.PACK_AB R76, R77, R76 ;  /* 0x0000004c4d4c723e */ /* 0x000fe200000010ff */
[----:B------:R-:W-:Y:S01]  /*150a0*/  ULDC.U8 UR4, c[0x0][0x3d8] ;  /* 0x0000f60000047ab9 */ /* 0x000fe20000000000 */
        /* <DEDUP_REMOVED lines=17> */
[----:B------:R-:W-:Y:S04]  /*151c0*/  STS [R15+0x2400], R74 ;  /* 0x0024004a0f007388 */ /* 0x000fe80000000800 */
[----:B------:R-:W-:Y:S04]  /*151d0*/  STS [R9+0x2000], R92 ;  /* 0x0020005c09007388 */ /* 0x000fe80000000800 */
[----:B------:R2:W-:Y:S01]  /*151e0*/  STS [R9+0x2400], R94 ;  /* 0x0024005e09007388 */ /* 0x0005e20000000800 */
[----:B-----5:R-:W-:-:S03]  /*151f0*/  MOV R11, 0x7f800000 ;  /* 0x7f800000000b7802 */ /* 0x020fc60000000f00 */
[----:B------:R2:W-:Y:S04]  /*15200*/  STS [R17+0x2000], R76 ;  /* 0x0020004c11007388 */ /* 0x0005e80000000800 */
[----:B------:R2:W-:Y:S01]  /*15210*/  STS [R17+0x2400], R78 ;  /* 0x0024004e11007388 */ /* 0x0005e20000000800 */
[----:B----4-:R-:W-:Y:S01]  /*15220*/  @P4 FMUL.FTZ R13, R4, 0.69314718246459960938 ;  /* 0x3f317218040d4820 */ /* 0x010fe20000410000 */
[----:B---3--:R-:W-:Y:S02]  /*15230*/  @P3 FMUL.FTZ R4, R2, 0.69314718246459960938 ;  /* 0x3f31721802043820 */ /* 0x008fe40000410000 */
[----:B------:R3:W-:Y:S02]  /*15240*/  STS [R19+0x2000], R80 ;  /* 0x0020005013007388 */ /* 0x0007e40000000800 */
[----:B-1----:R-:W-:-:S02]  /*15250*/  @P3 FFMA.FTZ R11, R3, R12, R4 ;  /* 0x0000000c030b3223 */ /* 0x002fc40000010004 */
[----:B------:R3:W-:Y:S04]  /*15260*/  STS [R19+0x2400], R82 ;  /* 0x0024005213007388 */ /* 0x0007e80000000800 */
[----:B------:R3:W-:Y:S04]  /*15270*/  STS [R21+0x2000], R88 ;  /* 0x0020005815007388 */ /* 0x0007e80000000800 */
[----:B------:R3:W-:Y:S01]  /*15280*/  STS [R21+0x2400], R90 ;  /* 0x0024005a15007388 */ /* 0x0007e20000000800 */
[----:B--2---:R-:W-:Y:S01]  /*15290*/  MOV R9, 0x7f800000 ;  /* 0x7f80000000097802 */ /* 0x004fe20000000f00 */
[----:B------:R-:W-:-:S02]  /*152a0*/  @P4 FFMA.FTZ R9, R100, R25, R13 ;  /* 0x0000001964094223 */ /* 0x000fc4000001000d */
[----:B------:R3:W-:Y:S04]  /*152b0*/  STS [R23+0x2000], R5 ;  /* 0x0020000517007388 */ /* 0x0007e80000000800 */
[----:B------:R3:W-:Y:S01]  /*152c0*/  STS [R23+0x2400], R6 ;  /* 0x0024000617007388 */ /* 0x0007e20000000800 */
[----:B------:R-:W-:Y:S05]  /*152d0*/  @!P0 BRA `(.L_x_7034) ;  /* 0x0000000000248947 */ /* 0x000fea0003800000 */
[----:B------:R-:W3:Y:S01]  /*152e0*/  S2R R17, SR_CTAID.Y ;  /* 0x0000000000117919 */ /* 0x000ee20000002600 */
[----:B------:R-:W3:Y:S01]  /*152f0*/  LDC R2, c[0x0][0x2c4] ;  /* 0x0000b100ff027b82 */ /* 0x000ee20000000800 */
[----:B------:R-:W-:Y:S01]  /*15300*/  ISETP.NE.AND P0, PT, R160, -0x1, PT ;  /* 0xffffffffa000780c */ /* 0x000fe20003f05270 */
[----:B------:R-:W1:Y:S06]  /*15310*/  S2R R26, SR_CTAID.Z ;  /* 0x00000000001a7919 */ /* 0x000e6c0000002700 */
[----:B------:R-:W1:Y:S01]  /*15320*/  LDC R3, c[0x0][0x2e4] ;  /* 0x0000b900ff037b82 */ /* 0x000e620000000800 */
[----:B---3--:R-:W-:-:S05]  /*15330*/  IMAD R5, R17, R2, RZ ;  /* 0x0000000211057224 */ /* 0x008fca00078e02ff */
[----:B------:R-:W-:-:S05]  /*15340*/  SEL R2, R5, R160, !P0 ;  /* 0x000000a005027207 */ /* 0x000fca0004000000 */
[----:B-1----:R-:W-:Y:S01]  /*15350*/  IMAD R2, R26, R3, R2 ;  /* 0x000000031a027224 */ /* 0x002fe200078e0202 */
[----:B------:R-:W-:Y:S06]  /*15360*/  BRA `(.L_x_7035) ;  /* 0x0000000000187947 */ /* 0x000fec0003800000 */
.L_x_7034:
[----:B------:R-:W1:Y:S01]  /*15370*/  S2R R26, SR_CTAID.Z ;  /* 0x00000000001a7919 */ /* 0x000e620000002700 */
[----:B------:R-:W1:Y:S01]  /*15380*/  LDC R3, c[0x0][0x270] ;  /* 0x00009c00ff037b82 */ /* 0x000e620000000800 */
[----:B------:R-:W1:Y:S07]  /*15390*/  S2R R17, SR_CTAID.Y ;  /* 0x0000000000117919 */ /* 0x000e6e0000002600 */
[----:B------:R-:W2:Y:S01]  /*153a0*/  LDC R2, c[0x0][0x2c4] ;  /* 0x0000b100ff027b82 */ /* 0x000ea20000000800 */
[----:B-1----:R-:W-:-:S04]  /*153b0*/  IMAD R3, R17, R3, R26 ;  /* 0x0000000311037224 */ /* 0x002fc800078e021a */
[----:B--2---:R-:W-:-:S07]  /*153c0*/  IMAD R2, R3, R2, RZ ;  /* 0x0000000203027224 */ /* 0x004fce00078e02ff */
.L_x_7035:
[----:B---3--:R-:W-:Y:S01]  /*153d0*/  LOP3.LUT R5, R10, 0xffffffe0, RZ, 0xc0, !PT ;  /* 0xffffffe00a057812 */ /* 0x008fe200078ec0ff */
        /* <DEDUP_REMOVED lines=12> */
[----:B------:R-:W-:Y:S01]  /*154a0*/  VIADD R5, R169, 0x8 ;  /* 0x00000008a9057836 */ /* 0x000fe20000000000 */
[----:B------:R-:W-:Y:S01]  /*154b0*/  ULDC.64 UR4, c[0x0][0x2b0] ;  /* 0x0000ac0000047ab9 */ /* 0x000fe20000000a00 */
[C---:B--2---:R-:W-:Y:S02]  /*154c0*/  IMAD R8, R3.reuse, 0x40, R2 ;  /* 0x0000004003087824 */ /* 0x044fe400078e0202 */
[----:B------:R-:W-:-:S03]  /*154d0*/  IMAD R2, R3, -0x40, R159 ;  /* 0xffffffc003027824 */ /* 0x000fc600078e029f */
[----:B------:R-:W-:Y:S02]  /*154e0*/  SHF.R.S32.HI R4, RZ, 0x1f, R8 ;  /* 0x0000001fff047819 */ /* 0x000fe40000011408 */
[----:B------:R-:W-:Y:S02]  /*154f0*/  IADD3 R3, P0, R169, R8, RZ ;  /* 0x00000008a9037210 */ /* 0x000fe40007f1e0ff */
[-C--:B------:R-:W-:Y:S02]  /*15500*/  ISETP.GE.AND P1, PT, R5, R2.reuse, PT ;  /* 0x000000020500720c */ /* 0x080fe40003f26270 */
[C---:B------:R-:W-:Y:S02]  /*15510*/  ISETP.GE.AND P2, PT, R169.reuse, R2, PT ;  /* 0x00000002a900720c */ /* 0x040fe40003f46270 */
[----:B------:R-:W-:Y:S02]  /*15520*/  LEA.HI.X.SX32 R4, R169, R4, 0x1, P0 ;  /* 0x00000004a9047211 */ /* 0x000fe400000f0eff */
[----:B------:R-:W-:-:S04]  /*15530*/  LEA R2, P0, R3, UR4, 0x2 ;  /* 0x0000000403027c11 */ /* 0x000fc8000f8010ff */
[----:B------:R-:W-:-:S05]  /*15540*/  LEA.HI.X R3, R3, UR5, R4, 0x2, P0 ;  /* 0x0000000503037c11 */ /* 0x000fca00080f1404 */
[----:B------:R2:W-:Y:S04]  /*15550*/  @!P2 STG.E desc[UR6][R2.64], R9 ;  /* 0x000000090200a986 */ /* 0x0005e8000c101906 */
[----:B------:R2:W-:Y:S02]  /*15560*/  @!P1 STG.E desc[UR6][R2.64+0x20], R11 ;  /* 0x0000200b02009986 */ /* 0x0005e4000c101906 */
.L_x_7037:
[----:B------:R-:W-:Y:S05]  /*15570*/  BSYNC B0 ;  /* 0x0000000000007941 */ /* 0x000fea0003800000 */
.L_x_7036:
[----:B------:R-:W3:Y:S01]  /*15580*/  S2UR UR5, SR_CTAID.X ;  /* 0x00000000000579c3 */ /* 0x000ee20000002500 */
[----:B-12---:R-:W-:Y:S01]  /*15590*/  SHF.R.S32.HI R9, RZ, 0x1f, R6 ;  /* 0x0000001fff097819 */ /* 0x006fe20000011406 */
[----:B------:R1:W2:Y:S01]  /*155a0*/  LDS.128 R12, [R161+0x3800] ;  /* 0x00380000a10c7984 */ /* 0x0002a20000000c00 */
[----:B------:R-:W-:Y:S01]  /*155b0*/  LEA.HI R7, R7, R0, RZ, 0x3 ;  /* 0x0000000007077211 */ /* 0x000fe200078f18ff */
[----:B------:R-:W-:Y:S01]  /*155c0*/  BSSY B0, `(.L_x_7038) ;  /* 0x0000036000007945 */ /* 0x000fe20003800000 */
[----:B------:R-:W-:Y:S02]  /*155d0*/  LEA.HI R6, R9, R6, RZ, 0x3 ;  /* 0x0000000609067211 */ /* 0x000fe400078f18ff */
[----:B------:R-:W-:Y:S01]  /*155e0*/  LOP3.LUT R7, R7, 0xfffffff8, RZ, 0xc0, !PT ;  /* 0xfffffff807077812 */ /* 0x000fe200078ec0ff */
[----:B------:R-:W4:Y:S01]  /*155f0*/  LDC.64 R2, c[0x0][0x290] ;  /* 0x0000a400ff027b82 */ /* 0x000f220000000a00 */
[----:B------:R-:W-:Y:S01]  /*15600*/  SHF.R.S32.HI R6, RZ, 0x3, R6 ;  /* 0x00000003ff067819 */ /* 0x000fe20000011406 */
[----:B------:R1:W1:Y:S01]  /*15610*/  LDS.128 R8, [R161+0x1800] ;  /* 0x00180000a1087984 */ /* 0x0002620000000c00 */
[----:B------:R-:W-:Y:S01]  /*15620*/  SHF.R.S32.HI R19, RZ, 0x1f, R17 ;  /* 0x0000001fff137819 */ /* 0x000fe20000011411 */
[----:B------:R-:W-:Y:S01]  /*15630*/  IMAD.IADD R7, R0, 0x1, -R7 ;  /* 0x0000000100077824 */ /* 0x000fe200078e0a07 */
[----:B------:R-:W-:Y:S01]  /*15640*/  ISETP.NE.AND P0, PT, R160, -0x1, PT ;  /* 0xffffffffa000780c */ /* 0x000fe20003f05270 */
[----:B------:R-:W-:-:S02]  /*15650*/  VIADD R0, R6, 0x10 ;  /* 0x0000001006007836 */ /* 0x000fc40000000000 */
[----:B------:R-:W5:Y:S01]  /*15660*/  LDC.64 R4, c[0x0][0x298] ;  /* 0x0000a600ff047b82 */ /* 0x000f620000000a00 */
[----:B------:R-:W-:Y:S01]  /*15670*/  IMAD.SHL.U32 R18, R7, 0x8, RZ ;  /* 0x0000000807127824 */ /* 0x000fe200078e00ff */
[----:B---3--:R-:W-:-:S04]  /*15680*/  USHF.L.U32 UR5, UR5, 0x6, URZ ;  /* 0x0000000605057899 */ /* 0x008fc8000800063f */
[----:B------:R-:W-:Y:S02]  /*15690*/  USHF.R.S32.HI UR4, URZ, 0x1f, UR5 ;  /* 0x0000001f3f047899 */ /* 0x000fe40008011405 */
[----:B------:R-:W-:-:S05]  /*156a0*/  VIADD R159, R159, -UR5 ;  /* 0x800000059f9f7c36 */ /* 0x000fca0008000000 */
[----:B------:R-:W-:Y:S01]  /*156b0*/  ISETP.GE.AND P3, PT, R0, R159, PT ;  /* 0x0000009f0000720c */ /* 0x000fe20003f66270 */
[----:B----4-:R-:W-:Y:S01]  /*156c0*/  IMAD R0, R19, R2, RZ ;  /* 0x0000000213007224 */ /* 0x010fe200078e02ff */
[----:B------:R-:W-:-:S03]  /*156d0*/  SHF.R.S32.HI R19, RZ, 0x1f, R18 ;  /* 0x0000001fff137819 */ /* 0x000fc60000011412 */
[----:B------:R-:W-:Y:S02]  /*156e0*/  IMAD R0, R17, R3, R0 ;  /* 0x0000000311007224 */ /* 0x000fe400078e0200 */
[----:B-----5:R-:W-:-:S04]  /*156f0*/  IMAD.WIDE.U32 R20, R160, R4, RZ ;  /* 0x00000004a0147225 */ /* 0x020fc800078e00ff */
[----:B------:R-:W-:-:S04]  /*15700*/  IMAD.WIDE.U32 R16, R17, R2, RZ ;  /* 0x0000000211107225 */ /* 0x000fc800078e00ff */
[----:B------:R-:W-:Y:S01]  /*15710*/  IMAD.WIDE.U32 R18, R4, UR5, R18 ;  /* 0x0000000504127c25 */ /* 0x000fe2000f8e0012 */
[----:B------:R-:W-:-:S03]  /*15720*/  SEL R20, R16, R20, !P0 ;  /* 0x0000001410147207 */ /* 0x000fc60004000000 */
[----:B------:R-:W-:Y:S02]  /*15730*/  IMAD R2, R4, UR4, RZ ;  /* 0x0000000404027c24 */ /* 0x000fe4000f8e02ff */
[----:B------:R-:W-:Y:S01]  /*15740*/  IMAD R160, R160, R5, R21 ;  /* 0x00000005a0a07224 */ /* 0x000fe200078e0215 */
[----:B------:R-:W-:Y:S01]  /*15750*/  @!P0 IADD3 R160, R17, R0, RZ ;  /* 0x0000000011a08210 */ /* 0x000fe20007ffe0ff */
[----:B------:R-:W-:Y:S01]  /*15760*/  IMAD R3, R5, UR5, R2 ;  /* 0x0000000505037c24 */ /* 0x000fe2000f8e0202 */
[----:B------:R-:W-:Y:S01]  /*15770*/  SHF.R.S32.HI R0, RZ, 0x1f, R26 ;  /* 0x0000001fff007819 */ /* 0x000fe2000001141a */
[----:B------:R-:W-:Y:S01]  /*15780*/  ULDC.64 UR4, c[0x0][0x2a0] ;  /* 0x0000a80000047ab9 */ /* 0x000fe20000000a00 */
[----:B------:R-:W-:Y:S01]  /*15790*/  IADD3 R20, P0, R20, R18, RZ ;  /* 0x0000001214147210 */ /* 0x000fe20007f1e0ff */
[----:B------:R-:W-:Y:S02]  /*157a0*/  VIADD R16, R6, 0x20 ;  /* 0x0000002006107836 */ /* 0x000fe40000000000 */
[----:B------:R-:W-:Y:S01]  /*157b0*/  IMAD R29, R0, UR4, RZ ;  /* 0x00000004001d7c24 */ /* 0x000fe2000f8e02ff */
[----:B------:R-:W-:Y:S01]  /*157c0*/  IADD3.X R21, R160, R3, R19, P0, !PT ;  /* 0x00000003a0157210 */ /* 0x000fe200007fe413 */
[----:B------:R-:W-:Y:S01]  /*157d0*/  VIADD R2, R6, 0x30 ;  /* 0x0000003006027836 */ /* 0x000fe20000000000 */
[-C--:B------:R-:W-:Y:S01]  /*157e0*/  ISETP.GE.AND P2, PT, R16, R159.reuse, PT ;  /* 0x0000009f1000720c */ /* 0x080fe20003f46270 */
[C---:B------:R-:W-:Y:S01]  /*157f0*/  IMAD R29, R26.reuse, UR5, R29 ;  /* 0x000000051a1d7c24 */ /* 0x040fe2000f8e021d */
[----:B------:R3:W4:Y:S01]  /*15800*/  LDS.128 R16, [R161+0x2000] ;  /* 0x00200000a1107984 */ /* 0x0007220000000c00 */
[----:B------:R-:W-:Y:S01]  /*15810*/  IMAD.WIDE.U32 R26, R26, UR4, R20 ;  /* 0x000000041a1a7c25 */ /* 0x000fe2000f8e0014 */
[----:B------:R-:W-:-:S02]  /*15820*/  ISETP.GE.AND P0, PT, R6, R159, PT ;  /* 0x0000009f0600720c */ /* 0x000fc40003f06270 */
[----:B------:R3:W1:Y:S01]  /*15830*/  LDS.128 R20, [R161] ;  /* 0x00000000a1147984 */ /* 0x0006620000000c00 */
[----:B------:R-:W-:Y:S02]  /*15840*/  ISETP.GE.AND P1, PT, R2, R159, PT ;  /* 0x0000009f0200720c */ /* 0x000fe40003f26270 */
[----:B------:R-:W-:Y:S02]  /*15850*/  SHF.R.S32.HI R3, RZ, 0x1f, R6 ;  /* 0x0000001fff037819 */ /* 0x000fe40000011406 */
[----:B------:R-:W-:-:S06]  /*15860*/  IADD3 R29, R29, R27, RZ ;  /* 0x0000001b1d1d7210 */ /* 0x000fcc0007ffe0ff */
[----:B--2---:R-:W-:Y:S05]  /*15870*/  @P0 BRA `(.L_x_7039) ;  /* 0x0000000000280947 */ /* 0x004fea0003800000 */
        /* <DEDUP_REMOVED lines=8> */
[----:B-1----:R2:W-:Y:S04]  /*15900*/  STG.E.128 desc[UR6][R30.64], R20 ;  /* 0x000000141e007986 */ /* 0x0025e8000c101d06 */
[----:B----4-:R2:W-:Y:S02]  /*15910*/  STG.E.128 desc[UR6][R30.64+0x80], R16 ;  /* 0x000080101e007986 */ /* 0x0105e4000c101d06 */
.L_x_7039:
[----:B------:R-:W-:Y:S05]  /*15920*/  BSYNC B0 ;  /* 0x0000000000007941 */ /* 0x000fea0003800000 */
.L_x_7038:
[----:B-12---:R1:W2:Y:S01]  /*15930*/  LDS.128 R20, [R161+0x800] ;  /* 0x00080000a1147984 */ /* 0x0062a20000000c00 */
        /* <DEDUP_REMOVED lines=14> */
[----:B--2---:R2:W-:Y:S04]  /*15a20*/  STG.E.128 desc[UR6][R30.64], R20 ;  /* 0x000000141e007986 */ /* 0x0045e8000c101d06 */
[----:B----4-:R2:W-:Y:S02]  /*15a30*/  STG.E.128 desc[UR6][R30.64+0x80], R16 ;  /* 0x000080101e007986 */ /* 0x0105e4000c101d06 */
.L_x_7041:
[----:B------:R-:W-:Y:S05]  /*15a40*/  BSYNC B0 ;  /* 0x0000000000007941 */ /* 0x000fea0003800000 */
.L_x_7040:
[----:B--2-4-:R2:W4:Y:S01]  /*15a50*/  LDS.128 R16, [R161+0x1000] ;  /* 0x00100000a1107984 */ /* 0x0145220000000c00 */
        /* <DEDUP_REMOVED lines=16> */
.L_x_7043:
[----:B------:R-:W-:Y:S05]  /*15b60*/  BSYNC B0 ;  /* 0x0000000000007941 */ /* 0x000fea0003800000 */
.L_x_7042:
        /* <DEDUP_REMOVED lines=15> */
.L_x_7044:
        /* <DEDUP_REMOVED lines=10> */
.L_x_8530:


//--------------------- .text._ZN5flash24flash_fwd_splitkv_kernelI23Flash_fwd_kernel_traitsILi128ELi64ELi64ELi4ELb0ELb0EN7cutlass10bfloat16_tE19Flash_kernel_traitsILi128ELi64ELi64ELi4ES3_EELb1ELb0ELb0ELb0ELb1ELb1ELb0ELb1EEEvNS_16Flash_fwd_paramsE --------------------------
	.section	.text._ZN5flash24flash_fwd_splitkv_kernelI23Flash_fwd_kernel_traitsILi128ELi64ELi64ELi4ELb0ELb0EN7cutlass10bfloat16_tE19Flash_kernel_traitsILi128ELi64ELi64ELi4ES3_EELb1ELb0ELb0ELb0ELb1ELb1ELb0ELb1EEEvNS_16Flash_fwd_paramsE,"ax",@progbits
	.align	128
        .global         _ZN5flash24flash_fwd_splitkv_kernelI23Flash_fwd_kernel_traitsILi128ELi64ELi64ELi4ELb0ELb0EN7cutlass10bfloat16_tE19Flash_kernel_traitsILi128ELi64ELi64ELi4ES3_EELb1ELb0ELb0ELb0ELb1ELb1ELb0ELb1EEEvNS_16Flash_fwd_paramsE
        .type           _ZN5flash24flash_fwd_splitkv_kernelI23Flash_fwd_kernel_traitsILi128ELi64ELi64ELi4ELb0ELb0EN7cutlass10bfloat16_tE19Flash_kernel_traitsILi128ELi64ELi64ELi4ES3_EELb1ELb0ELb0ELb0ELb1ELb1ELb0ELb1EEEvNS_16Flash_fwd_paramsE,@function
        .size           _ZN5flash24flash_fwd_splitkv_kernelI23Flash_fwd_kernel_traitsILi128ELi64ELi64ELi4ELb0ELb0EN7cutlass10bfloat16_tE19Flash_kernel_traitsILi128ELi64ELi64ELi4ES3_EELb1ELb0ELb0ELb0ELb1ELb1ELb0ELb1EEEvNS_16Flash_fwd_paramsE,(.L_x_8531 - _ZN5flash24flash_fwd_splitkv_kernelI23Flash_fwd_kernel_traitsILi128ELi64ELi64ELi4ELb0ELb0EN7cutlass10bfloat16_tE19Flash_kernel_traitsILi128ELi64ELi64ELi4ES3_EELb1ELb0ELb0ELb0ELb1ELb1ELb0ELb1EEEvNS_16Flash_fwd_paramsE)
        .other          _ZN5flash24flash_fwd_splitkv_kernelI23Flash_fwd_kernel_traitsILi128ELi64ELi64ELi4ELb0ELb0EN7cutlass10bfloat16_tE19Flash_kernel_traitsILi128ELi64ELi64ELi4ES3_EELb1ELb0ELb0ELb0ELb1ELb1ELb0ELb1EEEvNS_16Flash_fwd_paramsE,@"STO_CUDA_ENTRY STV_DEFAULT"
_ZN5flash24flash_fwd_splitkv_kernelI23Flash_fwd_kernel_traitsILi128ELi64ELi64ELi4ELb0ELb0EN7cutlass10bfloat16_tE19Flash_kernel_traitsILi128ELi64ELi64ELi4ES3_EELb1ELb0ELb0ELb0ELb1ELb1ELb0ELb1EEEvNS_16Flash_fwd_paramsE:
.text._ZN5flash24flash_fwd_splitkv_kernelI23Flash_fwd_kernel_traitsILi128ELi64ELi64ELi4ELb0ELb0EN7cutlass10bfloat16_tE19Flash_kernel_traitsILi128ELi64ELi64ELi4ES3_EELb1ELb0ELb0ELb0ELb1ELb1ELb0ELb1EEEvNS_16Flash_fwd_paramsE:
        /* <DEDUP_REMOVED lines=41> */
.L_x_7045:
[----:B------:R-:W1:Y:S02]  /*0290*/  LDC R9, c[0x0][0x2c8] ;  /* 0x0000b200ff097b82 */ /* 0x000e640000000800 */
.L_x_7046:
        /* <DEDUP_REMOVED lines=91> */
.L_x_7049:
[----:B------:R-:W-:Y:S05]  /*0850*/  BSYNC B0 ;  /* 0x0000000000007941 */ /* 0x000fea0003800000 */
.L_x_7048:
        /* <DEDUP_REMOVED lines=17> */
.L_x_7051:
[----:B------:R-:W-:Y:S05]  /*0970*/  BSYNC B0 ;  /* 0x0000000000007941 */ /* 0x000fea0003800000 */
.L_x_7050:
        /* <DEDUP_REMOVED lines=16> */
.L_x_7053:
[----:B------:R-:W-:Y:S05]  /*0a80*/  BSYNC B0 ;  /* 0x0000000000007941 */ /* 0x000fea0003800000 */
.L_x_7052:
        /* <DEDUP_REMOVED lines=14> */
.L_x_7055:
[----:B------:R-:W-:Y:S05]  /*0b70*/  BSYNC B0 ;  /* 0x0000000000007941 */ /* 0x000fea0003800000 */
.L_x_7054:
        /* <DEDUP_REMOVED lines=15> */
.L_x_7047:
        /* <DEDUP_REMOVED lines=22> */
.L_x_7056:
        /* <DEDUP_REMOVED lines=82> */
.L_x_7057:
        /* <DEDUP_REMOVED lines=49> */
.L_x_7059:
        /* <DEDUP_REMOVED lines=32> */
.L_x_7058:
        /* <DEDUP_REMOVED lines=222> */
.L_x_7098:
        /* <DEDUP_REMOVED lines=14> */
[C---:B------:R-:W-:Y:S04]  /*26c0*/  @P5 IADD3 R18, P0, R112.reuse, UR20, RZ ;  /* 0x0000001470125c10 */ /* 0x040fe8000ff1e0ff */
[----:B------:R-:W-:Y:S02]  /*26d0*/  @P5 IADD3.X R19, R113, UR23, RZ, P0, !PT ;  /* 0x0000001771135c10 */ /* 0x000fe400087fe4ff */
        /* <DEDUP_REMOVED lines=132> */
.L_x_7064:
[----:B------:R-:W-:Y:S05]  /*2f20*/  BSYNC B0 ;  /* 0x0000000000007941 */ /* 0x000fea0003800000 */
.L_x_7063:
        /* <DEDUP_REMOVED lines=102> */
.L_x_7066:
[----:B------:R-:W-:Y:S05]  /*3590*/  BSYNC B0 ;  /* 0x0000000000007941 */ /* 0x000fea0003800000 */
.L_x_7065:
        /* <DEDUP_REMOVED lines=106> */
.L_x_7068:
[----:B------:R-:W-:Y:S05]  /*3c40*/  BSYNC B0 ;  /* 0x0000000000007941 */ /* 0x000fea0003800000 */
.L_x_7067:
        /* <DEDUP_REMOVED lines=111> */
.L_x_7070:
[----:B------:R-:W-:Y:S05]  /*4340*/  BSYNC B0 ;  /* 0x0000000000007941 */ /* 0x000fea0003800000 */
.L_x_7069:
[C---:B------:R-:W-:Y:S01]  /*4350*/  LEA R54, P1, R41.reuse, R54, 0x1 ;  /* 0x0000003629367211 */ /* 0x040fe200078208ff */
[----:B------:R-:W-:Y:S01]  /*4360*/  IMAD.MOV.U32 R8, RZ, RZ, R10 ;  /* 0x000000ffff087224 */ /* 0x000fe200078e000a */
[----:B------:R-:W-:Y:S02]  /*4370*/  UMOV UR4, UR21 ;  /* 0x0000001500047c82 */ /* 0x000fe40008000000 */
[C---:B------:R-:W-:Y:S02]  /*4380*/  LEA.HI.X.SX32 R55, R41.reuse, R55, 0x1, P1 ;  /* 0x0000003729377211 */ /* 0x040fe400008f0eff */
[C---:B------:R-:W-:Y:S04]  /*4390*/  LEA R10, P0, R41.reuse, R8, 0x1 ;  /* 0x00000008290a7211 */ /* 0x040fe800078008ff */
[----:B------:R-:W-:Y:S01]  /*43a0*/  LEA.HI.X.SX32 R9, R41, R9, 0x1, P0 ;  /* 0x0000000929097211 */ /* 0x000fe200000f0eff */
[----:B------:R-:W-:Y:S08]  /*43b0*/  BRA `(.L_x_7071) ;  /* 0x0000003000347947 */ /* 0x000ff00003800000 */
.L_x_7062:
        /* <DEDUP_REMOVED lines=85> */
.L_x_7075:
[----:B------:R-:W-:Y:S05]  /*4910*/  BSYNC B0 ;  /* 0x0000000000007941 */ /* 0x000fea0003800000 */
.L_x_7074:
        /* <DEDUP_REMOVED lines=85> */
.L_x_7077:
[----:B------:R-:W-:Y:S05]  /*4e70*/  BSYNC B0 ;  /* 0x0000000000007941 */ /* 0x000fea0003800000 */
.L_x_7076:
[----:B-----5:R4:W-:Y:S02]  /*4e80*/  STG.E.128 desc[UR6][R108.64+0x80], R44 ;  /* 0x0000802c6c007986 */ /* 0x0209e4000c101d06 */
.L_x_7073:
[----:B------:R-:W-:Y:S05]  /*4e90*/  BSYNC B1 ;  /* 0x0000000000017941 */ /* 0x000fea0003800000 */
.L_x_7072:
        /* <DEDUP_REMOVED lines=30> */
[C---:B---3--:R-:W-:Y:S02]  /*5080*/  LEA R18, P0, R109.reuse, R148, 0x1 ;  /* 0x000000946d127211 */ /* 0x048fe400078008ff */
[----:B------:R-:W-:Y:S02]  /*5090*/  @P1 IADD3 R150, RZ, -UR26, RZ ;  /* 0x8000001aff961c10 */ /* 0x000fe4000fffe0ff */
        /* <DEDUP_REMOVED lines=60> */
.L_x_7081:
[----:B------:R-:W-:Y:S05]  /*5460*/  BSYNC B0 ;  /* 0x0000000000007941 */ /* 0x000fea0003800000 */
.L_x_7080:
        /* <DEDUP_REMOVED lines=14> */
[----:B--2---:R-:W-:Y:S02]  /*5550*/  IMAD.MOV.U32 R148, RZ, RZ, RZ ;  /* 0x000000ffff947224 */ /* 0x004fe400078e00ff */
[----:B------:R-:W-:Y:S02]  /*5560*/  IMAD.U32 R35, R44, 0x10000, RZ ;  /* 0x000100002c237824 */ /* 0x000fe400078e00ff */
[----:B------:R-:W-:Y:S01]  /*5570*/  ISETP.GE.AND P1, PT, R12, UR26, PT ;  /* 0x0000001a0c007c0c */ /* 0x000fe2000bf26270 */
[----:B------:R-:W-:Y:S01]  /*5580*/  IMAD.U32 R38, R45, 0x10000, RZ ;  /* 0x000100002d267824 */ /* 0x000fe200078e00ff */
[----:B------:R-:W-:Y:S02]  /*5590*/  MOV R109, UR26 ;  /* 0x0000001a006d7c02 */ /* 0x000fe40008000f00 */
[----:B------:R-:W-:Y:S01]  /*55a0*/  LOP3.LUT R45, R46, 0xffff0000, RZ, 0xc0, !PT ;  /* 0xffff00002e2d7812 */ /* 0x000fe200078ec0ff */
[----:B------:R-:W-:Y:S08]  /*55b0*/  IMAD.U32 R46, R47, 0x10000, RZ ;  /* 0x000100002f2e7824 */ /* 0x000ff000078e00ff */
        /* <DEDUP_REMOVED lines=68> */
.L_x_7083:
[----:B------:R-:W-:Y:S05]  /*5a00*/  BSYNC B0 ;  /* 0x0000000000007941 */ /* 0x000fea0003800000 */
.L_x_7082:
[----:B-----5:R4:W-:Y:S02]  /*5a10*/  STG.E.128 desc[UR6][R146.64+0x80], R44 ;  /* 0x0000802c92007986 */ /* 0x0209e4000c101d06 */
.L_x_7079:
[----:B------:R-:W-:Y:S05]  /*5a20*/  BSYNC B1 ;  /* 0x0000000000017941 */ /* 0x000fea0003800000 */
.L_x_7078:
[----:B------:R-:W-:Y:S04]  /*5a30*/  BSSY B1, `(.L_x_7084) ;  /* 0x00000ba000017945 */ /* 0x000fe80003800000 */
[----:B------:R-:W-:Y:S05]  /*5a40*/  @!P4 BRA `(.L_x_7085) ;  /* 0x0000000800e0c947 */ /* 0x000fea0003800000 */
[----:B------:R-:W-:Y:S01]  /*5a50*/  LEA R162, P5, R90, R114, 0x1 ;  /* 0x000000725aa27211 */ /* 0x000fe200078a08ff */
[----:B------:R-:W-:Y:S01]  /*5a60*/  BSSY B0, `(.L_x_7086) ;  /* 0x000005b000007945 */ /* 0x000fe20003800000 */
[----:B------:R-:W-:Y:S02]  /*5a70*/  ISETP.GE.AND P4, PT, R16, UR4, PT ;  /* 0x0000000410007c0c */ /* 0x000fe4000bf86270 */
[----:B------:R-:W-:Y:S02]  /*5a80*/  LEA.HI.X R163, R90, R115, R89, 0x1, P5 ;  /* 0x000000735aa37211 */ /* 0x000fe400028f0c59 */
[C---:B------:R-:W-:Y:S02]  /*5a90*/  LEA R160, P1, R144.reuse, R108, 0x1 ;  /* 0x0000006c90a07211 */ /* 0x040fe400078208ff */
[C---:B-1--4-:R-:W-:Y:S01]  /*5aa0*/  LEA R146, P0, R93.reuse, R114, 0x1 ;  /* 0x000000725d927211 */ /* 0x052fe200078008ff */
[----:B--2---:R1:W5:Y:S01]  /*5ab0*/  LDG.E.128 R60, desc[UR6][R162.64] ;  /* 0x00000006a23c7981 */ /* 0x004362000c1e1d00 */
        /* <DEDUP_REMOVED lines=85> */
.L_x_7087:
[----:B------:R-:W-:Y:S05]  /*6010*/  BSYNC B0 ;  /* 0x0000000000007941 */ /* 0x000fea0003800000 */
.L_x_7086:
        /* <DEDUP_REMOVED lines=89> */
.L_x_7089:
[----:B------:R-:W-:Y:S05]  /*65b0*/  BSYNC B0 ;  /* 0x0000000000007941 */ /* 0x000fea0003800000 */
.L_x_7088:
[----:B-----5:R4:W-:Y:S02]  /*65c0*/  STG.E.128 desc[UR6][R148.64], R44 ;  /* 0x0000002c94007986 */ /* 0x0209e4000c101d06 */
.L_x_7085:
[----:B------:R-:W-:Y:S05]  /*65d0*/  BSYNC B1 ;  /* 0x0000000000017941 */ /* 0x000fea0003800000 */
.L_x_7084:
        /* <DEDUP_REMOVED lines=37> */
[C---:B------:R-:W-:Y:S02]  /*6830*/  LEA R18, P0, R109.reuse, R162, 0x1 ;  /* 0x000000a26d127211 */ /* 0x040fe400078008ff */
        /* <DEDUP_REMOVED lines=61> */
.L_x_7093:
[----:B------:R-:W-:Y:S05]  /*6c10*/  BSYNC B0 ;  /* 0x0000000000007941 */ /* 0x000fea0003800000 */
.L_x_7092:
        /* <DEDUP_REMOVED lines=89> */
.L_x_7095:
[----:B------:R-:W-:Y:S05]  /*71b0*/  BSYNC B0 ;  /* 0x0000000000007941 */ /* 0x000fea0003800000 */
.L_x_7094:
[----:B-----5:R3:W-:Y:S02]  /*71c0*/  STG.E.128 desc[UR6][R148.64], R44 ;  /* 0x0000002c94007986 */ /* 0x0207e4000c101d06 */
.L_x_7091:
[----:B------:R-:W-:Y:S05]  /*71d0*/  BSYNC B1 ;  /* 0x0000000000017941 */ /* 0x000fea0003800000 */
.L_x_7090:
        /* <DEDUP_REMOVED lines=8> */
.L_x_7061:
        /* <DEDUP_REMOVED lines=35> */
.L_x_7071:
        /* <DEDUP_REMOVED lines=81> */
.L_x_7096:
        /* <DEDUP_REMOVED lines=9> */
.L_x_7097:
[----:B------:R-:W-:Y:S04]  /*7a30*/  IADD3 R11, R11, -0x1, RZ ;  /* 0xffffffff0b0b7810 */ /* 0x000fe80007ffe0ff */
[----:B------:R-:W-:Y:S11]  /*7a40*/  ISETP.GT.AND P0, PT, R11, R85, PT ;  /* 0x000000550b00720c */ /* 0x000ff60003f04270 */
[----:B------:R-:W-:Y:S02]  /*7a50*/  @!UPT UIADD3 URZ, URZ, URZ, URZ ;  /* 0x0000003f3f3ff290 */ /* 0x000fe4000fffe03f */
[----:B------:R-:W-:Y:S05]  /*7a60*/  @P0 BRA `(.L_x_7098) ;  /* 0xffffffa800dc0947 */ /* 0x000fea000383ffff */
.L_x_7060:
        /* <DEDUP_REMOVED lines=99> */
.L_x_7105:
[----:B------:R-:W-:Y:S05]  /*80a0*/  BSYNC B0 ;  /* 0x0000000000007941 */ /* 0x000fea0003800000 */
.L_x_7104:
        /* <DEDUP_REMOVED lines=44> */
.L_x_7107:
[----:B------:R-:W-:Y:S05]  /*8370*/  BSYNC B0 ;  /* 0x0000000000007941 */ /* 0x000fea0003800000 */
.L_x_7106:
[----:B------:R3:W-:Y:S02]  /*8380*/  STS.128 [R153+0x2000], R8 ;  /* 0x0020000899007388 */ /* 0x0007e40000000c00 */
.L_x_7103:
[----:B------:R-:W-:Y:S05]  /*8390*/  BSYNC B1 ;  /* 0x0000000000017941 */ /* 0x000fea0003800000 */
.L_x_7102:
        /* <DEDUP_REMOVED lines=58> */
.L_x_7111:
[----:B------:R-:W-:Y:S05]  /*8740*/  BSYNC B0 ;  /* 0x0000000000007941 */ /* 0x000fea0003800000 */
.L_x_7110:
        /* <DEDUP_REMOVED lines=43> */
.L_x_7113:
[----:B------:R-:W-:Y:S05]  /*8a00*/  BSYNC B0 ;  /* 0x0000000000007941 */ /* 0x000fea0003800000 */
.L_x_7112:
[----:B------:R1:W-:Y:S02]  /*8a10*/  STS.128 [R153+0x2800], R8 ;  /* 0x0028000899007388 */ /* 0x0003e40000000c00 */
.L_x_7109:
[----:B------:R-:W-:Y:S05]  /*8a20*/  BSYNC B1 ;  /* 0x0000000000017941 */ /* 0x000fea0003800000 */
.L_x_7108:
        /* <DEDUP_REMOVED lines=59> */
.L_x_7117:
[----:B------:R-:W-:Y:S05]  /*8de0*/  BSYNC B0 ;  /* 0x0000000000007941 */ /* 0x000fea0003800000 */
.L_x_7116:
        /* <DEDUP_REMOVED lines=43> */
.L_x_7119:
[----:B------:R-:W-:Y:S05]  /*90a0*/  BSYNC B0 ;  /* 0x0000000000007941 */ /* 0x000fea0003800000 */
.L_x_7118:
[----:B------:R3:W-:Y:S02]  /*90b0*/  STS.128 [R153+0x3000], R8 ;  /* 0x0030000899007388 */ /* 0x0007e40000000c00 */
.L_x_7115:
[----:B------:R-:W-:Y:S05]  /*90c0*/  BSYNC B1 ;  /* 0x0000000000017941 */ /* 0x000fea0003800000 */
.L_x_7114:
        /* <DEDUP_REMOVED lines=58> */
.L_x_7122:
[----:B------:R-:W-:Y:S05]  /*9470*/  BSYNC B0 ;  /* 0x0000000000007941 */ /* 0x000fea0003800000 */
.L_x_7121:
        /* <DEDUP_REMOVED lines=43> */
.L_x_7124:
[----:B------:R-:W-:Y:S05]  /*9730*/  BSYNC B0 ;  /* 0x0000000000007941 */ /* 0x000fea0003800000 */
.L_x_7123:
[----:B------:R2:W-:Y:S01]  /*9740*/  STS.128 [R153+0x3800], R8 ;  /* 0x0038000899007388 */ /* 0x0005e20000000c00 */
[----:B------:R-:W-:Y:S05]  /*9750*/  BRA `(.L_x_7120) ;  /* 0x00000030005c7947 */ /* 0x000fea0003800000 */
.L_x_7101:
        /* <DEDUP_REMOVED lines=89> */
.L_x_7128:
[----:B------:R-:W-:Y:S05]  /*9cf0*/  BSYNC B0 ;  /* 0x0000000000007941 */ /* 0x000fea0003800000 */
.L_x_7127:
        /* <DEDUP_REMOVED lines=87> */
.L_x_7130:
[----:B------:R-:W-:Y:S05]  /*a270*/  BSYNC B0 ;  /* 0x0000000000007941 */ /* 0x000fea0003800000 */
.L_x_7129:
[----:B------:R3:W-:Y:S02]  /*a280*/  STS.128 [R153+0x2000], R8 ;  /* 0x0020000899007388 */ /* 0x0007e40000000c00 */
.L_x_7126:
[----:B------:R-:W-:Y:S05]  /*a290*/  BSYNC B1 ;  /* 0x0000000000017941 */ /* 0x000fea0003800000 */
.L_x_7125:
        /* <DEDUP_REMOVED lines=94> */
.L_x_7134:
[----:B------:R-:W-:Y:S05]  /*a880*/  BSYNC B0 ;  /* 0x0000000000007941 */ /* 0x000fea0003800000 */
.L_x_7133:
        /* <DEDUP_REMOVED lines=90> */
.L_x_7136:
[----:B------:R-:W-:Y:S05]  /*ae30*/  BSYNC B0 ;  /* 0x0000000000007941 */ /* 0x000fea0003800000 */
.L_x_7135:
[----:B------:R1:W-:Y:S02]  /*ae40*/  STS.128 [R153+0x2800], R8 ;  /* 0x0028000899007388 */ /* 0x0003e40000000c00 */
.L_x_7132:
[----:B------:R-:W-:Y:S05]  /*ae50*/  BSYNC B1 ;  /* 0x0000000000017941 */ /* 0x000fea0003800000 */
.L_x_7131:
        /* <DEDUP_REMOVED lines=96> */
.L_x_7140:
[----:B------:R-:W-:Y:S05]  /*b460*/  BSYNC B0 ;  /* 0x0000000000007941 */ /* 0x000fea0003800000 */
.L_x_7139:
        /* <DEDUP_REMOVED lines=91> */
.L_x_7142:
[----:B------:R-:W-:Y:S05]  /*ba20*/  BSYNC B0 ;  /* 0x0000000000007941 */ /* 0x000fea0003800000 */
.L_x_7141:
[----:B------:R3:W-:Y:S02]  /*ba30*/  STS.128 [R153+0x3000], R8 ;  /* 0x0030000899007388 */ /* 0x0007e40000000c00 */
.L_x_7138:
[----:B------:R-:W-:Y:S05]  /*ba40*/  BSYNC B1 ;  /* 0x0000000000017941 */ /* 0x000fea0003800000 */
.L_x_7137:
        /* <DEDUP_REMOVED lines=94> */
.L_x_7144:
[----:B------:R-:W-:Y:S05]  /*c030*/  BSYNC B0 ;  /* 0x0000000000007941 */ /* 0x000fea0003800000 */
.L_x_7143:
        /* <DEDUP_REMOVED lines=94> */
.L_x_7146:
[----:B------:R-:W-:Y:S05]  /*c620*/  BSYNC B0 ;  /* 0x0000000000007941 */ /* 0x000fea0003800000 */
.L_x_7145:
[----:B------:R3:W-:Y:S01]  /*c630*/  STS.128 [R153+0x3800], R8 ;  /* 0x0038000899007388 */ /* 0x0007e20000000c00 */
[----:B------:R-:W-:Y:S05]  /*c640*/  BRA `(.L_x_7120) ;  /* 0x0000000000a07947 */ /* 0x000fea0003800000 */
.L_x_7100:
        /* <DEDUP_REMOVED lines=40> */
.L_x_7120:
[----:B------:R-:W-:Y:S05]  /*c8d0*/  BSYNC B2 ;  /* 0x0000000000027941 */ /* 0x000fea0003800000 */
.L_x_7099:
[----:B------:R-:W-:Y:S01]  /*c8e0*/  VIADD R160, R102, 0xffffffff ;  /* 0xffffffff66a07836 */ /* 0x000fe20000000000 */
[----:B------:R-:W-:Y:S01]  /*c8f0*/  ULDC.64 UR12, c[0x0][0x218] ;  /* 0x00008600000c7ab9 */ /* 0x000fe20000000a00 */
[----:B------:R-:W-:Y:S01]  /*c900*/  IMAD.SHL.U32 R2, R65, 0x40, RZ ;  /* 0x0000004041027824 */ /* 0x000fe200078e00ff */
[----:B------:R-:W-:Y:S01]  /*c910*/  LEA R156, P1, R140, UR12, 0x1 ;  /* 0x0000000c8c9c7c11 */ /* 0x000fe2000f8208ff */
[----:B------:R-:W-:Y:S01]  /*c920*/  IMAD.SHL.U32 R3, R160, 0x40, RZ ;  /* 0x00000040a0037824 */ /* 0x000fe200078e00ff */
[----:B------:R-:W-:Y:S01]  /*c930*/  ULDC.64 UR10, c[0x0][0x220] ;  /* 0x00008800000a7ab9 */ /* 0x000fe20000000a00 */
[----:B----4-:R-:W-:Y:S01]  /*c940*/  IMAD.SHL.U32 R149, R132, 0x8, RZ ;  /* 0x0000000884957824 */ /* 0x010fe200078e00ff */
[----:B------:R-:W-:Y:S01]  /*c950*/  LEA.HI.X R157, R140, UR13, R50, 0x1, P1 ;  /* 0x0000000d8c9d7c11 */ /* 0x000fe200088f0c32 */
[----:B-123--:R-:W-:Y:S01]  /*c960*/  IMAD.IADD R9, R52, 0x1, -R3 ;  /* 0x0000000134097824 */ /* 0x00efe200078e0a03 */
[----:B------:R-:W-:Y:S01]  /*c970*/  LOP3.LUT R2, R2, 0x1c0, RZ, 0xc0, !PT ;  /* 0x000001c002027812 */ /* 0x000fe200078ec0ff */
[----:B------:R-:W-:Y:S01]  /*c980*/  IMAD.SHL.U32 R49, R69, 0x40, RZ ;  /* 0x0000004045317824 */ /* 0x000fe200078e00ff */
[----:B------:R-:W-:-:S02]  /*c990*/  ULDC.64 UR16, c[0x0][0x398] ;  /* 0x0000e60000107ab9 */ /* 0x000fc40000000a00 */
        /* <DEDUP_REMOVED lines=39> */
[----:B---3--:R-:W-:Y:S02]  /*cc10*/  IMAD.SHL.U32 R11, R72, 0x40, RZ ;  /* 0x00000040480b7824 */ /* 0x008fe400078e00ff */
[----:B------:R-:W-:Y:S01]  /*cc20*/  @!P4 LDGSTS.E.BYPASS.LTC128B.128 [R153+0x7800], desc[UR6][R14.64+0x80] ;  /* 0x078000800e99cfae */ /* 0x000fe2000b901d46 */
[----:B------:R-:W-:Y:S01]  /*cc30*/  LEA R158, P4, R104, UR10, 0x1 ;  /* 0x0000000a689e7c11 */ /* 0x000fe2000f8808ff */
[----:B------:R-:W-:Y:S01]  /*cc40*/  IMAD.IADD R0, R0, 0x1, -R5 ;  /* 0x0000000100007824 */ /* 0x000fe200078e0a05 */
[----:B------:R-:W-:Y:S01]  /*cc50*/  LOP3.LUT R11, R11, 0x1c0, RZ, 0xc0, !PT ;  /* 0x000001c00b0b7812 */ /* 0x000fe200078ec0ff */
[----:B------:R-:W0:Y:S01]  /*cc60*/  LDGDEPBAR ;  /* 0x00000000000079af */ /* 0x000e220000000000 */
[----:B------:R-:W3:Y:S01]  /*cc70*/  @!P0 LDC.64 R4, c[0x0][0x250] ;  /* 0x00009400ff048b82 */ /* 0x000ee20000000a00 */
[----:B------:R-:W-:Y:S01]  /*cc80*/  IMAD.SHL.U32 R2, R0, 0x8, RZ ;  /* 0x0000000800027824 */ /* 0x000fe200078e00ff */
[----:B------:R-:W-:Y:S01]  /*cc90*/  LEA.HI.X R159, R104, UR11, R101, 0x1, P4 ;  /* 0x0000000b689f7c11 */ /* 0x000fe2000a0f0c65 */
[----:B------:R-:W-:-:S03]  /*cca0*/  IMAD R149, R0, 0x200, R149 ;  /* 0x0000020000957824 */ /* 0x000fc600078e0295 */
[----:B------:R-:W-:Y:S02]  /*ccb0*/  LOP3.LUT R2, R11, 0x8, R2, 0xf8, !PT ;  /* 0x000000080b027812 */ /* 0x000fe400078ef802 */
[----:B------:R-:W-:Y:S02]  /*ccc0*/  SHF.R.U32.HI R11, RZ, 0x3, R11 ;  /* 0x00000003ff0b7819 */ /* 0x000fe4000001160b */
[CC--:B-1----:R-:W-:Y:S02]  /*ccd0*/  @!P2 LEA R12, P4, R67.reuse, R158.reuse, 0x1 ;  /* 0x0000009e430ca211 */ /* 0x0c2fe400078808ff */
[----:B------:R-:W-:Y:S02]  /*cce0*/  LOP3.LUT R2, R2, R11, RZ, 0x3c, !PT ;  /* 0x0000000b02027212 */ /* 0x000fe400078e3cff */
[----:B------:R-:W-:Y:S02]  /*ccf0*/  @!P2 LEA.HI.X R13, R67, R159, R68, 0x1, P4 ;  /* 0x0000009f430da211 */ /* 0x000fe400020f0c44 */
[----:B--2---:R-:W-:-:S02]  /*cd00*/  @!P1 LEA R8, P4, R6, R158, 0x6 ;  /* 0x0000009e06089211 */ /* 0x004fc400078830ff */
[----:B------:R-:W-:Y:S02]  /*cd10*/  LEA R149, R149, UR4, 0x1 ;  /* 0x0000000495957c11 */ /* 0x000fe4000f8e08ff */
[----:B------:R-:W-:Y:S01]  /*cd20*/  @!P1 LEA.HI.X R9, R6, R159, R7, 0x6, P4 ;  /* 0x0000009f06099211 */ /* 0x000fe200020f3407 */
[----:B------:R-:W-:Y:S01]  /*cd30*/  IMAD R7, R54, 0x400, R49 ;  /* 0x0000040036077824 */ /* 0x000fe200078e0231 */
[----:B------:R-:W-:-:S04]  /*cd40*/  DEPBAR.LE SB0, 0x0 ;  /* 0x000080000000791a */ /* 0x000fc80000000000 */
[----:B------:R-:W-:Y:S01]  /*cd50*/  BAR.SYNC.DEFER_BLOCKING 0x0 ;  /* 0x0000000000007b1d */ /* 0x000fe20000010000 */
[----:B---3--:R-:W-:-:S04]  /*cd60*/  @!P0 IMAD.WIDE.U32 R10, R4, 0x60, R158 ;  /* 0x00000060040a8825 */ /* 0x008fc800078e009e */
[----:B------:R-:W-:Y:S02]  /*cd70*/  @!P0 IMAD R5, R5, 0x60, RZ ;  /* 0x0000006005058824 */ /* 0x000fe400078e02ff */
[----:B------:R-:W-:Y:S02]  /*cd80*/  IMAD.IADD R150, R2, 0x1, R7 ;  /* 0x0000000102967824 */ /* 0x000fe400078e0207 */
[----:B------:R-:W-:Y:S02]  /*cd90*/  @!P0 IMAD.IADD R5, R5, 0x1, R11 ;  /* 0x0000000105058824 */ /* 0x000fe400078e020b */
[----:B------:R-:W-:Y:S01]  /*cda0*/  @!P0 IMAD.MOV.U32 R4, RZ, RZ, R10 ;  /* 0x000000ffff048224 */ /* 0x000fe200078e000a */
[----:B------:R-:W-:Y:S01]  /*cdb0*/  LEA R150, R150, UR4, 0x1 ;  /* 0x0000000496967c11 */ /* 0x000fe2000f8e08ff */
[C---:B------:R-:W-:Y:S02]  /*cdc0*/  VIADD R0, R149.reuse, 0x4000 ;  /* 0x0000400095007836 */ /* 0x040fe40000000000 */
[----:B------:R-:W-:-:S02]  /*cdd0*/  VIADD R147, R149, 0x4020 ;  /* 0x0000402095937836 */ /* 0x000fc40000000000 */
[--C-:B------:R-:W-:Y:S02]  /*cde0*/  IMAD R148, R53, 0x2, R150.reuse ;  /* 0x0000000235947824 */ /* 0x100fe400078e0296 */
[C---:B------:R-:W-:Y:S02]  /*cdf0*/  IMAD R146, R51.reuse, 0x2, R150 ;  /* 0x0000000233927824 */ /* 0x040fe400078e0296 */
[----:B------:R-:W-:Y:S02]  /*ce00*/  IMAD R145, R51, 0x2, R148 ;  /* 0x0000000233917824 */ /* 0x000fe400078e0294 */
[----:B------:R-:W-:Y:S01]  /*ce10*/  IMAD R54, R54, 0x10, R66 ;  /* 0x0000001036367824 */ /* 0x000fe200078e0242 */
        /* <DEDUP_REMOVED lines=31> */
[C---:B------:R-:W-:Y:S01]  /*d010*/  VIADD R139, R147.reuse, 0x800 ;  /* 0x00000800938b7836 */ /* 0x040fe20000000000 */
[----:B------:R-:W-:Y:S01]  /*d020*/  LDSM.16.M88.4 R96, [R150] ;  /* 0x000000009660783b */ /* 0x000fe20000000200 */
[C---:B------:R-:W-:Y:S01]  /*d030*/  VIADD R138, R147.reuse, 0x1000 ;  /* 0x00001000938a7836 */ /* 0x040fe20000000000 */
[----:B------:R-:W-:Y:S01]  /*d040*/  SEL R0, R0, 0xffffffc0, !P2 ;  /* 0xffffffc000007807 */ /* 0x000fe20005000000 */
[C---:B------:R-:W-:Y:S01]  /*d050*/  VIADD R137, R147.reuse, 0x1800 ;  /* 0x0000180093897836 */ /* 0x040fe20000000000 */
[----:B------:R-:W3:Y:S01]  /*d060*/  LDSM.16.M88.4 R32, [R149+0x4000] ;  /* 0x004000009520783b */ /* 0x000ee20000000200 */
[----:B------:R-:W-:Y:S02]  /*d070*/  VIADD R135, R147, 0x2000 ;  /* 0x0000200093877836 */ /* 0x000fe40000000000 */
[----:B------:R-:W-:Y:S01]  /*d080*/  IMAD.IADD R143, R149, 0x1, R0 ;  /* 0x00000001958f7824 */ /* 0x000fe200078e0200 */
[----:B------:R-:W-:Y:S01]  /*d090*/  LDSM.16.M88.4 R20, [R148] ;  /* 0x000000009414783b */ /* 0x000fe20000000200 */
[----:B------:R-:W-:-:S02]  /*d0a0*/  IMAD.IADD R136, R0, 0x1, R147 ;  /* 0x0000000100887824 */ /* 0x000fc400078e0293 */
[C---:B------:R-:W-:Y:S01]  /*d0b0*/  VIADD R134, R147.reuse, 0x2800 ;  /* 0x0000280093867836 */ /* 0x040fe20000000000 */
[----:B-1----:R-:W-:Y:S01]  /*d0c0*/  LDSM.16.M88.4 R8, [R147] ;  /* 0x000000009308783b */ /* 0x002fe20000000200 */
[C---:B------:R-:W-:Y:S02]  /*d0d0*/  VIADD R133, R147.reuse, 0x3000 ;  /* 0x0000300093857836 */ /* 0x040fe40000000000 */
[----:B------:R-:W-:Y:S01]  /*d0e0*/  VIADD R132, R147, 0x3800 ;  /* 0x0000380093847836 */ /* 0x000fe20000000000 */
[----:B------:R-:W1:Y:S04]  /*d0f0*/  LDSM.16.M88.4 R56, [R149+0x4800] ;  /* 0x004800009538783b */ /* 0x000e680000000200 */
[----:B------:R-:W-:Y:S04]  /*d100*/  LDSM.16.M88.4 R16, [R146] ;  /* 0x000000009210783b */ /* 0x000fe80000000200 */
[----:B--2---:R-:W-:Y:S04]  /*d110*/  LDSM.16.M88.4 R4, [R143+0x4000] ;  /* 0x004000008f04783b */ /* 0x004fe80000000200 */
[----:B------:R-:W2:Y:S04]  /*d120*/  LDSM.16.M88.4 R88, [R149+0x5000] ;  /* 0x005000009558783b */ /* 0x000ea80000000200 */
[----:B------:R-:W4:Y:S04]  /*d130*/  LDSM.16.M88.4 R36, [R147+0x800] ;  /* 0x000800009324783b */ /* 0x000f280000000200 */
[----:B------:R-:W-:Y:S04]  /*d140*/  LDSM.16.M88.4 R80, [R145] ;  /* 0x000000009150783b */ /* 0x000fe80000000200 */
[----:B------:R-:W-:Y:S01]  /*d150*/  LDSM.16.M88.4 R12, [R136] ;  /* 0x00000000880c783b */ /* 0x000fe20000000200 */
[C---:B---3--:R-:W-:Y:S03]  /*d160*/  HMMA.16816.F32.BF16 R24, R96.reuse, R32, RZ ;  /* 0x000000206018723c */ /* 0x048fe600000418ff */
[----:B------:R-:W3:Y:S04]  /*d170*/  LDSM.16.M88.4 R28, [R147+0x1000] ;  /* 0x00100000931c783b */ /* 0x000ee80000000200 */
[----:B------:R-:W5:Y:S01]  /*d180*/  LDSM.16.M88.4 R44, [R143+0x4800] ;  /* 0x004800008f2c783b */ /* 0x000f620000000200 */
[C---:B------:R-:W-:Y:S03]  /*d190*/  HMMA.16816.F32.BF16 R32, R96.reuse, R34, RZ ;  /* 0x000000226020723c */ /* 0x040fe600000418ff */
[----:B------:R-:W-:Y:S03]  /*d1a0*/  LDSM.16.M88.4 R68, [R150+0x2000] ;  /* 0x002000009644783b */ /* 0x000fe60000000200 */
[C---:B-1----:R-:W-:Y:S01]  /*d1b0*/  HMMA.16816.F32.BF16 R40, R96.reuse, R56, RZ ;  /* 0x000000386028723c */ /* 0x042fe200000418ff */
        /* <DEDUP_REMOVED lines=8> */
[----:B------:R-:W-:Y:S03]  /*d240*/  LDSM.16.M88.4 R8, [R149+0x5800] ;  /* 0x005800009508783b */ /* 0x000fe60000000200 */
[----:B--2---:R-:W-:Y:S01]  /*d250*/  HMMA.16816.F32.BF16 R72, R96, R88, RZ ;  /* 0x000000586048723c */ /* 0x004fe200000418ff */
[----:B------:R-:W-:Y:S04]  /*d260*/  LDSM.16.M88.4 R120, [R147+0x1800] ;  /* 0x001800009378783b */ /* 0x000fe80000000200 */
[----:B------:R-:W-:Y:S01]  /*d270*/  LDSM.16.M88.4 R92, [R143+0x5800] ;  /* 0x005800008f5c783b */ /* 0x000fe20000000200 */
[----:B----4-:R-:W-:Y:S03]  /*d280*/  HMMA.16816.F32.BF16 R40, R20, R36, R40 ;  /* 0x000000241428723c */ /* 0x010fe60000041828 */
[----:B------:R-:W0:Y:S03]  /*d290*/  LDGDEPBAR ;  /* 0x00000000000079af */ /* 0x000e260000000000 */
[C---:B------:R-:W-:Y:S06]  /*d2a0*/  HMMA.16816.F32.BF16 R24, R16.reuse, R4, R24 ;  /* 0x000000041018723c */ /* 0x040fec0000041818 */
[----:B------:R-:W-:Y:S01]  /*d2b0*/  HMMA.16816.F32.BF16 R32, R16, R6, R32 ;  /* 0x000000061020723c */ /* 0x000fe20000041820 */
[----:B------:R-:W1:Y:S05]  /*d2c0*/  LDSM.16.M88.4 R4, [R149+0x6000] ;  /* 0x006000009504783b */ /* 0x000e6a0000000200 */
[C---:B------:R-:W-:Y:S01]  /*d2d0*/  HMMA.16816.F32.BF16 R56, R20.reuse, R38, R56 ;  /* 0x000000261438723c */ /* 0x040fe20000041838 */
[----:B------:R-:W-:Y:S05]  /*d2e0*/  LDSM.16.M88.4 R36, [R147+0x2000] ;  /* 0x002000009324783b */ /* 0x000fea0000000200 */
[----:B---3--:R-:W-:Y:S06]  /*d2f0*/  HMMA.16816.F32.BF16 R72, R20, R28, R72 ;  /* 0x0000001c1448723c */ /* 0x008fec0000041848 */
[C---:B------:R-:W-:Y:S06]  /*d300*/  HMMA.16816.F32.BF16 R24, R80.reuse, R12, R24 ;  /* 0x0000000c5018723c */ /* 0x040fec0000041818 */
[----:B------:R-:W-:Y:S01]  /*d310*/  HMMA.16816.F32.BF16 R32, R80, R14, R32 ;  /* 0x0000000e5020723c */ /* 0x000fe20000041820 */
[----:B------:R-:W2:Y:S05]  /*d320*/  LDSM.16.M88.4 R12, [R148+0x2000] ;  /* 0x00200000940c783b */ /* 0x000eaa0000000200 */
[C---:B-----5:R-:W-:Y:S06]  /*d330*/  HMMA.16816.F32.BF16 R40, R16.reuse, R44, R40 ;  /* 0x0000002c1028723c */ /* 0x060fec0000041828 */
        /* <DEDUP_REMOVED lines=39> */
[----:B------:R-:W-:Y:S01]  /*d5b0*/  FMUL.FTZ R65, R27, UR17 ;  /* 0x000000111b417c20 */ /* 0x000fe20008410000 */
[----:B------:R-:W-:Y:S01]  /*d5c0*/  LDSM.16.M88.4 R16, [R136+0x2800] ;  /* 0x002800008810783b */ /* 0x000fe20000000200 */
[----:B------:R-:W-:Y:S01]  /*d5d0*/  HMMA.16816.F32.BF16 R88, R80, R78, R88 ;  /* 0x0000004e5058723c */ /* 0x000fe20000041858 */
[----:B------:R-:W-:Y:S02]  /*d5e0*/  MUFU.TANH R55, R55 ;  /* 0x0000003700377308 */ /* 0x000fe40000002400 */
[----:B------:R-:W4:Y:S03]  /*d5f0*/  LDSM.16.M88.4 R24, [R149+0x7800] ;  /* 0x007800009518783b */ /* 0x000f260000000200 */
[----:B-1----:R-:W-:Y:S01]  /*d600*/  HMMA.16816.F32.BF16 R72, R12, R20, R72 ;  /* 0x000000140c48723c */ /* 0x002fe20000041848 */
[----:B------:R-:W-:-:S02]  /*d610*/  FMUL.FTZ R67, R32, UR17 ;  /* 0x0000001120437c20 */ /* 0x000fc40008410000 */
[----:B------:R-:W-:Y:S03]  /*d620*/  MUFU.TANH R61, R61 ;  /* 0x0000003d003d7308 */ /* 0x000fe60000002400 */
[----:B------:R-:W-:Y:S05]  /*d630*/  HMMA.16816.F32.BF16 R40, R8, R36, R40 ;  /* 0x000000240828723c */ /* 0x000fea0000041828 */
[----:B------:R-:W1:Y:S01]  /*d640*/  MUFU.TANH R67, R67 ;  /* 0x0000004300437308 */ /* 0x000e620000002400 */
[C---:B--2---:R-:W-:Y:S06]  /*d650*/  HMMA.16816.F32.BF16 R96, R80.reuse, R46, R96 ;  /* 0x0000002e5060723c */ /* 0x044fec0000041860 */
[----:B------:R-:W-:Y:S01]  /*d660*/  HMMA.16816.F32.BF16 R84, R80, R44, R84 ;  /* 0x0000002c5054723c */ /* 0x000fe20000041854 */
[----:B------:R-:W-:Y:S05]  /*d670*/  MUFU.TANH R65, R65 ;  /* 0x0000004100417308 */ /* 0x000fea0000002400 */
[----:B------:R-:W-:Y:S01]  /*d680*/  HMMA.16816.F32.BF16 R88, R68, R62, R88 ;  /* 0x0000003e4458723c */ /* 0x000fe20000041858 */
[----:B------:R-:W-:-:S02]  /*d690*/  FMUL.FTZ R44, R34, UR17 ;  /* 0x00000011222c7c20 */ /* 0x000fc40008410000 */
[----:B------:R-:W-:Y:S03]  /*d6a0*/  MUFU.TANH R60, R60 ;  /* 0x0000003c003c7308 */ /* 0x000fe60000002400 */
[----:B---3--:R-:W-:Y:S01]  /*d6b0*/  HMMA.16816.F32.BF16 R72, R8, R28, R72 ;  /* 0x0000001c0848723c */ /* 0x008fe20000041848 */
[----:B------:R-:W-:-:S04]  /*d6c0*/  FMUL.FTZ R62, R33, UR17 ;  /* 0x00000011213e7c20 */ /* 0x000fc80008410000 */
[----:B------:R-:W2:Y:S01]  /*d6d0*/  MUFU.TANH R44, R44 ;  /* 0x0000002c002c7308 */ /* 0x000ea20000002400 */
[----:B------:R-:W-:Y:S01]  /*d6e0*/  HMMA.16816.F32.BF16 R56, R8, R38, R56 ;  /* 0x000000260838723c */ /* 0x000fe20000041838 */
[----:B------:R-:W-:Y:S01]  /*d6f0*/  FMUL.FTZ R28, R35, UR17 ;  /* 0x00000011231c7c20 */ /* 0x000fe20008410000 */
[----:B------:R-:W3:Y:S04]  /*d700*/  LDSM.16.M88.4 R36, [R136+0x3000] ;  /* 0x003000008824783b */ /* 0x000ee80000000200 */
[----:B------:R-:W5:Y:S01]  /*d710*/  LDSM.16.M88.4 R32, [R147+0x3800] ;  /* 0x003800009320783b */ /* 0x000f620000000200 */
[C---:B----4-:R-:W-:Y:S01]  /*d720*/  HMMA.16816.F32.BF16 R96, R68.reuse, R26, R96 ;  /* 0x0000001a4460723c */ /* 0x050fe20000041860 */
[----:B------:R-:W4:Y:S05]  /*d730*/  MUFU.TANH R62, R62 ;  /* 0x0000003e003e7308 */ /* 0x000f2a0000002400 */
[----:B------:R-:W-:Y:S03]  /*d740*/  HMMA.16816.F32.BF16 R84, R68, R24, R84 ;  /* 0x000000184454723c */ /* 0x000fe60000041854 */
[----:B------:R-:W4:Y:S03]  /*d750*/  MUFU.TANH R28, R28 ;  /* 0x0000001c001c7308 */ /* 0x000f260000002400 */
[C---:B------:R-:W-:Y:S06]  /*d760*/  HMMA.16816.F32.BF16 R40, R4.reuse, R16, R40 ;  /* 0x000000100428723c */ /* 0x040fec0000041828 */
[----:B------:R-:W-:Y:S01]  /*d770*/  HMMA.16816.F32.BF16 R56, R4, R18, R56 ;  /* 0x000000120438723c */ /* 0x000fe20000041838 */
[----:B------:R-:W1:Y:S05]  /*d780*/  LDSM.16.M88.4 R16, [R143+0x7800] ;  /* 0x007800008f10783b */ /* 0x000e6a0000000200 */
[----:B------:R-:W-:Y:S01]  /*d790*/  HMMA.16816.F32.BF16 R88, R12, R22, R88 ;  /* 0x000000160c58723c */ /* 0x000fe20000041858 */
[----:B------:R-:W2:Y:S01]  /*d7a0*/  LDSM.16.M88.4 R20, [R136+0x3800] ;  /* 0x003800008814783b */ /* 0x000ea20000000200 */
[----:B------:R-:W-:-:S04]  /*d7b0*/  DEPBAR.LE SB0, 0x0 ;  /* 0x000080000000791a */ /* 0x000fc80000000000 */
[----:B---3--:R-:W-:Y:S06]  /*d7c0*/  HMMA.16816.F32.BF16 R72, R4, R36, R72 ;  /* 0x000000240448723c */ /* 0x008fec0000041848 */
[----:B------:R-:W-:Y:S01]  /*d7d0*/  FMUL.FTZ R29, R40, UR17 ;  /* 0x00000011281d7c20 */ /* 0x000fe20008410000 */
[----:B------:R-:W-:Y:S01]  /*d7e0*/  FMUL.FTZ R24, R42, UR17 ;  /* 0x000000112a187c20 */ /* 0x000fe20008410000 */
[----:B------:R-:W-:Y:S01]  /*d7f0*/  FMUL.FTZ R40, R41, UR17 ;  /* 0x0000001129287c20 */ /* 0x000fe20008410000 */
[----:B------:R-:W-:Y:S01]  /*d800*/  FMUL.FTZ R25, R43, UR17 ;  /* 0x000000112b197c20 */ /* 0x000fe20008410000 */
[----:B-----5:R-:W-:Y:S02]  /*d810*/  HMMA.16816.F32.BF16 R96, R12, R34, R96 ;  /* 0x000000220c60723c */ /* 0x020fe40000041860 */
[----:B------:R-:W3:Y:S01]  /*d820*/  MUFU.TANH R29, R29 ;  /* 0x0000001d001d7308 */ /* 0x000ee20000002400 */
[----:B------:R-:W-:-:S03]  /*d830*/  FMUL.FTZ R36, R56, UR17 ;  /* 0x0000001138247c20 */ /* 0x000fc60008410000 */
[----:B------:R-:W-:Y:S04]  /*d840*/  HMMA.16816.F32.BF16 R84, R12, R32, R84 ;  /* 0x000000200c54723c */ /* 0x000fe80000041854 */
[----:B------:R-:W5:Y:S02]  /*d850*/  MUFU.TANH R24, R24 ;  /* 0x0000001800187308 */ /* 0x000f640000002400 */
[----:B------:R-:W-:Y:S01]  /*d860*/  HMMA.16816.F32.BF16 R88, R8, R30, R88 ;  /* 0x0000001e0858723c */ /* 0x000fe20000041858 */
[----:B------:R-:W-:Y:S01]  /*d870*/  LOP3.LUT R33, R48, 0xffffffe0, RZ, 0xc0, !PT ;  /* 0xffffffe030217812 */ /* 0x000fe200078ec0ff */
[----:B------:R-:W-:-:S04]  /*d880*/  FMUL.FTZ R32, R59, UR17 ;  /* 0x000000113b207c20 */ /* 0x000fc80008410000 */
[----:B------:R-:W5:Y:S01]  /*d890*/  MUFU.TANH R40, R40 ;  /* 0x0000002800287308 */ /* 0x000f620000002400 */
[----:B------:R-:W-:Y:S02]  /*d8a0*/  IMAD.IADD R0, R64, 0x1, -R33 ;  /* 0x0000000140007824 */ /* 0x000fe400078e0a21 */
[----:B------:R-:W-:Y:S01]  /*d8b0*/  FMUL.FTZ R31, R58, UR17 ;  /* 0x000000113a1f7c20 */ /* 0x000fe20008410000 */
[----:B------:R-:W-:Y:S01]  /*d8c0*/  FMUL.FTZ R30, R57, UR17 ;  /* 0x00000011391e7c20 */ /* 0x000fe20008410000 */
[----:B------:R-:W-:Y:S01]  /*d8d0*/  FMUL.FTZ R73, R73, UR17 ;  /* 0x0000001149497c20 */ /* 0x000fe20008410000 */
[----:B------:R-:W-:Y:S01]  /*d8e0*/  FMUL.FTZ R75, R75, UR17 ;  /* 0x000000114b4b7c20 */ /* 0x000fe20008410000 */
[----:B------:R-:W-:Y:S01]  /*d8f0*/  SHF.R.S32.HI R27, RZ, 0x1f, R0 ;  /* 0x0000001fff1b7819 */ /* 0x000fe20000011400 */
[C---:B-1----:R-:W-:Y:S01]  /*d900*/  HMMA.16816.F32.BF16 R96, R8.reuse, R18, R96 ;  /* 0x000000120860723c */ /* 0x042fe20000041860 */
[----:B------:R-:W1:Y:S01]  /*d910*/  MUFU.TANH R25, R25 ;  /* 0x0000001900197308 */ /* 0x000e620000002400 */
[----:B------:R-:W-:Y:S01]  /*d920*/  FMUL.FTZ R72, R72, UR17 ;  /* 0x0000001148487c20 */ /* 0x000fe20008410000 */
[----:B------:R-:W-:Y:S01]  /*d930*/  LEA.HI R27, R27, R0, RZ, 0x2 ;  /* 0x000000001b1b7211 */ /* 0x000fe200078f10ff */
[----:B------:R-:W-:Y:S01]  /*d940*/  FMUL.FTZ R74, R74, UR17 ;  /* 0x000000114a4a7c20 */ /* 0x000fe20008410000 */
[----:B------:R-:W-:Y:S01]  /*d950*/  LOP3.LUT R0, R2, R49, RZ, 0xfc, !PT ;  /* 0x0000003102007212 */ /* 0x000fe200078efcff */
[----:B------:R-:W-:Y:S01]  /*d960*/  HMMA.16816.F32.BF16 R84, R8, R16, R84 ;  /* 0x000000100854723c */ /* 0x000fe20000041854 */
[----:B------:R-:W-:-:S02]  /*d970*/  SHF.R.S32.HI R161, RZ, 0x2, R27 ;  /* 0x00000002ffa17819 */ /* 0x000fc4000001141b */
[----:B------:R-:W1:Y:S02]  /*d980*/  MUFU.TANH R36, R36 ;  /* 0x0000002400247308 */ /* 0x000e640000002400 */
[----:B------:R-:W-:Y:S01]  /*d990*/  IADD3 R54, R54, 0x1, R161 ;  /* 0x0000000136367810 */ /* 0x000fe20007ffe0a1 */
[----:B------:R-:W-:Y:S01]  /*d9a0*/  HMMA.16816.F32.BF16 R88, R4, R38, R88 ;  /* 0x000000260458723c */ /* 0x000fe20000041858 */
[----:B------:R-:W-:Y:S02]  /*d9b0*/  IMAD.SHL.U32 R16, R64, 0x2, RZ ;  /* 0x0000000240107824 */ /* 0x000fe400078e00ff */
[----:B------:R-:W-:Y:S02]  /*d9c0*/  IADD3 R103, R52, R54, -R151 ;  /* 0x0000003634677210 */ /* 0x000fe40007ffe897 */
[----:B------:R-:W1:Y:S01]  /*d9d0*/  MUFU.TANH R31, R31 ;  /* 0x0000001f001f7308 */ /* 0x000e620000002400 */
[----:B------:R-:W-:Y:S02]  /*d9e0*/  LOP3.LUT R16, R16, 0x6, RZ, 0xc0, !PT ;  /* 0x0000000610107812 */ /* 0x000fe400078ec0ff */
[----:B------:R-:W-:-:S03]  /*d9f0*/  VIADD R103, R103, UR16 ;  /* 0x0000001067677c36 */ /* 0x000fc60008000000 */
[----:B------:R-:W-:Y:S01]  /*da00*/  IMAD.IADD R16, R3, 0x1, R16 ;  /* 0x0000000103107824 */ /* 0x000fe200078e0210 */
[C---:B--2---:R-:W-:Y:S01]  /*da10*/  HMMA.16816.F32.BF16 R96, R4.reuse, R22, R96 ;  /* 0x000000160460723c */ /* 0x044fe20000041860 */
[C---:B------:R-:W-:Y:S01]  /*da20*/  VIMNMX R2, R103.reuse, R52, PT ;  /* 0x0000003467027248 */ /* 0x040fe20003fe0100 */
[----:B------:R-:W2:Y:S01]  /*da30*/  MUFU.TANH R30, R30 ;  /* 0x0000001e001e7308 */ /* 0x000ea20000002400 */
[C---:B------:R-:W-:Y:S01]  /*da40*/  VIADD R12, R16.reuse, 0x1 ;  /* 0x00000001100c7836 */ /* 0x040fe20000000000 */
[----:B------:R-:W-:Y:S01]  /*da50*/  VIADDMNMX R103, R103, 0x8, R52, PT ;  /* 0x0000000867677846 */ /* 0x000fe20003800134 */
[C---:B------:R-:W-:Y:S01]  /*da60*/  VIADD R13, R16.reuse, 0x8 ;  /* 0x00000008100d7836 */ /* 0x040fe20000000000 */
[----:B------:R-:W-:Y:S01]  /*da70*/  HMMA.16816.F32.BF16 R84, R4, R20, R84 ;  /* 0x000000140454723c */ /* 0x000fe20000041854 */
[----:B------:R-:W-:Y:S01]  /*da80*/  VIADD R9, R16, 0x11 ;  /* 0x0000001110097836 */ /* 0x000fe20000000000 */
[-C--:B------:R-:W-:Y:S01]  /*da90*/  ISETP.GE.AND P5, PT, R12, R2.reuse, PT ;  /* 0x000000020c00720c */ /* 0x080fe20003fa6270 */
[----:B------:R-:W-:Y:S01]  /*daa0*/  VIADD R8, R16, 0x18 ;  /* 0x0000001810087836 */ /* 0x000fe20000000000 */
[-C--:B------:R-:W-:Y:S01]  /*dab0*/  ISETP.GE.AND P1, PT, R12, R103.reuse, PT ;  /* 0x000000670c00720c */ /* 0x080fe20003f26270 */
[C---:B------:R-:W-:Y:S01]  /*dac0*/  VIADD R12, R16.reuse, 0x9 ;  /* 0x00000009100c7836 */ /* 0x040fe20000000000 */
[CC--:B------:R-:W-:Y:S01]  /*dad0*/  ISETP.GE.AND P0, PT, R13.reuse, R2.reuse, PT ;  /* 0x000000020d00720c */ /* 0x0c0fe20003f06270 */
[----:B------:R-:W2:Y:S01]  /*dae0*/  MUFU.TANH R32, R32 ;  /* 0x0000002000207308 */ /* 0x000ea20000002400 */
[-C--:B------:R-:W-:Y:S01]  /*daf0*/  ISETP.GE.AND P2, PT, R13, R103.reuse, PT ;  /* 0x000000670d00720c */ /* 0x080fe20003f46270 */
[----:B------:R-:W-:Y:S01]  /*db00*/  VIADD R13, R16, 0x10 ;  /* 0x00000010100d7836 */ /* 0x000fe20000000000 */
[-C--:B------:R-:W-:Y:S01]  /*db10*/  ISETP.GE.AND P6, PT, R12, R2.reuse, PT ;  /* 0x000000020c00720c */ /* 0x080fe20003fc6270 */
[----:B------:R-:W-:Y:S01]  /*db20*/  VIADD R10, R16, 0x20 ;  /* 0x00000020100a7836 */ /* 0x000fe20000000000 */
[-C--:B------:R-:W-:Y:S01]  /*db30*/  ISETP.GE.AND P4, PT, R12, R103.reuse, PT ;  /* 0x000000670c00720c */ /* 0x080fe20003f86270 */
        /* <DEDUP_REMOVED lines=9> */
[----:B----4-:R-:W-:Y:S01]  /*dbd0*/  FSEL R9, R62, -INF , !P6 ;  /* 0xff8000003e097808 */ /* 0x010fe20007000000 */
        /* <DEDUP_REMOVED lines=10> */
[C---:B------:R-:W-:Y:S01]  /*dc80*/  VIADD R8, R16.reuse, 0x19 ;  /* 0x0000001910087836 */ /* 0x040fe20000000000 */
[-C--:B------:R-:W-:Y:S01]  /*dc90*/  ISETP.GE.AND P5, PT, R13, R2.reuse, PT ;  /* 0x000000020d00720c */ /* 0x080fe20003fa6270 */
[----:B------:R-:W-:Y:S01]  /*dca0*/  FMUL.FTZ R91, R91, UR17 ;  /* 0x000000115b5b7c20 */ /* 0x000fe20008410000 */
[-C--:B------:R-:W-:Y:S01]  /*dcb0*/  ISETP.GE.AND P1, PT, R13, R103.reuse, PT ;  /* 0x000000670d00720c */ /* 0x080fe20003f26270 */
[----:B------:R-:W-:Y:S01]  /*dcc0*/  VIADD R13, R16, 0x29 ;  /* 0x00000029100d7836 */ /* 0x000fe20000000000 */
[----:B---3--:R-:W-:Y:S01]  /*dcd0*/  FSEL R29, R29, -INF , !P5 ;  /* 0xff8000001d1d7808 */ /* 0x008fe20006800000 */
[----:B------:R-:W-:Y:S01]  /*dce0*/  MUFU.TANH R131, R89 ;  /* 0x0000005900837308 */ /* 0x000fe20000002400 */
[----:B-----5:R-:W-:Y:S01]  /*dcf0*/  FSEL R24, R24, -INF , !P1 ;  /* 0xff80000018187808 */ /* 0x020fe20004800000 */
[----:B------:R-:W-:Y:S01]  /*dd00*/  FMUL.FTZ R85, R85, UR17 ;  /* 0x0000001155557c20 */ /* 0x000fe20008410000 */
[CC--:B------:R-:W-:Y:S01]  /*dd10*/  ISETP.GE.AND P5, PT, R8.reuse, R2.reuse, PT ;  /* 0x000000020800720c */ /* 0x0c0fe20003fa6270 */
[----:B------:R-:W-:Y:S01]  /*dd20*/  FMUL.FTZ R87, R87, UR17 ;  /* 0x0000001157577c20 */ /* 0x000fe20008410000 */
[-C--:B------:R-:W-:Y:S01]  /*dd30*/  ISETP.GE.AND P1, PT, R8, R103.reuse, PT ;  /* 0x000000670800720c */ /* 0x080fe20003f26270 */
[----:B------:R-:W-:Y:S01]  /*dd40*/  FMUL.FTZ R97, R97, UR17 ;  /* 0x0000001161617c20 */ /* 0x000fe20008410000 */
[----:B------:R-:W-:Y:S01]  /*dd50*/  FSEL R11, R40, -INF , !P0 ;  /* 0xff800000280b7808 */ /* 0x000fe20004000000 */
[----:B------:R-:W3:Y:S01]  /*dd60*/  MUFU.TANH R168, R74 ;  /* 0x0000004a00a87308 */ /* 0x000ee20000002400 */
[----:B-1----:R-:W-:Y:S01]  /*dd70*/  FSEL R8, R25, -INF , !P2 ;  /* 0xff80000019087808 */ /* 0x002fe20005000000 */
[----:B------:R-:W-:Y:S01]  /*dd80*/  FMUL.FTZ R98, R98, UR17 ;  /* 0x0000001162627c20 */ /* 0x000fe20008410000 */
[C---:B------:R-:W-:Y:S01]  /*dd90*/  ISETP.GE.AND P0, PT, R10.reuse, R2, PT ;  /* 0x000000020a00720c */ /* 0x040fe20003f06270 */
[----:B------:R-:W-:Y:S01]  /*dda0*/  FMUL.FTZ R99, R99, UR17 ;  /* 0x0000001163637c20 */ /* 0x000fe20008410000 */
[----:B------:R-:W-:Y:S01]  /*ddb0*/  ISETP.GE.AND P2, PT, R10, R103, PT ;  /* 0x000000670a00720c */ /* 0x000fe20003f46270 */
[----:B------:R-:W-:Y:S01]  /*ddc0*/  VIADD R10, R16, 0x28 ;  /* 0x00000028100a7836 */ /* 0x000fe20000000000 */
[----:B------:R-:W-:Y:S01]  /*ddd0*/  FSEL R5, R36, -INF , !P6 ;  /* 0xff80000024057808 */ /* 0x000fe20007000000 */
[----:B------:R-:W1:Y:S01]  /*dde0*/  MUFU.TANH R127, R96 ;  /* 0x00000060007f7308 */ /* 0x000e620000002400 */
[----:B------:R-:W-:-:S02]  /*ddf0*/  FSEL R6, R31, -INF , !P4 ;  /* 0xff8000001f067808 */ /* 0x000fc40006000000 */
[CC--:B------:R-:W-:Y:S02]  /*de00*/  ISETP.GE.AND P6, PT, R4.reuse, R2.reuse, PT ;  /* 0x000000020400720c */ /* 0x0c0fe40003fc6270 */
[-C--:B------:R-:W-:Y:S02]  /*de10*/  ISETP.GE.AND P4, PT, R4, R103.reuse, PT ;  /* 0x000000670400720c */ /* 0x080fe40003f86270 */
[----:B--2---:R-:W-:Y:S01]  /*de20*/  FSEL R7, R30, -INF , !P5 ;  /* 0xff8000001e077808 */ /* 0x004fe20006800000 */
[----:B------:R-:W2:Y:S01]  /*de30*/  MUFU.TANH R129, R84 ;  /* 0x0000005400817308 */ /* 0x000ea20000002400 */
[----:B------:R-:W-:Y:S02]  /*de40*/  FSEL R4, R32, -INF , !P1 ;  /* 0xff80000020047808 */ /* 0x000fe40004800000 */
[C---:B------:R-:W-:Y:S02]  /*de50*/  ISETP.GE.AND P5, PT, R10.reuse, R2, PT ;  /* 0x000000020a00720c */ /* 0x040fe40003fa6270 */
[----:B------:R-:W-:Y:S01]  /*de60*/  ISETP.GE.AND P1, PT, R10, R103, PT ;  /* 0x000000670a00720c */ /* 0x000fe20003f26270 */
[----:B------:R-:W-:Y:S01]  /*de70*/  VIADD R10, R16, 0x30 ;  /* 0x00000030100a7836 */ /* 0x000fe20000000000 */
[----:B------:R-:W-:Y:S01]  /*de80*/  FSEL R165, R165, -INF , !P6 ;  /* 0xff800000a5a57808 */ /* 0x000fe20007000000 */
[----:B------:R-:W5:Y:S01]  /*de90*/  MUFU.TANH R126, R86 ;  /* 0x00000056007e7308 */ /* 0x000f620000002400 */
[----:B----4-:R-:W-:-:S02]  /*dea0*/  FSEL R166, R166, -INF , !P4 ;  /* 0xff800000a6a67808 */ /* 0x010fc40006000000 */
[----:B------:R-:W-:Y:S02]  /*deb0*/  FSEL R167, R167, -INF , !P0 ;  /* 0xff800000a7a77808 */ /* 0x000fe40004000000 */
[CC--:B------:R-:W-:Y:S02]  /*dec0*/  ISETP.GE.AND P6, PT, R10.reuse, R2.reuse, PT ;  /* 0x000000020a00720c */ /* 0x0c0fe40003fc6270 */
[----:B------:R-:W-:Y:S01]  /*ded0*/  ISETP.GE.AND P4, PT, R10, R103, PT ;  /* 0x000000670a00720c */ /* 0x000fe20003f86270 */
[----:B------:R-:W4:Y:S01]  /*dee0*/  MUFU.TANH R163, R88 ;  /* 0x0000005800a37308 */ /* 0x000f220000002400 */
[----:B------:R-:W-:Y:S01]  /*def0*/  ISETP.GE.AND P0, PT, R13, R2, PT ;  /* 0x000000020d00720c */ /* 0x000fe20003f06270 */
[----:B------:R-:W-:Y:S01]  /*df00*/  VIADD R10, R16, 0x38 ;  /* 0x00000038100a7836 */ /* 0x000fe20000000000 */
[----:B---3--:R-:W-:Y:S02]  /*df10*/  FSEL R168, R168, -INF , !P2 ;  /* 0xff800000a8a87808 */ /* 0x008fe40005000000 */
[----:B------:R-:W-:-:S02]  /*df20*/  FSEL R131, R131, -INF , !P0 ;  /* 0xff80000083837808 */ /* 0x000fc40004000000 */
[----:B------:R-:W-:Y:S01]  /*df30*/  ISETP.GE.AND P0, PT, R10, R2, PT ;  /* 0x000000020a00720c */ /* 0x000fe20003f06270 */
[----:B------:R-:W3:Y:S01]  /*df40*/  MUFU.TANH R164, R90 ;  /* 0x0000005a00a47308 */ /* 0x000ee20000002400 */
[----:B------:R-:W-:Y:S01]  /*df50*/  ISETP.GE.AND P2, PT, R13, R103, PT ;  /* 0x000000670d00720c */ /* 0x000fe20003f46270 */
[----:B------:R-:W-:Y:S01]  /*df60*/  VIADD R13, R16, 0x31 ;  /* 0x00000031100d7836 */ /* 0x000fe20000000000 */
[----:B-1----:R-:W-:Y:S02]  /*df70*/  FSEL R127, R127, -INF , !P0 ;  /* 0xff8000007f7f7808 */ /* 0x002fe40004000000 */
[----:B------:R-:W-:Y:S02]  /*df80*/  ISETP.GE.AND P0, PT, R102, 0x2, PT ;  /* 0x000000026600780c */ /* 0x000fe40003f06270 */
[----:B--2---:R-:W-:Y:S01]  /*df90*/  FSEL R129, R129, -INF , !P6 ;  /* 0xff80000081817808 */ /* 0x004fe20007000000 */
[----:B------:R-:W1:Y:S01]  /*dfa0*/  MUFU.TANH R162, R91 ;  /* 0x0000005b00a27308 */ /* 0x000e620000002400 */
[----:B-----5:R-:W-:-:S02]  /*dfb0*/  FSEL R126, R126, -INF , !P4 ;  /* 0xff8000007e7e7808 */ /* 0x020fc40006000000 */
[----:B----4-:R-:W-:Y:S02]  /*dfc0*/  FSEL R163, R163, -INF , !P5 ;  /* 0xff800000a3a37808 */ /* 0x010fe40006800000 */
[CC--:B------:R-:W-:Y:S02]  /*dfd0*/  ISETP.GE.AND P6, PT, R16.reuse, R2.reuse, PT ;  /* 0x000000021000720c */ /* 0x0c0fe40003fc6270 */
[-C--:B------:R-:W-:Y:S01]  /*dfe0*/  ISETP.GE.AND P4, PT, R16, R103.reuse, PT ;  /* 0x000000671000720c */ /* 0x080fe20003f86270 */
[----:B------:R-:W2:Y:S01]  /*dff0*/  MUFU.TANH R128, R85 ;  /* 0x0000005500807308 */ /* 0x000ea20000002400 */
[----:B---3--:R-:W-:Y:S01]  /*e000*/  FSEL R164, R164, -INF , !P1 ;  /* 0xff800000a4a47808 */ /* 0x008fe20004800000 */
[----:B------:R-:W-:Y:S01]  /*e010*/  VIADD R16, R16, 0x39 ;  /* 0x0000003910107836 */ /* 0x000fe20000000000 */
[C---:B------:R-:W-:Y:S02]  /*e020*/  ISETP.GE.AND P5, PT, R13.reuse, R2, PT ;  /* 0x000000020d00720c */ /* 0x040fe40003fa6270 */
[----:B------:R-:W-:-:S02]  /*e030*/  ISETP.GE.AND P1, PT, R13, R103, PT ;  /* 0x000000670d00720c */ /* 0x000fc40003f26270 */
[----:B------:R-:W-:Y:S01]  /*e040*/  FSEL R55, R55, -INF , !P6 ;  /* 0xff80000037377808 */ /* 0x000fe20007000000 */
[----:B------:R-:W3:Y:S01]  /*e050*/  MUFU.TANH R124, R87 ;  /* 0x00000057007c7308 */ /* 0x000ee20000002400 */
[----:B-1----:R-:W-:Y:S01]  /*e060*/  FSEL R162, R162, -INF , !P2 ;  /* 0xff800000a2a27808 */ /* 0x002fe20005000000 */
[----:B------:R-:W-:Y:S01]  /*e070*/  BAR.SYNC.DEFER_BLOCKING 0x0 ;  /* 0x0000000000007b1d */ /* 0x000fe20000010000 */
[----:B------:R-:W-:Y:S02]  /*e080*/  ISETP.GE.AND P2, PT, R10, R103, PT ;  /* 0x000000670a00720c */ /* 0x000fe40003f46270 */
[----:B------:R-:W-:-:S03]  /*e090*/  FSEL R60, R60, -INF , !P4 ;  /* 0xff8000003c3c7808 */ /* 0x000fc60006000000 */
        /* <DEDUP_REMOVED lines=72> */
.L_x_7148:
[----:B------:R-:W-:Y:S02]  /*e520*/  ULDC UR14, c[0x0][0x248] ;  /* 0x00009200000e7ab9 */ /* 0x000fe40000000800 */
[----:B------:R-:W-:-:S06]  /*e530*/  USHF.L.U32 UR5, UR14, 0x6, URZ ;  /* 0x000000060e057899 */ /* 0x000fcc000800063f */
[----:B------:R-:W-:-:S04]  /*e540*/  IADD3 R10, RZ, -UR5, RZ ;  /* 0x80000005ff0a7c10 */ /* 0x000fc8000fffe0ff */
[----:B------:R-:W-:-:S07]  /*e550*/  SHF.R.S32.HI R13, RZ, 0x1f, R10 ;  /* 0x0000001fff0d7819 */ /* 0x000fce000001140a */
.L_x_7149:
        /* <DEDUP_REMOVED lines=27> */
.L_x_7147:
        /* <DEDUP_REMOVED lines=32> */
[----:B------:R-:W2:Y:S03]  /*e910*/  SHFL.BFLY PT, R3, R10, 0x2, 0x1f ;  /* 0x0c401f000a037f89 */ /* 0x000ea600000e0000 */
        /* <DEDUP_REMOVED lines=8> */
[----:B--2---:R-:W-:-:S03]  /*e9a0*/  FMNMX.FTZ R3, R10, R3, !PT ;  /* 0x000000030a037209 */ /* 0x004fc60007810000 */
[----:B-1----:R-:W-:Y:S04]  /*e9b0*/  LDSM.16.MT88.4 R16, [R140+0x8800] ;  /* 0x008800008c10783b */ /* 0x002fe80000004200 */
[----:B------:R-:W1:Y:S04]  /*e9c0*/  SHFL.BFLY PT, R10, R13, 0x2, 0x1f ;  /* 0x0c401f000d0a7f89 */ /* 0x000e6800000e0000 */
[----:B------:R-:W2:Y:S04]  /*e9d0*/  SHFL.BFLY PT, R100, R3, 0x1, 0x1f ;  /* 0x0c201f0003647f89 */ /* 0x000ea800000e0000 */
[----:B------:R-:W-:Y:S04]  /*e9e0*/  LDSM.16.MT88.4 R76, [R141+0x8000] ;  /* 0x008000008d4c783b */ /* 0x000fe80000004200 */
[----:B------:R-:W-:Y:S04]  /*e9f0*/  LDSM.16.MT88.4 R56, [R141+0xa000] ;  /* 0x00a000008d38783b */ /* 0x000fe80000004200 */
        /* <DEDUP_REMOVED lines=16> */
[----:B------:R-:W-:Y:S01]  /*eb00*/  FFMA.FTZ R106, R7, UR12, -R130 ;  /* 0x0000000c076a7c23 */ /* 0x000fe20008010882 */
[----:B-1----:R-:W-:-:S05]  /*eb10*/  FMNMX.FTZ R3, R10, R3, !PT ;  /* 0x000000030a037209 */ /* 0x002fca0007810000 */
        /* <DEDUP_REMOVED lines=9> */
[----:B------:R-:W2:Y:S01]  /*ebb0*/  MUFU.EX2 R112, R112 ;  /* 0x0000007000707308 */ /* 0x000ea20000000800 */
[----:B------:R-:W3:Y:S01]  /*ebc0*/  LDSM.16.MT88.4 R12, [R144+0xa800] ;  /* 0x00a80000900c783b */ /* 0x000ee20000004200 */
[--C-:B------:R-:W-:Y:S01]  /*ebd0*/  FFMA.FTZ R109, R8, UR12, -R123.reuse ;  /* 0x0000000c086d7c23 */ /* 0x100fe2000801087b */
[----:B-1----:R-:W-:Y:S01]  /*ebe0*/  F2FP.BF16.F32.PACK_AB R64, R116, R119 ;  /* 0x000000777440723e */ /* 0x002fe200000010ff */
[--C-:B------:R-:W-:Y:S01]  /*ebf0*/  FFMA.FTZ R110, R24, UR12, -R123.reuse ;  /* 0x0000000c186e7c23 */ /* 0x100fe2000801087b */
[----:B------:R-:W1:Y:S01]  /*ec00*/  LDSM.16.MT88.4 R8, [R142+0xa800] ;  /* 0x00a800008e08783b */ /* 0x000e620000004200 */
[--C-:B------:R-:W-:Y:S01]  /*ec10*/  FFMA.FTZ R111, R6, UR12, -R123.reuse ;  /* 0x0000000c066f7c23 */ /* 0x100fe2000801087b */
[--C-:B------:R-:W-:Y:S01]  /*ec20*/  FFMA.FTZ R0, R4, UR12, -R123.reuse ;  /* 0x0000000c04007c23 */ /* 0x100fe2000801087b */
[----:B------:R-:W-:Y:S01]  /*ec30*/  MUFU.EX2 R115, R115 ;  /* 0x0000007300737308 */ /* 0x000fe20000000800 */
[----:B------:R-:W4:Y:S01]  /*ec40*/  LDSM.16.MT88.4 R28, [R140+0xa000] ;  /* 0x00a000008c1c783b */ /* 0x000f220000004200 */
[--C-:B------:R-:W-:Y:S01]  /*ec50*/  FFMA.FTZ R124, R124, UR12, -R123.reuse ;  /* 0x0000000c7c7c7c23 */ /* 0x100fe2000801087b */
[----:B------:R-:W-:Y:S01]  /*ec60*/  FFMA.FTZ R122, R122, UR12, -R123 ;  /* 0x0000000c7a7a7c23 */ /* 0x000fe2000801087b */
[----:B------:R-:W-:Y:S01]  /*ec70*/  FADD.FTZ R116, R119, R116 ;  /* 0x0000007477747221 */ /* 0x000fe20000010000 */
[----:B------:R-:W5:Y:S03]  /*ec80*/  LDSM.16.MT88.4 R24, [R142+0x8800] ;  /* 0x008800008e18783b */ /* 0x000f660000004200 */
[----:B------:R-:W3:Y:S01]  /*ec90*/  MUFU.EX2 R118, R118 ;  /* 0x0000007600767308 */ /* 0x000ee20000000800 */
[----:B--2---:R-:W-:Y:S01]  /*eca0*/  F2FP.BF16.F32.PACK_AB R66, R112, R117 ;  /* 0x000000757042723e */ /* 0x004fe200000010ff */
[----:B------:R-:W-:-:S04]  /*ecb0*/  FADD.FTZ R117, R117, R116 ;  /* 0x0000007475757221 */ /* 0x000fc80000010000 */
[----:B------:R-:W-:Y:S02]  /*ecc0*/  FADD.FTZ R112, R112, R117 ;  /* 0x0000007570707221 */ /* 0x000fe40000010000 */
[----:B------:R-:W-:Y:S08]  /*ecd0*/  MUFU.EX2 R121, R121 ;  /* 0x0000007900797308 */ /* 0x000ff00000000800 */
[----:B------:R-:W2:Y:S01]  /*ece0*/  MUFU.EX2 R114, R114 ;  /* 0x0000007200727308 */ /* 0x000ea20000000800 */
[----:B---3--:R-:W-:Y:S01]  /*ecf0*/  F2FP.BF16.F32.PACK_AB R65, R118, R115 ;  /* 0x000000737641723e */ /* 0x008fe200000010ff */
[----:B------:R-:W-:-:S06]  /*ed00*/  FADD.FTZ R118, R115, R118 ;  /* 0x0000007673767221 */ /* 0x000fcc0000010000 */
[----:B------:R-:W-:Y:S08]  /*ed10*/  MUFU.EX2 R113, R113 ;  /* 0x0000007100717308 */ /* 0x000ff00000000800 */
[----:B------:R-:W3:Y:S01]  /*ed20*/  MUFU.EX2 R108, R108 ;  /* 0x0000006c006c7308 */ /* 0x000ee20000000800 */
[----:B--2---:R-:W-:Y:S01]  /*ed30*/  F2FP.BF16.F32.PACK_AB R67, R114, R121 ;  /* 0x000000797243723e */ /* 0x004fe200000010ff */
[----:B------:R-:W-:-:S04]  /*ed40*/  FADD.FTZ R121, R121, R118 ;  /* 0x0000007679797221 */ /* 0x000fc80000010000 */
[----:B------:R-:W-:Y:S02]  /*ed50*/  FADD.FTZ R121, R114, R121 ;  /* 0x0000007972797221 */ /* 0x000fe40000010000 */
[C---:B------:R-:W-:Y:S01]  /*ed60*/  HMMA.16816.F32.BF16 R72, R64.reuse, R68, RZ ;  /* 0x000000444048723c */ /* 0x040fe200000418ff */
[----:B------:R-:W-:Y:S05]  /*ed70*/  MUFU.EX2 R107, R107 ;  /* 0x0000006b006b7308 */ /* 0x000fea0000000800 */
[C---:B------:R-:W-:Y:S03]  /*ed80*/  HMMA.16816.F32.BF16 R36, R64.reuse, R40, RZ ;  /* 0x000000284024723c */ /* 0x040fe600000418ff */
[----:B------:R-:W2:Y:S01]  /*ed90*/  MUFU.EX2 R106, R106 ;  /* 0x0000006a006a7308 */ /* 0x000ea20000000800 */
[C---:B---3--:R-:W-:Y:S01]  /*eda0*/  F2FP.BF16.F32.PACK_AB R4, R108.reuse, R113 ;  /* 0x000000716c04723e */ /* 0x048fe200000010ff */
[----:B------:R-:W-:Y:S01]  /*edb0*/  FADD.FTZ R113, R113, R112 ;  /* 0x0000007071717221 */ /* 0x000fe20000010000 */
[----:B------:R-:W-:Y:S03]  /*edc0*/  HMMA.16816.F32.BF16 R68, R64, R70, RZ ;  /* 0x000000464044723c */ /* 0x000fe600000418ff */
[----:B------:R-:W-:-:S02]  /*edd0*/  FADD.FTZ R108, R108, R113 ;  /* 0x000000716c6c7221 */ /* 0x000fc40000010000 */
[----:B------:R-:W-:Y:S01]  /*ede0*/  MUFU.EX2 R110, R110 ;  /* 0x0000006e006e7308 */ /* 0x000fe20000000800 */
[C---:B------:R-:W-:Y:S06]  /*edf0*/  HMMA.16816.F32.BF16 R40, R64.reuse, R42, RZ ;  /* 0x0000002a4028723c */ /* 0x040fec00000418ff */
[----:B------:R-:W-:Y:S01]  /*ee00*/  HMMA.16816.F32.BF16 R44, R64, R48, RZ ;  /* 0x00000030402c723c */ /* 0x000fe200000418ff */
[----:B------:R-:W3:Y:S01]  /*ee10*/  MUFU.EX2 R109, R109 ;  /* 0x0000006d006d7308 */ /* 0x000ee20000000800 */
[----:B--2---:R-:W-:Y:S01]  /*ee20*/  F2FP.BF16.F32.PACK_AB R6, R106, R107 ;  /* 0x0000006b6a06723e */ /* 0x004fe200000010ff */
[----:B------:R-:W-:-:S03]  /*ee30*/  FADD.FTZ R107, R107, R108 ;  /* 0x0000006c6b6b7221 */ /* 0x000fc60000010000 */
[C---:B------:R-:W-:Y:S01]  /*ee40*/  HMMA.16816.F32.BF16 R48, R64.reuse, R50, RZ ;  /* 0x000000324030723c */ /* 0x040fe200000418ff */
[----:B------:R-:W-:Y:S02]  /*ee50*/  FADD.FTZ R106, R106, R107 ;  /* 0x0000006b6a6a7221 */ /* 0x000fe40000010000 */
[----:B------:R-:W-:Y:S03]  /*ee60*/  MUFU.EX2 R111, R111 ;  /* 0x0000006f006f7308 */ /* 0x000fe60000000800 */
[C---:B------:R-:W-:Y:S05]  /*ee70*/  HMMA.16816.F32.BF16 R88, R64.reuse, R84, RZ ;  /* 0x000000544058723c */ /* 0x040fea00000418ff */
[----:B------:R-:W2:Y:S01]  /*ee80*/  MUFU.EX2 R0, R0 ;  /* 0x0000000000007308 */ /* 0x000ea20000000800 */
[----:B---3--:R-:W-:Y:S01]  /*ee90*/  F2FP.BF16.F32.PACK_AB R5, R109, R110 ;  /* 0x0000006e6d05723e */ /* 0x008fe200000010ff */
[----:B------:R-:W-:Y:S01]  /*eea0*/  HMMA.16816.F32.BF16 R84, R64, R86, RZ ;  /* 0x000000564054723c */ /* 0x000fe200000418ff */
[----:B------:R-:W-:-:S04]  /*eeb0*/  FADD.FTZ R110, R110, R121 ;  /* 0x000000796e6e7221 */ /* 0x000fc80000010000 */
[----:B------:R-:W-:Y:S01]  /*eec0*/  FADD.FTZ R110, R109, R110 ;  /* 0x0000006e6d6e7221 */ /* 0x000fe20000010000 */
[C---:B------:R-:W-:Y:S01]  /*eed0*/  HMMA.16816.F32.BF16 R96, R64.reuse, R92, RZ ;  /* 0x0000005c4060723c */ /* 0x040fe200000418ff */
[----:B------:R-:W-:Y:S05]  /*eee0*/  MUFU.EX2 R124, R124 ;  /* 0x0000007c007c7308 */ /* 0x000fea0000000800 */
[----:B------:R-:W-:Y:S01]  /*eef0*/  HMMA.16816.F32.BF16 R92, R64, R94, RZ ;  /* 0x0000005e405c723c */ /* 0x000fe200000418ff */
[----:B--2---:R-:W-:Y:S02]  /*ef00*/  F2FP.BF16.F32.PACK_AB R7, R0, R111 ;  /* 0x0000006f0007723e */ /* 0x004fe400000010ff */
[----:B------:R-:W-:Y:S01]  /*ef10*/  MUFU.EX2 R122, R122 ;  /* 0x0000007a007a7308 */ /* 0x000fe20000000800 */
[----:B------:R-:W-:-:S02]  /*ef20*/  FADD.FTZ R111, R111, R110 ;  /* 0x0000006e6f6f7221 */ /* 0x000fc40000010000 */
[----:B------:R-:W-:Y:S02]  /*ef30*/  HMMA.16816.F32.BF16 R80, R64, R76, RZ ;  /* 0x0000004c4050723c */ /* 0x000fe400000418ff */
[----:B------:R-:W-:-:S04]  /*ef40*/  FADD.FTZ R111, R0, R111 ;  /* 0x0000006f006f7221 */ /* 0x000fc80000010000 */
[C---:B------:R-:W-:Y:S06]  /*ef50*/  HMMA.16816.F32.BF16 R72, R4.reuse, R16, R72 ;  /* 0x000000100448723c */ /* 0x040fec0000041848 */
        /* <DEDUP_REMOVED lines=11> */
[C---:B----4-:R-:W-:Y:S06]  /*f010*/  HMMA.16816.F32.BF16 R60, R64.reuse, R28, RZ ;  /* 0x0000001c403c723c */ /* 0x050fec00000418ff */
        /* <DEDUP_REMOVED lines=13> */
[----:B------:R-:W-:Y:S01]  /*f0f0*/  FFMA.FTZ R26, R165, UR12, -R130 ;  /* 0x0000000ca51a7c23 */ /* 0x000fe20008010882 */
[----:B------:R-:W-:-:S03]  /*f100*/  FFMA.FTZ R165, R120, UR12, -R123 ;  /* 0x0000000c78a57c23 */ /* 0x000fc6000801087b */
        /* <DEDUP_REMOVED lines=44> */
[C---:B---3--:R-:W-:Y:S01]  /*f3d0*/  HMMA.16816.F32.BF16 R72, R4.reuse, R12, R72 ;  /* 0x0000000c0448723c */ /* 0x048fe20000041848 */
[----:B------:R-:W3:Y:S05]  /*f3e0*/  MUFU.EX2 R165, R165 ;  /* 0x000000a500a57308 */ /* 0x000eea0000000800 */
        /* <DEDUP_REMOVED lines=14> */
[C---:B-1----:R-:W-:Y:S06]  /*f4d0*/  HMMA.16816.F32.BF16 R60, R4.reuse, R8, R60 ;  /* 0x00000008043c723c */ /* 0x042fec000004183c */
[----:B------:R-:W-:Y:S01]  /*f4e0*/  HMMA.16816.F32.BF16 R64, R4, R10, R64 ;  /* 0x0000000a0440723c */ /* 0x000fe20000041840 */
[----:B------:R-:W1:Y:S06]  /*f4f0*/  LDSM.16.MT88.4 R8, [R140+0x9800] ;  /* 0x009800008c08783b */ /* 0x000e6c0000004200 */
[----:B------:R-:W-:Y:S01]  /*f500*/  F2FP.BF16.F32.PACK_AB R4, R33, R32 ;  /* 0x000000202104723e */ /* 0x000fe200000010ff */
[----:B------:R-:W-:Y:S01]  /*f510*/  FADD.FTZ R32, R32, R25 ;  /* 0x0000001920207221 */ /* 0x000fe20000010000 */
[C---:B----4-:R-:W-:Y:S01]  /*f520*/  F2FP.BF16.F32.PACK_AB R5, R124.reuse, R125 ;  /* 0x0000007d7c05723e */ /* 0x050fe200000010ff */
        /* <DEDUP_REMOVED lines=23> */
[C---:B----4-:R-:W-:Y:S06]  /*f6a0*/  HMMA.16816.F32.BF16 R44, R4.reuse, R16, R44 ;  /* 0x00000010042c723c */ /* 0x050fec000004182c */
        /* <DEDUP_REMOVED lines=68> */
[----:B------:R-:W-:-:S05]  /*faf0*/  IMAD.WIDE.U32 R6, R6, UR4, R8 ;  /* 0x0000000406067c25 */ /* 0x000fca000f8e0008 */
[----:B------:R-:W-:Y:S01]  /*fb00*/  IADD3 R0, R7, R5, RZ ;  /* 0x0000000507007210 */ /* 0x000fe20007ffe0ff */
[----:B------:R-:W-:Y:S01]  /*fb10*/  IMAD.MOV.U32 R5, RZ, RZ, R6 ;  /* 0x000000ffff057224 */ /* 0x000fe200078e0006 */
[----:B------:R-:W-:Y:S06]  /*fb20*/  BRA `(.L_x_7152) ;  /* 0x0000000000107947 */ /* 0x000fec0003800000 */
.L_x_7151:
[----:B------:R-:W-:Y:S02]  /*fb30*/  ULDC UR8, c[0x0][0x250] ;  /* 0x0000940000087ab9 */ /* 0x000fe40000000800 */
[----:B------:R-:W-:-:S06]  /*fb40*/  USHF.L.U32 UR4, UR8, 0x6, URZ ;  /* 0x0000000608047899 */ /* 0x000fcc000800063f */
[----:B------:R-:W-:-:S04]  /*fb50*/  IADD3 R5, RZ, -UR4, RZ ;  /* 0x80000004ff057c10 */ /* 0x000fc8000fffe0ff */
[----:B------:R-:W-:-:S07]  /*fb60*/  SHF.R.S32.HI R0, RZ, 0x1f, R5 ;  /* 0x0000001fff007819 */ /* 0x000fce0000011405 */
.L_x_7152:
        /* <DEDUP_REMOVED lines=12> */
[----:B------:R-:W-:Y:S01]  /*fc30*/  LDGSTS.E.BYPASS.LTC128B.128 [R153+0x8000], desc[UR6][R158.64] ;  /* 0x080000009e997fae */ /* 0x000fe2000b901d46 */
[----:B------:R-:W-:-:S02]  /*fc40*/  IADD3.X R5, R159, UR4, RZ, P0, !PT ;  /* 0x000000049f057c10 */ /* 0x000fc400087fe4ff */
[----:B------:R-:W-:Y:S02]  /*fc50*/  IADD3 R6, P0, R4, UR5, RZ ;  /* 0x0000000504067c10 */ /* 0x000fe4000ff1e0ff */
[----:B------:R-:W-:Y:S02]  /*fc60*/  LEA.HI.X R9, R104, UR11, R101, 0x1, P1 ;  /* 0x0000000b68097c11 */ /* 0x000fe400088f0c65 */
[----:B------:R-:W-:Y:S02]  /*fc70*/  IADD3.X R7, R5, UR4, RZ, P0, !PT ;  /* 0x0000000405077c10 */ /* 0x000fe400087fe4ff */
[----:B------:R-:W-:Y:S01]  /*fc80*/  IADD3 R16, P0, R6, UR5, RZ ;  /* 0x0000000506107c10 */ /* 0x000fe2000ff1e0ff */
[----:B------:R1:W-:Y:S03]  /*fc90*/  LDGSTS.E.BYPASS.LTC128B.128 [R153+0xa000], desc[UR6][R8.64+0x80] ;  /* 0x0a00008008997fae */ /* 0x0003e6000b901d46 */
[----:B------:R-:W-:Y:S01]  /*fca0*/  IADD3.X R17, R7, UR4, RZ, P0, !PT ;  /* 0x0000000407117c10 */ /* 0x000fe200087fe4ff */
[----:B------:R-:W-:Y:S01]  /*fcb0*/  LDGSTS.E.BYPASS.LTC128B.128 [R153+0x8800], desc[UR6][R4.64] ;  /* 0x0880000004997fae */ /* 0x000fe2000b901d46 */
[----:B------:R-:W-:-:S03]  /*fcc0*/  ISETP.GE.AND P0, PT, R102, 0x3, PT ;  /* 0x000000036600780c */ /* 0x000fc60003f06270 */
        /* <DEDUP_REMOVED lines=10> */
[----:B-1----:R-:W-:Y:S04]  /*fd70*/  LDSM.16.M88.4 R8, [R148] ;  /* 0x000000009408783b */ /* 0x002fe80000000200 */
[----:B--2---:R-:W1:Y:S04]  /*fd80*/  LDSM.16.M88.4 R4, [R138] ;  /* 0x000000008a04783b */ /* 0x004e680000000200 */
[----:B------:R-:W2:Y:S04]  /*fd90*/  LDSM.16.M88.4 R120, [R147] ;  /* 0x000000009378783b */ /* 0x000ea80000000200 */
[----:B------:R-:W2:Y:S04]  /*fda0*/  LDSM.16.M88.4 R116, [R139] ;  /* 0x000000008b74783b */ /* 0x000ea80000000200 */
[----:B------:R-:W-:Y:S04]  /*fdb0*/  LDSM.16.M88.4 R128, [R145] ;  /* 0x000000009180783b */ /* 0x000fe80000000200 */
[----:B------:R-:W-:Y:S01]  /*fdc0*/  LDSM.16.M88.4 R124, [R136] ;  /* 0x00000000887c783b */ /* 0x000fe20000000200 */
[C---:B----4-:R-:W-:Y:S03]  /*fdd0*/  HMMA.16816.F32.BF16 R108, R12.reuse, R104, RZ ;  /* 0x000000680c6c723c */ /* 0x050fe600000418ff */
[----:B------:R-:W0:Y:S03]  /*fde0*/  LDGDEPBAR ;  /* 0x00000000000079af */ /* 0x000e260000000000 */
[C---:B-----5:R-:W-:Y:S06]  /*fdf0*/  HMMA.16816.F32.BF16 R32, R12.reuse, R28, RZ ;  /* 0x0000001c0c20723c */ /* 0x060fec00000418ff */
[C---:B---3--:R-:W-:Y:S06]  /*fe00*/  HMMA.16816.F32.BF16 R24, R12.reuse, R20, RZ ;  /* 0x000000140c18723c */ /* 0x048fec00000418ff */
[C---:B------:R-:W-:Y:S06]  /*fe10*/  HMMA.16816.F32.BF16 R104, R12.reuse, R106, RZ ;  /* 0x0000006a0c68723c */ /* 0x040fec00000418ff */
[C---:B------:R-:W-:Y:S06]  /*fe20*/  HMMA.16816.F32.BF16 R28, R12.reuse, R30, RZ ;  /* 0x0000001e0c1c723c */ /* 0x040fec00000418ff */
[C---:B------:R-:W-:Y:S06]  /*fe30*/  HMMA.16816.F32.BF16 R20, R12.reuse, R22, RZ ;  /* 0x000000160c14723c */ /* 0x040fec00000418ff */
[C---:B------:R-:W-:Y:S06]  /*fe40*/  HMMA.16816.F32.BF16 R16, R12.reuse, R112, RZ ;  /* 0x000000700c10723c */ /* 0x040fec00000418ff */
[----:B------:R-:W-:Y:S01]  /*fe50*/  HMMA.16816.F32.BF16 R12, R12, R114, RZ ;  /* 0x000000720c0c723c */ /* 0x000fe200000418ff */
[----:B------:R-:W3:Y:S05]  /*fe60*/  LDSM.16.M88.4 R112, [R137] ;  /* 0x000000008970783b */ /* 0x000eea0000000200 */
[C---:B-1----:R-:W-:Y:S06]  /*fe70*/  HMMA.16816.F32.BF16 R24, R8.reuse, R4, R24 ;  /* 0x000000040818723c */ /* 0x042fec0000041818 */
[C---:B------:R-:W-:Y:S01]  /*fe80*/  HMMA.16816.F32.BF16 R20, R8.reuse, R6, R20 ;  /* 0x000000060814723c */ /* 0x040fe20000041814 */
[----:B------:R-:W-:Y:S05]  /*fe90*/  LDSM.16.M88.4 R4, [R146] ;  /* 0x000000009204783b */ /* 0x000fea0000000200 */
        /* <DEDUP_REMOVED lines=19> */
[C---:B----4-:R-:W-:Y:S06]  /*ffd0*/  HMMA.16816.F32.BF16 R16, R4.reuse, R8, R16 ;  /* 0x000000080410723c */ /* 0x050fec0000041810 */
[----:B------:R-:W-:Y:S01]  /*ffe0*/  HMMA.16816.F32.BF16 R12, R4, R10, R12 ;  /* 0x0000000a040c723c */ /* 0x000fe2000004180c */
[----:B------:R-:W-:Y:S04]  /*fff0*/  LDSM.16.M88.4 R8, [R150+0x2000] ;  /* 0x002000009608783b */ /* 0x000fe80000000200 */
[----:B------:R-:W3:Y:S01]  /*10000*/  LDSM.16.M88.4 R4, [R149+0x6000] ;  /* 0x006000009504783b */ /* 0x000ee20000000200 */
        /* <DEDUP_REMOVED lines=11> */
[----:B------:R-:W2:Y:S04]  /*100c0*/  LDSM.16.M88.4 R116, [R135] ;  /* 0x000000008774783b */ /* 0x000ea80000000200 */
[----:B------:R-:W5:Y:S01]  /*100d0*/  LDSM.16.M88.4 R128, [R149+0x7000] ;  /* 0x007000009580783b */ /* 0x000f620000000200 */
[C---:B---3--:R-:W-:Y:S06]  /*100e0*/  HMMA.16816.F32.BF16 R108, R8.reuse, R4, R108 ;  /* 0x00000004086c723c */ /* 0x048fec000004186c */
[C---:B------:R-:W-:Y:S01]  /*100f0*/  HMMA.16816.F32.BF16 R104, R8.reuse, R6, R104 ;  /* 0x000000060868723c */ /* 0x040fe20000041868 */
[----:B------:R-:W-:Y:S05]  /*10100*/  LDSM.16.M88.4 R4, [R143+0x6000] ;  /* 0x006000008f04783b */ /* 0x000fea0000000200 */
[C---:B----4-:R-:W-:Y:S06]  /*10110*/  HMMA.16816.F32.BF16 R16, R8.reuse, R124, R16 ;  /* 0x0000007c0810723c */ /* 0x050fec0000041810 */
[C---:B------:R-:W-:Y:S01]  /*10120*/  HMMA.16816.F32.BF16 R12, R8.reuse, R126, R12 ;  /* 0x0000007e080c723c */ /* 0x040fe2000004180c */
[----:B------:R-:W-:Y:S05]  /*10130*/  LDSM.16.M88.4 R124, [R143+0x6800] ;  /* 0x006800008f7c783b */ /* 0x000fea0000000200 */
[C---:B-1----:R-:W-:Y:S06]  /*10140*/  HMMA.16816.F32.BF16 R32, R8.reuse, R112, R32 ;  /* 0x000000700820723c */ /* 0x042fec0000041820 */
[----:B------:R-:W-:Y:S01]  /*10150*/  HMMA.16816.F32.BF16 R28, R8, R114, R28 ;  /* 0x00000072081c723c */ /* 0x000fe2000004181c */
[----:B------:R-:W1:Y:S05]  /*10160*/  LDSM.16.M88.4 R112, [R146+0x2000] ;  /* 0x002000009270783b */ /* 0x000e6a0000000200 */
[C---:B--2---:R-:W-:Y:S06]  /*10170*/  HMMA.16816.F32.BF16 R108, R120.reuse, R116, R108 ;  /* 0x00000074786c723c */ /* 0x044fec000004186c */
[----:B------:R-:W-:Y:S01]  /*10180*/  HMMA.16816.F32.BF16 R104, R120, R118, R104 ;  /* 0x000000767868723c */ /* 0x000fe20000041868 */
[----:B------:R-:W2:Y:S05]  /*10190*/  LDSM.16.M88.4 R116, [R133] ;  /* 0x000000008574783b */ /* 0x000eaa0000000200 */
[C---:B-----5:R-:W-:Y:S06]  /*101a0*/  HMMA.16816.F32.BF16 R24, R8.reuse, R128, R24 ;  /* 0x000000800818723c */ /* 0x060fec0000041818 */
[----:B------:R-:W-:Y:S01]  /*101b0*/  HMMA.16816.F32.BF16 R20, R8, R130, R20 ;  /* 0x000000820814723c */ /* 0x000fe20000041814 */
[----:B------:R-:W3:Y:S04]  /*101c0*/  LDSM.16.M88.4 R128, [R134] ;  /* 0x000000008680783b */ /* 0x000ee80000000200 */
[----:B------:R-:W-:Y:S01]  /*101d0*/  LDSM.16.M88.4 R8, [R145+0x2000] ;  /* 0x002000009108783b */ /* 0x000fe20000000200 */
[C---:B-1----:R-:W-:Y:S06]  /*101e0*/  HMMA.16816.F32.BF16 R108, R112.reuse, R4, R108 ;  /* 0x00000004706c723c */ /* 0x042fec000004186c */
[----:B------:R-:W-:Y:S01]  /*101f0*/  HMMA.16816.F32.BF16 R104, R112, R6, R104 ;  /* 0x000000067068723c */ /* 0x000fe20000041868 */
[----:B------:R-:W1:Y:S05]  /*10200*/  LDSM.16.M88.4 R4, [R136+0x2000] ;  /* 0x002000008804783b */ /* 0x000e6a0000000200 */
[C---:B--2---:R-:W-:Y:S06]  /*10210*/  HMMA.16816.F32.BF16 R24, R120.reuse, R116, R24 ;  /* 0x000000747818723c */ /* 0x044fec0000041818 */
[C---:B------:R-:W-:Y:S06]  /*10220*/  HMMA.16816.F32.BF16 R20, R120.reuse, R118, R20 ;  /* 0x000000767814723c */ /* 0x040fec0000041814 */
[C---:B---3--:R-:W-:Y:S06]  /*10230*/  HMMA.16816.F32.BF16 R32, R120.reuse, R128, R32 ;  /* 0x000000807820723c */ /* 0x048fec0000041820 */
[----:B------:R-:W-:Y:S01]  /*10240*/  HMMA.16816.F32.BF16 R28, R120, R130, R28 ;  /* 0x00000082781c723c */ /* 0x000fe2000004181c */
[----:B------:R-:W2:Y:S05]  /*10250*/  LDSM.16.M88.4 R128, [R132] ;  /* 0x000000008480783b */ /* 0x000eaa0000000200 */
[C---:B-1----:R-:W-:Y:S06]  /*10260*/  HMMA.16816.F32.BF16 R108, R8.reuse, R4, R108 ;  /* 0x00000004086c723c */ /* 0x042fec000004186c */
[----:B------:R-:W-:Y:S01]  /*10270*/  HMMA.16816.F32.BF16 R104, R8, R6, R104 ;  /* 0x000000060868723c */ /* 0x000fe20000041868 */
[----:B------:R-:W1:Y:S05]  /*10280*/  LDSM.16.M88.4 R4, [R143+0x7000] ;  /* 0x007000008f04783b */ /* 0x000e6a0000000200 */
[C---:B------:R-:W-:Y:S06]  /*10290*/  HMMA.16816.F32.BF16 R32, R112.reuse, R124, R32 ;  /* 0x0000007c7020723c */ /* 0x040fec0000041820 */
[----:B------:R-:W-:Y:S06]  /*102a0*/  HMMA.16816.F32.BF16 R28, R112, R126, R28 ;  /* 0x0000007e701c723c */ /* 0x000fec000004181c */
[----:B------:R-:W-:Y:S01]  /*102b0*/  FMUL.FTZ R108, R108, UR17 ;  /* 0x000000116c6c7c20 */ /* 0x000fe20008410000 */
[----:B------:R-:W-:Y:S01]  /*102c0*/  FMUL.FTZ R117, R109, UR17 ;  /* 0x000000116d757c20 */ /* 0x000fe20008410000 */
[----:B------:R-:W-:Y:S01]  /*102d0*/  FMUL.FTZ R118, R110, UR17 ;  /* 0x000000116e767c20 */ /* 0x000fe20008410000 */
[----:B------:R-:W-:Y:S01]  /*102e0*/  FMUL.FTZ R0, R111, UR17 ;  /* 0x000000116f007c20 */ /* 0x000fe20008410000 */
[----:B------:R3:W4:Y:S01]  /*102f0*/  MUFU.TANH R116, R108 ;  /* 0x0000006c00747308 */ /* 0x0007220000002400 */
[----:B--2---:R-:W-:Y:S01]  /*10300*/  HMMA.16816.F32.BF16 R16, R120, R128, R16 ;  /* 0x000000807810723c */ /* 0x004fe20000041810 */
[----:B------:R-:W-:Y:S01]  /*10310*/  FMUL.FTZ R101, R104, UR17 ;  /* 0x0000001168657c20 */ /* 0x000fe20008410000 */
[----:B------:R-:W-:Y:S01]  /*10320*/  FMUL.FTZ R104, R105, UR17 ;  /* 0x0000001169687c20 */ /* 0x000fe20008410000 */
[----:B------:R-:W-:Y:S01]  /*10330*/  FMUL.FTZ R105, R106, UR17 ;  /* 0x000000116a697c20 */ /* 0x000fe20008410000 */
[----:B------:R-:W-:-:S02]  /*10340*/  FMUL.FTZ R106, R107, UR17 ;  /* 0x000000116b6a7c20 */ /* 0x000fc40008410000 */
[----:B------:R-:W-:Y:S01]  /*10350*/  HMMA.16816.F32.BF16 R120, R120, R130, R12 ;  /* 0x000000827878723c */ /* 0x000fe2000004180c */
[----:B------:R-:W2:Y:S01]  /*10360*/  LDSM.16.M88.4 R12, [R136+0x2800] ;  /* 0x00280000880c783b */ /* 0x000ea20000000200 */
[----:B------:R-:W5:Y:S03]  /*10370*/  MUFU.TANH R117, R117 ;  /* 0x0000007500757308 */ /* 0x000f660000002400 */
[----:B---3--:R-:W3:Y:S05]  /*10380*/  LDSM.16.M88.4 R108, [R136+0x3000] ;  /* 0x00300000886c783b */ /* 0x008eea0000000200 */
[----:B------:R-:W5:Y:S01]  /*10390*/  MUFU.TANH R118, R118 ;  /* 0x0000007600767308 */ /* 0x000f620000002400 */
[C---:B-1----:R-:W-:Y:S06]  /*103a0*/  HMMA.16816.F32.BF16 R24, R112.reuse, R4, R24 ;  /* 0x000000047018723c */ /* 0x042fec0000041818 */
[----:B------:R-:W-:Y:S01]  /*103b0*/  HMMA.16816.F32.BF16 R20, R112, R6, R20 ;  /* 0x000000067014723c */ /* 0x000fe20000041814 */
[----:B------:R-:W1:Y:S01]  /*103c0*/  LDSM.16.M88.4 R4, [R143+0x7800] ;  /* 0x007800008f04783b */ /* 0x000e620000000200 */
[----:B------:R-:W5:Y:S08]  /*103d0*/  MUFU.TANH R0, R0 ;  /* 0x0000000000007308 */ /* 0x000f700000002400 */
[----:B------:R-:W-:Y:S08]  /*103e0*/  MUFU.TANH R104, R104 ;  /* 0x0000006800687308 */ /* 0x000ff00000002400 */
[----:B------:R-:W5:Y:S01]  /*103f0*/  MUFU.TANH R105, R105 ;  /* 0x0000006900697308 */ /* 0x000f620000002400 */
[C---:B--2---:R-:W-:Y:S07]  /*10400*/  HMMA.16816.F32.BF16 R32, R8.reuse, R12, R32 ;  /* 0x0000000c0820723c */ /* 0x044fee0000041820 */
[----:B------:R-:W2:Y:S01]  /*10410*/  MUFU.TANH R106, R106 ;  /* 0x0000006a006a7308 */ /* 0x000ea20000002400 */
[----:B------:R-:W-:Y:S01]  /*10420*/  HMMA.16816.F32.BF16 R28, R8, R14, R28 ;  /* 0x0000000e081c723c */ /* 0x000fe2000004181c */
[----:B------:R-:W4:Y:S01]  /*10430*/  LDSM.16.M88.4 R12, [R136+0x3800] ;  /* 0x00380000880c783b */ /* 0x000f220000000200 */
[----:B------:R-:W-:-:S04]  /*10440*/  DEPBAR.LE SB0, 0x0 ;  /* 0x000080000000791a */ /* 0x000fc80000000000 */
[----:B---3--:R-:W-:Y:S01]  /*10450*/  HMMA.16816.F32.BF16 R24, R8, R108, R24 ;  /* 0x0000006c0818723c */ /* 0x008fe20000041818 */
[----:B------:R-:W3:Y:S01]  /*10460*/  S2R R108, SR_TID.X ;  /* 0x00000000006c7919 */ /* 0x000ee20000002100 */
[----:B------:R-:W-:Y:S04]  /*10470*/  MUFU.TANH R101, R101 ;  /* 0x0000006500657308 */ /* 0x000fe80000002400 */
[C---:B-1----:R-:W-:Y:S06]  /*10480*/  HMMA.16816.F32.BF16 R16, R112.reuse, R4, R16 ;  /* 0x000000047010723c */ /* 0x042fec0000041810 */
[----:B------:R-:W-:Y:S01]  /*10490*/  HMMA.16816.F32.BF16 R120, R112, R6, R120 ;  /* 0x000000067078723c */ /* 0x000fe20000041878 */
[----:B------:R-:W-:Y:S01]  /*104a0*/  FMUL.FTZ R107, R32, UR17 ;  /* 0x00000011206b7c20 */ /* 0x000fe20008410000 */
[----:B------:R-:W-:Y:S01]  /*104b0*/  FMUL.FTZ R32, R33, UR17 ;  /* 0x0000001121207c20 */ /* 0x000fe20008410000 */
[----:B------:R-:W-:Y:S01]  /*104c0*/  FMUL.FTZ R33, R35, UR17 ;  /* 0x0000001123217c20 */ /* 0x000fe20008410000 */
[----:B------:R-:W-:-:S02]  /*104d0*/  FMUL.FTZ R34, R34, UR17 ;  /* 0x0000001122227c20 */ /* 0x000fc40008410000 */
[C---:B------:R-:W-:Y:S01]  /*104e0*/  HMMA.16816.F32.BF16 R20, R8.reuse, R110, R20 ;  /* 0x0000006e0814723c */ /* 0x040fe20000041814 */
[----:B------:R-:W1:Y:S01]  /*104f0*/  MUFU.TANH R107, R107 ;  /* 0x0000006b006b7308 */ /* 0x000e620000002400 */
[----:B------:R-:W-:Y:S01]  /*10500*/  FMUL.FTZ R35, R28, UR17 ;  /* 0x000000111c237c20 */ /* 0x000fe20008410000 */
[----:B------:R-:W-:Y:S01]  /*10510*/  FMUL.FTZ R28, R29, UR17 ;  /* 0x000000111d1c7c20 */ /* 0x000fe20008410000 */
[----:B------:R-:W-:Y:S01]  /*10520*/  FMUL.FTZ R29, R31, UR17 ;  /* 0x000000111f1d7c20 */ /* 0x000fe20008410000 */
[----:B------:R-:W-:Y:S01]  /*10530*/  FMUL.FTZ R30, R30, UR17 ;  /* 0x000000111e1e7c20 */ /* 0x000fe20008410000 */
[----:B------:R-:W-:Y:S01]  /*10540*/  FMUL.FTZ R125, R24, UR17 ;  /* 0x00000011187d7c20 */ /* 0x000fe20008410000 */
[----:B------:R-:W-:Y:S01]  /*10550*/  FMUL.FTZ R24, R26, UR17 ;  /* 0x000000111a187c20 */ /* 0x000fe20008410000 */
[----:B------:R-:W-:Y:S01]  /*10560*/  FMUL.FTZ R25, R25, UR17 ;  /* 0x0000001119197c20 */ /* 0x000fe20008410000 */
[----:B------:R-:W1:Y:S01]  /*10570*/  MUFU.TANH R33, R33 ;  /* 0x0000002100217308 */ /* 0x000e620000002400 */
[----:B------:R-:W-:Y:S01]  /*10580*/  FMUL.FTZ R27, R27, UR17 ;  /* 0x000000111b1b7c20 */ /* 0x000fe20008410000 */
[----:B---3--:R-:W-:Y:S01]  /*10590*/  IMAD.SHL.U32 R5, R108, 0x2, RZ ;  /* 0x000000026c057824 */ /* 0x008fe200078e00ff */
[C---:B----4-:R-:W-:Y:S05]  /*105a0*/  HMMA.16816.F32.BF16 R16, R8.reuse, R12, R16 ;  /* 0x0000000c0810723c */ /* 0x050fea0000041810 */
[----:B------:R-:W-:Y:S01]  /*105b0*/  MUFU.TANH R35, R35 ;  /* 0x0000002300237308 */ /* 0x000fe20000002400 */
[----:B------:R-:W-:Y:S01]  /*105c0*/  LOP3.LUT R5, R5, 0x6, RZ, 0xc0, !PT ;  /* 0x0000000605057812 */ /* 0x000fe200078ec0ff */
[----:B------:R-:W-:Y:S05]  /*105d0*/  HMMA.16816.F32.BF16 R120, R8, R14, R120 ;  /* 0x0000000e0878723c */ /* 0x000fea0000041878 */
[----:B------:R-:W-:Y:S01]  /*105e0*/  FMUL.FTZ R26, R20, UR17 ;  /* 0x00000011141a7c20 */ /* 0x000fe20008410000 */
[----:B------:R-:W-:Y:S01]  /*105f0*/  IMAD R4, R160, 0x40, R5 ;  /* 0x00000040a0047824 */ /* 0x000fe200078e0205 */
[----:B------:R-:W-:Y:S01]  /*10600*/  MUFU.TANH R32, R32 ;  /* 0x0000002000207308 */ /* 0x000fe20000002400 */
[----:B------:R-:W-:Y:S01]  /*10610*/  FMUL.FTZ R23, R23, UR17 ;  /* 0x0000001117177c20 */ /* 0x000fe20008410000 */
[----:B------:R-:W-:Y:S01]  /*10620*/  FMUL.FTZ R22, R22, UR17 ;  /* 0x0000001116167c20 */ /* 0x000fe20008410000 */
[C---:B------:R-:W-:Y:S01]  /*10630*/  VIADD R6, R4.reuse, 0x1 ;  /* 0x0000000104067836 */ /* 0x040fe20000000000 */
[CC--:B------:R-:W-:Y:S01]  /*10640*/  ISETP.GE.AND P5, PT, R4.reuse, R2.reuse, PT ;  /* 0x000000020400720c */ /* 0x0c0fe20003fa6270 */
[C---:B------:R-:W-:Y:S01]  /*10650*/  VIADD R20, R4.reuse, 0x9 ;  /* 0x0000000904147836 */ /* 0x040fe20000000000 */
[CC--:B------:R-:W-:Y:S01]  /*10660*/  ISETP.GE.AND P2, PT, R4.reuse, R103.reuse, PT ;  /* 0x000000670400720c */ /* 0x0c0fe20003f46270 */
[----:B------:R-:W-:Y:S01]  /*10670*/  VIADD R8, R4, 0x11 ;  /* 0x0000001104087836 */ /* 0x000fe20000000000 */
[CC--:B------:R-:W-:Y:S01]  /*10680*/  ISETP.GE.AND P4, PT, R6.reuse, R2.reuse, PT ;  /* 0x000000020600720c */ /* 0x0c0fe20003f86270 */
[----:B------:R-:W3:Y:S01]  /*10690*/  MUFU.TANH R34, R34 ;  /* 0x0000002200227308 */ /* 0x000ee20000002400 */
[-C--:B------:R-:W-:Y:S01]  /*106a0*/  ISETP.GE.AND P1, PT, R6, R103.reuse, PT ;  /* 0x000000670600720c */ /* 0x080fe20003f26270 */
[----:B------:R-:W-:Y:S01]  /*106b0*/  VIADD R6, R4, 0x8 ;  /* 0x0000000804067836 */ /* 0x000fe20000000000 */
[----:B------:R-:W-:Y:S01]  /*106c0*/  FSEL R7, R116, -INF , !P5 ;  /* 0xff80000074077808 */ /* 0x000fe20006800000 */
[----:B------:R-:W-:Y:S01]  /*106d0*/  VIADD R14, R4, 0x18 ;  /* 0x00000018040e7836 */ /* 0x000fe20000000000 */
[----:B-----5:R-:W-:Y:S01]  /*106e0*/  FSEL R13, R117, -INF , !P4 ;  /* 0xff800000750d7808 */ /* 0x020fe20006000000 */
[----:B------:R-:W-:Y:S01]  /*106f0*/  FMUL.FTZ R115, R16, UR17 ;  /* 0x0000001110737c20 */ /* 0x000fe20008410000 */
[CC--:B------:R-:W-:Y:S01]  /*10700*/  ISETP.GE.AND P6, PT, R6.reuse, R2.reuse, PT ;  /* 0x000000020600720c */ /* 0x0c0fe20003fc6270 */
[----:B------:R-:W-:Y:S01]  /*10710*/  MUFU.TANH R29, R29 ;  /* 0x0000001d001d7308 */ /* 0x000fe20000002400 */
[-C--:B------:R-:W-:Y:S01]  /*10720*/  ISETP.GE.AND P5, PT, R6, R103.reuse, PT ;  /* 0x000000670600720c */ /* 0x080fe20003fa6270 */
[----:B------:R-:W-:Y:S01]  /*10730*/  VIADD R16, R4, 0x19 ;  /* 0x0000001904107836 */ /* 0x000fe20000000000 */
[----:B------:R-:W-:Y:S01]  /*10740*/  FSEL R6, R118, -INF , !P2 ;  /* 0xff80000076067808 */ /* 0x000fe20005000000 */
[----:B------:R-:W-:Y:S01]  /*10750*/  FMUL.FTZ R12, R21, UR17 ;  /* 0x00000011150c7c20 */ /* 0x000fe20008410000 */
[-C--:B------:R-:W-:Y:S01]  /*10760*/  ISETP.GE.AND P2, PT, R20, R2.reuse, PT ;  /* 0x000000021400720c */ /* 0x080fe20003f46270 */
[----:B------:R-:W-:Y:S01]  /*10770*/  FMUL.FTZ R111, R120, UR17 ;  /* 0x00000011786f7c20 */ /* 0x000fe20008410000 */
[-C--:B------:R-:W-:Y:S01]  /*10780*/  ISETP.GE.AND P4, PT, R20, R103.reuse, PT ;  /* 0x000000671400720c */ /* 0x080fe20003f86270 */
[----:B------:R-:W-:Y:S01]  /*10790*/  VIADD R20, R4, 0x10 ;  /* 0x0000001004147836 */ /* 0x000fe20000000000 */
[----:B------:R-:W4:Y:S01]  /*107a0*/  MUFU.TANH R125, R125 ;  /* 0x0000007d007d7308 */ /* 0x000f220000002400 */
[----:B------:R-:W-:Y:S01]  /*107b0*/  FSEL R0, R0, -INF , !P1 ;  /* 0xff80000000007808 */ /* 0x000fe20004800000 */
[----:B------:R-:W-:Y:S01]  /*107c0*/  FMUL.FTZ R17, R17, UR17 ;  /* 0x0000001111117c20 */ /* 0x000fe20008410000 */
[----:B------:R-:W-:Y:S01]  /*107d0*/  FSEL R10, R105, -INF , !P5 ;  /* 0xff800000690a7808 */ /* 0x000fe20006800000 */
[----:B------:R-:W-:Y:S01]  /*107e0*/  FMUL.FTZ R102, R122, UR17 ;  /* 0x000000117a667c20 */ /* 0x000fe20008410000 */
[-C--:B------:R-:W-:Y:S01]  /*107f0*/  ISETP.GE.AND P1, PT, R20, R2.reuse, PT ;  /* 0x000000021400720c */ /* 0x080fe20003f26270 */
[----:B------:R-:W-:Y:S01]  /*10800*/  FMUL.FTZ R18, R18, UR17 ;  /* 0x0000001112127c20 */ /* 0x000fe20008410000 */
[----:B------:R-:W-:Y:S01]  /*10810*/  FSEL R11, R104, -INF , !P2 ;  /* 0xff800000680b7808 */ /* 0x000fe20005000000 */
[----:B------:R-:W5:Y:S01]  /*10820*/  MUFU.TANH R28, R28 ;  /* 0x0000001c001c7308 */ /* 0x000f620000002400 */
[C---:B------:R-:W-:Y:S01]  /*10830*/  ISETP.GE.AND P5, PT, R8.reuse, R2, PT ;  /* 0x000000020800720c */ /* 0x040fe20003fa6270 */
[----:B------:R-:W-:Y:S01]  /*10840*/  FMUL.FTZ R19, R19, UR17 ;  /* 0x0000001113137c20 */ /* 0x000fe20008410000 */
[----:B------:R-:W-:-:S02]  /*10850*/  ISETP.GE.AND P2, PT, R8, R103, PT ;  /* 0x000000670800720c */ /* 0x000fc40003f46270 */
[----:B--2---:R-:W-:Y:S02]  /*10860*/  FSEL R8, R106, -INF , !P4 ;  /* 0xff8000006a087808 */ /* 0x004fe40006000000 */
[----:B-1----:R-:W-:Y:S01]  /*10870*/  FSEL R15, R107, -INF , !P1 ;  /* 0xff8000006b0f7808 */ /* 0x002fe20004800000 */
[----:B------:R-:W-:Y:S01]  /*10880*/  MUFU.TANH R30, R30 ;  /* 0x0000001e001e7308 */ /* 0x000fe20000002400 */
[C---:B------:R-:W-:Y:S01]  /*10890*/  ISETP.GE.AND P4, PT, R14.reuse, R2, PT ;  /* 0x000000020e00720c */ /* 0x040fe20003f86270 */
[----:B------:R-:W-:Y:S01]  /*108a0*/  FMUL.FTZ R107, R121, UR17 ;  /* 0x00000011796b7c20 */ /* 0x000fe20008410000 */
[-C--:B------:R-:W-:Y:S01]  /*108b0*/  ISETP.GE.AND P1, PT, R14, R103.reuse, PT ;  /* 0x000000670e00720c */ /* 0x080fe20003f26270 */
[----:B------:R-:W-:Y:S01]  /*108c0*/  VIADD R14, R4, 0x20 ;  /* 0x00000020040e7836 */ /* 0x000fe20000000000 */
[----:B------:R-:W-:Y:S01]  /*108d0*/  FSEL R9, R101, -INF , !P6 ;  /* 0xff80000065097808 */ /* 0x000fe20007000000 */
[----:B------:R-:W-:Y:S01]  /*108e0*/  FMUL.FTZ R101, R123, UR17 ;  /* 0x000000117b657c20 */ /* 0x000fe20008410000 */
[----:B------:R-:W-:Y:S01]  /*108f0*/  ISETP.GE.AND P6, PT, R20, R103, PT ;  /* 0x000000671400720c */ /* 0x000fe20003fc6270 */
[----:B------:R-:W-:Y:S01]  /*10900*/  MUFU.TANH R119, R25 ;  /* 0x0000001900777308 */ /* 0x000fe20000002400 */
[----:B------:R-:W-:-:S02]  /*10910*/  FSEL R112, R33, -INF , !P2 ;  /* 0xff80000021707808 */ /* 0x000fc40005000000 */
[----:B---3--:R-:W-:Y:S02]  /*10920*/  FSEL R104, R34, -INF , !P6 ;  /* 0xff80000022687808 */ /* 0x008fe40007000000 */
[----:B------:R-:W-:Y:S02]  /*10930*/  FSEL R105, R32, -INF , !P5 ;  /* 0xff80000020697808 */ /* 0x000fe40006800000 */
[-C--:B------:R-:W-:Y:S01]  /*10940*/  ISETP.GE.AND P2, PT, R14, R2.reuse, PT ;  /* 0x000000020e00720c */ /* 0x080fe20003f46270 */
[----:B------:R-:W1:Y:S01]  /*10950*/  MUFU.TANH R5, R27 ;  /* 0x0000001b00057308 */ /* 0x000e620000002400 */
[C---:B------:R-:W-:Y:S02]  /*10960*/  ISETP.GE.AND P6, PT, R16.reuse, R2, PT ;  /* 0x000000021000720c */ /* 0x040fe40003fc6270 */
[----:B------:R-:W-:Y:S01]  /*10970*/  ISETP.GE.AND P5, PT, R16, R103, PT ;  /* 0x000000671000720c */ /* 0x000fe20003fa6270 */
[----:B------:R-:W-:Y:S01]  /*10980*/  VIADD R16, R4, 0x21 ;  /* 0x0000002104107836 */ /* 0x000fe20000000000 */
[----:B----4-:R-:W-:-:S02]  /*10990*/  FSEL R125, R125, -INF , !P2 ;  /* 0xff8000007d7d7808 */ /* 0x010fc40005000000 */
[----:B------:R-:W-:Y:S01]  /*109a0*/  FSEL R20, R29, -INF , !P5 ;  /* 0xff8000001d147808 */ /* 0x000fe20006800000 */
[----:B------:R-:W2:Y:S01]  /*109b0*/  MUFU.TANH R25, R26 ;  /* 0x0000001a00197308 */ /* 0x000ea20000002400 */
[----:B-----5:R-:W-:Y:S02]  /*109c0*/  FSEL R21, R28, -INF , !P6 ;  /* 0xff8000001c157808 */ /* 0x020fe40007000000 */
[----:B------:R-:W-:-:S05]  /*109d0*/  ISETP.GE.AND P6, PT, R16, R103, PT ;  /* 0x000000671000720c */ /* 0x000fca0003fc6270 */
[----:B------:R3:W-:Y:S01]  /*109e0*/  MUFU.TANH R114, R23 ;  /* 0x0000001700727308 */ /* 0x0007e20000002400 */
[----:B-1----:R-:W-:Y:S01]  /*109f0*/  FSEL R118, R5, -INF , !P6 ;  /* 0xff80000005767808 */ /* 0x002fe20007000000 */
[----:B------:R-:W-:-:S06]  /*10a00*/  VIADD R5, R4, 0x38 ;  /* 0x0000003804057836 */ /* 0x000fcc0000000000 */
[----:B------:R-:W1:Y:S08]  /*10a10*/  MUFU.TANH R24, R24 ;  /* 0x0000001800187308 */ /* 0x000e700000002400 */
[----:B------:R4:W5:Y:S01]  /*10a20*/  MUFU.TANH R116, R22 ;  /* 0x0000001600747308 */ /* 0x0009620000002400 */
[----:B---3--:R-:W-:Y:S02]  /*10a30*/  FSEL R23, R35, -INF , !P4 ;  /* 0xff80000023177808 */ /* 0x008fe40006000000 */
[----:B------:R-:W-:Y:S01]  /*10a40*/  ISETP.GE.AND P4, PT, R14, R103, PT ;  /* 0x000000670e00720c */ /* 0x000fe20003f86270 */
[----:B------:R-:W-:-:S04]  /*10a50*/  VIADD R14, R4, 0x28 ;  /* 0x00000028040e7836 */ /* 0x000fc80000000000 */
[----:B------:R-:W3:Y:S01]  /*10a60*/  MUFU.TANH R12, R12 ;  /* 0x0000000c000c7308 */ /* 0x000ee20000002400 */
[CC--:B------:R-:W-:Y:S02]  /*10a70*/  ISETP.GE.AND P5, PT, R14.reuse, R2.reuse, PT ;  /* 0x000000020e00720c */ /* 0x0c0fe40003fa6270 */
[----:B------:R-:W-:Y:S01]  /*10a80*/  ISETP.GE.AND P2, PT, R14, R103, PT ;  /* 0x000000670e00720c */ /* 0x000fe20003f46270 */
[----:B------:R-:W-:Y:S01]  /*10a90*/  VIADD R14, R4, 0x30 ;  /* 0x00000030040e7836 */ /* 0x000fe20000000000 */
[----:B--2---:R-:W-:Y:S02]  /*10aa0*/  FSEL R121, R25, -INF , !P5 ;  /* 0xff80000019797808 */ /* 0x004fe40006800000 */
[----:B-1----:R-:W-:Y:S01]  /*10ab0*/  FSEL R120, R24, -INF , !P4 ;  /* 0xff80000018787808 */ /* 0x002fe20006000000 */
[----:B------:R-:W1:Y:S01]  /*10ac0*/  MUFU.TANH R115, R115 ;  /* 0x0000007300737308 */ /* 0x000e620000002400 */
[----:B----4-:R-:W-:Y:S02]  /*10ad0*/  FSEL R22, R30, -INF , !P1 ;  /* 0xff8000001e167808 */ /* 0x010fe40004800000 */
[-C--:B------:R-:W-:Y:S01]  /*10ae0*/  ISETP.GE.AND P1, PT, R16, R2.reuse, PT ;  /* 0x000000021000720c */ /* 0x080fe20003f26270 */
[----:B------:R-:W-:Y:S01]  /*10af0*/  VIADD R16, R4, 0x29 ;  /* 0x0000002904107836 */ /* 0x000fe20000000000 */
[----:B------:R-:W-:-:S02]  /*10b00*/  ISETP.GE.AND P6, PT, R14, R2, PT ;  /* 0x000000020e00720c */ /* 0x000fc40003fc6270 */
[----:B------:R-:W-:Y:S01]  /*10b10*/  FSEL R119, R119, -INF , !P1 ;  /* 0xff80000077777808 */ /* 0x000fe20004800000 */
[----:B------:R-:W2:Y:S01]  /*10b20*/  MUFU.TANH R113, R17 ;  /* 0x0000001100717308 */ /* 0x000ea20000002400 */
[-C--:B------:R-:W-:Y:S01]  /*10b30*/  ISETP.GE.AND P5, PT, R14, R103.reuse, PT ;  /* 0x000000670e00720c */ /* 0x080fe20003fa6270 */
[----:B------:R-:W-:Y:S01]  /*10b40*/  VIADD R14, R4, 0x31 ;  /* 0x00000031040e7836 */ /* 0x000fe20000000000 */
[----:B------:R-:W-:Y:S01]  /*10b50*/  ISETP.GE.AND P1, PT, R16, R103, PT ;  /* 0x000000671000720c */ /* 0x000fe20003f26270 */
[----:B------:R-:W-:Y:S01]  /*10b60*/  VIADD R4, R4, 0x39 ;  /* 0x0000003904047836 */ /* 0x000fe20000000000 */
[----:B-----5:R-:W-:Y:S02]  /*10b70*/  FSEL R116, R116, -INF , !P2 ;  /* 0xff80000074747808 */ /* 0x020fe40005000000 */
[----:B------:R-:W-:Y:S01]  /*10b80*/  FSEL R114, R114, -INF , !P1 ;  /* 0xff80000072727808 */ /* 0x000fe20004800000 */
[----:B------:R-:W4:Y:S01]  /*10b90*/  MUFU.TANH R111, R111 ;  /* 0x0000006f006f7308 */ /* 0x000f220000002400 */
[----:B------:R-:W-:-:S02]  /*10ba0*/  ISETP.GE.AND P4, PT, R16, R2, PT ;  /* 0x000000021000720c */ /* 0x000fc40003f86270 */
[-C--:B------:R-:W-:Y:S02]  /*10bb0*/  ISETP.GE.AND P2, PT, R14, R2.reuse, PT ;  /* 0x000000020e00720c */ /* 0x080fe40003f46270 */
[-C--:B------:R-:W-:Y:S02]  /*10bc0*/  ISETP.GE.AND P1, PT, R5, R2.reuse, PT ;  /* 0x000000020500720c */ /* 0x080fe40003f26270 */
[----:B---3--:R-:W-:Y:S01]  /*10bd0*/  FSEL R117, R12, -INF , !P4 ;  /* 0xff8000000c757808 */ /* 0x008fe20006000000 */
[----:B------:R-:W3:Y:S01]  /*10be0*/  MUFU.TANH R107, R107 ;  /* 0x0000006b006b7308 */ /* 0x000ee20000002400 */
[----:B-1----:R-:W-:Y:S02]  /*10bf0*/  FSEL R115, R115, -INF , !P6 ;  /* 0xff80000073737808 */ /* 0x002fe40007000000 */
[----:B--2---:R-:W-:Y:S02]  /*10c00*/  FSEL R113, R113, -INF , !P2 ;  /* 0xff80000071717808 */ /* 0x004fe40005000000 */
[----:B------:R-:W-:Y:S01]  /*10c10*/  ISETP.GE.AND P4, PT, R14, R103, PT ;  /* 0x000000670e00720c */ /* 0x000fe20003f86270 */
[----:B------:R-:W-:Y:S01]  /*10c20*/  BAR.SYNC.DEFER_BLOCKING 0x0 ;  /* 0x0000000000007b1d */ /* 0x000fe20000010000 */
[----:B------:R-:W-:-:S02]  /*10c30*/  ISETP.GE.AND P6, PT, R4, R2, PT ;  /* 0x000000020400720c */ /* 0x000fc40003fc6270 */
[----:B----4-:R-:W-:Y:S02]  /*10c40*/  FSEL R111, R111, -INF , !P1 ;  /* 0xff8000006f6f7808 */ /* 0x010fe40004800000 */
[-C--:B------:R-:W-:Y:S01]  /*10c50*/  ISETP.GE.AND P2, PT, R5, R103.reuse, PT ;  /* 0x000000670500720c */ /* 0x080fe20003f46270 */
[----:B------:R-:W1:Y:S01]  /*10c60*/  MUFU.TANH R108, R18 ;  /* 0x00000012006c7308 */ /* 0x000e620000002400 */
[----:B------:R-:W-:Y:S02]  /*10c70*/  ISETP.GE.AND P1, PT, R4, R103, PT ;  /* 0x000000670400720c */ /* 0x000fe40003f26270 */
[----:B---3--:R-:W-:-:S05]  /*10c80*/  FSEL R107, R107, -INF , !P6 ;  /* 0xff8000006b6b7808 */ /* 0x008fca0007000000 */
[----:B------:R-:W2:Y:S08]  /*10c90*/  MUFU.TANH R106, R19 ;  /* 0x00000013006a7308 */ /* 0x000eb00000002400 */
        /* <DEDUP_REMOVED lines=68> */
.L_x_7154:
[----:B------:R-:W-:Y:S02]  /*110e0*/  ULDC UR8, c[0x0][0x248] ;  /* 0x0000920000087ab9 */ /* 0x000fe40000000800 */
[----:B------:R-:W-:-:S06]  /*110f0*/  USHF.L.U32 UR4, UR8, 0x6, URZ ;  /* 0x0000000608047899 */ /* 0x000fcc000800063f */
[----:B------:R-:W-:-:S04]  /*11100*/  IADD3 R16, RZ, -UR4, RZ ;  /* 0x80000004ff107c10 */ /* 0x000fc8000fffe0ff */
[----:B------:R-:W-:-:S07]  /*11110*/  SHF.R.S32.HI R2, RZ, 0x1f, R16 ;  /* 0x0000001fff027819 */ /* 0x000fce0000011410 */
.L_x_7155:
        /* <DEDUP_REMOVED lines=23> */
.L_x_7153:
        /* <DEDUP_REMOVED lines=37> */
[----:B------:R-:W2:Y:S04]  /*114e0*/  SHFL.BFLY PT, R29, R2, 0x1, 0x1f ;  /* 0x0c201f00021d7f89 */ /* 0x000ea800000e0000 */
[----:B------:R-:W3:Y:S01]  /*114f0*/  LDSM.16.MT88.4 R16, [R144+0x8000] ;  /* 0x008000009010783b */ /* 0x000ee20000004200 */
        /* <DEDUP_REMOVED lines=15> */
[----:B------:R-:W-:Y:S01]  /*115f0*/  FSEL R6, R28, RZ, P0 ;  /* 0x000000ff1c067208 */ /* 0x000fe20000000000 */
[----:B------:R-:W1:Y:S01]  /*11600*/  LDSM.16.MT88.4 R8, [R142+0x8000] ;  /* 0x008000008e08783b */ /* 0x000e620000004200 */
[----:B------:R-:W-:Y:S01]  /*11610*/  FADD.FTZ R4, R100, -R5 ;  /* 0x8000000564047221 */ /* 0x000fe20000010000 */
[--C-:B------:R-:W-:Y:S01]  /*11620*/  FFMA.FTZ R27, R13, UR12, -R110.reuse ;  /* 0x0000000c0d1b7c23 */ /* 0x100fe2000801086e */
[----:B------:R-:W-:Y:S01]  /*11630*/  FFMA.FTZ R33, R7, UR12, -R110 ;  /* 0x0000000c07217c23 */ /* 0x000fe2000801086e */
[----:B------:R-:W-:Y:S01]  /*11640*/  FADD.FTZ R6, R3, -R6 ;  /* 0x8000000603067221 */ /* 0x000fe20000010000 */
[--C-:B------:R-:W-:Y:S01]  /*11650*/  FFMA.FTZ R3, R15, UR12, -R110.reuse ;  /* 0x0000000c0f037c23 */ /* 0x100fe2000801086e */
[----:B------:R-:W-:Y:S01]  /*11660*/  FMUL.FTZ R32, R4, UR12 ;  /* 0x0000000c04207c20 */ /* 0x000fe20008410000 */
[----:B------:R-:W2:Y:S01]  /*11670*/  LDSM.16.MT88.4 R12, [R141+0x8000] ;  /* 0x008000008d0c783b */ /* 0x000ea20000004200 */
        /* <DEDUP_REMOVED lines=25> */
[----:B------:R-:W5:Y:S01]  /*11810*/  MUFU.EX2 R25, R25 ;  /* 0x0000001900197308 */ /* 0x000f620000000800 */
[----:B----4-:R-:W-:Y:S01]  /*11820*/  F2FP.BF16.F32.PACK_AB R4, R27, R33 ;  /* 0x000000211b04723e */ /* 0x010fe200000010ff */
[--C-:B------:R-:W-:Y:S01]  /*11830*/  FFMA.FTZ R108, R102, UR12, -R103.reuse ;  /* 0x0000000c666c7c23 */ /* 0x100fe20008010867 */
[--C-:B------:R-:W-:Y:S01]  /*11840*/  FFMA.FTZ R106, R106, UR12, -R103.reuse ;  /* 0x0000000c6a6a7c23 */ /* 0x100fe20008010867 */
[----:B------:R-:W-:-:S04]  /*11850*/  FFMA.FTZ R102, R101, UR12, -R103 ;  /* 0x0000000c65667c23 */ /* 0x000fc80008010867 */
[----:B------:R-:W-:Y:S08]  /*11860*/  MUFU.EX2 R24, R24 ;  /* 0x0000001800187308 */ /* 0x000ff00000000800 */
[----:B------:R-:W4:Y:S01]  /*11870*/  MUFU.EX2 R2, R2 ;  /* 0x0000000200027308 */ /* 0x000f220000000800 */
[----:B-----5:R-:W-:-:S07]  /*11880*/  F2FP.BF16.F32.PACK_AB R6, R25, R26 ;  /* 0x0000001a1906723e */ /* 0x020fce00000010ff */
[----:B------:R-:W-:Y:S08]  /*11890*/  MUFU.EX2 R0, R0 ;  /* 0x0000000000007308 */ /* 0x000ff00000000800 */
[----:B------:R-:W5:Y:S01]  /*118a0*/  MUFU.EX2 R31, R31 ;  /* 0x0000001f001f7308 */ /* 0x000f620000000800 */
[----:B----4-:R-:W-:-:S07]  /*118b0*/  F2FP.BF16.F32.PACK_AB R5, R2, R24 ;  /* 0x000000180205723e */ /* 0x010fce00000010ff */
[----:B------:R-:W4:Y:S08]  /*118c0*/  MUFU.EX2 R32, R32 ;  /* 0x0000002000207308 */ /* 0x000f300000000800 */
[----:B------:R-:W3:Y:S01]  /*118d0*/  MUFU.EX2 R30, R30 ;  /* 0x0000001e001e7308 */ /* 0x000ee20000000800 */
[----:B-----5:R-:W-:-:S07]  /*118e0*/  F2FP.BF16.F32.PACK_AB R7, R31, R0 ;  /* 0x000000001f07723e */ /* 0x020fce00000010ff */
        /* <DEDUP_REMOVED lines=17> */
[C---:B------:R-:W-:Y:S01]  /*11a00*/  HMMA.16816.F32.BF16 R96, R4.reuse, R16, R96 ;  /* 0x000000100460723c */ /* 0x040fe20000041860 */
[-C--:B------:R-:W-:Y:S01]  /*11a10*/  FMUL.FTZ R80, R80, R32.reuse ;  /* 0x0000002050507220 */ /* 0x080fe20000410000 */
[-C--:B------:R-:W-:Y:S01]  /*11a20*/  FMUL.FTZ R81, R81, R32.reuse ;  /* 0x0000002051517220 */ /* 0x080fe20000410000 */
[----:B------:R-:W-:Y:S01]  /*11a30*/  FMUL.FTZ R76, R76, R32 ;  /* 0x000000204c4c7220 */ /* 0x000fe20000410000 */
[-C--:B------:R-:W-:Y:S01]  /*11a40*/  FMUL.FTZ R82, R82, R30.reuse ;  /* 0x0000001e52527220 */ /* 0x080fe20000410000 */
[----:B------:R-:W-:Y:S01]  /*11a50*/  FMUL.FTZ R83, R83, R30 ;  /* 0x0000001e53537220 */ /* 0x000fe20000410000 */
[C---:B------:R-:W-:Y:S01]  /*11a60*/  HMMA.16816.F32.BF16 R92, R4.reuse, R18, R92 ;  /* 0x00000012045c723c */ /* 0x040fe2000004185c */
[----:B------:R-:W3:Y:S01]  /*11a70*/  LDSM.16.MT88.4 R16, [R140+0x8000] ;  /* 0x008000008c10783b */ /* 0x000ee20000004200 */
[----:B------:R-:W-:Y:S01]  /*11a80*/  FMUL.FTZ R77, R77, R32 ;  /* 0x000000204d4d7220 */ /* 0x000fe20000410000 */
[-C--:B------:R-:W-:Y:S01]  /*11a90*/  FMUL.FTZ R78, R78, R30.reuse ;  /* 0x0000001e4e4e7220 */ /* 0x080fe20000410000 */
[----:B------:R-:W-:Y:S01]  /*11aa0*/  FMUL.FTZ R79, R79, R30 ;  /* 0x0000001e4f4f7220 */ /* 0x000fe20000410000 */
[-C--:B------:R-:W-:Y:S01]  /*11ab0*/  FMUL.FTZ R72, R72, R32.reuse ;  /* 0x0000002048487220 */ /* 0x080fe20000410000 */
[C---:B-1----:R-:W-:Y:S01]  /*11ac0*/  HMMA.16816.F32.BF16 R88, R4.reuse, R8, R88 ;  /* 0x000000080458723c */ /* 0x042fe20000041858 */
[-C--:B------:R-:W-:Y:S01]  /*11ad0*/  FMUL.FTZ R73, R73, R32.reuse ;  /* 0x0000002049497220 */ /* 0x080fe20000410000 */
[----:B------:R-:W-:Y:S01]  /*11ae0*/  FMUL.FTZ R68, R68, R32 ;  /* 0x0000002044447220 */ /* 0x000fe20000410000 */
[-C--:B------:R-:W-:Y:S01]  /*11af0*/  FMUL.FTZ R74, R74, R30.reuse ;  /* 0x0000001e4a4a7220 */ /* 0x080fe20000410000 */
[----:B------:R-:W-:Y:S01]  /*11b00*/  FMUL.FTZ R75, R75, R30 ;  /* 0x0000001e4b4b7220 */ /* 0x000fe20000410000 */
[----:B------:R-:W-:Y:S01]  /*11b10*/  FMUL.FTZ R69, R69, R32 ;  /* 0x0000002045457220 */ /* 0x000fe20000410000 */
[C---:B------:R-:W-:Y:S01]  /*11b20*/  HMMA.16816.F32.BF16 R84, R4.reuse, R10, R84 ;  /* 0x0000000a0454723c */ /* 0x040fe20000041854 */
[----:B------:R-:W1:Y:S01]  /*11b30*/  LDSM.16.MT88.4 R8, [R144+0xa000] ;  /* 0x00a000009008783b */ /* 0x000e620000004200 */
[-C--:B------:R-:W-:Y:S01]  /*11b40*/  FMUL.FTZ R70, R70, R30.reuse ;  /* 0x0000001e46467220 */ /* 0x080fe20000410000 */
[----:B------:R-:W-:Y:S01]  /*11b50*/  FMUL.FTZ R71, R71, R30 ;  /* 0x0000001e47477220 */ /* 0x000fe20000410000 */
[-C--:B------:R-:W-:Y:S01]  /*11b60*/  FMUL.FTZ R36, R36, R32.reuse ;  /* 0x0000002024247220 */ /* 0x080fe20000410000 */
[-C--:B------:R-:W-:Y:S01]  /*11b70*/  FMUL.FTZ R37, R37, R32.reuse ;  /* 0x0000002025257220 */ /* 0x080fe20000410000 */
[C---:B--2---:R-:W-:Y:S01]  /*11b80*/  HMMA.16816.F32.BF16 R80, R4.reuse, R12, R80 ;  /* 0x0000000c0450723c */ /* 0x044fe20000041850 */
[----:B------:R-:W-:Y:S01]  /*11b90*/  FMUL.FTZ R40, R40, R32 ;  /* 0x0000002028287220 */ /* 0x000fe20000410000 */
[-C--:B------:R-:W-:Y:S01]  /*11ba0*/  FMUL.FTZ R38, R38, R30.reuse ;  /* 0x0000001e26267220 */ /* 0x080fe20000410000 */
[----:B------:R-:W-:Y:S01]  /*11bb0*/  FMUL.FTZ R39, R39, R30 ;  /* 0x0000001e27277220 */ /* 0x000fe20000410000 */
[----:B------:R-:W-:Y:S01]  /*11bc0*/  FMUL.FTZ R41, R41, R32 ;  /* 0x0000002029297220 */ /* 0x000fe20000410000 */
[-C--:B------:R-:W-:Y:S01]  /*11bd0*/  FMUL.FTZ R42, R42, R30.reuse ;  /* 0x0000001e2a2a7220 */ /* 0x080fe20000410000 */
[C---:B------:R-:W-:Y:S01]  /*11be0*/  HMMA.16816.F32.BF16 R76, R4.reuse, R14, R76 ;  /* 0x0000000e044c723c */ /* 0x040fe2000004184c */
[----:B------:R-:W2:Y:S01]  /*11bf0*/  LDSM.16.MT88.4 R12, [R142+0xa000] ;  /* 0x00a000008e0c783b */ /* 0x000ea20000004200 */
[----:B------:R-:W-:Y:S01]  /*11c00*/  FMUL.FTZ R43, R43, R30 ;  /* 0x0000001e2b2b7220 */ /* 0x000fe20000410000 */
[-C--:B------:R-:W-:Y:S01]  /*11c10*/  FMUL.FTZ R44, R44, R32.reuse ;  /* 0x000000202c2c7220 */ /* 0x080fe20000410000 */
[-C--:B------:R-:W-:Y:S01]  /*11c20*/  FMUL.FTZ R45, R45, R32.reuse ;  /* 0x000000202d2d7220 */ /* 0x080fe20000410000 */
[----:B------:R-:W-:Y:S01]  /*11c30*/  FMUL.FTZ R48, R48, R32 ;  /* 0x0000002030307220 */ /* 0x000fe20000410000 */
[-C--:B------:R-:W-:Y:S01]  /*11c40*/  FMUL.FTZ R46, R46, R30.reuse ;  /* 0x0000001e2e2e7220 */ /* 0x080fe20000410000 */
[----:B------:R-:W-:Y:S01]  /*11c50*/  FMUL.FTZ R47, R47, R30 ;  /* 0x0000001e2f2f7220 */ /* 0x000fe20000410000 */
[----:B------:R-:W-:Y:S01]  /*11c60*/  FMUL.FTZ R49, R49, R32 ;  /* 0x0000002031317220 */ /* 0x000fe20000410000 */
[-C--:B------:R-:W-:Y:S01]  /*11c70*/  FMUL.FTZ R50, R50, R30.reuse ;  /* 0x0000001e32327220 */ /* 0x080fe20000410000 */
[----:B------:R-:W-:Y:S01]  /*11c80*/  FMUL.FTZ R51, R51, R30 ;  /* 0x0000001e33337220 */ /* 0x000fe20000410000 */
[----:B------:R-:W-:Y:S01]  /*11c90*/  MUFU.EX2 R34, R34 ;  /* 0x0000002200227308 */ /* 0x000fe20000000800 */
[-C--:B------:R-:W-:Y:S01]  /*11ca0*/  FMUL.FTZ R52, R52, R32.reuse ;  /* 0x0000002034347220 */ /* 0x080fe20000410000 */
[-C--:B------:R-:W-:Y:S01]  /*11cb0*/  FMUL.FTZ R53, R53, R32.reuse ;  /* 0x0000002035357220 */ /* 0x080fe20000410000 */
[----:B------:R-:W-:Y:S01]  /*11cc0*/  FMUL.FTZ R56, R56, R32 ;  /* 0x0000002038387220 */ /* 0x000fe20000410000 */
[-C--:B------:R-:W-:Y:S01]  /*11cd0*/  FMUL.FTZ R54, R54, R30.reuse ;  /* 0x0000001e36367220 */ /* 0x080fe20000410000 */
[----:B------:R-:W-:Y:S01]  /*11ce0*/  FMUL.FTZ R55, R55, R30 ;  /* 0x0000001e37377220 */ /* 0x000fe20000410000 */
[C---:B---3--:R-:W-:Y:S01]  /*11cf0*/  HMMA.16816.F32.BF16 R72, R4.reuse, R16, R72 ;  /* 0x000000100448723c */ /* 0x048fe20000041848 */
[----:B------:R-:W-:Y:S01]  /*11d00*/  FMUL.FTZ R57, R57, R32 ;  /* 0x0000002039397220 */ /* 0x000fe20000410000 */
[----:B------:R-:W-:Y:S01]  /*11d10*/  MUFU.EX2 R35, R35 ;  /* 0x0000002300237308 */ /* 0x000fe20000000800 */
[-C--:B------:R-:W-:Y:S01]  /*11d20*/  FMUL.FTZ R58, R58, R30.reuse ;  /* 0x0000001e3a3a7220 */ /* 0x080fe20000410000 */
[----:B------:R-:W-:Y:S01]  /*11d30*/  FMUL.FTZ R59, R59, R30 ;  /* 0x0000001e3b3b7220 */ /* 0x000fe20000410000 */
[-C--:B------:R-:W-:Y:S01]  /*11d40*/  FMUL.FTZ R60, R60, R32.reuse ;  /* 0x000000203c3c7220 */ /* 0x080fe20000410000 */
[C---:B------:R-:W-:Y:S01]  /*11d50*/  HMMA.16816.F32.BF16 R68, R4.reuse, R18, R68 ;  /* 0x000000120444723c */ /* 0x040fe20000041844 */
[----:B------:R-:W3:Y:S01]  /*11d60*/  LDSM.16.MT88.4 R16, [R141+0xa000] ;  /* 0x00a000008d10783b */ /* 0x000ee20000004200 */
[-C--:B------:R-:W-:Y:S01]  /*11d70*/  FMUL.FTZ R61, R61, R32.reuse ;  /* 0x000000203d3d7220 */ /* 0x080fe20000410000 */
[-C--:B------:R-:W-:Y:S01]  /*11d80*/  FMUL.FTZ R64, R64, R32.reuse ;  /* 0x0000002040407220 */ /* 0x080fe20000410000 */
[----:B------:R-:W-:Y:S01]  /*11d90*/  MUFU.EX2 R100, R100 ;  /* 0x0000006400647308 */ /* 0x000fe20000000800 */
[----:B------:R-:W-:Y:S01]  /*11da0*/  FMUL.FTZ R65, R65, R32 ;  /* 0x0000002041417220 */ /* 0x000fe20000410000 */
[C---:B-1----:R-:W-:Y:S01]  /*11db0*/  HMMA.16816.F32.BF16 R36, R4.reuse, R8, R36 ;  /* 0x000000080424723c */ /* 0x042fe20000041824 */
[-C--:B------:R-:W-:Y:S01]  /*11dc0*/  FMUL.FTZ R62, R62, R30.reuse ;  /* 0x0000001e3e3e7220 */ /* 0x080fe20000410000 */
[-C--:B------:R-:W-:Y:S01]  /*11dd0*/  FMUL.FTZ R63, R63, R30.reuse ;  /* 0x0000001e3f3f7220 */ /* 0x080fe20000410000 */
[-C--:B------:R-:W-:Y:S01]  /*11de0*/  FMUL.FTZ R66, R66, R30.reuse ;  /* 0x0000001e42427220 */ /* 0x080fe20000410000 */
[----:B------:R-:W-:Y:S01]  /*11df0*/  FMUL.FTZ R67, R67, R30 ;  /* 0x0000001e43437220 */ /* 0x000fe20000410000 */
[----:B------:R-:W-:Y:S01]  /*11e00*/  FFMA.FTZ R32, R164, R32, R33 ;  /* 0x00000020a4207223 */ /* 0x000fe20000010021 */
[----:B------:R-:W-:Y:S01]  /*11e10*/  HMMA.16816.F32.BF16 R40, R4, R10, R40 ;  /* 0x0000000a0428723c */ /* 0x000fe20000041828 */
[----:B------:R-:W1:Y:S01]  /*11e20*/  LDSM.16.MT88.4 R8, [R140+0xa000] ;  /* 0x00a000008c08783b */ /* 0x000e620000004200 */
[----:B------:R-:W4:Y:S01]  /*11e30*/  MUFU.EX2 R104, R104 ;  /* 0x0000006800687308 */ /* 0x000f220000000800 */
        /* <DEDUP_REMOVED lines=11> */
[----:B------:R-:W-:Y:S01]  /*11ef0*/  MUFU.EX2 R109, R109 ;  /* 0x0000006d006d7308 */ /* 0x000fe20000000800 */
[----:B----4-:R-:W-:-:S07]  /*11f00*/  FADD.FTZ R0, R104, R31 ;  /* 0x0000001f68007221 */ /* 0x010fce0000010000 */
[----:B------:R-:W4:Y:S01]  /*11f10*/  MUFU.EX2 R112, R112 ;  /* 0x0000007000707308 */ /* 0x000f220000000800 */
[----:B--2---:R-:W-:Y:S01]  /*11f20*/  FADD.FTZ R0, R105, R0 ;  /* 0x0000000069007221 */ /* 0x004fe20000010000 */
[C---:B---3--:R-:W-:Y:S06]  /*11f30*/  HMMA.16816.F32.BF16 R52, R4.reuse, R16, R52 ;  /* 0x000000100434723c */ /* 0x048fec0000041834 */
[----:B------:R-:W2:Y:S01]  /*11f40*/  MUFU.EX2 R122, R122 ;  /* 0x0000007a007a7308 */ /* 0x000ea20000000800 */
[C---:B------:R-:W-:Y:S01]  /*11f50*/  HMMA.16816.F32.BF16 R56, R4.reuse, R18, R56 ;  /* 0x000000120438723c */ /* 0x040fe20000041838 */
[----:B------:R-:W3:Y:S05]  /*11f60*/  LDSM.16.MT88.4 R16, [R141+0x8800] ;  /* 0x008800008d10783b */ /* 0x000eea0000004200 */
[C---:B-1----:R-:W-:Y:S01]  /*11f70*/  HMMA.16816.F32.BF16 R60, R4.reuse, R8, R60 ;  /* 0x00000008043c723c */ /* 0x042fe2000004183c */
[----:B------:R-:W1:Y:S05]  /*11f80*/  MUFU.EX2 R119, R119 ;  /* 0x0000007700777308 */ /* 0x000e6a0000000800 */
[----:B------:R-:W-:Y:S01]  /*11f90*/  HMMA.16816.F32.BF16 R64, R4, R10, R64 ;  /* 0x0000000a0440723c */ /* 0x000fe20000041840 */
[----:B------:R-:W1:Y:S02]  /*11fa0*/  LDSM.16.MT88.4 R8, [R140+0x8800] ;  /* 0x008800008c08783b */ /* 0x000e640000004200 */
[----:B------:R-:W-:Y:S04]  /*11fb0*/  MUFU.EX2 R121, R121 ;  /* 0x0000007900797308 */ /* 0x000fe80000000800 */
[----:B------:R-:W-:Y:S01]  /*11fc0*/  F2FP.BF16.F32.PACK_AB R4, R34, R3 ;  /* 0x000000032204723e */ /* 0x000fe200000010ff */
[----:B------:R-:W-:Y:S01]  /*11fd0*/  FADD.FTZ R3, R3, R26 ;  /* 0x0000001a03037221 */ /* 0x000fe20000010000 */
[----:B------:R-:W-:-:S02]  /*11fe0*/  F2FP.BF16.F32.PACK_AB R5, R105, R104 ;  /* 0x000000686905723e */ /* 0x000fc400000010ff */
        /* <DEDUP_REMOVED lines=8> */
[----:B------:R-:W4:Y:S01]  /*12070*/  MUFU.EX2 R117, R117 ;  /* 0x0000007500757308 */ /* 0x000f220000000800 */
[----:B------:R-:W-:Y:S01]  /*12080*/  FADD.FTZ R3, R100, R3 ;  /* 0x0000000364037221 */ /* 0x000fe20000010000 */
[----:B------:R-:W-:-:S03]  /*12090*/  MOV R100, R29 ;  /* 0x0000001d00647202 */ /* 0x000fc60000000f00 */
[C---:B------:R-:W-:Y:S01]  /*120a0*/  HMMA.16816.F32.BF16 R92, R4.reuse, R14, R92 ;  /* 0x0000000e045c723c */ /* 0x040fe2000004185c */
[----:B------:R-:W5:Y:S01]  /*120b0*/  LDSM.16.MT88.4 R12, [R144+0xa800] ;  /* 0x00a80000900c783b */ /* 0x000f620000004200 */
[----:B--2---:R-:W-:Y:S01]  /*120c0*/  FADD.FTZ R0, R122, R3 ;  /* 0x000000037a007221 */ /* 0x004fe20000010000 */
[----:B------:R-:W2:Y:S03]  /*120d0*/  MUFU.EX2 R118, R118 ;  /* 0x0000007600767308 */ /* 0x000ea60000000800 */
[----:B---3--:R-:W-:Y:S01]  /*120e0*/  HMMA.16816.F32.BF16 R80, R4, R16, R80 ;  /* 0x000000100450723c */ /* 0x008fe20000041850 */
[----:B-1----:R-:W-:-:S04]  /*120f0*/  FADD.FTZ R0, R119, R0 ;  /* 0x0000000077007221 */ /* 0x002fc80000010000 */
[----:B------:R-:W-:Y:S01]  /*12100*/  MUFU.EX2 R116, R116 ;  /* 0x0000007400747308 */ /* 0x000fe20000000800 */
[----:B------:R-:W-:Y:S01]  /*12110*/  HMMA.16816.F32.BF16 R76, R4, R18, R76 ;  /* 0x00000012044c723c */ /* 0x000fe2000004184c */
[----:B------:R-:W1:Y:S01]  /*12120*/  LDSM.16.MT88.4 R16, [R142+0xa800] ;  /* 0x00a800008e10783b */ /* 0x000e620000004200 */
[----:B----4-:R-:W-:-:S04]  /*12130*/  FADD.FTZ R3, R117, R112 ;  /* 0x0000007075037221 */ /* 0x010fc80000010000 */
[----:B------:R-:W-:Y:S01]  /*12140*/  HMMA.16816.F32.BF16 R72, R4, R8, R72 ;  /* 0x000000080448723c */ /* 0x000fe20000041848 */
[----:B------:R-:W3:Y:S01]  /*12150*/  MUFU.EX2 R123, R123 ;  /* 0x0000007b007b7308 */ /* 0x000ee20000000800 */
[----:B--2---:R-:W-:-:S04]  /*12160*/  FADD.FTZ R3, R118, R3 ;  /* 0x0000000376037221 */ /* 0x004fc80000010000 */
[C---:B------:R-:W-:Y:S01]  /*12170*/  HMMA.16816.F32.BF16 R68, R4.reuse, R10, R68 ;  /* 0x0000000a0444723c */ /* 0x040fe20000041844 */
[----:B------:R-:W2:Y:S02]  /*12180*/  LDSM.16.MT88.4 R8, [R141+0xa800] ;  /* 0x00a800008d08783b */ /* 0x000ea40000004200 */
[----:B------:R-:W-:Y:S03]  /*12190*/  MUFU.EX2 R114, R114 ;  /* 0x0000007200727308 */ /* 0x000fe60000000800 */
[C---:B------:R-:W-:Y:S05]  /*121a0*/  HMMA.16816.F32.BF16 R88, R4.reuse, R20, R88 ;  /* 0x000000140458723c */ /* 0x040fea0000041858 */
[----:B------:R-:W4:Y:S01]  /*121b0*/  MUFU.EX2 R113, R113 ;  /* 0x0000007100717308 */ /* 0x000f220000000800 */
[C---:B------:R-:W-:Y:S01]  /*121c0*/  HMMA.16816.F32.BF16 R84, R4.reuse, R22, R84 ;  /* 0x000000160454723c */ /* 0x040fe20000041854 */
[----:B------:R-:W-:Y:S05]  /*121d0*/  LDSM.16.MT88.4 R20, [R141+0x9000] ;  /* 0x009000008d14783b */ /* 0x000fea0000004200 */
        /* <DEDUP_REMOVED lines=10> */
[----:B------:R-:W2:Y:S05]  /*12280*/  MUFU.EX2 R106, R106 ;  /* 0x0000006a006a7308 */ /* 0x000eaa0000000800 */
[C---:B------:R-:W-:Y:S01]  /*12290*/  HMMA.16816.F32.BF16 R56, R4.reuse, R10, R56 ;  /* 0x0000000a0438723c */ /* 0x040fe20000041838 */
[----:B------:R-:W4:Y:S02]  /*122a0*/  LDSM.16.MT88.4 R8, [R142+0x9000] ;  /* 0x009000008e08783b */ /* 0x000f240000004200 */
[----:B------:R-:W-:Y:S08]  /*122b0*/  MUFU.EX2 R101, R108 ;  /* 0x0000006c00657308 */ /* 0x000ff00000000800 */
[----:B------:R-:W2:Y:S01]  /*122c0*/  MUFU.EX2 R102, R102 ;  /* 0x0000006600667308 */ /* 0x000ea20000000800 */
[C---:B-----5:R-:W-:Y:S06]  /*122d0*/  HMMA.16816.F32.BF16 R60, R4.reuse, R12, R60 ;  /* 0x0000000c043c723c */ /* 0x060fec000004183c */
[----:B------:R-:W-:Y:S01]  /*122e0*/  HMMA.16816.F32.BF16 R64, R4, R14, R64 ;  /* 0x0000000e0440723c */ /* 0x000fe20000041840 */
[----:B------:R-:W5:Y:S06]  /*122f0*/  LDSM.16.MT88.4 R12, [R140+0x9000] ;  /* 0x009000008c0c783b */ /* 0x000f6c0000004200 */
[----:B------:R-:W-:-:S02]  /*12300*/  F2FP.BF16.F32.PACK_AB R4, R119, R122 ;  /* 0x0000007a7704723e */ /* 0x000fc400000010ff */
[----:B------:R-:W-:Y:S02]  /*12310*/  F2FP.BF16.F32.PACK_AB R5, R118, R117 ;  /* 0x000000757605723e */ /* 0x000fe400000010ff */
[----:B------:R-:W-:Y:S01]  /*12320*/  F2FP.BF16.F32.PACK_AB R6, R124, R121 ;  /* 0x000000797c06723e */ /* 0x000fe200000010ff */
[----:B------:R-:W-:Y:S01]  /*12330*/  FADD.FTZ R121, R121, R0 ;  /* 0x0000000079797221 */ /* 0x000fe20000010000 */
[C---:B---3--:R-:W-:Y:S01]  /*12340*/  F2FP.BF16.F32.PACK_AB R7, R123.reuse, R116 ;  /* 0x000000747b07723e */ /* 0x048fe200000010ff */
[----:B------:R-:W-:Y:S02]  /*12350*/  FADD.FTZ R0, R116, R3 ;  /* 0x0000000374007221 */ /* 0x000fe40000010000 */
[----:B------:R-:W-:Y:S02]  /*12360*/  FADD.FTZ R3, R124, R121 ;  /* 0x000000797c037221 */ /* 0x000fe40000010000 */
[----:B------:R-:W-:Y:S02]  /*12370*/  FADD.FTZ R0, R123, R0 ;  /* 0x000000007b007221 */ /* 0x000fe40000010000 */
        /* <DEDUP_REMOVED lines=9> */
[C---:B-----5:R-:W-:Y:S06]  /*12410*/  HMMA.16816.F32.BF16 R72, R4.reuse, R12, R72 ;  /* 0x0000000c0448723c */ /* 0x060fec0000041848 */
        /* <DEDUP_REMOVED lines=11> */
[C---:B-----5:R-:W-:Y:S06]  /*124d0*/  HMMA.16816.F32.BF16 R52, R4.reuse, R12, R52 ;  /* 0x0000000c0434723c */ /* 0x060fec0000041834 */
[----:B------:R-:W-:Y:S01]  /*124e0*/  HMMA.16816.F32.BF16 R56, R4, R14, R56 ;  /* 0x0000000e0438723c */ /* 0x000fe20000041838 */
[----:B------:R-:W4:Y:S06]  /*124f0*/  LDSM.16.MT88.4 R12, [R141+0x9800] ;  /* 0x009800008d0c783b */ /* 0x000f2c0000004200 */
[----:B------:R-:W-:Y:S01]  /*12500*/  F2FP.BF16.F32.PACK_AB R4, R113, R114 ;  /* 0x000000727104723e */ /* 0x000fe200000010ff */
[----:B------:R-:W-:Y:S01]  /*12510*/  FADD.FTZ R114, R114, R3 ;  /* 0x0000000372727221 */ /* 0x000fe20000010000 */
[----:B--2---:R-:W-:Y:S01]  /*12520*/  F2FP.BF16.F32.PACK_AB R5, R106, R107 ;  /* 0x0000006b6a05723e */ /* 0x004fe200000010ff */
[----:B------:R-:W-:Y:S01]  /*12530*/  FADD.FTZ R107, R107, R0 ;  /* 0x000000006b6b7221 */ /* 0x000fe20000010000 */
[----:B------:R-:W-:Y:S01]  /*12540*/  F2FP.BF16.F32.PACK_AB R6, R110, R111 ;  /* 0x0000006f6e06723e */ /* 0x000fe200000010ff */
[----:B------:R-:W-:Y:S01]  /*12550*/  FADD.FTZ R114, R113, R114 ;  /* 0x0000007271727221 */ /* 0x000fe20000010000 */
[----:B------:R-:W-:Y:S01]  /*12560*/  F2FP.BF16.F32.PACK_AB R7, R102, R101 ;  /* 0x000000656607723e */ /* 0x000fe200000010ff */
        /* <DEDUP_REMOVED lines=25> */
[----:B------:R-:W-:-:S15]  /*12700*/  HMMA.16816.F32.BF16 R64, R4, R22, R64 ;  /* 0x000000160440723c */ /* 0x000fde0000041840 */
[----:B------:R-:W-:-:S09]  /*12710*/  NOP ;  /* 0x0000000000007918 */ /* 0x000fd20000000000 */
.L_x_7150:
        /* <DEDUP_REMOVED lines=16> */
[----:B------:R-:W-:Y:S01]  /*12820*/  ULDC UR4, c[0x0][0x2ec] ;  /* 0x0000bb0000047ab9 */ /* 0x000fe20000000800 */
[----:B------:R-:W-:-:S10]  /*12830*/  ULDC UR11, c[0x0][0x39c] ;  /* 0x0000e700000b7ab9 */ /* 0x000fd40000000800 */
.L_x_7160:
        /* <DEDUP_REMOVED lines=66> */
.L_x_7157:
        /* <DEDUP_REMOVED lines=24> */
[----:B------:R-:W1:Y:S05]  /*12de0*/  LDSM.16.M88.4 R120, [R149+0x5800] ;  /* 0x005800009578783b */ /* 0x000e6a0000000200 */
[----:B------:R-:W0:Y:S05]  /*12df0*/  LDGDEPBAR ;  /* 0x00000000000079af */ /* 0x000e2a0000000000 */
[----:B------:R-:W-:Y:S05]  /*12e00*/  LDSM.16.M88.4 R124, [R148] ;  /* 0x00000000947c783b */ /* 0x000fea0000000200 */
[----:B------:R-:W5:Y:S01]  /*12e10*/  LDSM.16.M88.4 R128, [R147] ;  /* 0x000000009380783b */ /* 0x000f620000000200 */
        /* <DEDUP_REMOVED lines=9> */
[C---:B-1----:R-:W-:Y:S06]  /*12eb0*/  HMMA.16816.F32.BF16 R28, R104.reuse, R120, RZ ;  /* 0x00000078681c723c */ /* 0x042fec00000418ff */
[----:B------:R-:W-:Y:S01]  /*12ec0*/  HMMA.16816.F32.BF16 R32, R104, R122, RZ ;  /* 0x0000007a6820723c */ /* 0x000fe200000418ff */
[----:B------:R-:W-:Y:S05]  /*12ed0*/  LDSM.16.M88.4 R104, [R146] ;  /* 0x000000009268783b */ /* 0x000fea0000000200 */
[C---:B-----5:R-:W-:Y:S01]  /*12ee0*/  HMMA.16816.F32.BF16 R4, R124.reuse, R128, R4 ;  /* 0x000000807c04723c */ /* 0x060fe20000041804 */
[----:B------:R-:W1:Y:S05]  /*12ef0*/  LDSM.16.M88.4 R120, [R143+0x4000] ;  /* 0x004000008f78783b */ /* 0x000e6a0000000200 */
        /* <DEDUP_REMOVED lines=216> */
.L_x_7159:
        /* <DEDUP_REMOVED lines=20> */
.L_x_7158:
        /* <DEDUP_REMOVED lines=101> */
[--C-:B------:R-:W-:Y:S01]  /*14410*/  FFMA.FTZ R101, R101, UR4, -R108.reuse ;  /* 0x0000000465657c23 */ /* 0x100fe2000801086c */
        /* <DEDUP_REMOVED lines=13> */
[----:B------:R-:W-:Y:S01]  /*144f0*/  LDSM.16.MT88.4 R92, [R144+0x9800] ;  /* 0x00980000905c783b */ /* 0x000fe20000004200 */
        /* <DEDUP_REMOVED lines=8> */
[--C-:B------:R-:W-:Y:S01]  /*14580*/  FFMA.FTZ R169, R170, UR4, -R111.reuse ;  /* 0x00000004aaa97c23 */ /* 0x100fe2000801086f */
[--C-:B------:R-:W-:Y:S01]  /*14590*/  FFMA.FTZ R170, R181, UR4, -R108.reuse ;  /* 0x00000004b5aa7c23 */ /* 0x100fe2000801086c */
[--C-:B------:R-:W-:Y:S01]  /*145a0*/  FFMA.FTZ R168, R168, UR4, -R111.reuse ;  /* 0x00000004a8a87c23 */ /* 0x100fe2000801086f */
[--C-:B------:R-:W-:Y:S01]  /*145b0*/  FFMA.FTZ R180, R180, UR4, -R111.reuse ;  /* 0x00000004b4b47c23 */ /* 0x100fe2000801086f */
        /* <DEDUP_REMOVED lines=9> */
[----:B------:R4:W-:Y:S01]  /*14650*/  MUFU.EX2 R103, R180 ;  /* 0x000000b400677308 */ /* 0x0009e20000000800 */
[----:B------:R-:W-:Y:S01]  /*14660*/  FMUL.FTZ R67, R0, R67 ;  /* 0x0000004300437220 */ /* 0x000fe20000410000 */
[--C-:B------:R-:W-:Y:S01]  /*14670*/  FFMA.FTZ R181, R176, UR4, -R111.reuse ;  /* 0x00000004b0b57c23 */ /* 0x100fe2000801086f */
[--C-:B------:R-:W-:Y:S01]  /*14680*/  FFMA.FTZ R176, R179, UR4, -R108.reuse ;  /* 0x00000004b3b07c23 */ /* 0x100fe2000801086c */
[--C-:B------:R-:W-:Y:S01]  /*14690*/  FFMA.FTZ R179, R172, UR4, -R111.reuse ;  /* 0x00000004acb37c23 */ /* 0x100fe2000801086f */
[----:B------:R-:W-:Y:S01]  /*146a0*/  FFMA.FTZ R172, R175, UR4, -R108 ;  /* 0x00000004afac7c23 */ /* 0x000fe2000801086c */
[--C-:B------:R-:W-:Y:S01]  /*146b0*/  FFMA.FTZ R175, R114, UR4, -R111.reuse ;  /* 0x0000000472af7c23 */ /* 0x100fe2000801086f */
[--C-:B------:R-:W-:Y:S01]  /*146c0*/  FFMA.FTZ R178, R178, UR4, -R111.reuse ;  /* 0x00000004b2b27c23 */ /* 0x100fe2000801086f */
[----:B------:R-:W-:Y:S01]  /*146d0*/  LDSM.16.MT88.4 R112, [R144+0xb800] ;  /* 0x00b800009070783b */ /* 0x000fe20000004200 */
[----:B---3--:R-:W-:Y:S01]  /*146e0*/  F2FP.BF16.F32.PACK_AB R99, R120, R121 ;  /* 0x000000797863723e */ /* 0x008fe200000010ff */
[--C-:B------:R-:W-:Y:S01]  /*146f0*/  FFMA.FTZ R174, R174, UR4, -R111.reuse ;  /* 0x00000004aeae7c23 */ /* 0x100fe2000801086f */
[--C-:B------:R-:W-:Y:S01]  /*14700*/  FFMA.FTZ R130, R130, UR4, -R111.reuse ;  /* 0x0000000482827c23 */ /* 0x100fe2000801086f */
[C---:B------:R-:W-:Y:S01]  /*14710*/  FMUL.FTZ R52, R2.reuse, R52 ;  /* 0x0000003402347220 */ /* 0x040fe20000410000 */
[----:B------:R-:W-:Y:S01]  /*14720*/  FMUL.FTZ R53, R2, R53 ;  /* 0x0000003502357220 */ /* 0x000fe20000410000 */
[C---:B------:R-:W-:Y:S01]  /*14730*/  FMUL.FTZ R54, R0.reuse, R54 ;  /* 0x0000003600367220 */ /* 0x040fe20000410000 */
[----:B------:R-:W-:Y:S01]  /*14740*/  FMUL.FTZ R55, R0, R55 ;  /* 0x0000003700377220 */ /* 0x000fe20000410000 */
[C---:B------:R-:W-:Y:S01]  /*14750*/  HMMA.16816.F32.BF16 R4, R96.reuse, R16, R4 ;  /* 0x000000106004723c */ /* 0x040fe20000041804 */
[----:B------:R-:W3:Y:S04]  /*14760*/  MUFU.EX2 R128, R128 ;  /* 0x0000008000807308 */ /* 0x000ee80000000800 */
[--C-:B----4-:R-:W-:Y:S01]  /*14770*/  FFMA.FTZ R180, R110, UR4, -R111.reuse ;  /* 0x000000046eb47c23 */ /* 0x110fe2000801086f */
[C---:B------:R-:W-:Y:S05]  /*14780*/  HMMA.16816.F32.BF16 R8, R96.reuse, R18, R8 ;  /* 0x000000126008723c */ /* 0x040fea0000041808 */
[----:B------:R-:W-:Y:S01]  /*14790*/  MUFU.EX2 R166, R166 ;  /* 0x000000a600a67308 */ /* 0x000fe20000000800 */
[----:B------:R-:W-:Y:S01]  /*147a0*/  ISETP.GT.AND P0, PT, R160, 0x1, PT ;  /* 0x00000001a000780c */ /* 0x000fe20003f04270 */
[C---:B------:R-:W-:Y:S01]  /*147b0*/  FMUL.FTZ R16, R2.reuse, R84 ;  /* 0x0000005402107220 */ /* 0x040fe20000410000 */
[C---:B------:R-:W-:Y:S03]  /*147c0*/  HMMA.16816.F32.BF16 R12, R96.reuse, R24, R12 ;  /* 0x00000018600c723c */ /* 0x040fe6000004180c */
[----:B------:R-:W-:Y:S01]  /*147d0*/  FMUL.FTZ R17, R2, R85 ;  /* 0x0000005502117220 */ /* 0x000fe20000410000 */
[C---:B------:R-:W-:Y:S01]  /*147e0*/  FMUL.FTZ R18, R0.reuse, R86 ;  /* 0x0000005600127220 */ /* 0x040fe20000410000 */
[----:B------:R-:W-:Y:S02]  /*147f0*/  FMUL.FTZ R19, R0, R87 ;  /* 0x0000005700137220 */ /* 0x000fe40000410000 */
[C---:B------:R-:W-:Y:S01]  /*14800*/  FMUL.FTZ R24, R2.reuse, R76 ;  /* 0x0000004c02187220 */ /* 0x040fe20000410000 */
[----:B------:R-:W-:Y:S01]  /*14810*/  LDSM.16.MT88.4 R84, [R141+0x8800] ;  /* 0x008800008d54783b */ /* 0x000fe20000004200 */
[----:B------:R-:W4:Y:S02]  /*14820*/  MUFU.EX2 R167, R167 ;  /* 0x000000a700a77308 */ /* 0x000f240000000800 */
[----:B------:R-:W-:Y:S01]  /*14830*/  FMUL.FTZ R25, R2, R77 ;  /* 0x0000004d02197220 */ /* 0x000fe20000410000 */
[----:B------:R-:W-:Y:S01]  /*14840*/  FFMA.FTZ R111, R126, UR4, -R111 ;  /* 0x000000047e6f7c23 */ /* 0x000fe2000801086f */
[C---:B------:R-:W-:Y:S01]  /*14850*/  FMUL.FTZ R56, R2.reuse, R56 ;  /* 0x0000003802387220 */ /* 0x040fe20000410000 */
[C---:B------:R-:W-:Y:S03]  /*14860*/  HMMA.16816.F32.BF16 R16, R96.reuse, R26, R16 ;  /* 0x0000001a6010723c */ /* 0x040fe60000041810 */
[----:B------:R-:W-:Y:S02]  /*14870*/  FMUL.FTZ R57, R2, R57 ;  /* 0x0000003902397220 */ /* 0x000fe40000410000 */
[----:B------:R5:W-:Y:S01]  /*14880*/  MUFU.EX2 R183, R111 ;  /* 0x0000006f00b77308 */ /* 0x000be20000000800 */
[C---:B------:R-:W-:Y:S01]  /*14890*/  FMUL.FTZ R58, R0.reuse, R58 ;  /* 0x0000003a003a7220 */ /* 0x040fe20000410000 */
[C---:B------:R-:W-:Y:S04]  /*148a0*/  HMMA.16816.F32.BF16 R20, R96.reuse, R32, R20 ;  /* 0x000000206014723c */ /* 0x040fe80000041814 */
[C---:B------:R-:W-:Y:S01]  /*148b0*/  FMUL.FTZ R26, R0.reuse, R78 ;  /* 0x0000004e001a7220 */ /* 0x040fe20000410000 */
[----:B------:R-:W-:Y:S02]  /*148c0*/  FMUL.FTZ R27, R0, R79 ;  /* 0x0000004f001b7220 */ /* 0x000fe40000410000 */
[C---:B------:R-:W-:Y:S01]  /*148d0*/  FMUL.FTZ R32, R2.reuse, R68 ;  /* 0x0000004402207220 */ /* 0x040fe20000410000 */
[----:B------:R-:W-:Y:S01]  /*148e0*/  LDSM.16.MT88.4 R76, [R144+0x8800] ;  /* 0x00880000904c783b */ /* 0x000fe20000004200 */
[----:B------:R-:W-:Y:S02]  /*148f0*/  MUFU.EX2 R168, R168 ;  /* 0x000000a800a87308 */ /* 0x000fe40000000800 */
[----:B------:R-:W-:Y:S01]  /*14900*/  FMUL.FTZ R33, R2, R69 ;  /* 0x0000004502217220 */ /* 0x000fe20000410000 */
[----:B------:R-:W-:Y:S01]  /*14910*/  FMUL.FTZ R59, R0, R59 ;  /* 0x0000003b003b7220 */ /* 0x000fe20000410000 */
[C---:B------:R-:W-:Y:S03]  /*14920*/  HMMA.16816.F32.BF16 R24, R96.reuse, R34, R24 ;  /* 0x000000226018723c */ /* 0x040fe60000041818 */
[----:B-----5:R-:W-:Y:S03]  /*14930*/  LDSM.16.MT88.4 R108, [R140+0x9800] ;  /* 0x009800008c6c783b */ /* 0x020fe60000004200 */
[----:B------:R-:W5:Y:S01]  /*14940*/  MUFU.EX2 R169, R169 ;  /* 0x000000a900a97308 */ /* 0x000f620000000800 */
[----:B------:R-:W-:Y:S01]  /*14950*/  FFMA.FTZ R129, R2, R164, R129 ;  /* 0x000000a402817223 */ /* 0x000fe20000010081 */
[C---:B------:R-:W-:Y:S03]  /*14960*/  HMMA.16816.F32.BF16 R28, R96.reuse, R104, R28 ;  /* 0x00000068601c723c */ /* 0x040fe6000004181c */
[C---:B------:R-:W-:Y:S01]  /*14970*/  FMUL.FTZ R34, R0.reuse, R70 ;  /* 0x0000004600227220 */ /* 0x040fe20000410000 */
[C---:B------:R-:W-:Y:S04]  /*14980*/  FMUL.FTZ R35, R0.reuse, R71 ;  /* 0x0000004700237220 */ /* 0x040fe80000410000 */
[----:B------:R-:W-:Y:S01]  /*14990*/  MUFU.EX2 R170, R170 ;  /* 0x000000aa00aa7308 */ /* 0x000fe20000000800 */
[----:B------:R-:W3:Y:S02]  /*149a0*/  LDSM.16.MT88.4 R68, [R141+0xa000] ;  /* 0x00a000008d44783b */ /* 0x000ee40000004200 */
[----:B------:R-:W-:Y:S01]  /*149b0*/  FFMA.FTZ R127, R0, R165, R127 ;  /* 0x000000a5007f7223 */ /* 0x000fe2000001007f */
[----:B------:R-:W-:Y:S01]  /*149c0*/  FADD.FTZ R129, R125, R129 ;  /* 0x000000817d817221 */ /* 0x000fe20000010000 */
[C---:B------:R-:W-:Y:S05]  /*149d0*/  HMMA.16816.F32.BF16 R32, R96.reuse, R106, R32 ;  /* 0x0000006a6020723c */ /* 0x040fea0000041820 */
[----:B------:R-:W5:Y:S01]  /*149e0*/  MUFU.EX2 R171, R171 ;  /* 0x000000ab00ab7308 */ /* 0x000f620000000800 */
[----:B------:R-:W-:Y:S01]  /*149f0*/  FADD.FTZ R122, R122, R127 ;  /* 0x0000007f7a7a7221 */ /* 0x000fe20000010000 */
[----:B------:R-:W-:Y:S01]  /*14a00*/  FADD.FTZ R124, R124, R129 ;  /* 0x000000817c7c7221 */ /* 0x000fe20000010000 */
[----:B------:R-:W-:Y:S01]  /*14a10*/  IADD3 R0, R160, -0x1, RZ ;  /* 0xffffffffa0007810 */ /* 0x000fe20007ffe0ff */
[C---:B--2---:R-:W-:Y:S06]  /*14a20*/  HMMA.16816.F32.BF16 R36, R96.reuse, R88, R36 ;  /* 0x000000586024723c */ /* 0x044fec0000041824 */
[----:B------:R-:W-:Y:S01]  /*14a30*/  MUFU.EX2 R178, R178 ;  /* 0x000000b200b27308 */ /* 0x000fe20000000800 */
[----:B------:R-:W-:Y:S01]  /*14a40*/  FADD.FTZ R121, R121, R122 ;  /* 0x0000007a79797221 */ /* 0x000fe20000010000 */
[C---:B------:R-:W-:Y:S01]  /*14a50*/  HMMA.16816.F32.BF16 R40, R96.reuse, R90, R40 ;  /* 0x0000005a6028723c */ /* 0x040fe20000041828 */
[----:B------:R-:W-:Y:S02]  /*14a60*/  LDSM.16.MT88.4 R88, [R140+0x8800] ;  /* 0x008800008c58783b */ /* 0x000fe40000004200 */
[----:B------:R-:W-:Y:S03]  /*14a70*/  FADD.FTZ R123, R123, R124 ;  /* 0x0000007c7b7b7221 */ /* 0x000fe60000010000 */
[C---:B-1----:R-:W-:Y:S02]  /*14a80*/  HMMA.16816.F32.BF16 R44, R96.reuse, R80, R44 ;  /* 0x00000050602c723c */ /* 0x042fe4000004182c */
[----:B------:R-:W-:Y:S03]  /*14a90*/  MUFU.EX2 R181, R181 ;  /* 0x000000b500b57308 */ /* 0x000fe60000000800 */
[----:B------:R-:W-:Y:S01]  /*14aa0*/  FADD.FTZ R121, R120, R121 ;  /* 0x0000007978797221 */ /* 0x000fe20000010000 */
[C---:B------:R-:W-:Y:S01]  /*14ab0*/  HMMA.16816.F32.BF16 R48, R96.reuse, R82, R48 ;  /* 0x000000526030723c */ /* 0x040fe20000041830 */
[----:B------:R-:W1:Y:S05]  /*14ac0*/  LDSM.16.MT88.4 R80, [R142+0x8800] ;  /* 0x008800008e50783b */ /* 0x000e6a0000004200 */
[----:B------:R-:W-:Y:S01]  /*14ad0*/  MUFU.EX2 R176, R176 ;  /* 0x000000b000b07308 */ /* 0x000fe20000000800 */
[----:B------:R-:W-:Y:S04]  /*14ae0*/  MOV R160, R0 ;  /* 0x0000000000a07202 */ /* 0x000fe80000000f00 */
[----:B------:R-:W-:Y:S01]  /*14af0*/  MOV R0, R3 ;  /* 0x0000000300007202 */ /* 0x000fe20000000f00 */
[C---:B---3--:R-:W-:Y:S04]  /*14b00*/  HMMA.16816.F32.BF16 R52, R96.reuse, R68, R52 ;  /* 0x000000446034723c */ /* 0x048fe80000041834 */
[----:B------:R-:W-:Y:S02]  /*14b10*/  MUFU.EX2 R177, R177 ;  /* 0x000000b100b17308 */ /* 0x000fe40000000800 */
[C---:B------:R-:W-:Y:S08]  /*14b20*/  HMMA.16816.F32.BF16 R56, R96.reuse, R70, R56 ;  /* 0x000000466038723c */ /* 0x040ff00000041838 */
[----:B------:R-:W-:Y:S03]  /*14b30*/  MUFU.EX2 R174, R174 ;  /* 0x000000ae00ae7308 */ /* 0x000fe60000000800 */
[----:B------:R-:W-:Y:S01]  /*14b40*/  F2FP.BF16.F32.PACK_AB R68, R103, R128 ;  /* 0x000000806744723e */ /* 0x000fe200000010ff */
[C---:B------:R-:W-:Y:S03]  /*14b50*/  HMMA.16816.F32.BF16 R60, R96.reuse, R72, R60 ;  /* 0x00000048603c723c */ /* 0x040fe6000004183c */
[----:B----4-:R-:W-:Y:S03]  /*14b60*/  F2FP.BF16.F32.PACK_AB R69, R167, R166 ;  /* 0x000000a6a745723e */ /* 0x010fe600000010ff */
[----:B------:R-:W-:Y:S01]  /*14b70*/  HMMA.16816.F32.BF16 R64, R96, R74, R64 ;  /* 0x0000004a6040723c */ /* 0x000fe20000041840 */
[----:B------:R-:W2:Y:S01]  /*14b80*/  LDSM.16.MT88.4 R72, [R144+0xa800] ;  /* 0x00a800009048783b */ /* 0x000ea20000004200 */
[----:B------:R-:W-:Y:S03]  /*14b90*/  MUFU.EX2 R179, R179 ;  /* 0x000000b300b37308 */ /* 0x000fe60000000800 */
[----:B-----5:R-:W-:Y:S01]  /*14ba0*/  F2FP.BF16.F32.PACK_AB R70, R169, R168 ;  /* 0x000000a8a946723e */ /* 0x020fe200000010ff */
[----:B------:R-:W-:Y:S01]  /*14bb0*/  FADD.FTZ R128, R128, R123 ;  /* 0x0000007b80807221 */ /* 0x000fe20000010000 */
[----:B------:R-:W-:Y:S01]  /*14bc0*/  F2FP.BF16.F32.PACK_AB R71, R171, R170 ;  /* 0x000000aaab47723e */ /* 0x000fe200000010ff */
[----:B------:R-:W-:Y:S04]  /*14bd0*/  FADD.FTZ R166, R166, R121 ;  /* 0x00000079a6a67221 */ /* 0x000fe80000010000 */
[----:B------:R-:W-:Y:S01]  /*14be0*/  MUFU.EX2 R172, R172 ;  /* 0x000000ac00ac7308 */ /* 0x000fe20000000800 */
[----:B------:R-:W-:Y:S01]  /*14bf0*/  FADD.FTZ R167, R167, R166 ;  /* 0x000000a6a7a77221 */ /* 0x000fe20000010000 */
[C---:B------:R-:W-:Y:S08]  /*14c00*/  HMMA.16816.F32.BF16 R4, R68.reuse, R76, R4 ;  /* 0x0000004c4404723c */ /* 0x040ff00000041804 */
[----:B------:R-:W-:Y:S03]  /*14c10*/  MUFU.EX2 R173, R173 ;  /* 0x000000ad00ad7308 */ /* 0x000fe60000000800 */
[----:B------:R-:W-:Y:S01]  /*14c20*/  FADD.FTZ R170, R170, R167 ;  /* 0x000000a7aaaa7221 */ /* 0x000fe20000010000 */
[C---:B------:R-:W-:Y:S01]  /*14c30*/  HMMA.16816.F32.BF16 R8, R68.reuse, R78, R8 ;  /* 0x0000004e4408723c */ /* 0x040fe20000041808 */
[----:B------:R-:W3:Y:S02]  /*14c40*/  LDSM.16.MT88.4 R76, [R142+0xa800] ;  /* 0x00a800008e4c783b */ /* 0x000ee40000004200 */
[----:B------:R-:W-:Y:S03]  /*14c50*/  FADD.FTZ R171, R171, R170 ;  /* 0x000000aaabab7221 */ /* 0x000fe60000010000 */
[C---:B-1----:R-:W-:Y:S01]  /*14c60*/  HMMA.16816.F32.BF16 R12, R68.reuse, R80, R12 ;  /* 0x00000050440c723c */ /* 0x042fe2000004180c */
[----:B------:R-:W-:Y:S05]  /*14c70*/  MUFU.EX2 R175, R175 ;  /* 0x000000af00af7308 */ /* 0x000fea0000000800 */
[C---:B------:R-:W-:Y:S01]  /*14c80*/  HMMA.16816.F32.BF16 R16, R68.reuse, R82, R16 ;  /* 0x000000524410723c */ /* 0x040fe20000041810 */
[----:B------:R-:W1:Y:S04]  /*14c90*/  LDSM.16.MT88.4 R80, [R141+0xa800] ;  /* 0x00a800008d50783b */ /* 0x000e680000004200 */
[----:B------:R-:W4:Y:S01]  /*14ca0*/  MUFU.EX2 R180, R180 ;  /* 0x000000b400b47308 */ /* 0x000f220000000800 */
[C---:B------:R-:W-:Y:S09]  /*14cb0*/  HMMA.16816.F32.BF16 R20, R68.reuse, R84, R20 ;  /* 0x000000544414723c */ /* 0x040ff20000041814 */
[----:B------:R-:W-:Y:S01]  /*14cc0*/  MUFU.EX2 R182, R182 ;  /* 0x000000b600b67308 */ /* 0x000fe20000000800 */
[C---:B------:R-:W-:Y:S01]  /*14cd0*/  HMMA.16816.F32.BF16 R24, R68.reuse, R86, R24 ;  /* 0x000000564418723c */ /* 0x040fe20000041818 */
[----:B------:R-:W5:Y:S05]  /*14ce0*/  LDSM.16.MT88.4 R84, [R140+0xa800] ;  /* 0x00a800008c54783b */ /* 0x000f6a0000004200 */
        /* <DEDUP_REMOVED lines=23> */
[----:B------:R-:W-:Y:S04]  /*14e60*/  F2FP.BF16.F32.PACK_AB R68, R181, R178 ;  /* 0x000000b2b544723e */ /* 0x000fe800000010ff */
[----:B------:R-:W-:Y:S01]  /*14e70*/  F2FP.BF16.F32.PACK_AB R69, R177, R176 ;  /* 0x000000b0b145723e */ /* 0x000fe200000010ff */
        /* <DEDUP_REMOVED lines=18> */
[----:B------:R-:W4:Y:S05]  /*14fa0*/  LDSM.16.MT88.4 R76, [R140+0xb000] ;  /* 0x00b000008c4c783b */ /* 0x000f2a0000004200 */
[C---:B-1----:R-:W-:Y:S06]  /*14fb0*/  HMMA.16816.F32.BF16 R28, R68.reuse, R80, R28 ;  /* 0x00000050441c723c */ /* 0x042fec000004181c */
[C---:B------:R-:W-:Y:S06]  /*14fc0*/  HMMA.16816.F32.BF16 R32, R68.reuse, R82, R32 ;  /* 0x000000524420723c */ /* 0x040fec0000041820 */
[C---:B---3--:R-:W-:Y:S06]  /*14fd0*/  HMMA.16816.F32.BF16 R36, R68.reuse, R84, R36 ;  /* 0x000000544424723c */ /* 0x048fec0000041824 */
        /* <DEDUP_REMOVED lines=14> */
[C---:B------:R-:W-:Y:S05]  /*150c0*/  HMMA.16816.F32.BF16 R84, R104.reuse, R86, R16 ;  /* 0x000000566854723c */ /* 0x040fea0000041810 */
[----:B------:R-:W-:Y:S01]  /*150d0*/  FADD.FTZ R13, R103, R128 ;  /* 0x00000080670d7221 */ /* 0x000fe20000010000 */
[C---:B--2---:R-:W-:Y:S05]  /*150e0*/  HMMA.16816.F32.BF16 R80, R104.reuse, R72, R20 ;  /* 0x000000486850723c */ /* 0x044fea0000041814 */
[----:B------:R-:W-:Y:S01]  /*150f0*/  MOV R103, R100 ;  /* 0x0000006400677202 */ /* 0x000fe20000000f00 */
        /* <DEDUP_REMOVED lines=20> */
[----:B------:R-:W-:Y:S01]  /*15240*/  HMMA.16816.F32.BF16 R64, R104, R10, R64 ;  /* 0x0000000a6840723c */ /* 0x000fe20000041840 */
[----:B------:R-:W-:Y:S11]  /*15250*/  @!UPT UIADD3 URZ, URZ, URZ, URZ ;  /* 0x0000003f3f3ff290 */ /* 0x000ff6000fffe03f */
[----:B------:R-:W-:Y:S01]  /*15260*/  @!UPT UIADD3 URZ, URZ, URZ, URZ ;  /* 0x0000003f3f3ff290 */ /* 0x000fe2000fffe03f */
[----:B------:R-:W-:Y:S11]  /*15270*/  @P0 BRA `(.L_x_7160) ;  /* 0xffffffd400700947 */ /* 0x000ff6000383ffff */
.L_x_7156:
        /* <DEDUP_REMOVED lines=200> */
.L_x_7161:
[----:B------:R-:W1:Y:S01]  /*15f00*/  S2R R26, SR_CTAID.Z ;  /* 0x00000000001a7919 */ /* 0x000e620000002700 */
[----:B------:R-:W1:Y:S01]  /*15f10*/  LDC R3, c[0x0][0x270] ;  /* 0x00009c00ff037b82 */ /* 0x000e620000000800 */
[----:B------:R-:W1:Y:S07]  /*15f20*/  S2R R17, SR_CTAID.Y ;  /* 0x0000000000117919 */ /* 0x000e6e0000002600 */
[----:B------:R-:W2:Y:S01]  /*15f30*/  LDC R2, c[0x0][0x2c4] ;  /* 0x0000b100ff027b82 */ /* 0x000ea20000000800 */
[----:B-1----:R-:W-:-:S04]  /*15f40*/  IMAD R3, R17, R3, R26 ;  /* 0x0000000311037224 */ /* 0x002fc800078e021a */
[----:B--2---:R-:W-:-:S07]  /*15f50*/  IMAD R2, R3, R2, RZ ;  /* 0x0000000203027224 */ /* 0x004fce00078e02ff */
.L_x_7162:
        /* <DEDUP_REMOVED lines=26> */
.L_x_7164:
[----:B------:R-:W-:Y:S05]  /*16100*/  BSYNC B0 ;  /* 0x0000000000007941 */ /* 0x000fea0003800000 */
.L_x_7163:
        /* <DEDUP_REMOVED lines=58> */
.L_x_7166:
[----:B------:R-:W-:Y:S05]  /*164b0*/  BSYNC B0 ;  /* 0x0000000000007941 */ /* 0x000fea0003800000 */
.L_x_7165:
        /* <DEDUP_REMOVED lines=17> */
.L_x_7168:
[----:B------:R-:W-:Y:S05]  /*165d0*/  BSYNC B0 ;  /* 0x0000000000007941 */ /* 0x000fea0003800000 */
.L_x_7167:
        /* <DEDUP_REMOVED lines=17> */
.L_x_7170:
[----:B------:R-:W-:Y:S05]  /*166f0*/  BSYNC B0 ;  /* 0x0000000000007941 */ /* 0x000fea0003800000 */
.L_x_7169:
        /* <DEDUP_REMOVED lines=15> */
.L_x_7171:
        /* <DEDUP_REMOVED lines=9> */
.L_x_8531:


//--------------------- .text._ZN5flash24flash_fwd_splitkv_kernelI23Flash_fwd_kernel_traitsILi128ELi64ELi64ELi4ELb0ELb0EN7cutlass10bfloat16_tE19Flash_kernel_traitsILi128ELi64ELi64ELi4ES3_EELb1ELb0ELb1ELb0ELb0ELb0ELb0ELb1EEEvNS_16Flash_fwd_paramsE --------------------------
	.section	.text._ZN5flash24flash_fwd_splitkv_kernelI23Flash_fwd_kernel_traitsILi128ELi64ELi64ELi4ELb0ELb0EN7cutlass10bfloat16_tE19Flash_kernel_traitsILi128ELi64ELi64ELi4ES3_EELb1ELb0ELb1ELb0ELb0ELb0ELb0ELb1EEEvNS_16Flash_fwd_paramsE,"ax",@progbits
	.align	128
        .global         _ZN5flash24flash_fwd_splitkv_kernelI23Flash_fwd_kernel_traitsILi128ELi64ELi64ELi4ELb0ELb0EN7cutlass10bfloat16_tE19Flash_kernel_traitsILi128ELi64ELi64ELi4ES3_EELb1ELb0ELb1ELb0ELb0ELb0ELb0ELb1EEEvNS_16Flash_fwd_paramsE
        .type           _ZN5flash24flash_fwd_splitkv_kernelI23Flash_fwd_kernel_traitsILi128ELi64ELi64ELi4ELb0ELb0EN7cutlass10bfloat16_tE19Flash_kernel_traitsILi128ELi64ELi64ELi4ES3_EELb1ELb0ELb1ELb0ELb0ELb0ELb0ELb1EEEvNS_16Flash_fwd_paramsE,@function
        .size           _ZN5flash24flash_fwd_splitkv_kernelI23Flash_fwd_kernel_traitsILi128ELi64ELi64ELi4ELb0ELb0EN7cutlass10bfloat16_tE19Flash_kernel_traitsILi128ELi64ELi64ELi4ES3_EELb1ELb0ELb1ELb0ELb0ELb0ELb0ELb1EEEvNS_16Flash_fwd_paramsE,(.L_x_8532 - _ZN5flash24flash_fwd_splitkv_kernelI23Flash_fwd_kernel_traitsILi128ELi64ELi64ELi4ELb0ELb0EN7cutlass10bfloat16_tE19Flash_kernel_traitsILi128ELi64ELi64ELi4ES3_EELb1ELb0ELb1ELb0ELb0ELb0ELb0ELb1EEEvNS_16Flash_fwd_paramsE)
        .other          _ZN5flash24flash_fwd_splitkv_kernelI23Flash_fwd_kernel_traitsILi128ELi64ELi64ELi4ELb0ELb0EN7cutlass10bfloat16_tE19Flash_kernel_traitsILi128ELi64ELi64ELi4ES3_EELb1ELb0ELb1ELb0ELb0ELb0ELb0ELb1EEEvNS_16Flash_fwd_paramsE,@"STO_CUDA_ENTRY STV_DEFAULT"
_ZN5flash24flash_fwd_splitkv_kernelI23Flash_fwd_kernel_traitsILi128ELi64ELi64ELi4ELb0ELb0EN7cutlass10bfloat16_tE19Flash_kernel_traitsILi128ELi64ELi64ELi4ES3_EELb1ELb0ELb1ELb0ELb0ELb0ELb0ELb1EEEvNS_16Flash_fwd_paramsE:
.text._ZN5flash24flash_fwd_splitkv_kernelI23Flash_fwd_kernel_traitsILi128ELi64ELi64ELi4ELb0ELb0EN7cutlass10bfloat16_tE19Flash_kernel_traitsILi128ELi64ELi64ELi4ES3_EELb1ELb0ELb1ELb0ELb0ELb0ELb0ELb1EEEvNS_16Flash_fwd_paramsE:
        /* <DEDUP_REMOVED lines=40> */
.L_x_7172:
[----:B------:R-:W1:Y:S02]  /*0280*/  LDC R67, c[0x0][0x2c8] ;  /* 0x0000b200ff437b82 */ /* 0x000e640000000800 */
.L_x_7173:
        /* <DEDUP_REMOVED lines=48> */
[C---:B------:R-:W-:Y:S01]  /*0590*/  ISETP.GE.AND P2, PT, R0.reuse, R155, PT ;  /* 0x0000009b0000720c */ /* 0x040fe20003f46270 */
[----:B------:R-:W-:-:S03]  /*05a0*/  VIADD R8, R0, 0x10 ;  /* 0x0000001000087836 */ /* 0x000fc60000000000 */
[----:B------:R-:W-:Y:S02]  /*05b0*/  ISETP.NE.AND P6, PT, R56, RZ, PT ;  /* 0x000000ff3800720c */ /* 0x000fe40003fc5270 */
[CC--:B------:R-:W-:Y:S02]  /*05c0*/  ISETP.GE.AND P1, PT, R8.reuse, R155.reuse, PT ;  /* 0x0000009b0800720c */ /* 0x0c0fe40003f26270 */
[----:B------:R-:W-:Y:S01]  /*05d0*/  ISETP.GE.OR P4, PT, R8, R155, P6 ;  /* 0x0000009b0800720c */ /* 0x000fe20003786670 */
[----:B-1----:R-:W-:Y:S01]  /*05e0*/  @P0 IMAD.WIDE.U32 R10, R156, R4, RZ ;  /* 0x000000049c0a0225 */ /* 0x002fe200078e00ff */
[----:B------:R-:W-:-:S03]  /*05f0*/  SHF.R.S32.HI R8, RZ, 0x1f, R0 ;  /* 0x0000001fff087819 */ /* 0x000fc60000011400 */
        /* <DEDUP_REMOVED lines=8> */
[----:B------:R-:W-:Y:S01]  /*0680*/  SHF.R.S32.HI R3, RZ, 0x1f, R134 ;  /* 0x0000001fff037819 */ /* 0x000fe20000011486 */
[----:B------:R-:W-:Y:S01]  /*0690*/  IMAD R2, R11, R4, RZ ;  /* 0x000000040b027224 */ /* 0x000fe200078e02ff */
[----:B------:R-:W-:-:S03]  /*06a0*/  SHF.R.S32.HI R7, RZ, 0x1f, R6 ;  /* 0x0000001fff077819 */ /* 0x000fc60000011406 */
[----:B------:R-:W-:Y:S01]  /*06b0*/  IMAD R11, R60, R5, R2 ;  /* 0x000000053c0b7224 */ /* 0x000fe200078e0202 */
[----:B------:R-:W-:Y:S01]  /*06c0*/  IADD3 R2, R0, 0x20, RZ ;  /* 0x0000002000027810 */ /* 0x000fe20007ffe0ff */
[----:B------:R-:W-:-:S04]  /*06d0*/  IMAD.WIDE.U32 R12, R60, R4, R6 ;  /* 0x000000043c0c7225 */ /* 0x000fc800078e0006 */
[----:B------:R-:W-:Y:S01]  /*06e0*/  IMAD R15, R3, UR4, RZ ;  /* 0x00000004030f7c24 */ /* 0x000fe2000f8e02ff */
[----:B------:R-:W-:Y:S01]  /*06f0*/  IADD3 R10, P0, R10, R12, RZ ;  /* 0x0000000c0a0a7210 */ /* 0x000fe20007f1e0ff */
[----:B------:R-:W-:Y:S02]  /*0700*/  IMAD R3, R9, UR8, R134 ;  /* 0x0000000809037c24 */ /* 0x000fe4000f8e0286 */
[----:B------:R-:W-:Y:S01]  /*0710*/  IMAD R15, R134, UR5, R15 ;  /* 0x00000005860f7c24 */ /* 0x000fe2000f8e020f */
[----:B------:R-:W-:Y:S01]  /*0720*/  IADD3.X R11, R156, R13, R11, P0, !PT ;  /* 0x0000000d9c0b7210 */ /* 0x000fe200007fe40b */
[----:B------:R-:W-:Y:S01]  /*0730*/  VIADD R9, R6, 0x40 ;  /* 0x0000004006097836 */ /* 0x000fe20000000000 */
[----:B------:R-:W-:Y:S01]  /*0740*/  ISETP.GE.AND P0, PT, R2, R155, PT ;  /* 0x0000009b0200720c */ /* 0x000fe20003f06270 */
        /* <DEDUP_REMOVED lines=18> */
.L_x_7176:
[----:B------:R-:W-:Y:S05]  /*0870*/  BSYNC B0 ;  /* 0x0000000000007941 */ /* 0x000fea0003800000 */
.L_x_7175:
        /* <DEDUP_REMOVED lines=19> */
.L_x_7178:
[----:B------:R-:W-:Y:S05]  /*09b0*/  BSYNC B0 ;  /* 0x0000000000007941 */ /* 0x000fea0003800000 */
.L_x_7177:
        /* <DEDUP_REMOVED lines=20> */
.L_x_7180:
[----:B------:R-:W-:Y:S05]  /*0b00*/  BSYNC B0 ;  /* 0x0000000000007941 */ /* 0x000fea0003800000 */
.L_x_7179:
        /* <DEDUP_REMOVED lines=19> */
.L_x_7182:
[----:B------:R-:W-:Y:S05]  /*0c40*/  BSYNC B0 ;  /* 0x0000000000007941 */ /* 0x000fea0003800000 */
.L_x_7181:
        /* <DEDUP_REMOVED lines=15> */
.L_x_7174:
        /* <DEDUP_REMOVED lines=22> */
.L_x_7183:
        /* <DEDUP_REMOVED lines=43> */
[----:B------:R-:W-:Y:S02]  /*1150*/  IMAD.HI.U32 R3, R5, R3, R4 ;  /* 0x0000000305037227 */ /* 0x000fe400078e0004 */
[----:B------:R-:W1:Y:S04]  /*1160*/  LDC.64 R4, c[0x0][0x230] ;  /* 0x00008c00ff047b82 */ /* 0x000e680000000a00 */
        /* <DEDUP_REMOVED lines=30> */
[C---:B------:R-:W-:Y:S02]  /*1350*/  IMAD R9, R0.reuse, UR5, R9 ;  /* 0x0000000500097c24 */ /* 0x040fe4000f8e0209 */
[----:B------:R-:W-:-:S04]  /*1360*/  IMAD.WIDE.U32 R10, R0, UR4, R10 ;  /* 0x00000004000a7c25 */ /* 0x000fc8000f8e000a */
[----:B------:R-:W-:Y:S01]  /*1370*/  IMAD.IADD R19, R7, 0x1, R3 ;  /* 0x0000000107137824 */ /* 0x000fe200078e0203 */
[----:B------:R-:W-:Y:S02]  /*1380*/  IADD3 R11, R11, R9, RZ ;  /* 0x000000090b0b7210 */ /* 0x000fe40007ffe0ff */
[----:B------:R-:W-:Y:S01]  /*1390*/  MOV R4, R10 ;  /* 0x0000000a00047202 */ /* 0x000fe20000000f00 */
[----:B------:R-:W-:Y:S06]  /*13a0*/  BRA `(.L_x_7185) ;  /* 0x00000004003c7947 */ /* 0x000fec0003800000 */
.L_x_7184:
[----:B------:R-:W1:Y:S01]  /*13b0*/  LDC R15, c[0x0][0x278] ;  /* 0x00009e00ff0f7b82 */ /* 0x000e620000000800 */
[----:B------:R-:W-:Y:S02]  /*13c0*/  IABS R4, R134 ;  /* 0x0000008600047213 */ /* 0x000fe40000000000 */
        /* <DEDUP_REMOVED lines=12> */
[----:B------:R-:W-:-:S04]  /*1490*/  IMAD R5, R0, R3, RZ ;  /* 0x0000000300057224 */ /* 0x000fc800078e02ff */
[----:B------:R-:W-:Y:S02]  /*14a0*/  IMAD.HI.U32 R5, R7, R5, R6 ;  /* 0x0000000507057227 */ /* 0x000fe400078e0006 */
[----:B------:R-:W1:Y:S04]  /*14b0*/  @P4 LDC.64 R6, c[0x0][0x250] ;  /* 0x00009400ff064b82 */ /* 0x000e680000000a00 */
[----:B------:R-:W-:-:S04]  /*14c0*/  IMAD.HI.U32 R0, R5, R4, RZ ;  /* 0x0000000405007227 */ /* 0x000fc800078e00ff */
[----:B------:R-:W-:Y:S02]  /*14d0*/  IMAD.MOV R2, RZ, RZ, -R0 ;  /* 0x000000ffff027224 */ /* 0x000fe400078e0a00 */
[----:B--2---:R-:W-:Y:S02]  /*14e0*/  @P4 IMAD R5, R18, R149, RZ ;  /* 0x0000009512054224 */ /* 0x004fe400078e02ff */
[----:B------:R-:W-:Y:S01]  /*14f0*/  IMAD R2, R3, R2, R4 ;  /* 0x0000000203027224 */ /* 0x000fe200078e0204 */
[----:B------:R-:W-:Y:S01]  /*1500*/  LOP3.LUT R4, R134, R15, RZ, 0x3c, !PT ;  /* 0x0000000f86047212 */ /* 0x000fe200078e3cff */
[----:B------:R-:W-:-:S03]  /*1510*/  @P4 IMAD.WIDE.U32 R18, R18, R148, RZ ;  /* 0x0000009412124225 */ /* 0x000fc600078e00ff */
[----:B------:R-:W-:Y:S02]  /*1520*/  ISETP.GT.U32.AND P0, PT, R3, R2, PT ;  /* 0x000000020300720c */ /* 0x000fe40003f04070 */
[----:B------:R-:W-:Y:S02]  /*1530*/  ISETP.GE.AND P1, PT, R4, RZ, PT ;  /* 0x000000ff0400720c */ /* 0x000fe40003f26270 */
[----:B------:R-:W-:Y:S02]  /*1540*/  @P4 IADD3 R5, R19, R5, RZ ;  /* 0x0000000513054210 */ /* 0x000fe40007ffe0ff */
[----:B------:R-:W-:-:S07]  /*1550*/  @P4 MOV R10, R18 ;  /* 0x00000012000a4202 */ /* 0x000fce0000000f00 */
[-C--:B------:R-:W-:Y:S02]  /*1560*/  @!P0 IADD3 R2, R2, -R3.reuse, RZ ;  /* 0x8000000302028210 */ /* 0x080fe40007ffe0ff */
[----:B------:R-:W-:Y:S02]  /*1570*/  @!P0 IADD3 R0, R0, 0x1, RZ ;  /* 0x0000000100008810 */ /* 0x000fe40007ffe0ff */
[----:B------:R-:W-:Y:S02]  /*1580*/  ISETP.GE.U32.AND P2, PT, R2, R3, PT ;  /* 0x000000030200720c */ /* 0x000fe40003f46070 */
[----:B------:R-:W2:Y:S01]  /*1590*/  LDC.64 R2, c[0x0][0x260] ;  /* 0x00009800ff027b82 */ /* 0x000ea20000000a00 */
[----:B------:R-:W-:-:S10]  /*15a0*/  ISETP.NE.AND P0, PT, R15, RZ, PT ;  /* 0x000000ff0f00720c */ /* 0x000fd40003f05270 */
[----:B------:R-:W-:-:S04]  /*15b0*/  @P2 VIADD R0, R0, 0x1 ;  /* 0x0000000100002836 */ /* 0x000fc80000000000 */
        /* <DEDUP_REMOVED lines=15> */
.L_x_7186:
        /* <DEDUP_REMOVED lines=10> */
[----:B--2---:R-:W-:Y:S01]  /*1750*/  IMAD R4, R5, R2, RZ ;  /* 0x0000000205047224 */ /* 0x004fe200078e02ff */
        /* <DEDUP_REMOVED lines=19> */
[----:B------:R-:W-:-:S07]  /*1890*/  IADD3 R19, R7, R3, RZ ;  /* 0x0000000307137210 */ /* 0x000fce0007ffe0ff */
.L_x_7185:
        /* <DEDUP_REMOVED lines=11> */
[----:B------:R-:W-:Y:S01]  /*1950*/  LOP3.LUT R59, R136, 0xfffffff8, RZ, 0xc0, !PT ;  /* 0xfffffff8883b7812 */ /* 0x000fe200078ec0ff */
[----:B------:R-:W-:Y:S01]  /*1960*/  IMAD.MOV.U32 R47, RZ, RZ, 0x20 ;  /* 0x00000020ff2f7424 */ /* 0x000fe200078e00ff */
[----:B------:R-:W-:Y:S01]  /*1970*/  SHF.R.S32.HI R136, RZ, 0x3, R136 ;  /* 0x00000003ff887819 */ /* 0x000fe20000011488 */
[----:B------:R-:W-:Y:S01]  /*1980*/  IMAD.SHL.U32 R152, R148, 0x10, RZ ;  /* 0x0000001094987824 */ /* 0x000fe200078e00ff */
[----:B------:R-:W-:Y:S01]  /*1990*/  LOP3.LUT R25, R65, 0xfffffff0, RZ, 0xc0, !PT ;  /* 0xfffffff041197812 */ /* 0x000fe200078ec0ff */
[----:B------:R-:W-:Y:S01]  /*19a0*/  IMAD.IADD R59, R56, 0x1, -R59 ;  /* 0x00000001383b7824 */ /* 0x000fe200078e0a3b */
[----:B------:R-:W-:Y:S01]  /*19b0*/  SHF.R.S32.HI R137, RZ, 0x1f, R136 ;  /* 0x0000001fff897819 */ /* 0x000fe20000011488 */
[----:B-----5:R-:W4:Y:S01]  /*19c0*/  @!P0 LDC.64 R8, c[0x0][0x228] ;  /* 0x00008a00ff088b82 */ /* 0x020f220000000a00 */
[----:B------:R-:W-:Y:S01]  /*19d0*/  IMAD.SHL.U32 R21, R136, 0x40, RZ ;  /* 0x0000004088157824 */ /* 0x000fe200078e00ff */
[----:B------:R-:W-:Y:S01]  /*19e0*/  LEA.HI R78, R78, R67, RZ, 0x6 ;  /* 0x000000434e4e7211 */ /* 0x000fe200078f30ff */
[----:B------:R-:W-:Y:S01]  /*19f0*/  IMAD.SHL.U32 R102, R59, 0x8, RZ ;  /* 0x000000083b667824 */ /* 0x000fe200078e00ff */
[----:B------:R-:W-:Y:S01]  /*1a00*/  SHF.R.S32.HI R135, RZ, 0x1f, R134 ;  /* 0x0000001fff877819 */ /* 0x000fe20000011486 */
[----:B------:R-:W-:Y:S01]  /*1a10*/  IMAD.IADD R62, R56, 0x1, -R25 ;  /* 0x00000001383e7824 */ /* 0x000fe200078e0a19 */
[----:B------:R-:W-:Y:S01]  /*1a20*/  LOP3.LUT R21, R21, 0x1c0, RZ, 0xc0, !PT ;  /* 0x000001c015157812 */ /* 0x000fe200078ec0ff */
[----:B------:R-:W-:Y:S01]  /*1a30*/  IMAD.WIDE R22, R17, 0x40, R136 ;  /* 0x0000004011167825 */ /* 0x000fe200078e0288 */
[----:B------:R-:W1:Y:S01]  /*1a40*/  LDC.64 R146, c[0x0][0x250] ;  /* 0x00009400ff927b82 */ /* 0x000e620000000a00 */
[----:B------:R-:W-:-:S02]  /*1a50*/  SHF.R.S32.HI R103, RZ, 0x1f, R102 ;  /* 0x0000001fff677819 */ /* 0x000fc40000011466 */
[----:B------:R-:W-:Y:S01]  /*1a60*/  LOP3.LUT R27, R21, 0x38, R102, 0xf8, !PT ;  /* 0x00000038151b7812 */ /* 0x000fe200078ef866 */
[----:B------:R-:W-:Y:S01]  /*1a70*/  VIADD R100, R102, 0x40 ;  /* 0x0000004066647836 */ /* 0x000fe20000000000 */
[----:B------:R-:W-:Y:S01]  /*1a80*/  SHF.R.U32.HI R132, RZ, 0x3, R21 ;  /* 0x00000003ff847819 */ /* 0x000fe20000011615 */
[C---:B--2---:R-:W-:Y:S01]  /*1a90*/  @P0 IMAD.WIDE.U32 R20, R156.reuse, R2, RZ ;  /* 0x000000029c140225 */ /* 0x044fe200078e00ff */
[----:B------:R-:W-:Y:S02]  /*1aa0*/  SHF.R.S32.HI R17, RZ, 0x1f, R62 ;  /* 0x0000001fff117819 */ /* 0x000fe4000001143e */
[----:B------:R-:W-:Y:S01]  /*1ab0*/  LOP3.LUT R132, R27, R132, RZ, 0x3c, !PT ;  /* 0x000000841b847212 */ /* 0x000fe200078e3cff */
[----:B------:R-:W-:Y:S01]  /*1ac0*/  IMAD.SHL.U32 R70, R59, 0x4, RZ ;  /* 0x000000043b467824 */ /* 0x000fe200078e00ff */
[----:B------:R-:W-:Y:S01]  /*1ad0*/  LEA.HI R64, R17, R62, RZ, 0x3 ;  /* 0x0000003e11407211 */ /* 0x000fe200078f18ff */
[----:B------:R-:W-:Y:S01]  /*1ae0*/  @P0 IMAD R17, R156, R3, R21 ;  /* 0x000000039c110224 */ /* 0x000fe200078e0215 */
[----:B------:R-:W-:Y:S01]  /*1af0*/  ISETP.GE.AND P1, PT, R102, UR5, PT ;  /* 0x0000000566007c0c */ /* 0x000fe2000bf26270 */
[----:B------:R-:W-:Y:S01]  /*1b00*/  IMAD R167, R137, R148, RZ ;  /* 0x0000009489a77224 */ /* 0x000fe200078e02ff */
[----:B------:R-:W-:Y:S01]  /*1b10*/  LOP3.LUT R21, R64, 0xfffffff8, RZ, 0xc0, !PT ;  /* 0xfffffff840157812 */ /* 0x000fe200078ec0ff */
[-C--:B----4-:R-:W-:Y:S01]  /*1b20*/  @!P0 IMAD R10, R61, R8.reuse, RZ ;  /* 0x000000083d0a8224 */ /* 0x090fe200078e02ff */
[----:B------:R-:W-:Y:S01]  /*1b30*/  SHF.R.S32.HI R78, RZ, 0x6, R78 ;  /* 0x00000006ff4e7819 */ /* 0x000fe2000001144e */
[----:B------:R-:W-:Y:S01]  /*1b40*/  @!P0 IMAD.WIDE.U32 R26, R63, R8, RZ ;  /* 0x000000083f1a8225 */ /* 0x000fe200078e00ff */
[----:B---3--:R-:W-:-:S02]  /*1b50*/  LEA.HI R74, R74, R74, RZ, 0x1 ;  /* 0x0000004a4a4a7211 */ /* 0x008fc400078f08ff */
[----:B------:R-:W-:Y:S01]  /*1b60*/  VIMNMX R78, RZ, R78, !PT ;  /* 0x0000004eff4e7248 */ /* 0x000fe20007fe0100 */
[----:B------:R-:W-:Y:S01]  /*1b70*/  @!P0 IMAD R9, R63, R9, R10 ;  /* 0x000000093f098224 */ /* 0x000fe200078e020a */
[----:B------:R-:W-:Y:S01]  /*1b80*/  SHF.R.S32.HI R73, RZ, 0x1, R74 ;  /* 0x00000001ff497819 */ /* 0x000fe2000001144a */
[----:B------:R-:W-:Y:S01]  /*1b90*/  @P0 IMAD.MOV.U32 R8, RZ, RZ, R20 ;  /* 0x000000ffff080224 */ /* 0x000fe200078e0014 */
[----:B------:R-:W-:Y:S01]  /*1ba0*/  @!P0 MOV R8, R26 ;  /* 0x0000001a00088202 */ /* 0x000fe20000000f00 */
[----:B------:R-:W-:Y:S01]  /*1bb0*/  @!P0 IMAD.IADD R17, R27, 0x1, R9 ;  /* 0x000000011b118824 */ /* 0x000fe200078e0209 */
[----:B------:R-:W-:Y:S01]  /*1bc0*/  ISETP.GE.AND P0, PT, R100, UR5, PT ;  /* 0x0000000564007c0c */ /* 0x000fe2000bf06270 */
[----:B------:R-:W-:Y:S01]  /*1bd0*/  IMAD.IADD R62, R62, 0x1, -R21 ;  /* 0x000000013e3e7824 */ /* 0x000fe200078e0a15 */
[----:B------:R-:W-:Y:S01]  /*1be0*/  SEL R21, RZ, 0x1, P1 ;  /* 0x00000001ff157807 */ /* 0x000fe20000800000 */
[----:B------:R-:W-:Y:S01]  /*1bf0*/  IMAD R9, R5, UR10, RZ ;  /* 0x0000000a05097c24 */ /* 0x000fe2000f8e02ff */
[----:B------:R-:W-:Y:S01]  /*1c00*/  SEL R66, RZ, 0xffffffff, P0 ;  /* 0xffffffffff427807 */ /* 0x000fe20000000000 */
[----:B------:R-:W-:Y:S01]  /*1c10*/  IMAD R71, R136, R73, R70 ;  /* 0x0000004988477224 */ /* 0x000fe200078e0246 */
[C---:B------:R-:W-:Y:S01]  /*1c20*/  IADD3 R18, P0, R102.reuse, R6, RZ ;  /* 0x0000000666127210 */ /* 0x040fe20007f1e0ff */
[----:B------:R-:W-:Y:S01]  /*1c30*/  IMAD R6, R23, R2, RZ ;  /* 0x0000000217067224 */ /* 0x000fe200078e02ff */
[----:B------:R-:W-:Y:S01]  /*1c40*/  IADD3 R16, P1, R102, R8, RZ ;  /* 0x0000000866107210 */ /* 0x000fe20007f3e0ff */
[----:B------:R-:W-:Y:S01]  /*1c50*/  IMAD R9, R0, UR11, R9 ;  /* 0x0000000b00097c24 */ /* 0x000fe2000f8e0209 */
[-C--:B------:R-:W-:Y:S01]  /*1c60*/  LEA.HI R25, R57, R56.reuse, RZ, 0x6 ;  /* 0x0000003839197211 */ /* 0x080fe200078f30ff */
[C---:B------:R-:W-:Y:S01]  /*1c70*/  IMAD.X R19, R103.reuse, 0x1, R19, P0 ;  /* 0x0000000167137824 */ /* 0x040fe200000e0613 */
[----:B------:R-:W-:Y:S01]  /*1c80*/  IADD3 R106, P0, R136, R15, RZ ;  /* 0x0000000f886a7210 */ /* 0x000fe20007f1e0ff */
[----:B------:R-:W-:Y:S01]  /*1c90*/  IMAD.X R17, R103, 0x1, R17, P1 ;  /* 0x0000000167117824 */ /* 0x000fe200008e0611 */
[----:B------:R-:W-:Y:S01]  /*1ca0*/  LEA.HI R57, R57, R56, RZ, 0x5 ;  /* 0x0000003839397211 */ /* 0x000fe200078f28ff */
[----:B------:R-:W-:Y:S01]  /*1cb0*/  IMAD R6, R22, R3, R6 ;  /* 0x0000000316067224 */ /* 0x000fe200078e0206 */
[----:B------:R-:W-:Y:S01]  /*1cc0*/  IADD3.X R13, R137, R13, RZ, P0, !PT ;  /* 0x0000000d890d7210 */ /* 0x000fe200007fe4ff */
[----:B------:R-:W-:Y:S01]  /*1cd0*/  IMAD.WIDE.U32 R18, R0, UR10, R18 ;  /* 0x0000000a00127c25 */ /* 0x000fe2000f8e0012 */
[----:B------:R-:W-:Y:S01]  /*1ce0*/  IADD3 R140, P0, R102, R4, RZ ;  /* 0x00000004668c7210 */ /* 0x000fe20007f1e0ff */
[----:B------:R-:W-:Y:S01]  /*1cf0*/  ULDC.64 UR10, c[0x0][0x258] ;  /* 0x00009600000a7ab9 */ /* 0x000fe20000000a00 */
[----:B------:R-:W-:Y:S01]  /*1d00*/  LOP3.LUT R3, R57, 0xffffffe0, RZ, 0xc0, !PT ;  /* 0xffffffe039037812 */ /* 0x000fe200078ec0ff */
[----:B------:R-:W-:Y:S01]  /*1d10*/  IMAD.WIDE.U32 R16, R22, R2, R16 ;  /* 0x0000000216107225 */ /* 0x000fe200078e0010 */
[----:B------:R-:W-:-:S02]  /*1d20*/  IADD3 R70, R70, R71, RZ ;  /* 0x0000004746467210 */ /* 0x000fc40007ffe0ff */
[----:B------:R-:W-:Y:S01]  /*1d30*/  SHF.L.U64.HI R151, R148, 0x4, R149 ;  /* 0x0000000494977819 */ /* 0x000fe20000010295 */
[----:B------:R-:W-:Y:S01]  /*1d40*/  IMAD.X R141, R103, 0x1, R11, P0 ;  /* 0x00000001678d7824 */ /* 0x000fe200000e060b */
[----:B------:R-:W-:Y:S01]  /*1d50*/  ISETP.GT.AND P0, PT, R104, R78, PT ;  /* 0x0000004e6800720c */ /* 0x000fe20003f04270 */
[-C--:B-1----:R-:W-:Y:S01]  /*1d60*/  IMAD R13, R13, R146.reuse, RZ ;  /* 0x000000920d0d7224 */ /* 0x082fe200078e02ff */
[----:B------:R-:W-:Y:S01]  /*1d70*/  SHF.L.U64.HI R153, R146, 0x4, R147 ;  /* 0x0000000492997819 */ /* 0x000fe20000010293 */
[----:B------:R-:W-:Y:S01]  /*1d80*/  IMAD.IADD R19, R19, 0x1, R9 ;  /* 0x0000000113137824 */ /* 0x000fe200078e0209 */
[----:B------:R-:W-:Y:S01]  /*1d90*/  R2P PR, R62, 0x6 ;  /* 0x000000063e007804 */ /* 0x000fe20000000000 */
[----:B------:R-:W-:Y:S01]  /*1da0*/  IMAD.IADD R17, R17, 0x1, R6 ;  /* 0x0000000111117824 */ /* 0x000fe200078e0206 */
[----:B------:R-:W-:Y:S01]  /*1db0*/  SHF.L.U32 R154, R146, 0x4, RZ ;  /* 0x00000004929a7819 */ /* 0x000fe200000006ff */
[----:B------:R-:W-:Y:S01]  /*1dc0*/  IMAD R143, R135, UR10, RZ ;  /* 0x0000000a878f7c24 */ /* 0x000fe2000f8e02ff */
[----:B------:R-:W-:Y:S01]  /*1dd0*/  SHF.R.S32.HI R57, RZ, 0x5, R57 ;  /* 0x00000005ff397819 */ /* 0x000fe20000011439 */
[----:B------:R-:W-:Y:S01]  /*1de0*/  IMAD.SHL.U32 R25, R25, 0x8, RZ ;  /* 0x0000000819197824 */ /* 0x000fe200078e00ff */
[----:B------:R-:W-:Y:S01]  /*1df0*/  SHF.R.S32.HI R69, RZ, 0x1f, R71 ;  /* 0x0000001fff457819 */ /* 0x000fe20000011447 */
[----:B------:R-:W-:Y:S01]  /*1e00*/  IMAD.SHL.U32 R66, R66, 0x2, RZ ;  /* 0x0000000242427824 */ /* 0x000fe200078e00ff */
[----:B------:R-:W-:Y:S01]  /*1e10*/  SHF.R.S32.HI R68, RZ, 0x1f, R70 ;  /* 0x0000001fff447819 */ /* 0x000fe20000011446 */
[----:B------:R-:W-:Y:S01]  /*1e20*/  IMAD R101, R106, R147, R13 ;  /* 0x000000936a657224 */ /* 0x000fe200078e020d */
[----:B------:R-:W-:Y:S01]  /*1e30*/  LOP3.LUT R132, R132, 0xfffffe00, R25, 0xf8, !PT ;  /* 0xfffffe0084847812 */ /* 0x000fe200078ef819 */
[----:B------:R-:W-:Y:S01]  /*1e40*/  IMAD.WIDE.U32 R106, R106, R146, R18 ;  /* 0x000000926a6a7225 */ /* 0x000fe200078e0012 */
[----:B------:R-:W-:-:S02]  /*1e50*/  LOP3.LUT R66, R66, 0x2, R21, 0xe2, !PT ;  /* 0x0000000242427812 */ /* 0x000fc400078ee215 */
[----:B------:R-:W-:Y:S01]  /*1e60*/  SEL R49, R49, 0xfffffff0, !P1 ;  /* 0xfffffff031317807 */ /* 0x000fe20004800000 */
[C---:B------:R-:W-:Y:S01]  /*1e70*/  IMAD R143, R134.reuse, UR11, R143 ;  /* 0x0000000b868f7c24 */ /* 0x040fe2000f8e028f */
[----:B------:R-:W-:Y:S01]  /*1e80*/  SEL R47, R47, 0xffffffe0, !P2 ;  /* 0xffffffe02f2f7807 */ /* 0x000fe20005000000 */
[----:B------:R-:W-:-:S04]  /*1e90*/  IMAD.WIDE.U32 R138, R134, UR10, R16 ;  /* 0x0000000a868a7c25 */ /* 0x000fc8000f8e0010 */
[C---:B------:R-:W-:Y:S02]  /*1ea0*/  IMAD R167, R136.reuse, R149, R167 ;  /* 0x0000009588a77224 */ /* 0x040fe400078e02a7 */
[----:B------:R-:W-:-:S04]  /*1eb0*/  IMAD.WIDE.U32 R140, R136, R148, R140 ;  /* 0x00000094888c7225 */ /* 0x000fc800078e008c */
[----:B------:R-:W-:Y:S02]  /*1ec0*/  IMAD.IADD R58, R56, 0x1, -R3 ;  /* 0x00000001383a7824 */ /* 0x000fe400078e0a03 */
[----:B------:R-:W-:Y:S02]  /*1ed0*/  IMAD.SHL.U32 R72, R73, 0x10, RZ ;  /* 0x0000001049487824 */ /* 0x000fe400078e00ff */
[----:B------:R-:W-:Y:S02]  /*1ee0*/  IMAD.IADD R167, R141, 0x1, R167 ;  /* 0x000000018da77824 */ /* 0x000fe400078e02a7 */
[----:B------:R-:W-:Y:S02]  /*1ef0*/  IMAD.IADD R143, R139, 0x1, R143 ;  /* 0x000000018b8f7824 */ /* 0x000fe400078e028f */
[----:B------:R-:W-:Y:S02]  /*1f00*/  IMAD.IADD R101, R107, 0x1, R101 ;  /* 0x000000016b657824 */ /* 0x000fe400078e0265 */
[----:B------:R-:W-:Y:S01]  /*1f10*/  @!P5 IMAD.MOV.U32 R7, RZ, RZ, RZ ;  /* 0x000000ffff07d224 */ /* 0x000fe200078e00ff */
[----:B------:R-:W-:Y:S06]  /*1f20*/  @!P0 BRA `(.L_x_7187) ;  /* 0x0000006400308947 */ /* 0x000fec0003800000 */
        /* <DEDUP_REMOVED lines=15> */
[----:B------:R-:W-:Y:S01]  /*2020*/  LOP3.LUT R128, R66, 0xffff, RZ, 0xc0, !PT ;  /* 0x0000ffff42807812 */ /* 0x000fe200078ec0ff */
[----:B------:R-:W-:Y:S01]  /*2030*/  ULDC UR4, c[0x0][0x2e0] ;  /* 0x0000b80000047ab9 */ /* 0x000fe20000000800 */
[----:B------:R-:W-:Y:S01]  /*2040*/  IADD3 R76, R136, 0x20, RZ ;  /* 0x00000020884c7810 */ /* 0x000fe20007ffe0ff */
        /* <DEDUP_REMOVED lines=8> */
[-C--:B-1----:R-:W-:Y:S01]  /*20d0*/  IMAD R2, R3, R82.reuse, RZ ;  /* 0x0000005203027224 */ /* 0x082fe200078e02ff */
[----:B------:R-:W-:Y:S01]  /*20e0*/  UIMAD.WIDE.U32 UR18, UR10, 0x60, URZ ;  /* 0x000000600a1278a5 */ /* 0x000fe2000f8e003f */
[----:B------:R-:W-:Y:S01]  /*20f0*/  IMAD R9, R6, UR11, R9 ;  /* 0x0000000b06097c24 */ /* 0x000fe2000f8e0209 */
[----:B------:R-:W-:Y:S01]  /*2100*/  SHF.L.U64.HI R79, R82, 0x4, R83 ;  /* 0x00000004524f7819 */ /* 0x000fe20000010253 */
[----:B------:R-:W-:Y:S01]  /*2110*/  IMAD.WIDE.U32 R10, R6, UR10, R10 ;  /* 0x0000000a060a7c25 */ /* 0x000fe2000f8e000a */
[----:B------:R-:W-:Y:S01]  /*2120*/  SHF.L.U64.HI R81, R82, 0x5, R83 ;  /* 0x0000000552517819 */ /* 0x000fe20000010253 */
[----:B------:R-:W-:Y:S01]  /*2130*/  USHF.L.U64.HI UR21, UR22, 0x1, UR21 ;  /* 0x0000000116157899 */ /* 0x000fe20008010215 */
[----:B------:R-:W-:Y:S01]  /*2140*/  LOP3.LUT R130, R128, 0x1, RZ, 0xc0, !PT ;  /* 0x0000000180827812 */ /* 0x000fe200078ec0ff */
[C---:B------:R-:W-:Y:S01]  /*2150*/  IMAD R2, R6.reuse, R83, R2 ;  /* 0x0000005306027224 */ /* 0x040fe200078e0202 */
[----:B------:R-:W-:Y:S01]  /*2160*/  SHF.R.S32.HI R125, RZ, 0x1f, R72 ;  /* 0x0000001fff7d7819 */ /* 0x000fe20000011448 */
[----:B------:R-:W-:Y:S01]  /*2170*/  IMAD.WIDE.U32 R12, R6, R82, R12 ;  /* 0x00000052060c7225 */ /* 0x000fe200078e000c */
[----:B------:R-:W-:Y:S01]  /*2180*/  LOP3.LUT R128, R128, 0x2, RZ, 0xc0, !PT ;  /* 0x0000000280807812 */ /* 0x000fe200078ec0ff */
[----:B------:R-:W-:Y:S01]  /*2190*/  ULDC.U8 UR25, c[0x0][0x3c3] ;  /* 0x0000f0c000197ab9 */ /* 0x000fe20000000000 */
[----:B------:R-:W-:Y:S01]  /*21a0*/  ULDC UR24, c[0x0][0x2e0] ;  /* 0x0000b80000187ab9 */ /* 0x000fe20000000800 */
[----:B------:R-:W-:Y:S01]  /*21b0*/  IMAD.IADD R11, R11, 0x1, R9 ;  /* 0x000000010b0b7824 */ /* 0x000fe200078e0209 */
[----:B------:R-:W-:Y:S01]  /*21c0*/  ULDC UR23, c[0x0][0x2e0] ;  /* 0x0000b80000177ab9 */ /* 0x000fe20000000800 */
[----:B------:R-:W-:Y:S01]  /*21d0*/  IMAD.IADD R9, R13, 0x1, R2 ;  /* 0x000000010d097824 */ /* 0x000fe200078e0202 */
[----:B------:R-:W-:Y:S01]  /*21e0*/  ULDC.64 UR16, c[0x0][0x250] ;  /* 0x0000940000107ab9 */ /* 0x000fe20000000a00 */
[----:B------:R-:W-:Y:S01]  /*21f0*/  IMAD R113, R5, UR14, RZ ;  /* 0x0000000e05717c24 */ /* 0x000fe2000f8e02ff */
[----:B------:R-:W-:Y:S01]  /*2200*/  USHF.L.U32 UR22, UR22, 0x1, URZ ;  /* 0x0000000116167899 */ /* 0x000fe2000800063f */
[----:B------:R-:W-:-:S02]  /*2210*/  IMAD.MOV.U32 R8, RZ, RZ, R12 ;  /* 0x000000ffff087224 */ /* 0x000fc400078e000c */
[----:B------:R-:W-:Y:S02]  /*2220*/  IMAD R115, R5, UR12, RZ ;  /* 0x0000000c05737c24 */ /* 0x000fe4000f8e02ff */
        /* <DEDUP_REMOVED lines=27> */
[----:B------:R-:W-:Y:S01]  /*23e0*/  IMAD.SHL.U32 R80, R82, 0x10, RZ ;  /* 0x0000001052507824 */ /* 0x000fe200078e00ff */
[----:B------:R-:W-:Y:S01]  /*23f0*/  SHF.L.U32 R50, R50, 0x1, RZ ;  /* 0x0000000132327819 */ /* 0x000fe200000006ff */
[----:B------:R-:W-:Y:S01]  /*2400*/  VIADD R131, R72, 0x40 ;  /* 0x0000004048837836 */ /* 0x000fe20000000000 */
[----:B------:R-:W-:Y:S01]  /*2410*/  LEA.HI.X R99, R140, UR13, R167, 0x1, P1 ;  /* 0x0000000d8c637c11 */ /* 0x000fe200088f0ca7 */
[----:B------:R-:W-:Y:S01]  /*2420*/  ULDC.64 UR12, c[0x0][0x360] ;  /* 0x0000d800000c7ab9 */ /* 0x000fe20000000a00 */
[----:B------:R-:W-:Y:S01]  /*2430*/  LEA.HI.X R105, R106, UR11, R101, 0x1, P0 ;  /* 0x0000000b6a697c11 */ /* 0x000fe200080f0c65 */
[----:B------:R-:W-:Y:S01]  /*2440*/  ULDC.64 UR10, c[0x0][0x358] ;  /* 0x0000d600000a7ab9 */ /* 0x000fe20000000a00 */
[C---:B------:R-:W-:Y:S01]  /*2450*/  IADD3 R10, P1, R50.reuse, UR12, RZ ;  /* 0x0000000c320a7c10 */ /* 0x040fe2000ff3e0ff */
[----:B------:R-:W-:Y:S01]  /*2460*/  IMAD.SHL.U32 R96, R147, 0x20, RZ ;  /* 0x0000002093607824 */ /* 0x000fe200078e00ff */
[----:B------:R-:W-:Y:S01]  /*2470*/  IADD3 R50, P0, R50, UR10, RZ ;  /* 0x0000000a32327c10 */ /* 0x000fe2000ff1e0ff */
[----:B------:R-:W-:Y:S01]  /*2480*/  IMAD.WIDE.U32 R6, R146, 0x20, RZ ;  /* 0x0000002092067825 */ /* 0x000fe200078e00ff */
[C---:B------:R-:W-:Y:S01]  /*2490*/  IADD3.X R9, R51.reuse, UR13, RZ, P1, !PT ;  /* 0x0000000d33097c10 */ /* 0x040fe20008ffe4ff */
[----:B------:R-:W-:Y:S01]  /*24a0*/  USHF.L.U64.HI UR26, UR20, 0x1, UR15 ;  /* 0x00000001141a7899 */ /* 0x000fe2000801020f */
[----:B------:R-:W-:Y:S01]  /*24b0*/  IADD3.X R51, R51, UR11, RZ, P0, !PT ;  /* 0x0000000b33337c10 */ /* 0x000fe200087fe4ff */
[----:B------:R-:W-:Y:S01]  /*24c0*/  IMAD.IADD R127, R72, 0x1, R131 ;  /* 0x00000001487f7824 */ /* 0x000fe200078e0283 */
[----:B------:R-:W-:Y:S01]  /*24d0*/  IADD3 R116, P4, R118, UR12, RZ ;  /* 0x0000000c76747c10 */ /* 0x000fe2000ff9e0ff */
[----:B------:R-:W-:Y:S01]  /*24e0*/  IMAD R5, R147, 0x60, RZ ;  /* 0x0000006093057824 */ /* 0x000fe200078e02ff */
[----:B------:R-:W-:Y:S01]  /*24f0*/  IADD3 R89, P0, R152, 0x40, RZ ;  /* 0x0000004098597810 */ /* 0x000fe20007f1e0ff */
[C---:B------:R-:W-:Y:S01]  /*2500*/  IMAD.SHL.U32 R133, R73.reuse, 0x20, RZ ;  /* 0x0000002049857824 */ /* 0x040fe200078e00ff */
[----:B------:R-:W-:Y:S01]  /*2510*/  IADD3 R118, P2, R118, UR10, RZ ;  /* 0x0000000a76767c10 */ /* 0x000fe2000ff5e0ff */
[----:B------:R-:W-:Y:S01]  /*2520*/  IMAD R129, R73, 0x30, RZ ;  /* 0x0000003049817824 */ /* 0x000fe200078e02ff */
[----:B------:R-:W-:Y:S01]  /*2530*/  IADD3 R85, P1, R80, 0x40, RZ ;  /* 0x0000004050557810 */ /* 0x000fe20007f3e0ff */
[----:B------:R-:W-:Y:S01]  /*2540*/  IMAD.IADD R126, R72, 0x1, R127 ;  /* 0x00000001487e7824 */ /* 0x000fe200078e027f */
[C---:B------:R-:W-:Y:S01]  /*2550*/  IADD3.X R117, R119.reuse, UR13, RZ, P4, !PT ;  /* 0x0000000d77757c10 */ /* 0x040fe2000a7fe4ff */
[----:B------:R-:W-:Y:S01]  /*2560*/  IMAD.WIDE.U32 R146, R146, 0x60, RZ ;  /* 0x0000006092927825 */ /* 0x000fe200078e00ff */
[----:B------:R-:W-:Y:S01]  /*2570*/  IADD3.X R88, RZ, R151, RZ, P0, !PT ;  /* 0x00000097ff587210 */ /* 0x000fe200007fe4ff */
[----:B------:R-:W-:Y:S01]  /*2580*/  UIADD3 UR28, UR19, UR14, URZ ;  /* 0x0000000e131c7290 */ /* 0x000fe2000fffe03f */
[----:B------:R-:W-:Y:S01]  /*2590*/  IADD3.X R119, R119, UR11, RZ, P2, !PT ;  /* 0x0000000b77777c10 */ /* 0x000fe200097fe4ff */
[----:B------:R-:W-:Y:S01]  /*25a0*/  IMAD.SHL.U32 R97, R6, 0x2, RZ ;  /* 0x0000000206617824 */ /* 0x000fe200078e00ff */
[----:B------:R-:W-:Y:S01]  /*25b0*/  IADD3 R91, P0, R152, R89, RZ ;  /* 0x00000059985b7210 */ /* 0x000fe20007f1e0ff */
[----:B------:R-:W-:Y:S01]  /*25c0*/  IMAD.SHL.U32 R82, R82, 0x20, RZ ;  /* 0x0000002052527824 */ /* 0x000fe200078e00ff */
[-C--:B------:R-:W-:Y:S01]  /*25d0*/  IADD3 R87, P2, R85, R80.reuse, RZ ;  /* 0x0000005055577210 */ /* 0x080fe20007f5e0ff */
[----:B------:R-:W-:Y:S01]  /*25e0*/  VIADD R77, R136, 0x10 ;  /* 0x00000010884d7836 */ /* 0x000fe20000000000 */
[----:B------:R-:W-:Y:S01]  /*25f0*/  IADD3.X R84, RZ, R79, RZ, P1, !PT ;  /* 0x0000004fff547210 */ /* 0x000fe20000ffe4ff */
[----:B------:R-:W-:Y:S01]  /*2600*/  IMAD.X R90, R151, 0x1, R88, P0 ;  /* 0x00000001975a7824 */ /* 0x000fe200000e0658 */
[----:B------:R-:W-:Y:S01]  /*2610*/  SHF.L.U32 R3, R149, 0x5, RZ ;  /* 0x0000000595037819 */ /* 0x000fe200000006ff */
[----:B------:R-:W-:Y:S01]  /*2620*/  IMAD.WIDE.U32 R148, R148, 0x20, RZ ;  /* 0x0000002094947825 */ /* 0x000fe200078e00ff */
[----:B------:R-:W-:Y:S01]  /*2630*/  IADD3 R93, P1, R87, R80, RZ ;  /* 0x00000050575d7210 */ /* 0x000fe20007f3e0ff */
[----:B------:R-:W-:Y:S01]  /*2640*/  ULDC.64 UR10, c[0x0][0x248] ;  /* 0x00009200000a7ab9 */ /* 0x000fe20000000a00 */
[----:B------:R-:W-:Y:S01]  /*2650*/  IADD3 R96, R7, R96, RZ ;  /* 0x0000006007607210 */ /* 0x000fe20007ffe0ff */
[----:B------:R-:W-:Y:S01]  /*2660*/  IMAD.X R86, R84, 0x1, R79, P2 ;  /* 0x0000000154567824 */ /* 0x000fe200010e064f */
[----:B------:R-:W-:Y:S01]  /*2670*/  IADD3 R95, P0, R152, R91, RZ ;  /* 0x0000005b985f7210 */ /* 0x000fe20007f1e0ff */
[----:B------:R-:W-:Y:S01]  /*2680*/  VIADD R75, R136, 0x30 ;  /* 0x00000030884b7836 */ /* 0x000fe20000000000 */
[----:B------:R-:W-:Y:S01]  /*2690*/  SHF.L.U64.HI R96, R6, 0x1, R96 ;  /* 0x0000000106607819 */ /* 0x000fe20000010260 */
[----:B------:R-:W-:Y:S01]  /*26a0*/  IMAD.IADD R83, R149, 0x1, R3 ;  /* 0x0000000195537824 */ /* 0x000fe200078e0203 */
[----:B------:R-:W-:Y:S01]  /*26b0*/  MOV R11, R104 ;  /* 0x00000068000b7202 */ /* 0x000fe20000000f00 */
[----:B------:R-:W-:Y:S01]  /*26c0*/  IMAD.IADD R98, R147, 0x1, R5 ;  /* 0x0000000193627824 */ /* 0x000fe200078e0205 */
[----:B------:R-:W-:Y:S01]  /*26d0*/  SHF.R.S32.HI R124, RZ, 0x1f, R133 ;  /* 0x0000001fff7c7819 */ /* 0x000fe20000011485 */
[----:B------:R-:W-:Y:S01]  /*26e0*/  IMAD.X R92, R86, 0x1, R79, P1 ;  /* 0x00000001565c7824 */ /* 0x000fe200008e064f */
[----:B------:R-:W-:Y:S01]  /*26f0*/  SHF.R.S32.HI R123, RZ, 0x1f, R131 ;  /* 0x0000001fff7b7819 */ /* 0x000fe20000011483 */
[----:B------:R-:W-:Y:S01]  /*2700*/  USHF.L.U32 UR20, UR20, 0x1, URZ ;  /* 0x0000000114147899 */ /* 0x000fe2000800063f */
[----:B------:R-:W-:Y:S01]  /*2710*/  SHF.R.S32.HI R122, RZ, 0x1f, R129 ;  /* 0x0000001fff7a7819 */ /* 0x000fe20000011481 */
[----:B------:R-:W-:Y:S01]  /*2720*/  ULDC.64 UR12, c[0x0][0x230] ;  /* 0x00008c00000c7ab9 */ /* 0x000fe20000000a00 */
[----:B------:R-:W-:Y:S01]  /*2730*/  SHF.R.S32.HI R121, RZ, 0x1f, R127 ;  /* 0x0000001fff797819 */ /* 0x000fe2000001147f */
[----:B------:R-:W-:Y:S01]  /*2740*/  ULDC.64 UR14, c[0x0][0x238] ;  /* 0x00008e00000e7ab9 */ /* 0x000fe20000000a00 */
[----:B------:R-:W-:-:S02]  /*2750*/  IADD3.X R94, R151, R90, RZ, P0, !PT ;  /* 0x0000005a975e7210 */ /* 0x000fc400007fe4ff */
[----:B------:R-:W-:-:S07]  /*2760*/  SHF.R.S32.HI R120, RZ, 0x1f, R126 ;  /* 0x0000001fff787819 */ /* 0x000fce000001147e */
.L_x_7256:
        /* <DEDUP_REMOVED lines=21> */
.L_x_7189:
[----:B------:R-:W-:Y:S05]  /*28c0*/  BSYNC B0 ;  /* 0x0000000000007941 */ /* 0x000fea0003800000 */
.L_x_7188:
        /* <DEDUP_REMOVED lines=12> */
.L_x_7191:
[----:B------:R-:W-:Y:S05]  /*2990*/  BSYNC B0 ;  /* 0x0000000000007941 */ /* 0x000fea0003800000 */
.L_x_7190:
        /* <DEDUP_REMOVED lines=12> */
.L_x_7193:
[----:B------:R-:W-:Y:S05]  /*2a60*/  BSYNC B0 ;  /* 0x0000000000007941 */ /* 0x000fea0003800000 */
.L_x_7192:
        /* <DEDUP_REMOVED lines=16> */
.L_x_7195:
[----:B------:R-:W-:Y:S05]  /*2b70*/  BSYNC B0 ;  /* 0x0000000000007941 */ /* 0x000fea0003800000 */
.L_x_7194:
        /* <DEDUP_REMOVED lines=61> */
.L_x_7201:
[----:B------:R-:W-:Y:S05]  /*2f50*/  BSYNC B0 ;  /* 0x0000000000007941 */ /* 0x000fea0003800000 */
.L_x_7200:
        /* <DEDUP_REMOVED lines=48> */
.L_x_7199:
[----:B------:R-:W-:Y:S05]  /*3260*/  BSYNC B1 ;  /* 0x0000000000017941 */ /* 0x000fea0003800000 */
.L_x_7198:
        /* <DEDUP_REMOVED lines=62> */
.L_x_7205:
[----:B------:R-:W-:Y:S05]  /*3650*/  BSYNC B0 ;  /* 0x0000000000007941 */ /* 0x000fea0003800000 */
.L_x_7204:
        /* <DEDUP_REMOVED lines=50> */
.L_x_7203:
[----:B------:R-:W-:Y:S05]  /*3980*/  BSYNC B1 ;  /* 0x0000000000017941 */ /* 0x000fea0003800000 */
.L_x_7202:
        /* <DEDUP_REMOVED lines=62> */
.L_x_7209:
[----:B------:R-:W-:Y:S05]  /*3d70*/  BSYNC B0 ;  /* 0x0000000000007941 */ /* 0x000fea0003800000 */
.L_x_7208:
        /* <DEDUP_REMOVED lines=50> */
.L_x_7207:
[----:B------:R-:W-:Y:S05]  /*40a0*/  BSYNC B1 ;  /* 0x0000000000017941 */ /* 0x000fea0003800000 */
.L_x_7206:
        /* <DEDUP_REMOVED lines=67> */
.L_x_7213:
[----:B------:R-:W-:Y:S05]  /*44e0*/  BSYNC B0 ;  /* 0x0000000000007941 */ /* 0x000fea0003800000 */
.L_x_7212:
        /* <DEDUP_REMOVED lines=50> */
.L_x_7211:
[----:B------:R-:W-:Y:S05]  /*4810*/  BSYNC B1 ;  /* 0x0000000000017941 */ /* 0x000fea0003800000 */
.L_x_7210:
        /* <DEDUP_REMOVED lines=9> */
.L_x_7197:
        /* <DEDUP_REMOVED lines=90> */
.L_x_7220:
[----:B------:R-:W-:Y:S05]  /*4e50*/  BSYNC B0 ;  /* 0x0000000000007941 */ /* 0x000fea0003800000 */
.L_x_7219:
[----:B-----5:R1:W-:Y:S02]  /*4e60*/  STG.E.128 desc[UR6][R108.64], R36 ;  /* 0x000000246c007986 */ /* 0x0203e4000c101d06 */
.L_x_7218:
[----:B------:R-:W-:Y:S05]  /*4e70*/  BSYNC B1 ;  /* 0x0000000000017941 */ /* 0x000fea0003800000 */
.L_x_7217:
        /* <DEDUP_REMOVED lines=88> */
.L_x_7222:
[----:B------:R-:W-:Y:S05]  /*5400*/  BSYNC B0 ;  /* 0x0000000000007941 */ /* 0x000fea0003800000 */
.L_x_7221:
[----:B-----5:R1:W-:Y:S02]  /*5410*/  STG.E.128 desc[UR6][R108.64+0x80], R36 ;  /* 0x000080246c007986 */ /* 0x0203e4000c101d06 */
.L_x_7216:
[----:B------:R-:W-:Y:S05]  /*5420*/  BSYNC B2 ;  /* 0x0000000000027941 */ /* 0x000fea0003800000 */
.L_x_7215:
        /* <DEDUP_REMOVED lines=97> */
.L_x_7228:
[----:B------:R-:W-:Y:S05]  /*5a40*/  BSYNC B0 ;  /* 0x0000000000007941 */ /* 0x000fea0003800000 */
.L_x_7227:
[----:B-----5:R1:W-:Y:S02]  /*5a50*/  STG.E.128 desc[UR6][R164.64], R36 ;  /* 0x00000024a4007986 */ /* 0x0203e4000c101d06 */
.L_x_7226:
[----:B------:R-:W-:Y:S05]  /*5a60*/  BSYNC B1 ;  /* 0x0000000000017941 */ /* 0x000fea0003800000 */
.L_x_7225:
        /* <DEDUP_REMOVED lines=93> */
.L_x_7230:
[----:B------:R-:W-:Y:S05]  /*6040*/  BSYNC B0 ;  /* 0x0000000000007941 */ /* 0x000fea0003800000 */
.L_x_7229:
[----:B-----5:R1:W-:Y:S02]  /*6050*/  STG.E.128 desc[UR6][R164.64], R36 ;  /* 0x00000024a4007986 */ /* 0x0203e4000c101d06 */
.L_x_7224:
[----:B------:R-:W-:Y:S05]  /*6060*/  BSYNC B2 ;  /* 0x0000000000027941 */ /* 0x000fea0003800000 */
.L_x_7223:
        /* <DEDUP_REMOVED lines=97> */
.L_x_7236:
[----:B------:R-:W-:Y:S05]  /*6680*/  BSYNC B0 ;  /* 0x0000000000007941 */ /* 0x000fea0003800000 */
.L_x_7235:
[----:B-----5:R1:W-:Y:S02]  /*6690*/  STG.E.128 desc[UR6][R164.64], R36 ;  /* 0x00000024a4007986 */ /* 0x0203e4000c101d06 */
.L_x_7234:
[----:B------:R-:W-:Y:S05]  /*66a0*/  BSYNC B1 ;  /* 0x0000000000017941 */ /* 0x000fea0003800000 */
.L_x_7233:
        /* <DEDUP_REMOVED lines=93> */
.L_x_7238:
[----:B------:R-:W-:Y:S05]  /*6c80*/  BSYNC B0 ;  /* 0x0000000000007941 */ /* 0x000fea0003800000 */
.L_x_7237:
[----:B-----5:R1:W-:Y:S02]  /*6c90*/  STG.E.128 desc[UR6][R164.64], R36 ;  /* 0x00000024a4007986 */ /* 0x0203e4000c101d06 */
.L_x_7232:
[----:B------:R-:W-:Y:S05]  /*6ca0*/  BSYNC B2 ;  /* 0x0000000000027941 */ /* 0x000fea0003800000 */
.L_x_7231:
        /* <DEDUP_REMOVED lines=102> */
.L_x_7244:
[----:B------:R-:W-:Y:S05]  /*7310*/  BSYNC B0 ;  /* 0x0000000000007941 */ /* 0x000fea0003800000 */
.L_x_7243:
[----:B-----5:R2:W-:Y:S02]  /*7320*/  STG.E.128 desc[UR6][R164.64], R36 ;  /* 0x00000024a4007986 */ /* 0x0205e4000c101d06 */
.L_x_7242:
[----:B------:R-:W-:Y:S05]  /*7330*/  BSYNC B1 ;  /* 0x0000000000017941 */ /* 0x000fea0003800000 */
.L_x_7241:
        /* <DEDUP_REMOVED lines=93> */
.L_x_7246:
[----:B------:R-:W-:Y:S05]  /*7910*/  BSYNC B0 ;  /* 0x0000000000007941 */ /* 0x000fea0003800000 */
.L_x_7245:
[----:B-----5:R2:W-:Y:S02]  /*7920*/  STG.E.128 desc[UR6][R164.64], R36 ;  /* 0x00000024a4007986 */ /* 0x0205e4000c101d06 */
.L_x_7240:
[----:B------:R-:W-:Y:S05]  /*7930*/  BSYNC B2 ;  /* 0x0000000000027941 */ /* 0x000fea0003800000 */
.L_x_7239:
        /* <DEDUP_REMOVED lines=8> */
.L_x_7196:
        /* <DEDUP_REMOVED lines=10> */
.L_x_7248:
[----:B------:R-:W-:Y:S05]  /*7a60*/  BSYNC B0 ;  /* 0x0000000000007941 */ /* 0x000fea0003800000 */
.L_x_7247:
        /* <DEDUP_REMOVED lines=16> */
.L_x_7250:
[----:B------:R-:W-:Y:S05]  /*7b70*/  BSYNC B0 ;  /* 0x0000000000007941 */ /* 0x000fea0003800000 */
.L_x_7249:
        /* <DEDUP_REMOVED lines=16> */
.L_x_7252:
[----:B------:R-:W-:Y:S05]  /*7c80*/  BSYNC B0 ;  /* 0x0000000000007941 */ /* 0x000fea0003800000 */
.L_x_7251:
        /* <DEDUP_REMOVED lines=22> */
.L_x_7253:
[----:B------:R-:W-:Y:S05]  /*7df0*/  BSYNC B0 ;  /* 0x0000000000007941 */ /* 0x000fea0003800000 */
.L_x_7214:
        /* <DEDUP_REMOVED lines=81> */
.L_x_7254:
        /* <DEDUP_REMOVED lines=10> */
.L_x_7255:
[----:B------:R-:W-:Y:S04]  /*83b0*/  IADD3 R11, R11, -0x1, RZ ;  /* 0xffffffff0b0b7810 */ /* 0x000fe80007ffe0ff */
[----:B------:R-:W-:Y:S11]  /*83c0*/  ISETP.GT.AND P0, PT, R11, R78, PT ;  /* 0x0000004e0b00720c */ /* 0x000ff60003f04270 */
[----:B------:R-:W-:Y:S02]  /*83d0*/  @!UPT UIADD3 URZ, URZ, URZ, URZ ;  /* 0x0000003f3f3ff290 */ /* 0x000fe4000fffe03f */
[----:B------:R-:W-:Y:S05]  /*83e0*/  @P0 BRA `(.L_x_7256) ;  /* 0xffffffa000e00947 */ /* 0x000fea000383ffff */
.L_x_7187:
        /* <DEDUP_REMOVED lines=105> */
.L_x_7265:
[----:B------:R-:W-:Y:S05]  /*8a80*/  BSYNC B0 ;  /* 0x0000000000007941 */ /* 0x000fea0003800000 */
.L_x_7264:
[----:B-----5:R3:W-:Y:S02]  /*8a90*/  STS.128 [R163], R8 ;  /* 0x00000008a3007388 */ /* 0x0207e40000000c00 */
.L_x_7263:
[----:B------:R-:W-:Y:S05]  /*8aa0*/  BSYNC B1 ;  /* 0x0000000000017941 */ /* 0x000fea0003800000 */
.L_x_7262:
        /* <DEDUP_REMOVED lines=45> */
.L_x_7267:
[----:B------:R-:W-:Y:S05]  /*8d80*/  BSYNC B0 ;  /* 0x0000000000007941 */ /* 0x000fea0003800000 */
.L_x_7266:
[----:B-----5:R1:W-:Y:S02]  /*8d90*/  STS.128 [R163+0x2000], R8 ;  /* 0x00200008a3007388 */ /* 0x0203e40000000c00 */
.L_x_7261:
[----:B------:R-:W-:Y:S05]  /*8da0*/  BSYNC B2 ;  /* 0x0000000000027941 */ /* 0x000fea0003800000 */
.L_x_7260:
        /* <DEDUP_REMOVED lines=62> */
.L_x_7273:
[----:B------:R-:W-:Y:S05]  /*9190*/  BSYNC B0 ;  /* 0x0000000000007941 */ /* 0x000fea0003800000 */
.L_x_7272:
[----:B-----5:R3:W-:Y:S02]  /*91a0*/  STS.128 [R163+0x800], R8 ;  /* 0x00080008a3007388 */ /* 0x0207e40000000c00 */
.L_x_7271:
[----:B------:R-:W-:Y:S05]  /*91b0*/  BSYNC B1 ;  /* 0x0000000000017941 */ /* 0x000fea0003800000 */
.L_x_7270:
        /* <DEDUP_REMOVED lines=44> */
.L_x_7275:
[----:B------:R-:W-:Y:S05]  /*9480*/  BSYNC B0 ;  /* 0x0000000000007941 */ /* 0x000fea0003800000 */
.L_x_7274:
[----:B-----5:R1:W-:Y:S02]  /*9490*/  STS.128 [R163+0x2800], R28 ;  /* 0x0028001ca3007388 */ /* 0x0203e40000000c00 */
.L_x_7269:
[----:B------:R-:W-:Y:S05]  /*94a0*/  BSYNC B2 ;  /* 0x0000000000027941 */ /* 0x000fea0003800000 */
.L_x_7268:
        /* <DEDUP_REMOVED lines=63> */
.L_x_7281:
[----:B------:R-:W-:Y:S05]  /*98a0*/  BSYNC B0 ;  /* 0x0000000000007941 */ /* 0x000fea0003800000 */
.L_x_7280:
[----:B-----5:R3:W-:Y:S02]  /*98b0*/  STS.128 [R163+0x1000], R8 ;  /* 0x00100008a3007388 */ /* 0x0207e40000000c00 */
.L_x_7279:
[----:B------:R-:W-:Y:S05]  /*98c0*/  BSYNC B1 ;  /* 0x0000000000017941 */ /* 0x000fea0003800000 */
.L_x_7278:
        /* <DEDUP_REMOVED lines=44> */
.L_x_7283:
[----:B------:R-:W-:Y:S05]  /*9b90*/  BSYNC B0 ;  /* 0x0000000000007941 */ /* 0x000fea0003800000 */
.L_x_7282:
[----:B-----5:R1:W-:Y:S02]  /*9ba0*/  STS.128 [R163+0x3000], R8 ;  /* 0x00300008a3007388 */ /* 0x0203e40000000c00 */
.L_x_7277:
[----:B------:R-:W-:Y:S05]  /*9bb0*/  BSYNC B2 ;  /* 0x0000000000027941 */ /* 0x000fea0003800000 */
.L_x_7276:
        /* <DEDUP_REMOVED lines=62> */
.L_x_7288:
[----:B------:R-:W-:Y:S05]  /*9fa0*/  BSYNC B0 ;  /* 0x0000000000007941 */ /* 0x000fea0003800000 */
.L_x_7287:
[----:B-----5:R3:W-:Y:S02]  /*9fb0*/  STS.128 [R163+0x1800], R8 ;  /* 0x00180008a3007388 */ /* 0x0207e40000000c00 */
.L_x_7286:
[----:B------:R-:W-:Y:S05]  /*9fc0*/  BSYNC B1 ;  /* 0x0000000000017941 */ /* 0x000fea0003800000 */
.L_x_7285:
        /* <DEDUP_REMOVED lines=44> */
.L_x_7290:
[----:B------:R-:W-:Y:S05]  /*a290*/  BSYNC B0 ;  /* 0x0000000000007941 */ /* 0x000fea0003800000 */
.L_x_7289:
[----:B-----5:R2:W-:Y:S01]  /*a2a0*/  STS.128 [R163+0x3800], R24 ;  /* 0x00380018a3007388 */ /* 0x0205e20000000c00 */
[----:B------:R-:W-:Y:S05]  /*a2b0*/  BRA `(.L_x_7284) ;  /* 0x0000003400d07947 */ /* 0x000fea0003800000 */
.L_x_7259:
        /* <DEDUP_REMOVED lines=93> */
.L_x_7296:
[----:B------:R-:W-:Y:S05]  /*a890*/  BSYNC B0 ;  /* 0x0000000000007941 */ /* 0x000fea0003800000 */
.L_x_7295:
[----:B-----5:R3:W-:Y:S02]  /*a8a0*/  STS.128 [R163], R16 ;  /* 0x00000010a3007388 */ /* 0x0207e40000000c00 */
.L_x_7294:
[----:B------:R-:W-:Y:S05]  /*a8b0*/  BSYNC B1 ;  /* 0x0000000000017941 */ /* 0x000fea0003800000 */
.L_x_7293:
        /* <DEDUP_REMOVED lines=88> */
.L_x_7298:
[----:B------:R-:W-:Y:S05]  /*ae40*/  BSYNC B0 ;  /* 0x0000000000007941 */ /* 0x000fea0003800000 */
.L_x_7297:
[----:B-----5:R1:W-:Y:S02]  /*ae50*/  STS.128 [R163+0x2000], R16 ;  /* 0x00200010a3007388 */ /* 0x0203e40000000c00 */
.L_x_7292:
[----:B------:R-:W-:Y:S05]  /*ae60*/  BSYNC B2 ;  /* 0x0000000000027941 */ /* 0x000fea0003800000 */
.L_x_7291:
        /* <DEDUP_REMOVED lines=98> */
.L_x_7304:
[----:B------:R-:W-:Y:S05]  /*b490*/  BSYNC B0 ;  /* 0x0000000000007941 */ /* 0x000fea0003800000 */
.L_x_7303:
[----:B-----5:R3:W-:Y:S02]  /*b4a0*/  STS.128 [R163+0x800], R16 ;  /* 0x00080010a3007388 */ /* 0x0207e40000000c00 */
.L_x_7302:
[----:B------:R-:W-:Y:S05]  /*b4b0*/  BSYNC B1 ;  /* 0x0000000000017941 */ /* 0x000fea0003800000 */
.L_x_7301:
        /* <DEDUP_REMOVED lines=61> */
[----:B------:R-:W-:Y:S01]  /*b890*/  FMUL.FTZ R11, R8, R11 ;  /* 0x0000000b080b7220 */ /* 0x000fe20000410000 */
[----:B------:R-:W-:Y:S01]  /*b8a0*/  FMUL.FTZ R7, R7, R12 ;  /* 0x0000000c07077220 */ /* 0x000fe20000410000 */
[----:B------:R-:W-:Y:S01]  /*b8b0*/  @!P1 FADD.FTZ R36, -R36, -RZ ;  /* 0x800000ff24249221 */ /* 0x000fe20000010100 */
[----:B------:R-:W-:Y:S01]  /*b8c0*/  FMUL.FTZ R13, R10, R13 ;  /* 0x0000000d0a0d7220 */ /* 0x000fe20000410000 */
[----:B------:R-:W-:Y:S01]  /*b8d0*/  @!P1 FADD.FTZ R38, -R38, -RZ ;  /* 0x800000ff26269221 */ /* 0x000fe20000010100 */
[C---:B------:R-:W-:Y:S01]  /*b8e0*/  IMAD.U32 R12, R16.reuse, 0x10000, RZ ;  /* 0x00010000100c7824 */ /* 0x040fe200078e00ff */
        /* <DEDUP_REMOVED lines=24> */
.L_x_7306:
[----:B------:R-:W-:Y:S05]  /*ba70*/  BSYNC B0 ;  /* 0x0000000000007941 */ /* 0x000fea0003800000 */
.L_x_7305:
[----:B-----5:R1:W-:Y:S02]  /*ba80*/  STS.128 [R163+0x2800], R4 ;  /* 0x00280004a3007388 */ /* 0x0203e40000000c00 */
.L_x_7300:
[----:B------:R-:W-:Y:S05]  /*ba90*/  BSYNC B2 ;  /* 0x0000000000027941 */ /* 0x000fea0003800000 */
.L_x_7299:
        /* <DEDUP_REMOVED lines=100> */
.L_x_7312:
[----:B------:R-:W-:Y:S05]  /*c0e0*/  BSYNC B0 ;  /* 0x0000000000007941 */ /* 0x000fea0003800000 */
.L_x_7311:
[----:B-----5:R3:W-:Y:S02]  /*c0f0*/  STS.128 [R163+0x1000], R16 ;  /* 0x00100010a3007388 */ /* 0x0207e40000000c00 */
.L_x_7310:
[----:B------:R-:W-:Y:S05]  /*c100*/  BSYNC B1 ;  /* 0x0000000000017941 */ /* 0x000fea0003800000 */
.L_x_7309:
        /* <DEDUP_REMOVED lines=92> */
.L_x_7314:
[----:B------:R-:W-:Y:S05]  /*c6d0*/  BSYNC B0 ;  /* 0x0000000000007941 */ /* 0x000fea0003800000 */
.L_x_7313:
[----:B-----5:R3:W-:Y:S02]  /*c6e0*/  STS.128 [R163+0x3000], R16 ;  /* 0x00300010a3007388 */ /* 0x0207e40000000c00 */
.L_x_7308:
[----:B------:R-:W-:Y:S05]  /*c6f0*/  BSYNC B2 ;  /* 0x0000000000027941 */ /* 0x000fea0003800000 */
.L_x_7307:
        /* <DEDUP_REMOVED lines=99> */
.L_x_7318:
[----:B------:R-:W-:Y:S05]  /*cd30*/  BSYNC B0 ;  /* 0x0000000000007941 */ /* 0x000fea0003800000 */
.L_x_7317:
[----:B-----5:R3:W-:Y:S02]  /*cd40*/  STS.128 [R163+0x1800], R16 ;  /* 0x00180010a3007388 */ /* 0x0207e40000000c00 */
.L_x_7316:
[----:B------:R-:W-:Y:S05]  /*cd50*/  BSYNC B1 ;  /* 0x0000000000017941 */ /* 0x000fea0003800000 */
.L_x_7315:
        /* <DEDUP_REMOVED lines=97> */
.L_x_7320:
[----:B------:R-:W-:Y:S05]  /*d370*/  BSYNC B0 ;  /* 0x0000000000007941 */ /* 0x000fea0003800000 */
.L_x_7319:
[----:B-----5:R1:W-:Y:S01]  /*d380*/  STS.128 [R163+0x3800], R4 ;  /* 0x00380004a3007388 */ /* 0x0203e20000000c00 */
[----:B------:R-:W-:Y:S05]  /*d390*/  BRA `(.L_x_7284) ;  /* 0x0000000400987947 */ /* 0x000fea0003800000 */
.L_x_7258:
        /* <DEDUP_REMOVED lines=29> */
.L_x_7322:
[----:B------:R-:W-:Y:S05]  /*d570*/  BSYNC B0 ;  /* 0x0000000000007941 */ /* 0x000fea0003800000 */
.L_x_7321:
        /* <DEDUP_REMOVED lines=23> */
.L_x_7324:
[----:B------:R-:W-:Y:S05]  /*d6f0*/  BSYNC B0 ;  /* 0x0000000000007941 */ /* 0x000fea0003800000 */
.L_x_7323:
        /* <DEDUP_REMOVED lines=23> */
.L_x_7326:
[----:B------:R-:W-:Y:S05]  /*d870*/  BSYNC B0 ;  /* 0x0000000000007941 */ /* 0x000fea0003800000 */
.L_x_7325:
        /* <DEDUP_REMOVED lines=24> */
.L_x_7284:
[----:B------:R-:W-:Y:S05]  /*da00*/  BSYNC B3 ;  /* 0x0000000000037941 */ /* 0x000fea0003800000 */
.L_x_7257:
[----:B------:R-:W-:Y:S01]  /*da10*/  VIADD R161, R104, 0xffffffff ;  /* 0xffffffff68a17836 */ /* 0x000fe20000000000 */
[----:B-1234-:R-:W1:Y:S01]  /*da20*/  LDC.64 R4, c[0x0][0x3c8] ;  /* 0x0000f200ff047b82 */ /* 0x01ee620000000a00 */
[----:B------:R-:W-:Y:S01]  /*da30*/  ULDC.64 UR12, c[0x0][0x218] ;  /* 0x00008600000c7ab9 */ /* 0x000fe20000000a00 */
[----:B------:R-:W-:Y:S01]  /*da40*/  BSSY B0, `(.L_x_7327) ;  /* 0x000001d000007945 */ /* 0x000fe20003800000 */
[----:B------:R-:W-:Y:S01]  /*da50*/  IMAD.SHL.U32 R2, R161, 0x40, RZ ;  /* 0x00000040a1027824 */ /* 0x000fe200078e00ff */
[----:B------:R-:W-:Y:S02]  /*da60*/  LEA R160, P4, R140, UR12, 0x1 ;  /* 0x0000000c8ca07c11 */ /* 0x000fe4000f8808ff */
[----:B------:R-:W-:Y:S01]  /*da70*/  LOP3.LUT R162, R66, 0xff, RZ, 0xc0, !PT ;  /* 0x000000ff42a27812 */ /* 0x000fe200078ec0ff */
[----:B------:R-:W-:Y:S01]  /*da80*/  IMAD.IADD R3, R48, 0x1, -R2 ;  /* 0x0000000130037824 */ /* 0x000fe200078e0a02 */
[----:B------:R-:W-:-:S04]  /*da90*/  LEA.HI.X R157, R140, UR13, R167, 0x1, P4 ;  /* 0x0000000d8c9d7c11 */ /* 0x000fc8000a0f0ca7 */
[-C--:B------:R-:W-:Y:S02]  /*daa0*/  ISETP.GE.AND P5, PT, R136, R3.reuse, PT ;  /* 0x000000038800720c */ /* 0x080fe40003fa6270 */
[CC--:B------:R-:W-:Y:S02]  /*dab0*/  ISETP.GE.AND P0, PT, R0.reuse, R3.reuse, PT ;  /* 0x000000030000720c */ /* 0x0c0fe40003f06270 */
[-C--:B------:R-:W-:Y:S02]  /*dac0*/  ISETP.GE.AND P2, PT, R0, R3.reuse, PT ;  /* 0x000000030000720c */ /* 0x080fe40003f46270 */
[CC--:B------:R-:W-:Y:S02]  /*dad0*/  ISETP.GE.AND P1, PT, R20.reuse, R3.reuse, PT ;  /* 0x000000031400720c */ /* 0x0c0fe40003f26270 */
[----:B------:R-:W-:-:S05]  /*dae0*/  ISETP.GE.AND P6, PT, R20, R3, PT ;  /* 0x000000031400720c */ /* 0x000fca0003fc6270 */
[----:B------:R-:W-:Y:S08]  /*daf0*/  @P5 BRA `(.L_x_7328) ;  /* 0x0000000000445947 */ /* 0x000ff00003800000 */
        /* <DEDUP_REMOVED lines=17> */
.L_x_7328:
[----:B------:R-:W-:Y:S05]  /*dc10*/  BSYNC B0 ;  /* 0x0000000000007941 */ /* 0x000fea0003800000 */
.L_x_7327:
[----:B------:R-:W-:Y:S04]  /*dc20*/  BSSY B0, `(.L_x_7329) ;  /* 0x0000015000007945 */ /* 0x000fe80003800000 */
[----:B------:R-:W-:Y:S05]  /*dc30*/  @P0 BRA `(.L_x_7330) ;  /* 0x00000000004c0947 */ /* 0x000fea0003800000 */
[C---:B------:R-:W-:Y:S02]  /*dc40*/  LOP3.LUT R0, R162.reuse, 0x1, RZ, 0xc0, !PT ;  /* 0x00000001a2007812 */ /* 0x040fe400078ec0ff */
[----:B------:R-:W-:Y:S02]  /*dc50*/  LOP3.LUT P0, RZ, R162, 0x2, RZ, 0xc0, !PT ;  /* 0x00000002a2ff7812 */ /* 0x000fe4000780c0ff */
[----:B------:R-:W-:-:S13]  /*dc60*/  ISETP.NE.U32.AND P4, PT, R0, 0x1, PT ;  /* 0x000000010000780c */ /* 0x000fda0003f85070 */
[----:B--2---:R-:W-:-:S04]  /*dc70*/  @!P4 LEA R8, P5, R152, R160, 0x1 ;  /* 0x000000a09808c211 */ /* 0x004fc800078a08ff */
        /* <DEDUP_REMOVED lines=15> */
.L_x_7330:
[----:B------:R-:W-:Y:S05]  /*dd70*/  BSYNC B0 ;  /* 0x0000000000007941 */ /* 0x000fea0003800000 */
.L_x_7329:
[----:B------:R-:W-:Y:S01]  /*dd80*/  BSSY B0, `(.L_x_7331) ;  /* 0x000001a000007945 */ /* 0x000fe20003800000 */
[----:B------:R-:W-:Y:S02]  /*dd90*/  ISETP.GE.AND P0, PT, R22, R3, PT ;  /* 0x000000031600720c */ /* 0x000fe40003f06270 */
[----:B------:R-:W-:Y:S01]  /*dda0*/  SHF.R.S32.HI R0, RZ, 0x4, R65 ;  /* 0x00000004ff007819 */ /* 0x000fe20000011441 */
[----:B------:R-:W-:Y:S05]  /*ddb0*/  @P1 BRA `(.L_x_7332) ;  /* 0x0000000000581947 */ /* 0x000fea0003800000 */
[----:B--23--:R-:W2:Y:S01]  /*ddc0*/  LDC.64 R6, c[0x0][0x248] ;  /* 0x00009200ff067b82 */ /* 0x00cea20000000a00 */
[C---:B------:R-:W-:Y:S02]  /*ddd0*/  LOP3.LUT R8, R162.reuse, 0x1, RZ, 0xc0, !PT ;  /* 0x00000001a2087812 */ /* 0x040fe400078ec0ff */
[----:B------:R-:W-:Y:S02]  /*dde0*/  LOP3.LUT P1, RZ, R162, 0x2, RZ, 0xc0, !PT ;  /* 0x00000002a2ff7812 */ /* 0x000fe4000782c0ff */
[----:B------:R-:W-:Y:S01]  /*ddf0*/  ISETP.NE.U32.AND P4, PT, R8, 0x1, PT ;  /* 0x000000010800780c */ /* 0x000fe20003f85070 */
[C---:B--2---:R-:W-:Y:S01]  /*de00*/  IMAD.SHL.U32 R9, R6.reuse, 0x20, RZ ;  /* 0x0000002006097824 */ /* 0x044fe200078e00ff */
        /* <DEDUP_REMOVED lines=17> */
.L_x_7332:
[----:B------:R-:W-:Y:S05]  /*df20*/  BSYNC B0 ;  /* 0x0000000000007941 */ /* 0x000fea0003800000 */
.L_x_7331:
[-C--:B------:R-:W-:Y:S01]  /*df30*/  ISETP.GE.AND P5, PT, R22, R3.reuse, PT ;  /* 0x000000031600720c */ /* 0x080fe20003fa6270 */
[----:B------:R-:W-:Y:S01]  /*df40*/  BSSY B0, `(.L_x_7333) ;  /* 0x000001f000007945 */ /* 0x000fe20003800000 */
[----:B------:R-:W-:Y:S02]  /*df50*/  ISETP.GE.AND P4, PT, R136, R3, PT ;  /* 0x000000038800720c */ /* 0x000fe40003f86270 */
[----:B------:R-:W-:-:S04]  /*df60*/  LEA.HI R3, R65, R0, RZ, 0x1 ;  /* 0x0000000041037211 */ /* 0x000fc800078f08ff */
[----:B------:R-:W-:Y:S01]  /*df70*/  LOP3.LUT R3, R3, 0xfffffffe, RZ, 0xc0, !PT ;  /* 0xfffffffe03037812 */ /* 0x000fe200078ec0ff */
[----:B------:R-:W-:Y:S05]  /*df80*/  @P0 BRA `(.L_x_7334) ;  /* 0x0000000000680947 */ /* 0x000fea0003800000 */
[----:B------:R-:W-:-:S13]  /*df90*/  LOP3.LUT P0, RZ, R162, 0x2, RZ, 0xc0, !PT ;  /* 0x00000002a2ff7812 */ /* 0x000fda000780c0ff */
[----:B--23--:R-:W4:Y:S01]  /*dfa0*/  @P0 LDC.64 R6, c[0x0][0x248] ;  /* 0x00009200ff060b82 */ /* 0x00cf220000000a00 */
[----:B------:R-:W-:-:S04]  /*dfb0*/  @P0 IMAD.MOV.U32 R166, RZ, RZ, R140 ;  /* 0x000000ffffa60224 */ /* 0x000fc800078e008c */
[----:B----4-:R-:W-:Y:S01]  /*dfc0*/  @P0 IMAD.WIDE.U32 R10, R6, 0x30, R166 ;  /* 0x00000030060a0825 */ /* 0x010fe200078e00a6 */
[----:B------:R-:W-:-:S03]  /*dfd0*/  LOP3.LUT R6, R162, 0x1, RZ, 0xc0, !PT ;  /* 0x00000001a2067812 */ /* 0x000fc600078ec0ff */
[----:B------:R-:W-:Y:S01]  /*dfe0*/  @P0 IMAD R7, R7, 0x30, RZ ;  /* 0x0000003007070824 */ /* 0x000fe200078e02ff */
[----:B------:R-:W-:-:S04]  /*dff0*/  @P0 LEA R8, P1, R10, UR12, 0x1 ;  /* 0x0000000c0a080c11 */ /* 0x000fc8000f8208ff */
[----:B------:R-:W-:-:S04]  /*e000*/  @P0 IADD3 R7, R11, R7, RZ ;  /* 0x000000070b070210 */ /* 0x000fc80007ffe0ff */
[----:B------:R-:W-:Y:S02]  /*e010*/  @P0 LEA.HI.X R9, R10, UR13, R7, 0x1, P1 ;  /* 0x0000000d0a090c11 */ /* 0x000fe400088f0c07 */
[----:B------:R-:W-:-:S13]  /*e020*/  ISETP.NE.U32.AND P1, PT, R6, 0x1, PT ;  /* 0x000000010600780c */ /* 0x000fda0003f25070 */
[----:B------:R-:W2:Y:S01]  /*e030*/  @!P1 LDC.64 R6, c[0x0][0x248] ;  /* 0x00009200ff069b82 */ /* 0x000ea20000000a00 */
[----:B------:R-:W-:Y:S01]  /*e040*/  @!P1 MOV R11, R157 ;  /* 0x0000009d000b9202 */ /* 0x000fe20000000f00 */
[----:B------:R-:W-:-:S04]  /*e050*/  @!P1 IMAD.MOV.U32 R10, RZ, RZ, R160 ;  /* 0x000000ffff0a9224 */ /* 0x000fc800078e00a0 */
[----:B--2---:R-:W-:-:S04]  /*e060*/  @!P1 IMAD.WIDE.U32 R10, R6, 0x60, R10 ;  /* 0x00000060060a9825 */ /* 0x004fc800078e000a */
[----:B------:R-:W-:-:S04]  /*e070*/  @!P1 IMAD R7, R7, 0x60, RZ ;  /* 0x0000006007079824 */ /* 0x000fc800078e02ff */
        /* <DEDUP_REMOVED lines=11> */
.L_x_7334:
[----:B------:R-:W-:Y:S05]  /*e130*/  BSYNC B0 ;  /* 0x0000000000007941 */ /* 0x000fea0003800000 */
.L_x_7333:
[----:B------:R-:W0:Y:S01]  /*e140*/  LDGDEPBAR ;  /* 0x00000000000079af */ /* 0x000e220000000000 */
[----:B------:R-:W-:Y:S01]  /*e150*/  ULDC.64 UR8, c[0x0][0x3d0] ;  /* 0x0000f40000087ab9 */ /* 0x000fe20000000a00 */
[----:B--23--:R-:W-:Y:S01]  /*e160*/  IMAD.SHL.U32 R6, R59, 0x40, RZ ;  /* 0x000000403b067824 */ /* 0x00cfe200078e00ff */
[----:B------:R-:W-:Y:S01]  /*e170*/  ULDC.64 UR10, c[0x0][0x220] ;  /* 0x00008800000a7ab9 */ /* 0x000fe20000000a00 */
[----:B------:R-:W-:Y:S01]  /*e180*/  IMAD.IADD R3, R0, 0x1, -R3 ;  /* 0x0000000100037824 */ /* 0x000fe200078e0a03 */
[----:B------:R-:W-:Y:S01]  /*e190*/  ULDC UR5, c[0x0][0x2e8] ;  /* 0x0000ba0000057ab9 */ /* 0x000fe20000000800 */
[----:B------:R-:W-:Y:S01]  /*e1a0*/  IMAD R0, R61, UR8, RZ ;  /* 0x000000083d007c24 */ /* 0x000fe2000f8e02ff */
[----:B----4-:R-:W-:Y:S01]  /*e1b0*/  LOP3.LUT R9, R6, 0x1c0, RZ, 0xc0, !PT ;  /* 0x000001c006097812 */ /* 0x010fe200078ec0ff */
[----:B------:R-:W-:Y:S02]  /*e1c0*/  IMAD.SHL.U32 R136, R136, 0x8, RZ ;  /* 0x0000000888887824 */ /* 0x000fe400078e00ff */
[----:B------:R-:W-:-:S03]  /*e1d0*/  IMAD.WIDE.U32 R134, R63, UR8, R134 ;  /* 0x000000083f867c25 */ /* 0x000fc6000f8e0086 */
[----:B------:R-:W-:Y:S01]  /*e1e0*/  LOP3.LUT R136, R9, 0x8, R136, 0xf8, !PT ;  /* 0x0000000809887812 */ /* 0x000fe200078ef888 */
[----:B------:R-:W-:Y:S01]  /*e1f0*/  IMAD R0, R63, UR9, R0 ;  /* 0x000000093f007c24 */ /* 0x000fe2000f8e0200 */
[----:B------:R-:W-:Y:S01]  /*e200*/  SHF.R.U32.HI R9, RZ, 0x3, R9 ;  /* 0x00000003ff097819 */ /* 0x000fe20000011609 */
[----:B------:R-:W-:Y:S01]  /*e210*/  IMAD.SHL.U32 R7, R3, 0x8, RZ ;  /* 0x0000000803077824 */ /* 0x000fe200078e00ff */
[----:B-1----:R-:W-:Y:S01]  /*e220*/  LEA R4, P0, R134, R4, 0x2 ;  /* 0x0000000486047211 */ /* 0x002fe200078010ff */
[----:B------:R-:W-:Y:S01]  /*e230*/  IMAD.IADD R0, R135, 0x1, R0 ;  /* 0x0000000187007824 */ /* 0x000fe200078e0200 */
[----:B------:R-:W-:Y:S01]  /*e240*/  LOP3.LUT R136, R136, R9, RZ, 0x3c, !PT ;  /* 0x0000000988887212 */ /* 0x000fe200078e3cff */
[----:B------:R-:W-:Y:S02]  /*e250*/  IMAD.SHL.U32 R62, R62, 0x40, RZ ;  /* 0x000000403e3e7824 */ /* 0x000fe400078e00ff */
[----:B------:R-:W-:Y:S01]  /*e260*/  IMAD.SHL.U32 R45, R64, 0x40, RZ ;  /* 0x00000040402d7824 */ /* 0x000fe200078e00ff */
[----:B------:R-:W-:Y:S01]  /*e270*/  LEA.HI.X R5, R134, R5, R0, 0x2, P0 ;  /* 0x0000000586057211 */ /* 0x000fe200000f1400 */
[----:B------:R-:W-:Y:S01]  /*e280*/  IMAD R149, R3, 0x200, R136 ;  /* 0x0000020003957824 */ /* 0x000fe200078e0288 */
[----:B------:R-:W-:-:S04]  /*e290*/  DEPBAR.LE SB0, 0x0 ;  /* 0x000080000000791a */ /* 0x000fc80000000000 */
[----:B------:R1:W5:Y:S01]  /*e2a0*/  LDG.E R3, desc[UR6][R4.64] ;  /* 0x0000000604037981 */ /* 0x000362000c1e1900 */
[----:B------:R-:W-:Y:S02]  /*e2b0*/  LOP3.LUT R62, R62, 0x1c0, RZ, 0xc0, !PT ;  /* 0x000001c03e3e7812 */ /* 0x000fe400078ec0ff */
[----:B------:R-:W-:Y:S01]  /*e2c0*/  LOP3.LUT R45, R45, 0xfffffe00, RZ, 0xc0, !PT ;  /* 0xfffffe002d2d7812 */ /* 0x000fe200078ec0ff */
[----:B------:R-:W-:Y:S01]  /*e2d0*/  BAR.SYNC.DEFER_BLOCKING 0x0 ;  /* 0x0000000000007b1d */ /* 0x000fe20000010000 */
[----:B------:R-:W-:Y:S02]  /*e2e0*/  LOP3.LUT R7, R62, 0x8, R7, 0xf8, !PT ;  /* 0x000000083e077812 */ /* 0x000fe400078ef807 */
[----:B------:R-:W-:Y:S02]  /*e2f0*/  SHF.R.U32.HI R44, RZ, 0x3, R62 ;  /* 0x00000003ff2c7819 */ /* 0x000fe4000001163e */
[----:B------:R-:W-:Y:S02]  /*e300*/  LEA R170, P0, R106, UR10, 0x1 ;  /* 0x0000000a6aaa7c11 */ /* 0x000fe4000f8008ff */
[----:B------:R-:W-:Y:S01]  /*e310*/  LOP3.LUT R44, R7, R44, RZ, 0x3c, !PT ;  /* 0x0000002c072c7212 */ /* 0x000fe200078e3cff */
[----:B------:R-:W-:Y:S01]  /*e320*/  IMAD R7, R57, 0x400, R45 ;  /* 0x0000040039077824 */ /* 0x000fe200078e022d */
[----:B------:R-:W2:Y:S01]  /*e330*/  MUFU.RCP R46, UR5 ;  /* 0x00000005002e7d08 */ /* 0x000ea20008001000 */
[----:B------:R-:W-:Y:S02]  /*e340*/  BSSY B0, `(.L_x_7335) ;  /* 0x0000017000007945 */ /* 0x000fe40003800000 */
[----:B------:R-:W-:Y:S01]  /*e350*/  IMAD.IADD R150, R44, 0x1, R7 ;  /* 0x000000012c967824 */ /* 0x000fe200078e0207 */
[----:B------:R1:W-:Y:S04]  /*e360*/  @P4 STS.128 [R163+0x8000], RZ ;  /* 0x008000ffa3004388 */ /* 0x0003e80000000c00 */
[----:B------:R1:W-:Y:S01]  /*e370*/  @P4 STS.128 [R163+0xa000], RZ ;  /* 0x00a000ffa3004388 */ /* 0x0003e20000000c00 */
[----:B------:R-:W-:-:S02]  /*e380*/  LEA.HI.X R171, R106, UR11, R101, 0x1, P0 ;  /* 0x0000000b6aab7c11 */ /* 0x000fc400080f0c65 */
[----:B------:R-:W-:Y:S02]  /*e390*/  LEA R149, R149, UR4, 0x1 ;  /* 0x0000000495957c11 */ /* 0x000fe4000f8e08ff */
[----:B------:R-:W-:Y:S01]  /*e3a0*/  LEA R150, R150, UR4, 0x1 ;  /* 0x0000000496967c11 */ /* 0x000fe2000f8e08ff */
[----:B------:R-:W-:Y:S06]  /*e3b0*/  @P4 BRA `(.L_x_7336) ;  /* 0x00000000003c4947 */ /* 0x000fec0003800000 */
[C---:B------:R-:W-:Y:S02]  /*e3c0*/  LOP3.LUT R0, R162.reuse, 0x1, RZ, 0xc0, !PT ;  /* 0x00000001a2007812 */ /* 0x040fe400078ec0ff */
[----:B------:R-:W-:Y:S02]  /*e3d0*/  LOP3.LUT P0, RZ, R162, 0x2, RZ, 0xc0, !PT ;  /* 0x00000002a2ff7812 */ /* 0x000fe4000780c0ff */
[----:B------:R-:W-:-:S13]  /*e3e0*/  ISETP.NE.U32.AND P1, PT, R0, 0x1, PT ;  /* 0x000000010000780c */ /* 0x000fda0003f25070 */
[----:B-1----:R-:W-:Y:S02]  /*e3f0*/  @!P1 IMAD.MOV.U32 R4, RZ, RZ, R170 ;  /* 0x000000ffff049224 */ /* 0x002fe400078e00aa */
        /* <DEDUP_REMOVED lines=11> */
.L_x_7336:
[----:B------:R-:W-:Y:S05]  /*e4b0*/  BSYNC B0 ;  /* 0x0000000000007941 */ /* 0x000fea0003800000 */
.L_x_7335:
[----:B------:R4:W-:Y:S01]  /*e4c0*/  @P2 STS.128 [R163+0x8800], RZ ;  /* 0x008800ffa3002388 */ /* 0x0009e20000000c00 */
[----:B------:R-:W-:Y:S03]  /*e4d0*/  BSSY B0, `(.L_x_7337) ;  /* 0x0000014000007945 */ /* 0x000fe60003800000 */
[----:B------:R4:W-:Y:S01]  /*e4e0*/  @P2 STS.128 [R163+0xa800], RZ ;  /* 0x00a800ffa3002388 */ /* 0x0009e20000000c00 */
[----:B------:R-:W-:Y:S05]  /*e4f0*/  @P2 BRA `(.L_x_7338) ;  /* 0x0000000000442947 */ /* 0x000fea0003800000 */
[C---:B------:R-:W-:Y:S02]  /*e500*/  LOP3.LUT R0, R162.reuse, 0x1, RZ, 0xc0, !PT ;  /* 0x00000001a2007812 */ /* 0x040fe400078ec0ff */
[----:B------:R-:W-:Y:S02]  /*e510*/  LOP3.LUT P1, RZ, R162, 0x2, RZ, 0xc0, !PT ;  /* 0x00000002a2ff7812 */ /* 0x000fe4000782c0ff */
[----:B------:R-:W-:-:S11]  /*e520*/  ISETP.NE.U32.AND P2, PT, R0, 0x1, PT ;  /* 0x000000010000780c */ /* 0x000fd60003f45070 */
[CC--:B-1-3--:R-:W-:Y:S02]  /*e530*/  @P1 LEA R4, P0, R154.reuse, R170.reuse, 0x1 ;  /* 0x000000aa9a041211 */ /* 0x0cafe400078008ff */
        /* <DEDUP_REMOVED lines=13> */
.L_x_7338:
[----:B------:R-:W-:Y:S05]  /*e610*/  BSYNC B0 ;  /* 0x0000000000007941 */ /* 0x000fea0003800000 */
.L_x_7337:
[----:B------:R1:W-:Y:S01]  /*e620*/  @P6 STS.128 [R163+0x9000], RZ ;  /* 0x009000ffa3006388 */ /* 0x0003e20000000c00 */
[----:B------:R-:W-:Y:S03]  /*e630*/  BSSY B0, `(.L_x_7339) ;  /* 0x0000017000007945 */ /* 0x000fe60003800000 */
[----:B------:R1:W-:Y:S01]  /*e640*/  @P6 STS.128 [R163+0xb000], RZ ;  /* 0x00b000ffa3006388 */ /* 0x0003e20000000c00 */
[----:B------:R-:W-:Y:S05]  /*e650*/  @P6 BRA `(.L_x_7340) ;  /* 0x0000000000506947 */ /* 0x000fea0003800000 */
[----:B-1-3--:R-:W1:Y:S01]  /*e660*/  LDC.64 R4, c[0x0][0x250] ;  /* 0x00009400ff047b82 */ /* 0x00ae620000000a00 */
[C---:B------:R-:W-:Y:S02]  /*e670*/  LOP3.LUT R0, R162.reuse, 0x1, RZ, 0xc0, !PT ;  /* 0x00000001a2007812 */ /* 0x040fe400078ec0ff */
[----:B------:R-:W-:Y:S02]  /*e680*/  LOP3.LUT P1, RZ, R162, 0x2, RZ, 0xc0, !PT ;  /* 0x00000002a2ff7812 */ /* 0x000fe4000782c0ff */
[----:B------:R-:W-:Y:S01]  /*e690*/  ISETP.NE.U32.AND P2, PT, R0, 0x1, PT ;  /* 0x000000010000780c */ /* 0x000fe20003f45070 */
[C---:B-1----:R-:W-:Y:S01]  /*e6a0*/  IMAD.SHL.U32 R0, R4.reuse, 0x20, RZ ;  /* 0x0000002004007824 */ /* 0x042fe200078e00ff */
        /* <DEDUP_REMOVED lines=15> */
.L_x_7340:
[----:B------:R-:W-:Y:S05]  /*e7a0*/  BSYNC B0 ;  /* 0x0000000000007941 */ /* 0x000fea0003800000 */
.L_x_7339:
[----:B------:R1:W-:Y:S01]  /*e7b0*/  @P5 STS.128 [R163+0x9800], RZ ;  /* 0x009800ffa3005388 */ /* 0x0003e20000000c00 */
[----:B------:R-:W-:Y:S03]  /*e7c0*/  BSSY B0, `(.L_x_7341) ;  /* 0x0000018000007945 */ /* 0x000fe60003800000 */
[----:B------:R1:W-:Y:S01]  /*e7d0*/  @P5 STS.128 [R163+0xb800], RZ ;  /* 0x00b800ffa3005388 */ /* 0x0003e20000000c00 */
[----:B------:R-:W-:Y:S05]  /*e7e0*/  @P5 BRA `(.L_x_7342) ;  /* 0x0000000000545947 */ /* 0x000fea0003800000 */
[C---:B------:R-:W-:Y:S02]  /*e7f0*/  LOP3.LUT R0, R162.reuse, 0x1, RZ, 0xc0, !PT ;  /* 0x00000001a2007812 */ /* 0x040fe400078ec0ff */
[----:B------:R-:W-:Y:S02]  /*e800*/  LOP3.LUT P0, RZ, R162, 0x2, RZ, 0xc0, !PT ;  /* 0x00000002a2ff7812 */ /* 0x000fe4000780c0ff */
[----:B------:R-:W-:-:S11]  /*e810*/  ISETP.NE.U32.AND P1, PT, R0, 0x1, PT ;  /* 0x000000010000780c */ /* 0x000fd60003f25070 */
[----:B-1-3--:R-:W1:Y:S08]  /*e820*/  @P0 LDC.64 R4, c[0x0][0x250] ;  /* 0x00009400ff040b82 */ /* 0x00ae700000000a00 */
[----:B------:R-:W3:Y:S01]  /*e830*/  @!P1 LDC.64 R6, c[0x0][0x250] ;  /* 0x00009400ff069b82 */ /* 0x000ee20000000a00 */
[----:B-1----:R-:W-:-:S04]  /*e840*/  @P0 IMAD.WIDE.U32 R8, R4, 0x60, R170 ;  /* 0x0000006004080825 */ /* 0x002fc800078e00aa */
        /* <DEDUP_REMOVED lines=15> */
.L_x_7342:
[----:B------:R-:W-:Y:S05]  /*e940*/  BSYNC B0 ;  /* 0x0000000000007941 */ /* 0x000fea0003800000 */
.L_x_7341:
[----:B------:R-:W-:Y:S01]  /*e950*/  LDSM.16.M88.4 R52, [R150] ;  /* 0x000000009634783b */ /* 0x000fe20000000200 */
[----:B------:R-:W-:Y:S01]  /*e960*/  R2P PR, R59, 0x6 ;  /* 0x000000063b007804 */ /* 0x000fe20000000000 */
[C---:B------:R-:W-:Y:S01]  /*e970*/  VIADD R0, R149.reuse, 0x4000 ;  /* 0x0000400095007836 */ /* 0x040fe20000000000 */
[----:B------:R-:W-:Y:S01]  /*e980*/  ULDC UR5, c[0x0][0x398] ;  /* 0x0000e60000057ab9 */ /* 0x000fe20000000800 */
[----:B------:R-:W4:Y:S01]  /*e990*/  LDSM.16.M88.4 R32, [R149+0x4000] ;  /* 0x004000009520783b */ /* 0x000f220000000200 */
[----:B------:R-:W-:Y:S02]  /*e9a0*/  VIADD R147, R149, 0x4020 ;  /* 0x0000402095937836 */ /* 0x000fe40000000000 */
[----:B--2--5:R-:W-:Y:S01]  /*e9b0*/  FMUL.FTZ R3, R3, R46 ;  /* 0x0000002e03037220 */ /* 0x024fe20000410000 */
[--C-:B------:R-:W-:Y:S01]  /*e9c0*/  IMAD R148, R49, 0x2, R150.reuse ;  /* 0x0000000231947824 */ /* 0x100fe200078e0296 */
[----:B------:R-:W2:Y:S01]  /*e9d0*/  LDSM.16.M88.4 R24, [R149+0x4800] ;  /* 0x004800009518783b */ /* 0x000ea20000000200 */
[----:B------:R-:W-:-:S02]  /*e9e0*/  IMAD R146, R47, 0x2, R150 ;  /* 0x000000022f927824 */ /* 0x000fc400078e0296 */
[----:B------:R-:W-:Y:S01]  /*e9f0*/  IMAD R145, R47, 0x2, R148 ;  /* 0x000000022f917824 */ /* 0x000fe200078e0294 */
[----:B------:R-:W2:Y:S01]  /*ea00*/  LDSM.16.M88.4 R16, [R149+0x5000] ;  /* 0x005000009510783b */ /* 0x000ea20000000200 */
[----:B------:R-:W-:Y:S02]  /*ea10*/  IMAD R57, R57, 0x10, R60 ;  /* 0x0000001039397824 */ /* 0x000fe400078e023c */
[----:B------:R-:W-:Y:S01]  /*ea20*/  @P1 VIADD R147, R0, 0xffffffe0 ;  /* 0xffffffe000931836 */ /* 0x000fe20000000000 */
[----:B------:R-:W2:Y:S01]  /*ea30*/  LDSM.16.M88.4 R12, [R149+0x5800] ;  /* 0x00580000950c783b */ /* 0x000ea20000000200 */
[----:B------:R-:W-:Y:S02]  /*ea40*/  IMAD.MOV.U32 R0, RZ, RZ, 0x40 ;  /* 0x00000040ff007424 */ /* 0x000fe400078e00ff */
[----:B------:R-:W-:Y:S01]  /*ea50*/  IMAD.SHL.U32 R165, R56, 0x2, RZ ;  /* 0x0000000238a57824 */ /* 0x000fe200078e00ff */
[----:B------:R-:W-:Y:S01]  /*ea60*/  LDSM.16.M88.4 R68, [R148] ;  /* 0x000000009444783b */ /* 0x000fe20000000200 */
[C---:B------:R-:W-:Y:S01]  /*ea70*/  VIADD R139, R147.reuse, 0x800 ;  /* 0x00000800938b7836 */ /* 0x040fe20000000000 */
[----:B------:R-:W-:Y:S01]  /*ea80*/  SEL R0, R0, 0xffffffc0, !P2 ;  /* 0xffffffc000007807 */ /* 0x000fe20005000000 */
[----:B------:R-:W-:Y:S01]  /*ea90*/  VIADD R138, R147, 0x1000 ;  /* 0x00001000938a7836 */ /* 0x000fe20000000000 */
[----:B-1-3--:R-:W1:Y:S01]  /*eaa0*/  LDSM.16.M88.4 R4, [R147] ;  /* 0x000000009304783b */ /* 0x00ae620000000200 */
[----:B------:R-:W-:Y:S01]  /*eab0*/  LOP3.LUT R165, R165, 0x6, RZ, 0xc0, !PT ;  /* 0x00000006a5a57812 */ /* 0x000fe200078ec0ff */
[----:B------:R-:W-:-:S02]  /*eac0*/  VIADD R137, R147, 0x1800 ;  /* 0x0000180093897836 */ /* 0x000fc40000000000 */
[----:B------:R-:W3:Y:S01]  /*ead0*/  LDSM.16.M88.4 R64, [R147+0x800] ;  /* 0x000800009340783b */ /* 0x000ee20000000200 */
[----:B------:R-:W-:Y:S02]  /*eae0*/  IMAD.IADD R143, R149, 0x1, R0 ;  /* 0x00000001958f7824 */ /* 0x000fe400078e0200 */
        /* <DEDUP_REMOVED lines=8> */
[----:B------:R-:W-:Y:S01]  /*eb70*/  VIADD R132, R147, 0x3800 ;  /* 0x0000380093847836 */ /* 0x000fe20000000000 */
[C---:B----4-:R-:W-:Y:S02]  /*eb80*/  HMMA.16816.F32.BF16 R36, R52.reuse, R32, RZ ;  /* 0x000000203424723c */ /* 0x050fe400000418ff */
[----:B------:R-:W4:Y:S04]  /*eb90*/  LDSM.16.M88.4 R40, [R143+0x4000] ;  /* 0x004000008f28783b */ /* 0x000f280000000200 */
[----:B------:R-:W-:Y:S01]  /*eba0*/  LDSM.16.M88.4 R84, [R136] ;  /* 0x000000008854783b */ /* 0x000fe20000000200 */
[C---:B------:R-:W-:Y:S03]  /*ebb0*/  HMMA.16816.F32.BF16 R32, R52.reuse, R34, RZ ;  /* 0x000000223420723c */ /* 0x040fe600000418ff */
[----:B------:R-:W-:Y:S03]  /*ebc0*/  LDSM.16.M88.4 R88, [R148+0x2000] ;  /* 0x002000009458783b */ /* 0x000fe60000000200 */
[C---:B--2---:R-:W-:Y:S01]  /*ebd0*/  HMMA.16816.F32.BF16 R28, R52.reuse, R24, RZ ;  /* 0x00000018341c723c */ /* 0x044fe200000418ff */
[----:B------:R-:W-:Y:S04]  /*ebe0*/  LDSM.16.M88.4 R92, [R147+0x3000] ;  /* 0x00300000935c783b */ /* 0x000fe80000000200 */
[----:B------:R-:W0:Y:S01]  /*ebf0*/  LDGDEPBAR ;  /* 0x00000000000079af */ /* 0x000e220000000000 */
[C---:B------:R-:W-:Y:S06]  /*ec00*/  HMMA.16816.F32.BF16 R24, R52.reuse, R26, RZ ;  /* 0x0000001a3418723c */ /* 0x040fec00000418ff */
[C---:B------:R-:W-:Y:S06]  /*ec10*/  HMMA.16816.F32.BF16 R20, R52.reuse, R16, RZ ;  /* 0x000000103414723c */ /* 0x040fec00000418ff */
[C---:B------:R-:W-:Y:S06]  /*ec20*/  HMMA.16816.F32.BF16 R16, R52.reuse, R18, RZ ;  /* 0x000000123410723c */ /* 0x040fec00000418ff */
[C---:B------:R-:W-:Y:S06]  /*ec30*/  HMMA.16816.F32.BF16 R80, R52.reuse, R12, RZ ;  /* 0x0000000c3450723c */ /* 0x040fec00000418ff */
[----:B------:R-:W-:Y:S01]  /*ec40*/  HMMA.16816.F32.BF16 R52, R52, R14, RZ ;  /* 0x0000000e3434723c */ /* 0x000fe200000418ff */
        /* <DEDUP_REMOVED lines=9> */
[----:B------:R-:W3:Y:S05]  /*ece0*/  LDSM.16.M88.4 R8, [R145] ;  /* 0x000000009108783b */ /* 0x000eea0000000200 */
[C---:B------:R-:W-:Y:S06]  /*ecf0*/  HMMA.16816.F32.BF16 R80, R68.reuse, R72, R80 ;  /* 0x000000484450723c */ /* 0x040fec0000041850 */
[----:B------:R-:W-:Y:S01]  /*ed00*/  HMMA.16816.F32.BF16 R52, R68, R74, R52 ;  /* 0x0000004a4434723c */ /* 0x000fe20000041834 */
[----:B------:R-:W3:Y:S04]  /*ed10*/  LDSM.16.M88.4 R72, [R136+0x800] ;  /* 0x000800008848783b */ /* 0x000ee80000000200 */
[----:B------:R-:W-:Y:S01]  /*ed20*/  LDSM.16.M88.4 R68, [R136+0x1000] ;  /* 0x001000008844783b */ /* 0x000fe20000000200 */
[C---:B----4-:R-:W-:Y:S06]  /*ed30*/  HMMA.16816.F32.BF16 R36, R76.reuse, R40, R36 ;  /* 0x000000284c24723c */ /* 0x050fec0000041824 */
[C---:B------:R-:W-:Y:S01]  /*ed40*/  HMMA.16816.F32.BF16 R32, R76.reuse, R42, R32 ;  /* 0x0000002a4c20723c */ /* 0x040fe20000041820 */
[----:B------:R-:W-:Y:S05]  /*ed50*/  LDSM.16.M88.4 R40, [R136+0x1800] ;  /* 0x001800008828783b */ /* 0x000fea0000000200 */
[C---:B--2---:R-:W-:Y:S06]  /*ed60*/  HMMA.16816.F32.BF16 R28, R76.reuse, R12, R28 ;  /* 0x0000000c4c1c723c */ /* 0x044fec000004181c */
[C---:B------:R-:W-:Y:S01]  /*ed70*/  HMMA.16816.F32.BF16 R24, R76.reuse, R14, R24 ;  /* 0x0000000e4c18723c */ /* 0x040fe20000041818 */
[----:B------:R-:W-:Y:S05]  /*ed80*/  LDSM.16.M88.4 R12, [R150+0x2000] ;  /* 0x00200000960c783b */ /* 0x000fea0000000200 */
[C---:B-1----:R-:W-:Y:S06]  /*ed90*/  HMMA.16816.F32.BF16 R20, R76.reuse, R4, R20 ;  /* 0x000000044c14723c */ /* 0x042fec0000041814 */
[C---:B------:R-:W-:Y:S01]  /*eda0*/  HMMA.16816.F32.BF16 R16, R76.reuse, R6, R16 ;  /* 0x000000064c10723c */ /* 0x040fe20000041810 */
[----:B------:R-:W1:Y:S05]  /*edb0*/  LDSM.16.M88.4 R4, [R149+0x6000] ;  /* 0x006000009504783b */ /* 0x000e6a0000000200 */
[C---:B---3--:R-:W-:Y:S06]  /*edc0*/  HMMA.16816.F32.BF16 R80, R76.reuse, R64, R80 ;  /* 0x000000404c50723c */ /* 0x048fec0000041850 */
[----:B------:R-:W-:Y:S01]  /*edd0*/  HMMA.16816.F32.BF16 R76, R76, R66, R52 ;  /* 0x000000424c4c723c */ /* 0x000fe20000041834 */
[----:B------:R-:W2:Y:S04]  /*ede0*/  LDSM.16.M88.4 R64, [R149+0x6800] ;  /* 0x006800009540783b */ /* 0x000ea80000000200 */
[----:B------:R-:W3:Y:S01]  /*edf0*/  LDSM.16.M88.4 R52, [R149+0x7000] ;  /* 0x007000009534783b */ /* 0x000ee20000000200 */
[C---:B------:R-:W-:Y:S06]  /*ee00*/  HMMA.16816.F32.BF16 R36, R8.reuse, R84, R36 ;  /* 0x000000540824723c */ /* 0x040fec0000041824 */
[C---:B------:R-:W-:Y:S01]  /*ee10*/  HMMA.16816.F32.BF16 R32, R8.reuse, R86, R32 ;  /* 0x000000560820723c */ /* 0x040fe20000041820 */
[----:B------:R-:W-:Y:S05]  /*ee20*/  LDSM.16.M88.4 R84, [R147+0x3800] ;  /* 0x003800009354783b */ /* 0x000fea0000000200 */
[C---:B------:R-:W-:Y:S06]  /*ee30*/  HMMA.16816.F32.BF16 R28, R8.reuse, R72, R28 ;  /* 0x00000048081c723c */ /* 0x040fec000004181c */
[----:B------:R-:W-:Y:S01]  /*ee40*/  HMMA.16816.F32.BF16 R24, R8, R74, R24 ;  /* 0x0000004a0818723c */ /* 0x000fe20000041818 */
[----:B------:R-:W-:Y:S05]  /*ee50*/  LDSM.16.M88.4 R72, [R146+0x2000] ;  /* 0x002000009248783b */ /* 0x000fea0000000200 */
[C---:B-1----:R-:W-:Y:S06]  /*ee60*/  HMMA.16816.F32.BF16 R36, R12.reuse, R4, R36 ;  /* 0x000000040c24723c */ /* 0x042fec0000041824 */
[----:B------:R-:W-:Y:S01]  /*ee70*/  HMMA.16816.F32.BF16 R32, R12, R6, R32 ;  /* 0x000000060c20723c */ /* 0x000fe20000041820 */
[----:B------:R-:W1:Y:S05]  /*ee80*/  LDSM.16.M88.4 R4, [R147+0x2800] ;  /* 0x002800009304783b */ /* 0x000e6a0000000200 */
        /* <DEDUP_REMOVED lines=10> */
[C---:B---3--:R-:W-:Y:S06]  /*ef30*/  HMMA.16816.F32.BF16 R20, R12.reuse, R52, R20 ;  /* 0x000000340c14723c */ /* 0x048fec0000041814 */
[----:B------:R-:W-:Y:S01]  /*ef40*/  HMMA.16816.F32.BF16 R16, R12, R54, R16 ;  /* 0x000000360c10723c */ /* 0x000fe20000041810 */
[----:B------:R-:W3:Y:S05]  /*ef50*/  LDSM.16.M88.4 R52, [R143+0x7000] ;  /* 0x007000008f34783b */ /* 0x000eea0000000200 */
[C---:B-1----:R-:W-:Y:S06]  /*ef60*/  HMMA.16816.F32.BF16 R28, R88.reuse, R4, R28 ;  /* 0x00000004581c723c */ /* 0x042fec000004181c */
[C---:B------:R-:W-:Y:S01]  /*ef70*/  HMMA.16816.F32.BF16 R24, R88.reuse, R6, R24 ;  /* 0x000000065818723c */ /* 0x040fe20000041818 */
[----:B------:R-:W-:Y:S05]  /*ef80*/  LDSM.16.M88.4 R4, [R136+0x2800] ;  /* 0x002800008804783b */ /* 0x000fea0000000200 */
[C---:B----4-:R-:W-:Y:S06]  /*ef90*/  HMMA.16816.F32.BF16 R36, R88.reuse, R8, R36 ;  /* 0x000000085824723c */ /* 0x050fec0000041824 */
[----:B------:R-:W-:Y:S01]  /*efa0*/  HMMA.16816.F32.BF16 R32, R88, R10, R32 ;  /* 0x0000000a5820723c */ /* 0x000fe20000041820 */
[----:B------:R-:W1:Y:S05]  /*efb0*/  LDSM.16.M88.4 R8, [R145+0x2000] ;  /* 0x002000009108783b */ /* 0x000e6a0000000200 */
[C---:B------:R-:W-:Y:S06]  /*efc0*/  HMMA.16816.F32.BF16 R80, R12.reuse, R40, R80 ;  /* 0x000000280c50723c */ /* 0x040fec0000041850 */
[----:B------:R-:W-:Y:S01]  /*efd0*/  HMMA.16816.F32.BF16 R76, R12, R42, R76 ;  /* 0x0000002a0c4c723c */ /* 0x000fe2000004184c */
[----:B------:R-:W4:Y:S04]  /*efe0*/  LDSM.16.M88.4 R40, [R143+0x7800] ;  /* 0x007800008f28783b */ /* 0x000f280000000200 */
[----:B------:R-:W4:Y:S01]  /*eff0*/  LDSM.16.M88.4 R12, [R136+0x2000] ;  /* 0x00200000880c783b */ /* 0x000f220000000200 */
[----:B------:R-:W-:Y:S06]  /*f000*/  HMMA.16816.F32.BF16 R20, R88, R92, R20 ;  /* 0x0000005c5814723c */ /* 0x000fec0000041814 */
[----:B--2---:R-:W-:Y:S06]  /*f010*/  HMMA.16816.F32.BF16 R28, R72, R64, R28 ;  /* 0x00000040481c723c */ /* 0x004fec000004181c */
[C---:B------:R-:W-:Y:S06]  /*f020*/  HMMA.16816.F32.BF16 R16, R88.reuse, R94, R16 ;  /* 0x0000005e5810723c */ /* 0x040fec0000041810 */
[C---:B------:R-:W-:Y:S06]  /*f030*/  HMMA.16816.F32.BF16 R80, R88.reuse, R84, R80 ;  /* 0x000000545850723c */ /* 0x040fec0000041850 */
[----:B------:R-:W-:Y:S06]  /*f040*/  HMMA.16816.F32.BF16 R76, R88, R86, R76 ;  /* 0x00000056584c723c */ /* 0x000fec000004184c */
[C---:B------:R-:W-:Y:S06]  /*f050*/  HMMA.16816.F32.BF16 R36, R72.reuse, R68, R36 ;  /* 0x000000444824723c */ /* 0x040fec0000041824 */
[C---:B------:R-:W-:Y:S01]  /*f060*/  HMMA.16816.F32.BF16 R68, R72.reuse, R70, R32 ;  /* 0x000000464844723c */ /* 0x040fe20000041820 */
[----:B------:R-:W2:Y:S05]  /*f070*/  LDSM.16.M88.4 R32, [R136+0x3000] ;  /* 0x003000008820783b */ /* 0x000eaa0000000200 */
[C---:B------:R-:W-:Y:S06]  /*f080*/  HMMA.16816.F32.BF16 R24, R72.reuse, R66, R24 ;  /* 0x000000424818723c */ /* 0x040fec0000041818 */
[----:B---3--:R-:W-:Y:S01]  /*f090*/  HMMA.16816.F32.BF16 R64, R72, R52, R20 ;  /* 0x000000344840723c */ /* 0x008fe20000041814 */
[----:B------:R-:W3:Y:S01]  /*f0a0*/  LDSM.16.M88.4 R20, [R136+0x3800] ;  /* 0x003800008814783b */ /* 0x000ee20000000200 */
[----:B------:R-:W-:-:S04]  /*f0b0*/  DEPBAR.LE SB0, 0x0 ;  /* 0x000080000000791a */ /* 0x000fc80000000000 */
[----:B-1----:R-:W-:Y:S06]  /*f0c0*/  HMMA.16816.F32.BF16 R28, R8, R4, R28 ;  /* 0x00000004081c723c */ /* 0x002fec000004181c */
[----:B------:R-:W-:Y:S01]  /*f0d0*/  HMMA.16816.F32.BF16 R16, R72, R54, R16 ;  /* 0x000000364810723c */ /* 0x000fe20000041810 */
[----:B------:R-:W-:-:S04]  /*f0e0*/  SHF.R.S32.HI R5, RZ, 0x1f, R58 ;  /* 0x0000001fff057819 */ /* 0x000fc8000001143a */
[----:B------:R-:W-:Y:S01]  /*f0f0*/  LEA.HI R164, R5, R58, RZ, 0x2 ;  /* 0x0000003a05a47211 */ /* 0x000fe200078f10ff */
[----:B----4-:R-:W-:Y:S01]  /*f100*/  HMMA.16816.F32.BF16 R80, R72, R40, R80 ;  /* 0x000000284850723c */ /* 0x010fe20000041850 */
[----:B------:R-:W-:Y:S02]  /*f110*/  VIADD R5, R0, 0x1 ;  /* 0x0000000100057836 */ /* 0x000fe40000000000 */
[----:B------:R-:W-:-:S03]  /*f120*/  SHF.R.S32.HI R164, RZ, 0x2, R164 ;  /* 0x00000002ffa47819 */ /* 0x000fc600000114a4 */
[----:B------:R-:W-:Y:S01]  /*f130*/  HMMA.16816.F32.BF16 R76, R72, R42, R76 ;  /* 0x0000002a484c723c */ /* 0x000fe2000004184c */
[----:B------:R-:W-:-:S04]  /*f140*/  IADD3 R4, R57, 0x1, R164 ;  /* 0x0000000139047810 */ /* 0x000fc80007ffe0a4 */
[----:B------:R-:W-:Y:S01]  /*f150*/  IADD3 R4, R48, R4, -R155 ;  /* 0x0000000430047210 */ /* 0x000fe20007ffe89b */
[C---:B------:R-:W-:Y:S06]  /*f160*/  HMMA.16816.F32.BF16 R36, R8.reuse, R12, R36 ;  /* 0x0000000c0824723c */ /* 0x040fec0000041824 */
[C---:B------:R-:W-:Y:S06]  /*f170*/  HMMA.16816.F32.BF16 R68, R8.reuse, R14, R68 ;  /* 0x0000000e0844723c */ /* 0x040fec0000041844 */
[----:B------:R-:W-:Y:S01]  /*f180*/  HMMA.16816.F32.BF16 R24, R8, R6, R24 ;  /* 0x000000060818723c */ /* 0x000fe20000041818 */
[----:B------:R-:W-:-:S05]  /*f190*/  VIADD R14, R0, 0x11 ;  /* 0x00000011000e7836 */ /* 0x000fca0000000000 */
[C---:B--2---:R-:W-:Y:S01]  /*f1a0*/  HMMA.16816.F32.BF16 R64, R8.reuse, R32, R64 ;  /* 0x000000200840723c */ /* 0x044fe20000041840 */
[----:B------:R-:W-:Y:S01]  /*f1b0*/  VIADD R7, R4, UR5 ;  /* 0x0000000504077c36 */ /* 0x000fe20008000000 */
[----:B------:R-:W-:Y:S02]  /*f1c0*/  I2FP.F32.S32 R6, R5 ;  /* 0x0000000500067245 */ /* 0x000fe40000201400 */
[----:B------:R-:W-:Y:S02]  /*f1d0*/  LOP3.LUT R4, R44, R45, RZ, 0xfc, !PT ;  /* 0x0000002d2c047212 */ /* 0x000fe400078efcff */
[C---:B------:R-:W-:Y:S01]  /*f1e0*/  VIMNMX R105, R7.reuse, R48, PT ;  /* 0x0000003007697248 */ /* 0x040fe20003fe0100 */
[----:B------:R-:W-:Y:S01]  /*f1f0*/  HMMA.16816.F32.BF16 R16, R8, R34, R16 ;  /* 0x000000220810723c */ /* 0x000fe20000041810 */
[----:B------:R-:W-:Y:S01]  /*f200*/  VIADDMNMX R128, R7, 0x8, R48, PT ;  /* 0x0000000807807846 */ /* 0x000fe20003800130 */
[----:B------:R-:W-:Y:S01]  /*f210*/  VIADD R7, R0, 0x8 ;  /* 0x0000000800077836 */ /* 0x000fe20000000000 */
[----:B------:R-:W-:Y:S01]  /*f220*/  BAR.SYNC.DEFER_BLOCKING 0x0 ;  /* 0x0000000000007b1d */ /* 0x000fe20000010000 */
[----:B------:R-:W-:-:S02]  /*f230*/  ISETP.GE.AND P5, PT, R5, R105, PT ;  /* 0x000000690500720c */ /* 0x000fc40003fa6270 */
[-C--:B------:R-:W-:Y:S01]  /*f240*/  ISETP.GE.AND P0, PT, R5, R128.reuse, PT ;  /* 0x000000800500720c */ /* 0x080fe20003f06270 */
[C---:B---3--:R-:W-:Y:S01]  /*f250*/  HMMA.16816.F32.BF16 R80, R8.reuse, R20, R80 ;  /* 0x000000140850723c */ /* 0x048fe20000041850 */
[----:B------:R-:W-:Y:S02]  /*f260*/  I2FP.F32.S32 R5, R7 ;  /* 0x0000000700057245 */ /* 0x000fe40000201400 */
[C---:B------:R-:W-:Y:S02]  /*f270*/  ISETP.GE.AND P1, PT, R7.reuse, R105, PT ;  /* 0x000000690700720c */ /* 0x040fe40003f26270 */
[----:B------:R-:W-:Y:S01]  /*f280*/  ISETP.GE.AND P2, PT, R7, R128, PT ;  /* 0x000000800700720c */ /* 0x000fe20003f46270 */
[----:B------:R-:W-:Y:S01]  /*f290*/  HMMA.16816.F32.BF16 R76, R8, R22, R76 ;  /* 0x00000016084c723c */ /* 0x000fe2000004184c */
[C---:B------:R-:W-:Y:S01]  /*f2a0*/  FFMA.FTZ R21, R3.reuse, R6, R39 ;  /* 0x0000000603157223 */ /* 0x040fe20000010027 */
[----:B------:R-:W-:Y:S01]  /*f2b0*/  FFMA.FTZ R13, R3, R5, R70 ;  /* 0x00000005030d7223 */ /* 0x000fe20000010046 */
[----:B------:R-:W-:-:S03]  /*f2c0*/  VIADD R7, R0, 0x18 ;  /* 0x0000001800077836 */ /* 0x000fc60000000000 */
[----:B------:R-:W-:Y:S01]  /*f2d0*/  FSEL R21, R21, -INF , !P0 ;  /* 0xff80000015157808 */ /* 0x000fe20004000000 */
[C---:B------:R-:W-:Y:S01]  /*f2e0*/  FFMA.FTZ R8, R3.reuse, R6, R37 ;  /* 0x0000000603087223 */ /* 0x040fe20000010025 */
[C---:B------:R-:W-:Y:S02]  /*f2f0*/  VIADD R10, R0.reuse, 0x9 ;  /* 0x00000009000a7836 */ /* 0x040fe40000000000 */
[----:B------:R-:W-:Y:S01]  /*f300*/  FFMA.FTZ R6, R3, R5, R68 ;  /* 0x0000000503067223 */ /* 0x000fe20000010044 */
[C---:B------:R-:W-:Y:S01]  /*f310*/  VIADD R11, R0.reuse, 0x10 ;  /* 0x00000010000b7836 */ /* 0x040fe20000000000 */
[----:B------:R-:W-:Y:S01]  /*f320*/  FSEL R13, R13, -INF , !P2 ;  /* 0xff8000000d0d7808 */ /* 0x000fe20005000000 */
[----:B------:R-:W-:Y:S01]  /*f330*/  VIADD R23, R0, 0x20 ;  /* 0x0000002000177836 */ /* 0x000fe20000000000 */
[----:B------:R-:W-:Y:S02]  /*f340*/  FSEL R8, R8, -INF , !P5 ;  /* 0xff80000008087808 */ /* 0x000fe40006800000 */
[----:B------:R-:W-:-:S02]  /*f350*/  ISETP.GE.AND P6, PT, R10, R105, PT ;  /* 0x000000690a00720c */ /* 0x000fc40003fc6270 */
[-C--:B------:R-:W-:Y:S02]  /*f360*/  ISETP.GE.AND P4, PT, R10, R128.reuse, PT ;  /* 0x000000800a00720c */ /* 0x080fe40003f86270 */
[C---:B------:R-:W-:Y:S02]  /*f370*/  ISETP.GE.AND P5, PT, R11.reuse, R105, PT ;  /* 0x000000690b00720c */ /* 0x040fe40003fa6270 */
[----:B------:R-:W-:Y:S02]  /*f380*/  ISETP.GE.AND P0, PT, R11, R128, PT ;  /* 0x000000800b00720c */ /* 0x000fe40003f06270 */
[----:B------:R-:W-:Y:S02]  /*f390*/  FSEL R6, R6, -INF , !P1 ;  /* 0xff80000006067808 */ /* 0x000fe40004800000 */
[----:B------:R-:W-:Y:S02]  /*f3a0*/  I2FP.F32.S32 R10, R10 ;  /* 0x0000000a000a7245 */ /* 0x000fe40000201400 */
[----:B------:R-:W-:-:S02]  /*f3b0*/  I2FP.F32.S32 R11, R11 ;  /* 0x0000000b000b7245 */ /* 0x000fc40000201400 */
[C---:B------:R-:W-:Y:S01]  /*f3c0*/  ISETP.GE.AND P1, PT, R14.reuse, R105, PT ;  /* 0x000000690e00720c */ /* 0x040fe20003f26270 */
[C---:B------:R-:W-:Y:S01]  /*f3d0*/  FFMA.FTZ R20, R3.reuse, R10, R69 ;  /* 0x0000000a03147223 */ /* 0x040fe20000010045 */
[----:B------:R-:W-:Y:S01]  /*f3e0*/  ISETP.GE.AND P2, PT, R14, R128, PT ;  /* 0x000000800e00720c */ /* 0x000fe20003f46270 */
[C---:B------:R-:W-:Y:S01]  /*f3f0*/  FFMA.FTZ R15, R3.reuse, R10, R71 ;  /* 0x0000000a030f7223 */ /* 0x040fe20000010047 */
[----:B------:R-:W-:Y:S01]  /*f400*/  I2FP.F32.S32 R14, R14 ;  /* 0x0000000e000e7245 */ /* 0x000fe20000201400 */
[CC--:B------:R-:W-:Y:S01]  /*f410*/  FFMA.FTZ R12, R3.reuse, R11.reuse, R28 ;  /* 0x0000000b030c7223 */ /* 0x0c0fe2000001001c */
[C---:B------:R-:W-:Y:S01]  /*f420*/  FFMA.FTZ R11, R3.reuse, R11, R30 ;  /* 0x0000000b030b7223 */ /* 0x040fe2000001001e */
[----:B------:R-:W-:Y:S01]  /*f430*/  VIADD R28, R0, 0x19 ;  /* 0x00000019001c7836 */ /* 0x000fe20000000000 */
[----:B------:R-:W-:Y:S01]  /*f440*/  FSEL R20, R20, -INF , !P6 ;  /* 0xff80000014147808 */ /* 0x000fe20007000000 */
[CC--:B------:R-:W-:Y:S01]  /*f450*/  FFMA.FTZ R10, R3.reuse, R14.reuse, R29 ;  /* 0x0000000e030a7223 */ /* 0x0c0fe2000001001d */
[----:B------:R-:W-:Y:S01]  /*f460*/  FFMA.FTZ R9, R3, R14, R31 ;  /* 0x0000000e03097223 */ /* 0x000fe2000001001f */
[----:B------:R-:W-:-:S02]  /*f470*/  FSEL R15, R15, -INF , !P4 ;  /* 0xff8000000f0f7808 */ /* 0x000fc40006000000 */
[----:B------:R-:W-:Y:S02]  /*f480*/  FSEL R12, R12, -INF , !P5 ;  /* 0xff8000000c0c7808 */ /* 0x000fe40006800000 */
[----:B------:R-:W-:Y:S02]  /*f490*/  FSEL R11, R11, -INF , !P0 ;  /* 0xff8000000b0b7808 */ /* 0x000fe40004000000 */
[----:B------:R-:W-:Y:S02]  /*f4a0*/  FSEL R10, R10, -INF , !P1 ;  /* 0xff8000000a0a7808 */ /* 0x000fe40004800000 */
[----:B------:R-:W-:Y:S02]  /*f4b0*/  FSEL R9, R9, -INF , !P2 ;  /* 0xff80000009097808 */ /* 0x000fe40005000000 */
[C---:B------:R-:W-:Y:S02]  /*f4c0*/  ISETP.GE.AND P6, PT, R7.reuse, R105, PT ;  /* 0x000000690700720c */ /* 0x040fe40003fc6270 */
[----:B------:R-:W-:-:S02]  /*f4d0*/  ISETP.GE.AND P4, PT, R7, R128, PT ;  /* 0x000000800700720c */ /* 0x000fc40003f86270 */
[CC--:B------:R-:W-:Y:S02]  /*f4e0*/  ISETP.GE.AND P5, PT, R28.reuse, R105.reuse, PT ;  /* 0x000000691c00720c */ /* 0x0c0fe40003fa6270 */
[-C--:B------:R-:W-:Y:S02]  /*f4f0*/  ISETP.GE.AND P0, PT, R28, R128.reuse, PT ;  /* 0x000000801c00720c */ /* 0x080fe40003f06270 */
[C---:B------:R-:W-:Y:S02]  /*f500*/  ISETP.GE.AND P1, PT, R23.reuse, R105, PT ;  /* 0x000000691700720c */ /* 0x040fe40003f26270 */
[----:B------:R-:W-:Y:S02]  /*f510*/  ISETP.GE.AND P2, PT, R23, R128, PT ;  /* 0x000000801700720c */ /* 0x000fe40003f46270 */
[----:B------:R-:W-:Y:S02]  /*f520*/  I2FP.F32.S32 R7, R7 ;  /* 0x0000000700077245 */ /* 0x000fe40000201400 */
[----:B------:R-:W-:-:S02]  /*f530*/  I2FP.F32.S32 R28, R28 ;  /* 0x0000001c001c7245 */ /* 0x000fc40000201400 */
[----:B------:R-:W-:Y:S01]  /*f540*/  I2FP.F32.S32 R23, R23 ;  /* 0x0000001700177245 */ /* 0x000fe20000201400 */
[C---:B------:R-:W-:Y:S01]  /*f550*/  FFMA.FTZ R22, R3.reuse, R7, R24 ;  /* 0x0000000703167223 */ /* 0x040fe20000010018 */
[C---:B------:R-:W-:Y:S02]  /*f560*/  VIADD R24, R0.reuse, 0x29 ;  /* 0x0000002900187836 */ /* 0x040fe40000000000 */
[CC--:B------:R-:W-:Y:S01]  /*f570*/  FFMA.FTZ R14, R3.reuse, R28.reuse, R25 ;  /* 0x0000001c030e7223 */ /* 0x0c0fe20000010019 */
[C---:B------:R-:W-:Y:S01]  /*f580*/  FFMA.FTZ R5, R3.reuse, R28, R27 ;  /* 0x0000001c03057223 */ /* 0x040fe2000001001b */
[CC--:B------:R-:W-:Y:S01]  /*f590*/  FFMA.FTZ R64, R3.reuse, R23.reuse, R64 ;  /* 0x0000001703407223 */ /* 0x0c0fe20000010040 */
[C---:B------:R-:W-:Y:S01]  /*f5a0*/  FFMA.FTZ R66, R3.reuse, R23, R66 ;  /* 0x0000001703427223 */ /* 0x040fe20000010042 */
[----:B------:R-:W-:Y:S01]  /*f5b0*/  VIADD R23, R0, 0x28 ;  /* 0x0000002800177836 */ /* 0x000fe20000000000 */
[----:B------:R-:W-:Y:S01]  /*f5c0*/  FSEL R14, R14, -INF , !P5 ;  /* 0xff8000000e0e7808 */ /* 0x000fe20006800000 */
[----:B------:R-:W-:Y:S01]  /*f5d0*/  FFMA.FTZ R7, R3, R7, R26 ;  /* 0x0000000703077223 */ /* 0x000fe2000001001a */
        /* <DEDUP_REMOVED lines=13> */
[C---:B------:R-:W-:Y:S01]  /*f6b0*/  FFMA.FTZ R19, R3.reuse, R24, R19 ;  /* 0x0000001803137223 */ /* 0x040fe20000010013 */
[----:B------:R-:W-:Y:S01]  /*f6c0*/  ISETP.GE.AND P6, PT, R26, R105, PT ;  /* 0x000000691a00720c */ /* 0x000fe20003fc6270 */
[----:B------:R-:W-:Y:S01]  /*f6d0*/  VIADD R16, R0, 0x38 ;  /* 0x0000003800107836 */ /* 0x000fe20000000000 */
[----:B------:R-:W-:Y:S01]  /*f6e0*/  ISETP.GE.AND P4, PT, R26, R128, PT ;  /* 0x000000801a00720c */ /* 0x000fe20003f86270 */
[----:B------:R-:W-:Y:S01]  /*f6f0*/  FFMA.FTZ R18, R3, R23, R18 ;  /* 0x0000001703127223 */ /* 0x000fe20000010012 */
[----:B------:R-:W-:Y:S01]  /*f700*/  I2FP.F32.S32 R26, R26 ;  /* 0x0000001a001a7245 */ /* 0x000fe20000201400 */
[C---:B------:R-:W-:Y:S01]  /*f710*/  VIADD R23, R0.reuse, 0x31 ;  /* 0x0000003100177836 */ /* 0x040fe20000000000 */
[----:B------:R-:W-:Y:S01]  /*f720*/  FSEL R127, R19, -INF , !P2 ;  /* 0xff800000137f7808 */ /* 0x000fe20005000000 */
[C---:B------:R-:W-:Y:S01]  /*f730*/  FFMA.FTZ R130, R3.reuse, R24, R17 ;  /* 0x0000001803827223 */ /* 0x040fe20000010011 */
[----:B------:R-:W-:Y:S01]  /*f740*/  I2FP.F32.S32 R19, R16 ;  /* 0x0000001000137245 */ /* 0x000fe20000201400 */
[CC--:B------:R-:W-:Y:S01]  /*f750*/  FFMA.FTZ R65, R3.reuse, R26.reuse, R65 ;  /* 0x0000001a03417223 */ /* 0x0c0fe20000010041 */
[C---:B------:R-:W-:Y:S01]  /*f760*/  FFMA.FTZ R67, R3.reuse, R26, R67 ;  /* 0x0000001a03437223 */ /* 0x040fe20000010043 */
[----:B------:R-:W-:Y:S01]  /*f770*/  VIADD R17, R0, 0x30 ;  /* 0x0000003000117836 */ /* 0x000fe20000000000 */
[----:B------:R-:W-:Y:S01]  /*f780*/  FSEL R131, R18, -INF , !P0 ;  /* 0xff80000012837808 */ /* 0x000fe20004000000 */
[C---:B------:R-:W-:Y:S01]  /*f790*/  FFMA.FTZ R76, R3.reuse, R19, R76 ;  /* 0x00000013034c7223 */ /* 0x040fe2000001004c */
[----:B------:R-:W-:Y:S01]  /*f7a0*/  I2FP.F32.S32 R18, R23 ;  /* 0x0000001700127245 */ /* 0x000fe20000201400 */
[----:B------:R-:W-:Y:S01]  /*f7b0*/  FFMA.FTZ R78, R3, R19, R78 ;  /* 0x00000013034e7223 */ /* 0x000fe2000001004e */
[----:B------:R-:W-:-:S02]  /*f7c0*/  FSEL R130, R130, -INF , !P1 ;  /* 0xff80000082827808 */ /* 0x000fc40004800000 */
[----:B------:R-:W-:Y:S01]  /*f7d0*/  FSEL R172, R65, -INF , !P6 ;  /* 0xff80000041ac7808 */ /* 0x000fe20007000000 */
[-C--:B------:R-:W-:Y:S01]  /*f7e0*/  FFMA.FTZ R81, R3, R18.reuse, R81 ;  /* 0x0000001203517223 */ /* 0x080fe20000010051 */
[----:B------:R-:W-:Y:S01]  /*f7f0*/  FSEL R169, R67, -INF , !P4 ;  /* 0xff80000043a97808 */ /* 0x000fe20006000000 */
[----:B------:R-:W-:Y:S01]  /*f800*/  FFMA.FTZ R83, R3, R18, R83 ;  /* 0x0000001203537223 */ /* 0x000fe20000010053 */
[-C--:B------:R-:W-:Y:S02]  /*f810*/  ISETP.GE.AND P1, PT, R16, R105.reuse, PT ;  /* 0x000000691000720c */ /* 0x080fe40003f26270 */
[C---:B------:R-:W-:Y:S02]  /*f820*/  ISETP.GE.AND P6, PT, R17.reuse, R105, PT ;  /* 0x000000691100720c */ /* 0x040fe40003fc6270 */
[----:B------:R-:W-:Y:S02]  /*f830*/  ISETP.GE.AND P4, PT, R17, R128, PT ;  /* 0x000000801100720c */ /* 0x000fe40003f86270 */
[----:B------:R-:W-:-:S02]  /*f840*/  I2FP.F32.S32 R17, R17 ;  /* 0x0000001100117245 */ /* 0x000fc40000201400 */
[----:B------:R-:W-:Y:S02]  /*f850*/  FSEL R168, R168, -INF , !P5 ;  /* 0xff800000a8a87808 */ /* 0x000fe40006800000 */
[-C--:B------:R-:W-:Y:S01]  /*f860*/  ISETP.GE.AND P2, PT, R16, R128.reuse, PT ;  /* 0x000000801000720c */ /* 0x080fe20003f46270 */
[----:B------:R-:W-:Y:S01]  /*f870*/  VIADD R16, R0, 0x39 ;  /* 0x0000003900107836 */ /* 0x000fe20000000000 */
[----:B------:R-:W-:Y:S01]  /*f880*/  ISETP.GE.AND P5, PT, R23, R105, PT ;  /* 0x000000691700720c */ /* 0x000fe20003fa6270 */
[-C--:B------:R-:W-:Y:S01]  /*f890*/  FFMA.FTZ R80, R3, R17.reuse, R80 ;  /* 0x0000001103507223 */ /* 0x080fe20000010050 */
[----:B------:R-:W-:Y:S01]  /*f8a0*/  ISETP.GE.AND P0, PT, R23, R128, PT ;  /* 0x000000801700720c */ /* 0x000fe20003f06270 */
[----:B------:R-:W-:Y:S01]  /*f8b0*/  FFMA.FTZ R82, R3, R17, R82 ;  /* 0x0000001103527223 */ /* 0x000fe20000010052 */
[----:B------:R-:W-:Y:S02]  /*f8c0*/  FSEL R123, R76, -INF , !P1 ;  /* 0xff8000004c7b7808 */ /* 0x000fe40004800000 */
[----:B------:R-:W-:-:S02]  /*f8d0*/  ISETP.GE.AND P1, PT, R104, 0x2, PT ;  /* 0x000000026800780c */ /* 0x000fc40003f26270 */
[----:B------:R-:W-:Y:S02]  /*f8e0*/  FSEL R120, R81, -INF , !P5 ;  /* 0xff80000051787808 */ /* 0x000fe40006800000 */
[----:B------:R-:W-:Y:S02]  /*f8f0*/  FSEL R116, R83, -INF , !P0 ;  /* 0xff80000053747808 */ /* 0x000fe40004000000 */
[----:B------:R-:W-:Y:S02]  /*f900*/  I2FP.F32.S32 R17, R0 ;  /* 0x0000000000117245 */ /* 0x000fe40000201400 */
[C---:B------:R-:W-:Y:S02]  /*f910*/  ISETP.GE.AND P5, PT, R16.reuse, R105, PT ;  /* 0x000000691000720c */ /* 0x040fe40003fa6270 */
[----:B------:R-:W-:Y:S02]  /*f920*/  ISETP.GE.AND P0, PT, R16, R128, PT ;  /* 0x000000801000720c */ /* 0x000fe40003f06270 */
[----:B------:R-:W-:-:S02]  /*f930*/  I2FP.F32.S32 R16, R16 ;  /* 0x0000001000107245 */ /* 0x000fc40000201400 */
        /* <DEDUP_REMOVED lines=8> */
[----:B------:R-:W-:Y:S02]  /*f9c0*/  FSEL R119, R78, -INF , !P2 ;  /* 0xff8000004e777808 */ /* 0x000fe40005000000 */
[----:B------:R-:W-:-:S02]  /*f9d0*/  FSEL R122, R77, -INF , !P5 ;  /* 0xff8000004d7a7808 */ /* 0x000fc40006800000 */
        /* <DEDUP_REMOVED lines=65> */
.L_x_7344:
[----:B------:R-:W1:Y:S02]  /*fdf0*/  LDC R23, c[0x0][0x248] ;  /* 0x00009200ff177b82 */ /* 0x000e640000000800 */
[----:B-1----:R-:W-:-:S04]  /*fe00*/  LEA R23, -R23, RZ, 0x6 ;  /* 0x000000ff17177211 */ /* 0x002fc800078e31ff */
[----:B------:R-:W-:-:S07]  /*fe10*/  SHF.R.S32.HI R2, RZ, 0x1f, R23 ;  /* 0x0000001fff027819 */ /* 0x000fce0000011417 */
.L_x_7345:
        /* <DEDUP_REMOVED lines=75> */
.L_x_7343:
        /* <DEDUP_REMOVED lines=48> */
[----:B-1----:R-:W-:-:S03]  /*105d0*/  FMNMX.FTZ R2, R19, R2, !PT ;  /* 0x0000000213027209 */ /* 0x002fc60007810000 */
        /* <DEDUP_REMOVED lines=28> */
[--C-:B------:R-:W-:Y:S01]  /*107a0*/  FFMA.FTZ R108, R11, UR8, -R124.reuse ;  /* 0x000000080b6c7c23 */ /* 0x100fe2000801087c */
[--C-:B------:R-:W-:Y:S01]  /*107b0*/  FFMA.FTZ R33, R9, UR8, -R124.reuse ;  /* 0x0000000809217c23 */ /* 0x100fe2000801087c */
[----:B-1----:R-:W-:Y:S01]  /*107c0*/  F2FP.BF16.F32.PACK_AB R88, R112, R113 ;  /* 0x000000717058723e */ /* 0x002fe200000010ff */
[----:B------:R-:W1:Y:S01]  /*107d0*/  LDSM.16.MT88.4 R8, [R144+0x8800] ;  /* 0x008800009008783b */ /* 0x000e620000004200 */
[--C-:B------:R-:W-:Y:S01]  /*107e0*/  FFMA.FTZ R32, R7, UR8, -R124.reuse ;  /* 0x0000000807207c23 */ /* 0x100fe2000801087c */
[--C-:B------:R-:W-:Y:S01]  /*107f0*/  FFMA.FTZ R29, R5, UR8, -R124.reuse ;  /* 0x00000008051d7c23 */ /* 0x100fe2000801087c */
[--C-:B------:R-:W-:Y:S01]  /*10800*/  FFMA.FTZ R117, R117, UR8, -R124.reuse ;  /* 0x0000000875757c23 */ /* 0x100fe2000801087c */
[----:B------:R-:W-:Y:S01]  /*10810*/  MUFU.EX2 R115, R115 ;  /* 0x0000007300737308 */ /* 0x000fe20000000800 */
[----:B------:R-:W3:Y:S01]  /*10820*/  LDSM.16.MT88.4 R12, [R140+0xa000] ;  /* 0x00a000008c0c783b */ /* 0x000ee20000004200 */
[--C-:B------:R-:W-:Y:S01]  /*10830*/  FFMA.FTZ R116, R116, UR8, -R124.reuse ;  /* 0x0000000874747c23 */ /* 0x100fe2000801087c */
[----:B------:R-:W-:Y:S01]  /*10840*/  FFMA.FTZ R119, R119, UR8, -R124 ;  /* 0x0000000877777c23 */ /* 0x000fe2000801087c */
[----:B------:R-:W-:Y:S01]  /*10850*/  FADD.FTZ R112, R113, R112 ;  /* 0x0000007071707221 */ /* 0x000fe20000010000 */
[----:B------:R-:W4:Y:S03]  /*10860*/  LDSM.16.MT88.4 R16, [R142+0x8800] ;  /* 0x008800008e10783b */ /* 0x000f260000004200 */
[----:B------:R-:W5:Y:S01]  /*10870*/  MUFU.EX2 R114, R114 ;  /* 0x0000007200727308 */ /* 0x000f620000000800 */
[----:B--2---:R-:W-:Y:S01]  /*10880*/  F2FP.BF16.F32.PACK_AB R90, R34, R111 ;  /* 0x0000006f225a723e */ /* 0x004fe200000010ff */
[----:B------:R-:W-:Y:S01]  /*10890*/  LDSM.16.MT88.4 R20, [R140+0x8800] ;  /* 0x008800008c14783b */ /* 0x000fe20000004200 */
[----:B------:R-:W-:-:S04]  /*108a0*/  FADD.FTZ R111, R111, R112 ;  /* 0x000000706f6f7221 */ /* 0x000fc80000010000 */
[----:B------:R-:W-:Y:S01]  /*108b0*/  FADD.FTZ R34, R34, R111 ;  /* 0x0000006f22227221 */ /* 0x000fe20000010000 */
[----:B------:R-:W-:Y:S08]  /*108c0*/  MUFU.EX2 R110, R110 ;  /* 0x0000006e006e7308 */ /* 0x000ff00000000800 */
[----:B------:R-:W2:Y:S01]  /*108d0*/  MUFU.EX2 R109, R109 ;  /* 0x0000006d006d7308 */ /* 0x000ea20000000800 */
[----:B-----5:R-:W-:Y:S01]  /*108e0*/  F2FP.BF16.F32.PACK_AB R89, R114, R115 ;  /* 0x000000737259723e */ /* 0x020fe200000010ff */
[----:B------:R-:W-:-:S06]  /*108f0*/  FADD.FTZ R115, R115, R114 ;  /* 0x0000007273737221 */ /* 0x000fcc0000010000 */
[----:B------:R-:W-:Y:S08]  /*10900*/  MUFU.EX2 R35, R35 ;  /* 0x0000002300237308 */ /* 0x000ff00000000800 */
[----:B------:R-:W5:Y:S01]  /*10910*/  MUFU.EX2 R30, R30 ;  /* 0x0000001e001e7308 */ /* 0x000f620000000800 */
[----:B--2---:R-:W-:Y:S01]  /*10920*/  F2FP.BF16.F32.PACK_AB R91, R109, R110 ;  /* 0x0000006e6d5b723e */ /* 0x004fe200000010ff */
[----:B------:R-:W-:-:S04]  /*10930*/  FADD.FTZ R110, R110, R115 ;  /* 0x000000736e6e7221 */ /* 0x000fc80000010000 */
[----:B------:R-:W-:Y:S02]  /*10940*/  FADD.FTZ R109, R109, R110 ;  /* 0x0000006e6d6d7221 */ /* 0x000fe40000010000 */
[C---:B------:R-:W-:Y:S01]  /*10950*/  HMMA.16816.F32.BF16 R96, R88.reuse, R92, RZ ;  /* 0x0000005c5860723c */ /* 0x040fe200000418ff */
[----:B------:R-:W-:Y:S05]  /*10960*/  MUFU.EX2 R31, R31 ;  /* 0x0000001f001f7308 */ /* 0x000fea0000000800 */
[C---:B------:R-:W-:Y:S03]  /*10970*/  HMMA.16816.F32.BF16 R92, R88.reuse, R94, RZ ;  /* 0x0000005e585c723c */ /* 0x040fe600000418ff */
[----:B------:R-:W2:Y:S01]  /*10980*/  MUFU.EX2 R28, R28 ;  /* 0x0000001c001c7308 */ /* 0x000ea20000000800 */
        /* <DEDUP_REMOVED lines=37> */
[C---:B---3--:R-:W-:Y:S03]  /*10be0*/  HMMA.16816.F32.BF16 R84, R88.reuse, R12, RZ ;  /* 0x0000000c5854723c */ /* 0x048fe600000418ff */
[----:B------:R-:W-:Y:S03]  /*10bf0*/  MUFU.EX2 R119, R119 ;  /* 0x0000007700777308 */ /* 0x000fe60000000800 */
[----:B------:R-:W-:Y:S01]  /*10c00*/  HMMA.16816.F32.BF16 R88, R88, R14, RZ ;  /* 0x0000000e5858723c */ /* 0x000fe200000418ff */
[----:B------:R-:W2:Y:S05]  /*10c10*/  LDSM.16.MT88.4 R12, [R141+0xa800] ;  /* 0x00a800008d0c783b */ /* 0x000eaa0000004200 */
[C---:B----4-:R-:W-:Y:S06]  /*10c20*/  HMMA.16816.F32.BF16 R36, R4.reuse, R16, R36 ;  /* 0x000000100424723c */ /* 0x050fec0000041824 */
        /* <DEDUP_REMOVED lines=9> */
[----:B------:R-:W-:-:S03]  /*10cc0*/  FFMA.FTZ R168, R118, UR8, -R124 ;  /* 0x0000000876a87c23 */ /* 0x000fc6000801087c */
[C---:B--2---:R-:W-:Y:S01]  /*10cd0*/  HMMA.16816.F32.BF16 R76, R4.reuse, R12, R76 ;  /* 0x0000000c044c723c */ /* 0x044fe2000004184c */
[--C-:B------:R-:W-:Y:S01]  /*10ce0*/  FFMA.FTZ R26, R126, UR8, -R125.reuse ;  /* 0x000000087e1a7c23 */ /* 0x100fe2000801087d */
[--C-:B------:R-:W-:Y:S01]  /*10cf0*/  FFMA.FTZ R27, R129, UR8, -R124.reuse ;  /* 0x00000008811b7c23 */ /* 0x100fe2000801087c */
[----:B------:R-:W-:Y:S03]  /*10d00*/  MUFU.EX2 R25, R25 ;  /* 0x0000001900197308 */ /* 0x000fe60000000800 */
[C---:B------:R-:W-:Y:S01]  /*10d10*/  HMMA.16816.F32.BF16 R80, R4.reuse, R14, R80 ;  /* 0x0000000e0450723c */ /* 0x040fe20000041850 */
[----:B------:R-:W2:Y:S04]  /*10d20*/  LDSM.16.MT88.4 R12, [R144+0x9000] ;  /* 0x00900000900c783b */ /* 0x000ea80000004200 */
        /* <DEDUP_REMOVED lines=10> */
[C---:B---3--:R-:W-:Y:S01]  /*10dd0*/  HMMA.16816.F32.BF16 R68, R4.reuse, R16, R68 ;  /* 0x000000100444723c */ /* 0x048fe20000041844 */
[--C-:B------:R-:W-:Y:S01]  /*10de0*/  FFMA.FTZ R22, R169, UR8, -R124.reuse ;  /* 0x00000008a9167c23 */ /* 0x100fe2000801087c */
[----:B------:R-:W-:Y:S01]  /*10df0*/  FFMA.FTZ R23, R131, UR8, -R124 ;  /* 0x0000000883177c23 */ /* 0x000fe2000801087c */
[----:B------:R-:W-:Y:S03]  /*10e00*/  MUFU.EX2 R27, R27 ;  /* 0x0000001b001b7308 */ /* 0x000fe60000000800 */
[----:B------:R-:W-:Y:S01]  /*10e10*/  HMMA.16816.F32.BF16 R72, R4, R18, R72 ;  /* 0x000000120448723c */ /* 0x000fe20000041848 */
[----:B------:R-:W3:Y:S04]  /*10e20*/  LDSM.16.MT88.4 R16, [R141+0x9000] ;  /* 0x009000008d10783b */ /* 0x000ee80000004200 */
[----:B------:R-:W2:Y:S02]  /*10e30*/  MUFU.EX2 R22, R22 ;  /* 0x0000001600167308 */ /* 0x000ea40000000800 */
        /* <DEDUP_REMOVED lines=8> */
[----:B--2---:R-:W-:Y:S01]  /*10ec0*/  F2FP.BF16.F32.PACK_AB R5, R22, R27 ;  /* 0x0000001b1605723e */ /* 0x004fe200000010ff */
[----:B------:R-:W-:-:S04]  /*10ed0*/  FADD.FTZ R27, R27, R32 ;  /* 0x000000201b1b7221 */ /* 0x000fc80000010000 */
[----:B------:R-:W-:Y:S02]  /*10ee0*/  FADD.FTZ R22, R22, R27 ;  /* 0x0000001b16167221 */ /* 0x000fe40000010000 */
[----:B------:R-:W2:Y:S01]  /*10ef0*/  MUFU.EX2 R168, R168 ;  /* 0x000000a800a87308 */ /* 0x000ea20000000800 */
        /* <DEDUP_REMOVED lines=115> */
[C---:B------:R-:W-:Y:S01]  /*11630*/  IMAD R5, R6.reuse, UR5, R5 ;  /* 0x0000000506057c24 */ /* 0x040fe2000f8e0205 */
[----:B--2---:R-:W-:Y:S01]  /*11640*/  IADD3 R4, -R9, R4, RZ ;  /* 0x0000000409047210 */ /* 0x004fe20007ffe1ff */
[----:B------:R-:W-:Y:S01]  /*11650*/  IMAD.WIDE.U32 R8, R6, UR4, RZ ;  /* 0x0000000406087c25 */ /* 0x000fe2000f8e00ff */
[----:B------:R-:W-:Y:S02]  /*11660*/  ULDC.64 UR4, c[0x0][0x238] ;  /* 0x00008e0000047ab9 */ /* 0x000fe40000000a00 */
[----:B------:R-:W-:Y:S01]  /*11670*/  SHF.R.S32.HI R7, RZ, 0x1f, R4 ;  /* 0x0000001fff077819 */ /* 0x000fe20000011404 */
[----:B------:R-:W-:-:S04]  /*11680*/  IMAD.IADD R9, R9, 0x1, R5 ;  /* 0x0000000109097824 */ /* 0x000fc800078e0205 */
[----:B------:R-:W-:-:S04]  /*11690*/  IMAD R7, R7, UR4, RZ ;  /* 0x0000000407077c24 */ /* 0x000fc8000f8e02ff */
[C---:B------:R-:W-:Y:S02]  /*116a0*/  IMAD R7, R4.reuse, UR5, R7 ;  /* 0x0000000504077c24 */ /* 0x040fe4000f8e0207 */
[----:B------:R-:W-:-:S05]  /*116b0*/  IMAD.WIDE.U32 R4, R4, UR4, R8 ;  /* 0x0000000404047c25 */ /* 0x000fca000f8e0008 */
[----:B------:R-:W-:Y:S01]  /*116c0*/  IADD3 R6, R5, R7, RZ ;  /* 0x0000000705067210 */ /* 0x000fe20007ffe0ff */
[----:B------:R-:W-:Y:S01]  /*116d0*/  IMAD.MOV.U32 R5, RZ, RZ, R4 ;  /* 0x000000ffff057224 */ /* 0x000fe200078e0004 */
[----:B------:R-:W-:Y:S06]  /*116e0*/  BRA `(.L_x_7348) ;  /* 0x00000000000c7947 */ /* 0x000fec0003800000 */
.L_x_7347:
[----:B------:R-:W1:Y:S02]  /*116f0*/  LDC R5, c[0x0][0x250] ;  /* 0x00009400ff057b82 */ /* 0x000e640000000800 */
[----:B-1----:R-:W-:-:S04]  /*11700*/  LEA R5, -R5, RZ, 0x6 ;  /* 0x000000ff05057211 */ /* 0x002fc800078e31ff */
[----:B------:R-:W-:-:S07]  /*11710*/  SHF.R.S32.HI R6, RZ, 0x1f, R5 ;  /* 0x0000001fff067819 */ /* 0x000fce0000011405 */
.L_x_7348:
        /* <DEDUP_REMOVED lines=52> */
[----:B------:R-:W-:-:S02]  /*11a60*/  IMAD R101, R161, 0x40, R165 ;  /* 0x00000040a1657824 */ /* 0x000fc400078e02a5 */
[----:B------:R-:W-:Y:S01]  /*11a70*/  @!P2 STS.128 [R163+0xa800], RZ ;  /* 0x00a800ffa300a388 */ /* 0x000fe20000000c00 */
[----:B------:R-:W-:Y:S02]  /*11a80*/  IMAD.MOV.U32 R171, RZ, RZ, R131 ;  /* 0x000000ffffab7224 */ /* 0x000fe400078e0083 */
[C---:B------:R-:W-:Y:S01]  /*11a90*/  VIADD R106, R101.reuse, 0x1 ;  /* 0x00000001656a7836 */ /* 0x040fe20000000000 */
[----:B------:R-:W-:Y:S01]  /*11aa0*/  @!PT LDS RZ, [RZ] ;  /* 0x00000000fffff984 */ /* 0x000fe20000000800 */
[----:B------:R-:W-:Y:S01]  /*11ab0*/  @!PT LDS RZ, [RZ] ;  /* 0x00000000fffff984 */ /* 0x000fe20000000800 */
[----:B------:R-:W-:Y:S01]  /*11ac0*/  @!PT LDS RZ, [RZ] ;  /* 0x00000000fffff984 */ /* 0x000fe20000000800 */
[----:B------:R1:W-:Y:S01]  /*11ad0*/  @P0 LDGSTS.E.BYPASS.LTC128B.128 [R163+0x9000], desc[UR6][R14.64] ;  /* 0x090000000ea30fae */ /* 0x0003e2000b901d46 */
[C---:B------:R-:W-:Y:S02]  /*11ae0*/  VIADD R107, R101.reuse, 0x8 ;  /* 0x00000008656b7836 */ /* 0x040fe40000000000 */
[C---:B------:R-:W-:Y:S01]  /*11af0*/  VIADD R182, R101.reuse, 0x18 ;  /* 0x0000001865b67836 */ /* 0x040fe20000000000 */
[----:B------:R-:W-:Y:S01]  /*11b00*/  @!P0 STS.128 [R163+0x9000], RZ ;  /* 0x009000ffa3008388 */ /* 0x000fe20000000c00 */
[CC--:B------:R-:W-:Y:S01]  /*11b10*/  ISETP.GE.AND P6, PT, R106.reuse, R105.reuse, PT ;  /* 0x000000696a00720c */ /* 0x0c0fe20003fc6270 */
[----:B------:R-:W-:Y:S01]  /*11b20*/  VIADD R176, R101, 0x28 ;  /* 0x0000002865b07836 */ /* 0x000fe20000000000 */
[----:B------:R-:W-:Y:S01]  /*11b30*/  ISETP.GE.AND P4, PT, R106, R128, PT ;  /* 0x000000806a00720c */ /* 0x000fe20003f86270 */
[----:B------:R-:W-:Y:S01]  /*11b40*/  @!PT LDS RZ, [RZ] ;  /* 0x00000000fffff984 */ /* 0x000fe20000000800 */
[----:B------:R-:W-:Y:S01]  /*11b50*/  @!PT LDS RZ, [RZ] ;  /* 0x00000000fffff984 */ /* 0x000fe20000000800 */
[----:B------:R-:W-:Y:S01]  /*11b60*/  @!PT LDS RZ, [RZ] ;  /* 0x00000000fffff984 */ /* 0x000fe20000000800 */
[----:B------:R-:W-:Y:S01]  /*11b70*/  @P2 LDGSTS.E.BYPASS.LTC128B.128 [R163+0xb000], desc[UR6][R16.64+0x80] ;  /* 0x0b00008010a32fae */ /* 0x000fe2000b901d46 */
[----:B------:R-:W-:-:S02]  /*11b80*/  ISETP.GE.AND P5, PT, R107, R105, PT ;  /* 0x000000696b00720c */ /* 0x000fc40003fa6270 */
[----:B------:R-:W-:Y:S01]  /*11b90*/  ISETP.GE.AND P1, PT, R107, R128, PT ;  /* 0x000000806b00720c */ /* 0x000fe20003f26270 */
[----:B------:R-:W-:Y:S04]  /*11ba0*/  @!P2 STS.128 [R163+0xb000], RZ ;  /* 0x00b000ffa300a388 */ /* 0x000fe80000000c00 */
[----:B------:R-:W-:Y:S01]  /*11bb0*/  @!PT LDS RZ, [RZ] ;  /* 0x00000000fffff984 */ /* 0x000fe20000000800 */
[----:B------:R-:W-:Y:S01]  /*11bc0*/  @!PT LDS RZ, [RZ] ;  /* 0x00000000fffff984 */ /* 0x000fe20000000800 */
[----:B------:R-:W-:Y:S01]  /*11bd0*/  @!PT LDS RZ, [RZ] ;  /* 0x00000000fffff984 */ /* 0x000fe20000000800 */
[----:B------:R-:W-:Y:S04]  /*11be0*/  @P0 LDGSTS.E.BYPASS.LTC128B.128 [R163+0x9800], desc[UR6][R18.64] ;  /* 0x0980000012a30fae */ /* 0x000fe8000b901d46 */
[----:B------:R-:W-:Y:S01]  /*11bf0*/  @!P0 STS.128 [R163+0x9800], RZ ;  /* 0x009800ffa3008388 */ /* 0x000fe20000000c00 */
[----:B------:R-:W-:-:S02]  /*11c00*/  ISETP.GE.AND P0, PT, R104, 0x3, PT ;  /* 0x000000036800780c */ /* 0x000fc40003f06270 */
[----:B------:R-:W-:Y:S01]  /*11c10*/  I2FP.F32.S32 R104, R106 ;  /* 0x0000006a00687245 */ /* 0x000fe20000201400 */
[----:B------:R-:W-:Y:S01]  /*11c20*/  @!PT LDS RZ, [RZ] ;  /* 0x00000000fffff984 */ /* 0x000fe20000000800 */
[----:B------:R-:W-:Y:S01]  /*11c30*/  @!PT LDS RZ, [RZ] ;  /* 0x00000000fffff984 */ /* 0x000fe20000000800 */
[----:B------:R-:W-:Y:S01]  /*11c40*/  @!PT LDS RZ, [RZ] ;  /* 0x00000000fffff984 */ /* 0x000fe20000000800 */
[----:B------:R2:W-:Y:S01]  /*11c50*/  @P2 LDGSTS.E.BYPASS.LTC128B.128 [R163+0xb800], desc[UR6][R112.64+0x80] ;  /* 0x0b80008070a32fae */ /* 0x0005e2000b901d46 */
[----:B------:R-:W-:-:S03]  /*11c60*/  VIADD R106, R101, 0x9 ;  /* 0x00000009656a7836 */ /* 0x000fc60000000000 */
        /* <DEDUP_REMOVED lines=9> */
[----:B--2---:R-:W-:Y:S04]  /*11d00*/  LDSM.16.M88.4 R112, [R137] ;  /* 0x000000008970783b */ /* 0x004fe80000000200 */
[----:B------:R-:W0:Y:S01]  /*11d10*/  LDGDEPBAR ;  /* 0x00000000000079af */ /* 0x000e220000000000 */
[C---:B---3--:R-:W-:Y:S06]  /*11d20*/  HMMA.16816.F32.BF16 R32, R4.reuse, R28, RZ ;  /* 0x0000001c0420723c */ /* 0x048fec00000418ff */
[C---:B----4-:R-:W-:Y:S06]  /*11d30*/  HMMA.16816.F32.BF16 R24, R4.reuse, R20, RZ ;  /* 0x000000140418723c */ /* 0x050fec00000418ff */
[C---:B-1----:R-:W-:Y:S06]  /*11d40*/  HMMA.16816.F32.BF16 R16, R4.reuse, R12, RZ ;  /* 0x0000000c0410723c */ /* 0x042fec00000418ff */
        /* <DEDUP_REMOVED lines=89> */
[CC--:B------:R-:W-:Y:S01]  /*122e0*/  FFMA.FTZ R33, R3.reuse, R104.reuse, R33 ;  /* 0x0000006803217223 */ /* 0x0c0fe20000010021 */
[----:B------:R-:W-:Y:S01]  /*122f0*/  FFMA.FTZ R104, R3, R104, R35 ;  /* 0x0000006803687223 */ /* 0x000fe20000010023 */
[----:B------:R-:W-:Y:S01]  /*12300*/  I2FP.F32.S32 R35, R107 ;  /* 0x0000006b00237245 */ /* 0x000fe20000201400 */
[----:B--2---:R-:W-:Y:S01]  /*12310*/  HMMA.16816.F32.BF16 R8, R124, R108, R8 ;  /* 0x0000006c7c08723c */ /* 0x004fe20000041808 */
[----:B------:R-:W-:Y:S01]  /*12320*/  VIADD R107, R101, 0x11 ;  /* 0x00000011656b7836 */ /* 0x000fe20000000000 */
[----:B------:R-:W-:-:S02]  /*12330*/  FSEL R33, R33, -INF , !P6 ;  /* 0xff80000021217808 */ /* 0x000fc40007000000 */
[----:B------:R-:W-:Y:S01]  /*12340*/  FSEL R104, R104, -INF , !P4 ;  /* 0xff80000068687808 */ /* 0x000fe20006000000 */
[C---:B------:R-:W-:Y:S01]  /*12350*/  FFMA.FTZ R30, R3.reuse, R35, R30 ;  /* 0x00000023031e7223 */ /* 0x040fe2000001001e */
[----:B------:R-:W-:Y:S01]  /*12360*/  BAR.SYNC.DEFER_BLOCKING 0x0 ;  /* 0x0000000000007b1d */ /* 0x000fe20000010000 */
[C---:B------:R-:W-:Y:S01]  /*12370*/  ISETP.GE.AND P6, PT, R106.reuse, R105, PT ;  /* 0x000000696a00720c */ /* 0x040fe20003fc6270 */
[C---:B----4-:R-:W-:Y:S01]  /*12380*/  HMMA.16816.F32.BF16 R16, R124.reuse, R112, R16 ;  /* 0x000000707c10723c */ /* 0x050fe20000041810 */
[----:B------:R-:W-:Y:S02]  /*12390*/  I2FP.F32.S32 R108, R106 ;  /* 0x0000006a006c7245 */ /* 0x000fe40000201400 */
[----:B------:R-:W-:Y:S01]  /*123a0*/  ISETP.GE.AND P4, PT, R106, R128, PT ;  /* 0x000000806a00720c */ /* 0x000fe20003f86270 */
[----:B------:R-:W-:Y:S01]  /*123b0*/  FFMA.FTZ R106, R3, R35, R28 ;  /* 0x00000023036a7223 */ /* 0x000fe2000001001c */
[----:B------:R-:W-:Y:S02]  /*123c0*/  VIADD R35, R101, 0x10 ;  /* 0x0000001065237836 */ /* 0x000fe40000000000 */
[CC--:B------:R-:W-:Y:S01]  /*123d0*/  FFMA.FTZ R28, R3.reuse, R108.reuse, R31 ;  /* 0x0000006c031c7223 */ /* 0x0c0fe2000001001f */
[----:B------:R-:W-:Y:S01]  /*123e0*/  FSEL R30, R30, -INF , !P1 ;  /* 0xff8000001e1e7808 */ /* 0x000fe20004800000 */
[----:B------:R-:W-:Y:S01]  /*123f0*/  HMMA.16816.F32.BF16 R12, R124, R114, R12 ;  /* 0x000000727c0c723c */ /* 0x000fe2000004180c */
[----:B------:R-:W-:Y:S01]  /*12400*/  FSEL R31, R106, -INF , !P5 ;  /* 0xff8000006a1f7808 */ /* 0x000fe20006800000 */
[----:B------:R-:W-:Y:S01]  /*12410*/  FFMA.FTZ R29, R3, R108, R29 ;  /* 0x0000006c031d7223 */ /* 0x000fe2000001001d */
[----:B------:R-:W-:-:S02]  /*12420*/  ISETP.GE.AND P5, PT, R35, R105, PT ;  /* 0x000000692300720c */ /* 0x000fc40003fa6270 */
[----:B------:R-:W-:Y:S01]  /*12430*/  ISETP.GE.AND P1, PT, R35, R128, PT ;  /* 0x000000802300720c */ /* 0x000fe20003f26270 */
[----:B------:R-:W-:Y:S01]  /*12440*/  HMMA.16816.F32.BF16 R4, R124, R110, R4 ;  /* 0x0000006e7c04723c */ /* 0x000fe20000041804 */
[----:B------:R-:W-:Y:S02]  /*12450*/  I2FP.F32.S32 R35, R35 ;  /* 0x0000002300237245 */ /* 0x000fe40000201400 */
[----:B------:R-:W-:Y:S02]  /*12460*/  I2FP.F32.S32 R106, R107 ;  /* 0x0000006b006a7245 */ /* 0x000fe40000201400 */
[----:B------:R-:W-:Y:S01]  /*12470*/  FSEL R29, R29, -INF , !P6 ;  /* 0xff8000001d1d7808 */ /* 0x000fe20007000000 */
[CC--:B------:R-:W-:Y:S01]  /*12480*/  FFMA.FTZ R24, R3.reuse, R35.reuse, R24 ;  /* 0x0000002303187223 */ /* 0x0c0fe20000010018 */
[C---:B------:R-:W-:Y:S01]  /*12490*/  FFMA.FTZ R26, R3.reuse, R35, R26 ;  /* 0x00000023031a7223 */ /* 0x040fe2000001001a */
[-C--:B------:R-:W-:Y:S01]  /*124a0*/  FFMA.FTZ R127, R3, R106.reuse, R25 ;  /* 0x0000006a037f7223 */ /* 0x080fe20000010019 */
[----:B------:R-:W-:Y:S01]  /*124b0*/  VIADD R25, R101, 0x19 ;  /* 0x0000001965197836 */ /* 0x000fe20000000000 */
[----:B------:R-:W-:Y:S01]  /*124c0*/  FSEL R28, R28, -INF , !P4 ;  /* 0xff8000001c1c7808 */ /* 0x000fe20006000000 */
[----:B------:R-:W-:Y:S01]  /*124d0*/  FFMA.FTZ R27, R3, R106, R27 ;  /* 0x0000006a031b7223 */ /* 0x000fe2000001001b */
[----:B------:R-:W-:-:S02]  /*124e0*/  FSEL R129, R24, -INF , !P5 ;  /* 0xff80000018817808 */ /* 0x000fc40006800000 */
[----:B------:R-:W-:Y:S02]  /*124f0*/  FSEL R184, R26, -INF , !P1 ;  /* 0xff8000001ab87808 */ /* 0x000fe40004800000 */
[C---:B------:R-:W-:Y:S02]  /*12500*/  ISETP.GE.AND P5, PT, R182.reuse, R105, PT ;  /* 0x00000069b600720c */ /* 0x040fe40003fa6270 */
[----:B------:R-:W-:Y:S02]  /*12510*/  ISETP.GE.AND P1, PT, R182, R128, PT ;  /* 0x00000080b600720c */ /* 0x000fe40003f26270 */
[----:B------:R-:W-:Y:S02]  /*12520*/  I2FP.F32.S32 R182, R182 ;  /* 0x000000b600b67245 */ /* 0x000fe40000201400 */
[----:B------:R-:W-:Y:S02]  /*12530*/  I2FP.F32.S32 R24, R25 ;  /* 0x0000001900187245 */ /* 0x000fe40000201400 */
[----:B------:R-:W-:Y:S01]  /*12540*/  ISETP.GE.AND P6, PT, R107, R105, PT ;  /* 0x000000696b00720c */ /* 0x000fe20003fc6270 */
[----:B------:R-:W-:Y:S01]  /*12550*/  FFMA.FTZ R181, R3, R182, R20 ;  /* 0x000000b603b57223 */ /* 0x000fe20000010014 */
[----:B------:R-:W-:-:S02]  /*12560*/  VIADD R20, R101, 0x20 ;  /* 0x0000002065147836 */ /* 0x000fc40000000000 */
[C---:B------:R-:W-:Y:S01]  /*12570*/  FFMA.FTZ R182, R3.reuse, R182, R22 ;  /* 0x000000b603b67223 */ /* 0x040fe20000010016 */
[-C--:B------:R-:W-:Y:S01]  /*12580*/  FFMA.FTZ R167, R3, R24.reuse, R21 ;  /* 0x0000001803a77223 */ /* 0x080fe20000010015 */
[----:B------:R-:W-:Y:S01]  /*12590*/  VIADD R22, R101, 0x21 ;  /* 0x0000002165167836 */ /* 0x000fe20000000000 */
[----:B------:R-:W-:Y:S01]  /*125a0*/  FSEL R181, R181, -INF , !P5 ;  /* 0xff800000b5b57808 */ /* 0x000fe20006800000 */
[C---:B------:R-:W-:Y:S01]  /*125b0*/  FFMA.FTZ R23, R3.reuse, R24, R23 ;  /* 0x0000001803177223 */ /* 0x040fe20000010017 */
[----:B------:R-:W-:Y:S02]  /*125c0*/  I2FP.F32.S32 R21, R20 ;  /* 0x0000001400157245 */ /* 0x000fe40000201400 */
[----:B------:R-:W-:Y:S02]  /*125d0*/  FSEL R182, R182, -INF , !P1 ;  /* 0xff800000b6b67808 */ /* 0x000fe40004800000 */
[C---:B------:R-:W-:Y:S01]  /*125e0*/  ISETP.GE.AND P5, PT, R20.reuse, R105, PT ;  /* 0x000000691400720c */ /* 0x040fe20003fa6270 */
[CC--:B------:R-:W-:Y:S01]  /*125f0*/  FFMA.FTZ R16, R3.reuse, R21.reuse, R16 ;  /* 0x0000001503107223 */ /* 0x0c0fe20000010010 */
[----:B------:R-:W-:Y:S01]  /*12600*/  ISETP.GE.AND P1, PT, R20, R128, PT ;  /* 0x000000801400720c */ /* 0x000fe20003f26270 */
[----:B------:R-:W-:Y:S01]  /*12610*/  FFMA.FTZ R18, R3, R21, R18 ;  /* 0x0000001503127223 */ /* 0x000fe20000010012 */
        /* <DEDUP_REMOVED lines=9> */
[----:B------:R-:W-:-:S02]  /*126b0*/  ISETP.GE.AND P4, PT, R107, R128, PT ;  /* 0x000000806b00720c */ /* 0x000fc40003f86270 */
[----:B------:R-:W-:Y:S01]  /*126c0*/  I2FP.F32.S32 R16, R17 ;  /* 0x0000001100107245 */ /* 0x000fe20000201400 */
[CC--:B------:R-:W-:Y:S01]  /*126d0*/  FFMA.FTZ R179, R3.reuse, R176.reuse, R12 ;  /* 0x000000b003b37223 */ /* 0x0c0fe2000001000c */
[----:B------:R-:W-:Y:S01]  /*126e0*/  FFMA.FTZ R176, R3, R176, R14 ;  /* 0x000000b003b07223 */ /* 0x000fe2000001000e */
[----:B------:R-:W-:Y:S01]  /*126f0*/  VIADD R12, R101, 0x30 ;  /* 0x00000030650c7836 */ /* 0x000fe20000000000 */
[----:B------:R-:W-:Y:S01]  /*12700*/  FSEL R127, R127, -INF , !P6 ;  /* 0xff8000007f7f7808 */ /* 0x000fe20007000000 */
[-C--:B------:R-:W-:Y:S01]  /*12710*/  FFMA.FTZ R173, R3, R16.reuse, R13 ;  /* 0x0000001003ad7223 */ /* 0x080fe2000001000d */
[----:B------:R-:W-:Y:S01]  /*12720*/  FSEL R172, R27, -INF , !P4 ;  /* 0xff8000001bac7808 */ /* 0x000fe20006000000 */
[----:B------:R-:W-:Y:S01]  /*12730*/  VIADD R14, R101, 0x31 ;  /* 0x00000031650e7836 */ /* 0x000fe20000000000 */
[----:B------:R-:W-:Y:S01]  /*12740*/  ISETP.GE.AND P6, PT, R25, R105, PT ;  /* 0x000000691900720c */ /* 0x000fe20003fc6270 */
[----:B------:R-:W-:Y:S01]  /*12750*/  FFMA.FTZ R15, R3, R16, R15 ;  /* 0x00000010030f7223 */ /* 0x000fe2000001000f */
[----:B------:R-:W-:-:S02]  /*12760*/  ISETP.GE.AND P4, PT, R25, R128, PT ;  /* 0x000000801900720c */ /* 0x000fc40003f86270 */
[----:B------:R-:W-:Y:S02]  /*12770*/  FSEL R179, R179, -INF , !P5 ;  /* 0xff800000b3b37808 */ /* 0x000fe40006800000 */
[----:B------:R-:W-:Y:S02]  /*12780*/  FSEL R176, R176, -INF , !P1 ;  /* 0xff800000b0b07808 */ /* 0x000fe40004800000 */
        /* <DEDUP_REMOVED lines=8> */
[----:B------:R-:W-:-:S02]  /*12810*/  ISETP.GE.AND P6, PT, R22, R105, PT ;  /* 0x000000691600720c */ /* 0x000fc40003fc6270 */
[----:B------:R-:W-:Y:S02]  /*12820*/  ISETP.GE.AND P4, PT, R22, R128, PT ;  /* 0x000000801600720c */ /* 0x000fe40003f86270 */
[----:B------:R-:W-:Y:S02]  /*12830*/  FSEL R175, R175, -INF , !P6 ;  /* 0xff800000afaf7808 */ /* 0x000fe40007000000 */
[----:B------:R-:W-:Y:S02]  /*12840*/  FSEL R178, R19, -INF , !P4 ;  /* 0xff80000013b27808 */ /* 0x000fe40006000000 */
[----:B------:R-:W-:Y:S02]  /*12850*/  I2FP.F32.S32 R8, R14 ;  /* 0x0000000e00087245 */ /* 0x000fe40000201400 */
[C---:B------:R-:W-:Y:S02]  /*12860*/  ISETP.GE.AND P6, PT, R17.reuse, R105, PT ;  /* 0x000000691100720c */ /* 0x040fe40003fc6270 */
[----:B------:R-:W-:Y:S01]  /*12870*/  ISETP.GE.AND P4, PT, R17, R128, PT ;  /* 0x000000801100720c */ /* 0x000fe20003f86270 */
        /* <DEDUP_REMOVED lines=10> */
[----:B------:R-:W-:Y:S02]  /*12920*/  FSEL R122, R122, -INF , !P5 ;  /* 0xff8000007a7a7808 */ /* 0x000fe40006800000 */
        /* <DEDUP_REMOVED lines=16> */
[----:B------:R-:W-:Y:S01]  /*12a30*/  FFMA.FTZ R7, R3, R4, R7 ;  /* 0x0000000403077223 */ /* 0x000fe20000010007 */
[----:B------:R-:W-:-:S02]  /*12a40*/  FSEL R9, R9, -INF , !P6 ;  /* 0xff80000009097808 */ /* 0x000fc40007000000 */
[----:B------:R-:W-:Y:S02]  /*12a50*/  FSEL R125, R5, -INF , !P5 ;  /* 0xff800000057d7808 */ /* 0x000fe40006800000 */
[----:B------:R-:W-:Y:S02]  /*12a60*/  FSEL R8, R8, -INF , !P4 ;  /* 0xff80000008087808 */ /* 0x000fe40006000000 */
[----:B------:R-:W-:Y:S01]  /*12a70*/  FSEL R118, R7, -INF , !P1 ;  /* 0xff80000007767808 */ /* 0x000fe20004800000 */
[----:B------:R-:W-:Y:S06]  /*12a80*/  @!P0 BRA `(.L_x_7349) ;  /* 0x00000008001c8947 */ /* 0x000fec0003800000 */
[----:B------:R-:W-:Y:S05]  /*12a90*/  @!P3 BRA `(.L_x_7350) ;  /* 0x0000000000f8b947 */ /* 0x000fea0003800000 */
[----:B------:R-:W1:Y:S01]  /*12aa0*/  LDC R10, c[0x0][0x380] ;  /* 0x0000e000ff0a7b82 */ /* 0x000e620000000800 */
[----:B------:R-:W-:-:S05]  /*12ab0*/  IMAD.SHL.U32 R5, R161, 0x40, RZ ;  /* 0x00000040a1057824 */ /* 0x000fca00078e00ff */
        /* <DEDUP_REMOVED lines=29> */
[----:B------:R-:W-:Y:S01]  /*12c90*/  ISETP.GE.AND P0, PT, R15, RZ, PT ;  /* 0x000000ff0f00720c */ /* 0x000fe20003f06270 */
[----:B------:R-:W1:Y:S01]  /*12ca0*/  LDC.64 R6, c[0x0][0x248] ;  /* 0x00009200ff067b82 */ /* 0x000e620000000a00 */
[----:B------:R-:W-:-:S02]  /*12cb0*/  ISETP.NE.AND P1, PT, R10, RZ, PT ;  /* 0x000000ff0a00720c */ /* 0x000fc40003f25270 */
[----:B------:R-:W-:-:S05]  /*12cc0*/  LOP3.LUT R4, RZ, R10, RZ, 0x33, !PT ;  /* 0x0000000aff047212 */ /* 0x000fca00078e33ff */
[----:B------:R-:W-:Y:S02]  /*12cd0*/  @P6 IADD3 R14, R14, 0x1, RZ ;  /* 0x000000010e0e6810 */ /* 0x000fe40007ffe0ff */
[----:B------:R-:W-:-:S03]  /*12ce0*/  @P5 VIADD R13, R13, 0x1 ;  /* 0x000000010d0d5836 */ /* 0x000fc60000000000 */
[----:B------:R-:W-:Y:S02]  /*12cf0*/  @!P4 IMAD.MOV R14, RZ, RZ, -R14 ;  /* 0x000000ffff0ec224 */ /* 0x000fe400078e0a0e */
[----:B------:R-:W-:-:S03]  /*12d00*/  MOV R5, R13 ;  /* 0x0000000d00057202 */ /* 0x000fc60000000f00 */
[----:B------:R-:W-:Y:S02]  /*12d10*/  SEL R13, R4, R14, !P1 ;  /* 0x0000000e040d7207 */ /* 0x000fe40004800000 */
[----:B------:R-:W-:-:S03]  /*12d20*/  @!P0 IADD3 R5, -R5, RZ, RZ ;  /* 0x000000ff05058210 */ /* 0x000fc60007ffe1ff */
[----:B------:R-:W-:Y:S01]  /*12d30*/  IMAD.WIDE R18, R13, 0x4, R158 ;  /* 0x000000040d127825 */ /* 0x000fe200078e029e */
[----:B------:R-:W-:-:S04]  /*12d40*/  SEL R4, R4, R5, !P1 ;  /* 0x0000000504047207 */ /* 0x000fc80004800000 */
[----:B------:R-:W2:Y:S01]  /*12d50*/  LDG.E R12, desc[UR6][R18.64] ;  /* 0x00000006120c7981 */ /* 0x000ea2000c1e1900 */
[----:B------:R-:W-:-:S05]  /*12d60*/  IMAD.WIDE R16, R4, 0x4, R158 ;  /* 0x0000000404107825 */ /* 0x000fca00078e029e */
[----:B------:R-:W2:Y:S01]  /*12d70*/  LDG.E R11, desc[UR6][R16.64] ;  /* 0x00000006100b7981 */ /* 0x000ea2000c1e1900 */
[----:B------:R-:W-:Y:S02]  /*12d80*/  IMAD.IADD R13, R13, 0x1, -R4 ;  /* 0x000000010d0d7824 */ /* 0x000fe400078e0a04 */
[----:B------:R-:W3:Y:S02]  /*12d90*/  LDC.64 R4, c[0x0][0x230] ;  /* 0x00008c00ff047b82 */ /* 0x000ee40000000a00 */
[----:B------:R-:W-:-:S05]  /*12da0*/  IMAD R10, R13, R10, -0x40 ;  /* 0xffffffc00d0a7424 */ /* 0x000fca00078e020a */
[----:B------:R-:W-:-:S05]  /*12db0*/  SHF.R.S32.HI R13, RZ, 0x1f, R10 ;  /* 0x0000001fff0d7819 */ /* 0x000fca000001140a */
[----:B-1----:R-:W-:-:S04]  /*12dc0*/  IMAD R13, R13, R6, RZ ;  /* 0x000000060d0d7224 */ /* 0x002fc800078e02ff */
[----:B------:R-:W-:Y:S01]  /*12dd0*/  IMAD R7, R10, R7, R13 ;  /* 0x000000070a077224 */ /* 0x000fe200078e020d */
[----:B--2---:R-:W-:Y:S01]  /*12de0*/  IADD3 R11, -R12, R11, RZ ;  /* 0x0000000b0c0b7210 */ /* 0x004fe20007ffe1ff */
[----:B------:R-:W-:-:S03]  /*12df0*/  IMAD.WIDE.U32 R12, R10, R6, RZ ;  /* 0x000000060a0c7225 */ /* 0x000fc600078e00ff */
[----:B------:R-:W-:Y:S01]  /*12e00*/  SHF.R.S32.HI R15, RZ, 0x1f, R11 ;  /* 0x0000001fff0f7819 */ /* 0x000fe2000001140b */
[----:B------:R-:W-:-:S04]  /*12e10*/  IMAD.IADD R13, R13, 0x1, R7 ;  /* 0x000000010d0d7824 */ /* 0x000fc800078e0207 */
[-C--:B---3--:R-:W-:Y:S02]  /*12e20*/  IMAD R6, R15, R4.reuse, RZ ;  /* 0x000000040f067224 */ /* 0x088fe400078e02ff */
[----:B------:R-:W-:-:S04]  /*12e30*/  IMAD.WIDE.U32 R12, R11, R4, R12 ;  /* 0x000000040b0c7225 */ /* 0x000fc800078e000c */
[----:B------:R-:W-:Y:S02]  /*12e40*/  IMAD R5, R11, R5, R6 ;  /* 0x000000050b057224 */ /* 0x000fe400078e0206 */
[----:B------:R-:W-:-:S03]  /*12e50*/  IMAD.MOV.U32 R7, RZ, RZ, R12 ;  /* 0x000000ffff077224 */ /* 0x000fc600078e000c */
[----:B------:R-:W-:Y:S01]  /*12e60*/  IADD3 R10, R13, R5, RZ ;  /* 0x000000050d0a7210 */ /* 0x000fe20007ffe0ff */
[----:B------:R-:W-:Y:S06]  /*12e70*/  BRA `(.L_x_7351) ;  /* 0x00000000000c7947 */ /* 0x000fec0003800000 */
.L_x_7350:
[----:B------:R-:W1:Y:S02]  /*12e80*/  LDC R7, c[0x0][0x248] ;  /* 0x00009200ff077b82 */ /* 0x000e640000000800 */
[----:B-1----:R-:W-:-:S04]  /*12e90*/  LEA R7, -R7, RZ, 0x6 ;  /* 0x000000ff07077211 */ /* 0x002fc800078e31ff */
[----:B------:R-:W-:-:S07]  /*12ea0*/  SHF.R.S32.HI R10, RZ, 0x1f, R7 ;  /* 0x0000001fff0a7819 */ /* 0x000fce0000011407 */
.L_x_7351:
        /* <DEDUP_REMOVED lines=69> */
.L_x_7349:
[----:B-1----:R-:W-:Y:S01]  /*13300*/  FMNMX.FTZ R4, R2, R9, !PT ;  /* 0x0000000902047209 */ /* 0x002fe20007810000 */
        /* <DEDUP_REMOVED lines=60> */
[--C-:B------:R-:W-:Y:S01]  /*136d0*/  FFMA.FTZ R30, R30, UR8, -R121.reuse ;  /* 0x000000081e1e7c23 */ /* 0x100fe20008010879 */
[----:B------:R-:W-:Y:S01]  /*136e0*/  MUFU.EX2 R108, R108 ;  /* 0x0000006c006c7308 */ /* 0x000fe20000000800 */
[----:B------:R-:W1:Y:S01]  /*136f0*/  LDSM.16.MT88.4 R8, [R144+0x8000] ;  /* 0x008000009008783b */ /* 0x000e620000004200 */
[--C-:B------:R-:W-:Y:S01]  /*13700*/  FFMA.FTZ R130, R127, UR8, -R126.reuse ;  /* 0x000000087f827c23 */ /* 0x100fe2000801087e */
[--C-:B------:R-:W-:Y:S01]  /*13710*/  FFMA.FTZ R131, R129, UR8, -R126.reuse ;  /* 0x0000000881837c23 */ /* 0x100fe2000801087e */
[--C-:B------:R-:W-:Y:S01]  /*13720*/  FFMA.FTZ R127, R167, UR8, -R126.reuse ;  /* 0x00000008a77f7c23 */ /* 0x100fe2000801087e */
[----:B------:R-:W2:Y:S01]  /*13730*/  LDSM.16.MT88.4 R32, [R140+0x8000] ;  /* 0x008000008c20783b */ /* 0x000ea20000004200 */
        /* <DEDUP_REMOVED lines=20> */
[----:B------:R-:W-:Y:S01]  /*13880*/  FFMA.FTZ R123, R123, UR8, -R126 ;  /* 0x000000087b7b7c23 */ /* 0x000fe2000801087e */
[--C-:B------:R-:W-:Y:S01]  /*13890*/  FFMA.FTZ R120, R120, UR8, -R121.reuse ;  /* 0x0000000878787c23 */ /* 0x100fe20008010879 */
[--C-:B------:R-:W-:Y:S01]  /*138a0*/  FFMA.FTZ R183, R110, UR8, -R121.reuse ;  /* 0x000000086eb77c23 */ /* 0x100fe20008010879 */
[--C-:B------:R-:W-:Y:S01]  /*138b0*/  FFMA.FTZ R125, R111, UR8, -R121.reuse ;  /* 0x000000086f7d7c23 */ /* 0x100fe20008010879 */
[----:B------:R-:W-:-:S02]  /*138c0*/  FFMA.FTZ R118, R118, UR8, -R121 ;  /* 0x0000000876767c23 */ /* 0x000fc40008010879 */
        /* <DEDUP_REMOVED lines=34> */
[----:B------:R-:W-:Y:S01]  /*13af0*/  MUFU.EX2 R131, R131 ;  /* 0x0000008300837308 */ /* 0x000fe20000000800 */
[-C--:B------:R-:W-:Y:S01]  /*13b00*/  FMUL.FTZ R28, R52, R109.reuse ;  /* 0x0000006d341c7220 */ /* 0x080fe20000410000 */
[-C--:B------:R-:W-:Y:S01]  /*13b10*/  FMUL.FTZ R29, R53, R109.reuse ;  /* 0x0000006d351d7220 */ /* 0x080fe20000410000 */
[C---:B------:R-:W-:Y:S01]  /*13b20*/  HMMA.16816.F32.BF16 R24, R104.reuse, R26, R48 ;  /* 0x0000001a6818723c */ /* 0x040fe20000041830 */
[----:B------:R-:W3:Y:S01]  /*13b30*/  LDSM.16.MT88.4 R48, [R142+0xa000] ;  /* 0x00a000008e30783b */ /* 0x000ee20000004200 */
[-C--:B------:R-:W-:Y:S01]  /*13b40*/  FMUL.FTZ R30, R54, R0.reuse ;  /* 0x00000000361e7220 */ /* 0x080fe20000410000 */
[-C--:B------:R-:W-:Y:S01]  /*13b50*/  FMUL.FTZ R31, R55, R0.reuse ;  /* 0x00000000371f7220 */ /* 0x080fe20000410000 */
[-C--:B------:R-:W-:Y:S01]  /*13b60*/  FMUL.FTZ R56, R56, R109.reuse ;  /* 0x0000006d38387220 */ /* 0x080fe20000410000 */
[----:B------:R-:W4:Y:S01]  /*13b70*/  MUFU.EX2 R130, R130 ;  /* 0x0000008200827308 */ /* 0x000f220000000800 */
[C---:B-1----:R-:W-:Y:S01]  /*13b80*/  HMMA.16816.F32.BF16 R4, R104.reuse, R8, R4 ;  /* 0x000000086804723c */ /* 0x042fe20000041804 */
[-C--:B------:R-:W-:Y:S01]  /*13b90*/  FMUL.FTZ R57, R57, R109.reuse ;  /* 0x0000006d39397220 */ /* 0x080fe20000410000 */
        /* <DEDUP_REMOVED lines=9> */
[----:B------:R-:W-:Y:S01]  /*13c30*/  LDSM.16.MT88.4 R76, [R141+0x8800] ;  /* 0x008800008d4c783b */ /* 0x000fe20000004200 */
[C---:B--2---:R-:W-:Y:S01]  /*13c40*/  HMMA.16816.F32.BF16 R28, R104.reuse, R32, R28 ;  /* 0x00000020681c723c */ /* 0x044fe2000004181c */
[----:B------:R-:W-:Y:S01]  /*13c50*/  FMUL.FTZ R13, R37, R109 ;  /* 0x0000006d250d7220 */ /* 0x000fe20000410000 */
[-C--:B------:R-:W-:Y:S01]  /*13c60*/  FMUL.FTZ R14, R38, R0.reuse ;  /* 0x00000000260e7220 */ /* 0x080fe20000410000 */
[----:B------:R-:W1:Y:S01]  /*13c70*/  MUFU.EX2 R127, R127 ;  /* 0x0000007f007f7308 */ /* 0x000e620000000800 */
[----:B----4-:R-:W-:Y:S01]  /*13c80*/  F2FP.BF16.F32.PACK_AB R68, R130, R131 ;  /* 0x000000838244723e */ /* 0x010fe200000010ff */
[-C--:B------:R-:W-:Y:S01]  /*13c90*/  FMUL.FTZ R15, R39, R0.reuse ;  /* 0x00000000270f7220 */ /* 0x080fe20000410000 */
[C---:B------:R-:W-:Y:S01]  /*13ca0*/  HMMA.16816.F32.BF16 R32, R104.reuse, R34, R56 ;  /* 0x000000226820723c */ /* 0x040fe20000041838 */
[----:B------:R-:W2:Y:S01]  /*13cb0*/  LDSM.16.MT88.4 R56, [R141+0xa000] ;  /* 0x00a000008d38783b */ /* 0x000ea20000004200 */
[-C--:B------:R-:W-:Y:S01]  /*13cc0*/  FMUL.FTZ R40, R40, R109.reuse ;  /* 0x0000006d28287220 */ /* 0x080fe20000410000 */
[-C--:B------:R-:W-:Y:S01]  /*13cd0*/  FMUL.FTZ R41, R41, R109.reuse ;  /* 0x0000006d29297220 */ /* 0x080fe20000410000 */
[-C--:B------:R-:W-:Y:S01]  /*13ce0*/  FMUL.FTZ R42, R42, R0.reuse ;  /* 0x000000002a2a7220 */ /* 0x080fe20000410000 */
[----:B------:R-:W-:Y:S01]  /*13cf0*/  MUFU.EX2 R129, R129 ;  /* 0x0000008100817308 */ /* 0x000fe20000000800 */
[-C--:B------:R-:W-:Y:S01]  /*13d00*/  FMUL.FTZ R43, R43, R0.reuse ;  /* 0x000000002b2b7220 */ /* 0x080fe20000410000 */
[C---:B------:R-:W-:Y:S01]  /*13d10*/  HMMA.16816.F32.BF16 R12, R104.reuse, R16, R12 ;  /* 0x00000010680c723c */ /* 0x040fe2000004180c */
[-C--:B------:R-:W-:Y:S01]  /*13d20*/  FMUL.FTZ R80, R80, R109.reuse ;  /* 0x0000006d50507220 */ /* 0x080fe20000410000 */
[-C--:B------:R-:W-:Y:S01]  /*13d30*/  FMUL.FTZ R81, R81, R109.reuse ;  /* 0x0000006d51517220 */ /* 0x080fe20000410000 */
[-C--:B------:R-:W-:Y:S01]  /*13d40*/  FMUL.FTZ R82, R82, R0.reuse ;  /* 0x0000000052527220 */ /* 0x080fe20000410000 */
[----:B------:R-:W-:Y:S01]  /*13d50*/  FMUL.FTZ R83, R83, R0 ;  /* 0x0000000053537220 */ /* 0x000fe20000410000 */
[-C--:B------:R-:W-:Y:S01]  /*13d60*/  FMUL.FTZ R36, R60, R109.reuse ;  /* 0x0000006d3c247220 */ /* 0x080fe20000410000 */
[----:B------:R-:W4:Y:S01]  /*13d70*/  MUFU.EX2 R172, R172 ;  /* 0x000000ac00ac7308 */ /* 0x000f220000000800 */
[----:B-1----:R-:W-:Y:S01]  /*13d80*/  F2FP.BF16.F32.PACK_AB R70, R127, R128 ;  /* 0x000000807f46723e */ /* 0x002fe200000010ff */
[C---:B------:R-:W-:Y:S01]  /*13d90*/  HMMA.16816.F32.BF16 R16, R104.reuse, R18, R40 ;  /* 0x000000126810723c */ /* 0x040fe20000041828 */
[----:B------:R-:W1:Y:S01]  /*13da0*/  LDSM.16.MT88.4 R40, [R144+0xa000] ;  /* 0x00a000009028783b */ /* 0x000e620000004200 */
        /* <DEDUP_REMOVED lines=12> */
[----:B------:R-:W-:Y:S01]  /*13e70*/  FMUL.FTZ R61, R85, R109 ;  /* 0x0000006d553d7220 */ /* 0x000fe20000410000 */
[----:B------:R-:W5:Y:S01]  /*13e80*/  MUFU.EX2 R166, R166 ;  /* 0x000000a600a67308 */ /* 0x000f620000000800 */
[----:B----4-:R-:W-:Y:S01]  /*13e90*/  F2FP.BF16.F32.PACK_AB R69, R172, R129 ;  /* 0x00000081ac45723e */ /* 0x010fe200000010ff */
[-C--:B------:R-:W-:Y:S01]  /*13ea0*/  FMUL.FTZ R62, R86, R0.reuse ;  /* 0x00000000563e7220 */ /* 0x080fe20000410000 */
[-C--:B------:R-:W-:Y:S01]  /*13eb0*/  FMUL.FTZ R63, R87, R0.reuse ;  /* 0x00000000573f7220 */ /* 0x080fe20000410000 */
[----:B------:R-:W-:Y:S01]  /*13ec0*/  LDSM.16.MT88.4 R92, [R144+0x9000] ;  /* 0x00900000905c783b */ /* 0x000fe20000004200 */
[-C--:B------:R-:W-:Y:S01]  /*13ed0*/  FMUL.FTZ R88, R88, R109.reuse ;  /* 0x0000006d58587220 */ /* 0x080fe20000410000 */
[-C--:B------:R-:W-:Y:S01]  /*13ee0*/  FMUL.FTZ R89, R89, R109.reuse ;  /* 0x0000006d59597220 */ /* 0x080fe20000410000 */
[-C--:B------:R-:W-:Y:S01]  /*13ef0*/  FMUL.FTZ R90, R90, R0.reuse ;  /* 0x000000005a5a7220 */ /* 0x080fe20000410000 */
[-C--:B------:R-:W-:Y:S01]  /*13f00*/  FMUL.FTZ R91, R91, R0.reuse ;  /* 0x000000005b5b7220 */ /* 0x080fe20000410000 */
[----:B------:R-:W-:Y:S01]  /*13f10*/  MUFU.EX2 R177, R177 ;  /* 0x000000b100b17308 */ /* 0x000fe20000000800 */
[----:B------:R-:W-:Y:S01]  /*13f20*/  FFMA.FTZ R169, R169, R109, R108 ;  /* 0x0000006da9a97223 */ /* 0x000fe2000001006c */
[----:B--2---:R-:W-:Y:S01]  /*13f30*/  HMMA.16816.F32.BF16 R52, R104, R56, R52 ;  /* 0x000000386834723c */ /* 0x004fe20000041834 */
[----:B------:R-:W-:-:S02]  /*13f40*/  FFMA.FTZ R0, R168, R0, R119 ;  /* 0x00000000a8007223 */ /* 0x000fc40000010077 */
[----:B------:R-:W-:Y:S02]  /*13f50*/  FADD.FTZ R116, R116, R169 ;  /* 0x000000a974747221 */ /* 0x000fe40000010000 */
[----:B------:R-:W-:Y:S01]  /*13f60*/  FADD.FTZ R101, R101, R0 ;  /* 0x0000000065657221 */ /* 0x000fe20000010000 */
[----:B-----5:R-:W-:Y:S01]  /*13f70*/  F2FP.BF16.F32.PACK_AB R71, R166, R167 ;  /* 0x000000a7a647723e */ /* 0x020fe200000010ff */
[----:B------:R-:W-:Y:S01]  /*13f80*/  HMMA.16816.F32.BF16 R56, R104, R58, R80 ;  /* 0x0000003a6838723c */ /* 0x000fe20000041850 */
[----:B------:R-:W2:Y:S01]  /*13f90*/  LDSM.16.MT88.4 R80, [R142+0x8800] ;  /* 0x008800008e50783b */ /* 0x000ea20000004200 */
[----:B------:R-:W-:Y:S01]  /*13fa0*/  MUFU.EX2 R182, R182 ;  /* 0x000000b600b67308 */ /* 0x000fe20000000800 */
[----:B------:R-:W-:Y:S01]  /*13fb0*/  FADD.FTZ R113, R113, R116 ;  /* 0x0000007471717221 */ /* 0x000fe20000010000 */
[----:B------:R-:W-:Y:S02]  /*13fc0*/  FADD.FTZ R2, R2, R101 ;  /* 0x0000006502027221 */ /* 0x000fe40000010000 */
[----:B------:R-:W-:Y:S01]  /*13fd0*/  HMMA.16816.F32.BF16 R20, R68, R76, R20 ;  /* 0x0000004c4414723c */ /* 0x000fe20000041814 */
[----:B------:R-:W-:Y:S01]  /*13fe0*/  FADD.FTZ R112, R112, R113 ;  /* 0x0000007170707221 */ /* 0x000fe20000010000 */
[----:B------:R-:W-:-:S02]  /*13ff0*/  FADD.FTZ R2, R117, R2 ;  /* 0x0000000275027221 */ /* 0x000fc40000010000 */
[----:B------:R-:W-:Y:S02]  /*14000*/  MUFU.EX2 R175, R175 ;  /* 0x000000af00af7308 */ /* 0x000fe40000000800 */
[----:B------:R-:W-:Y:S01]  /*14010*/  HMMA.16816.F32.BF16 R24, R68, R78, R24 ;  /* 0x0000004e4418723c */ /* 0x000fe20000041818 */
[----:B------:R-:W4:Y:S01]  /*14020*/  LDSM.16.MT88.4 R76, [R142+0xa800] ;  /* 0x00a800008e4c783b */ /* 0x000f220000004200 */
[----:B------:R-:W-:Y:S01]  /*14030*/  FADD.FTZ R129, R129, R2 ;  /* 0x0000000281817221 */ /* 0x000fe20000010000 */
[----:B------:R-:W-:-:S03]  /*14040*/  MOV R2, R115 ;  /* 0x0000007300027202 */ /* 0x000fc60000000f00 */
[----:B-1----:R-:W-:Y:S01]  /*14050*/  HMMA.16816.F32.BF16 R36, R104, R40, R36 ;  /* 0x000000286824723c */ /* 0x002fe20000041824 */
[----:B------:R-:W-:Y:S01]  /*14060*/  MUFU.EX2 R184, R184 ;  /* 0x000000b800b87308 */ /* 0x000fe20000000800 */
[----:B------:R-:W-:-:S04]  /*14070*/  FADD.FTZ R172, R172, R129 ;  /* 0x00000081acac7221 */ /* 0x000fc80000010000 */
[C---:B---3--:R-:W-:Y:S01]  /*14080*/  HMMA.16816.F32.BF16 R4, R68.reuse, R72, R4 ;  /* 0x000000484404723c */ /* 0x048fe20000041804 */
[----:B------:R-:W-:Y:S02]  /*14090*/  FADD.FTZ R167, R167, R172 ;  /* 0x000000aca7a77221 */ /* 0x000fe40000010000 */
[----:B------:R-:W-:Y:S02]  /*140a0*/  MUFU.EX2 R179, R179 ;  /* 0x000000b300b37308 */ /* 0x000fe40000000800 */
[----:B------:R-:W-:Y:S01]  /*140b0*/  FADD.FTZ R166, R166, R167 ;  /* 0x000000a7a6a67221 */ /* 0x000fe20000010000 */
[----:B------:R-:W-:Y:S01]  /*140c0*/  HMMA.16816.F32.BF16 R8, R68, R74, R8 ;  /* 0x0000004a4408723c */ /* 0x000fe20000041808 */
[----:B------:R-:W1:Y:S04]  /*140d0*/  LDSM.16.MT88.4 R72, [R140+0x8800] ;  /* 0x008800008c48783b */ /* 0x000e680000004200 */
[----:B------:R-:W-:Y:S01]  /*140e0*/  MUFU.EX2 R178, R178 ;  /* 0x000000b200b27308 */ /* 0x000fe20000000800 */
[----:B------:R-:W-:Y:S01]  /*140f0*/  HMMA.16816.F32.BF16 R40, R104, R42, R64 ;  /* 0x0000002a6828723c */ /* 0x000fe20000041840 */
[----:B------:R-:W3:Y:S05]  /*14100*/  LDSM.16.MT88.4 R64, [R140+0xa000] ;  /* 0x00a000008c40783b */ /* 0x000eea0000004200 */
[C---:B--2---:R-:W-:Y:S01]  /*14110*/  HMMA.16816.F32.BF16 R12, R68.reuse, R80, R12 ;  /* 0x00000050440c723c */ /* 0x044fe2000004180c */
[----:B------:R-:W-:Y:S05]  /*14120*/  MUFU.EX2 R173, R173 ;  /* 0x000000ad00ad7308 */ /* 0x000fea0000000800 */
[C---:B------:R-:W-:Y:S01]  /*14130*/  HMMA.16816.F32.BF16 R16, R68.reuse, R82, R16 ;  /* 0x000000524410723c */ /* 0x040fe20000041810 */
[----:B------:R-:W2:Y:S02]  /*14140*/  LDSM.16.MT88.4 R80, [R144+0xa800] ;  /* 0x00a800009050783b */ /* 0x000ea40000004200 */
[----:B------:R-:W-:Y:S03]  /*14150*/  MUFU.EX2 R174, R174 ;  /* 0x000000ae00ae7308 */ /* 0x000fe60000000800 */
[C---:B----4-:R-:W-:Y:S05]  /*14160*/  HMMA.16816.F32.BF16 R44, R68.reuse, R76, R44 ;  /* 0x0000004c442c723c */ /* 0x050fea000004182c */
[----:B------:R-:W-:Y:S01]  /*14170*/  MUFU.EX2 R122, R122 ;  /* 0x0000007a007a7308 */ /* 0x000fe20000000800 */
[C---:B------:R-:W-:Y:S01]  /*14180*/  HMMA.16816.F32.BF16 R48, R68.reuse, R78, R48 ;  /* 0x0000004e4430723c */ /* 0x040fe20000041830 */
[----:B------:R-:W4:Y:S06]  /*14190*/  LDSM.16.MT88.4 R76, [R140+0xa800] ;  /* 0x00a800008c4c783b */ /* 0x000f2c0000004200 */
[----:B------:R-:W5:Y:S01]  /*141a0*/  MUFU.EX2 R181, R181 ;  /* 0x000000b500b57308 */ /* 0x000f620000000800 */
[C---:B-1----:R-:W-:Y:S07]  /*141b0*/  HMMA.16816.F32.BF16 R28, R68.reuse, R72, R28 ;  /* 0x00000048441c723c */ /* 0x042fee000004181c */
[----:B------:R-:W-:Y:S01]  /*141c0*/  MUFU.EX2 R123, R123 ;  /* 0x0000007b007b7308 */ /* 0x000fe20000000800 */
[----:B------:R-:W-:Y:S01]  /*141d0*/  HMMA.16816.F32.BF16 R32, R68, R74, R32 ;  /* 0x0000004a4420723c */ /* 0x000fe20000041820 */
[----:B------:R-:W1:Y:S05]  /*141e0*/  LDSM.16.MT88.4 R72, [R141+0xa800] ;  /* 0x00a800008d48783b */ /* 0x000e6a0000004200 */
[----:B---3--:R-:W-:Y:S01]  /*141f0*/  HMMA.16816.F32.BF16 R60, R104, R64, R60 ;  /* 0x00000040683c723c */ /* 0x008fe2000004183c */
[----:B------:R-:W3:Y:S01]  /*14200*/  MUFU.EX2 R124, R124 ;  /* 0x0000007c007c7308 */ /* 0x000ee20000000800 */
[----:B-----5:R-:W-:-:S04]  /*14210*/  F2FP.BF16.F32.PACK_AB R108, R181, R122 ;  /* 0x0000007ab56c723e */ /* 0x020fc800000010ff */
[----:B------:R-:W-:Y:S01]  /*14220*/  HMMA.16816.F32.BF16 R64, R104, R66, R88 ;  /* 0x000000426840723c */ /* 0x000fe20000041858 */
[----:B------:R-:W5:Y:S02]  /*14230*/  LDSM.16.MT88.4 R104, [R140+0xb000] ;  /* 0x00b000008c68783b */ /* 0x000f640000004200 */
[----:B------:R-:W-:Y:S03]  /*14240*/  MUFU.EX2 R120, R120 ;  /* 0x0000007800787308 */ /* 0x000fe60000000800 */
[C---:B--2---:R-:W-:Y:S05]  /*14250*/  HMMA.16816.F32.BF16 R36, R68.reuse, R80, R36 ;  /* 0x000000504424723c */ /* 0x044fea0000041824 */
[----:B------:R-:W2:Y:S01]  /*14260*/  MUFU.EX2 R183, R183 ;  /* 0x000000b700b77308 */ /* 0x000ea20000000800 */
[----:B------:R-:W-:Y:S01]  /*14270*/  HMMA.16816.F32.BF16 R40, R68, R82, R40 ;  /* 0x000000524428723c */ /* 0x000fe20000041828 */
[----:B------:R-:W-:Y:S01]  /*14280*/  LDSM.16.MT88.4 R80, [R141+0xb000] ;  /* 0x00b000008d50783b */ /* 0x000fe20000004200 */
[----:B---3--:R-:W-:-:S04]  /*14290*/  F2FP.BF16.F32.PACK_AB R110, R124, R123 ;  /* 0x0000007b7c6e723e */ /* 0x008fc800000010ff */
[C---:B----4-:R-:W-:Y:S01]  /*142a0*/  HMMA.16816.F32.BF16 R60, R68.reuse, R76, R60 ;  /* 0x0000004c443c723c */ /* 0x050fe2000004183c */
[----:B------:R-:W-:Y:S05]  /*142b0*/  MUFU.EX2 R125, R125 ;  /* 0x0000007d007d7308 */ /* 0x000fea0000000800 */
[----:B------:R-:W-:Y:S03]  /*142c0*/  HMMA.16816.F32.BF16 R64, R68, R78, R64 ;  /* 0x0000004e4440723c */ /* 0x000fe60000041840 */
[----:B------:R-:W3:Y:S01]  /*142d0*/  MUFU.EX2 R118, R118 ;  /* 0x0000007600767308 */ /* 0x000ee20000000800 */
[----:B--2---:R-:W-:-:S02]  /*142e0*/  F2FP.BF16.F32.PACK_AB R109, R183, R120 ;  /* 0x00000078b76d723e */ /* 0x004fc400000010ff */
[C---:B-1----:R-:W-:Y:S06]  /*142f0*/  HMMA.16816.F32.BF16 R52, R68.reuse, R72, R52 ;  /* 0x000000484434723c */ /* 0x042fec0000041834 */
[----:B------:R-:W-:Y:S01]  /*14300*/  HMMA.16816.F32.BF16 R56, R68, R74, R56 ;  /* 0x0000004a4438723c */ /* 0x000fe20000041838 */
[----:B------:R-:W1:Y:S06]  /*14310*/  LDSM.16.MT88.4 R72, [R142+0x9000] ;  /* 0x009000008e48783b */ /* 0x000e6c0000004200 */
[----:B------:R-:W-:-:S02]  /*14320*/  F2FP.BF16.F32.PACK_AB R68, R182, R177 ;  /* 0x000000b1b644723e */ /* 0x000fc400000010ff */
[----:B------:R-:W-:Y:S01]  /*14330*/  F2FP.BF16.F32.PACK_AB R69, R178, R179 ;  /* 0x000000b3b245723e */ /* 0x000fe200000010ff */
[----:B------:R-:W-:Y:S01]  /*14340*/  FADD.FTZ R179, R179, R166 ;  /* 0x000000a6b3b37221 */ /* 0x000fe20000010000 */
[----:B------:R-:W-:Y:S02]  /*14350*/  F2FP.BF16.F32.PACK_AB R70, R184, R175 ;  /* 0x000000afb846723e */ /* 0x000fe400000010ff */
[----:B------:R-:W-:Y:S01]  /*14360*/  F2FP.BF16.F32.PACK_AB R71, R174, R173 ;  /* 0x000000adae47723e */ /* 0x000fe200000010ff */
[----:B------:R-:W-:Y:S01]  /*14370*/  FADD.FTZ R178, R178, R179 ;  /* 0x000000b3b2b27221 */ /* 0x000fe20000010000 */
[----:B---3--:R-:W-:-:S05]  /*14380*/  F2FP.BF16.F32.PACK_AB R111, R118, R125 ;  /* 0x0000007d766f723e */ /* 0x008fca00000010ff */
[C---:B------:R-:W-:Y:S01]  /*14390*/  HMMA.16816.F32.BF16 R96, R68.reuse, R92, R4 ;  /* 0x0000005c4460723c */ /* 0x040fe20000041804 */
[----:B------:R-:W2:Y:S05]  /*143a0*/  LDSM.16.MT88.4 R4, [R140+0x9000] ;  /* 0x009000008c04783b */ /* 0x000eaa0000004200 */
[C---:B------:R-:W-:Y:S01]  /*143b0*/  HMMA.16816.F32.BF16 R92, R68.reuse, R94, R8 ;  /* 0x0000005e445c723c */ /* 0x040fe20000041808 */
[----:B------:R-:W-:Y:S05]  /*143c0*/  LDSM.16.MT88.4 R8, [R144+0xb000] ;  /* 0x00b000009008783b */ /* 0x000fea0000004200 */
[C---:B-----5:R-:W-:Y:S06]  /*143d0*/  HMMA.16816.F32.BF16 R84, R68.reuse, R104, R60 ;  /* 0x000000684454723c */ /* 0x060fec000004183c */
[C---:B------:R-:W-:Y:S01]  /*143e0*/  HMMA.16816.F32.BF16 R104, R68.reuse, R106, R64 ;  /* 0x0000006a4468723c */ /* 0x040fe20000041840 */
[----:B------:R-:W-:Y:S05]  /*143f0*/  LDSM.16.MT88.4 R64, [R144+0xb800] ;  /* 0x00b800009040783b */ /* 0x000fea0000004200 */
[C---:B-1----:R-:W-:Y:S01]  /*14400*/  HMMA.16816.F32.BF16 R88, R68.reuse, R72, R12 ;  /* 0x000000484458723c */ /* 0x042fe2000004180c */
[----:B------:R-:W1:Y:S05]  /*14410*/  LDSM.16.MT88.4 R12, [R141+0x9000] ;  /* 0x009000008d0c783b */ /* 0x000e6a0000004200 */
[C---:B------:R-:W-:Y:S01]  /*14420*/  HMMA.16816.F32.BF16 R16, R68.reuse, R74, R16 ;  /* 0x0000004a4410723c */ /* 0x040fe20000041810 */
[----:B------:R-:W3:Y:S05]  /*14430*/  LDSM.16.MT88.4 R72, [R142+0xb000] ;  /* 0x00b000008e48783b */ /* 0x000eea0000004200 */
[C---:B------:R-:W-:Y:S06]  /*14440*/  HMMA.16816.F32.BF16 R76, R68.reuse, R80, R52 ;  /* 0x00000050444c723c */ /* 0x040fec0000041834 */
[C---:B--2---:R-:W-:Y:S06]  /*14450*/  HMMA.16816.F32.BF16 R28, R68.reuse, R4, R28 ;  /* 0x00000004441c723c */ /* 0x044fec000004181c */
[C---:B------:R-:W-:Y:S06]  /*14460*/  HMMA.16816.F32.BF16 R32, R68.reuse, R6, R32 ;  /* 0x000000064420723c */ /* 0x040fec0000041820 */
[C---:B------:R-:W-:Y:S01]  /*14470*/  HMMA.16816.F32.BF16 R80, R68.reuse, R82, R56 ;  /* 0x000000524450723c */ /* 0x040fe20000041838 */
[----:B------:R-:W2:Y:S05]  /*14480*/  LDSM.16.MT88.4 R56, [R140+0x9800] ;  /* 0x009800008c38783b */ /* 0x000eaa0000004200 */
[C---:B-1----:R-:W-:Y:S06]  /*14490*/  HMMA.16816.F32.BF16 R20, R68.reuse, R12, R20 ;  /* 0x0000000c4414723c */ /* 0x042fec0000041814 */
[C---:B------:R-:W-:Y:S06]  /*144a0*/  HMMA.16816.F32.BF16 R24, R68.reuse, R14, R24 ;  /* 0x0000000e4418723c */ /* 0x040fec0000041818 */
[C---:B------:R-:W-:Y:S01]  /*144b0*/  HMMA.16816.F32.BF16 R12, R68.reuse, R8, R36 ;  /* 0x00000008440c723c */ /* 0x040fe20000041824 */
[----:B------:R-:W1:Y:S05]  /*144c0*/  LDSM.16.MT88.4 R36, [R144+0x9800] ;  /* 0x009800009024783b */ /* 0x000e6a0000004200 */
[C---:B------:R-:W-:Y:S01]  /*144d0*/  HMMA.16816.F32.BF16 R8, R68.reuse, R10, R40 ;  /* 0x0000000a4408723c */ /* 0x040fe20000041828 */
[----:B------:R-:W4:Y:S05]  /*144e0*/  LDSM.16.MT88.4 R40, [R142+0x9800] ;  /* 0x009800008e28783b */ /* 0x000f2a0000004200 */
[C---:B---3--:R-:W-:Y:S06]  /*144f0*/  HMMA.16816.F32.BF16 R4, R68.reuse, R72, R44 ;  /* 0x000000484404723c */ /* 0x048fec000004182c */
[----:B------:R-:W-:Y:S01]  /*14500*/  HMMA.16816.F32.BF16 R72, R68, R74, R48 ;  /* 0x0000004a4448723c */ /* 0x000fe20000041830 */
[----:B------:R-:W3:Y:S05]  /*14510*/  LDSM.16.MT88.4 R48, [R141+0x9800] ;  /* 0x009800008d30783b */ /* 0x000eea0000004200 */
[C---:B------:R-:W-:Y:S01]  /*14520*/  HMMA.16816.F32.BF16 R60, R108.reuse, R64, R12 ;  /* 0x000000406c3c723c */ /* 0x040fe2000004180c */
[----:B------:R-:W5:Y:S05]  /*14530*/  LDSM.16.MT88.4 R12, [R141+0xb800] ;  /* 0x00b800008d0c783b */ /* 0x000f6a0000004200 */
[C---:B--2---:R-:W-:Y:S06]  /*14540*/  HMMA.16816.F32.BF16 R52, R108.reuse, R56, R28 ;  /* 0x000000386c34723c */ /* 0x044fec000004181c */
[C---:B------:R-:W-:Y:S06]  /*14550*/  HMMA.16816.F32.BF16 R56, R108.reuse, R58, R32 ;  /* 0x0000003a6c38723c */ /* 0x040fec0000041820 */
[C---:B-1----:R-:W-:Y:S06]  /*14560*/  HMMA.16816.F32.BF16 R96, R108.reuse, R36, R96 ;  /* 0x000000246c60723c */ /* 0x042fec0000041860 */
[C---:B------:R-:W-:Y:S06]  /*14570*/  HMMA.16816.F32.BF16 R92, R108.reuse, R38, R92 ;  /* 0x000000266c5c723c */ /* 0x040fec000004185c */
[C---:B----4-:R-:W-:Y:S01]  /*14580*/  HMMA.16816.F32.BF16 R36, R108.reuse, R40, R88 ;  /* 0x000000286c24723c */ /* 0x050fe20000041858 */
[----:B------:R-:W1:Y:S05]  /*14590*/  LDSM.16.MT88.4 R88, [R140+0xb800] ;  /* 0x00b800008c58783b */ /* 0x000e6a0000004200 */
[C---:B------:R-:W-:Y:S01]  /*145a0*/  HMMA.16816.F32.BF16 R40, R108.reuse, R42, R16 ;  /* 0x0000002a6c28723c */ /* 0x040fe20000041810 */
[----:B------:R-:W2:Y:S05]  /*145b0*/  LDSM.16.MT88.4 R16, [R142+0xb800] ;  /* 0x00b800008e10783b */ /* 0x000eaa0000004200 */
[C---:B---3--:R-:W-:Y:S06]  /*145c0*/  HMMA.16816.F32.BF16 R44, R108.reuse, R48, R20 ;  /* 0x000000306c2c723c */ /* 0x048fec0000041814 */
[C---:B------:R-:W-:Y:S06]  /*145d0*/  HMMA.16816.F32.BF16 R48, R108.reuse, R50, R24 ;  /* 0x000000326c30723c */ /* 0x040fec0000041818 */
[C---:B------:R-:W-:Y:S06]  /*145e0*/  HMMA.16816.F32.BF16 R64, R108.reuse, R66, R8 ;  /* 0x000000426c40723c */ /* 0x040fec0000041808 */
[C---:B-----5:R-:W-:Y:S06]  /*145f0*/  HMMA.16816.F32.BF16 R76, R108.reuse, R12, R76 ;  /* 0x0000000c6c4c723c */ /* 0x060fec000004184c */
[C---:B------:R-:W-:Y:S06]  /*14600*/  HMMA.16816.F32.BF16 R80, R108.reuse, R14, R80 ;  /* 0x0000000e6c50723c */ /* 0x040fec0000041850 */
[C---:B-1----:R-:W-:Y:S06]  /*14610*/  HMMA.16816.F32.BF16 R84, R108.reuse, R88, R84 ;  /* 0x000000586c54723c */ /* 0x042fec0000041854 */
[C---:B--2---:R-:W-:Y:S06]  /*14620*/  HMMA.16816.F32.BF16 R68, R108.reuse, R16, R4 ;  /* 0x000000106c44723c */ /* 0x044fec0000041804 */
[----:B------:R-:W-:Y:S01]  /*14630*/  HMMA.16816.F32.BF16 R72, R108, R18, R72 ;  /* 0x000000126c48723c */ /* 0x000fe20000041848 */
[----:B------:R-:W-:Y:S01]  /*14640*/  FADD.FTZ R5, R131, R112 ;  /* 0x0000007083057221 */ /* 0x000fe20000010000 */
[----:B------:R-:W-:-:S03]  /*14650*/  FADD.FTZ R7, R173, R178 ;  /* 0x000000b2ad077221 */ /* 0x000fc60000010000 */
[----:B------:R-:W-:Y:S01]  /*14660*/  FADD.FTZ R5, R130, R5 ;  /* 0x0000000582057221 */ /* 0x000fe20000010000 */
[----:B------:R-:W-:Y:S01]  /*14670*/  HMMA.16816.F32.BF16 R88, R108, R90, R104 ;  /* 0x0000005a6c58723c */ /* 0x000fe20000041868 */
[----:B------:R-:W-:Y:S02]  /*14680*/  FADD.FTZ R7, R174, R7 ;  /* 0x00000007ae077221 */ /* 0x000fe40000010000 */
[----:B------:R-:W-:Y:S02]  /*14690*/  FADD.FTZ R0, R128, R5 ;  /* 0x0000000580007221 */ /* 0x000fe40000010000 */
[----:B------:R-:W-:Y:S02]  /*146a0*/  FADD.FTZ R120, R120, R7 ;  /* 0x0000000778787221 */ /* 0x000fe40000010000 */
[----:B------:R-:W-:Y:S02]  /*146b0*/  FADD.FTZ R0, R127, R0 ;  /* 0x000000007f007221 */ /* 0x000fe40000010000 */
[----:B------:R-:W-:-:S02]  /*146c0*/  FADD.FTZ R120, R183, R120 ;  /* 0x00000078b7787221 */ /* 0x000fc40000010000 */
[----:B------:R-:W-:Y:S01]  /*146d0*/  FADD.FTZ R177, R177, R0 ;  /* 0x00000000b1b17221 */ /* 0x000fe20000010000 */
[----:B------:R-:W-:Y:S01]  /*146e0*/  MOV R0, R114 ;  /* 0x0000007200007202 */ /* 0x000fe20000000f00 */
[----:B------:R-:W-:Y:S02]  /*146f0*/  FADD.FTZ R125, R125, R120 ;  /* 0x000000787d7d7221 */ /* 0x000fe40000010000 */
        /* <DEDUP_REMOVED lines=8> */
.L_x_7346:
        /* <DEDUP_REMOVED lines=13> */
.L_x_7356:
        /* <DEDUP_REMOVED lines=58> */
[-C--:B-1----:R-:W-:Y:S04]  /*14bf0*/  IMAD R0, R13, R6.reuse, RZ ;  /* 0x000000060d007224 */ /* 0x082fe800078e02ff */
[C---:B------:R-:W-:Y:S02]  /*14c00*/  IMAD R0, R11.reuse, R7, R0 ;  /* 0x000000070b007224 */ /* 0x040fe400078e0200 */
[----:B--2---:R-:W-:Y:S02]  /*14c10*/  IMAD.IADD R2, R2, 0x1, -R9 ;  /* 0x0000000102027824 */ /* 0x004fe400078e0a09 */
[----:B------:R-:W-:Y:S03]  /*14c20*/  IMAD.WIDE.U32 R8, R11, R6, RZ ;  /* 0x000000060b087225 */ /* 0x000fe600078e00ff */
[----:B------:R-:W-:Y:S02]  /*14c30*/  SHF.R.S32.HI R7, RZ, 0x1f, R2 ;  /* 0x0000001fff077819 */ /* 0x000fe40000011402 */
[----:B------:R-:W-:Y:S03]  /*14c40*/  IADD3 R9, R9, R0, RZ ;  /* 0x0000000009097210 */ /* 0x000fe60007ffe0ff */
[-C--:B---3--:R-:W-:Y:S02]  /*14c50*/  IMAD R7, R7, R4.reuse, RZ ;  /* 0x0000000407077224 */ /* 0x088fe400078e02ff */
[C---:B------:R-:W-:Y:S04]  /*14c60*/  IMAD.WIDE.U32 R8, R2.reuse, R4, R8 ;  /* 0x0000000402087225 */ /* 0x040fe800078e0008 */
[----:B------:R-:W-:Y:S01]  /*14c70*/  IMAD R7, R2, R5, R7 ;  /* 0x0000000502077224 */ /* 0x000fe200078e0207 */
[----:B------:R-:W-:Y:S03]  /*14c80*/  MOV R107, R8 ;  /* 0x00000008006b7202 */ /* 0x000fe60000000f00 */
[----:B------:R-:W-:Y:S07]  /*14c90*/  IMAD.IADD R2, R9, 0x1, R7 ;  /* 0x0000000109027824 */ /* 0x000fee00078e0207 */
.L_x_7353:
        /* <DEDUP_REMOVED lines=28> */
[----:B------:R-:W-:Y:S01]  /*14e60*/  @P4 LDGSTS.E.BYPASS.LTC128B.128 [R163+0x8800], desc[UR6][R178.64] ;  /* 0x08800000b2a34fae */ /* 0x000fe2000b901d46 */
        /* <DEDUP_REMOVED lines=8> */
[----:B------:R-:W-:Y:S01]  /*14ef0*/  @P2 LDGSTS.E.BYPASS.LTC128B.128 [R163+0xa800], desc[UR6][R174.64+0x80] ;  /* 0x0a800080aea32fae */ /* 0x000fe2000b901d46 */
[----:B------:R-:W-:Y:S02]  /*14f00*/  @P2 LEA.HI.X R171, R177, R171, R0, 0x1, P0 ;  /* 0x000000abb1ab2211 */ /* 0x000fe400000f0c00 */
        /* <DEDUP_REMOVED lines=26> */
[----:B------:R-:W0:Y:S01]  /*150b0*/  LDGDEPBAR ;  /* 0x00000000000079af */ /* 0x000e220000000000 */
[----:B-1----:R-:W-:Y:S03]  /*150c0*/  IMAD.MOV.U32 R170, RZ, RZ, R106 ;  /* 0x000000ffffaa7224 */ /* 0x002fe600078e006a */
[----:B------:R-:W1:Y:S01]  /*150d0*/  LDSM.16.M88.4 R124, [R149+0x5800] ;  /* 0x00580000957c783b */ /* 0x000e620000000200 */
[----:B------:R-:W-:Y:S03]  /*150e0*/  IMAD.MOV.U32 R171, RZ, RZ, R107 ;  /* 0x000000ffffab7224 */ /* 0x000fe600078e006b */
        /* <DEDUP_REMOVED lines=12> */
[----:B------:R-:W1:Y:S04]  /*151b0*/  LDSM.16.M88.4 R108, [R137] ;  /* 0x00000000896c783b */ /* 0x000e680000000200 */
        /* <DEDUP_REMOVED lines=9> */
[C---:B-1----:R-:W-:Y:S06]  /*15250*/  HMMA.16816.F32.BF16 R28, R112.reuse, R108, R28 ;  /* 0x0000006c701c723c */ /* 0x042fec000004181c */
[----:B------:R-:W-:Y:S01]  /*15260*/  HMMA.16816.F32.BF16 R32, R112, R110, R32 ;  /* 0x0000006e7020723c */ /* 0x000fe20000041820 */
[----:B------:R-:W1:Y:S04]  /*15270*/  LDSM.16.M88.4 R108, [R143+0x5000] ;  /* 0x005000008f6c783b */ /* 0x000e680000000200 */
[----:B------:R-:W3:Y:S01]  /*15280*/  LDSM.16.M88.4 R112, [R143+0x5800] ;  /* 0x005800008f70783b */ /* 0x000ee20000000200 */
[C---:B--2---:R-:W-:Y:S06]  /*15290*/  HMMA.16816.F32.BF16 R4, R116.reuse, R120, R4 ;  /* 0x000000787404723c */ /* 0x044fec0000041804 */
        /* <DEDUP_REMOVED lines=120> */
[----:B------:R-:W-:Y:S01]  /*15a20*/  SEL R113, R113, R110, !P5 ;  /* 0x0000006e71717207 */ /* 0x000fe20006800000 */
[----:B------:R-:W1:Y:S01]  /*15a30*/  LDC.64 R108, c[0x0][0x248] ;  /* 0x00009200ff6c7b82 */ /* 0x000e620000000a00 */
        /* <DEDUP_REMOVED lines=18> */
[----:B------:R-:W-:Y:S04]  /*15b60*/  IMAD R109, R2, R107, R109 ;  /* 0x0000006b026d7224 */ /* 0x000fe800078e026d */
[----:B------:R-:W-:Y:S01]  /*15b70*/  IMAD.IADD R2, R111, 0x1, R109 ;  /* 0x000000016f027824 */ /* 0x000fe200078e026d */
[----:B------:R-:W-:Y:S07]  /*15b80*/  MOV R111, R110 ;  /* 0x0000006e006f7202 */ /* 0x000fee0000000f00 */
.L_x_7355:
        /* <DEDUP_REMOVED lines=22> */
[----:B------:R1:W-:Y:S01]  /*15cf0*/  @!P2 STS.128 [R163+0x6000], RZ ;  /* 0x006000ffa300a388 */ /* 0x0003e20000000c00 */
        /* <DEDUP_REMOVED lines=10> */
[----:B------:R-:W-:Y:S02]  /*15da0*/  IMAD.MOV.U32 R160, RZ, RZ, R114 ;  /* 0x000000ffffa07224 */ /* 0x000fe400078e0072 */
        /* <DEDUP_REMOVED lines=29> */
.L_x_7354:
[----:B------:R-:W-:Y:S01]  /*15f80*/  IADD3 R120, R161, -0x1, RZ ;  /* 0xffffffffa1787810 */ /* 0x000fe20007ffe0ff */
[----:B-1----:R-:W-:Y:S03]  /*15f90*/  LDSM.16.MT88.4 R116, [R141+0x8000] ;  /* 0x008000008d74783b */ /* 0x002fe60000004200 */
        /* <DEDUP_REMOVED lines=10> */
[C---:B------:R-:W-:Y:S01]  /*16040*/  FFMA.FTZ R10, R3.reuse, R109, R10 ;  /* 0x0000006d030a7223 */ /* 0x040fe2000001000a */
[----:B------:R-:W-:Y:S01]  /*16050*/  I2FP.F32.S32 R107, R107 ;  /* 0x0000006b006b7245 */ /* 0x000fe20000201400 */
[CC--:B------:R-:W-:Y:S01]  /*16060*/  FFMA.FTZ R11, R3.reuse, R104.reuse, R11 ;  /* 0x00000068030b7223 */ /* 0x0c0fe2000001000b */
[C---:B------:R-:W-:Y:S01]  /*16070*/  FFMA.FTZ R9, R3.reuse, R104, R9 ;  /* 0x0000006803097223 */ /* 0x040fe20000010009 */
[C---:B------:R-:W-:Y:S01]  /*16080*/  IADD3 R104, R0.reuse, 0x19, RZ ;  /* 0x0000001900687810 */ /* 0x040fe20007ffe0ff */
        /* <DEDUP_REMOVED lines=24> */
[----:B------:R-:W-:Y:S02]  /*16210*/  FMNMX.FTZ R104, R8, R107, !PT ;  /* 0x0000006b08687209 */ /* 0x000fe40007810000 */
[C---:B------:R-:W-:Y:S01]  /*16220*/  IADD3 R108, R0.reuse, 0x28, RZ ;  /* 0x00000028006c7810 */ /* 0x040fe20007ffe0ff */
[----:B------:R-:W-:Y:S01]  /*16230*/  FFMA.FTZ R15, R3, R2, R15 ;  /* 0x00000002030f7223 */ /* 0x000fe2000001000f */
[----:B------:R-:W-:Y:S01]  /*16240*/  FMNMX.FTZ R107, R11, R106, !PT ;  /* 0x0000006a0b6b7209 */ /* 0x000fe20007810000 */
[----:B------:R-:W-:Y:S01]  /*16250*/  FFMA.FTZ R13, R3, R2, R13 ;  /* 0x00000002030d7223 */ /* 0x000fe2000001000d */
[----:B------:R-:W-:Y:S02]  /*16260*/  FMNMX.FTZ R109, R9, R104, !PT ;  /* 0x00000068096d7209 */ /* 0x000fe40007810000 */
[----:B------:R-:W-:Y:S02]  /*16270*/  IADD3 R2, R0, 0x21, RZ ;  /* 0x0000002100027810 */ /* 0x000fe40007ffe0ff */
        /* <DEDUP_REMOVED lines=10> */
[----:B------:R-:W-:Y:S02]  /*16320*/  IADD3 R2, R0, 0x29, RZ ;  /* 0x0000002900027810 */ /* 0x000fe40007ffe0ff */
[----:B------:R-:W-:Y:S02]  /*16330*/  FMNMX.FTZ R106, R18, R111, !PT ;  /* 0x0000006f126a7209 */ /* 0x000fe40007810000 */
[----:B------:R-:W-:Y:S02]  /*16340*/  FMNMX.FTZ R104, R16, R109, !PT ;  /* 0x0000006d10687209 */ /* 0x000fe40007810000 */
[----:B------:R-:W-:Y:S02]  /*16350*/  I2FP.F32.S32 R2, R2 ;  /* 0x0000000200027245 */ /* 0x000fe40000201400 */
        /* <DEDUP_REMOVED lines=47> */
[----:B------:R-:W-:Y:S01]  /*16650*/  FSETP.NEU.FTZ.AND P0, PT, R0, -INF , PT ;  /* 0xff8000000000780b */ /* 0x000fe20003f1d000 */
[----:B------:R-:W1:Y:S01]  /*16660*/  LDSM.16.MT88.4 R108, [R144+0x8000] ;  /* 0x00800000906c783b */ /* 0x000e620000004200 */
[----:B------:R-:W-:Y:S01]  /*16670*/  FADD.FTZ R105, -R2, R101 ;  /* 0x0000006502697221 */ /* 0x000fe20000010100 */
[----:B------:R-:W-:Y:S01]  /*16680*/  FMUL.FTZ R101, R104, UR4 ;  /* 0x0000000468657c20 */ /* 0x000fe20008410000 */
[----:B------:R-:W-:Y:S01]  /*16690*/  FSEL R127, R127, RZ, P0 ;  /* 0x000000ff7f7f7208 */ /* 0x000fe20000000000 */
[C---:B------:R-:W-:Y:S01]  /*166a0*/  FMUL.FTZ R126, R2.reuse, UR4 ;  /* 0x00000004027e7c20 */ /* 0x040fe20008410000 */
[----:B------:R-:W-:Y:S01]  /*166b0*/  FMUL.FTZ R106, R105, UR4 ;  /* 0x00000004696a7c20 */ /* 0x000fe20008410000 */
[----:B------:R-:W-:Y:S02]  /*166c0*/  FSETP.NEU.FTZ.AND P0, PT, R2, -INF , PT ;  /* 0xff8000000200780b */ /* 0x000fe40003f1d000 */
[--C-:B------:R-:W-:Y:S01]  /*166d0*/  FFMA.FTZ R122, R10, UR4, -R127.reuse ;  /* 0x000000040a7a7c23 */ /* 0x100fe2000801087f */
[----:B------:R2:W3:Y:S01]  /*166e0*/  MUFU.EX2 R104, R106 ;  /* 0x0000006a00687308 */ /* 0x0004e20000000800 */
[----:B------:R-:W-:Y:S01]  /*166f0*/  FSEL R126, R126, RZ, P0 ;  /* 0x000000ff7e7e7208 */ /* 0x000fe20000000000 */
[--C-:B------:R-:W-:Y:S01]  /*16700*/  FFMA.FTZ R105, R11, UR4, -R127.reuse ;  /* 0x000000040b697c23 */ /* 0x100fe2000801087f */
[--C-:B------:R-:W-:Y:S01]  /*16710*/  FFMA.FTZ R124, R6, UR4, -R127.reuse ;  /* 0x00000004067c7c23 */ /* 0x100fe2000801087f */
[--C-:B------:R-:W-:Y:S01]  /*16720*/  FFMA.FTZ R107, R7, UR4, -R127.reuse ;  /* 0x00000004076b7c23 */ /* 0x100fe2000801087f */
[--C-:B------:R-:W-:Y:S01]  /*16730*/  FFMA.FTZ R173, R30, UR4, -R127.reuse ;  /* 0x000000041ead7c23 */ /* 0x100fe2000801087f */
[--C-:B------:R-:W-:Y:S01]  /*16740*/  FFMA.FTZ R121, R8, UR4, -R126.reuse ;  /* 0x0000000408797c23 */ /* 0x100fe2000801087e */
[--C-:B------:R-:W-:Y:S01]  /*16750*/  FFMA.FTZ R125, R4, UR4, -R126.reuse ;  /* 0x00000004047d7c23 */ /* 0x100fe2000801087e */
[--C-:B------:R-:W-:Y:S02]  /*16760*/  FFMA.FTZ R123, R5, UR4, -R126.reuse ;  /* 0x00000004057b7c23 */ /* 0x100fe4000801087e */
[----:B------:R-:W4:Y:S01]  /*16770*/  MUFU.EX2 R101, R101 ;  /* 0x0000006500657308 */ /* 0x000f220000000800 */
[--C-:B------:R-:W-:Y:S01]  /*16780*/  FFMA.FTZ R128, R12, UR4, -R126.reuse ;  /* 0x000000040c807c23 */ /* 0x100fe2000801087e */
[--C-:B------:R-:W-:Y:S01]  /*16790*/  FFMA.FTZ R129, R13, UR4, -R126.reuse ;  /* 0x000000040d817c23 */ /* 0x100fe2000801087e */
[--C-:B------:R-:W-:Y:S01]  /*167a0*/  FFMA.FTZ R131, R21, UR4, -R126.reuse ;  /* 0x0000000415837c23 */ /* 0x100fe2000801087e */
[--C-:B------:R-:W-:Y:S01]  /*167b0*/  FFMA.FTZ R130, R24, UR4, -R126.reuse ;  /* 0x0000000418827c23 */ /* 0x100fe2000801087e */
[--C-:B------:R-:W-:Y:S01]  /*167c0*/  FFMA.FTZ R30, R31, UR4, -R127.reuse ;  /* 0x000000041f1e7c23 */ /* 0x100fe2000801087f */
[----:B------:R-:W-:Y:S01]  /*167d0*/  FFMA.FTZ R31, R34, UR4, -R127 ;  /* 0x00000004221f7c23 */ /* 0x000fe2000801087f */
[--C-:B------:R-:W-:Y:S01]  /*167e0*/  FFMA.FTZ R28, R28, UR4, -R126.reuse ;  /* 0x000000041c1c7c23 */ /* 0x100fe2000801087e */
[----:B--2---:R-:W-:Y:S02]  /*167f0*/  FFMA.FTZ R106, R9, UR4, -R126 ;  /* 0x00000004096a7c23 */ /* 0x004fe4000801087e */
        /* <DEDUP_REMOVED lines=72> */
[----:B------:R-:W-:Y:S01]  /*16c80*/  MUFU.EX2 R128, R128 ;  /* 0x0000008000807308 */ /* 0x000fe20000000800 */
[----:B----4-:R-:W-:Y:S01]  /*16c90*/  F2FP.BF16.F32.PACK_AB R98, R106, R121 ;  /* 0x000000796a62723e */ /* 0x010fe200000010ff */
[C---:B------:R-:W-:Y:S01]  /*16ca0*/  FMUL.FTZ R12, R104.reuse, R88 ;  /* 0x00000058680c7220 */ /* 0x040fe20000410000 */
[C---:B------:R-:W-:Y:S01]  /*16cb0*/  FMUL.FTZ R13, R104.reuse, R89 ;  /* 0x00000059680d7220 */ /* 0x040fe20000410000 */
[----:B------:R-:W-:Y:S01]  /*16cc0*/  FFMA.FTZ R124, R101, R168, R124 ;  /* 0x000000a8657c7223 */ /* 0x000fe2000001007c */
[----:B------:R-:W-:Y:S01]  /*16cd0*/  ISETP.GT.AND P0, PT, R161, 0x1, PT ;  /* 0x00000001a100780c */ /* 0x000fe20003f04270 */
[----:B------:R-:W-:Y:S01]  /*16ce0*/  FFMA.FTZ R125, R104, R169, R125 ;  /* 0x000000a9687d7223 */ /* 0x000fe2000001007d */
[----:B------:R-:W-:Y:S01]  /*16cf0*/  MOV R161, R120 ;  /* 0x0000007800a17202 */ /* 0x000fe20000000f00 */
[C---:B-1----:R-:W-:Y:S02]  /*16d00*/  HMMA.16816.F32.BF16 R4, R96.reuse, R108, R4 ;  /* 0x0000006c6004723c */ /* 0x042fe40000041804 */
[----:B------:R-:W-:Y:S03]  /*16d10*/  MUFU.EX2 R131, R131 ;  /* 0x0000008300837308 */ /* 0x000fe60000000800 */
[----:B------:R-:W-:Y:S01]  /*16d20*/  FADD.FTZ R107, R107, R124 ;  /* 0x0000007c6b6b7221 */ /* 0x000fe20000010000 */
[C---:B------:R-:W-:Y:S01]  /*16d30*/  HMMA.16816.F32.BF16 R8, R96.reuse, R110, R8 ;  /* 0x0000006e6008723c */ /* 0x040fe20000041808 */
[----:B------:R-:W1:Y:S05]  /*16d40*/  LDSM.16.MT88.4 R108, [R144+0xa000] ;  /* 0x00a00000906c783b */ /* 0x000e6a0000004200 */
[----:B------:R-:W-:Y:S01]  /*16d50*/  MUFU.EX2 R130, R130 ;  /* 0x0000008200827308 */ /* 0x000fe20000000800 */
[C---:B------:R-:W-:Y:S09]  /*16d60*/  HMMA.16816.F32.BF16 R36, R96.reuse, R112, R36 ;  /* 0x000000706024723c */ /* 0x040ff20000041824 */
[----:B------:R-:W-:Y:S01]  /*16d70*/  MUFU.EX2 R129, R129 ;  /* 0x0000008100817308 */ /* 0x000fe20000000800 */
[C---:B------:R-:W-:Y:S01]  /*16d80*/  HMMA.16816.F32.BF16 R40, R96.reuse, R114, R40 ;  /* 0x000000726028723c */ /* 0x040fe20000041828 */
[----:B------:R-:W2:Y:S05]  /*16d90*/  LDSM.16.MT88.4 R112, [R142+0xa000] ;  /* 0x00a000008e70783b */ /* 0x000eaa0000004200 */
[C---:B------:R-:W-:Y:S03]  /*16da0*/  HMMA.16816.F32.BF16 R44, R96.reuse, R116, R44 ;  /* 0x00000074602c723c */ /* 0x040fe6000004182c */
[----:B------:R-:W-:Y:S03]  /*16db0*/  MUFU.EX2 R173, R173 ;  /* 0x000000ad00ad7308 */ /* 0x000fe60000000800 */
[C---:B------:R-:W-:Y:S07]  /*16dc0*/  HMMA.16816.F32.BF16 R48, R96.reuse, R118, R48 ;  /* 0x000000766030723c */ /* 0x040fee0000041830 */
[----:B------:R-:W-:Y:S01]  /*16dd0*/  MUFU.EX2 R30, R30 ;  /* 0x0000001e001e7308 */ /* 0x000fe20000000800 */
[--C-:B------:R-:W-:Y:S01]  /*16de0*/  FFMA.FTZ R117, R14, UR4, -R127.reuse ;  /* 0x000000040e757c23 */ /* 0x100fe2000801087f */
[C---:B---3--:R-:W-:Y:S03]  /*16df0*/  HMMA.16816.F32.BF16 R52, R96.reuse, R92, R52 ;  /* 0x0000005c6034723c */ /* 0x048fe60000041834 */
[----:B------:R-:W-:Y:S03]  /*16e00*/  FMUL.FTZ R14, R101, R90 ;  /* 0x0000005a650e7220 */ /* 0x000fe60000410000 */
[C---:B------:R-:W-:Y:S01]  /*16e10*/  HMMA.16816.F32.BF16 R56, R96.reuse, R94, R56 ;  /* 0x0000005e6038723c */ /* 0x040fe20000041838 */
[----:B------:R-:W3:Y:S01]  /*16e20*/  LDSM.16.MT88.4 R92, [R141+0xa000] ;  /* 0x00a000008d5c783b */ /* 0x000ee20000004200 */
[----:B------:R-:W-:Y:S03]  /*16e30*/  MUFU.EX2 R117, R117 ;  /* 0x0000007500757308 */ /* 0x000fe60000000800 */
[--C-:B------:R-:W-:Y:S01]  /*16e40*/  FFMA.FTZ R116, R15, UR4, -R127.reuse ;  /* 0x000000040f747c23 */ /* 0x100fe2000801087f */
[C---:B-1----:R-:W-:Y:S06]  /*16e50*/  HMMA.16816.F32.BF16 R60, R96.reuse, R108, R60 ;  /* 0x0000006c603c723c */ /* 0x042fec000004183c */
[----:B------:R-:W-:Y:S01]  /*16e60*/  MUFU.EX2 R31, R31 ;  /* 0x0000001f001f7308 */ /* 0x000fe20000000800 */
[----:B------:R-:W-:Y:S01]  /*16e70*/  FMUL.FTZ R15, R101, R91 ;  /* 0x0000005b650f7220 */ /* 0x000fe20000410000 */
[C---:B------:R-:W-:Y:S01]  /*16e80*/  HMMA.16816.F32.BF16 R64, R96.reuse, R110, R64 ;  /* 0x0000006e6040723c */ /* 0x040fe20000041840 */
[----:B------:R-:W1:Y:S02]  /*16e90*/  LDSM.16.MT88.4 R108, [R140+0xa000] ;  /* 0x00a000008c6c783b */ /* 0x000e640000004200 */
[--C-:B------:R-:W-:Y:S03]  /*16ea0*/  FFMA.FTZ R118, R18, UR4, -R127.reuse ;  /* 0x0000000412767c23 */ /* 0x100fe6000801087f */
[C---:B--2---:R-:W-:Y:S02]  /*16eb0*/  HMMA.16816.F32.BF16 R68, R96.reuse, R112, R68 ;  /* 0x000000706044723c */ /* 0x044fe40000041844 */
[----:B------:R-:W-:Y:S01]  /*16ec0*/  MUFU.EX2 R116, R116 ;  /* 0x0000007400747308 */ /* 0x000fe20000000800 */
[----:B------:R-:W-:Y:S02]  /*16ed0*/  LDSM.16.MT88.4 R88, [R141+0x8800] ;  /* 0x008800008d58783b */ /* 0x000fe40000004200 */
[--C-:B------:R-:W-:Y:S01]  /*16ee0*/  FFMA.FTZ R119, R19, UR4, -R127.reuse ;  /* 0x0000000413777c23 */ /* 0x100fe2000801087f */
[C---:B------:R-:W-:Y:S06]  /*16ef0*/  HMMA.16816.F32.BF16 R72, R96.reuse, R114, R72 ;  /* 0x000000726048723c */ /* 0x040fec0000041848 */
[----:B------:R-:W-:Y:S01]  /*16f00*/  MUFU.EX2 R118, R118 ;  /* 0x0000007600767308 */ /* 0x000fe20000000800 */
[----:B------:R-:W-:Y:S01]  /*16f10*/  LDSM.16.MT88.4 R112, [R142+0x8800] ;  /* 0x008800008e70783b */ /* 0x000fe20000004200 */
[----:B------:R-:W-:Y:S08]  /*16f20*/  MOV R101, R2 ;  /* 0x0000000200657202 */ /* 0x000ff00000000f00 */
[----:B------:R-:W2:Y:S01]  /*16f30*/  MUFU.EX2 R119, R119 ;  /* 0x0000007700777308 */ /* 0x000ea20000000800 */
[C---:B---3--:R-:W-:Y:S09]  /*16f40*/  HMMA.16816.F32.BF16 R76, R96.reuse, R92, R76 ;  /* 0x0000005c604c723c */ /* 0x048ff2000004184c */
[----:B------:R-:W-:Y:S01]  /*16f50*/  MUFU.EX2 R28, R28 ;  /* 0x0000001c001c7308 */ /* 0x000fe20000000800 */
[C---:B------:R-:W-:Y:S01]  /*16f60*/  HMMA.16816.F32.BF16 R80, R96.reuse, R94, R80 ;  /* 0x0000005e6050723c */ /* 0x040fe20000041850 */
[----:B------:R-:W3:Y:S02]  /*16f70*/  LDSM.16.MT88.4 R92, [R144+0x8800] ;  /* 0x00880000905c783b */ /* 0x000ee40000004200 */
[----:B--2---:R-:W-:Y:S03]  /*16f80*/  F2FP.BF16.F32.PACK_AB R19, R119, R118 ;  /* 0x000000767713723e */ /* 0x004fe600000010ff */
[C---:B-1----:R-:W-:Y:S06]  /*16f90*/  HMMA.16816.F32.BF16 R84, R96.reuse, R108, R84 ;  /* 0x0000006c6054723c */ /* 0x042fec0000041854 */
[----:B------:R-:W-:Y:S01]  /*16fa0*/  HMMA.16816.F32.BF16 R12, R96, R110, R12 ;  /* 0x0000006e600c723c */ /* 0x000fe2000004180c */
[----:B------:R-:W-:Y:S04]  /*16fb0*/  LDSM.16.MT88.4 R96, [R144+0xa800] ;  /* 0x00a800009060783b */ /* 0x000fe80000004200 */
[--C-:B------:R-:W-:Y:S01]  /*16fc0*/  FFMA.FTZ R109, R16, UR4, -R126.reuse ;  /* 0x00000004106d7c23 */ /* 0x100fe2000801087e */
[--C-:B------:R-:W-:Y:S01]  /*16fd0*/  FFMA.FTZ R108, R17, UR4, -R126.reuse ;  /* 0x00000004116c7c23 */ /* 0x100fe2000801087e */
[----:B------:R-:W-:Y:S01]  /*16fe0*/  F2FP.BF16.F32.PACK_AB R17, R116, R117 ;  /* 0x000000757411723e */ /* 0x000fe200000010ff */
[--C-:B------:R-:W-:Y:S03]  /*16ff0*/  FFMA.FTZ R110, R22, UR4, -R127.reuse ;  /* 0x00000004166e7c23 */ /* 0x100fe6000801087f */
[----:B------:R-:W-:Y:S01]  /*17000*/  MUFU.EX2 R109, R109 ;  /* 0x0000006d006d7308 */ /* 0x000fe20000000800 */
[----:B------:R-:W-:Y:S01]  /*17010*/  F2FP.BF16.F32.PACK_AB R16, R129, R128 ;  /* 0x000000808110723e */ /* 0x000fe200000010ff */
[--C-:B------:R-:W-:Y:S08]  /*17020*/  FFMA.FTZ R111, R23, UR4, -R127.reuse ;  /* 0x00000004176f7c23 */ /* 0x100ff0000801087f */
[----:B------:R-:W1:Y:S10]  /*17030*/  MUFU.EX2 R108, R108 ;  /* 0x0000006c006c7308 */ /* 0x000e740000000800 */
[----:B------:R-:W-:Y:S10]  /*17040*/  MUFU.EX2 R110, R110 ;  /* 0x0000006e006e7308 */ /* 0x000ff40000000800 */
[----:B------:R-:W2:Y:S01]  /*17050*/  MUFU.EX2 R111, R111 ;  /* 0x0000006f006f7308 */ /* 0x000ea20000000800 */
[----:B-1----:R-:W-:Y:S07]  /*17060*/  F2FP.BF16.F32.PACK_AB R18, R108, R109 ;  /* 0x0000006d6c12723e */ /* 0x002fee00000010ff */
[C---:B---3--:R-:W-:Y:S06]  /*17070*/  HMMA.16816.F32.BF16 R4, R16.reuse, R92, R4 ;  /* 0x0000005c1004723c */ /* 0x048fec0000041804 */
[C---:B------:R-:W-:Y:S01]  /*17080*/  HMMA.16816.F32.BF16 R8, R16.reuse, R94, R8 ;  /* 0x0000005e1008723c */ /* 0x040fe20000041808 */
[----:B------:R-:W1:Y:S05]  /*17090*/  LDSM.16.MT88.4 R92, [R140+0x8800] ;  /* 0x008800008c5c783b */ /* 0x000e6a0000004200 */
[C---:B------:R-:W-:Y:S06]  /*170a0*/  HMMA.16816.F32.BF16 R36, R16.reuse, R112, R36 ;  /* 0x000000701024723c */ /* 0x040fec0000041824 */
[C---:B------:R-:W-:Y:S05]  /*170b0*/  HMMA.16816.F32.BF16 R40, R16.reuse, R114, R40 ;  /* 0x000000721028723c */ /* 0x040fea0000041828 */
[--C-:B------:R-:W-:Y:S01]  /*170c0*/  FFMA.FTZ R112, R26, UR4, -R127.reuse ;  /* 0x000000041a707c23 */ /* 0x100fe2000801087f */
[C---:B------:R-:W-:Y:S05]  /*170d0*/  HMMA.16816.F32.BF16 R44, R16.reuse, R88, R44 ;  /* 0x00000058102c723c */ /* 0x040fea000004182c */
[--C-:B------:R-:W-:Y:S01]  /*170e0*/  FFMA.FTZ R113, R27, UR4, -R127.reuse ;  /* 0x000000041b717c23 */ /* 0x100fe2000801087f */
[C---:B------:R-:W-:Y:S01]  /*170f0*/  HMMA.16816.F32.BF16 R48, R16.reuse, R90, R48 ;  /* 0x0000005a1030723c */ /* 0x040fe20000041830 */
[----:B------:R-:W3:Y:S01]  /*17100*/  LDSM.16.MT88.4 R88, [R142+0xa800] ;  /* 0x00a800008e58783b */ /* 0x000ee20000004200 */
[----:B------:R-:W-:Y:S03]  /*17110*/  MUFU.EX2 R112, R112 ;  /* 0x0000007000707308 */ /* 0x000fe60000000800 */
[--C-:B------:R-:W-:Y:S01]  /*17120*/  FFMA.FTZ R114, R20, UR4, -R126.reuse ;  /* 0x0000000414727c23 */ /* 0x100fe2000801087e */
[--C-:B------:R-:W-:Y:S01]  /*17130*/  FFMA.FTZ R115, R25, UR4, -R126.reuse ;  /* 0x0000000419737c23 */ /* 0x100fe2000801087e */
[----:B------:R-:W-:Y:S02]  /*17140*/  FFMA.FTZ R127, R35, UR4, -R127 ;  /* 0x00000004237f7c23 */ /* 0x000fe4000801087f */
[----:B------:R-:W-:Y:S03]  /*17150*/  LDSM.16.MT88.4 R20, [R141+0x9000] ;  /* 0x009000008d14783b */ /* 0x000fe60000004200 */
[----:B------:R-:W4:Y:S01]  /*17160*/  MUFU.EX2 R113, R113 ;  /* 0x0000007100717308 */ /* 0x000f220000000800 */
[C---:B-1----:R-:W-:Y:S04]  /*17170*/  HMMA.16816.F32.BF16 R52, R16.reuse, R92, R52 ;  /* 0x0000005c1034723c */ /* 0x042fe80000041834 */
[----:B------:R-:W-:Y:S05]  /*17180*/  LDSM.16.MT88.4 R24, [R140+0x9000] ;  /* 0x009000008c18783b */ /* 0x000fea0000004200 */
[----:B------:R-:W1:Y:S01]  /*17190*/  MUFU.EX2 R114, R114 ;  /* 0x0000007200727308 */ /* 0x000e620000000800 */
[C---:B------:R-:W-:Y:S02]  /*171a0*/  HMMA.16816.F32.BF16 R56, R16.reuse, R94, R56 ;  /* 0x0000005e1038723c */ /* 0x040fe40000041838 */
[----:B------:R-:W5:Y:S07]  /*171b0*/  LDSM.16.MT88.4 R92, [R141+0xa800] ;  /* 0x00a800008d5c783b */ /* 0x000f6e0000004200 */
[----:B------:R-:W1:Y:S01]  /*171c0*/  MUFU.EX2 R115, R115 ;  /* 0x0000007300737308 */ /* 0x000e620000000800 */
[C---:B------:R-:W-:Y:S06]  /*171d0*/  HMMA.16816.F32.BF16 R60, R16.reuse, R96, R60 ;  /* 0x00000060103c723c */ /* 0x040fec000004183c */
[C---:B------:R-:W-:Y:S01]  /*171e0*/  HMMA.16816.F32.BF16 R64, R16.reuse, R98, R64 ;  /* 0x000000621040723c */ /* 0x040fe20000041840 */
[----:B------:R-:W2:Y:S02]  /*171f0*/  LDSM.16.MT88.4 R96, [R140+0xa800] ;  /* 0x00a800008c60783b */ /* 0x000ea40000004200 */
[----:B------:R-:W1:Y:S03]  /*17200*/  MUFU.EX2 R34, R127 ;  /* 0x0000007f00227308 */ /* 0x000e660000000800 */
[C---:B---3--:R-:W-:Y:S06]  /*17210*/  HMMA.16816.F32.BF16 R68, R16.reuse, R88, R68 ;  /* 0x000000581044723c */ /* 0x048fec0000041844 */
[C---:B------:R-:W-:Y:S01]  /*17220*/  HMMA.16816.F32.BF16 R72, R16.reuse, R90, R72 ;  /* 0x0000005a1048723c */ /* 0x040fe20000041848 */
[----:B------:R-:W3:Y:S05]  /*17230*/  LDSM.16.MT88.4 R88, [R144+0x9000] ;  /* 0x009000009058783b */ /* 0x000eea0000004200 */
[C---:B-----5:R-:W-:Y:S06]  /*17240*/  HMMA.16816.F32.BF16 R76, R16.reuse, R92, R76 ;  /* 0x0000005c104c723c */ /* 0x060fec000004184c */
[C---:B------:R-:W-:Y:S01]  /*17250*/  HMMA.16816.F32.BF16 R80, R16.reuse, R94, R80 ;  /* 0x0000005e1050723c */ /* 0x040fe20000041850 */
[----:B------:R-:W5:Y:S05]  /*17260*/  LDSM.16.MT88.4 R92, [R142+0x9000] ;  /* 0x009000008e5c783b */ /* 0x000f6a0000004200 */
[C---:B--2---:R-:W-:Y:S06]  /*17270*/  HMMA.16816.F32.BF16 R84, R16.reuse, R96, R84 ;  /* 0x000000601054723c */ /* 0x044fec0000041854 */
[----:B------:R-:W-:Y:S07]  /*17280*/  HMMA.16816.F32.BF16 R12, R16, R98, R12 ;  /* 0x00000062100c723c */ /* 0x000fee000004180c */
[----:B------:R-:W-:Y:S04]  /*17290*/  F2FP.BF16.F32.PACK_AB R17, R111, R110 ;  /* 0x0000006e6f11723e */ /* 0x000fe800000010ff */
[----:B----4-:R-:W-:Y:S02]  /*172a0*/  F2FP.BF16.F32.PACK_AB R19, R113, R112 ;  /* 0x000000707113723e */ /* 0x010fe400000010ff */
[----:B-1----:R-:W-:Y:S02]  /*172b0*/  F2FP.BF16.F32.PACK_AB R16, R131, R114 ;  /* 0x000000728310723e */ /* 0x002fe400000010ff */
[----:B------:R-:W-:Y:S07]  /*172c0*/  F2FP.BF16.F32.PACK_AB R18, R115, R130 ;  /* 0x000000827312723e */ /* 0x000fee00000010ff */
[C---:B---3--:R-:W-:Y:S06]  /*172d0*/  HMMA.16816.F32.BF16 R4, R16.reuse, R88, R4 ;  /* 0x000000581004723c */ /* 0x048fec0000041804 */
[C---:B------:R-:W-:Y:S01]  /*172e0*/  HMMA.16816.F32.BF16 R8, R16.reuse, R90, R8 ;  /* 0x0000005a1008723c */ /* 0x040fe20000041808 */
[----:B------:R-:W1:Y:S05]  /*172f0*/  LDSM.16.MT88.4 R88, [R144+0xb000] ;  /* 0x00b000009058783b */ /* 0x000e6a0000004200 */
[C---:B-----5:R-:W-:Y:S06]  /*17300*/  HMMA.16816.F32.BF16 R36, R16.reuse, R92, R36 ;  /* 0x0000005c1024723c */ /* 0x060fec0000041824 */
[C---:B------:R-:W-:Y:S01]  /*17310*/  HMMA.16816.F32.BF16 R40, R16.reuse, R94, R40 ;  /* 0x0000005e1028723c */ /* 0x040fe20000041828 */
[----:B------:R-:W-:Y:S05]  /*17320*/  LDSM.16.MT88.4 R92, [R144+0x9800] ;  /* 0x00980000905c783b */ /* 0x000fea0000004200 */
[C---:B------:R-:W-:Y:S06]  /*17330*/  HMMA.16816.F32.BF16 R44, R16.reuse, R20, R44 ;  /* 0x00000014102c723c */ /* 0x040fec000004182c */
        /* <DEDUP_REMOVED lines=12> */
[C---:B------:R-:W-:Y:S05]  /*17400*/  HMMA.16816.F32.BF16 R80, R16.reuse, R26, R80 ;  /* 0x0000001a1050723c */ /* 0x040fea0000041850 */
[--C-:B------:R-:W-:Y:S01]  /*17410*/  FFMA.FTZ R25, R29, UR4, -R126.reuse ;  /* 0x000000041d197c23 */ /* 0x100fe2000801087e */
[C---:B-1----:R-:W-:Y:S05]  /*17420*/  HMMA.16816.F32.BF16 R84, R16.reuse, R88, R84 ;  /* 0x000000581054723c */ /* 0x042fea0000041854 */
[--C-:B------:R-:W-:Y:S01]  /*17430*/  FFMA.FTZ R24, R32, UR4, -R126.reuse ;  /* 0x0000000420187c23 */ /* 0x100fe2000801087e */
[----:B------:R-:W-:Y:S01]  /*17440*/  HMMA.16816.F32.BF16 R12, R16, R90, R12 ;  /* 0x0000005a100c723c */ /* 0x000fe2000004180c */
[----:B------:R-:W1:Y:S01]  /*17450*/  MUFU.EX2 R25, R25 ;  /* 0x0000001900197308 */ /* 0x000e620000000800 */
[----:B------:R-:W3:Y:S03]  /*17460*/  LDSM.16.MT88.4 R16, [R141+0x9800] ;  /* 0x009800008d10783b */ /* 0x000ee60000004200 */
[----:B------:R-:W-:Y:S01]  /*17470*/  FFMA.FTZ R126, R33, UR4, -R126 ;  /* 0x00000004217e7c23 */ /* 0x000fe2000801087e */
[----:B------:R-:W-:Y:S01]  /*17480*/  F2FP.BF16.F32.PACK_AB R89, R30, R173 ;  /* 0x000000ad1e59723e */ /* 0x000fe200000010ff */
[----:B------:R-:W-:Y:S01]  /*17490*/  FADD.FTZ R26, R123, R125 ;  /* 0x0000007d7b1a7221 */ /* 0x000fe20000010000 */
[----:B------:R-:W-:Y:S03]  /*174a0*/  F2FP.BF16.F32.PACK_AB R91, R34, R31 ;  /* 0x0000001f225b723e */ /* 0x000fe600000010ff */
[----:B------:R-:W-:Y:S01]  /*174b0*/  MUFU.EX2 R24, R24 ;  /* 0x0000001800187308 */ /* 0x000fe20000000800 */
[----:B------:R-:W-:Y:S04]  /*174c0*/  FADD.FTZ R121, R121, R26 ;  /* 0x0000001a79797221 */ /* 0x000fe80000010000 */
[----:B------:R-:W-:Y:S05]  /*174d0*/  FADD.FTZ R121, R106, R121 ;  /* 0x000000796a797221 */ /* 0x000fea0000010000 */
[----:B------:R-:W4:Y:S01]  /*174e0*/  MUFU.EX2 R27, R126 ;  /* 0x0000007e001b7308 */ /* 0x000f220000000800 */
[----:B-1----:R-:W-:Y:S01]  /*174f0*/  F2FP.BF16.F32.PACK_AB R88, R25, R28 ;  /* 0x0000001c1958723e */ /* 0x002fe200000010ff */
[----:B------:R-:W-:Y:S04]  /*17500*/  FADD.FTZ R128, R128, R121 ;  /* 0x0000007980807221 */ /* 0x000fe80000010000 */
[----:B------:R-:W-:Y:S01]  /*17510*/  FADD.FTZ R128, R129, R128 ;  /* 0x0000008081807221 */ /* 0x000fe20000010000 */
[----:B----4-:R-:W-:Y:S07]  /*17520*/  F2FP.BF16.F32.PACK_AB R90, R27, R24 ;  /* 0x000000181b5a723e */ /* 0x010fee00000010ff */
[C---:B------:R-:W-:Y:S01]  /*17530*/  HMMA.16816.F32.BF16 R96, R88.reuse, R92, R4 ;  /* 0x0000005c5860723c */ /* 0x040fe20000041804 */
[----:B------:R-:W1:Y:S05]  /*17540*/  LDSM.16.MT88.4 R4, [R140+0x9800] ;  /* 0x009800008c04783b */ /* 0x000e6a0000004200 */
[C---:B------:R-:W-:Y:S03]  /*17550*/  HMMA.16816.F32.BF16 R92, R88.reuse, R94, R8 ;  /* 0x0000005e585c723c */ /* 0x040fe60000041808 */
[----:B------:R-:W4:Y:S03]  /*17560*/  LDSM.16.MT88.4 R8, [R144+0xb800] ;  /* 0x00b800009008783b */ /* 0x000f260000004200 */
        /* <DEDUP_REMOVED lines=9> */
[C---:B----4-:R-:W-:Y:S06]  /*17600*/  HMMA.16816.F32.BF16 R60, R88.reuse, R8, R60 ;  /* 0x00000008583c723c */ /* 0x050fec000004183c */
[C---:B------:R-:W-:Y:S05]  /*17610*/  HMMA.16816.F32.BF16 R64, R88.reuse, R10, R64 ;  /* 0x0000000a5840723c */ /* 0x040fea0000041840 */
[----:B------:R-:W-:Y:S01]  /*17620*/  FADD.FTZ R8, R122, R107 ;  /* 0x0000006b7a087221 */ /* 0x000fe20000010000 */
[C---:B--2---:R-:W-:Y:S05]  /*17630*/  HMMA.16816.F32.BF16 R68, R88.reuse, R20, R68 ;  /* 0x000000145844723c */ /* 0x044fea0000041844 */
[----:B------:R-:W-:Y:S01]  /*17640*/  FADD.FTZ R8, R105, R8 ;  /* 0x0000000869087221 */ /* 0x000fe20000010000 */
[C---:B------:R-:W-:Y:S05]  /*17650*/  HMMA.16816.F32.BF16 R72, R88.reuse, R22, R72 ;  /* 0x000000165848723c */ /* 0x040fea0000041848 */
[----:B------:R-:W-:Y:S01]  /*17660*/  FADD.FTZ R117, R117, R8 ;  /* 0x0000000875757221 */ /* 0x000fe20000010000 */
[C---:B---3--:R-:W-:Y:S05]  /*17670*/  HMMA.16816.F32.BF16 R76, R88.reuse, R16, R76 ;  /* 0x00000010584c723c */ /* 0x048fea000004184c */
[----:B------:R-:W-:Y:S01]  /*17680*/  MOV R105, R0 ;  /* 0x0000000000697202 */ /* 0x000fe20000000f00 */
[----:B------:R-:W-:Y:S01]  /*17690*/  FADD.FTZ R117, R116, R117 ;  /* 0x0000007574757221 */ /* 0x000fe20000010000 */
[----:B------:R-:W-:Y:S01]  /*176a0*/  FADD.FTZ R9, R109, R128 ;  /* 0x000000806d097221 */ /* 0x000fe20000010000 */
[C---:B------:R-:W-:Y:S03]  /*176b0*/  HMMA.16816.F32.BF16 R80, R88.reuse, R18, R80 ;  /* 0x000000125850723c */ /* 0x040fe60000041850 */
[----:B------:R-:W-:Y:S01]  /*176c0*/  FADD.FTZ R118, R118, R117 ;  /* 0x0000007576767221 */ /* 0x000fe20000010000 */
[----:B------:R-:W-:Y:S02]  /*176d0*/  FADD.FTZ R9, R108, R9 ;  /* 0x000000096c097221 */ /* 0x000fe40000010000 */
[C---:B-1----:R-:W-:Y:S05]  /*176e0*/  HMMA.16816.F32.BF16 R84, R88.reuse, R4, R84 ;  /* 0x000000045854723c */ /* 0x042fea0000041854 */
        /* <DEDUP_REMOVED lines=19> */
.L_x_7352:
        /* <DEDUP_REMOVED lines=16> */
[----:B------:R-:W1:Y:S01]  /*17920*/  @P4 MUFU.RCP R6, R5 ;  /* 0x0000000500064308 */ /* 0x000e620000001000 */
[----:B------:R-:W2:Y:S07]  /*17930*/  @P4 LDC R25, c[0x0][0x2e8] ;  /* 0x0000ba00ff194b82 */ /* 0x000eae0000000800 */
[----:B------:R-:W3:Y:S08]  /*17940*/  @P3 MUFU.RCP R7, R4 ;  /* 0x0000000400073308 */ /* 0x000ef00000001000 */
[----:B------:R-:W5:Y:S01]  /*17950*/  @P4 MUFU.LG2 R5, R5 ;  /* 0x0000000500054308 */ /* 0x000f620000000c00 */
        /* <DEDUP_REMOVED lines=76> */
[----:B------:R-:W-:Y:S01]  /*17e20*/  IADD3 R8, -R8, R3, RZ ;  /* 0x0000000308087210 */ /* 0x000fe20007ffe1ff */
[----:B-----5:R-:W-:Y:S01]  /*17e30*/  @P4 FMUL.FTZ R5, R5, 0.69314718246459960938 ;  /* 0x3f31721805054820 */ /* 0x020fe20000410000 */
[----:B------:R-:W-:-:S02]  /*17e40*/  LOP3.LUT R10, R10, 0x1c0, RZ, 0xc0, !PT ;  /* 0x000001c00a0a7812 */ /* 0x000fc400078ec0ff */
[----:B------:R-:W-:Y:S02]  /*17e50*/  LOP3.LUT R11, R9, 0x1, RZ, 0xc0, !PT ;  /* 0x00000001090b7812 */ /* 0x000fe400078ec0ff */
[----:B------:R-:W-:Y:S02]  /*17e60*/  LEA R8, R7, R8, 0x9 ;  /* 0x0000000807087211 */ /* 0x000fe400078e48ff */
[----:B------:R-:W-:Y:S02]  /*17e70*/  LEA.HI R13, R10, R10, RZ, 0x1d ;  /* 0x0000000a0a0d7211 */ /* 0x000fe400078fe8ff */
[----:B------:R-:W-:Y:S02]  /*17e80*/  ISETP.NE.U32.AND P0, PT, R11, 0x1, PT ;  /* 0x000000010b00780c */ /* 0x000fe40003f05070 */
[----:B------:R-:W-:Y:S02]  /*17e90*/  LEA R8, R8, R13, 0x1 ;  /* 0x0000000d08087211 */ /* 0x000fe400078e08ff */
[----:B------:R-:W-:-:S02]  /*17ea0*/  R2P PR, R9, 0x6 ;  /* 0x0000000609007804 */ /* 0x000fc40000000000 */
[----:B------:R-:W-:Y:S01]  /*17eb0*/  LEA R11, R8, UR4, 0x1 ;  /* 0x00000004080b7c11 */ /* 0x000fe2000f8e08ff */
[----:B------:R-:W-:Y:S01]  /*17ec0*/  ULDC.U8 UR4, c[0x0][0x3d8] ;  /* 0x0000f60000047ab9 */ /* 0x000fe20000000000 */
[----:B------:R-:W-:Y:S02]  /*17ed0*/  MOV R8, 0x20 ;  /* 0x0000002000087802 */ /* 0x000fe40000000f00 */
[----:B------:R-:W-:Y:S02]  /*17ee0*/  MOV R10, 0x40 ;  /* 0x00000040000a7802 */ /* 0x000fe40000000f00 */
[C---:B------:R-:W-:Y:S02]  /*17ef0*/  IADD3 R9, R11.reuse, -0x10, RZ ;  /* 0xfffffff00b097810 */ /* 0x040fe40007ffe0ff */
[----:B------:R-:W-:Y:S02]  /*17f00*/  SEL R8, R8, 0xffffffe0, !P1 ;  /* 0xffffffe008087807 */ /* 0x000fe40004800000 */
[----:B------:R-:W-:-:S02]  /*17f10*/  @P0 IADD3 R9, R11, 0x10, RZ ;  /* 0x000000100b090810 */ /* 0x000fc40007ffe0ff */
[----:B------:R-:W-:Y:S02]  /*17f20*/  F2FP.BF16.F32.PACK_AB R96, R97, R96 ;  /* 0x000000606160723e */ /* 0x000fe400000010ff */
[----:B------:R-:W-:Y:S02]  /*17f30*/  F2FP.BF16.F32.PACK_AB R98, R99, R98 ;  /* 0x000000626362723e */ /* 0x000fe400000010ff */
[----:B------:R-:W-:Y:S01]  /*17f40*/  SEL R10, R10, 0xffffffc0, !P2 ;  /* 0xffffffc00a0a7807 */ /* 0x000fe20005000000 */
[----:B------:R-:W-:Y:S01]  /*17f50*/  STS [R11], R96 ;  /* 0x000000600b007388 */ /* 0x000fe20000000800 */
[----:B------:R-:W-:Y:S02]  /*17f60*/  F2FP.BF16.F32.PACK_AB R92, R93, R92 ;  /* 0x0000005c5d5c723e */ /* 0x000fe400000010ff */
[----:B------:R-:W-:Y:S01]  /*17f70*/  F2FP.BF16.F32.PACK_AB R94, R95, R94 ;  /* 0x0000005e5f5e723e */ /* 0x000fe200000010ff */
        /* <DEDUP_REMOVED lines=13> */
[----:B------:R-:W-:Y:S02]  /*18050*/  IADD3 R17, R11, R10, RZ ;  /* 0x0000000a0b117210 */ /* 0x000fe40007ffe0ff */
        /* <DEDUP_REMOVED lines=34> */
[----:B------:R3:W-:Y:S01]  /*18280*/  STS [R11+0x2400], R62 ;  /* 0x0024003e0b007388 */ /* 0x0007e20000000800 */
[----:B------:R-:W-:Y:S02]  /*18290*/  F2FP.BF16.F32.PACK_AB R88, R89, R88 ;  /* 0x000000585958723e */ /* 0x000fe400000010ff */
[----:B------:R-:W-:Y:S01]  /*182a0*/  F2FP.BF16.F32.PACK_AB R90, R91, R90 ;  /* 0x0000005a5b5a723e */ /* 0x000fe200000010ff */
[----:B------:R-:W-:Y:S01]  /*182b0*/  STS [R9+0x2000], R64 ;  /* 0x0020004009007388 */ /* 0x000fe20000000800 */
[----:B------:R-:W-:Y:S02]  /*182c0*/  ISETP.NE.AND P0, PT, RZ, UR4, PT ;  /* 0x00000004ff007c0c */ /* 0x000fe4000bf05270 */
[----:B------:R-:W-:Y:S01]  /*182d0*/  MOV R8, 0x7f800000 ;  /* 0x7f80000000087802 */ /* 0x000fe20000000f00 */
[----:B------:R4:W-:Y:S01]  /*182e0*/  STS [R9+0x2400], R66 ;  /* 0x0024004209007388 */ /* 0x0009e20000000800 */
[----:B--2---:R-:W-:-:S03]  /*182f0*/  @P4 FFMA.FTZ R8, R2, R25, R5 ;  /* 0x0000001902084223 */ /* 0x004fc60000010005 */
[----:B------:R-:W-:Y:S04]  /*18300*/  STS [R13+0x2000], R68 ;  /* 0x002000440d007388 */ /* 0x000fe80000000800 */
[----:B------:R1:W-:Y:S04]  /*18310*/  STS [R13+0x2400], R70 ;  /* 0x002400460d007388 */ /* 0x0003e80000000800 */
[----:B------:R2:W-:Y:S04]  /*18320*/  STS [R15+0x2000], R72 ;  /* 0x002000480f007388 */ /* 0x0005e80000000800 */
[----:B------:R2:W-:Y:S01]  /*18330*/  STS [R15+0x2400], R74 ;  /* 0x0024004a0f007388 */ /* 0x0005e20000000800 */
[----:B---3--:R-:W3:Y:S03]  /*18340*/  @P3 LDC R11, c[0x0][0x2e8] ;  /* 0x0000ba00ff0b3b82 */ /* 0x008ee60000000800 */
[----:B------:R2:W-:Y:S04]  /*18350*/  STS [R17+0x2000], R76 ;  /* 0x0020004c11007388 */ /* 0x0005e80000000800 */
[----:B------:R2:W-:Y:S01]  /*18360*/  STS [R17+0x2400], R78 ;  /* 0x0024004e11007388 */ /* 0x0005e20000000800 */
[----:B----4-:R-:W-:-:S03]  /*18370*/  MOV R9, 0x7f800000 ;  /* 0x7f80000000097802 */ /* 0x010fc60000000f00 */
[----:B------:R2:W-:Y:S04]  /*18380*/  STS [R19+0x2000], R80 ;  /* 0x0020005013007388 */ /* 0x0005e80000000800 */
        /* <DEDUP_REMOVED lines=8> */
[----:B------:R-:W1:Y:S01]  /*18410*/  S2R R13, SR_CTAID.Y ;  /* 0x00000000000d7919 */ /* 0x000e620000002600 */
[----:B------:R-:W1:Y:S01]  /*18420*/  LDC R0, c[0x0][0x2c4] ;  /* 0x0000b100ff007b82 */ /* 0x000e620000000800 */
[----:B------:R-:W-:Y:S01]  /*18430*/  ISETP.NE.AND P0, PT, R156, -0x1, PT ;  /* 0xffffffff9c00780c */ /* 0x000fe20003f05270 */
[----:B------:R-:W3:Y:S06]  /*18440*/  S2R R20, SR_CTAID.Z ;  /* 0x0000000000147919 */ /* 0x000eec0000002700 */
[----:B------:R-:W3:Y:S01]  /*18450*/  LDC R5, c[0x0][0x2e4] ;  /* 0x0000b900ff057b82 */ /* 0x000ee20000000800 */
[----:B-1----:R-:W-:-:S05]  /*18460*/  IMAD R11, R13, R0, RZ ;  /* 0x000000000d0b7224 */ /* 0x002fca00078e02ff */
[----:B------:R-:W-:-:S05]  /*18470*/  SEL R4, R11, R156, !P0 ;  /* 0x0000009c0b047207 */ /* 0x000fca0004000000 */
[----:B---3--:R-:W-:Y:S01]  /*18480*/  IMAD R4, R20, R5, R4 ;  /* 0x0000000514047224 */ /* 0x008fe200078e0204 */
[----:B------:R-:W-:Y:S06]  /*18490*/  BRA `(.L_x_7358) ;  /* 0x0000000000187947 */ /* 0x000fec0003800000 */
.L_x_7357:
[----:B------:R-:W1:Y:S01]  /*184a0*/  S2R R20, SR_CTAID.Z ;  /* 0x0000000000147919 */ /* 0x000e620000002700 */
[----:B------:R-:W1:Y:S01]  /*184b0*/  LDC R0, c[0x0][0x270] ;  /* 0x00009c00ff007b82 */ /* 0x000e620000000800 */
[----:B------:R-:W1:Y:S07]  /*184c0*/  S2R R13, SR_CTAID.Y ;  /* 0x00000000000d7919 */ /* 0x000e6e0000002600 */
[----:B------:R-:W3:Y:S01]  /*184d0*/  LDC R4, c[0x0][0x2c4] ;  /* 0x0000b100ff047b82 */ /* 0x000ee20000000800 */
[----:B-1----:R-:W-:-:S04]  /*184e0*/  IMAD R5, R13, R0, R20 ;  /* 0x000000000d057224 */ /* 0x002fc800078e0214 */
[----:B---3--:R-:W-:-:S07]  /*184f0*/  IMAD R4, R5, R4, RZ ;  /* 0x0000000405047224 */ /* 0x008fce00078e02ff */
.L_x_7358:
        /* <DEDUP_REMOVED lines=26> */
.L_x_7360:
[----:B------:R-:W-:Y:S05]  /*186a0*/  BSYNC B0 ;  /* 0x0000000000007941 */ /* 0x000fea0003800000 */
.L_x_7359:
[----:B------:R-:W4:Y:S01]  /*186b0*/  S2UR UR5, SR_CTAID.X ;  /* 0x00000000000579c3 */ /* 0x000f220000002500 */
[----:B-1----:R-:W-:Y:S01]  /*186c0*/  SHF.R.S32.HI R7, RZ, 0x1f, R0 ;  /* 0x0000001fff077819 */ /* 0x002fe20000011400 */
[----:B---3--:R1:W3:Y:S01]  /*186d0*/  LDS.128 R8, [R163+0x1800] ;  /* 0x00180000a3087984 */ /* 0x0082e20000000c00 */
[----:B------:R-:W-:Y:S01]  /*186e0*/  ISETP.NE.AND P0, PT, R156, -0x1, PT ;  /* 0xffffffff9c00780c */ /* 0x000fe20003f05270 */
[----:B------:R-:W-:Y:S01]  /*186f0*/  BSSY B0, `(.L_x_7361) ;  /* 0x0000035000007945 */ /* 0x000fe20003800000 */
[----:B------:R-:W-:Y:S02]  /*18700*/  LEA.HI R0, R7, R0, RZ, 0x3 ;  /* 0x0000000007007211 */ /* 0x000fe400078f18ff */
[----:B------:R-:W-:Y:S01]  /*18710*/  SHF.R.S32.HI R7, RZ, 0x1f, R13 ;  /* 0x0000001fff077819 */ /* 0x000fe2000001140d */
[----:B------:R-:W2:Y:S01]  /*18720*/  LDC.64 R2, c[0x0][0x290] ;  /* 0x0000a400ff027b82 */ /* 0x000ea20000000a00 */
[----:B------:R-:W-:-:S05]  /*18730*/  SHF.R.S32.HI R0, RZ, 0x3, R0 ;  /* 0x00000003ff007819 */ /* 0x000fca0000011400 */
[----:B------:R-:W-:Y:S02]  /*18740*/  VIADD R6, R0, 0x10 ;  /* 0x0000001000067836 */ /* 0x000fe40000000000 */
[----:B------:R-:W5:Y:S01]  /*18750*/  LDC.64 R4, c[0x0][0x298] ;  /* 0x0000a600ff047b82 */ /* 0x000f620000000a00 */
[----:B----4-:R-:W-:-:S04]  /*18760*/  USHF.L.U32 UR5, UR5, 0x6, URZ ;  /* 0x0000000605057899 */ /* 0x010fc8000800063f */
[----:B------:R-:W-:Y:S02]  /*18770*/  USHF.R.S32.HI UR4, URZ, 0x1f, UR5 ;  /* 0x0000001f3f047899 */ /* 0x000fe40008011405 */
[----:B------:R-:W-:Y:S02]  /*18780*/  VIADD R155, R155, -UR5 ;  /* 0x800000059b9b7c36 */ /* 0x000fe40008000000 */
[----:B--2---:R-:W-:-:S03]  /*18790*/  IMAD.WIDE.U32 R16, R13, R2, RZ ;  /* 0x000000020d107225 */ /* 0x004fc600078e00ff */
[----:B------:R-:W-:Y:S01]  /*187a0*/  ISETP.GE.AND P5, PT, R6, R155, PT ;  /* 0x0000009b0600720c */ /* 0x000fe20003fa6270 */
[----:B------:R-:W-:Y:S01]  /*187b0*/  IMAD R6, R7, R2, RZ ;  /* 0x0000000207067224 */ /* 0x000fe200078e02ff */
[----:B------:R-:W-:-:S03]  /*187c0*/  SHF.R.S32.HI R7, RZ, 0x1f, R102 ;  /* 0x0000001fff077819 */ /* 0x000fc60000011466 */
[----:B------:R-:W-:Y:S01]  /*187d0*/  IMAD R3, R13, R3, R6 ;  /* 0x000000030d037224 */ /* 0x000fe200078e0206 */
[----:B------:R-:W-:Y:S01]  /*187e0*/  MOV R6, R102 ;  /* 0x0000006600067202 */ /* 0x000fe20000000f00 */
[----:B-----5:R-:W-:-:S04]  /*187f0*/  IMAD.WIDE.U32 R14, R156, R4, RZ ;  /* 0x000000049c0e7225 */ /* 0x020fc800078e00ff */
[----:B------:R-:W-:Y:S01]  /*18800*/  IMAD.WIDE.U32 R12, R4, UR5, R6 ;  /* 0x00000005040c7c25 */ /* 0x000fe2000f8e0006 */
[----:B------:R-:W-:Y:S02]  /*18810*/  SEL R2, R16, R14, !P0 ;  /* 0x0000000e10027207 */ /* 0x000fe40004000000 */
[----:B------:R-:W-:Y:S01]  /*18820*/  SHF.R.S32.HI R7, RZ, 0x1f, R20 ;  /* 0x0000001fff077819 */ /* 0x000fe20000011414 */
[----:B------:R-:W-:Y:S02]  /*18830*/  IMAD R6, R4, UR4, RZ ;  /* 0x0000000404067c24 */ /* 0x000fe4000f8e02ff */
[----:B------:R-:W-:Y:S02]  /*18840*/  IMAD R156, R156, R5, R15 ;  /* 0x000000059c9c7224 */ /* 0x000fe400078e020f */
[----:B------:R-:W-:Y:S01]  /*18850*/  @!P0 IMAD.IADD R156, R17, 0x1, R3 ;  /* 0x00000001119c8824 */ /* 0x000fe200078e0203 */
[----:B------:R-:W-:Y:S01]  /*18860*/  IADD3 R12, P0, R2, R12, RZ ;  /* 0x0000000c020c7210 */ /* 0x000fe20007f1e0ff */
[----:B------:R-:W-:Y:S01]  /*18870*/  IMAD R3, R5, UR5, R6 ;  /* 0x0000000505037c24 */ /* 0x000fe2000f8e0206 */
[----:B------:R-:W-:Y:S01]  /*18880*/  ULDC.64 UR4, c[0x0][0x2a0] ;  /* 0x0000a80000047ab9 */ /* 0x000fe20000000a00 */
[----:B------:R1:W2:Y:S01]  /*18890*/  LDS.128 R16, [R163] ;  /* 0x00000000a3107984 */ /* 0x0002a20000000c00 */
        /* <DEDUP_REMOVED lines=24> */
[----:B--2---:R3:W-:Y:S04]  /*18a20*/  @!P1 STG.E.128 desc[UR6][R22.64], R16 ;  /* 0x0000001016009986 */ /* 0x0047e8000c101d06 */
[----:B----4-:R3:W-:Y:S02]  /*18a30*/  @!P0 STG.E.128 desc[UR6][R22.64+0x80], R12 ;  /* 0x0000800c16008986 */ /* 0x0107e4000c101d06 */
.L_x_7362:
[----:B------:R-:W-:Y:S05]  /*18a40*/  BSYNC B0 ;  /* 0x0000000000007941 */ /* 0x000fea0003800000 */
.L_x_7361:
[----:B--23--:R2:W3:Y:S01]  /*18a50*/  LDS.128 R16, [R163+0x800] ;  /* 0x00080000a3107984 */ /* 0x00c4e20000000c00 */
        /* <DEDUP_REMOVED lines=19> */
.L_x_7364:
[----:B------:R-:W-:Y:S05]  /*18b90*/  BSYNC B0 ;  /* 0x0000000000007941 */ /* 0x000fea0003800000 */
.L_x_7363:
        /* <DEDUP_REMOVED lines=20> */
.L_x_7366:
[----:B------:R-:W-:Y:S05]  /*18ce0*/  BSYNC B0 ;  /* 0x0000000000007941 */ /* 0x000fea0003800000 */
.L_x_7365:
        /* <DEDUP_REMOVED lines=20> */
.L_x_7367:
        /* <DEDUP_REMOVED lines=13> */
.L_x_8532:


//--------------------- .text._ZN5flash24flash_fwd_splitkv_kernelI23Flash_fwd_kernel_traitsILi128ELi64ELi64ELi4ELb0ELb0EN7cutlass10bfloat16_tE19Flash_kernel_traitsILi128ELi64ELi64ELi4ES3_EELb1ELb0ELb1ELb0ELb0ELb1ELb0ELb1EEEvNS_16Flash_fwd_paramsE --------------------------
	.section	.text._ZN5flash24flash_fwd_splitkv_kernelI23Flash_fwd_kernel_traitsILi128ELi64ELi64ELi4ELb0ELb0EN7cutlass10bfloat16_tE19Flash_kernel_traitsILi128ELi64ELi64ELi4ES3_EELb1ELb0ELb1ELb0ELb0ELb1ELb0ELb1EEEvNS_16Flash_fwd_paramsE,"ax",@progbits
	.align	128
        .global         _ZN5flash24flash_fwd_splitkv_kernelI23Flash_fwd_kernel_traitsILi128ELi64ELi64ELi4ELb0ELb0EN7cutlass10bfloat16_tE19Flash_kernel_traitsILi128ELi64ELi64ELi4ES3_EELb1ELb0ELb1ELb0ELb0ELb1ELb0ELb1EEEvNS_16Flash_fwd_paramsE
        .type           _ZN5flash24flash_fwd_splitkv_kernelI23Flash_fwd_kernel_traitsILi128ELi64ELi64ELi4ELb0ELb0EN7cutlass10bfloat16_tE19Flash_kernel_traitsILi128ELi64ELi64ELi4ES3_EELb1ELb0ELb1ELb0ELb0ELb1ELb0ELb1EEEvNS_16Flash_fwd_paramsE,@function
        .size           _ZN5flash24flash_fwd_splitkv_kernelI23Flash_fwd_kernel_traitsILi128ELi64ELi64ELi4ELb0ELb0EN7cutlass10bfloat16_tE19Flash_kernel_traitsILi128ELi64ELi64ELi4ES3_EELb1ELb0ELb1ELb0ELb0ELb1ELb0ELb1EEEvNS_16Flash_fwd_paramsE,(.L_x_8533 - _ZN5flash24flash_fwd_splitkv_kernelI23Flash_fwd_kernel_traitsILi128ELi64ELi64ELi4ELb0ELb0EN7cutlass10bfloat16_tE19Flash_kernel_traitsILi128ELi64ELi64ELi4ES3_EELb1ELb0ELb1ELb0ELb0ELb1ELb0ELb1EEEvNS_16Flash_fwd_paramsE)
        .other          _ZN5flash24flash_fwd_splitkv_kernelI23Flash_fwd_kernel_traitsILi128ELi64ELi64ELi4ELb0ELb0EN7cutlass10bfloat16_tE19Flash_kernel_traitsILi128ELi64ELi64ELi4ES3_EELb1ELb0ELb1ELb0ELb0ELb1ELb0ELb1EEEvNS_16Flash_fwd_paramsE,@"STO_CUDA_ENTRY STV_DEFAULT"
_ZN5flash24flash_fwd_splitkv_kernelI23Flash_fwd_kernel_traitsILi128ELi64ELi64ELi4ELb0ELb0EN7cutlass10bfloat16_tE19Flash_kernel_traitsILi128ELi64ELi64ELi4ES3_EELb1ELb0ELb1ELb0ELb0ELb1ELb0ELb1EEEvNS_16Flash_fwd_paramsE:
.text._ZN5flash24flash_fwd_splitkv_kernelI23Flash_fwd_kernel_traitsILi128ELi64ELi64ELi4ELb0ELb0EN7cutlass10bfloat16_tE19Flash_kernel_traitsILi128ELi64ELi64ELi4ES3_EELb1ELb0ELb1ELb0ELb0ELb1ELb0ELb1EEEvNS_16Flash_fwd_paramsE:
        /* <DEDUP_REMOVED lines=40> */
.L_x_7368:
[----:B------:R-:W1:Y:S02]  /*0280*/  LDC R67, c[0x0][0x2c8] ;  /* 0x0000b200ff437b82 */ /* 0x000e640000000800 */
.L_x_7369:
        /* <DEDUP_REMOVED lines=94> */
.L_x_7372:
[----:B------:R-:W-:Y:S05]  /*0870*/  BSYNC B0 ;  /* 0x0000000000007941 */ /* 0x000fea0003800000 */
.L_x_7371:
        /* <DEDUP_REMOVED lines=19> */
.L_x_7374:
[----:B------:R-:W-:Y:S05]  /*09b0*/  BSYNC B0 ;  /* 0x0000000000007941 */ /* 0x000fea0003800000 */
.L_x_7373:
        /* <DEDUP_REMOVED lines=20> */
.L_x_7376:
[----:B------:R-:W-:Y:S05]  /*0b00*/  BSYNC B0 ;  /* 0x0000000000007941 */ /* 0x000fea0003800000 */
.L_x_7375:
        /* <DEDUP_REMOVED lines=19> */
.L_x_7378:
[----:B------:R-:W-:Y:S05]  /*0c40*/  BSYNC B0 ;  /* 0x0000000000007941 */ /* 0x000fea0003800000 */
.L_x_7377:
        /* <DEDUP_REMOVED lines=15> */
.L_x_7370:
        /* <DEDUP_REMOVED lines=22> */
.L_x_7379:
        /* <DEDUP_REMOVED lines=81> */
.L_x_7380:
        /* <DEDUP_REMOVED lines=48> */
.L_x_7382:
        /* <DEDUP_REMOVED lines=31> */
.L_x_7381:
        /* <DEDUP_REMOVED lines=237> */
.L_x_7452:
        /* <DEDUP_REMOVED lines=21> */
.L_x_7385:
[----:B------:R-:W-:Y:S05]  /*28c0*/  BSYNC B0 ;  /* 0x0000000000007941 */ /* 0x000fea0003800000 */
.L_x_7384:
        /* <DEDUP_REMOVED lines=12> */
.L_x_7387:
[----:B------:R-:W-:Y:S05]  /*2990*/  BSYNC B0 ;  /* 0x0000000000007941 */ /* 0x000fea0003800000 */
.L_x_7386:
        /* <DEDUP_REMOVED lines=12> */
.L_x_7389:
[----:B------:R-:W-:Y:S05]  /*2a60*/  BSYNC B0 ;  /* 0x0000000000007941 */ /* 0x000fea0003800000 */
.L_x_7388:
        /* <DEDUP_REMOVED lines=16> */
.L_x_7391:
[----:B------:R-:W-:Y:S05]  /*2b70*/  BSYNC B0 ;  /* 0x0000000000007941 */ /* 0x000fea0003800000 */
.L_x_7390:
        /* <DEDUP_REMOVED lines=61> */
.L_x_7397:
[----:B------:R-:W-:Y:S05]  /*2f50*/  BSYNC B0 ;  /* 0x0000000000007941 */ /* 0x000fea0003800000 */
.L_x_7396:
        /* <DEDUP_REMOVED lines=48> */
.L_x_7395:
[----:B------:R-:W-:Y:S05]  /*3260*/  BSYNC B1 ;  /* 0x0000000000017941 */ /* 0x000fea0003800000 */
.L_x_7394:
        /* <DEDUP_REMOVED lines=62> */
.L_x_7401:
[----:B------:R-:W-:Y:S05]  /*3650*/  BSYNC B0 ;  /* 0x0000000000007941 */ /* 0x000fea0003800000 */
.L_x_7400:
        /* <DEDUP_REMOVED lines=50> */
.L_x_7399:
[----:B------:R-:W-:Y:S05]  /*3980*/  BSYNC B1 ;  /* 0x0000000000017941 */ /* 0x000fea0003800000 */
.L_x_7398:
        /* <DEDUP_REMOVED lines=62> */
.L_x_7405:
[----:B------:R-:W-:Y:S05]  /*3d70*/  BSYNC B0 ;  /* 0x0000000000007941 */ /* 0x000fea0003800000 */
.L_x_7404:
        /* <DEDUP_REMOVED lines=50> */
.L_x_7403:
[----:B------:R-:W-:Y:S05]  /*40a0*/  BSYNC B1 ;  /* 0x0000000000017941 */ /* 0x000fea0003800000 */
.L_x_7402:
        /* <DEDUP_REMOVED lines=67> */
.L_x_7409:
[----:B------:R-:W-:Y:S05]  /*44e0*/  BSYNC B0 ;  /* 0x0000000000007941 */ /* 0x000fea0003800000 */
.L_x_7408:
        /* <DEDUP_REMOVED lines=50> */
.L_x_7407:
[----:B------:R-:W-:Y:S05]  /*4810*/  BSYNC B1 ;  /* 0x0000000000017941 */ /* 0x000fea0003800000 */
.L_x_7406:
        /* <DEDUP_REMOVED lines=9> */
.L_x_7393:
        /* <DEDUP_REMOVED lines=90> */
.L_x_7416:
[----:B------:R-:W-:Y:S05]  /*4e50*/  BSYNC B0 ;  /* 0x0000000000007941 */ /* 0x000fea0003800000 */
.L_x_7415:
[----:B-----5:R1:W-:Y:S02]  /*4e60*/  STG.E.128 desc[UR6][R106.64], R36 ;  /* 0x000000246a007986 */ /* 0x0203e4000c101d06 */
.L_x_7414:
[----:B------:R-:W-:Y:S05]  /*4e70*/  BSYNC B1 ;  /* 0x0000000000017941 */ /* 0x000fea0003800000 */
.L_x_7413:
        /* <DEDUP_REMOVED lines=88> */
.L_x_7418:
[----:B------:R-:W-:Y:S05]  /*5400*/  BSYNC B0 ;  /* 0x0000000000007941 */ /* 0x000fea0003800000 */
.L_x_7417:
[----:B-----5:R1:W-:Y:S02]  /*5410*/  STG.E.128 desc[UR6][R106.64+0x80], R36 ;  /* 0x000080246a007986 */ /* 0x0203e4000c101d06 */
.L_x_7412:
[----:B------:R-:W-:Y:S05]  /*5420*/  BSYNC B2 ;  /* 0x0000000000027941 */ /* 0x000fea0003800000 */
.L_x_7411:
        /* <DEDUP_REMOVED lines=97> */
.L_x_7424:
[----:B------:R-:W-:Y:S05]  /*5a40*/  BSYNC B0 ;  /* 0x0000000000007941 */ /* 0x000fea0003800000 */
.L_x_7423:
[----:B-----5:R1:W-:Y:S02]  /*5a50*/  STG.E.128 desc[UR6][R164.64], R36 ;  /* 0x00000024a4007986 */ /* 0x0203e4000c101d06 */
.L_x_7422:
[----:B------:R-:W-:Y:S05]  /*5a60*/  BSYNC B1 ;  /* 0x0000000000017941 */ /* 0x000fea0003800000 */
.L_x_7421:
        /* <DEDUP_REMOVED lines=93> */
.L_x_7426:
[----:B------:R-:W-:Y:S05]  /*6040*/  BSYNC B0 ;  /* 0x0000000000007941 */ /* 0x000fea0003800000 */
.L_x_7425:
[----:B-----5:R1:W-:Y:S02]  /*6050*/  STG.E.128 desc[UR6][R164.64], R36 ;  /* 0x00000024a4007986 */ /* 0x0203e4000c101d06 */
.L_x_7420:
[----:B------:R-:W-:Y:S05]  /*6060*/  BSYNC B2 ;  /* 0x0000000000027941 */ /* 0x000fea0003800000 */
.L_x_7419:
        /* <DEDUP_REMOVED lines=97> */
.L_x_7432:
[----:B------:R-:W-:Y:S05]  /*6680*/  BSYNC B0 ;  /* 0x0000000000007941 */ /* 0x000fea0003800000 */
.L_x_7431:
[----:B-----5:R1:W-:Y:S02]  /*6690*/  STG.E.128 desc[UR6][R164.64], R36 ;  /* 0x00000024a4007986 */ /* 0x0203e4000c101d06 */
.L_x_7430:
[----:B------:R-:W-:Y:S05]  /*66a0*/  BSYNC B1 ;  /* 0x0000000000017941 */ /* 0x000fea0003800000 */
.L_x_7429:
        /* <DEDUP_REMOVED lines=93> */
.L_x_7434:
[----:B------:R-:W-:Y:S05]  /*6c80*/  BSYNC B0 ;  /* 0x0000000000007941 */ /* 0x000fea0003800000 */
.L_x_7433:
[----:B-----5:R1:W-:Y:S02]  /*6c90*/  STG.E.128 desc[UR6][R164.64], R36 ;  /* 0x00000024a4007986 */ /* 0x0203e4000c101d06 */
.L_x_7428:
[----:B------:R-:W-:Y:S05]  /*6ca0*/  BSYNC B2 ;  /* 0x0000000000027941 */ /* 0x000fea0003800000 */
.L_x_7427:
        /* <DEDUP_REMOVED lines=102> */
.L_x_7440:
[----:B------:R-:W-:Y:S05]  /*7310*/  BSYNC B0 ;  /* 0x0000000000007941 */ /* 0x000fea0003800000 */
.L_x_7439:
[----:B-----5:R2:W-:Y:S02]  /*7320*/  STG.E.128 desc[UR6][R164.64], R36 ;  /* 0x00000024a4007986 */ /* 0x0205e4000c101d06 */
.L_x_7438:
[----:B------:R-:W-:Y:S05]  /*7330*/  BSYNC B1 ;  /* 0x0000000000017941 */ /* 0x000fea0003800000 */
.L_x_7437:
        /* <DEDUP_REMOVED lines=93> */
.L_x_7442:
[----:B------:R-:W-:Y:S05]  /*7910*/  BSYNC B0 ;  /* 0x0000000000007941 */ /* 0x000fea0003800000 */
.L_x_7441:
[----:B-----5:R2:W-:Y:S02]  /*7920*/  STG.E.128 desc[UR6][R164.64], R36 ;  /* 0x00000024a4007986 */ /* 0x0205e4000c101d06 */
.L_x_7436:
[----:B------:R-:W-:Y:S05]  /*7930*/  BSYNC B2 ;  /* 0x0000000000027941 */ /* 0x000fea0003800000 */
.L_x_7435:
        /* <DEDUP_REMOVED lines=8> */
.L_x_7392:
        /* <DEDUP_REMOVED lines=10> */
.L_x_7444:
[----:B------:R-:W-:Y:S05]  /*7a60*/  BSYNC B0 ;  /* 0x0000000000007941 */ /* 0x000fea0003800000 */
.L_x_7443:
        /* <DEDUP_REMOVED lines=16> */
.L_x_7446:
[----:B------:R-:W-:Y:S05]  /*7b70*/  BSYNC B0 ;  /* 0x0000000000007941 */ /* 0x000fea0003800000 */
.L_x_7445:
        /* <DEDUP_REMOVED lines=16> */
.L_x_7448:
[----:B------:R-:W-:Y:S05]  /*7c80*/  BSYNC B0 ;  /* 0x0000000000007941 */ /* 0x000fea0003800000 */
.L_x_7447:
        /* <DEDUP_REMOVED lines=22> */
.L_x_7449:
[----:B------:R-:W-:Y:S05]  /*7df0*/  BSYNC B0 ;  /* 0x0000000000007941 */ /* 0x000fea0003800000 */
.L_x_7410:
        /* <DEDUP_REMOVED lines=81> */
.L_x_7450:
        /* <DEDUP_REMOVED lines=10> */
.L_x_7451:
[----:B------:R-:W-:Y:S04]  /*83b0*/  IADD3 R11, R11, -0x1, RZ ;  /* 0xffffffff0b0b7810 */ /* 0x000fe80007ffe0ff */
[----:B------:R-:W-:Y:S11]  /*83c0*/  ISETP.GT.AND P0, PT, R11, R78, PT ;  /* 0x0000004e0b00720c */ /* 0x000ff60003f04270 */
[----:B------:R-:W-:Y:S02]  /*83d0*/  @!UPT UIADD3 URZ, URZ, URZ, URZ ;  /* 0x0000003f3f3ff290 */ /* 0x000fe4000fffe03f */
[----:B------:R-:W-:Y:S05]  /*83e0*/  @P0 BRA `(.L_x_7452) ;  /* 0xffffffa000e00947 */ /* 0x000fea000383ffff */
.L_x_7383:
        /* <DEDUP_REMOVED lines=105> */
.L_x_7461:
[----:B------:R-:W-:Y:S05]  /*8a80*/  BSYNC B0 ;  /* 0x0000000000007941 */ /* 0x000fea0003800000 */
.L_x_7460:
[----:B-----5:R3:W-:Y:S02]  /*8a90*/  STS.128 [R163], R8 ;  /* 0x00000008a3007388 */ /* 0x0207e40000000c00 */
.L_x_7459:
[----:B------:R-:W-:Y:S05]  /*8aa0*/  BSYNC B1 ;  /* 0x0000000000017941 */ /* 0x000fea0003800000 */
.L_x_7458:
        /* <DEDUP_REMOVED lines=45> */
.L_x_7463:
[----:B------:R-:W-:Y:S05]  /*8d80*/  BSYNC B0 ;  /* 0x0000000000007941 */ /* 0x000fea0003800000 */
.L_x_7462:
[----:B-----5:R1:W-:Y:S02]  /*8d90*/  STS.128 [R163+0x2000], R8 ;  /* 0x00200008a3007388 */ /* 0x0203e40000000c00 */
.L_x_7457:
[----:B------:R-:W-:Y:S05]  /*8da0*/  BSYNC B2 ;  /* 0x0000000000027941 */ /* 0x000fea0003800000 */
.L_x_7456:
        /* <DEDUP_REMOVED lines=62> */
.L_x_7469:
[----:B------:R-:W-:Y:S05]  /*9190*/  BSYNC B0 ;  /* 0x0000000000007941 */ /* 0x000fea0003800000 */
.L_x_7468:
[----:B-----5:R3:W-:Y:S02]  /*91a0*/  STS.128 [R163+0x800], R8 ;  /* 0x00080008a3007388 */ /* 0x0207e40000000c00 */
.L_x_7467:
[----:B------:R-:W-:Y:S05]  /*91b0*/  BSYNC B1 ;  /* 0x0000000000017941 */ /* 0x000fea0003800000 */
.L_x_7466:
        /* <DEDUP_REMOVED lines=44> */
.L_x_7471:
[----:B------:R-:W-:Y:S05]  /*9480*/  BSYNC B0 ;  /* 0x0000000000007941 */ /* 0x000fea0003800000 */
.L_x_7470:
[----:B-----5:R1:W-:Y:S02]  /*9490*/  STS.128 [R163+0x2800], R28 ;  /* 0x0028001ca3007388 */ /* 0x0203e40000000c00 */
.L_x_7465:
[----:B------:R-:W-:Y:S05]  /*94a0*/  BSYNC B2 ;  /* 0x0000000000027941 */ /* 0x000fea0003800000 */
.L_x_7464:
        /* <DEDUP_REMOVED lines=63> */
.L_x_7477:
[----:B------:R-:W-:Y:S05]  /*98a0*/  BSYNC B0 ;  /* 0x0000000000007941 */ /* 0x000fea0003800000 */
.L_x_7476:
[----:B-----5:R3:W-:Y:S02]  /*98b0*/  STS.128 [R163+0x1000], R8 ;  /* 0x00100008a3007388 */ /* 0x0207e40000000c00 */
.L_x_7475:
[----:B------:R-:W-:Y:S05]  /*98c0*/  BSYNC B1 ;  /* 0x0000000000017941 */ /* 0x000fea0003800000 */
.L_x_7474:
        /* <DEDUP_REMOVED lines=44> */
.L_x_7479:
[----:B------:R-:W-:Y:S05]  /*9b90*/  BSYNC B0 ;  /* 0x0000000000007941 */ /* 0x000fea0003800000 */
.L_x_7478:
[----:B-----5:R1:W-:Y:S02]  /*9ba0*/  STS.128 [R163+0x3000], R8 ;  /* 0x00300008a3007388 */ /* 0x0203e40000000c00 */
.L_x_7473:
[----:B------:R-:W-:Y:S05]  /*9bb0*/  BSYNC B2 ;  /* 0x0000000000027941 */ /* 0x000fea0003800000 */
.L_x_7472:
        /* <DEDUP_REMOVED lines=62> */
.L_x_7484:
[----:B------:R-:W-:Y:S05]  /*9fa0*/  BSYNC B0 ;  /* 0x0000000000007941 */ /* 0x000fea0003800000 */
.L_x_7483:
[----:B-----5:R3:W-:Y:S02]  /*9fb0*/  STS.128 [R163+0x1800], R8 ;  /* 0x00180008a3007388 */ /* 0x0207e40000000c00 */
.L_x_7482:
[----:B------:R-:W-:Y:S05]  /*9fc0*/  BSYNC B1 ;  /* 0x0000000000017941 */ /* 0x000fea0003800000 */
.L_x_7481:
        /* <DEDUP_REMOVED lines=44> */
.L_x_7486:
[----:B------:R-:W-:Y:S05]  /*a290*/  BSYNC B0 ;  /* 0x0000000000007941 */ /* 0x000fea0003800000 */
.L_x_7485:
[----:B-----5:R2:W-:Y:S01]  /*a2a0*/  STS.128 [R163+0x3800], R24 ;  /* 0x00380018a3007388 */ /* 0x0205e20000000c00 */
[----:B------:R-:W-:Y:S05]  /*a2b0*/  BRA `(.L_x_7480) ;  /* 0x0000003400d07947 */ /* 0x000fea0003800000 */
.L_x_7455:
        /* <DEDUP_REMOVED lines=93> */
.L_x_7492:
[----:B------:R-:W-:Y:S05]  /*a890*/  BSYNC B0 ;  /* 0x0000000000007941 */ /* 0x000fea0003800000 */
.L_x_7491:
[----:B-----5:R3:W-:Y:S02]  /*a8a0*/  STS.128 [R163], R16 ;  /* 0x00000010a3007388 */ /* 0x0207e40000000c00 */
.L_x_7490:
[----:B------:R-:W-:Y:S05]  /*a8b0*/  BSYNC B1 ;  /* 0x0000000000017941 */ /* 0x000fea0003800000 */
.L_x_7489:
        /* <DEDUP_REMOVED lines=88> */
.L_x_7494:
[----:B------:R-:W-:Y:S05]  /*ae40*/  BSYNC B0 ;  /* 0x0000000000007941 */ /* 0x000fea0003800000 */
.L_x_7493:
[----:B-----5:R1:W-:Y:S02]  /*ae50*/  STS.128 [R163+0x2000], R16 ;  /* 0x00200010a3007388 */ /* 0x0203e40000000c00 */
.L_x_7488:
[----:B------:R-:W-:Y:S05]  /*ae60*/  BSYNC B2 ;  /* 0x0000000000027941 */ /* 0x000fea0003800000 */
.L_x_7487:
        /* <DEDUP_REMOVED lines=98> */
.L_x_7500:
[----:B------:R-:W-:Y:S05]  /*b490*/  BSYNC B0 ;  /* 0x0000000000007941 */ /* 0x000fea0003800000 */
.L_x_7499:
[----:B-----5:R3:W-:Y:S02]  /*b4a0*/  STS.128 [R163+0x800], R16 ;  /* 0x00080010a3007388 */ /* 0x0207e40000000c00 */
.L_x_7498:
[----:B------:R-:W-:Y:S05]  /*b4b0*/  BSYNC B1 ;  /* 0x0000000000017941 */ /* 0x000fea0003800000 */
.L_x_7497:
        /* <DEDUP_REMOVED lines=91> */
.L_x_7502:
[----:B------:R-:W-:Y:S05]  /*ba70*/  BSYNC B0 ;  /* 0x0000000000007941 */ /* 0x000fea0003800000 */
.L_x_7501:
[----:B-----5:R1:W-:Y:S02]  /*ba80*/  STS.128 [R163+0x2800], R4 ;  /* 0x00280004a3007388 */ /* 0x0203e40000000c00 */
.L_x_7496:
[----:B------:R-:W-:Y:S05]  /*ba90*/  BSYNC B2 ;  /* 0x0000000000027941 */ /* 0x000fea0003800000 */
.L_x_7495:
        /* <DEDUP_REMOVED lines=100> */
.L_x_7508:
[----:B------:R-:W-:Y:S05]  /*c0e0*/  BSYNC B0 ;  /* 0x0000000000007941 */ /* 0x000fea0003800000 */
.L_x_7507:
[----:B-----5:R3:W-:Y:S02]  /*c0f0*/  STS.128 [R163+0x1000], R16 ;  /* 0x00100010a3007388 */ /* 0x0207e40000000c00 */
.L_x_7506:
[----:B------:R-:W-:Y:S05]  /*c100*/  BSYNC B1 ;  /* 0x0000000000017941 */ /* 0x000fea0003800000 */
.L_x_7505:
        /* <DEDUP_REMOVED lines=92> */
.L_x_7510:
[----:B------:R-:W-:Y:S05]  /*c6d0*/  BSYNC B0 ;  /* 0x0000000000007941 */ /* 0x000fea0003800000 */
.L_x_7509:
[----:B-----5:R3:W-:Y:S02]  /*c6e0*/  STS.128 [R163+0x3000], R16 ;  /* 0x00300010a3007388 */ /* 0x0207e40000000c00 */
.L_x_7504:
[----:B------:R-:W-:Y:S05]  /*c6f0*/  BSYNC B2 ;  /* 0x0000000000027941 */ /* 0x000fea0003800000 */
.L_x_7503:
        /* <DEDUP_REMOVED lines=99> */
.L_x_7514:
[----:B------:R-:W-:Y:S05]  /*cd30*/  BSYNC B0 ;  /* 0x0000000000007941 */ /* 0x000fea0003800000 */
.L_x_7513:
[----:B-----5:R3:W-:Y:S02]  /*cd40*/  STS.128 [R163+0x1800], R16 ;  /* 0x00180010a3007388 */ /* 0x0207e40000000c00 */
.L_x_7512:
[----:B------:R-:W-:Y:S05]  /*cd50*/  BSYNC B1 ;  /* 0x0000000000017941 */ /* 0x000fea0003800000 */
.L_x_7511:
        /* <DEDUP_REMOVED lines=97> */
.L_x_7516:
[----:B------:R-:W-:Y:S05]  /*d370*/  BSYNC B0 ;  /* 0x0000000000007941 */ /* 0x000fea0003800000 */
.L_x_7515:
[----:B-----5:R1:W-:Y:S01]  /*d380*/  STS.128 [R163+0x3800], R4 ;  /* 0x00380004a3007388 */ /* 0x0203e20000000c00 */
[----:B------:R-:W-:Y:S05]  /*d390*/  BRA `(.L_x_7480) ;  /* 0x0000000400987947 */ /* 0x000fea0003800000 */
.L_x_7454:
        /* <DEDUP_REMOVED lines=29> */
.L_x_7518:
[----:B------:R-:W-:Y:S05]  /*d570*/  BSYNC B0 ;  /* 0x0000000000007941 */ /* 0x000fea0003800000 */
.L_x_7517:
        /* <DEDUP_REMOVED lines=23> */
.L_x_7520:
[----:B------:R-:W-:Y:S05]  /*d6f0*/  BSYNC B0 ;  /* 0x0000000000007941 */ /* 0x000fea0003800000 */
.L_x_7519:
        /* <DEDUP_REMOVED lines=23> */
.L_x_7522:
[----:B------:R-:W-:Y:S05]  /*d870*/  BSYNC B0 ;  /* 0x0000000000007941 */ /* 0x000fea0003800000 */
.L_x_7521:
        /* <DEDUP_REMOVED lines=24> */
.L_x_7480:
[----:B------:R-:W-:Y:S05]  /*da00*/  BSYNC B3 ;  /* 0x0000000000037941 */ /* 0x000fea0003800000 */
.L_x_7453:
        /* <DEDUP_REMOVED lines=32> */
.L_x_7524:
[----:B------:R-:W-:Y:S05]  /*dc10*/  BSYNC B0 ;  /* 0x0000000000007941 */ /* 0x000fea0003800000 */
.L_x_7523:
        /* <DEDUP_REMOVED lines=21> */
.L_x_7526:
[----:B------:R-:W-:Y:S05]  /*dd70*/  BSYNC B0 ;  /* 0x0000000000007941 */ /* 0x000fea0003800000 */
.L_x_7525:
        /* <DEDUP_REMOVED lines=26> */
.L_x_7528:
[----:B------:R-:W-:Y:S05]  /*df20*/  BSYNC B0 ;  /* 0x0000000000007941 */ /* 0x000fea0003800000 */
.L_x_7527:
        /* <DEDUP_REMOVED lines=32> */
.L_x_7530:
[----:B------:R-:W-:Y:S05]  /*e130*/  BSYNC B0 ;  /* 0x0000000000007941 */ /* 0x000fea0003800000 */
.L_x_7529:
        /* <DEDUP_REMOVED lines=55> */
.L_x_7532:
[----:B------:R-:W-:Y:S05]  /*e4b0*/  BSYNC B0 ;  /* 0x0000000000007941 */ /* 0x000fea0003800000 */
.L_x_7531:
[----:B------:R4:W-:Y:S01]  /*e4c0*/  @P2 STS.128 [R163+0x8800], RZ ;  /* 0x008800ffa3002388 */ /* 0x0009e20000000c00 */
[----:B------:R-:W-:Y:S03]  /*e4d0*/  BSSY B0, `(.L_x_7533) ;  /* 0x0000014000007945 */ /* 0x000fe60003800000 */
[----:B------:R4:W-:Y:S01]  /*e4e0*/  @P2 STS.128 [R163+0xa800], RZ ;  /* 0x00a800ffa3002388 */ /* 0x0009e20000000c00 */
[----:B------:R-:W-:Y:S05]  /*e4f0*/  @P2 BRA `(.L_x_7534) ;  /* 0x0000000000442947 */ /* 0x000fea0003800000 */
[C---:B------:R-:W-:Y:S02]  /*e500*/  LOP3.LUT R0, R162.reuse, 0x1, RZ, 0xc0, !PT ;  /* 0x00000001a2007812 */ /* 0x040fe400078ec0ff */
[----:B------:R-:W-:Y:S02]  /*e510*/  LOP3.LUT P1, RZ, R162, 0x2, RZ, 0xc0, !PT ;  /* 0x00000002a2ff7812 */ /* 0x000fe4000782c0ff */
[----:B------:R-:W-:-:S11]  /*e520*/  ISETP.NE.U32.AND P2, PT, R0, 0x1, PT ;  /* 0x000000010000780c */ /* 0x000fd60003f45070 */
        /* <DEDUP_REMOVED lines=14> */
.L_x_7534:
[----:B------:R-:W-:Y:S05]  /*e610*/  BSYNC B0 ;  /* 0x0000000000007941 */ /* 0x000fea0003800000 */
.L_x_7533:
[----:B------:R1:W-:Y:S01]  /*e620*/  @P6 STS.128 [R163+0x9000], RZ ;  /* 0x009000ffa3006388 */ /* 0x0003e20000000c00 */
[----:B------:R-:W-:Y:S03]  /*e630*/  BSSY B0, `(.L_x_7535) ;  /* 0x0000017000007945 */ /* 0x000fe60003800000 */
[----:B------:R1:W-:Y:S01]  /*e640*/  @P6 STS.128 [R163+0xb000], RZ ;  /* 0x00b000ffa3006388 */ /* 0x0003e20000000c00 */
[----:B------:R-:W-:Y:S05]  /*e650*/  @P6 BRA `(.L_x_7536) ;  /* 0x0000000000506947 */ /* 0x000fea0003800000 */
[----:B-1----:R-:W1:Y:S01]  /*e660*/  LDC.64 R4, c[0x0][0x250] ;  /* 0x00009400ff047b82 */ /* 0x002e620000000a00 */
        /* <DEDUP_REMOVED lines=19> */
.L_x_7536:
[----:B------:R-:W-:Y:S05]  /*e7a0*/  BSYNC B0 ;  /* 0x0000000000007941 */ /* 0x000fea0003800000 */
.L_x_7535:
[----:B------:R1:W-:Y:S01]  /*e7b0*/  @P5 STS.128 [R163+0x9800], RZ ;  /* 0x009800ffa3005388 */ /* 0x0003e20000000c00 */
[----:B------:R-:W-:Y:S03]  /*e7c0*/  BSSY B0, `(.L_x_7537) ;  /* 0x000001a000007945 */ /* 0x000fe60003800000 */
[----:B------:R1:W-:Y:S01]  /*e7d0*/  @P5 STS.128 [R163+0xb800], RZ ;  /* 0x00b800ffa3005388 */ /* 0x0003e20000000c00 */
[----:B------:R-:W-:Y:S05]  /*e7e0*/  @P5 BRA `(.L_x_7538) ;  /* 0x00000000005c5947 */ /* 0x000fea0003800000 */
[C---:B------:R-:W-:Y:S02]  /*e7f0*/  LOP3.LUT P0, RZ, R162.reuse, 0x2, RZ, 0xc0, !PT ;  /* 0x00000002a2ff7812 */ /* 0x040fe4000780c0ff */
[----:B------:R-:W-:-:S04]  /*e800*/  LOP3.LUT R0, R162, 0x1, RZ, 0xc0, !PT ;  /* 0x00000001a2007812 */ /* 0x000fc800078ec0ff */
[----:B------:R-:W-:-:S07]  /*e810*/  ISETP.NE.U32.AND P1, PT, R0, 0x1, PT ;  /* 0x000000010000780c */ /* 0x000fce0003f25070 */
[----:B-1----:R-:W1:Y:S01]  /*e820*/  @P0 LDC.64 R4, c[0x0][0x250] ;  /* 0x00009400ff040b82 */ /* 0x002e620000000a00 */
[----:B---3--:R-:W-:-:S07]  /*e830*/  @P0 MOV R168, R170 ;  /* 0x000000aa00a80202 */ /* 0x008fce0000000f00 */
[----:B------:R-:W3:Y:S01]  /*e840*/  @!P1 LDC.64 R6, c[0x0][0x250] ;  /* 0x00009400ff069b82 */ /* 0x000ee20000000a00 */
[----:B-1----:R-:W-:Y:S01]  /*e850*/  @P0 IMAD.WIDE.U32 R8, R4, 0x60, R168 ;  /* 0x0000006004080825 */ /* 0x002fe200078e00a8 */
[----:B------:R-:W-:-:S03]  /*e860*/  @!P1 MOV R168, R170 ;  /* 0x000000aa00a89202 */ /* 0x000fc60000000f00 */
        /* <DEDUP_REMOVED lines=15> */
.L_x_7538:
[----:B------:R-:W-:Y:S05]  /*e960*/  BSYNC B0 ;  /* 0x0000000000007941 */ /* 0x000fea0003800000 */
.L_x_7537:
[----:B------:R-:W-:Y:S01]  /*e970*/  LDSM.16.M88.4 R96, [R150] ;  /* 0x000000009660783b */ /* 0x000fe20000000200 */
[----:B------:R-:W-:Y:S01]  /*e980*/  R2P PR, R59, 0x6 ;  /* 0x000000063b007804 */ /* 0x000fe20000000000 */
[C---:B------:R-:W-:Y:S01]  /*e990*/  VIADD R0, R149.reuse, 0x4000 ;  /* 0x0000400095007836 */ /* 0x040fe20000000000 */
[----:B------:R-:W-:Y:S01]  /*e9a0*/  ULDC.64 UR14, c[0x0][0x398] ;  /* 0x0000e600000e7ab9 */ /* 0x000fe20000000a00 */
[----:B------:R-:W3:Y:S01]  /*e9b0*/  LDSM.16.M88.4 R32, [R149+0x4000] ;  /* 0x004000009520783b */ /* 0x000ee20000000200 */
[----:B------:R-:W-:Y:S02]  /*e9c0*/  VIADD R147, R149, 0x4020 ;  /* 0x0000402095937836 */ /* 0x000fe40000000000 */
[--C-:B------:R-:W-:Y:S01]  /*e9d0*/  IMAD R148, R49, 0x2, R150.reuse ;  /* 0x0000000231947824 */ /* 0x100fe200078e0296 */
[----:B------:R-:W4:Y:S01]  /*e9e0*/  LDSM.16.M88.4 R76, [R149+0x4800] ;  /* 0x00480000954c783b */ /* 0x000f220000000200 */
[----:B------:R-:W-:Y:S02]  /*e9f0*/  IMAD R146, R47, 0x2, R150 ;  /* 0x000000022f927824 */ /* 0x000fe400078e0296 */
[----:B------:R-:W-:Y:S01]  /*ea00*/  IMAD R57, R57, 0x10, R60 ;  /* 0x0000001039397824 */ /* 0x000fe200078e023c */
[----:B-1----:R-:W-:Y:S01]  /*ea10*/  LDSM.16.M88.4 R8, [R148] ;  /* 0x000000009408783b */ /* 0x002fe20000000200 */
[----:B------:R-:W-:Y:S01]  /*ea20*/  LEA R145, R47, R148, 0x1 ;  /* 0x000000942f917211 */ /* 0x000fe200078e08ff */
[----:B------:R-:W-:-:S02]  /*ea30*/  @P1 VIADD R147, R0, 0xffffffe0 ;  /* 0xffffffe000931836 */ /* 0x000fc40000000000 */
[----:B------:R-:W-:Y:S01]  /*ea40*/  LDSM.16.M88.4 R68, [R149+0x5000] ;  /* 0x005000009544783b */ /* 0x000fe20000000200 */
[----:B------:R-:W-:Y:S02]  /*ea50*/  IMAD.MOV.U32 R0, RZ, RZ, 0x40 ;  /* 0x00000040ff007424 */ /* 0x000fe400078e00ff */
[----:B------:R-:W-:Y:S01]  /*ea60*/  IMAD.SHL.U32 R165, R48, 0x2, RZ ;  /* 0x0000000230a57824 */ /* 0x000fe200078e00ff */
[----:B------:R-:W1:Y:S01]  /*ea70*/  LDSM.16.M88.4 R36, [R147] ;  /* 0x000000009324783b */ /* 0x000e620000000200 */
[C---:B------:R-:W-:Y:S01]  /*ea80*/  VIADD R139, R147.reuse, 0x800 ;  /* 0x00000800938b7836 */ /* 0x040fe20000000000 */
[----:B------:R-:W-:Y:S01]  /*ea90*/  SEL R0, R0, 0xffffffc0, !P2 ;  /* 0xffffffc000007807 */ /* 0x000fe20005000000 */
[----:B------:R-:W-:Y:S01]  /*eaa0*/  VIADD R138, R147, 0x1000 ;  /* 0x00001000938a7836 */ /* 0x000fe20000000000 */
[----:B------:R-:W1:Y:S01]  /*eab0*/  LDSM.16.M88.4 R28, [R149+0x5800] ;  /* 0x00580000951c783b */ /* 0x000e620000000200 */
[----:B------:R-:W-:Y:S01]  /*eac0*/  LOP3.LUT R165, R165, 0x6, RZ, 0xc0, !PT ;  /* 0x00000006a5a57812 */ /* 0x000fe200078ec0ff */
[C---:B------:R-:W-:Y:S01]  /*ead0*/  VIADD R137, R147.reuse, 0x1800 ;  /* 0x0000180093897836 */ /* 0x040fe20000000000 */
[----:B------:R-:W-:Y:S01]  /*eae0*/  IADD3 R135, R147, 0x2000, RZ ;  /* 0x0000200093877810 */ /* 0x000fe20007ffe0ff */
[----:B------:R-:W-:Y:S01]  /*eaf0*/  IMAD.IADD R143, R149, 0x1, R0 ;  /* 0x00000001958f7824 */ /* 0x000fe200078e0200 */
[----:B------:R-:W1:Y:S01]  /*eb00*/  LDSM.16.M88.4 R24, [R147+0x800] ;  /* 0x000800009318783b */ /* 0x000e620000000200 */
[----:B------:R-:W-:-:S02]  /*eb10*/  IMAD.IADD R136, R0, 0x1, R147 ;  /* 0x0000000100887824 */ /* 0x000fc400078e0293 */
[----:B--2--5:R-:W-:Y:S01]  /*eb20*/  FMUL.FTZ R0, R3, R46 ;  /* 0x0000002e03007220 */ /* 0x024fe20000410000 */
[C---:B------:R-:W-:Y:S01]  /*eb30*/  VIADD R134, R147.reuse, 0x2800 ;  /* 0x0000280093867836 */ /* 0x040fe20000000000 */
[----:B------:R-:W-:Y:S01]  /*eb40*/  LDSM.16.M88.4 R4, [R146] ;  /* 0x000000009204783b */ /* 0x000fe20000000200 */
[C---:B------:R-:W-:Y:S02]  /*eb50*/  VIADD R133, R147.reuse, 0x3000 ;  /* 0x0000300093857836 */ /* 0x040fe40000000000 */
[----:B------:R-:W-:Y:S01]  /*eb60*/  VIADD R132, R147, 0x3800 ;  /* 0x0000380093847836 */ /* 0x000fe20000000000 */
[----:B------:R-:W2:Y:S04]  /*eb70*/  LDSM.16.M88.4 R12, [R143+0x4000] ;  /* 0x004000008f0c783b */ /* 0x000ea80000000200 */
[----:B------:R-:W2:Y:S01]  /*eb80*/  LDSM.16.M88.4 R16, [R147+0x1000] ;  /* 0x001000009310783b */ /* 0x000ea20000000200 */
[C---:B---3--:R-:W-:Y:S03]  /*eb90*/  HMMA.16816.F32.BF16 R20, R96.reuse, R32, RZ ;  /* 0x000000206014723c */ /* 0x048fe600000418ff */
[----:B------:R-:W3:Y:S04]  /*eba0*/  LDSM.16.M88.4 R112, [R147+0x1800] ;  /* 0x001800009370783b */ /* 0x000ee80000000200 */
[----:B------:R-:W-:Y:S01]  /*ebb0*/  LDSM.16.M88.4 R52, [R145] ;  /* 0x000000009134783b */ /* 0x000fe20000000200 */
[C---:B------:R-:W-:Y:S03]  /*ebc0*/  HMMA.16816.F32.BF16 R32, R96.reuse, R34, RZ ;  /* 0x000000226020723c */ /* 0x040fe600000418ff */
[----:B------:R-:W3:Y:S03]  /*ebd0*/  LDSM.16.M88.4 R116, [R136] ;  /* 0x000000008874783b */ /* 0x000ee60000000200 */
[C---:B----4-:R-:W-:Y:S01]  /*ebe0*/  HMMA.16816.F32.BF16 R80, R96.reuse, R76, RZ ;  /* 0x0000004c6050723c */ /* 0x050fe200000418ff */
[----:B------:R-:W4:Y:S04]  /*ebf0*/  LDSM.16.M88.4 R92, [R143+0x4800] ;  /* 0x004800008f5c783b */ /* 0x000f280000000200 */
[----:B------:R-:W4:Y:S01]  /*ec00*/  LDSM.16.M88.4 R88, [R143+0x5000] ;  /* 0x005000008f58783b */ /* 0x000f220000000200 */
[----:B------:R-:W-:Y:S03]  /*ec10*/  HMMA.16816.F32.BF16 R76, R96, R78, RZ ;  /* 0x0000004e604c723c */ /* 0x000fe600000418ff */
[----:B------:R-:W4:Y:S03]  /*ec20*/  LDSM.16.M88.4 R84, [R143+0x5800] ;  /* 0x005800008f54783b */ /* 0x000f260000000200 */
[C---:B-1----:R-:W-:Y:S01]  /*ec30*/  HMMA.16816.F32.BF16 R20, R8.reuse, R36, R20 ;  /* 0x000000240814723c */ /* 0x042fe20000041814 */
[----:B------:R-:W-:Y:S04]  /*ec40*/  LDSM.16.M88.4 R40, [R136+0x800] ;  /* 0x000800008828783b */ /* 0x000fe80000000200 */
[----:B------:R-:W0:Y:S01]  /*ec50*/  LDGDEPBAR ;  /* 0x00000000000079af */ /* 0x000e220000000000 */
[----:B------:R-:W-:Y:S03]  /*ec60*/  HMMA.16816.F32.BF16 R32, R8, R38, R32 ;  /* 0x000000260820723c */ /* 0x000fe60000041820 */
[----:B------:R-:W-:Y:S03]  /*ec70*/  LDSM.16.M88.4 R36, [R136+0x1000] ;  /* 0x001000008824783b */ /* 0x000fe60000000200 */
[C---:B------:R-:W-:Y:S06]  /*ec80*/  HMMA.16816.F32.BF16 R72, R96.reuse, R68, RZ ;  /* 0x000000446048723c */ /* 0x040fec00000418ff */
[C---:B------:R-:W-:Y:S06]  /*ec90*/  HMMA.16816.F32.BF16 R68, R96.reuse, R70, RZ ;  /* 0x000000466044723c */ /* 0x040fec00000418ff */
[C---:B------:R-:W-:Y:S06]  /*eca0*/  HMMA.16816.F32.BF16 R64, R96.reuse, R28, RZ ;  /* 0x0000001c6040723c */ /* 0x040fec00000418ff */
        /* <DEDUP_REMOVED lines=11> */
[----:B---3--:R-:W-:Y:S06]  /*ed60*/  HMMA.16816.F32.BF16 R96, R8, R114, R96 ;  /* 0x000000720860723c */ /* 0x008fec0000041860 */
[----:B------:R-:W-:Y:S06]  /*ed70*/  HMMA.16816.F32.BF16 R20, R52, R116, R20 ;  /* 0x000000743414723c */ /* 0x000fec0000041814 */
[----:B------:R-:W-:Y:S01]  /*ed80*/  HMMA.16816.F32.BF16 R64, R8, R112, R64 ;  /* 0x000000700840723c */ /* 0x000fe20000041840 */
[----:B------:R-:W-:Y:S05]  /*ed90*/  LDSM.16.M88.4 R8, [R149+0x6800] ;  /* 0x006800009508783b */ /* 0x000fea0000000200 */
[C---:B----4-:R-:W-:Y:S06]  /*eda0*/  HMMA.16816.F32.BF16 R80, R4.reuse, R92, R80 ;  /* 0x0000005c0450723c */ /* 0x050fec0000041850 */
[----:B------:R-:W-:Y:S01]  /*edb0*/  HMMA.16816.F32.BF16 R76, R4, R94, R76 ;  /* 0x0000005e044c723c */ /* 0x000fe2000004184c */
[----:B------:R-:W-:Y:S05]  /*edc0*/  LDSM.16.M88.4 R92, [R146+0x2000] ;  /* 0x00200000925c783b */ /* 0x000fea0000000200 */
[----:B------:R-:W-:Y:S06]  /*edd0*/  HMMA.16816.F32.BF16 R32, R52, R118, R32 ;  /* 0x000000763420723c */ /* 0x000fec0000041820 */
[C---:B------:R-:W-:Y:S06]  /*ede0*/  HMMA.16816.F32.BF16 R72, R4.reuse, R88, R72 ;  /* 0x000000580448723c */ /* 0x040fec0000041848 */
[C---:B------:R-:W-:Y:S01]  /*edf0*/  HMMA.16816.F32.BF16 R68, R4.reuse, R90, R68 ;  /* 0x0000005a0444723c */ /* 0x040fe20000041844 */
[----:B------:R-:W2:Y:S05]  /*ee00*/  LDSM.16.M88.4 R88, [R136+0x1800] ;  /* 0x001800008858783b */ /* 0x000eaa0000000200 */
[----:B------:R-:W-:Y:S06]  /*ee10*/  HMMA.16816.F32.BF16 R96, R4, R86, R96 ;  /* 0x000000560460723c */ /* 0x000fec0000041860 */
[----:B-1----:R-:W-:Y:S06]  /*ee20*/  HMMA.16816.F32.BF16 R20, R28, R24, R20 ;  /* 0x000000181c14723c */ /* 0x002fec0000041814 */
[----:B------:R-:W-:Y:S01]  /*ee30*/  HMMA.16816.F32.BF16 R112, R4, R84, R64 ;  /* 0x000000540470723c */ /* 0x000fe20000041840 */
[----:B------:R-:W-:Y:S04]  /*ee40*/  LDSM.16.M88.4 R84, [R149+0x7800] ;  /* 0x007800009554783b */ /* 0x000fe80000000200 */
[----:B------:R-:W-:Y:S01]  /*ee50*/  LDSM.16.M88.4 R4, [R147+0x2800] ;  /* 0x002800009304783b */ /* 0x000fe20000000200 */
[C---:B------:R-:W-:Y:S03]  /*ee60*/  HMMA.16816.F32.BF16 R80, R52.reuse, R40, R80 ;  /* 0x000000283450723c */ /* 0x040fe60000041850 */
[----:B------:R-:W-:Y:S03]  /*ee70*/  LDSM.16.M88.4 R64, [R143+0x6000] ;  /* 0x006000008f40783b */ /* 0x000fe60000000200 */
[----:B------:R-:W-:Y:S01]  /*ee80*/  HMMA.16816.F32.BF16 R76, R52, R42, R76 ;  /* 0x0000002a344c723c */ /* 0x000fe2000004184c */
[----:B------:R-:W-:Y:S05]  /*ee90*/  LDSM.16.M88.4 R40, [R136+0x2000] ;  /* 0x002000008828783b */ /* 0x000fea0000000200 */
[----:B------:R-:W-:Y:S01]  /*eea0*/  HMMA.16816.F32.BF16 R32, R28, R26, R32 ;  /* 0x0000001a1c20723c */ /* 0x000fe20000041820 */
[----:B------:R-:W1:Y:S05]  /*eeb0*/  LDSM.16.M88.4 R24, [R149+0x7000] ;  /* 0x007000009518783b */ /* 0x000e6a0000000200 */
[C---:B------:R-:W-:Y:S06]  /*eec0*/  HMMA.16816.F32.BF16 R72, R52.reuse, R36, R72 ;  /* 0x000000243448723c */ /* 0x040fec0000041848 */
[C---:B--2---:R-:W-:Y:S06]  /*eed0*/  HMMA.16816.F32.BF16 R96, R52.reuse, R90, R96 ;  /* 0x0000005a3460723c */ /* 0x044fec0000041860 */
[C---:B------:R-:W-:Y:S01]  /*eee0*/  HMMA.16816.F32.BF16 R68, R52.reuse, R38, R68 ;  /* 0x000000263444723c */ /* 0x040fe20000041844 */
[----:B------:R-:W-:Y:S05]  /*eef0*/  LDSM.16.M88.4 R36, [R145+0x2000] ;  /* 0x002000009124783b */ /* 0x000fea0000000200 */
[----:B------:R-:W-:Y:S01]  /*ef00*/  HMMA.16816.F32.BF16 R112, R52, R88, R112 ;  /* 0x000000583470723c */ /* 0x000fe20000041870 */
[----:B------:R-:W2:Y:S05]  /*ef10*/  LDSM.16.M88.4 R52, [R147+0x3000] ;  /* 0x003000009334783b */ /* 0x000eaa0000000200 */
[C---:B------:R-:W-:Y:S06]  /*ef20*/  HMMA.16816.F32.BF16 R80, R28.reuse, R8, R80 ;  /* 0x000000081c50723c */ /* 0x040fec0000041850 */
[----:B------:R-:W-:Y:S01]  /*ef30*/  HMMA.16816.F32.BF16 R76, R28, R10, R76 ;  /* 0x0000000a1c4c723c */ /* 0x000fe2000004184c */
[----:B------:R-:W3:Y:S05]  /*ef40*/  LDSM.16.M88.4 R8, [R147+0x3800] ;  /* 0x003800009308783b */ /* 0x000eea0000000200 */
[C---:B------:R-:W-:Y:S06]  /*ef50*/  HMMA.16816.F32.BF16 R20, R16.reuse, R12, R20 ;  /* 0x0000000c1014723c */ /* 0x040fec0000041814 */
[----:B------:R-:W-:Y:S01]  /*ef60*/  HMMA.16816.F32.BF16 R32, R16, R14, R32 ;  /* 0x0000000e1020723c */ /* 0x000fe20000041820 */
[----:B------:R-:W4:Y:S05]  /*ef70*/  LDSM.16.M88.4 R12, [R143+0x6800] ;  /* 0x006800008f0c783b */ /* 0x000f2a0000000200 */
[C---:B-1----:R-:W-:Y:S06]  /*ef80*/  HMMA.16816.F32.BF16 R72, R28.reuse, R24, R72 ;  /* 0x000000181c48723c */ /* 0x042fec0000041848 */
[----:B------:R-:W-:Y:S06]  /*ef90*/  HMMA.16816.F32.BF16 R96, R28, R86, R96 ;  /* 0x000000561c60723c */ /* 0x000fec0000041860 */
[----:B------:R-:W-:Y:S06]  /*efa0*/  HMMA.16816.F32.BF16 R80, R16, R4, R80 ;  /* 0x000000041050723c */ /* 0x000fec0000041850 */
[----:B------:R-:W-:Y:S01]  /*efb0*/  HMMA.16816.F32.BF16 R68, R28, R26, R68 ;  /* 0x0000001a1c44723c */ /* 0x000fe20000041844 */
[----:B------:R-:W-:Y:S05]  /*efc0*/  LDSM.16.M88.4 R24, [R136+0x2800] ;  /* 0x002800008818783b */ /* 0x000fea0000000200 */
[----:B------:R-:W-:Y:S01]  /*efd0*/  HMMA.16816.F32.BF16 R76, R16, R6, R76 ;  /* 0x00000006104c723c */ /* 0x000fe2000004184c */
[----:B------:R-:W1:Y:S05]  /*efe0*/  LDSM.16.M88.4 R4, [R143+0x7000] ;  /* 0x007000008f04783b */ /* 0x000e6a0000000200 */
[----:B------:R-:W-:Y:S01]  /*eff0*/  HMMA.16816.F32.BF16 R112, R28, R84, R112 ;  /* 0x000000541c70723c */ /* 0x000fe20000041870 */
[----:B------:R-:W1:Y:S05]  /*f000*/  LDSM.16.M88.4 R28, [R143+0x7800] ;  /* 0x007800008f1c783b */ /* 0x000e6a0000000200 */
[----:B------:R-:W-:Y:S06]  /*f010*/  HMMA.16816.F32.BF16 R32, R92, R66, R32 ;  /* 0x000000425c20723c */ /* 0x000fec0000041820 */
[----:B--2---:R-:W-:Y:S06]  /*f020*/  HMMA.16816.F32.BF16 R72, R16, R52, R72 ;  /* 0x000000341048723c */ /* 0x004fec0000041848 */
[----:B------:R-:W-:Y:S06]  /*f030*/  HMMA.16816.F32.BF16 R20, R92, R64, R20 ;  /* 0x000000405c14723c */ /* 0x000fec0000041814 */
[----:B---3--:R-:W-:Y:S06]  /*f040*/  HMMA.16816.F32.BF16 R96, R16, R10, R96 ;  /* 0x0000000a1060723c */ /* 0x008fec0000041860 */
[----:B----4-:R-:W-:Y:S06]  /*f050*/  HMMA.16816.F32.BF16 R80, R92, R12, R80 ;  /* 0x0000000c5c50723c */ /* 0x010fec0000041850 */
[----:B------:R-:W-:Y:S06]  /*f060*/  HMMA.16816.F32.BF16 R68, R16, R54, R68 ;  /* 0x000000361044723c */ /* 0x000fec0000041844 */
[----:B------:R-:W-:Y:S01]  /*f070*/  HMMA.16816.F32.BF16 R76, R92, R14, R76 ;  /* 0x0000000e5c4c723c */ /* 0x000fe2000004184c */
[----:B------:R-:W2:Y:S05]  /*f080*/  LDSM.16.M88.4 R12, [R136+0x3000] ;  /* 0x00300000880c783b */ /* 0x000eaa0000000200 */
[----:B------:R-:W-:Y:S01]  /*f090*/  HMMA.16816.F32.BF16 R112, R16, R8, R112 ;  /* 0x000000081070723c */ /* 0x000fe20000041870 */
[----:B------:R-:W3:Y:S01]  /*f0a0*/  LDSM.16.M88.4 R8, [R136+0x3800] ;  /* 0x003800008808783b */ /* 0x000ee20000000200 */
[----:B------:R-:W-:-:S04]  /*f0b0*/  DEPBAR.LE SB0, 0x0 ;  /* 0x000080000000791a */ /* 0x000fc80000000000 */
[----:B------:R-:W-:Y:S06]  /*f0c0*/  HMMA.16816.F32.BF16 R32, R36, R42, R32 ;  /* 0x0000002a2420723c */ /* 0x000fec0000041820 */
[----:B-1----:R-:W-:Y:S06]  /*f0d0*/  HMMA.16816.F32.BF16 R72, R92, R4, R72 ;  /* 0x000000045c48723c */ /* 0x002fec0000041848 */
[----:B------:R-:W-:Y:S01]  /*f0e0*/  HMMA.16816.F32.BF16 R20, R36, R40, R20 ;  /* 0x000000282414723c */ /* 0x000fe20000041814 */
[----:B------:R-:W-:-:S05]  /*f0f0*/  LOP3.LUT R4, R44, R45, RZ, 0xfc, !PT ;  /* 0x0000002d2c047212 */ /* 0x000fca00078efcff */
[C---:B------:R-:W-:Y:S06]  /*f100*/  HMMA.16816.F32.BF16 R96, R92.reuse, R30, R96 ;  /* 0x0000001e5c60723c */ /* 0x040fec0000041860 */
[----:B------:R-:W-:Y:S01]  /*f110*/  HMMA.16816.F32.BF16 R68, R92, R6, R68 ;  /* 0x000000065c44723c */ /* 0x000fe20000041844 */
[----:B------:R-:W-:Y:S01]  /*f120*/  SHF.R.S32.HI R31, RZ, 0x1f, R58 ;  /* 0x0000001fff1f7819 */ /* 0x000fe2000001143a */
[----:B------:R-:W-:Y:S01]  /*f130*/  FMUL.FTZ R5, R34, UR15 ;  /* 0x0000000f22057c20 */ /* 0x000fe20008410000 */
[----:B------:R-:W-:Y:S02]  /*f140*/  FMUL.FTZ R17, R33, UR15 ;  /* 0x0000000f21117c20 */ /* 0x000fe40008410000 */
[----:B------:R-:W-:Y:S01]  /*f150*/  LEA.HI R164, R31, R58, RZ, 0x2 ;  /* 0x0000003a1fa47211 */ /* 0x000fe200078f10ff */
[----:B------:R-:W-:Y:S01]  /*f160*/  HMMA.16816.F32.BF16 R80, R36, R24, R80 ;  /* 0x000000182450723c */ /* 0x000fe20000041850 */
[----:B------:R-:W-:Y:S01]  /*f170*/  FMUL.FTZ R7, R35, UR15 ;  /* 0x0000000f23077c20 */ /* 0x000fe20008410000 */
[----:B------:R-:W-:Y:S01]  /*f180*/  MUFU.TANH R5, R5 ;  /* 0x0000000500057308 */ /* 0x000fe20000002400 */
[----:B------:R-:W-:-:S03]  /*f190*/  SHF.R.S32.HI R164, RZ, 0x2, R164 ;  /* 0x00000002ffa47819 */ /* 0x000fc600000114a4 */
[----:B------:R-:W-:Y:S01]  /*f1a0*/  HMMA.16816.F32.BF16 R112, R92, R28, R112 ;  /* 0x0000001c5c70723c */ /* 0x000fe20000041870 */
[----:B------:R-:W-:Y:S01]  /*f1b0*/  IADD3 R57, R57, 0x1, R164 ;  /* 0x0000000139397810 */ /* 0x000fe20007ffe0a4 */
[----:B------:R-:W-:Y:S01]  /*f1c0*/  FMUL.FTZ R25, R32, UR15 ;  /* 0x0000000f20197c20 */ /* 0x000fe20008410000 */
[----:B------:R-:W-:Y:S01]  /*f1d0*/  FMUL.FTZ R21, R21, UR15 ;  /* 0x0000000f15157c20 */ /* 0x000fe20008410000 */
[----:B------:R-:W-:Y:S01]  /*f1e0*/  FMUL.FTZ R23, R23, UR15 ;  /* 0x0000000f17177c20 */ /* 0x000fe20008410000 */
[----:B------:R-:W-:Y:S01]  /*f1f0*/  IADD3 R57, R56, R57, -R155 ;  /* 0x0000003938397210 */ /* 0x000fe20007ffe89b */
[----:B--2---:R-:W-:Y:S01]  /*f200*/  HMMA.16816.F32.BF16 R72, R36, R12, R72 ;  /* 0x0000000c2448723c */ /* 0x004fe20000041848 */
[----:B------:R-:W-:Y:S01]  /*f210*/  MUFU.TANH R17, R17 ;  /* 0x0000001100117308 */ /* 0x000fe20000002400 */
[----:B------:R-:W-:Y:S01]  /*f220*/  FMUL.FTZ R20, R20, UR15 ;  /* 0x0000000f14147c20 */ /* 0x000fe20008410000 */
[----:B------:R-:W-:Y:S01]  /*f230*/  FMUL.FTZ R22, R22, UR15 ;  /* 0x0000000f16167c20 */ /* 0x000fe20008410000 */
[----:B------:R-:W-:-:S02]  /*f240*/  VIADD R57, R57, UR14 ;  /* 0x0000000e39397c36 */ /* 0x000fc40008000000 */
[C---:B---3--:R-:W-:Y:S03]  /*f250*/  HMMA.16816.F32.BF16 R96, R36.reuse, R10, R96 ;  /* 0x0000000a2460723c */ /* 0x048fe60000041860 */
[----:B------:R-:W1:Y:S01]  /*f260*/  MUFU.TANH R25, R25 ;  /* 0x0000001900197308 */ /* 0x000e620000002400 */
[C---:B------:R-:W-:Y:S02]  /*f270*/  VIMNMX R105, R57.reuse, R56, PT ;  /* 0x0000003839697248 */ /* 0x040fe40003fe0100 */
[C---:B------:R-:W-:Y:S01]  /*f280*/  HMMA.16816.F32.BF16 R76, R36.reuse, R26, R76 ;  /* 0x0000001a244c723c */ /* 0x040fe2000004184c */
[----:B------:R-:W-:Y:S01]  /*f290*/  IMAD.IADD R11, R2, 0x1, R165 ;  /* 0x00000001020b7824 */ /* 0x000fe200078e02a5 */
[----:B------:R-:W-:Y:S01]  /*f2a0*/  VIADDMNMX R106, R57, 0x8, R56, PT ;  /* 0x00000008396a7846 */ /* 0x000fe20003800138 */
[----:B------:R-:W-:Y:S01]  /*f2b0*/  FMUL.FTZ R13, R83, UR15 ;  /* 0x0000000f530d7c20 */ /* 0x000fe20008410000 */
[----:B------:R-:W-:Y:S01]  /*f2c0*/  FMUL.FTZ R19, R80, UR15 ;  /* 0x0000000f50137c20 */ /* 0x000fe20008410000 */
[----:B------:R-:W2:Y:S01]  /*f2d0*/  MUFU.TANH R21, R21 ;  /* 0x0000001500157308 */ /* 0x000ea20000002400 */
[C---:B------:R-:W-:Y:S01]  /*f2e0*/  HMMA.16816.F32.BF16 R68, R36.reuse, R14, R68 ;  /* 0x0000000e2444723c */ /* 0x040fe20000041844 */
[----:B------:R-:W-:Y:S01]  /*f2f0*/  FMUL.FTZ R27, R81, UR15 ;  /* 0x0000000f511b7c20 */ /* 0x000fe20008410000 */
[C---:B------:R-:W-:Y:S01]  /*f300*/  IADD3 R18, R11.reuse, 0x1, RZ ;  /* 0x000000010b127810 */ /* 0x040fe20007ffe0ff */
[----:B------:R-:W-:Y:S01]  /*f310*/  FMUL.FTZ R29, R82, UR15 ;  /* 0x0000000f521d7c20 */ /* 0x000fe20008410000 */
[C---:B------:R-:W-:Y:S01]  /*f320*/  VIADD R16, R11.reuse, 0x9 ;  /* 0x000000090b107836 */ /* 0x040fe20000000000 */
[C---:B------:R-:W-:Y:S01]  /*f330*/  IADD3 R6, R11.reuse, 0x19, RZ ;  /* 0x000000190b067810 */ /* 0x040fe20007ffe0ff */
[----:B------:R-:W-:Y:S01]  /*f340*/  HMMA.16816.F32.BF16 R112, R36, R8, R112 ;  /* 0x000000082470723c */ /* 0x000fe20000041870 */
[----:B------:R-:W3:Y:S01]  /*f350*/  MUFU.TANH R23, R23 ;  /* 0x0000001700177308 */ /* 0x000ee20000002400 */
[C---:B------:R-:W-:Y:S01]  /*f360*/  VIADD R14, R11.reuse, 0x8 ;  /* 0x000000080b0e7836 */ /* 0x040fe20000000000 */
[-C--:B------:R-:W-:Y:S01]  /*f370*/  ISETP.GE.AND P5, PT, R18, R105.reuse, PT ;  /* 0x000000691200720c */ /* 0x080fe20003fa6270 */
[----:B------:R-:W-:Y:S01]  /*f380*/  FMUL.FTZ R74, R74, UR15 ;  /* 0x0000000f4a4a7c20 */ /* 0x000fe20008410000 */
[-C--:B------:R-:W-:Y:S01]  /*f390*/  ISETP.GE.AND P0, PT, R18, R106.reuse, PT ;  /* 0x0000006a1200720c */ /* 0x080fe20003f06270 */
[C---:B------:R-:W-:Y:S01]  /*f3a0*/  VIADD R10, R11.reuse, 0x10 ;  /* 0x000000100b0a7836 */ /* 0x040fe20000000000 */
[CC--:B------:R-:W-:Y:S01]  /*f3b0*/  ISETP.GE.AND P1, PT, R14.reuse, R105.reuse, PT ;  /* 0x000000690e00720c */ /* 0x0c0fe20003f26270 */
[----:B------:R-:W-:Y:S01]  /*f3c0*/  VIADD R8, R11, 0x11 ;  /* 0x000000110b087836 */ /* 0x000fe20000000000 */
[----:B------:R-:W-:Y:S01]  /*f3d0*/  ISETP.GE.AND P2, PT, R14, R106, PT ;  /* 0x0000006a0e00720c */ /* 0x000fe20003f46270 */
[----:B------:R-:W4:Y:S01]  /*f3e0*/  MUFU.TANH R7, R7 ;  /* 0x0000000700077308 */ /* 0x000f220000002400 */
[----:B------:R-:W-:Y:S01]  /*f3f0*/  I2FP.F32.S32 R14, R14 ;  /* 0x0000000e000e7245 */ /* 0x000fe20000201400 */
[----:B------:R-:W-:Y:S01]  /*f400*/  FMUL.FTZ R37, R72, UR15 ;  /* 0x0000000f48257c20 */ /* 0x000fe20008410000 */
[----:B------:R-:W-:Y:S01]  /*f410*/  I2FP.F32.S32 R18, R18 ;  /* 0x0000001200127245 */ /* 0x000fe20000201400 */
[----:B------:R-:W-:Y:S01]  /*f420*/  FMUL.FTZ R15, R76, UR15 ;  /* 0x0000000f4c0f7c20 */ /* 0x000fe20008410000 */
[-C--:B------:R-:W-:Y:S01]  /*f430*/  ISETP.GE.AND P6, PT, R16, R105.reuse, PT ;  /* 0x000000691000720c */ /* 0x080fe20003fc6270 */
[CC--:B-1----:R-:W-:Y:S01]  /*f440*/  FFMA.FTZ R25, R0.reuse, R14.reuse, R25 ;  /* 0x0000000e00197223 */ /* 0x0c2fe20000010019 */
[C---:B------:R-:W-:Y:S01]  /*f450*/  FFMA.FTZ R14, R0.reuse, R14, R5 ;  /* 0x0000000e000e7223 */ /* 0x040fe20000010005 */
[----:B------:R-:W1:Y:S01]  /*f460*/  MUFU.TANH R27, R27 ;  /* 0x0000001b001b7308 */ /* 0x000e620000002400 */
[----:B--2---:R-:W-:Y:S01]  /*f470*/  FFMA.FTZ R9, R0, R18, R21 ;  /* 0x0000001200097223 */ /* 0x004fe20000010015 */
[----:B------:R-:W-:Y:S01]  /*f480*/  ISETP.GE.AND P4, PT, R16, R106, PT ;  /* 0x0000006a1000720c */ /* 0x000fe20003f86270 */
[----:B---3--:R-:W-:Y:S01]  /*f490*/  FFMA.FTZ R18, R0, R18, R23 ;  /* 0x0000001200127223 */ /* 0x008fe20000010017 */
[----:B------:R-:W-:Y:S01]  /*f4a0*/  I2FP.F32.S32 R16, R16 ;  /* 0x0000001000107245 */ /* 0x000fe20000201400 */
[----:B------:R-:W-:Y:S01]  /*f4b0*/  FMUL.FTZ R31, R78, UR15 ;  /* 0x0000000f4e1f7c20 */ /* 0x000fe20008410000 */
[----:B------:R-:W-:Y:S01]  /*f4c0*/  FSEL R5, R25, -INF , !P1 ;  /* 0xff80000019057808 */ /* 0x000fe20004800000 */
[----:B------:R-:W-:Y:S01]  /*f4d0*/  FMUL.FTZ R33, R79, UR15 ;  /* 0x0000000f4f217c20 */ /* 0x000fe20008410000 */
[----:B------:R-:W2:Y:S01]  /*f4e0*/  MUFU.TANH R13, R13 ;  /* 0x0000000d000d7308 */ /* 0x000ea20000002400 */
[----:B------:R-:W-:Y:S01]  /*f4f0*/  FSEL R14, R14, -INF , !P2 ;  /* 0xff8000000e0e7808 */ /* 0x000fe20005000000 */
[----:B------:R-:W-:Y:S01]  /*f500*/  FMUL.FTZ R77, R77, UR15 ;  /* 0x0000000f4d4d7c20 */ /* 0x000fe20008410000 */
[-C--:B------:R-:W-:Y:S01]  /*f510*/  ISETP.GE.AND P1, PT, R8, R105.reuse, PT ;  /* 0x000000690800720c */ /* 0x080fe20003f26270 */
[----:B------:R-:W-:Y:S01]  /*f520*/  FFMA.FTZ R12, R0, R16, R17 ;  /* 0x00000010000c7223 */ /* 0x000fe20000010011 */
[----:B------:R-:W-:Y:S01]  /*f530*/  ISETP.GE.AND P2, PT, R8, R106, PT ;  /* 0x0000006a0800720c */ /* 0x000fe20003f46270 */
[----:B----4-:R-:W-:Y:S01]  /*f540*/  FFMA.FTZ R16, R0, R16, R7 ;  /* 0x0000001000107223 */ /* 0x010fe20000010007 */
[----:B------:R-:W-:Y:S01]  /*f550*/  I2FP.F32.S32 R8, R8 ;  /* 0x0000000800087245 */ /* 0x000fe20000201400 */
[----:B------:R-:W3:Y:S01]  /*f560*/  MUFU.TANH R19, R19 ;  /* 0x0000001300137308 */ /* 0x000ee20000002400 */
[----:B------:R-:W-:Y:S01]  /*f570*/  FSEL R9, R9, -INF , !P5 ;  /* 0xff80000009097808 */ /* 0x000fe20006800000 */
[----:B------:R-:W-:Y:S01]  /*f580*/  FMUL.FTZ R69, R69, UR15 ;  /* 0x0000000f45457c20 */ /* 0x000fe20008410000 */
[----:B------:R-:W-:Y:S01]  /*f590*/  FSEL R18, R18, -INF , !P0 ;  /* 0xff80000012127808 */ /* 0x000fe20004000000 */
[----:B-1----:R-:W-:Y:S01]  /*f5a0*/  FFMA.FTZ R7, R0, R8, R27 ;  /* 0x0000000800077223 */ /* 0x002fe2000001001b */
[CC--:B------:R-:W-:Y:S01]  /*f5b0*/  ISETP.GE.AND P5, PT, R10.reuse, R105.reuse, PT ;  /* 0x000000690a00720c */ /* 0x0c0fe20003fa6270 */
[----:B------:R-:W-:Y:S01]  /*f5c0*/  FMUL.FTZ R71, R71, UR15 ;  /* 0x0000000f47477c20 */ /* 0x000fe20008410000 */
[----:B------:R-:W-:Y:S01]  /*f5d0*/  ISETP.GE.AND P0, PT, R10, R106, PT ;  /* 0x0000006a0a00720c */ /* 0x000fe20003f06270 */
[----:B------:R-:W1:Y:S01]  /*f5e0*/  MUFU.TANH R29, R29 ;  /* 0x0000001d001d7308 */ /* 0x000e620000002400 */
[----:B------:R-:W-:Y:S01]  /*f5f0*/  I2FP.F32.S32 R10, R10 ;  /* 0x0000000a000a7245 */ /* 0x000fe20000201400 */
[----:B--2---:R-:W-:Y:S01]  /*f600*/  FFMA.FTZ R8, R0, R8, R13 ;  /* 0x0000000800087223 */ /* 0x004fe2000001000d */
[----:B------:R-:W-:Y:S01]  /*f610*/  VIADD R13, R11, 0x18 ;  /* 0x000000180b0d7836 */ /* 0x000fe20000000000 */
[----:B------:R-:W-:Y:S01]  /*f620*/  FSEL R16, R16, -INF , !P4 ;  /* 0xff80000010107808 */ /* 0x000fe20006000000 */
[----:B------:R-:W-:Y:S01]  /*f630*/  FMUL.FTZ R35, R73, UR15 ;  /* 0x0000000f49237c20 */ /* 0x000fe20008410000 */
[----:B------:R-:W-:Y:S01]  /*f640*/  FMUL.FTZ R75, R75, UR15 ;  /* 0x0000000f4b4b7c20 */ /* 0x000fe20008410000 */
[----:B------:R-:W-:Y:S01]  /*f650*/  FSEL R8, R8, -INF , !P2 ;  /* 0xff80000008087808 */ /* 0x000fe20005000000 */
[----:B------:R-:W-:Y:S01]  /*f660*/  MUFU.TANH R37, R37 ;  /* 0x0000002500257308 */ /* 0x000fe20000002400 */
[----:B---3--:R-:W-:Y:S01]  /*f670*/  FFMA.FTZ R17, R0, R10, R19 ;  /* 0x0000000a00117223 */ /* 0x008fe20000010013 */
[----:B------:R-:W-:Y:S01]  /*f680*/  FSEL R19, R12, -INF , !P6 ;  /* 0xff8000000c137808 */ /* 0x000fe20007000000 */
[----:B------:R-:W-:Y:S01]  /*f690*/  FMUL.FTZ R68, R68, UR15 ;  /* 0x0000000f44447c20 */ /* 0x000fe20008410000 */
[C---:B------:R-:W-:Y:S01]  /*f6a0*/  ISETP.GE.AND P6, PT, R13.reuse, R105, PT ;  /* 0x000000690d00720c */ /* 0x040fe20003fc6270 */
[----:B------:R-:W-:Y:S01]  /*f6b0*/  FMUL.FTZ R70, R70, UR15 ;  /* 0x0000000f46467c20 */ /* 0x000fe20008410000 */
[----:B------:R-:W-:Y:S01]  /*f6c0*/  ISETP.GE.AND P4, PT, R13, R106, PT ;  /* 0x0000006a0d00720c */ /* 0x000fe20003f86270 */
[----:B------:R-:W-:Y:S01]  /*f6d0*/  FMUL.FTZ R96, R96, UR15 ;  /* 0x0000000f60607c20 */ /* 0x000fe20008410000 */
[----:B------:R-:W-:Y:S01]  /*f6e0*/  MUFU.TANH R23, R74 ;  /* 0x0000004a00177308 */ /* 0x000fe20000002400 */
[----:B-1----:R-:W-:Y:S01]  /*f6f0*/  FFMA.FTZ R10, R0, R10, R29 ;  /* 0x0000000a000a7223 */ /* 0x002fe2000001001d */
[----:B------:R-:W-:Y:S01]  /*f700*/  I2FP.F32.S32 R12, R13 ;  /* 0x0000000d000c7245 */ /* 0x000fe20000201400 */
[----:B------:R-:W-:Y:S01]  /*f710*/  VIADD R26, R11, 0x21 ;  /* 0x000000210b1a7836 */ /* 0x000fe20000000000 */
[----:B------:R-:W-:Y:S01]  /*f720*/  FSEL R13, R7, -INF , !P1 ;  /* 0xff800000070d7808 */ /* 0x000fe20004800000 */
[----:B------:R-:W-:Y:S01]  /*f730*/  VIADD R24, R11, 0x28 ;  /* 0x000000280b187836 */ /* 0x000fe20000000000 */
[----:B------:R-:W-:Y:S01]  /*f740*/  FSEL R17, R17, -INF , !P5 ;  /* 0xff80000011117808 */ /* 0x000fe20006800000 */
[----:B------:R-:W-:Y:S01]  /*f750*/  FMUL.FTZ R114, R114, UR15 ;  /* 0x0000000f72727c20 */ /* 0x000fe20008410000 */
[----:B------:R-:W1:Y:S01]  /*f760*/  MUFU.TANH R15, R15 ;  /* 0x0000000f000f7308 */ /* 0x000e620000002400 */
[----:B------:R-:W-:Y:S01]  /*f770*/  FSEL R10, R10, -INF , !P0 ;  /* 0xff8000000a0a7808 */ /* 0x000fe20004000000 */
[----:B------:R-:W-:Y:S01]  /*f780*/  FMUL.FTZ R98, R98, UR15 ;  /* 0x0000000f62627c20 */ /* 0x000fe20008410000 */
[C---:B------:R-:W-:Y:S01]  /*f790*/  ISETP.GE.AND P5, PT, R6.reuse, R105, PT ;  /* 0x000000690600720c */ /* 0x040fe20003fa6270 */
[----:B------:R-:W-:Y:S01]  /*f7a0*/  FMUL.FTZ R113, R113, UR15 ;  /* 0x0000000f71717c20 */ /* 0x000fe20008410000 */
[----:B------:R-:W-:Y:S01]  /*f7b0*/  ISETP.GE.AND P0, PT, R6, R106, PT ;  /* 0x0000006a0600720c */ /* 0x000fe20003f06270 */
[----:B------:R-:W-:Y:S01]  /*f7c0*/  FMUL.FTZ R115, R115, UR15 ;  /* 0x0000000f73737c20 */ /* 0x000fe20008410000 */
[----:B------:R-:W-:Y:S01]  /*f7d0*/  I2FP.F32.S32 R6, R6 ;  /* 0x0000000600067245 */ /* 0x000fe20000201400 */
[----:B------:R-:W2:Y:S01]  /*f7e0*/  MUFU.TANH R3, R77 ;  /* 0x0000004d00037308 */ /* 0x000ea20000002400 */
[----:B------:R-:W-:Y:S01]  /*f7f0*/  FMUL.FTZ R112, R112, UR15 ;  /* 0x0000000f70707c20 */ /* 0x000fe20008410000 */
[----:B------:R-:W-:Y:S01]  /*f800*/  FMUL.FTZ R97, R97, UR15 ;  /* 0x0000000f61617c20 */ /* 0x000fe20008410000 */
[----:B------:R-:W-:-:S05]  /*f810*/  FMUL.FTZ R99, R99, UR15 ;  /* 0x0000000f63637c20 */ /* 0x000fca0008410000 */
[----:B------:R3:W-:Y:S01]  /*f820*/  MUFU.TANH R41, R20 ;  /* 0x0000001400297308 */ /* 0x0007e20000002400 */
[----:B-1----:R-:W-:-:S05]  /*f830*/  FFMA.FTZ R15, R0, R12, R15 ;  /* 0x0000000c000f7223 */ /* 0x002fca000001000f */
[----:B------:R-:W-:Y:S02]  /*f840*/  FSEL R15, R15, -INF , !P6 ;  /* 0xff8000000f0f7808 */ /* 0x000fe40007000000 */
[----:B------:R-:W1:Y:S01]  /*f850*/  MUFU.TANH R31, R31 ;  /* 0x0000001f001f7308 */ /* 0x000e620000002400 */
[----:B--2---:R-:W-:Y:S01]  /*f860*/  FFMA.FTZ R3, R0, R6, R3 ;  /* 0x0000000600037223 */ /* 0x004fe20000010003 */
[----:B------:R-:W-:-:S04]  /*f870*/  ISETP.GE.AND P6, PT, R26, R105, PT ;  /* 0x000000691a00720c */ /* 0x000fc80003fc6270 */
[----:B------:R-:W-:Y:S02]  /*f880*/  FSEL R7, R3, -INF , !P5 ;  /* 0xff80000003077808 */ /* 0x000fe40006800000 */
[----:B------:R-:W2:Y:S01]  /*f890*/  MUFU.TANH R33, R33 ;  /* 0x0000002100217308 */ /* 0x000ea20000002400 */
[----:B---3--:R-:W-:Y:S01]  /*f8a0*/  VIADD R20, R11, 0x20 ;  /* 0x000000200b147836 */ /* 0x008fe20000000000 */
[----:B------:R-:W-:-:S04]  /*f8b0*/  ISETP.GE.AND P5, PT, R24, R105, PT ;  /* 0x000000691800720c */ /* 0x000fc80003fa6270 */
[C---:B------:R-:W-:Y:S02]  /*f8c0*/  ISETP.GE.AND P1, PT, R20.reuse, R105, PT ;  /* 0x000000691400720c */ /* 0x040fe40003f26270 */
[----:B------:R-:W-:Y:S01]  /*f8d0*/  ISETP.GE.AND P2, PT, R20, R106, PT ;  /* 0x0000006a1400720c */ /* 0x000fe20003f46270 */
[----:B------:R-:W3:Y:S01]  /*f8e0*/  MUFU.TANH R69, R69 ;  /* 0x0000004500457308 */ /* 0x000ee20000002400 */
[----:B------:R-:W-:Y:S01]  /*f8f0*/  I2FP.F32.S32 R20, R20 ;  /* 0x0000001400147245 */ /* 0x000fe20000201400 */
[----:B-1----:R-:W-:-:S04]  /*f900*/  FFMA.FTZ R12, R0, R12, R31 ;  /* 0x0000000c000c7223 */ /* 0x002fc8000001001f */
[CC--:B------:R-:W-:Y:S01]  /*f910*/  FFMA.FTZ R37, R0.reuse, R20.reuse, R37 ;  /* 0x0000001400257223 */ /* 0x0c0fe20000010025 */
[C---:B------:R-:W-:Y:S01]  /*f920*/  FFMA.FTZ R23, R0.reuse, R20, R23 ;  /* 0x0000001400177223 */ /* 0x040fe20000010017 */
[----:B------:R-:W1:Y:S01]  /*f930*/  MUFU.TANH R71, R71 ;  /* 0x0000004700477308 */ /* 0x000e620000002400 */
[----:B------:R-:W-:Y:S02]  /*f940*/  VIADD R20, R11, 0x29 ;  /* 0x000000290b147836 */ /* 0x000fe40000000000 */
[----:B--2---:R-:W-:Y:S01]  /*f950*/  FFMA.FTZ R6, R0, R6, R33 ;  /* 0x0000000600067223 */ /* 0x004fe20000010021 */
[----:B------:R-:W-:Y:S02]  /*f960*/  FSEL R171, R37, -INF , !P1 ;  /* 0xff80000025ab7808 */ /* 0x000fe40004800000 */
[----:B------:R-:W-:Y:S02]  /*f970*/  FSEL R172, R23, -INF , !P2 ;  /* 0xff80000017ac7808 */ /* 0x000fe40005000000 */
[C---:B------:R-:W-:Y:S01]  /*f980*/  ISETP.GE.AND P1, PT, R20.reuse, R105, PT ;  /* 0x000000691400720c */ /* 0x040fe20003f26270 */
[----:B------:R-:W2:Y:S01]  /*f990*/  MUFU.TANH R35, R35 ;  /* 0x0000002300237308 */ /* 0x000ea20000002400 */
[----:B------:R-:W-:-:S02]  /*f9a0*/  ISETP.GE.AND P2, PT, R20, R106, PT ;  /* 0x0000006a1400720c */ /* 0x000fc40003f46270 */
[----:B------:R-:W-:Y:S02]  /*f9b0*/  I2FP.F32.S32 R20, R20 ;  /* 0x0000001400147245 */ /* 0x000fe40000201400 */
[----:B------:R-:W-:Y:S02]  /*f9c0*/  FSEL R12, R12, -INF , !P4 ;  /* 0xff8000000c0c7808 */ /* 0x000fe40006000000 */
[----:B------:R-:W-:Y:S01]  /*f9d0*/  FSEL R6, R6, -INF , !P0 ;  /* 0xff80000006067808 */ /* 0x000fe20004000000 */
[----:B------:R-:W4:Y:S01]  /*f9e0*/  MUFU.TANH R75, R75 ;  /* 0x0000004b004b7308 */ /* 0x000f220000002400 */
[----:B------:R-:W-:Y:S01]  /*f9f0*/  ISETP.GE.AND P4, PT, R26, R106, PT ;  /* 0x0000006a1a00720c */ /* 0x000fe20003f86270 */
[----:B---3--:R-:W-:Y:S01]  /*fa00*/  FFMA.FTZ R69, R0, R20, R69 ;  /* 0x0000001400457223 */ /* 0x008fe20000010045 */
[----:B------:R-:W-:Y:S01]  /*fa10*/  ISETP.GE.AND P0, PT, R24, R106, PT ;  /* 0x0000006a1800720c */ /* 0x000fe20003f06270 */
[C---:B-1----:R-:W-:Y:S01]  /*fa20*/  FFMA.FTZ R71, R0.reuse, R20, R71 ;  /* 0x0000001400477223 */ /* 0x042fe20000010047 */
[----:B------:R-:W-:Y:S01]  /*fa30*/  I2FP.F32.S32 R26, R26 ;  /* 0x0000001a001a7245 */ /* 0x000fe20000201400 */
[----:B------:R-:W-:Y:S01]  /*fa40*/  VIADD R20, R11, 0x38 ;  /* 0x000000380b147836 */ /* 0x000fe20000000000 */
[----:B------:R-:W-:Y:S01]  /*fa50*/  I2FP.F32.S32 R24, R24 ;  /* 0x0000001800187245 */ /* 0x000fe20000201400 */
[----:B------:R-:W1:Y:S01]  /*fa60*/  MUFU.TANH R21, R68 ;  /* 0x0000004400157308 */ /* 0x000e620000002400 */
[----:B------:R-:W-:Y:S01]  /*fa70*/  FSEL R127, R69, -INF , !P1 ;  /* 0xff800000457f7808 */ /* 0x000fe20004800000 */
[----:B--2---:R-:W-:Y:S01]  /*fa80*/  FFMA.FTZ R35, R0, R26, R35 ;  /* 0x0000001a00237223 */ /* 0x004fe20000010023 */
[----:B------:R-:W-:-:S02]  /*fa90*/  FSEL R128, R71, -INF , !P2 ;  /* 0xff80000047807808 */ /* 0x000fc40005000000 */
[CC--:B------:R-:W-:Y:S02]  /*faa0*/  ISETP.GE.AND P1, PT, R20.reuse, R105.reuse, PT ;  /* 0x000000691400720c */ /* 0x0c0fe40003f26270 */
[----:B------:R-:W-:Y:S01]  /*fab0*/  ISETP.GE.AND P2, PT, R20, R106, PT ;  /* 0x0000006a1400720c */ /* 0x000fe20003f46270 */
[----:B------:R-:W2:Y:S01]  /*fac0*/  MUFU.TANH R27, R70 ;  /* 0x00000046001b7308 */ /* 0x000ea20000002400 */
[C---:B----4-:R-:W-:Y:S01]  /*fad0*/  FFMA.FTZ R75, R0.reuse, R26, R75 ;  /* 0x0000001a004b7223 */ /* 0x050fe2000001004b */
[----:B------:R-:W-:Y:S01]  /*fae0*/  VIADD R26, R11, 0x30 ;  /* 0x000000300b1a7836 */ /* 0x000fe20000000000 */
[----:B------:R-:W-:Y:S02]  /*faf0*/  I2FP.F32.S32 R20, R20 ;  /* 0x0000001400147245 */ /* 0x000fe40000201400 */
[----:B------:R-:W-:Y:S02]  /*fb00*/  FSEL R131, R35, -INF , !P6 ;  /* 0xff80000023837808 */ /* 0x000fe40007000000 */
[----:B------:R-:W-:Y:S01]  /*fb10*/  FSEL R168, R75, -INF , !P4 ;  /* 0xff8000004ba87808 */ /* 0x000fe20006000000 */
[----:B------:R-:W3:Y:S01]  /*fb20*/  MUFU.TANH R23, R96 ;  /* 0x0000006000177308 */ /* 0x000ee20000002400 */
[----:B-1----:R-:W-:Y:S01]  /*fb30*/  FFMA.FTZ R21, R0, R24, R21 ;  /* 0x0000001800157223 */ /* 0x002fe20000010015 */
[----:B------:R-:W-:-:S02]  /*fb40*/  ISETP.GE.AND P6, PT, R26, R105, PT ;  /* 0x000000691a00720c */ /* 0x000fc40003fc6270 */
[----:B------:R-:W-:Y:S02]  /*fb50*/  ISETP.GE.AND P4, PT, R26, R106, PT ;  /* 0x0000006a1a00720c */ /* 0x000fe40003f86270 */
[----:B------:R-:W-:Y:S02]  /*fb60*/  FSEL R129, R21, -INF , !P5 ;  /* 0xff80000015817808 */ /* 0x000fe40006800000 */
[----:B------:R-:W1:Y:S01]  /*fb70*/  MUFU.TANH R3, R114 ;  /* 0x0000007200037308 */ /* 0x000e620000002400 */
[----:B--2---:R-:W-:Y:S01]  /*fb80*/  FFMA.FTZ R27, R0, R24, R27 ;  /* 0x00000018001b7223 */ /* 0x004fe2000001001b */
[----:B------:R-:W-:Y:S02]  /*fb90*/  IADD3 R24, R11, 0x31, RZ ;  /* 0x000000310b187810 */ /* 0x000fe40007ffe0ff */
[----:B------:R-:W-:Y:S02]  /*fba0*/  I2FP.F32.S32 R26, R26 ;  /* 0x0000001a001a7245 */ /* 0x000fe40000201400 */
[----:B------:R-:W-:-:S02]  /*fbb0*/  FSEL R130, R27, -INF , !P0 ;  /* 0xff8000001b827808 */ /* 0x000fc40004000000 */
[----:B------:R-:W2:Y:S01]  /*fbc0*/  MUFU.TANH R29, R98 ;  /* 0x00000062001d7308 */ /* 0x000ea20000002400 */
[----:B---3--:R-:W-:Y:S01]  /*fbd0*/  FFMA.FTZ R23, R0, R20, R23 ;  /* 0x0000001400177223 */ /* 0x008fe20000010017 */
[C---:B------:R-:W-:Y:S02]  /*fbe0*/  ISETP.GE.AND P5, PT, R24.reuse, R105, PT ;  /* 0x000000691800720c */ /* 0x040fe40003fa6270 */
[----:B------:R-:W-:Y:S02]  /*fbf0*/  ISETP.GE.AND P0, PT, R24, R106, PT ;  /* 0x0000006a1800720c */ /* 0x000fe40003f06270 */
[----:B------:R-:W-:Y:S02]  /*fc00*/  I2FP.F32.S32 R24, R24 ;  /* 0x0000001800187245 */ /* 0x000fe40000201400 */
[----:B------:R-:W3:Y:S01]  /*fc10*/  MUFU.TANH R25, R112 ;  /* 0x0000007000197308 */ /* 0x000ee20000002400 */
[----:B-1----:R-:W-:Y:S01]  /*fc20*/  FFMA.FTZ R3, R0, R26, R3 ;  /* 0x0000001a00037223 */ /* 0x002fe20000010003 */
[----:B------:R-:W-:-:S02]  /*fc30*/  FSEL R122, R23, -INF , !P1 ;  /* 0xff800000177a7808 */ /* 0x000fc40004800000 */
[----:B------:R-:W-:Y:S02]  /*fc40*/  ISETP.GE.AND P1, PT, R104, 0x2, PT ;  /* 0x000000026800780c */ /* 0x000fe40003f26270 */
[----:B------:R-:W-:Y:S02]  /*fc50*/  FSEL R120, R3, -INF , !P4 ;  /* 0xff80000003787808 */ /* 0x000fe40006000000 */
[----:B------:R-:W1:Y:S01]  /*fc60*/  MUFU.TANH R113, R113 ;  /* 0x0000007100717308 */ /* 0x000e620000002400 */
[----:B--2---:R-:W-:Y:S01]  /*fc70*/  FFMA.FTZ R118, R0, R20, R29 ;  /* 0x0000001400767223 */ /* 0x004fe2000001001d */
[C---:B------:R-:W-:Y:S01]  /*fc80*/  VIADD R20, R11.reuse, 0x39 ;  /* 0x000000390b147836 */ /* 0x040fe20000000000 */
[----:B------:R-:W-:Y:S02]  /*fc90*/  I2FP.F32.S32 R3, R11 ;  /* 0x0000000b00037245 */ /* 0x000fe40000201400 */
[----:B------:R-:W-:Y:S02]  /*fca0*/  ISETP.GE.AND P4, PT, R11, R106, PT ;  /* 0x0000006a0b00720c */ /* 0x000fe40003f86270 */
[----:B------:R-:W-:Y:S01]  /*fcb0*/  FSEL R118, R118, -INF , !P2 ;  /* 0xff80000076767808 */ /* 0x000fe20005000000 */
[----:B------:R-:W2:Y:S01]  /*fcc0*/  MUFU.TANH R115, R115 ;  /* 0x0000007300737308 */ /* 0x000ea20000002400 */
[----:B---3--:R-:W-:-:S05]  /*fcd0*/  FFMA.FTZ R25, R0, R26, R25 ;  /* 0x0000001a00197223 */ /* 0x008fca0000010019 */
[----:B------:R-:W-:Y:S02]  /*fce0*/  FSEL R124, R25, -INF , !P6 ;  /* 0xff800000197c7808 */ /* 0x000fe40007000000 */
[----:B------:R3:W4:Y:S01]  /*fcf0*/  MUFU.TANH R21, R22 ;  /* 0x0000001600157308 */ /* 0x0007220000002400 */
[CC--:B-1----:R-:W-:Y:S01]  /*fd00*/  FFMA.FTZ R113, R0.reuse, R24.reuse, R113 ;  /* 0x0000001800717223 */ /* 0x0c2fe20000010071 */
[----:B------:R-:W-:Y:S01]  /*fd10*/  BAR.SYNC.DEFER_BLOCKING 0x0 ;  /* 0x0000000000007b1d */ /* 0x000fe20000010000 */
[----:B------:R-:W-:Y:S01]  /*fd20*/  ISETP.GE.AND P6, PT, R11, R105, PT ;  /* 0x000000690b00720c */ /* 0x000fe20003fc6270 */
[C---:B------:R-:W-:Y:S02]  /*fd30*/  FFMA.FTZ R11, R0.reuse, R3, R41 ;  /* 0x00000003000b7223 */ /* 0x040fe40000010029 */
[----:B------:R-:W-:Y:S02]  /*fd40*/  FSEL R123, R113, -INF , !P5 ;  /* 0xff800000717b7808 */ /* 0x000fe40006800000 */
[----:B------:R-:W1:Y:S01]  /*fd50*/  MUFU.TANH R97, R97 ;  /* 0x0000006100617308 */ /* 0x000e620000002400 */
[----:B--2---:R-:W-:Y:S01]  /*fd60*/  FFMA.FTZ R115, R0, R24, R115 ;  /* 0x0000001800737223 */ /* 0x004fe20000010073 */
[----:B------:R-:W-:-:S02]  /*fd70*/  ISETP.GE.AND P5, PT, R20, R105, PT ;  /* 0x000000691400720c */ /* 0x000fc40003fa6270 */
[----:B------:R-:W-:Y:S02]  /*fd80*/  FSEL R11, R11, -INF , !P6 ;  /* 0xff8000000b0b7808 */ /* 0x000fe40007000000 */
[----:B------:R-:W-:Y:S02]  /*fd90*/  FSEL R119, R115, -INF , !P0 ;  /* 0xff80000073777808 */ /* 0x000fe40004000000 */
[----:B------:R-:W2:Y:S01]  /*fda0*/  MUFU.TANH R99, R99 ;  /* 0x0000006300637308 */ /* 0x000ea20000002400 */
[----:B---3--:R-:W-:Y:S02]  /*fdb0*/  I2FP.F32.S32 R22, R20 ;  /* 0x0000001400167245 */ /* 0x008fe40000201400 */
[----:B------:R-:W-:Y:S01]  /*fdc0*/  ISETP.GE.AND P0, PT, R20, R106, PT ;  /* 0x0000006a1400720c */ /* 0x000fe20003f06270 */
[C---:B----4-:R-:W-:Y:S02]  /*fdd0*/  FFMA.FTZ R20, R0.reuse, R3, R21 ;  /* 0x0000000300147223 */ /* 0x050fe40000010015 */
[----:B-1----:R-:W-:-:S03]  /*fde0*/  FFMA.FTZ R121, R0, R22, R97 ;  /* 0x0000001600797223 */ /* 0x002fc60000010061 */
[----:B------:R-:W-:Y:S02]  /*fdf0*/  FSEL R20, R20, -INF , !P4 ;  /* 0xff80000014147808 */ /* 0x000fe40006000000 */
[----:B------:R-:W-:Y:S01]  /*fe00*/  FSEL R121, R121, -INF , !P5 ;  /* 0xff80000079797808 */ /* 0x000fe20006800000 */
[----:B--2---:R-:W-:-:S05]  /*fe10*/  FFMA.FTZ R117, R0, R22, R99 ;  /* 0x0000001600757223 */ /* 0x004fca0000010063 */
        /* <DEDUP_REMOVED lines=63> */
.L_x_7540:
[----:B------:R-:W1:Y:S02]  /*10210*/  LDC R21, c[0x0][0x248] ;  /* 0x00009200ff157b82 */ /* 0x000e640000000800 */
[----:B-1----:R-:W-:-:S04]  /*10220*/  LEA R21, -R21, RZ, 0x6 ;  /* 0x000000ff15157211 */ /* 0x002fc800078e31ff */
[----:B------:R-:W-:-:S07]  /*10230*/  SHF.R.S32.HI R2, RZ, 0x1f, R21 ;  /* 0x0000001fff027819 */ /* 0x000fce0000011415 */
.L_x_7541:
        /* <DEDUP_REMOVED lines=75> */
.L_x_7539:
        /* <DEDUP_REMOVED lines=145> */
[C---:B---3--:R-:W-:Y:S06]  /*11000*/  HMMA.16816.F32.BF16 R60, R64.reuse, R12, RZ ;  /* 0x0000000c403c723c */ /* 0x048fec00000418ff */
        /* <DEDUP_REMOVED lines=28> */
[----:B---3--:R-:W-:Y:S01]  /*111d0*/  HMMA.16816.F32.BF16 R44, R4, R16, R44 ;  /* 0x00000010042c723c */ /* 0x008fe2000004182c */
[--C-:B------:R-:W-:Y:S01]  /*111e0*/  FFMA.FTZ R22, R168, UR8, -R125.reuse ;  /* 0x00000008a8167c23 */ /* 0x100fe2000801087d */
[--C-:B------:R-:W-:Y:S01]  /*111f0*/  FFMA.FTZ R23, R130, UR8, -R125.reuse ;  /* 0x0000000882177c23 */ /* 0x100fe2000801087d */
[----:B------:R-:W-:Y:S01]  /*11200*/  MUFU.EX2 R27, R27 ;  /* 0x0000001b001b7308 */ /* 0x000fe20000000800 */
[----:B------:R-:W-:-:S02]  /*11210*/  FFMA.FTZ R168, R117, UR8, -R125 ;  /* 0x0000000875a87c23 */ /* 0x000fc4000801087d */
        /* <DEDUP_REMOVED lines=14> */
[----:B------:R-:W-:Y:S08]  /*11300*/  MUFU.EX2 R117, R118 ;  /* 0x0000007600757308 */ /* 0x000ff00000000800 */
        /* <DEDUP_REMOVED lines=128> */
.L_x_7543:
[----:B------:R-:W1:Y:S02]  /*11b10*/  LDC R5, c[0x0][0x250] ;  /* 0x00009400ff057b82 */ /* 0x000e640000000800 */
[----:B-1----:R-:W-:-:S04]  /*11b20*/  LEA R5, -R5, RZ, 0x6 ;  /* 0x000000ff05057211 */ /* 0x002fc800078e31ff */
[----:B------:R-:W-:-:S07]  /*11b30*/  SHF.R.S32.HI R6, RZ, 0x1f, R5 ;  /* 0x0000001fff067819 */ /* 0x000fce0000011405 */
.L_x_7544:
        /* <DEDUP_REMOVED lines=139> */
[C---:B--2---:R-:W-:Y:S06]  /*123f0*/  HMMA.16816.F32.BF16 R8, R108.reuse, R112, R8 ;  /* 0x000000706c08723c */ /* 0x044fec0000041808 */
[C---:B------:R-:W-:Y:S01]  /*12400*/  HMMA.16816.F32.BF16 R4, R108.reuse, R114, R4 ;  /* 0x000000726c04723c */ /* 0x040fe20000041804 */
[----:B------:R-:W2:Y:S05]  /*12410*/  LDSM.16.M88.4 R112, [R133] ;  /* 0x000000008570783b */ /* 0x000eaa0000000200 */
[C---:B------:R-:W-:Y:S06]  /*12420*/  HMMA.16816.F32.BF16 R24, R108.reuse, R120, R24 ;  /* 0x000000786c18723c */ /* 0x040fec0000041818 */
[----:B------:R-:W-:Y:S01]  /*12430*/  HMMA.16816.F32.BF16 R20, R108, R122, R20 ;  /* 0x0000007a6c14723c */ /* 0x000fe20000041814 */
[----:B------:R-:W3:Y:S04]  /*12440*/  LDSM.16.M88.4 R120, [R135] ;  /* 0x000000008778783b */ /* 0x000ee80000000200 */
[----:B------:R-:W4:-:S13]  /*12450*/  LDSM.16.M88.4 R108, [R132] ;  /* 0x00000000846c783b */ /* 0x000f1a0000000200 */
        /* <DEDUP_REMOVED lines=26> */
[C---:B------:R-:W-:Y:S06]  /*12600*/  HMMA.16816.F32.BF16 R28, R124.reuse, R122, R28 ;  /* 0x0000007a7c1c723c */ /* 0x040fec000004181c */
[C---:B---3--:R-:W-:Y:S06]  /*12610*/  HMMA.16816.F32.BF16 R20, R124.reuse, R110, R20 ;  /* 0x0000006e7c14723c */ /* 0x048fec0000041814 */
[----:B------:R-:W-:Y:S01]  /*12620*/  HMMA.16816.F32.BF16 R24, R124, R108, R24 ;  /* 0x0000006c7c18723c */ /* 0x000fe20000041818 */
[----:B------:R-:W2:Y:S01]  /*12630*/  LDSM.16.M88.4 R108, [R136+0x3800] ;  /* 0x00380000886c783b */ /* 0x000ea20000000200 */
[----:B------:R-:W-:-:S04]  /*12640*/  DEPBAR.LE SB0, 0x0 ;  /* 0x000080000000791a */ /* 0x000fc80000000000 */
[----:B------:R-:W-:Y:S01]  /*12650*/  FMUL.FTZ R33, R33, UR15 ;  /* 0x0000000f21217c20 */ /* 0x000fe20008410000 */
[----:B------:R-:W-:Y:S01]  /*12660*/  FMUL.FTZ R35, R35, UR15 ;  /* 0x0000000f23237c20 */ /* 0x000fe20008410000 */
[----:B------:R-:W-:Y:S01]  /*12670*/  FMUL.FTZ R32, R32, UR15 ;  /* 0x0000000f20207c20 */ /* 0x000fe20008410000 */
[----:B------:R-:W-:-:S03]  /*12680*/  FMUL.FTZ R34, R34, UR15 ;  /* 0x0000000f22227c20 */ /* 0x000fc60008410000 */
[----:B------:R-:W3:Y:S01]  /*12690*/  MUFU.TANH R33, R33 ;  /* 0x0000002100217308 */ /* 0x000ee20000002400 */
[----:B------:R-:W-:Y:S01]  /*126a0*/  FMUL.FTZ R28, R28, UR15 ;  /* 0x0000000f1c1c7c20 */ /* 0x000fe20008410000 */
[----:B------:R-:W-:Y:S01]  /*126b0*/  FMUL.FTZ R30, R30, UR15 ;  /* 0x0000000f1e1e7c20 */ /* 0x000fe20008410000 */
[----:B------:R-:W-:Y:S01]  /*126c0*/  FMUL.FTZ R29, R29, UR15 ;  /* 0x0000000f1d1d7c20 */ /* 0x000fe20008410000 */
[----:B------:R-:W-:Y:S01]  /*126d0*/  FMUL.FTZ R31, R31, UR15 ;  /* 0x0000000f1f1f7c20 */ /* 0x000fe20008410000 */
[C---:B-1----:R-:W-:Y:S01]  /*126e0*/  HMMA.16816.F32.BF16 R16, R124.reuse, R112, R16 ;  /* 0x000000707c10723c */ /* 0x042fe20000041810 */
[----:B------:R-:W-:Y:S01]  /*126f0*/  FMUL.FTZ R22, R22, UR15 ;  /* 0x0000000f16167c20 */ /* 0x000fe20008410000 */
[----:B------:R-:W-:Y:S01]  /*12700*/  FMUL.FTZ R21, R21, UR15 ;  /* 0x0000000f15157c20 */ /* 0x000fe20008410000 */
[----:B------:R-:W1:Y:S01]  /*12710*/  MUFU.TANH R35, R35 ;  /* 0x0000002300237308 */ /* 0x000e620000002400 */
[----:B------:R-:W-:Y:S02]  /*12720*/  FMUL.FTZ R23, R23, UR15 ;  /* 0x0000000f17177c20 */ /* 0x000fe40008410000 */
[----:B------:R-:W-:Y:S01]  /*12730*/  HMMA.16816.F32.BF16 R12, R124, R114, R12 ;  /* 0x000000727c0c723c */ /* 0x000fe2000004180c */
[----:B------:R-:W-:Y:S01]  /*12740*/  FMUL.FTZ R113, R20, UR15 ;  /* 0x0000000f14717c20 */ /* 0x000fe20008410000 */
[----:B------:R-:W-:-:S02]  /*12750*/  IMAD R20, R161, 0x40, R165 ;  /* 0x00000040a1147824 */ /* 0x000fc400078e02a5 */
[----:B------:R-:W-:Y:S01]  /*12760*/  FMUL.FTZ R26, R26, UR15 ;  /* 0x0000000f1a1a7c20 */ /* 0x000fe20008410000 */
[----:B------:R-:W-:Y:S01]  /*12770*/  FMUL.FTZ R24, R24, UR15 ;  /* 0x0000000f18187c20 */ /* 0x000fe20008410000 */
[----:B------:R4:W-:Y:S01]  /*12780*/  MUFU.TANH R101, R32 ;  /* 0x0000002000657308 */ /* 0x0009e20000002400 */
[----:B------:R-:W-:Y:S01]  /*12790*/  FMUL.FTZ R25, R25, UR15 ;  /* 0x0000000f19197c20 */ /* 0x000fe20008410000 */
[----:B------:R-:W-:Y:S01]  /*127a0*/  FMUL.FTZ R27, R27, UR15 ;  /* 0x0000000f1b1b7c20 */ /* 0x000fe20008410000 */
[C---:B------:R-:W-:Y:S02]  /*127b0*/  VIADD R171, R20.reuse, 0x11 ;  /* 0x0000001114ab7836 */ /* 0x040fe40000000000 */
[----:B------:R-:W-:-:S03]  /*127c0*/  VIADD R173, R20, 0x29 ;  /* 0x0000002914ad7836 */ /* 0x000fc60000000000 */
[----:B------:R5:W-:Y:S04]  /*127d0*/  MUFU.TANH R117, R28 ;  /* 0x0000001c00757308 */ /* 0x000be80000002400 */
[----:B------:R-:W-:Y:S01]  /*127e0*/  FMUL.FTZ R16, R16, UR15 ;  /* 0x0000000f10107c20 */ /* 0x000fe20008410000 */
[C---:B--2---:R-:W-:Y:S03]  /*127f0*/  HMMA.16816.F32.BF16 R8, R124.reuse, R108, R8 ;  /* 0x0000006c7c08723c */ /* 0x044fe60000041808 */
[----:B------:R2:W2:Y:S01]  /*12800*/  MUFU.TANH R121, R30 ;  /* 0x0000001e00797308 */ /* 0x0004a20000002400 */
[----:B----4-:R-:W-:Y:S01]  /*12810*/  FMUL.FTZ R32, R17, UR15 ;  /* 0x0000000f11207c20 */ /* 0x010fe20008410000 */
[----:B------:R-:W-:Y:S01]  /*12820*/  VIADD R17, R20, 0x1 ;  /* 0x0000000114117836 */ /* 0x000fe20000000000 */
[----:B------:R-:W-:Y:S04]  /*12830*/  HMMA.16816.F32.BF16 R4, R124, R110, R4 ;  /* 0x0000006e7c04723c */ /* 0x000fe80000041804 */
[C---:B------:R-:W-:Y:S01]  /*12840*/  ISETP.GE.AND P6, PT, R17.reuse, R105, PT ;  /* 0x000000691100720c */ /* 0x040fe20003fc6270 */
[----:B------:R4:W-:Y:S01]  /*12850*/  MUFU.TANH R119, R26 ;  /* 0x0000001a00777308 */ /* 0x0009e20000002400 */
[----:B------:R-:W-:Y:S01]  /*12860*/  ISETP.GE.AND P4, PT, R17, R106, PT ;  /* 0x0000006a1100720c */ /* 0x000fe20003f86270 */
[----:B-----5:R-:W-:Y:S01]  /*12870*/  FMUL.FTZ R28, R19, UR15 ;  /* 0x0000000f131c7c20 */ /* 0x020fe20008410000 */
[----:B------:R-:W-:-:S05]  /*12880*/  I2FP.F32.S32 R17, R17 ;  /* 0x0000001100117245 */ /* 0x000fca0000201400 */
[----:B------:R-:W-:Y:S01]  /*12890*/  MUFU.TANH R29, R29 ;  /* 0x0000001d001d7308 */ /* 0x000fe20000002400 */
[CC--:B---3--:R-:W-:Y:S01]  /*128a0*/  FFMA.FTZ R33, R0.reuse, R17.reuse, R33 ;  /* 0x0000001100217223 */ /* 0x0c8fe20000010021 */
[----:B-1----:R-:W-:Y:S01]  /*128b0*/  FFMA.FTZ R17, R0, R17, R35 ;  /* 0x0000001100117223 */ /* 0x002fe20000010023 */
[----:B--2---:R-:W-:Y:S01]  /*128c0*/  FMUL.FTZ R30, R18, UR15 ;  /* 0x0000000f121e7c20 */ /* 0x004fe20008410000 */
[----:B------:R-:W-:Y:S01]  /*128d0*/  FMUL.FTZ R18, R15, UR15 ;  /* 0x0000000f0f127c20 */ /* 0x000fe20008410000 */
[----:B------:R-:W-:Y:S02]  /*128e0*/  FMUL.FTZ R10, R10, UR15 ;  /* 0x0000000f0a0a7c20 */ /* 0x000fe40008410000 */
[----:B------:R-:W-:Y:S01]  /*128f0*/  FSEL R17, R17, -INF , !P4 ;  /* 0xff80000011117808 */ /* 0x000fe20006000000 */
[----:B------:R-:W-:Y:S01]  /*12900*/  MUFU.TANH R31, R31 ;  /* 0x0000001f001f7308 */ /* 0x000fe20000002400 */
[----:B----4-:R-:W-:Y:S01]  /*12910*/  FMUL.FTZ R26, R12, UR15 ;  /* 0x0000000f0c1a7c20 */ /* 0x010fe20008410000 */
[----:B------:R-:W-:-:S02]  /*12920*/  VIADD R12, R20, 0x8 ;  /* 0x00000008140c7836 */ /* 0x000fc40000000000 */
[----:B------:R-:W-:Y:S01]  /*12930*/  FMUL.FTZ R9, R9, UR15 ;  /* 0x0000000f09097c20 */ /* 0x000fe20008410000 */
[----:B------:R-:W-:Y:S01]  /*12940*/  FMUL.FTZ R11, R11, UR15 ;  /* 0x0000000f0b0b7c20 */ /* 0x000fe20008410000 */
[----:B------:R-:W-:Y:S01]  /*12950*/  FMUL.FTZ R5, R5, UR15 ;  /* 0x0000000f05057c20 */ /* 0x000fe20008410000 */
[----:B------:R-:W-:Y:S01]  /*12960*/  FMUL.FTZ R7, R7, UR15 ;  /* 0x0000000f07077c20 */ /* 0x000fe20008410000 */
[C---:B------:R-:W-:Y:S01]  /*12970*/  ISETP.GE.AND P5, PT, R12.reuse, R105, PT ;  /* 0x000000690c00720c */ /* 0x040fe20003fa6270 */
[----:B------:R1:W2:Y:S01]  /*12980*/  MUFU.TANH R115, R24 ;  /* 0x0000001800737308 */ /* 0x0002a20000002400 */
[----:B------:R-:W-:Y:S02]  /*12990*/  ISETP.GE.AND P1, PT, R12, R106, PT ;  /* 0x0000006a0c00720c */ /* 0x000fe40003f26270 */
[----:B------:R-:W-:-:S05]  /*129a0*/  I2FP.F32.S32 R12, R12 ;  /* 0x0000000c000c7245 */ /* 0x000fca0000201400 */
[----:B------:R3:W-:Y:S01]  /*129b0*/  MUFU.TANH R109, R22 ;  /* 0x00000016006d7308 */ /* 0x0007e20000002400 */
[----:B------:R-:W-:-:S05]  /*129c0*/  FFMA.FTZ R15, R0, R12, R121 ;  /* 0x0000000c000f7223 */ /* 0x000fca0000010079 */
[----:B------:R-:W-:Y:S02]  /*129d0*/  FSEL R15, R15, -INF , !P1 ;  /* 0xff8000000f0f7808 */ /* 0x000fe40004800000 */
[----:B------:R4:W-:Y:S01]  /*129e0*/  MUFU.TANH R111, R16 ;  /* 0x00000010006f7308 */ /* 0x0009e20000002400 */
[----:B-1----:R-:W-:Y:S01]  /*129f0*/  FMUL.FTZ R24, R13, UR15 ;  /* 0x0000000f0d187c20 */ /* 0x002fe20008410000 */
[----:B------:R-:W-:-:S05]  /*12a00*/  VIADD R13, R20, 0x9 ;  /* 0x00000009140d7836 */ /* 0x000fca0000000000 */
[----:B------:R-:W-:Y:S01]  /*12a10*/  ISETP.GE.AND P4, PT, R13, R106, PT ;  /* 0x0000006a0d00720c */ /* 0x000fe20003f86270 */
[----:B------:R-:W1:Y:S01]  /*12a20*/  MUFU.TANH R25, R25 ;  /* 0x0000001900197308 */ /* 0x000e620000002400 */
[----:B---3--:R-:W-:Y:S01]  /*12a30*/  FMUL.FTZ R22, R14, UR15 ;  /* 0x0000000f0e167c20 */ /* 0x008fe20008410000 */
[----:B------:R-:W-:Y:S01]  /*12a40*/  FFMA.FTZ R14, R0, R12, R117 ;  /* 0x0000000c000e7223 */ /* 0x000fe20000010075 */
[----:B------:R-:W-:-:S04]  /*12a50*/  VIADD R12, R20, 0x10 ;  /* 0x00000010140c7836 */ /* 0x000fc80000000000 */
[----:B------:R-:W-:Y:S01]  /*12a60*/  FSEL R14, R14, -INF , !P5 ;  /* 0xff8000000e0e7808 */ /* 0x000fe20006800000 */
[----:B------:R-:W-:Y:S01]  /*12a70*/  MUFU.TANH R113, R113 ;  /* 0x0000007100717308 */ /* 0x000fe20000002400 */
[----:B----4-:R-:W-:Y:S02]  /*12a80*/  FSEL R16, R33, -INF , !P6 ;  /* 0xff80000021107808 */ /* 0x010fe40007000000 */
[----:B------:R-:W-:Y:S02]  /*12a90*/  ISETP.GE.AND P6, PT, R13, R105, PT ;  /* 0x000000690d00720c */ /* 0x000fe40003fc6270 */
[----:B------:R-:W-:Y:S02]  /*12aa0*/  I2FP.F32.S32 R13, R13 ;  /* 0x0000000d000d7245 */ /* 0x000fe40000201400 */
[C---:B------:R-:W-:Y:S01]  /*12ab0*/  ISETP.GE.AND P5, PT, R12.reuse, R105, PT ;  /* 0x000000690c00720c */ /* 0x040fe20003fa6270 */
[----:B------:R3:W-:Y:S01]  /*12ac0*/  MUFU.TANH R19, R32 ;  /* 0x0000002000137308 */ /* 0x0007e20000002400 */
[----:B------:R-:W-:-:S02]  /*12ad0*/  ISETP.GE.AND P1, PT, R12, R106, PT ;  /* 0x0000006a0c00720c */ /* 0x000fc40003f26270 */
[----:B------:R-:W-:-:S05]  /*12ae0*/  I2FP.F32.S32 R12, R12 ;  /* 0x0000000c000c7245 */ /* 0x000fca0000201400 */
[----:B------:R-:W4:Y:S01]  /*12af0*/  MUFU.TANH R27, R27 ;  /* 0x0000001b001b7308 */ /* 0x000f220000002400 */
[CC--:B--2---:R-:W-:Y:S01]  /*12b00*/  FFMA.FTZ R115, R0.reuse, R12.reuse, R115 ;  /* 0x0000000c00737223 */ /* 0x0c4fe20000010073 */
[----:B------:R-:W-:-:S04]  /*12b10*/  FFMA.FTZ R119, R0, R12, R119 ;  /* 0x0000000c00777223 */ /* 0x000fc80000010077 */
[----:B------:R-:W-:Y:S02]  /*12b20*/  FSEL R166, R115, -INF , !P5 ;  /* 0xff80000073a67808 */ /* 0x000fe40006800000 */
[----:B------:R-:W2:Y:S01]  /*12b30*/  MUFU.TANH R21, R21 ;  /* 0x0000001500157308 */ /* 0x000ea20000002400 */
[CC--:B---3--:R-:W-:Y:S01]  /*12b40*/  FFMA.FTZ R32, R0.reuse, R13.reuse, R29 ;  /* 0x0000000d00207223 */ /* 0x0c8fe2000001001d */
[----:B------:R-:W-:Y:S01]  /*12b50*/  FFMA.FTZ R13, R0, R13, R31 ;  /* 0x0000000d000d7223 */ /* 0x000fe2000001001f */
[----:B------:R-:W-:Y:S01]  /*12b60*/  VIADD R29, R20, 0x18 ;  /* 0x00000018141d7836 */ /* 0x000fe20000000000 */
[----:B------:R-:W-:Y:S02]  /*12b70*/  FSEL R183, R119, -INF , !P1 ;  /* 0xff80000077b77808 */ /* 0x000fe40004800000 */
[----:B------:R-:W-:Y:S02]  /*12b80*/  FSEL R12, R32, -INF , !P6 ;  /* 0xff800000200c7808 */ /* 0x000fe40007000000 */
[----:B------:R-:W-:Y:S01]  /*12b90*/  FSEL R13, R13, -INF , !P4 ;  /* 0xff8000000d0d7808 */ /* 0x000fe20006000000 */
[----:B------:R-:W3:Y:S01]  /*12ba0*/  MUFU.TANH R23, R23 ;  /* 0x0000001700177308 */ /* 0x000ee20000002400 */
[----:B------:R-:W-:-:S02]  /*12bb0*/  ISETP.GE.AND P6, PT, R171, R105, PT ;  /* 0x00000069ab00720c */ /* 0x000fc40003fc6270 */
[-C--:B------:R-:W-:Y:S02]  /*12bc0*/  ISETP.GE.AND P4, PT, R171, R106.reuse, PT ;  /* 0x0000006aab00720c */ /* 0x080fe40003f86270 */
[----:B------:R-:W-:Y:S02]  /*12bd0*/  I2FP.F32.S32 R171, R171 ;  /* 0x000000ab00ab7245 */ /* 0x000fe40000201400 */
[C---:B------:R-:W-:Y:S01]  /*12be0*/  ISETP.GE.AND P5, PT, R29.reuse, R105, PT ;  /* 0x000000691d00720c */ /* 0x040fe20003fa6270 */
[----:B------:R5:W-:Y:S01]  /*12bf0*/  MUFU.TANH R33, R28 ;  /* 0x0000001c00217308 */ /* 0x000be20000002400 */
[----:B------:R-:W-:Y:S01]  /*12c00*/  ISETP.GE.AND P1, PT, R29, R106, PT ;  /* 0x0000006a1d00720c */ /* 0x000fe20003f26270 */
[-C--:B-1----:R-:W-:Y:S01]  /*12c10*/  FFMA.FTZ R172, R0, R171.reuse, R25 ;  /* 0x000000ab00ac7223 */ /* 0x082fe20000010019 */
[----:B------:R-:W-:Y:S02]  /*12c20*/  VIADD R25, R20, 0x19 ;  /* 0x0000001914197836 */ /* 0x000fe40000000000 */
[----:B----4-:R-:W-:-:S02]  /*12c30*/  FFMA.FTZ R171, R0, R171, R27 ;  /* 0x000000ab00ab7223 */ /* 0x010fc4000001001b */
[----:B------:R-:W-:Y:S01]  /*12c40*/  FSEL R172, R172, -INF , !P6 ;  /* 0xff800000acac7808 */ /* 0x000fe20007000000 */
[----:B------:R-:W1:Y:S02]  /*12c50*/  MUFU.TANH R35, R30 ;  /* 0x0000001e00237308 */ /* 0x000e640000002400 */
[----:B------:R-:W-:Y:S02]  /*12c60*/  FSEL R171, R171, -INF , !P4 ;  /* 0xff800000abab7808 */ /* 0x000fe40006000000 */
[C---:B------:R-:W-:Y:S02]  /*12c70*/  ISETP.GE.AND P6, PT, R25.reuse, R105, PT ;  /* 0x000000691900720c */ /* 0x040fe40003fc6270 */
[----:B------:R-:W-:Y:S02]  /*12c80*/  ISETP.GE.AND P4, PT, R25, R106, PT ;  /* 0x0000006a1900720c */ /* 0x000fe40003f86270 */
[----:B------:R4:W1:Y:S01]  /*12c90*/  MUFU.TANH R31, R26 ;  /* 0x0000001a001f7308 */ /* 0x0008620000002400 */
[----:B-----5:R-:W-:-:S05]  /*12ca0*/  I2FP.F32.S32 R28, R29 ;  /* 0x0000001d001c7245 */ /* 0x020fca0000201400 */
[CC--:B------:R-:W-:Y:S01]  /*12cb0*/  FFMA.FTZ R113, R0.reuse, R28.reuse, R113 ;  /* 0x0000001c00717223 */ /* 0x0c0fe20000010071 */
[----:B------:R-:W-:Y:S01]  /*12cc0*/  FFMA.FTZ R109, R0, R28, R109 ;  /* 0x0000001c006d7223 */ /* 0x000fe2000001006d */
[----:B------:R5:W-:Y:S03]  /*12cd0*/  MUFU.TANH R29, R24 ;  /* 0x00000018001d7308 */ /* 0x000be60000002400 */
[----:B------:R-:W-:Y:S02]  /*12ce0*/  FSEL R130, R113, -INF , !P5 ;  /* 0xff80000071827808 */ /* 0x000fe40006800000 */
[----:B------:R-:W-:-:S03]  /*12cf0*/  FSEL R167, R109, -INF , !P1 ;  /* 0xff8000006da77808 */ /* 0x000fc60004800000 */
[----:B------:R1:W1:Y:S01]  /*12d00*/  MUFU.TANH R27, R22 ;  /* 0x00000016001b7308 */ /* 0x0002620000002400 */
[----:B----4-:R-:W-:-:S05]  /*12d10*/  VIADD R26, R20, 0x20 ;  /* 0x00000020141a7836 */ /* 0x010fca0000000000 */
[C---:B------:R-:W-:Y:S01]  /*12d20*/  ISETP.GE.AND P5, PT, R26.reuse, R105, PT ;  /* 0x000000691a00720c */ /* 0x040fe20003fa6270 */
[----:B------:R-:W-:Y:S01]  /*12d30*/  BAR.SYNC.DEFER_BLOCKING 0x0 ;  /* 0x0000000000007b1d */ /* 0x000fe20000010000 */
[----:B------:R-:W-:Y:S02]  /*12d40*/  ISETP.GE.AND P1, PT, R26, R106, PT ;  /* 0x0000006a1a00720c */ /* 0x000fe40003f26270 */
[----:B-----5:R-:W-:Y:S02]  /*12d50*/  I2FP.F32.S32 R24, R25 ;  /* 0x0000001900187245 */ /* 0x020fe40000201400 */
[----:B------:R-:W-:Y:S01]  /*12d60*/  I2FP.F32.S32 R26, R26 ;  /* 0x0000001a001a7245 */ /* 0x000fe20000201400 */
[----:B------:R4:W5:Y:S02]  /*12d70*/  MUFU.TANH R25, R18 ;  /* 0x0000001200197308 */ /* 0x0009640000002400 */
[CC--:B--2---:R-:W-:Y:S01]  /*12d80*/  FFMA.FTZ R182, R0.reuse, R24.reuse, R21 ;  /* 0x0000001800b67223 */ /* 0x0c4fe20000010015 */
[----:B---3--:R-:W-:Y:S01]  /*12d90*/  FFMA.FTZ R23, R0, R24, R23 ;  /* 0x0000001800177223 */ /* 0x008fe20000010017 */
[----:B------:R-:W-:-:S02]  /*12da0*/  VIADD R24, R20, 0x21 ;  /* 0x0000002114187836 */ /* 0x000fc40000000000 */
[----:B-1----:R-:W-:Y:S01]  /*12db0*/  FMUL.FTZ R22, R8, UR15 ;  /* 0x0000000f08167c20 */ /* 0x002fe20008410000 */
[CC--:B------:R-:W-:Y:S01]  /*12dc0*/  FFMA.FTZ R111, R0.reuse, R26.reuse, R111 ;  /* 0x0000001a006f7223 */ /* 0x0c0fe2000001006f */
[----:B------:R-:W-:Y:S01]  /*12dd0*/  FFMA.FTZ R35, R0, R26, R35 ;  /* 0x0000001a00237223 */ /* 0x000fe20000010023 */
[----:B------:R-:W-:Y:S01]  /*12de0*/  VIADD R8, R20, 0x28 ;  /* 0x0000002814087836 */ /* 0x000fe20000000000 */
[----:B------:R-:W-:Y:S01]  /*12df0*/  FSEL R182, R182, -INF , !P6 ;  /* 0xff800000b6b67808 */ /* 0x000fe20007000000 */
[----:B------:R-:W1:Y:S01]  /*12e00*/  MUFU.TANH R21, R22 ;  /* 0x0000001600157308 */ /* 0x000e620000002400 */
[----:B------:R-:W-:Y:S02]  /*12e10*/  FSEL R176, R111, -INF , !P5 ;  /* 0xff8000006fb07808 */ /* 0x000fe40006800000 */
[----:B------:R-:W-:Y:S02]  /*12e20*/  FSEL R179, R35, -INF , !P1 ;  /* 0xff80000023b37808 */ /* 0x000fe40004800000 */
[----:B------:R-:W-:-:S02]  /*12e30*/  ISETP.GE.AND P5, PT, R8, R105, PT ;  /* 0x000000690800720c */ /* 0x000fc40003fa6270 */
[----:B----4-:R-:W-:Y:S01]  /*12e40*/  I2FP.F32.S32 R18, R24 ;  /* 0x0000001800127245 */ /* 0x010fe20000201400 */
[----:B------:R-:W-:Y:S01]  /*12e50*/  MUFU.TANH R9, R9 ;  /* 0x0000000900097308 */ /* 0x000fe20000002400 */
[----:B------:R-:W-:Y:S02]  /*12e60*/  ISETP.GE.AND P1, PT, R8, R106, PT ;  /* 0x0000006a0800720c */ /* 0x000fe40003f26270 */
[----:B------:R-:W-:Y:S01]  /*12e70*/  I2FP.F32.S32 R8, R8 ;  /* 0x0000000800087245 */ /* 0x000fe20000201400 */
[CC--:B------:R-:W-:Y:S01]  /*12e80*/  FFMA.FTZ R19, R0.reuse, R18.reuse, R19 ;  /* 0x0000001200137223 */ /* 0x0c0fe20000010013 */
[----:B------:R-:W-:Y:S01]  /*12e90*/  FSEL R181, R23, -INF , !P4 ;  /* 0xff80000017b57808 */ /* 0x000fe20006000000 */
[----:B------:R-:W-:Y:S01]  /*12ea0*/  FFMA.FTZ R33, R0, R18, R33 ;  /* 0x0000001200217223 */ /* 0x000fe20000010021 */
[CC--:B------:R-:W-:Y:S01]  /*12eb0*/  ISETP.GE.AND P6, PT, R24.reuse, R105.reuse, PT ;  /* 0x000000691800720c */ /* 0x0c0fe20003fc6270 */
[----:B------:R-:W2:Y:S01]  /*12ec0*/  MUFU.TANH R23, R10 ;  /* 0x0000000a00177308 */ /* 0x000ea20000002400 */
[----:B------:R-:W-:Y:S01]  /*12ed0*/  ISETP.GE.AND P4, PT, R24, R106, PT ;  /* 0x0000006a1800720c */ /* 0x000fe20003f86270 */
[CC--:B------:R-:W-:Y:S01]  /*12ee0*/  FFMA.FTZ R31, R0.reuse, R8.reuse, R31 ;  /* 0x00000008001f7223 */ /* 0x0c0fe2000001001f */
[----:B------:R-:W-:Y:S01]  /*12ef0*/  FFMA.FTZ R27, R0, R8, R27 ;  /* 0x00000008001b7223 */ /* 0x000fe2000001001b */
[----:B------:R-:W-:Y:S01]  /*12f00*/  VIADD R8, R20, 0x30 ;  /* 0x0000003014087836 */ /* 0x000fe20000000000 */
[----:B------:R-:W-:Y:S01]  /*12f10*/  FSEL R178, R19, -INF , !P6 ;  /* 0xff80000013b27808 */ /* 0x000fe20007000000 */
[----:B------:R-:W-:Y:S01]  /*12f20*/  FMUL.FTZ R19, R4, UR15 ;  /* 0x0000000f04137c20 */ /* 0x000fe20008410000 */
[----:B------:R-:W-:Y:S01]  /*12f30*/  FSEL R177, R33, -INF , !P4 ;  /* 0xff80000021b17808 */ /* 0x000fe20006000000 */
[----:B------:R-:W3:Y:S01]  /*12f40*/  MUFU.TANH R11, R11 ;  /* 0x0000000b000b7308 */ /* 0x000ee20000002400 */
[----:B------:R-:W-:-:S02]  /*12f50*/  ISETP.GE.AND P6, PT, R173, R105, PT ;  /* 0x00000069ad00720c */ /* 0x000fc40003fc6270 */
[-C--:B------:R-:W-:Y:S02]  /*12f60*/  ISETP.GE.AND P4, PT, R173, R106.reuse, PT ;  /* 0x0000006aad00720c */ /* 0x080fe40003f86270 */
[----:B------:R-:W-:Y:S02]  /*12f70*/  I2FP.F32.S32 R173, R173 ;  /* 0x000000ad00ad7245 */ /* 0x000fe40000201400 */
[----:B------:R-:W-:Y:S01]  /*12f80*/  FSEL R180, R31, -INF , !P5 ;  /* 0xff8000001fb47808 */ /* 0x000fe20006800000 */
[----:B------:R-:W4:Y:S01]  /*12f90*/  MUFU.TANH R19, R19 ;  /* 0x0000001300137308 */ /* 0x000f220000002400 */
[----:B------:R-:W-:Y:S01]  /*12fa0*/  FSEL R175, R27, -INF , !P1 ;  /* 0xff8000001baf7808 */ /* 0x000fe20004800000 */
[----:B------:R-:W-:Y:S01]  /*12fb0*/  FFMA.FTZ R29, R0, R173, R29 ;  /* 0x000000ad001d7223 */ /* 0x000fe2000001001d */
[----:B------:R-:W-:Y:S01]  /*12fc0*/  ISETP.GE.AND P5, PT, R8, R105, PT ;  /* 0x000000690800720c */ /* 0x000fe20003fa6270 */
[----:B-----5:R-:W-:Y:S01]  /*12fd0*/  FFMA.FTZ R173, R0, R173, R25 ;  /* 0x000000ad00ad7223 */ /* 0x020fe20000010019 */
[----:B------:R-:W-:-:S02]  /*12fe0*/  ISETP.GE.AND P1, PT, R8, R106, PT ;  /* 0x0000006a0800720c */ /* 0x000fc40003f26270 */
[----:B------:R-:W-:Y:S01]  /*12ff0*/  I2FP.F32.S32 R4, R8 ;  /* 0x0000000800047245 */ /* 0x000fe20000201400 */
[----:B------:R-:W-:Y:S01]  /*13000*/  FMUL.FTZ R8, R6, UR15 ;  /* 0x0000000f06087c20 */ /* 0x000fe20008410000 */
[----:B------:R-:W-:Y:S01]  /*13010*/  VIADD R6, R20, 0x31 ;  /* 0x0000003114067836 */ /* 0x000fe20000000000 */
[----:B------:R-:W-:Y:S01]  /*13020*/  FSEL R174, R29, -INF , !P6 ;  /* 0xff8000001dae7808 */ /* 0x000fe20007000000 */
[----:B------:R-:W-:Y:S01]  /*13030*/  MUFU.TANH R5, R5 ;  /* 0x0000000500057308 */ /* 0x000fe20000002400 */
[CC--:B-1----:R-:W-:Y:S01]  /*13040*/  FFMA.FTZ R122, R0.reuse, R4.reuse, R21 ;  /* 0x00000004007a7223 */ /* 0x0c2fe20000010015 */
[----:B--2---:R-:W-:Y:S01]  /*13050*/  FFMA.FTZ R23, R0, R4, R23 ;  /* 0x0000000400177223 */ /* 0x004fe20000010017 */
[----:B------:R-:W-:Y:S01]  /*13060*/  VIADD R4, R20, 0x38 ;  /* 0x0000003814047836 */ /* 0x000fe20000000000 */
[----:B------:R-:W-:Y:S02]  /*13070*/  FSEL R173, R173, -INF , !P4 ;  /* 0xff800000adad7808 */ /* 0x000fe40006000000 */
[----:B------:R-:W-:-:S02]  /*13080*/  ISETP.GE.AND P6, PT, R6, R105, PT ;  /* 0x000000690600720c */ /* 0x000fc40003fc6270 */
[----:B------:R-:W1:Y:S01]  /*13090*/  MUFU.TANH R25, R8 ;  /* 0x0000000800197308 */ /* 0x000e620000002400 */
[----:B------:R-:W-:Y:S02]  /*130a0*/  ISETP.GE.AND P4, PT, R6, R106, PT ;  /* 0x0000006a0600720c */ /* 0x000fe40003f86270 */
[----:B------:R-:W-:Y:S02]  /*130b0*/  FSEL R122, R122, -INF , !P5 ;  /* 0xff8000007a7a7808 */ /* 0x000fe40006800000 */
[----:B------:R-:W-:Y:S02]  /*130c0*/  FSEL R123, R23, -INF , !P1 ;  /* 0xff800000177b7808 */ /* 0x000fe40004800000 */
[----:B------:R-:W-:Y:S01]  /*130d0*/  I2FP.F32.S32 R6, R6 ;  /* 0x0000000600067245 */ /* 0x000fe20000201400 */
[----:B------:R-:W2:Y:S01]  /*130e0*/  MUFU.TANH R21, R34 ;  /* 0x0000002200157308 */ /* 0x000ea20000002400 */
[C---:B------:R-:W-:Y:S02]  /*130f0*/  ISETP.GE.AND P5, PT, R4.reuse, R105, PT ;  /* 0x000000690400720c */ /* 0x040fe40003fa6270 */
[----:B------:R-:W-:Y:S01]  /*13100*/  ISETP.GE.AND P1, PT, R4, R106, PT ;  /* 0x0000006a0400720c */ /* 0x000fe20003f26270 */
[C---:B------:R-:W-:Y:S01]  /*13110*/  FFMA.FTZ R9, R0.reuse, R6, R9 ;  /* 0x0000000600097223 */ /* 0x040fe20000010009 */
[----:B------:R-:W-:Y:S01]  /*13120*/  I2FP.F32.S32 R4, R4 ;  /* 0x0000000400047245 */ /* 0x000fe20000201400 */
[----:B---3--:R-:W-:-:S02]  /*13130*/  FFMA.FTZ R11, R0, R6, R11 ;  /* 0x00000006000b7223 */ /* 0x008fc4000001000b */
[----:B------:R-:W3:Y:S01]  /*13140*/  MUFU.TANH R7, R7 ;  /* 0x0000000700077308 */ /* 0x000ee20000002400 */
[----:B------:R-:W-:Y:S01]  /*13150*/  FSEL R125, R9, -INF , !P6 ;  /* 0xff800000097d7808 */ /* 0x000fe20007000000 */
[CC--:B----4-:R-:W-:Y:S01]  /*13160*/  FFMA.FTZ R19, R0.reuse, R4.reuse, R19 ;  /* 0x0000000400137223 */ /* 0x0d0fe20000010013 */
[----:B-1----:R-:W-:Y:S01]  /*13170*/  FFMA.FTZ R25, R0, R4, R25 ;  /* 0x0000000400197223 */ /* 0x002fe20000010019 */
[C---:B------:R-:W-:Y:S01]  /*13180*/  VIADD R4, R20.reuse, 0x39 ;  /* 0x0000003914047836 */ /* 0x040fe20000000000 */
[----:B------:R-:W-:Y:S02]  /*13190*/  FSEL R119, R11, -INF , !P4 ;  /* 0xff8000000b777808 */ /* 0x000fe40006000000 */
[C---:B------:R-:W-:Y:S02]  /*131a0*/  ISETP.GE.AND P6, PT, R20.reuse, R105, PT ;  /* 0x000000691400720c */ /* 0x040fe40003fc6270 */
[----:B------:R-:W-:Y:S02]  /*131b0*/  ISETP.GE.AND P4, PT, R20, R106, PT ;  /* 0x0000006a1400720c */ /* 0x000fe40003f86270 */
[----:B------:R-:W-:-:S02]  /*131c0*/  I2FP.F32.S32 R20, R20 ;  /* 0x0000001400147245 */ /* 0x000fc40000201400 */
[----:B------:R-:W-:Y:S02]  /*131d0*/  I2FP.F32.S32 R6, R4 ;  /* 0x0000000400067245 */ /* 0x000fe40000201400 */
[----:B------:R-:W-:Y:S01]  /*131e0*/  FSEL R124, R19, -INF , !P5 ;  /* 0xff800000137c7808 */ /* 0x000fe20006800000 */
[CC--:B------:R-:W-:Y:S01]  /*131f0*/  FFMA.FTZ R8, R0.reuse, R20.reuse, R101 ;  /* 0x0000001400087223 */ /* 0x0c0fe20000010065 */
[----:B------:R-:W-:Y:S01]  /*13200*/  FSEL R121, R25, -INF , !P1 ;  /* 0xff80000019797808 */ /* 0x000fe20004800000 */
[C---:B--2---:R-:W-:Y:S01]  /*13210*/  FFMA.FTZ R9, R0.reuse, R20, R21 ;  /* 0x0000001400097223 */ /* 0x044fe20000010015 */
[CC--:B------:R-:W-:Y:S01]  /*13220*/  FFMA.FTZ R5, R0.reuse, R6.reuse, R5 ;  /* 0x0000000600057223 */ /* 0x0c0fe20000010005 */
[----:B---3--:R-:W-:Y:S01]  /*13230*/  FFMA.FTZ R7, R0, R6, R7 ;  /* 0x0000000600077223 */ /* 0x008fe20000010007 */
[C---:B------:R-:W-:Y:S02]  /*13240*/  ISETP.GE.AND P5, PT, R4.reuse, R105, PT ;  /* 0x000000690400720c */ /* 0x040fe40003fa6270 */
[----:B------:R-:W-:-:S02]  /*13250*/  ISETP.GE.AND P1, PT, R4, R106, PT ;  /* 0x0000006a0400720c */ /* 0x000fc40003f26270 */
[----:B------:R-:W-:Y:S02]  /*13260*/  FSEL R8, R8, -INF , !P6 ;  /* 0xff80000008087808 */ /* 0x000fe40007000000 */
        /* <DEDUP_REMOVED lines=67> */
.L_x_7546:
[----:B------:R-:W1:Y:S02]  /*136a0*/  LDC R7, c[0x0][0x248] ;  /* 0x00009200ff077b82 */ /* 0x000e640000000800 */
[----:B-1----:R-:W-:-:S04]  /*136b0*/  LEA R7, -R7, RZ, 0x6 ;  /* 0x000000ff07077211 */ /* 0x002fc800078e31ff */
[----:B------:R-:W-:-:S07]  /*136c0*/  SHF.R.S32.HI R10, RZ, 0x1f, R7 ;  /* 0x0000001fff0a7819 */ /* 0x000fce0000011407 */
.L_x_7547:
        /* <DEDUP_REMOVED lines=69> */
.L_x_7545:
[----:B------:R-:W-:Y:S01]  /*13b20*/  FMNMX.FTZ R6, R2, R9, !PT ;  /* 0x0000000902067209 */ /* 0x000fe20007810000 */
[----:B------:R-:W-:Y:S01]  /*13b30*/  LDSM.16.MT88.4 R32, [R140+0x8000] ;  /* 0x008000008c20783b */ /* 0x000fe20000004200 */
[----:B-1----:R-:W-:Y:S02]  /*13b40*/  FMNMX.FTZ R5, R3, R8, !PT ;  /* 0x0000000803057209 */ /* 0x002fe40007810000 */
        /* <DEDUP_REMOVED lines=77> */
[----:B------:R-:W-:-:S06]  /*14020*/  FFMA.FTZ R123, R123, UR8, -R120 ;  /* 0x000000087b7b7c23 */ /* 0x000fcc0008010878 */
        /* <DEDUP_REMOVED lines=22> */
[----:B------:R-:W2:Y:S01]  /*14190*/  LDSM.16.MT88.4 R72, [R142+0xa000] ;  /* 0x00a000008e48783b */ /* 0x000ea20000004200 */
[-C--:B------:R-:W-:Y:S01]  /*141a0*/  FMUL.FTZ R54, R54, R118.reuse ;  /* 0x0000007636367220 */ /* 0x080fe20000410000 */
[-C--:B------:R-:W-:Y:S01]  /*141b0*/  FMUL.FTZ R55, R55, R118.reuse ;  /* 0x0000007637377220 */ /* 0x080fe20000410000 */
[-C--:B------:R-:W-:Y:S01]  /*141c0*/  FMUL.FTZ R58, R58, R118.reuse ;  /* 0x000000763a3a7220 */ /* 0x080fe20000410000 */
        /* <DEDUP_REMOVED lines=28> */
[----:B------:R-:W4:Y:S01]  /*14390*/  LDSM.16.MT88.4 R76, [R144+0xa000] ;  /* 0x00a00000904c783b */ /* 0x000f220000004200 */
[-C--:B------:R-:W-:Y:S01]  /*143a0*/  FMUL.FTZ R93, R93, R105.reuse ;  /* 0x000000695d5d7220 */ /* 0x080fe20000410000 */
[-C--:B------:R-:W-:Y:S01]  /*143b0*/  FMUL.FTZ R94, R94, R118.reuse ;  /* 0x000000765e5e7220 */ /* 0x080fe20000410000 */
[-C--:B------:R-:W-:Y:S01]  /*143c0*/  FMUL.FTZ R95, R95, R118.reuse ;  /* 0x000000765f5f7220 */ /* 0x080fe20000410000 */
[----:B------:R-:W-:Y:S01]  /*143d0*/  MUFU.EX2 R166, R166 ;  /* 0x000000a600a67308 */ /* 0x000fe20000000800 */
[C---:B-1----:R-:W-:Y:S01]  /*143e0*/  HMMA.16816.F32.BF16 R4, R108.reuse, R8, R4 ;  /* 0x000000086c04723c */ /* 0x042fe20000041804 */
[-C--:B------:R-:W-:Y:S01]  /*143f0*/  FMUL.FTZ R60, R60, R105.reuse ;  /* 0x000000693c3c7220 */ /* 0x080fe20000410000 */
[-C--:B------:R-:W-:Y:S01]  /*14400*/  FMUL.FTZ R61, R61, R105.reuse ;  /* 0x000000693d3d7220 */ /* 0x080fe20000410000 */
[-C--:B------:R-:W-:Y:S01]  /*14410*/  FMUL.FTZ R62, R62, R118.reuse ;  /* 0x000000763e3e7220 */ /* 0x080fe20000410000 */
[-C--:B------:R-:W-:Y:S01]  /*14420*/  FMUL.FTZ R63, R63, R118.reuse ;  /* 0x000000763f3f7220 */ /* 0x080fe20000410000 */
[-C--:B------:R-:W-:Y:S01]  /*14430*/  FMUL.FTZ R64, R64, R105.reuse ;  /* 0x0000006940407220 */ /* 0x080fe20000410000 */
[C---:B--2---:R-:W-:Y:S01]  /*14440*/  HMMA.16816.F32.BF16 R44, R108.reuse, R72, R44 ;  /* 0x000000486c2c723c */ /* 0x044fe2000004182c */
[----:B------:R-:W1:Y:S01]  /*14450*/  MUFU.EX2 R131, R131 ;  /* 0x0000008300837308 */ /* 0x000e620000000800 */
[-C--:B------:R-:W-:Y:S01]  /*14460*/  FMUL.FTZ R65, R65, R105.reuse ;  /* 0x0000006941417220 */ /* 0x080fe20000410000 */
[-C--:B------:R-:W-:Y:S01]  /*14470*/  FMUL.FTZ R66, R66, R118.reuse ;  /* 0x0000007642427220 */ /* 0x080fe20000410000 */
[-C--:B------:R-:W-:Y:S01]  /*14480*/  FMUL.FTZ R67, R67, R118.reuse ;  /* 0x0000007643437220 */ /* 0x080fe20000410000 */
[-C--:B------:R-:W-:Y:S01]  /*14490*/  FMUL.FTZ R36, R36, R105.reuse ;  /* 0x0000006924247220 */ /* 0x080fe20000410000 */
[C---:B------:R-:W-:Y:S01]  /*144a0*/  HMMA.16816.F32.BF16 R48, R108.reuse, R74, R48 ;  /* 0x0000004a6c30723c */ /* 0x040fe20000041830 */
[----:B------:R-:W-:Y:S01]  /*144b0*/  LDSM.16.MT88.4 R72, [R144+0x8800] ;  /* 0x008800009048783b */ /* 0x000fe20000004200 */
[-C--:B------:R-:W-:Y:S01]  /*144c0*/  FMUL.FTZ R37, R37, R105.reuse ;  /* 0x0000006925257220 */ /* 0x080fe20000410000 */
[----:B------:R-:W-:Y:S01]  /*144d0*/  MUFU.EX2 R129, R129 ;  /* 0x0000008100817308 */ /* 0x000fe20000000800 */
[-C--:B------:R-:W-:Y:S01]  /*144e0*/  FMUL.FTZ R38, R38, R118.reuse ;  /* 0x0000007626267220 */ /* 0x080fe20000410000 */
[-C--:B------:R-:W-:Y:S01]  /*144f0*/  FMUL.FTZ R39, R39, R118.reuse ;  /* 0x0000007627277220 */ /* 0x080fe20000410000 */
[C---:B------:R-:W-:Y:S01]  /*14500*/  HMMA.16816.F32.BF16 R8, R108.reuse, R10, R92 ;  /* 0x0000000a6c08723c */ /* 0x040fe2000004185c */
[-C--:B------:R-:W-:Y:S01]  /*14510*/  FMUL.FTZ R40, R40, R105.reuse ;  /* 0x0000006928287220 */ /* 0x080fe20000410000 */
[-C--:B------:R-:W-:Y:S01]  /*14520*/  FMUL.FTZ R41, R41, R105.reuse ;  /* 0x0000006929297220 */ /* 0x080fe20000410000 */
[-C--:B------:R-:W-:Y:S01]  /*14530*/  FMUL.FTZ R42, R42, R118.reuse ;  /* 0x000000762a2a7220 */ /* 0x080fe20000410000 */
[-C--:B------:R-:W-:Y:S01]  /*14540*/  FMUL.FTZ R43, R43, R118.reuse ;  /* 0x000000762b2b7220 */ /* 0x080fe20000410000 */
[----:B------:R-:W-:Y:S01]  /*14550*/  MUFU.EX2 R128, R128 ;  /* 0x0000008000807308 */ /* 0x000fe20000000800 */
[C---:B---3--:R-:W-:Y:S01]  /*14560*/  HMMA.16816.F32.BF16 R52, R108.reuse, R68, R52 ;  /* 0x000000446c34723c */ /* 0x048fe20000041834 */
[----:B------:R-:W-:Y:S01]  /*14570*/  LDSM.16.MT88.4 R80, [R142+0x8800] ;  /* 0x008800008e50783b */ /* 0x000fe20000004200 */
[-C--:B------:R-:W-:Y:S01]  /*14580*/  FMUL.FTZ R12, R88, R105.reuse ;  /* 0x00000069580c7220 */ /* 0x080fe20000410000 */
[-C--:B------:R-:W-:Y:S01]  /*14590*/  FMUL.FTZ R13, R89, R105.reuse ;  /* 0x00000069590d7220 */ /* 0x080fe20000410000 */
[-C--:B------:R-:W-:Y:S01]  /*145a0*/  FMUL.FTZ R14, R90, R118.reuse ;  /* 0x000000765a0e7220 */ /* 0x080fe20000410000 */
[-C--:B------:R-:W-:Y:S01]  /*145b0*/  FMUL.FTZ R15, R91, R118.reuse ;  /* 0x000000765b0f7220 */ /* 0x080fe20000410000 */
[C---:B------:R-:W-:Y:S01]  /*145c0*/  HMMA.16816.F32.BF16 R56, R108.reuse, R70, R56 ;  /* 0x000000466c38723c */ /* 0x040fe20000041838 */
[----:B------:R-:W2:Y:S01]  /*145d0*/  LDSM.16.MT88.4 R68, [R140+0xa000] ;  /* 0x00a000008c44783b */ /* 0x000ea20000004200 */
[----:B------:R-:W-:Y:S01]  /*145e0*/  MUFU.EX2 R130, R130 ;  /* 0x0000008200827308 */ /* 0x000fe20000000800 */
[-C--:B------:R-:W-:Y:S01]  /*145f0*/  FMUL.FTZ R84, R84, R105.reuse ;  /* 0x0000006954547220 */ /* 0x080fe20000410000 */
[----:B------:R-:W-:Y:S01]  /*14600*/  FMUL.FTZ R85, R85, R105 ;  /* 0x0000006955557220 */ /* 0x000fe20000410000 */
[-C--:B------:R-:W-:Y:S01]  /*14610*/  FMUL.FTZ R86, R86, R118.reuse ;  /* 0x0000007656567220 */ /* 0x080fe20000410000 */
[C---:B----4-:R-:W-:Y:S01]  /*14620*/  HMMA.16816.F32.BF16 R36, R108.reuse, R76, R36 ;  /* 0x0000004c6c24723c */ /* 0x050fe20000041824 */
[-C--:B------:R-:W-:Y:S01]  /*14630*/  FMUL.FTZ R87, R87, R118.reuse ;  /* 0x0000007657577220 */ /* 0x080fe20000410000 */
[----:B------:R-:W-:Y:S01]  /*14640*/  LDSM.16.MT88.4 R92, [R144+0x9800] ;  /* 0x00980000905c783b */ /* 0x000fe20000004200 */
[----:B------:R-:W-:Y:S01]  /*14650*/  FFMA.FTZ R118, R168, R118, R117 ;  /* 0x00000076a8767223 */ /* 0x000fe20000010075 */
[----:B------:R-:W3:Y:S02]  /*14660*/  MUFU.EX2 R171, R171 ;  /* 0x000000ab00ab7308 */ /* 0x000ee40000000800 */
[----:B------:R-:W-:Y:S01]  /*14670*/  HMMA.16816.F32.BF16 R40, R108, R78, R40 ;  /* 0x0000004e6c28723c */ /* 0x000fe20000041828 */
[----:B------:R-:W4:Y:S01]  /*14680*/  LDSM.16.MT88.4 R76, [R141+0x8800] ;  /* 0x008800008d4c783b */ /* 0x000f220000004200 */
[----:B------:R-:W-:-:S04]  /*14690*/  FADD.FTZ R118, R101, R118 ;  /* 0x0000007665767221 */ /* 0x000fc80000010000 */
[----:B------:R-:W-:Y:S01]  /*146a0*/  MUFU.EX2 R172, R172 ;  /* 0x000000ac00ac7308 */ /* 0x000fe20000000800 */
[----:B------:R-:W-:Y:S01]  /*146b0*/  HMMA.16816.F32.BF16 R12, R108, R16, R12 ;  /* 0x000000106c0c723c */ /* 0x000fe2000004180c */
[----:B------:R-:W-:-:S04]  /*146c0*/  FADD.FTZ R3, R3, R118 ;  /* 0x0000007603037221 */ /* 0x000fc80000010000 */
[----:B------:R-:W-:Y:S01]  /*146d0*/  FADD.FTZ R3, R2, R3 ;  /* 0x0000000302037221 */ /* 0x000fe20000010000 */
[C---:B------:R-:W-:Y:S01]  /*146e0*/  HMMA.16816.F32.BF16 R16, R108.reuse, R18, R84 ;  /* 0x000000126c10723c */ /* 0x040fe20000041854 */
[----:B------:R-:W5:Y:S01]  /*146f0*/  MUFU.EX2 R167, R167 ;  /* 0x000000a700a77308 */ /* 0x000f620000000800 */
[----:B------:R-:W-:Y:S07]  /*14700*/  LDSM.16.MT88.4 R84, [R142+0x9800] ;  /* 0x009800008e54783b */ /* 0x000fee0000004200 */
[----:B------:R-:W-:Y:S01]  /*14710*/  MUFU.EX2 R177, R177 ;  /* 0x000000b100b17308 */ /* 0x000fe20000000800 */
[C---:B--2---:R-:W-:Y:S07]  /*14720*/  HMMA.16816.F32.BF16 R60, R108.reuse, R68, R60 ;  /* 0x000000446c3c723c */ /* 0x044fee000004183c */
[----:B------:R-:W-:Y:S01]  /*14730*/  MUFU.EX2 R173, R173 ;  /* 0x000000ad00ad7308 */ /* 0x000fe20000000800 */
[----:B------:R-:W-:Y:S01]  /*14740*/  HMMA.16816.F32.BF16 R64, R108, R70, R64 ;  /* 0x000000466c40723c */ /* 0x000fe20000041840 */
[----:B-1----:R-:W-:-:S02]  /*14750*/  F2FP.BF16.F32.PACK_AB R68, R131, R166 ;  /* 0x000000a68344723e */ /* 0x002fc400000010ff */
[----:B---3--:R-:W-:-:S04]  /*14760*/  F2FP.BF16.F32.PACK_AB R69, R171, R130 ;  /* 0x00000082ab45723e */ /* 0x008fc800000010ff */
[----:B------:R-:W-:Y:S01]  /*14770*/  MUFU.EX2 R122, R122 ;  /* 0x0000007a007a7308 */ /* 0x000fe20000000800 */
[----:B------:R-:W-:Y:S01]  /*14780*/  FADD.FTZ R130, R130, R3 ;  /* 0x0000000382827221 */ /* 0x000fe20000010000 */
[----:B------:R-:W-:Y:S01]  /*14790*/  F2FP.BF16.F32.PACK_AB R70, R128, R129 ;  /* 0x000000818046723e */ /* 0x000fe200000010ff */
[--C-:B------:R-:W-:Y:S01]  /*147a0*/  FFMA.FTZ R109, R176, UR8, -R127.reuse ;  /* 0x00000008b06d7c23 */ /* 0x100fe2000801087f */
[----:B-----5:R-:W-:Y:S01]  /*147b0*/  F2FP.BF16.F32.PACK_AB R71, R167, R172 ;  /* 0x000000aca747723e */ /* 0x020fe200000010ff */
[--C-:B------:R-:W-:Y:S01]  /*147c0*/  FFMA.FTZ R111, R174, UR8, -R127.reuse ;  /* 0x00000008ae6f7c23 */ /* 0x100fe2000801087f */
[--C-:B------:R-:W-:Y:S01]  /*147d0*/  FFMA.FTZ R110, R178, UR8, -R127.reuse ;  /* 0x00000008b26e7c23 */ /* 0x100fe2000801087f */
[--C-:B------:R-:W-:Y:S01]  /*147e0*/  FFMA.FTZ R108, R180, UR8, -R127.reuse ;  /* 0x00000008b46c7c23 */ /* 0x100fe2000801087f */
[--C-:B------:R-:W-:Y:S01]  /*147f0*/  FFMA.FTZ R176, R179, UR8, -R120.reuse ;  /* 0x00000008b3b07c23 */ /* 0x100fe20008010878 */
[--C-:B------:R-:W-:Y:S01]  /*14800*/  FFMA.FTZ R174, R175, UR8, -R120.reuse ;  /* 0x00000008afae7c23 */ /* 0x100fe20008010878 */
[----:B------:R-:W1:Y:S01]  /*14810*/  MUFU.EX2 R109, R109 ;  /* 0x0000006d006d7308 */ /* 0x000e620000000800 */
[C---:B------:R-:W-:Y:S01]  /*14820*/  HMMA.16816.F32.BF16 R4, R68.reuse, R72, R4 ;  /* 0x000000484404723c */ /* 0x040fe20000041804 */
[----:B------:R-:W-:Y:S01]  /*14830*/  FFMA.FTZ R127, R126, UR8, -R127 ;  /* 0x000000087e7f7c23 */ /* 0x000fe2000801087f */
[--C-:B------:R-:W-:Y:S01]  /*14840*/  FFMA.FTZ R126, R119, UR8, -R120.reuse ;  /* 0x00000008777e7c23 */ /* 0x100fe20008010878 */
[--C-:B------:R-:W-:Y:S01]  /*14850*/  FFMA.FTZ R119, R121, UR8, -R120.reuse ;  /* 0x0000000879777c23 */ /* 0x100fe20008010878 */
[----:B------:R-:W-:Y:S01]  /*14860*/  FFMA.FTZ R120, R106, UR8, -R120 ;  /* 0x000000086a787c23 */ /* 0x000fe20008010878 */
[----:B------:R-:W-:Y:S01]  /*14870*/  FFMA.FTZ R121, R107, R105, R104 ;  /* 0x000000696b797223 */ /* 0x000fe20000010068 */
[----:B------:R-:W-:Y:S01]  /*14880*/  HMMA.16816.F32.BF16 R8, R68, R74, R8 ;  /* 0x0000004a4408723c */ /* 0x000fe20000041808 */
[----:B------:R-:W2:Y:S01]  /*14890*/  LDSM.16.MT88.4 R72, [R140+0x8800] ;  /* 0x008800008c48783b */ /* 0x000ea20000004200 */
[----:B------:R-:W3:Y:S01]  /*148a0*/  MUFU.EX2 R110, R110 ;  /* 0x0000006e006e7308 */ /* 0x000ee20000000800 */
[----:B------:R-:W-:Y:S01]  /*148b0*/  FADD.FTZ R116, R116, R121 ;  /* 0x0000007974747221 */ /* 0x000fe20000010000 */
[----:B------:R-:W-:-:S02]  /*148c0*/  FADD.FTZ R171, R171, R130 ;  /* 0x00000082abab7221 */ /* 0x000fc40000010000 */
[C---:B------:R-:W-:Y:S01]  /*148d0*/  HMMA.16816.F32.BF16 R12, R68.reuse, R80, R12 ;  /* 0x00000050440c723c */ /* 0x040fe2000004180c */
[----:B------:R-:W-:Y:S01]  /*148e0*/  FADD.FTZ R113, R113, R116 ;  /* 0x0000007471717221 */ /* 0x000fe20000010000 */
[----:B------:R-:W-:Y:S02]  /*148f0*/  FADD.FTZ R172, R172, R171 ;  /* 0x000000abacac7221 */ /* 0x000fe40000010000 */
[----:B------:R-:W-:Y:S01]  /*14900*/  MUFU.EX2 R108, R108 ;  /* 0x0000006c006c7308 */ /* 0x000fe20000000800 */
[----:B------:R-:W-:Y:S01]  /*14910*/  FADD.FTZ R113, R112, R113 ;  /* 0x0000007170717221 */ /* 0x000fe20000010000 */
[----:B------:R-:W-:Y:S01]  /*14920*/  HMMA.16816.F32.BF16 R16, R68, R82, R16 ;  /* 0x000000524410723c */ /* 0x000fe20000041810 */
[----:B------:R-:W5:Y:S01]  /*14930*/  LDSM.16.MT88.4 R80, [R144+0xa800] ;  /* 0x00a800009050783b */ /* 0x000f620000004200 */
[----:B------:R-:W-:Y:S01]  /*14940*/  FADD.FTZ R167, R167, R172 ;  /* 0x000000aca7a77221 */ /* 0x000fe20000010000 */
[----:B------:R-:W-:-:S03]  /*14950*/  FADD.FTZ R2, R166, R113 ;  /* 0x00000071a6027221 */ /* 0x000fc60000010000 */
[----:B----4-:R-:W-:Y:S01]  /*14960*/  HMMA.16816.F32.BF16 R20, R68, R76, R20 ;  /* 0x0000004c4414723c */ /* 0x010fe20000041814 */
[----:B------:R-:W-:Y:S01]  /*14970*/  MUFU.EX2 R111, R111 ;  /* 0x0000006f006f7308 */ /* 0x000fe20000000800 */
[----:B------:R-:W-:-:S04]  /*14980*/  FADD.FTZ R2, R131, R2 ;  /* 0x0000000283027221 */ /* 0x000fc80000010000 */
[----:B------:R-:W-:Y:S01]  /*14990*/  HMMA.16816.F32.BF16 R24, R68, R78, R24 ;  /* 0x0000004e4418723c */ /* 0x000fe20000041818 */
[----:B------:R-:W4:Y:S01]  /*149a0*/  LDSM.16.MT88.4 R76, [R142+0xa800] ;  /* 0x00a800008e4c783b */ /* 0x000f220000004200 */
[----:B------:R-:W-:Y:S01]  /*149b0*/  FADD.FTZ R129, R129, R2 ;  /* 0x0000000281817221 */ /* 0x000fe20000010000 */
[----:B------:R-:W-:Y:S03]  /*149c0*/  MUFU.EX2 R176, R176 ;  /* 0x000000b000b07308 */ /* 0x000fe60000000800 */
[----:B------:R-:W-:-:S04]  /*149d0*/  FADD.FTZ R128, R128, R129 ;  /* 0x0000008180807221 */ /* 0x000fc80000010000 */
[----:B-1----:R-:W-:Y:S01]  /*149e0*/  FADD.FTZ R3, R109, R128 ;  /* 0x000000806d037221 */ /* 0x002fe20000010000 */
[----:B------:R-:W-:Y:S03]  /*149f0*/  MUFU.EX2 R174, R174 ;  /* 0x000000ae00ae7308 */ /* 0x000fe60000000800 */
[----:B---3--:R-:W-:Y:S01]  /*14a00*/  FADD.FTZ R3, R110, R3 ;  /* 0x000000036e037221 */ /* 0x008fe20000010000 */
[C---:B--2---:R-:W-:Y:S04]  /*14a10*/  HMMA.16816.F32.BF16 R28, R68.reuse, R72, R28 ;  /* 0x00000048441c723c */ /* 0x044fe8000004181c */
[----:B------:R-:W1:Y:S02]  /*14a20*/  MUFU.EX2 R125, R125 ;  /* 0x0000007d007d7308 */ /* 0x000e640000000800 */
[C---:B------:R-:W-:Y:S01]  /*14a30*/  HMMA.16816.F32.BF16 R32, R68.reuse, R74, R32 ;  /* 0x0000004a4420723c */ /* 0x040fe20000041820 */
[----:B------:R-:W2:Y:S05]  /*14a40*/  LDSM.16.MT88.4 R72, [R141+0xa800] ;  /* 0x00a800008d48783b */ /* 0x000eaa0000004200 */
[----:B------:R-:W-:Y:S01]  /*14a50*/  MUFU.EX2 R124, R124 ;  /* 0x0000007c007c7308 */ /* 0x000fe20000000800 */
[C---:B-----5:R-:W-:Y:S06]  /*14a60*/  HMMA.16816.F32.BF16 R36, R68.reuse, R80, R36 ;  /* 0x000000504424723c */ /* 0x060fec0000041824 */
[----:B------:R-:W-:Y:S01]  /*14a70*/  HMMA.16816.F32.BF16 R40, R68, R82, R40 ;  /* 0x000000524428723c */ /* 0x000fe20000041828 */
[----:B------:R-:W3:Y:S01]  /*14a80*/  LDSM.16.MT88.4 R80, [R140+0xa800] ;  /* 0x00a800008c50783b */ /* 0x000ee20000004200 */
[----:B------:R-:W5:Y:S01]  /*14a90*/  MUFU.EX2 R127, R127 ;  /* 0x0000007f007f7308 */ /* 0x000f620000000800 */
[----:B-1----:R-:W-:-:S03]  /*14aa0*/  F2FP.BF16.F32.PACK_AB R104, R125, R122 ;  /* 0x0000007a7d68723e */ /* 0x002fc600000010ff */
[C---:B----4-:R-:W-:Y:S04]  /*14ab0*/  HMMA.16816.F32.BF16 R44, R68.reuse, R76, R44 ;  /* 0x0000004c442c723c */ /* 0x050fe8000004182c */
[----:B------:R-:W-:Y:S02]  /*14ac0*/  MUFU.EX2 R123, R123 ;  /* 0x0000007b007b7308 */ /* 0x000fe40000000800 */
[----:B------:R-:W-:Y:S01]  /*14ad0*/  HMMA.16816.F32.BF16 R48, R68, R78, R48 ;  /* 0x0000004e4430723c */ /* 0x000fe20000041830 */
[----:B------:R-:W1:Y:S05]  /*14ae0*/  LDSM.16.MT88.4 R76, [R144+0x9000] ;  /* 0x00900000904c783b */ /* 0x000e6a0000004200 */
[----:B------:R-:W4:Y:S01]  /*14af0*/  MUFU.EX2 R126, R126 ;  /* 0x0000007e007e7308 */ /* 0x000f220000000800 */
[----:B-----5:R-:W-:-:S07]  /*14b00*/  F2FP.BF16.F32.PACK_AB R106, R127, R124 ;  /* 0x0000007c7f6a723e */ /* 0x020fce00000010ff */
[----:B------:R-:W-:Y:S01]  /*14b10*/  MUFU.EX2 R119, R119 ;  /* 0x0000007700777308 */ /* 0x000fe20000000800 */
[C---:B--2---:R-:W-:Y:S07]  /*14b20*/  HMMA.16816.F32.BF16 R52, R68.reuse, R72, R52 ;  /* 0x000000484434723c */ /* 0x044fee0000041834 */
[----:B------:R-:W2:Y:S01]  /*14b30*/  MUFU.EX2 R120, R120 ;  /* 0x0000007800787308 */ /* 0x000ea20000000800 */
[----:B------:R-:W-:Y:S01]  /*14b40*/  HMMA.16816.F32.BF16 R56, R68, R74, R56 ;  /* 0x0000004a4438723c */ /* 0x000fe20000041838 */
[----:B------:R-:W5:Y:S01]  /*14b50*/  LDSM.16.MT88.4 R72, [R142+0x9000] ;  /* 0x009000008e48783b */ /* 0x000f620000004200 */
[----:B----4-:R-:W-:-:S04]  /*14b60*/  F2FP.BF16.F32.PACK_AB R105, R126, R123 ;  /* 0x0000007b7e69723e */ /* 0x010fc800000010ff */
[C---:B---3--:R-:W-:Y:S06]  /*14b70*/  HMMA.16816.F32.BF16 R60, R68.reuse, R80, R60 ;  /* 0x00000050443c723c */ /* 0x048fec000004183c */
[----:B------:R-:W-:Y:S01]  /*14b80*/  HMMA.16816.F32.BF16 R64, R68, R82, R64 ;  /* 0x000000524440723c */ /* 0x000fe20000041840 */
[----:B------:R-:W3:Y:S01]  /*14b90*/  LDSM.16.MT88.4 R80, [R141+0x9000] ;  /* 0x009000008d50783b */ /* 0x000ee20000004200 */
[----:B--2---:R-:W-:-:S05]  /*14ba0*/  F2FP.BF16.F32.PACK_AB R107, R120, R119 ;  /* 0x00000077786b723e */ /* 0x004fca00000010ff */
[----:B------:R-:W-:Y:S02]  /*14bb0*/  F2FP.BF16.F32.PACK_AB R68, R110, R109 ;  /* 0x0000006d6e44723e */ /* 0x000fe400000010ff */
[----:B------:R-:W-:Y:S01]  /*14bc0*/  F2FP.BF16.F32.PACK_AB R69, R177, R176 ;  /* 0x000000b0b145723e */ /* 0x000fe200000010ff */
[----:B------:R-:W-:Y:S01]  /*14bd0*/  FADD.FTZ R176, R176, R167 ;  /* 0x000000a7b0b07221 */ /* 0x000fe20000010000 */
[----:B------:R-:W-:Y:S01]  /*14be0*/  F2FP.BF16.F32.PACK_AB R70, R111, R108 ;  /* 0x0000006c6f46723e */ /* 0x000fe200000010ff */
[----:B------:R-:W-:Y:S01]  /*14bf0*/  FADD.FTZ R108, R108, R3 ;  /* 0x000000036c6c7221 */ /* 0x000fe20000010000 */
[----:B------:R-:W-:Y:S01]  /*14c00*/  F2FP.BF16.F32.PACK_AB R71, R173, R174 ;  /* 0x000000aead47723e */ /* 0x000fe200000010ff */
[----:B------:R-:W-:Y:S01]  /*14c10*/  FADD.FTZ R177, R177, R176 ;  /* 0x000000b0b1b17221 */ /* 0x000fe20000010000 */
[----:B------:R-:W-:Y:S01]  /*14c20*/  MOV R3, R115 ;  /* 0x0000007300037202 */ /* 0x000fe20000000f00 */
[----:B------:R-:W-:Y:S02]  /*14c30*/  FADD.FTZ R111, R111, R108 ;  /* 0x0000006c6f6f7221 */ /* 0x000fe40000010000 */
[----:B------:R-:W-:-:S02]  /*14c40*/  FADD.FTZ R2, R174, R177 ;  /* 0x000000b1ae027221 */ /* 0x000fc40000010000 */
[----:B-1----:R-:W-:Y:S01]  /*14c50*/  HMMA.16816.F32.BF16 R4, R68, R76, R4 ;  /* 0x0000004c4404723c */ /* 0x002fe20000041804 */
[----:B------:R-:W-:Y:S01]  /*14c60*/  FADD.FTZ R122, R122, R111 ;  /* 0x0000006f7a7a7221 */ /* 0x000fe20000010000 */
[----:B------:R-:W-:-:S03]  /*14c70*/  FADD.FTZ R2, R173, R2 ;  /* 0x00000002ad027221 */ /* 0x000fc60000010000 */
[----:B------:R-:W-:Y:S01]  /*14c80*/  FADD.FTZ R125, R125, R122 ;  /* 0x0000007a7d7d7221 */ /* 0x000fe20000010000 */
[C---:B------:R-:W-:Y:S01]  /*14c90*/  HMMA.16816.F32.BF16 R8, R68.reuse, R78, R8 ;  /* 0x0000004e4408723c */ /* 0x040fe20000041808 */
[----:B------:R-:W1:Y:S01]  /*14ca0*/  LDSM.16.MT88.4 R76, [R140+0x9000] ;  /* 0x009000008c4c783b */ /* 0x000e620000004200 */
[----:B------:R-:W-:Y:S01]  /*14cb0*/  FADD.FTZ R123, R123, R2 ;  /* 0x000000027b7b7221 */ /* 0x000fe20000010000 */
[----:B------:R-:W-:Y:S01]  /*14cc0*/  FADD.FTZ R124, R124, R125 ;  /* 0x0000007d7c7c7221 */ /* 0x000fe20000010000 */
[----:B------:R-:W-:Y:S02]  /*14cd0*/  MOV R2, R114 ;  /* 0x0000007200027202 */ /* 0x000fe40000000f00 */
[----:B-----5:R-:W-:Y:S01]  /*14ce0*/  HMMA.16816.F32.BF16 R12, R68, R72, R12 ;  /* 0x00000048440c723c */ /* 0x020fe2000004180c */
[----:B------:R-:W-:-:S04]  /*14cf0*/  FADD.FTZ R126, R126, R123 ;  /* 0x0000007b7e7e7221 */ /* 0x000fc80000010000 */
[----:B------:R-:W-:Y:S01]  /*14d00*/  FADD.FTZ R119, R119, R126 ;  /* 0x0000007e77777221 */ /* 0x000fe20000010000 */
[----:B------:R-:W-:Y:S01]  /*14d10*/  HMMA.16816.F32.BF16 R16, R68, R74, R16 ;  /* 0x0000004a4410723c */ /* 0x000fe20000041810 */
[----:B------:R-:W2:Y:S02]  /*14d20*/  LDSM.16.MT88.4 R72, [R144+0xb000] ;  /* 0x00b000009048783b */ /* 0x000ea40000004200 */
        /* <DEDUP_REMOVED lines=37> */
[----:B------:R-:W-:Y:S07]  /*14f80*/  HMMA.16816.F32.BF16 R64, R104, R6, R64 ;  /* 0x000000066840723c */ /* 0x000fee0000041840 */
[----:B------:R-:W-:-:S15]  /*14f90*/  FADD.FTZ R107, R127, R124 ;  /* 0x0000007c7f6b7221 */ /* 0x000fde0000010000 */
[----:B------:R-:W-:-:S02]  /*14fa0*/  NOP ;  /* 0x0000000000007918 */ /* 0x000fc40000000000 */
.L_x_7542:
        /* <DEDUP_REMOVED lines=14> */
.L_x_7552:
        /* <DEDUP_REMOVED lines=69> */
.L_x_7549:
        /* <DEDUP_REMOVED lines=9> */
[CC--:B------:R-:W-:Y:S02]  /*15570*/  @P2 LEA R174, P0, R171.reuse, R170.reuse, 0x1 ;  /* 0x000000aaabae2211 */ /* 0x0c0fe400078008ff */
[CCC-:B------:R-:W-:Y:S02]  /*15580*/  @P4 LEA.HI.X R177, R171.reuse, R169.reuse, R106.reuse, 0x1, P5 ;  /* 0x000000a9abb14211 */ /* 0x1c0fe400028f0c6a */
[----:B------:R-:W-:Y:S01]  /*15590*/  @!P4 STS.128 [R163+0x8000], RZ ;  /* 0x008000ffa300c388 */ /* 0x000fe20000000c00 */
[----:B------:R-:W-:Y:S02]  /*155a0*/  @P2 LEA.HI.X R175, R171, R169, R106, 0x1, P0 ;  /* 0x000000a9abaf2211 */ /* 0x000fe400000f0c6a */
[C---:B------:R-:W-:Y:S02]  /*155b0*/  IADD3 R105, P1, R154.reuse, R171, RZ ;  /* 0x000000ab9a697210 */ /* 0x040fe40007f3e0ff */
[----:B------:R-:W-:Y:S01]  /*155c0*/  @!PT LDS RZ, [RZ] ;  /* 0x00000000fffff984 */ /* 0x000fe20000000800 */
[----:B------:R-:W-:Y:S01]  /*155d0*/  @!PT LDS RZ, [RZ] ;  /* 0x00000000fffff984 */ /* 0x000fe20000000800 */
[----:B------:R-:W-:Y:S01]  /*155e0*/  @!PT LDS RZ, [RZ] ;  /* 0x00000000fffff984 */ /* 0x000fe20000000800 */
[----:B------:R-:W-:Y:S02]  /*155f0*/  @P2 LDGSTS.E.BYPASS.LTC128B.128 [R163+0xa000], desc[UR6][R2.64+0x80] ;  /* 0x0a00008002a32fae */ /* 0x000fe4000b901d46 */
[----:B------:R-:W-:Y:S03]  /*15600*/  @P4 LEA R182, P6, R105, R170, 0x1 ;  /* 0x000000aa69b64211 */ /* 0x000fe600078c08ff */
[----:B------:R-:W-:Y:S01]  /*15610*/  @!P2 STS.128 [R163+0xa000], RZ ;  /* 0x00a000ffa300a388 */ /* 0x000fe20000000c00 */
[----:B------:R-:W-:Y:S02]  /*15620*/  IADD3.X R172, R153, R106, RZ, P1, !PT ;  /* 0x0000006a99ac7210 */ /* 0x000fe40000ffe4ff */
[CC--:B------:R-:W-:Y:S02]  /*15630*/  @P2 LEA R178, P1, R105.reuse, R170.reuse, 0x1 ;  /* 0x000000aa69b22211 */ /* 0x0c0fe400078208ff */
[----:B------:R-:W-:Y:S01]  /*15640*/  @!PT LDS RZ, [RZ] ;  /* 0x00000000fffff984 */ /* 0x000fe20000000800 */
[----:B------:R-:W-:Y:S01]  /*15650*/  @!PT LDS RZ, [RZ] ;  /* 0x00000000fffff984 */ /* 0x000fe20000000800 */
[----:B------:R-:W-:Y:S01]  /*15660*/  @!PT LDS RZ, [RZ] ;  /* 0x00000000fffff984 */ /* 0x000fe20000000800 */
[----:B------:R-:W-:Y:S01]  /*15670*/  @P4 LDGSTS.E.BYPASS.LTC128B.128 [R163+0x8800], desc[UR6][R176.64] ;  /* 0x08800000b0a34fae */ /* 0x000fe2000b901d46 */
[CCC-:B------:R-:W-:Y:S02]  /*15680*/  @P4 LEA.HI.X R183, R105.reuse, R169.reuse, R172.reuse, 0x1, P6 ;  /* 0x000000a969b74211 */ /* 0x1c0fe400030f0cac */
[----:B------:R-:W-:Y:S02]  /*15690*/  @P2 LEA.HI.X R179, R105, R169, R172, 0x1, P1 ;  /* 0x000000a969b32211 */ /* 0x000fe400008f0cac */
[----:B------:R-:W-:Y:S01]  /*156a0*/  @!P4 STS.128 [R163+0x8800], RZ ;  /* 0x008800ffa300c388 */ /* 0x000fe20000000c00 */
[----:B------:R-:W-:Y:S04]  /*156b0*/  IADD3 R171, P0, R154, R105, RZ ;  /* 0x000000699aab7210 */ /* 0x000fe80007f1e0ff */
[----:B------:R-:W-:Y:S01]  /*156c0*/  @!PT LDS RZ, [RZ] ;  /* 0x00000000fffff984 */ /* 0x000fe20000000800 */
[----:B------:R-:W-:Y:S01]  /*156d0*/  @!PT LDS RZ, [RZ] ;  /* 0x00000000fffff984 */ /* 0x000fe20000000800 */
[----:B------:R-:W-:Y:S01]  /*156e0*/  @!PT LDS RZ, [RZ] ;  /* 0x00000000fffff984 */ /* 0x000fe20000000800 */
[----:B------:R-:W-:Y:S01]  /*156f0*/  @P2 LDGSTS.E.BYPASS.LTC128B.128 [R163+0xa800], desc[UR6][R174.64+0x80] ;  /* 0x0a800080aea32fae */ /* 0x000fe2000b901d46 */
[----:B------:R-:W-:Y:S02]  /*15700*/  @P4 LEA R180, P5, R171, R170, 0x1 ;  /* 0x000000aaabb44211 */ /* 0x000fe400078a08ff */
[----:B------:R-:W-:Y:S02]  /*15710*/  IADD3.X R106, R153, R172, RZ, P0, !PT ;  /* 0x000000ac996a7210 */ /* 0x000fe400007fe4ff */
[----:B------:R-:W-:Y:S01]  /*15720*/  @!P2 STS.128 [R163+0xa800], RZ ;  /* 0x00a800ffa300a388 */ /* 0x000fe20000000c00 */
[C---:B------:R-:W-:Y:S02]  /*15730*/  @P2 LEA R170, P0, R171.reuse, R170, 0x1 ;  /* 0x000000aaabaa2211 */ /* 0x040fe400078008ff */
[CCC-:B------:R-:W-:Y:S02]  /*15740*/  @P4 LEA.HI.X R181, R171.reuse, R169.reuse, R106.reuse, 0x1, P5 ;  /* 0x000000a9abb54211 */ /* 0x1c0fe400028f0c6a */
[----:B------:R-:W-:Y:S01]  /*15750*/  @!PT LDS RZ, [RZ] ;  /* 0x00000000fffff984 */ /* 0x000fe20000000800 */
[----:B------:R-:W-:Y:S01]  /*15760*/  @!PT LDS RZ, [RZ] ;  /* 0x00000000fffff984 */ /* 0x000fe20000000800 */
[----:B------:R-:W-:Y:S01]  /*15770*/  @!PT LDS RZ, [RZ] ;  /* 0x00000000fffff984 */ /* 0x000fe20000000800 */
[----:B------:R-:W-:Y:S01]  /*15780*/  @P4 LDGSTS.E.BYPASS.LTC128B.128 [R163+0x9000], desc[UR6][R182.64] ;  /* 0x09000000b6a34fae */ /* 0x000fe2000b901d46 */
[----:B------:R-:W-:Y:S02]  /*15790*/  @P2 LEA.HI.X R171, R171, R169, R106, 0x1, P0 ;  /* 0x000000a9abab2211 */ /* 0x000fe400000f0c6a */
[----:B------:R-:W-:Y:S02]  /*157a0*/  ISETP.GE.AND P0, PT, R161, 0x2, PT ;  /* 0x00000002a100780c */ /* 0x000fe40003f06270 */
        /* <DEDUP_REMOVED lines=17> */
[----:B------:R-:W3:Y:S05]  /*158c0*/  LDSM.16.M88.4 R112, [R149+0x4000] ;  /* 0x004000009570783b */ /* 0x000eea0000000200 */
[----:B------:R-:W4:Y:S05]  /*158d0*/  LDSM.16.M88.4 R116, [R149+0x4800] ;  /* 0x004800009574783b */ /* 0x000f2a0000000200 */
[----:B------:R-:W5:Y:S05]  /*158e0*/  LDSM.16.M88.4 R120, [R149+0x5000] ;  /* 0x005000009578783b */ /* 0x000f6a0000000200 */
[----:B------:R-:W0:Y:S05]  /*158f0*/  LDGDEPBAR ;  /* 0x00000000000079af */ /* 0x000e2a0000000000 */
[----:B------:R-:W1:Y:S05]  /*15900*/  LDSM.16.M88.4 R124, [R149+0x5800] ;  /* 0x00580000957c783b */ /* 0x000e6a0000000200 */
[----:B------:R-:W-:Y:S01]  /*15910*/  LDSM.16.M88.4 R128, [R138] ;  /* 0x000000008a80783b */ /* 0x000fe20000000200 */
[C---:B---3--:R-:W-:Y:S06]  /*15920*/  HMMA.16816.F32.BF16 R4, R108.reuse, R112, RZ ;  /* 0x000000706c04723c */ /* 0x048fec00000418ff */
[C---:B------:R-:W-:Y:S01]  /*15930*/  HMMA.16816.F32.BF16 R8, R108.reuse, R114, RZ ;  /* 0x000000726c08723c */ /* 0x040fe200000418ff */
[----:B------:R-:W-:Y:S05]  /*15940*/  LDSM.16.M88.4 R112, [R148] ;  /* 0x000000009470783b */ /* 0x000fea0000000200 */
[C---:B----4-:R-:W-:Y:S06]  /*15950*/  HMMA.16816.F32.BF16 R12, R108.reuse, R116, RZ ;  /* 0x000000746c0c723c */ /* 0x050fec00000418ff */
[C---:B------:R-:W-:Y:S01]  /*15960*/  HMMA.16816.F32.BF16 R16, R108.reuse, R118, RZ ;  /* 0x000000766c10723c */ /* 0x040fe200000418ff */
[----:B------:R-:W3:Y:S05]  /*15970*/  LDSM.16.M88.4 R116, [R147] ;  /* 0x000000009374783b */ /* 0x000eea0000000200 */
[C---:B-----5:R-:W-:Y:S06]  /*15980*/  HMMA.16816.F32.BF16 R20, R108.reuse, R120, RZ ;  /* 0x000000786c14723c */ /* 0x060fec00000418ff */
[C---:B------:R-:W-:Y:S01]  /*15990*/  HMMA.16816.F32.BF16 R24, R108.reuse, R122, RZ ;  /* 0x0000007a6c18723c */ /* 0x040fe200000418ff */
[----:B------:R-:W4:Y:S05]  /*159a0*/  LDSM.16.M88.4 R120, [R139] ;  /* 0x000000008b78783b */ /* 0x000f2a0000000200 */
[C---:B-1----:R-:W-:Y:S06]  /*159b0*/  HMMA.16816.F32.BF16 R28, R108.reuse, R124, RZ ;  /* 0x0000007c6c1c723c */ /* 0x042fec00000418ff */
[----:B------:R-:W-:Y:S01]  /*159c0*/  HMMA.16816.F32.BF16 R32, R108, R126, RZ ;  /* 0x0000007e6c20723c */ /* 0x000fe200000418ff */
[----:B------:R-:W1:Y:S05]  /*159d0*/  LDSM.16.M88.4 R108, [R137] ;  /* 0x00000000896c783b */ /* 0x000e6a0000000200 */
[----:B------:R-:W-:Y:S01]  /*159e0*/  LDSM.16.M88.4 R124, [R143+0x4800] ;  /* 0x004800008f7c783b */ /* 0x000fe20000000200 */
[C---:B---3--:R-:W-:Y:S06]  /*159f0*/  HMMA.16816.F32.BF16 R4, R112.reuse, R116, R4 ;  /* 0x000000747004723c */ /* 0x048fec0000041804 */
[C---:B------:R-:W-:Y:S01]  /*15a00*/  HMMA.16816.F32.BF16 R8, R112.reuse, R118, R8 ;  /* 0x000000767008723c */ /* 0x040fe20000041808 */
[----:B------:R-:W-:Y:S05]  /*15a10*/  LDSM.16.M88.4 R116, [R146] ;  /* 0x000000009274783b */ /* 0x000fea0000000200 */
[C---:B----4-:R-:W-:Y:S06]  /*15a20*/  HMMA.16816.F32.BF16 R12, R112.reuse, R120, R12 ;  /* 0x00000078700c723c */ /* 0x050fec000004180c */
[C---:B------:R-:W-:Y:S01]  /*15a30*/  HMMA.16816.F32.BF16 R16, R112.reuse, R122, R16 ;  /* 0x0000007a7010723c */ /* 0x040fe20000041810 */
[----:B------:R-:W3:Y:S05]  /*15a40*/  LDSM.16.M88.4 R120, [R143+0x4000] ;  /* 0x004000008f78783b */ /* 0x000eea0000000200 */
[C---:B------:R-:W-:Y:S06]  /*15a50*/  HMMA.16816.F32.BF16 R20, R112.reuse, R128, R20 ;  /* 0x000000807014723c */ /* 0x040fec0000041814 */
[C---:B------:R-:W-:Y:S06]  /*15a60*/  HMMA.16816.F32.BF16 R24, R112.reuse, R130, R24 ;  /* 0x000000827018723c */ /* 0x040fec0000041818 */
[C---:B-1----:R-:W-:Y:S06]  /*15a70*/  HMMA.16816.F32.BF16 R28, R112.reuse, R108, R28 ;  /* 0x0000006c701c723c */ /* 0x042fec000004181c */
[----:B------:R-:W-:Y:S01]  /*15a80*/  HMMA.16816.F32.BF16 R32, R112, R110, R32 ;  /* 0x0000006e7020723c */ /* 0x000fe20000041820 */
[----:B------:R-:W1:Y:S05]  /*15a90*/  LDSM.16.M88.4 R108, [R143+0x5000] ;  /* 0x005000008f6c783b */ /* 0x000e6a0000000200 */
[----:B------:R-:W4:Y:S01]  /*15aa0*/  LDSM.16.M88.4 R112, [R143+0x5800] ;  /* 0x005800008f70783b */ /* 0x000f220000000200 */
[C---:B---3--:R-:W-:Y:S06]  /*15ab0*/  HMMA.16816.F32.BF16 R4, R116.reuse, R120, R4 ;  /* 0x000000787404723c */ /* 0x048fec0000041804 */
        /* <DEDUP_REMOVED lines=8> */
[C---:B----4-:R-:W-:Y:S06]  /*15b40*/  HMMA.16816.F32.BF16 R28, R116.reuse, R112, R28 ;  /* 0x00000070741c723c */ /* 0x050fec000004181c */
[----:B------:R-:W-:Y:S01]  /*15b50*/  HMMA.16816.F32.BF16 R32, R116, R114, R32 ;  /* 0x000000727420723c */ /* 0x000fe20000041820 */
[----:B------:R-:W3:Y:S05]  /*15b60*/  LDSM.16.M88.4 R112, [R136+0x1000] ;  /* 0x001000008870783b */ /* 0x000eea0000000200 */
[----:B------:R-:W4:Y:S01]  /*15b70*/  LDSM.16.M88.4 R116, [R136+0x1800] ;  /* 0x001800008874783b */ /* 0x000f220000000200 */
[C---:B-1----:R-:W-:Y:S06]  /*15b80*/  HMMA.16816.F32.BF16 R4, R108.reuse, R120, R4 ;  /* 0x000000786c04723c */ /* 0x042fec0000041804 */
[C---:B------:R-:W-:Y:S01]  /*15b90*/  HMMA.16816.F32.BF16 R8, R108.reuse, R122, R8 ;  /* 0x0000007a6c08723c */ /* 0x040fe20000041808 */
[----:B------:R-:W-:Y:S05]  /*15ba0*/  LDSM.16.M88.4 R120, [R149+0x6000] ;  /* 0x006000009578783b */ /* 0x000fea0000000200 */
[C---:B------:R-:W-:Y:S06]  /*15bb0*/  HMMA.16816.F32.BF16 R12, R108.reuse, R124, R12 ;  /* 0x0000007c6c0c723c */ /* 0x040fec000004180c */
[C---:B------:R-:W-:Y:S01]  /*15bc0*/  HMMA.16816.F32.BF16 R16, R108.reuse, R126, R16 ;  /* 0x0000007e6c10723c */ /* 0x040fe20000041810 */
[----:B------:R-:W-:Y:S05]  /*15bd0*/  LDSM.16.M88.4 R124, [R149+0x6800] ;  /* 0x00680000957c783b */ /* 0x000fea0000000200 */
[C---:B---3--:R-:W-:Y:S06]  /*15be0*/  HMMA.16816.F32.BF16 R20, R108.reuse, R112, R20 ;  /* 0x000000706c14723c */ /* 0x048fec0000041814 */
[C---:B------:R-:W-:Y:S01]  /*15bf0*/  HMMA.16816.F32.BF16 R24, R108.reuse, R114, R24 ;  /* 0x000000726c18723c */ /* 0x040fe20000041818 */
[----:B------:R-:W1:Y:S05]  /*15c00*/  LDSM.16.M88.4 R112, [R150+0x2000] ;  /* 0x002000009670783b */ /* 0x000e6a0000000200 */
[C---:B----4-:R-:W-:Y:S06]  /*15c10*/  HMMA.16816.F32.BF16 R28, R108.reuse, R116, R28 ;  /* 0x000000746c1c723c */ /* 0x050fec000004181c */
[----:B------:R-:W-:Y:S01]  /*15c20*/  HMMA.16816.F32.BF16 R32, R108, R118, R32 ;  /* 0x000000766c20723c */ /* 0x000fe20000041820 */
[----:B------:R-:W3:Y:S05]  /*15c30*/  LDSM.16.M88.4 R108, [R149+0x7000] ;  /* 0x00700000956c783b */ /* 0x000eea0000000200 */
[----:B------:R-:W4:Y:S01]  /*15c40*/  LDSM.16.M88.4 R116, [R149+0x7800] ;  /* 0x007800009574783b */ /* 0x000f220000000200 */
[C---:B-1----:R-:W-:Y:S06]  /*15c50*/  HMMA.16816.F32.BF16 R4, R112.reuse, R120, R4 ;  /* 0x000000787004723c */ /* 0x042fec0000041804 */
[C---:B------:R-:W-:Y:S01]  /*15c60*/  HMMA.16816.F32.BF16 R8, R112.reuse, R122, R8 ;  /* 0x0000007a7008723c */ /* 0x040fe20000041808 */
[----:B------:R-:W-:Y:S05]  /*15c70*/  LDSM.16.M88.4 R120, [R135] ;  /* 0x000000008778783b */ /* 0x000fea0000000200 */
[C---:B------:R-:W-:Y:S06]  /*15c80*/  HMMA.16816.F32.BF16 R12, R112.reuse, R124, R12 ;  /* 0x0000007c700c723c */ /* 0x040fec000004180c */
[C---:B------:R-:W-:Y:S01]  /*15c90*/  HMMA.16816.F32.BF16 R16, R112.reuse, R126, R16 ;  /* 0x0000007e7010723c */ /* 0x040fe20000041810 */
[----:B------:R-:W-:Y:S05]  /*15ca0*/  LDSM.16.M88.4 R124, [R134] ;  /* 0x00000000867c783b */ /* 0x000fea0000000200 */
[C---:B---3--:R-:W-:Y:S06]  /*15cb0*/  HMMA.16816.F32.BF16 R20, R112.reuse, R108, R20 ;  /* 0x0000006c7014723c */ /* 0x048fec0000041814 */
[C---:B------:R-:W-:Y:S01]  /*15cc0*/  HMMA.16816.F32.BF16 R24, R112.reuse, R110, R24 ;  /* 0x0000006e7018723c */ /* 0x040fe20000041818 */
[----:B------:R-:W1:Y:S05]  /*15cd0*/  LDSM.16.M88.4 R108, [R148+0x2000] ;  /* 0x00200000946c783b */ /* 0x000e6a0000000200 */
[C---:B----4-:R-:W-:Y:S06]  /*15ce0*/  HMMA.16816.F32.BF16 R28, R112.reuse, R116, R28 ;  /* 0x00000074701c723c */ /* 0x050fec000004181c */
[----:B------:R-:W-:Y:S01]  /*15cf0*/  HMMA.16816.F32.BF16 R32, R112, R118, R32 ;  /* 0x000000767020723c */ /* 0x000fe20000041820 */
[----:B------:R-:W3:Y:S05]  /*15d00*/  LDSM.16.M88.4 R112, [R133] ;  /* 0x000000008570783b */ /* 0x000eea0000000200 */
[----:B------:R-:W4:Y:S01]  /*15d10*/  LDSM.16.M88.4 R116, [R132] ;  /* 0x000000008474783b */ /* 0x000f220000000200 */
        /* <DEDUP_REMOVED lines=18> */
[----:B------:R-:W1:Y:S05]  /*15e40*/  LDSM.16.M88.4 R124, [R136+0x2000] ;  /* 0x00200000887c783b */ /* 0x000e6a0000000200 */
[C---:B---3--:R-:W-:Y:S06]  /*15e50*/  HMMA.16816.F32.BF16 R20, R112.reuse, R108, R20 ;  /* 0x0000006c7014723c */ /* 0x048fec0000041814 */
[C---:B------:R-:W-:Y:S01]  /*15e60*/  HMMA.16816.F32.BF16 R24, R112.reuse, R110, R24 ;  /* 0x0000006e7018723c */ /* 0x040fe20000041818 */
[----:B------:R-:W3:Y:S05]  /*15e70*/  LDSM.16.M88.4 R108, [R136+0x2800] ;  /* 0x00280000886c783b */ /* 0x000eea0000000200 */
[C---:B----4-:R-:W-:Y:S06]  /*15e80*/  HMMA.16816.F32.BF16 R28, R112.reuse, R116, R28 ;  /* 0x00000074701c723c */ /* 0x050fec000004181c */
[----:B------:R-:W-:Y:S01]  /*15e90*/  HMMA.16816.F32.BF16 R32, R112, R118, R32 ;  /* 0x000000767020723c */ /* 0x000fe20000041820 */
[----:B------:R-:W4:Y:S05]  /*15ea0*/  LDSM.16.M88.4 R112, [R136+0x3000] ;  /* 0x003000008870783b */ /* 0x000f2a0000000200 */
[C---:B-1----:R-:W-:Y:S06]  /*15eb0*/  HMMA.16816.F32.BF16 R4, R120.reuse, R124, R4 ;  /* 0x0000007c7804723c */ /* 0x042fec0000041804 */
[C---:B------:R-:W-:Y:S06]  /*15ec0*/  HMMA.16816.F32.BF16 R8, R120.reuse, R126, R8 ;  /* 0x0000007e7808723c */ /* 0x040fec0000041808 */
[C---:B---3--:R-:W-:Y:S06]  /*15ed0*/  HMMA.16816.F32.BF16 R12, R120.reuse, R108, R12 ;  /* 0x0000006c780c723c */ /* 0x048fec000004180c */
[C---:B------:R-:W-:Y:S01]  /*15ee0*/  HMMA.16816.F32.BF16 R16, R120.reuse, R110, R16 ;  /* 0x0000006e7810723c */ /* 0x040fe20000041810 */
[----:B------:R-:W1:Y:S01]  /*15ef0*/  LDSM.16.M88.4 R108, [R136+0x3800] ;  /* 0x00380000886c783b */ /* 0x000e620000000200 */
[----:B------:R-:W-:Y:S04]  /*15f00*/  DEPBAR.LE SB0, 0x0 ;  /* 0x000080000000791a */ /* 0x000fe80000000000 */
[----:B------:R-:W-:Y:S01]  /*15f10*/  BAR.SYNC.DEFER_BLOCKING 0x0 ;  /* 0x0000000000007b1d */ /* 0x000fe20000010000 */
[C---:B----4-:R-:W-:Y:S05]  /*15f20*/  HMMA.16816.F32.BF16 R20, R120.reuse, R112, R20 ;  /* 0x000000707814723c */ /* 0x050fea0000041814 */
[----:B------:R-:W-:Y:S01]  /*15f30*/  FMUL.FTZ R179, R4, UR5 ;  /* 0x0000000504b37c20 */ /* 0x000fe20008410000 */
[C---:B------:R-:W-:Y:S05]  /*15f40*/  HMMA.16816.F32.BF16 R24, R120.reuse, R114, R24 ;  /* 0x000000727818723c */ /* 0x040fea0000041818 */
[----:B------:R-:W3:Y:S01]  /*15f50*/  MUFU.TANH R179, R179 ;  /* 0x000000b300b37308 */ /* 0x000ee20000002400 */
[----:B------:R-:W-:Y:S01]  /*15f60*/  FMUL.FTZ R106, R14, UR5 ;  /* 0x000000050e6a7c20 */ /* 0x000fe20008410000 */
[----:B--2---:R-:W-:Y:S01]  /*15f70*/  FMUL.FTZ R170, R15, UR5 ;  /* 0x000000050faa7c20 */ /* 0x004fe20008410000 */
[----:B------:R-:W-:Y:S03]  /*15f80*/  FMUL.FTZ R181, R5, UR5 ;  /* 0x0000000505b57c20 */ /* 0x000fe60008410000 */
[----:B------:R-:W-:Y:S01]  /*15f90*/  FMUL.FTZ R105, R16, UR5 ;  /* 0x0000000510697c20 */ /* 0x000fe20008410000 */
[----:B------:R-:W-:Y:S03]  /*15fa0*/  FMUL.FTZ R169, R18, UR5 ;  /* 0x0000000512a97c20 */ /* 0x000fe60008410000 */
        /* <DEDUP_REMOVED lines=17> */
[----:B--2---:R-:W-:Y:S01]  /*160c0*/  FMUL.FTZ R106, R19, UR5 ;  /* 0x00000005136a7c20 */ /* 0x004fe20008410000 */
[----:B------:R-:W-:Y:S01]  /*160d0*/  FMUL.FTZ R176, R24, UR5 ;  /* 0x0000000518b07c20 */ /* 0x000fe20008410000 */
[----:B------:R-:W-:Y:S01]  /*160e0*/  FMUL.FTZ R174, R25, UR5 ;  /* 0x0000000519ae7c20 */ /* 0x000fe20008410000 */
[----:B------:R-:W-:Y:S06]  /*160f0*/  HMMA.16816.F32.BF16 R32, R120, R110, R32 ;  /* 0x0000006e7820723c */ /* 0x000fec0000041820 */
[----:B------:R2:W1:Y:S01]  /*16100*/  MUFU.TANH R127, R106 ;  /* 0x0000006a007f7308 */ /* 0x0004620000002400 */
[----:B------:R-:W-:Y:S01]  /*16110*/  FMUL.FTZ R173, R26, UR5 ;  /* 0x000000051aad7c20 */ /* 0x000fe20008410000 */
[----:B------:R-:W-:Y:S08]  /*16120*/  FMUL.FTZ R171, R27, UR5 ;  /* 0x000000051bab7c20 */ /* 0x000ff00008410000 */
[----:B------:R4:W1:Y:S01]  /*16130*/  MUFU.TANH R129, R169 ;  /* 0x000000a900817308 */ /* 0x0008620000002400 */
[----:B-----5:R-:W-:Y:S09]  /*16140*/  FMUL.FTZ R105, R30, UR5 ;  /* 0x000000051e697c20 */ /* 0x020ff20008410000 */
[----:B------:R-:W1:Y:S01]  /*16150*/  MUFU.TANH R181, R181 ;  /* 0x000000b500b57308 */ /* 0x000e620000002400 */
[----:B--2---:R-:W-:Y:S01]  /*16160*/  FMUL.FTZ R106, R28, UR5 ;  /* 0x000000051c6a7c20 */ /* 0x004fe20008410000 */
[----:B------:R-:W-:Y:S01]  /*16170*/  FMUL.FTZ R188, R29, UR5 ;  /* 0x000000051dbc7c20 */ /* 0x000fe20008410000 */
[----:B------:R-:W-:Y:S01]  /*16180*/  FMUL.FTZ R170, R31, UR5 ;  /* 0x000000051faa7c20 */ /* 0x000fe20008410000 */
[----:B------:R-:W-:Y:S06]  /*16190*/  FMUL.FTZ R186, R33, UR5 ;  /* 0x0000000521ba7c20 */ /* 0x000fec0008410000 */
[----:B------:R2:W1:Y:S01]  /*161a0*/  MUFU.TANH R120, R106 ;  /* 0x0000006a00787308 */ /* 0x0004620000002400 */
[----:B----4-:R-:W-:Y:S09]  /*161b0*/  FMUL.FTZ R169, R32, UR5 ;  /* 0x0000000520a97c20 */ /* 0x010ff20008410000 */
[----:B------:R4:W1:Y:S10]  /*161c0*/  MUFU.TANH R123, R105 ;  /* 0x00000069007b7308 */ /* 0x0008740000002400 */
[----:B------:R-:W1:Y:S01]  /*161d0*/  MUFU.TANH R183, R183 ;  /* 0x000000b700b77308 */ /* 0x000e620000002400 */
[----:B--2---:R-:W-:Y:S09]  /*161e0*/  FMUL.FTZ R106, R34, UR5 ;  /* 0x00000005226a7c20 */ /* 0x004ff20008410000 */
[----:B------:R-:W2:Y:S01]  /*161f0*/  MUFU.TANH R185, R185 ;  /* 0x000000b900b97308 */ /* 0x000ea20000002400 */
[----:B----4-:R-:W-:Y:S09]  /*16200*/  FMUL.FTZ R105, R35, UR5 ;  /* 0x0000000523697c20 */ /* 0x010ff20008410000 */
[----:B------:R-:W4:Y:S10]  /*16210*/  MUFU.TANH R187, R187 ;  /* 0x000000bb00bb7308 */ /* 0x000f340000002400 */
        /* <DEDUP_REMOVED lines=19> */
[----:B------:R-:W1:Y:S01]  /*16350*/  MUFU.TANH R106, R106 ;  /* 0x0000006a006a7308 */ /* 0x000e620000002400 */
[----:B---3--:R-:W-:Y:S09]  /*16360*/  MOV R169, R3 ;  /* 0x0000000300a97202 */ /* 0x008ff20000000f00 */
[----:B------:R-:W3:Y:S01]  /*16370*/  MUFU.TANH R105, R105 ;  /* 0x0000006900697308 */ /* 0x000ee20000002400 */
[----:B--2-4-:R-:W-:Y:S05]  /*16380*/  @!P0 BRA `(.L_x_7550) ;  /* 0x0000000800048947 */ /* 0x014fea0003800000 */
        /* <DEDUP_REMOVED lines=50> */
[----:B------:R-:W4:Y:S01]  /*166b0*/  LDG.E R7, desc[UR6][R14.64] ;  /* 0x000000060e077981 */ /* 0x000f22000c1e1900 */
[----:B------:R-:W5:Y:S03]  /*166c0*/  LDC.64 R2, c[0x0][0x230] ;  /* 0x00008c00ff027b82 */ /* 0x000f660000000a00 */
[----:B------:R-:W-:Y:S01]  /*166d0*/  IMAD R9, R9, R6, -0x40 ;  /* 0xffffffc009097424 */ /* 0x000fe200078e0206 */
[----:B------:R-:W4:Y:S04]  /*166e0*/  LDG.E R8, desc[UR6][R12.64] ;  /* 0x000000060c087981 */ /* 0x000f28000c1e1900 */
[----:B------:R-:W-:Y:S05]  /*166f0*/  SHF.R.S32.HI R11, RZ, 0x1f, R9 ;  /* 0x0000001fff0b7819 */ /* 0x000fea0000011409 */
[-C--:B--2---:R-:W-:Y:S02]  /*16700*/  IMAD R6, R11, R4.reuse, RZ ;  /* 0x000000040b067224 */ /* 0x084fe400078e02ff */
[C---:B------:R-:W-:Y:S04]  /*16710*/  IMAD.WIDE.U32 R10, R9.reuse, R4, RZ ;  /* 0x00000004090a7225 */ /* 0x040fe800078e00ff */
[----:B------:R-:W-:Y:S05]  /*16720*/  IMAD R6, R9, R5, R6 ;  /* 0x0000000509067224 */ /* 0x000fea00078e0206 */
[----:B------:R-:W-:Y:S01]  /*16730*/  IADD3 R11, R11, R6, RZ ;  /* 0x000000060b0b7210 */ /* 0x000fe20007ffe0ff */
[----:B----4-:R-:W-:Y:S04]  /*16740*/  IMAD.IADD R7, R7, 0x1, -R8 ;  /* 0x0000000107077824 */ /* 0x010fe800078e0a08 */
[-C--:B-----5:R-:W-:Y:S01]  /*16750*/  IMAD.WIDE.U32 R10, R7, R2.reuse, R10 ;  /* 0x00000002070a7225 */ /* 0x0a0fe200078e000a */
[----:B------:R-:W-:Y:S05]  /*16760*/  SHF.R.S32.HI R5, RZ, 0x1f, R7 ;  /* 0x0000001fff057819 */ /* 0x000fea0000011407 */
[----:B------:R-:W-:Y:S04]  /*16770*/  IMAD R4, R5, R2, RZ ;  /* 0x0000000205047224 */ /* 0x000fe800078e02ff */
[----:B------:R-:W-:Y:S01]  /*16780*/  IMAD R4, R7, R3, R4 ;  /* 0x0000000307047224 */ /* 0x000fe200078e0204 */
[----:B------:R-:W-:Y:S03]  /*16790*/  MOV R7, R10 ;  /* 0x0000000a00077202 */ /* 0x000fe60000000f00 */
[----:B------:R-:W-:Y:S07]  /*167a0*/  IMAD.IADD R4, R11, 0x1, R4 ;  /* 0x000000010b047824 */ /* 0x000fee00078e0204 */
.L_x_7551:
        /* <DEDUP_REMOVED lines=63> */
.L_x_7550:
[----:B------:R-:W-:Y:S01]  /*16ba0*/  IADD3 R108, R161, -0x1, RZ ;  /* 0xffffffffa16c7810 */ /* 0x000fe20007ffe0ff */
[----:B--2---:R-:W-:Y:S03]  /*16bb0*/  LDSM.16.MT88.4 R16, [R144+0x8000] ;  /* 0x008000009010783b */ /* 0x004fe60000004200 */
[----:B------:R-:W-:Y:S04]  /*16bc0*/  LEA R2, R108, R165, 0x6 ;  /* 0x000000a56c027211 */ /* 0x000fe800078e30ff */
[C---:B------:R-:W-:Y:S01]  /*16bd0*/  IADD3 R4, R2.reuse, 0x8, RZ ;  /* 0x0000000802047810 */ /* 0x040fe20007ffe0ff */
[----:B------:R-:W-:Y:S01]  /*16be0*/  LDSM.16.MT88.4 R24, [R142+0x8000] ;  /* 0x008000008e18783b */ /* 0x000fe20000004200 */
[----:B------:R-:W-:Y:S02]  /*16bf0*/  I2FP.F32.S32 R3, R2 ;  /* 0x0000000200037245 */ /* 0x000fe40000201400 */
[----:B------:R-:W-:Y:S02]  /*16c00*/  I2FP.F32.S32 R4, R4 ;  /* 0x0000000400047245 */ /* 0x000fe40000201400 */
[----:B------:R-:W-:Y:S01]  /*16c10*/  IADD3 R8, R2, 0x1, RZ ;  /* 0x0000000102087810 */ /* 0x000fe20007ffe0ff */
[-C--:B-1----:R-:W-:Y:S01]  /*16c20*/  FFMA.FTZ R183, R0, R3.reuse, R183 ;  /* 0x0000000300b77223 */ /* 0x082fe200000100b7 */
[----:B------:R-:W-:Y:S01]  /*16c30*/  IADD3 R6, R2, 0x9, RZ ;  /* 0x0000000902067810 */ /* 0x000fe20007ffe0ff */
[CC--:B------:R-:W-:Y:S01]  /*16c40*/  FFMA.FTZ R187, R0.reuse, R4.reuse, R187 ;  /* 0x0000000400bb7223 */ /* 0x0c0fe200000100bb */
[----:B------:R-:W-:Y:S01]  /*16c50*/  FFMA.FTZ R191, R0, R4, R191 ;  /* 0x0000000400bf7223 */ /* 0x000fe200000100bf */
[----:B------:R-:W-:Y:S01]  /*16c60*/  IADD3 R4, R2, 0x11, RZ ;  /* 0x0000001102047810 */ /* 0x000fe20007ffe0ff */
[C---:B------:R-:W-:Y:S01]  /*16c70*/  FFMA.FTZ R179, R0.reuse, R3, R179 ;  /* 0x0000000300b37223 */ /* 0x040fe200000100b3 */
[----:B------:R-:W-:Y:S01]  /*16c80*/  I2FP.F32.S32 R8, R8 ;  /* 0x0000000800087245 */ /* 0x000fe20000201400 */
[----:B------:R-:W-:Y:S01]  /*16c90*/  LDSM.16.MT88.4 R32, [R141+0x8000] ;  /* 0x008000008d20783b */ /* 0x000fe20000004200 */
[----:B------:R-:W-:Y:S02]  /*16ca0*/  I2FP.F32.S32 R4, R4 ;  /* 0x0000000400047245 */ /* 0x000fe40000201400 */
[----:B------:R-:W-:Y:S01]  /*16cb0*/  I2FP.F32.S32 R6, R6 ;  /* 0x0000000600067245 */ /* 0x000fe20000201400 */
[CC--:B------:R-:W-:Y:S01]  /*16cc0*/  FFMA.FTZ R185, R0.reuse, R8.reuse, R185 ;  /* 0x0000000800b97223 */ /* 0x0c0fe200000100b9 */
[C---:B------:R-:W-:Y:S01]  /*16cd0*/  FFMA.FTZ R181, R0.reuse, R8, R181 ;  /* 0x0000000800b57223 */ /* 0x040fe200000100b5 */
[CC--:B------:R-:W-:Y:S01]  /*16ce0*/  FFMA.FTZ R125, R0.reuse, R4.reuse, R125 ;  /* 0x00000004007d7223 */ /* 0x0c0fe2000001007d */
[----:B------:R-:W-:Y:S01]  /*16cf0*/  FFMA.FTZ R172, R0, R4, R172 ;  /* 0x0000000400ac7223 */ /* 0x000fe200000100ac */
[----:B------:R-:W-:Y:S01]  /*16d00*/  IADD3 R4, R2, 0x20, RZ ;  /* 0x0000002002047810 */ /* 0x000fe20007ffe0ff */
[CC--:B------:R-:W-:Y:S01]  /*16d10*/  FFMA.FTZ R193, R0.reuse, R6.reuse, R193 ;  /* 0x0000000600c17223 */ /* 0x0c0fe200000100c1 */
[----:B------:R-:W-:Y:S01]  /*16d20*/  FFMA.FTZ R189, R0, R6, R189 ;  /* 0x0000000600bd7223 */ /* 0x000fe200000100bd */
[----:B------:R-:W-:Y:S02]  /*16d30*/  FMNMX.FTZ R6, R183, R101, !PT ;  /* 0x00000065b7067209 */ /* 0x000fe40007810000 */
[----:B------:R-:W-:Y:S02]  /*16d40*/  I2FP.F32.S32 R4, R4 ;  /* 0x0000000400047245 */ /* 0x000fe40000201400 */
[----:B------:R-:W-:Y:S02]  /*16d50*/  IADD3 R5, R2, 0x10, RZ ;  /* 0x0000001002057810 */ /* 0x000fe40007ffe0ff */
[----:B------:R-:W-:Y:S01]  /*16d60*/  FMNMX.FTZ R8, R179, R104, !PT ;  /* 0x00000068b3087209 */ /* 0x000fe20007810000 */
[C---:B------:R-:W-:Y:S01]  /*16d70*/  FFMA.FTZ R177, R0.reuse, R4, R177 ;  /* 0x0000000400b17223 */ /* 0x040fe200000100b1 */
[----:B------:R-:W-:Y:S01]  /*16d80*/  FMNMX.FTZ R6, R185, R6, !PT ;  /* 0x00000006b9067209 */ /* 0x000fe20007810000 */
[C---:B------:R-:W-:Y:S01]  /*16d90*/  FFMA.FTZ R180, R0.reuse, R4, R180 ;  /* 0x0000000400b47223 */ /* 0x040fe200000100b4 */
[----:B------:R-:W-:Y:S02]  /*16da0*/  I2FP.F32.S32 R5, R5 ;  /* 0x0000000500057245 */ /* 0x000fe40000201400 */
[----:B------:R-:W-:Y:S02]  /*16db0*/  FMNMX.FTZ R8, R181, R8, !PT ;  /* 0x00000008b5087209 */ /* 0x000fe40007810000 */
[----:B------:R-:W-:Y:S01]  /*16dc0*/  FMNMX.FTZ R4, R191, R6, !PT ;  /* 0x00000006bf047209 */ /* 0x000fe20007810000 */
[-C--:B------:R-:W-:Y:S01]  /*16dd0*/  FFMA.FTZ R131, R0, R5.reuse, R131 ;  /* 0x0000000500837223 */ /* 0x080fe20000010083 */
[----:B------:R-:W-:Y:S01]  /*16de0*/  IADD3 R3, R2, 0x18, RZ ;  /* 0x0000001802037810 */ /* 0x000fe20007ffe0ff */
[----:B------:R-:W-:Y:S01]  /*16df0*/  FFMA.FTZ R184, R0, R5, R184 ;  /* 0x0000000500b87223 */ /* 0x000fe200000100b8 */
[----:B------:R-:W-:Y:S02]  /*16e00*/  FMNMX.FTZ R6, R187, R8, !PT ;  /* 0x00000008bb067209 */ /* 0x000fe40007810000 */
        /* <DEDUP_REMOVED lines=21> */
[C---:B------:R-:W-:Y:S02]  /*16f60*/  IADD3 R3, R2.reuse, 0x30, RZ ;  /* 0x0000003002037810 */ /* 0x040fe40007ffe0ff */
[----:B------:R-:W-:Y:S02]  /*16f70*/  I2FP.F32.S32 R9, R9 ;  /* 0x0000000900097245 */ /* 0x000fe40000201400 */
[----:B------:R-:W-:Y:S02]  /*16f80*/  IADD3 R5, R2, 0x29, RZ ;  /* 0x0000002902057810 */ /* 0x000fe40007ffe0ff */
[----:B------:R-:W-:Y:S01]  /*16f90*/  FMNMX.FTZ R7, R182, R7, !PT ;  /* 0x00000007b6077209 */ /* 0x000fe20007810000 */
[CC--:B------:R-:W-:Y:S01]  /*16fa0*/  FFMA.FTZ R173, R0.reuse, R9.reuse, R173 ;  /* 0x0000000900ad7223 */ /* 0x0c0fe200000100ad */
[----:B------:R-:W-:Y:S01]  /*16fb0*/  FMNMX.FTZ R4, R177, R4, !PT ;  /* 0x00000004b1047209 */ /* 0x000fe20007810000 */
[----:B------:R-:W-:Y:S01]  /*16fc0*/  FFMA.FTZ R176, R0, R9, R176 ;  /* 0x0000000900b07223 */ /* 0x000fe200000100b0 */
[----:B------:R-:W-:Y:S02]  /*16fd0*/  I2FP.F32.S32 R3, R3 ;  /* 0x0000000300037245 */ /* 0x000fe40000201400 */
[----:B------:R-:W-:Y:S02]  /*16fe0*/  I2FP.F32.S32 R5, R5 ;  /* 0x0000000500057245 */ /* 0x000fe40000201400 */
[----:B------:R-:W-:Y:S01]  /*16ff0*/  FMNMX.FTZ R7, R180, R7, !PT ;  /* 0x00000007b4077209 */ /* 0x000fe20007810000 */
        /* <DEDUP_REMOVED lines=23> */
[-C--:B---3--:R-:W-:Y:S01]  /*17170*/  FFMA.FTZ R105, R0, R2.reuse, R105 ;  /* 0x0000000200697223 */ /* 0x088fe20000010069 */
[----:B------:R-:W-:Y:S01]  /*17180*/  FMNMX.FTZ R6, R116, R7, !PT ;  /* 0x0000000774067209 */ /* 0x000fe20007810000 */
        /* <DEDUP_REMOVED lines=63> */
[----:B------:R-:W-:Y:S01]  /*17580*/  FMUL.FTZ R39, R101, R39 ;  /* 0x0000002765277220 */ /* 0x000fe20000410000 */
[C---:B------:R-:W-:Y:S03]  /*17590*/  FMUL.FTZ R36, R104.reuse, R36 ;  /* 0x0000002468247220 */ /* 0x040fe60000410000 */
        /* <DEDUP_REMOVED lines=21> */
[C---:B------:R-:W-:Y:S01]  /*176f0*/  FMUL.FTZ R55, R101.reuse, R55 ;  /* 0x0000003765377220 */ /* 0x040fe20000410000 */
[C---:B------:R-:W-:Y:S01]  /*17700*/  FMUL.FTZ R52, R104.reuse, R52 ;  /* 0x0000003468347220 */ /* 0x040fe20000410000 */
[----:B------:R-:W-:Y:S03]  /*17710*/  FMUL.FTZ R53, R104, R53 ;  /* 0x0000003568357220 */ /* 0x000fe60000410000 */
[----:B------:R-:W-:Y:S01]  /*17720*/  MUFU.EX2 R113, R113 ;  /* 0x0000007100717308 */ /* 0x000fe20000000800 */
[--C-:B------:R-:W-:Y:S01]  /*17730*/  FFMA.FTZ R172, R172, UR4, -R121.reuse ;  /* 0x00000004acac7c23 */ /* 0x100fe20008010879 */
[--C-:B------:R-:W-:Y:S01]  /*17740*/  FFMA.FTZ R130, R130, UR4, -R121.reuse ;  /* 0x0000000482827c23 */ /* 0x100fe20008010879 */
[C---:B------:R-:W-:Y:S01]  /*17750*/  FMUL.FTZ R58, R101.reuse, R58 ;  /* 0x0000003a653a7220 */ /* 0x040fe20000410000 */
[C---:B------:R-:W-:Y:S01]  /*17760*/  FMUL.FTZ R59, R101.reuse, R59 ;  /* 0x0000003b653b7220 */ /* 0x040fe20000410000 */
[C---:B------:R-:W-:Y:S01]  /*17770*/  FMUL.FTZ R56, R104.reuse, R56 ;  /* 0x0000003868387220 */ /* 0x040fe20000410000 */
[----:B------:R-:W-:Y:S01]  /*17780*/  FMUL.FTZ R57, R104, R57 ;  /* 0x0000003968397220 */ /* 0x000fe20000410000 */
[C---:B------:R-:W-:Y:S03]  /*17790*/  FMUL.FTZ R62, R101.reuse, R62 ;  /* 0x0000003e653e7220 */ /* 0x040fe60000410000 */
[----:B------:R-:W3:Y:S01]  /*177a0*/  MUFU.EX2 R112, R112 ;  /* 0x0000007000707308 */ /* 0x000ee20000000800 */
[----:B-----5:R-:W-:Y:S01]  /*177b0*/  F2FP.BF16.F32.PACK_AB R96, R114, R117 ;  /* 0x000000757260723e */ /* 0x020fe200000010ff */
[C---:B------:R-:W-:Y:S01]  /*177c0*/  FMUL.FTZ R63, R101.reuse, R63 ;  /* 0x0000003f653f7220 */ /* 0x040fe20000410000 */
[C---:B------:R-:W-:Y:S01]  /*177d0*/  FMUL.FTZ R60, R104.reuse, R60 ;  /* 0x0000003c683c7220 */ /* 0x040fe20000410000 */
[C---:B------:R-:W-:Y:S01]  /*177e0*/  FMUL.FTZ R61, R104.reuse, R61 ;  /* 0x0000003d683d7220 */ /* 0x040fe20000410000 */
[C---:B------:R-:W-:Y:S01]  /*177f0*/  FMUL.FTZ R66, R101.reuse, R66 ;  /* 0x0000004265427220 */ /* 0x040fe20000410000 */
[----:B------:R-:W-:Y:S01]  /*17800*/  FMUL.FTZ R67, R101, R67 ;  /* 0x0000004365437220 */ /* 0x000fe20000410000 */
[C---:B------:R-:W-:Y:S03]  /*17810*/  FMUL.FTZ R64, R104.reuse, R64 ;  /* 0x0000004068407220 */ /* 0x040fe60000410000 */
[----:B------:R5:W-:Y:S01]  /*17820*/  MUFU.EX2 R127, R129 ;  /* 0x00000081007f7308 */ /* 0x000be20000000800 */
[----:B------:R-:W-:Y:S01]  /*17830*/  FMUL.FTZ R65, R104, R65 ;  /* 0x0000004168417220 */ /* 0x000fe20000410000 */
[----:B------:R-:W-:Y:S01]  /*17840*/  LDSM.16.MT88.4 R92, [R144+0x9800] ;  /* 0x00980000905c783b */ /* 0x000fe20000004200 */
[--C-:B------:R-:W-:Y:S01]  /*17850*/  FFMA.FTZ R184, R171, UR4, -R124.reuse ;  /* 0x00000004abb87c23 */ /* 0x100fe2000801087c */
[--C-:B------:R-:W-:Y:S01]  /*17860*/  FFMA.FTZ R177, R177, UR4, -R124.reuse ;  /* 0x00000004b1b17c23 */ /* 0x100fe2000801087c */
[--C-:B------:R-:W-:Y:S01]  /*17870*/  FFMA.FTZ R173, R173, UR4, -R124.reuse ;  /* 0x00000004adad7c23 */ /* 0x100fe2000801087c */
[--C-:B------:R-:W-:Y:S01]  /*17880*/  FFMA.FTZ R171, R180, UR4, -R121.reuse ;  /* 0x00000004b4ab7c23 */ /* 0x100fe20008010879 */
[--C-:B------:R-:W-:Y:S03]  /*17890*/  FFMA.FTZ R178, R178, UR4, -R121.reuse ;  /* 0x00000004b2b27c23 */ /* 0x100fe60008010879 */
[----:B------:R-:W-:Y:S01]  /*178a0*/  MUFU.EX2 R126, R126 ;  /* 0x0000007e007e7308 */ /* 0x000fe20000000800 */
[----:B---3--:R-:W-:Y:S01]  /*178b0*/  F2FP.BF16.F32.PACK_AB R98, R112, R113 ;  /* 0x000000717062723e */ /* 0x008fe200000010ff */
[----:B------:R-:W-:Y:S01]  /*178c0*/  FFMA.FTZ R174, R174, UR4, -R121 ;  /* 0x00000004aeae7c23 */ /* 0x000fe20008010879 */
[----:B------:R-:W-:Y:S01]  /*178d0*/  FFMA.FTZ R117, R104, R107, R117 ;  /* 0x0000006b68757223 */ /* 0x000fe20000010075 */
[--C-:B------:R-:W-:Y:S01]  /*178e0*/  FFMA.FTZ R123, R123, UR4, -R124.reuse ;  /* 0x000000047b7b7c23 */ /* 0x100fe2000801087c */
[--C-:B------:R-:W-:Y:S01]  /*178f0*/  FFMA.FTZ R122, R122, UR4, -R124.reuse ;  /* 0x000000047a7a7c23 */ /* 0x100fe2000801087c */
[--C-:B------:R-:W-:Y:S01]  /*17900*/  FFMA.FTZ R120, R120, UR4, -R121.reuse ;  /* 0x0000000478787c23 */ /* 0x100fe20008010879 */
[--C-:B------:R-:W-:Y:S01]  /*17910*/  FFMA.FTZ R181, R116, UR4, -R121.reuse ;  /* 0x0000000474b57c23 */ /* 0x100fe20008010879 */
[C---:B------:R-:W-:Y:S02]  /*17920*/  HMMA.16816.F32.BF16 R4, R96.reuse, R16, R4 ;  /* 0x000000106004723c */ /* 0x040fe40000041804 */
[----:B------:R-:W-:Y:S03]  /*17930*/  MUFU.EX2 R177, R177 ;  /* 0x000000b100b17308 */ /* 0x000fe60000000800 */
[--C-:B-----5:R-:W-:Y:S01]  /*17940*/  FFMA.FTZ R129, R182, UR4, -R121.reuse ;  /* 0x00000004b6817c23 */ /* 0x120fe20008010879 */
[C---:B------:R-:W-:Y:S06]  /*17950*/  HMMA.16816.F32.BF16 R8, R96.reuse, R18, R8 ;  /* 0x000000126008723c */ /* 0x040fec0000041808 */
[----:B------:R-:W-:Y:S01]  /*17960*/  MUFU.EX2 R173, R173 ;  /* 0x000000ad00ad7308 */ /* 0x000fe20000000800 */
[----:B------:R-:W-:Y:S01]  /*17970*/  ISETP.GT.AND P0, PT, R161, 0x1, PT ;  /* 0x00000001a100780c */ /* 0x000fe20003f04270 */
[C---:B------:R-:W-:Y:S01]  /*17980*/  FMUL.FTZ R16, R104.reuse, R84 ;  /* 0x0000005468107220 */ /* 0x040fe20000410000 */
[C---:B------:R-:W-:Y:S03]  /*17990*/  HMMA.16816.F32.BF16 R12, R96.reuse, R24, R12 ;  /* 0x00000018600c723c */ /* 0x040fe6000004180c */
[C---:B------:R-:W-:Y:S01]  /*179a0*/  FMUL.FTZ R18, R101.reuse, R86 ;  /* 0x0000005665127220 */ /* 0x040fe20000410000 */
[----:B------:R-:W-:Y:S01]  /*179b0*/  FMUL.FTZ R19, R101, R87 ;  /* 0x0000005765137220 */ /* 0x000fe20000410000 */
[C---:B------:R-:W-:Y:S02]  /*179c0*/  FMUL.FTZ R17, R104.reuse, R85 ;  /* 0x0000005568117220 */ /* 0x040fe40000410000 */
[C---:B------:R-:W-:Y:S01]  /*179d0*/  FMUL.FTZ R24, R104.reuse, R76 ;  /* 0x0000004c68187220 */ /* 0x040fe20000410000 */
[----:B------:R-:W-:Y:S01]  /*179e0*/  LDSM.16.MT88.4 R84, [R142+0x9800] ;  /* 0x009800008e54783b */ /* 0x000fe20000004200 */
[----:B------:R-:W-:Y:S02]  /*179f0*/  MUFU.EX2 R184, R184 ;  /* 0x000000b800b87308 */ /* 0x000fe40000000800 */
[----:B------:R-:W-:Y:S01]  /*17a00*/  FMUL.FTZ R25, R104, R77 ;  /* 0x0000004d68197220 */ /* 0x000fe20000410000 */
[--C-:B------:R-:W-:Y:S01]  /*17a10*/  FFMA.FTZ R182, R175, UR4, -R124.reuse ;  /* 0x00000004afb67c23 */ /* 0x100fe2000801087c */
[--C-:B------:R-:W-:Y:S01]  /*17a20*/  FFMA.FTZ R175, R176, UR4, -R121.reuse ;  /* 0x00000004b0af7c23 */ /* 0x100fe20008010879 */
[C---:B------:R-:W-:Y:S03]  /*17a30*/  HMMA.16816.F32.BF16 R16, R96.reuse, R26, R16 ;  /* 0x0000001a6010723c */ /* 0x040fe60000041810 */
[--C-:B------:R-:W-:Y:S02]  /*17a40*/  FFMA.FTZ R176, R106, UR4, -R124.reuse ;  /* 0x000000046ab07c23 */ /* 0x100fe4000801087c */
[----:B------:R-:W-:Y:S01]  /*17a50*/  MUFU.EX2 R182, R182 ;  /* 0x000000b600b67308 */ /* 0x000fe20000000800 */
[----:B------:R-:W-:Y:S01]  /*17a60*/  FFMA.FTZ R124, R105, UR4, -R124 ;  /* 0x00000004697c7c23 */ /* 0x000fe2000801087c */
[C---:B------:R-:W-:Y:S04]  /*17a70*/  HMMA.16816.F32.BF16 R20, R96.reuse, R32, R20 ;  /* 0x000000206014723c */ /* 0x040fe80000041814 */
[C---:B------:R-:W-:Y:S01]  /*17a80*/  FMUL.FTZ R26, R101.reuse, R78 ;  /* 0x0000004e651a7220 */ /* 0x040fe20000410000 */
[----:B------:R-:W-:Y:S02]  /*17a90*/  FMUL.FTZ R27, R101, R79 ;  /* 0x0000004f651b7220 */ /* 0x000fe40000410000 */
[C---:B------:R-:W-:Y:S01]  /*17aa0*/  FMUL.FTZ R32, R104.reuse, R68 ;  /* 0x0000004468207220 */ /* 0x040fe20000410000 */
[----:B------:R-:W-:Y:S01]  /*17ab0*/  LDSM.16.MT88.4 R76, [R140+0xa000] ;  /* 0x00a000008c4c783b */ /* 0x000fe20000004200 */
[----:B------:R-:W-:Y:S02]  /*17ac0*/  MUFU.EX2 R171, R171 ;  /* 0x000000ab00ab7308 */ /* 0x000fe40000000800 */
[----:B------:R-:W-:Y:S01]  /*17ad0*/  FMUL.FTZ R33, R104, R69 ;  /* 0x0000004568217220 */ /* 0x000fe20000410000 */
[--C-:B------:R-:W-:Y:S01]  /*17ae0*/  FFMA.FTZ R115, R115, UR4, -R121.reuse ;  /* 0x0000000473737c23 */ /* 0x100fe20008010879 */
[C---:B------:R-:W-:Y:S03]  /*17af0*/  HMMA.16816.F32.BF16 R24, R96.reuse, R34, R24 ;  /* 0x000000226018723c */ /* 0x040fe60000041818 */
[----:B------:R-:W-:Y:S03]  /*17b00*/  FFMA.FTZ R121, R119, UR4, -R121 ;  /* 0x0000000477797c23 */ /* 0x000fe60008010879 */
[----:B------:R-:W-:Y:S01]  /*17b10*/  MUFU.EX2 R178, R178 ;  /* 0x000000b200b27308 */ /* 0x000fe20000000800 */
[C---:B------:R-:W-:Y:S01]  /*17b20*/  FFMA.FTZ R118, R101.reuse, R168, R118 ;  /* 0x000000a865767223 */ /* 0x040fe20000010076 */
[C---:B--2---:R-:W-:Y:S03]  /*17b30*/  HMMA.16816.F32.BF16 R28, R96.reuse, R88, R28 ;  /* 0x00000058601c723c */ /* 0x044fe6000004181c */
[C---:B------:R-:W-:Y:S01]  /*17b40*/  FMUL.FTZ R34, R101.reuse, R70 ;  /* 0x0000004665227220 */ /* 0x040fe20000410000 */
[----:B------:R-:W-:Y:S04]  /*17b50*/  FMUL.FTZ R35, R101, R71 ;  /* 0x0000004765237220 */ /* 0x000fe80000410000 */
[----:B------:R-:W-:Y:S01]  /*17b60*/  MUFU.EX2 R175, R175 ;  /* 0x000000af00af7308 */ /* 0x000fe20000000800 */
[----:B------:R-:W2:Y:S02]  /*17b70*/  LDSM.16.MT88.4 R68, [R141+0xa000] ;  /* 0x00a000008d44783b */ /* 0x000ea40000004200 */
[----:B------:R-:W-:Y:S01]  /*17b80*/  FADD.FTZ R111, R111, R118 ;  /* 0x000000766f6f7221 */ /* 0x000fe20000010000 */
[----:B------:R-:W-:Y:S01]  /*17b90*/  FADD.FTZ R114, R114, R117 ;  /* 0x0000007572727221 */ /* 0x000fe20000010000 */
[C---:B------:R-:W-:Y:S05]  /*17ba0*/  HMMA.16816.F32.BF16 R32, R96.reuse, R90, R32 ;  /* 0x0000005a6020723c */ /* 0x040fea0000041820 */
[----:B------:R-:W-:Y:S01]  /*17bb0*/  MUFU.EX2 R174, R174 ;  /* 0x000000ae00ae7308 */ /* 0x000fe20000000800 */
[----:B------:R-:W-:Y:S01]  /*17bc0*/  FADD.FTZ R110, R110, R111 ;  /* 0x0000006f6e6e7221 */ /* 0x000fe20000010000 */
[----:B------:R-:W-:Y:S01]  /*17bd0*/  FADD.FTZ R113, R113, R114 ;  /* 0x0000007271717221 */ /* 0x000fe20000010000 */
[----:B------:R-:W-:Y:S01]  /*17be0*/  MOV R161, R108 ;  /* 0x0000006c00a17202 */ /* 0x000fe20000000f00 */
[C---:B-1----:R-:W-:Y:S06]  /*17bf0*/  HMMA.16816.F32.BF16 R36, R96.reuse, R80, R36 ;  /* 0x000000506024723c */ /* 0x042fec0000041824 */
[----:B------:R-:W1:Y:S01]  /*17c00*/  MUFU.EX2 R125, R125 ;  /* 0x0000007d007d7308 */ /* 0x000e620000000800 */
[----:B------:R-:W-:Y:S01]  /*17c10*/  FADD.FTZ R109, R109, R110 ;  /* 0x0000006e6d6d7221 */ /* 0x000fe20000010000 */
[C---:B------:R-:W-:Y:S01]  /*17c20*/  HMMA.16816.F32.BF16 R40, R96.reuse, R82, R40 ;  /* 0x000000526028723c */ /* 0x040fe20000041828 */
[----:B------:R-:W-:Y:S02]  /*17c30*/  LDSM.16.MT88.4 R80, [R142+0x8800] ;  /* 0x008800008e50783b */ /* 0x000fe40000004200 */
[----:B------:R-:W-:Y:S03]  /*17c40*/  FADD.FTZ R112, R112, R113 ;  /* 0x0000007170707221 */ /* 0x000fe60000010000 */
[C---:B----4-:R-:W-:Y:S02]  /*17c50*/  HMMA.16816.F32.BF16 R44, R96.reuse, R72, R44 ;  /* 0x00000048602c723c */ /* 0x050fe4000004182c */
[----:B------:R-:W3:Y:S03]  /*17c60*/  MUFU.EX2 R128, R128 ;  /* 0x0000008000807308 */ /* 0x000ee60000000800 */
[----:B------:R-:W-:Y:S01]  /*17c70*/  MOV R101, R2 ;  /* 0x0000000200657202 */ /* 0x000fe20000000f00 */
[C---:B------:R-:W-:Y:S01]  /*17c80*/  HMMA.16816.F32.BF16 R48, R96.reuse, R74, R48 ;  /* 0x0000004a6030723c */ /* 0x040fe20000041830 */
[----:B------:R-:W4:Y:S05]  /*17c90*/  LDSM.16.MT88.4 R72, [R144+0x8800] ;  /* 0x008800009048783b */ /* 0x000f2a0000004200 */
[----:B------:R-:W-:Y:S01]  /*17ca0*/  MUFU.EX2 R131, R131 ;  /* 0x0000008300837308 */ /* 0x000fe20000000800 */
[C---:B--2---:R-:W-:Y:S09]  /*17cb0*/  HMMA.16816.F32.BF16 R52, R96.reuse, R68, R52 ;  /* 0x000000446034723c */ /* 0x044ff20000041834 */
[----:B------:R-:W2:Y:S01]  /*17cc0*/  MUFU.EX2 R172, R172 ;  /* 0x000000ac00ac7308 */ /* 0x000ea20000000800 */
[C---:B------:R-:W-:Y:S09]  /*17cd0*/  HMMA.16816.F32.BF16 R56, R96.reuse, R70, R56 ;  /* 0x000000466038723c */ /* 0x040ff20000041838 */
[----:B------:R-:W-:Y:S02]  /*17ce0*/  MUFU.EX2 R130, R130 ;  /* 0x0000008200827308 */ /* 0x000fe40000000800 */
[----:B-1----:R-:W-:Y:S01]  /*17cf0*/  F2FP.BF16.F32.PACK_AB R69, R125, R126 ;  /* 0x0000007e7d45723e */ /* 0x002fe200000010ff */
[C---:B------:R-:W-:Y:S07]  /*17d00*/  HMMA.16816.F32.BF16 R60, R96.reuse, R76, R60 ;  /* 0x0000004c603c723c */ /* 0x040fee000004183c */
[----:B------:R-:W1:Y:S01]  /*17d10*/  MUFU.EX2 R129, R129 ;  /* 0x0000008100817308 */ /* 0x000e620000000800 */
[----:B------:R-:W-:Y:S01]  /*17d20*/  HMMA.16816.F32.BF16 R64, R96, R78, R64 ;  /* 0x0000004e6040723c */ /* 0x000fe20000041840 */
[----:B------:R-:W5:Y:S02]  /*17d30*/  LDSM.16.MT88.4 R76, [R141+0x8800] ;  /* 0x008800008d4c783b */ /* 0x000f640000004200 */
[----:B---3--:R-:W-:Y:S01]  /*17d40*/  F2FP.BF16.F32.PACK_AB R71, R128, R127 ;  /* 0x0000007f8047723e */ /* 0x008fe200000010ff */
[----:B------:R-:W-:Y:S01]  /*17d50*/  FADD.FTZ R126, R126, R109 ;  /* 0x0000006d7e7e7221 */ /* 0x000fe20000010000 */
[C---:B--2---:R-:W-:Y:S04]  /*17d60*/  F2FP.BF16.F32.PACK_AB R68, R172.reuse, R131 ;  /* 0x00000083ac44723e */ /* 0x044fe800000010ff */
[----:B------:R-:W-:Y:S02]  /*17d70*/  MUFU.EX2 R123, R123 ;  /* 0x0000007b007b7308 */ /* 0x000fe40000000800 */
[----:B------:R-:W-:Y:S01]  /*17d80*/  FADD.FTZ R131, R131, R112 ;  /* 0x0000007083837221 */ /* 0x000fe20000010000 */
[----:B------:R-:W-:Y:S03]  /*17d90*/  FADD.FTZ R126, R125, R126 ;  /* 0x0000007e7d7e7221 */ /* 0x000fe60000010000 */
[----:B------:R-:W-:Y:S01]  /*17da0*/  FADD.FTZ R131, R172, R131 ;  /* 0x00000083ac837221 */ /* 0x000fe20000010000 */
[----:B-1----:R-:W-:Y:S03]  /*17db0*/  F2FP.BF16.F32.PACK_AB R70, R129, R130 ;  /* 0x000000828146723e */ /* 0x002fe600000010ff */
[----:B------:R-:W1:Y:S01]  /*17dc0*/  MUFU.EX2 R122, R122 ;  /* 0x0000007a007a7308 */ /* 0x000e620000000800 */
[----:B------:R-:W-:Y:S04]  /*17dd0*/  FADD.FTZ R127, R127, R126 ;  /* 0x0000007e7f7f7221 */ /* 0x000fe80000010000 */
[----:B------:R-:W-:Y:S01]  /*17de0*/  FADD.FTZ R128, R128, R127 ;  /* 0x0000007f80807221 */ /* 0x000fe20000010000 */
[C---:B----4-:R-:W-:Y:S04]  /*17df0*/  HMMA.16816.F32.BF16 R4, R68.reuse, R72, R4 ;  /* 0x000000484404723c */ /* 0x050fe80000041804 */
        /* <DEDUP_REMOVED lines=10> */
[----:B------:R-:W4:Y:S01]  /*17ea0*/  MUFU.EX2 R181, R181 ;  /* 0x000000b500b57308 */ /* 0x000f220000000800 */
[----:B---3--:R-:W-:Y:S01]  /*17eb0*/  F2FP.BF16.F32.PACK_AB R107, R179, R176 ;  /* 0x000000b0b36b723e */ /* 0x008fe200000010ff */
[C---:B------:R-:W-:Y:S01]  /*17ec0*/  HMMA.16816.F32.BF16 R24, R68.reuse, R78, R24 ;  /* 0x0000004e4418723c */ /* 0x040fe20000041818 */
[----:B------:R-:W3:Y:S07]  /*17ed0*/  LDSM.16.MT88.4 R76, [R142+0xa800] ;  /* 0x00a800008e4c783b */ /* 0x000eee0000004200 */
[----:B------:R-:W-:Y:S10]  /*17ee0*/  MUFU.EX2 R115, R115 ;  /* 0x0000007300737308 */ /* 0x000ff40000000800 */
[----:B------:R-:W5:Y:S01]  /*17ef0*/  MUFU.EX2 R116, R121 ;  /* 0x0000007900747308 */ /* 0x000f620000000800 */
[----:B----4-:R-:W-:Y:S01]  /*17f00*/  F2FP.BF16.F32.PACK_AB R104, R181, R120 ;  /* 0x00000078b568723e */ /* 0x010fe200000010ff */
[C---:B--2---:R-:W-:Y:S06]  /*17f10*/  HMMA.16816.F32.BF16 R28, R68.reuse, R72, R28 ;  /* 0x00000048441c723c */ /* 0x044fec000004181c */
[C---:B------:R-:W-:Y:S01]  /*17f20*/  HMMA.16816.F32.BF16 R32, R68.reuse, R74, R32 ;  /* 0x0000004a4420723c */ /* 0x040fe20000041820 */
[----:B------:R-:W2:Y:S05]  /*17f30*/  LDSM.16.MT88.4 R72, [R141+0xa800] ;  /* 0x00a800008d48783b */ /* 0x000eaa0000004200 */
[C---:B-1----:R-:W-:Y:S05]  /*17f40*/  HMMA.16816.F32.BF16 R36, R68.reuse, R80, R36 ;  /* 0x000000504424723c */ /* 0x042fea0000041824 */
[----:B-----5:R-:W-:Y:S01]  /*17f50*/  F2FP.BF16.F32.PACK_AB R106, R116, R115 ;  /* 0x00000073746a723e */ /* 0x020fe200000010ff */
[C---:B------:R-:W-:Y:S01]  /*17f60*/  HMMA.16816.F32.BF16 R40, R68.reuse, R82, R40 ;  /* 0x000000524428723c */ /* 0x040fe20000041828 */
[----:B------:R-:W1:Y:S05]  /*17f70*/  LDSM.16.MT88.4 R80, [R140+0xa800] ;  /* 0x00a800008c50783b */ /* 0x000e6a0000004200 */
[C---:B---3--:R-:W-:Y:S06]  /*17f80*/  HMMA.16816.F32.BF16 R44, R68.reuse, R76, R44 ;  /* 0x0000004c442c723c */ /* 0x048fec000004182c */
        /* <DEDUP_REMOVED lines=8> */
[----:B------:R-:W-:Y:S01]  /*18010*/  F2FP.BF16.F32.PACK_AB R69, R182, R177 ;  /* 0x000000b1b645723e */ /* 0x000fe200000010ff */
[----:B------:R-:W-:Y:S03]  /*18020*/  FADD.FTZ R177, R177, R128 ;  /* 0x00000080b1b17221 */ /* 0x000fe60000010000 */
[----:B------:R-:W-:Y:S01]  /*18030*/  F2FP.BF16.F32.PACK_AB R71, R184, R173 ;  /* 0x000000adb847723e */ /* 0x000fe200000010ff */
[----:B------:R-:W-:Y:S01]  /*18040*/  FADD.FTZ R182, R182, R177 ;  /* 0x000000b1b6b67221 */ /* 0x000fe20000010000 */
[----:B------:R-:W-:Y:S02]  /*18050*/  F2FP.BF16.F32.PACK_AB R68, R178, R171 ;  /* 0x000000abb244723e */ /* 0x000fe400000010ff */
[----:B------:R-:W-:Y:S01]  /*18060*/  F2FP.BF16.F32.PACK_AB R70, R174, R175 ;  /* 0x000000afae46723e */ /* 0x000fe200000010ff */
[----:B------:R-:W-:Y:S04]  /*18070*/  FADD.FTZ R173, R173, R182 ;  /* 0x000000b6adad7221 */ /* 0x000fe80000010000 */
[----:B------:R-:W-:Y:S04]  /*18080*/  FADD.FTZ R184, R184, R173 ;  /* 0x000000adb8b87221 */ /* 0x000fe80000010000 */
[----:B------:R-:W-:Y:S04]  /*18090*/  FADD.FTZ R123, R123, R184 ;  /* 0x000000b87b7b7221 */ /* 0x000fe80000010000 */
[----:B------:R-:W-:Y:S01]  /*180a0*/  FADD.FTZ R123, R122, R123 ;  /* 0x0000007b7a7b7221 */ /* 0x000fe20000010000 */
[C---:B--2---:R-:W-:Y:S03]  /*180b0*/  HMMA.16816.F32.BF16 R4, R68.reuse, R72, R4 ;  /* 0x000000484404723c */ /* 0x044fe60000041804 */
[----:B------:R-:W-:Y:S03]  /*180c0*/  FADD.FTZ R168, R176, R123 ;  /* 0x0000007bb0a87221 */ /* 0x000fe60000010000 */
[C---:B------:R-:W-:Y:S01]  /*180d0*/  HMMA.16816.F32.BF16 R8, R68.reuse, R74, R8 ;  /* 0x0000004a4408723c */ /* 0x040fe20000041808 */
[----:B------:R-:W2:Y:S04]  /*180e0*/  LDSM.16.MT88.4 R72, [R140+0x9000] ;  /* 0x009000008c48783b */ /* 0x000ea80000004200 */
[----:B------:R-:W-:Y:S01]  /*180f0*/  FADD.FTZ R168, R179, R168 ;  /* 0x000000a8b3a87221 */ /* 0x000fe20000010000 */
        /* <DEDUP_REMOVED lines=15> */
[C---:B------:R-:W-:Y:S06]  /*181f0*/  HMMA.16816.F32.BF16 R56, R68.reuse, R74, R56 ;  /* 0x0000004a4438723c */ /* 0x040fec0000041838 */
[C---:B---3--:R-:W-:Y:S06]  /*18200*/  HMMA.16816.F32.BF16 R60, R68.reuse, R76, R60 ;  /* 0x0000004c443c723c */ /* 0x048fec000004183c */
[----:B------:R-:W-:Y:S01]  /*18210*/  HMMA.16816.F32.BF16 R64, R68, R78, R64 ;  /* 0x0000004e4440723c */ /* 0x000fe20000041840 */
[----:B------:R-:W1:Y:S05]  /*18220*/  LDSM.16.MT88.4 R76, [R141+0x9800] ;  /* 0x009800008d4c783b */ /* 0x000e6a0000004200 */
[C---:B------:R-:W-:Y:S03]  /*18230*/  HMMA.16816.F32.BF16 R96, R104.reuse, R92, R4 ;  /* 0x0000005c6860723c */ /* 0x040fe60000041804 */
[----:B------:R-:W2:Y:S03]  /*18240*/  LDSM.16.MT88.4 R68, [R140+0x9800] ;  /* 0x009800008c44783b */ /* 0x000ea60000004200 */
[C---:B------:R-:W-:Y:S05]  /*18250*/  HMMA.16816.F32.BF16 R92, R104.reuse, R94, R8 ;  /* 0x0000005e685c723c */ /* 0x040fea0000041808 */
[----:B------:R-:W3:Y:S01]  /*18260*/  LDSM.16.MT88.4 R4, [R144+0xb800] ;  /* 0x00b800009004783b */ /* 0x000ee20000004200 */
[C---:B------:R-:W-:Y:S06]  /*18270*/  HMMA.16816.F32.BF16 R88, R104.reuse, R84, R12 ;  /* 0x000000546858723c */ /* 0x040fec000004180c */
[C---:B------:R-:W-:Y:S01]  /*18280*/  HMMA.16816.F32.BF16 R84, R104.reuse, R86, R16 ;  /* 0x000000566854723c */ /* 0x040fe20000041810 */
[----:B------:R-:W4:Y:S08]  /*18290*/  LDSM.16.MT88.4 R8, [R142+0xb800] ;  /* 0x00b800008e08783b */ /* 0x000f300000004200 */
[----:B------:R-:W5:Y:S01]  /*182a0*/  LDSM.16.MT88.4 R12, [R141+0xb800] ;  /* 0x00b800008d0c783b */ /* 0x000f620000004200 */
[C---:B-1----:R-:W-:Y:S07]  /*182b0*/  HMMA.16816.F32.BF16 R80, R104.reuse, R76, R20 ;  /* 0x0000004c6850723c */ /* 0x042fee0000041814 */
[----:B------:R-:W1:Y:S01]  /*182c0*/  LDSM.16.MT88.4 R16, [R140+0xb800] ;  /* 0x00b800008c10783b */ /* 0x000e620000004200 */
[C---:B------:R-:W-:Y:S06]  /*182d0*/  HMMA.16816.F32.BF16 R76, R104.reuse, R78, R24 ;  /* 0x0000004e684c723c */ /* 0x040fec0000041818 */
[C---:B--2---:R-:W-:Y:S06]  /*182e0*/  HMMA.16816.F32.BF16 R72, R104.reuse, R68, R28 ;  /* 0x000000446848723c */ /* 0x044fec000004181c */
[C---:B------:R-:W-:Y:S06]  /*182f0*/  HMMA.16816.F32.BF16 R68, R104.reuse, R70, R32 ;  /* 0x000000466844723c */ /* 0x040fec0000041820 */
[C---:B---3--:R-:W-:Y:S06]  /*18300*/  HMMA.16816.F32.BF16 R36, R104.reuse, R4, R36 ;  /* 0x000000046824723c */ /* 0x048fec0000041824 */
        /* <DEDUP_REMOVED lines=12> */
[----:B------:R-:W-:Y:S05]  /*183d0*/  HMMA.16816.F32.BF16 R64, R104, R18, R64 ;  /* 0x000000126840723c */ /* 0x000fea0000041840 */
[----:B------:R-:W-:Y:S02]  /*183e0*/  FADD.FTZ R120, R120, R175 ;  /* 0x000000af78787221 */ /* 0x000fe40000010000 */
[----:B------:R-:W-:Y:S04]  /*183f0*/  MOV R104, R3 ;  /* 0x0000000300687202 */ /* 0x000fe80000000f00 */
[----:B------:R-:W-:Y:S04]  /*18400*/  FADD.FTZ R120, R181, R120 ;  /* 0x00000078b5787221 */ /* 0x000fe80000010000 */
[----:B------:R-:W-:Y:S04]  /*18410*/  FADD.FTZ R107, R115, R120 ;  /* 0x00000078736b7221 */ /* 0x000fe80000010000 */
[----:B------:R-:W-:Y:S01]  /*18420*/  FADD.FTZ R107, R116, R107 ;  /* 0x0000006b746b7221 */ /* 0x000fe20000010000 */
[----:B------:R-:W-:Y:S06]  /*18430*/  @P0 BRA `(.L_x_7552) ;  /* 0xffffffcc00140947 */ /* 0x000fec000383ffff */
.L_x_7548:
        /* <DEDUP_REMOVED lines=15> */
[----:B----4-:R-:W-:Y:S02]  /*18530*/  SHF.R.S32.HI R9, RZ, 0x1f, R0 ;  /* 0x0000001fff097819 */ /* 0x010fe40000011400 */
[----:B------:R-:W-:-:S09]  /*18540*/  FSETP.NE.FTZ.AND P3, PT, R4, RZ, PT ;  /* 0x000000ff0400720b */ /* 0x000fd20003f75000 */
        /* <DEDUP_REMOVED lines=183> */
.L_x_7553:
[----:B------:R-:W2:Y:S01]  /*190c0*/  S2R R20, SR_CTAID.Z ;  /* 0x0000000000147919 */ /* 0x000ea20000002700 */
[----:B------:R-:W2:Y:S01]  /*190d0*/  LDC R3, c[0x0][0x270] ;  /* 0x00009c00ff037b82 */ /* 0x000ea20000000800 */
[----:B------:R-:W2:Y:S07]  /*190e0*/  S2R R7, SR_CTAID.Y ;  /* 0x0000000000077919 */ /* 0x000eae0000002600 */
[----:B------:R-:W3:Y:S01]  /*190f0*/  LDC R2, c[0x0][0x2c4] ;  /* 0x0000b100ff027b82 */ /* 0x000ee20000000800 */
[----:B--2---:R-:W-:-:S04]  /*19100*/  IMAD R3, R7, R3, R20 ;  /* 0x0000000307037224 */ /* 0x004fc800078e0214 */
[----:B---3--:R-:W-:-:S07]  /*19110*/  IMAD R2, R3, R2, RZ ;  /* 0x0000000203027224 */ /* 0x008fce00078e02ff */
.L_x_7554:
        /* <DEDUP_REMOVED lines=26> */
.L_x_7556:
[----:B------:R-:W-:Y:S05]  /*192c0*/  BSYNC B0 ;  /* 0x0000000000007941 */ /* 0x000fea0003800000 */
.L_x_7555:
        /* <DEDUP_REMOVED lines=57> */
.L_x_7558:
[----:B------:R-:W-:Y:S05]  /*19660*/  BSYNC B0 ;  /* 0x0000000000007941 */ /* 0x000fea0003800000 */
.L_x_7557:
        /* <DEDUP_REMOVED lines=20> */
.L_x_7560:
[----:B------:R-:W-:Y:S05]  /*197b0*/  BSYNC B0 ;  /* 0x0000000000007941 */ /* 0x000fea0003800000 */
.L_x_7559:
        /* <DEDUP_REMOVED lines=20> */
.L_x_7562:
[----:B------:R-:W-:Y:S05]  /*19900*/  BSYNC B0 ;  /* 0x0000000000007941 */ /* 0x000fea0003800000 */
.L_x_7561:
        /* <DEDUP_REMOVED lines=20> */
.L_x_7563:
        /* <DEDUP_REMOVED lines=11> */
.L_x_8533:


//--------------------- .text._ZN5flash24flash_fwd_splitkv_kernelI23Flash_fwd_kernel_traitsILi128ELi64ELi64ELi4ELb0ELb0EN7cutlass10bfloat16_tE19Flash_kernel_traitsILi128ELi64ELi64ELi4ES3_EELb1ELb0ELb0ELb0ELb1ELb0ELb1ELb0EEEvNS_16Flash_fwd_paramsE --------------------------
	.section	.text._ZN5flash24flash_fwd_splitkv_kernelI23Flash_fwd_kernel_traitsILi128ELi64ELi64ELi4ELb0ELb0EN7cutlass10bfloat16_tE19Flash_kernel_traitsILi128ELi64ELi64ELi4ES3_EELb1ELb0ELb0ELb0ELb1ELb0ELb1ELb0EEEvNS_16Flash_fwd_paramsE,"ax",@progbits
	.align	128
        .global         _ZN5flash24flash_fwd_splitkv_kernelI23Flash_fwd_kernel_traitsILi128ELi64ELi64ELi4ELb0ELb0EN7cutlass10bfloat16_tE19Flash_kernel_traitsILi128ELi64ELi64ELi4ES3_EELb1ELb0ELb0ELb0ELb1ELb0ELb1ELb0EEEvNS_16Flash_fwd_paramsE
        .type           _ZN5flash24flash_fwd_splitkv_kernelI23Flash_fwd_kernel_traitsILi128ELi64ELi64ELi4ELb0ELb0EN7cutlass10bfloat16_tE19Flash_kernel_traitsILi128ELi64ELi64ELi4ES3_EELb1ELb0ELb0ELb0ELb1ELb0ELb1ELb0EEEvNS_16Flash_fwd_paramsE,@function
        .size           _ZN5flash24flash_fwd_splitkv_kernelI23Flash_fwd_kernel_traitsILi128ELi64ELi64ELi4ELb0ELb0EN7cutlass10bfloat16_tE19Flash_kernel_traitsILi128ELi64ELi64ELi4ES3_EELb1ELb0ELb0ELb0ELb1ELb0ELb1ELb0EEEvNS_16Flash_fwd_paramsE,(.L_x_8534 - _ZN5flash24flash_fwd_splitkv_kernelI23Flash_fwd_kernel_traitsILi128ELi64ELi64ELi4ELb0ELb0EN7cutlass10bfloat16_tE19Flash_kernel_traitsILi128ELi64ELi64ELi4ES3_EELb1ELb0ELb0ELb0ELb1ELb0ELb1ELb0EEEvNS_16Flash_fwd_paramsE)
        .other          _ZN5flash24flash_fwd_splitkv_kernelI23Flash_fwd_kernel_traitsILi128ELi64ELi64ELi4ELb0ELb0EN7cutlass10bfloat16_tE19Flash_kernel_traitsILi128ELi64ELi64ELi4ES3_EELb1ELb0ELb0ELb0ELb1ELb0ELb1ELb0EEEvNS_16Flash_fwd_paramsE,@"STO_CUDA_ENTRY STV_DEFAULT"
_ZN5flash24flash_fwd_splitkv_kernelI23Flash_fwd_kernel_traitsILi128ELi64ELi64ELi4ELb0ELb0EN7cutlass10bfloat16_tE19Flash_kernel_traitsILi128ELi64ELi64ELi4ES3_EELb1ELb0ELb0ELb0ELb1ELb0ELb1ELb0EEEvNS_16Flash_fwd_paramsE:
.text._ZN5flash24flash_fwd_splitkv_kernelI23Flash_fwd_kernel_traitsILi128ELi64ELi64ELi4ELb0ELb0EN7cutlass10bfloat16_tE19Flash_kernel_traitsILi128ELi64ELi64ELi4ES3_EELb1ELb0ELb0ELb0ELb1ELb0ELb1ELb0EEEvNS_16Flash_fwd_paramsE:
        /* <DEDUP_REMOVED lines=32> */
[----:B------:R-:W-:-:S05]  /*0200*/  @!P2 LOP3.LUT R153, RZ, R5, RZ, 0x33, !PT ;  /* 0x00000005ff99a212 */ /* 0x000fca00078e33ff */
[C---:B---3--:R-:W-:Y:S01]  /*0210*/  IMAD.WIDE R14, R153.reuse, 0x4, R8 ;  /* 0x00000004990e7825 */ /* 0x048fe200078e0208 */
[----:B-1----:R-:W-:Y:S01]  /*0220*/  ISETP.EQ.U32.AND P2, PT, R2, RZ, PT ;  /* 0x000000ff0200720c */ /* 0x002fe20003f42070 */
[----:B------:R-:W1:Y:S03]  /*0230*/  @P0 LDC.64 R8, c[0x0][0x300] ;  /* 0x0000c000ff080b82 */ /* 0x000e660000000a00 */
[----:B------:R-:W3:Y:S04]  /*0240*/  @P1 LDG.E R18, desc[UR10][R14.64] ;  /* 0x0000000a0e121981 */ /* 0x000ee8000c1e1900 */
[----:B------:R-:W3:Y:S01]  /*0250*/  @P1 LDG.E R7, desc[UR10][R14.64+0x4] ;  /* 0x0000040a0e071981 */ /* 0x000ee2000c1e1900 */
[----:B--2---:R-:W-:Y:S01]  /*0260*/  ISETP.NE.AND P3, PT, R0, RZ, PT ;  /* 0x000000ff0000720c */ /* 0x004fe20003f65270 */
[----:B----4-:R-:W-:Y:S01]  /*0270*/  IMAD.WIDE R10, R153, 0x4, R10 ;  /* 0x00000004990a7825 */ /* 0x010fe200078e020a */
[----:B------:R-:W-:-:S02]  /*0280*/  MOV R13, 0xffffffff ;  /* 0xffffffff000d7802 */ /* 0x000fc40000000f00 */
[----:B------:R-:W-:Y:S01]  /*0290*/  ISETP.EQ.OR.EX P2, PT, R3, RZ, !P3, P2 ;  /* 0x000000ff0300720c */ /* 0x000fe20005f42720 */
[----:B------:R-:W-:-:S12]  /*02a0*/  IMAD.MOV.U32 R6, RZ, RZ, RZ ;  /* 0x000000ffff067224 */ /* 0x000fd800078e00ff */
[----:B------:R2:W5:Y:S01]  /*02b0*/  @!P2 LDG.E R13, desc[UR10][R10.64] ;  /* 0x0000000a0a0da981 */ /* 0x000562000c1e1900 */
[----:B-1----:R-:W-:Y:S01]  /*02c0*/  @P0 IMAD.WIDE R8, R153, 0x4, R8 ;  /* 0x0000000499080825 */ /* 0x002fe200078e0208 */
[----:B------:R-:W1:Y:S04]  /*02d0*/  S2R R43, SR_CTAID.X ;  /* 0x00000000002b7919 */ /* 0x000e680000002500 */
[----:B------:R2:W5:Y:S01]  /*02e0*/  @P0 LDG.E R6, desc[UR10][R8.64] ;  /* 0x0000000a08060981 */ /* 0x000562000c1e1900 */
[----:B------:R-:W-:Y:S01]  /*02f0*/  ISETP.NE.U32.AND P0, PT, R2, RZ, PT ;  /* 0x000000ff0200720c */ /* 0x000fe20003f05070 */
[----:B------:R-:W4:Y:S03]  /*0300*/  S2R R0, SR_CTAID.Y ;  /* 0x0000000000007919 */ /* 0x000f260000002600 */
[----:B------:R-:W-:-:S02]  /*0310*/  ISETP.NE.AND.EX P0, PT, R3, RZ, PT, P0 ;  /* 0x000000ff0300720c */ /* 0x000fc40003f05300 */
[----:B------:R-:W-:-:S05]  /*0320*/  IADD3 R2, -R153, RZ, RZ ;  /* 0x000000ff99027210 */ /* 0x000fca0007ffe1ff */
[----:B------:R-:W-:Y:S02]  /*0330*/  IMAD R38, R5, R2, R38 ;  /* 0x0000000205267224 */ /* 0x000fe400078e0226 */
[----:B---3--:R-:W-:-:S06]  /*0340*/  @P1 IMAD.IADD R94, R7, 0x1, -R18 ;  /* 0x00000001075e1824 */ /* 0x008fcc00078e0a12 */
[----:B------:R-:W3:Y:S01]  /*0350*/  @!P1 LDC R94, c[0x0][0x2c4] ;  /* 0x0000b100ff5e9b82 */ /* 0x000ee20000000800 */
[----:B-12-4-:R-:W-:Y:S05]  /*0360*/  @!P0 BRA `(.L_x_7564) ;  /* 0x0000000000108947 */ /* 0x016fea0003800000 */
[----:B------:R-:W2:Y:S02]  /*0370*/  @P3 LDG.E R2, desc[UR10][R10.64+0x4] ;  /* 0x0000040a0a023981 */ /* 0x000ea4000c1e1900 */
[----:B--2--5:R-:W-:-:S06]  /*0380*/  @P3 IADD3 R9, R2, -R13, RZ ;  /* 0x8000000d02093210 */ /* 0x024fcc0007ffe0ff */
[----:B------:R2:W5:Y:S01]  /*0390*/  @!P3 LDG.E R9, desc[UR10][R10.64] ;  /* 0x0000000a0a09b981 */ /* 0x000562000c1e1900 */
[----:B------:R-:W-:Y:S05]  /*03a0*/  BRA `(.L_x_7565) ;  /* 0x0000000000047947 */ /* 0x000fea0003800000 */
.L_x_7564:
[----:B------:R-:W1:Y:S02]  /*03b0*/  LDC R9, c[0x0][0x2c8] ;  /* 0x0000b200ff097b82 */ /* 0x000e640000000800 */
.L_x_7565:
        /* <DEDUP_REMOVED lines=9> */
[----:B------:R-:W3:Y:S01]  /*0450*/  LDC R8, c[0x0][0x10] ;  /* 0x00000400ff087b82 */ /* 0x000ee20000000800 */
[----:B------:R-:W1:Y:S07]  /*0460*/  S2R R33, SR_TID.X ;  /* 0x0000000000217919 */ /* 0x000e6e0000002100 */
[----:B----4-:R-:W4:Y:S08]  /*0470*/  LDC R2, c[0x0][0x2c8] ;  /* 0x0000b200ff027b82 */ /* 0x010f300000000800 */
[----:B------:R-:W1:Y:S01]  /*0480*/  LDC R92, c[0x0][0x398] ;  /* 0x0000e600ff5c7b82 */ /* 0x000e620000000800 */
[----:B---3--:R-:W-:-:S04]  /*0490*/  IABS R7, R8 ;  /* 0x0000000800077213 */ /* 0x008fc80000000000 */
[----:B------:R-:W3:Y:S01]  /*04a0*/  I2F.RP R3, R7 ;  /* 0x0000000700037306 */ /* 0x000ee20000209400 */
[----:B----4-:R-:W-:-:S05]  /*04b0*/  VIADD R2, R2, 0x3f ;  /* 0x0000003f02027836 */ /* 0x010fca0000000000 */
[----:B--2---:R-:W-:-:S04]  /*04c0*/  SHF.R.S32.HI R11, RZ, 0x1f, R2 ;  /* 0x0000001fff0b7819 */ /* 0x004fc80000011402 */
[----:B------:R-:W-:Y:S01]  /*04d0*/  LEA.HI R11, R11, R2, RZ, 0x6 ;  /* 0x000000020b0b7211 */ /* 0x000fe200078f30ff */
[----:B---3--:R-:W2:Y:S01]  /*04e0*/  MUFU.RCP R16, R3 ;  /* 0x0000000300107308 */ /* 0x008ea20000001000 */
[-C--:B------:R-:W-:Y:S02]  /*04f0*/  IABS R2, R8.reuse ;  /* 0x0000000800027213 */ /* 0x080fe40000000000 */
[----:B------:R-:W-:-:S03]  /*0500*/  LEA.HI.SX32 R11, R11, R8, 0x1a ;  /* 0x000000080b0b7211 */ /* 0x000fc600078fd2ff */
[----:B------:R-:W-:Y:S02]  /*0510*/  IMAD.MOV R2, RZ, RZ, -R2 ;  /* 0x000000ffff027224 */ /* 0x000fe400078e0a02 */
[----:B------:R-:W-:Y:S02]  /*0520*/  VIADD R11, R11, 0xffffffff ;  /* 0xffffffff0b0b7836 */ /* 0x000fe40000000000 */
[----:B--2---:R-:W-:-:S03]  /*0530*/  VIADD R16, R16, 0xffffffe ;  /* 0x0ffffffe10107836 */ /* 0x004fc60000000000 */
[----:B------:R-:W-:Y:S02]  /*0540*/  IABS R3, R11 ;  /* 0x0000000b00037213 */ /* 0x000fe40000000000 */
[----:B------:R-:W-:Y:S01]  /*0550*/  LOP3.LUT R11, R11, R8, RZ, 0x3c, !PT ;  /* 0x000000080b0b7212 */ /* 0x000fe200078e3cff */
[----:B------:R-:W2:Y:S03]  /*0560*/  F2I.FTZ.U32.TRUNC.NTZ R17, R16 ;  /* 0x0000001000117305 */ /* 0x000ea6000021f000 */
[----:B------:R-:W-:Y:S01]  /*0570*/  ISETP.GE.AND P0, PT, R11, RZ, PT ;  /* 0x000000ff0b00720c */ /* 0x000fe20003f06270 */
        /* <DEDUP_REMOVED lines=12> */
[----:B------:R-:W-:Y:S01]  /*0640*/  ISETP.GE.U32.AND P4, PT, R12, R7, PT ;  /* 0x000000070c00720c */ /* 0x000fe20003f86070 */
[----:B-----5:R-:W-:Y:S01]  /*0650*/  @P3 IMAD.IADD R7, R15, 0x1, -R6 ;  /* 0x000000010f073824 */ /* 0x020fe200078e0a06 */
        /* <DEDUP_REMOVED lines=8> */
[----:B------:R-:W-:Y:S01]  /*06e0*/  IADD3 R3, R3, R92, R7 ;  /* 0x0000005c03037210 */ /* 0x000fe20007ffe007 */
        /* <DEDUP_REMOVED lines=15> */
[----:B------:R-:W-:Y:S02]  /*07e0*/  LOP3.LUT P6, RZ, R33, 0xf, RZ, 0xc0, !PT ;  /* 0x0000000f21ff7812 */ /* 0x000fe400078cc0ff */
[----:B------:R-:W-:-:S04]  /*07f0*/  LEA.HI R4, R4, R33, RZ, 0x4 ;  /* 0x0000002104047211 */ /* 0x000fc800078f20ff */
[----:B------:R-:W-:-:S05]  /*0800*/  LOP3.LUT R6, R4, 0x3ffffff0, RZ, 0xc0, !PT ;  /* 0x3ffffff004067812 */ /* 0x000fca00078ec0ff */
[----:B------:R-:W-:-:S04]  /*0810*/  IMAD.IADD R6, R33, 0x1, -R6 ;  /* 0x0000000121067824 */ /* 0x000fc800078e0a06 */
[----:B------:R-:W-:-:S05]  /*0820*/  IMAD.SHL.U32 R6, R6, 0x4, RZ ;  /* 0x0000000406067824 */ /* 0x000fca00078e00ff */
[----:B------:R-:W-:Y:S01]  /*0830*/  SHF.R.S32.HI R7, RZ, 0x1f, R6 ;  /* 0x0000001fff077819 */ /* 0x000fe20000011406 */
[----:B-1----:R-:W-:Y:S01]  /*0840*/  IMAD R2, R0, R2, R153 ;  /* 0x0000000200027224 */ /* 0x002fe200078e0299 */
[----:B------:R-:W-:-:S03]  /*0850*/  SHF.R.S32.HI R0, RZ, 0x4, R4 ;  /* 0x00000004ff007819 */ /* 0x000fc60000011404 */
[----:B------:R-:W-:Y:S02]  /*0860*/  IMAD R2, R2, R5, R38 ;  /* 0x0000000502027224 */ /* 0x000fe400078e0226 */
[----:B------:R-:W-:-:S04]  /*0870*/  IMAD.WIDE R6, R0, 0x80, R6 ;  /* 0x0000008000067825 */ /* 0x000fc800078e0206 */
[--C-:B------:R-:W-:Y:S02]  /*0880*/  IMAD R3, R2, R3, R93.reuse ;  /* 0x0000000302037224 */ /* 0x100fe400078e025d */
[----:B------:R-:W-:Y:S02]  /*0890*/  IMAD.IADD R93, R94, 0x1, -R93 ;  /* 0x000000015e5d7824 */ /* 0x000fe400078e0a5d */
[----:B------:R-:W-:Y:S01]  /*08a0*/  IMAD R4, R3, UR4, RZ ;  /* 0x0000000403047c24 */ /* 0x000fe2000f8e02ff */
[----:B------:R-:W-:Y:S01]  /*08b0*/  ULDC.64 UR4, c[0x0][0x288] ;  /* 0x0000a20000047ab9 */ /* 0x000fe20000000a00 */
[C---:B------:R-:W-:Y:S01]  /*08c0*/  VIADD R10, R0.reuse, 0x18 ;  /* 0x00000018000a7836 */ /* 0x040fe20000000000 */
[C---:B------:R-:W-:Y:S01]  /*08d0*/  ISETP.GE.AND P3, PT, R0.reuse, R93, PT ;  /* 0x0000005d0000720c */ /* 0x040fe20003f66270 */
[----:B------:R-:W-:Y:S01]  /*08e0*/  VIADD R12, R0, 0x10 ;  /* 0x00000010000c7836 */ /* 0x000fe20000000000 */
[----:B------:R-:W-:Y:S01]  /*08f0*/  IADD3 R2, P0, R4, R6, RZ ;  /* 0x0000000604027210 */ /* 0x000fe20007f1e0ff */
[C---:B------:R-:W-:Y:S01]  /*0900*/  VIADD R8, R0.reuse, 0x20 ;  /* 0x0000002000087836 */ /* 0x040fe20000000000 */
[----:B------:R-:W-:Y:S01]  /*0910*/  SHF.R.S32.HI R5, RZ, 0x1f, R3 ;  /* 0x0000001fff057819 */ /* 0x000fe20000011403 */
[----:B------:R-:W-:Y:S01]  /*0920*/  VIADD R6, R0, 0x28 ;  /* 0x0000002800067836 */ /* 0x000fe20000000000 */
[----:B------:R-:W-:Y:S01]  /*0930*/  LEA.HI.X.SX32 R7, R4, R7, 0x1, P0 ;  /* 0x0000000704077211 */ /* 0x000fe200000f0eff */
[----:B------:R-:W-:Y:S01]  /*0940*/  VIADD R4, R0, 0x8 ;  /* 0x0000000800047836 */ /* 0x000fe20000000000 */
[----:B------:R-:W-:-:S02]  /*0950*/  LEA R14, P0, R2, UR4, 0x2 ;  /* 0x00000004020e7c11 */ /* 0x000fc4000f8010ff */
[-C--:B------:R-:W-:Y:S02]  /*0960*/  ISETP.GE.AND P1, PT, R12, R93.reuse, PT ;  /* 0x0000005d0c00720c */ /* 0x080fe40003f26270 */
[----:B------:R-:W-:Y:S01]  /*0970*/  LEA.HI.X R15, R2, UR5, R7, 0x2, P0 ;  /* 0x00000005020f7c11 */ /* 0x000fe200080f1407 */
[----:B------:R-:W-:Y:S01]  /*0980*/  VIADD R2, R0, 0x38 ;  /* 0x0000003800027836 */ /* 0x000fe20000000000 */
[-C--:B------:R-:W-:Y:S01]  /*0990*/  ISETP.GE.AND P0, PT, R10, R93.reuse, PT ;  /* 0x0000005d0a00720c */ /* 0x080fe20003f06270 */
[----:B------:R-:W-:Y:S01]  /*09a0*/  ULDC.64 UR4, c[0x0][0x2b8] ;  /* 0x0000ae0000047ab9 */ /* 0x000fe20000000a00 */
[-C--:B------:R-:W-:Y:S01]  /*09b0*/  ISETP.GE.AND P2, PT, R4, R93.reuse, PT ;  /* 0x0000005d0400720c */ /* 0x080fe20003f46270 */
[----:B------:R1:W-:Y:S01]  /*09c0*/  @!P3 STG.E.128 desc[UR10][R14.64], RZ ;  /* 0x000000ff0e00b986 */ /* 0x0003e2000c101d0a */
[-C--:B------:R-:W-:Y:S02]  /*09d0*/  ISETP.GE.AND P4, PT, R8, R93.reuse, PT ;  /* 0x0000005d0800720c */ /* 0x080fe40003f86270 */
[-C--:B------:R-:W-:Y:S01]  /*09e0*/  ISETP.GE.OR P5, PT, R4, R93.reuse, P6 ;  /* 0x0000005d0400720c */ /* 0x080fe200037a6670 */
[----:B------:R-:W-:Y:S01]  /*09f0*/  VIADD R4, R0, 0x30 ;  /* 0x0000003000047836 */ /* 0x000fe20000000000 */
        /* <DEDUP_REMOVED lines=47> */
.L_x_7566:
        /* <DEDUP_REMOVED lines=24> */
.L_x_7567:
[----:B------:R-:W-:Y:S05]  /*0e70*/  @!P0 BRA `(.L_x_7568) ;  /* 0x0000000400448947 */ /* 0x000fea0003800000 */
[----:B------:R-:W1:Y:S01]  /*0e80*/  LDC R10, c[0x0][0x380] ;  /* 0x0000e000ff0a7b82 */ /* 0x000e620000000800 */
[----:B------:R-:W-:-:S07]  /*0e90*/  LEA R35, R34, 0xffffffc0, 0x6 ;  /* 0xffffffc022237811 */ /* 0x000fce00078e30ff */
[----:B------:R-:W2:Y:S01]  /*0ea0*/  LDC R11, c[0x0][0x278] ;  /* 0x00009e00ff0b7b82 */ /* 0x000ea20000000800 */
[----:B-----5:R-:W-:Y:S01]  /*0eb0*/  IABS R0, R35 ;  /* 0x0000002300007213 */ /* 0x020fe20000000000 */
[----:B------:R-:W-:Y:S01]  /*0ec0*/  IMAD.MOV.U32 R8, RZ, RZ, RZ ;  /* 0x000000ffff087224 */ /* 0x000fe200078e00ff */
        /* <DEDUP_REMOVED lines=65> */
[----:B------:R-:W-:Y:S01]  /*12e0*/  IMAD R6, R35, R9, R6 ;  /* 0x0000000923067224 */ /* 0x000fe200078e0206 */
[----:B------:R-:W-:Y:S01]  /*12f0*/  MOV R12, R10 ;  /* 0x0000000a000c7202 */ /* 0x000fe20000000f00 */
[----:B------:R-:W-:-:S03]  /*1300*/  IMAD.WIDE.U32 R26, R4, R2, RZ ;  /* 0x00000002041a7225 */ /* 0x000fc600078e00ff */
[----:B------:R-:W-:Y:S01]  /*1310*/  IADD3 R13, R11, R6, RZ ;  /* 0x000000060b0d7210 */ /* 0x000fe20007ffe0ff */
[----:B------:R-:W-:Y:S02]  /*1320*/  IMAD R11, R21, UR4, RZ ;  /* 0x00000004150b7c24 */ /* 0x000fe4000f8e02ff */
[----:B------:R-:W-:Y:S01]  /*1330*/  IMAD.IADD R28, R27, 0x1, R3 ;  /* 0x000000011b1c7824 */ /* 0x000fe200078e0203 */
[----:B------:R-:W-:Y:S01]  /*1340*/  MOV R3, R0 ;  /* 0x0000000000037202 */ /* 0x000fe20000000f00 */
[C---:B------:R-:W-:Y:S02]  /*1350*/  IMAD R11, R0.reuse, UR5, R11 ;  /* 0x00000005000b7c24 */ /* 0x040fe4000f8e020b */
[----:B------:R-:W-:-:S05]  /*1360*/  IMAD.WIDE.U32 R36, R0, UR4, R12 ;  /* 0x0000000400247c25 */ /* 0x000fca000f8e000c */
[----:B------:R-:W-:Y:S01]  /*1370*/  IADD3 R14, R37, R11, RZ ;  /* 0x0000000b250e7210 */ /* 0x000fe20007ffe0ff */
[----:B------:R-:W-:Y:S06]  /*1380*/  BRA `(.L_x_7569) ;  /* 0x0000000400347947 */ /* 0x000fec0003800000 */
.L_x_7568:
        /* <DEDUP_REMOVED lines=21> */
[C---:B------:R-:W-:Y:S02]  /*14e0*/  IMAD R2, R3.reuse, R2, R4 ;  /* 0x0000000203027224 */ /* 0x040fe400078e0204 */
[----:B------:R-:W2:Y:S03]  /*14f0*/  @P4 LDC.64 R4, c[0x0][0x250] ;  /* 0x00009400ff044b82 */ /* 0x000ea60000000a00 */
[----:B------:R-:W-:-:S13]  /*1500*/  ISETP.GT.U32.AND P1, PT, R3, R2, PT ;  /* 0x000000020300720c */ /* 0x000fda0003f24070 */
[----:B------:R-:W-:Y:S01]  /*1510*/  @!P1 IADD3 R2, R2, -R3, RZ ;  /* 0x8000000302029210 */ /* 0x000fe20007ffe0ff */
[----:B-1----:R-:W-:Y:S01]  /*1520*/  @P4 IMAD R11, R16, R9, RZ ;  /* 0x00000009100b4224 */ /* 0x002fe200078e02ff */
[----:B------:R-:W-:Y:S01]  /*1530*/  @!P1 IADD3 R12, R12, 0x1, RZ ;  /* 0x000000010c0c9810 */ /* 0x000fe20007ffe0ff */
[----:B------:R-:W-:Y:S01]  /*1540*/  @P4 IMAD.WIDE.U32 R16, R16, R8, RZ ;  /* 0x0000000810104225 */ /* 0x000fe200078e00ff */
[----:B------:R-:W-:Y:S02]  /*1550*/  ISETP.GE.U32.AND P3, PT, R2, R3, PT ;  /* 0x000000030200720c */ /* 0x000fe40003f66070 */
[----:B------:R-:W1:Y:S01]  /*1560*/  LDC.64 R2, c[0x0][0x260] ;  /* 0x00009800ff027b82 */ /* 0x000e620000000a00 */
[----:B------:R-:W-:Y:S02]  /*1570*/  ISETP.NE.AND P1, PT, R15, RZ, PT ;  /* 0x000000ff0f00720c */ /* 0x000fe40003f25270 */
[----:B------:R-:W-:Y:S02]  /*1580*/  @P4 IADD3 R11, R17, R11, RZ ;  /* 0x0000000b110b4210 */ /* 0x000fe40007ffe0ff */
[----:B------:R-:W-:-:S06]  /*1590*/  @P4 MOV R14, R16 ;  /* 0x00000010000e4202 */ /* 0x000fcc0000000f00 */
        /* <DEDUP_REMOVED lines=16> */
.L_x_7570:
[----:B------:R-:W-:Y:S01]  /*16a0*/  @!P1 LOP3.LUT R12, RZ, R15, RZ, 0x33, !PT ;  /* 0x0000000fff0c9212 */ /* 0x000fe200078e33ff */
[----:B------:R-:W-:Y:S01]  /*16b0*/  IMAD R10, R25, R8, RZ ;  /* 0x00000008190a7224 */ /* 0x000fe200078e02ff */
[----:B------:R-:W-:Y:S02]  /*16c0*/  MOV R15, R11 ;  /* 0x0000000b000f7202 */ /* 0x000fe40000000f00 */
[----:B------:R-:W-:Y:S01]  /*16d0*/  SHF.R.S32.HI R21, RZ, 0x1f, R12 ;  /* 0x0000001fff157819 */ /* 0x000fe2000001140c */
[----:B------:R-:W-:Y:S01]  /*16e0*/  IMAD R11, R9, R35, R10 ;  /* 0x00000023090b7224 */ /* 0x000fe200078e020a */
        /* <DEDUP_REMOVED lines=23> */
.L_x_7569:
[----:B------:R-:W-:Y:S01]  /*1860*/  ISETP.NE.AND P1, PT, R18, -0x1, PT ;  /* 0xffffffff1200780c */ /* 0x000fe20003f25270 */
[----:B------:R-:W-:Y:S01]  /*1870*/  IMAD.IADD R146, R94, 0x1, -R93 ;  /* 0x000000015e927824 */ /* 0x000fe200078e0a5d */
[----:B------:R-:W-:Y:S01]  /*1880*/  SHF.R.S32.HI R6, RZ, 0x1f, R33 ;  /* 0x0000001fff067819 */ /* 0x000fe20000011421 */
[----:B------:R-:W-:Y:S01]  /*1890*/  VIADD R150, R34, 0xffffffff ;  /* 0xffffffff22967836 */ /* 0x000fe20000000000 */
[----:B------:R-:W-:Y:S01]  /*18a0*/  SHF.R.S32.HI R45, RZ, 0x1f, R38 ;  /* 0x0000001fff2d7819 */ /* 0x000fe20000011426 */
[----:B------:R-:W-:Y:S01]  /*18b0*/  ULDC.64 UR4, c[0x0][0x258] ;  /* 0x0000960000047ab9 */ /* 0x000fe20000000a00 */
[----:B-----5:R-:W-:Y:S01]  /*18c0*/  LEA.HI R0, R6, R33, RZ, 0x3 ;  /* 0x0000002106007211 */ /* 0x020fe200078f18ff */
[----:B------:R-:W-:Y:S01]  /*18d0*/  ULDC.64 UR6, c[0x0][0x268] ;  /* 0x00009a0000067ab9 */ /* 0x000fe20000000a00 */
[----:B------:R-:W-:Y:S01]  /*18e0*/  ULDC.64 UR8, c[0x0][0x220] ;  /* 0x0000880000087ab9 */ /* 0x000fe20000000a00 */
[----:B------:R-:W-:Y:S01]  /*18f0*/  IMAD R45, R45, UR4, RZ ;  /* 0x000000042d2d7c24 */ /* 0x000fe2000f8e02ff */
[----:B------:R-:W-:-:S02]  /*1900*/  SHF.R.S32.HI R16, RZ, 0x3, R0 ;  /* 0x00000003ff107819 */ /* 0x000fc40000011400 */
[----:B------:R-:W-:Y:S01]  /*1910*/  LOP3.LUT R0, R0, 0xfffffff8, RZ, 0xc0, !PT ;  /* 0xfffffff800007812 */ /* 0x000fe200078ec0ff */
[----:B------:R-:W1:Y:S01]  /*1920*/  @P1 LDC.64 R10, c[0x0][0x240] ;  /* 0x00009000ff0a1b82 */ /* 0x000e620000000a00 */
[----:B------:R-:W-:Y:S01]  /*1930*/  @!P1 SHF.R.S32.HI R13, RZ, 0x1f, R153 ;  /* 0x0000001fff0d9819 */ /* 0x000fe20000011499 */
[C---:B------:R-:W-:Y:S01]  /*1940*/  VIADD R24, R16.reuse, 0x10 ;  /* 0x0000001010187836 */ /* 0x040fe20000000000 */
[C---:B------:R-:W-:Y:S01]  /*1950*/  ISETP.GE.AND P4, PT, R16.reuse, R146, PT ;  /* 0x000000921000720c */ /* 0x040fe20003f86270 */
[----:B------:R-:W-:Y:S01]  /*1960*/  IMAD.IADD R0, R33, 0x1, -R0 ;  /* 0x0000000121007824 */ /* 0x000fe200078e0a00 */
[----:B------:R-:W-:Y:S01]  /*1970*/  SHF.R.S32.HI R17, RZ, 0x1f, R16 ;  /* 0x0000001fff117819 */ /* 0x000fe20000011410 */
[----:B------:R-:W-:Y:S01]  /*1980*/  VIADD R22, R16, 0x20 ;  /* 0x0000002010167836 */ /* 0x000fe20000000000 */
[----:B------:R-:W-:Y:S01]  /*1990*/  LEA.HI R95, R6, R33, RZ, 0x5 ;  /* 0x00000021065f7211 */ /* 0x000fe200078f28ff */
[----:B------:R-:W2:Y:S01]  /*19a0*/  @!P1 LDC.64 R4, c[0x0][0x228] ;  /* 0x00008a00ff049b82 */ /* 0x000ea20000000a00 */
[----:B------:R-:W-:-:S02]  /*19b0*/  VIADD R20, R16, 0x30 ;  /* 0x0000003010147836 */ /* 0x000fc40000000000 */
[----:B------:R-:W-:Y:S01]  /*19c0*/  IMAD.SHL.U32 R41, R0, 0x8, RZ ;  /* 0x0000000800297824 */ /* 0x000fe200078e00ff */
[-C--:B------:R-:W-:Y:S01]  /*19d0*/  ISETP.GE.AND P6, PT, R22, R146.reuse, PT ;  /* 0x000000921600720c */ /* 0x080fe20003fc6270 */
[----:B------:R-:W-:Y:S01]  /*19e0*/  IMAD R45, R38, UR5, R45 ;  /* 0x00000005262d7c24 */ /* 0x000fe2000f8e022d */
[----:B------:R-:W-:Y:S01]  /*19f0*/  ISETP.GE.AND P2, PT, R20, R146, PT ;  /* 0x000000921400720c */ /* 0x000fe20003f46270 */
[----:B------:R-:W-:Y:S01]  /*1a00*/  IMAD.WIDE R42, R43, 0x40, R16 ;  /* 0x000000402b2a7825 */ /* 0x000fe200078e0210 */
[----:B------:R-:W-:Y:S01]  /*1a10*/  IADD3 R26, P3, R41, R26, RZ ;  /* 0x0000001a291a7210 */ /* 0x000fe20007f7e0ff */
[----:B------:R-:W-:Y:S01]  /*1a20*/  UMOV UR5, 0x400 ;  /* 0x0000040000057882 */ /* 0x000fe20000000000 */
[----:B------:R-:W-:-:S05]  /*1a30*/  SHF.R.S32.HI R15, RZ, 0x1f, R41 ;  /* 0x0000001fff0f7819 */ /* 0x000fca0000011429 */
[----:B------:R-:W-:Y:S02]  /*1a40*/  IMAD.X R27, R15, 0x1, R28, P3 ;  /* 0x000000010f1b7824 */ /* 0x000fe400018e061c */
[C---:B-1----:R-:W-:Y:S01]  /*1a50*/  @P1 IMAD.WIDE.U32 R46, R18.reuse, R10, RZ ;  /* 0x0000000a122e1225 */ /* 0x042fe200078e00ff */
[----:B------:R-:W1:Y:S03]  /*1a60*/  @!P6 S2R R31, SR_CgaCtaId ;  /* 0x00000000001fe919 */ /* 0x000e660000008800 */
[----:B------:R-:W-:Y:S01]  /*1a70*/  @P1 IMAD R18, R18, R11, R47 ;  /* 0x0000000b12121224 */ /* 0x000fe200078e022f */
[----:B------:R-:W3:Y:S01]  /*1a80*/  @!P2 S2R R29, SR_CgaCtaId ;  /* 0x00000000001da919 */ /* 0x000ee20000008800 */
[----:B------:R-:W-:-:S04]  /*1a90*/  IMAD.WIDE.U32 R26, R3, UR6, R26 ;  /* 0x00000006031a7c25 */ /* 0x000fc8000f8e001a */
[-C--:B--2---:R-:W-:Y:S02]  /*1aa0*/  @!P1 IMAD R2, R13, R4.reuse, RZ ;  /* 0x000000040d029224 */ /* 0x084fe400078e02ff */
[----:B------:R-:W-:-:S04]  /*1ab0*/  @!P1 IMAD.WIDE.U32 R10, R153, R4, RZ ;  /* 0x00000004990a9225 */ /* 0x000fc800078e00ff */
[----:B------:R-:W-:Y:S02]  /*1ac0*/  @!P1 IMAD R5, R153, R5, R2 ;  /* 0x0000000599059224 */ /* 0x000fe400078e0202 */
[----:B------:R-:W-:Y:S02]  /*1ad0*/  @!P1 IMAD.MOV.U32 R46, RZ, RZ, R10 ;  /* 0x000000ffff2e9224 */ /* 0x000fe400078e000a */
[----:B------:R-:W-:Y:S01]  /*1ae0*/  @!P1 IMAD.IADD R18, R11, 0x1, R5 ;  /* 0x000000010b129824 */ /* 0x000fe200078e0205 */
[----:B------:R-:W-:Y:S01]  /*1af0*/  ISETP.GE.AND P1, PT, R24, R146, PT ;  /* 0x000000921800720c */ /* 0x000fe20003f26270 */
[----:B------:R-:W2:Y:S01]  /*1b00*/  @!P4 LDC.64 R10, c[0x0][0x240] ;  /* 0x00009000ff0acb82 */ /* 0x000ea20000000a00 */
[----:B------:R-:W-:Y:S01]  /*1b10*/  IMAD.SHL.U32 R2, R150, 0x40, RZ ;  /* 0x0000004096027824 */ /* 0x000fe200078e00ff */
[----:B------:R-:W-:-:S03]  /*1b20*/  IADD3 R46, P3, R41, R46, RZ ;  /* 0x0000002e292e7210 */ /* 0x000fc60007f7e0ff */
[----:B------:R-:W-:Y:S02]  /*1b30*/  IMAD.IADD R19, R7, 0x1, -R2 ;  /* 0x0000000107137824 */ /* 0x000fe400078e0a02 */
[----:B------:R-:W-:Y:S01]  /*1b40*/  IMAD.X R47, R15, 0x1, R18, P3 ;  /* 0x000000010f2f7824 */ /* 0x000fe200018e0612 */
[----:B------:R-:W4:Y:S01]  /*1b50*/  @!P4 LDC.64 R4, c[0x0][0x210] ;  /* 0x00008400ff04cb82 */ /* 0x000f220000000a00 */
[----:B------:R-:W-:Y:S01]  /*1b60*/  IADD3 R36, P3, R41, R36, RZ ;  /* 0x0000002429247210 */ /* 0x000fe20007f7e0ff */
[C---:B------:R-:W-:Y:S01]  /*1b70*/  IMAD.SHL.U32 R18, R16.reuse, 0x40, RZ ;  /* 0x0000004010127824 */ /* 0x040fe200078e00ff */
[----:B------:R-:W-:Y:S01]  /*1b80*/  ISETP.GE.AND P5, PT, R16, R19, PT ;  /* 0x000000131000720c */ /* 0x000fe20003fa6270 */
[----:B------:R-:W1:Y:S01]  /*1b90*/  @!P1 S2R R12, SR_CgaCtaId ;  /* 0x00000000000c9919 */ /* 0x000e620000008800 */
[----:B------:R-:W-:Y:S02]  /*1ba0*/  IMAD.WIDE.U32 R38, R38, UR4, R46 ;  /* 0x0000000426267c25 */ /* 0x000fe4000f8e002e */
[----:B------:R-:W-:Y:S01]  /*1bb0*/  LOP3.LUT R18, R18, 0x1c0, RZ, 0xc0, !PT ;  /* 0x000001c012127812 */ /* 0x000fe200078ec0ff */
[----:B------:R-:W3:Y:S01]  /*1bc0*/  S2UR UR4, SR_CgaCtaId ;  /* 0x00000000000479c3 */ /* 0x000ee20000008800 */
[----:B------:R-:W-:-:S02]  /*1bd0*/  IMAD.X R37, R15, 0x1, R14, P3 ;  /* 0x000000010f257824 */ /* 0x000fc400018e060e */
[----:B------:R-:W-:Y:S01]  /*1be0*/  IMAD.IADD R45, R39, 0x1, R45 ;  /* 0x00000001272d7824 */ /* 0x000fe200078e022d */
[----:B------:R-:W-:Y:S01]  /*1bf0*/  @!P1 MOV R39, 0x400 ;  /* 0x0000040000279802 */ /* 0x000fe20000000f00 */
[----:B------:R-:W-:Y:S02]  /*1c00*/  @!P4 IMAD.MOV.U32 R44, RZ, RZ, R38 ;  /* 0x000000ffff2cc224 */ /* 0x000fe400078e0026 */
[----:B------:R-:W-:Y:S01]  /*1c10*/  IMAD.WIDE.U32 R36, R16, R8, R36 ;  /* 0x0000000810247225 */ /* 0x000fe200078e0024 */
[----:B------:R-:W1:Y:S01]  /*1c20*/  @!P5 S2R R23, SR_CgaCtaId ;  /* 0x000000000017d919 */ /* 0x000e620000008800 */
[----:B------:R-:W1:Y:S01]  /*1c30*/  @!P1 LDC.64 R14, c[0x0][0x240] ;  /* 0x00009000ff0e9b82 */ /* 0x000e620000000a00 */
[----:B------:R-:W-:Y:S01]  /*1c40*/  @!P5 MOV R28, 0x400 ;  /* 0x00000400001cd802 */ /* 0x000fe20000000f00 */
[-C--:B--2---:R-:W-:Y:S02]  /*1c50*/  @!P4 IMAD R13, R43, R10.reuse, RZ ;  /* 0x0000000a2b0dc224 */ /* 0x084fe400078e02ff */
[----:B------:R-:W-:-:S04]  /*1c60*/  @!P4 IMAD.WIDE.U32 R48, R42, R10, R44 ;  /* 0x0000000a2a30c225 */ /* 0x000fc800078e002c */
[----:B------:R-:W-:Y:S01]  /*1c70*/  @!P4 IMAD R13, R42, R11, R13 ;  /* 0x0000000b2a0dc224 */ /* 0x000fe200078e020d */
[----:B----4-:R-:W-:Y:S01]  /*1c80*/  @!P4 LEA R46, P3, R48, R4, 0x1 ;  /* 0x00000004302ec211 */ /* 0x010fe200078608ff */
[----:B------:R-:W-:Y:S01]  /*1c90*/  @!P2 IMAD.MOV.U32 R44, RZ, RZ, R38 ;  /* 0x000000ffff2ca224 */ /* 0x000fe200078e0026 */
[----:B------:R-:W-:Y:S01]  /*1ca0*/  LOP3.LUT R11, R18, 0x38, R41, 0xf8, !PT ;  /* 0x00000038120b7812 */ /* 0x000fe200078ef829 */
[----:B------:R-:W-:Y:S01]  /*1cb0*/  @!P4 IMAD.IADD R10, R49, 0x1, R13 ;  /* 0x00000001310ac824 */ /* 0x000fe200078e020d */
[----:B------:R-:W-:Y:S01]  /*1cc0*/  SHF.R.U32.HI R18, RZ, 0x3, R18 ;  /* 0x00000003ff127819 */ /* 0x000fe20000011612 */
[----:B------:R-:W-:Y:S01]  /*1cd0*/  @!P1 IMAD.MOV.U32 R49, RZ, RZ, R45 ;  /* 0x000000ffff319224 */ /* 0x000fe200078e002d */
[----:B---3--:R-:W-:Y:S01]  /*1ce0*/  ULEA UR4, UR4, UR5, 0x18 ;  /* 0x0000000504047291 */ /* 0x008fe2000f8ec03f */
[----:B------:R-:W-:Y:S01]  /*1cf0*/  IMAD.MOV.U32 R103, RZ, RZ, R36 ;  /* 0x000000ffff677224 */ /* 0x000fe200078e0024 */
[----:B------:R-:W-:Y:S01]  /*1d00*/  @!P4 LEA.HI.X R47, R48, R5, R10, 0x1, P3 ;  /* 0x00000005302fc211 */ /* 0x000fe200018f0c0a */
[----:B------:R-:W-:Y:S01]  /*1d10*/  @!P1 IMAD.MOV.U32 R48, RZ, RZ, R38 ;  /* 0x000000ffff309224 */ /* 0x000fe200078e0026 */
[----:B------:R-:W2:Y:S01]  /*1d20*/  @!P1 LDC.64 R4, c[0x0][0x210] ;  /* 0x00008400ff049b82 */ /* 0x000ea20000000a00 */
[----:B------:R-:W-:-:S02]  /*1d30*/  @!P1 IADD3 R32, P3, R42, 0x10, RZ ;  /* 0x000000102a209810 */ /* 0x000fc40007f7e0ff */
[----:B-1----:R-:W-:Y:S02]  /*1d40*/  @!P1 LEA R39, R12, R39, 0x18 ;  /* 0x000000270c279211 */ /* 0x002fe400078ec0ff */
[----:B------:R-:W-:Y:S01]  /*1d50*/  LOP3.LUT R18, R11, R18, RZ, 0x3c, !PT ;  /* 0x000000120b127212 */ /* 0x000fe200078e3cff */
[----:B------:R-:W-:Y:S01]  /*1d60*/  @!P1 IMAD.X R41, RZ, RZ, R43, P3 ;  /* 0x000000ffff299224 */ /* 0x000fe200018e062b */
[----:B------:R-:W-:Y:S01]  /*1d70*/  @!P6 MOV R12, 0x400 ;  /* 0x00000400000ce802 */ /* 0x000fe20000000f00 */
[----:B------:R-:W-:Y:S01]  /*1d80*/  @!P1 IMAD.WIDE.U32 R48, R32, R14, R48 ;  /* 0x0000000e20309225 */ /* 0x000fe200078e0030 */
[----:B------:R-:W-:Y:S02]  /*1d90*/  @!P2 MOV R10, 0x400 ;  /* 0x00000400000aa802 */ /* 0x000fe40000000f00 */
[----:B------:R-:W-:Y:S02]  /*1da0*/  LEA.HI R11, R6, R33, RZ, 0x6 ;  /* 0x00000021060b7211 */ /* 0x000fe400078f30ff */
[----:B------:R-:W-:-:S02]  /*1db0*/  @!P6 LEA R31, R31, R12, 0x18 ;  /* 0x0000000c1f1fe211 */ /* 0x000fc400078ec0ff */
[----:B------:R-:W-:Y:S01]  /*1dc0*/  @!P2 LEA R29, R29, R10, 0x18 ;  /* 0x0000000a1d1da211 */ /* 0x000fe200078ec0ff */
[----:B------:R-:W-:Y:S01]  /*1dd0*/  IMAD.SHL.U32 R11, R11, 0x8, RZ ;  /* 0x000000080b0b7824 */ /* 0x000fe200078e00ff */
[----:B------:R-:W1:Y:S01]  /*1de0*/  @!P6 LDC.64 R12, c[0x0][0x240] ;  /* 0x00009000ff0ceb82 */ /* 0x000e620000000a00 */
[----:B------:R-:W-:Y:S01]  /*1df0*/  @!P1 IMAD R10, R41, R14, RZ ;  /* 0x0000000e290a9224 */ /* 0x000fe200078e02ff */
[----:B------:R-:W-:Y:S02]  /*1e00*/  @!P6 IADD3 R30, P3, R42, 0x20, RZ ;  /* 0x000000202a1ee810 */ /* 0x000fe40007f7e0ff */
[----:B------:R-:W-:Y:S01]  /*1e10*/  LOP3.LUT R18, R18, 0xfffffe00, R11, 0xf8, !PT ;  /* 0xfffffe0012127812 */ /* 0x000fe200078ef80b */
[----:B------:R-:W-:Y:S01]  /*1e20*/  @!P1 IMAD R15, R32, R15, R10 ;  /* 0x0000000f200f9224 */ /* 0x000fe200078e020a */
[----:B------:R-:W-:Y:S01]  /*1e30*/  @!P5 LEA R23, R23, R28, 0x18 ;  /* 0x0000001c1717d211 */ /* 0x000fe200078ec0ff */
[----:B------:R-:W-:Y:S01]  /*1e40*/  @!P6 IMAD.X R41, RZ, RZ, R43, P3 ;  /* 0x000000ffff29e224 */ /* 0x000fe200018e062b */
[----:B------:R-:W3:Y:S01]  /*1e50*/  @!P2 LDC.64 R10, c[0x0][0x240] ;  /* 0x00009000ff0aab82 */ /* 0x000ee20000000a00 */
[----:B------:R-:W-:Y:S01]  /*1e60*/  @!P2 IADD3 R28, P3, R42, 0x30, RZ ;  /* 0x000000302a1ca810 */ /* 0x000fe20007f7e0ff */
[----:B------:R-:W-:Y:S01]  /*1e70*/  @!P1 IMAD.IADD R32, R49, 0x1, R15 ;  /* 0x0000000131209824 */ /* 0x000fe200078e020f */
[C---:B------:R-:W-:Y:S01]  /*1e80*/  LEA R151, R18.reuse, UR4, 0x1 ;  /* 0x0000000412977c11 */ /* 0x040fe2000f8e08ff */
[----:B------:R-:W-:-:S02]  /*1e90*/  @!P1 IMAD R39, R18, 0x2, R39 ;  /* 0x0000000212279824 */ /* 0x000fc400078e0227 */
[----:B------:R-:W-:Y:S01]  /*1ea0*/  @!P2 IMAD.X R43, RZ, RZ, R43, P3 ;  /* 0x000000ffff2ba224 */ /* 0x000fe200018e062b */
[----:B--2---:R-:W-:Y:S01]  /*1eb0*/  @!P1 LEA R50, P3, R48, R4, 0x1 ;  /* 0x0000000430329211 */ /* 0x004fe200078608ff */
[----:B------:R-:W2:Y:S01]  /*1ec0*/  @!P6 LDC.64 R14, c[0x0][0x210] ;  /* 0x00008400ff0eeb82 */ /* 0x000ea20000000a00 */
[----:B------:R-:W-:Y:S01]  /*1ed0*/  @!PT LDS RZ, [RZ] ;  /* 0x00000000fffff984 */ /* 0x000fe20000000800 */
[----:B------:R-:W-:Y:S01]  /*1ee0*/  @!PT LDS RZ, [RZ] ;  /* 0x00000000fffff984 */ /* 0x000fe20000000800 */
[----:B------:R-:W-:Y:S01]  /*1ef0*/  @!PT LDS RZ, [RZ] ;  /* 0x00000000fffff984 */ /* 0x000fe20000000800 */
[----:B------:R-:W-:Y:S01]  /*1f00*/  @!P4 LDGSTS.E.BYPASS.LTC128B.128 [R151], desc[UR10][R46.64] ;  /* 0x000000002e97cfae */ /* 0x000fe2000b901d4a */
[----:B------:R-:W-:Y:S01]  /*1f10*/  @!P6 IMAD R31, R18, 0x2, R31 ;  /* 0x00000002121fe824 */ /* 0x000fe200078e021f */
[----:B------:R-:W-:Y:S01]  /*1f20*/  @!P1 LEA.HI.X R51, R48, R5, R32, 0x1, P3 ;  /* 0x0000000530339211 */ /* 0x000fe200018f0c20 */
[----:B------:R-:W-:Y:S01]  /*1f30*/  @!P2 IMAD R29, R18, 0x2, R29 ;  /* 0x00000002121da824 */ /* 0x000fe200078e021d */
[----:B------:R4:W-:Y:S01]  /*1f40*/  @!P4 LDGSTS.E.BYPASS.LTC128B.128 [R151+0x2000], desc[UR10][R46.64+0x80] ;  /* 0x020000802e97cfae */ /* 0x0009e2000b901d4a */
[----:B------:R-:W-:Y:S01]  /*1f50*/  ISETP.GE.AND P3, PT, R24, R19, PT ;  /* 0x000000131800720c */ /* 0x000fe20003f66270 */
[----:B------:R-:W-:Y:S01]  /*1f60*/  @!P5 IMAD R23, R18, 0x2, R23 ;  /* 0x000000021217d824 */ /* 0x000fe200078e0217 */
[----:B------:R-:W2:Y:S01]  /*1f70*/  @!P2 LDC.64 R4, c[0x0][0x210] ;  /* 0x00008400ff04ab82 */ /* 0x000ea20000000a00 */
[----:B------:R-:W-:Y:S01]  /*1f80*/  @!P1 LDGSTS.E.BYPASS.LTC128B.128 [R39+0x800], desc[UR10][R50.64] ;  /* 0x0080000032279fae */ /* 0x000fe2000b901d4a */
[----:B-1----:R-:W-:-:S03]  /*1f90*/  @!P6 IMAD R32, R41, R12, RZ ;  /* 0x0000000c2920e224 */ /* 0x002fc600078e02ff */
[----:B------:R1:W-:Y:S01]  /*1fa0*/  @!P1 LDGSTS.E.BYPASS.LTC128B.128 [R39+0x2800], desc[UR10][R50.64+0x80] ;  /* 0x0280008032279fae */ /* 0x0003e2000b901d4a */
[----:B------:R-:W-:Y:S01]  /*1fb0*/  IADD3 R104, P1, R16, R35, RZ ;  /* 0x0000002310687210 */ /* 0x000fe20007f3e0ff */
[----:B------:R-:W-:Y:S01]  /*1fc0*/  @!P6 IMAD R32, R30, R13, R32 ;  /* 0x0000000d1e20e224 */ /* 0x000fe200078e0220 */
[----:B------:R-:W-:-:S03]  /*1fd0*/  SHF.R.S32.HI R35, RZ, 0x5, R95 ;  /* 0x00000005ff237819 */ /* 0x000fc6000001145f */
[C---:B------:R-:W-:Y:S01]  /*1fe0*/  IMAD.X R25, R17.reuse, 0x1, R25, P1 ;  /* 0x0000000111197824 */ /* 0x040fe200008e0619 */
[----:B------:R-:W-:Y:S01]  /*1ff0*/  ISETP.GE.AND P1, PT, R22, R19, PT ;  /* 0x000000131600720c */ /* 0x000fe20003f26270 */
[----:B------:R-:W-:-:S04]  /*2000*/  IMAD R17, R17, R8, RZ ;  /* 0x0000000811117224 */ /* 0x000fc800078e02ff */
[----:B------:R-:W-:Y:S02]  /*2010*/  IMAD R158, R16, R9, R17 ;  /* 0x00000009109e7224 */ /* 0x000fe400078e0211 */
[----:B------:R-:W1:Y:S02]  /*2020*/  @!P3 S2R R17, SR_CgaCtaId ;  /* 0x000000000011b919 */ /* 0x000e640000008800 */
[----:B------:R-:W-:Y:S02]  /*2030*/  IMAD.IADD R158, R37, 0x1, R158 ;  /* 0x00000001259e7824 */ /* 0x000fe400078e029e */
[----:B----4-:R-:W-:Y:S02]  /*2040*/  @!P6 IMAD.MOV.U32 R46, RZ, RZ, R38 ;  /* 0x000000ffff2ee224 */ /* 0x010fe400078e0026 */
[--C-:B------:R-:W-:Y:S02]  /*2050*/  @!P6 IMAD.MOV.U32 R47, RZ, RZ, R45.reuse ;  /* 0x000000ffff2fe224 */ /* 0x100fe400078e002d */
[----:B---3--:R-:W-:-:S04]  /*2060*/  @!P2 IMAD.WIDE.U32 R44, R28, R10, R44 ;  /* 0x0000000a1c2ca225 */ /* 0x008fc800078e002c */
[----:B------:R-:W-:Y:S02]  /*2070*/  @!P6 IMAD.WIDE.U32 R46, R30, R12, R46 ;  /* 0x0000000c1e2ee225 */ /* 0x000fe400078e002e */
[----:B------:R-:W3:Y:S02]  /*2080*/  @!P5 LDC.64 R12, c[0x0][0x218] ;  /* 0x00008600ff0cdb82 */ /* 0x000ee40000000a00 */
[----:B------:R-:W-:Y:S01]  /*2090*/  @!P2 IMAD R30, R43, R10, RZ ;  /* 0x0000000a2b1ea224 */ /* 0x000fe200078e02ff */
[----:B--2---:R-:W-:Y:S01]  /*20a0*/  @!P6 LEA R14, P4, R46, R14, 0x1 ;  /* 0x0000000e2e0ee211 */ /* 0x004fe200078808ff */
[----:B------:R-:W-:Y:S02]  /*20b0*/  @!P6 IMAD.IADD R32, R47, 0x1, R32 ;  /* 0x000000012f20e824 */ /* 0x000fe400078e0220 */
[----:B------:R-:W-:Y:S02]  /*20c0*/  @!P2 IMAD R30, R28, R11, R30 ;  /* 0x0000000b1c1ea224 */ /* 0x000fe400078e021e */
[----:B------:R-:W2:Y:S01]  /*20d0*/  @!P3 LDC.64 R10, c[0x0][0x218] ;  /* 0x00008600ff0abb82 */ /* 0x000ea20000000a00 */
[----:B------:R-:W-:Y:S01]  /*20e0*/  @!P6 LEA.HI.X R15, R46, R15, R32, 0x1, P4 ;  /* 0x0000000f2e0fe211 */ /* 0x000fe200020f0c20 */
[----:B------:R-:W-:Y:S01]  /*20f0*/  @!P2 IMAD.IADD R30, R45, 0x1, R30 ;  /* 0x000000012d1ea824 */ /* 0x000fe200078e021e */
[----:B------:R-:W-:Y:S01]  /*2100*/  @!P2 LEA R38, P4, R44, R4, 0x1 ;  /* 0x000000042c26a211 */ /* 0x000fe200078808ff */
[----:B------:R-:W-:-:S02]  /*2110*/  IMAD.WIDE.U32 R42, R8, 0x20, RZ ;  /* 0x00000020082a7825 */ /* 0x000fc400078e00ff */
[----:B------:R-:W-:Y:S01]  /*2120*/  @!P6 LDGSTS.E.BYPASS.LTC128B.128 [R31+0x1000], desc[UR10][R14.64] ;  /* 0x010000000e1fefae */ /* 0x000fe2000b901d4a */
[----:B-1----:R-:W-:Y:S02]  /*2130*/  @!P2 LEA.HI.X R39, R44, R5, R30, 0x1, P4 ;  /* 0x000000052c27a211 */ /* 0x002fe400020f0c1e */
[----:B------:R-:W1:Y:S01]  /*2140*/  @!P1 LDC.64 R4, c[0x0][0x218] ;  /* 0x00008600ff049b82 */ /* 0x000e620000000a00 */
[----:B------:R4:W-:Y:S01]  /*2150*/  @!P6 LDGSTS.E.BYPASS.LTC128B.128 [R31+0x3000], desc[UR10][R14.64+0x80] ;  /* 0x030000800e1fefae */ /* 0x0009e2000b901d4a */
[----:B------:R-:W-:-:S03]  /*2160*/  ISETP.GE.AND P6, PT, R20, R19, PT ;  /* 0x000000131400720c */ /* 0x000fc60003fc6270 */
[----:B------:R-:W-:Y:S01]  /*2170*/  @!P2 LDGSTS.E.BYPASS.LTC128B.128 [R29+0x1800], desc[UR10][R38.64] ;  /* 0x01800000261dafae */ /* 0x000fe2000b901d4a */
[----:B---3--:R-:W-:-:S03]  /*2180*/  @!P5 LEA R36, P4, R103, R12, 0x1 ;  /* 0x0000000c6724d211 */ /* 0x008fc600078808ff */
[----:B------:R3:W-:Y:S01]  /*2190*/  @!P2 LDGSTS.E.BYPASS.LTC128B.128 [R29+0x3800], desc[UR10][R38.64+0x80] ;  /* 0x03800080261dafae */ /* 0x0007e2000b901d4a */
[C---:B------:R-:W-:Y:S02]  /*21a0*/  @!P3 LEA R12, P2, R8.reuse, R103, 0x4 ;  /* 0x00000067080cb211 */ /* 0x040fe400078420ff */
[----:B------:R-:W-:Y:S02]  /*21b0*/  @!P5 LEA.HI.X R37, R103, R13, R158, 0x1, P4 ;  /* 0x0000000d6725d211 */ /* 0x000fe400020f0c9e */
[----:B------:R-:W-:Y:S02]  /*21c0*/  @!P3 LEA.HI.X R13, R8, R158, R9, 0x4, P2 ;  /* 0x0000009e080db211 */ /* 0x000fe400010f2409 */
[C---:B--2---:R-:W-:Y:S01]  /*21d0*/  @!P3 LEA R40, P4, R12.reuse, R10, 0x1 ;  /* 0x0000000a0c28b211 */ /* 0x044fe200078808ff */
[----:B------:R-:W-:Y:S01]  /*21e0*/  @!P5 LDGSTS.E.BYPASS.LTC128B.128 [R23+0x4000], desc[UR10][R36.64] ;  /* 0x040000002417dfae */ /* 0x000fe2000b901d4a */
[----:B------:R-:W-:Y:S02]  /*21f0*/  @!P3 MOV R10, 0x400 ;  /* 0x00000400000ab802 */ /* 0x000fe40000000f00 */
[----:B------:R-:W-:Y:S01]  /*2200*/  @!P3 LEA.HI.X R41, R12, R11, R13, 0x1, P4 ;  /* 0x0000000b0c29b211 */ /* 0x000fe200020f0c0d */
[----:B------:R-:W-:Y:S01]  /*2210*/  @!P5 LDGSTS.E.BYPASS.LTC128B.128 [R23+0x6000], desc[UR10][R36.64+0x80] ;  /* 0x060000802417dfae */ /* 0x000fe2000b901d4a */
[----:B------:R-:W-:-:S02]  /*2220*/  @!P3 LEA R17, R17, R10, 0x18 ;  /* 0x0000000a1111b211 */ /* 0x000fc400078ec0ff */
[-C--:B------:R-:W-:Y:S01]  /*2230*/  ISETP.GE.AND P4, PT, R24, R19.reuse, PT ;  /* 0x000000131800720c */ /* 0x080fe20003f86270 */
[----:B------:R-:W2:Y:S01]  /*2240*/  @!P1 S2R R13, SR_CgaCtaId ;  /* 0x00000000000d9919 */ /* 0x000ea20000008800 */
[----:B------:R-:W-:Y:S01]  /*2250*/  ISETP.GE.AND P5, PT, R16, R19, PT ;  /* 0x000000131000720c */ /* 0x000fe20003fa6270 */
[----:B------:R-:W-:Y:S01]  /*2260*/  @!P3 IMAD R17, R18, 0x2, R17 ;  /* 0x000000021211b824 */ /* 0x000fe200078e0211 */
[----:B----4-:R-:W-:Y:S01]  /*2270*/  @!P1 IADD3 R14, P2, R103, R42, RZ ;  /* 0x0000002a670e9210 */ /* 0x010fe20007f5e0ff */
[----:B------:R-:W-:Y:S01]  /*2280*/  IMAD.SHL.U32 R15, R9, 0x20, RZ ;  /* 0x00000020090f7824 */ /* 0x000fe200078e00ff */
[----:B------:R-:W4:Y:S01]  /*2290*/  @!P6 S2R R12, SR_CgaCtaId ;  /* 0x00000000000ce919 */ /* 0x000f220000008800 */
[----:B------:R-:W-:-:S03]  /*22a0*/  IMAD.SHL.U32 R16, R16, 0x8, RZ ;  /* 0x0000000810107824 */ /* 0x000fc600078e00ff */
[----:B------:R-:W-:Y:S01]  /*22b0*/  @!P1 IADD3.X R15, R158, R43, R15, P2, !PT ;  /* 0x0000002b9e0f9210 */ /* 0x000fe200017fe40f */
[----:B------:R-:W-:Y:S01]  /*22c0*/  @!P3 LDGSTS.E.BYPASS.LTC128B.128 [R17+0x4800], desc[UR10][R40.64] ;  /* 0x048000002811bfae */ /* 0x000fe2000b901d4a */
[----:B-1----:R-:W-:Y:S02]  /*22d0*/  @!P1 LEA R28, P2, R14, R4, 0x1 ;  /* 0x000000040e1c9211 */ /* 0x002fe400078408ff */
[----:B------:R-:W-:Y:S01]  /*22e0*/  LEA.HI R4, R6, R33, RZ, 0x4 ;  /* 0x0000002106047211 */ /* 0x000fe200078f20ff */
[----:B------:R1:W-:Y:S01]  /*22f0*/  @!P3 LDGSTS.E.BYPASS.LTC128B.128 [R17+0x6800], desc[UR10][R40.64+0x80] ;  /* 0x068000802811bfae */ /* 0x0003e2000b901d4a */
[----:B---3--:R-:W-:Y:S02]  /*2300*/  @!P1 LEA.HI.X R29, R14, R5, R15, 0x1, P2 ;  /* 0x000000050e1d9211 */ /* 0x008fe400010f0c0f */
[----:B------:R-:W-:Y:S02]  /*2310*/  LOP3.LUT R10, R4, 0xfffffff0, RZ, 0xc0, !PT ;  /* 0xfffffff0040a7812 */ /* 0x000fe400078ec0ff */
[----:B------:R-:W-:Y:S01]  /*2320*/  SHF.R.S32.HI R15, RZ, 0x4, R4 ;  /* 0x00000004ff0f7819 */ /* 0x000fe20000011404 */
[----:B------:R-:W-:Y:S01]  /*2330*/  IMAD R4, R21, UR6, RZ ;  /* 0x0000000615047c24 */ /* 0x000fe2000f8e02ff */
[-C--:B------:R-:W-:Y:S01]  /*2340*/  ISETP.GE.AND P3, PT, R22, R19.reuse, PT ;  /* 0x000000131600720c */ /* 0x080fe20003f66270 */
[----:B------:R-:W-:Y:S01]  /*2350*/  @!P6 IMAD.MOV.U32 R21, RZ, RZ, R158 ;  /* 0x000000ffff15e224 */ /* 0x000fe200078e009e */
[----:B------:R-:W-:Y:S01]  /*2360*/  ISETP.GE.AND P2, PT, R20, R19, PT ;  /* 0x000000131400720c */ /* 0x000fe20003f46270 */
[----:B------:R-:W-:Y:S01]  /*2370*/  IMAD.IADD R19, R33, 0x1, -R10 ;  /* 0x0000000121137824 */ /* 0x000fe200078e0a0a */
[----:B------:R-:W-:Y:S01]  /*2380*/  LEA.HI R20, R15, R15, RZ, 0x1 ;  /* 0x0000000f0f147211 */ /* 0x000fe200078f08ff */
[----:B------:R-:W3:Y:S01]  /*2390*/  LDC.64 R10, c[0x0][0x250] ;  /* 0x00009400ff0a7b82 */ /* 0x000ee20000000a00 */
[----:B------:R-:W-:-:S02]  /*23a0*/  @!P1 MOV R22, 0x400 ;  /* 0x0000040000169802 */ /* 0x000fc40000000f00 */
[----:B------:R-:W-:Y:S02]  /*23b0*/  SHF.R.S32.HI R14, RZ, 0x1f, R19 ;  /* 0x0000001fff0e7819 */ /* 0x000fe40000011413 */
[----:B------:R-:W-:Y:S02]  /*23c0*/  LOP3.LUT R20, R20, 0xfffffffe, RZ, 0xc0, !PT ;  /* 0xfffffffe14147812 */ /* 0x000fe400078ec0ff */
[----:B------:R-:W-:Y:S02]  /*23d0*/  LEA.HI R14, R14, R19, RZ, 0x3 ;  /* 0x000000130e0e7211 */ /* 0x000fe400078f18ff */
[----:B------:R-:W-:Y:S02]  /*23e0*/  IADD3 R15, R15, -R20, RZ ;  /* 0x800000140f0f7210 */ /* 0x000fe40007ffe0ff */
[C---:B------:R-:W-:Y:S01]  /*23f0*/  LOP3.LUT R20, R14.reuse, 0xfffffff8, RZ, 0xc0, !PT ;  /* 0xfffffff80e147812 */ /* 0x040fe200078ec0ff */
[----:B------:R-:W-:Y:S02]  /*2400*/  IMAD.SHL.U32 R6, R14, 0x40, RZ ;  /* 0x000000400e067824 */ /* 0x000fe400078e00ff */
[----:B-1----:R-:W-:Y:S01]  /*2410*/  IMAD R17, R3, UR7, R4 ;  /* 0x0000000703117c24 */ /* 0x002fe2000f8e0204 */
[----:B------:R-:W-:Y:S01]  /*2420*/  @!P6 MOV R3, 0x400 ;  /* 0x000004000003e802 */ /* 0x000fe20000000f00 */
[----:B------:R-:W1:Y:S01]  /*2430*/  @!P6 LDC.64 R4, c[0x0][0x218] ;  /* 0x00008600ff04eb82 */ /* 0x000e620000000a00 */
[----:B------:R-:W-:Y:S01]  /*2440*/  LOP3.LUT R6, R6, 0xfffffe00, RZ, 0xc0, !PT ;  /* 0xfffffe0006067812 */ /* 0x000fe200078ec0ff */
[----:B------:R-:W-:Y:S01]  /*2450*/  IMAD.IADD R27, R27, 0x1, R17 ;  /* 0x000000011b1b7824 */ /* 0x000fe200078e0211 */
[----:B--2---:R-:W-:-:S02]  /*2460*/  @!P1 LEA R17, R13, R22, 0x18 ;  /* 0x000000160d119211 */ /* 0x004fc400078ec0ff */
[----:B----4-:R-:W-:Y:S01]  /*2470*/  @!P6 LEA R13, R12, R3, 0x18 ;  /* 0x000000030c0de211 */ /* 0x010fe200078ec0ff */
[----:B------:R-:W-:Y:S02]  /*2480*/  IMAD.SHL.U32 R12, R0, 0x40, RZ ;  /* 0x00000040000c7824 */ /* 0x000fe400078e00ff */
[----:B------:R-:W-:Y:S02]  /*2490*/  IMAD.IADD R3, R19, 0x1, -R20 ;  /* 0x0000000113037824 */ /* 0x000fe400078e0a14 */
[----:B------:R-:W-:Y:S01]  /*24a0*/  @!P6 IMAD.MOV.U32 R20, RZ, RZ, R103 ;  /* 0x000000ffff14e224 */ /* 0x000fe200078e0067 */
[----:B------:R-:W-:Y:S01]  /*24b0*/  LOP3.LUT R19, R12, 0x1c0, RZ, 0xc0, !PT ;  /* 0x000001c00c137812 */ /* 0x000fe200078ec0ff */
[----:B------:R-:W-:Y:S02]  /*24c0*/  @!P1 IMAD R17, R18, 0x2, R17 ;  /* 0x0000000212119824 */ /* 0x000fe400078e0211 */
[----:B------:R-:W-:Y:S01]  /*24d0*/  @!P6 IMAD R12, R9, 0x30, RZ ;  /* 0x00000030090ce824 */ /* 0x000fe200078e02ff */
[----:B------:R-:W-:Y:S01]  /*24e0*/  LOP3.LUT R16, R19, 0x8, R16, 0xf8, !PT ;  /* 0x0000000813107812 */ /* 0x000fe200078ef810 */
[----:B------:R-:W-:Y:S01]  /*24f0*/  @!P6 IMAD.WIDE.U32 R20, R8, 0x30, R20 ;  /* 0x000000300814e825 */ /* 0x000fe200078e0014 */
[----:B------:R-:W-:Y:S01]  /*2500*/  @!P1 LDGSTS.E.BYPASS.LTC128B.128 [R17+0x5000], desc[UR10][R28.64] ;  /* 0x050000001c119fae */ /* 0x000fe2000b901d4a */
[----:B------:R-:W-:-:S02]  /*2510*/  SHF.R.U32.HI R19, RZ, 0x3, R19 ;  /* 0x00000003ff137819 */ /* 0x000fc40000011613 */
[----:B------:R-:W-:Y:S01]  /*2520*/  @!P6 IMAD.IADD R12, R21, 0x1, R12 ;  /* 0x00000001150ce824 */ /* 0x000fe200078e020c */
[----:B------:R2:W-:Y:S01]  /*2530*/  @!P1 LDGSTS.E.BYPASS.LTC128B.128 [R17+0x7000], desc[UR10][R28.64+0x80] ;  /* 0x070000801c119fae */ /* 0x0005e2000b901d4a */
[----:B------:R-:W-:Y:S01]  /*2540*/  @!P6 IMAD R21, R18, 0x2, R13 ;  /* 0x000000021215e824 */ /* 0x000fe200078e020d */
[----:B------:R-:W-:Y:S01]  /*2550*/  LOP3.LUT R16, R16, R19, RZ, 0x3c, !PT ;  /* 0x0000001310107212 */ /* 0x000fe200078e3cff */
[----:B---3--:R-:W-:Y:S01]  /*2560*/  IMAD R25, R25, R10, RZ ;  /* 0x0000000a19197224 */ /* 0x008fe200078e02ff */
[----:B-1----:R-:W-:-:S03]  /*2570*/  @!P6 LEA R4, P1, R20, R4, 0x1 ;  /* 0x000000041404e211 */ /* 0x002fc600078208ff */
[----:B------:R-:W-:Y:S01]  /*2580*/  IMAD R25, R104, R11, R25 ;  /* 0x0000000b68197224 */ /* 0x000fe200078e0219 */
[----:B------:R-:W-:Y:S01]  /*2590*/  @!P6 LEA.HI.X R5, R20, R5, R12, 0x1, P1 ;  /* 0x000000051405e211 */ /* 0x000fe200008f0c0c */
[----:B------:R-:W-:-:S04]  /*25a0*/  IMAD.WIDE.U32 R104, R104, R10, R26 ;  /* 0x0000000a68687225 */ /* 0x000fc800078e001a */
[----:B------:R-:W-:Y:S01]  /*25b0*/  @!P6 LDGSTS.E.BYPASS.LTC128B.128 [R21+0x5800], desc[UR10][R4.64] ;  /* 0x058000000415efae */ /* 0x000fe2000b901d4a */
[----:B------:R-:W-:Y:S01]  /*25c0*/  IMAD.IADD R32, R105, 0x1, R25 ;  /* 0x0000000169207824 */ /* 0x000fe200078e0219 */
[C---:B------:R-:W-:Y:S01]  /*25d0*/  LEA R148, P1, R104.reuse, UR8, 0x1 ;  /* 0x0000000868947c11 */ /* 0x040fe2000f8208ff */
[C---:B------:R-:W-:Y:S01]  /*25e0*/  IMAD R144, R15.reuse, 0x200, R16 ;  /* 0x000002000f907824 */ /* 0x040fe200078e0210 */
[----:B------:R1:W-:Y:S01]  /*25f0*/  @!P6 LDGSTS.E.BYPASS.LTC128B.128 [R21+0x7800], desc[UR10][R4.64+0x80] ;  /* 0x078000800415efae */ /* 0x0003e2000b901d4a */
[----:B------:R-:W-:Y:S01]  /*2600*/  IMAD.SHL.U32 R16, R15, 0x8, RZ ;  /* 0x000000080f107824 */ /* 0x000fe200078e00ff */
[----:B------:R-:W-:Y:S01]  /*2610*/  LEA.HI.X R149, R104, UR9, R32, 0x1, P1 ;  /* 0x0000000968957c11 */ /* 0x000fe200088f0c20 */
[----:B------:R-:W-:Y:S01]  /*2620*/  IMAD.WIDE.U32 R12, R10, 0x20, RZ ;  /* 0x000000200a0c7825 */ /* 0x000fe200078e00ff */
[----:B------:R-:W0:Y:S01]  /*2630*/  LDGDEPBAR ;  /* 0x00000000000079af */ /* 0x000e220000000000 */
[----:B------:R-:W-:Y:S02]  /*2640*/  LEA R144, R144, UR4, 0x1 ;  /* 0x0000000490907c11 */ /* 0x000fe4000f8e08ff */
[----:B------:R-:W-:Y:S01]  /*2650*/  @!P2 IMAD.WIDE.U32 R18, R10, 0x60, R148 ;  /* 0x000000600a12a825 */ /* 0x000fe200078e0094 */
[----:B------:R-:W-:-:S03]  /*2660*/  @!P4 IADD3 R12, P1, R148, R12, RZ ;  /* 0x0000000c940cc210 */ /* 0x000fc60007f3e0ff */
[----:B--2---:R-:W-:Y:S02]  /*2670*/  IMAD.SHL.U32 R17, R3, 0x40, RZ ;  /* 0x0000004003117824 */ /* 0x004fe400078e00ff */
[----:B------:R-:W-:-:S03]  /*2680*/  VIADD R142, R144, 0x4020 ;  /* 0x00004020908e7836 */ /* 0x000fc60000000000 */
[----:B------:R-:W-:Y:S01]  /*2690*/  LOP3.LUT R15, R17, 0x1c0, RZ, 0xc0, !PT ;  /* 0x000001c0110f7812 */ /* 0x000fe200078ec0ff */
[----:B------:R-:W-:-:S03]  /*26a0*/  @!P2 IMAD R17, R11, 0x60, RZ ;  /* 0x000000600b11a824 */ /* 0x000fc600078e02ff */
[----:B------:R-:W-:Y:S01]  /*26b0*/  LOP3.LUT R16, R15, 0x8, R16, 0xf8, !PT ;  /* 0x000000080f107812 */ /* 0x000fe200078ef810 */
[----:B------:R-:W-:Y:S01]  /*26c0*/  @!P2 IMAD.IADD R17, R19, 0x1, R17 ;  /* 0x000000011311a824 */ /* 0x000fe200078e0211 */
[----:B-1----:R-:W-:Y:S01]  /*26d0*/  SHF.R.U32.HI R5, RZ, 0x3, R15 ;  /* 0x00000003ff057819 */ /* 0x002fe2000001160f */
[----:B------:R-:W-:-:S04]  /*26e0*/  DEPBAR.LE SB0, 0x0 ;  /* 0x000080000000791a */ /* 0x000fc80000000000 */
[----:B------:R-:W-:Y:S01]  /*26f0*/  BAR.SYNC.DEFER_BLOCKING 0x0 ;  /* 0x0000000000007b1d */ /* 0x000fe20000010000 */
[----:B------:R-:W-:Y:S01]  /*2700*/  IMAD.SHL.U32 R4, R11, 0x20, RZ ;  /* 0x000000200b047824 */ /* 0x000fe200078e00ff */
[----:B------:R-:W-:Y:S01]  /*2710*/  LOP3.LUT R5, R16, R5, RZ, 0x3c, !PT ;  /* 0x0000000510057212 */ /* 0x000fe200078e3cff */
[----:B------:R-:W-:-:S03]  /*2720*/  @!P2 IMAD.MOV.U32 R16, RZ, RZ, R18 ;  /* 0x000000ffff10a224 */ /* 0x000fc600078e0012 */
[----:B------:R-:W-:Y:S01]  /*2730*/  @!P4 IADD3.X R13, R149, R13, R4, P1, !PT ;  /* 0x0000000d950dc210 */ /* 0x000fe20000ffe404 */
[C---:B------:R-:W-:Y:S01]  /*2740*/  IMAD R4, R35.reuse, 0x400, R6 ;  /* 0x0000040023047824 */ /* 0x040fe200078e0206 */
[C---:B------:R-:W-:Y:S01]  /*2750*/  @!P3 LEA R18, P1, R10.reuse, R148, 0x6 ;  /* 0x000000940a12b211 */ /* 0x040fe200078230ff */
[----:B------:R-:W-:Y:S02]  /*2760*/  IMAD R35, R35, 0x10, R93 ;  /* 0x0000001023237824 */ /* 0x000fe400078e025d */
[C---:B------:R-:W-:Y:S01]  /*2770*/  IMAD.IADD R145, R5.reuse, 0x1, R4 ;  /* 0x0000000105917824 */ /* 0x040fe200078e0204 */
[----:B------:R-:W-:Y:S01]  /*2780*/  @!P3 LEA.HI.X R19, R10, R149, R11, 0x6, P1 ;  /* 0x000000950a13b211 */ /* 0x000fe200008f340b */
[----:B------:R-:W-:Y:S01]  /*2790*/  IMAD.MOV.U32 R4, RZ, RZ, 0x10 ;  /* 0x00000010ff047424 */ /* 0x000fe200078e00ff */
[----:B------:R-:W-:Y:S02]  /*27a0*/  LOP3.LUT R5, R5, R6, RZ, 0xfc, !PT ;  /* 0x0000000605057212 */ /* 0x000fe400078efcff */
[----:B------:R-:W-:Y:S01]  /*27b0*/  LEA R145, R145, UR4, 0x1 ;  /* 0x0000000491917c11 */ /* 0x000fe2000f8e08ff */
        /* <DEDUP_REMOVED lines=33> */
[----:B-1----:R-:W2:Y:S01]  /*29d0*/  LDSM.16.M88.4 R12, [R144+0x4000] ;  /* 0x00400000900c783b */ /* 0x002ea20000000200 */
[----:B------:R-:W-:Y:S01]  /*29e0*/  @P3 VIADD R142, R3, 0xffffffe0 ;  /* 0xffffffe0038e3836 */ /* 0x000fe20000000000 */
[----:B------:R-:W-:Y:S01]  /*29f0*/  LOP3.LUT P1, RZ, R0, 0x4, RZ, 0xc0, !PT ;  /* 0x0000000400ff7812 */ /* 0x000fe2000782c0ff */
[----:B------:R-:W-:Y:S01]  /*2a00*/  IMAD R143, R4, 0x2, R145 ;  /* 0x00000002048f7824 */ /* 0x000fe200078e0291 */
[----:B------:R-:W1:Y:S01]  /*2a10*/  LDSM.16.M88.4 R48, [R144+0x5000] ;  /* 0x005000009030783b */ /* 0x000e620000000200 */
[----:B------:R-:W-:-:S02]  /*2a20*/  IMAD.MOV.U32 R3, RZ, RZ, 0x20 ;  /* 0x00000020ff037424 */ /* 0x000fc400078e00ff */
[C---:B------:R-:W-:Y:S01]  /*2a30*/  VIADD R134, R142.reuse, 0x800 ;  /* 0x000008008e867836 */ /* 0x040fe20000000000 */
[----:B------:R-:W-:Y:S01]  /*2a40*/  LDSM.16.M88.4 R64, [R143] ;  /* 0x000000008f40783b */ /* 0x000fe20000000200 */
[C---:B------:R-:W-:Y:S01]  /*2a50*/  VIADD R133, R142.reuse, 0x1000 ;  /* 0x000010008e857836 */ /* 0x040fe20000000000 */
[C---:B------:R-:W-:Y:S01]  /*2a60*/  SEL R0, R3.reuse, 0xffffffe0, !P2 ;  /* 0xffffffe003007807 */ /* 0x040fe20005000000 */
[C---:B------:R-:W-:Y:S01]  /*2a70*/  VIADD R132, R142.reuse, 0x1800 ;  /* 0x000018008e847836 */ /* 0x040fe20000000000 */
[----:B------:R-:W3:Y:S01]  /*2a80*/  LDSM.16.M88.4 R20, [R142] ;  /* 0x000000008e14783b */ /* 0x000ee20000000200 */
[----:B------:R-:W-:Y:S01]  /*2a90*/  SEL R3, R3, 0xffffffe0, !P1 ;  /* 0xffffffe003037807 */ /* 0x000fe20004800000 */
[----:B------:R-:W-:Y:S01]  /*2aa0*/  VIADD R130, R142, 0x2000 ;  /* 0x000020008e827836 */ /* 0x000fe20000000000 */
[----:B------:R-:W-:Y:S01]  /*2ab0*/  ISETP.GT.AND P2, PT, R150, R147, PT ;  /* 0x000000939600720c */ /* 0x000fe20003f44270 */
[----:B------:R-:W4:Y:S01]  /*2ac0*/  LDSM.16.M88.4 R80, [R144+0x4800] ;  /* 0x004800009050783b */ /* 0x000f220000000200 */
[----:B------:R-:W-:-:S02]  /*2ad0*/  IMAD R141, R0, 0x2, R145 ;  /* 0x00000002008d7824 */ /* 0x000fc400078e0291 */
[C---:B------:R-:W-:Y:S01]  /*2ae0*/  IMAD R138, R3.reuse, 0x2, R144 ;  /* 0x00000002038a7824 */ /* 0x040fe200078e0290 */
[----:B------:R-:W4:Y:S01]  /*2af0*/  LDSM.16.M88.4 R72, [R144+0x5800] ;  /* 0x005800009048783b */ /* 0x000f220000000200 */
[----:B------:R-:W-:Y:S02]  /*2b00*/  IMAD R140, R0, 0x2, R143 ;  /* 0x00000002008c7824 */ /* 0x000fe400078e028f */
[----:B------:R-:W-:Y:S01]  /*2b10*/  IMAD R131, R3, 0x2, R142 ;  /* 0x0000000203837824 */ /* 0x000fe200078e028e */
[----:B------:R-:W4:Y:S01]  /*2b20*/  LDSM.16.M88.4 R60, [R142+0x1000] ;  /* 0x001000008e3c783b */ /* 0x000f220000000200 */
[C---:B------:R-:W-:Y:S02]  /*2b30*/  VIADD R129, R142.reuse, 0x2800 ;  /* 0x000028008e817836 */ /* 0x040fe40000000000 */
[C---:B------:R-:W-:Y:S01]  /*2b40*/  VIADD R128, R142.reuse, 0x3000 ;  /* 0x000030008e807836 */ /* 0x040fe20000000000 */
[----:B------:R-:W-:Y:S01]  /*2b50*/  LDSM.16.M88.4 R36, [R141] ;  /* 0x000000008d24783b */ /* 0x000fe20000000200 */
[----:B------:R-:W3:Y:S01]  /*2b60*/  @!P2 LDC.64 R100, c[0x0][0x218] ;  /* 0x00008600ff64ab82 */ /* 0x000ee20000000a00 */
[----:B------:R-:W-:-:S02]  /*2b70*/  VIADD R102, R142, 0x3800 ;  /* 0x000038008e667836 */ /* 0x000fc40000000000 */
[----:B------:R-:W4:Y:S04]  /*2b80*/  LDSM.16.M88.4 R28, [R138+0x4000] ;  /* 0x004000008a1c783b */ /* 0x000f280000000200 */
[----:B------:R-:W4:Y:S01]  /*2b90*/  LDSM.16.M88.4 R68, [R142+0x800] ;  /* 0x000800008e44783b */ /* 0x000f220000000200 */
[C---:B--2---:R-:W-:Y:S03]  /*2ba0*/  HMMA.16816.F32.BF16 R16, R40.reuse, R12, RZ ;  /* 0x0000000c2810723c */ /* 0x044fe600000418ff */
[----:B------:R-:W2:Y:S04]  /*2bb0*/  LDSM.16.M88.4 R56, [R142+0x1800] ;  /* 0x001800008e38783b */ /* 0x000ea80000000200 */
[----:B------:R-:W-:Y:S01]  /*2bc0*/  LDSM.16.M88.4 R24, [R138+0x4800] ;  /* 0x004800008a18783b */ /* 0x000fe20000000200 */
[C---:B------:R-:W-:Y:S03]  /*2bd0*/  HMMA.16816.F32.BF16 R12, R40.reuse, R14, RZ ;  /* 0x0000000e280c723c */ /* 0x040fe600000418ff */
[----:B------:R-:W-:Y:S03]  /*2be0*/  LDSM.16.M88.4 R88, [R138+0x5800] ;  /* 0x005800008a58783b */ /* 0x000fe60000000200 */
[----:B-1----:R-:W-:Y:S01]  /*2bf0*/  HMMA.16816.F32.BF16 R52, R40, R48, RZ ;  /* 0x000000302834723c */ /* 0x002fe200000418ff */
[----:B------:R-:W-:Y:S01]  /*2c00*/  LDSM.16.M88.4 R76, [R140] ;  /* 0x000000008c4c783b */ /* 0x000fe20000000200 */
[----:B---3--:R-:W-:-:S03]  /*2c10*/  @!P2 LEA R156, P1, R103, R100, 0x1 ;  /* 0x00000064679ca211 */ /* 0x008fc600078208ff */
[----:B------:R-:W0:Y:S01]  /*2c20*/  LDGDEPBAR ;  /* 0x00000000000079af */ /* 0x000e220000000000 */
[----:B------:R-:W-:Y:S01]  /*2c30*/  HMMA.16816.F32.BF16 R48, R40, R50, RZ ;  /* 0x000000322830723c */ /* 0x000fe200000418ff */
[----:B------:R-:W-:-:S05]  /*2c40*/  @!P2 LEA.HI.X R157, R103, R101, R158, 0x1, P1 ;  /* 0x00000065679da211 */ /* 0x000fca00008f0c9e */
[C---:B------:R-:W-:Y:S06]  /*2c50*/  HMMA.16816.F32.BF16 R16, R64.reuse, R20, R16 ;  /* 0x000000144010723c */ /* 0x040fec0000041810 */
[----:B------:R-:W-:Y:S01]  /*2c60*/  HMMA.16816.F32.BF16 R12, R64, R22, R12 ;  /* 0x00000016400c723c */ /* 0x000fe2000004180c */
[----:B------:R-:W1:Y:S05]  /*2c70*/  LDSM.16.M88.4 R20, [R138+0x5000] ;  /* 0x005000008a14783b */ /* 0x000e6a0000000200 */
[C---:B----4-:R-:W-:Y:S06]  /*2c80*/  HMMA.16816.F32.BF16 R84, R40.reuse, R80, RZ ;  /* 0x000000502854723c */ /* 0x050fec00000418ff */
[C---:B------:R-:W-:Y:S06]  /*2c90*/  HMMA.16816.F32.BF16 R80, R40.reuse, R82, RZ ;  /* 0x000000522850723c */ /* 0x040fec00000418ff */
[C---:B------:R-:W-:Y:S06]  /*2ca0*/  HMMA.16816.F32.BF16 R44, R40.reuse, R72, RZ ;  /* 0x00000048282c723c */ /* 0x040fec00000418ff */
[----:B------:R-:W-:Y:S01]  /*2cb0*/  HMMA.16816.F32.BF16 R40, R40, R74, RZ ;  /* 0x0000004a2828723c */ /* 0x000fe200000418ff */
[----:B------:R-:W3:Y:S05]  /*2cc0*/  LDSM.16.M88.4 R72, [R131] ;  /* 0x000000008348783b */ /* 0x000eea0000000200 */
[C---:B------:R-:W-:Y:S06]  /*2cd0*/  HMMA.16816.F32.BF16 R52, R64.reuse, R60, R52 ;  /* 0x0000003c4034723c */ /* 0x040fec0000041834 */
[----:B------:R-:W-:Y:S01]  /*2ce0*/  HMMA.16816.F32.BF16 R48, R64, R62, R48 ;  /* 0x0000003e4030723c */ /* 0x000fe20000041830 */
[----:B------:R-:W-:Y:S05]  /*2cf0*/  LDSM.16.M88.4 R60, [R145+0x2000] ;  /* 0x00200000913c783b */ /* 0x000fea0000000200 */
[C---:B------:R-:W-:Y:S06]  /*2d00*/  HMMA.16816.F32.BF16 R16, R36.reuse, R28, R16 ;  /* 0x0000001c2410723c */ /* 0x040fec0000041810 */
[----:B------:R-:W-:Y:S01]  /*2d10*/  HMMA.16816.F32.BF16 R12, R36, R30, R12 ;  /* 0x0000001e240c723c */ /* 0x000fe2000004180c */
[----:B------:R-:W4:Y:S05]  /*2d20*/  LDSM.16.M88.4 R28, [R131+0x1000] ;  /* 0x00100000831c783b */ /* 0x000f2a0000000200 */
[C---:B------:R-:W-:Y:S06]  /*2d30*/  HMMA.16816.F32.BF16 R84, R64.reuse, R68, R84 ;  /* 0x000000444054723c */ /* 0x040fec0000041854 */
[C---:B------:R-:W-:Y:S01]  /*2d40*/  HMMA.16816.F32.BF16 R80, R64.reuse, R70, R80 ;  /* 0x000000464050723c */ /* 0x040fe20000041850 */
[----:B------:R-:W4:Y:S05]  /*2d50*/  LDSM.16.M88.4 R68, [R131+0x800] ;  /* 0x000800008344783b */ /* 0x000f2a0000000200 */
[C---:B--2---:R-:W-:Y:S06]  /*2d60*/  HMMA.16816.F32.BF16 R44, R64.reuse, R56, R44 ;  /* 0x00000038402c723c */ /* 0x044fec000004182c */
[----:B------:R-:W-:Y:S01]  /*2d70*/  HMMA.16816.F32.BF16 R40, R64, R58, R40 ;  /* 0x0000003a4028723c */ /* 0x000fe20000041828 */
[----:B------:R-:W2:Y:S04]  /*2d80*/  LDSM.16.M88.4 R64, [R131+0x1800] ;  /* 0x001800008340783b */ /* 0x000ea80000000200 */
[----:B------:R-:W2:Y:S01]  /*2d90*/  LDSM.16.M88.4 R56, [R144+0x6000] ;  /* 0x006000009038783b */ /* 0x000ea20000000200 */
        /* <DEDUP_REMOVED lines=19> */
[C---:B--2---:R-:W-:Y:S06]  /*2ed0*/  HMMA.16816.F32.BF16 R44, R76.reuse, R64, R44 ;  /* 0x000000404c2c723c */ /* 0x044fec000004182c */
[----:B------:R-:W-:Y:S01]  /*2ee0*/  HMMA.16816.F32.BF16 R40, R76, R66, R40 ;  /* 0x000000424c28723c */ /* 0x000fe20000041828 */
[----:B------:R-:W2:Y:S04]  /*2ef0*/  LDSM.16.M88.4 R76, [R142+0x3800] ;  /* 0x003800008e4c783b */ /* 0x000ea80000000200 */
[----:B------:R-:W-:Y:S01]  /*2f00*/  LDSM.16.M88.4 R64, [R141+0x2000] ;  /* 0x002000008d40783b */ /* 0x000fe20000000200 */
        /* <DEDUP_REMOVED lines=17> */
[C---:B------:R-:W-:Y:S06]  /*3020*/  HMMA.16816.F32.BF16 R84, R72.reuse, R68, R84 ;  /* 0x000000444854723c */ /* 0x040fec0000041854 */
[C---:B------:R-:W-:Y:S01]  /*3030*/  HMMA.16816.F32.BF16 R80, R72.reuse, R70, R80 ;  /* 0x000000464850723c */ /* 0x040fe20000041850 */
[----:B------:R-:W4:Y:S05]  /*3040*/  LDSM.16.M88.4 R68, [R131+0x2800] ;  /* 0x002800008344783b */ /* 0x000f2a0000000200 */
[C---:B------:R-:W-:Y:S01]  /*3050*/  HMMA.16816.F32.BF16 R48, R72.reuse, R30, R48 ;  /* 0x0000001e4830723c */ /* 0x040fe20000041830 */
[----:B------:R-:W-:Y:S05]  /*3060*/  LDSM.16.M88.4 R28, [R131+0x3800] ;  /* 0x00380000831c783b */ /* 0x000fea0000000200 */
[C---:B--2---:R-:W-:Y:S06]  /*3070*/  HMMA.16816.F32.BF16 R44, R72.reuse, R76, R44 ;  /* 0x0000004c482c723c */ /* 0x044fec000004182c */
[----:B------:R-:W-:Y:S06]  /*3080*/  HMMA.16816.F32.BF16 R40, R72, R78, R40 ;  /* 0x0000004e4828723c */ /* 0x000fec0000041828 */
[C---:B------:R-:W-:Y:S06]  /*3090*/  HMMA.16816.F32.BF16 R16, R64.reuse, R56, R16 ;  /* 0x000000384010723c */ /* 0x040fec0000041810 */
[----:B------:R-:W-:Y:S01]  /*30a0*/  HMMA.16816.F32.BF16 R56, R64, R58, R12 ;  /* 0x0000003a4038723c */ /* 0x000fe2000004180c */
[----:B------:R-:W2:Y:S01]  /*30b0*/  LDSM.16.M88.4 R12, [R131+0x3000] ;  /* 0x00300000830c783b */ /* 0x000ea20000000200 */
[----:B------:R-:W-:-:S04]  /*30c0*/  DEPBAR.LE SB0, 0x0 ;  /* 0x000080000000791a */ /* 0x000fc80000000000 */
[C---:B-1----:R-:W-:Y:S06]  /*30d0*/  HMMA.16816.F32.BF16 R52, R64.reuse, R20, R52 ;  /* 0x000000144034723c */ /* 0x042fec0000041834 */
[----:B------:R-:W-:Y:S01]  /*30e0*/  HMMA.16816.F32.BF16 R84, R64, R24, R84 ;  /* 0x000000184054723c */ /* 0x000fe20000041854 */
[----:B------:R-:W-:-:S05]  /*30f0*/  LOP3.LUT R20, R95, 0xffffffe0, RZ, 0xc0, !PT ;  /* 0xffffffe05f147812 */ /* 0x000fca00078ec0ff */
[----:B------:R-:W-:Y:S01]  /*3100*/  IMAD.IADD R3, R33, 0x1, -R20 ;  /* 0x0000000121037824 */ /* 0x000fe200078e0a14 */
[C---:B------:R-:W-:Y:S04]  /*3110*/  HMMA.16816.F32.BF16 R80, R64.reuse, R26, R80 ;  /* 0x0000001a4050723c */ /* 0x040fe80000041850 */
[----:B------:R-:W-:Y:S02]  /*3120*/  SHF.R.S32.HI R20, RZ, 0x1f, R3 ;  /* 0x0000001fff147819 */ /* 0x000fe40000011403 */
[----:B------:R-:W-:Y:S02]  /*3130*/  HMMA.16816.F32.BF16 R48, R64, R22, R48 ;  /* 0x000000164030723c */ /* 0x000fe40000041830 */
[----:B------:R-:W-:-:S04]  /*3140*/  LEA.HI R20, R20, R3, RZ, 0x2 ;  /* 0x0000000314147211 */ /* 0x000fc800078f10ff */
[----:B------:R-:W-:Y:S01]  /*3150*/  HMMA.16816.F32.BF16 R44, R64, R88, R44 ;  /* 0x00000058402c723c */ /* 0x000fe2000004182c */
[----:B------:R-:W-:-:S04]  /*3160*/  SHF.R.S32.HI R152, RZ, 0x2, R20 ;  /* 0x00000002ff987819 */ /* 0x000fc80000011414 */
[----:B------:R-:W-:Y:S01]  /*3170*/  IADD3 R3, R35, 0x1, R152 ;  /* 0x0000000123037810 */ /* 0x000fe20007ffe098 */
[----:B------:R-:W-:Y:S03]  /*3180*/  HMMA.16816.F32.BF16 R40, R64, R90, R40 ;  /* 0x0000005a4028723c */ /* 0x000fe60000041828 */
[----:B------:R-:W-:-:S03]  /*3190*/  IADD3 R3, R7, R3, -R94 ;  /* 0x0000000307037210 */ /* 0x000fc60007ffe85e */
[C---:B---3--:R-:W-:Y:S02]  /*31a0*/  HMMA.16816.F32.BF16 R16, R36.reuse, R60, R16 ;  /* 0x0000003c2410723c */ /* 0x048fe40000041810 */
[----:B------:R-:W-:Y:S02]  /*31b0*/  IMAD.IADD R92, R3, 0x1, R92 ;  /* 0x00000001035c7824 */ /* 0x000fe400078e025c */
[----:B------:R-:W-:Y:S02]  /*31c0*/  IMAD.SHL.U32 R3, R33, 0x2, RZ ;  /* 0x0000000221037824 */ /* 0x000fe400078e00ff */
[C---:B------:R-:W-:Y:S01]  /*31d0*/  HMMA.16816.F32.BF16 R56, R36.reuse, R62, R56 ;  /* 0x0000003e2438723c */ /* 0x040fe20000041838 */
[C---:B------:R-:W-:Y:S02]  /*31e0*/  VIMNMX R160, R92.reuse, R7, PT ;  /* 0x000000075ca07248 */ /* 0x040fe40003fe0100 */
[----:B------:R-:W-:Y:S02]  /*31f0*/  VIADDMNMX R159, R92, 0x8, R7, PT ;  /* 0x000000085c9f7846 */ /* 0x000fe40003800107 */
[----:B------:R-:W-:Y:S01]  /*3200*/  LOP3.LUT R3, R3, 0x6, RZ, 0xc0, !PT ;  /* 0x0000000603037812 */ /* 0x000fe200078ec0ff */
[C---:B----4-:R-:W-:Y:S06]  /*3210*/  HMMA.16816.F32.BF16 R84, R36.reuse, R68, R84 ;  /* 0x000000442454723c */ /* 0x050fec0000041854 */
[C---:B------:R-:W-:Y:S06]  /*3220*/  HMMA.16816.F32.BF16 R80, R36.reuse, R70, R80 ;  /* 0x000000462450723c */ /* 0x040fec0000041850 */
[C---:B--2---:R-:W-:Y:S06]  /*3230*/  HMMA.16816.F32.BF16 R52, R36.reuse, R12, R52 ;  /* 0x0000000c2434723c */ /* 0x044fec0000041834 */
[C---:B------:R-:W-:Y:S06]  /*3240*/  HMMA.16816.F32.BF16 R48, R36.reuse, R14, R48 ;  /* 0x0000000e2430723c */ /* 0x040fec0000041830 */
[C---:B------:R-:W-:Y:S06]  /*3250*/  HMMA.16816.F32.BF16 R44, R36.reuse, R28, R44 ;  /* 0x0000001c242c723c */ /* 0x040fec000004182c */
        /* <DEDUP_REMOVED lines=64> */
.L_x_7572:
[----:B------:R-:W-:-:S04]  /*3660*/  LEA R6, -R8, RZ, 0x6 ;  /* 0x000000ff08067211 */ /* 0x000fc800078e31ff */
[----:B------:R-:W-:-:S07]  /*3670*/  SHF.R.S32.HI R13, RZ, 0x1f, R6 ;  /* 0x0000001fff0d7819 */ /* 0x000fce0000011406 */
.L_x_7573:
        /* <DEDUP_REMOVED lines=25> */
.L_x_7571:
[----:B------:R-:W-:Y:S01]  /*3810*/  IMAD.IADD R3, R2, 0x1, R3 ;  /* 0x0000000102037824 */ /* 0x000fe200078e0203 */
[----:B------:R-:W-:Y:S01]  /*3820*/  ULDC UR6, c[0x0][0x2ec] ;  /* 0x0000bb0000067ab9 */ /* 0x000fe20000000800 */
[----:B------:R-:W-:Y:S02]  /*3830*/  LEA R139, R5, UR4, 0x1 ;  /* 0x00000004058b7c11 */ /* 0x000fe4000f8e08ff */
[C---:B------:R-:W-:Y:S02]  /*3840*/  VIADD R6, R3.reuse, 0x1 ;  /* 0x0000000103067836 */ /* 0x040fe40000000000 */
[C---:B------:R-:W-:Y:S01]  /*3850*/  VIADD R2, R3.reuse, 0x8 ;  /* 0x0000000803027836 */ /* 0x040fe20000000000 */
[----:B------:R-:W-:Y:S01]  /*3860*/  LDSM.16.MT88.4 R36, [R139+0x8000] ;  /* 0x008000008b24783b */ /* 0x000fe20000004200 */
[C---:B------:R-:W-:Y:S01]  /*3870*/  VIADD R23, R3.reuse, 0x19 ;  /* 0x0000001903177836 */ /* 0x040fe20000000000 */
[CC--:B------:R-:W-:Y:S01]  /*3880*/  ISETP.GE.AND P2, PT, R6.reuse, R160.reuse, PT ;  /* 0x000000a00600720c */ /* 0x0c0fe20003f46270 */
[C---:B-1----:R-:W-:Y:S01]  /*3890*/  VIADD R21, R3.reuse, 0x21 ;  /* 0x0000002103157836 */ /* 0x042fe20000000000 */
[-C--:B------:R-:W-:Y:S01]  /*38a0*/  ISETP.GE.AND P4, PT, R6, R159.reuse, PT ;  /* 0x0000009f0600720c */ /* 0x080fe20003f86270 */
[C---:B------:R-:W-:Y:S01]  /*38b0*/  VIADD R6, R3.reuse, 0x9 ;  /* 0x0000000903067836 */ /* 0x040fe20000000000 */
[-C--:B------:R-:W-:Y:S01]  /*38c0*/  ISETP.GE.AND P1, PT, R2, R160.reuse, PT ;  /* 0x000000a00200720c */ /* 0x080fe20003f26270 */
[----:B------:R-:W-:Y:S01]  /*38d0*/  VIADD R15, R3, 0x30 ;  /* 0x00000030030f7836 */ /* 0x000fe20000000000 */
[----:B------:R-:W-:Y:S01]  /*38e0*/  FSEL R24, R17, -INF , !P2 ;  /* 0xff80000011187808 */ /* 0x000fe20005000000 */
[C---:B------:R-:W-:Y:S01]  /*38f0*/  VIADD R17, R3.reuse, 0x29 ;  /* 0x0000002903117836 */ /* 0x040fe20000000000 */
[-C--:B------:R-:W-:Y:S01]  /*3900*/  ISETP.GE.AND P5, PT, R6, R159.reuse, PT ;  /* 0x0000009f0600720c */ /* 0x080fe20003fa6270 */
[C---:B------:R-:W-:Y:S01]  /*3910*/  VIADD R13, R3.reuse, 0x31 ;  /* 0x00000031030d7836 */ /* 0x040fe20000000000 */
[----:B------:R-:W-:Y:S01]  /*3920*/  ISETP.GE.AND P3, PT, R2, R159, PT ;  /* 0x0000009f0200720c */ /* 0x000fe20003f66270 */
[----:B------:R-:W-:Y:S01]  /*3930*/  VIADD R2, R3, 0x10 ;  /* 0x0000001003027836 */ /* 0x000fe20000000000 */
[----:B------:R-:W-:Y:S01]  /*3940*/  FSEL R12, R59, -INF , !P5 ;  /* 0xff8000003b0c7808 */ /* 0x000fe20006800000 */
[C---:B------:R-:W-:Y:S01]  /*3950*/  VIADD R7, R3.reuse, 0x38 ;  /* 0x0000003803077836 */ /* 0x040fe20000000000 */
[CC--:B------:R-:W-:Y:S01]  /*3960*/  ISETP.GE.AND P5, PT, R3.reuse, R160.reuse, PT ;  /* 0x000000a00300720c */ /* 0x0c0fe20003fa6270 */
[--C-:B------:R-:W-:Y:S01]  /*3970*/  IMAD R137, R4, 0x2, R139.reuse ;  /* 0x0000000204897824 */ /* 0x100fe200078e028b */
[----:B------:R-:W-:Y:S01]  /*3980*/  ISETP.GE.AND P6, PT, R6, R160, PT ;  /* 0x000000a00600720c */ /* 0x000fe20003fc6270 */
[----:B------:R-:W-:Y:S01]  /*3990*/  VIADD R6, R3, 0x11 ;  /* 0x0000001103067836 */ /* 0x000fe20000000000 */
[----:B------:R-:W-:Y:S01]  /*39a0*/  FSEL R26, R16, -INF , !P5 ;  /* 0xff800000101a7808 */ /* 0x000fe20006800000 */
[----:B------:R-:W-:Y:S01]  /*39b0*/  IMAD R136, R0, 0x2, R139 ;  /* 0x0000000200887824 */ /* 0x000fe200078e028b */
[----:B------:R-:W-:Y:S01]  /*39c0*/  FSEL R56, R56, -INF , !P1 ;  /* 0xff80000038387808 */ /* 0x000fe20004800000 */
[----:B------:R-:W-:Y:S01]  /*39d0*/  IMAD R135, R0, 0x2, R137 ;  /* 0x0000000200877824 */ /* 0x000fe200078e0289 */
[----:B------:R-:W-:Y:S01]  /*39e0*/  FMNMX.FTZ R25, R26, R24, !PT ;  /* 0x000000181a197209 */ /* 0x000fe20007810000 */
[----:B------:R-:W-:Y:S01]  /*39f0*/  LDSM.16.MT88.4 R68, [R139+0xa000] ;  /* 0x00a000008b44783b */ /* 0x000fe20000004200 */
[----:B------:R-:W-:-:S02]  /*3a00*/  FSEL R58, R58, -INF , !P3 ;  /* 0xff8000003a3a7808 */ /* 0x000fc40005800000 */
[CC--:B------:R-:W-:Y:S01]  /*3a10*/  ISETP.GE.AND P1, PT, R2.reuse, R160.reuse, PT ;  /* 0x000000a00200720c */ /* 0x0c0fe20003f26270 */
[----:B------:R-:W-:Y:S01]  /*3a20*/  LDSM.16.MT88.4 R60, [R135+0x8000] ;  /* 0x00800000873c783b */ /* 0x000fe20000004200 */
[----:B------:R-:W-:Y:S02]  /*3a30*/  ISETP.GE.AND P3, PT, R2, R159, PT ;  /* 0x0000009f0200720c */ /* 0x000fe40003f66270 */
[----:B------:R-:W-:Y:S01]  /*3a40*/  FSEL R2, R57, -INF , !P6 ;  /* 0xff80000039027808 */ /* 0x000fe20007000000 */
[----:B------:R-:W-:Y:S01]  /*3a50*/  LDSM.16.MT88.4 R76, [R137+0xa000] ;  /* 0x00a00000894c783b */ /* 0x000fe20000004200 */
[----:B------:R-:W-:Y:S02]  /*3a60*/  FMNMX.FTZ R25, R56, R25, !PT ;  /* 0x0000001938197209 */ /* 0x000fe40007810000 */
[C---:B------:R-:W-:Y:S02]  /*3a70*/  ISETP.GE.AND P6, PT, R6.reuse, R160, PT ;  /* 0x000000a00600720c */ /* 0x040fe40003fc6270 */
[----:B------:R-:W-:Y:S01]  /*3a80*/  ISETP.GE.AND P2, PT, R6, R159, PT ;  /* 0x0000009f0600720c */ /* 0x000fe20003f46270 */
[----:B------:R-:W-:Y:S01]  /*3a90*/  VIADD R6, R3, 0x18 ;  /* 0x0000001803067836 */ /* 0x000fe20000000000 */
[----:B------:R-:W-:-:S02]  /*3aa0*/  FSEL R84, R84, -INF , !P1 ;  /* 0xff80000054547808 */ /* 0x000fc40004800000 */
[----:B------:R-:W-:Y:S02]  /*3ab0*/  FMNMX.FTZ R25, R2, R25, !PT ;  /* 0x0000001902197209 */ /* 0x000fe40007810000 */
[-C--:B------:R-:W-:Y:S02]  /*3ac0*/  ISETP.GE.AND P5, PT, R6, R160.reuse, PT ;  /* 0x000000a00600720c */ /* 0x080fe40003fa6270 */
[----:B------:R-:W-:Y:S02]  /*3ad0*/  FSEL R22, R85, -INF , !P6 ;  /* 0xff80000055167808 */ /* 0x000fe40007000000 */
[----:B------:R-:W-:Y:S02]  /*3ae0*/  FMNMX.FTZ R25, R84, R25, !PT ;  /* 0x0000001954197209 */ /* 0x000fe40007810000 */
[----:B------:R-:W-:Y:S01]  /*3af0*/  FSEL R14, R19, -INF , !P4 ;  /* 0xff800000130e7808 */ /* 0x000fe20006000000 */
[C---:B------:R-:W-:Y:S01]  /*3b00*/  VIADD R19, R3.reuse, 0x28 ;  /* 0x0000002803137836 */ /* 0x040fe20000000000 */
[-C--:B------:R-:W-:Y:S01]  /*3b10*/  ISETP.GE.AND P1, PT, R6, R159.reuse, PT ;  /* 0x0000009f0600720c */ /* 0x080fe20003f26270 */
[C---:B------:R-:W-:Y:S01]  /*3b20*/  VIADD R6, R3.reuse, 0x20 ;  /* 0x0000002003067836 */ /* 0x040fe20000000000 */
[C---:B------:R-:W-:Y:S01]  /*3b30*/  ISETP.GE.AND P4, PT, R3.reuse, R159, PT ;  /* 0x0000009f0300720c */ /* 0x040fe20003f86270 */
[----:B------:R-:W-:Y:S01]  /*3b40*/  VIADD R3, R3, 0x39 ;  /* 0x0000003903037836 */ /* 0x000fe20000000000 */
[----:B------:R-:W-:-:S02]  /*3b50*/  ISETP.GE.AND P6, PT, R23, R160, PT ;  /* 0x000000a01700720c */ /* 0x000fc40003fc6270 */
[----:B------:R-:W-:Y:S02]  /*3b60*/  FSEL R80, R80, -INF , !P5 ;  /* 0xff80000050507808 */ /* 0x000fe40006800000 */
[----:B------:R-:W-:Y:S02]  /*3b70*/  FMNMX.FTZ R25, R22, R25, !PT ;  /* 0x0000001916197209 */ /* 0x000fe40007810000 */
[----:B------:R-:W-:Y:S02]  /*3b80*/  FSEL R18, R18, -INF , !P4 ;  /* 0xff80000012127808 */ /* 0x000fe40006000000 */
[----:B------:R-:W-:Y:S02]  /*3b90*/  ISETP.GE.AND P4, PT, R6, R160, PT ;  /* 0x000000a00600720c */ /* 0x000fe40003f86270 */
[----:B------:R-:W-:Y:S02]  /*3ba0*/  FSEL R20, R81, -INF , !P6 ;  /* 0xff80000051147808 */ /* 0x000fe40007000000 */
[----:B------:R-:W-:-:S02]  /*3bb0*/  FMNMX.FTZ R25, R80, R25, !PT ;  /* 0x0000001950197209 */ /* 0x000fc40007810000 */
[-C--:B------:R-:W-:Y:S02]  /*3bc0*/  ISETP.GE.AND P5, PT, R21, R160.reuse, PT ;  /* 0x000000a01500720c */ /* 0x080fe40003fa6270 */
[----:B------:R-:W-:Y:S02]  /*3bd0*/  FSEL R174, R52, -INF , !P4 ;  /* 0xff80000034ae7808 */ /* 0x000fe40006000000 */
[----:B------:R-:W-:Y:S02]  /*3be0*/  FMNMX.FTZ R25, R20, R25, !PT ;  /* 0x0000001914197209 */ /* 0x000fe40007810000 */
        /* <DEDUP_REMOVED lines=12> */
[----:B------:R-:W-:Y:S02]  /*3cb0*/  FMNMX.FTZ R27, R168, R27, !PT ;  /* 0x0000001ba81b7209 */ /* 0x000fe40007810000 */
[----:B------:R-:W-:Y:S02]  /*3cc0*/  ISETP.GE.AND P5, PT, R7, R160, PT ;  /* 0x000000a00700720c */ /* 0x000fe40003fa6270 */
[----:B------:R-:W-:-:S02]  /*3cd0*/  FSEL R119, R45, -INF , !P6 ;  /* 0xff8000002d777808 */ /* 0x000fc40007000000 */
[----:B------:R-:W-:Y:S02]  /*3ce0*/  FMNMX.FTZ R25, R58, R25, !PT ;  /* 0x000000193a197209 */ /* 0x000fe40007810000 */
[----:B------:R-:W-:Y:S02]  /*3cf0*/  FMNMX.FTZ R16, R120, R27, !PT ;  /* 0x0000001b78107209 */ /* 0x000fe40007810000 */
[----:B------:R-:W-:Y:S02]  /*3d00*/  ISETP.GE.AND P4, PT, R3, R160, PT ;  /* 0x000000a00300720c */ /* 0x000fe40003f86270 */
[----:B------:R-:W-:Y:S02]  /*3d10*/  FSEL R86, R86, -INF , !P3 ;  /* 0xff80000056567808 */ /* 0x000fe40005800000 */
[----:B------:R-:W-:Y:S02]  /*3d20*/  FSEL R121, R40, -INF , !P5 ;  /* 0xff80000028797808 */ /* 0x000fe40006800000 */
[----:B------:R-:W-:-:S02]  /*3d30*/  FMNMX.FTZ R25, R12, R25, !PT ;  /* 0x000000190c197209 */ /* 0x000fc40007810000 */
[----:B------:R-:W-:Y:S02]  /*3d40*/  FMNMX.FTZ R28, R119, R16, !PT ;  /* 0x00000010771c7209 */ /* 0x000fe40007810000 */
[----:B------:R-:W-:Y:S02]  /*3d50*/  FSEL R16, R87, -INF , !P2 ;  /* 0xff80000057107808 */ /* 0x000fe40005000000 */
[----:B------:R-:W-:Y:S02]  /*3d60*/  FSEL R122, R41, -INF , !P4 ;  /* 0xff800000297a7808 */ /* 0x000fe40006000000 */
[----:B------:R-:W-:Y:S02]  /*3d70*/  FMNMX.FTZ R25, R86, R25, !PT ;  /* 0x0000001956197209 */ /* 0x000fe40007810000 */
[----:B------:R-:W-:Y:S02]  /*3d80*/  FMNMX.FTZ R27, R121, R28, !PT ;  /* 0x0000001c791b7209 */ /* 0x000fe40007810000 */
[----:B------:R-:W-:-:S02]  /*3d90*/  ISETP.GE.AND P2, PT, R23, R159, PT ;  /* 0x0000009f1700720c */ /* 0x000fc40003f46270 */
        /* <DEDUP_REMOVED lines=25> */
[----:B------:R-:W-:Y:S01]  /*3f30*/  FMNMX.FTZ R25, R164, R25, !PT ;  /* 0x00000019a4197209 */ /* 0x000fe20007810000 */
[----:B------:R-:W-:Y:S01]  /*3f40*/  LDSM.16.MT88.4 R44, [R137+0x8000] ;  /* 0x00800000892c783b */ /* 0x000fe20000004200 */
[----:B-1----:R-:W-:-:S02]  /*3f50*/  FMNMX.FTZ R28, R23, R28, !PT ;  /* 0x0000001c171c7209 */ /* 0x002fc40007810000 */
[----:B------:R-:W-:Y:S02]  /*3f60*/  ISETP.GE.AND P2, PT, R3, R159, PT ;  /* 0x0000009f0300720c */ /* 0x000fe40003f46270 */
[----:B------:R-:W-:Y:S01]  /*3f70*/  FSEL R126, R42, -INF , !P1 ;  /* 0xff8000002a7e7808 */ /* 0x000fe20004800000 */
[----:B------:R-:W1:Y:S01]  /*3f80*/  SHFL.BFLY PT, R3, R28, 0x1, 0x1f ;  /* 0x0c201f001c037f89 */ /* 0x000e6200000e0000 */
[----:B------:R-:W-:Y:S02]  /*3f90*/  FMNMX.FTZ R25, R162, R25, !PT ;  /* 0x00000019a2197209 */ /* 0x000fe40007810000 */
[----:B------:R-:W-:Y:S02]  /*3fa0*/  FSEL R124, R43, -INF , !P2 ;  /* 0xff8000002b7c7808 */ /* 0x000fe40005000000 */
[----:B------:R-:W-:Y:S02]  /*3fb0*/  FMNMX.FTZ R25, R126, R25, !PT ;  /* 0x000000197e197209 */ /* 0x000fe40007810000 */
[----:B------:R-:W-:-:S02]  /*3fc0*/  ISETP.GT.AND P4, PT, R150, R147, PT ;  /* 0x000000939600720c */ /* 0x000fc40003f84270 */
        /* <DEDUP_REMOVED lines=28> */
[----:B------:R-:W-:Y:S01]  /*4190*/  LDSM.16.MT88.4 R24, [R135+0x8800] ;  /* 0x008800008718783b */ /* 0x000fe20000004200 */
[C---:B------:R-:W-:Y:S01]  /*41a0*/  FMUL.FTZ R123, R2.reuse, UR6 ;  /* 0x00000006027b7c20 */ /* 0x040fe20008410000 */
[----:B------:R-:W-:Y:S01]  /*41b0*/  FSETP.NEU.FTZ.AND P1, PT, R2, -INF , PT ;  /* 0xff8000000200780b */ /* 0x000fe20003f3d000 */
[----:B------:R-:W-:-:S03]  /*41c0*/  FADD.FTZ R115, R116, R115 ;  /* 0x0000007374737221 */ /* 0x000fc60000010000 */
[----:B------:R-:W-:Y:S01]  /*41d0*/  FSEL R123, R123, RZ, P1 ;  /* 0x000000ff7b7b7208 */ /* 0x000fe20000800000 */
[----:B------:R-:W-:Y:S04]  /*41e0*/  MUFU.EX2 R110, R110 ;  /* 0x0000006e006e7308 */ /* 0x000fe80000000800 */
        /* <DEDUP_REMOVED lines=10> */
[--C-:B------:R-:W-:Y:S01]  /*4290*/  FFMA.FTZ R16, R6, UR6, -R123.reuse ;  /* 0x0000000606107c23 */ /* 0x100fe2000801087b */
[----:B------:R-:W1:Y:S01]  /*42a0*/  LDSM.16.MT88.4 R80, [R136+0xa000] ;  /* 0x00a000008850783b */ /* 0x000e620000004200 */
[--C-:B------:R-:W-:Y:S01]  /*42b0*/  FFMA.FTZ R162, R162, UR6, -R123.reuse ;  /* 0x00000006a2a27c23 */ /* 0x100fe2000801087b */
[----:B------:R-:W-:Y:S01]  /*42c0*/  FFMA.FTZ R126, R126, UR6, -R123 ;  /* 0x000000067e7e7c23 */ /* 0x000fe2000801087b */
[----:B------:R-:W2:Y:S01]  /*42d0*/  MUFU.EX2 R117, R117 ;  /* 0x0000007500757308 */ /* 0x000ea20000000800 */
[----:B------:R-:W-:-:S04]  /*42e0*/  FADD.FTZ R114, R114, R115 ;  /* 0x0000007372727221 */ /* 0x000fc80000010000 */
[----:B------:R-:W-:-:S03]  /*42f0*/  FADD.FTZ R109, R109, R114 ;  /* 0x000000726d6d7221 */ /* 0x000fc60000010000 */
[----:B------:R-:W-:Y:S08]  /*4300*/  MUFU.EX2 R113, R113 ;  /* 0x0000007100717308 */ /* 0x000ff00000000800 */
[----:B------:R-:W3:Y:S01]  /*4310*/  MUFU.EX2 R112, R112 ;  /* 0x0000007000707308 */ /* 0x000ee20000000800 */
[----:B--2---:R-:W-:Y:S01]  /*4320*/  F2FP.BF16.F32.PACK_AB R85, R117, R118 ;  /* 0x000000767555723e */ /* 0x004fe200000010ff */
[----:B------:R-:W-:-:S06]  /*4330*/  FADD.FTZ R118, R118, R117 ;  /* 0x0000007576767221 */ /* 0x000fcc0000010000 */
[----:B------:R-:W2:Y:S08]  /*4340*/  MUFU.EX2 R35, R35 ;  /* 0x0000002300237308 */ /* 0x000eb00000000800 */
[----:B------:R-:W-:Y:S01]  /*4350*/  MUFU.EX2 R106, R106 ;  /* 0x0000006a006a7308 */ /* 0x000fe20000000800 */
[----:B---3--:R-:W-:Y:S01]  /*4360*/  F2FP.BF16.F32.PACK_AB R87, R112, R113 ;  /* 0x000000717057723e */ /* 0x008fe200000010ff */
[----:B------:R-:W-:-:S04]  /*4370*/  FADD.FTZ R113, R113, R118 ;  /* 0x0000007671717221 */ /* 0x000fc80000010000 */
[----:B------:R-:W-:Y:S02]  /*4380*/  FADD.FTZ R112, R112, R113 ;  /* 0x0000007170707221 */ /* 0x000fe40000010000 */
        /* <DEDUP_REMOVED lines=23> */
[----:B------:R-:W-:Y:S01]  /*4500*/  MUFU.EX2 R119, R119 ;  /* 0x0000007700777308 */ /* 0x000fe20000000800 */
[----:B---3--:R-:W-:Y:S01]  /*4510*/  F2FP.BF16.F32.PACK_AB R7, R0, R107 ;  /* 0x0000006b0007723e */ /* 0x008fe200000010ff */
[----:B------:R-:W2:Y:S01]  /*4520*/  LDSM.16.MT88.4 R16, [R135+0xa000] ;  /* 0x00a000008710783b */ /* 0x000ea20000004200 */
[----:B-1----:R-:W-:Y:S01]  /*4530*/  HMMA.16816.F32.BF16 R92, R84, R80, RZ ;  /* 0x00000050545c723c */ /* 0x002fe200000418ff */
[----:B------:R-:W-:-:S04]  /*4540*/  FADD.FTZ R107, R107, R108 ;  /* 0x0000006c6b6b7221 */ /* 0x000fc80000010000 */
[----:B------:R-:W-:Y:S01]  /*4550*/  MUFU.EX2 R121, R121 ;  /* 0x0000007900797308 */ /* 0x000fe20000000800 */
[----:B------:R-:W-:Y:S01]  /*4560*/  HMMA.16816.F32.BF16 R96, R4, R12, R96 ;  /* 0x0000000c0460723c */ /* 0x000fe20000041860 */
[----:B------:R-:W-:-:S05]  /*4570*/  FADD.FTZ R0, R0, R107 ;  /* 0x0000006b00007221 */ /* 0x000fca0000010000 */
[----:B------:R-:W-:Y:S01]  /*4580*/  HMMA.16816.F32.BF16 R36, R4, R14, R36 ;  /* 0x0000000e0424723c */ /* 0x000fe20000041824 */
[----:B------:R-:W1:Y:S01]  /*4590*/  LDSM.16.MT88.4 R12, [R139+0xa800] ;  /* 0x00a800008b0c783b */ /* 0x000e620000004200 */
[----:B------:R-:W-:Y:S04]  /*45a0*/  MUFU.EX2 R122, R122 ;  /* 0x0000007a007a7308 */ /* 0x000fe80000000800 */
[C---:B------:R-:W-:Y:S04]  /*45b0*/  HMMA.16816.F32.BF16 R44, R84.reuse, R46, RZ ;  /* 0x0000002e542c723c */ /* 0x040fe800000418ff */
[----:B------:R-:W-:Y:S02]  /*45c0*/  MUFU.EX2 R162, R162 ;  /* 0x000000a200a27308 */ /* 0x000fe40000000800 */
[C---:B------:R-:W-:Y:S06]  /*45d0*/  HMMA.16816.F32.BF16 R52, R84.reuse, R54, RZ ;  /* 0x000000365434723c */ /* 0x040fec00000418ff */
[C---:B------:R-:W-:Y:S06]  /*45e0*/  HMMA.16816.F32.BF16 R60, R84.reuse, R62, RZ ;  /* 0x0000003e543c723c */ /* 0x040fec00000418ff */
[C---:B------:R-:W-:Y:S06]  /*45f0*/  HMMA.16816.F32.BF16 R76, R84.reuse, R78, RZ ;  /* 0x0000004e544c723c */ /* 0x040fec00000418ff */
[C---:B------:R-:W-:Y:S06]  /*4600*/  HMMA.16816.F32.BF16 R80, R84.reuse, R82, RZ ;  /* 0x000000525450723c */ /* 0x040fec00000418ff */
[C---:B--2---:R-:W-:Y:S06]  /*4610*/  HMMA.16816.F32.BF16 R88, R84.reuse, R16, RZ ;  /* 0x000000105458723c */ /* 0x044fec00000418ff */
        /* <DEDUP_REMOVED lines=13> */
[----:B------:R-:W-:Y:S01]  /*46f0*/  FFMA.FTZ R30, R174, UR6, -R125 ;  /* 0x00000006ae1e7c23 */ /* 0x000fe2000801087d */
[----:B------:R-:W-:Y:S01]  /*4700*/  FFMA.FTZ R31, R180, UR6, -R123 ;  /* 0x00000006b41f7c23 */ /* 0x000fe2000801087b */
        /* <DEDUP_REMOVED lines=12> */
[--C-:B------:R-:W-:Y:S01]  /*47d0*/  FFMA.FTZ R24, R166, UR6, -R123.reuse ;  /* 0x00000006a6187c23 */ /* 0x100fe2000801087b */
[--C-:B------:R-:W-:Y:S01]  /*47e0*/  FFMA.FTZ R125, R164, UR6, -R123.reuse ;  /* 0x00000006a47d7c23 */ /* 0x100fe2000801087b */
[----:B------:R-:W-:-:S02]  /*47f0*/  FFMA.FTZ R166, R124, UR6, -R123 ;  /* 0x000000067ca67c23 */ /* 0x000fc4000801087b */
        /* <DEDUP_REMOVED lines=18> */
[----:B------:R-:W2:Y:S08]  /*4920*/  MUFU.EX2 R125, R125 ;  /* 0x0000007d007d7308 */ /* 0x000eb00000000800 */
[----:B------:R-:W-:Y:S01]  /*4930*/  MUFU.EX2 R123, R126 ;  /* 0x0000007e007b7308 */ /* 0x000fe20000000800 */
[----:B---3--:R-:W-:Y:S01]  /*4940*/  F2FP.BF16.F32.PACK_AB R7, R24, R27 ;  /* 0x0000001b1807723e */ /* 0x008fe200000010ff */
[----:B------:R-:W-:-:S04]  /*4950*/  FADD.FTZ R27, R27, R26 ;  /* 0x0000001a1b1b7221 */ /* 0x000fc80000010000 */
[----:B------:R-:W-:Y:S02]  /*4960*/  FADD.FTZ R24, R24, R27 ;  /* 0x0000001b18187221 */ /* 0x000fe40000010000 */
[C---:B------:R-:W-:Y:S01]  /*4970*/  HMMA.16816.F32.BF16 R96, R4.reuse, R16, R96 ;  /* 0x000000100460723c */ /* 0x040fe20000041860 */
[----:B------:R-:W3:Y:S05]  /*4980*/  MUFU.EX2 R166, R166 ;  /* 0x000000a600a67308 */ /* 0x000eea0000000800 */
[C---:B------:R-:W-:Y:S01]  /*4990*/  HMMA.16816.F32.BF16 R36, R4.reuse, R18, R36 ;  /* 0x000000120424723c */ /* 0x040fe20000041824 */
[----:B------:R-:W4:Y:S05]  /*49a0*/  LDSM.16.MT88.4 R16, [R135+0x9000] ;  /* 0x009000008710783b */ /* 0x000f2a0000004200 */
        /* <DEDUP_REMOVED lines=27> */
[----:B---3--:R-:W-:Y:S01]  /*4b60*/  F2FP.BF16.F32.PACK_AB R7, R166, R123 ;  /* 0x0000007ba607723e */ /* 0x008fe200000010ff */
        /* <DEDUP_REMOVED lines=92> */
.L_x_7575:
[----:B------:R-:W-:-:S04]  /*5130*/  LEA R0, -R10, RZ, 0x6 ;  /* 0x000000ff0a007211 */ /* 0x000fc800078e31ff */
[----:B------:R-:W-:-:S07]  /*5140*/  SHF.R.S32.HI R5, RZ, 0x1f, R0 ;  /* 0x0000001fff057819 */ /* 0x000fce0000011400 */
.L_x_7576:
        /* <DEDUP_REMOVED lines=16> */
[--C-:B------:R-:W-:Y:S02]  /*5250*/  IMAD.X R15, R13, 0x1, R0.reuse, P1 ;  /* 0x000000010d0f7824 */ /* 0x100fe400008e0600 */
        /* <DEDUP_REMOVED lines=16> */
[----:B-1----:R-:W-:Y:S01]  /*5360*/  LDSM.16.M88.4 R112, [R132] ;  /* 0x000000008470783b */ /* 0x002fe20000000200 */
[----:B------:R-:W1:Y:S03]  /*5370*/  S2R R0, SR_TID.X ;  /* 0x0000000000007919 */ /* 0x000e660000002100 */
[----:B------:R-:W0:Y:S01]  /*5380*/  LDGDEPBAR ;  /* 0x00000000000079af */ /* 0x000e220000000000 */
[C---:B--2---:R-:W-:Y:S06]  /*5390*/  HMMA.16816.F32.BF16 R104, R4.reuse, R32, RZ ;  /* 0x000000200468723c */ /* 0x044fec00000418ff */
[C---:B---3--:R-:W-:Y:S06]  /*53a0*/  HMMA.16816.F32.BF16 R28, R4.reuse, R24, RZ ;  /* 0x00000018041c723c */ /* 0x048fec00000418ff */
[C---:B----4-:R-:W-:Y:S06]  /*53b0*/  HMMA.16816.F32.BF16 R20, R4.reuse, R16, RZ ;  /* 0x000000100414723c */ /* 0x050fec00000418ff */
[C---:B------:R-:W-:Y:S06]  /*53c0*/  HMMA.16816.F32.BF16 R32, R4.reuse, R34, RZ ;  /* 0x000000220420723c */ /* 0x040fec00000418ff */
[----:B------:R-:W-:Y:S01]  /*53d0*/  HMMA.16816.F32.BF16 R24, R4, R26, RZ ;  /* 0x0000001a0418723c */ /* 0x000fe200000418ff */
[----:B-1----:R-:W-:-:S05]  /*53e0*/  IMAD.SHL.U32 R0, R0, 0x2, RZ ;  /* 0x0000000200007824 */ /* 0x002fca00078e00ff */
        /* <DEDUP_REMOVED lines=81> */
[----:B------:R-:W4:Y:S01]  /*5900*/  LDSM.16.M88.4 R108, [R131+0x3800] ;  /* 0x00380000836c783b */ /* 0x000f220000000200 */
[----:B------:R-:W-:-:S04]  /*5910*/  DEPBAR.LE SB0, 0x0 ;  /* 0x000080000000791a */ /* 0x000fc80000000000 */
[C---:B-1----:R-:W-:Y:S06]  /*5920*/  HMMA.16816.F32.BF16 R104, R124.reuse, R120, R104 ;  /* 0x000000787c68723c */ /* 0x042fec0000041868 */
[C---:B------:R-:W-:Y:S06]  /*5930*/  HMMA.16816.F32.BF16 R32, R124.reuse, R122, R32 ;  /* 0x0000007a7c20723c */ /* 0x040fec0000041820 */
[C---:B--2---:R-:W-:Y:S06]  /*5940*/  HMMA.16816.F32.BF16 R20, R124.reuse, R112, R20 ;  /* 0x000000707c14723c */ /* 0x044fec0000041814 */
[----:B------:R-:W-:Y:S01]  /*5950*/  HMMA.16816.F32.BF16 R16, R124, R114, R16 ;  /* 0x000000727c10723c */ /* 0x000fe20000041810 */
[----:B------:R-:W-:-:S05]  /*5960*/  LOP3.LUT R113, R0, 0x6, RZ, 0xc0, !PT ;  /* 0x0000000600717812 */ /* 0x000fca00078ec0ff */
[----:B---3--:R-:W-:Y:S01]  /*5970*/  HMMA.16816.F32.BF16 R28, R124, R116, R28 ;  /* 0x000000747c1c723c */ /* 0x008fe2000004181c */
[----:B------:R-:W-:-:S04]  /*5980*/  IMAD R112, R150, 0x40, R113 ;  /* 0x0000004096707824 */ /* 0x000fc800078e0271 */
[C---:B------:R-:W-:Y:S01]  /*5990*/  VIADD R0, R112.reuse, 0x8 ;  /* 0x0000000870007836 */ /* 0x040fe20000000000 */
[C---:B------:R-:W-:Y:S01]  /*59a0*/  HMMA.16816.F32.BF16 R24, R124.reuse, R118, R24 ;  /* 0x000000767c18723c */ /* 0x040fe20000041818 */
[----:B------:R-:W-:Y:S01]  /*59b0*/  BAR.SYNC.DEFER_BLOCKING 0x0 ;  /* 0x0000000000007b1d */ /* 0x000fe20000010000 */
[-C--:B------:R-:W-:Y:S02]  /*59c0*/  ISETP.GE.AND P2, PT, R112, R159.reuse, PT ;  /* 0x0000009f7000720c */ /* 0x080fe40003f46270 */
[CC--:B------:R-:W-:Y:S02]  /*59d0*/  ISETP.GE.AND P6, PT, R0.reuse, R160.reuse, PT ;  /* 0x000000a00000720c */ /* 0x0c0fe40003fc6270 */
[C---:B----4-:R-:W-:Y:S01]  /*59e0*/  HMMA.16816.F32.BF16 R12, R124.reuse, R108, R12 ;  /* 0x0000006c7c0c723c */ /* 0x050fe2000004180c */
[----:B------:R-:W-:Y:S02]  /*59f0*/  ISETP.GE.AND P5, PT, R0, R159, PT ;  /* 0x0000009f0000720c */ /* 0x000fe40003fa6270 */
[----:B------:R-:W-:Y:S01]  /*5a00*/  FSEL R0, R106, -INF , !P2 ;  /* 0xff8000006a007808 */ /* 0x000fe20005000000 */
[C---:B------:R-:W-:Y:S01]  /*5a10*/  VIADD R106, R112.reuse, 0x10 ;  /* 0x00000010706a7836 */ /* 0x040fe20000000000 */
[CC--:B------:R-:W-:Y:S01]  /*5a20*/  ISETP.GE.AND P4, PT, R112.reuse, R160.reuse, PT ;  /* 0x000000a07000720c */ /* 0x0c0fe20003f86270 */
[----:B------:R-:W-:Y:S01]  /*5a30*/  HMMA.16816.F32.BF16 R4, R124, R110, R4 ;  /* 0x0000006e7c04723c */ /* 0x000fe20000041804 */
[----:B------:R-:W-:Y:S01]  /*5a40*/  VIADD R108, R112, 0x1 ;  /* 0x00000001706c7836 */ /* 0x000fe20000000000 */
[----:B------:R-:W-:Y:S01]  /*5a50*/  FSEL R164, R34, -INF , !P5 ;  /* 0xff80000022a47808 */ /* 0x000fe20006800000 */
[----:B------:R-:W-:Y:S01]  /*5a60*/  VIADD R34, R112, 0x18 ;  /* 0x0000001870227836 */ /* 0x000fe20000000000 */
[----:B------:R-:W-:Y:S01]  /*5a70*/  FSEL R163, R104, -INF , !P4 ;  /* 0xff80000068a37808 */ /* 0x000fe20006000000 */
[----:B------:R-:W-:Y:S01]  /*5a80*/  VIADD R104, R112, 0x11 ;  /* 0x0000001170687836 */ /* 0x000fe20000000000 */
[----:B------:R-:W-:-:S02]  /*5a90*/  ISETP.GE.AND P3, PT, R108, R160, PT ;  /* 0x000000a06c00720c */ /* 0x000fc40003f66270 */
[-C--:B------:R-:W-:Y:S01]  /*5aa0*/  ISETP.GE.AND P1, PT, R108, R159.reuse, PT ;  /* 0x0000009f6c00720c */ /* 0x080fe20003f26270 */
[----:B------:R-:W-:Y:S01]  /*5ab0*/  VIADD R108, R112, 0x9 ;  /* 0x00000009706c7836 */ /* 0x000fe20000000000 */
[----:B------:R-:W-:Y:S01]  /*5ac0*/  FSEL R165, R32, -INF , !P6 ;  /* 0xff80000020a57808 */ /* 0x000fe20007000000 */
[----:B------:R-:W-:Y:S01]  /*5ad0*/  VIADD R32, R112, 0x19 ;  /* 0x0000001970207836 */ /* 0x000fe20000000000 */
[----:B------:R-:W-:Y:S02]  /*5ae0*/  FSEL R120, R107, -INF , !P1 ;  /* 0xff8000006b787808 */ /* 0x000fe40004800000 */
[----:B------:R-:W-:Y:S02]  /*5af0*/  ISETP.GE.AND P1, PT, R106, R159, PT ;  /* 0x0000009f6a00720c */ /* 0x000fe40003f26270 */
[----:B------:R-:W-:Y:S02]  /*5b00*/  ISETP.GE.AND P4, PT, R108, R160, PT ;  /* 0x000000a06c00720c */ /* 0x000fe40003f86270 */
[----:B------:R-:W-:-:S02]  /*5b10*/  FSEL R161, R105, -INF , !P3 ;  /* 0xff80000069a17808 */ /* 0x000fc40005800000 */
[-C--:B------:R-:W-:Y:S02]  /*5b20*/  ISETP.GE.AND P3, PT, R106, R160.reuse, PT ;  /* 0x000000a06a00720c */ /* 0x080fe40003f66270 */
[----:B------:R-:W-:Y:S01]  /*5b30*/  FSEL R116, R30, -INF , !P1 ;  /* 0xff8000001e747808 */ /* 0x000fe20004800000 */
[----:B------:R-:W-:Y:S01]  /*5b40*/  VIADD R30, R112, 0x20 ;  /* 0x00000020701e7836 */ /* 0x000fe20000000000 */
[-C--:B------:R-:W-:Y:S02]  /*5b50*/  ISETP.GE.AND P6, PT, R104, R160.reuse, PT ;  /* 0x000000a06800720c */ /* 0x080fe40003fc6270 */
[----:B------:R-:W-:Y:S02]  /*5b60*/  FSEL R33, R33, -INF , !P4 ;  /* 0xff80000021217808 */ /* 0x000fe40006000000 */
[----:B------:R-:W-:Y:S02]  /*5b70*/  ISETP.GE.AND P4, PT, R34, R160, PT ;  /* 0x000000a02200720c */ /* 0x000fe40003f86270 */
[----:B------:R-:W-:-:S02]  /*5b80*/  ISETP.GE.AND P5, PT, R104, R159, PT ;  /* 0x0000009f6800720c */ /* 0x000fc40003fa6270 */
[----:B------:R-:W-:Y:S01]  /*5b90*/  FSEL R123, R28, -INF , !P3 ;  /* 0xff8000001c7b7808 */ /* 0x000fe20005800000 */
[----:B------:R-:W-:Y:S01]  /*5ba0*/  VIADD R28, R112, 0x21 ;  /* 0x00000021701c7836 */ /* 0x000fe20000000000 */
[CC--:B------:R-:W-:Y:S02]  /*5bb0*/  ISETP.GE.AND P1, PT, R32.reuse, R159.reuse, PT ;  /* 0x0000009f2000720c */ /* 0x0c0fe40003f26270 */
[-C--:B------:R-:W-:Y:S02]  /*5bc0*/  ISETP.GE.AND P3, PT, R32, R160.reuse, PT ;  /* 0x000000a02000720c */ /* 0x080fe40003f66270 */
[----:B------:R-:W-:Y:S02]  /*5bd0*/  FSEL R113, R29, -INF , !P6 ;  /* 0xff8000001d717808 */ /* 0x000fe40007000000 */
[----:B------:R-:W-:Y:S02]  /*5be0*/  ISETP.GE.AND P2, PT, R108, R159, PT ;  /* 0x0000009f6c00720c */ /* 0x000fe40003f46270 */
[----:B------:R-:W-:-:S02]  /*5bf0*/  ISETP.GE.AND P6, PT, R30, R160, PT ;  /* 0x000000a01e00720c */ /* 0x000fc40003fc6270 */
[----:B------:R-:W-:Y:S01]  /*5c00*/  FSEL R117, R24, -INF , !P4 ;  /* 0xff80000018757808 */ /* 0x000fe20006000000 */
[C---:B------:R-:W-:Y:S01]  /*5c10*/  VIADD R24, R112.reuse, 0x28 ;  /* 0x0000002870187836 */ /* 0x040fe20000000000 */
[----:B------:R-:W-:Y:S02]  /*5c20*/  FSEL R118, R31, -INF , !P5 ;  /* 0xff8000001f767808 */ /* 0x000fe40006800000 */
[----:B------:R-:W-:Y:S01]  /*5c30*/  FSEL R162, R27, -INF , !P1 ;  /* 0xff8000001ba27808 */ /* 0x000fe20004800000 */
[----:B------:R-:W-:Y:S01]  /*5c40*/  VIADD R27, R112, 0x29 ;  /* 0x00000029701b7836 */ /* 0x000fe20000000000 */
[----:B------:R-:W-:Y:S02]  /*5c50*/  ISETP.GE.AND P5, PT, R30, R159, PT ;  /* 0x0000009f1e00720c */ /* 0x000fe40003fa6270 */
[----:B------:R-:W-:Y:S02]  /*5c60*/  FSEL R115, R25, -INF , !P3 ;  /* 0xff80000019737808 */ /* 0x000fe40005800000 */
[----:B------:R-:W-:-:S02]  /*5c70*/  FSEL R114, R35, -INF , !P2 ;  /* 0xff80000023727808 */ /* 0x000fc40005000000 */
[----:B------:R-:W-:Y:S01]  /*5c80*/  FSEL R25, R20, -INF , !P6 ;  /* 0xff80000014197808 */ /* 0x000fe20007000000 */
[----:B------:R-:W-:Y:S01]  /*5c90*/  VIADD R20, R112, 0x30 ;  /* 0x0000003070147836 */ /* 0x000fe20000000000 */
[-C--:B------:R-:W-:Y:S02]  /*5ca0*/  ISETP.GE.AND P2, PT, R34, R159.reuse, PT ;  /* 0x0000009f2200720c */ /* 0x080fe40003f46270 */
[-C--:B------:R-:W-:Y:S02]  /*5cb0*/  ISETP.GE.AND P4, PT, R28, R160.reuse, PT ;  /* 0x000000a01c00720c */ /* 0x080fe40003f86270 */
[C---:B------:R-:W-:Y:S02]  /*5cc0*/  ISETP.GE.AND P1, PT, R24.reuse, R160, PT ;  /* 0x000000a01800720c */ /* 0x040fe40003f26270 */
[----:B------:R-:W-:Y:S02]  /*5cd0*/  ISETP.GE.AND P3, PT, R24, R159, PT ;  /* 0x0000009f1800720c */ /* 0x000fe40003f66270 */
[----:B------:R-:W-:-:S02]  /*5ce0*/  FSEL R24, R22, -INF , !P5 ;  /* 0xff80000016187808 */ /* 0x000fc40006800000 */
[C---:B------:R-:W-:Y:S02]  /*5cf0*/  ISETP.GE.AND P6, PT, R27.reuse, R160, PT ;  /* 0x000000a01b00720c */ /* 0x040fe40003fc6270 */
[-C--:B------:R-:W-:Y:S02]  /*5d00*/  ISETP.GE.AND P5, PT, R27, R159.reuse, PT ;  /* 0x0000009f1b00720c */ /* 0x080fe40003fa6270 */
[----:B------:R-:W-:Y:S02]  /*5d10*/  FSEL R26, R26, -INF , !P2 ;  /* 0xff8000001a1a7808 */ /* 0x000fe40005000000 */
[----:B------:R-:W-:Y:S02]  /*5d20*/  FSEL R27, R21, -INF , !P4 ;  /* 0xff800000151b7808 */ /* 0x000fe40006000000 */
[-C--:B------:R-:W-:Y:S02]  /*5d30*/  ISETP.GE.AND P2, PT, R28, R159.reuse, PT ;  /* 0x0000009f1c00720c */ /* 0x080fe40003f46270 */
[----:B------:R-:W-:-:S02]  /*5d40*/  ISETP.GE.AND P4, PT, R20, R159, PT ;  /* 0x0000009f1400720c */ /* 0x000fc40003f86270 */
[----:B------:R-:W-:Y:S02]  /*5d50*/  FSEL R122, R23, -INF , !P2 ;  /* 0xff800000177a7808 */ /* 0x000fe40005000000 */
[----:B------:R-:W-:Y:S02]  /*5d60*/  FSEL R108, R14, -INF , !P4 ;  /* 0xff8000000e6c7808 */ /* 0x000fe40006000000 */
[-C--:B------:R-:W-:Y:S01]  /*5d70*/  ISETP.GE.AND P2, PT, R20, R160.reuse, PT ;  /* 0x000000a01400720c */ /* 0x080fe20003f46270 */
[----:B------:R-:W-:Y:S01]  /*5d80*/  VIADD R20, R112, 0x31 ;  /* 0x0000003170147836 */ /* 0x000fe20000000000 */
[----:B------:R-:W-:Y:S02]  /*5d90*/  ISETP.GT.AND P4, PT, R150, R147, PT ;  /* 0x000000939600720c */ /* 0x000fe40003f84270 */
[----:B------:R-:W-:Y:S01]  /*5da0*/  FSEL R121, R16, -INF , !P1 ;  /* 0xff80000010797808 */ /* 0x000fe20004800000 */
[----:B------:R-:W-:Y:S01]  /*5db0*/  VIADD R16, R112, 0x38 ;  /* 0x0000003870107836 */ /* 0x000fe20000000000 */
[----:B------:R-:W-:Y:S01]  /*5dc0*/  ISETP.GE.AND P1, PT, R20, R160, PT ;  /* 0x000000a01400720c */ /* 0x000fe20003f26270 */
[----:B------:R-:W-:Y:S01]  /*5dd0*/  VIADD R112, R112, 0x39 ;  /* 0x0000003970707836 */ /* 0x000fe20000000000 */
[----:B------:R-:W-:-:S02]  /*5de0*/  FSEL R126, R18, -INF , !P3 ;  /* 0xff800000127e7808 */ /* 0x000fc40005800000 */
[----:B------:R-:W-:Y:S02]  /*5df0*/  FSEL R119, R17, -INF , !P6 ;  /* 0xff80000011777808 */ /* 0x000fe40007000000 */
[----:B------:R-:W-:Y:S02]  /*5e00*/  FSEL R124, R19, -INF , !P5 ;  /* 0xff800000137c7808 */ /* 0x000fe40006800000 */
[----:B------:R-:W-:Y:S02]  /*5e10*/  FSEL R107, R12, -INF , !P2 ;  /* 0xff8000000c6b7808 */ /* 0x000fe40005000000 */
[----:B------:R-:W-:Y:S02]  /*5e20*/  FSEL R109, R13, -INF , !P1 ;  /* 0xff8000000d6d7808 */ /* 0x000fe40004800000 */
[----:B------:R-:W-:Y:S02]  /*5e30*/  ISETP.GE.AND P3, PT, R20, R159, PT ;  /* 0x0000009f1400720c */ /* 0x000fe40003f66270 */
        /* <DEDUP_REMOVED lines=70> */
.L_x_7578:
[----:B------:R-:W-:-:S04]  /*62a0*/  LEA R6, -R8, RZ, 0x6 ;  /* 0x000000ff08067211 */ /* 0x000fc800078e31ff */
[----:B------:R-:W-:-:S07]  /*62b0*/  SHF.R.S32.HI R7, RZ, 0x1f, R6 ;  /* 0x0000001fff077819 */ /* 0x000fce0000011406 */
.L_x_7579:
        /* <DEDUP_REMOVED lines=24> */
.L_x_7577:
[----:B------:R-:W-:Y:S01]  /*6440*/  FMNMX.FTZ R4, R3, R163, !PT ;  /* 0x000000a303047209 */ /* 0x000fe20007810000 */
[----:B------:R-:W-:Y:S01]  /*6450*/  LDSM.16.MT88.4 R16, [R137+0x8000] ;  /* 0x008000008910783b */ /* 0x000fe20000004200 */
[----:B-1----:R-:W-:Y:S02]  /*6460*/  FMNMX.FTZ R7, R2, R0, !PT ;  /* 0x0000000002077209 */ /* 0x002fe40007810000 */
        /* <DEDUP_REMOVED lines=26> */
[----:B------:R-:W-:-:S04]  /*6610*/  FMNMX.FTZ R4, R109, R4, !PT ;  /* 0x000000046d047209 */ /* 0x000fc80007810000 */
[----:B------:R-:W-:Y:S02]  /*6620*/  FMNMX.FTZ R5, R111, R4, !PT ;  /* 0x000000046f057209 */ /* 0x000fe40007810000 */
[----:B------:R-:W-:Y:S02]  /*6630*/  FMNMX.FTZ R4, R106, R7, !PT ;  /* 0x000000076a047209 */ /* 0x000fe40007810000 */
[----:B------:R-:W-:Y:S02]  /*6640*/  FMNMX.FTZ R6, R110, R5, !PT ;  /* 0x000000056e067209 */ /* 0x000fe40007810000 */
[----:B------:R-:W-:-:S03]  /*6650*/  FMNMX.FTZ R7, R105, R4, !PT ;  /* 0x0000000469077209 */ /* 0x000fc60007810000 */
[----:B------:R-:W1:Y:S01]  /*6660*/  SHFL.BFLY PT, R5, R6, 0x2, 0x1f ;  /* 0x0c401f0006057f89 */ /* 0x000e6200000e0000 */
        /* <DEDUP_REMOVED lines=21> */
[--C-:B------:R-:W-:Y:S01]  /*67c0*/  FFMA.FTZ R33, R0, UR6, -R101.reuse ;  /* 0x0000000600217c23 */ /* 0x100fe20008010865 */
[--C-:B------:R-:W-:Y:S01]  /*67d0*/  FFMA.FTZ R29, R165, UR6, -R112.reuse ;  /* 0x00000006a51d7c23 */ /* 0x100fe20008010870 */
[----:B------:R-:W-:Y:S01]  /*67e0*/  FMUL.FTZ R35, R2, UR6 ;  /* 0x0000000602237c20 */ /* 0x000fe20008410000 */
        /* <DEDUP_REMOVED lines=28> */
[----:B------:R-:W2:Y:S01]  /*69b0*/  MUFU.EX2 R28, R28 ;  /* 0x0000001c001c7308 */ /* 0x000ea20000000800 */
[----:B-1----:R-:W-:Y:S01]  /*69c0*/  F2FP.BF16.F32.PACK_AB R4, R30, R34 ;  /* 0x000000221e04723e */ /* 0x002fe200000010ff */
[--C-:B------:R-:W-:Y:S01]  /*69d0*/  FFMA.FTZ R105, R105, UR6, -R101.reuse ;  /* 0x0000000669697c23 */ /* 0x100fe20008010865 */
[----:B------:R-:W-:-:S05]  /*69e0*/  FFMA.FTZ R104, R104, UR6, -R101 ;  /* 0x0000000668687c23 */ /* 0x000fca0008010865 */
        /* <DEDUP_REMOVED lines=78> */
[C---:B-1----:R-:W-:Y:S01]  /*6ed0*/  HMMA.16816.F32.BF16 R56, R4.reuse, R16, R56 ;  /* 0x000000100438723c */ /* 0x042fe20000041838 */
[-C--:B------:R-:W-:Y:S01]  /*6ee0*/  FMUL.FTZ R82, R82, R35.reuse ;  /* 0x0000002352527220 */ /* 0x080fe20000410000 */
[-C--:B------:R-:W-:Y:S01]  /*6ef0*/  FMUL.FTZ R83, R83, R35.reuse ;  /* 0x0000002353537220 */ /* 0x080fe20000410000 */
        /* <DEDUP_REMOVED lines=39> */
[----:B------:R-:W-:-:S05]  /*7170*/  FFMA.FTZ R115, R116, UR6, -R101 ;  /* 0x0000000674737c23 */ /* 0x000fca0008010865 */
        /* <DEDUP_REMOVED lines=85> */
[C---:B---3--:R-:W-:Y:S01]  /*76d0*/  F2FP.BF16.F32.PACK_AB R5, R111.reuse, R108 ;  /* 0x0000006c6f05723e */ /* 0x048fe200000010ff */
        /* <DEDUP_REMOVED lines=31> */
.L_x_7574:
        /* <DEDUP_REMOVED lines=12> */
.L_x_7584:
        /* <DEDUP_REMOVED lines=67> */
.L_x_7581:
        /* <DEDUP_REMOVED lines=15> */
[----:B------:R1:W-:Y:S01]  /*7eb0*/  LDGSTS.E.BYPASS.LTC128B.128 [R151+0x9000], desc[UR10][R2.64] ;  /* 0x0900000002977fae */ /* 0x0003e2000b901d4a */
[----:B------:R-:W-:Y:S03]  /*7ec0*/  ISETP.GT.AND P1, PT, R150, R147, PT ;  /* 0x000000939600720c */ /* 0x000fe60003f24270 */
        /* <DEDUP_REMOVED lines=177> */
.L_x_7583:
        /* <DEDUP_REMOVED lines=20> */
.L_x_7582:
        /* <DEDUP_REMOVED lines=58> */
[----:B------:R-:W-:Y:S01]  /*8ec0*/  FFMA.FTZ R122, R17, UR4, -R120 ;  /* 0x00000004117a7c23 */ /* 0x000fe20008010878 */
[--C-:B------:R-:W-:Y:S03]  /*8ed0*/  FFMA.FTZ R117, R6, UR4, -R118.reuse ;  /* 0x0000000406757c23 */ /* 0x100fe60008010876 */
[----:B------:R3:W4:Y:S01]  /*8ee0*/  MUFU.EX2 R0, R101 ;  /* 0x0000006500007308 */ /* 0x0007220000000800 */
[----:B------:R-:W-:Y:S01]  /*8ef0*/  FFMA.FTZ R5, R7, UR4, -R118 ;  /* 0x0000000407057c23 */ /* 0x000fe20008010876 */
[--C-:B------:R-:W-:Y:S01]  /*8f00*/  FFMA.FTZ R6, R8, UR4, -R120.reuse ;  /* 0x0000000408067c23 */ /* 0x100fe20008010878 */
[----:B------:R-:W-:Y:S01]  /*8f10*/  FFMA.FTZ R7, R9, UR4, -R120 ;  /* 0x0000000409077c23 */ /* 0x000fe20008010878 */
[--C-:B------:R-:W-:Y:S01]  /*8f20*/  FFMA.FTZ R116, R11, UR4, -R118.reuse ;  /* 0x000000040b747c23 */ /* 0x100fe20008010876 */
[--C-:B------:R-:W-:Y:S01]  /*8f30*/  FFMA.FTZ R123, R15, UR4, -R118.reuse ;  /* 0x000000040f7b7c23 */ /* 0x100fe20008010876 */
[----:B------:R-:W-:Y:S01]  /*8f40*/  FFMA.FTZ R124, R19, UR4, -R118 ;  /* 0x00000004137c7c23 */ /* 0x000fe20008010876 */
[----:B------:R-:W-:Y:S03]  /*8f50*/  FFMA.FTZ R125, R24, UR4, -R120 ;  /* 0x00000004187d7c23 */ /* 0x000fe60008010878 */
        /* <DEDUP_REMOVED lines=9> */
[----:B---3--:R-:W-:Y:S01]  /*8ff0*/  FFMA.FTZ R101, R10, UR4, -R118 ;  /* 0x000000040a657c23 */ /* 0x008fe20008010876 */
        /* <DEDUP_REMOVED lines=59> */
[----:B------:R-:W-:Y:S01]  /*93b0*/  FFMA.FTZ R126, R25, UR4, -R120 ;  /* 0x00000004197e7c23 */ /* 0x000fe20008010878 */
[--C-:B------:R-:W-:Y:S01]  /*93c0*/  FFMA.FTZ R168, R26, UR4, -R118.reuse ;  /* 0x000000041aa87c23 */ /* 0x100fe20008010876 */
[----:B------:R-:W-:Y:S01]  /*93d0*/  FFMA.FTZ R127, R27, UR4, -R118 ;  /* 0x000000041b7f7c23 */ /* 0x000fe20008010876 */
[----:B------:R-:W-:Y:S01]  /*93e0*/  FFMA.FTZ R169, R32, UR4, -R120 ;  /* 0x0000000420a97c23 */ /* 0x000fe20008010878 */
[----:B---3--:R-:W-:Y:S01]  /*93f0*/  F2FP.BF16.F32.PACK_AB R99, R116, R101 ;  /* 0x000000657463723e */ /* 0x008fe200000010ff */
[----:B------:R-:W-:Y:S01]  /*9400*/  LDSM.16.MT88.4 R24, [R136+0x9000] ;  /* 0x009000008818783b */ /* 0x000fe20000004200 */
[----:B------:R-:W-:Y:S01]  /*9410*/  FFMA.FTZ R170, R34, UR4, -R118 ;  /* 0x0000000422aa7c23 */ /* 0x000fe20008010876 */
[----:B------:R-:W-:Y:S01]  /*9420*/  MUFU.EX2 R122, R122 ;  /* 0x0000007a007a7308 */ /* 0x000fe20000000800 */
[C---:B------:R-:W-:Y:S01]  /*9430*/  FMUL.FTZ R84, R100.reuse, R84 ;  /* 0x0000005464547220 */ /* 0x040fe20000410000 */
[----:B------:R-:W-:Y:S01]  /*9440*/  FMUL.FTZ R85, R100, R85 ;  /* 0x0000005564557220 */ /* 0x000fe20000410000 */
[C---:B------:R-:W-:Y:S01]  /*9450*/  FMUL.FTZ R86, R0.reuse, R86 ;  /* 0x0000005600567220 */ /* 0x040fe20000410000 */
[C---:B-1----:R-:W-:Y:S06]  /*9460*/  HMMA.16816.F32.BF16 R8, R96.reuse, R104, R8 ;  /* 0x000000686008723c */ /* 0x042fec0000041808 */
[----:B------:R-:W-:Y:S01]  /*9470*/  MUFU.EX2 R124, R124 ;  /* 0x0000007c007c7308 */ /* 0x000fe20000000800 */
[----:B------:R-:W-:Y:S01]  /*9480*/  FMUL.FTZ R87, R0, R87 ;  /* 0x0000005700577220 */ /* 0x000fe20000410000 */
[C---:B------:R-:W-:Y:S01]  /*9490*/  HMMA.16816.F32.BF16 R36, R96.reuse, R106, R36 ;  /* 0x0000006a6024723c */ /* 0x040fe20000041824 */
[----:B------:R-:W1:Y:S02]  /*94a0*/  LDSM.16.MT88.4 R104, [R135+0x8000] ;  /* 0x008000008768783b */ /* 0x000e640000004200 */
[----:B------:R-:W-:Y:S01]  /*94b0*/  ISETP.GT.AND P1, PT, R150, R147, PT ;  /* 0x000000939600720c */ /* 0x000fe20003f24270 */
[----:B------:R-:W-:Y:S02]  /*94c0*/  FFMA.FTZ R119, R100, R167, R119 ;  /* 0x000000a764777223 */ /* 0x000fe40000010077 */
[C---:B------:R-:W-:Y:S02]  /*94d0*/  HMMA.16816.F32.BF16 R40, R96.reuse, R108, R40 ;  /* 0x0000006c6028723c */ /* 0x040fe40000041828 */
[----:B------:R-:W-:Y:S03]  /*94e0*/  MUFU.EX2 R125, R125 ;  /* 0x0000007d007d7308 */ /* 0x000fe60000000800 */
[----:B------:R-:W-:Y:S01]  /*94f0*/  FFMA.FTZ R117, R0, R166, R117 ;  /* 0x000000a600757223 */ /* 0x000fe20000010075 */
[C---:B------:R-:W-:Y:S01]  /*9500*/  HMMA.16816.F32.BF16 R44, R96.reuse, R110, R44 ;  /* 0x0000006e602c723c */ /* 0x040fe2000004182c */
[----:B------:R-:W2:Y:S05]  /*9510*/  LDSM.16.MT88.4 R108, [R139+0xa000] ;  /* 0x00a000008b6c783b */ /* 0x000eaa0000004200 */
[----:B------:R-:W-:Y:S01]  /*9520*/  MUFU.EX2 R126, R126 ;  /* 0x0000007e007e7308 */ /* 0x000fe20000000800 */
[----:B------:R-:W-:Y:S01]  /*9530*/  FADD.FTZ R119, R103, R119 ;  /* 0x0000007767777221 */ /* 0x000fe20000010000 */
[C---:B------:R-:W-:Y:S08]  /*9540*/  HMMA.16816.F32.BF16 R48, R96.reuse, R112, R48 ;  /* 0x000000706030723c */ /* 0x040ff00000041830 */
[----:B------:R-:W-:Y:S01]  /*9550*/  MUFU.EX2 R168, R168 ;  /* 0x000000a800a87308 */ /* 0x000fe20000000800 */
[C---:B------:R-:W-:Y:S01]  /*9560*/  HMMA.16816.F32.BF16 R52, R96.reuse, R114, R52 ;  /* 0x000000726034723c */ /* 0x040fe20000041834 */
[----:B------:R-:W3:Y:S02]  /*9570*/  LDSM.16.MT88.4 R112, [R137+0xa000] ;  /* 0x00a000008970783b */ /* 0x000ee40000004200 */
[----:B------:R-:W-:Y:S06]  /*9580*/  FADD.FTZ R6, R6, R119 ;  /* 0x0000007706067221 */ /* 0x000fec0000010000 */
[----:B------:R-:W-:Y:S02]  /*9590*/  MUFU.EX2 R127, R127 ;  /* 0x0000007f007f7308 */ /* 0x000fe40000000800 */
[----:B------:R-:W-:Y:S08]  /*95a0*/  FADD.FTZ R6, R7, R6 ;  /* 0x0000000607067221 */ /* 0x000ff00000010000 */
[----:B------:R-:W-:Y:S01]  /*95b0*/  MUFU.EX2 R169, R169 ;  /* 0x000000a900a97308 */ /* 0x000fe20000000800 */
[C---:B-1----:R-:W-:Y:S06]  /*95c0*/  HMMA.16816.F32.BF16 R56, R96.reuse, R104, R56 ;  /* 0x000000686038723c */ /* 0x042fec0000041838 */
[C---:B------:R-:W-:Y:S01]  /*95d0*/  HMMA.16816.F32.BF16 R60, R96.reuse, R106, R60 ;  /* 0x0000006a603c723c */ /* 0x040fe2000004183c */
[----:B------:R-:W1:Y:S02]  /*95e0*/  LDSM.16.MT88.4 R104, [R136+0xa000] ;  /* 0x00a000008868783b */ /* 0x000e640000004200 */
[----:B------:R-:W-:Y:S03]  /*95f0*/  MUFU.EX2 R170, R170 ;  /* 0x000000aa00aa7308 */ /* 0x000fe60000000800 */
[C---:B--2---:R-:W-:Y:S06]  /*9600*/  HMMA.16816.F32.BF16 R64, R96.reuse, R108, R64 ;  /* 0x0000006c6040723c */ /* 0x044fec0000041840 */
        /* <DEDUP_REMOVED lines=14> */
[----:B------:R-:W-:Y:S04]  /*96f0*/  FADD.FTZ R121, R121, R6 ;  /* 0x0000000679797221 */ /* 0x000fe80000010000 */
        /* <DEDUP_REMOVED lines=27> */
[----:B------:R-:W-:Y:S03]  /*98b0*/  FADD.FTZ R115, R122, R115 ;  /* 0x000000737a737221 */ /* 0x000fe60000010000 */
[C---:B----4-:R-:W-:Y:S03]  /*98c0*/  HMMA.16816.F32.BF16 R40, R88.reuse, R104, R40 ;  /* 0x000000685828723c */ /* 0x050fe60000041828 */
[----:B------:R-:W-:Y:S03]  /*98d0*/  MUFU.EX2 R110, R110 ;  /* 0x0000006e006e7308 */ /* 0x000fe60000000800 */
[C---:B------:R-:W-:Y:S01]  /*98e0*/  HMMA.16816.F32.BF16 R44, R88.reuse, R106, R44 ;  /* 0x0000006a582c723c */ /* 0x040fe2000004182c */
[----:B------:R-:W4:Y:S06]  /*98f0*/  LDSM.16.MT88.4 R104, [R139+0xa800] ;  /* 0x00a800008b68783b */ /* 0x000f2c0000004200 */
[----:B------:R-:W5:Y:S01]  /*9900*/  MUFU.EX2 R111, R111 ;  /* 0x0000006f006f7308 */ /* 0x000f620000000800 */
[C---:B-1----:R-:W-:Y:S01]  /*9910*/  F2FP.BF16.F32.PACK_AB R20, R109.reuse, R108 ;  /* 0x0000006c6d14723e */ /* 0x042fe200000010ff */
[C---:B--2---:R-:W-:Y:S03]  /*9920*/  HMMA.16816.F32.BF16 R48, R88.reuse, R96, R48 ;  /* 0x000000605830723c */ /* 0x044fe60000041830 */
[----:B------:R-:W-:Y:S03]  /*9930*/  FADD.FTZ R108, R108, R115 ;  /* 0x000000736c6c7221 */ /* 0x000fe60000010000 */
[C---:B------:R-:W-:Y:S01]  /*9940*/  HMMA.16816.F32.BF16 R52, R88.reuse, R98, R52 ;  /* 0x000000625834723c */ /* 0x040fe20000041834 */
[----:B------:R-:W1:Y:S04]  /*9950*/  LDSM.16.MT88.4 R96, [R137+0xa800] ;  /* 0x00a800008960783b */ /* 0x000e680000004200 */
[----:B------:R-:W-:Y:S01]  /*9960*/  FADD.FTZ R108, R109, R108 ;  /* 0x0000006c6d6c7221 */ /* 0x000fe20000010000 */
[----:B-----5:R-:W-:Y:S05]  /*9970*/  F2FP.BF16.F32.PACK_AB R21, R111, R110 ;  /* 0x0000006e6f15723e */ /* 0x020fea00000010ff */
[----:B------:R-:W-:Y:S04]  /*9980*/  FADD.FTZ R125, R125, R108 ;  /* 0x0000006c7d7d7221 */ /* 0x000fe80000010000 */
[----:B------:R-:W-:Y:S01]  /*9990*/  FADD.FTZ R125, R126, R125 ;  /* 0x0000007d7e7d7221 */ /* 0x000fe20000010000 */
[C---:B---3--:R-:W-:Y:S06]  /*99a0*/  HMMA.16816.F32.BF16 R56, R88.reuse, R92, R56 ;  /* 0x0000005c5838723c */ /* 0x048fec0000041838 */
        /* <DEDUP_REMOVED lines=8> */
[C---:B--2---:R-:W-:Y:S06]  /*9a30*/  HMMA.16816.F32.BF16 R12, R88.reuse, R92, R12 ;  /* 0x0000005c580c723c */ /* 0x044fec000004180c */
[C---:B------:R-:W-:Y:S01]  /*9a40*/  HMMA.16816.F32.BF16 R80, R88.reuse, R94, R80 ;  /* 0x0000005e5850723c */ /* 0x040fe20000041850 */
[----:B------:R-:W2:Y:S05]  /*9a50*/  LDSM.16.MT88.4 R92, [R139+0x9000] ;  /* 0x009000008b5c783b */ /* 0x000eaa0000004200 */
[C---:B-1----:R-:W-:Y:S06]  /*9a60*/  HMMA.16816.F32.BF16 R16, R88.reuse, R96, R16 ;  /* 0x000000605810723c */ /* 0x042fec0000041810 */
[----:B------:R-:W-:Y:S01]  /*9a70*/  HMMA.16816.F32.BF16 R84, R88, R98, R84 ;  /* 0x000000625854723c */ /* 0x000fe20000041854 */
[----:B------:R-:W1:Y:S05]  /*9a80*/  LDSM.16.MT88.4 R88, [R135+0x9000] ;  /* 0x009000008758783b */ /* 0x000e6a0000004200 */
[C---:B--2---:R-:W-:Y:S06]  /*9a90*/  HMMA.16816.F32.BF16 R8, R20.reuse, R92, R8 ;  /* 0x0000005c1408723c */ /* 0x044fec0000041808 */
[C---:B------:R-:W-:Y:S01]  /*9aa0*/  HMMA.16816.F32.BF16 R36, R20.reuse, R94, R36 ;  /* 0x0000005e1424723c */ /* 0x040fe20000041824 */
[----:B------:R-:W2:Y:S05]  /*9ab0*/  LDSM.16.MT88.4 R92, [R139+0xb000] ;  /* 0x00b000008b5c783b */ /* 0x000eaa0000004200 */
        /* <DEDUP_REMOVED lines=9> */
[C---:B-1----:R-:W-:Y:S06]  /*9b50*/  HMMA.16816.F32.BF16 R56, R20.reuse, R88, R56 ;  /* 0x000000581438723c */ /* 0x042fec0000041838 */
[----:B------:R-:W1:Y:S01]  /*9b60*/  MUFU.EX2 R105, R105 ;  /* 0x0000006900697308 */ /* 0x000e620000000800 */
[----:B------:R-:W-:Y:S01]  /*9b70*/  FFMA.FTZ R107, R31, UR4, -R118 ;  /* 0x000000041f6b7c23 */ /* 0x000fe20008010876 */
[C---:B------:R-:W-:Y:S01]  /*9b80*/  HMMA.16816.F32.BF16 R60, R20.reuse, R90, R60 ;  /* 0x0000005a143c723c */ /* 0x040fe2000004183c */
[----:B------:R-:W4:Y:S02]  /*9b90*/  LDSM.16.MT88.4 R88, [R136+0xb000] ;  /* 0x00b000008858783b */ /* 0x000f240000004200 */
[----:B------:R-:W-:Y:S03]  /*9ba0*/  FFMA.FTZ R120, R33, UR4, -R120 ;  /* 0x0000000421787c23 */ /* 0x000fe60008010878 */
[C---:B--2---:R-:W-:Y:S02]  /*9bb0*/  HMMA.16816.F32.BF16 R64, R20.reuse, R92, R64 ;  /* 0x0000005c1440723c */ /* 0x044fe40000041840 */
[----:B------:R-:W-:Y:S01]  /*9bc0*/  MUFU.EX2 R106, R106 ;  /* 0x0000006a006a7308 */ /* 0x000fe20000000800 */
[----:B------:R-:W-:Y:S02]  /*9bd0*/  LDSM.16.MT88.4 R28, [R137+0x9800] ;  /* 0x00980000891c783b */ /* 0x000fe40000004200 */
[----:B------:R-:W-:Y:S01]  /*9be0*/  FFMA.FTZ R118, R35, UR4, -R118 ;  /* 0x0000000423767c23 */ /* 0x000fe20008010876 */
[C---:B------:R-:W-:Y:S06]  /*9bf0*/  HMMA.16816.F32.BF16 R68, R20.reuse, R94, R68 ;  /* 0x0000005e1444723c */ /* 0x040fec0000041844 */
[----:B------:R-:W2:Y:S01]  /*9c00*/  MUFU.EX2 R107, R107 ;  /* 0x0000006b006b7308 */ /* 0x000ea20000000800 */
[----:B------:R-:W5:Y:S09]  /*9c10*/  LDSM.16.MT88.4 R92, [R135+0xb000] ;  /* 0x00b00000875c783b */ /* 0x000f720000004200 */
[----:B------:R-:W2:Y:S01]  /*9c20*/  MUFU.EX2 R120, R120 ;  /* 0x0000007800787308 */ /* 0x000ea20000000800 */
[----:B------:R-:W-:Y:S01]  /*9c30*/  LDSM.16.MT88.4 R32, [R136+0x9800] ;  /* 0x009800008820783b */ /* 0x000fe20000004200 */
[C---:B---3--:R-:W-:Y:S08]  /*9c40*/  HMMA.16816.F32.BF16 R72, R20.reuse, R24, R72 ;  /* 0x000000181448723c */ /* 0x048ff00000041848 */
[----:B------:R-:W3:Y:S01]  /*9c50*/  MUFU.EX2 R171, R118 ;  /* 0x0000007600ab7308 */ /* 0x000ee20000000800 */
[C---:B------:R-:W-:Y:S01]  /*9c60*/  HMMA.16816.F32.BF16 R76, R20.reuse, R26, R76 ;  /* 0x0000001a144c723c */ /* 0x040fe2000004184c */
[----:B------:R-:W3:Y:S05]  /*9c70*/  LDSM.16.MT88.4 R24, [R139+0x9800] ;  /* 0x009800008b18783b */ /* 0x000eea0000004200 */
[C---:B----4-:R-:W-:Y:S06]  /*9c80*/  HMMA.16816.F32.BF16 R12, R20.reuse, R88, R12 ;  /* 0x00000058140c723c */ /* 0x050fec000004180c */
[C---:B------:R-:W-:Y:S01]  /*9c90*/  HMMA.16816.F32.BF16 R80, R20.reuse, R90, R80 ;  /* 0x0000005a1450723c */ /* 0x040fe20000041850 */
[----:B------:R-:W4:Y:S05]  /*9ca0*/  LDSM.16.MT88.4 R88, [R135+0x9800] ;  /* 0x009800008758783b */ /* 0x000f2a0000004200 */
[C---:B-----5:R-:W-:Y:S06]  /*9cb0*/  HMMA.16816.F32.BF16 R16, R20.reuse, R92, R16 ;  /* 0x0000005c1410723c */ /* 0x060fec0000041810 */
[----:B------:R-:W-:Y:S05]  /*9cc0*/  HMMA.16816.F32.BF16 R84, R20, R94, R84 ;  /* 0x0000005e1454723c */ /* 0x000fea0000041854 */
[----:B------:R-:W-:Y:S02]  /*9cd0*/  FADD.FTZ R92, R5, R117 ;  /* 0x00000075055c7221 */ /* 0x000fe40000010000 */
[----:B-1----:R-:W-:Y:S01]  /*9ce0*/  F2FP.BF16.F32.PACK_AB R20, R105, R104 ;  /* 0x000000686914723e */ /* 0x002fe200000010ff */
[----:B------:R-:W-:Y:S03]  /*9cf0*/  FADD.FTZ R104, R104, R125 ;  /* 0x0000007d68687221 */ /* 0x000fe60000010000 */
[----:B--2---:R-:W-:Y:S01]  /*9d00*/  F2FP.BF16.F32.PACK_AB R21, R107, R106 ;  /* 0x0000006a6b15723e */ /* 0x004fe200000010ff */
[----:B------:R-:W-:Y:S01]  /*9d10*/  FADD.FTZ R101, R101, R92 ;  /* 0x0000005c65657221 */ /* 0x000fe20000010000 */
[----:B------:R-:W-:Y:S01]  /*9d20*/  F2FP.BF16.F32.PACK_AB R22, R120, R169 ;  /* 0x000000a97816723e */ /* 0x000fe200000010ff */
[----:B------:R-:W-:Y:S01]  /*9d30*/  FADD.FTZ R104, R105, R104 ;  /* 0x0000006869687221 */ /* 0x000fe20000010000 */
[----:B---3--:R-:W-:Y:S01]  /*9d40*/  F2FP.BF16.F32.PACK_AB R23, R171, R170 ;  /* 0x000000aaab17723e */ /* 0x008fe200000010ff */
[----:B------:R-:W-:Y:S01]  /*9d50*/  FADD.FTZ R116, R116, R101 ;  /* 0x0000006574747221 */ /* 0x000fe20000010000 */
[----:B------:R-:W-:Y:S01]  /*9d60*/  MOV R101, R2 ;  /* 0x0000000200657202 */ /* 0x000fe20000000f00 */
[----:B------:R-:W-:Y:S02]  /*9d70*/  FADD.FTZ R167, R169, R104 ;  /* 0x00000068a9a77221 */ /* 0x000fe40000010000 */
[----:B------:R-:W-:Y:S02]  /*9d80*/  FADD.FTZ R113, R113, R116 ;  /* 0x0000007471717221 */ /* 0x000fe40000010000 */
[C---:B------:R-:W-:Y:S01]  /*9d90*/  HMMA.16816.F32.BF16 R96, R20.reuse, R24, R8 ;  /* 0x000000181460723c */ /* 0x040fe20000041808 */
[----:B------:R-:W1:Y:S02]  /*9da0*/  LDSM.16.MT88.4 R8, [R139+0xb800] ;  /* 0x00b800008b08783b */ /* 0x000e640000004200 */
[----:B------:R-:W-:Y:S01]  /*9db0*/  FADD.FTZ R114, R114, R113 ;  /* 0x0000007172727221 */ /* 0x000fe20000010000 */
[----:B------:R-:W-:Y:S02]  /*9dc0*/  FADD.FTZ R167, R120, R167 ;  /* 0x000000a778a77221 */ /* 0x000fe40000010000 */
[C---:B------:R-:W-:Y:S03]  /*9dd0*/  HMMA.16816.F32.BF16 R36, R20.reuse, R26, R36 ;  /* 0x0000001a1424723c */ /* 0x040fe60000041824 */
[----:B------:R-:W2:Y:S02]  /*9de0*/  LDSM.16.MT88.4 R24, [R137+0xb800] ;  /* 0x00b800008918783b */ /* 0x000ea40000004200 */
[----:B------:R-:W-:Y:S01]  /*9df0*/  FADD.FTZ R123, R123, R114 ;  /* 0x000000727b7b7221 */ /* 0x000fe20000010000 */
[C---:B------:R-:W-:Y:S05]  /*9e00*/  HMMA.16816.F32.BF16 R40, R20.reuse, R28, R40 ;  /* 0x0000001c1428723c */ /* 0x040fea0000041828 */
[----:B------:R-:W-:Y:S01]  /*9e10*/  FADD.FTZ R123, R124, R123 ;  /* 0x0000007b7c7b7221 */ /* 0x000fe20000010000 */
[C---:B------:R-:W-:Y:S01]  /*9e20*/  HMMA.16816.F32.BF16 R44, R20.reuse, R30, R44 ;  /* 0x0000001e142c723c */ /* 0x040fe2000004182c */
[----:B------:R-:W3:Y:S04]  /*9e30*/  LDSM.16.MT88.4 R28, [R136+0xb800] ;  /* 0x00b80000881c783b */ /* 0x000ee80000004200 */
        /* <DEDUP_REMOVED lines=24> */
.L_x_7580:
[----:B------:R-:W1:Y:S01]  /*9fc0*/  SHFL.BFLY PT, R0, R167, 0x2, 0x1f ;  /* 0x0c401f00a7007f89 */ /* 0x000e6200000e0000 */
[----:B------:R-:W-:Y:S01]  /*9fd0*/  MOV R11, 0x3f800000 ;  /* 0x3f800000000b7802 */ /* 0x000fe20000000f00 */
[----:B------:R-:W2:Y:S01]  /*9fe0*/  S2UR UR5, SR_CgaCtaId ;  /* 0x00000000000579c3 */ /* 0x000ea20000008800 */
[----:B------:R-:W-:Y:S01]  /*9ff0*/  MOV R10, 0x3f800000 ;  /* 0x3f800000000a7802 */ /* 0x000fe20000000f00 */
[----:B------:R-:W3:Y:S01]  /*a000*/  SHFL.BFLY PT, R9, R166, 0x2, 0x1f ;  /* 0x0c401f00a6097f89 */ /* 0x000ee200000e0000 */
[----:B------:R-:W-:Y:S01]  /*a010*/  UMOV UR4, 0x400 ;  /* 0x0000040000047882 */ /* 0x000fe20000000000 */
[----:B------:R-:W-:Y:S01]  /*a020*/  BSSY B0, `(.L_x_7585) ;  /* 0x00000cc000007945 */ /* 0x000fe20003800000 */
[----:B------:R-:W4:Y:S03]  /*a030*/  S2R R8, SR_TID.X ;  /* 0x0000000000087919 */ /* 0x000f260000002100 */
[----:B------:R-:W5:Y:S01]  /*a040*/  LDC R21, c[0x0][0x270] ;  /* 0x00009c00ff157b82 */ /* 0x000f620000000800 */
[----:B------:R-:W4:Y:S01]  /*a050*/  S2R R15, SR_TID.X ;  /* 0x00000000000f7919 */ /* 0x000f220000002100 */
[----:B------:R-:W5:Y:S01]  /*a060*/  S2R R19, SR_CTAID.Y ;  /* 0x0000000000137919 */ /* 0x000f620000002600 */
[----:B------:R-:W5:Y:S01]  /*a070*/  S2R R20, SR_CTAID.X ;  /* 0x0000000000147919 */ /* 0x000f620000002500 */
[----:B-1----:R-:W-:Y:S01]  /*a080*/  FADD.FTZ R0, R0, R167 ;  /* 0x000000a700007221 */ /* 0x002fe20000010000 */
[----:B--2---:R-:W-:-:S03]  /*a090*/  ULEA UR5, UR5, UR4, 0x18 ;  /* 0x0000000405057291 */ /* 0x004fc6000f8ec03f */
[----:B------:R-:W1:Y:S01]  /*a0a0*/  S2UR UR4, SR_CTAID.Z ;  /* 0x00000000000479c3 */ /* 0x000e620000002700 */
[----:B---3--:R-:W-:Y:S01]  /*a0b0*/  FADD.FTZ R9, R9, R166 ;  /* 0x000000a609097221 */ /* 0x008fe20000010000 */
[----:B------:R-:W2:Y:S04]  /*a0c0*/  SHFL.BFLY PT, R7, R0, 0x1, 0x1f ;  /* 0x0c201f0000077f89 */ /* 0x000ea800000e0000 */
[----:B------:R-:W3:Y:S01]  /*a0d0*/  SHFL.BFLY PT, R6, R9, 0x1, 0x1f ;  /* 0x0c201f0009067f89 */ /* 0x000ee200000e0000 */
[----:B----4-:R-:W-:-:S04]  /*a0e0*/  SHF.R.S32.HI R5, RZ, 0x1f, R8 ;  /* 0x0000001fff057819 */ /* 0x010fc80000011408 */
[CC--:B------:R-:W-:Y:S02]  /*a0f0*/  LEA.HI R17, R5.reuse, R8.reuse, RZ, 0x2 ;  /* 0x0000000805117211 */ /* 0x0c0fe400078f10ff */
[----:B------:R-:W-:Y:S02]  /*a100*/  LEA.HI R5, R5, R8, RZ, 0x5 ;  /* 0x0000000805057211 */ /* 0x000fe400078f28ff */
[--C-:B------:R-:W-:Y:S02]  /*a110*/  SHF.R.S32.HI R13, RZ, 0x2, R17.reuse ;  /* 0x00000002ff0d7819 */ /* 0x100fe40000011411 */
[----:B------:R-:W-:Y:S02]  /*a120*/  SHF.R.S32.HI R12, RZ, 0x1f, R17 ;  /* 0x0000001fff0c7819 */ /* 0x000fe40000011411 */
[----:B------:R-:W-:Y:S01]  /*a130*/  SHF.R.S32.HI R4, RZ, 0x1f, R15 ;  /* 0x0000001fff047819 */ /* 0x000fe2000001140f */
[----:B--2---:R-:W-:Y:S01]  /*a140*/  FADD.FTZ R7, R0, R7 ;  /* 0x0000000700077221 */ /* 0x004fe20000010000 */
[----:B------:R-:W-:-:S02]  /*a150*/  LEA.HI R12, R12, R13, RZ, 0x3 ;  /* 0x0000000d0c0c7211 */ /* 0x000fc400078f18ff */
[----:B------:R-:W-:Y:S01]  /*a160*/  LEA.HI R4, R4, R15, RZ, 0x4 ;  /* 0x0000000f04047211 */ /* 0x000fe200078f20ff */
[----:B---3--:R-:W-:Y:S01]  /*a170*/  FADD.FTZ R6, R9, R6 ;  /* 0x0000000609067221 */ /* 0x008fe20000010000 */
[----:B------:R-:W-:Y:S01]  /*a180*/  BAR.SYNC.DEFER_BLOCKING 0x0 ;  /* 0x0000000000007b1d */ /* 0x000fe20000010000 */
[----:B------:R-:W-:Y:S02]  /*a190*/  FSETP.NE.FTZ.AND P4, PT, R7, RZ, PT ;  /* 0x000000ff0700720b */ /* 0x000fe40003f95000 */
[----:B------:R-:W-:Y:S02]  /*a1a0*/  LOP3.LUT R9, R5, 0xffffffe0, RZ, 0xc0, !PT ;  /* 0xffffffe005097812 */ /* 0x000fe400078ec0ff */
[----:B------:R-:W-:Y:S02]  /*a1b0*/  FSETP.NE.FTZ.AND P3, PT, R6, RZ, PT ;  /* 0x000000ff0600720b */ /* 0x000fe40003f75000 */
[----:B------:R-:W-:Y:S02]  /*a1c0*/  IADD3 R9, -R9, R8, RZ ;  /* 0x0000000809097210 */ /* 0x000fe40007ffe1ff */
[----:B------:R-:W-:-:S02]  /*a1d0*/  LOP3.LUT R12, R12, 0xfffffff8, RZ, 0xc0, !PT ;  /* 0xfffffff80c0c7812 */ /* 0x000fc400078ec0ff */
[----:B------:R-:W-:Y:S02]  /*a1e0*/  LOP3.LUT P5, RZ, R9, 0x3, RZ, 0xc0, !PT ;  /* 0x0000000309ff7812 */ /* 0x000fe400078ac0ff */
[----:B------:R-:W-:Y:S01]  /*a1f0*/  IADD3 R9, R13, -R12, RZ ;  /* 0x8000000c0d097210 */ /* 0x000fe20007ffe0ff */
[----:B------:R-:W2:Y:S01]  /*a200*/  @P4 MUFU.RCP R11, R7 ;  /* 0x00000007000b4308 */ /* 0x000ea20000001000 */
[----:B------:R-:W-:Y:S01]  /*a210*/  LOP3.LUT R0, R4, 0xfffffff0, RZ, 0xc0, !PT ;  /* 0xfffffff004007812 */ /* 0x000fe200078ec0ff */
[----:B------:R-:W3:Y:S01]  /*a220*/  @P4 LDC R22, c[0x0][0x2e8] ;  /* 0x0000ba00ff164b82 */ /* 0x000ee20000000800 */
[----:B------:R-:W-:Y:S02]  /*a230*/  SHF.R.S32.HI R5, RZ, 0x5, R5 ;  /* 0x00000005ff057819 */ /* 0x000fe40000011405 */
[----:B------:R-:W-:Y:S02]  /*a240*/  LOP3.LUT R17, R17, 0x1ffffffc, RZ, 0xc0, !PT ;  /* 0x1ffffffc11117812 */ /* 0x000fe400078ec0ff */
[----:B------:R-:W-:Y:S01]  /*a250*/  SHF.L.U32 R13, R9, 0x6, RZ ;  /* 0x00000006090d7819 */ /* 0x000fe200000006ff */
[----:B------:R-:W4:Y:S01]  /*a260*/  @P3 MUFU.RCP R10, R6 ;  /* 0x00000006000a3308 */ /* 0x000f220000001000 */
[----:B------:R-:W-:Y:S01]  /*a270*/  IADD3 R0, -R0, R15, RZ ;  /* 0x0000000f00007210 */ /* 0x000fe20007ffe1ff */
[----:B------:R-:W3:Y:S01]  /*a280*/  @P3 LDC R23, c[0x0][0x2e8] ;  /* 0x0000ba00ff173b82 */ /* 0x000ee20000000800 */
[----:B------:R-:W-:-:S02]  /*a290*/  IADD3 R8, -R17, R8, RZ ;  /* 0x0000000811087210 */ /* 0x000fc40007ffe1ff */
[----:B------:R-:W-:Y:S02]  /*a2a0*/  LOP3.LUT R13, R13, 0x1c0, RZ, 0xc0, !PT ;  /* 0x000001c00d0d7812 */ /* 0x000fe400078ec0ff */
        /* <DEDUP_REMOVED lines=35> */
[C---:B----4-:R-:W-:Y:S01]  /*a4e0*/  FMUL.FTZ R99, R10.reuse, R99 ;  /* 0x000000630a637220 */ /* 0x050fe20000410000 */
[C---:B------:R-:W-:Y:S01]  /*a4f0*/  FMUL.FTZ R98, R10.reuse, R98 ;  /* 0x000000620a627220 */ /* 0x040fe20000410000 */
[C---:B------:R-:W-:Y:S01]  /*a500*/  FMUL.FTZ R39, R10.reuse, R39 ;  /* 0x000000270a277220 */ /* 0x040fe20000410000 */
[----:B------:R-:W-:Y:S01]  /*a510*/  ISETP.NE.U32.AND P0, PT, R11, 0x1, PT ;  /* 0x000000010b00780c */ /* 0x000fe20003f05070 */
[C---:B------:R-:W-:Y:S01]  /*a520*/  FMUL.FTZ R38, R10.reuse, R38 ;  /* 0x000000260a267220 */ /* 0x040fe20000410000 */
[----:B------:R-:W-:Y:S01]  /*a530*/  SHF.R.S32.HI R11, RZ, 0x4, R4 ;  /* 0x00000004ff0b7819 */ /* 0x000fe20000011404 */
[C---:B------:R-:W-:Y:S01]  /*a540*/  FMUL.FTZ R43, R10.reuse, R43 ;  /* 0x0000002b0a2b7220 */ /* 0x040fe20000410000 */
[----:B------:R-:W-:Y:S01]  /*a550*/  SHF.R.S32.HI R4, RZ, 0x1f, R5 ;  /* 0x0000001fff047819 */ /* 0x000fe20000011405 */
[C---:B------:R-:W-:Y:S01]  /*a560*/  FMUL.FTZ R42, R10.reuse, R42 ;  /* 0x0000002a0a2a7220 */ /* 0x040fe20000410000 */
[----:B------:R-:W-:Y:S01]  /*a570*/  R2P PR, R9, 0x6 ;  /* 0x0000000609007804 */ /* 0x000fe20000000000 */
[C---:B------:R-:W-:Y:S01]  /*a580*/  FMUL.FTZ R47, R10.reuse, R47 ;  /* 0x0000002f0a2f7220 */ /* 0x040fe20000410000 */
[----:B------:R-:W-:Y:S01]  /*a590*/  SHF.L.U32 R9, R11, 0x6, RZ ;  /* 0x000000060b097819 */ /* 0x000fe200000006ff */
        /* <DEDUP_REMOVED lines=26> */
[----:B------:R-:W-:Y:S01]  /*a740*/  LEA R8, R5, R8, 0x9 ;  /* 0x0000000805087211 */ /* 0x000fe200078e48ff */
[----:B------:R-:W2:Y:S01]  /*a750*/  @P3 MUFU.LG2 R6, R6 ;  /* 0x0000000600063308 */ /* 0x000ea20000000c00 */
[----:B------:R-:W-:-:S02]  /*a760*/  LEA.HI R13, R13, R13, RZ, 0x1d ;  /* 0x0000000d0d0d7211 */ /* 0x000fc400078fe8ff */
[----:B------:R-:W-:Y:S02]  /*a770*/  LOP3.LUT R9, R9, 0x1c0, RZ, 0xc0, !PT ;  /* 0x000001c009097812 */ /* 0x000fe400078ec0ff */
[----:B------:R-:W-:Y:S02]  /*a780*/  SHF.L.U32 R10, R12, 0x2, RZ ;  /* 0x000000020c0a7819 */ /* 0x000fe400000006ff */
[----:B------:R-:W-:Y:S02]  /*a790*/  LOP3.LUT R4, R4, 0xffffffc, RZ, 0xc0, !PT ;  /* 0x0ffffffc04047812 */ /* 0x000fe400078ec0ff */
[----:B------:R-:W-:Y:S02]  /*a7a0*/  LEA R8, R8, R13, 0x1 ;  /* 0x0000000d08087211 */ /* 0x000fe400078e08ff */
[----:B------:R-:W-:Y:S02]  /*a7b0*/  LOP3.LUT R10, R9, 0x38, R10, 0xf8, !PT ;  /* 0x00000038090a7812 */ /* 0x000fe400078ef80a */
[----:B------:R-:W-:-:S02]  /*a7c0*/  LOP3.LUT R13, R12, 0xffffffe, RZ, 0xc0, !PT ;  /* 0x0ffffffe0c0d7812 */ /* 0x000fc400078ec0ff */
[----:B------:R-:W-:Y:S02]  /*a7d0*/  SHF.R.U32.HI R9, RZ, 0x3, R9 ;  /* 0x00000003ff097819 */ /* 0x000fe40000011609 */
[----:B------:R-:W-:Y:S02]  /*a7e0*/  IADD3 R5, R5, -R4, RZ ;  /* 0x8000000405057210 */ /* 0x000fe40007ffe0ff */
[----:B------:R-:W-:Y:S02]  /*a7f0*/  IADD3 R4, R0, -R13, RZ ;  /* 0x8000000d00047210 */ /* 0x000fe40007ffe0ff */
[----:B------:R-:W-:Y:S02]  /*a800*/  LOP3.LUT R9, R10, R9, RZ, 0x3c, !PT ;  /* 0x000000090a097212 */ /* 0x000fe400078e3cff */
[----:B------:R-:W-:Y:S02]  /*a810*/  LEA R13, R5, R152, 0x4 ;  /* 0x00000098050d7211 */ /* 0x000fe400078e20ff */
[----:B------:R-:W-:-:S02]  /*a820*/  LEA R8, R8, UR5, 0x2 ;  /* 0x0000000508087c11 */ /* 0x000fc4000f8e10ff */
[----:B------:R-:W-:Y:S02]  /*a830*/  MOV R5, 0x40 ;  /* 0x0000004000057802 */ /* 0x000fe40000000f00 */
[----:B------:R-:W-:Y:S01]  /*a840*/  LEA R9, R4, R9, 0x2 ;  /* 0x0000000904097211 */ /* 0x000fe200078e10ff */
[----:B------:R-:W-:Y:S01]  /*a850*/  STS.64 [R8], R96 ;  /* 0x0000006008007388 */ /* 0x000fe20000000a00 */
[C---:B------:R-:W-:Y:S02]  /*a860*/  IADD3 R10, R8.reuse, -0x20, RZ ;  /* 0xffffffe0080a7810 */ /* 0x040fe40007ffe0ff */
[----:B------:R-:W-:Y:S01]  /*a870*/  SEL R5, R5, 0xffffffc0, !P1 ;  /* 0xffffffc005057807 */ /* 0x000fe20004800000 */
[----:B------:R-:W-:Y:S01]  /*a880*/  STS.64 [R8+0x800], R98 ;  /* 0x0008006208007388 */ /* 0x000fe20000000a00 */
[----:B------:R-:W-:Y:S02]  /*a890*/  MOV R4, 0x80 ;  /* 0x0000008000047802 */ /* 0x000fe40000000f00 */
[----:B------:R-:W-:-:S02]  /*a8a0*/  @P0 IADD3 R10, R8, 0x20, RZ ;  /* 0x00000020080a0810 */ /* 0x000fc40007ffe0ff */
[----:B------:R-:W-:Y:S02]  /*a8b0*/  IADD3 R12, R8, R5, RZ ;  /* 0x00000005080c7210 */ /* 0x000fe40007ffe0ff */
[----:B------:R-:W-:Y:S01]  /*a8c0*/  SEL R15, R4, 0xffffff80, !P2 ;  /* 0xffffff80040f7807 */ /* 0x000fe20005000000 */
[----:B------:R-:W-:Y:S01]  /*a8d0*/  STS.64 [R10], R36 ;  /* 0x000000240a007388 */ /* 0x000fe20000000a00 */
[-C--:B------:R-:W-:Y:S02]  /*a8e0*/  IADD3 R14, R5, R10.reuse, RZ ;  /* 0x0000000a050e7210 */ /* 0x080fe40007ffe0ff */
[----:B------:R-:W4:Y:S01]  /*a8f0*/  LDC.64 R4, c[0x0][0x2c0] ;  /* 0x0000b000ff047b82 */ /* 0x000f220000000a00 */
[-C--:B------:R-:W-:Y:S01]  /*a900*/  IADD3 R16, R8, R15.reuse, RZ ;  /* 0x0000000f08107210 */ /* 0x080fe20007ffe0ff */
[----:B------:R-:W-:Y:S01]  /*a910*/  STS.64 [R10+0x800], R38 ;  /* 0x000800260a007388 */ /* 0x000fe20000000a00 */
[----:B------:R-:W-:Y:S02]  /*a920*/  IADD3 R17, R15, R10, RZ ;  /* 0x0000000a0f117210 */ /* 0x000fe40007ffe0ff */
[-C--:B------:R-:W-:Y:S01]  /*a930*/  IADD3 R18, R12, R15.reuse, RZ ;  /* 0x0000000f0c127210 */ /* 0x080fe20007ffe0ff */
[----:B------:R-:W-:Y:S01]  /*a940*/  STS.64 [R12], R40 ;  /* 0x000000280c007388 */ /* 0x000fe20000000a00 */
[----:B------:R-:W-:-:S02]  /*a950*/  IADD3 R15, R14, R15, RZ ;  /* 0x0000000f0e0f7210 */ /* 0x000fc40007ffe0ff */
[----:B-----5:R-:W-:Y:S01]  /*a960*/  SHF.L.U32 R20, R20, 0x6, RZ ;  /* 0x0000000614147819 */ /* 0x020fe200000006ff */
        /* <DEDUP_REMOVED lines=19> */
[----:B-----5:R-:W-:-:S03]  /*aaa0*/  IADD3 R8, -R153, RZ, RZ ;  /* 0x000000ff99087210 */ /* 0x020fc60007ffe1ff */
[----:B------:R2:W-:Y:S02]  /*aab0*/  STS.64 [R16+0x4000], R92 ;  /* 0x0040005c10007388 */ /* 0x0005e40000000a00 */
[----:B-1----:R-:W-:Y:S02]  /*aac0*/  IMAD R8, R21, R8, UR4 ;  /* 0x0000000415087e24 */ /* 0x002fe4000f8e0208 */
[----:B------:R1:W-:Y:S01]  /*aad0*/  STS.64 [R16+0x4800], R94 ;  /* 0x0048005e10007388 */ /* 0x0003e20000000a00 */
[----:B---3--:R-:W-:-:S03]  /*aae0*/  MOV R10, 0xff800000 ;  /* 0xff800000000a7802 */ /* 0x008fc60000000f00 */
[----:B------:R1:W-:Y:S04]  /*aaf0*/  STS.64 [R17+0x4000], R80 ;  /* 0x0040005011007388 */ /* 0x0003e80000000a00 */
[----:B------:R1:W-:Y:S01]  /*ab00*/  STS.64 [R17+0x4800], R82 ;  /* 0x0048005211007388 */ /* 0x0003e20000000a00 */
[----:B----4-:R-:W-:Y:S01]  /*ab10*/  IMAD R12, R19, R4, R153 ;  /* 0x00000004130c7224 */ /* 0x010fe200078e0299 */
[----:B------:R-:W-:Y:S02]  /*ab20*/  MOV R4, 0xff800000 ;  /* 0xff80000000047802 */ /* 0x000fe40000000f00 */
[----:B------:R1:W-:Y:S01]  /*ab30*/  STS.64 [R18+0x4000], R88 ;  /* 0x0040005812007388 */ /* 0x0003e20000000a00 */
[----:B------:R-:W-:-:S03]  /*ab40*/  IMAD R8, R12, R21, R8 ;  /* 0x000000150c087224 */ /* 0x000fc600078e0208 */
[----:B------:R1:W-:Y:S01]  /*ab50*/  STS.64 [R18+0x4800], R90 ;  /* 0x0048005a12007388 */ /* 0x0003e20000000a00 */
[----:B--2---:R-:W-:Y:S01]  /*ab60*/  @P4 FMUL.FTZ R14, R7, 0.69314718246459960938 ;  /* 0x3f317218070e4820 */ /* 0x004fe20000410000 */
[----:B------:R-:W-:Y:S02]  /*ab70*/  @P3 FMUL.FTZ R7, R6, 0.69314718246459960938 ;  /* 0x3f31721806073820 */ /* 0x000fe40000410000 */
[----:B------:R1:W-:Y:S01]  /*ab80*/  STS.64 [R15+0x4000], R84 ;  /* 0x004000540f007388 */ /* 0x0003e20000000a00 */
[----:B------:R-:W-:Y:S01]  /*ab90*/  SHF.L.U32 R6, R0, 0x2, RZ ;  /* 0x0000000200067819 */ /* 0x000fe200000006ff */
[----:B------:R-:W-:Y:S01]  /*aba0*/  @P4 FFMA.FTZ R4, R3, R22, R14 ;  /* 0x0000001603044223 */ /* 0x000fe2000001000e */
[----:B------:R-:W-:Y:S01]  /*abb0*/  @P3 FFMA.FTZ R10, R2, R23, R7 ;  /* 0x00000017020a3223 */ /* 0x000fe20000010007 */
[----:B------:R1:W-:Y:S01]  /*abc0*/  STS.64 [R15+0x4800], R86 ;  /* 0x004800560f007388 */ /* 0x0003e20000000a00 */
[----:B------:R-:W-:Y:S01]  /*abd0*/  LEA R2, R9, UR5, 0x2 ;  /* 0x0000000509027c11 */ /* 0x000fe2000f8e10ff */
[----:B------:R-:W-:Y:S01]  /*abe0*/  IMAD R0, R8, R5, R20 ;  /* 0x0000000508007224 */ /* 0x000fe200078e0214 */
[----:B------:R-:W-:-:S02]  /*abf0*/  IADD3 R3, R11, 0x8, RZ ;  /* 0x000000080b037810 */ /* 0x000fc40007ffe0ff */
[----:B------:R-:W-:Y:S01]  /*ac00*/  SHF.R.S32.HI R7, RZ, 0x1f, R6 ;  /* 0x0000001fff077819 */ /* 0x000fe20000011406 */
[----:B------:R-:W-:Y:S06]  /*ac10*/  BAR.SYNC.DEFER_BLOCKING 0x0 ;  /* 0x0000000000007b1d */ /* 0x000fec0000010000 */
[----:B------:R-:W-:Y:S05]  /*ac20*/  @P5 BRA `(.L_x_7586) ;  /* 0x00000000002c5947 */ /* 0x000fea0003800000 */
[C---:B-1----:R-:W-:Y:S01]  /*ac30*/  VIADD R15, R13.reuse, 0x8 ;  /* 0x000000080d0f7836 */ /* 0x042fe20000000000 */
        /* <DEDUP_REMOVED lines=10> */
.L_x_7586:
[----:B------:R-:W-:Y:S05]  /*ace0*/  BSYNC B0 ;  /* 0x0000000000007941 */ /* 0x000fea0003800000 */
.L_x_7585:
[----:B------:R-:W3:Y:S01]  /*acf0*/  LDS.128 R68, [R2] ;  /* 0x0000000002447984 */ /* 0x000ee20000000c00 */
[C---:B------:R-:W-:Y:S01]  /*ad00*/  VIADD R5, R11.reuse, 0x10 ;  /* 0x000000100b057836 */ /* 0x040fe20000000000 */
[----:B------:R-:W-:Y:S01]  /*ad10*/  ULDC UR4, c[0x0][0x2dc] ;  /* 0x0000b70000047ab9 */ /* 0x000fe20000000800 */
[----:B------:R-:W-:Y:S01]  /*ad20*/  IMAD.WIDE R8, R11, 0x80, R6 ;  /* 0x000000800b087825 */ /* 0x000fe200078e0206 */
[----:B------:R-:W4:Y:S01]  /*ad30*/  LDS.128 R36, [R2+0x4000] ;  /* 0x0040000002247984 */ /* 0x000f220000000c00 */
[-C--:B------:R-:W-:Y:S02]  /*ad40*/  ISETP.GE.AND P6, PT, R3, R146.reuse, PT ;  /* 0x000000920300720c */ /* 0x080fe40003fc6270 */
[----:B------:R-:W-:Y:S01]  /*ad50*/  IMAD R0, R0, UR4, RZ ;  /* 0x0000000400007c24 */ /* 0x000fe2000f8e02ff */
[----:B------:R-:W5:Y:S01]  /*ad60*/  LDS.128 R64, [R2+0x800] ;  /* 0x0008000002407984 */ /* 0x000f620000000c00 */
[----:B------:R-:W-:Y:S01]  /*ad70*/  ISETP.GE.AND P5, PT, R5, R146, PT ;  /* 0x000000920500720c */ /* 0x000fe20003fa6270 */
[C---:B------:R-:W-:Y:S01]  /*ad80*/  VIADD R3, R11.reuse, 0x18 ;  /* 0x000000180b037836 */ /* 0x040fe20000000000 */
[----:B------:R-:W-:Y:S01]  /*ad90*/  ULDC.64 UR4, c[0x0][0x288] ;  /* 0x0000a20000047ab9 */ /* 0x000fe20000000a00 */
[----:B------:R-:W5:Y:S01]  /*ada0*/  LDS.128 R60, [R2+0x1000] ;  /* 0x00100000023c7984 */ /* 0x000f620000000c00 */
[C---:B------:R-:W-:Y:S01]  /*adb0*/  IADD3 R75, P0, R0.reuse, R8, RZ ;  /* 0x00000008004b7210 */ /* 0x040fe20007f1e0ff */
[----:B------:R-:W-:Y:S01]  /*adc0*/  VIADD R73, R11, 0x20 ;  /* 0x000000200b497836 */ /* 0x000fe20000000000 */
[-C--:B------:R-:W-:Y:S01]  /*add0*/  ISETP.GE.AND P4, PT, R3, R146.reuse, PT ;  /* 0x000000920300720c */ /* 0x080fe20003f86270 */
[----:B------:R-:W5:Y:S01]  /*ade0*/  LDS.128 R56, [R2+0x1800] ;  /* 0x0018000002387984 */ /* 0x000f620000000c00 */
[----:B------:R-:W-:Y:S01]  /*adf0*/  LEA.HI.X.SX32 R0, R0, R9, 0x1, P0 ;  /* 0x0000000900007211 */ /* 0x000fe200000f0eff */
[C---:B------:R-:W-:Y:S01]  /*ae00*/  VIADD R9, R11.reuse, 0x28 ;  /* 0x000000280b097836 */ /* 0x040fe20000000000 */
[-C--:B------:R-:W-:Y:S01]  /*ae10*/  ISETP.GE.AND P0, PT, R11, R146.reuse, PT ;  /* 0x000000920b00720c */ /* 0x080fe20003f06270 */
[----:B------:R-:W5:Y:S01]  /*ae20*/  LDS.128 R52, [R2+0x2000] ;  /* 0x0020000002347984 */ /* 0x000f620000000c00 */
[----:B------:R-:W-:Y:S01]  /*ae30*/  LEA R72, P1, R75, UR4, 0x2 ;  /* 0x000000044b487c11 */ /* 0x000fe2000f8210ff */
[----:B------:R-:W-:Y:S01]  /*ae40*/  VIADD R3, R11, 0x30 ;  /* 0x000000300b037836 */ /* 0x000fe20000000000 */
[-C--:B------:R-:W-:Y:S01]  /*ae50*/  ISETP.GE.AND P3, PT, R73, R146.reuse, PT ;  /* 0x000000924900720c */ /* 0x080fe20003f66270 */
[----:B------:R-:W5:Y:S01]  /*ae60*/  LDS.128 R48, [R2+0x2800] ;  /* 0x0028000002307984 */ /* 0x000f620000000c00 */
[----:B------:R-:W-:Y:S01]  /*ae70*/  LEA.HI.X R73, R75, UR5, R0, 0x2, P1 ;  /* 0x000000054b497c11 */ /* 0x000fe200088f1400 */
[----:B------:R-:W-:Y:S01]  /*ae80*/  VIADD R11, R11, 0x38 ;  /* 0x000000380b0b7836 */ /* 0x000fe20000000000 */
[-C--:B------:R-:W-:Y:S01]  /*ae90*/  ISETP.GE.AND P2, PT, R9, R146.reuse, PT ;  /* 0x000000920900720c */ /* 0x080fe20003f46270 */
[----:B------:R-:W5:Y:S01]  /*aea0*/  LDS.128 R44, [R2+0x3000] ;  /* 0x00300000022c7984 */ /* 0x000f620000000c00 */
[----:B------:R-:W-:-:S03]  /*aeb0*/  ISETP.GE.AND P1, PT, R3, R146, PT ;  /* 0x000000920300720c */ /* 0x000fc60003f26270 */
[----:B------:R-:W5:Y:S04]  /*aec0*/  LDS.128 R32, [R2+0x4800] ;  /* 0x0048000002207984 */ /* 0x000f680000000c00 */
[----:B------:R-:W5:Y:S04]  /*aed0*/  LDS.128 R28, [R2+0x5000] ;  /* 0x00500000021c7984 */ /* 0x000f680000000c00 */
[----:B------:R-:W5:Y:S04]  /*aee0*/  LDS.128 R24, [R2+0x5800] ;  /* 0x0058000002187984 */ /* 0x000f680000000c00 */
[----:B------:R-:W5:Y:S04]  /*aef0*/  LDS.128 R20, [R2+0x6000] ;  /* 0x0060000002147984 */ /* 0x000f680000000c00 */
[----:B-1----:R-:W1:Y:S04]  /*af00*/  LDS.128 R16, [R2+0x6800] ;  /* 0x0068000002107984 */ /* 0x002e680000000c00 */
[----:B--2---:R-:W2:Y:S04]  /*af10*/  LDS.128 R12, [R2+0x7000] ;  /* 0x00700000020c7984 */ /* 0x004ea80000000c00 */
[----:B------:R1:W1:Y:S04]  /*af20*/  LDS.128 R40, [R2+0x3800] ;  /* 0x0038000002287984 */ /* 0x0002680000000c00 */
[----:B------:R1:W1:Y:S04]  /*af30*/  LDS.128 R4, [R2+0x7800] ;  /* 0x0078000002047984 */ /* 0x0002680000000c00 */
        /* <DEDUP_REMOVED lines=15> */
[----:B--2---:R3:W-:Y:S01]  /*b030*/  @!P1 STG.E.128 desc[UR10][R72.64+0x6100], R12 ;  /* 0x0061000c48009986 */ /* 0x0047e2000c101d0a */
[----:B------:R-:W-:Y:S05]  /*b040*/  @P0 EXIT ;  /* 0x000000000000094d */ /* 0x000fea0003800000 */
[----:B------:R-:W-:Y:S04]  /*b050*/  STG.E.128 desc[UR10][R72.64+0x7000], R40 ;  /* 0x0070002848007986 */ /* 0x000fe8000c101d0a */
[----:B------:R-:W-:Y:S01]  /*b060*/  STG.E.128 desc[UR10][R72.64+0x7100], R4 ;  /* 0x0071000448007986 */ /* 0x000fe2000c101d0a */
[----:B------:R-:W-:Y:S05]  /*b070*/  EXIT ;  /* 0x000000000000794d */ /* 0x000fea0003800000 */
.L_x_7587:
        /* <DEDUP_REMOVED lines=16> */
.L_x_8534:


//--------------------- .text._ZN5flash24flash_fwd_splitkv_kernelI23Flash_fwd_kernel_traitsILi128ELi64ELi64ELi4ELb0ELb0EN7cutlass10bfloat16_tE19Flash_kernel_traitsILi128ELi64ELi64ELi4ES3_EELb1ELb0ELb0ELb0ELb1ELb1ELb1ELb0EEEvNS_16Flash_fwd_paramsE --------------------------
	.section	.text._ZN5flash24flash_fwd_splitkv_kernelI23Flash_fwd_kernel_traitsILi128ELi64ELi64ELi4ELb0ELb0EN7cutlass10bfloat16_tE19Flash_kernel_traitsILi128ELi64ELi64ELi4ES3_EELb1ELb0ELb0ELb0ELb1ELb1ELb1ELb0EEEvNS_16Flash_fwd_paramsE,"ax",@progbits
	.align	128
        .global         _ZN5flash24flash_fwd_splitkv_kernelI23Flash_fwd_kernel_traitsILi128ELi64ELi64ELi4ELb0ELb0EN7cutlass10bfloat16_tE19Flash_kernel_traitsILi128ELi64ELi64ELi4ES3_EELb1ELb0ELb0ELb0ELb1ELb1ELb1ELb0EEEvNS_16Flash_fwd_paramsE
        .type           _ZN5flash24flash_fwd_splitkv_kernelI23Flash_fwd_kernel_traitsILi128ELi64ELi64ELi4ELb0ELb0EN7cutlass10bfloat16_tE19Flash_kernel_traitsILi128ELi64ELi64ELi4ES3_EELb1ELb0ELb0ELb0ELb1ELb1ELb1ELb0EEEvNS_16Flash_fwd_paramsE,@function
        .size           _ZN5flash24flash_fwd_splitkv_kernelI23Flash_fwd_kernel_traitsILi128ELi64ELi64ELi4ELb0ELb0EN7cutlass10bfloat16_tE19Flash_kernel_traitsILi128ELi64ELi64ELi4ES3_EELb1ELb0ELb0ELb0ELb1ELb1ELb1ELb0EEEvNS_16Flash_fwd_paramsE,(.L_x_8535 - _ZN5flash24flash_fwd_splitkv_kernelI23Flash_fwd_kernel_traitsILi128ELi64ELi64ELi4ELb0ELb0EN7cutlass10bfloat16_tE19Flash_kernel_traitsILi128ELi64ELi64ELi4ES3_EELb1ELb0ELb0ELb0ELb1ELb1ELb1ELb0EEEvNS_16Flash_fwd_paramsE)
        .other          _ZN5flash24flash_fwd_splitkv_kernelI23Flash_fwd_kernel_traitsILi128ELi64ELi64ELi4ELb0ELb0EN7cutlass10bfloat16_tE19Flash_kernel_traitsILi128ELi64ELi64ELi4ES3_EELb1ELb0ELb0ELb0ELb1ELb1ELb1ELb0EEEvNS_16Flash_fwd_paramsE,@"STO_CUDA_ENTRY STV_DEFAULT"
_ZN5flash24flash_fwd_splitkv_kernelI23Flash_fwd_kernel_traitsILi128ELi64ELi64ELi4ELb0ELb0EN7cutlass10bfloat16_tE19Flash_kernel_traitsILi128ELi64ELi64ELi4ES3_EELb1ELb0ELb0ELb0ELb1ELb1ELb1ELb0EEEvNS_16Flash_fwd_paramsE:
.text._ZN5flash24flash_fwd_splitkv_kernelI23Flash_fwd_kernel_traitsILi128ELi64ELi64ELi4ELb0ELb0EN7cutlass10bfloat16_tE19Flash_kernel_traitsILi128ELi64ELi64ELi4ES3_EELb1ELb0ELb0ELb0ELb1ELb1ELb1ELb0EEEvNS_16Flash_fwd_paramsE:
        /* <DEDUP_REMOVED lines=59> */
.L_x_7588:
[----:B------:R-:W1:Y:S02]  /*03b0*/  LDC R4, c[0x0][0x2c8] ;  /* 0x0000b200ff047b82 */ /* 0x000e640000000800 */
.L_x_7589:
        /* <DEDUP_REMOVED lines=48> */
[----:B------:R-:W-:Y:S01]  /*06c0*/  @!P1 LOP3.LUT R9, RZ, R8, RZ, 0x33, !PT ;  /* 0x00000008ff099212 */ /* 0x000fe200078e33ff */
[----:B------:R-:W1:Y:S01]  /*06d0*/  S2R R6, SR_TID.X ;  /* 0x0000000000067919 */ /* 0x000e620000002100 */
        /* <DEDUP_REMOVED lines=97> */
.L_x_7590:
        /* <DEDUP_REMOVED lines=24> */
.L_x_7591:
[----:B------:R-:W-:Y:S05]  /*0e70*/  @!P0 BRA `(.L_x_7592) ;  /* 0x0000000400408947 */ /* 0x000fea0003800000 */
[----:B------:R-:W1:Y:S01]  /*0e80*/  LDC R12, c[0x0][0x380] ;  /* 0x0000e000ff0c7b82 */ /* 0x000e620000000800 */
[----:B------:R-:W-:Y:S01]  /*0e90*/  LEA R35, R33, 0xffffffc0, 0x6 ;  /* 0xffffffc021237811 */ /* 0x000fe200078e30ff */
[----:B------:R-:W-:Y:S01]  /*0ea0*/  IMAD.MOV.U32 R8, RZ, RZ, RZ ;  /* 0x000000ffff087224 */ /* 0x000fe200078e00ff */
[----:B------:R-:W-:Y:S02]  /*0eb0*/  ULDC.64 UR4, c[0x0][0x230] ;  /* 0x00008c0000047ab9 */ /* 0x000fe40000000a00 */
[----:B-----5:R-:W-:Y:S02]  /*0ec0*/  IABS R0, R35 ;  /* 0x0000002300007213 */ /* 0x020fe40000000000 */
[----:B-1----:R-:W-:-:S04]  /*0ed0*/  IABS R3, R12 ;  /* 0x0000000c00037213 */ /* 0x002fc80000000000 */
[----:B------:R-:W1:Y:S08]  /*0ee0*/  I2F.RP R7, R3 ;  /* 0x0000000300077306 */ /* 0x000e700000209400 */
[----:B-1----:R-:W1:Y:S02]  /*0ef0*/  MUFU.RCP R4, R7 ;  /* 0x0000000700047308 */ /* 0x002e640000001000 */
[----:B-1----:R-:W-:Y:S01]  /*0f00*/  IADD3 R4, R4, 0xffffffe, RZ ;  /* 0x0ffffffe04047810 */ /* 0x002fe20007ffe0ff */
[----:B------:R-:W1:Y:S05]  /*0f10*/  LDC R7, c[0x0][0x278] ;  /* 0x00009e00ff077b82 */ /* 0x000e6a0000000800 */
[----:B------:R-:W2:Y:S02]  /*0f20*/  F2I.FTZ.U32.TRUNC.NTZ R5, R4 ;  /* 0x0000000400057305 */ /* 0x000ea4000021f000 */
[----:B--2---:R-:W-:Y:S01]  /*0f30*/  IMAD.MOV R2, RZ, RZ, -R5 ;  /* 0x000000ffff027224 */ /* 0x004fe200078e0a05 */
        /* <DEDUP_REMOVED lines=19> */
[----:B-1----:R-:W-:-:S04]  /*1070*/  IABS R2, R7 ;  /* 0x0000000700027213 */ /* 0x002fc80000000000 */
[----:B------:R-:W1:Y:S08]  /*1080*/  I2F.RP R10, R2 ;  /* 0x00000002000a7306 */ /* 0x000e700000209400 */
[----:B-1----:R-:W1:Y:S02]  /*1090*/  MUFU.RCP R9, R10 ;  /* 0x0000000a00097308 */ /* 0x002e640000001000 */
[----:B-1----:R-:W-:Y:S01]  /*10a0*/  VIADD R9, R9, 0xffffffe ;  /* 0x0ffffffe09097836 */ /* 0x002fe20000000000 */
[----:B------:R-:W-:-:S05]  /*10b0*/  IADD3 R10, -R11, RZ, RZ ;  /* 0x000000ff0b0a7210 */ /* 0x000fca0007ffe1ff */
[----:B------:R-:W1:Y:S01]  /*10c0*/  F2I.FTZ.U32.TRUNC.NTZ R9, R9 ;  /* 0x0000000900097305 */ /* 0x000e62000021f000 */
[----:B------:R-:W-:-:S05]  /*10d0*/  IMAD R35, R12, R10, R35 ;  /* 0x0000000a0c237224 */ /* 0x000fca00078e0223 */
[----:B------:R-:W-:Y:S02]  /*10e0*/  SHF.R.S32.HI R29, RZ, 0x1f, R35 ;  /* 0x0000001fff1d7819 */ /* 0x000fe40000011423 */
[----:B-1----:R-:W-:-:S05]  /*10f0*/  IADD3 R0, RZ, -R9, RZ ;  /* 0x80000009ff007210 */ /* 0x002fca0007ffe0ff */
[----:B------:R-:W-:Y:S01]  /*1100*/  IMAD R3, R0, R2, RZ ;  /* 0x0000000200037224 */ /* 0x000fe200078e02ff */
[----:B------:R-:W-:-:S03]  /*1110*/  IABS R0, R38 ;  /* 0x0000002600007213 */ /* 0x000fc60000000000 */
[----:B------:R-:W-:Y:S01]  /*1120*/  IMAD.HI.U32 R8, R9, R3, R8 ;  /* 0x0000000309087227 */ /* 0x000fe200078e0008 */
[----:B--2---:R-:W-:-:S05]  /*1130*/  MOV R5, R0 ;  /* 0x0000000000057202 */ /* 0x004fca0000000f00 */
        /* <DEDUP_REMOVED lines=25> */
[----:B------:R-:W-:-:S04]  /*12d0*/  IMAD.WIDE.U32 R26, R4, R2, RZ ;  /* 0x00000002041a7225 */ /* 0x000fc800078e00ff */
[C---:B------:R-:W-:Y:S02]  /*12e0*/  IMAD R7, R35.reuse, R9, R10 ;  /* 0x0000000923077224 */ /* 0x040fe400078e020a */
[----:B------:R-:W-:-:S04]  /*12f0*/  IMAD.WIDE.U32 R10, R35, R8, R12 ;  /* 0x00000008230a7225 */ /* 0x000fc800078e000c */
[----:B------:R-:W-:Y:S01]  /*1300*/  IMAD.IADD R28, R27, 0x1, R3 ;  /* 0x000000011b1c7824 */ /* 0x000fe200078e0203 */
[----:B------:R-:W-:Y:S01]  /*1310*/  IADD3 R11, R11, R7, RZ ;  /* 0x000000070b0b7210 */ /* 0x000fe20007ffe0ff */
[----:B------:R-:W-:Y:S01]  /*1320*/  IMAD R7, R21, UR4, RZ ;  /* 0x0000000415077c24 */ /* 0x000fe2000f8e02ff */
[----:B------:R-:W-:-:S03]  /*1330*/  MOV R3, R0 ;  /* 0x0000000000037202 */ /* 0x000fc60000000f00 */
[C---:B------:R-:W-:Y:S02]  /*1340*/  IMAD R7, R0.reuse, UR5, R7 ;  /* 0x0000000500077c24 */ /* 0x040fe4000f8e0207 */
[----:B------:R-:W-:-:S05]  /*1350*/  IMAD.WIDE.U32 R36, R0, UR4, R10 ;  /* 0x0000000400247c25 */ /* 0x000fca000f8e000a */
[----:B------:R-:W-:Y:S01]  /*1360*/  IADD3 R14, R37, R7, RZ ;  /* 0x00000007250e7210 */ /* 0x000fe20007ffe0ff */
[----:B------:R-:W-:Y:S06]  /*1370*/  BRA `(.L_x_7593) ;  /* 0x00000004002c7947 */ /* 0x000fec0003800000 */
.L_x_7592:
[----:B------:R-:W1:Y:S01]  /*1380*/  LDC R13, c[0x0][0x278] ;  /* 0x00009e00ff0d7b82 */ /* 0x000e620000000800 */
[----:B------:R-:W-:Y:S02]  /*1390*/  ISETP.NE.AND P4, PT, R14, -0x1, PT ;  /* 0xffffffff0e00780c */ /* 0x000fe40003f85270 */
[----:B------:R-:W-:-:S04]  /*13a0*/  LEA R35, R33, 0xffffffc0, 0x6 ;  /* 0xffffffc021237811 */ /* 0x000fc800078e30ff */
[----:B------:R-:W-:-:S07]  /*13b0*/  SHF.R.S32.HI R29, RZ, 0x1f, R35 ;  /* 0x0000001fff1d7819 */ /* 0x000fce0000011423 */
[----:B------:R-:W-:Y:S02]  /*13c0*/  @P4 IADD3 R16, R7, R14, RZ ;  /* 0x0000000e07104210 */ /* 0x000fe40007ffe0ff */
        /* <DEDUP_REMOVED lines=16> */
[C---:B------:R-:W-:Y:S02]  /*14d0*/  IMAD R2, R3.reuse, R2, R4 ;  /* 0x0000000203027224 */ /* 0x040fe400078e0204 */
[----:B------:R-:W2:Y:S03]  /*14e0*/  @P4 LDC.64 R4, c[0x0][0x250] ;  /* 0x00009400ff044b82 */ /* 0x000ea60000000a00 */
[----:B------:R-:W-:Y:S01]  /*14f0*/  ISETP.GT.U32.AND P1, PT, R3, R2, PT ;  /* 0x000000020300720c */ /* 0x000fe20003f24070 */
[----:B-1----:R-:W-:-:S12]  /*1500*/  @P4 IMAD R11, R16, R9, RZ ;  /* 0x00000009100b4224 */ /* 0x002fd800078e02ff */
[----:B------:R-:W-:Y:S02]  /*1510*/  @!P1 IMAD.IADD R2, R2, 0x1, -R3 ;  /* 0x0000000102029824 */ /* 0x000fe400078e0a03 */
[----:B------:R-:W-:Y:S01]  /*1520*/  @!P1 VIADD R12, R12, 0x1 ;  /* 0x000000010c0c9836 */ /* 0x000fe20000000000 */
[----:B------:R-:W-:Y:S01]  /*1530*/  ISETP.NE.AND P1, PT, R13, RZ, PT ;  /* 0x000000ff0d00720c */ /* 0x000fe20003f25270 */
[----:B------:R-:W-:Y:S01]  /*1540*/  @P4 IMAD.WIDE.U32 R16, R16, R8, RZ ;  /* 0x0000000810104225 */ /* 0x000fe200078e00ff */
[----:B------:R-:W-:Y:S02]  /*1550*/  ISETP.GE.U32.AND P3, PT, R2, R3, PT ;  /* 0x000000030200720c */ /* 0x000fe40003f66070 */
[----:B------:R-:W1:Y:S01]  /*1560*/  LDC.64 R2, c[0x0][0x260] ;  /* 0x00009800ff027b82 */ /* 0x000e620000000a00 */
[----:B------:R-:W-:-:S10]  /*1570*/  @P4 IMAD.IADD R11, R17, 0x1, R11 ;  /* 0x00000001110b4824 */ /* 0x000fd400078e020b */
[----:B------:R-:W-:-:S04]  /*1580*/  @P3 IADD3 R12, R12, 0x1, RZ ;  /* 0x000000010c0c3810 */ /* 0x000fc80007ffe0ff */
[----:B------:R-:W-:Y:S01]  /*1590*/  @!P2 IADD3 R12, -R12, RZ, RZ ;  /* 0x000000ff0c0ca210 */ /* 0x000fe20007ffe1ff */
        /* <DEDUP_REMOVED lines=13> */
.L_x_7594:
[----:B------:R-:W-:Y:S01]  /*1670*/  MOV R17, R11 ;  /* 0x0000000b00117202 */ /* 0x000fe20000000f00 */
[----:B------:R-:W-:Y:S01]  /*1680*/  IMAD R10, R29, R8, RZ ;  /* 0x000000081d0a7224 */ /* 0x000fe200078e02ff */
[----:B------:R-:W-:Y:S02]  /*1690*/  @!P1 LOP3.LUT R12, RZ, R13, RZ, 0x33, !PT ;  /* 0x0000000dff0c9212 */ /* 0x000fe400078e33ff */
[----:B------:R-:W-:Y:S01]  /*16a0*/  @P4 IADD3 R14, R7, R14, RZ ;  /* 0x0000000e070e4210 */ /* 0x000fe20007ffe0ff */
[----:B------:R-:W-:Y:S01]  /*16b0*/  IMAD.WIDE.U32 R16, R8, R35, R16 ;  /* 0x0000002308107225 */ /* 0x000fe200078e0010 */
[----:B------:R-:W-:-:S03]  /*16c0*/  SHF.R.S32.HI R21, RZ, 0x1f, R12 ;  /* 0x0000001fff157819 */ /* 0x000fc6000001140c */
[----:B------:R-:W-:Y:S02]  /*16d0*/  IMAD R11, R9, R35, R10 ;  /* 0x00000023090b7224 */ /* 0x000fe400078e020a */
[----:B-1----:R-:W-:Y:S02]  /*16e0*/  IMAD R10, R21, R2, RZ ;  /* 0x00000002150a7224 */ /* 0x002fe400078e02ff */
[----:B------:R-:W-:Y:S01]  /*16f0*/  @P4 IMAD.WIDE.U32 R26, R14, R4, RZ ;  /* 0x000000040e1a4225 */ /* 0x000fe200078e00ff */
[----:B------:R-:W-:-:S03]  /*1700*/  IADD3 R17, R17, R11, RZ ;  /* 0x0000000b11117210 */ /* 0x000fc60007ffe0ff */
[C---:B------:R-:W-:Y:S02]  /*1710*/  IMAD R3, R12.reuse, R3, R10 ;  /* 0x000000030c037224 */ /* 0x040fe400078e020a */
[----:B------:R-:W-:-:S04]  /*1720*/  IMAD.WIDE.U32 R36, R12, R2, R16 ;  /* 0x000000020c247225 */ /* 0x000fc800078e0010 */
[----:B------:R-:W-:Y:S01]  /*1730*/  @P4 IMAD R28, R14, R5, R27 ;  /* 0x000000050e1c4224 */ /* 0x000fe200078e021b */
        /* <DEDUP_REMOVED lines=15> */
.L_x_7593:
[----:B------:R-:W-:Y:S01]  /*1830*/  ISETP.NE.AND P1, PT, R18, -0x1, PT ;  /* 0xffffffff1200780c */ /* 0x000fe20003f25270 */
[----:B------:R-:W-:Y:S01]  /*1840*/  IMAD.IADD R147, R114, 0x1, -R117 ;  /* 0x0000000172937824 */ /* 0x000fe200078e0a75 */
[----:B------:R-:W-:Y:S01]  /*1850*/  SHF.R.S32.HI R7, RZ, 0x1f, R6 ;  /* 0x0000001fff077819 */ /* 0x000fe20000011406 */
[----:B------:R-:W-:Y:S01]  /*1860*/  VIADD R153, R33, 0xffffffff ;  /* 0xffffffff21997836 */ /* 0x000fe20000000000 */
[----:B------:R-:W-:Y:S01]  /*1870*/  SHF.R.S32.HI R45, RZ, 0x1f, R38 ;  /* 0x0000001fff2d7819 */ /* 0x000fe20000011426 */
[----:B------:R-:W-:Y:S01]  /*1880*/  ULDC.64 UR4, c[0x0][0x258] ;  /* 0x0000960000047ab9 */ /* 0x000fe20000000a00 */
[-C--:B-----5:R-:W-:Y:S01]  /*1890*/  LEA.HI R0, R7, R6.reuse, RZ, 0x3 ;  /* 0x0000000607007211 */ /* 0x0a0fe200078f18ff */
[----:B------:R-:W-:Y:S01]  /*18a0*/  ULDC.64 UR6, c[0x0][0x268] ;  /* 0x00009a0000067ab9 */ /* 0x000fe20000000a00 */
[----:B------:R-:W-:Y:S01]  /*18b0*/  ULDC.64 UR8, c[0x0][0x220] ;  /* 0x0000880000087ab9 */ /* 0x000fe20000000a00 */
[----:B------:R-:W-:Y:S01]  /*18c0*/  IMAD R45, R45, UR4, RZ ;  /* 0x000000042d2d7c24 */ /* 0x000fe2000f8e02ff */
[----:B------:R-:W-:Y:S01]  /*18d0*/  SHF.R.S32.HI R16, RZ, 0x3, R0 ;  /* 0x00000003ff107819 */ /* 0x000fe20000011400 */
[----:B------:R-:W-:Y:S01]  /*18e0*/  ULDC UR10, c[0x0][0x39c] ;  /* 0x0000e700000a7ab9 */ /* 0x000fe20000000800 */
[----:B------:R-:W-:Y:S01]  /*18f0*/  LEA.HI R116, R7, R6, RZ, 0x5 ;  /* 0x0000000607747211 */ /* 0x000fe200078f28ff */
[----:B------:R-:W1:Y:S01]  /*1900*/  @P1 LDC.64 R10, c[0x0][0x240] ;  /* 0x00009000ff0a1b82 */ /* 0x000e620000000a00 */
[----:B------:R-:W-:Y:S01]  /*1910*/  @!P1 SHF.R.S32.HI R13, RZ, 0x1f, R157 ;  /* 0x0000001fff0d9819 */ /* 0x000fe2000001149d */
[C---:B------:R-:W-:Y:S01]  /*1920*/  VIADD R24, R16.reuse, 0x10 ;  /* 0x0000001010187836 */ /* 0x040fe20000000000 */
[CC--:B------:R-:W-:Y:S01]  /*1930*/  ISETP.GE.AND P4, PT, R16.reuse, R147.reuse, PT ;  /* 0x000000931000720c */ /* 0x0c0fe20003f86270 */
[C---:B------:R-:W-:Y:S01]  /*1940*/  VIADD R22, R16.reuse, 0x20 ;  /* 0x0000002010167836 */ /* 0x040fe20000000000 */
[----:B------:R-:W-:Y:S01]  /*1950*/  IADD3 R20, R16, 0x30, RZ ;  /* 0x0000003010147810 */ /* 0x000fe20007ffe0ff */
[----:B------:R-:W-:Y:S01]  /*1960*/  IMAD R45, R38, UR5, R45 ;  /* 0x00000005262d7c24 */ /* 0x000fe2000f8e022d */
[--C-:B------:R-:W-:Y:S01]  /*1970*/  SHF.R.S32.HI R17, RZ, 0x1f, R16.reuse ;  /* 0x0000001fff117819 */ /* 0x100fe20000011410 */
[----:B------:R-:W2:Y:S01]  /*1980*/  @!P1 LDC.64 R4, c[0x0][0x228] ;  /* 0x00008a00ff049b82 */ /* 0x000ea20000000a00 */
[-C--:B------:R-:W-:Y:S01]  /*1990*/  ISETP.GE.AND P6, PT, R22, R147.reuse, PT ;  /* 0x000000931600720c */ /* 0x080fe20003fc6270 */
[----:B------:R-:W-:Y:S01]  /*19a0*/  UMOV UR5, 0x400 ;  /* 0x0000040000057882 */ /* 0x000fe20000000000 */
[----:B------:R-:W-:Y:S01]  /*19b0*/  ISETP.GE.AND P2, PT, R20, R147, PT ;  /* 0x000000931400720c */ /* 0x000fe20003f46270 */
[----:B------:R-:W-:Y:S01]  /*19c0*/  IMAD.WIDE R42, R43, 0x40, R16 ;  /* 0x000000402b2a7825 */ /* 0x000fe200078e0210 */
[----:B------:R-:W-:-:S09]  /*19d0*/  SHF.R.S32.HI R115, RZ, 0x5, R116 ;  /* 0x00000005ff737819 */ /* 0x000fd20000011474 */
[----:B------:R-:W3:Y:S01]  /*19e0*/  @!P6 S2R R31, SR_CgaCtaId ;  /* 0x00000000001fe919 */ /* 0x000ee20000008800 */
[C---:B-1----:R-:W-:Y:S01]  /*19f0*/  @P1 IMAD.WIDE.U32 R46, R18.reuse, R10, RZ ;  /* 0x0000000a122e1225 */ /* 0x042fe200078e00ff */
[----:B------:R-:W1:Y:S03]  /*1a00*/  @!P2 S2R R25, SR_CgaCtaId ;  /* 0x000000000019a919 */ /* 0x000e660000008800 */
[----:B------:R-:W-:Y:S02]  /*1a10*/  @P1 IMAD R18, R18, R11, R47 ;  /* 0x0000000b12121224 */ /* 0x000fe400078e022f */
[-C--:B--2---:R-:W-:Y:S02]  /*1a20*/  @!P1 IMAD R2, R13, R4.reuse, RZ ;  /* 0x000000040d029224 */ /* 0x084fe400078e02ff */
[----:B------:R-:W-:-:S04]  /*1a30*/  @!P1 IMAD.WIDE.U32 R10, R157, R4, RZ ;  /* 0x000000049d0a9225 */ /* 0x000fc800078e00ff */
[----:B------:R-:W-:Y:S01]  /*1a40*/  @!P1 IMAD R5, R157, R5, R2 ;  /* 0x000000059d059224 */ /* 0x000fe200078e0202 */
[----:B------:R-:W-:Y:S01]  /*1a50*/  @!P1 MOV R46, R10 ;  /* 0x0000000a002e9202 */ /* 0x000fe20000000f00 */
[----:B------:R-:W-:Y:S02]  /*1a60*/  IMAD.SHL.U32 R2, R153, 0x40, RZ ;  /* 0x0000004099027824 */ /* 0x000fe400078e00ff */
[----:B------:R-:W-:Y:S01]  /*1a70*/  @!P1 IMAD.IADD R18, R11, 0x1, R5 ;  /* 0x000000010b129824 */ /* 0x000fe200078e0205 */
[----:B------:R-:W-:Y:S01]  /*1a80*/  LOP3.LUT R5, R0, 0xfffffff8, RZ, 0xc0, !PT ;  /* 0xfffffff800057812 */ /* 0x000fe200078ec0ff */
[----:B------:R-:W2:Y:S01]  /*1a90*/  @!P4 LDC.64 R10, c[0x0][0x240] ;  /* 0x00009000ff0acb82 */ /* 0x000ea20000000a00 */
[----:B------:R-:W-:Y:S01]  /*1aa0*/  ISETP.GE.AND P1, PT, R24, R147, PT ;  /* 0x000000931800720c */ /* 0x000fe20003f26270 */
[----:B------:R-:W-:Y:S02]  /*1ab0*/  IMAD.IADD R19, R113, 0x1, -R2 ;  /* 0x0000000171137824 */ /* 0x000fe400078e0a02 */
[----:B------:R-:W-:-:S03]  /*1ac0*/  IMAD.IADD R0, R6, 0x1, -R5 ;  /* 0x0000000106007824 */ /* 0x000fc600078e0a05 */
[----:B------:R-:W-:Y:S01]  /*1ad0*/  ISETP.GE.AND P5, PT, R16, R19, PT ;  /* 0x000000131000720c */ /* 0x000fe20003fa6270 */
[----:B------:R-:W-:Y:S01]  /*1ae0*/  IMAD.SHL.U32 R41, R0, 0x8, RZ ;  /* 0x0000000800297824 */ /* 0x000fe200078e00ff */
[----:B------:R-:W4:Y:S04]  /*1af0*/  @!P4 LDC.64 R4, c[0x0][0x210] ;  /* 0x00008400ff04cb82 */ /* 0x000f280000000a00 */
[----:B------:R-:W-:Y:S01]  /*1b00*/  IADD3 R26, P3, R41, R26, RZ ;  /* 0x0000001a291a7210 */ /* 0x000fe20007f7e0ff */
[----:B------:R-:W3:Y:S01]  /*1b10*/  @!P1 S2R R12, SR_CgaCtaId ;  /* 0x00000000000c9919 */ /* 0x000ee20000008800 */
[----:B------:R-:W-:-:S05]  /*1b20*/  SHF.R.S32.HI R15, RZ, 0x1f, R41 ;  /* 0x0000001fff0f7819 */ /* 0x000fca0000011429 */
[----:B------:R-:W-:Y:S01]  /*1b30*/  IMAD.X R27, R15, 0x1, R28, P3 ;  /* 0x000000010f1b7824 */ /* 0x000fe200018e061c */
[----:B------:R-:W-:Y:S01]  /*1b40*/  IADD3 R46, P3, R41, R46, RZ ;  /* 0x0000002e292e7210 */ /* 0x000fe20007f7e0ff */
[----:B------:R-:W1:Y:S01]  /*1b50*/  @!P5 S2R R23, SR_CgaCtaId ;  /* 0x000000000017d919 */ /* 0x000e620000008800 */
[----:B------:R-:W-:Y:S01]  /*1b60*/  @!P5 MOV R28, 0x400 ;  /* 0x00000400001cd802 */ /* 0x000fe20000000f00 */
[----:B--2---:R-:W-:Y:S02]  /*1b70*/  @!P4 IMAD R13, R43, R10, RZ ;  /* 0x0000000a2b0dc224 */ /* 0x004fe400078e02ff */
[----:B------:R-:W-:Y:S01]  /*1b80*/  IMAD.X R47, R15, 0x1, R18, P3 ;  /* 0x000000010f2f7824 */ /* 0x000fe200018e0612 */
[----:B------:R-:W-:Y:S01]  /*1b90*/  IADD3 R36, P3, R41, R36, RZ ;  /* 0x0000002429247210 */ /* 0x000fe20007f7e0ff */
[----:B------:R-:W-:Y:S01]  /*1ba0*/  @!P4 IMAD R13, R42, R11, R13 ;  /* 0x0000000b2a0dc224 */ /* 0x000fe200078e020d */
[----:B------:R-:W-:Y:S01]  /*1bb0*/  SHF.L.U32 R18, R16, 0x6, RZ ;  /* 0x0000000610127819 */ /* 0x000fe200000006ff */
[----:B------:R-:W-:Y:S01]  /*1bc0*/  IMAD.WIDE.U32 R38, R38, UR4, R46 ;  /* 0x0000000426267c25 */ /* 0x000fe2000f8e002e */
[----:B------:R-:W2:Y:S02]  /*1bd0*/  S2UR UR4, SR_CgaCtaId ;  /* 0x00000000000479c3 */ /* 0x000ea40000008800 */
[----:B------:R-:W-:Y:S01]  /*1be0*/  LOP3.LUT R18, R18, 0x1c0, RZ, 0xc0, !PT ;  /* 0x000001c012127812 */ /* 0x000fe200078ec0ff */
[----:B------:R-:W-:Y:S01]  /*1bf0*/  IMAD.IADD R45, R39, 0x1, R45 ;  /* 0x00000001272d7824 */ /* 0x000fe200078e022d */
[----:B------:R-:W-:Y:S01]  /*1c00*/  @!P1 MOV R39, 0x400 ;  /* 0x0000040000279802 */ /* 0x000fe20000000f00 */
[----:B------:R-:W-:Y:S01]  /*1c10*/  @!P4 IMAD.MOV.U32 R44, RZ, RZ, R38 ;  /* 0x000000ffff2cc224 */ /* 0x000fe200078e0026 */
[----:B------:R-:W-:Y:S01]  /*1c20*/  LOP3.LUT R11, R18, 0x38, R41, 0xf8, !PT ;  /* 0x00000038120b7812 */ /* 0x000fe200078ef829 */
[----:B------:R-:W-:Y:S01]  /*1c30*/  IMAD.X R37, R15, 0x1, R14, P3 ;  /* 0x000000010f257824 */ /* 0x000fe200018e060e */
[----:B------:R-:W-:Y:S01]  /*1c40*/  SHF.R.U32.HI R18, RZ, 0x3, R18 ;  /* 0x00000003ff127819 */ /* 0x000fe20000011612 */
[----:B------:R-:W1:Y:S01]  /*1c50*/  @!P1 LDC.64 R14, c[0x0][0x240] ;  /* 0x00009000ff0e9b82 */ /* 0x000e620000000a00 */
[----:B------:R-:W-:-:S02]  /*1c60*/  @!P4 IMAD.WIDE.U32 R48, R42, R10, R44 ;  /* 0x0000000a2a30c225 */ /* 0x000fc400078e002c */
[----:B------:R-:W-:Y:S02]  /*1c70*/  LOP3.LUT R18, R11, R18, RZ, 0x3c, !PT ;  /* 0x000000120b127212 */ /* 0x000fe400078e3cff */
[----:B------:R-:W-:Y:S01]  /*1c80*/  @!P4 IMAD.IADD R10, R49, 0x1, R13 ;  /* 0x00000001310ac824 */ /* 0x000fe200078e020d */
[----:B----4-:R-:W-:Y:S01]  /*1c90*/  @!P4 LEA R46, P3, R48, R4, 0x1 ;  /* 0x00000004302ec211 */ /* 0x010fe200078608ff */
[----:B------:R-:W-:Y:S01]  /*1ca0*/  @!P1 IMAD.MOV.U32 R49, RZ, RZ, R45 ;  /* 0x000000ffff319224 */ /* 0x000fe200078e002d */
[----:B---3--:R-:W-:Y:S01]  /*1cb0*/  @!P1 LEA R39, R12, R39, 0x18 ;  /* 0x000000270c279211 */ /* 0x008fe200078ec0ff */
[----:B------:R-:W-:Y:S01]  /*1cc0*/  @!P2 IMAD.MOV.U32 R44, RZ, RZ, R38 ;  /* 0x000000ffff2ca224 */ /* 0x000fe200078e0026 */
[----:B------:R-:W-:Y:S01]  /*1cd0*/  @!P4 LEA.HI.X R47, R48, R5, R10, 0x1, P3 ;  /* 0x00000005302fc211 */ /* 0x000fe200018f0c0a */
[----:B------:R-:W-:Y:S01]  /*1ce0*/  @!P1 IMAD.MOV.U32 R48, RZ, RZ, R38 ;  /* 0x000000ffff309224 */ /* 0x000fe200078e0026 */
[----:B------:R-:W3:Y:S01]  /*1cf0*/  @!P1 LDC.64 R4, c[0x0][0x210] ;  /* 0x00008400ff049b82 */ /* 0x000ee20000000a00 */
[----:B------:R-:W-:Y:S01]  /*1d00*/  @!P1 IADD3 R32, P3, R42, 0x10, RZ ;  /* 0x000000102a209810 */ /* 0x000fe20007f7e0ff */
[----:B------:R-:W-:Y:S01]  /*1d10*/  IMAD.WIDE.U32 R36, R16, R8, R36 ;  /* 0x0000000810247225 */ /* 0x000fe200078e0024 */
[----:B------:R-:W-:Y:S01]  /*1d20*/  @!P6 MOV R12, 0x400 ;  /* 0x00000400000ce802 */ /* 0x000fe20000000f00 */
[----:B--2---:R-:W-:Y:S01]  /*1d30*/  ULEA UR4, UR4, UR5, 0x18 ;  /* 0x0000000504047291 */ /* 0x004fe2000f8ec03f */
[----:B------:R-:W-:Y:S01]  /*1d40*/  @!P2 MOV R10, 0x400 ;  /* 0x00000400000aa802 */ /* 0x000fe20000000f00 */
[----:B------:R-:W-:Y:S01]  /*1d50*/  @!P1 IMAD.X R41, RZ, RZ, R43, P3 ;  /* 0x000000ffff299224 */ /* 0x000fe200018e062b */
[----:B------:R-:W-:Y:S01]  /*1d60*/  LEA.HI R11, R7, R6, RZ, 0x6 ;  /* 0x00000006070b7211 */ /* 0x000fe200078f30ff */
[----:B------:R-:W-:Y:S01]  /*1d70*/  IMAD.MOV.U32 R127, RZ, RZ, R36 ;  /* 0x000000ffff7f7224 */ /* 0x000fe200078e0024 */
[----:B------:R-:W-:Y:S01]  /*1d80*/  @!P6 LEA R31, R31, R12, 0x18 ;  /* 0x0000000c1f1fe211 */ /* 0x000fe200078ec0ff */
[----:B------:R-:W-:Y:S01]  /*1d90*/  IMAD.WIDE.U32 R26, R3, UR6, R26 ;  /* 0x00000006031a7c25 */ /* 0x000fe2000f8e001a */
[----:B-1----:R-:W-:Y:S01]  /*1da0*/  @!P2 LEA R25, R25, R10, 0x18 ;  /* 0x0000000a1919a211 */ /* 0x002fe200078ec0ff */
[----:B------:R-:W1:Y:S01]  /*1db0*/  @!P6 LDC.64 R12, c[0x0][0x240] ;  /* 0x00009000ff0ceb82 */ /* 0x000e620000000a00 */
[----:B------:R-:W-:Y:S01]  /*1dc0*/  SHF.L.U32 R11, R11, 0x3, RZ ;  /* 0x000000030b0b7819 */ /* 0x000fe200000006ff */
[-C--:B------:R-:W-:Y:S01]  /*1dd0*/  @!P1 IMAD R10, R41, R14.reuse, RZ ;  /* 0x0000000e290a9224 */ /* 0x080fe200078e02ff */
[----:B------:R-:W-:Y:S01]  /*1de0*/  @!P6 IADD3 R30, P3, R42, 0x20, RZ ;  /* 0x000000202a1ee810 */ /* 0x000fe20007f7e0ff */
[----:B------:R-:W-:Y:S01]  /*1df0*/  @!P1 IMAD.WIDE.U32 R48, R32, R14, R48 ;  /* 0x0000000e20309225 */ /* 0x000fe200078e0030 */
[----:B------:R-:W-:-:S02]  /*1e00*/  @!P5 LEA R23, R23, R28, 0x18 ;  /* 0x0000001c1717d211 */ /* 0x000fc400078ec0ff */
[----:B------:R-:W-:Y:S01]  /*1e10*/  LOP3.LUT R18, R18, 0xfffffe00, R11, 0xf8, !PT ;  /* 0xfffffe0012127812 */ /* 0x000fe200078ef80b */
[----:B------:R-:W-:Y:S02]  /*1e20*/  @!P1 IMAD R15, R32, R15, R10 ;  /* 0x0000000f200f9224 */ /* 0x000fe400078e020a */
[----:B------:R-:W-:Y:S01]  /*1e30*/  @!P6 IMAD.X R41, RZ, RZ, R43, P3 ;  /* 0x000000ffff29e224 */ /* 0x000fe200018e062b */
[----:B------:R-:W2:Y:S01]  /*1e40*/  @!P2 LDC.64 R10, c[0x0][0x240] ;  /* 0x00009000ff0aab82 */ /* 0x000ea20000000a00 */
[----:B------:R-:W-:Y:S01]  /*1e50*/  @!P2 IADD3 R28, P3, R42, 0x30, RZ ;  /* 0x000000302a1ca810 */ /* 0x000fe20007f7e0ff */
[C---:B------:R-:W-:Y:S01]  /*1e60*/  @!P2 IMAD R25, R18.reuse, 0x2, R25 ;  /* 0x000000021219a824 */ /* 0x040fe200078e0219 */
[----:B------:R-:W-:Y:S01]  /*1e70*/  @!P1 IADD3 R32, R49, R15, RZ ;  /* 0x0000000f31209210 */ /* 0x000fe20007ffe0ff */
[C---:B------:R-:W-:Y:S01]  /*1e80*/  @!P5 IMAD R23, R18.reuse, 0x2, R23 ;  /* 0x000000021217d824 */ /* 0x040fe200078e0217 */
[----:B------:R-:W-:Y:S01]  /*1e90*/  LEA R155, R18, UR4, 0x1 ;  /* 0x00000004129b7c11 */ /* 0x000fe2000f8e08ff */
[----:B------:R-:W-:Y:S01]  /*1ea0*/  @!P2 IMAD.X R43, RZ, RZ, R43, P3 ;  /* 0x000000ffff2ba224 */ /* 0x000fe200018e062b */
[----:B---3--:R-:W-:Y:S01]  /*1eb0*/  @!P1 LEA R50, P3, R48, R4, 0x1 ;  /* 0x0000000430329211 */ /* 0x008fe200078608ff */
[----:B------:R-:W3:Y:S01]  /*1ec0*/  @!P6 LDC.64 R14, c[0x0][0x210] ;  /* 0x00008400ff0eeb82 */ /* 0x000ee20000000a00 */
[----:B------:R-:W-:Y:S01]  /*1ed0*/  @!P1 LEA R39, R18, R39, 0x1 ;  /* 0x0000002712279211 */ /* 0x000fe200078e08ff */
[----:B------:R-:W-:Y:S01]  /*1ee0*/  @!PT LDS RZ, [RZ] ;  /* 0x00000000fffff984 */ /* 0x000fe20000000800 */
[----:B------:R-:W-:Y:S01]  /*1ef0*/  @!PT LDS RZ, [RZ] ;  /* 0x00000000fffff984 */ /* 0x000fe20000000800 */
[----:B------:R-:W-:Y:S01]  /*1f00*/  @!PT LDS RZ, [RZ] ;  /* 0x00000000fffff984 */ /* 0x000fe20000000800 */
[----:B------:R-:W-:Y:S01]  /*1f10*/  @!P4 LDGSTS.E.BYPASS.LTC128B.128 [R155], desc[UR12][R46.64] ;  /* 0x000000002e9bcfae */ /* 0x000fe2000b901d4c */
[----:B------:R-:W-:-:S02]  /*1f20*/  @!P1 LEA.HI.X R51, R48, R5, R32, 0x1, P3 ;  /* 0x0000000530339211 */ /* 0x000fc400018f0c20 */
[----:B------:R-:W-:Y:S01]  /*1f30*/  ISETP.GE.AND P3, PT, R24, R19, PT ;  /* 0x000000131800720c */ /* 0x000fe20003f66270 */
[----:B------:R4:W-:Y:S01]  /*1f40*/  @!P4 LDGSTS.E.BYPASS.LTC128B.128 [R155+0x2000], desc[UR12][R46.64+0x80] ;  /* 0x020000802e9bcfae */ /* 0x0009e2000b901d4c */
[----:B-1----:R-:W-:Y:S01]  /*1f50*/  @!P6 IMAD R32, R41, R12, RZ ;  /* 0x0000000c2920e224 */ /* 0x002fe200078e02ff */
[----:B------:R-:W1:Y:S01]  /*1f60*/  @!P2 LDC.64 R4, c[0x0][0x210] ;  /* 0x00008400ff04ab82 */ /* 0x000e620000000a00 */
[----:B------:R-:W-:Y:S01]  /*1f70*/  @!P6 LEA R31, R18, R31, 0x1 ;  /* 0x0000001f121fe211 */ /* 0x000fe200078e08ff */
[----:B------:R-:W-:Y:S01]  /*1f80*/  @!P1 LDGSTS.E.BYPASS.LTC128B.128 [R39+0x800], desc[UR12][R50.64] ;  /* 0x0080000032279fae */ /* 0x000fe2000b901d4c */
[----:B------:R-:W-:-:S03]  /*1f90*/  @!P6 IMAD R32, R30, R13, R32 ;  /* 0x0000000d1e20e224 */ /* 0x000fc600078e0220 */
[----:B------:R1:W-:Y:S01]  /*1fa0*/  @!P1 LDGSTS.E.BYPASS.LTC128B.128 [R39+0x2800], desc[UR12][R50.64+0x80] ;  /* 0x0280008032279fae */ /* 0x0003e2000b901d4c */
[----:B------:R-:W-:-:S05]  /*1fb0*/  IADD3 R34, P1, R16, R35, RZ ;  /* 0x0000002310227210 */ /* 0x000fca0007f3e0ff */
        /* <DEDUP_REMOVED lines=8> */
[----:B--2---:R-:W-:-:S04]  /*2040*/  @!P2 IMAD.WIDE.U32 R44, R28, R10, R44 ;  /* 0x0000000a1c2ca225 */ /* 0x004fc800078e002c */
[----:B------:R-:W-:Y:S02]  /*2050*/  @!P6 IMAD.WIDE.U32 R46, R30, R12, R46 ;  /* 0x0000000c1e2ee225 */ /* 0x000fe400078e002e */
[----:B------:R-:W2:Y:S02]  /*2060*/  @!P5 LDC.64 R12, c[0x0][0x218] ;  /* 0x00008600ff0cdb82 */ /* 0x000ea40000000a00 */
[----:B------:R-:W-:Y:S01]  /*2070*/  @!P2 IMAD R30, R43, R10, RZ ;  /* 0x0000000a2b1ea224 */ /* 0x000fe200078e02ff */
[----:B---3--:R-:W-:Y:S01]  /*2080*/  @!P6 LEA R14, P4, R46, R14, 0x1 ;  /* 0x0000000e2e0ee211 */ /* 0x008fe200078808ff */
[----:B------:R-:W-:Y:S02]  /*2090*/  @!P6 IMAD.IADD R32, R47, 0x1, R32 ;  /* 0x000000012f20e824 */ /* 0x000fe400078e0220 */
[----:B------:R-:W-:Y:S02]  /*20a0*/  @!P2 IMAD R30, R28, R11, R30 ;  /* 0x0000000b1c1ea224 */ /* 0x000fe400078e021e */
[----:B------:R-:W3:Y:S01]  /*20b0*/  @!P3 LDC.64 R10, c[0x0][0x218] ;  /* 0x00008600ff0abb82 */ /* 0x000ee20000000a00 */
[----:B------:R-:W-:Y:S01]  /*20c0*/  @!P6 LEA.HI.X R15, R46, R15, R32, 0x1, P4 ;  /* 0x0000000f2e0fe211 */ /* 0x000fe200020f0c20 */
[----:B------:R-:W-:Y:S01]  /*20d0*/  @!P2 IMAD.IADD R30, R45, 0x1, R30 ;  /* 0x000000012d1ea824 */ /* 0x000fe200078e021e */
[----:B-1----:R-:W-:Y:S01]  /*20e0*/  @!P2 LEA R38, P4, R44, R4, 0x1 ;  /* 0x000000042c26a211 */ /* 0x002fe200078808ff */
[----:B------:R-:W-:-:S02]  /*20f0*/  IMAD.WIDE.U32 R42, R8, 0x20, RZ ;  /* 0x00000020082a7825 */ /* 0x000fc400078e00ff */
[----:B------:R-:W-:Y:S01]  /*2100*/  @!P6 LDGSTS.E.BYPASS.LTC128B.128 [R31+0x1000], desc[UR12][R14.64] ;  /* 0x010000000e1fefae */ /* 0x000fe2000b901d4c */
[----:B------:R-:W-:Y:S02]  /*2110*/  @!P2 LEA.HI.X R39, R44, R5, R30, 0x1, P4 ;  /* 0x000000052c27a211 */ /* 0x000fe400020f0c1e */
[----:B------:R-:W1:Y:S01]  /*2120*/  @!P1 LDC.64 R4, c[0x0][0x218] ;  /* 0x00008600ff049b82 */ /* 0x000e620000000a00 */
[----:B------:R4:W-:Y:S01]  /*2130*/  @!P6 LDGSTS.E.BYPASS.LTC128B.128 [R31+0x3000], desc[UR12][R14.64+0x80] ;  /* 0x030000800e1fefae */ /* 0x0009e2000b901d4c */
[----:B------:R-:W-:-:S03]  /*2140*/  ISETP.GE.AND P6, PT, R20, R19, PT ;  /* 0x000000131400720c */ /* 0x000fc60003fc6270 */
[----:B------:R-:W-:Y:S01]  /*2150*/  @!P2 LDGSTS.E.BYPASS.LTC128B.128 [R25+0x1800], desc[UR12][R38.64] ;  /* 0x018000002619afae */ /* 0x000fe2000b901d4c */
[----:B--2---:R-:W-:-:S03]  /*2160*/  @!P5 LEA R36, P4, R127, R12, 0x1 ;  /* 0x0000000c7f24d211 */ /* 0x004fc600078808ff */
[----:B------:R2:W-:Y:S01]  /*2170*/  @!P2 LDGSTS.E.BYPASS.LTC128B.128 [R25+0x3800], desc[UR12][R38.64+0x80] ;  /* 0x038000802619afae */ /* 0x0005e2000b901d4c */
[C---:B------:R-:W-:Y:S02]  /*2180*/  @!P3 LEA R12, P2, R8.reuse, R127, 0x4 ;  /* 0x0000007f080cb211 */ /* 0x040fe400078420ff */
[----:B------:R-:W-:Y:S02]  /*2190*/  @!P5 LEA.HI.X R37, R127, R13, R126, 0x1, P4 ;  /* 0x0000000d7f25d211 */ /* 0x000fe400020f0c7e */
[----:B------:R-:W-:Y:S02]  /*21a0*/  @!P3 LEA.HI.X R13, R8, R126, R9, 0x4, P2 ;  /* 0x0000007e080db211 */ /* 0x000fe400010f2409 */
[C---:B---3--:R-:W-:Y:S01]  /*21b0*/  @!P3 LEA R40, P4, R12.reuse, R10, 0x1 ;  /* 0x0000000a0c28b211 */ /* 0x048fe200078808ff */
[----:B------:R-:W-:Y:S01]  /*21c0*/  @!P5 LDGSTS.E.BYPASS.LTC128B.128 [R23+0x4000], desc[UR12][R36.64] ;  /* 0x040000002417dfae */ /* 0x000fe2000b901d4c */
[----:B------:R-:W-:Y:S02]  /*21d0*/  @!P3 MOV R10, 0x400 ;  /* 0x00000400000ab802 */ /* 0x000fe40000000f00 */
[----:B------:R-:W-:Y:S01]  /*21e0*/  @!P3 LEA.HI.X R41, R12, R11, R13, 0x1, P4 ;  /* 0x0000000b0c29b211 */ /* 0x000fe200020f0c0d */
[----:B------:R-:W-:Y:S01]  /*21f0*/  @!P5 LDGSTS.E.BYPASS.LTC128B.128 [R23+0x6000], desc[UR12][R36.64+0x80] ;  /* 0x060000802417dfae */ /* 0x000fe2000b901d4c */
[----:B------:R-:W-:-:S02]  /*2200*/  @!P3 LEA R17, R17, R10, 0x18 ;  /* 0x0000000a1111b211 */ /* 0x000fc400078ec0ff */
[-C--:B------:R-:W-:Y:S01]  /*2210*/  ISETP.GE.AND P4, PT, R24, R19.reuse, PT ;  /* 0x000000131800720c */ /* 0x080fe20003f86270 */
[----:B------:R-:W3:Y:S01]  /*2220*/  @!P1 S2R R13, SR_CgaCtaId ;  /* 0x00000000000d9919 */ /* 0x000ee20000008800 */
[----:B------:R-:W-:Y:S01]  /*2230*/  ISETP.GE.AND P5, PT, R16, R19, PT ;  /* 0x000000131000720c */ /* 0x000fe20003fa6270 */
[----:B------:R-:W-:Y:S01]  /*2240*/  @!P3 IMAD R17, R18, 0x2, R17 ;  /* 0x000000021211b824 */ /* 0x000fe200078e0211 */
[----:B----4-:R-:W-:Y:S01]  /*2250*/  SHF.L.U32 R15, R9, 0x5, RZ ;  /* 0x00000005090f7819 */ /* 0x010fe200000006ff */
[----:B------:R-:W4:Y:S01]  /*2260*/  @!P6 S2R R12, SR_CgaCtaId ;  /* 0x00000000000ce919 */ /* 0x000f220000008800 */
[----:B------:R-:W-:Y:S01]  /*2270*/  @!P1 IADD3 R14, P2, R127, R42, RZ ;  /* 0x0000002a7f0e9210 */ /* 0x000fe20007f5e0ff */
[----:B------:R-:W3:Y:S01]  /*2280*/  LDC.64 R10, c[0x0][0x250] ;  /* 0x00009400ff0a7b82 */ /* 0x000ee20000000a00 */
[----:B------:R-:W-:Y:S01]  /*2290*/  SHF.L.U32 R16, R16, 0x3, RZ ;  /* 0x0000000310107819 */ /* 0x000fe200000006ff */
[----:B------:R-:W-:Y:S01]  /*22a0*/  @!P3 LDGSTS.E.BYPASS.LTC128B.128 [R17+0x4800], desc[UR12][R40.64] ;  /* 0x048000002811bfae */ /* 0x000fe2000b901d4c */
[----:B------:R-:W-:-:S02]  /*22b0*/  @!P1 IADD3.X R15, R126, R43, R15, P2, !PT ;  /* 0x0000002b7e0f9210 */ /* 0x000fc400017fe40f */
[C---:B-1----:R-:W-:Y:S01]  /*22c0*/  @!P1 LEA R24, P2, R14.reuse, R4, 0x1 ;  /* 0x000000040e189211 */ /* 0x042fe200078408ff */
[----:B------:R1:W-:Y:S01]  /*22d0*/  @!P3 LDGSTS.E.BYPASS.LTC128B.128 [R17+0x6800], desc[UR12][R40.64+0x80] ;  /* 0x068000802811bfae */ /* 0x0003e2000b901d4c */
[----:B------:R-:W-:Y:S01]  /*22e0*/  LEA.HI R4, R7, R6, RZ, 0x4 ;  /* 0x0000000607047211 */ /* 0x000fe200078f20ff */
[----:B------:R-:W-:Y:S01]  /*22f0*/  IMAD.MOV.U32 R7, RZ, RZ, 0x10 ;  /* 0x00000010ff077424 */ /* 0x000fe200078e00ff */
[----:B--2---:R-:W-:Y:S02]  /*2300*/  @!P1 LEA.HI.X R25, R14, R5, R15, 0x1, P2 ;  /* 0x000000050e199211 */ /* 0x004fe400010f0c0f */
[----:B------:R-:W-:Y:S02]  /*2310*/  LOP3.LUT R5, R4, 0xfffffff0, RZ, 0xc0, !PT ;  /* 0xfffffff004057812 */ /* 0x000fe400078ec0ff */
[----:B------:R-:W-:Y:S01]  /*2320*/  SHF.R.S32.HI R15, RZ, 0x4, R4 ;  /* 0x00000004ff0f7819 */ /* 0x000fe20000011404 */
[----:B------:R-:W-:Y:S01]  /*2330*/  IMAD R4, R21, UR6, RZ ;  /* 0x0000000615047c24 */ /* 0x000fe2000f8e02ff */
[-C--:B------:R-:W-:Y:S01]  /*2340*/  ISETP.GE.AND P3, PT, R22, R19.reuse, PT ;  /* 0x000000131600720c */ /* 0x080fe20003f66270 */
[----:B------:R-:W-:Y:S01]  /*2350*/  @!P6 IMAD.MOV.U32 R21, RZ, RZ, R126 ;  /* 0x000000ffff15e224 */ /* 0x000fe200078e007e */
[----:B------:R-:W-:Y:S01]  /*2360*/  ISETP.GE.AND P2, PT, R20, R19, PT ;  /* 0x000000131400720c */ /* 0x000fe20003f46270 */
[----:B------:R-:W-:Y:S01]  /*2370*/  IMAD.IADD R19, R6, 0x1, -R5 ;  /* 0x0000000106137824 */ /* 0x000fe200078e0a05 */
[----:B------:R-:W-:-:S02]  /*2380*/  LEA.HI R20, R15, R15, RZ, 0x1 ;  /* 0x0000000f0f147211 */ /* 0x000fc400078f08ff */
[----:B------:R-:W-:Y:S02]  /*2390*/  @!P1 MOV R22, 0x400 ;  /* 0x0000040000169802 */ /* 0x000fe40000000f00 */
[----:B------:R-:W-:Y:S01]  /*23a0*/  SHF.R.S32.HI R14, RZ, 0x1f, R19 ;  /* 0x0000001fff0e7819 */ /* 0x000fe20000011413 */
[----:B---3--:R-:W-:Y:S01]  /*23b0*/  IMAD R29, R29, R10, RZ ;  /* 0x0000000a1d1d7224 */ /* 0x008fe200078e02ff */
[----:B------:R-:W-:Y:S02]  /*23c0*/  LOP3.LUT R20, R20, 0xfffffffe, RZ, 0xc0, !PT ;  /* 0xfffffffe14147812 */ /* 0x000fe400078ec0ff */
[----:B------:R-:W-:Y:S01]  /*23d0*/  LEA.HI R14, R14, R19, RZ, 0x3 ;  /* 0x000000130e0e7211 */ /* 0x000fe200078f18ff */
[----:B------:R-:W-:Y:S02]  /*23e0*/  IMAD R29, R34, R11, R29 ;  /* 0x0000000b221d7224 */ /* 0x000fe400078e021d */
[----:B-1----:R-:W-:Y:S01]  /*23f0*/  IMAD R17, R3, UR7, R4 ;  /* 0x0000000703117c24 */ /* 0x002fe2000f8e0204 */
[----:B------:R-:W-:Y:S01]  /*2400*/  IADD3 R3, R15, -R20, RZ ;  /* 0x800000140f037210 */ /* 0x000fe20007ffe0ff */
[----:B------:R-:W1:Y:S01]  /*2410*/  @!P6 LDC.64 R4, c[0x0][0x218] ;  /* 0x00008600ff04eb82 */ /* 0x000e620000000a00 */
[----:B------:R-:W-:Y:S01]  /*2420*/  @!P6 MOV R15, 0x400 ;  /* 0x00000400000fe802 */ /* 0x000fe20000000f00 */
[----:B------:R-:W-:Y:S01]  /*2430*/  IMAD.IADD R27, R27, 0x1, R17 ;  /* 0x000000011b1b7824 */ /* 0x000fe200078e0211 */
[----:B------:R-:W-:-:S02]  /*2440*/  LOP3.LUT R20, R14, 0xfffffff8, RZ, 0xc0, !PT ;  /* 0xfffffff80e147812 */ /* 0x000fc400078ec0ff */
[----:B------:R-:W-:Y:S01]  /*2450*/  @!P1 LEA R17, R13, R22, 0x18 ;  /* 0x000000160d119211 */ /* 0x000fe200078ec0ff */
[----:B------:R-:W-:Y:S01]  /*2460*/  IMAD.WIDE.U32 R34, R34, R10, R26 ;  /* 0x0000000a22227225 */ /* 0x000fe200078e001a */
[----:B----4-:R-:W-:-:S03]  /*2470*/  @!P6 LEA R13, R12, R15, 0x18 ;  /* 0x0000000f0c0de211 */ /* 0x010fc600078ec0ff */
[----:B------:R-:W-:Y:S02]  /*2480*/  IMAD.IADD R12, R19, 0x1, -R20 ;  /* 0x00000001130c7824 */ /* 0x000fe400078e0a14 */
[----:B------:R-:W-:Y:S02]  /*2490*/  @!P6 IMAD.MOV.U32 R20, RZ, RZ, R127 ;  /* 0x000000ffff14e224 */ /* 0x000fe400078e007f */
[----:B------:R-:W-:Y:S02]  /*24a0*/  @!P1 IMAD R17, R18, 0x2, R17 ;  /* 0x0000000212119824 */ /* 0x000fe400078e0211 */
[----:B------:R-:W-:Y:S02]  /*24b0*/  @!P6 IMAD R19, R9, 0x30, RZ ;  /* 0x000000300913e824 */ /* 0x000fe400078e02ff */
[----:B------:R-:W-:Y:S01]  /*24c0*/  @!P6 IMAD.WIDE.U32 R20, R8, 0x30, R20 ;  /* 0x000000300814e825 */ /* 0x000fe200078e0014 */
[----:B------:R-:W-:Y:S03]  /*24d0*/  @!P1 LDGSTS.E.BYPASS.LTC128B.128 [R17+0x5000], desc[UR12][R24.64] ;  /* 0x0500000018119fae */ /* 0x000fe6000b901d4c */
[----:B------:R-:W-:Y:S01]  /*24e0*/  @!P6 IMAD R23, R18, 0x2, R13 ;  /* 0x000000021217e824 */ /* 0x000fe200078e020d */
[----:B------:R-:W-:Y:S01]  /*24f0*/  @!P1 LDGSTS.E.BYPASS.LTC128B.128 [R17+0x7000], desc[UR12][R24.64+0x80] ;  /* 0x0700008018119fae */ /* 0x000fe2000b901d4c */
[----:B------:R-:W-:Y:S01]  /*2500*/  @!P6 IADD3 R19, R21, R19, RZ ;  /* 0x000000131513e210 */ /* 0x000fe20007ffe0ff */
[----:B------:R-:W-:Y:S01]  /*2510*/  IMAD.SHL.U32 R15, R0, 0x40, RZ ;  /* 0x00000040000f7824 */ /* 0x000fe200078e00ff */
[----:B-1----:R-:W-:Y:S01]  /*2520*/  @!P6 LEA R4, P1, R20, R4, 0x1 ;  /* 0x000000041404e211 */ /* 0x002fe200078208ff */
[----:B------:R-:W-:-:S02]  /*2530*/  IMAD.IADD R32, R35, 0x1, R29 ;  /* 0x0000000123207824 */ /* 0x000fc400078e021d */
[----:B------:R-:W-:Y:S01]  /*2540*/  IMAD.SHL.U32 R13, R12, 0x40, RZ ;  /* 0x000000400c0d7824 */ /* 0x000fe200078e00ff */
[----:B------:R-:W-:Y:S01]  /*2550*/  @!P6 LEA.HI.X R5, R20, R5, R19, 0x1, P1 ;  /* 0x000000051405e211 */ /* 0x000fe200008f0c13 */
[----:B------:R-:W-:Y:S01]  /*2560*/  IMAD.WIDE.U32 R18, R10, 0x20, RZ ;  /* 0x000000200a127825 */ /* 0x000fe200078e00ff */
[----:B------:R-:W-:Y:S02]  /*2570*/  LOP3.LUT R15, R15, 0x1c0, RZ, 0xc0, !PT ;  /* 0x000001c00f0f7812 */ /* 0x000fe400078ec0ff */
[C---:B------:R-:W-:Y:S01]  /*2580*/  LEA R150, P1, R34.reuse, UR8, 0x1 ;  /* 0x0000000822967c11 */ /* 0x040fe2000f8208ff */
[----:B------:R-:W-:Y:S01]  /*2590*/  @!P6 LDGSTS.E.BYPASS.LTC128B.128 [R23+0x5800], desc[UR12][R4.64] ;  /* 0x058000000417efae */ /* 0x000fe2000b901d4c */
[----:B------:R-:W-:Y:S02]  /*25a0*/  LOP3.LUT R16, R15, 0x8, R16, 0xf8, !PT ;  /* 0x000000080f107812 */ /* 0x000fe400078ef810 */
[----:B------:R-:W-:Y:S01]  /*25b0*/  SHF.R.U32.HI R15, RZ, 0x3, R15 ;  /* 0x00000003ff0f7819 */ /* 0x000fe2000001160f */
[----:B------:R1:W-:Y:S01]  /*25c0*/  @!P6 LDGSTS.E.BYPASS.LTC128B.128 [R23+0x7800], desc[UR12][R4.64+0x80] ;  /* 0x078000800417efae */ /* 0x0003e2000b901d4c */
[----:B------:R-:W-:-:S02]  /*25d0*/  LEA.HI.X R149, R34, UR9, R32, 0x1, P1 ;  /* 0x0000000922957c11 */ /* 0x000fc400088f0c20 */
[----:B------:R-:W-:Y:S01]  /*25e0*/  LOP3.LUT R16, R16, R15, RZ, 0x3c, !PT ;  /* 0x0000000f10107212 */ /* 0x000fe200078e3cff */
[----:B------:R-:W0:Y:S01]  /*25f0*/  LDGDEPBAR ;  /* 0x00000000000079af */ /* 0x000e220000000000 */
[----:B------:R-:W-:Y:S01]  /*2600*/  @!P4 IADD3 R18, P1, R150, R18, RZ ;  /* 0x000000129612c210 */ /* 0x000fe20007f3e0ff */
[----:B------:R-:W-:Y:S01]  /*2610*/  @!P2 IMAD.MOV.U32 R151, RZ, RZ, R149 ;  /* 0x000000ffff97a224 */ /* 0x000fe200078e0095 */
[C---:B------:R-:W-:Y:S01]  /*2620*/  LEA R145, R3.reuse, R16, 0x9 ;  /* 0x0000001003917211 */ /* 0x040fe200078e48ff */
[----:B------:R-:W-:Y:S01]  /*2630*/  IMAD.SHL.U32 R16, R3, 0x8, RZ ;  /* 0x0000000803107824 */ /* 0x000fe200078e00ff */
[----:B------:R-:W-:Y:S01]  /*2640*/  LOP3.LUT R3, R13, 0x1c0, RZ, 0xc0, !PT ;  /* 0x000001c00d037812 */ /* 0x000fe200078ec0ff */
[----:B------:R-:W-:Y:S01]  /*2650*/  @!P2 IMAD.WIDE.U32 R20, R10, 0x60, R150 ;  /* 0x000000600a14a825 */ /* 0x000fe200078e0096 */
[----:B------:R-:W-:Y:S02]  /*2660*/  LEA R145, R145, UR4, 0x1 ;  /* 0x0000000491917c11 */ /* 0x000fe4000f8e08ff */
[----:B------:R-:W-:Y:S01]  /*2670*/  LOP3.LUT R16, R3, 0x8, R16, 0xf8, !PT ;  /* 0x0000000803107812 */ /* 0x000fe200078ef810 */
[----:B------:R-:W-:Y:S01]  /*2680*/  @!P2 IMAD R15, R11, 0x60, RZ ;  /* 0x000000600b0fa824 */ /* 0x000fe200078e02ff */
[----:B------:R-:W-:Y:S01]  /*2690*/  SHF.R.U32.HI R3, RZ, 0x3, R3 ;  /* 0x00000003ff037819 */ /* 0x000fe20000011603 */
[----:B------:R-:W-:Y:S01]  /*26a0*/  @!P5 IMAD.MOV.U32 R151, RZ, RZ, R149 ;  /* 0x000000ffff97d224 */ /* 0x000fe200078e0095 */
[----:B------:R-:W-:-:S02]  /*26b0*/  IADD3 R143, R145, 0x4020, RZ ;  /* 0x00004020918f7810 */ /* 0x000fc40007ffe0ff */
[----:B------:R-:W-:Y:S02]  /*26c0*/  LOP3.LUT R3, R16, R3, RZ, 0x3c, !PT ;  /* 0x0000000310037212 */ /* 0x000fe400078e3cff */
[----:B------:R-:W-:Y:S01]  /*26d0*/  @!P2 IADD3 R15, R21, R15, RZ ;  /* 0x0000000f150fa210 */ /* 0x000fe20007ffe0ff */
[----:B-1----:R-:W-:Y:S01]  /*26e0*/  IMAD.SHL.U32 R4, R11, 0x20, RZ ;  /* 0x000000200b047824 */ /* 0x002fe200078e00ff */
[----:B------:R-:W-:-:S04]  /*26f0*/  DEPBAR.LE SB0, 0x0 ;  /* 0x000080000000791a */ /* 0x000fc80000000000 */
[----:B------:R-:W-:Y:S01]  /*2700*/  BAR.SYNC.DEFER_BLOCKING 0x0 ;  /* 0x0000000000007b1d */ /* 0x000fe20000010000 */
[----:B------:R-:W-:Y:S01]  /*2710*/  IMAD.SHL.U32 R5, R14, 0x40, RZ ;  /* 0x000000400e057824 */ /* 0x000fe200078e00ff */
[----:B------:R-:W-:Y:S01]  /*2720*/  @!P4 IADD3.X R19, R149, R19, R4, P1, !PT ;  /* 0x000000139513c210 */ /* 0x000fe20000ffe404 */
[----:B------:R-:W-:Y:S01]  /*2730*/  @!P2 IMAD.MOV.U32 R14, RZ, RZ, R20 ;  /* 0x000000ffff0ea224 */ /* 0x000fe200078e0014 */
[C---:B------:R-:W-:Y:S02]  /*2740*/  @!P3 LEA R20, P1, R10.reuse, R150, 0x6 ;  /* 0x000000960a14b211 */ /* 0x040fe400078230ff */
[----:B------:R-:W-:Y:S01]  /*2750*/  LOP3.LUT R4, R5, 0xfffffe00, RZ, 0xc0, !PT ;  /* 0xfffffe0005047812 */ /* 0x000fe200078ec0ff */
[----:B------:R-:W-:Y:S01]  /*2760*/  VIADD R5, R145, 0x4000 ;  /* 0x0000400091057836 */ /* 0x000fe20000000000 */
[----:B------:R-:W-:Y:S02]  /*2770*/  @!P3 LEA.HI.X R21, R10, R149, R11, 0x6, P1 ;  /* 0x000000950a15b211 */ /* 0x000fe400008f340b */
[CC--:B------:R-:W-:Y:S01]  /*2780*/  LEA R146, R115.reuse, R4.reuse, 0xa ;  /* 0x0000000473927211 */ /* 0x0c0fe200078e50ff */
[----:B------:R-:W-:Y:S01]  /*2790*/  IMAD R115, R115, 0x10, R117 ;  /* 0x0000001073737824 */ /* 0x000fe200078e0275 */
[----:B------:R-:W-:-:S03]  /*27a0*/  LOP3.LUT R140, R3, R4, RZ, 0xfc, !PT ;  /* 0x00000004038c7212 */ /* 0x000fc600078efcff */
[----:B------:R-:W-:-:S05]  /*27b0*/  IMAD.IADD R146, R3, 0x1, R146 ;  /* 0x0000000103927824 */ /* 0x000fca00078e0292 */
        /* <DEDUP_REMOVED lines=22> */
[----:B------:R-:W-:-:S03]  /*2920*/  LOP3.LUT P3, RZ, R0, 0x2, RZ, 0xc0, !PT ;  /* 0x0000000200ff7812 */ /* 0x000fc6000786c0ff */
        /* <DEDUP_REMOVED lines=8> */
[----:B------:R-:W-:Y:S01]  /*29b0*/  R2P PR, R12, 0x6 ;  /* 0x000000060c007804 */ /* 0x000fe20000000000 */
[----:B------:R-:W-:Y:S01]  /*29c0*/  IMAD.MOV.U32 R12, RZ, RZ, 0x20 ;  /* 0x00000020ff0c7424 */ /* 0x000fe200078e00ff */
[C---:B------:R-:W-:Y:S01]  /*29d0*/  IADD3 R135, R143.reuse, 0x800, RZ ;  /* 0x000008008f877810 */ /* 0x040fe20007ffe0ff */
[----:B-1----:R-:W-:Y:S01]  /*29e0*/  LDSM.16.M88.4 R16, [R146] ;  /* 0x000000009210783b */ /* 0x002fe20000000200 */
[----:B------:R-:W-:Y:S01]  /*29f0*/  VIADD R134, R143, 0x1000 ;  /* 0x000010008f867836 */ /* 0x000fe20000000000 */
[----:B------:R-:W-:Y:S01]  /*2a00*/  SEL R7, R7, 0xfffffff0, !P1 ;  /* 0xfffffff007077807 */ /* 0x000fe20004800000 */
[C---:B------:R-:W-:Y:S01]  /*2a10*/  VIADD R133, R143.reuse, 0x1800 ;  /* 0x000018008f857836 */ /* 0x040fe20000000000 */
[----:B------:R-:W1:Y:S01]  /*2a20*/  LDSM.16.M88.4 R40, [R145+0x4000] ;  /* 0x004000009128783b */ /* 0x000e620000000200 */
[----:B------:R-:W-:Y:S01]  /*2a30*/  LOP3.LUT P1, RZ, R0, 0x4, RZ, 0xc0, !PT ;  /* 0x0000000400ff7812 */ /* 0x000fe2000782c0ff */
[----:B------:R-:W-:Y:S01]  /*2a40*/  VIADD R131, R143, 0x2000 ;  /* 0x000020008f837836 */ /* 0x000fe20000000000 */
[C---:B------:R-:W-:Y:S01]  /*2a50*/  SEL R5, R12.reuse, 0xffffffe0, !P2 ;  /* 0xffffffe00c057807 */ /* 0x040fe20005000000 */
[----:B------:R-:W4:Y:S01]  /*2a60*/  LDSM.16.M88.4 R72, [R145+0x4800] ;  /* 0x004800009148783b */ /* 0x000f220000000200 */
[----:B------:R-:W-:Y:S01]  /*2a70*/  IMAD R144, R7, 0x2, R146 ;  /* 0x0000000207907824 */ /* 0x000fe200078e0292 */
[----:B------:R-:W-:Y:S01]  /*2a80*/  SEL R0, R12, 0xffffffe0, !P1 ;  /* 0xffffffe00c007807 */ /* 0x000fe20004800000 */
[----:B------:R-:W-:Y:S01]  /*2a90*/  VIADD R129, R143, 0x3000 ;  /* 0x000030008f817836 */ /* 0x000fe20000000000 */
[----:B------:R-:W-:Y:S01]  /*2aa0*/  LDSM.16.M88.4 R28, [R143] ;  /* 0x000000008f1c783b */ /* 0x000fe20000000200 */
[C---:B------:R-:W-:Y:S01]  /*2ab0*/  LEA R142, R5.reuse, R146, 0x1 ;  /* 0x00000092058e7211 */ /* 0x040fe200078e08ff */
[----:B------:R-:W-:Y:S01]  /*2ac0*/  IMAD R141, R5, 0x2, R144 ;  /* 0x00000002058d7824 */ /* 0x000fe200078e0290 */
[----:B------:R-:W-:Y:S01]  /*2ad0*/  ISETP.GT.AND P2, PT, R153, R148, PT ;  /* 0x000000949900720c */ /* 0x000fe20003f44270 */
[----:B------:R-:W4:Y:S01]  /*2ae0*/  LDSM.16.M88.4 R88, [R144] ;  /* 0x000000009058783b */ /* 0x000f220000000200 */
[C---:B------:R-:W-:Y:S01]  /*2af0*/  IMAD R139, R0.reuse, 0x2, R145 ;  /* 0x00000002008b7824 */ /* 0x040fe200078e0291 */
[C---:B------:R-:W-:Y:S01]  /*2b00*/  IADD3 R130, R143.reuse, 0x2800, RZ ;  /* 0x000028008f827810 */ /* 0x040fe20007ffe0ff */
[----:B------:R-:W-:Y:S01]  /*2b10*/  IMAD R132, R0, 0x2, R143 ;  /* 0x0000000200847824 */ /* 0x000fe200078e028f */
[----:B--2---:R-:W2:Y:S01]  /*2b20*/  LDSM.16.M88.4 R20, [R143+0x800] ;  /* 0x000800008f14783b */ /* 0x004ea20000000200 */
[----:B------:R-:W-:-:S03]  /*2b30*/  VIADD R128, R143, 0x3800 ;  /* 0x000038008f807836 */ /* 0x000fc60000000000 */
[----:B---3--:R-:W-:Y:S04]  /*2b40*/  LDSM.16.M88.4 R12, [R142] ;  /* 0x000000008e0c783b */ /* 0x008fe80000000200 */
[----:B------:R-:W3:Y:S01]  /*2b50*/  LDSM.16.M88.4 R48, [R139+0x4000] ;  /* 0x004000008b30783b */ /* 0x000ee20000000200 */
[----:B------:R-:W4:Y:S03]  /*2b60*/  @!P2 LDC.64 R124, c[0x0][0x218] ;  /* 0x00008600ff7cab82 */ /* 0x000f260000000a00 */
[----:B------:R-:W3:Y:S04]  /*2b70*/  LDSM.16.M88.4 R64, [R145+0x5000] ;  /* 0x005000009140783b */ /* 0x000ee80000000200 */
[----:B------:R-:W3:Y:S04]  /*2b80*/  LDSM.16.M88.4 R44, [R145+0x5800] ;  /* 0x00580000912c783b */ /* 0x000ee80000000200 */
[----:B------:R-:W3:Y:S01]  /*2b90*/  LDSM.16.M88.4 R76, [R139+0x4800] ;  /* 0x004800008b4c783b */ /* 0x000ee20000000200 */
[C---:B-1----:R-:W-:Y:S03]  /*2ba0*/  HMMA.16816.F32.BF16 R24, R16.reuse, R40, RZ ;  /* 0x000000281018723c */ /* 0x042fe600000418ff */
[----:B------:R-:W-:Y:S04]  /*2bb0*/  LDSM.16.M88.4 R84, [R141] ;  /* 0x000000008d54783b */ /* 0x000fe80000000200 */
[----:B------:R-:W1:Y:S01]  /*2bc0*/  LDSM.16.M88.4 R36, [R132] ;  /* 0x000000008424783b */ /* 0x000e620000000200 */
[----:B------:R-:W-:Y:S03]  /*2bd0*/  HMMA.16816.F32.BF16 R40, R16, R42, RZ ;  /* 0x0000002a1028723c */ /* 0x000fe600000418ff */
[----:B------:R-:W-:Y:S01]  /*2be0*/  LDSM.16.M88.4 R108, [R132+0x800] ;  /* 0x00080000846c783b */ /* 0x000fe20000000200 */
[----:B----4-:R-:W-:-:S02]  /*2bf0*/  @!P2 LEA R160, P1, R127, R124, 0x1 ;  /* 0x0000007c7fa0a211 */ /* 0x010fc400078208ff */
[----:B------:R-:W-:Y:S01]  /*2c00*/  HMMA.16816.F32.BF16 R52, R16, R72, RZ ;  /* 0x000000481034723c */ /* 0x000fe200000418ff */
[----:B------:R-:W-:Y:S01]  /*2c10*/  LDSM.16.M88.4 R60, [R146+0x2000] ;  /* 0x00200000923c783b */ /* 0x000fe20000000200 */
[----:B------:R-:W-:-:S03]  /*2c20*/  @!P2 LEA.HI.X R161, R127, R125, R126, 0x1, P1 ;  /* 0x0000007d7fa1a211 */ /* 0x000fc600008f0c7e */
[----:B------:R-:W-:Y:S01]  /*2c30*/  LDSM.16.M88.4 R100, [R139+0x5000] ;  /* 0x005000008b64783b */ /* 0x000fe20000000200 */
[----:B------:R-:W-:Y:S03]  /*2c40*/  HMMA.16816.F32.BF16 R72, R16, R74, RZ ;  /* 0x0000004a1048723c */ /* 0x000fe600000418ff */
[----:B------:R-:W-:Y:S03]  /*2c50*/  LDSM.16.M88.4 R96, [R139+0x5800] ;  /* 0x005800008b60783b */ /* 0x000fe60000000200 */
[C---:B------:R-:W-:Y:S01]  /*2c60*/  HMMA.16816.F32.BF16 R24, R88.reuse, R28, R24 ;  /* 0x0000001c5818723c */ /* 0x040fe20000041818 */
[----:B------:R-:W-:Y:S04]  /*2c70*/  LDSM.16.M88.4 R56, [R145+0x6800] ;  /* 0x006800009138783b */ /* 0x000fe80000000200 */
[----:B------:R-:W-:Y:S01]  /*2c80*/  LDSM.16.M88.4 R104, [R143+0x2000] ;  /* 0x002000008f68783b */ /* 0x000fe20000000200 */
[C---:B------:R-:W-:Y:S03]  /*2c90*/  HMMA.16816.F32.BF16 R40, R88.reuse, R30, R40 ;  /* 0x0000001e5828723c */ /* 0x040fe60000041828 */
[----:B------:R-:W4:Y:S03]  /*2ca0*/  LDSM.16.M88.4 R28, [R143+0x1000] ;  /* 0x001000008f1c783b */ /* 0x000f260000000200 */
[C---:B--2---:R-:W-:Y:S01]  /*2cb0*/  HMMA.16816.F32.BF16 R52, R88.reuse, R20, R52 ;  /* 0x000000145834723c */ /* 0x044fe20000041834 */
[----:B------:R-:W-:Y:S04]  /*2cc0*/  LDSM.16.M88.4 R80, [R132+0x1000] ;  /* 0x001000008450783b */ /* 0x000fe80000000200 */
[----:B------:R-:W0:Y:S01]  /*2cd0*/  LDGDEPBAR ;  /* 0x00000000000079af */ /* 0x000e220000000000 */
[----:B------:R-:W-:Y:S03]  /*2ce0*/  HMMA.16816.F32.BF16 R72, R88, R22, R72 ;  /* 0x000000165848723c */ /* 0x000fe60000041848 */
[----:B------:R-:W2:Y:S03]  /*2cf0*/  LDSM.16.M88.4 R20, [R143+0x1800] ;  /* 0x001800008f14783b */ /* 0x000ea60000000200 */
[C---:B---3--:R-:W-:Y:S06]  /*2d00*/  HMMA.16816.F32.BF16 R24, R12.reuse, R48, R24 ;  /* 0x000000300c18723c */ /* 0x048fec0000041818 */
[----:B------:R-:W-:Y:S01]  /*2d10*/  HMMA.16816.F32.BF16 R40, R12, R50, R40 ;  /* 0x000000320c28723c */ /* 0x000fe20000041828 */
[----:B------:R-:W-:Y:S05]  /*2d20*/  LDSM.16.M88.4 R48, [R144+0x2000] ;  /* 0x002000009030783b */ /* 0x000fea0000000200 */
[C---:B------:R-:W-:Y:S06]  /*2d30*/  HMMA.16816.F32.BF16 R68, R16.reuse, R64, RZ ;  /* 0x000000401044723c */ /* 0x040fec00000418ff */
[C---:B------:R-:W-:Y:S06]  /*2d40*/  HMMA.16816.F32.BF16 R64, R16.reuse, R66, RZ ;  /* 0x000000421040723c */ /* 0x040fec00000418ff */
[C---:B------:R-:W-:Y:S06]  /*2d50*/  HMMA.16816.F32.BF16 R92, R16.reuse, R44, RZ ;  /* 0x0000002c105c723c */ /* 0x040fec00000418ff */
[----:B------:R-:W-:Y:S01]  /*2d60*/  HMMA.16816.F32.BF16 R16, R16, R46, RZ ;  /* 0x0000002e1010723c */ /* 0x000fe200000418ff */
[----:B------:R-:W3:Y:S05]  /*2d70*/  LDSM.16.M88.4 R44, [R145+0x6000] ;  /* 0x00600000912c783b */ /* 0x000eea0000000200 */
[C---:B------:R-:W-:Y:S06]  /*2d80*/  HMMA.16816.F32.BF16 R52, R12.reuse, R76, R52 ;  /* 0x0000004c0c34723c */ /* 0x040fec0000041834 */
[----:B------:R-:W-:Y:S01]  /*2d90*/  HMMA.16816.F32.BF16 R72, R12, R78, R72 ;  /* 0x0000004e0c48723c */ /* 0x000fe20000041848 */
[----:B------:R-:W3:Y:S05]  /*2da0*/  LDSM.16.M88.4 R76, [R132+0x1800] ;  /* 0x00180000844c783b */ /* 0x000eea0000000200 */
[C---:B-1----:R-:W-:Y:S06]  /*2db0*/  HMMA.16816.F32.BF16 R24, R84.reuse, R36, R24 ;  /* 0x000000245418723c */ /* 0x042fec0000041818 */
[----:B------:R-:W-:Y:S01]  /*2dc0*/  HMMA.16816.F32.BF16 R40, R84, R38, R40 ;  /* 0x000000265428723c */ /* 0x000fe20000041828 */
[----:B------:R-:W-:Y:S05]  /*2dd0*/  LDSM.16.M88.4 R36, [R142+0x2000] ;  /* 0x002000008e24783b */ /* 0x000fea0000000200 */
[C---:B----4-:R-:W-:Y:S06]  /*2de0*/  HMMA.16816.F32.BF16 R68, R88.reuse, R28, R68 ;  /* 0x0000001c5844723c */ /* 0x050fec0000041844 */
[C---:B------:R-:W-:Y:S01]  /*2df0*/  HMMA.16816.F32.BF16 R64, R88.reuse, R30, R64 ;  /* 0x0000001e5840723c */ /* 0x040fe20000041840 */
[----:B------:R-:W-:Y:S05]  /*2e00*/  LDSM.16.M88.4 R28, [R139+0x6000] ;  /* 0x006000008b1c783b */ /* 0x000fea0000000200 */
[C---:B--2---:R-:W-:Y:S06]  /*2e10*/  HMMA.16816.F32.BF16 R92, R88.reuse, R20, R92 ;  /* 0x00000014585c723c */ /* 0x044fec000004185c */
[----:B------:R-:W-:Y:S01]  /*2e20*/  HMMA.16816.F32.BF16 R88, R88, R22, R16 ;  /* 0x000000165858723c */ /* 0x000fe20000041810 */
[----:B------:R-:W-:Y:S04]  /*2e30*/  LDSM.16.M88.4 R20, [R141+0x2000] ;  /* 0x002000008d14783b */ /* 0x000fe80000000200 */
[----:B------:R-:W-:Y:S01]  /*2e40*/  LDSM.16.M88.4 R16, [R132+0x2000] ;  /* 0x002000008410783b */ /* 0x000fe20000000200 */
[C---:B------:R-:W-:Y:S06]  /*2e50*/  HMMA.16816.F32.BF16 R52, R84.reuse, R108, R52 ;  /* 0x0000006c5434723c */ /* 0x040fec0000041834 */
[----:B------:R-:W-:Y:S06]  /*2e60*/  HMMA.16816.F32.BF16 R72, R84, R110, R72 ;  /* 0x0000006e5448723c */ /* 0x000fec0000041848 */
[C---:B---3--:R-:W-:Y:S06]  /*2e70*/  HMMA.16816.F32.BF16 R24, R60.reuse, R44, R24 ;  /* 0x0000002c3c18723c */ /* 0x048fec0000041818 */
[----:B------:R-:W-:Y:S01]  /*2e80*/  HMMA.16816.F32.BF16 R40, R60, R46, R40 ;  /* 0x0000002e3c28723c */ /* 0x000fe20000041828 */
[----:B------:R-:W1:Y:S05]  /*2e90*/  LDSM.16.M88.4 R44, [R143+0x2800] ;  /* 0x002800008f2c783b */ /* 0x000e6a0000000200 */
[C---:B------:R-:W-:Y:S06]  /*2ea0*/  HMMA.16816.F32.BF16 R68, R12.reuse, R100, R68 ;  /* 0x000000640c44723c */ /* 0x040fec0000041844 */
[C---:B------:R-:W-:Y:S01]  /*2eb0*/  HMMA.16816.F32.BF16 R64, R12.reuse, R102, R64 ;  /* 0x000000660c40723c */ /* 0x040fe20000041840 */
[----:B------:R-:W2:Y:S05]  /*2ec0*/  LDSM.16.M88.4 R100, [R145+0x7000] ;  /* 0x007000009164783b */ /* 0x000eaa0000000200 */
[----:B------:R-:W-:Y:S06]  /*2ed0*/  HMMA.16816.F32.BF16 R92, R12, R96, R92 ;  /* 0x000000600c5c723c */ /* 0x000fec000004185c */
[----:B------:R-:W-:Y:S06]  /*2ee0*/  HMMA.16816.F32.BF16 R52, R60, R56, R52 ;  /* 0x000000383c34723c */ /* 0x000fec0000041834 */
        /* <DEDUP_REMOVED lines=31> */
[----:B------:R-:W1:Y:S01]  /*30e0*/  MUFU.TANH R44, R24 ;  /* 0x00000018002c7308 */ /* 0x000e620000002400 */
[C---:B------:R-:W-:Y:S01]  /*30f0*/  HMMA.16816.F32.BF16 R64, R48.reuse, R30, R64 ;  /* 0x0000001e3040723c */ /* 0x040fe20000041840 */
[----:B------:R-:W4:Y:S01]  /*3100*/  LDSM.16.M88.4 R28, [R139+0x7800] ;  /* 0x007800008b1c783b */ /* 0x000f220000000200 */
[----:B------:R-:W-:Y:S01]  /*3110*/  FMUL.FTZ R40, R40, UR10 ;  /* 0x0000000a28287c20 */ /* 0x000fe20008410000 */
[----:B------:R-:W-:Y:S01]  /*3120*/  FMUL.FTZ R41, R41, UR10 ;  /* 0x0000000a29297c20 */ /* 0x000fe20008410000 */
[----:B------:R-:W-:Y:S01]  /*3130*/  FMUL.FTZ R42, R42, UR10 ;  /* 0x0000000a2a2a7c20 */ /* 0x000fe20008410000 */
[----:B------:R-:W-:Y:S01]  /*3140*/  FMUL.FTZ R43, R43, UR10 ;  /* 0x0000000a2b2b7c20 */ /* 0x000fe20008410000 */
[C---:B--2---:R-:W-:Y:S01]  /*3150*/  HMMA.16816.F32.BF16 R92, R48.reuse, R12, R92 ;  /* 0x0000000c305c723c */ /* 0x044fe2000004185c */
[----:B------:R2:W1:Y:S05]  /*3160*/  MUFU.TANH R45, R25 ;  /* 0x00000019002d7308 */ /* 0x00046a0000002400 */
[----:B------:R-:W-:Y:S03]  /*3170*/  HMMA.16816.F32.BF16 R88, R48, R14, R88 ;  /* 0x0000000e3058723c */ /* 0x000fe60000041858 */
[----:B------:R-:W1:Y:S03]  /*3180*/  MUFU.TANH R46, R46 ;  /* 0x0000002e002e7308 */ /* 0x000e660000002400 */
[----:B---3--:R-:W-:Y:S01]  /*3190*/  HMMA.16816.F32.BF16 R68, R36, R16, R68 ;  /* 0x000000102444723c */ /* 0x008fe20000041844 */
[----:B------:R-:W-:-:S04]  /*31a0*/  LOP3.LUT R15, R116, 0xffffffe0, RZ, 0xc0, !PT ;  /* 0xffffffe0740f7812 */ /* 0x000fc800078ec0ff */
[----:B------:R-:W-:Y:S01]  /*31b0*/  IADD3 R152, -R15, R6, RZ ;  /* 0x000000060f987210 */ /* 0x000fe20007ffe1ff */
[----:B------:R-:W-:Y:S01]  /*31c0*/  HMMA.16816.F32.BF16 R64, R36, R18, R64 ;  /* 0x000000122440723c */ /* 0x000fe20000041840 */
[----:B--2---:R-:W2:Y:S01]  /*31d0*/  LDSM.16.M88.4 R24, [R132+0x3000] ;  /* 0x003000008418783b */ /* 0x004ea20000000200 */
[----:B------:R-:W3:Y:S01]  /*31e0*/  MUFU.TANH R47, R47 ;  /* 0x0000002f002f7308 */ /* 0x000ee20000002400 */
[----:B------:R-:W-:Y:S01]  /*31f0*/  SHF.R.S32.HI R15, RZ, 0x1f, R152 ;  /* 0x0000001fff0f7819 */ /* 0x000fe20000011498 */
[----:B------:R-:W-:Y:S01]  /*3200*/  IMAD.SHL.U32 R6, R6, 0x2, RZ ;  /* 0x0000000206067824 */ /* 0x000fe200078e00ff */
[----:B------:R-:W1:Y:S01]  /*3210*/  LDSM.16.M88.4 R16, [R132+0x3800] ;  /* 0x003800008410783b */ /* 0x000e620000000200 */
[----:B------:R-:W-:Y:S01]  /*3220*/  HMMA.16816.F32.BF16 R52, R20, R56, R52 ;  /* 0x000000381434723c */ /* 0x000fe20000041834 */
[----:B------:R-:W-:Y:S01]  /*3230*/  LEA.HI R152, R15, R152, RZ, 0x2 ;  /* 0x000000980f987211 */ /* 0x000fe200078f10ff */
[----:B------:R-:W-:-:S04]  /*3240*/  DEPBAR.LE SB0, 0x0 ;  /* 0x000080000000791a */ /* 0x000fc80000000000 */
[----:B------:R-:W-:Y:S01]  /*3250*/  HMMA.16816.F32.BF16 R72, R20, R58, R72 ;  /* 0x0000003a1448723c */ /* 0x000fe20000041848 */
[----:B------:R-:W-:Y:S01]  /*3260*/  SHF.R.S32.HI R152, RZ, 0x2, R152 ;  /* 0x00000002ff987819 */ /* 0x000fe20000011498 */
[----:B------:R-:W1:Y:S01]  /*3270*/  MUFU.TANH R40, R40 ;  /* 0x0000002800287308 */ /* 0x000e620000002400 */
[----:B------:R-:W-:Y:S02]  /*3280*/  LOP3.LUT R3, R6, 0x6, RZ, 0xc0, !PT ;  /* 0x0000000606037812 */ /* 0x000fe400078ec0ff */
[----:B------:R-:W-:Y:S01]  /*3290*/  IADD3 R115, R115, 0x1, R152 ;  /* 0x0000000173737810 */ /* 0x000fe20007ffe098 */
[C---:B----4-:R-:W-:Y:S03]  /*32a0*/  HMMA.16816.F32.BF16 R92, R36.reuse, R28, R92 ;  /* 0x0000001c245c723c */ /* 0x050fe6000004185c */
[----:B------:R-:W-:Y:S01]  /*32b0*/  IADD3 R115, R113, R115, -R114 ;  /* 0x0000007371737210 */ /* 0x000fe20007ffe872 */
[----:B------:R-:W4:Y:S02]  /*32c0*/  MUFU.TANH R41, R41 ;  /* 0x0000002900297308 */ /* 0x000f240000002400 */
[----:B------:R-:W-:Y:S02]  /*32d0*/  HMMA.16816.F32.BF16 R88, R36, R30, R88 ;  /* 0x0000001e2458723c */ /* 0x000fe40000041858 */
[----:B------:R-:W-:-:S04]  /*32e0*/  IMAD.IADD R0, R115, 0x1, R112 ;  /* 0x0000000173007824 */ /* 0x000fc800078e0270 */
[----:B------:R-:W-:Y:S01]  /*32f0*/  FMUL.FTZ R12, R54, UR10 ;  /* 0x0000000a360c7c20 */ /* 0x000fe20008410000 */
[----:B------:R-:W-:Y:S01]  /*3300*/  FMUL.FTZ R52, R52, UR10 ;  /* 0x0000000a34347c20 */ /* 0x000fe20008410000 */
[----:B------:R-:W-:Y:S01]  /*3310*/  FMUL.FTZ R53, R53, UR10 ;  /* 0x0000000a35357c20 */ /* 0x000fe20008410000 */
[----:B------:R-:W-:Y:S01]  /*3320*/  FMUL.FTZ R13, R55, UR10 ;  /* 0x0000000a370d7c20 */ /* 0x000fe20008410000 */
[----:B------:R-:W1:Y:S01]  /*3330*/  MUFU.TANH R42, R42 ;  /* 0x0000002a002a7308 */ /* 0x000e620000002400 */
[C---:B------:R-:W-:Y:S01]  /*3340*/  VIMNMX R151, R0.reuse, R113, PT ;  /* 0x0000007100977248 */ /* 0x040fe20003fe0100 */
[----:B------:R-:W-:Y:S01]  /*3350*/  FMUL.FTZ R54, R73, UR10 ;  /* 0x0000000a49367c20 */ /* 0x000fe20008410000 */
[----:B------:R-:W-:Y:S01]  /*3360*/  VIADDMNMX R0, R0, 0x8, R113, PT ;  /* 0x0000000800007846 */ /* 0x000fe20003800171 */
[C---:B--2---:R-:W-:Y:S04]  /*3370*/  HMMA.16816.F32.BF16 R68, R20.reuse, R24, R68 ;  /* 0x000000181444723c */ /* 0x044fe80000041844 */
[----:B------:R-:W2:Y:S02]  /*3380*/  MUFU.TANH R43, R43 ;  /* 0x0000002b002b7308 */ /* 0x000ea40000002400 */
[----:B------:R-:W-:Y:S01]  /*3390*/  HMMA.16816.F32.BF16 R64, R20, R26, R64 ;  /* 0x0000001a1440723c */ /* 0x000fe20000041840 */
[----:B------:R-:W-:Y:S01]  /*33a0*/  FMUL.FTZ R25, R72, UR10 ;  /* 0x0000000a48197c20 */ /* 0x000fe20008410000 */
[----:B------:R-:W-:-:S04]  /*33b0*/  FMUL.FTZ R24, R74, UR10 ;  /* 0x0000000a4a187c20 */ /* 0x000fc80008410000 */
[----:B------:R-:W2:Y:S01]  /*33c0*/  MUFU.TANH R52, R52 ;  /* 0x0000003400347308 */ /* 0x000ea20000002400 */
[----:B-1----:R-:W-:Y:S01]  /*33d0*/  HMMA.16816.F32.BF16 R92, R20, R16, R92 ;  /* 0x00000010145c723c */ /* 0x002fe2000004185c */
[----:B------:R-:W-:-:S06]  /*33e0*/  FMUL.FTZ R26, R75, UR10 ;  /* 0x0000000a4b1a7c20 */ /* 0x000fcc0008410000 */
[----:B------:R-:W1:Y:S01]  /*33f0*/  MUFU.TANH R53, R53 ;  /* 0x0000003500357308 */ /* 0x000e620000002400 */
[----:B------:R-:W-:Y:S03]  /*3400*/  HMMA.16816.F32.BF16 R88, R20, R18, R88 ;  /* 0x000000121458723c */ /* 0x000fe60000041858 */
[----:B------:R-:W-:Y:S01]  /*3410*/  FMUL.FTZ R68, R68, UR10 ;  /* 0x0000000a44447c20 */ /* 0x000fe20008410000 */
[----:B------:R-:W-:Y:S01]  /*3420*/  FMUL.FTZ R69, R69, UR10 ;  /* 0x0000000a45457c20 */ /* 0x000fe20008410000 */
[----:B------:R-:W-:Y:S01]  /*3430*/  FMUL.FTZ R70, R70, UR10 ;  /* 0x0000000a46467c20 */ /* 0x000fe20008410000 */
[----:B------:R-:W-:Y:S01]  /*3440*/  FMUL.FTZ R71, R71, UR10 ;  /* 0x0000000a47477c20 */ /* 0x000fe20008410000 */
[----:B------:R-:W1:Y:S02]  /*3450*/  MUFU.TANH R12, R12 ;  /* 0x0000000c000c7308 */ /* 0x000e640000002400 */
[----:B------:R-:W-:Y:S01]  /*3460*/  FMUL.FTZ R64, R64, UR10 ;  /* 0x0000000a40407c20 */ /* 0x000fe20008410000 */
[----:B------:R-:W-:Y:S01]  /*3470*/  FMUL.FTZ R65, R65, UR10 ;  /* 0x0000000a41417c20 */ /* 0x000fe20008410000 */
[----:B------:R-:W-:Y:S01]  /*3480*/  FMUL.FTZ R66, R66, UR10 ;  /* 0x0000000a42427c20 */ /* 0x000fe20008410000 */
[----:B------:R-:W-:-:S04]  /*3490*/  FMUL.FTZ R67, R67, UR10 ;  /* 0x0000000a43437c20 */ /* 0x000fc80008410000 */
[----:B------:R-:W-:Y:S01]  /*34a0*/  FMUL.FTZ R92, R92, UR10 ;  /* 0x0000000a5c5c7c20 */ /* 0x000fe20008410000 */
[----:B------:R-:W-:Y:S01]  /*34b0*/  FMUL.FTZ R93, R93, UR10 ;  /* 0x0000000a5d5d7c20 */ /* 0x000fe20008410000 */
[----:B------:R-:W-:Y:S01]  /*34c0*/  FMUL.FTZ R94, R94, UR10 ;  /* 0x0000000a5e5e7c20 */ /* 0x000fe20008410000 */
[----:B------:R-:W-:Y:S01]  /*34d0*/  FMUL.FTZ R95, R95, UR10 ;  /* 0x0000000a5f5f7c20 */ /* 0x000fe20008410000 */
[----:B------:R-:W1:Y:S04]  /*34e0*/  MUFU.TANH R13, R13 ;  /* 0x0000000d000d7308 */ /* 0x000e680000002400 */
[----:B------:R-:W-:Y:S01]  /*34f0*/  FMUL.FTZ R88, R88, UR10 ;  /* 0x0000000a58587c20 */ /* 0x000fe20008410000 */
[----:B------:R-:W-:Y:S01]  /*3500*/  FMUL.FTZ R89, R89, UR10 ;  /* 0x0000000a59597c20 */ /* 0x000fe20008410000 */
[----:B------:R-:W-:Y:S01]  /*3510*/  FMUL.FTZ R90, R90, UR10 ;  /* 0x0000000a5a5a7c20 */ /* 0x000fe20008410000 */
[----:B------:R-:W-:Y:S01]  /*3520*/  FMUL.FTZ R91, R91, UR10 ;  /* 0x0000000a5b5b7c20 */ /* 0x000fe20008410000 */
[----:B------:R-:W1:Y:S08]  /*3530*/  MUFU.TANH R25, R25 ;  /* 0x0000001900197308 */ /* 0x000e700000002400 */
        /* <DEDUP_REMOVED lines=29> */
[----:B------:R-:W2:Y:S02]  /*3710*/  I2F.RP R16, R4 ;  /* 0x0000000400107306 */ /* 0x000ea40000209400 */
[----:B------:R-:W-:-:S06]  /*3720*/  ISETP.GE.AND P1, PT, R18, RZ, PT ;  /* 0x000000ff1200720c */ /* 0x000fcc0003f26270 */
        /* <DEDUP_REMOVED lines=50> */
.L_x_7596:
[----:B------:R-:W-:-:S04]  /*3a50*/  LEA R4, -R8, RZ, 0x6 ;  /* 0x000000ff08047211 */ /* 0x000fc800078e31ff */
[----:B------:R-:W-:-:S07]  /*3a60*/  SHF.R.S32.HI R17, RZ, 0x1f, R4 ;  /* 0x0000001fff117819 */ /* 0x000fce0000011404 */
.L_x_7597:
[----:B------:R-:W2:Y:S01]  /*3a70*/  LDC.64 R124, c[0x0][0x218] ;  /* 0x00008600ff7c7b82 */ /* 0x000ea20000000a00 */
[----:B------:R-:W-:Y:S01]  /*3a80*/  IADD3 R127, P1, R4, R127, RZ ;  /* 0x0000007f047f7210 */ /* 0x000fe20007f3e0ff */
[C---:B------:R-:W-:Y:S01]  /*3a90*/  IMAD.SHL.U32 R15, R8.reuse, 0x20, RZ ;  /* 0x00000020080f7824 */ /* 0x040fe200078e00ff */
[----:B------:R-:W-:-:S03]  /*3aa0*/  SHF.L.U64.HI R4, R8, 0x5, R9 ;  /* 0x0000000508047819 */ /* 0x000fc60000010209 */
[----:B------:R-:W-:Y:S01]  /*3ab0*/  IMAD.X R126, R17, 0x1, R126, P1 ;  /* 0x00000001117e7824 */ /* 0x000fe200008e067e */
[----:B--2---:R-:W-:-:S04]  /*3ac0*/  LEA R160, P2, R127, R124, 0x1 ;  /* 0x0000007c7fa07211 */ /* 0x004fc800078408ff */
        /* <DEDUP_REMOVED lines=19> */
.L_x_7595:
[----:B------:R-:W-:Y:S01]  /*3c00*/  IMAD.IADD R2, R2, 0x1, R3 ;  /* 0x0000000102027824 */ /* 0x000fe200078e0203 */
[----:B------:R-:W-:Y:S01]  /*3c10*/  ULDC UR6, c[0x0][0x2ec] ;  /* 0x0000bb0000067ab9 */ /* 0x000fe20000000800 */
[----:B------:R-:W-:Y:S02]  /*3c20*/  LEA R140, R140, UR4, 0x1 ;  /* 0x000000048c8c7c11 */ /* 0x000fe4000f8e08ff */
[C---:B------:R-:W-:Y:S02]  /*3c30*/  VIADD R3, R2.reuse, 0x8 ;  /* 0x0000000802037836 */ /* 0x040fe40000000000 */
[C---:B------:R-:W-:Y:S01]  /*3c40*/  VIADD R4, R2.reuse, 0x1 ;  /* 0x0000000102047836 */ /* 0x040fe20000000000 */
[----:B-1----:R-:W-:Y:S01]  /*3c50*/  LDSM.16.MT88.4 R92, [R140+0x8000] ;  /* 0x008000008c5c783b */ /* 0x002fe20000004200 */
[C---:B--2---:R-:W-:Y:S01]  /*3c60*/  VIADD R17, R2.reuse, 0x19 ;  /* 0x0000001902117836 */ /* 0x044fe20000000000 */
[-C--:B------:R-:W-:Y:S01]  /*3c70*/  ISETP.GE.AND P6, PT, R3, R151.reuse, PT ;  /* 0x000000970300720c */ /* 0x080fe20003fc6270 */
[----:B------:R-:W-:Y:S01]  /*3c80*/  VIADD R20, R2, 0x20 ;  /* 0x0000002002147836 */ /* 0x000fe20000000000 */
[-C--:B------:R-:W-:Y:S01]  /*3c90*/  ISETP.GE.AND P4, PT, R4, R151.reuse, PT ;  /* 0x000000970400720c */ /* 0x080fe20003f86270 */
[----:B------:R-:W-:Y:S01]  /*3ca0*/  VIADD R18, R2, 0x21 ;  /* 0x0000002102127836 */ /* 0x000fe20000000000 */
[----:B------:R-:W-:Y:S01]  /*3cb0*/  FSEL R21, R40, -INF , !P6 ;  /* 0xff80000028157808 */ /* 0x000fe20007000000 */
[C---:B------:R-:W-:Y:S01]  /*3cc0*/  VIADD R16, R2.reuse, 0x28 ;  /* 0x0000002802107836 */ /* 0x040fe20000000000 */
[CC--:B------:R-:W-:Y:S01]  /*3cd0*/  ISETP.GE.AND P6, PT, R2.reuse, R151.reuse, PT ;  /* 0x000000970200720c */ /* 0x0c0fe20003fc6270 */
[----:B------:R-:W-:Y:S01]  /*3ce0*/  VIADD R14, R2, 0x29 ;  /* 0x00000029020e7836 */ /* 0x000fe20000000000 */
[-C--:B------:R-:W-:Y:S01]  /*3cf0*/  ISETP.GE.AND P1, PT, R4, R0.reuse, PT ;  /* 0x000000000400720c */ /* 0x080fe20003f26270 */
[C---:B------:R-:W-:Y:S01]  /*3d00*/  VIADD R4, R2.reuse, 0x9 ;  /* 0x0000000902047836 */ /* 0x040fe20000000000 */
[----:B------:R-:W-:Y:S01]  /*3d10*/  FSEL R45, R45, -INF , !P4 ;  /* 0xff8000002d2d7808 */ /* 0x000fe20006000000 */
[----:B------:R-:W-:Y:S01]  /*3d20*/  VIADD R6, R2, 0x30 ;  /* 0x0000003002067836 */ /* 0x000fe20000000000 */
[----:B------:R-:W-:Y:S01]  /*3d30*/  FSEL R29, R44, -INF , !P6 ;  /* 0xff8000002c1d7808 */ /* 0x000fe20007000000 */
[--C-:B------:R-:W-:Y:S01]  /*3d40*/  IMAD R138, R7, 0x2, R140.reuse ;  /* 0x00000002078a7824 */ /* 0x100fe200078e028c */
[-C--:B------:R-:W-:Y:S01]  /*3d50*/  ISETP.GE.AND P3, PT, R3, R0.reuse, PT ;  /* 0x000000000300720c */ /* 0x080fe20003f66270 */
[----:B------:R-:W-:Y:S01]  /*3d60*/  VIADD R3, R2, 0x10 ;  /* 0x0000001002037836 */ /* 0x000fe20000000000 */
[C---:B------:R-:W-:Y:S01]  /*3d70*/  ISETP.GE.AND P5, PT, R4.reuse, R151, PT ;  /* 0x000000970400720c */ /* 0x040fe20003fa6270 */
[----:B------:R-:W-:Y:S01]  /*3d80*/  IMAD R137, R5, 0x2, R140 ;  /* 0x0000000205897824 */ /* 0x000fe200078e028c */
[----:B------:R-:W-:Y:S01]  /*3d90*/  FMNMX.FTZ R22, R29, R45, !PT ;  /* 0x0000002d1d167209 */ /* 0x000fe20007810000 */
[----:B------:R-:W-:Y:S01]  /*3da0*/  IMAD R136, R5, 0x2, R138 ;  /* 0x0000000205887824 */ /* 0x000fe200078e028a */
[----:B------:R-:W-:Y:S01]  /*3db0*/  ISETP.GE.AND P2, PT, R4, R0, PT ;  /* 0x000000000400720c */ /* 0x000fe20003f46270 */
[----:B------:R-:W-:Y:S01]  /*3dc0*/  VIADD R4, R2, 0x11 ;  /* 0x0000001102047836 */ /* 0x000fe20000000000 */
[----:B------:R-:W-:Y:S01]  /*3dd0*/  ISETP.GE.AND P4, PT, R3, R151, PT ;  /* 0x000000970300720c */ /* 0x000fe20003f86270 */
[----:B------:R-:W-:Y:S01]  /*3de0*/  LDSM.16.MT88.4 R84, [R138+0x8000] ;  /* 0x008000008a54783b */ /* 0x000fe20000004200 */
[----:B------:R-:W-:-:S02]  /*3df0*/  FSEL R41, R41, -INF , !P5 ;  /* 0xff80000029297808 */ /* 0x000fc40006800000 */
[----:B------:R-:W-:Y:S01]  /*3e00*/  FMNMX.FTZ R22, R21, R22, !PT ;  /* 0x0000001615167209 */ /* 0x000fe20007810000 */
[----:B------:R-:W-:Y:S01]  /*3e10*/  LDSM.16.MT88.4 R76, [R137+0x8000] ;  /* 0x00800000894c783b */ /* 0x000fe20000004200 */
[----:B------:R-:W-:Y:S02]  /*3e20*/  FSEL R47, R47, -INF , !P1 ;  /* 0xff8000002f2f7808 */ /* 0x000fe40004800000 */
[----:B------:R-:W-:Y:S01]  /*3e30*/  ISETP.GE.AND P1, PT, R3, R0, PT ;  /* 0x000000000300720c */ /* 0x000fe20003f26270 */
[----:B------:R-:W-:Y:S01]  /*3e40*/  VIADD R3, R2, 0x18 ;  /* 0x0000001802037836 */ /* 0x000fe20000000000 */
[----:B------:R-:W-:Y:S01]  /*3e50*/  FSEL R15, R42, -INF , !P3 ;  /* 0xff8000002a0f7808 */ /* 0x000fe20005800000 */
[----:B------:R-:W-:Y:S01]  /*3e60*/  LDSM.16.MT88.4 R68, [R136+0x8000] ;  /* 0x008000008844783b */ /* 0x000fe20000004200 */
[----:B------:R-:W-:Y:S02]  /*3e70*/  ISETP.GE.AND P3, PT, R4, R151, PT ;  /* 0x000000970400720c */ /* 0x000fe40003f66270 */
[----:B------:R-:W-:Y:S01]  /*3e80*/  FSEL R27, R52, -INF , !P4 ;  /* 0xff800000341b7808 */ /* 0x000fe20006000000 */
[----:B------:R-:W-:Y:S01]  /*3e90*/  LDSM.16.MT88.4 R48, [R138+0xa000] ;  /* 0x00a000008a30783b */ /* 0x000fe20000004200 */
[----:B------:R-:W-:-:S02]  /*3ea0*/  FMNMX.FTZ R22, R41, R22, !PT ;  /* 0x0000001629167209 */ /* 0x000fc40007810000 */
[-C--:B------:R-:W-:Y:S01]  /*3eb0*/  ISETP.GE.AND P6, PT, R3, R151.reuse, PT ;  /* 0x000000970300720c */ /* 0x080fe20003fc6270 */
[----:B------:R-:W-:Y:S01]  /*3ec0*/  LDSM.16.MT88.4 R56, [R137+0xa000] ;  /* 0x00a000008938783b */ /* 0x000fe20000004200 */
        /* <DEDUP_REMOVED lines=15> */
[----:B------:R-:W-:Y:S02]  /*3fc0*/  ISETP.GE.AND P3, PT, R14, R151, PT ;  /* 0x000000970e00720c */ /* 0x000fe40003f66270 */
[----:B------:R-:W-:-:S02]  /*3fd0*/  FSEL R181, R181, -INF , !P6 ;  /* 0xff800000b5b57808 */ /* 0x000fc40007000000 */
[----:B------:R-:W-:Y:S02]  /*3fe0*/  FMNMX.FTZ R22, R183, R22, !PT ;  /* 0x00000016b7167209 */ /* 0x000fe40007810000 */
[----:B------:R-:W-:Y:S01]  /*3ff0*/  ISETP.GE.AND P5, PT, R4, R0, PT ;  /* 0x000000000400720c */ /* 0x000fe20003fa6270 */
[----:B------:R-:W-:Y:S01]  /*4000*/  VIADD R4, R2, 0x31 ;  /* 0x0000003102047836 */ /* 0x000fe20000000000 */
[----:B------:R-:W-:Y:S02]  /*4010*/  FSEL R31, R46, -INF , !P4 ;  /* 0xff8000002e1f7808 */ /* 0x000fe40006000000 */
[----:B------:R-:W-:Y:S02]  /*4020*/  ISETP.GE.AND P6, PT, R6, R151, PT ;  /* 0x000000970600720c */ /* 0x000fe40003fc6270 */
[----:B------:R-:W-:Y:S02]  /*4030*/  FSEL R179, R179, -INF , !P3 ;  /* 0xff800000b3b37808 */ /* 0x000fe40005800000 */
[----:B------:R-:W-:-:S02]  /*4040*/  FMNMX.FTZ R22, R181, R22, !PT ;  /* 0x00000016b5167209 */ /* 0x000fc40007810000 */
[----:B------:R-:W-:Y:S02]  /*4050*/  FSEL R43, R43, -INF , !P2 ;  /* 0xff8000002b2b7808 */ /* 0x000fe40005000000 */
[----:B------:R-:W-:Y:S01]  /*4060*/  ISETP.GE.AND P2, PT, R3, R0, PT ;  /* 0x000000000300720c */ /* 0x000fe20003f46270 */
[C---:B------:R-:W-:Y:S01]  /*4070*/  VIADD R3, R2.reuse, 0x38 ;  /* 0x0000003802037836 */ /* 0x040fe20000000000 */
[----:B------:R-:W-:Y:S01]  /*4080*/  FMNMX.FTZ R28, R31, R47, !PT ;  /* 0x0000002f1f1c7209 */ /* 0x000fe20007810000 */
[----:B------:R-:W-:Y:S01]  /*4090*/  VIADD R2, R2, 0x39 ;  /* 0x0000003902027836 */ /* 0x000fe20000000000 */
[----:B------:R-:W-:Y:S02]  /*40a0*/  ISETP.GE.AND P3, PT, R4, R151, PT ;  /* 0x000000970400720c */ /* 0x000fe40003f66270 */
[----:B------:R-:W-:Y:S02]  /*40b0*/  FSEL R169, R169, -INF , !P6 ;  /* 0xff800000a9a97808 */ /* 0x000fe40007000000 */
[----:B------:R-:W-:-:S02]  /*40c0*/  FMNMX.FTZ R22, R179, R22, !PT ;  /* 0x00000016b3167209 */ /* 0x000fc40007810000 */
[----:B------:R-:W-:Y:S02]  /*40d0*/  FMNMX.FTZ R28, R15, R28, !PT ;  /* 0x0000001c0f1c7209 */ /* 0x000fe40007810000 */
[----:B------:R-:W-:Y:S02]  /*40e0*/  ISETP.GE.AND P6, PT, R3, R151, PT ;  /* 0x000000970300720c */ /* 0x000fe40003fc6270 */
[----:B------:R-:W-:Y:S02]  /*40f0*/  FSEL R167, R167, -INF , !P3 ;  /* 0xff800000a7a77808 */ /* 0x000fe40005800000 */
[----:B------:R-:W-:Y:S02]  /*4100*/  FMNMX.FTZ R22, R169, R22, !PT ;  /* 0x00000016a9167209 */ /* 0x000fe40007810000 */
[----:B------:R-:W-:Y:S02]  /*4110*/  FSEL R19, R12, -INF , !P1 ;  /* 0xff8000000c137808 */ /* 0x000fe40004800000 */
        /* <DEDUP_REMOVED lines=8> */
[----:B------:R-:W-:Y:S02]  /*41a0*/  ISETP.GE.AND P1, PT, R17, R0, PT ;  /* 0x000000001100720c */ /* 0x000fe40003f26270 */
[----:B------:R-:W-:Y:S02]  /*41b0*/  FSEL R17, R24, -INF , !P2 ;  /* 0xff80000018117808 */ /* 0x000fe40005000000 */
[----:B------:R-:W-:Y:S02]  /*41c0*/  FMNMX.FTZ R24, R13, R12, !PT ;  /* 0x0000000c0d187209 */ /* 0x000fe40007810000 */
[----:B------:R-:W-:Y:S02]  /*41d0*/  FMNMX.FTZ R12, R163, R22, !PT ;  /* 0x00000016a30c7209 */ /* 0x000fe40007810000 */
[----:B------:R-:W-:-:S02]  /*41e0*/  ISETP.GE.AND P2, PT, R20, R0, PT ;  /* 0x000000001400720c */ /* 0x000fc40003f46270 */
[----:B------:R-:W-:Y:S01]  /*41f0*/  FSEL R101, R26, -INF , !P1 ;  /* 0xff8000001a657808 */ /* 0x000fe20004800000 */
[----:B------:R-:W1:Y:S01]  /*4200*/  SHFL.BFLY PT, R37, R12, 0x2, 0x1f ;  /* 0x0c401f000c257f89 */ /* 0x000e6200000e0000 */
        /* <DEDUP_REMOVED lines=19> */
[----:B-1----:R-:W-:Y:S02]  /*4340*/  FMNMX.FTZ R37, R12, R37, !PT ;  /* 0x000000250c257209 */ /* 0x002fe40007810000 */
[----:B------:R-:W-:Y:S02]  /*4350*/  ISETP.GE.AND P1, PT, R2, R0, PT ;  /* 0x000000000200720c */ /* 0x000fe40003f26270 */
[----:B------:R-:W-:Y:S01]  /*4360*/  FSEL R119, R119, -INF , !P2 ;  /* 0xff80000077777808 */ /* 0x000fe20005000000 */
[----:B------:R-:W1:Y:S01]  /*4370*/  SHFL.BFLY PT, R2, R37, 0x1, 0x1f ;  /* 0x0c201f0025027f89 */ /* 0x000e6200000e0000 */
[----:B------:R-:W-:-:S02]  /*4380*/  FMNMX.FTZ R24, R121, R24, !PT ;  /* 0x0000001879187209 */ /* 0x000fc40007810000 */
[----:B------:R-:W-:Y:S02]  /*4390*/  FSEL R117, R117, -INF , !P1 ;  /* 0xff80000075757808 */ /* 0x000fe40004800000 */
[----:B------:R-:W-:Y:S02]  /*43a0*/  FMNMX.FTZ R24, R119, R24, !PT ;  /* 0x0000001877187209 */ /* 0x000fe40007810000 */
[----:B------:R-:W-:Y:S02]  /*43b0*/  ISETP.GT.AND P4, PT, R153, R148, PT ;  /* 0x000000949900720c */ /* 0x000fe40003f84270 */
        /* <DEDUP_REMOVED lines=20> */
[----:B------:R-:W-:Y:S01]  /*4500*/  FFMA.FTZ R122, R165, UR6, -R118 ;  /* 0x00000006a57a7c23 */ /* 0x000fe20008010876 */
[----:B------:R-:W2:Y:S01]  /*4510*/  MUFU.EX2 R112, R112 ;  /* 0x0000007000707308 */ /* 0x000ea20000000800 */
[----:B------:R-:W-:Y:S07]  /*4520*/  LDSM.16.MT88.4 R20, [R138+0x8800] ;  /* 0x008800008a14783b */ /* 0x000fee0000004200 */
        /* <DEDUP_REMOVED lines=8> */
[----:B------:R-:W-:Y:S04]  /*45b0*/  MUFU.EX2 R107, R107 ;  /* 0x0000006b006b7308 */ /* 0x000fe80000000800 */
[--C-:B------:R-:W-:Y:S01]  /*45c0*/  FFMA.FTZ R115, R31, UR6, -R116.reuse ;  /* 0x000000061f737c23 */ /* 0x100fe20008010874 */
[--C-:B------:R-:W-:Y:S01]  /*45d0*/  FFMA.FTZ R114, R47, UR6, -R116.reuse ;  /* 0x000000062f727c23 */ /* 0x100fe20008010874 */
[--C-:B------:R-:W-:Y:S01]  /*45e0*/  FFMA.FTZ R110, R15, UR6, -R116.reuse ;  /* 0x000000060f6e7c23 */ /* 0x100fe20008010874 */
[--C-:B------:R-:W-:Y:S01]  /*45f0*/  FFMA.FTZ R109, R43, UR6, -R116.reuse ;  /* 0x000000062b6d7c23 */ /* 0x100fe20008010874 */
[--C-:B------:R-:W-:Y:S01]  /*4600*/  FFMA.FTZ R105, R13, UR6, -R116.reuse ;  /* 0x000000060d697c23 */ /* 0x100fe20008010874 */
[----:B-1----:R-:W-:Y:S01]  /*4610*/  F2FP.BF16.F32.PACK_AB R66, R106, R111 ;  /* 0x0000006f6a42723e */ /* 0x002fe200000010ff */
[----:B------:R-:W-:Y:S01]  /*4620*/  MUFU.EX2 R115, R115 ;  /* 0x0000007300737308 */ /* 0x000fe20000000800 */
[----:B------:R-:W-:Y:S01]  /*4630*/  LDSM.16.MT88.4 R12, [R140+0x8800] ;  /* 0x008800008c0c783b */ /* 0x000fe20000004200 */
[--C-:B------:R-:W-:Y:S01]  /*4640*/  FFMA.FTZ R108, R19, UR6, -R116.reuse ;  /* 0x00000006136c7c23 */ /* 0x100fe20008010874 */
[--C-:B------:R-:W-:Y:S01]  /*4650*/  FFMA.FTZ R104, R17, UR6, -R116.reuse ;  /* 0x0000000611687c23 */ /* 0x100fe20008010874 */
[--C-:B------:R-:W-:Y:S01]  /*4660*/  FFMA.FTZ R101, R101, UR6, -R116.reuse ;  /* 0x0000000665657c23 */ /* 0x100fe20008010874 */
[----:B------:R-:W1:Y:S01]  /*4670*/  LDSM.16.MT88.4 R40, [R140+0xa000] ;  /* 0x00a000008c28783b */ /* 0x000e620000004200 */
[--C-:B------:R-:W-:Y:S01]  /*4680*/  FFMA.FTZ R121, R121, UR6, -R116.reuse ;  /* 0x0000000679797c23 */ /* 0x100fe20008010874 */
[--C-:B------:R-:W-:Y:S01]  /*4690*/  FFMA.FTZ R169, R117, UR6, -R116.reuse ;  /* 0x0000000675a97c23 */ /* 0x100fe20008010874 */
[----:B------:R-:W2:Y:S01]  /*46a0*/  MUFU.EX2 R114, R114 ;  /* 0x0000007200727308 */ /* 0x000ea20000000800 */
[----:B------:R-:W3:Y:S01]  /*46b0*/  LDSM.16.MT88.4 R16, [R136+0xa000] ;  /* 0x00a000008810783b */ /* 0x000ee20000004200 */
[----:B------:R-:W-:Y:S01]  /*46c0*/  FFMA.FTZ R119, R119, UR6, -R116 ;  /* 0x0000000677777c23 */ /* 0x000fe20008010874 */
[----:B------:R-:W-:-:S02]  /*46d0*/  FADD.FTZ R111, R111, R112 ;  /* 0x000000706f6f7221 */ /* 0x000fc40000010000 */
[----:B------:R-:W-:Y:S02]  /*46e0*/  LDSM.16.MT88.4 R28, [R137+0x8800] ;  /* 0x00880000891c783b */ /* 0x000fe40000004200 */
[----:B------:R-:W-:Y:S01]  /*46f0*/  FADD.FTZ R106, R106, R111 ;  /* 0x0000006f6a6a7221 */ /* 0x000fe20000010000 */
[----:B------:R-:W-:Y:S08]  /*4700*/  MUFU.EX2 R110, R110 ;  /* 0x0000006e006e7308 */ /* 0x000ff00000000800 */
[----:B------:R-:W4:Y:S01]  /*4710*/  MUFU.EX2 R109, R109 ;  /* 0x0000006d006d7308 */ /* 0x000f220000000800 */
[----:B--2---:R-:W-:Y:S01]  /*4720*/  F2FP.BF16.F32.PACK_AB R65, R114, R115 ;  /* 0x000000737241723e */ /* 0x004fe200000010ff */
[----:B------:R-:W-:-:S06]  /*4730*/  FADD.FTZ R115, R115, R114 ;  /* 0x0000007273737221 */ /* 0x000fcc0000010000 */
[----:B------:R-:W2:Y:S08]  /*4740*/  MUFU.EX2 R102, R102 ;  /* 0x0000006600667308 */ /* 0x000eb00000000800 */
[----:B------:R-:W-:Y:S01]  /*4750*/  MUFU.EX2 R103, R103 ;  /* 0x0000006700677308 */ /* 0x000fe20000000800 */
[----:B----4-:R-:W-:Y:S01]  /*4760*/  F2FP.BF16.F32.PACK_AB R67, R109, R110 ;  /* 0x0000006e6d43723e */ /* 0x010fe200000010ff */
[----:B------:R-:W-:-:S04]  /*4770*/  FADD.FTZ R110, R110, R115 ;  /* 0x000000736e6e7221 */ /* 0x000fc80000010000 */
[----:B------:R-:W-:Y:S02]  /*4780*/  FADD.FTZ R109, R109, R110 ;  /* 0x0000006e6d6d7221 */ /* 0x000fe40000010000 */
[----:B------:R-:W-:Y:S01]  /*4790*/  HMMA.16816.F32.BF16 R96, R64, R92, RZ ;  /* 0x0000005c4060723c */ /* 0x000fe200000418ff */
[----:B------:R-:W4:Y:S01]  /*47a0*/  MUFU.EX2 R100, R100 ;  /* 0x0000006400647308 */ /* 0x000f220000000800 */
[----:B--2---:R-:W-:Y:S01]  /*47b0*/  F2FP.BF16.F32.PACK_AB R4, R102, R107 ;  /* 0x0000006b6604723e */ /* 0x004fe200000010ff */
[----:B------:R-:W-:-:S03]  /*47c0*/  FADD.FTZ R107, R107, R106 ;  /* 0x0000006a6b6b7221 */ /* 0x000fc60000010000 */
[C---:B------:R-:W-:Y:S01]  /*47d0*/  HMMA.16816.F32.BF16 R92, R64.reuse, R94, RZ ;  /* 0x0000005e405c723c */ /* 0x040fe200000418ff */
[----:B------:R-:W-:Y:S02]  /*47e0*/  FADD.FTZ R102, R102, R107 ;  /* 0x0000006b66667221 */ /* 0x000fe40000010000 */
[----:B------:R-:W-:Y:S03]  /*47f0*/  MUFU.EX2 R108, R108 ;  /* 0x0000006c006c7308 */ /* 0x000fe60000000800 */
[C---:B-1----:R-:W-:Y:S05]  /*4800*/  HMMA.16816.F32.BF16 R36, R64.reuse, R40, RZ ;  /* 0x000000284024723c */ /* 0x042fea00000418ff */
[----:B------:R-:W1:Y:S01]  /*4810*/  MUFU.EX2 R105, R105 ;  /* 0x0000006900697308 */ /* 0x000e620000000800 */
[----:B----4-:R-:W-:Y:S01]  /*4820*/  F2FP.BF16.F32.PACK_AB R6, R100, R103 ;  /* 0x000000676406723e */ /* 0x010fe200000010ff */
[----:B------:R-:W-:Y:S01]  /*4830*/  HMMA.16816.F32.BF16 R40, R64, R42, RZ ;  /* 0x0000002a4028723c */ /* 0x000fe200000418ff */
[----:B------:R-:W-:-:S04]  /*4840*/  FADD.FTZ R103, R103, R102 ;  /* 0x0000006667677221 */ /* 0x000fc80000010000 */
[----:B------:R-:W-:Y:S01]  /*4850*/  FADD.FTZ R103, R100, R103 ;  /* 0x0000006764677221 */ /* 0x000fe20000010000 */
        /* <DEDUP_REMOVED lines=10> */
[----:B------:R-:W-:Y:S01]  /*4900*/  MUFU.EX2 R167, R167 ;  /* 0x000000a700a77308 */ /* 0x000fe20000000800 */
[----:B--2---:R-:W-:Y:S01]  /*4910*/  F2FP.BF16.F32.PACK_AB R7, R101, R104 ;  /* 0x000000686507723e */ /* 0x004fe200000010ff */
        /* <DEDUP_REMOVED lines=12> */
[C---:B------:R-:W-:Y:S06]  /*49e0*/  HMMA.16816.F32.BF16 R48, R64.reuse, R50, RZ ;  /* 0x000000324030723c */ /* 0x040fec00000418ff */
[C---:B------:R-:W-:Y:S06]  /*49f0*/  HMMA.16816.F32.BF16 R56, R64.reuse, R58, RZ ;  /* 0x0000003a4038723c */ /* 0x040fec00000418ff */
[C---:B---3--:R-:W-:Y:S06]  /*4a00*/  HMMA.16816.F32.BF16 R60, R64.reuse, R16, RZ ;  /* 0x00000010403c723c */ /* 0x048fec00000418ff */
        /* <DEDUP_REMOVED lines=27> */
[----:B------:R-:W-:Y:S01]  /*4bc0*/  FFMA.FTZ R24, R171, UR6, -R116 ;  /* 0x00000006ab187c23 */ /* 0x000fe20008010874 */
[----:B------:R-:W-:Y:S01]  /*4bd0*/  FFMA.FTZ R171, R163, UR6, -R118 ;  /* 0x00000006a3ab7c23 */ /* 0x000fe20008010876 */
        /* <DEDUP_REMOVED lines=19> */
[----:B------:R-:W-:Y:S08]  /*4d10*/  MUFU.EX2 R171, R171 ;  /* 0x000000ab00ab7308 */ /* 0x000ff00000000800 */
[----:B------:R-:W2:Y:S01]  /*4d20*/  MUFU.EX2 R118, R118 ;  /* 0x0000007600767308 */ /* 0x000ea20000000800 */
        /* <DEDUP_REMOVED lines=127> */
.L_x_7599:
[----:B------:R-:W-:-:S04]  /*5520*/  LEA R4, -R10, RZ, 0x6 ;  /* 0x000000ff0a047211 */ /* 0x000fc800078e31ff */
[----:B------:R-:W-:-:S07]  /*5530*/  SHF.R.S32.HI R5, RZ, 0x1f, R4 ;  /* 0x0000001fff057819 */ /* 0x000fce0000011404 */
.L_x_7600:
[----:B------:R-:W-:Y:S01]  /*5540*/  LEA R150, P2, R4, R150, 0x1 ;  /* 0x0000009604967211 */ /* 0x000fe200078408ff */
[----:B------:R-:W-:Y:S01]  /*5550*/  IMAD.SHL.U32 R7, R10, 0x20, RZ ;  /* 0x000000200a077824 */ /* 0x000fe200078e00ff */
[C---:B------:R-:W-:Y:S02]  /*5560*/  IADD3 R34, P1, R4.reuse, R34, RZ ;  /* 0x0000002204227210 */ /* 0x040fe40007f3e0ff */
[----:B------:R-:W-:Y:S01]  /*5570*/  LEA.HI.X R149, R4, R149, R5, 0x1, P2 ;  /* 0x0000009504957211 */ /* 0x000fe200010f0c05 */
[----:B------:R-:W-:Y:S01]  /*5580*/  IMAD.MOV.U32 R6, RZ, RZ, R150 ;  /* 0x000000ffff067224 */ /* 0x000fe200078e0096 */
[----:B------:R-:W-:Y:S01]  /*5590*/  IADD3 R16, P2, R7, R150, RZ ;  /* 0x0000009607107210 */ /* 0x000fe20007f5e0ff */
[----:B------:R-:W-:Y:S01]  /*55a0*/  IMAD.X R5, R5, 0x1, R32, P1 ;  /* 0x0000000105057824 */ /* 0x000fe200008e0620 */
[----:B------:R-:W-:Y:S02]  /*55b0*/  SHF.L.U64.HI R4, R10, 0x5, R11 ;  /* 0x000000050a047819 */ /* 0x000fe4000001020b */
[----:B------:R-:W-:-:S02]  /*55c0*/  IADD3 R18, P1, R16, R7, RZ ;  /* 0x0000000710127210 */ /* 0x000fc40007f3e0ff */
[----:B------:R-:W-:Y:S01]  /*55d0*/  LEA R24, P3, R34, UR8, 0x1 ;  /* 0x0000000822187c11 */ /* 0x000fe2000f8608ff */
[--C-:B------:R-:W-:Y:S01]  /*55e0*/  IMAD.X R17, R4, 0x1, R149.reuse, P2 ;  /* 0x0000000104117824 */ /* 0x100fe200010e0695 */
[----:B------:R-:W-:Y:S01]  /*55f0*/  IADD3 R108, P2, R18, R7, RZ ;  /* 0x00000007126c7210 */ /* 0x000fe20007f5e0ff */
[----:B------:R-:W-:Y:S01]  /*5600*/  IMAD.MOV.U32 R7, RZ, RZ, R149 ;  /* 0x000000ffff077224 */ /* 0x000fe200078e0095 */
[----:B------:R-:W-:Y:S01]  /*5610*/  LEA.HI.X R25, R34, UR9, R5, 0x1, P3 ;  /* 0x0000000922197c11 */ /* 0x000fe200098f0c05 */
[----:B------:R-:W-:-:S03]  /*5620*/  IMAD.X R19, R17, 0x1, R4, P1 ;  /* 0x0000000111137824 */ /* 0x000fc600008e0604 */
[----:B------:R-:W-:Y:S01]  /*5630*/  @!PT LDS RZ, [RZ] ;  /* 0x00000000fffff984 */ /* 0x000fe20000000800 */
[----:B------:R-:W-:Y:S01]  /*5640*/  @!PT LDS RZ, [RZ] ;  /* 0x00000000fffff984 */ /* 0x000fe20000000800 */
[----:B------:R-:W-:Y:S01]  /*5650*/  @!PT LDS RZ, [RZ] ;  /* 0x00000000fffff984 */ /* 0x000fe20000000800 */
[----:B------:R1:W-:Y:S01]  /*5660*/  LDGSTS.E.BYPASS.LTC128B.128 [R155+0x8000], desc[UR12][R6.64] ;  /* 0x08000000069b7fae */ /* 0x0003e2000b901d4c */
[----:B------:R-:W-:-:S03]  /*5670*/  IMAD.X R109, R19, 0x1, R4, P2 ;  /* 0x00000001136d7824 */ /* 0x000fc600010e0604 */
        /* <DEDUP_REMOVED lines=8> */
[----:B------:R-:W1:Y:S04]  /*5700*/  LDSM.16.M88.4 R28, [R145+0x4000] ;  /* 0x00400000911c783b */ /* 0x000e680000000200 */
[----:B------:R-:W2:Y:S04]  /*5710*/  LDSM.16.M88.4 R20, [R145+0x4800] ;  /* 0x004800009114783b */ /* 0x000ea80000000200 */
[----:B------:R-:W3:Y:S04]  /*5720*/  LDSM.16.M88.4 R12, [R145+0x5000] ;  /* 0x00500000910c783b */ /* 0x000ee80000000200 */
[----:B------:R-:W4:Y:S04]  /*5730*/  LDSM.16.M88.4 R32, [R145+0x5800] ;  /* 0x005800009120783b */ /* 0x000f280000000200 */
[----:B------:R-:W-:Y:S04]  /*5740*/  LDSM.16.M88.4 R100, [R144] ;  /* 0x000000009064783b */ /* 0x000fe80000000200 */
[----:B------:R-:W5:Y:S04]  /*5750*/  LDSM.16.M88.4 R112, [R143] ;  /* 0x000000008f70783b */ /* 0x000f680000000200 */
[----:B------:R-:W5:Y:S04]  /*5760*/  LDSM.16.M88.4 R116, [R135] ;  /* 0x000000008774783b */ /* 0x000f680000000200 */
[----:B------:R-:W-:Y:S04]  /*5770*/  LDSM.16.M88.4 R120, [R132+0x2000] ;  /* 0x002000008478783b */ /* 0x000fe80000000200 */
[----:B------:R-:W0:Y:S01]  /*5780*/  LDGDEPBAR ;  /* 0x00000000000079af */ /* 0x000e220000000000 */
[C---:B-1----:R-:W-:Y:S06]  /*5790*/  HMMA.16816.F32.BF16 R4, R104.reuse, R28, RZ ;  /* 0x0000001c6804723c */ /* 0x042fec00000418ff */
[C---:B--2---:R-:W-:Y:S06]  /*57a0*/  HMMA.16816.F32.BF16 R24, R104.reuse, R20, RZ ;  /* 0x000000146818723c */ /* 0x044fec00000418ff */
[C---:B---3--:R-:W-:Y:S06]  /*57b0*/  HMMA.16816.F32.BF16 R16, R104.reuse, R12, RZ ;  /* 0x0000000c6810723c */ /* 0x048fec00000418ff */
[C---:B------:R-:W-:Y:S06]  /*57c0*/  HMMA.16816.F32.BF16 R28, R104.reuse, R30, RZ ;  /* 0x0000001e681c723c */ /* 0x040fec00000418ff */
[C---:B------:R-:W-:Y:S06]  /*57d0*/  HMMA.16816.F32.BF16 R20, R104.reuse, R22, RZ ;  /* 0x000000166814723c */ /* 0x040fec00000418ff */
[C---:B------:R-:W-:Y:S06]  /*57e0*/  HMMA.16816.F32.BF16 R12, R104.reuse, R14, RZ ;  /* 0x0000000e680c723c */ /* 0x040fec00000418ff */
[C---:B----4-:R-:W-:Y:S06]  /*57f0*/  HMMA.16816.F32.BF16 R108, R104.reuse, R32, RZ ;  /* 0x00000020686c723c */ /* 0x050fec00000418ff */
[----:B------:R-:W-:Y:S01]  /*5800*/  HMMA.16816.F32.BF16 R104, R104, R34, RZ ;  /* 0x000000226868723c */ /* 0x000fe200000418ff */
[----:B------:R-:W1:Y:S05]  /*5810*/  LDSM.16.M88.4 R32, [R134] ;  /* 0x000000008620783b */ /* 0x000e6a0000000200 */
[C---:B-----5:R-:W-:Y:S06]  /*5820*/  HMMA.16816.F32.BF16 R4, R100.reuse, R112, R4 ;  /* 0x000000706404723c */ /* 0x060fec0000041804 */
[C---:B------:R-:W-:Y:S01]  /*5830*/  HMMA.16816.F32.BF16 R28, R100.reuse, R114, R28 ;  /* 0x00000072641c723c */ /* 0x040fe2000004181c */
[----:B------:R-:W2:Y:S05]  /*5840*/  LDSM.16.M88.4 R112, [R133] ;  /* 0x000000008570783b */ /* 0x000eaa0000000200 */
        /* <DEDUP_REMOVED lines=18> */
[----:B------:R-:W2:Y:S05]  /*5970*/  LDSM.16.M88.4 R100, [R141] ;  /* 0x000000008d64783b */ /* 0x000eaa0000000200 */
[C---:B-1----:R-:W-:Y:S06]  /*5980*/  HMMA.16816.F32.BF16 R108, R32.reuse, R116, R108 ;  /* 0x00000074206c723c */ /* 0x042fec000004186c */
[----:B------:R-:W-:Y:S01]  /*5990*/  HMMA.16816.F32.BF16 R104, R32, R118, R104 ;  /* 0x000000762068723c */ /* 0x000fe20000041868 */
[----:B------:R-:W1:Y:S04]  /*59a0*/  LDSM.16.M88.4 R116, [R132+0x800] ;  /* 0x000800008474783b */ /* 0x000e680000000200 */
[----:B------:R-:W3:Y:S01]  /*59b0*/  LDSM.16.M88.4 R32, [R132+0x1000] ;  /* 0x001000008420783b */ /* 0x000ee20000000200 */
        /* <DEDUP_REMOVED lines=21> */
[----:B------:R-:W2:Y:S05]  /*5b10*/  LDSM.16.M88.4 R100, [R144+0x2000] ;  /* 0x002000009064783b */ /* 0x000eaa0000000200 */
[C---:B-1----:R-:W-:Y:S06]  /*5b20*/  HMMA.16816.F32.BF16 R108, R32.reuse, R116, R108 ;  /* 0x00000074206c723c */ /* 0x042fec000004186c */
[----:B------:R-:W-:Y:S01]  /*5b30*/  HMMA.16816.F32.BF16 R104, R32, R118, R104 ;  /* 0x000000762068723c */ /* 0x000fe20000041868 */
[----:B------:R-:W1:Y:S04]  /*5b40*/  LDSM.16.M88.4 R116, [R130] ;  /* 0x000000008274783b */ /* 0x000e680000000200 */
[----:B------:R-:W3:Y:S01]  /*5b50*/  LDSM.16.M88.4 R32, [R129] ;  /* 0x000000008120783b */ /* 0x000ee20000000200 */
[C---:B--2---:R-:W-:Y:S06]  /*5b60*/  HMMA.16816.F32.BF16 R4, R100.reuse, R112, R4 ;  /* 0x000000706404723c */ /* 0x044fec0000041804 */
[C---:B------:R-:W-:Y:S01]  /*5b70*/  HMMA.16816.F32.BF16 R28, R100.reuse, R114, R28 ;  /* 0x00000072641c723c */ /* 0x040fe2000004181c */
[----:B------:R-:W2:Y:S05]  /*5b80*/  LDSM.16.M88.4 R112, [R128] ;  /* 0x000000008070783b */ /* 0x000eaa0000000200 */
        /* <DEDUP_REMOVED lines=14> */
[----:B------:R-:W-:Y:S01]  /*5c70*/  HMMA.16816.F32.BF16 R20, R116, R114, R20 ;  /* 0x000000727414723c */ /* 0x000fe20000041814 */
[----:B------:R-:W2:Y:S05]  /*5c80*/  LDSM.16.M88.4 R112, [R139+0x7800] ;  /* 0x007800008b70783b */ /* 0x000eaa0000000200 */
[C---:B---3--:R-:W-:Y:S06]  /*5c90*/  HMMA.16816.F32.BF16 R4, R100.reuse, R120, R4 ;  /* 0x000000786404723c */ /* 0x048fec0000041804 */
[----:B------:R-:W-:Y:S06]  /*5ca0*/  HMMA.16816.F32.BF16 R28, R100, R122, R28 ;  /* 0x0000007a641c723c */ /* 0x000fec000004181c */
[C---:B-1----:R-:W-:Y:S06]  /*5cb0*/  HMMA.16816.F32.BF16 R16, R116.reuse, R32, R16 ;  /* 0x000000207410723c */ /* 0x042fec0000041810 */
[C---:B------:R-:W-:Y:S01]  /*5cc0*/  HMMA.16816.F32.BF16 R12, R116.reuse, R34, R12 ;  /* 0x00000022740c723c */ /* 0x040fe2000004180c */
[----:B------:R-:W1:Y:S11]  /*5cd0*/  LDSM.16.M88.4 R32, [R132+0x2800] ;  /* 0x002800008420783b */ /* 0x000e760000000200 */
[----:B------:R-:W-:Y:S01]  /*5ce0*/  FMUL.FTZ R28, R28, UR10 ;  /* 0x0000000a1c1c7c20 */ /* 0x000fe20008410000 */
[----:B------:R-:W-:Y:S01]  /*5cf0*/  FMUL.FTZ R30, R30, UR10 ;  /* 0x0000000a1e1e7c20 */ /* 0x000fe20008410000 */
[----:B------:R-:W-:Y:S01]  /*5d00*/  FMUL.FTZ R29, R29, UR10 ;  /* 0x0000000a1d1d7c20 */ /* 0x000fe20008410000 */
[----:B------:R-:W-:Y:S01]  /*5d10*/  FMUL.FTZ R31, R31, UR10 ;  /* 0x0000000a1f1f7c20 */ /* 0x000fe20008410000 */
[C---:B--2---:R-:W-:Y:S02]  /*5d20*/  HMMA.16816.F32.BF16 R108, R116.reuse, R112, R108 ;  /* 0x00000070746c723c */ /* 0x044fe4000004186c */
[----:B------:R-:W-:Y:S04]  /*5d30*/  MUFU.TANH R28, R28 ;  /* 0x0000001c001c7308 */ /* 0x000fe80000002400 */
[----:B------:R-:W-:Y:S01]  /*5d40*/  HMMA.16816.F32.BF16 R104, R116, R114, R104 ;  /* 0x000000727468723c */ /* 0x000fe20000041868 */
[----:B------:R-:W-:Y:S01]  /*5d50*/  FMUL.FTZ R112, R4, UR10 ;  /* 0x0000000a04707c20 */ /* 0x000fe20008410000 */
[----:B------:R-:W-:-:S02]  /*5d60*/  FMUL.FTZ R113, R5, UR10 ;  /* 0x0000000a05717c20 */ /* 0x000fc40008410000 */
[----:B------:R-:W-:Y:S03]  /*5d70*/  MUFU.TANH R30, R30 ;  /* 0x0000001e001e7308 */ /* 0x000fe60000002400 */
[----:B------:R-:W-:-:S05]  /*5d80*/  FMUL.FTZ R114, R6, UR10 ;  /* 0x0000000a06727c20 */ /* 0x000fca0008410000 */
[----:B------:R-:W-:Y:S08]  /*5d90*/  MUFU.TANH R112, R112 ;  /* 0x0000007000707308 */ /* 0x000ff00000002400 */
[----:B------:R-:W2:Y:S08]  /*5da0*/  MUFU.TANH R114, R114 ;  /* 0x0000007200727308 */ /* 0x000eb00000002400 */
[----:B------:R-:W-:Y:S01]  /*5db0*/  MUFU.TANH R113, R113 ;  /* 0x0000007100717308 */ /* 0x000fe20000002400 */
[C---:B-1----:R-:W-:Y:S06]  /*5dc0*/  HMMA.16816.F32.BF16 R24, R100.reuse, R32, R24 ;  /* 0x000000206418723c */ /* 0x042fec0000041818 */
[----:B------:R-:W-:Y:S01]  /*5dd0*/  HMMA.16816.F32.BF16 R20, R100, R34, R20 ;  /* 0x000000226414723c */ /* 0x000fe20000041814 */
[----:B------:R-:W-:Y:S01]  /*5de0*/  FMUL.FTZ R32, R7, UR10 ;  /* 0x0000000a07207c20 */ /* 0x000fe20008410000 */
[----:B------:R-:W-:Y:S01]  /*5df0*/  MUFU.TANH R29, R29 ;  /* 0x0000001d001d7308 */ /* 0x000fe20000002400 */
[----:B------:R-:W1:Y:S07]  /*5e00*/  LDSM.16.M88.4 R4, [R132+0x3000] ;  /* 0x003000008404783b */ /* 0x000e6e0000000200 */
[----:B------:R-:W3:Y:S08]  /*5e10*/  MUFU.TANH R32, R32 ;  /* 0x0000002000207308 */ /* 0x000ef00000002400 */
[----:B------:R-:W-:Y:S01]  /*5e20*/  FMUL.FTZ R115, R24, UR10 ;  /* 0x0000000a18737c20 */ /* 0x000fe20008410000 */
[----:B------:R-:W-:Y:S01]  /*5e30*/  FMUL.FTZ R24, R25, UR10 ;  /* 0x0000000a19187c20 */ /* 0x000fe20008410000 */
[----:B------:R-:W-:Y:S01]  /*5e40*/  FMUL.FTZ R25, R26, UR10 ;  /* 0x0000000a1a197c20 */ /* 0x000fe20008410000 */
[----:B------:R-:W-:Y:S01]  /*5e50*/  FMUL.FTZ R26, R27, UR10 ;  /* 0x0000000a1b1a7c20 */ /* 0x000fe20008410000 */
[----:B------:R-:W4:Y:S02]  /*5e60*/  MUFU.TANH R31, R31 ;  /* 0x0000001f001f7308 */ /* 0x000f240000002400 */
[----:B------:R-:W-:Y:S01]  /*5e70*/  FMUL.FTZ R33, R20, UR10 ;  /* 0x0000000a14217c20 */ /* 0x000fe20008410000 */
[----:B------:R-:W-:Y:S01]  /*5e80*/  FMUL.FTZ R21, R21, UR10 ;  /* 0x0000000a15157c20 */ /* 0x000fe20008410000 */
[----:B------:R-:W5:Y:S01]  /*5e90*/  S2R R20, SR_TID.X ;  /* 0x0000000000147919 */ /* 0x000f620000002100 */
[----:B------:R-:W-:Y:S01]  /*5ea0*/  FMUL.FTZ R22, R22, UR10 ;  /* 0x0000000a16167c20 */ /* 0x000fe20008410000 */
[----:B------:R-:W-:-:S02]  /*5eb0*/  FMUL.FTZ R23, R23, UR10 ;  /* 0x0000000a17177c20 */ /* 0x000fc40008410000 */
[----:B------:R-:W4:Y:S08]  /*5ec0*/  MUFU.TANH R25, R25 ;  /* 0x0000001900197308 */ /* 0x000f300000002400 */
[----:B------:R-:W4:Y:S01]  /*5ed0*/  MUFU.TANH R115, R115 ;  /* 0x0000007300737308 */ /* 0x000f220000002400 */
[C---:B-1----:R-:W-:Y:S07]  /*5ee0*/  HMMA.16816.F32.BF16 R16, R100.reuse, R4, R16 ;  /* 0x000000046410723c */ /* 0x042fee0000041810 */
[----:B------:R-:W1:Y:S01]  /*5ef0*/  MUFU.TANH R24, R24 ;  /* 0x0000001800187308 */ /* 0x000e620000002400 */
[----:B------:R-:W-:Y:S01]  /*5f00*/  HMMA.16816.F32.BF16 R12, R100, R6, R12 ;  /* 0x00000006640c723c */ /* 0x000fe2000004180c */
[----:B------:R-:W3:Y:S01]  /*5f10*/  LDSM.16.M88.4 R4, [R132+0x3800] ;  /* 0x003800008404783b */ /* 0x000ee20000000200 */
[----:B------:R-:W-:-:S05]  /*5f20*/  DEPBAR.LE SB0, 0x0 ;  /* 0x000080000000791a */ /* 0x000fca0000000000 */
[----:B------:R-:W1:Y:S08]  /*5f30*/  MUFU.TANH R26, R26 ;  /* 0x0000001a001a7308 */ /* 0x000e700000002400 */
[----:B------:R-:W1:Y:S01]  /*5f40*/  MUFU.TANH R33, R33 ;  /* 0x0000002100217308 */ /* 0x000e620000002400 */
[----:B------:R-:W-:Y:S01]  /*5f50*/  FMUL.FTZ R121, R16, UR10 ;  /* 0x0000000a10797c20 */ /* 0x000fe20008410000 */
[----:B-----5:R-:W-:-:S02]  /*5f60*/  IMAD.SHL.U32 R16, R20, 0x2, RZ ;  /* 0x0000000214107824 */ /* 0x020fc400078e00ff */
[----:B------:R-:W-:Y:S01]  /*5f70*/  FMUL.FTZ R119, R17, UR10 ;  /* 0x0000000a11777c20 */ /* 0x000fe20008410000 */
[----:B------:R-:W-:-:S03]  /*5f80*/  FMUL.FTZ R17, R18, UR10 ;  /* 0x0000000a12117c20 */ /* 0x000fc60008410000 */
[----:B------:R-:W5:Y:S01]  /*5f90*/  MUFU.TANH R116, R22 ;  /* 0x0000001600747308 */ /* 0x000f620000002400 */
[----:B------:R-:W-:Y:S01]  /*5fa0*/  FMUL.FTZ R154, R19, UR10 ;  /* 0x0000000a139a7c20 */ /* 0x000fe20008410000 */
[----:B------:R-:W-:Y:S01]  /*5fb0*/  LOP3.LUT R16, R16, 0x6, RZ, 0xc0, !PT ;  /* 0x0000000610107812 */ /* 0x000fe200078ec0ff */
[----:B------:R-:W-:Y:S01]  /*5fc0*/  FMUL.FTZ R12, R12, UR10 ;  /* 0x0000000a0c0c7c20 */ /* 0x000fe20008410000 */
[----:B------:R-:W-:Y:S01]  /*5fd0*/  FMUL.FTZ R14, R14, UR10 ;  /* 0x0000000a0e0e7c20 */ /* 0x000fe20008410000 */
[----:B------:R-:W-:Y:S01]  /*5fe0*/  FMUL.FTZ R18, R13, UR10 ;  /* 0x0000000a0d127c20 */ /* 0x000fe20008410000 */
[----:B------:R-:W-:Y:S01]  /*5ff0*/  FMUL.FTZ R120, R15, UR10 ;  /* 0x0000000a0f787c20 */ /* 0x000fe20008410000 */
[----:B------:R-:W-:Y:S01]  /*6000*/  IMAD R16, R153, 0x40, R16 ;  /* 0x0000004099107824 */ /* 0x000fe200078e0210 */
[----:B------:R-:W5:Y:S03]  /*6010*/  MUFU.TANH R21, R21 ;  /* 0x0000001500157308 */ /* 0x000f660000002400 */
[C---:B------:R-:W-:Y:S01]  /*6020*/  VIADD R20, R16.reuse, 0x18 ;  /* 0x0000001810147836 */ /* 0x040fe20000000000 */
[----:B------:R-:W-:-:S02]  /*6030*/  ISETP.GE.AND P2, PT, R16, R151, PT ;  /* 0x000000971000720c */ /* 0x000fc40003f46270 */
[----:B------:R-:W-:Y:S02]  /*6040*/  ISETP.GE.AND P5, PT, R16, R0, PT ;  /* 0x000000001000720c */ /* 0x000fe40003fa6270 */
[----:B------:R-:W5:Y:S02]  /*6050*/  MUFU.TANH R27, R23 ;  /* 0x00000017001b7308 */ /* 0x000f640000002400 */
[----:B--2---:R-:W-:Y:S01]  /*6060*/  FSEL R114, R114, -INF , !P5 ;  /* 0xff80000072727808 */ /* 0x004fe20006800000 */
[C---:B---3--:R-:W-:Y:S05]  /*6070*/  HMMA.16816.F32.BF16 R104, R100.reuse, R6, R104 ;  /* 0x000000066468723c */ /* 0x048fea0000041868 */
[----:B------:R2:W-:Y:S01]  /*6080*/  MUFU.TANH R19, R12 ;  /* 0x0000000c00137308 */ /* 0x0005e20000002400 */
[----:B------:R-:W-:Y:S01]  /*6090*/  HMMA.16816.F32.BF16 R108, R100, R4, R108 ;  /* 0x00000004646c723c */ /* 0x000fe2000004186c */
[----:B------:R-:W-:-:S06]  /*60a0*/  VIADD R6, R16, 0x11 ;  /* 0x0000001110067836 */ /* 0x000fcc0000000000 */
[C---:B------:R-:W-:Y:S01]  /*60b0*/  VIADD R4, R16.reuse, 0x8 ;  /* 0x0000000810047836 */ /* 0x040fe20000000000 */
[----:B------:R-:W3:Y:S01]  /*60c0*/  MUFU.TANH R17, R17 ;  /* 0x0000001100117308 */ /* 0x000ee20000002400 */
[----:B------:R-:W-:-:S03]  /*60d0*/  VIADD R5, R16, 0x1 ;  /* 0x0000000110057836 */ /* 0x000fc60000000000 */
[CC--:B------:R-:W-:Y:S02]  /*60e0*/  ISETP.GE.AND P4, PT, R4.reuse, R151.reuse, PT ;  /* 0x000000970400720c */ /* 0x0c0fe40003f86270 */
[-C--:B------:R-:W-:Y:S01]  /*60f0*/  ISETP.GE.AND P6, PT, R4, R0.reuse, PT ;  /* 0x000000000400720c */ /* 0x080fe20003fc6270 */
[C---:B------:R-:W-:Y:S01]  /*6100*/  VIADD R4, R16.reuse, 0x9 ;  /* 0x0000000910047836 */ /* 0x040fe20000000000 */
[CC--:B------:R-:W-:Y:S01]  /*6110*/  ISETP.GE.AND P3, PT, R5.reuse, R0.reuse, PT ;  /* 0x000000000500720c */ /* 0x0c0fe20003f66270 */
[----:B--2---:R-:W-:Y:S01]  /*6120*/  VIADD R12, R16, 0x10 ;  /* 0x00000010100c7836 */ /* 0x004fe20000000000 */
[-C--:B------:R-:W-:Y:S01]  /*6130*/  ISETP.GE.AND P1, PT, R5, R151.reuse, PT ;  /* 0x000000970500720c */ /* 0x080fe20003f26270 */
[----:B------:R-:W2:Y:S01]  /*6140*/  MUFU.TANH R121, R121 ;  /* 0x0000007900797308 */ /* 0x000ea20000002400 */
[----:B------:R-:W-:Y:S01]  /*6150*/  FSEL R5, R112, -INF , !P2 ;  /* 0xff80000070057808 */ /* 0x000fe20005000000 */
[----:B------:R-:W-:Y:S01]  /*6160*/  FMUL.FTZ R104, R104, UR10 ;  /* 0x0000000a68687c20 */ /* 0x000fe20008410000 */
[CC--:B------:R-:W-:Y:S01]  /*6170*/  ISETP.GE.AND P2, PT, R4.reuse, R151.reuse, PT ;  /* 0x000000970400720c */ /* 0x0c0fe20003f46270 */
[----:B------:R-:W-:Y:S01]  /*6180*/  FMUL.FTZ R105, R105, UR10 ;  /* 0x0000000a69697c20 */ /* 0x000fe20008410000 */
[-C--:B------:R-:W-:Y:S01]  /*6190*/  ISETP.GE.AND P5, PT, R4, R0.reuse, PT ;  /* 0x000000000400720c */ /* 0x080fe20003fa6270 */
[----:B------:R-:W-:Y:S01]  /*61a0*/  FMUL.FTZ R108, R108, UR10 ;  /* 0x0000000a6c6c7c20 */ /* 0x000fe20008410000 */
[----:B------:R-:W-:Y:S01]  /*61b0*/  FSEL R4, R32, -INF , !P3 ;  /* 0xff80000020047808 */ /* 0x000fe20005800000 */
[----:B------:R4:W2:Y:S01]  /*61c0*/  MUFU.TANH R122, R14 ;  /* 0x0000000e007a7308 */ /* 0x0008a20000002400 */
[----:B------:R-:W-:Y:S01]  /*61d0*/  FSEL R13, R113, -INF , !P1 ;  /* 0xff800000710d7808 */ /* 0x000fe20004800000 */
[----:B------:R-:W-:Y:S01]  /*61e0*/  FMUL.FTZ R102, R106, UR10 ;  /* 0x0000000a6a667c20 */ /* 0x000fe20008410000 */
[----:B------:R-:W-:Y:S01]  /*61f0*/  ISETP.GE.AND P3, PT, R12, R0, PT ;  /* 0x000000000c00720c */ /* 0x000fe20003f66270 */
[----:B------:R-:W-:Y:S01]  /*6200*/  FMUL.FTZ R101, R107, UR10 ;  /* 0x0000000a6b657c20 */ /* 0x000fe20008410000 */
[----:B------:R-:W-:Y:S01]  /*6210*/  FSEL R7, R28, -INF , !P4 ;  /* 0xff8000001c077808 */ /* 0x000fe20006000000 */
[----:B------:R-:W-:Y:S01]  /*6220*/  VIADD R28, R16, 0x20 ;  /* 0x00000020101c7836 */ /* 0x000fe20000000000 */
[-C--:B------:R-:W-:Y:S01]  /*6230*/  ISETP.GE.AND P1, PT, R12, R151.reuse, PT ;  /* 0x000000970c00720c */ /* 0x080fe20003f26270 */
[----:B------:R-:W2:Y:S01]  /*6240*/  MUFU.TANH R119, R119 ;  /* 0x0000007700777308 */ /* 0x000ea20000002400 */
[----:B------:R-:W-:-:S02]  /*6250*/  ISETP.GE.AND P4, PT, R6, R151, PT ;  /* 0x000000970600720c */ /* 0x000fc40003f86270 */
[----:B------:R-:W-:Y:S02]  /*6260*/  FSEL R12, R30, -INF , !P6 ;  /* 0xff8000001e0c7808 */ /* 0x000fe40007000000 */
[----:B------:R-:W-:Y:S02]  /*6270*/  ISETP.GE.AND P6, PT, R6, R0, PT ;  /* 0x000000000600720c */ /* 0x000fe40003fc6270 */
[----:B------:R-:W-:Y:S01]  /*6280*/  FSEL R15, R29, -INF , !P2 ;  /* 0xff8000001d0f7808 */ /* 0x000fe20005000000 */
[----:B------:R-:W2:Y:S01]  /*6290*/  MUFU.TANH R154, R154 ;  /* 0x0000009a009a7308 */ /* 0x000ea20000002400 */
[C---:B----4-:R-:W-:Y:S01]  /*62a0*/  VIADD R14, R16.reuse, 0x19 ;  /* 0x00000019100e7836 */ /* 0x050fe20000000000 */
[----:B------:R-:W-:Y:S01]  /*62b0*/  FSEL R6, R31, -INF , !P5 ;  /* 0xff8000001f067808 */ /* 0x000fe20006800000 */
[----:B------:R-:W-:Y:S01]  /*62c0*/  FMUL.FTZ R29, R109, UR10 ;  /* 0x0000000a6d1d7c20 */ /* 0x000fe20008410000 */
[----:B------:R-:W-:Y:S01]  /*62d0*/  FSEL R22, R25, -INF , !P3 ;  /* 0xff80000019167808 */ /* 0x000fe20005800000 */
[----:B------:R-:W-:Y:S01]  /*62e0*/  VIADD R25, R16, 0x21 ;  /* 0x0000002110197836 */ /* 0x000fe20000000000 */
[----:B------:R-:W-:-:S02]  /*62f0*/  ISETP.GE.AND P2, PT, R20, R151, PT ;  /* 0x000000971400720c */ /* 0x000fc40003f46270 */
[-C--:B------:R-:W-:Y:S01]  /*6300*/  ISETP.GE.AND P5, PT, R20, R0.reuse, PT ;  /* 0x000000001400720c */ /* 0x080fe20003fa6270 */
[----:B------:R-:W4:Y:S01]  /*6310*/  MUFU.TANH R18, R18 ;  /* 0x0000001200127308 */ /* 0x000f220000002400 */
[----:B------:R-:W-:Y:S02]  /*6320*/  FSEL R115, R115, -INF , !P1 ;  /* 0xff80000073737808 */ /* 0x000fe40004800000 */
[----:B-1----:R-:W-:Y:S01]  /*6330*/  FSEL R23, R24, -INF , !P4 ;  /* 0xff80000018177808 */ /* 0x002fe20006000000 */
[----:B------:R-:W-:Y:S01]  /*6340*/  VIADD R24, R16, 0x28 ;  /* 0x0000002810187836 */ /* 0x000fe20000000000 */
[C---:B------:R-:W-:Y:S02]  /*6350*/  ISETP.GE.AND P1, PT, R14.reuse, R151, PT ;  /* 0x000000970e00720c */ /* 0x040fe40003f26270 */
[----:B------:R-:W-:Y:S01]  /*6360*/  ISETP.GE.AND P3, PT, R14, R0, PT ;  /* 0x000000000e00720c */ /* 0x000fe20003f66270 */
[----:B------:R1:W-:Y:S01]  /*6370*/  MUFU.TANH R109, R104 ;  /* 0x00000068006d7308 */ /* 0x0003e20000002400 */
[----:B------:R-:W-:-:S02]  /*6380*/  FSEL R20, R26, -INF , !P6 ;  /* 0xff8000001a147808 */ /* 0x000fc40007000000 */
[-C--:B------:R-:W-:Y:S02]  /*6390*/  ISETP.GE.AND P6, PT, R28, R0.reuse, PT ;  /* 0x000000001c00720c */ /* 0x080fe40003fc6270 */
[----:B------:R-:W-:Y:S02]  /*63a0*/  FSEL R113, R33, -INF , !P2 ;  /* 0xff80000021717808 */ /* 0x000fe40005000000 */
[----:B-----5:R-:W-:Y:S01]  /*63b0*/  FSEL R116, R116, -INF , !P5 ;  /* 0xff80000074747808 */ /* 0x020fe20006800000 */
[----:B------:R-:W5:Y:S01]  /*63c0*/  MUFU.TANH R120, R120 ;  /* 0x0000007800787308 */ /* 0x000f620000002400 */
[C---:B------:R-:W-:Y:S02]  /*63d0*/  ISETP.GE.AND P2, PT, R25.reuse, R151, PT ;  /* 0x000000971900720c */ /* 0x040fe40003f46270 */
[----:B------:R-:W-:Y:S01]  /*63e0*/  ISETP.GE.AND P5, PT, R25, R0, PT ;  /* 0x000000001900720c */ /* 0x000fe20003fa6270 */
[----:B------:R-:W-:Y:S01]  /*63f0*/  VIADD R25, R16, 0x29 ;  /* 0x0000002910197836 */ /* 0x000fe20000000000 */
[----:B------:R-:W-:-:S02]  /*6400*/  FSEL R21, R21, -INF , !P1 ;  /* 0xff80000015157808 */ /* 0x000fc40004800000 */
[----:B------:R-:W-:Y:S01]  /*6410*/  FSEL R26, R27, -INF , !P3 ;  /* 0xff8000001b1a7808 */ /* 0x000fe20005800000 */
[----:B------:R-:W5:Y:S01]  /*6420*/  MUFU.TANH R108, R108 ;  /* 0x0000006c006c7308 */ /* 0x000f620000002400 */
[-C--:B------:R-:W-:Y:S01]  /*6430*/  ISETP.GE.AND P4, PT, R28, R151.reuse, PT ;  /* 0x000000971c00720c */ /* 0x080fe20003f86270 */
[----:B------:R-:W-:Y:S01]  /*6440*/  FMUL.FTZ R28, R110, UR10 ;  /* 0x0000000a6e1c7c20 */ /* 0x000fe20008410000 */
[CC--:B------:R-:W-:Y:S01]  /*6450*/  ISETP.GE.AND P1, PT, R24.reuse, R151.reuse, PT ;  /* 0x000000971800720c */ /* 0x0c0fe20003f26270 */
[----:B-1----:R-:W-:Y:S01]  /*6460*/  FMUL.FTZ R104, R111, UR10 ;  /* 0x0000000a6f687c20 */ /* 0x002fe20008410000 */
[----:B------:R-:W-:Y:S02]  /*6470*/  ISETP.GE.AND P3, PT, R24, R0, PT ;  /* 0x000000001800720c */ /* 0x000fe40003f66270 */
[----:B---3--:R-:W-:Y:S01]  /*6480*/  FSEL R24, R17, -INF , !P6 ;  /* 0xff80000011187808 */ /* 0x008fe20007000000 */
[----:B------:R-:W-:Y:S01]  /*6490*/  VIADD R17, R16, 0x31 ;  /* 0x0000003110117836 */ /* 0x000fe20000000000 */
[----:B--2---:R-:W-:Y:S01]  /*64a0*/  FSEL R121, R121, -INF , !P4 ;  /* 0xff80000079797808 */ /* 0x004fe20006000000 */
[----:B------:R-:W1:Y:S01]  /*64b0*/  MUFU.TANH R14, R29 ;  /* 0x0000001d000e7308 */ /* 0x000e620000002400 */
[----:B------:R-:W-:-:S02]  /*64c0*/  ISETP.GE.AND P4, PT, R25, R151, PT ;  /* 0x000000971900720c */ /* 0x000fc40003f86270 */
[-C--:B------:R-:W-:Y:S01]  /*64d0*/  ISETP.GE.AND P6, PT, R25, R0.reuse, PT ;  /* 0x000000001900720c */ /* 0x080fe20003fc6270 */
[----:B------:R-:W-:Y:S01]  /*64e0*/  VIADD R25, R16, 0x30 ;  /* 0x0000003010197836 */ /* 0x000fe20000000000 */
[----:B------:R-:W-:Y:S02]  /*64f0*/  FSEL R27, R19, -INF , !P1 ;  /* 0xff800000131b7808 */ /* 0x000fe40004800000 */
[----:B------:R-:W-:Y:S01]  /*6500*/  FSEL R122, R122, -INF , !P3 ;  /* 0xff8000007a7a7808 */ /* 0x000fe20005800000 */
[----:B------:R-:W2:Y:S01]  /*6510*/  MUFU.TANH R105, R105 ;  /* 0x0000006900697308 */ /* 0x000ea20000002400 */
[CC--:B------:R-:W-:Y:S02]  /*6520*/  ISETP.GE.AND P1, PT, R17.reuse, R151.reuse, PT ;  /* 0x000000971100720c */ /* 0x0c0fe40003f26270 */
[----:B------:R-:W-:Y:S01]  /*6530*/  ISETP.GE.AND P3, PT, R17, R0, PT ;  /* 0x000000001100720c */ /* 0x000fe20003f66270 */
[C---:B------:R-:W-:Y:S01]  /*6540*/  VIADD R17, R16.reuse, 0x38 ;  /* 0x0000003810117836 */ /* 0x040fe20000000000 */
[----:B------:R-:W-:Y:S01]  /*6550*/  FSEL R119, R119, -INF , !P2 ;  /* 0xff80000077777808 */ /* 0x000fe20005000000 */
[----:B------:R-:W-:Y:S01]  /*6560*/  VIADD R16, R16, 0x39 ;  /* 0x0000003910107836 */ /* 0x000fe20000000000 */
[----:B------:R-:W-:Y:S01]  /*6570*/  FSEL R154, R154, -INF , !P5 ;  /* 0xff8000009a9a7808 */ /* 0x000fe20006800000 */
[----:B------:R-:W3:Y:S01]  /*6580*/  MUFU.TANH R28, R28 ;  /* 0x0000001c001c7308 */ /* 0x000ee20000002400 */
[----:B------:R-:W-:Y:S01]  /*6590*/  BAR.SYNC.DEFER_BLOCKING 0x0 ;  /* 0x0000000000007b1d */ /* 0x000fe20000010000 */
[----:B------:R-:W-:-:S02]  /*65a0*/  ISETP.GE.AND P2, PT, R25, R151, PT ;  /* 0x000000971900720c */ /* 0x000fc40003f46270 */
[----:B------:R-:W-:Y:S02]  /*65b0*/  ISETP.GE.AND P5, PT, R25, R0, PT ;  /* 0x000000001900720c */ /* 0x000fe40003fa6270 */
[----:B----4-:R-:W-:Y:S02]  /*65c0*/  FSEL R25, R18, -INF , !P4 ;  /* 0xff80000012197808 */ /* 0x010fe40006000000 */
[----:B------:R-:W-:Y:S01]  /*65d0*/  ISETP.GE.AND P4, PT, R17, R151, PT ;  /* 0x000000971100720c */ /* 0x000fe20003f86270 */
[----:B------:R-:W4:Y:S01]  /*65e0*/  MUFU.TANH R104, R104 ;  /* 0x0000006800687308 */ /* 0x000f220000002400 */
[----:B-----5:R-:W-:Y:S02]  /*65f0*/  FSEL R120, R120, -INF , !P6 ;  /* 0xff80000078787808 */ /* 0x020fe40007000000 */
[----:B------:R-:W-:Y:S02]  /*6600*/  FSEL R109, R109, -INF , !P4 ;  /* 0xff8000006d6d7808 */ /* 0x000fe40006000000 */
[----:B------:R-:W-:-:S02]  /*6610*/  ISETP.GT.AND P4, PT, R153, R148, PT ;  /* 0x000000949900720c */ /* 0x000fc40003f84270 */
[----:B------:R-:W-:Y:S01]  /*6620*/  FSEL R108, R108, -INF , !P2 ;  /* 0xff8000006c6c7808 */ /* 0x000fe20005000000 */
[----:B------:R-:W5:Y:S01]  /*6630*/  MUFU.TANH R102, R102 ;  /* 0x0000006600667308 */ /* 0x000f620000002400 */
[----:B-1----:R-:W-:Y:S02]  /*6640*/  FSEL R107, R14, -INF , !P1 ;  /* 0xff8000000e6b7808 */ /* 0x002fe40004800000 */
[C---:B------:R-:W-:Y:S02]  /*6650*/  ISETP.GE.AND P6, PT, R16.reuse, R151, PT ;  /* 0x000000971000720c */ /* 0x040fe40003fc6270 */
[-C--:B------:R-:W-:Y:S02]  /*6660*/  ISETP.GE.AND P2, PT, R17, R0.reuse, PT ;  /* 0x000000001100720c */ /* 0x080fe40003f46270 */
[----:B------:R-:W-:Y:S01]  /*6670*/  ISETP.GE.AND P1, PT, R16, R0, PT ;  /* 0x000000001000720c */ /* 0x000fe20003f26270 */
[----:B------:R-:W1:Y:S01]  /*6680*/  MUFU.TANH R101, R101 ;  /* 0x0000006500657308 */ /* 0x000e620000002400 */
[----:B--2---:R-:W-:-:S02]  /*6690*/  FSEL R105, R105, -INF , !P6 ;  /* 0xff80000069697808 */ /* 0x004fc40007000000 */
[----:B---3--:R-:W-:Y:S02]  /*66a0*/  FSEL R106, R28, -INF , !P5 ;  /* 0xff8000001c6a7808 */ /* 0x008fe40006800000 */
[----:B----4-:R-:W-:Y:S02]  /*66b0*/  FSEL R104, R104, -INF , !P3 ;  /* 0xff80000068687808 */ /* 0x010fe40005800000 */
[----:B-----5:R-:W-:Y:S02]  /*66c0*/  FSEL R102, R102, -INF , !P2 ;  /* 0xff80000066667808 */ /* 0x020fe40005000000 */
[----:B-1----:R-:W-:Y:S01]  /*66d0*/  FSEL R101, R101, -INF , !P1 ;  /* 0xff80000065657808 */ /* 0x002fe20004800000 */
        /* <DEDUP_REMOVED lines=48> */
[----:B------:R-:W-:-:S05]  /*69e0*/  IMAD R17, R17, R14, -0x40 ;  /* 0xffffffc011117424 */ /* 0x000fca00078e020e */
[----:B------:R-:W-:-:S05]  /*69f0*/  SHF.R.S32.HI R19, RZ, 0x1f, R17 ;  /* 0x0000001fff137819 */ /* 0x000fca0000011411 */
[-C--:B------:R-:W-:Y:S02]  /*6a00*/  IMAD R0, R19, R8.reuse, RZ ;  /* 0x0000000813007224 */ /* 0x080fe400078e02ff */
[----:B------:R-:W-:-:S04]  /*6a10*/  IMAD.WIDE.U32 R18, R17, R8, RZ ;  /* 0x0000000811127225 */ /* 0x000fc800078e00ff */
        /* <DEDUP_REMOVED lines=9> */
.L_x_7602:
[----:B------:R-:W-:-:S04]  /*6ab0*/  LEA R18, -R8, RZ, 0x6 ;  /* 0x000000ff08127211 */ /* 0x000fc800078e31ff */
[----:B------:R-:W-:-:S07]  /*6ac0*/  SHF.R.S32.HI R19, RZ, 0x1f, R18 ;  /* 0x0000001fff137819 */ /* 0x000fce0000011412 */
.L_x_7603:
        /* <DEDUP_REMOVED lines=24> */
.L_x_7601:
        /* <DEDUP_REMOVED lines=38> */
[----:B-1----:R-:W-:-:S03]  /*6eb0*/  FMNMX.FTZ R32, R17, R32, !PT ;  /* 0x0000002011207209 */ /* 0x002fc60007810000 */
[----:B------:R-:W1:Y:S01]  /*6ec0*/  LDSM.16.MT88.4 R16, [R138+0x8000] ;  /* 0x008000008a10783b */ /* 0x000e620000004200 */
[----:B--2---:R-:W-:Y:S01]  /*6ed0*/  FMNMX.FTZ R31, R0, R31, !PT ;  /* 0x0000001f001f7209 */ /* 0x004fe20007810000 */
        /* <DEDUP_REMOVED lines=9> */
[--C-:B------:R-:W-:Y:S01]  /*6f70*/  FFMA.FTZ R29, R7, UR6, -R110.reuse ;  /* 0x00000006071d7c23 */ /* 0x100fe2000801086e */
[----:B------:R-:W-:Y:S01]  /*6f80*/  FFMA.FTZ R0, R4, UR6, -R103 ;  /* 0x0000000604007c23 */ /* 0x000fe20008010867 */
[----:B------:R-:W-:Y:S01]  /*6f90*/  FSEL R4, R32, RZ, P2 ;  /* 0x000000ff20047208 */ /* 0x000fe20001000000 */
[----:B------:R-:W-:Y:S01]  /*6fa0*/  FADD.FTZ R2, R2, -R5 ;  /* 0x8000000502027221 */ /* 0x000fe20000010000 */
[----:B------:R-:W-:Y:S01]  /*6fb0*/  FFMA.FTZ R28, R15, UR6, -R110 ;  /* 0x000000060f1c7c23 */ /* 0x000fe2000801086e */
[--C-:B------:R-:W-:Y:S01]  /*6fc0*/  FFMA.FTZ R34, R114, UR6, -R103.reuse ;  /* 0x0000000672227c23 */ /* 0x100fe20008010867 */
[--C-:B------:R-:W-:Y:S01]  /*6fd0*/  FFMA.FTZ R7, R12, UR6, -R103.reuse ;  /* 0x000000060c077c23 */ /* 0x100fe20008010867 */
[----:B------:R-:W-:Y:S01]  /*6fe0*/  FADD.FTZ R35, R3, -R4 ;  /* 0x8000000403237221 */ /* 0x000fe20000010000 */
[----:B------:R-:W-:Y:S01]  /*6ff0*/  FMUL.FTZ R33, R2, UR6 ;  /* 0x0000000602217c20 */ /* 0x000fe20008410000 */
[--C-:B------:R-:W-:Y:S01]  /*7000*/  FFMA.FTZ R2, R6, UR6, -R103.reuse ;  /* 0x0000000606027c23 */ /* 0x100fe20008010867 */
[----:B------:R-:W-:Y:S01]  /*7010*/  MUFU.EX2 R100, R100 ;  /* 0x0000006400647308 */ /* 0x000fe20000000800 */
[----:B------:R-:W-:Y:S01]  /*7020*/  FMUL.FTZ R35, R35, UR6 ;  /* 0x0000000623237c20 */ /* 0x000fe20008410000 */
        /* <DEDUP_REMOVED lines=31> */
[----:B------:R-:W-:-:S07]  /*7220*/  FFMA.FTZ R101, R101, UR6, -R103 ;  /* 0x0000000665657c23 */ /* 0x000fce0008010867 */
        /* <DEDUP_REMOVED lines=235> */
.L_x_7598:
        /* <DEDUP_REMOVED lines=13> */
.L_x_7608:
        /* <DEDUP_REMOVED lines=67> */
.L_x_7605:
[C---:B------:R-:W-:Y:S04]  /*85e0*/  LEA R150, P1, R10.reuse, R150, 0x1 ;  /* 0x000000960a967211 */ /* 0x040fe800078208ff */
[----:B------:R-:W-:Y:S02]  /*85f0*/  LEA.HI.X R149, R10, R149, R2, 0x1, P1 ;  /* 0x000000950a957211 */ /* 0x000fe400008f0c02 */
[----:B------:R-:W-:Y:S02]  /*8600*/  IADD3 R100, P1, R150, R165, RZ ;  /* 0x000000a596647210 */ /* 0x000fe40007f3e0ff */
[----:B------:R-:W-:Y:S02]  /*8610*/  MOV R151, R149 ;  /* 0x0000009500977202 */ /* 0x000fe40000000f00 */
[-C--:B------:R-:W-:Y:S02]  /*8620*/  IADD3.X R101, R149, R156.reuse, RZ, P1, !PT ;  /* 0x0000009c95657210 */ /* 0x080fe40000ffe4ff */
[-C--:B------:R-:W-:Y:S01]  /*8630*/  IADD3 R2, P1, R100, R165.reuse, RZ ;  /* 0x000000a564027210 */ /* 0x080fe20007f3e0ff */
[----:B------:R-:W-:Y:S01]  /*8640*/  @!PT LDS RZ, [RZ] ;  /* 0x00000000fffff984 */ /* 0x000fe20000000800 */
[----:B------:R-:W-:Y:S01]  /*8650*/  @!PT LDS RZ, [RZ] ;  /* 0x00000000fffff984 */ /* 0x000fe20000000800 */
[----:B------:R-:W-:Y:S01]  /*8660*/  @!PT LDS RZ, [RZ] ;  /* 0x00000000fffff984 */ /* 0x000fe20000000800 */
[----:B------:R-:W-:Y:S03]  /*8670*/  LDGSTS.E.BYPASS.LTC128B.128 [R155+0x8000], desc[UR12][R150.64] ;  /* 0x08000000969b7fae */ /* 0x000fe6000b901d4c */
[-C--:B------:R-:W-:Y:S02]  /*8680*/  IADD3.X R3, R101, R156.reuse, RZ, P1, !PT ;  /* 0x0000009c65037210 */ /* 0x080fe40000ffe4ff */
[----:B------:R-:W-:Y:S01]  /*8690*/  LDGSTS.E.BYPASS.LTC128B.128 [R155+0xa000], desc[UR12][R150.64+0x80] ;  /* 0x0a000080969b7fae */ /* 0x000fe2000b901d4c */
[----:B------:R-:W-:Y:S04]  /*86a0*/  IADD3 R172, P1, R2, R165, RZ ;  /* 0x000000a502ac7210 */ /* 0x000fe80007f3e0ff */
[----:B------:R-:W-:Y:S01]  /*86b0*/  LDGSTS.E.BYPASS.LTC128B.128 [R155+0x8800], desc[UR12][R100.64] ;  /* 0x08800000649b7fae */ /* 0x000fe2000b901d4c */
[----:B------:R-:W-:Y:S02]  /*86c0*/  IADD3.X R173, R3, R156, RZ, P1, !PT ;  /* 0x0000009c03ad7210 */ /* 0x000fe40000ffe4ff */
[----:B------:R-:W-:Y:S02]  /*86d0*/  ISETP.GT.AND P1, PT, R153, R148, PT ;  /* 0x000000949900720c */ /* 0x000fe40003f24270 */
[----:B------:R-:W-:Y:S05]  /*86e0*/  LDGSTS.E.BYPASS.LTC128B.128 [R155+0xa800], desc[UR12][R100.64+0x80] ;  /* 0x0a800080649b7fae */ /* 0x000fea000b901d4c */
        /* <DEDUP_REMOVED lines=137> */
[----:B------:R-:W2:Y:S01]  /*8f80*/  MUFU.TANH R196, R196 ;  /* 0x000000c400c47308 */ /* 0x000ea20000002400 */
[----:B------:R-:W-:Y:S01]  /*8f90*/  FMUL.FTZ R177, R26, UR5 ;  /* 0x000000051ab17c20 */ /* 0x000fe20008410000 */
[----:B------:R-:W-:Y:S08]  /*8fa0*/  FMUL.FTZ R179, R27, UR5 ;  /* 0x000000051bb37c20 */ /* 0x000ff00008410000 */
[----:B------:R-:W2:Y:S01]  /*8fb0*/  MUFU.TANH R194, R194 ;  /* 0x000000c200c27308 */ /* 0x000ea20000002400 */
[----:B-1----:R-:W-:Y:S09]  /*8fc0*/  FMUL.FTZ R172, R28, UR5 ;  /* 0x000000051cac7c20 */ /* 0x002ff20008410000 */
        /* <DEDUP_REMOVED lines=70> */
[----:B------:R-:W2:Y:S01]  /*9430*/  LDC.64 R4, c[0x0][0x248] ;  /* 0x00009200ff047b82 */ /* 0x000ea20000000a00 */
        /* <DEDUP_REMOVED lines=27> */
.L_x_7607:
        /* <DEDUP_REMOVED lines=20> */
.L_x_7606:
[----:B--2---:R-:W-:Y:S01]  /*9730*/  FMNMX.FTZ R3, R192, R0, !PT ;  /* 0x00000000c0037209 */ /* 0x004fe20007810000 */
[----:B------:R-:W-:Y:S01]  /*9740*/  LDSM.16.MT88.4 R12, [R140+0x8000] ;  /* 0x008000008c0c783b */ /* 0x000fe20000004200 */
        /* <DEDUP_REMOVED lines=67> */
[----:B------:R2:W3:Y:S01]  /*9b80*/  MUFU.EX2 R0, R4 ;  /* 0x0000000400007308 */ /* 0x0004e20000000800 */
        /* <DEDUP_REMOVED lines=79> */
[----:B------:R-:W4:Y:S01]  /*a080*/  MUFU.EX2 R115, R115 ;  /* 0x0000007300737308 */ /* 0x000f220000000800 */
[----:B---3--:R-:W-:Y:S01]  /*a090*/  F2FP.BF16.F32.PACK_AB R99, R104, R105 ;  /* 0x000000696863723e */ /* 0x008fe200000010ff */
[--C-:B------:R-:W-:Y:S01]  /*a0a0*/  FFMA.FTZ R170, R173, UR4, -R110.reuse ;  /* 0x00000004adaa7c23 */ /* 0x100fe2000801086e */
[--C-:B------:R-:W-:Y:S01]  /*a0b0*/  FFMA.FTZ R172, R172, UR4, -R113.reuse ;  /* 0x00000004acac7c23 */ /* 0x100fe20008010871 */
[--C-:B------:R-:W-:Y:S01]  /*a0c0*/  FFMA.FTZ R173, R175, UR4, -R110.reuse ;  /* 0x00000004afad7c23 */ /* 0x100fe2000801086e */
[----:B------:R-:W-:Y:S01]  /*a0d0*/  FFMA.FTZ R110, R101, UR4, -R110 ;  /* 0x00000004656e7c23 */ /* 0x000fe2000801086e */
[--C-:B------:R-:W-:Y:S01]  /*a0e0*/  FFMA.FTZ R151, R151, UR4, -R113.reuse ;  /* 0x0000000497977c23 */ /* 0x100fe20008010871 */
[----:B------:R-:W-:Y:S01]  /*a0f0*/  FFMA.FTZ R113, R168, UR4, -R113 ;  /* 0x00000004a8717c23 */ /* 0x000fe20008010871 */
[C---:B------:R-:W-:Y:S02]  /*a100*/  HMMA.16816.F32.BF16 R4, R96.reuse, R12, R4 ;  /* 0x0000000c6004723c */ /* 0x040fe40000041804 */
[----:B------:R-:W-:Y:S03]  /*a110*/  MUFU.EX2 R120, R120 ;  /* 0x0000007800787308 */ /* 0x000fe60000000800 */
[----:B------:R-:W-:Y:S01]  /*a120*/  FFMA.FTZ R111, R0, R169, R111 ;  /* 0x000000a9006f7223 */ /* 0x000fe2000001006f */
        /* <DEDUP_REMOVED lines=8> */
[----:B------:R-:W-:Y:S03]  /*a1b0*/  FADD.FTZ R106, R106, R111 ;  /* 0x0000006f6a6a7221 */ /* 0x000fe60000010000 */
[C---:B------:R-:W-:Y:S03]  /*a1c0*/  HMMA.16816.F32.BF16 R12, R96.reuse, R20, R12 ;  /* 0x00000014600c723c */ /* 0x040fe6000004180c */
[----:B------:R-:W-:Y:S03]  /*a1d0*/  FADD.FTZ R105, R105, R106 ;  /* 0x0000006a69697221 */ /* 0x000fe60000010000 */
[----:B------:R-:W-:Y:S01]  /*a1e0*/  MUFU.EX2 R122, R122 ;  /* 0x0000007a007a7308 */ /* 0x000fe20000000800 */
[C---:B------:R-:W-:Y:S04]  /*a1f0*/  HMMA.16816.F32.BF16 R16, R96.reuse, R22, R16 ;  /* 0x000000166010723c */ /* 0x040fe80000041810 */
[C---:B------:R-:W-:Y:S01]  /*a200*/  FMUL.FTZ R20, R100.reuse, R80 ;  /* 0x0000005064147220 */ /* 0x040fe20000410000 */
[----:B------:R-:W-:Y:S02]  /*a210*/  FMUL.FTZ R21, R100, R81 ;  /* 0x0000005164157220 */ /* 0x000fe40000410000 */
[C---:B------:R-:W-:Y:S01]  /*a220*/  FMUL.FTZ R22, R0.reuse, R82 ;  /* 0x0000005200167220 */ /* 0x040fe20000410000 */
[----:B------:R-:W-:Y:S01]  /*a230*/  FMUL.FTZ R23, R0, R83 ;  /* 0x0000005300177220 */ /* 0x000fe20000410000 */
[----:B------:R-:W-:Y:S01]  /*a240*/  MUFU.EX2 R125, R125 ;  /* 0x0000007d007d7308 */ /* 0x000fe20000000800 */
[----:B------:R-:W-:Y:S01]  /*a250*/  LDSM.16.MT88.4 R80, [R138+0x8800] ;  /* 0x008800008a50783b */ /* 0x000fe20000004200 */
[----:B------:R-:W-:Y:S04]  /*a260*/  FADD.FTZ R105, R104, R105 ;  /* 0x0000006968697221 */ /* 0x000fe80000010000 */
[C---:B------:R-:W-:Y:S04]  /*a270*/  HMMA.16816.F32.BF16 R20, R96.reuse, R28, R20 ;  /* 0x0000001c6014723c */ /* 0x040fe80000041814 */
[----:B------:R-:W-:Y:S02]  /*a280*/  MUFU.EX2 R124, R124 ;  /* 0x0000007c007c7308 */ /* 0x000fe40000000800 */
[C---:B------:R-:W-:Y:S08]  /*a290*/  HMMA.16816.F32.BF16 R24, R96.reuse, R30, R24 ;  /* 0x0000001e6018723c */ /* 0x040ff00000041818 */
[----:B------:R-:W3:Y:S03]  /*a2a0*/  MUFU.EX2 R117, R117 ;  /* 0x0000007500757308 */ /* 0x000ee60000000800 */
[C---:B------:R-:W-:Y:S01]  /*a2b0*/  FMUL.FTZ R28, R100.reuse, R72 ;  /* 0x00000048641c7220 */ /* 0x040fe20000410000 */
[----:B------:R-:W-:Y:S01]  /*a2c0*/  FMUL.FTZ R29, R100, R73 ;  /* 0x00000049641d7220 */ /* 0x000fe20000410000 */
[C---:B------:R-:W-:Y:S01]  /*a2d0*/  FMUL.FTZ R30, R0.reuse, R74 ;  /* 0x0000004a001e7220 */ /* 0x040fe20000410000 */
[----:B------:R-:W-:Y:S02]  /*a2e0*/  FMUL.FTZ R31, R0, R75 ;  /* 0x0000004b001f7220 */ /* 0x000fe40000410000 */
[----:B------:R-:W5:Y:S01]  /*a2f0*/  LDSM.16.MT88.4 R72, [R138+0xa000] ;  /* 0x00a000008a48783b */ /* 0x000f620000004200 */
[----:B------:R-:W-:Y:S01]  /*a300*/  MOV R0, R3 ;  /* 0x0000000300007202 */ /* 0x000fe20000000f00 */
[----:B------:R-:W-:Y:S03]  /*a310*/  MUFU.EX2 R127, R127 ;  /* 0x0000007f007f7308 */ /* 0x000fe60000000800 */
[C---:B--2---:R-:W-:Y:S07]  /*a320*/  HMMA.16816.F32.BF16 R28, R96.reuse, R92, R28 ;  /* 0x0000005c601c723c */ /* 0x044fee000004181c */
[----:B------:R-:W-:Y:S01]  /*a330*/  MUFU.EX2 R177, R177 ;  /* 0x000000b100b17308 */ /* 0x000fe20000000800 */
[C---:B------:R-:W-:Y:S01]  /*a340*/  HMMA.16816.F32.BF16 R32, R96.reuse, R94, R32 ;  /* 0x0000005e6020723c */ /* 0x040fe20000041820 */
[----:B------:R-:W-:Y:S05]  /*a350*/  LDSM.16.MT88.4 R92, [R140+0x9800] ;  /* 0x009800008c5c783b */ /* 0x000fea0000004200 */
[C---:B-1----:R-:W-:Y:S03]  /*a360*/  HMMA.16816.F32.BF16 R36, R96.reuse, R84, R36 ;  /* 0x000000546024723c */ /* 0x042fe60000041824 */
[----:B------:R-:W-:Y:S03]  /*a370*/  MUFU.EX2 R126, R126 ;  /* 0x0000007e007e7308 */ /* 0x000fe60000000800 */
[C---:B------:R-:W-:Y:S01]  /*a380*/  HMMA.16816.F32.BF16 R40, R96.reuse, R86, R40 ;  /* 0x000000566028723c */ /* 0x040fe20000041828 */
[----:B------:R-:W-:Y:S06]  /*a390*/  LDSM.16.MT88.4 R84, [R138+0x9800] ;  /* 0x009800008a54783b */ /* 0x000fec0000004200 */
[----:B------:R-:W-:Y:S10]  /*a3a0*/  MUFU.EX2 R116, R116 ;  /* 0x0000007400747308 */ /* 0x000ff40000000800 */
[----:B------:R-:W1:Y:S01]  /*a3b0*/  MUFU.EX2 R119, R119 ;  /* 0x0000007700777308 */ /* 0x000e620000000800 */
[C---:B-----5:R-:W-:Y:S09]  /*a3c0*/  HMMA.16816.F32.BF16 R44, R96.reuse, R72, R44 ;  /* 0x00000048602c723c */ /* 0x060ff2000004182c */
[----:B------:R-:W-:Y:S01]  /*a3d0*/  MUFU.EX2 R118, R118 ;  /* 0x0000007600767308 */ /* 0x000fe20000000800 */
[C---:B------:R-:W-:Y:S01]  /*a3e0*/  HMMA.16816.F32.BF16 R48, R96.reuse, R74, R48 ;  /* 0x0000004a6030723c */ /* 0x040fe20000041830 */
[----:B------:R-:W2:Y:S08]  /*a3f0*/  LDSM.16.MT88.4 R72, [R140+0x8800] ;  /* 0x008800008c48783b */ /* 0x000eb00000004200 */
[----:B------:R-:W5:Y:S01]  /*a400*/  MUFU.EX2 R121, R121 ;  /* 0x0000007900797308 */ /* 0x000f620000000800 */
[C---:B------:R-:W-:Y:S06]  /*a410*/  HMMA.16816.F32.BF16 R52, R96.reuse, R68, R52 ;  /* 0x000000446034723c */ /* 0x040fec0000041834 */
[C---:B------:R-:W-:Y:S03]  /*a420*/  HMMA.16816.F32.BF16 R56, R96.reuse, R70, R56 ;  /* 0x000000466038723c */ /* 0x040fe60000041838 */
[----:B------:R-:W-:Y:S02]  /*a430*/  MUFU.EX2 R172, R172 ;  /* 0x000000ac00ac7308 */ /* 0x000fe40000000800 */
[----:B----4-:R-:W-:Y:S01]  /*a440*/  F2FP.BF16.F32.PACK_AB R68, R115, R112 ;  /* 0x000000707344723e */ /* 0x010fe200000010ff */
[C---:B------:R-:W-:Y:S07]  /*a450*/  HMMA.16816.F32.BF16 R60, R96.reuse, R76, R60 ;  /* 0x0000004c603c723c */ /* 0x040fee000004183c */
[----:B------:R-:W-:Y:S01]  /*a460*/  MUFU.EX2 R179, R179 ;  /* 0x000000b300b37308 */ /* 0x000fe20000000800 */
[----:B---3--:R-:W-:Y:S01]  /*a470*/  F2FP.BF16.F32.PACK_AB R69, R117, R114 ;  /* 0x000000727545723e */ /* 0x008fe200000010ff */
[----:B------:R-:W-:Y:S01]  /*a480*/  HMMA.16816.F32.BF16 R64, R96, R78, R64 ;  /* 0x0000004e6040723c */ /* 0x000fe20000041840 */
[----:B------:R-:W3:Y:S02]  /*a490*/  LDSM.16.MT88.4 R76, [R137+0x8800] ;  /* 0x00880000894c783b */ /* 0x000ee40000004200 */
[----:B-1----:R-:W-:Y:S05]  /*a4a0*/  F2FP.BF16.F32.PACK_AB R70, R119, R116 ;  /* 0x000000747746723e */ /* 0x002fea00000010ff */
[----:B------:R-:W-:Y:S03]  /*a4b0*/  MUFU.EX2 R170, R170 ;  /* 0x000000aa00aa7308 */ /* 0x000fe60000000800 */
[----:B-----5:R-:W-:Y:S01]  /*a4c0*/  F2FP.BF16.F32.PACK_AB R71, R121, R118 ;  /* 0x000000767947723e */ /* 0x020fe200000010ff */
[----:B------:R-:W-:Y:S04]  /*a4d0*/  FADD.FTZ R114, R114, R105 ;  /* 0x0000006972727221 */ /* 0x000fe80000010000 */
[----:B------:R-:W-:Y:S02]  /*a4e0*/  FADD.FTZ R117, R117, R114 ;  /* 0x0000007275757221 */ /* 0x000fe40000010000 */
[----:B------:R-:W1:Y:S02]  /*a4f0*/  MUFU.EX2 R173, R173 ;  /* 0x000000ad00ad7308 */ /* 0x000e640000000800 */
[----:B------:R-:W-:Y:S01]  /*a500*/  FADD.FTZ R118, R118, R117 ;  /* 0x0000007576767221 */ /* 0x000fe20000010000 */
[C---:B--2---:R-:W-:Y:S07]  /*a510*/  HMMA.16816.F32.BF16 R4, R68.reuse, R72, R4 ;  /* 0x000000484404723c */ /* 0x044fee0000041804 */
[----:B------:R-:W-:Y:S01]  /*a520*/  MUFU.EX2 R151, R151 ;  /* 0x0000009700977308 */ /* 0x000fe20000000800 */
[C---:B------:R-:W-:Y:S01]  /*a530*/  HMMA.16816.F32.BF16 R8, R68.reuse, R74, R8 ;  /* 0x0000004a4408723c */ /* 0x040fe20000041808 */
[----:B------:R-:W2:Y:S02]  /*a540*/  LDSM.16.MT88.4 R72, [R136+0x8800] ;  /* 0x008800008848783b */ /* 0x000ea40000004200 */
[----:B------:R-:W-:Y:S03]  /*a550*/  FADD.FTZ R121, R121, R118 ;  /* 0x0000007679797221 */ /* 0x000fe60000010000 */
[C---:B------:R-:W-:Y:S03]  /*a560*/  HMMA.16816.F32.BF16 R12, R68.reuse, R80, R12 ;  /* 0x00000050440c723c */ /* 0x040fe6000004180c */
[----:B------:R-:W4:Y:S02]  /*a570*/  MUFU.EX2 R168, R113 ;  /* 0x0000007100a87308 */ /* 0x000f240000000800 */
[----:B-1----:R-:W-:Y:S01]  /*a580*/  F2FP.BF16.F32.PACK_AB R101, R173, R170 ;  /* 0x000000aaad65723e */ /* 0x002fe200000010ff */
[C---:B------:R-:W-:Y:S01]  /*a590*/  HMMA.16816.F32.BF16 R16, R68.reuse, R82, R16 ;  /* 0x000000524410723c */ /* 0x040fe20000041810 */
[----:B------:R-:W1:Y:S06]  /*a5a0*/  LDSM.16.MT88.4 R80, [R140+0xa800] ;  /* 0x00a800008c50783b */ /* 0x000e6c0000004200 */
[----:B------:R-:W-:Y:S01]  /*a5b0*/  MUFU.EX2 R174, R174 ;  /* 0x000000ae00ae7308 */ /* 0x000fe20000000800 */
[C---:B---3--:R-:W-:Y:S09]  /*a5c0*/  HMMA.16816.F32.BF16 R20, R68.reuse, R76, R20 ;  /* 0x0000004c4414723c */ /* 0x048ff20000041814 */
[----:B------:R-:W3:Y:S01]  /*a5d0*/  MUFU.EX2 R175, R110 ;  /* 0x0000006e00af7308 */ /* 0x000ee20000000800 */
[C---:B------:R-:W-:Y:S01]  /*a5e0*/  HMMA.16816.F32.BF16 R24, R68.reuse, R78, R24 ;  /* 0x0000004e4418723c */ /* 0x040fe20000041818 */
[----:B------:R-:W5:Y:S02]  /*a5f0*/  LDSM.16.MT88.4 R76, [R138+0xa800] ;  /* 0x00a800008a4c783b */ /* 0x000f640000004200 */
[----:B----4-:R-:W-:Y:S03]  /*a600*/  F2FP.BF16.F32.PACK_AB R102, R168, R151 ;  /* 0x00000097a866723e */ /* 0x010fe600000010ff */
[C---:B--2---:R-:W-:Y:S06]  /*a610*/  HMMA.16816.F32.BF16 R28, R68.reuse, R72, R28 ;  /* 0x00000048441c723c */ /* 0x044fec000004181c */
[C---:B------:R-:W-:Y:S01]  /*a620*/  HMMA.16816.F32.BF16 R32, R68.reuse, R74, R32 ;  /* 0x0000004a4420723c */ /* 0x040fe20000041820 */
[----:B------:R-:W2:Y:S05]  /*a630*/  LDSM.16.MT88.4 R72, [R137+0xa800] ;  /* 0x00a800008948783b */ /* 0x000eaa0000004200 */
[C---:B-1----:R-:W-:Y:S06]  /*a640*/  HMMA.16816.F32.BF16 R36, R68.reuse, R80, R36 ;  /* 0x000000504424723c */ /* 0x042fec0000041824 */
[C---:B------:R-:W-:Y:S01]  /*a650*/  HMMA.16816.F32.BF16 R40, R68.reuse, R82, R40 ;  /* 0x000000524428723c */ /* 0x040fe20000041828 */
[----:B------:R-:W-:Y:S05]  /*a660*/  LDSM.16.MT88.4 R80, [R138+0x9000] ;  /* 0x009000008a50783b */ /* 0x000fea0000004200 */
[C---:B-----5:R-:W-:Y:S06]  /*a670*/  HMMA.16816.F32.BF16 R44, R68.reuse, R76, R44 ;  /* 0x0000004c442c723c */ /* 0x060fec000004182c */
[C---:B------:R-:W-:Y:S01]  /*a680*/  HMMA.16816.F32.BF16 R48, R68.reuse, R78, R48 ;  /* 0x0000004e4430723c */ /* 0x040fe20000041830 */
[----:B------:R-:W1:Y:S05]  /*a690*/  LDSM.16.MT88.4 R76, [R136+0xa800] ;  /* 0x00a80000884c783b */ /* 0x000e6a0000004200 */
        /* <DEDUP_REMOVED lines=35> */
[C---:B------:R-:W-:Y:S05]  /*a8d0*/  HMMA.16816.F32.BF16 R56, R68.reuse, R74, R56 ;  /* 0x0000004a4438723c */ /* 0x040fea0000041838 */
[----:B------:R-:W-:Y:S01]  /*a8e0*/  FFMA.FTZ R72, R100, R171, R103 ;  /* 0x000000ab64487223 */ /* 0x000fe20000010067 */
[C---:B----4-:R-:W-:Y:S05]  /*a8f0*/  HMMA.16816.F32.BF16 R60, R68.reuse, R80, R60 ;  /* 0x00000050443c723c */ /* 0x050fea000004183c */
[----:B------:R-:W-:Y:S01]  /*a900*/  F2FP.BF16.F32.PACK_AB R100, R179, R172 ;  /* 0x000000acb364723e */ /* 0x000fe200000010ff */
[----:B------:R-:W-:Y:S01]  /*a910*/  HMMA.16816.F32.BF16 R64, R68, R82, R64 ;  /* 0x000000524440723c */ /* 0x000fe20000041840 */
[----:B------:R-:W2:Y:S04]  /*a920*/  LDSM.16.MT88.4 R68, [R136+0x9800] ;  /* 0x009800008844783b */ /* 0x000ea80000004200 */
[----:B---3--:R-:W-:Y:S01]  /*a930*/  F2FP.BF16.F32.PACK_AB R103, R175, R174 ;  /* 0x000000aeaf67723e */ /* 0x008fe200000010ff */
[----:B------:R-:W-:Y:S01]  /*a940*/  FADD.FTZ R109, R109, R72 ;  /* 0x000000486d6d7221 */ /* 0x000fe20000010000 */
[----:B------:R-:W-:Y:S04]  /*a950*/  FADD.FTZ R174, R174, R173 ;  /* 0x000000adaeae7221 */ /* 0x000fe80000010000 */
        /* <DEDUP_REMOVED lines=11> */
[C---:B-1----:R-:W-:Y:S01]  /*aa10*/  HMMA.16816.F32.BF16 R80, R100.reuse, R76, R20 ;  /* 0x0000004c6450723c */ /* 0x042fe20000041814 */
[----:B------:R-:W1:Y:S04]  /*aa20*/  LDSM.16.MT88.4 R16, [R136+0xb800] ;  /* 0x00b800008810783b */ /* 0x000e680000004200 */
[----:B------:R-:W-:Y:S01]  /*aa30*/  FADD.FTZ R116, R116, R115 ;  /* 0x0000007374747221 */ /* 0x000fe20000010000 */
        /* <DEDUP_REMOVED lines=20> */
[----:B------:R-:W-:Y:S07]  /*ab80*/  HMMA.16816.F32.BF16 R64, R100, R18, R64 ;  /* 0x000000126440723c */ /* 0x000fee0000041840 */
[----:B------:R-:W-:Y:S01]  /*ab90*/  MOV R103, R2 ;  /* 0x0000000200677202 */ /* 0x000fe20000000f00 */
[----:B------:R-:W-:Y:S05]  /*aba0*/  @!UPT UIADD3 URZ, URZ, URZ, URZ ;  /* 0x0000003f3f3ff290 */ /* 0x000fea000fffe03f */
[----:B------:R-:W-:Y:S11]  /*abb0*/  @P1 BRA `(.L_x_7608) ;  /* 0xffffffd4007c1947 */ /* 0x000ff6000383ffff */
.L_x_7604:
        /* <DEDUP_REMOVED lines=10> */
[----:B------:R-:W5:Y:S01]  /*ac60*/  S2R R19, SR_CTAID.X ;  /* 0x0000000000137919 */ /* 0x000f620000002500 */
[----:B-1----:R-:W-:Y:S01]  /*ac70*/  FADD.FTZ R0, R0, R171 ;  /* 0x000000ab00007221 */ /* 0x002fe20000010000 */
[----:B--2---:R-:W-:-:S04]  /*ac80*/  ULEA UR5, UR5, UR4, 0x18 ;  /* 0x0000000405057291 */ /* 0x004fc8000f8ec03f */
[----:B------:R-:W5:Y:S01]  /*ac90*/  S2UR UR4, SR_CTAID.Z ;  /* 0x00000000000479c3 */ /* 0x000f620000002700 */
[----:B---3--:R-:W-:Y:S01]  /*aca0*/  FADD.FTZ R9, R4, R169 ;  /* 0x000000a904097221 */ /* 0x008fe20000010000 */
[----:B------:R-:W1:Y:S04]  /*acb0*/  SHFL.BFLY PT, R7, R0, 0x1, 0x1f ;  /* 0x0c201f0000077f89 */ /* 0x000e6800000e0000 */
[----:B------:R-:W2:Y:S01]  /*acc0*/  SHFL.BFLY PT, R6, R9, 0x1, 0x1f ;  /* 0x0c201f0009067f89 */ /* 0x000ea200000e0000 */
[----:B----4-:R-:W-:-:S04]  /*acd0*/  SHF.R.S32.HI R5, RZ, 0x1f, R8 ;  /* 0x0000001fff057819 */ /* 0x010fc80000011408 */
[CC--:B------:R-:W-:Y:S02]  /*ace0*/  LEA.HI R17, R5.reuse, R8.reuse, RZ, 0x2 ;  /* 0x0000000805117211 */ /* 0x0c0fe400078f10ff */
[----:B------:R-:W-:Y:S02]  /*acf0*/  LEA.HI R5, R5, R8, RZ, 0x5 ;  /* 0x0000000805057211 */ /* 0x000fe400078f28ff */
[--C-:B------:R-:W-:Y:S02]  /*ad00*/  SHF.R.S32.HI R13, RZ, 0x2, R17.reuse ;  /* 0x00000002ff0d7819 */ /* 0x100fe40000011411 */
[----:B------:R-:W-:Y:S02]  /*ad10*/  SHF.R.S32.HI R12, RZ, 0x1f, R17 ;  /* 0x0000001fff0c7819 */ /* 0x000fe40000011411 */
[----:B------:R-:W-:Y:S01]  /*ad20*/  SHF.R.S32.HI R4, RZ, 0x1f, R15 ;  /* 0x0000001fff047819 */ /* 0x000fe2000001140f */
[----:B-1----:R-:W-:Y:S01]  /*ad30*/  FADD.FTZ R7, R0, R7 ;  /* 0x0000000700077221 */ /* 0x002fe20000010000 */
[----:B------:R-:W-:-:S02]  /*ad40*/  LEA.HI R12, R12, R13, RZ, 0x3 ;  /* 0x0000000d0c0c7211 */ /* 0x000fc400078f18ff */
[----:B------:R-:W-:Y:S01]  /*ad50*/  LEA.HI R4, R4, R15, RZ, 0x4 ;  /* 0x0000000f04047211 */ /* 0x000fe200078f20ff */
[----:B--2---:R-:W-:Y:S01]  /*ad60*/  FADD.FTZ R6, R9, R6 ;  /* 0x0000000609067221 */ /* 0x004fe20000010000 */
        /* <DEDUP_REMOVED lines=8> */
[----:B------:R-:W1:Y:S01]  /*adf0*/  @P4 MUFU.RCP R11, R7 ;  /* 0x00000007000b4308 */ /* 0x000e620000001000 */
[----:B------:R-:W-:Y:S01]  /*ae00*/  LOP3.LUT R0, R4, 0xfffffff0, RZ, 0xc0, !PT ;  /* 0xfffffff004007812 */ /* 0x000fe200078ec0ff */
[----:B------:R-:W2:Y:S01]  /*ae10*/  @P4 LDC R22, c[0x0][0x2e8] ;  /* 0x0000ba00ff164b82 */ /* 0x000ea20000000800 */
[----:B------:R-:W-:Y:S02]  /*ae20*/  SHF.R.S32.HI R5, RZ, 0x5, R5 ;  /* 0x00000005ff057819 */ /* 0x000fe40000011405 */
[----:B------:R-:W-:Y:S02]  /*ae30*/  IADD3 R0, -R0, R15, RZ ;  /* 0x0000000f00007210 */ /* 0x000fe40007ffe1ff */
[----:B------:R-:W-:Y:S01]  /*ae40*/  LOP3.LUT R17, R17, 0x1ffffffc, RZ, 0xc0, !PT ;  /* 0x1ffffffc11117812 */ /* 0x000fe200078ec0ff */
[----:B------:R-:W3:Y:S01]  /*ae50*/  @P3 MUFU.RCP R10, R6 ;  /* 0x00000006000a3308 */ /* 0x000ee20000001000 */
[----:B------:R-:W-:Y:S01]  /*ae60*/  SHF.L.U32 R13, R9, 0x6, RZ ;  /* 0x00000006090d7819 */ /* 0x000fe200000006ff */
[----:B------:R-:W4:Y:S01]  /*ae70*/  @P3 LDC R21, c[0x0][0x2e8] ;  /* 0x0000ba00ff153b82 */ /* 0x000f220000000800 */
[----:B------:R-:W-:-:S02]  /*ae80*/  IADD3 R8, -R17, R8, RZ ;  /* 0x0000000811087210 */ /* 0x000fc40007ffe1ff */
[----:B------:R-:W-:Y:S01]  /*ae90*/  LOP3.LUT R13, R13, 0x1c0, RZ, 0xc0, !PT ;  /* 0x000001c00d0d7812 */ /* 0x000fe200078ec0ff */
[----:B------:R-:W5:Y:S01]  /*aea0*/  S2R R17, SR_CTAID.Y ;  /* 0x0000000000117919 */ /* 0x000f620000002600 */
[----:B------:R-:W-:Y:S01]  /*aeb0*/  LEA R8, R5, R8, 0x9 ;  /* 0x0000000805087211 */ /* 0x000fe200078e48ff */
[----:B------:R-:W2:Y:S01]  /*aec0*/  @P4 MUFU.LG2 R7, R7 ;  /* 0x0000000700074308 */ /* 0x000ea20000000c00 */
        /* <DEDUP_REMOVED lines=65> */
[----:B------:R-:W-:Y:S01]  /*b2e0*/  ISETP.NE.U32.AND P0, PT, R11, 0x1, PT ;  /* 0x000000010b00780c */ /* 0x000fe20003f05070 */
[----:B------:R-:W1:Y:S01]  /*b2f0*/  @P3 MUFU.LG2 R6, R6 ;  /* 0x0000000600063308 */ /* 0x000e620000000c00 */
[----:B------:R-:W-:-:S02]  /*b300*/  SHF.R.S32.HI R10, RZ, 0x4, R4 ;  /* 0x00000004ff0a7819 */ /* 0x000fc40000011404 */
[----:B------:R-:W-:Y:S02]  /*b310*/  SHF.R.S32.HI R4, RZ, 0x1f, R5 ;  /* 0x0000001fff047819 */ /* 0x000fe40000011405 */
[----:B------:R-:W-:Y:S02]  /*b320*/  R2P PR, R9, 0x6 ;  /* 0x0000000609007804 */ /* 0x000fe40000000000 */
[----:B------:R-:W-:Y:S02]  /*b330*/  SHF.L.U32 R9, R10, 0x6, RZ ;  /* 0x000000060a097819 */ /* 0x000fe400000006ff */
[----:B------:R-:W-:Y:S02]  /*b340*/  LEA.HI R11, R0, R0, RZ, 0x1 ;  /* 0x00000000000b7211 */ /* 0x000fe400078f08ff */
[----:B------:R-:W-:Y:S02]  /*b350*/  LEA.HI R4, R4, R5, RZ, 0x2 ;  /* 0x0000000504047211 */ /* 0x000fe400078f10ff */
[----:B------:R-:W-:-:S02]  /*b360*/  LOP3.LUT R9, R9, 0x1c0, RZ, 0xc0, !PT ;  /* 0x000001c009097812 */ /* 0x000fc400078ec0ff */
[----:B------:R-:W-:Y:S02]  /*b370*/  SHF.L.U32 R12, R11, 0x2, RZ ;  /* 0x000000020b0c7819 */ /* 0x000fe400000006ff */
[----:B------:R-:W-:Y:S02]  /*b380*/  LEA.HI R13, R13, R13, RZ, 0x1d ;  /* 0x0000000d0d0d7211 */ /* 0x000fe400078fe8ff */
[----:B------:R-:W-:Y:S02]  /*b390*/  LOP3.LUT R4, R4, 0xffffffc, RZ, 0xc0, !PT ;  /* 0x0ffffffc04047812 */ /* 0x000fe400078ec0ff */
[----:B------:R-:W-:Y:S02]  /*b3a0*/  LOP3.LUT R12, R9, 0x38, R12, 0xf8, !PT ;  /* 0x00000038090c7812 */ /* 0x000fe400078ef80c */
[----:B------:R-:W-:Y:S02]  /*b3b0*/  SHF.R.U32.HI R9, RZ, 0x3, R9 ;  /* 0x00000003ff097819 */ /* 0x000fe40000011609 */
[----:B------:R-:W-:-:S02]  /*b3c0*/  LOP3.LUT R11, R11, 0xffffffe, RZ, 0xc0, !PT ;  /* 0x0ffffffe0b0b7812 */ /* 0x000fc400078ec0ff */
[----:B------:R-:W-:Y:S02]  /*b3d0*/  LEA R8, R8, R13, 0x1 ;  /* 0x0000000d08087211 */ /* 0x000fe400078e08ff */
[----:B------:R-:W-:Y:S02]  /*b3e0*/  IADD3 R5, R5, -R4, RZ ;  /* 0x8000000405057210 */ /* 0x000fe40007ffe0ff */
[----:B------:R-:W-:Y:S02]  /*b3f0*/  LOP3.LUT R9, R12, R9, RZ, 0x3c, !PT ;  /* 0x000000090c097212 */ /* 0x000fe400078e3cff */
[----:B------:R-:W-:Y:S02]  /*b400*/  IADD3 R4, R0, -R11, RZ ;  /* 0x8000000b00047210 */ /* 0x000fe40007ffe0ff */
[----:B------:R-:W-:Y:S02]  /*b410*/  LEA R8, R8, UR5, 0x2 ;  /* 0x0000000508087c11 */ /* 0x000fe4000f8e10ff */
[----:B------:R-:W-:-:S02]  /*b420*/  LEA R152, R5, R152, 0x4 ;  /* 0x0000009805987211 */ /* 0x000fc400078e20ff */
[----:B------:R-:W-:Y:S01]  /*b430*/  MOV R5, 0x40 ;  /* 0x0000004000057802 */ /* 0x000fe20000000f00 */
[----:B------:R-:W-:Y:S01]  /*b440*/  STS.64 [R8], R96 ;  /* 0x0000006008007388 */ /* 0x000fe20000000a00 */
[----:B------:R-:W-:Y:S02]  /*b450*/  LEA R9, R4, R9, 0x2 ;  /* 0x0000000904097211 */ /* 0x000fe400078e10ff */
[C---:B------:R-:W-:Y:S01]  /*b460*/  IADD3 R11, R8.reuse, -0x20, RZ ;  /* 0xffffffe0080b7810 */ /* 0x040fe20007ffe0ff */
[----:B------:R-:W-:Y:S01]  /*b470*/  STS.64 [R8+0x800], R98 ;  /* 0x0008006208007388 */ /* 0x000fe20000000a00 */
[----:B------:R-:W-:Y:S02]  /*b480*/  MOV R4, 0x80 ;  /* 0x0000008000047802 */ /* 0x000fe40000000f00 */
[----:B------:R-:W-:Y:S02]  /*b490*/  SEL R5, R5, 0xffffffc0, !P1 ;  /* 0xffffffc005057807 */ /* 0x000fe40004800000 */
[----:B------:R-:W-:-:S02]  /*b4a0*/  @P0 IADD3 R11, R8, 0x20, RZ ;  /* 0x00000020080b0810 */ /* 0x000fc40007ffe0ff */
[----:B------:R-:W-:Y:S02]  /*b4b0*/  SEL R4, R4, 0xffffff80, !P2 ;  /* 0xffffff8004047807 */ /* 0x000fe40005000000 */
[C---:B------:R-:W-:Y:S01]  /*b4c0*/  IADD3 R12, R8.reuse, R5, RZ ;  /* 0x00000005080c7210 */ /* 0x040fe20007ffe0ff */
[----:B------:R-:W-:Y:S01]  /*b4d0*/  STS.64 [R11], R92 ;  /* 0x0000005c0b007388 */ /* 0x000fe20000000a00 */
[-C--:B------:R-:W-:Y:S02]  /*b4e0*/  IADD3 R13, R5, R11.reuse, RZ ;  /* 0x0000000b050d7210 */ /* 0x080fe40007ffe0ff */
[-C--:B------:R-:W-:Y:S01]  /*b4f0*/  IADD3 R14, R8, R4.reuse, RZ ;  /* 0x00000004080e7210 */ /* 0x080fe20007ffe0ff */
[----:B------:R-:W-:Y:S01]  /*b500*/  STS.64 [R11+0x800], R94 ;  /* 0x0008005e0b007388 */ /* 0x000fe20000000a00 */
[----:B------:R-:W-:Y:S02]  /*b510*/  IADD3 R15, R4, R11, RZ ;  /* 0x0000000b040f7210 */ /* 0x000fe40007ffe0ff */
[-C--:B------:R-:W-:Y:S01]  /*b520*/  IADD3 R16, R12, R4.reuse, RZ ;  /* 0x000000040c107210 */ /* 0x080fe20007ffe0ff */
[----:B------:R-:W-:Y:S01]  /*b530*/  STS.64 [R12], R88 ;  /* 0x000000580c007388 */ /* 0x000fe20000000a00 */
[----:B------:R-:W-:-:S02]  /*b540*/  IADD3 R18, R13, R4, RZ ;  /* 0x000000040d127210 */ /* 0x000fc40007ffe0ff */
[----:B------:R-:W5:Y:S01]  /*b550*/  LDC.64 R4, c[0x0][0x2c0] ;  /* 0x0000b000ff047b82 */ /* 0x000f620000000a00 */
[----:B------:R-:W-:Y:S01]  /*b560*/  STS.64 [R12+0x800], R90 ;  /* 0x0008005a0c007388 */ /* 0x000fe20000000a00 */
[----:B------:R-:W-:-:S03]  /*b570*/  LEA R9, R9, UR5, 0x2 ;  /* 0x0000000509097c11 */ /* 0x000fc6000f8e10ff */
[----:B------:R-:W-:Y:S04]  /*b580*/  STS.64 [R13], R84 ;  /* 0x000000540d007388 */ /* 0x000fe80000000a00 */
[----:B------:R-:W-:Y:S04]  /*b590*/  STS.64 [R13+0x800], R86 ;  /* 0x000800560d007388 */ /* 0x000fe80000000a00 */
[----:B------:R-:W-:Y:S04]  /*b5a0*/  STS.64 [R14], R80 ;  /* 0x000000500e007388 */ /* 0x000fe80000000a00 */
[----:B------:R-:W-:Y:S04]  /*b5b0*/  STS.64 [R14+0x800], R82 ;  /* 0x000800520e007388 */ /* 0x000fe80000000a00 */
[----:B------:R-:W-:Y:S01]  /*b5c0*/  STS.64 [R15], R76 ;  /* 0x0000004c0f007388 */ /* 0x000fe20000000a00 */
[----:B-----5:R-:W-:-:S03]  /*b5d0*/  IMAD R17, R17, R4, R157 ;  /* 0x0000000411117224 */ /* 0x020fc600078e029d */
[----:B------:R-:W-:Y:S01]  /*b5e0*/  STS.64 [R15+0x800], R78 ;  /* 0x0008004e0f007388 */ /* 0x000fe20000000a00 */
[----:B------:R-:W-:-:S03]  /*b5f0*/  MOV R4, 0xff800000 ;  /* 0xff80000000047802 */ /* 0x000fc60000000f00 */
[----:B------:R3:W-:Y:S04]  /*b600*/  STS.64 [R16], R72 ;  /* 0x0000004810007388 */ /* 0x0007e80000000a00 */
[----:B------:R-:W-:Y:S04]  /*b610*/  STS.64 [R16+0x800], R74 ;  /* 0x0008004a10007388 */ /* 0x000fe80000000a00 */
[----:B------:R-:W-:Y:S04]  /*b620*/  STS.64 [R18], R68 ;  /* 0x0000004412007388 */ /* 0x000fe80000000a00 */
[----:B------:R-:W-:Y:S04]  /*b630*/  STS.64 [R18+0x800], R70 ;  /* 0x0008004612007388 */ /* 0x000fe80000000a00 */
[----:B------:R-:W-:Y:S04]  /*b640*/  STS.64 [R8+0x4000], R36 ;  /* 0x0040002408007388 */ /* 0x000fe80000000a00 */
[----:B------:R5:W-:Y:S04]  /*b650*/  STS.64 [R8+0x4800], R38 ;  /* 0x0048002608007388 */ /* 0x000be80000000a00 */
[----:B------:R-:W-:Y:S01]  /*b660*/  STS.64 [R11+0x4000], R40 ;  /* 0x004000280b007388 */ /* 0x000fe20000000a00 */
[----:B---3--:R-:W-:-:S03]  /*b670*/  SHF.L.U32 R72, R0, 0x2, RZ ;  /* 0x0000000200487819 */ /* 0x008fc600000006ff */
[----:B------:R3:W-:Y:S01]  /*b680*/  STS.64 [R11+0x4800], R42 ;  /* 0x0048002a0b007388 */ /* 0x0007e20000000a00 */
[----:B------:R-:W-:Y:S02]  /*b690*/  IADD3 R0, R10, 0x8, RZ ;  /* 0x000000080a007810 */ /* 0x000fe40007ffe0ff */
[----:B------:R-:W-:Y:S01]  /*b6a0*/  SHF.R.S32.HI R73, RZ, 0x1f, R72 ;  /* 0x0000001fff497819 */ /* 0x000fe20000011448 */
[----:B------:R-:W-:Y:S04]  /*b6b0*/  STS.64 [R12+0x4000], R44 ;  /* 0x0040002c0c007388 */ /* 0x000fe80000000a00 */
[----:B------:R2:W-:Y:S04]  /*b6c0*/  STS.64 [R12+0x4800], R46 ;  /* 0x0048002e0c007388 */ /* 0x0005e80000000a00 */
[----:B------:R-:W-:Y:S04]  /*b6d0*/  STS.64 [R13+0x4000], R48 ;  /* 0x004000300d007388 */ /* 0x000fe80000000a00 */
[----:B------:R-:W-:Y:S01]  /*b6e0*/  STS.64 [R13+0x4800], R50 ;  /* 0x004800320d007388 */ /* 0x000fe20000000a00 */
[----:B-----5:R-:W-:-:S03]  /*b6f0*/  MOV R8, 0xff800000 ;  /* 0xff80000000087802 */ /* 0x020fc60000000f00 */
[----:B------:R-:W-:Y:S04]  /*b700*/  STS.64 [R14+0x4000], R52 ;  /* 0x004000340e007388 */ /* 0x000fe80000000a00 */
[----:B------:R5:W-:Y:S01]  /*b710*/  STS.64 [R14+0x4800], R54 ;  /* 0x004800360e007388 */ /* 0x000be20000000a00 */
[----:B---3--:R-:W-:-:S03]  /*b720*/  IADD3 R11, -R157, RZ, RZ ;  /* 0x000000ff9d0b7210 */ /* 0x008fc60007ffe1ff */
[----:B------:R3:W-:Y:S02]  /*b730*/  STS.64 [R15+0x4000], R56 ;  /* 0x004000380f007388 */ /* 0x0007e40000000a00 */
[----:B------:R-:W-:Y:S02]  /*b740*/  IMAD R11, R20, R11, UR4 ;  /* 0x00000004140b7e24 */ /* 0x000fe4000f8e020b */
[----:B------:R3:W-:Y:S01]  /*b750*/  STS.64 [R15+0x4800], R58 ;  /* 0x0048003a0f007388 */ /* 0x0007e20000000a00 */
[----:B--2---:R-:W-:Y:S01]  /*b760*/  SHF.L.U32 R12, R19, 0x6, RZ ;  /* 0x00000006130c7819 */ /* 0x004fe200000006ff */
[----:B------:R-:W-:Y:S02]  /*b770*/  IMAD R11, R17, R20, R11 ;  /* 0x00000014110b7224 */ /* 0x000fe400078e020b */
[----:B------:R3:W-:Y:S02]  /*b780*/  STS.64 [R16+0x4000], R60 ;  /* 0x0040003c10007388 */ /* 0x0007e40000000a00 */
[----:B------:R-:W-:-:S02]  /*b790*/  IMAD R5, R11, R5, R12 ;  /* 0x000000050b057224 */ /* 0x000fc400078e020c */
[----:B------:R3:W-:Y:S04]  /*b7a0*/  STS.64 [R16+0x4800], R62 ;  /* 0x0048003e10007388 */ /* 0x0007e80000000a00 */
[----:B------:R3:W-:Y:S04]  /*b7b0*/  STS.64 [R18+0x4000], R64 ;  /* 0x0040004012007388 */ /* 0x0007e80000000a00 */
[----:B------:R3:W-:Y:S01]  /*b7c0*/  STS.64 [R18+0x4800], R66 ;  /* 0x0048004212007388 */ /* 0x0007e20000000a00 */
[----:B-----5:R-:W-:Y:S01]  /*b7d0*/  @P4 FMUL.FTZ R14, R7, 0.69314718246459960938 ;  /* 0x3f317218070e4820 */ /* 0x020fe20000410000 */
[----:B-1----:R-:W-:-:S03]  /*b7e0*/  @P3 FMUL.FTZ R7, R6, 0.69314718246459960938 ;  /* 0x3f31721806073820 */ /* 0x002fc60000410000 */
[----:B------:R-:W-:Y:S01]  /*b7f0*/  @P4 FFMA.FTZ R4, R3, R22, R14 ;  /* 0x0000001603044223 */ /* 0x000fe2000001000e */
[----:B----4-:R-:W-:Y:S01]  /*b800*/  @P3 FFMA.FTZ R8, R2, R21, R7 ;  /* 0x0000001502083223 */ /* 0x010fe20000010007 */
        /* <DEDUP_REMOVED lines=13> */
.L_x_7610:
[----:B------:R-:W-:Y:S05]  /*b8e0*/  BSYNC B0 ;  /* 0x0000000000007941 */ /* 0x000fea0003800000 */
.L_x_7609:
[----:B------:R-:W2:Y:S01]  /*b8f0*/  LDS.128 R68, [R9] ;  /* 0x0000000009447984 */ /* 0x000ea20000000c00 */
[----:B------:R-:W-:Y:S01]  /*b900*/  ULDC UR4, c[0x0][0x2dc] ;  /* 0x0000b70000047ab9 */ /* 0x000fe20000000800 */
[----:B------:R-:W-:Y:S01]  /*b910*/  IMAD.WIDE R72, R10, 0x80, R72 ;  /* 0x000000800a487825 */ /* 0x000fe200078e0248 */
[-C--:B------:R-:W-:Y:S01]  /*b920*/  ISETP.GE.AND P6, PT, R0, R147.reuse, PT ;  /* 0x000000930000720c */ /* 0x080fe20003fc6270 */
[----:B------:R-:W4:Y:S02]  /*b930*/  LDS.128 R36, [R9+0x4000] ;  /* 0x0040000009247984 */ /* 0x000f240000000c00 */
[----:B------:R-:W-:Y:S01]  /*b940*/  IMAD R3, R5, UR4, RZ ;  /* 0x0000000405037c24 */ /* 0x000fe2000f8e02ff */
[----:B------:R-:W-:Y:S01]  /*b950*/  ULDC.64 UR4, c[0x0][0x288] ;  /* 0x0000a20000047ab9 */ /* 0x000fe20000000a00 */
[----:B---3--:R-:W3:Y:S01]  /*b960*/  LDS.128 R64, [R9+0x800] ;  /* 0x0008000009407984 */ /* 0x008ee20000000c00 */
[C---:B------:R-:W-:Y:S02]  /*b970*/  VIADD R2, R10.reuse, 0x10 ;  /* 0x000000100a027836 */ /* 0x040fe40000000000 */
[C---:B------:R-:W-:Y:S01]  /*b980*/  IADD3 R72, P0, R3.reuse, R72, RZ ;  /* 0x0000004803487210 */ /* 0x040fe20007f1e0ff */
[----:B------:R-:W5:Y:S01]  /*b990*/  LDS.128 R60, [R9+0x1000] ;  /* 0x00100000093c7984 */ /* 0x000f620000000c00 */
[----:B------:R-:W-:Y:S01]  /*b9a0*/  VIADD R0, R10, 0x18 ;  /* 0x000000180a007836 */ /* 0x000fe20000000000 */
[----:B------:R-:W-:Y:S01]  /*b9b0*/  ISETP.GE.AND P5, PT, R2, R147, PT ;  /* 0x000000930200720c */ /* 0x000fe20003fa6270 */
[C---:B-1----:R-:W-:Y:S01]  /*b9c0*/  VIADD R8, R10.reuse, 0x20 ;  /* 0x000000200a087836 */ /* 0x042fe20000000000 */
[----:B------:R-:W1:Y:S01]  /*b9d0*/  LDS.128 R56, [R9+0x1800] ;  /* 0x0018000009387984 */ /* 0x000e620000000c00 */
[----:B------:R-:W-:Y:S01]  /*b9e0*/  LEA.HI.X.SX32 R3, R3, R73, 0x1, P0 ;  /* 0x0000004903037211 */ /* 0x000fe200000f0eff */
[C---:B------:R-:W-:Y:S01]  /*b9f0*/  VIADD R2, R10.reuse, 0x28 ;  /* 0x000000280a027836 */ /* 0x040fe20000000000 */
[----:B------:R-:W-:Y:S01]  /*ba00*/  ISETP.GE.AND P0, PT, R10, R147, PT ;  /* 0x000000930a00720c */ /* 0x000fe20003f06270 */
[----:B------:R-:W1:Y:S01]  /*ba10*/  LDS.128 R52, [R9+0x2000] ;  /* 0x0020000009347984 */ /* 0x000e620000000c00 */
[----:B------:R-:W-:-:S02]  /*ba20*/  LEA R74, P1, R72, UR4, 0x2 ;  /* 0x00000004484a7c11 */ /* 0x000fc4000f8210ff */
[-C--:B------:R-:W-:Y:S01]  /*ba30*/  ISETP.GE.AND P4, PT, R0, R147.reuse, PT ;  /* 0x000000930000720c */ /* 0x080fe20003f86270 */
[----:B------:R-:W1:Y:S01]  /*ba40*/  LDS.128 R48, [R9+0x2800] ;  /* 0x0028000009307984 */ /* 0x000e620000000c00 */
[----:B------:R-:W-:Y:S01]  /*ba50*/  VIADD R0, R10, 0x30 ;  /* 0x000000300a007836 */ /* 0x000fe20000000000 */
[----:B------:R-:W-:Y:S01]  /*ba60*/  LEA.HI.X R75, R72, UR5, R3, 0x2, P1 ;  /* 0x00000005484b7c11 */ /* 0x000fe200088f1403 */
[----:B------:R-:W-:Y:S01]  /*ba70*/  VIADD R10, R10, 0x38 ;  /* 0x000000380a0a7836 */ /* 0x000fe20000000000 */
[----:B------:R-:W1:Y:S01]  /*ba80*/  LDS.128 R44, [R9+0x3000] ;  /* 0x00300000092c7984 */ /* 0x000e620000000c00 */
[-C--:B------:R-:W-:Y:S02]  /*ba90*/  ISETP.GE.AND P3, PT, R8, R147.reuse, PT ;  /* 0x000000930800720c */ /* 0x080fe40003f66270 */
[-C--:B------:R-:W-:Y:S01]  /*baa0*/  ISETP.GE.AND P2, PT, R2, R147.reuse, PT ;  /* 0x000000930200720c */ /* 0x080fe20003f46270 */
[----:B------:R-:W1:Y:S01]  /*bab0*/  LDS.128 R32, [R9+0x4800] ;  /* 0x0048000009207984 */ /* 0x000e620000000c00 */
[----:B------:R-:W-:-:S03]  /*bac0*/  ISETP.GE.AND P1, PT, R0, R147, PT ;  /* 0x000000930000720c */ /* 0x000fc60003f26270 */
[----:B------:R-:W1:Y:S04]  /*bad0*/  LDS.128 R28, [R9+0x5000] ;  /* 0x00500000091c7984 */ /* 0x000e680000000c00 */
[----:B------:R-:W1:Y:S04]  /*bae0*/  LDS.128 R24, [R9+0x5800] ;  /* 0x0058000009187984 */ /* 0x000e680000000c00 */
[----:B------:R-:W1:Y:S04]  /*baf0*/  LDS.128 R20, [R9+0x6000] ;  /* 0x0060000009147984 */ /* 0x000e680000000c00 */
[----:B------:R-:W1:Y:S04]  /*bb00*/  LDS.128 R16, [R9+0x6800] ;  /* 0x0068000009107984 */ /* 0x000e680000000c00 */
[----:B------:R-:W1:Y:S04]  /*bb10*/  LDS.128 R12, [R9+0x7000] ;  /* 0x00700000090c7984 */ /* 0x000e680000000c00 */
[----:B------:R1:W1:Y:S04]  /*bb20*/  LDS.128 R40, [R9+0x3800] ;  /* 0x0038000009287984 */ /* 0x0002680000000c00 */
[----:B------:R1:W1:Y:S04]  /*bb30*/  LDS.128 R4, [R9+0x7800] ;  /* 0x0078000009047984 */ /* 0x0002680000000c00 */
[----:B--2---:R2:W-:Y:S04]  /*bb40*/  @!P0 STG.E.64 desc[UR12][R74.64], R68 ;  /* 0x000000444a008986 */ /* 0x0045e8000c101b0c */
[----:B------:R2:W-:Y:S04]  /*bb50*/  @!P0 STG.E.64 desc[UR12][R74.64+0x8], R70 ;  /* 0x000008464a008986 */ /* 0x0005e8000c101b0c */
[----:B----4-:R2:W-:Y:S01]  /*bb60*/  @!P0 STG.E.128 desc[UR12][R74.64+0x100], R36 ;  /* 0x000100244a008986 */ /* 0x0105e2000c101d0c */
[----:B------:R-:W-:-:S03]  /*bb70*/  ISETP.GE.AND P0, PT, R10, R147, PT ;  /* 0x000000930a00720c */ /* 0x000fc60003f06270 */
[----:B---3--:R2:W-:Y:S04]  /*bb80*/  @!P6 STG.E.128 desc[UR12][R74.64+0x1000], R64 ;  /* 0x001000404a00e986 */ /* 0x0085e8000c101d0c */
[----:B-----5:R2:W-:Y:S04]  /*bb90*/  @!P5 STG.E.128 desc[UR12][R74.64+0x2000], R60 ;  /* 0x0020003c4a00d986 */ /* 0x0205e8000c101d0c */
[----:B-1----:R2:W-:Y:S04]  /*bba0*/  @!P4 STG.E.128 desc[UR12][R74.64+0x3000], R56 ;  /* 0x003000384a00c986 */ /* 0x0025e8000c101d0c */
        /* <DEDUP_REMOVED lines=9> */
[----:B------:R-:W-:Y:S05]  /*bc40*/  @P0 EXIT ;  /* 0x000000000000094d */ /* 0x000fea0003800000 */
[----:B------:R-:W-:Y:S04]  /*bc50*/  STG.E.128 desc[UR12][R74.64+0x7000], R40 ;  /* 0x007000284a007986 */ /* 0x000fe8000c101d0c */
[----:B------:R-:W-:Y:S01]  /*bc60*/  STG.E.128 desc[UR12][R74.64+0x7100], R4 ;  /* 0x007100044a007986 */ /* 0x000fe2000c101d0c */
[----:B------:R-:W-:Y:S05]  /*bc70*/  EXIT ;  /* 0x000000000000794d */ /* 0x000fea0003800000 */
.L_x_7611:
        /* <DEDUP_REMOVED lines=16> */
.L_x_8535:


//--------------------- .text._ZN5flash24flash_fwd_splitkv_kernelI23Flash_fwd_kernel_traitsILi128ELi64ELi64ELi4ELb0ELb0EN7cutlass10bfloat16_tE19Flash_kernel_traitsILi128ELi64ELi64ELi4ES3_EELb1ELb0ELb1ELb0ELb0ELb0ELb1ELb0EEEvNS_16Flash_fwd_paramsE --------------------------
	.section	.text._ZN5flash24flash_fwd_splitkv_kernelI23Flash_fwd_kernel_traitsILi128ELi64ELi64ELi4ELb0ELb0EN7cutlass10bfloat16_tE19Flash_kernel_traitsILi128ELi64ELi64ELi4ES3_EELb1ELb0ELb1ELb0ELb0ELb0ELb1ELb0EEEvNS_16Flash_fwd_paramsE,"ax",@progbits
	.align	128
        .global         _ZN5flash24flash_fwd_splitkv_kernelI23Flash_fwd_kernel_traitsILi128ELi64ELi64ELi4ELb0ELb0EN7cutlass10bfloat16_tE19Flash_kernel_traitsILi128ELi64ELi64ELi4ES3_EELb1ELb0ELb1ELb0ELb0ELb0ELb1ELb0EEEvNS_16Flash_fwd_paramsE
        .type           _ZN5flash24flash_fwd_splitkv_kernelI23Flash_fwd_kernel_traitsILi128ELi64ELi64ELi4ELb0ELb0EN7cutlass10bfloat16_tE19Flash_kernel_traitsILi128ELi64ELi64ELi4ES3_EELb1ELb0ELb1ELb0ELb0ELb0ELb1ELb0EEEvNS_16Flash_fwd_paramsE,@function
        .size           _ZN5flash24flash_fwd_splitkv_kernelI23Flash_fwd_kernel_traitsILi128ELi64ELi64ELi4ELb0ELb0EN7cutlass10bfloat16_tE19Flash_kernel_traitsILi128ELi64ELi64ELi4ES3_EELb1ELb0ELb1ELb0ELb0ELb0ELb1ELb0EEEvNS_16Flash_fwd_paramsE,(.L_x_8536 - _ZN5flash24flash_fwd_splitkv_kernelI23Flash_fwd_kernel_traitsILi128ELi64ELi64ELi4ELb0ELb0EN7cutlass10bfloat16_tE19Flash_kernel_traitsILi128ELi64ELi64ELi4ES3_EELb1ELb0ELb1ELb0ELb0ELb0ELb1ELb0EEEvNS_16Flash_fwd_paramsE)
        .other          _ZN5flash24flash_fwd_splitkv_kernelI23Flash_fwd_kernel_traitsILi128ELi64ELi64ELi4ELb0ELb0EN7cutlass10bfloat16_tE19Flash_kernel_traitsILi128ELi64ELi64ELi4ES3_EELb1ELb0ELb1ELb0ELb0ELb0ELb1ELb0EEEvNS_16Flash_fwd_paramsE,@"STO_CUDA_ENTRY STV_DEFAULT"
_ZN5flash24flash_fwd_splitkv_kernelI23Flash_fwd_kernel_traitsILi128ELi64ELi64ELi4ELb0ELb0EN7cutlass10bfloat16_tE19Flash_kernel_traitsILi128ELi64ELi64ELi4ES3_EELb1ELb0ELb1ELb0ELb0ELb0ELb1ELb0EEEvNS_16Flash_fwd_paramsE:
.text._ZN5flash24flash_fwd_splitkv_kernelI23Flash_fwd_kernel_traitsILi128ELi64ELi64ELi4ELb0ELb0EN7cutlass10bfloat16_tE19Flash_kernel_traitsILi128ELi64ELi64ELi4ES3_EELb1ELb0ELb1ELb0ELb0ELb0ELb1ELb0EEEvNS_16Flash_fwd_paramsE:
        /* <DEDUP_REMOVED lines=59> */
.L_x_7612:
[----:B------:R-:W1:Y:S02]  /*03b0*/  LDC R4, c[0x0][0x2c8] ;  /* 0x0000b200ff047b82 */ /* 0x000e640000000800 */
.L_x_7613:
        /* <DEDUP_REMOVED lines=9> */
[----:B------:R-:W2:Y:S01]  /*0450*/  LDC R8, c[0x0][0x10] ;  /* 0x00000400ff087b82 */ /* 0x000ea20000000800 */
[----:B------:R-:W4:Y:S07]  /*0460*/  S2R R90, SR_TID.X ;  /* 0x00000000005a7919 */ /* 0x000f2e0000002100 */
        /* <DEDUP_REMOVED lines=14> */
[----:B--2---:R-:W-:Y:S01]  /*0550*/  VIADD R20, R20, 0xffffffe ;  /* 0x0ffffffe14147836 */ /* 0x004fe20000000000 */
[----:B------:R-:W2:Y:S02]  /*0560*/  @!P3 LDC R7, c[0x0][0x2cc] ;  /* 0x0000b300ff07bb82 */ /* 0x000ea40000000800 */
[----:B------:R-:W-:Y:S01]  /*0570*/  ISETP.GE.AND P0, PT, R15, RZ, PT ;  /* 0x000000ff0f00720c */ /* 0x000fe20003f06270 */
[----:B------:R-:W3:Y:S02]  /*0580*/  F2I.FTZ.U32.TRUNC.NTZ R21, R20 ;  /* 0x0000001400157305 */ /* 0x000ee4000021f000 */
[----:B---3--:R-:W-:Y:S02]  /*0590*/  IMAD.MOV R3, RZ, RZ, -R21 ;  /* 0x000000ffff037224 */ /* 0x008fe400078e0a15 */
[----:B------:R-:W-:-:S02]  /*05a0*/  IMAD.MOV.U32 R20, RZ, RZ, RZ ;  /* 0x000000ffff147224 */ /* 0x000fc400078e00ff */
[----:B------:R-:W-:-:S04]  /*05b0*/  IMAD R16, R3, R6, RZ ;  /* 0x0000000603107224 */ /* 0x000fc800078e02ff */
[----:B------:R-:W-:-:S06]  /*05c0*/  IMAD.HI.U32 R16, R21, R16, R20 ;  /* 0x0000001015107227 */ /* 0x000fcc00078e0014 */
[----:B------:R-:W-:-:S04]  /*05d0*/  IMAD.HI.U32 R9, R16, R13, RZ ;  /* 0x0000000d10097227 */ /* 0x000fc800078e00ff */
[----:B------:R-:W-:Y:S02]  /*05e0*/  IMAD R13, R9, R2, R13 ;  /* 0x00000002090d7224 */ /* 0x000fe400078e020d */
[----:B------:R-:W3:Y:S03]  /*05f0*/  @!P3 LDC.64 R2, c[0x0][0x318] ;  /* 0x0000c600ff02bb82 */ /* 0x000ee60000000a00 */
[----:B------:R-:W-:-:S13]  /*0600*/  ISETP.GT.U32.AND P1, PT, R6, R13, PT ;  /* 0x0000000d0600720c */ /* 0x000fda0003f24070 */
[----:B------:R-:W-:Y:S02]  /*0610*/  @!P1 IMAD.IADD R13, R13, 0x1, -R6 ;  /* 0x000000010d0d9824 */ /* 0x000fe400078e0a06 */
[----:B------:R-:W-:Y:S01]  /*0620*/  @!P1 VIADD R9, R9, 0x1 ;  /* 0x0000000109099836 */ /* 0x000fe20000000000 */
[----:B------:R-:W-:Y:S02]  /*0630*/  ISETP.NE.AND P1, PT, R8, RZ, PT ;  /* 0x000000ff0800720c */ /* 0x000fe40003f25270 */
[----:B------:R-:W-:Y:S01]  /*0640*/  ISETP.GE.U32.AND P4, PT, R13, R6, PT ;  /* 0x000000060d00720c */ /* 0x000fe20003f86070 */
[----:B-----5:R-:W-:Y:S01]  /*0650*/  @P3 IMAD.IADD R6, R14, 0x1, -R11 ;  /* 0x000000010e063824 */ /* 0x020fe200078e0a0b */
[----:B---3--:R-:W-:Y:S02]  /*0660*/  @!P3 ISETP.NE.U32.AND P2, PT, R2, RZ, PT ;  /* 0x000000ff0200b20c */ /* 0x008fe40003f45070 */
[----:B------:R-:W-:Y:S02]  /*0670*/  IADD3 R2, -R95, 0x7f, R94 ;  /* 0x0000007f5f027810 */ /* 0x000fe40007ffe15e */
[----:B------:R-:W-:-:S04]  /*0680*/  @!P3 ISETP.NE.AND.EX P2, PT, R3, RZ, PT, P2 ;  /* 0x000000ff0300b20c */ /* 0x000fc80003f45320 */
[----:B--2---:R-:W-:-:S03]  /*0690*/  @!P3 SEL R7, R7, RZ, P2 ;  /* 0x000000ff0707b207 */ /* 0x004fc60001000000 */
[----:B------:R-:W-:Y:S01]  /*06a0*/  @P4 VIADD R9, R9, 0x1 ;  /* 0x0000000109094836 */ /* 0x000fe20000000000 */
[----:B-1----:R-:W-:-:S03]  /*06b0*/  @!P3 IADD3 R6, R7, R4, -R11 ;  /* 0x000000040706b210 */ /* 0x002fc60007ffe80b */
        /* <DEDUP_REMOVED lines=56> */
.L_x_7616:
[----:B------:R-:W-:Y:S05]  /*0a40*/  BSYNC B0 ;  /* 0x0000000000007941 */ /* 0x000fea0003800000 */
.L_x_7615:
        /* <DEDUP_REMOVED lines=9> */
.L_x_7618:
[----:B------:R-:W-:Y:S05]  /*0ae0*/  BSYNC B0 ;  /* 0x0000000000007941 */ /* 0x000fea0003800000 */
.L_x_7617:
        /* <DEDUP_REMOVED lines=8> */
.L_x_7620:
[----:B------:R-:W-:Y:S05]  /*0b70*/  BSYNC B0 ;  /* 0x0000000000007941 */ /* 0x000fea0003800000 */
.L_x_7619:
        /* <DEDUP_REMOVED lines=8> */
.L_x_7622:
[----:B------:R-:W-:Y:S05]  /*0c00*/  BSYNC B0 ;  /* 0x0000000000007941 */ /* 0x000fea0003800000 */
.L_x_7621:
        /* <DEDUP_REMOVED lines=9> */
.L_x_7624:
[----:B------:R-:W-:Y:S05]  /*0ca0*/  BSYNC B0 ;  /* 0x0000000000007941 */ /* 0x000fea0003800000 */
.L_x_7623:
[----:B------:R-:W-:Y:S04]  /*0cb0*/  BSSY B0, `(.L_x_7625) ;  /* 0x0000007000007945 */ /* 0x000fe80003800000 */
[----:B------:R-:W-:Y:S05]  /*0cc0*/  @P1 BRA `(.L_x_7626) ;  /* 0x0000000000141947 */ /* 0x000fea0003800000 */
[----:B------:R-:W-:Y:S02]  /*0cd0*/  ULDC UR4, c[0x0][0x2d0] ;  /* 0x0000b40000047ab9 */ /* 0x000fe40000000800 */
[----:B------:R-:W-:Y:S02]  /*0ce0*/  ISETP.GE.AND P1, PT, R2, UR4, PT ;  /* 0x0000000402007c0c */ /* 0x000fe4000bf26270 */
[----:B------:R-:W-:-:S11]  /*0cf0*/  ISETP.GE.AND P0, PT, R6, UR4, PT ;  /* 0x0000000406007c0c */ /* 0x000fd6000bf06270 */
[----:B------:R1:W-:Y:S04]  /*0d00*/  @!P1 STG.E.128 desc[UR10][R20.64+0x5000], RZ ;  /* 0x005000ff14009986 */ /* 0x0003e8000c101d0a */
[----:B------:R1:W-:Y:S02]  /*0d10*/  @!P0 STG.E.128 desc[UR10][R20.64+0x5100], RZ ;  /* 0x005100ff14008986 */ /* 0x0003e4000c101d0a */
.L_x_7626:
[----:B------:R-:W-:Y:S05]  /*0d20*/  BSYNC B0 ;  /* 0x0000000000007941 */ /* 0x000fea0003800000 */
.L_x_7625:
[----:B------:R-:W-:Y:S04]  /*0d30*/  BSSY B0, `(.L_x_7627) ;  /* 0x0000007000007945 */ /* 0x000fe80003800000 */
[----:B------:R-:W-:Y:S05]  /*0d40*/  @P4 BRA `(.L_x_7628) ;  /* 0x0000000000144947 */ /* 0x000fea0003800000 */
[----:B------:R-:W-:Y:S02]  /*0d50*/  ULDC UR4, c[0x0][0x2d0] ;  /* 0x0000b40000047ab9 */ /* 0x000fe40000000800 */
[----:B------:R-:W-:Y:S02]  /*0d60*/  ISETP.GE.AND P1, PT, R2, UR4, PT ;  /* 0x0000000402007c0c */ /* 0x000fe4000bf26270 */
[----:B------:R-:W-:-:S11]  /*0d70*/  ISETP.GE.AND P0, PT, R6, UR4, PT ;  /* 0x0000000406007c0c */ /* 0x000fd6000bf06270 */
[----:B------:R1:W-:Y:S04]  /*0d80*/  @!P1 STG.E.128 desc[UR10][R20.64+0x6000], RZ ;  /* 0x006000ff14009986 */ /* 0x0003e8000c101d0a */
[----:B------:R1:W-:Y:S02]  /*0d90*/  @!P0 STG.E.128 desc[UR10][R20.64+0x6100], RZ ;  /* 0x006100ff14008986 */ /* 0x0003e4000c101d0a */
.L_x_7628:
[----:B------:R-:W-:Y:S05]  /*0da0*/  BSYNC B0 ;  /* 0x0000000000007941 */ /* 0x000fea0003800000 */
.L_x_7627:
[----:B------:R-:W-:Y:S04]  /*0db0*/  BSSY B0, `(.L_x_7629) ;  /* 0x0000007000007945 */ /* 0x000fe80003800000 */
[----:B------:R-:W-:Y:S05]  /*0dc0*/  @P3 BRA `(.L_x_7630) ;  /* 0x0000000000143947 */ /* 0x000fea0003800000 */
[----:B------:R-:W-:Y:S02]  /*0dd0*/  ULDC UR4, c[0x0][0x2d0] ;  /* 0x0000b40000047ab9 */ /* 0x000fe40000000800 */
[----:B------:R-:W-:Y:S02]  /*0de0*/  ISETP.GE.AND P1, PT, R2, UR4, PT ;  /* 0x0000000402007c0c */ /* 0x000fe4000bf26270 */
[----:B------:R-:W-:-:S11]  /*0df0*/  ISETP.GE.AND P0, PT, R6, UR4, PT ;  /* 0x0000000406007c0c */ /* 0x000fd6000bf06270 */
[----:B------:R1:W-:Y:S04]  /*0e00*/  @!P1 STG.E.128 desc[UR10][R20.64+0x7000], RZ ;  /* 0x007000ff14009986 */ /* 0x0003e8000c101d0a */
[----:B------:R1:W-:Y:S02]  /*0e10*/  @!P0 STG.E.128 desc[UR10][R20.64+0x7100], RZ ;  /* 0x007100ff14008986 */ /* 0x0003e4000c101d0a */
.L_x_7630:
[----:B------:R-:W-:Y:S05]  /*0e20*/  BSYNC B0 ;  /* 0x0000000000007941 */ /* 0x000fea0003800000 */
.L_x_7629:
        /* <DEDUP_REMOVED lines=29> */
.L_x_7614:
        /* <DEDUP_REMOVED lines=24> */
.L_x_7631:
        /* <DEDUP_REMOVED lines=31> */
[----:B-1----:R-:W-:Y:S01]  /*1370*/  IABS R2, R7 ;  /* 0x0000000700027213 */ /* 0x002fe20000000000 */
[----:B------:R-:W-:-:S03]  /*1380*/  IMAD.MOV R12, RZ, RZ, -R11 ;  /* 0x000000ffff0c7224 */ /* 0x000fc600078e0a0b */
[----:B------:R-:W1:Y:S01]  /*1390*/  I2F.RP R5, R2 ;  /* 0x0000000200057306 */ /* 0x000e620000209400 */
[----:B------:R-:W-:-:S07]  /*13a0*/  IMAD R13, R14, R12, R13 ;  /* 0x0000000c0e0d7224 */ /* 0x000fce00078e020d */
[----:B-1----:R-:W1:Y:S01]  /*13b0*/  MUFU.RCP R8, R5 ;  /* 0x0000000500087308 */ /* 0x002e620000001000 */
[----:B---3--:R-:W-:Y:S02]  /*13c0*/  SHF.R.S32.HI R17, RZ, 0x1f, R13 ;  /* 0x0000001fff117819 */ /* 0x008fe4000001140d */
[----:B-1----:R-:W-:-:S05]  /*13d0*/  IADD3 R8, R8, 0xffffffe, RZ ;  /* 0x0ffffffe08087810 */ /* 0x002fca0007ffe0ff */
        /* <DEDUP_REMOVED lines=18> */
[----:B------:R-:W3:Y:S05]  /*1500*/  LDC.64 R2, c[0x0][0x238] ;  /* 0x00008e00ff027b82 */ /* 0x000eea0000000a00 */
[----:B------:R-:W-:-:S06]  /*1510*/  @P3 IADD3 R24, R24, 0x1, RZ ;  /* 0x0000000118183810 */ /* 0x000fcc0007ffe0ff */
[----:B------:R-:W-:Y:S01]  /*1520*/  @!P1 IMAD.MOV R24, RZ, RZ, -R24 ;  /* 0x000000ffff189224 */ /* 0x000fe200078e0a18 */
[----:B------:R-:W-:-:S04]  /*1530*/  @!P2 LOP3.LUT R24, RZ, R7, RZ, 0x33, !PT ;  /* 0x00000007ff18a212 */ /* 0x000fc800078e33ff */
[----:B------:R-:W-:Y:S02]  /*1540*/  SHF.R.S32.HI R7, RZ, 0x1f, R24 ;  /* 0x0000001fff077819 */ /* 0x000fe40000011418 */
[----:B----4-:R-:W-:Y:S01]  /*1550*/  SHF.R.S32.HI R9, RZ, 0x1f, R0 ;  /* 0x0000001fff097819 */ /* 0x010fe20000011400 */
[----:B-1----:R-:W-:-:S04]  /*1560*/  IMAD.WIDE.U32 R14, R0, R4, RZ ;  /* 0x00000004000e7225 */ /* 0x002fc800078e00ff */
[----:B------:R-:W-:Y:S02]  /*1570*/  IMAD R8, R9, R4, RZ ;  /* 0x0000000409087224 */ /* 0x000fe400078e02ff */
[----:B--2---:R-:W-:Y:S02]  /*1580*/  IMAD R4, R17, R112, RZ ;  /* 0x0000007011047224 */ /* 0x004fe400078e02ff */
[----:B------:R-:W-:Y:S02]  /*1590*/  IMAD R5, R0, R5, R8 ;  /* 0x0000000500057224 */ /* 0x000fe400078e0208 */
[----:B------:R-:W-:Y:S02]  /*15a0*/  IMAD R4, R13, R113, R4 ;  /* 0x000000710d047224 */ /* 0x000fe400078e0204 */
[----:B---3--:R-:W-:Y:S01]  /*15b0*/  IMAD R9, R9, R2, RZ ;  /* 0x0000000209097224 */ /* 0x008fe200078e02ff */
        /* <DEDUP_REMOVED lines=11> */
.L_x_7632:
        /* <DEDUP_REMOVED lines=20> */
[----:B--2---:R-:W-:Y:S01]  /*17b0*/  @P4 IMAD R9, R14, R113, RZ ;  /* 0x000000710e094224 */ /* 0x004fe200078e02ff */
[----:B------:R-:W-:Y:S01]  /*17c0*/  IADD3 R2, -R24, RZ, RZ ;  /* 0x000000ff18027210 */ /* 0x000fe20007ffe1ff */
[----:B------:R-:W-:-:S04]  /*17d0*/  @P4 IMAD.WIDE.U32 R14, R14, R112, RZ ;  /* 0x000000700e0e4225 */ /* 0x000fc800078e00ff */
[----:B------:R-:W-:Y:S02]  /*17e0*/  IMAD R2, R3, R2, R4 ;  /* 0x0000000203027224 */ /* 0x000fe400078e0204 */
[----:B------:R-:W1:Y:S01]  /*17f0*/  @P4 LDC.64 R4, c[0x0][0x250] ;  /* 0x00009400ff044b82 */ /* 0x000e620000000a00 */
[----:B------:R-:W-:Y:S02]  /*1800*/  @P4 IMAD.IADD R9, R15, 0x1, R9 ;  /* 0x000000010f094824 */ /* 0x000fe400078e0209 */
[----:B------:R-:W-:-:S13]  /*1810*/  ISETP.GT.U32.AND P1, PT, R3, R2, PT ;  /* 0x000000020300720c */ /* 0x000fda0003f24070 */
[----:B------:R-:W-:Y:S02]  /*1820*/  @!P1 IMAD.IADD R2, R2, 0x1, -R3 ;  /* 0x0000000102029824 */ /* 0x000fe400078e0a03 */
[----:B------:R-:W-:Y:S01]  /*1830*/  @!P1 VIADD R24, R24, 0x1 ;  /* 0x0000000118189836 */ /* 0x000fe20000000000 */
[----:B------:R-:W-:Y:S02]  /*1840*/  ISETP.NE.AND P1, PT, R7, RZ, PT ;  /* 0x000000ff0700720c */ /* 0x000fe40003f25270 */
[----:B------:R-:W-:Y:S02]  /*1850*/  ISETP.GE.U32.AND P3, PT, R2, R3, PT ;  /* 0x000000030200720c */ /* 0x000fe40003f66070 */
[----:B------:R-:W2:Y:S11]  /*1860*/  LDC.64 R2, c[0x0][0x260] ;  /* 0x00009800ff027b82 */ /* 0x000eb60000000a00 */
[----:B------:R-:W-:-:S04]  /*1870*/  @P3 IADD3 R24, R24, 0x1, RZ ;  /* 0x0000000118183810 */ /* 0x000fc80007ffe0ff */
[----:B------:R-:W-:Y:S01]  /*1880*/  @!P2 IADD3 R24, -R24, RZ, RZ ;  /* 0x000000ff1818a210 */ /* 0x000fe20007ffe1ff */
        /* <DEDUP_REMOVED lines=10> */
[C---:B------:R-:W-:Y:S02]  /*1930*/  IMAD R9, R0.reuse, R9, R14 ;  /* 0x0000000900097224 */ /* 0x040fe400078e020e */
[----:B------:R-:W-:-:S05]  /*1940*/  IMAD.WIDE.U32 R14, R0, R8, R26 ;  /* 0x00000008000e7225 */ /* 0x000fca00078e001a */
[----:B------:R-:W-:-:S07]  /*1950*/  IADD3 R9, R15, R9, RZ ;  /* 0x000000090f097210 */ /* 0x000fce0007ffe0ff */
.L_x_7634:
[----:B------:R-:W-:Y:S01]  /*1960*/  MOV R15, R9 ;  /* 0x00000009000f7202 */ /* 0x000fe20000000f00 */
[----:B------:R-:W-:Y:S01]  /*1970*/  IMAD R8, R17, R112, RZ ;  /* 0x0000007011087224 */ /* 0x000fe200078e02ff */
[----:B------:R-:W-:Y:S02]  /*1980*/  @!P1 LOP3.LUT R24, RZ, R7, RZ, 0x33, !PT ;  /* 0x00000007ff189212 */ /* 0x000fe400078e33ff */
[----:B------:R-:W-:Y:S01]  /*1990*/  @P4 IADD3 R12, R11, R12, RZ ;  /* 0x0000000c0b0c4210 */ /* 0x000fe20007ffe0ff */
[----:B------:R-:W-:Y:S01]  /*19a0*/  IMAD.WIDE.U32 R14, R112, R13, R14 ;  /* 0x0000000d700e7225 */ /* 0x000fe200078e000e */
[----:B------:R-:W-:-:S03]  /*19b0*/  SHF.R.S32.HI R7, RZ, 0x1f, R24 ;  /* 0x0000001fff077819 */ /* 0x000fc60000011418 */
[----:B------:R-:W-:Y:S02]  /*19c0*/  IMAD R8, R113, R13, R8 ;  /* 0x0000000d71087224 */ /* 0x000fe400078e0208 */
[----:B-1----:R-:W-:-:S03]  /*19d0*/  @P4 IMAD.WIDE.U32 R32, R12, R4, RZ ;  /* 0x000000040c204225 */ /* 0x002fc600078e00ff */
[----:B------:R-:W-:Y:S01]  /*19e0*/  IADD3 R15, R15, R8, RZ ;  /* 0x000000080f0f7210 */ /* 0x000fe20007ffe0ff */
[-C--:B--2---:R-:W-:Y:S02]  /*19f0*/  IMAD R8, R7, R2.reuse, RZ ;  /* 0x0000000207087224 */ /* 0x084fe400078e02ff */
[----:B------:R-:W-:Y:S02]  /*1a00*/  @P4 IMAD R28, R12, R5, R33 ;  /* 0x000000050c1c4224 */ /* 0x000fe400078e0221 */
[----:B------:R-:W-:-:S04]  /*1a10*/  IMAD.WIDE.U32 R26, R24, R2, R14 ;  /* 0x00000002181a7225 */ /* 0x000fc800078e000e */
[----:B------:R-:W-:-:S05]  /*1a20*/  IMAD R3, R24, R3, R8 ;  /* 0x0000000318037224 */ /* 0x000fca00078e0208 */
        /* <DEDUP_REMOVED lines=14> */
.L_x_7633:
        /* <DEDUP_REMOVED lines=14> */
[CC--:B------:R-:W-:Y:S01]  /*1bf0*/  ISETP.GE.AND P6, PT, R22.reuse, R151.reuse, PT ;  /* 0x000000971600720c */ /* 0x0c0fe20003fc6270 */
[----:B------:R-:W-:Y:S01]  /*1c00*/  IMAD.SHL.U32 R25, R22, 0x40, RZ ;  /* 0x0000004016197824 */ /* 0x000fe200078e00ff */
[----:B------:R-:W-:Y:S01]  /*1c10*/  SHF.R.S32.HI R23, RZ, 0x1f, R22 ;  /* 0x0000001fff177819 */ /* 0x000fe20000011416 */
[----:B-----5:R-:W-:Y:S01]  /*1c20*/  IMAD.IADD R0, R90, 0x1, -R19 ;  /* 0x000000015a007824 */ /* 0x020fe200078e0a13 */
[----:B------:R-:W-:Y:S01]  /*1c30*/  LOP3.LUT R19, R12, 0xfffffff0, RZ, 0xc0, !PT ;  /* 0xfffffff00c137812 */ /* 0x000fe200078ec0ff */
[----:B------:R-:W-:Y:S01]  /*1c40*/  VIADD R11, R22, 0x10 ;  /* 0x00000010160b7836 */ /* 0x000fe20000000000 */
[----:B------:R-:W-:Y:S01]  /*1c50*/  LOP3.LUT R25, R25, 0x1c0, RZ, 0xc0, !PT ;  /* 0x000001c019197812 */ /* 0x000fe200078ec0ff */
[----:B------:R-:W3:Y:S01]  /*1c60*/  @!P1 LDC.64 R4, c[0x0][0x228] ;  /* 0x00008a00ff049b82 */ /* 0x000ee20000000a00 */
[----:B------:R-:W-:Y:S01]  /*1c70*/  IMAD.SHL.U32 R160, R0, 0x8, RZ ;  /* 0x0000000800a07824 */ /* 0x000fe200078e00ff */
[----:B------:R-:W-:Y:S01]  /*1c80*/  BSSY B0, `(.L_x_7635) ;  /* 0x000004b000007945 */ /* 0x000fe20003800000 */
[----:B------:R-:W-:Y:S01]  /*1c90*/  IMAD.IADD R14, R90, 0x1, -R19 ;  /* 0x000000015a0e7824 */ /* 0x000fe200078e0a13 */
[----:B------:R-:W-:Y:S01]  /*1ca0*/  SHF.R.U32.HI R158, RZ, 0x3, R25 ;  /* 0x00000003ff9e7819 */ /* 0x000fe20000011619 */
[----:B------:R-:W-:Y:S01]  /*1cb0*/  IMAD R7, R7, UR6, RZ ;  /* 0x0000000607077c24 */ /* 0x000fe2000f8e02ff */
[----:B------:R-:W-:Y:S01]  /*1cc0*/  LOP3.LUT R19, R25, 0x38, R160, 0xf8, !PT ;  /* 0x0000003819137812 */ /* 0x000fe200078ef8a0 */
[----:B------:R-:W-:Y:S01]  /*1cd0*/  IMAD.WIDE R30, R31, 0x40, R22 ;  /* 0x000000401f1e7825 */ /* 0x000fe200078e0216 */
[----:B------:R-:W-:-:S02]  /*1ce0*/  ISETP.GE.AND P5, PT, R11, R151, PT ;  /* 0x000000970b00720c */ /* 0x000fc40003fa6270 */
[----:B------:R-:W-:Y:S01]  /*1cf0*/  LOP3.LUT R158, R19, R158, RZ, 0x3c, !PT ;  /* 0x0000009e139e7212 */ /* 0x000fe200078e3cff */
[----:B------:R-:W-:Y:S01]  /*1d00*/  VIADD R29, R22, 0x20 ;  /* 0x00000020161d7836 */ /* 0x000fe20000000000 */
[CC--:B------:R-:W-:Y:S01]  /*1d10*/  ISETP.GE.AND P4, PT, R11.reuse, R16.reuse, PT ;  /* 0x000000100b00720c */ /* 0x0c0fe20003f86270 */
[----:B------:R-:W-:Y:S01]  /*1d20*/  VIADD R159, R160, 0x40 ;  /* 0x00000040a09f7836 */ /* 0x000fe20000000000 */
[----:B------:R-:W-:Y:S01]  /*1d30*/  ISETP.GE.AND P3, PT, R11, R16, PT ;  /* 0x000000100b00720c */ /* 0x000fe20003f66270 */
[C---:B--2---:R-:W-:Y:S01]  /*1d40*/  @P1 IMAD.WIDE.U32 R34, R10.reuse, R8, RZ ;  /* 0x000000080a221225 */ /* 0x044fe200078e00ff */
[----:B------:R-:W-:Y:S02]  /*1d50*/  SHF.R.S32.HI R19, RZ, 0x1f, R14 ;  /* 0x0000001fff137819 */ /* 0x000fe4000001140e */
[----:B------:R-:W-:Y:S01]  /*1d60*/  @!P1 SHF.R.S32.HI R11, RZ, 0x1f, R161 ;  /* 0x0000001fff0b9819 */ /* 0x000fe200000114a1 */
[----:B------:R-:W-:Y:S01]  /*1d70*/  @P1 IMAD R10, R10, R9, R35 ;  /* 0x000000090a0a1224 */ /* 0x000fe200078e0223 */
[----:B------:R-:W-:-:S02]  /*1d80*/  LEA.HI R9, R15, R90, RZ, 0x6 ;  /* 0x0000005a0f097211 */ /* 0x000fc400078f30ff */
[----:B------:R-:W-:Y:S01]  /*1d90*/  LEA.HI R2, R19, R14, RZ, 0x3 ;  /* 0x0000000e13027211 */ /* 0x000fe200078f18ff */
[-C--:B---3--:R-:W-:Y:S01]  /*1da0*/  @!P1 IMAD R8, R11, R4.reuse, RZ ;  /* 0x000000040b089224 */ /* 0x088fe200078e02ff */
[----:B------:R-:W-:Y:S01]  /*1db0*/  SHF.R.S32.HI R33, RZ, 0x1f, R160 ;  /* 0x0000001fff217819 */ /* 0x000fe200000114a0 */
[----:B------:R-:W-:Y:S01]  /*1dc0*/  @!P1 IMAD.WIDE.U32 R36, R161, R4, RZ ;  /* 0x00000004a1249225 */ /* 0x000fe200078e00ff */
[----:B------:R-:W-:-:S03]  /*1dd0*/  SHF.R.S32.HI R19, RZ, 0x1f, R18 ;  /* 0x0000001fff137819 */ /* 0x000fc60000011412 */
[----:B------:R-:W-:Y:S01]  /*1de0*/  IMAD.SHL.U32 R11, R9, 0x8, RZ ;  /* 0x00000008090b7824 */ /* 0x000fe200078e00ff */
[----:B------:R-:W-:Y:S01]  /*1df0*/  LOP3.LUT R9, R2, 0xfffffff8, RZ, 0xc0, !PT ;  /* 0xfffffff802097812 */ /* 0x000fe200078ec0ff */
[----:B------:R-:W-:Y:S02]  /*1e00*/  @!P1 IMAD R5, R161, R5, R8 ;  /* 0x00000005a1059224 */ /* 0x000fe400078e0208 */
[----:B------:R-:W-:Y:S01]  /*1e10*/  @!P1 IMAD.MOV.U32 R34, RZ, RZ, R36 ;  /* 0x000000ffff229224 */ /* 0x000fe200078e0024 */
[----:B------:R-:W-:Y:S01]  /*1e20*/  IADD3 R14, R14, -R9, RZ ;  /* 0x800000090e0e7210 */ /* 0x000fe20007ffe0ff */
[----:B------:R-:W-:Y:S01]  /*1e30*/  @!P1 IMAD.IADD R10, R37, 0x1, R5 ;  /* 0x00000001250a9824 */ /* 0x000fe200078e0205 */
[----:B------:R-:W2:Y:S01]  /*1e40*/  LDC.64 R8, c[0x0][0x3c8] ;  /* 0x0000f200ff087b82 */ /* 0x000ea20000000a00 */
[C---:B------:R-:W-:Y:S01]  /*1e50*/  IADD3 R36, P2, R160.reuse, R32, RZ ;  /* 0x00000020a0247210 */ /* 0x040fe20007f5e0ff */
[----:B------:R-:W-:Y:S01]  /*1e60*/  IMAD R39, R19, UR4, RZ ;  /* 0x0000000413277c24 */ /* 0x000fe2000f8e02ff */
[----:B------:R-:W-:Y:S01]  /*1e70*/  IADD3 R34, P1, R160, R34, RZ ;  /* 0x00000022a0227210 */ /* 0x000fe20007f3e0ff */
[----:B------:R-:W-:Y:S01]  /*1e80*/  IMAD R4, R24, UR7, R7 ;  /* 0x0000000718047c24 */ /* 0x000fe2000f8e0207 */
[----:B------:R-:W-:Y:S01]  /*1e90*/  LOP3.LUT R158, R158, 0xfffffe00, R11, 0xf8, !PT ;  /* 0xfffffe009e9e7812 */ /* 0x000fe200078ef80b */
[C---:B------:R-:W-:Y:S01]  /*1ea0*/  IMAD.X R37, R33.reuse, 0x1, R28, P2 ;  /* 0x0000000121257824 */ /* 0x040fe200010e061c */
[----:B------:R-:W-:Y:S01]  /*1eb0*/  MOV R5, 0x20 ;  /* 0x0000002000057802 */ /* 0x000fe20000000f00 */
[----:B------:R-:W-:Y:S01]  /*1ec0*/  IMAD.X R35, R33, 0x1, R10, P1 ;  /* 0x0000000121237824 */ /* 0x000fe200008e060a */
[----:B------:R-:W-:Y:S01]  /*1ed0*/  R2P PR, R14, 0x6 ;  /* 0x000000060e007804 */ /* 0x000fe20000000000 */
[----:B------:R-:W-:-:S02]  /*1ee0*/  IMAD.MOV.U32 R7, RZ, RZ, 0x10 ;  /* 0x00000010ff077424 */ /* 0x000fc400078e00ff */
[C---:B------:R-:W-:Y:S01]  /*1ef0*/  IMAD.WIDE.U32 R34, R18.reuse, UR4, R34 ;  /* 0x0000000412227c25 */ /* 0x040fe2000f8e0022 */
[----:B------:R-:W-:Y:S01]  /*1f00*/  UMOV UR4, 0x400 ;  /* 0x0000040000047882 */ /* 0x000fe20000000000 */
[----:B------:R-:W-:Y:S01]  /*1f10*/  SEL R5, R5, 0xffffffe0, !P2 ;  /* 0xffffffe005057807 */ /* 0x000fe20005000000 */
[----:B-1----:R-:W-:Y:S01]  /*1f20*/  ULEA UR4, UR8, UR4, 0x18 ;  /* 0x0000000408047291 */ /* 0x002fe2000f8ec03f */
[----:B------:R-:W-:Y:S01]  /*1f30*/  IMAD R39, R18, UR5, R39 ;  /* 0x0000000512277c24 */ /* 0x000fe2000f8e0227 */
[----:B------:R-:W-:Y:S01]  /*1f40*/  SEL R7, R7, 0xfffffff0, !P1 ;  /* 0xfffffff007077807 */ /* 0x000fe20004800000 */
[----:B------:R-:W-:-:S03]  /*1f50*/  IMAD.WIDE.U32 R24, R24, UR6, R36 ;  /* 0x0000000618187c25 */ /* 0x000fc6000f8e0024 */
        /* <DEDUP_REMOVED lines=29> */
.L_x_7636:
[----:B------:R-:W-:Y:S05]  /*2130*/  BSYNC B0 ;  /* 0x0000000000007941 */ /* 0x000fea0003800000 */
.L_x_7635:
        /* <DEDUP_REMOVED lines=33> */
.L_x_7638:
[----:B------:R-:W-:Y:S05]  /*2350*/  BSYNC B0 ;  /* 0x0000000000007941 */ /* 0x000fea0003800000 */
.L_x_7637:
        /* <DEDUP_REMOVED lines=35> */
.L_x_7640:
[----:B------:R-:W-:Y:S05]  /*2590*/  BSYNC B0 ;  /* 0x0000000000007941 */ /* 0x000fea0003800000 */
.L_x_7639:
        /* <DEDUP_REMOVED lines=31> */
.L_x_7642:
[----:B------:R-:W-:Y:S05]  /*2790*/  BSYNC B0 ;  /* 0x0000000000007941 */ /* 0x000fea0003800000 */
.L_x_7641:
        /* <DEDUP_REMOVED lines=30> */
.L_x_7644:
[----:B------:R-:W-:Y:S05]  /*2980*/  BSYNC B0 ;  /* 0x0000000000007941 */ /* 0x000fea0003800000 */
.L_x_7643:
        /* <DEDUP_REMOVED lines=24> */
.L_x_7646:
[----:B------:R-:W-:Y:S05]  /*2b10*/  BSYNC B0 ;  /* 0x0000000000007941 */ /* 0x000fea0003800000 */
.L_x_7645:
        /* <DEDUP_REMOVED lines=25> */
.L_x_7648:
[----:B------:R-:W-:Y:S05]  /*2cb0*/  BSYNC B0 ;  /* 0x0000000000007941 */ /* 0x000fea0003800000 */
.L_x_7647:
[----:B------:R-:W-:Y:S01]  /*2cc0*/  ISETP.GE.AND P1, PT, R27, R16, PT ;  /* 0x000000101b00720c */ /* 0x000fe20003f26270 */
[----:B------:R-:W-:Y:S01]  /*2cd0*/  BSSY B0, `(.L_x_7649) ;  /* 0x000001c000007945 */ /* 0x000fe20003800000 */
[----:B------:R-:W-:Y:S02]  /*2ce0*/  IADD3 R20, P5, R22, R13, RZ ;  /* 0x0000000d16147210 */ /* 0x000fe40007fbe0ff */
[----:B------:R-:W-:-:S09]  /*2cf0*/  SHF.R.S32.HI R26, RZ, 0x4, R12 ;  /* 0x00000004ff1a7819 */ /* 0x000fd2000001140c */
[----:B------:R-:W-:Y:S05]  /*2d00*/  @P1 BRA `(.L_x_7650) ;  /* 0x0000000000601947 */ /* 0x000fea0003800000 */
[----:B------:R-:W-:Y:S01]  /*2d10*/  ULDC UR5, c[0x0][0x2d0] ;  /* 0x0000b40000057ab9 */ /* 0x000fe20000000800 */
[----:B-1-3--:R-:W-:Y:S01]  /*2d20*/  IMAD.MOV.U32 R30, RZ, RZ, R121 ;  /* 0x000000ffff1e7224 */ /* 0x00afe200078e0079 */
[----:B------:R-:W-:Y:S01]  /*2d30*/  ISETP.GE.AND P4, PT, R160, UR5, PT ;  /* 0x00000005a0007c0c */ /* 0x000fe2000bf86270 */
[----:B------:R-:W-:Y:S01]  /*2d40*/  IMAD.MOV.U32 R31, RZ, RZ, R120 ;  /* 0x000000ffff1f7224 */ /* 0x000fe200078e0078 */
[----:B------:R-:W-:Y:S01]  /*2d50*/  ISETP.GE.AND P2, PT, R159, UR5, PT ;  /* 0x000000059f007c0c */ /* 0x000fe2000bf46270 */
[----:B------:R-:W-:Y:S02]  /*2d60*/  IMAD R28, R113, 0x30, RZ ;  /* 0x00000030711c7824 */ /* 0x000fe400078e02ff */
[----:B------:R-:W-:-:S04]  /*2d70*/  IMAD.WIDE.U32 R30, R112, 0x30, R30 ;  /* 0x00000030701e7825 */ /* 0x000fc800078e001e */
[----:B------:R-:W-:-:S04]  /*2d80*/  IMAD.IADD R28, R31, 0x1, R28 ;  /* 0x000000011f1c7824 */ /* 0x000fc800078e021c */
[----:B------:R-:W1:Y:S01]  /*2d90*/  @!P4 LDC.64 R12, c[0x0][0x218] ;  /* 0x00008600ff0ccb82 */ /* 0x000e620000000a00 */
[----:B------:R3:W-:Y:S07]  /*2da0*/  @P4 STS.128 [R158+0x5800], RZ ;  /* 0x005800ff9e004388 */ /* 0x0007ee0000000c00 */
[----:B----4-:R-:W4:Y:S01]  /*2db0*/  @!P2 LDC.64 R10, c[0x0][0x218] ;  /* 0x00008600ff0aab82 */ /* 0x010f220000000a00 */
[----:B-1----:R-:W-:-:S04]  /*2dc0*/  @!P4 LEA R12, P1, R30, R12, 0x1 ;  /* 0x0000000c1e0cc211 */ /* 0x002fc800078208ff */
[C---:B------:R-:W-:Y:S02]  /*2dd0*/  @!P4 LEA.HI.X R13, R30.reuse, R13, R28, 0x1, P1 ;  /* 0x0000000d1e0dc211 */ /* 0x040fe400008f0c1c */
[----:B----4-:R-:W-:-:S03]  /*2de0*/  @!P2 LEA R10, P1, R30, R10, 0x1 ;  /* 0x0000000a1e0aa211 */ /* 0x010fc600078208ff */
        /* <DEDUP_REMOVED lines=9> */
[----:B------:R3:W-:Y:S02]  /*2e80*/  @!P2 LDGSTS.E.BYPASS.LTC128B.128 [R158+0x7800], desc[UR10][R10.64+0x80] ;  /* 0x078000800a9eafae */ /* 0x0007e4000b901d4a */
.L_x_7650:
[----:B------:R-:W-:Y:S05]  /*2e90*/  BSYNC B0 ;  /* 0x0000000000007941 */ /* 0x000fea0003800000 */
.L_x_7649:
[----:B------:R-:W0:Y:S01]  /*2ea0*/  LDGDEPBAR ;  /* 0x00000000000079af */ /* 0x000e220000000000 */
[----:B-1-34-:R-:W-:Y:S01]  /*2eb0*/  SHF.R.S32.HI R10, RZ, 0x1f, R161 ;  /* 0x0000001fff0a7819 */ /* 0x01afe200000114a1 */
[----:B------:R-:W-:Y:S01]  /*2ec0*/  ULDC.64 UR6, c[0x0][0x3d0] ;  /* 0x0000f40000067ab9 */ /* 0x000fe20000000a00 */
[----:B------:R-:W-:Y:S01]  /*2ed0*/  IMAD.SHL.U32 R89, R2, 0x40, RZ ;  /* 0x0000004002597824 */ /* 0x000fe200078e00ff */
[----:B------:R-:W1:Y:S01]  /*2ee0*/  LDC.64 R114, c[0x0][0x250] ;  /* 0x00009400ff727b82 */ /* 0x000e620000000a00 */
[----:B------:R-:W-:Y:S01]  /*2ef0*/  IMAD.WIDE.U32 R18, R161, UR6, R18 ;  /* 0x00000006a1127c25 */ /* 0x000fe2000f8e0012 */
[----:B------:R-:W-:Y:S01]  /*2f00*/  ISETP.GE.AND P2, PT, R22, R16, PT ;  /* 0x000000101600720c */ /* 0x000fe20003f46270 */
[----:B------:R-:W-:Y:S01]  /*2f10*/  ULDC UR5, c[0x0][0x2e8] ;  /* 0x0000ba0000057ab9 */ /* 0x000fe20000000800 */
[----:B------:R-:W-:Y:S01]  /*2f20*/  LEA.HI R13, R26, R26, RZ, 0x1 ;  /* 0x0000001a1a0d7211 */ /* 0x000fe200078f08ff */
[----:B------:R-:W-:Y:S01]  /*2f30*/  IMAD R10, R10, UR6, RZ ;  /* 0x000000060a0a7c24 */ /* 0x000fe2000f8e02ff */
[----:B--2---:R-:W-:Y:S01]  /*2f40*/  LEA R8, P4, R18, R8, 0x2 ;  /* 0x0000000812087211 */ /* 0x004fe200078810ff */
[----:B------:R-:W-:Y:S01]  /*2f50*/  IMAD.SHL.U32 R11, R0, 0x40, RZ ;  /* 0x00000040000b7824 */ /* 0x000fe200078e00ff */
[----:B------:R-:W-:Y:S01]  /*2f60*/  LOP3.LUT R13, R13, 0xfffffffe, RZ, 0xc0, !PT ;  /* 0xfffffffe0d0d7812 */ /* 0x000fe200078ec0ff */
[----:B------:R-:W-:Y:S01]  /*2f70*/  IMAD R10, R161, UR7, R10 ;  /* 0x00000007a10a7c24 */ /* 0x000fe2000f8e020a */
[----:B------:R-:W-:Y:S01]  /*2f80*/  LEA.HI R92, R15, R90, RZ, 0x5 ;  /* 0x0000005a0f5c7211 */ /* 0x000fe200078f28ff */
[----:B------:R-:W-:Y:S01]  /*2f90*/  IMAD.SHL.U32 R12, R22, 0x8, RZ ;  /* 0x00000008160c7824 */ /* 0x000fe200078e00ff */
[----:B------:R-:W-:Y:S01]  /*2fa0*/  LOP3.LUT R11, R11, 0x1c0, RZ, 0xc0, !PT ;  /* 0x000001c00b0b7812 */ /* 0x000fe200078ec0ff */
[----:B------:R-:W-:Y:S01]  /*2fb0*/  IMAD.IADD R10, R19, 0x1, R10 ;  /* 0x00000001130a7824 */ /* 0x000fe200078e020a */
[----:B------:R-:W-:Y:S01]  /*2fc0*/  SHF.R.S32.HI R88, RZ, 0x5, R92 ;  /* 0x00000005ff587819 */ /* 0x000fe2000001145c */
[----:B------:R-:W-:Y:S01]  /*2fd0*/  IMAD.IADD R26, R26, 0x1, -R13 ;  /* 0x000000011a1a7824 */ /* 0x000fe200078e0a0d */
[----:B------:R-:W-:Y:S01]  /*2fe0*/  LOP3.LUT R12, R11, 0x8, R12, 0xf8, !PT ;  /* 0x000000080b0c7812 */ /* 0x000fe200078ef80c */
[----:B------:R-:W-:Y:S01]  /*2ff0*/  IMAD.SHL.U32 R14, R14, 0x40, RZ ;  /* 0x000000400e0e7824 */ /* 0x000fe200078e00ff */
[----:B------:R-:W-:Y:S01]  /*3000*/  LEA.HI.X R9, R18, R9, R10, 0x2, P4 ;  /* 0x0000000912097211 */ /* 0x000fe200020f140a */
[----:B------:R-:W-:Y:S01]  /*3010*/  IMAD.X R17, R23, 0x1, R17, P5 ;  /* 0x0000000117117824 */ /* 0x000fe200028e0611 */
[----:B------:R-:W-:-:S04]  /*3020*/  DEPBAR.LE SB0, 0x0 ;  /* 0x000080000000791a */ /* 0x000fc80000000000 */
[----:B------:R2:W5:Y:S01]  /*3030*/  LDG.E R2, desc[UR10][R8.64] ;  /* 0x0000000a08027981 */ /* 0x000562000c1e1900 */
[----:B------:R-:W-:Y:S01]  /*3040*/  SHF.R.U32.HI R11, RZ, 0x3, R11 ;  /* 0x00000003ff0b7819 */ /* 0x000fe2000001160b */
[----:B------:R-:W-:Y:S01]  /*3050*/  IMAD.IADD R25, R25, 0x1, R4 ;  /* 0x0000000119197824 */ /* 0x000fe200078e0204 */
[----:B------:R-:W-:Y:S01]  /*3060*/  LOP3.LUT R89, R89, 0xfffffe00, RZ, 0xc0, !PT ;  /* 0xfffffe0059597812 */ /* 0x000fe200078ec0ff */
[----:B------:R-:W-:Y:S01]  /*3070*/  BAR.SYNC.DEFER_BLOCKING 0x0 ;  /* 0x0000000000007b1d */ /* 0x000fe20000010000 */
[----:B------:R-:W-:Y:S01]  /*3080*/  LOP3.LUT R11, R12, R11, RZ, 0x3c, !PT ;  /* 0x0000000b0c0b7212 */ /* 0x000fe200078e3cff */
[----:B-1----:R-:W-:Y:S01]  /*3090*/  IMAD.WIDE.U32 R22, R20, R114, R24 ;  /* 0x0000007214167225 */ /* 0x002fe200078e0018 */
[----:B------:R-:W-:-:S03]  /*30a0*/  ISETP.GE.AND P1, PT, R27, R16, PT ;  /* 0x000000101b00720c */ /* 0x000fc60003f26270 */
[----:B------:R-:W-:Y:S01]  /*30b0*/  IMAD R149, R26, 0x200, R11 ;  /* 0x000002001a957824 */ /* 0x000fe200078e020b */
[----:B------:R-:W-:Y:S01]  /*30c0*/  LOP3.LUT R11, R14, 0x1c0, RZ, 0xc0, !PT ;  /* 0x000001c00e0b7812 */ /* 0x000fe200078ec0ff */
[----:B------:R-:W-:Y:S01]  /*30d0*/  IMAD.SHL.U32 R26, R26, 0x8, RZ ;  /* 0x000000081a1a7824 */ /* 0x000fe200078e00ff */
[----:B------:R-:W-:Y:S02]  /*30e0*/  ULDC.64 UR6, c[0x0][0x220] ;  /* 0x0000880000067ab9 */ /* 0x000fe40000000a00 */
[----:B------:R-:W-:Y:S02]  /*30f0*/  SHF.R.U32.HI R13, RZ, 0x3, R11 ;  /* 0x00000003ff0d7819 */ /* 0x000fe4000001160b */
[----:B------:R-:W-:Y:S01]  /*3100*/  LOP3.LUT R4, R11, 0x8, R26, 0xf8, !PT ;  /* 0x000000080b047812 */ /* 0x000fe200078ef81a */
[----:B------:R-:W-:-:S03]  /*3110*/  IMAD R11, R17, R114, RZ ;  /* 0x00000072110b7224 */ /* 0x000fc600078e02ff */
[----:B------:R-:W-:Y:S01]  /*3120*/  LOP3.LUT R4, R4, R13, RZ, 0x3c, !PT ;  /* 0x0000000d04047212 */ /* 0x000fe200078e3cff */
[----:B------:R-:W-:Y:S02]  /*3130*/  IMAD R11, R20, R115, R11 ;  /* 0x00000073140b7224 */ /* 0x000fe400078e020b */
        /* <DEDUP_REMOVED lines=28> */
.L_x_7652:
[----:B------:R-:W-:Y:S05]  /*3300*/  BSYNC B0 ;  /* 0x0000000000007941 */ /* 0x000fea0003800000 */
.L_x_7651:
        /* <DEDUP_REMOVED lines=22> */
.L_x_7654:
[----:B------:R-:W-:Y:S05]  /*3470*/  BSYNC B0 ;  /* 0x0000000000007941 */ /* 0x000fea0003800000 */
.L_x_7653:
        /* <DEDUP_REMOVED lines=24> */
.L_x_7656:
[----:B------:R-:W-:Y:S05]  /*3600*/  BSYNC B0 ;  /* 0x0000000000007941 */ /* 0x000fea0003800000 */
.L_x_7655:
        /* <DEDUP_REMOVED lines=24> */
.L_x_7658:
[----:B------:R-:W-:Y:S05]  /*3790*/  BSYNC B0 ;  /* 0x0000000000007941 */ /* 0x000fea0003800000 */
.L_x_7657:
[----:B------:R-:W-:Y:S01]  /*37a0*/  LDSM.16.M88.4 R36, [R150] ;  /* 0x000000009624783b */ /* 0x000fe20000000200 */
[----:B------:R-:W-:Y:S01]  /*37b0*/  R2P PR, R0, 0x6 ;  /* 0x0000000600007804 */ /* 0x000fe20000000000 */
[C---:B------:R-:W-:Y:S01]  /*37c0*/  VIADD R0, R149.reuse, 0x4000 ;  /* 0x0000400095007836 */ /* 0x040fe20000000000 */
[----:B------:R-:W-:Y:S01]  /*37d0*/  LOP3.LUT R4, R4, R89, RZ, 0xfc, !PT ;  /* 0x0000005904047212 */ /* 0x000fe200078efcff */
[----:B------:R-:W3:Y:S01]  /*37e0*/  LDSM.16.M88.4 R16, [R149+0x4800] ;  /* 0x004800009510783b */ /* 0x000ee20000000200 */
        /* <DEDUP_REMOVED lines=8> */
[----:B------:R-:W1:Y:S01]  /*3870*/  LDSM.16.M88.4 R80, [R149+0x5800] ;  /* 0x005800009550783b */ /* 0x000e620000000200 */
[----:B------:R-:W-:Y:S02]  /*3880*/  IMAD.MOV.U32 R0, RZ, RZ, 0x40 ;  /* 0x00000040ff007424 */ /* 0x000fe400078e00ff */
[----:B------:R-:W-:Y:S01]  /*3890*/  IMAD.SHL.U32 R166, R90, 0x2, RZ ;  /* 0x000000025aa67824 */ /* 0x000fe200078e00ff */
[----:B------:R-:W-:Y:S01]  /*38a0*/  LDSM.16.M88.4 R72, [R148] ;  /* 0x000000009448783b */ /* 0x000fe20000000200 */
[C---:B------:R-:W-:Y:S01]  /*38b0*/  VIADD R139, R147.reuse, 0x800 ;  /* 0x00000800938b7836 */ /* 0x040fe20000000000 */
[----:B------:R-:W-:Y:S01]  /*38c0*/  SEL R0, R0, 0xffffffc0, !P2 ;  /* 0xffffffc000007807 */ /* 0x000fe20005000000 */
[C---:B------:R-:W-:Y:S01]  /*38d0*/  VIADD R138, R147.reuse, 0x1000 ;  /* 0x00001000938a7836 */ /* 0x040fe20000000000 */
[----:B------:R-:W1:Y:S01]  /*38e0*/  LDSM.16.M88.4 R40, [R147+0x800] ;  /* 0x000800009328783b */ /* 0x000e620000000200 */
[----:B------:R-:W-:Y:S01]  /*38f0*/  LOP3.LUT R166, R166, 0x6, RZ, 0xc0, !PT ;  /* 0x00000006a6a67812 */ /* 0x000fe200078ec0ff */
[----:B------:R-:W-:-:S02]  /*3900*/  VIADD R137, R147, 0x1800 ;  /* 0x0000180093897836 */ /* 0x000fc40000000000 */
[----:B------:R-:W1:Y:S01]  /*3910*/  LDSM.16.M88.4 R52, [R147] ;  /* 0x000000009334783b */ /* 0x000e620000000200 */
[----:B------:R-:W-:Y:S02]  /*3920*/  IMAD.IADD R143, R149, 0x1, R0 ;  /* 0x00000001958f7824 */ /* 0x000fe400078e0200 */
[----:B------:R-:W-:Y:S01]  /*3930*/  IMAD.IADD R136, R0, 0x1, R147 ;  /* 0x0000000100887824 */ /* 0x000fe200078e0293 */
[----:B--2---:R-:W2:Y:S01]  /*3940*/  LDSM.16.M88.4 R8, [R147+0x1000] ;  /* 0x001000009308783b */ /* 0x004ea20000000200 */
[C---:B------:R-:W-:Y:S02]  /*3950*/  VIADD R135, R147.reuse, 0x2000 ;  /* 0x0000200093877836 */ /* 0x040fe40000000000 */
[C---:B------:R-:W-:Y:S01]  /*3960*/  VIADD R134, R147.reuse, 0x2800 ;  /* 0x0000280093867836 */ /* 0x040fe20000000000 */
[----:B------:R-:W2:Y:S01]  /*3970*/  LDSM.16.M88.4 R76, [R147+0x1800] ;  /* 0x00180000934c783b */ /* 0x000ea20000000200 */
[C---:B------:R-:W-:Y:S02]  /*3980*/  VIADD R133, R147.reuse, 0x3000 ;  /* 0x0000300093857836 */ /* 0x040fe40000000000 */
[----:B------:R-:W-:Y:S01]  /*3990*/  VIADD R132, R147, 0x3800 ;  /* 0x0000380093847836 */ /* 0x000fe20000000000 */
[----:B------:R-:W-:Y:S01]  /*39a0*/  LDSM.16.M88.4 R56, [R146] ;  /* 0x000000009238783b */ /* 0x000fe20000000200 */
[C---:B---3--:R-:W-:Y:S03]  /*39b0*/  HMMA.16816.F32.BF16 R24, R36.reuse, R16, RZ ;  /* 0x000000102418723c */ /* 0x048fe600000418ff */
[----:B------:R-:W3:Y:S04]  /*39c0*/  LDSM.16.M88.4 R48, [R143+0x4000] ;  /* 0x004000008f30783b */ /* 0x000ee80000000200 */
[----:B------:R-:W3:Y:S01]  /*39d0*/  LDSM.16.M88.4 R12, [R143+0x5000] ;  /* 0x005000008f0c783b */ /* 0x000ee20000000200 */
[C---:B------:R-:W-:Y:S03]  /*39e0*/  HMMA.16816.F32.BF16 R16, R36.reuse, R18, RZ ;  /* 0x000000122410723c */ /* 0x040fe600000418ff */
[----:B------:R-:W3:Y:S03]  /*39f0*/  LDSM.16.M88.4 R44, [R143+0x4800] ;  /* 0x004800008f2c783b */ /* 0x000ee60000000200 */
[C---:B----4-:R-:W-:Y:S01]  /*3a00*/  HMMA.16816.F32.BF16 R32, R36.reuse, R28, RZ ;  /* 0x0000001c2420723c */ /* 0x050fe200000418ff */
[----:B------:R-:W-:Y:S04]  /*3a10*/  LDSM.16.M88.4 R84, [R136+0x800] ;  /* 0x000800008854783b */ /* 0x000fe80000000200 */
[----:B------:R-:W0:Y:S01]  /*3a20*/  LDGDEPBAR ;  /* 0x00000000000079af */ /* 0x000e220000000000 */
[C---:B-1----:R-:W-:Y:S06]  /*3a30*/  HMMA.16816.F32.BF16 R68, R36.reuse, R64, RZ ;  /* 0x000000402444723c */ /* 0x042fec00000418ff */
[C---:B------:R-:W-:Y:S06]  /*3a40*/  HMMA.16816.F32.BF16 R28, R36.reuse, R30, RZ ;  /* 0x0000001e241c723c */ /* 0x040fec00000418ff */
[C---:B------:R-:W-:Y:S06]  /*3a50*/  HMMA.16816.F32.BF16 R64, R36.reuse, R66, RZ ;  /* 0x000000422440723c */ /* 0x040fec00000418ff */
[C---:B------:R-:W-:Y:S06]  /*3a60*/  HMMA.16816.F32.BF16 R60, R36.reuse, R80, RZ ;  /* 0x00000050243c723c */ /* 0x040fec00000418ff */
[----:B------:R-:W-:Y:S01]  /*3a70*/  HMMA.16816.F32.BF16 R36, R36, R82, RZ ;  /* 0x000000522424723c */ /* 0x000fe200000418ff */
[----:B------:R-:W-:Y:S05]  /*3a80*/  LDSM.16.M88.4 R80, [R148+0x2000] ;  /* 0x002000009450783b */ /* 0x000fea0000000200 */
[C---:B------:R-:W-:Y:S06]  /*3a90*/  HMMA.16816.F32.BF16 R24, R72.reuse, R40, R24 ;  /* 0x000000284818723c */ /* 0x040fec0000041818 */
[C---:B------:R-:W-:Y:S01]  /*3aa0*/  HMMA.16816.F32.BF16 R16, R72.reuse, R42, R16 ;  /* 0x0000002a4810723c */ /* 0x040fe20000041810 */
[----:B------:R-:W1:Y:S05]  /*3ab0*/  LDSM.16.M88.4 R40, [R143+0x5800] ;  /* 0x005800008f28783b */ /* 0x000e6a0000000200 */
[C---:B------:R-:W-:Y:S06]  /*3ac0*/  HMMA.16816.F32.BF16 R32, R72.reuse, R52, R32 ;  /* 0x000000344820723c */ /* 0x040fec0000041820 */
[C---:B--2---:R-:W-:Y:S06]  /*3ad0*/  HMMA.16816.F32.BF16 R68, R72.reuse, R8, R68 ;  /* 0x000000084844723c */ /* 0x044fec0000041844 */
[C---:B------:R-:W-:Y:S01]  /*3ae0*/  HMMA.16816.F32.BF16 R28, R72.reuse, R54, R28 ;  /* 0x00000036481c723c */ /* 0x040fe2000004181c */
[----:B------:R-:W-:Y:S05]  /*3af0*/  LDSM.16.M88.4 R52, [R145] ;  /* 0x000000009134783b */ /* 0x000fea0000000200 */
[C---:B------:R-:W-:Y:S01]  /*3b00*/  HMMA.16816.F32.BF16 R64, R72.reuse, R10, R64 ;  /* 0x0000000a4840723c */ /* 0x040fe20000041840 */
[----:B------:R-:W2:Y:S05]  /*3b10*/  LDSM.16.M88.4 R8, [R136] ;  /* 0x000000008808783b */ /* 0x000eaa0000000200 */
[C---:B------:R-:W-:Y:S06]  /*3b20*/  HMMA.16816.F32.BF16 R60, R72.reuse, R76, R60 ;  /* 0x0000004c483c723c */ /* 0x040fec000004183c */
[----:B------:R-:W-:Y:S01]  /*3b30*/  HMMA.16816.F32.BF16 R36, R72, R78, R36 ;  /* 0x0000004e4824723c */ /* 0x000fe20000041824 */
[----:B------:R-:W4:Y:S04]  /*3b40*/  LDSM.16.M88.4 R76, [R136+0x1000] ;  /* 0x00100000884c783b */ /* 0x000f280000000200 */
[----:B------:R-:W4:Y:S01]  /*3b50*/  LDSM.16.M88.4 R72, [R136+0x1800] ;  /* 0x001800008848783b */ /* 0x000f220000000200 */
[C---:B---3--:R-:W-:Y:S06]  /*3b60*/  HMMA.16816.F32.BF16 R32, R56.reuse, R48, R32 ;  /* 0x000000303820723c */ /* 0x048fec0000041820 */
[C---:B------:R-:W-:Y:S06]  /*3b70*/  HMMA.16816.F32.BF16 R68, R56.reuse, R12, R68 ;  /* 0x0000000c3844723c */ /* 0x040fec0000041844 */
[C---:B------:R-:W-:Y:S01]  /*3b80*/  HMMA.16816.F32.BF16 R28, R56.reuse, R50, R28 ;  /* 0x00000032381c723c */ /* 0x040fe2000004181c */
[----:B------:R-:W-:Y:S05]  /*3b90*/  LDSM.16.M88.4 R48, [R149+0x6000] ;  /* 0x006000009530783b */ /* 0x000fea0000000200 */
[C---:B------:R-:W-:Y:S01]  /*3ba0*/  HMMA.16816.F32.BF16 R64, R56.reuse, R14, R64 ;  /* 0x0000000e3840723c */ /* 0x040fe20000041840 */
[----:B------:R-:W3:Y:S05]  /*3bb0*/  LDSM.16.M88.4 R12, [R150+0x2000] ;  /* 0x00200000960c783b */ /* 0x000eea0000000200 */
[C---:B------:R-:W-:Y:S06]  /*3bc0*/  HMMA.16816.F32.BF16 R24, R56.reuse, R44, R24 ;  /* 0x0000002c3818723c */ /* 0x040fec0000041818 */
[C---:B------:R-:W-:Y:S01]  /*3bd0*/  HMMA.16816.F32.BF16 R16, R56.reuse, R46, R16 ;  /* 0x0000002e3810723c */ /* 0x040fe20000041810 */
[----:B------:R-:W-:Y:S05]  /*3be0*/  LDSM.16.M88.4 R44, [R149+0x6800] ;  /* 0x00680000952c783b */ /* 0x000fea0000000200 */
[C---:B-1----:R-:W-:Y:S06]  /*3bf0*/  HMMA.16816.F32.BF16 R60, R56.reuse, R40, R60 ;  /* 0x00000028383c723c */ /* 0x042fec000004183c */
[----:B------:R-:W-:Y:S01]  /*3c00*/  HMMA.16816.F32.BF16 R56, R56, R42, R36 ;  /* 0x0000002a3838723c */ /* 0x000fe20000041824 */
[----:B------:R-:W1:Y:S04]  /*3c10*/  LDSM.16.M88.4 R40, [R149+0x7000] ;  /* 0x007000009528783b */ /* 0x000e680000000200 */
[----:B------:R-:W1:Y:S01]  /*3c20*/  LDSM.16.M88.4 R36, [R149+0x7800] ;  /* 0x007800009524783b */ /* 0x000e620000000200 */
[C---:B--2---:R-:W-:Y:S06]  /*3c30*/  HMMA.16816.F32.BF16 R32, R52.reuse, R8, R32 ;  /* 0x000000083420723c */ /* 0x044fec0000041820 */
[C---:B----4-:R-:W-:Y:S06]  /*3c40*/  HMMA.16816.F32.BF16 R68, R52.reuse, R76, R68 ;  /* 0x0000004c3444723c */ /* 0x050fec0000041844 */
[C---:B------:R-:W-:Y:S01]  /*3c50*/  HMMA.16816.F32.BF16 R28, R52.reuse, R10, R28 ;  /* 0x0000000a341c723c */ /* 0x040fe2000004181c */
[----:B------:R-:W2:Y:S05]  /*3c60*/  LDSM.16.M88.4 R8, [R147+0x2000] ;  /* 0x002000009308783b */ /* 0x000eaa0000000200 */
        /* <DEDUP_REMOVED lines=10> */
[C---:B-1----:R-:W-:Y:S06]  /*3d10*/  HMMA.16816.F32.BF16 R68, R12.reuse, R40, R68 ;  /* 0x000000280c44723c */ /* 0x042fec0000041844 */
[C---:B------:R-:W-:Y:S01]  /*3d20*/  HMMA.16816.F32.BF16 R28, R12.reuse, R50, R28 ;  /* 0x000000320c1c723c */ /* 0x040fe2000004181c */
[----:B------:R-:W1:Y:S05]  /*3d30*/  LDSM.16.M88.4 R48, [R143+0x6000] ;  /* 0x006000008f30783b */ /* 0x000e6a0000000200 */
        /* <DEDUP_REMOVED lines=9> */
[C---:B--2---:R-:W-:Y:S06]  /*3dd0*/  HMMA.16816.F32.BF16 R32, R80.reuse, R8, R32 ;  /* 0x000000085020723c */ /* 0x044fec0000041820 */
[C---:B----4-:R-:W-:Y:S06]  /*3de0*/  HMMA.16816.F32.BF16 R68, R80.reuse, R76, R68 ;  /* 0x0000004c5044723c */ /* 0x050fec0000041844 */
[C---:B------:R-:W-:Y:S01]  /*3df0*/  HMMA.16816.F32.BF16 R28, R80.reuse, R10, R28 ;  /* 0x0000000a501c723c */ /* 0x040fe2000004181c */
[----:B------:R-:W2:Y:S05]  /*3e00*/  LDSM.16.M88.4 R8, [R145+0x2000] ;  /* 0x002000009108783b */ /* 0x000eaa0000000200 */
[C---:B------:R-:W-:Y:S06]  /*3e10*/  HMMA.16816.F32.BF16 R60, R80.reuse, R72, R60 ;  /* 0x00000048503c723c */ /* 0x040fec000004183c */
[C---:B------:R-:W-:Y:S01]  /*3e20*/  HMMA.16816.F32.BF16 R72, R80.reuse, R74, R56 ;  /* 0x0000004a5048723c */ /* 0x040fe20000041838 */
[----:B------:R-:W4:Y:S05]  /*3e30*/  LDSM.16.M88.4 R56, [R136+0x2800] ;  /* 0x002800008838783b */ /* 0x000f2a0000000200 */
[----:B------:R-:W-:Y:S06]  /*3e40*/  HMMA.16816.F32.BF16 R24, R80, R84, R24 ;  /* 0x000000545018723c */ /* 0x000fec0000041818 */
[C---:B-1----:R-:W-:Y:S06]  /*3e50*/  HMMA.16816.F32.BF16 R32, R52.reuse, R48, R32 ;  /* 0x000000303420723c */ /* 0x042fec0000041820 */
[----:B---3--:R-:W-:Y:S06]  /*3e60*/  HMMA.16816.F32.BF16 R68, R52, R40, R68 ;  /* 0x000000283444723c */ /* 0x008fec0000041844 */
[----:B------:R-:W-:Y:S01]  /*3e70*/  HMMA.16816.F32.BF16 R16, R80, R86, R16 ;  /* 0x000000565010723c */ /* 0x000fe20000041810 */
[----:B------:R-:W-:-:S05]  /*3e80*/  LOP3.LUT R41, R92, 0xffffffe0, RZ, 0xc0, !PT ;  /* 0xffffffe05c297812 */ /* 0x000fca00078ec0ff */
[----:B------:R-:W-:Y:S01]  /*3e90*/  HMMA.16816.F32.BF16 R64, R80, R78, R64 ;  /* 0x0000004e5040723c */ /* 0x000fe20000041840 */
[----:B------:R-:W-:-:S05]  /*3ea0*/  IMAD.IADD R41, R90, 0x1, -R41 ;  /* 0x000000015a297824 */ /* 0x000fca00078e0a29 */
[----:B------:R-:W-:Y:S01]  /*3eb0*/  HMMA.16816.F32.BF16 R48, R52, R50, R28 ;  /* 0x000000323430723c */ /* 0x000fe2000004181c */
[----:B------:R-:W1:Y:S01]  /*3ec0*/  LDSM.16.M88.4 R28, [R136+0x3000] ;  /* 0x00300000881c783b */ /* 0x000e620000000200 */
[----:B------:R-:W-:-:S04]  /*3ed0*/  SHF.R.S32.HI R0, RZ, 0x1f, R41 ;  /* 0x0000001fff007819 */ /* 0x000fc80000011429 */
[----:B------:R-:W-:Y:S01]  /*3ee0*/  HMMA.16816.F32.BF16 R60, R52, R36, R60 ;  /* 0x00000024343c723c */ /* 0x000fe2000004183c */
[----:B------:R-:W-:-:S04]  /*3ef0*/  LEA.HI R165, R0, R41, RZ, 0x2 ;  /* 0x0000002900a57211 */ /* 0x000fc800078f10ff */
[----:B------:R-:W-:Y:S01]  /*3f00*/  SHF.R.S32.HI R165, RZ, 0x2, R165 ;  /* 0x00000002ffa57819 */ /* 0x000fe200000114a5 */
[----:B------:R-:W-:Y:S01]  /*3f10*/  HMMA.16816.F32.BF16 R72, R52, R38, R72 ;  /* 0x000000263448723c */ /* 0x000fe20000041848 */
[----:B------:R-:W3:Y:S01]  /*3f20*/  LDSM.16.M88.4 R36, [R136+0x3800] ;  /* 0x003800008824783b */ /* 0x000ee20000000200 */
[----:B------:R-:W-:-:S04]  /*3f30*/  DEPBAR.LE SB0, 0x0 ;  /* 0x000080000000791a */ /* 0x000fc80000000000 */
[----:B------:R-:W-:Y:S06]  /*3f40*/  HMMA.16816.F32.BF16 R24, R52, R44, R24 ;  /* 0x0000002c3418723c */ /* 0x000fec0000041818 */
[----:B--2---:R-:W-:Y:S06]  /*3f50*/  HMMA.16816.F32.BF16 R32, R8, R12, R32 ;  /* 0x0000000c0820723c */ /* 0x004fec0000041820 */
[----:B------:R-:W-:Y:S01]  /*3f60*/  HMMA.16816.F32.BF16 R16, R52, R46, R16 ;  /* 0x0000002e3410723c */ /* 0x000fe20000041810 */
[----:B------:R-:W-:-:S02]  /*3f70*/  IADD3 R12, R94, 0x1, R165 ;  /* 0x000000015e0c7810 */ /* 0x000fc40007ffe0a5 */
[----:B------:R-:W-:Y:S02]  /*3f80*/  SHF.R.S32.HI R13, RZ, 0x1f, R88 ;  /* 0x0000001fff0d7819 */ /* 0x000fe40000011458 */
[----:B------:R-:W-:Y:S01]  /*3f90*/  IADD3 R12, R6, R12, -R95 ;  /* 0x0000000c060c7210 */ /* 0x000fe20007ffe85f */
[----:B------:R-:W-:Y:S01]  /*3fa0*/  HMMA.16816.F32.BF16 R64, R52, R42, R64 ;  /* 0x0000002a3440723c */ /* 0x000fe20000041840 */
[----:B------:R-:W-:-:S03]  /*3fb0*/  LEA.HI R0, R13, R88, RZ, 0x2 ;  /* 0x000000580d007211 */ /* 0x000fc600078f10ff */
[----:B------:R-:W-:Y:S01]  /*3fc0*/  IMAD.IADD R93, R12, 0x1, R93 ;  /* 0x000000010c5d7824 */ /* 0x000fe200078e025d */
[----:B------:R-:W-:Y:S01]  /*3fd0*/  LOP3.LUT R13, R0, 0xfffffffc, RZ, 0xc0, !PT ;  /* 0xfffffffc000d7812 */ /* 0x000fe200078ec0ff */
[C---:B------:R-:W-:Y:S01]  /*3fe0*/  HMMA.16816.F32.BF16 R48, R8.reuse, R14, R48 ;  /* 0x0000000e0830723c */ /* 0x040fe20000041830 */
[----:B------:R-:W-:Y:S02]  /*3ff0*/  IMAD.IADD R12, R3, 0x1, R166 ;  /* 0x00000001030c7824 */ /* 0x000fe400078e02a6 */
[----:B-----5:R-:W-:Y:S01]  /*4000*/  FMUL.FTZ R0, R2, R91 ;  /* 0x0000005b02007220 */ /* 0x020fe20000410000 */
[C---:B------:R-:W-:Y:S01]  /*4010*/  VIMNMX R123, R93.reuse, R6, PT ;  /* 0x000000065d7b7248 */ /* 0x040fe20003fe0100 */
[----:B------:R-:W-:Y:S01]  /*4020*/  IMAD.IADD R164, R88, 0x1, -R13 ;  /* 0x0000000158a47824 */ /* 0x000fe200078e0a0d */
[----:B------:R-:W-:Y:S01]  /*4030*/  VIADDMNMX R122, R93, 0x8, R6, PT ;  /* 0x000000085d7a7846 */ /* 0x000fe20003800106 */
[----:B----4-:R-:W-:Y:S01]  /*4040*/  HMMA.16816.F32.BF16 R24, R8, R56, R24 ;  /* 0x000000380818723c */ /* 0x010fe20000041818 */
[----:B------:R-:W-:-:S02]  /*4050*/  VIADD R6, R12, 0x1 ;  /* 0x000000010c067836 */ /* 0x000fc40000000000 */
[----:B------:R-:W-:-:S03]  /*4060*/  VIADD R13, R12, 0x8 ;  /* 0x000000080c0d7836 */ /* 0x000fc60000000000 */
[CC--:B------:R-:W-:Y:S01]  /*4070*/  ISETP.GE.AND P5, PT, R6.reuse, R123.reuse, PT ;  /* 0x0000007b0600720c */ /* 0x0c0fe20003fa6270 */
[C---:B-1----:R-:W-:Y:S01]  /*4080*/  HMMA.16816.F32.BF16 R68, R8.reuse, R28, R68 ;  /* 0x0000001c0844723c */ /* 0x042fe20000041844 */
[----:B------:R-:W-:Y:S01]  /*4090*/  BAR.SYNC.DEFER_BLOCKING 0x0 ;  /* 0x0000000000007b1d */ /* 0x000fe20000010000 */
[----:B------:R-:W-:Y:S02]  /*40a0*/  ISETP.GE.AND P1, PT, R6, R122, PT ;  /* 0x0000007a0600720c */ /* 0x000fe40003f26270 */
[----:B------:R-:W-:Y:S02]  /*40b0*/  I2FP.F32.S32 R6, R6 ;  /* 0x0000000600067245 */ /* 0x000fe40000201400 */
[C---:B------:R-:W-:Y:S01]  /*40c0*/  ISETP.GE.AND P3, PT, R13.reuse, R123, PT ;  /* 0x0000007b0d00720c */ /* 0x040fe20003f66270 */
[----:B------:R-:W-:Y:S01]  /*40d0*/  HMMA.16816.F32.BF16 R16, R8, R58, R16 ;  /* 0x0000003a0810723c */ /* 0x000fe20000041810 */
[----:B------:R-:W-:Y:S01]  /*40e0*/  ISETP.GE.AND P2, PT, R13, R122, PT ;  /* 0x0000007a0d00720c */ /* 0x000fe20003f46270 */
[CC--:B------:R-:W-:Y:S01]  /*40f0*/  FFMA.FTZ R28, R0.reuse, R6.reuse, R33 ;  /* 0x00000006001c7223 */ /* 0x0c0fe20000010021 */
[----:B------:R-:W-:Y:S01]  /*4100*/  I2FP.F32.S32 R13, R13 ;  /* 0x0000000d000d7245 */ /* 0x000fe20000201400 */
[----:B------:R-:W-:-:S02]  /*4110*/  FFMA.FTZ R33, R0, R6, R35 ;  /* 0x0000000600217223 */ /* 0x000fc40000010023 */
[----:B------:R-:W-:Y:S01]  /*4120*/  HMMA.16816.F32.BF16 R64, R8, R30, R64 ;  /* 0x0000001e0840723c */ /* 0x000fe20000041840 */
[----:B------:R-:W-:Y:S01]  /*4130*/  FSEL R28, R28, -INF , !P5 ;  /* 0xff8000001c1c7808 */ /* 0x000fe20006800000 */
[----:B------:R-:W-:Y:S01]  /*4140*/  FFMA.FTZ R29, R0, R13, R50 ;  /* 0x0000000d001d7223 */ /* 0x000fe20000010032 */
[----:B------:R-:W-:-:S03]  /*4150*/  FSEL R33, R33, -INF , !P1 ;  /* 0xff80000021217808 */ /* 0x000fc60004800000 */
[----:B---3--:R-:W-:Y:S01]  /*4160*/  HMMA.16816.F32.BF16 R60, R8, R36, R60 ;  /* 0x00000024083c723c */ /* 0x008fe2000004183c */
[----:B------:R-:W-:Y:S01]  /*4170*/  VIADD R31, R12, 0x9 ;  /* 0x000000090c1f7836 */ /* 0x000fe20000000000 */
[----:B------:R-:W-:-:S04]  /*4180*/  FSEL R29, R29, -INF , !P2 ;  /* 0xff8000001d1d7808 */ /* 0x000fc80005000000 */
[----:B------:R-:W-:Y:S01]  /*4190*/  HMMA.16816.F32.BF16 R72, R8, R38, R72 ;  /* 0x000000260848723c */ /* 0x000fe20000041848 */
[C---:B------:R-:W-:Y:S02]  /*41a0*/  ISETP.GE.AND P6, PT, R31.reuse, R123, PT ;  /* 0x0000007b1f00720c */ /* 0x040fe40003fc6270 */
[----:B------:R-:W-:Y:S02]  /*41b0*/  ISETP.GE.AND P4, PT, R31, R122, PT ;  /* 0x0000007a1f00720c */ /* 0x000fe40003f86270 */
[----:B------:R-:W-:Y:S02]  /*41c0*/  I2FP.F32.S32 R31, R31 ;  /* 0x0000001f001f7245 */ /* 0x000fe40000201400 */
[----:B------:R-:W-:Y:S01]  /*41d0*/  FFMA.FTZ R8, R0, R13, R48 ;  /* 0x0000000d00087223 */ /* 0x000fe20000010030 */
[C---:B------:R-:W-:Y:S02]  /*41e0*/  VIADD R9, R12.reuse, 0x10 ;  /* 0x000000100c097836 */ /* 0x040fe40000000000 */
[----:B------:R-:W-:-:S02]  /*41f0*/  VIADD R10, R12, 0x11 ;  /* 0x000000110c0a7836 */ /* 0x000fc40000000000 */
[-C--:B------:R-:W-:Y:S01]  /*4200*/  FFMA.FTZ R30, R0, R31.reuse, R49 ;  /* 0x0000001f001e7223 */ /* 0x080fe20000010031 */
[----:B------:R-:W-:Y:S01]  /*4210*/  FSEL R8, R8, -INF , !P3 ;  /* 0xff80000008087808 */ /* 0x000fe20005800000 */
[----:B------:R-:W-:Y:S01]  /*4220*/  FFMA.FTZ R31, R0, R31, R51 ;  /* 0x0000001f001f7223 */ /* 0x000fe20000010033 */
[C---:B------:R-:W-:Y:S01]  /*4230*/  ISETP.GE.AND P5, PT, R9.reuse, R123, PT ;  /* 0x0000007b0900720c */ /* 0x040fe20003fa6270 */
[C---:B------:R-:W-:Y:S01]  /*4240*/  VIADD R11, R12.reuse, 0x20 ;  /* 0x000000200c0b7836 */ /* 0x040fe20000000000 */
[-C--:B------:R-:W-:Y:S01]  /*4250*/  ISETP.GE.AND P1, PT, R9, R122.reuse, PT ;  /* 0x0000007a0900720c */ /* 0x080fe20003f26270 */
[----:B------:R-:W-:Y:S01]  /*4260*/  VIADD R13, R12, 0x21 ;  /* 0x000000210c0d7836 */ /* 0x000fe20000000000 */
[----:B------:R-:W-:Y:S02]  /*4270*/  I2FP.F32.S32 R9, R9 ;  /* 0x0000000900097245 */ /* 0x000fe40000201400 */
[C---:B------:R-:W-:Y:S02]  /*4280*/  ISETP.GE.AND P3, PT, R10.reuse, R123, PT ;  /* 0x0000007b0a00720c */ /* 0x040fe40003f66270 */
        /* <DEDUP_REMOVED lines=10> */
[C---:B------:R-:W-:Y:S02]  /*4330*/  ISETP.GE.AND P6, PT, R9.reuse, R123, PT ;  /* 0x0000007b0900720c */ /* 0x040fe40003fc6270 */
[----:B------:R-:W-:Y:S02]  /*4340*/  ISETP.GE.AND P4, PT, R9, R122, PT ;  /* 0x0000007a0900720c */ /* 0x000fe40003f86270 */
[----:B------:R-:W-:Y:S02]  /*4350*/  FSEL R24, R24, -INF , !P3 ;  /* 0xff80000018187808 */ /* 0x000fe40005800000 */
[----:B------:R-:W-:-:S02]  /*4360*/  FSEL R25, R25, -INF , !P2 ;  /* 0xff80000019197808 */ /* 0x000fc40005000000 */
[----:B------:R-:W-:Y:S02]  /*4370*/  I2FP.F32.S32 R9, R9 ;  /* 0x0000000900097245 */ /* 0x000fe40000201400 */
[----:B------:R-:W-:Y:S02]  /*4380*/  FSEL R27, R2, -INF , !P1 ;  /* 0xff800000021b7808 */ /* 0x000fe40004800000 */
[C---:B------:R-:W-:Y:S01]  /*4390*/  ISETP.GE.AND P3, PT, R11.reuse, R123, PT ;  /* 0x0000007b0b00720c */ /* 0x040fe20003f66270 */
[----:B------:R-:W-:Y:S01]  /*43a0*/  FFMA.FTZ R16, R0, R9, R16 ;  /* 0x0000000900107223 */ /* 0x000fe20000010010 */
[----:B------:R-:W-:Y:S02]  /*43b0*/  ISETP.GE.AND P2, PT, R11, R122, PT ;  /* 0x0000007a0b00720c */ /* 0x000fe40003f46270 */
[----:B------:R-:W-:Y:S02]  /*43c0*/  I2FP.F32.S32 R2, R10 ;  /* 0x0000000a00027245 */ /* 0x000fe40000201400 */
[----:B------:R-:W-:-:S02]  /*43d0*/  I2FP.F32.S32 R11, R11 ;  /* 0x0000000b000b7245 */ /* 0x000fc40000201400 */
[----:B------:R-:W-:Y:S01]  /*43e0*/  FSEL R26, R6, -INF , !P5 ;  /* 0xff800000061a7808 */ /* 0x000fe20006800000 */
[----:B------:R-:W-:Y:S01]  /*43f0*/  FFMA.FTZ R6, R0, R2, R17 ;  /* 0x0000000200067223 */ /* 0x000fe20000010011 */
[----:B------:R-:W-:Y:S01]  /*4400*/  ISETP.GE.AND P5, PT, R10, R123, PT ;  /* 0x0000007b0a00720c */ /* 0x000fe20003fa6270 */
[----:B------:R-:W-:Y:S01]  /*4410*/  FFMA.FTZ R68, R0, R11, R68 ;  /* 0x0000000b00447223 */ /* 0x000fe20000010044 */
[----:B------:R-:W-:Y:S01]  /*4420*/  ISETP.GE.AND P1, PT, R10, R122, PT ;  /* 0x0000007a0a00720c */ /* 0x000fe20003f26270 */
[C---:B------:R-:W-:Y:S01]  /*4430*/  FFMA.FTZ R10, R0.reuse, R9, R18 ;  /* 0x00000009000a7223 */ /* 0x040fe20000010012 */
[C---:B------:R-:W-:Y:S01]  /*4440*/  FFMA.FTZ R9, R0.reuse, R2, R19 ;  /* 0x0000000200097223 */ /* 0x040fe20000010013 */
[----:B------:R-:W-:Y:S01]  /*4450*/  FFMA.FTZ R70, R0, R11, R70 ;  /* 0x0000000b00467223 */ /* 0x000fe20000010046 */
[----:B------:R-:W-:Y:S01]  /*4460*/  VIADD R2, R12, 0x29 ;  /* 0x000000290c027836 */ /* 0x000fe20000000000 */
[----:B------:R-:W-:Y:S01]  /*4470*/  FSEL R130, R68, -INF , !P3 ;  /* 0xff80000044827808 */ /* 0x000fe20005800000 */
[----:B------:R-:W-:Y:S01]  /*4480*/  VIADD R11, R12, 0x28 ;  /* 0x000000280c0b7836 */ /* 0x000fe20000000000 */
[----:B------:R-:W-:-:S02]  /*4490*/  FSEL R6, R6, -INF , !P5 ;  /* 0xff80000006067808 */ /* 0x000fc40006800000 */
[----:B------:R-:W-:Y:S02]  /*44a0*/  FSEL R167, R70, -INF , !P2 ;  /* 0xff80000046a77808 */ /* 0x000fe40005000000 */
[CC--:B------:R-:W-:Y:S02]  /*44b0*/  ISETP.GE.AND P3, PT, R2.reuse, R123.reuse, PT ;  /* 0x0000007b0200720c */ /* 0x0c0fe40003f66270 */
        /* <DEDUP_REMOVED lines=15> */
[----:B------:R-:W-:Y:S01]  /*45b0*/  FFMA.FTZ R66, R0, R11, R66 ;  /* 0x0000000b00427223 */ /* 0x000fe20000010042 */
[C---:B------:R-:W-:Y:S01]  /*45c0*/  VIADD R10, R12.reuse, 0x31 ;  /* 0x000000310c0a7836 */ /* 0x040fe20000000000 */
[C---:B------:R-:W-:Y:S01]  /*45d0*/  ISETP.GE.AND P6, PT, R13.reuse, R123, PT ;  /* 0x0000007b0d00720c */ /* 0x040fe20003fc6270 */
[----:B------:R-:W-:Y:S01]  /*45e0*/  VIADD R11, R12, 0x30 ;  /* 0x000000300c0b7836 */ /* 0x000fe20000000000 */
[----:B------:R-:W-:-:S02]  /*45f0*/  ISETP.GE.AND P4, PT, R13, R122, PT ;  /* 0x0000007a0d00720c */ /* 0x000fc40003f86270 */
[----:B------:R-:W-:Y:S02]  /*4600*/  I2FP.F32.S32 R13, R2 ;  /* 0x00000002000d7245 */ /* 0x000fe40000201400 */
[----:B------:R-:W-:Y:S02]  /*4610*/  FSEL R170, R64, -INF , !P5 ;  /* 0xff80000040aa7808 */ /* 0x000fe40006800000 */
[----:B------:R-:W-:Y:S01]  /*4620*/  FSEL R169, R66, -INF , !P1 ;  /* 0xff80000042a97808 */ /* 0x000fe20004800000 */
[----:B------:R-:W-:Y:S01]  /*4630*/  FFMA.FTZ R72, R0, R13, R72 ;  /* 0x0000000d00487223 */ /* 0x000fe20000010048 */
[----:B------:R-:W-:Y:S01]  /*4640*/  ISETP.GE.AND P5, PT, R10, R123, PT ;  /* 0x0000007b0a00720c */ /* 0x000fe20003fa6270 */
[----:B------:R-:W-:Y:S01]  /*4650*/  FFMA.FTZ R74, R0, R13, R74 ;  /* 0x0000000d004a7223 */ /* 0x000fe2000001004a */
[----:B------:R-:W-:Y:S02]  /*4660*/  ISETP.GE.AND P1, PT, R10, R122, PT ;  /* 0x0000007a0a00720c */ /* 0x000fe40003f26270 */
[----:B------:R-:W-:-:S02]  /*4670*/  I2FP.F32.S32 R10, R10 ;  /* 0x0000000a000a7245 */ /* 0x000fc40000201400 */
[----:B------:R-:W-:Y:S02]  /*4680*/  FSEL R168, R65, -INF , !P3 ;  /* 0xff80000041a87808 */ /* 0x000fe40005800000 */
[-C--:B------:R-:W-:Y:S01]  /*4690*/  ISETP.GE.AND P3, PT, R2, R123.reuse, PT ;  /* 0x0000007b0200720c */ /* 0x080fe20003f66270 */
[CC--:B------:R-:W-:Y:S01]  /*46a0*/  FFMA.FTZ R61, R0.reuse, R10.reuse, R61 ;  /* 0x0000000a003d7223 */ /* 0x0c0fe2000001003d */
[----:B------:R-:W-:Y:S01]  /*46b0*/  FSEL R172, R69, -INF , !P6 ;  /* 0xff80000045ac7808 */ /* 0x000fe20007000000 */
[----:B------:R-:W-:Y:S01]  /*46c0*/  FFMA.FTZ R63, R0, R10, R63 ;  /* 0x0000000a003f7223 */ /* 0x000fe2000001003f */
[----:B------:R-:W-:Y:S02]  /*46d0*/  FSEL R171, R71, -INF , !P4 ;  /* 0xff80000047ab7808 */ /* 0x000fe40006000000 */
[----:B------:R-:W-:Y:S02]  /*46e0*/  FSEL R131, R67, -INF , !P2 ;  /* 0xff80000043837808 */ /* 0x000fe40005000000 */
[----:B------:R-:W-:-:S02]  /*46f0*/  ISETP.GE.AND P6, PT, R11, R123, PT ;  /* 0x0000007b0b00720c */ /* 0x000fc40003fc6270 */
[-C--:B------:R-:W-:Y:S02]  /*4700*/  ISETP.GE.AND P4, PT, R11, R122.reuse, PT ;  /* 0x0000007a0b00720c */ /* 0x080fe40003f86270 */
[----:B------:R-:W-:Y:S01]  /*4710*/  ISETP.GE.AND P2, PT, R2, R122, PT ;  /* 0x0000007a0200720c */ /* 0x000fe20003f46270 */
[----:B------:R-:W-:Y:S01]  /*4720*/  VIADD R2, R12, 0x39 ;  /* 0x000000390c027836 */ /* 0x000fe20000000000 */
[----:B------:R-:W-:Y:S02]  /*4730*/  I2FP.F32.S32 R11, R11 ;  /* 0x0000000b000b7245 */ /* 0x000fe40000201400 */
[----:B------:R-:W-:Y:S02]  /*4740*/  FSEL R127, R72, -INF , !P3 ;  /* 0xff800000487f7808 */ /* 0x000fe40005800000 */
[----:B------:R-:W-:Y:S01]  /*4750*/  ISETP.GT.AND P3, PT, R157, R152, PT ;  /* 0x000000989d00720c */ /* 0x000fe20003f64270 */
[CC--:B------:R-:W-:Y:S01]  /*4760*/  FFMA.FTZ R60, R0.reuse, R11.reuse, R60 ;  /* 0x0000000b003c7223 */ /* 0x0c0fe2000001003c */
[----:B------:R-:W-:Y:S01]  /*4770*/  FSEL R118, R61, -INF , !P5 ;  /* 0xff8000003d767808 */ /* 0x000fe20006800000 */
[----:B------:R-:W-:Y:S01]  /*4780*/  FFMA.FTZ R62, R0, R11, R62 ;  /* 0x0000000b003e7223 */ /* 0x000fe2000001003e */
[----:B------:R-:W-:-:S02]  /*4790*/  FSEL R116, R63, -INF , !P1 ;  /* 0xff8000003f747808 */ /* 0x000fc40004800000 */
        /* <DEDUP_REMOVED lines=8> */
[CC--:B------:R-:W-:Y:S01]  /*4820*/  FFMA.FTZ R73, R0.reuse, R2.reuse, R73 ;  /* 0x0000000200497223 */ /* 0x0c0fe20000010049 */
[----:B------:R-:W-:Y:S01]  /*4830*/  FFMA.FTZ R75, R0, R2, R75 ;  /* 0x00000002004b7223 */ /* 0x000fe2000001004b */
        /* <DEDUP_REMOVED lines=10> */
[C---:B------:R-:W-:Y:S01]  /*48e0*/  IADD3 R17, R3.reuse, -0x40, RZ ;  /* 0xffffffc003117810 */ /* 0x040fe20007ffe0ff */
[----:B------:R-:W-:Y:S01]  /*48f0*/  ULDC.64 UR8, c[0x0][0x230] ;  /* 0x00008c0000087ab9 */ /* 0x000fe20000000a00 */
        /* <DEDUP_REMOVED lines=43> */
[----:B------:R-:W-:Y:S01]  /*4bb0*/  SHF.R.S32.HI R3, RZ, 0x1f, R11 ;  /* 0x0000001fff037819 */ /* 0x000fe2000001140b */
[----:B--2---:R-:W-:-:S04]  /*4bc0*/  IMAD.IADD R10, R2, 0x1, -R13 ;  /* 0x00000001020a7824 */ /* 0x004fc800078e0a0d */
[-C--:B------:R-:W-:Y:S02]  /*4bd0*/  IMAD R2, R3, R112.reuse, RZ ;  /* 0x0000007003027224 */ /* 0x080fe400078e02ff */
[----:B------:R-:W-:Y:S01]  /*4be0*/  IMAD.WIDE.U32 R12, R11, R112, RZ ;  /* 0x000000700b0c7225 */ /* 0x000fe200078e00ff */
[----:B------:R-:W-:-:S03]  /*4bf0*/  SHF.R.S32.HI R3, RZ, 0x1f, R10 ;  /* 0x0000001fff037819 */ /* 0x000fc6000001140a */
[----:B------:R-:W-:Y:S02]  /*4c00*/  IMAD R2, R11, R113, R2 ;  /* 0x000000710b027224 */ /* 0x000fe400078e0202 */
[----:B------:R-:W-:-:S03]  /*4c10*/  IMAD R3, R3, UR8, RZ ;  /* 0x0000000803037c24 */ /* 0x000fc6000f8e02ff */
[----:B------:R-:W-:Y:S01]  /*4c20*/  IADD3 R13, R13, R2, RZ ;  /* 0x000000020d0d7210 */ /* 0x000fe20007ffe0ff */
[C---:B------:R-:W-:Y:S02]  /*4c30*/  IMAD R3, R10.reuse, UR9, R3 ;  /* 0x000000090a037c24 */ /* 0x040fe4000f8e0203 */
[----:B------:R-:W-:-:S04]  /*4c40*/  IMAD.WIDE.U32 R34, R10, UR8, R12 ;  /* 0x000000080a227c25 */ /* 0x000fc8000f8e000c */
[----:B------:R-:W-:Y:S01]  /*4c50*/  IMAD.IADD R35, R35, 0x1, R3 ;  /* 0x0000000123237824 */ /* 0x000fe200078e0203 */
[----:B------:R-:W-:Y:S06]  /*4c60*/  BRA `(.L_x_7661) ;  /* 0x0000000000087947 */ /* 0x000fec0003800000 */
.L_x_7660:
[----:B------:R-:W-:-:S04]  /*4c70*/  LEA R34, -R112, RZ, 0x6 ;  /* 0x000000ff70227211 */ /* 0x000fc800078e31ff */
[----:B------:R-:W-:-:S07]  /*4c80*/  SHF.R.S32.HI R35, RZ, 0x1f, R34 ;  /* 0x0000001fff237819 */ /* 0x000fce0000011422 */
.L_x_7661:
        /* <DEDUP_REMOVED lines=91> */
.L_x_7663:
[----:B------:R-:W-:Y:S05]  /*5240*/  BSYNC B0 ;  /* 0x0000000000007941 */ /* 0x000fea0003800000 */
.L_x_7662:
[----:B------:R-:W0:Y:S01]  /*5250*/  LDGDEPBAR ;  /* 0x00000000000079af */ /* 0x000e220000000000 */
[----:B------:R-:W-:-:S04]  /*5260*/  IADD3 R121, P1, R34, R121, RZ ;  /* 0x0000007922797210 */ /* 0x000fc80007f3e0ff */
[----:B------:R-:W-:-:S09]  /*5270*/  IADD3.X R120, R35, R120, RZ, P1, !PT ;  /* 0x0000007823787210 */ /* 0x000fd20000ffe4ff */
.L_x_7659:
        /* <DEDUP_REMOVED lines=81> */
[----:B------:R-:W3:Y:S01]  /*5790*/  LDSM.16.MT88.4 R16, [R141+0x8800] ;  /* 0x008800008d10783b */ /* 0x000ee20000004200 */
[--C-:B------:R-:W-:Y:S01]  /*57a0*/  FFMA.FTZ R127, R127, UR12, -R129.reuse ;  /* 0x0000000c7f7f7c23 */ /* 0x100fe20008010881 */
[----:B------:R-:W-:Y:S01]  /*57b0*/  FFMA.FTZ R126, R126, UR12, -R129 ;  /* 0x0000000c7e7e7c23 */ /* 0x000fe20008010881 */
[--C-:B------:R-:W-:Y:S01]  /*57c0*/  FFMA.FTZ R117, R117, UR12, -R128.reuse ;  /* 0x0000000c75757c23 */ /* 0x100fe20008010880 */
[----:B------:R-:W-:Y:S01]  /*57d0*/  LDSM.16.MT88.4 R24, [R142+0x8800] ;  /* 0x008800008e18783b */ /* 0x000fe20000004200 */
[--C-:B------:R-:W-:Y:S01]  /*57e0*/  FFMA.FTZ R116, R116, UR12, -R128.reuse ;  /* 0x0000000c74747c23 */ /* 0x100fe20008010880 */
[----:B------:R-:W4:Y:S01]  /*57f0*/  MUFU.EX2 R100, R100 ;  /* 0x0000006400647308 */ /* 0x000f220000000800 */
[----:B-1----:R-:W-:Y:S01]  /*5800*/  F2FP.BF16.F32.PACK_AB R84, R106, R109 ;  /* 0x0000006d6a54723e */ /* 0x002fe200000010ff */
[--C-:B------:R-:W-:Y:S01]  /*5810*/  FFMA.FTZ R125, R125, UR12, -R128.reuse ;  /* 0x0000000c7d7d7c23 */ /* 0x100fe20008010880 */
[----:B------:R-:W-:Y:S01]  /*5820*/  FFMA.FTZ R174, R124, UR12, -R128 ;  /* 0x0000000c7cae7c23 */ /* 0x000fe20008010880 */
[----:B------:R-:W-:-:S04]  /*5830*/  FADD.FTZ R106, R109, R106 ;  /* 0x0000006a6d6a7221 */ /* 0x000fc80000010000 */
[----:B------:R-:W-:Y:S08]  /*5840*/  MUFU.EX2 R111, R111 ;  /* 0x0000006f006f7308 */ /* 0x000ff00000000800 */
[----:B------:R-:W1:Y:S01]  /*5850*/  MUFU.EX2 R108, R108 ;  /* 0x0000006c006c7308 */ /* 0x000e620000000800 */
[----:B----4-:R-:W-:Y:S01]  /*5860*/  F2FP.BF16.F32.PACK_AB R86, R100, R107 ;  /* 0x0000006b6456723e */ /* 0x010fe200000010ff */
[----:B------:R-:W-:-:S04]  /*5870*/  FADD.FTZ R107, R107, R106 ;  /* 0x0000006a6b6b7221 */ /* 0x000fc80000010000 */
[----:B------:R-:W-:Y:S02]  /*5880*/  FADD.FTZ R100, R100, R107 ;  /* 0x0000006b64647221 */ /* 0x000fe40000010000 */
[----:B------:R-:W-:Y:S08]  /*5890*/  MUFU.EX2 R110, R110 ;  /* 0x0000006e006e7308 */ /* 0x000ff00000000800 */
[----:B------:R-:W4:Y:S01]  /*58a0*/  MUFU.EX2 R103, R103 ;  /* 0x0000006700677308 */ /* 0x000f220000000800 */
[----:B-1----:R-:W-:Y:S01]  /*58b0*/  F2FP.BF16.F32.PACK_AB R85, R108, R111 ;  /* 0x0000006f6c55723e */ /* 0x002fe200000010ff */
[----:B------:R-:W-:-:S06]  /*58c0*/  FADD.FTZ R111, R111, R108 ;  /* 0x0000006c6f6f7221 */ /* 0x000fcc0000010000 */
[----:B------:R-:W-:Y:S08]  /*58d0*/  MUFU.EX2 R101, R101 ;  /* 0x0000006500657308 */ /* 0x000ff00000000800 */
[----:B------:R-:W1:Y:S01]  /*58e0*/  MUFU.EX2 R34, R34 ;  /* 0x0000002200227308 */ /* 0x000e620000000800 */
[----:B----4-:R-:W-:Y:S01]  /*58f0*/  F2FP.BF16.F32.PACK_AB R87, R103, R110 ;  /* 0x0000006e6757723e */ /* 0x010fe200000010ff */
[----:B------:R-:W-:-:S04]  /*5900*/  FADD.FTZ R110, R110, R111 ;  /* 0x0000006f6e6e7221 */ /* 0x000fc80000010000 */
[----:B------:R-:W-:Y:S02]  /*5910*/  FADD.FTZ R103, R103, R110 ;  /* 0x0000006e67677221 */ /* 0x000fe40000010000 */
[C---:B------:R-:W-:Y:S01]  /*5920*/  HMMA.16816.F32.BF16 R60, R84.reuse, R64, RZ ;  /* 0x00000040543c723c */ /* 0x040fe200000418ff */
[----:B------:R-:W-:Y:S05]  /*5930*/  MUFU.EX2 R35, R35 ;  /* 0x0000002300237308 */ /* 0x000fea0000000800 */
[C---:B------:R-:W-:Y:S03]  /*5940*/  HMMA.16816.F32.BF16 R64, R84.reuse, R66, RZ ;  /* 0x000000425440723c */ /* 0x040fe600000418ff */
[----:B------:R-:W4:Y:S01]  /*5950*/  MUFU.EX2 R32, R32 ;  /* 0x0000002000207308 */ /* 0x000f220000000800 */
        /* <DEDUP_REMOVED lines=8> */
[----:B----4-:R-:W-:Y:S01]  /*59e0*/  F2FP.BF16.F32.PACK_AB R6, R32, R35 ;  /* 0x000000232006723e */ /* 0x010fe200000010ff */
[----:B------:R-:W-:-:S03]  /*59f0*/  FADD.FTZ R35, R35, R34 ;  /* 0x0000002223237221 */ /* 0x000fc60000010000 */
[C---:B------:R-:W-:Y:S01]  /*5a00*/  HMMA.16816.F32.BF16 R36, R84.reuse, R40, RZ ;  /* 0x000000285424723c */ /* 0x040fe200000418ff */
[----:B------:R-:W-:Y:S02]  /*5a10*/  FADD.FTZ R32, R32, R35 ;  /* 0x0000002320207221 */ /* 0x000fe40000010000 */
[----:B------:R-:W-:Y:S03]  /*5a20*/  MUFU.EX2 R104, R104 ;  /* 0x0000006800687308 */ /* 0x000fe60000000800 */
[C---:B------:R-:W-:Y:S05]  /*5a30*/  HMMA.16816.F32.BF16 R44, R84.reuse, R48, RZ ;  /* 0x00000030542c723c */ /* 0x040fea00000418ff */
[----:B------:R-:W4:Y:S01]  /*5a40*/  MUFU.EX2 R33, R33 ;  /* 0x0000002100217308 */ /* 0x000f220000000800 */
[----:B-1----:R-:W-:Y:S01]  /*5a50*/  F2FP.BF16.F32.PACK_AB R5, R105, R102 ;  /* 0x000000666905723e */ /* 0x002fe200000010ff */
[----:B------:R-:W-:Y:S01]  /*5a60*/  HMMA.16816.F32.BF16 R68, R84, R72, RZ ;  /* 0x000000485444723c */ /* 0x000fe200000418ff */
[----:B------:R-:W-:-:S04]  /*5a70*/  FADD.FTZ R102, R102, R103 ;  /* 0x0000006766667221 */ /* 0x000fc80000010000 */
[----:B------:R-:W-:Y:S01]  /*5a80*/  FADD.FTZ R105, R105, R102 ;  /* 0x0000006669697221 */ /* 0x000fe20000010000 */
[C---:B------:R-:W-:Y:S01]  /*5a90*/  HMMA.16816.F32.BF16 R76, R84.reuse, R80, RZ ;  /* 0x00000050544c723c */ /* 0x040fe200000418ff */
[----:B------:R-:W-:Y:S05]  /*5aa0*/  MUFU.EX2 R119, R119 ;  /* 0x0000007700777308 */ /* 0x000fea0000000800 */
[----:B------:R-:W-:Y:S01]  /*5ab0*/  HMMA.16816.F32.BF16 R92, R84, R94, RZ ;  /* 0x0000005e545c723c */ /* 0x000fe200000418ff */
[----:B----4-:R-:W-:Y:S02]  /*5ac0*/  F2FP.BF16.F32.PACK_AB R7, R33, R104 ;  /* 0x000000682107723e */ /* 0x010fe400000010ff */
[----:B------:R-:W-:Y:S01]  /*5ad0*/  MUFU.EX2 R118, R118 ;  /* 0x0000007600767308 */ /* 0x000fe20000000800 */
[----:B------:R-:W-:-:S02]  /*5ae0*/  FADD.FTZ R104, R104, R105 ;  /* 0x0000006968687221 */ /* 0x000fc40000010000 */
[----:B------:R-:W-:Y:S02]  /*5af0*/  HMMA.16816.F32.BF16 R40, R84, R42, RZ ;  /* 0x0000002a5428723c */ /* 0x000fe400000418ff */
[----:B------:R-:W-:-:S04]  /*5b00*/  FADD.FTZ R104, R33, R104 ;  /* 0x0000006821687221 */ /* 0x000fc80000010000 */
[C---:B--2---:R-:W-:Y:S01]  /*5b10*/  HMMA.16816.F32.BF16 R60, R4.reuse, R8, R60 ;  /* 0x00000008043c723c */ /* 0x044fe2000004183c */
[----:B------:R-:W-:Y:S05]  /*5b20*/  MUFU.EX2 R127, R127 ;  /* 0x0000007f007f7308 */ /* 0x000fea0000000800 */
[----:B------:R-:W-:Y:S01]  /*5b30*/  HMMA.16816.F32.BF16 R64, R4, R10, R64 ;  /* 0x0000000a0440723c */ /* 0x000fe20000041840 */
[----:B------:R-:W1:Y:S02]  /*5b40*/  LDSM.16.MT88.4 R8, [R140+0xa000] ;  /* 0x00a000008c08783b */ /* 0x000e640000004200 */
[----:B------:R-:W-:Y:S03]  /*5b50*/  MUFU.EX2 R126, R126 ;  /* 0x0000007e007e7308 */ /* 0x000fe60000000800 */
[C---:B------:R-:W-:Y:S05]  /*5b60*/  HMMA.16816.F32.BF16 R48, R84.reuse, R50, RZ ;  /* 0x000000325430723c */ /* 0x040fea00000418ff */
[----:B------:R-:W-:Y:S01]  /*5b70*/  MUFU.EX2 R117, R117 ;  /* 0x0000007500757308 */ /* 0x000fe20000000800 */
[C---:B------:R-:W-:Y:S06]  /*5b80*/  HMMA.16816.F32.BF16 R72, R84.reuse, R74, RZ ;  /* 0x0000004a5448723c */ /* 0x040fec00000418ff */
[----:B------:R-:W-:Y:S01]  /*5b90*/  HMMA.16816.F32.BF16 R80, R84, R82, RZ ;  /* 0x000000525450723c */ /* 0x000fe200000418ff */
[----:B------:R-:W-:Y:S05]  /*5ba0*/  MUFU.EX2 R116, R116 ;  /* 0x0000007400747308 */ /* 0x000fea0000000800 */
[C---:B------:R-:W-:Y:S03]  /*5bb0*/  HMMA.16816.F32.BF16 R52, R4.reuse, R12, R52 ;  /* 0x0000000c0434723c */ /* 0x040fe60000041834 */
[----:B------:R-:W-:Y:S03]  /*5bc0*/  MUFU.EX2 R125, R125 ;  /* 0x0000007d007d7308 */ /* 0x000fe60000000800 */
[C---:B------:R-:W-:Y:S01]  /*5bd0*/  HMMA.16816.F32.BF16 R56, R4.reuse, R14, R56 ;  /* 0x0000000e0438723c */ /* 0x040fe20000041838 */
[----:B------:R-:W2:Y:S04]  /*5be0*/  LDSM.16.MT88.4 R12, [R141+0xa800] ;  /* 0x00a800008d0c783b */ /* 0x000ea80000004200 */
[----:B------:R-:W-:Y:S01]  /*5bf0*/  MUFU.EX2 R174, R174 ;  /* 0x000000ae00ae7308 */ /* 0x000fe20000000800 */
[----:B---3--:R-:W-:Y:S06]  /*5c00*/  HMMA.16816.F32.BF16 R44, R4, R16, R44 ;  /* 0x00000010042c723c */ /* 0x008fec000004182c */
[C---:B-1----:R-:W-:Y:S06]  /*5c10*/  HMMA.16816.F32.BF16 R88, R84.reuse, R8, RZ ;  /* 0x000000085458723c */ /* 0x042fec00000418ff */
[----:B------:R-:W-:Y:S01]  /*5c20*/  HMMA.16816.F32.BF16 R84, R84, R10, RZ ;  /* 0x0000000a5454723c */ /* 0x000fe200000418ff */
        /* <DEDUP_REMOVED lines=9> */
[----:B------:R-:W-:Y:S01]  /*5cc0*/  FFMA.FTZ R30, R172, UR12, -R129 ;  /* 0x0000000cac1e7c23 */ /* 0x000fe20008010881 */
[----:B------:R-:W-:Y:S01]  /*5cd0*/  MUFU.EX2 R29, R29 ;  /* 0x0000001d001d7308 */ /* 0x000fe20000000800 */
[C---:B------:R-:W-:Y:S02]  /*5ce0*/  LEA R172, P1, R121.reuse, UR8, 0x1 ;  /* 0x0000000879ac7c11 */ /* 0x040fe4000f8208ff */
[----:B------:R-:W-:Y:S01]  /*5cf0*/  HMMA.16816.F32.BF16 R80, R4, R14, R80 ;  /* 0x0000000e0450723c */ /* 0x000fe20000041850 */
[----:B------:R-:W2:Y:S01]  /*5d00*/  LDSM.16.MT88.4 R12, [R144+0x9000] ;  /* 0x00900000900c783b */ /* 0x000ea20000004200 */
[----:B------:R-:W-:-:S03]  /*5d10*/  LEA.HI.X R171, R121, UR9, R120, 0x1, P1 ;  /* 0x0000000979ab7c11 */ /* 0x000fc600088f0c78 */
[----:B------:R-:W-:Y:S01]  /*5d20*/  MUFU.EX2 R31, R31 ;  /* 0x0000001f001f7308 */ /* 0x000fe20000000800 */
[C---:B------:R-:W-:Y:S06]  /*5d30*/  HMMA.16816.F32.BF16 R36, R4.reuse, R24, R36 ;  /* 0x000000180424723c */ /* 0x040fec0000041824 */
        /* <DEDUP_REMOVED lines=8> */
[C---:B---3--:R-:W-:Y:S01]  /*5dc0*/  HMMA.16816.F32.BF16 R68, R4.reuse, R16, R68 ;  /* 0x000000100444723c */ /* 0x048fe20000041844 */
[--C-:B------:R-:W-:Y:S01]  /*5dd0*/  FFMA.FTZ R27, R170, UR12, -R129.reuse ;  /* 0x0000000caa1b7c23 */ /* 0x100fe20008010881 */
[----:B------:R-:W-:Y:S01]  /*5de0*/  FFMA.FTZ R26, R168, UR12, -R129 ;  /* 0x0000000ca81a7c23 */ /* 0x000fe20008010881 */
[----:B------:R-:W-:Y:S03]  /*5df0*/  MUFU.EX2 R25, R25 ;  /* 0x0000001900197308 */ /* 0x000fe60000000800 */
[----:B------:R-:W-:Y:S01]  /*5e00*/  HMMA.16816.F32.BF16 R72, R4, R18, R72 ;  /* 0x000000120448723c */ /* 0x000fe20000041848 */
[----:B------:R-:W-:Y:S04]  /*5e10*/  LDSM.16.MT88.4 R16, [R144+0x9800] ;  /* 0x009800009010783b */ /* 0x000fe80000004200 */
[----:B------:R-:W-:Y:S02]  /*5e20*/  MUFU.EX2 R27, R27 ;  /* 0x0000001b001b7308 */ /* 0x000fe40000000800 */
[----:B-1----:R-:W-:Y:S01]  /*5e30*/  F2FP.BF16.F32.PACK_AB R4, R30, R31 ;  /* 0x0000001f1e04723e */ /* 0x002fe200000010ff */
[----:B------:R-:W-:Y:S01]  /*5e40*/  FADD.FTZ R31, R31, R32 ;  /* 0x000000201f1f7221 */ /* 0x000fe20000010000 */
[----:B-----5:R-:W-:Y:S01]  /*5e50*/  F2FP.BF16.F32.PACK_AB R5, R28, R29 ;  /* 0x0000001d1c05723e */ /* 0x020fe200000010ff */
[----:B------:R-:W-:-:S02]  /*5e60*/  FADD.FTZ R29, R29, R104 ;  /* 0x000000681d1d7221 */ /* 0x000fc40000010000 */
[----:B------:R-:W-:Y:S01]  /*5e70*/  FADD.FTZ R30, R30, R31 ;  /* 0x0000001f1e1e7221 */ /* 0x000fe20000010000 */
[----:B------:R-:W1:Y:S01]  /*5e80*/  MUFU.EX2 R26, R26 ;  /* 0x0000001a001a7308 */ /* 0x000e620000000800 */
[----:B------:R-:W-:-:S07]  /*5e90*/  FADD.FTZ R28, R28, R29 ;  /* 0x0000001d1c1c7221 */ /* 0x000fce0000010000 */
[----:B------:R-:W3:Y:S01]  /*5ea0*/  MUFU.EX2 R24, R24 ;  /* 0x0000001800187308 */ /* 0x000ee20000000800 */
[----:B-1----:R-:W-:Y:S01]  /*5eb0*/  F2FP.BF16.F32.PACK_AB R6, R26, R27 ;  /* 0x0000001b1a06723e */ /* 0x002fe200000010ff */
[----:B------:R-:W-:-:S04]  /*5ec0*/  FADD.FTZ R27, R27, R30 ;  /* 0x0000001e1b1b7221 */ /* 0x000fc80000010000 */
[----:B------:R-:W-:Y:S01]  /*5ed0*/  FADD.FTZ R26, R26, R27 ;  /* 0x0000001b1a1a7221 */ /* 0x000fe20000010000 */
[----:B---3--:R-:W-:Y:S01]  /*5ee0*/  F2FP.BF16.F32.PACK_AB R7, R24, R25 ;  /* 0x000000191807723e */ /* 0x008fe200000010ff */
[----:B------:R-:W-:-:S04]  /*5ef0*/  FADD.FTZ R25, R25, R28 ;  /* 0x0000001c19197221 */ /* 0x000fc80000010000 */
[----:B------:R-:W-:Y:S02]  /*5f00*/  FADD.FTZ R24, R24, R25 ;  /* 0x0000001918187221 */ /* 0x000fe40000010000 */
[C---:B--2---:R-:W-:Y:S06]  /*5f10*/  HMMA.16816.F32.BF16 R96, R4.reuse, R12, R96 ;  /* 0x0000000c0460723c */ /* 0x044fec0000041860 */
[C---:B------:R-:W-:Y:S01]  /*5f20*/  HMMA.16816.F32.BF16 R92, R4.reuse, R14, R92 ;  /* 0x0000000e045c723c */ /* 0x040fe2000004185c */
[----:B------:R-:W1:Y:S05]  /*5f30*/  LDSM.16.MT88.4 R12, [R141+0x9000] ;  /* 0x009000008d0c783b */ /* 0x000e6a0000004200 */
[C---:B----4-:R-:W-:Y:S06]  /*5f40*/  HMMA.16816.F32.BF16 R36, R4.reuse, R8, R36 ;  /* 0x000000080424723c */ /* 0x050fec0000041824 */
        /* <DEDUP_REMOVED lines=119> */
.L_x_7665:
[----:B------:R-:W-:-:S04]  /*66c0*/  LEA R5, -R114, RZ, 0x6 ;  /* 0x000000ff72057211 */ /* 0x000fc800078e31ff */
[----:B------:R-:W-:-:S07]  /*66d0*/  SHF.R.S32.HI R4, RZ, 0x1f, R5 ;  /* 0x0000001fff047819 */ /* 0x000fce0000011405 */
.L_x_7666:
        /* <DEDUP_REMOVED lines=32> */
[----:B------:R-:W-:Y:S01]  /*68e0*/  @P2 STS.128 [R158+0x8800], RZ ;  /* 0x008800ff9e002388 */ /* 0x000fe20000000c00 */
[C---:B------:R-:W-:Y:S01]  /*68f0*/  @!P1 IADD3 R22, P3, R5.reuse, R22, RZ ;  /* 0x0000001605169210 */ /* 0x040fe20007f7e0ff */
[----:B------:R-:W-:Y:S01]  /*6900*/  @!P1 IMAD.X R4, R4, 0x1, R20, P5 ;  /* 0x0000000104049824 */ /* 0x000fe200028e0614 */
[----:B------:R-:W-:Y:S01]  /*6910*/  @!P2 LEA.HI.X R19, R5, R177, R10, 0x1, P4 ;  /* 0x000000b10513a211 */ /* 0x000fe200020f0c0a */
[--C-:B------:R-:W-:Y:S01]  /*6920*/  @!P1 IMAD.X R5, R6, 0x1, R20.reuse, P6 ;  /* 0x0000000106059824 */ /* 0x100fe200030e0614 */
[C---:B------:R-:W-:Y:S01]  /*6930*/  @!P1 LEA R24, P4, R7.reuse, UR6, 0x1 ;  /* 0x0000000607189c11 */ /* 0x040fe2000f8808ff */
[----:B------:R-:W-:Y:S01]  /*6940*/  @!P1 IMAD.X R9, R10, 0x1, R20, P3 ;  /* 0x000000010a099824 */ /* 0x000fe200018e0614 */
[----:B------:R-:W-:Y:S01]  /*6950*/  @!P1 LEA R20, P5, R8, UR6, 0x1 ;  /* 0x0000000608149c11 */ /* 0x000fe2000f8a08ff */
[----:B------:R-:W-:Y:S01]  /*6960*/  @!PT LDS RZ, [RZ] ;  /* 0x00000000fffff984 */ /* 0x000fe20000000800 */
[----:B------:R-:W-:Y:S01]  /*6970*/  @!PT LDS RZ, [RZ] ;  /* 0x00000000fffff984 */ /* 0x000fe20000000800 */
[----:B------:R-:W-:Y:S01]  /*6980*/  @!PT LDS RZ, [RZ] ;  /* 0x00000000fffff984 */ /* 0x000fe20000000800 */
[----:B------:R-:W-:Y:S01]  /*6990*/  @!P2 LDGSTS.E.BYPASS.LTC128B.128 [R158+0x8800], desc[UR10][R14.64] ;  /* 0x088000000e9eafae */ /* 0x000fe2000b901d4a */
[----:B------:R-:W-:Y:S01]  /*69a0*/  @!P1 LEA R10, P3, R22, UR6, 0x1 ;  /* 0x00000006160a9c11 */ /* 0x000fe2000f8608ff */
[----:B------:R-:W-:Y:S01]  /*69b0*/  IMAD.MOV.U32 R176, RZ, RZ, R124 ;  /* 0x000000ffffb07224 */ /* 0x000fe200078e007c */
[----:B------:R-:W-:Y:S01]  /*69c0*/  @!P1 LEA.HI.X R21, R8, UR7, R5, 0x1, P5 ;  /* 0x0000000708159c11 */ /* 0x000fe2000a8f0c05 */
        /* <DEDUP_REMOVED lines=50> */
[C---:B------:R-:W-:Y:S06]  /*6cf0*/  HMMA.16816.F32.BF16 R28, R100.reuse, R118, R28 ;  /* 0x00000076641c723c */ /* 0x040fec000004181c */
        /* <DEDUP_REMOVED lines=9> */
[----:B------:R-:W1:Y:S05]  /*6d90*/  LDSM.16.M88.4 R108, [R143+0x5000] ;  /* 0x005000008f6c783b */ /* 0x000e6a0000000200 */
[C---:B--2---:R-:W-:Y:S06]  /*6da0*/  HMMA.16816.F32.BF16 R24, R100.reuse, R104, R24 ;  /* 0x000000686418723c */ /* 0x044fec0000041818 */
[C---:B------:R-:W-:Y:S01]  /*6db0*/  HMMA.16816.F32.BF16 R20, R100.reuse, R106, R20 ;  /* 0x0000006a6414723c */ /* 0x040fe20000041814 */
[----:B------:R-:W2:Y:S05]  /*6dc0*/  LDSM.16.M88.4 R104, [R143+0x5800] ;  /* 0x005800008f68783b */ /* 0x000eaa0000000200 */
[C---:B-1----:R-:W-:Y:S06]  /*6dd0*/  HMMA.16816.F32.BF16 R16, R100.reuse, R108, R16 ;  /* 0x0000006c6410723c */ /* 0x042fec0000041810 */
[C---:B------:R-:W-:Y:S01]  /*6de0*/  HMMA.16816.F32.BF16 R12, R100.reuse, R110, R12 ;  /* 0x0000006e640c723c */ /* 0x040fe2000004180c */
[----:B------:R-:W-:Y:S05]  /*6df0*/  LDSM.16.M88.4 R108, [R136] ;  /* 0x00000000886c783b */ /* 0x000fea0000000200 */
        /* <DEDUP_REMOVED lines=32> */
[----:B------:R-:W1:Y:S05]  /*7000*/  LDSM.16.M88.4 R108, [R133] ;  /* 0x00000000856c783b */ /* 0x000e6a0000000200 */
[C---:B--2---:R-:W-:Y:S06]  /*7010*/  HMMA.16816.F32.BF16 R24, R100.reuse, R104, R24 ;  /* 0x000000686418723c */ /* 0x044fec0000041818 */
[C---:B------:R-:W-:Y:S01]  /*7020*/  HMMA.16816.F32.BF16 R20, R100.reuse, R106, R20 ;  /* 0x0000006a6414723c */ /* 0x040fe20000041814 */
[----:B------:R-:W2:Y:S05]  /*7030*/  LDSM.16.M88.4 R104, [R132] ;  /* 0x000000008468783b */ /* 0x000eaa0000000200 */
        /* <DEDUP_REMOVED lines=24> */
[----:B------:R-:W-:Y:S01]  /*71c0*/  HMMA.16816.F32.BF16 R28, R108, R106, R28 ;  /* 0x0000006a6c1c723c */ /* 0x000fe2000004181c */
[----:B------:R-:W2:Y:S01]  /*71d0*/  LDSM.16.M88.4 R104, [R136+0x3000] ;  /* 0x003000008868783b */ /* 0x000ea20000000200 */
[----:B------:R-:W-:-:S04]  /*71e0*/  DEPBAR.LE SB0, 0x0 ;  /* 0x000080000000791a */ /* 0x000fc80000000000 */
[C---:B-1----:R-:W-:Y:S06]  /*71f0*/  HMMA.16816.F32.BF16 R8, R108.reuse, R100, R8 ;  /* 0x000000646c08723c */ /* 0x042fec0000041808 */
[----:B------:R-:W-:Y:S01]  /*7200*/  HMMA.16816.F32.BF16 R4, R108, R102, R4 ;  /* 0x000000666c04723c */ /* 0x000fe20000041804 */
[----:B------:R-:W-:-:S04]  /*7210*/  IMAD R101, R157, 0x40, R166 ;  /* 0x000000409d657824 */ /* 0x000fc800078e02a6 */
[C---:B------:R-:W-:Y:S01]  /*7220*/  VIADD R100, R101.reuse, 0x1 ;  /* 0x0000000165647836 */ /* 0x040fe20000000000 */
[C---:B--2---:R-:W-:Y:S01]  /*7230*/  HMMA.16816.F32.BF16 R16, R108.reuse, R104, R16 ;  /* 0x000000686c10723c */ /* 0x044fe20000041810 */
[----:B------:R-:W-:Y:S01]  /*7240*/  VIADD R103, R101, 0x8 ;  /* 0x0000000865677836 */ /* 0x000fe20000000000 */
[----:B------:R-:W-:Y:S02]  /*7250*/  BAR.SYNC.DEFER_BLOCKING 0x0 ;  /* 0x0000000000007b1d */ /* 0x000fe40000010000 */
[CC--:B------:R-:W-:Y:S02]  /*7260*/  ISETP.GE.AND P3, PT, R100.reuse, R123.reuse, PT ;  /* 0x0000007b6400720c */ /* 0x0c0fe40003f66270 */
[----:B------:R-:W-:Y:S01]  /*7270*/  ISETP.GE.AND P5, PT, R100, R122, PT ;  /* 0x0000007a6400720c */ /* 0x000fe20003fa6270 */
[----:B------:R-:W-:Y:S01]  /*7280*/  HMMA.16816.F32.BF16 R12, R108, R106, R12 ;  /* 0x0000006a6c0c723c */ /* 0x000fe2000004180c */
[----:B------:R-:W-:Y:S02]  /*7290*/  I2FP.F32.S32 R100, R100 ;  /* 0x0000006400647245 */ /* 0x000fe40000201400 */
[----:B------:R-:W-:-:S02]  /*72a0*/  ISETP.GE.AND P6, PT, R103, R123, PT ;  /* 0x0000007b6700720c */ /* 0x000fc40003fc6270 */
[----:B------:R-:W-:Y:S01]  /*72b0*/  ISETP.GE.AND P4, PT, R103, R122, PT ;  /* 0x0000007a6700720c */ /* 0x000fe20003f86270 */
[CC--:B------:R-:W-:Y:S01]  /*72c0*/  FFMA.FTZ R35, R0.reuse, R100.reuse, R35 ;  /* 0x0000006400237223 */ /* 0x0c0fe20000010023 */
[----:B------:R-:W-:Y:S01]  /*72d0*/  I2FP.F32.S32 R103, R103 ;  /* 0x0000006700677245 */ /* 0x000fe20000201400 */
[----:B------:R-:W-:Y:S01]  /*72e0*/  FFMA.FTZ R110, R0, R100, R33 ;  /* 0x00000064006e7223 */ /* 0x000fe20000010021 */
[----:B------:R-:W-:-:S03]  /*72f0*/  VIADD R33, R101, 0x9 ;  /* 0x0000000965217836 */ /* 0x000fc60000000000 */
[CC--:B------:R-:W-:Y:S01]  /*7300*/  FFMA.FTZ R28, R0.reuse, R103.reuse, R28 ;  /* 0x00000067001c7223 */ /* 0x0c0fe2000001001c */
[----:B------:R-:W-:Y:S01]  /*7310*/  FFMA.FTZ R103, R0, R103, R30 ;  /* 0x0000006700677223 */ /* 0x000fe2000001001e */
[----:B------:R-:W-:Y:S01]  /*7320*/  FSEL R30, R35, -INF , !P5 ;  /* 0xff800000231e7808 */ /* 0x000fe20006800000 */
[----:B------:R-:W-:Y:S01]  /*7330*/  VIADD R35, R101, 0x10 ;  /* 0x0000001065237836 */ /* 0x000fe20000000000 */
[----:B------:R-:W-:Y:S02]  /*7340*/  FSEL R110, R110, -INF , !P3 ;  /* 0xff8000006e6e7808 */ /* 0x000fe40005800000 */
[C---:B------:R-:W-:Y:S02]  /*7350*/  ISETP.GE.AND P3, PT, R33.reuse, R123, PT ;  /* 0x0000007b2100720c */ /* 0x040fe40003f66270 */
[----:B------:R-:W-:Y:S02]  /*7360*/  ISETP.GE.AND P5, PT, R33, R122, PT ;  /* 0x0000007a2100720c */ /* 0x000fe40003fa6270 */
[----:B------:R-:W-:-:S02]  /*7370*/  I2FP.F32.S32 R33, R33 ;  /* 0x0000002100217245 */ /* 0x000fc40000201400 */
[----:B------:R-:W-:Y:S02]  /*7380*/  FSEL R108, R28, -INF , !P6 ;  /* 0xff8000001c6c7808 */ /* 0x000fe40007000000 */
[----:B------:R-:W-:Y:S01]  /*7390*/  FSEL R28, R103, -INF , !P4 ;  /* 0xff800000671c7808 */ /* 0x000fe20006000000 */
[C---:B------:R-:W-:Y:S01]  /*73a0*/  FFMA.FTZ R100, R0.reuse, R33, R29 ;  /* 0x0000002100647223 */ /* 0x040fe2000001001d */
[C---:B------:R-:W-:Y:S01]  /*73b0*/  ISETP.GE.AND P6, PT, R35.reuse, R123, PT ;  /* 0x0000007b2300720c */ /* 0x040fe20003fc6270 */
[----:B------:R-:W-:Y:S01]  /*73c0*/  FFMA.FTZ R31, R0, R33, R31 ;  /* 0x00000021001f7223 */ /* 0x000fe2000001001f */
[----:B------:R-:W-:Y:S01]  /*73d0*/  ISETP.GE.AND P4, PT, R35, R122, PT ;  /* 0x0000007a2300720c */ /* 0x000fe20003f86270 */
[----:B------:R-:W-:Y:S01]  /*73e0*/  VIADD R29, R101, 0x11 ;  /* 0x00000011651d7836 */ /* 0x000fe20000000000 */
[----:B------:R-:W-:-:S05]  /*73f0*/  I2FP.F32.S32 R35, R35 ;  /* 0x0000002300237245 */ /* 0x000fca0000201400 */
[CC--:B------:R-:W-:Y:S01]  /*7400*/  FFMA.FTZ R128, R0.reuse, R35.reuse, R24 ;  /* 0x0000002300807223 */ /* 0x0c0fe20000010018 */
[----:B------:R-:W-:Y:S01]  /*7410*/  FFMA.FTZ R130, R0, R35, R26 ;  /* 0x0000002300827223 */ /* 0x000fe2000001001a */
[----:B------:R-:W-:Y:S02]  /*7420*/  FSEL R26, R100, -INF , !P3 ;  /* 0xff800000641a7808 */ /* 0x000fe40005800000 */
[----:B------:R-:W-:Y:S01]  /*7430*/  FSEL R24, R31, -INF , !P5 ;  /* 0xff8000001f187808 */ /* 0x000fe20006800000 */
[----:B------:R-:W-:Y:S01]  /*7440*/  VIADD R31, R101, 0x18 ;  /* 0x00000018651f7836 */ /* 0x000fe20000000000 */
        /* <DEDUP_REMOVED lines=10> */
[----:B------:R-:W-:Y:S02]  /*74f0*/  I2FP.F32.S32 R31, R31 ;  /* 0x0000001f001f7245 */ /* 0x000fe40000201400 */
[----:B------:R-:W-:-:S02]  /*7500*/  FSEL R194, R194, -INF , !P3 ;  /* 0xff800000c2c27808 */ /* 0x000fc40005800000 */
[----:B------:R-:W-:Y:S01]  /*7510*/  FSEL R190, R27, -INF , !P5 ;  /* 0xff8000001bbe7808 */ /* 0x000fe20006800000 */
[CC--:B------:R-:W-:Y:S01]  /*7520*/  FFMA.FTZ R20, R0.reuse, R31.reuse, R20 ;  /* 0x0000001f00147223 */ /* 0x0c0fe20000010014 */
[----:B------:R-:W-:Y:S01]  /*7530*/  FFMA.FTZ R22, R0, R31, R22 ;  /* 0x0000001f00167223 */ /* 0x000fe20000010016 */
[----:B------:R-:W-:Y:S01]  /*7540*/  ISETP.GE.AND P3, PT, R25, R123, PT ;  /* 0x0000007b1900720c */ /* 0x000fe20003f66270 */
[----:B------:R-:W-:Y:S01]  /*7550*/  VIADD R27, R101, 0x20 ;  /* 0x00000020651b7836 */ /* 0x000fe20000000000 */
[-C--:B------:R-:W-:Y:S02]  /*7560*/  ISETP.GE.AND P5, PT, R25, R122.reuse, PT ;  /* 0x0000007a1900720c */ /* 0x080fe40003fa6270 */
[----:B------:R-:W-:Y:S02]  /*7570*/  I2FP.F32.S32 R25, R25 ;  /* 0x0000001900197245 */ /* 0x000fe40000201400 */
[----:B------:R-:W-:Y:S01]  /*7580*/  FSEL R192, R20, -INF , !P6 ;  /* 0xff80000014c07808 */ /* 0x000fe20007000000 */
[----:B------:R-:W-:Y:S01]  /*7590*/  VIADD R20, R101, 0x21 ;  /* 0x0000002165147836 */ /* 0x000fe20000000000 */
[----:B------:R-:W-:Y:S01]  /*75a0*/  FSEL R188, R22, -INF , !P4 ;  /* 0xff80000016bc7808 */ /* 0x000fe20006000000 */
[C---:B------:R-:W-:Y:S01]  /*75b0*/  FFMA.FTZ R21, R0.reuse, R25, R21 ;  /* 0x0000001900157223 */ /* 0x040fe20000010015 */
[C---:B------:R-:W-:Y:S01]  /*75c0*/  ISETP.GE.AND P6, PT, R27.reuse, R123, PT ;  /* 0x0000007b1b00720c */ /* 0x040fe20003fc6270 */
[----:B------:R-:W-:Y:S01]  /*75d0*/  FFMA.FTZ R23, R0, R25, R23 ;  /* 0x0000001900177223 */ /* 0x000fe20000010017 */
[----:B------:R-:W-:-:S02]  /*75e0*/  ISETP.GE.AND P4, PT, R27, R122, PT ;  /* 0x0000007a1b00720c */ /* 0x000fc40003f86270 */
[----:B------:R-:W-:Y:S02]  /*75f0*/  I2FP.F32.S32 R27, R27 ;  /* 0x0000001b001b7245 */ /* 0x000fe40000201400 */
[----:B------:R-:W-:Y:S01]  /*7600*/  FSEL R196, R21, -INF , !P3 ;  /* 0xff80000015c47808 */ /* 0x000fe20005800000 */
[----:B------:R-:W-:Y:S01]  /*7610*/  VIADD R21, R101, 0x28 ;  /* 0x0000002865157836 */ /* 0x000fe20000000000 */
[----:B------:R-:W-:Y:S01]  /*7620*/  FSEL R126, R23, -INF , !P5 ;  /* 0xff800000177e7808 */ /* 0x000fe20006800000 */
[CC--:B------:R-:W-:Y:S01]  /*7630*/  FFMA.FTZ R16, R0.reuse, R27.reuse, R16 ;  /* 0x0000001b00107223 */ /* 0x0c0fe20000010010 */
[----:B------:R-:W-:Y:S01]  /*7640*/  FFMA.FTZ R18, R0, R27, R18 ;  /* 0x0000001b00127223 */ /* 0x000fe20000010012 */
[C---:B------:R-:W-:Y:S02]  /*7650*/  ISETP.GE.AND P3, PT, R20.reuse, R123, PT ;  /* 0x0000007b1400720c */ /* 0x040fe40003f66270 */
[----:B------:R-:W-:Y:S02]  /*7660*/  ISETP.GE.AND P5, PT, R20, R122, PT ;  /* 0x0000007a1400720c */ /* 0x000fe40003fa6270 */
[----:B------:R-:W-:-:S02]  /*7670*/  I2FP.F32.S32 R20, R20 ;  /* 0x0000001400147245 */ /* 0x000fc40000201400 */
[----:B------:R-:W-:Y:S01]  /*7680*/  FSEL R170, R16, -INF , !P6 ;  /* 0xff80000010aa7808 */ /* 0x000fe20007000000 */
[----:B------:R-:W-:Y:S01]  /*7690*/  VIADD R16, R101, 0x29 ;  /* 0x0000002965107836 */ /* 0x000fe20000000000 */
[----:B------:R-:W-:Y:S01]  /*76a0*/  FSEL R102, R18, -INF , !P4 ;  /* 0xff80000012667808 */ /* 0x000fe20006000000 */
[CC--:B------:R-:W-:Y:S01]  /*76b0*/  FFMA.FTZ R17, R0.reuse, R20.reuse, R17 ;  /* 0x0000001400117223 */ /* 0x0c0fe20000010011 */
[C---:B------:R-:W-:Y:S01]  /*76c0*/  ISETP.GE.AND P6, PT, R21.reuse, R123, PT ;  /* 0x0000007b1500720c */ /* 0x040fe20003fc6270 */
[C---:B------:R-:W-:Y:S01]  /*76d0*/  FFMA.FTZ R19, R0.reuse, R20, R19 ;  /* 0x0000001400137223 */ /* 0x040fe20000010013 */
[----:B------:R-:W-:Y:S02]  /*76e0*/  ISETP.GE.AND P4, PT, R21, R122, PT ;  /* 0x0000007a1500720c */ /* 0x000fe40003f86270 */
[----:B------:R-:W-:Y:S02]  /*76f0*/  I2FP.F32.S32 R21, R21 ;  /* 0x0000001500157245 */ /* 0x000fe40000201400 */
[----:B------:R-:W-:Y:S01]  /*7700*/  FSEL R184, R17, -INF , !P3 ;  /* 0xff80000011b87808 */ /* 0x000fe20005800000 */
[----:B------:R-:W-:Y:S01]  /*7710*/  VIADD R17, R101, 0x30 ;  /* 0x0000003065117836 */ /* 0x000fe20000000000 */
[----:B------:R-:W-:Y:S01]  /*7720*/  FSEL R180, R19, -INF , !P5 ;  /* 0xff80000013b47808 */ /* 0x000fe20006800000 */
[CC--:B------:R-:W-:Y:S01]  /*7730*/  FFMA.FTZ R12, R0.reuse, R21.reuse, R12 ;  /* 0x00000015000c7223 */ /* 0x0c0fe2000001000c */
[----:B------:R-:W-:Y:S01]  /*7740*/  FFMA.FTZ R14, R0, R21, R14 ;  /* 0x00000015000e7223 */ /* 0x000fe2000001000e */
[----:B------:R-:W-:-:S02]  /*7750*/  ISETP.GE.AND P3, PT, R16, R123, PT ;  /* 0x0000007b1000720c */ /* 0x000fc40003f66270 */
[-C--:B------:R-:W-:Y:S02]  /*7760*/  ISETP.GE.AND P5, PT, R16, R122.reuse, PT ;  /* 0x0000007a1000720c */ /* 0x080fe40003fa6270 */
[----:B------:R-:W-:Y:S02]  /*7770*/  FSEL R182, R12, -INF , !P6 ;  /* 0xff8000000cb67808 */ /* 0x000fe40007000000 */
[----:B------:R-:W-:Y:S02]  /*7780*/  FSEL R178, R14, -INF , !P4 ;  /* 0xff8000000eb27808 */ /* 0x000fe40006000000 */
[C---:B------:R-:W-:Y:S02]  /*7790*/  ISETP.GE.AND P6, PT, R17.reuse, R123, PT ;  /* 0x0000007b1100720c */ /* 0x040fe40003fc6270 */
[----:B------:R-:W-:Y:S02]  /*77a0*/  ISETP.GE.AND P4, PT, R17, R122, PT ;  /* 0x0000007a1100720c */ /* 0x000fe40003f86270 */
[----:B------:R-:W-:-:S02]  /*77b0*/  I2FP.F32.S32 R16, R16 ;  /* 0x0000001000107245 */ /* 0x000fc40000201400 */
[----:B------:R-:W-:-:S03]  /*77c0*/  I2FP.F32.S32 R17, R17 ;  /* 0x0000001100117245 */ /* 0x000fc60000201400 */
[CC--:B------:R-:W-:Y:S01]  /*77d0*/  FFMA.FTZ R13, R0.reuse, R16.reuse, R13 ;  /* 0x00000010000d7223 */ /* 0x0c0fe2000001000d */
[C---:B------:R-:W-:Y:S01]  /*77e0*/  FFMA.FTZ R15, R0.reuse, R16, R15 ;  /* 0x00000010000f7223 */ /* 0x040fe2000001000f */
[CC--:B------:R-:W-:Y:S01]  /*77f0*/  FFMA.FTZ R105, R0.reuse, R17.reuse, R8 ;  /* 0x0000001100697223 */ /* 0x0c0fe20000010008 */
[----:B------:R-:W-:Y:S02]  /*7800*/  VIADD R8, R101, 0x31 ;  /* 0x0000003165087836 */ /* 0x000fe40000000000 */
[----:B------:R-:W-:Y:S01]  /*7810*/  FFMA.FTZ R10, R0, R17, R10 ;  /* 0x00000011000a7223 */ /* 0x000fe2000001000a */
[----:B------:R-:W-:Y:S01]  /*7820*/  FSEL R186, R13, -INF , !P3 ;  /* 0xff8000000dba7808 */ /* 0x000fe20005800000 */
[----:B------:R-:W-:Y:S01]  /*7830*/  VIADD R13, R101, 0x38 ;  /* 0x00000038650d7836 */ /* 0x000fe20000000000 */
[----:B------:R-:W-:Y:S02]  /*7840*/  FSEL R100, R15, -INF , !P5 ;  /* 0xff8000000f647808 */ /* 0x000fe40006800000 */
        /* <DEDUP_REMOVED lines=8> */
[----:B------:R-:W-:-:S02]  /*78d0*/  ISETP.GE.AND P4, PT, R13, R122, PT ;  /* 0x0000007a0d00720c */ /* 0x000fc40003f86270 */
[----:B------:R-:W-:Y:S02]  /*78e0*/  FSEL R117, R9, -INF , !P3 ;  /* 0xff80000009757808 */ /* 0x000fe40005800000 */
[----:B------:R-:W-:Y:S02]  /*78f0*/  I2FP.F32.S32 R9, R101 ;  /* 0x0000006500097245 */ /* 0x000fe40000201400 */
[----:B------:R-:W-:Y:S02]  /*7900*/  I2FP.F32.S32 R13, R13 ;  /* 0x0000000d000d7245 */ /* 0x000fe40000201400 */
[----:B------:R-:W-:Y:S01]  /*7910*/  ISETP.GE.AND P3, PT, R101, R123, PT ;  /* 0x0000007b6500720c */ /* 0x000fe20003f66270 */
[C---:B------:R-:W-:Y:S01]  /*7920*/  FFMA.FTZ R8, R0.reuse, R9, R32 ;  /* 0x0000000900087223 */ /* 0x040fe20000010020 */
[----:B------:R-:W-:Y:S01]  /*7930*/  FSEL R107, R11, -INF , !P5 ;  /* 0xff8000000b6b7808 */ /* 0x000fe20006800000 */
[----:B------:R-:W-:Y:S01]  /*7940*/  FFMA.FTZ R116, R0, R13, R4 ;  /* 0x0000000d00747223 */ /* 0x000fe20000010004 */
[----:B------:R-:W-:-:S02]  /*7950*/  VIADD R4, R101, 0x39 ;  /* 0x0000003965047836 */ /* 0x000fc40000000000 */
[----:B------:R-:W-:Y:S01]  /*7960*/  FFMA.FTZ R6, R0, R13, R6 ;  /* 0x0000000d00067223 */ /* 0x000fe20000010006 */
[----:B------:R-:W-:Y:S02]  /*7970*/  FSEL R8, R8, -INF , !P3 ;  /* 0xff80000008087808 */ /* 0x000fe40005800000 */
[----:B------:R-:W-:Y:S02]  /*7980*/  ISETP.GT.AND P3, PT, R157, R152, PT ;  /* 0x000000989d00720c */ /* 0x000fe40003f64270 */
[----:B------:R-:W-:Y:S02]  /*7990*/  I2FP.F32.S32 R10, R4 ;  /* 0x00000004000a7245 */ /* 0x000fe40000201400 */
[----:B------:R-:W-:Y:S01]  /*79a0*/  FSEL R118, R6, -INF , !P4 ;  /* 0xff80000006767808 */ /* 0x000fe20006000000 */
[----:B------:R-:W-:Y:S01]  /*79b0*/  FFMA.FTZ R6, R0, R9, R34 ;  /* 0x0000000900067223 */ /* 0x000fe20000010022 */
[----:B------:R-:W-:Y:S01]  /*79c0*/  FSEL R116, R116, -INF , !P6 ;  /* 0xff80000074747808 */ /* 0x000fe20007000000 */
[CC--:B------:R-:W-:Y:S01]  /*79d0*/  FFMA.FTZ R5, R0.reuse, R10.reuse, R5 ;  /* 0x0000000a00057223 */ /* 0x0c0fe20000010005 */
[----:B------:R-:W-:Y:S01]  /*79e0*/  FFMA.FTZ R7, R0, R10, R7 ;  /* 0x0000000a00077223 */ /* 0x000fe20000010007 */
        /* <DEDUP_REMOVED lines=9> */
[----:B------:R-:W-:Y:S02]  /*7a80*/  MOV R10, RZ ;  /* 0x000000ff000a7202 */ /* 0x000fe40000000f00 */
[----:B-1----:R-:W-:-:S04]  /*7a90*/  IABS R5, R7 ;  /* 0x0000000700057213 */ /* 0x002fc80000000000 */
[----:B------:R-:W1:Y:S08]  /*7aa0*/  I2F.RP R13, R5 ;  /* 0x00000005000d7306 */ /* 0x000e700000209400 */
[----:B-1----:R-:W1:Y:S02]  /*7ab0*/  MUFU.RCP R12, R13 ;  /* 0x0000000d000c7308 */ /* 0x002e640000001000 */
[----:B-1----:R-:W-:-:S06]  /*7ac0*/  VIADD R12, R12, 0xffffffe ;  /* 0x0ffffffe0c0c7836 */ /* 0x002fcc0000000000 */
[----:B------:R-:W1:Y:S02]  /*7ad0*/  F2I.FTZ.U32.TRUNC.NTZ R11, R12 ;  /* 0x0000000c000b7305 */ /* 0x000e64000021f000 */
[----:B-1----:R-:W-:-:S04]  /*7ae0*/  IMAD.MOV R4, RZ, RZ, -R11 ;  /* 0x000000ffff047224 */ /* 0x002fc800078e0a0b */
[----:B------:R-:W-:-:S04]  /*7af0*/  IMAD R9, R4, R5, RZ ;  /* 0x0000000504097224 */ /* 0x000fc800078e02ff */
[----:B------:R-:W-:-:S04]  /*7b00*/  IMAD.HI.U32 R4, R11, R9, R10 ;  /* 0x000000090b047227 */ /* 0x000fc800078e000a */
[----:B------:R-:W-:-:S05]  /*7b10*/  IMAD.SHL.U32 R10, R157, 0x40, RZ ;  /* 0x000000409d0a7824 */ /* 0x000fca00078e00ff */
[----:B------:R-:W-:Y:S02]  /*7b20*/  IABS R11, R10 ;  /* 0x0000000a000b7213 */ /* 0x000fe40000000000 */
[C---:B------:R-:W-:Y:S02]  /*7b30*/  IADD3 R14, R10.reuse, -0x40, RZ ;  /* 0xffffffc00a0e7810 */ /* 0x040fe40007ffe0ff */
[----:B------:R-:W-:Y:S01]  /*7b40*/  LOP3.LUT R10, R10, R7, RZ, 0x3c, !PT ;  /* 0x000000070a0a7212 */ /* 0x000fe200078e3cff */
[----:B------:R-:W-:Y:S01]  /*7b50*/  IMAD.HI.U32 R13, R4, R11, RZ ;  /* 0x0000000b040d7227 */ /* 0x000fe200078e00ff */
[----:B------:R-:W-:Y:S02]  /*7b60*/  IABS R9, R14 ;  /* 0x0000000e00097213 */ /* 0x000fe40000000000 */
[----:B------:R-:W-:Y:S01]  /*7b70*/  LOP3.LUT R14, R14, R7, RZ, 0x3c, !PT ;  /* 0x000000070e0e7212 */ /* 0x000fe200078e3cff */
[----:B------:R-:W-:-:S04]  /*7b80*/  IMAD.MOV R12, RZ, RZ, -R13 ;  /* 0x000000ffff0c7224 */ /* 0x000fc800078e0a0d */
[----:B------:R-:W-:Y:S02]  /*7b90*/  IMAD R12, R5, R12, R11 ;  /* 0x0000000c050c7224 */ /* 0x000fe400078e020b */
[----:B------:R-:W-:-:S03]  /*7ba0*/  IMAD.HI.U32 R11, R4, R9, RZ ;  /* 0x00000009040b7227 */ /* 0x000fc600078e00ff */
[----:B------:R-:W-:Y:S02]  /*7bb0*/  ISETP.GT.U32.AND P4, PT, R5, R12, PT ;  /* 0x0000000c0500720c */ /* 0x000fe40003f84070 */
[----:B------:R-:W-:-:S05]  /*7bc0*/  IADD3 R4, -R11, RZ, RZ ;  /* 0x000000ff0b047210 */ /* 0x000fca0007ffe1ff */
[----:B------:R-:W-:-:S05]  /*7bd0*/  IMAD R4, R5, R4, R9 ;  /* 0x0000000405047224 */ /* 0x000fca00078e0209 */
[----:B------:R-:W-:Y:S01]  /*7be0*/  ISETP.GT.U32.AND P5, PT, R5, R4, PT ;  /* 0x000000040500720c */ /* 0x000fe20003fa4070 */
[----:B------:R-:W-:Y:S02]  /*7bf0*/  @!P4 IMAD.IADD R12, R12, 0x1, -R5 ;  /* 0x000000010c0cc824 */ /* 0x000fe400078e0a05 */
[----:B------:R-:W-:-:S03]  /*7c00*/  @!P4 VIADD R13, R13, 0x1 ;  /* 0x000000010d0dc836 */ /* 0x000fc60000000000 */
[----:B------:R-:W-:Y:S02]  /*7c10*/  ISETP.GE.U32.AND P6, PT, R12, R5, PT ;  /* 0x000000050c00720c */ /* 0x000fe40003fc6070 */
[----:B------:R-:W-:-:S05]  /*7c20*/  LOP3.LUT R12, RZ, R7, RZ, 0x33, !PT ;  /* 0x00000007ff0c7212 */ /* 0x000fca00078e33ff */
[-C--:B------:R-:W-:Y:S01]  /*7c30*/  @!P5 IADD3 R4, R4, -R5.reuse, RZ ;  /* 0x800000050404d210 */ /* 0x080fe20007ffe0ff */
[----:B------:R-:W-:Y:S01]  /*7c40*/  @!P5 VIADD R11, R11, 0x1 ;  /* 0x000000010b0bd836 */ /* 0x000fe20000000000 */
[----:B------:R-:W-:Y:S02]  /*7c50*/  ISETP.GE.AND P5, PT, R14, RZ, PT ;  /* 0x000000ff0e00720c */ /* 0x000fe40003fa6270 */
[----:B------:R-:W-:Y:S02]  /*7c60*/  ISETP.GE.U32.AND P4, PT, R4, R5, PT ;  /* 0x000000050400720c */ /* 0x000fe40003f86070 */
[----:B------:R-:W-:Y:S02]  /*7c70*/  @P6 IADD3 R13, R13, 0x1, RZ ;  /* 0x000000010d0d6810 */ /* 0x000fe40007ffe0ff */
[----:B------:R-:W-:-:S09]  /*7c80*/  ISETP.GE.AND P6, PT, R10, RZ, PT ;  /* 0x000000ff0a00720c */ /* 0x000fd20003fc6270 */
[----:B------:R-:W-:Y:S02]  /*7c90*/  @P4 IADD3 R11, R11, 0x1, RZ ;  /* 0x000000010b0b4810 */ /* 0x000fe40007ffe0ff */
[----:B------:R-:W-:Y:S02]  /*7ca0*/  ISETP.NE.AND P4, PT, R7, RZ, PT ;  /* 0x000000ff0700720c */ /* 0x000fe40003f85270 */
[----:B------:R-:W-:Y:S01]  /*7cb0*/  @!P6 IMAD.MOV R13, RZ, RZ, -R13 ;  /* 0x000000ffff0de224 */ /* 0x000fe200078e0a0d */
[----:B------:R-:W-:-:S04]  /*7cc0*/  @!P5 IADD3 R11, -R11, RZ, RZ ;  /* 0x000000ff0b0bd210 */ /* 0x000fc80007ffe1ff */
[C---:B------:R-:W-:Y:S02]  /*7cd0*/  SEL R5, R12.reuse, R13, !P4 ;  /* 0x0000000d0c057207 */ /* 0x040fe40006000000 */
[----:B------:R-:W-:-:S03]  /*7ce0*/  SEL R12, R12, R11, !P4 ;  /* 0x0000000b0c0c7207 */ /* 0x000fc60006000000 */
[----:B------:R-:W-:-:S04]  /*7cf0*/  IMAD.WIDE R14, R5, 0x4, R162 ;  /* 0x00000004050e7825 */ /* 0x000fc800078e02a2 */
[----:B------:R-:W-:Y:S01]  /*7d00*/  IMAD.WIDE R16, R12, 0x4, R162 ;  /* 0x000000040c107825 */ /* 0x000fe200078e02a2 */
[----:B------:R1:W2:Y:S04]  /*7d10*/  LDG.E R10, desc[UR10][R14.64] ;  /* 0x0000000a0e0a7981 */ /* 0x0002a8000c1e1900 */
[----:B------:R-:W2:Y:S01]  /*7d20*/  LDG.E R9, desc[UR10][R16.64] ;  /* 0x0000000a10097981 */ /* 0x000ea2000c1e1900 */
[----:B------:R-:W-:Y:S02]  /*7d30*/  IMAD.IADD R12, R5, 0x1, -R12 ;  /* 0x00000001050c7824 */ /* 0x000fe400078e0a0c */
[----:B------:R-:W3:Y:S02]  /*7d40*/  LDC.64 R4, c[0x0][0x230] ;  /* 0x00008c00ff047b82 */ /* 0x000ee40000000a00 */
[----:B------:R-:W-:-:S05]  /*7d50*/  IMAD R11, R12, R7, -0x40 ;  /* 0xffffffc00c0b7424 */ /* 0x000fca00078e0207 */
[----:B------:R-:W-:Y:S01]  /*7d60*/  SHF.R.S32.HI R7, RZ, 0x1f, R11 ;  /* 0x0000001fff077819 */ /* 0x000fe2000001140b */
[----:B-1----:R-:W-:Y:S01]  /*7d70*/  IMAD.WIDE.U32 R14, R11, R112, RZ ;  /* 0x000000700b0e7225 */ /* 0x002fe200078e00ff */
[----:B--2---:R-:W-:-:S03]  /*7d80*/  IADD3 R9, -R10, R9, RZ ;  /* 0x000000090a097210 */ /* 0x004fc60007ffe1ff */
[----:B------:R-:W-:Y:S01]  /*7d90*/  IMAD R10, R7, R112, RZ ;  /* 0x00000070070a7224 */ /* 0x000fe200078e02ff */
[----:B------:R-:W-:-:S03]  /*7da0*/  SHF.R.S32.HI R7, RZ, 0x1f, R9 ;  /* 0x0000001fff077819 */ /* 0x000fc60000011409 */
[----:B------:R-:W-:Y:S02]  /*7db0*/  IMAD R10, R11, R113, R10 ;  /* 0x000000710b0a7224 */ /* 0x000fe400078e020a */
[-C--:B---3--:R-:W-:Y:S02]  /*7dc0*/  IMAD R12, R7, R4.reuse, RZ ;  /* 0x00000004070c7224 */ /* 0x088fe400078e02ff */
[----:B------:R-:W-:Y:S02]  /*7dd0*/  IMAD.IADD R15, R15, 0x1, R10 ;  /* 0x000000010f0f7824 */ /* 0x000fe400078e020a */
[C---:B------:R-:W-:Y:S02]  /*7de0*/  IMAD R5, R9.reuse, R5, R12 ;  /* 0x0000000509057224 */ /* 0x040fe400078e020c */
[----:B------:R-:W-:-:S04]  /*7df0*/  IMAD.WIDE.U32 R14, R9, R4, R14 ;  /* 0x00000004090e7225 */ /* 0x000fc800078e000e */
[----:B------:R-:W-:Y:S01]  /*7e00*/  IMAD.MOV.U32 R7, RZ, RZ, R14 ;  /* 0x000000ffff077224 */ /* 0x000fe200078e000e */
[----:B------:R-:W-:Y:S01]  /*7e10*/  IADD3 R10, R15, R5, RZ ;  /* 0x000000050f0a7210 */ /* 0x000fe20007ffe0ff */
[----:B------:R-:W-:Y:S06]  /*7e20*/  BRA `(.L_x_7669) ;  /* 0x0000000000087947 */ /* 0x000fec0003800000 */
.L_x_7668:
[----:B------:R-:W-:-:S04]  /*7e30*/  LEA R7, -R112, RZ, 0x6 ;  /* 0x000000ff70077211 */ /* 0x000fc800078e31ff */
[----:B------:R-:W-:-:S07]  /*7e40*/  SHF.R.S32.HI R10, RZ, 0x1f, R7 ;  /* 0x0000001fff0a7819 */ /* 0x000fce0000011407 */
.L_x_7669:
[----:B------:R-:W-:Y:S01]  /*7e50*/  @!P1 IADD3 R5, P4, R121, R7, RZ ;  /* 0x0000000779059210 */ /* 0x000fe20007f9e0ff */
[----:B------:R1:W-:Y:S01]  /*7e60*/  @P2 STS.128 [R158+0x4000], RZ ;  /* 0x004000ff9e002388 */ /* 0x0003e20000000c00 */
[----:B------:R-:W-:Y:S01]  /*7e70*/  @!P2 LEA R14, P5, R7, R172, 0x1 ;  /* 0x000000ac070ea211 */ /* 0x000fe200078a08ff */
[----:B------:R-:W-:Y:S02]  /*7e80*/  BSSY B0, `(.L_x_7670) ;  /* 0x0000045000007945 */ /* 0x000fe40003800000 */
[--C-:B------:R-:W-:Y:S01]  /*7e90*/  @!P1 IMAD.X R4, R120, 0x1, R10.reuse, P4 ;  /* 0x0000000178049824 */ /* 0x100fe200020e060a */
[----:B------:R-:W-:Y:S02]  /*7ea0*/  @!P1 LEA R12, P4, R5, UR8, 0x1 ;  /* 0x00000008050c9c11 */ /* 0x000fe4000f8808ff */
[----:B------:R-:W-:Y:S02]  /*7eb0*/  @!P2 LEA.HI.X R15, R7, R171, R10, 0x1, P5 ;  /* 0x000000ab070fa211 */ /* 0x000fe400028f0c0a */
[----:B------:R-:W-:-:S02]  /*7ec0*/  @!P1 LEA.HI.X R13, R5, UR9, R4, 0x1, P4 ;  /* 0x00000009050d9c11 */ /* 0x000fc4000a0f0c04 */
[-C--:B------:R-:W-:Y:S01]  /*7ed0*/  @!P2 IADD3 R5, P4, R154, R7.reuse, RZ ;  /* 0x000000079a05a210 */ /* 0x080fe20007f9e0ff */
[----:B------:R-:W-:Y:S01]  /*7ee0*/  @!PT LDS RZ, [RZ] ;  /* 0x00000000fffff984 */ /* 0x000fe20000000800 */
[----:B------:R-:W-:Y:S01]  /*7ef0*/  @!PT LDS RZ, [RZ] ;  /* 0x00000000fffff984 */ /* 0x000fe20000000800 */
[----:B------:R-:W-:Y:S01]  /*7f00*/  @!PT LDS RZ, [RZ] ;  /* 0x00000000fffff984 */ /* 0x000fe20000000800 */
[----:B------:R-:W-:Y:S03]  /*7f10*/  @!P2 LDGSTS.E.BYPASS.LTC128B.128 [R158+0x4000], desc[UR10][R14.64] ;  /* 0x040000000e9eafae */ /* 0x000fe6000b901d4a */
[----:B------:R-:W-:Y:S01]  /*7f20*/  @!P2 LEA R18, P6, R5, R172, 0x1 ;  /* 0x000000ac0512a211 */ /* 0x000fe200078c08ff */
[----:B------:R-:W-:Y:S01]  /*7f30*/  @!P2 IMAD.X R4, R153, 0x1, R10, P4 ;  /* 0x000000019904a824 */ /* 0x000fe200020e060a */
[----:B------:R-:W-:Y:S01]  /*7f40*/  @!P1 IADD3 R9, P5, P4, R121, R7, R154 ;  /* 0x0000000779099210 */ /* 0x000fe20007cbe09a */
[----:B------:R1:W-:Y:S03]  /*7f50*/  @P1 STS.128 [R158+0x6000], RZ ;  /* 0x006000ff9e001388 */ /* 0x0003e60000000c00 */
[----:B------:R-:W-:Y:S01]  /*7f60*/  @!P2 LEA.HI.X R19, R5, R171, R4, 0x1, P6 ;  /* 0x000000ab0513a211 */ /* 0x000fe200030f0c04 */
[----:B------:R-:W-:Y:S01]  /*7f70*/  @!PT LDS RZ, [RZ] ;  /* 0x00000000fffff984 */ /* 0x000fe20000000800 */
[----:B------:R-:W-:Y:S01]  /*7f80*/  @!PT LDS RZ, [RZ] ;  /* 0x00000000fffff984 */ /* 0x000fe20000000800 */
[----:B------:R-:W-:Y:S01]  /*7f90*/  @!PT LDS RZ, [RZ] ;  /* 0x00000000fffff984 */ /* 0x000fe20000000800 */
[----:B------:R2:W-:Y:S01]  /*7fa0*/  @!P1 LDGSTS.E.BYPASS.LTC128B.128 [R158+0x6000], desc[UR10][R12.64+0x80] ;  /* 0x060000800c9e9fae */ /* 0x0005e2000b901d4a */
[----:B------:R-:W-:-:S02]  /*7fb0*/  @!P1 IADD3.X R4, R120, R10, R153, P5, P4 ;  /* 0x0000000a78049210 */ /* 0x000fc40002fe8499 */
[C---:B------:R-:W-:Y:S01]  /*7fc0*/  @!P1 LEA R20, P4, R9.reuse, UR8, 0x1 ;  /* 0x0000000809149c11 */ /* 0x040fe2000f8808ff */
[----:B------:R1:W-:Y:S03]  /*7fd0*/  @P2 STS.128 [R158+0x4800], RZ ;  /* 0x004800ff9e002388 */ /* 0x0003e60000000c00 */
[----:B------:R-:W-:Y:S01]  /*7fe0*/  @!P1 LEA.HI.X R21, R9, UR9, R4, 0x1, P4 ;  /* 0x0000000909159c11 */ /* 0x000fe2000a0f0c04 */
[----:B------:R-:W-:Y:S01]  /*7ff0*/  @!PT LDS RZ, [RZ] ;  /* 0x00000000fffff984 */ /* 0x000fe20000000800 */
[----:B------:R-:W-:Y:S01]  /*8000*/  @!PT LDS RZ, [RZ] ;  /* 0x00000000fffff984 */ /* 0x000fe20000000800 */
[----:B------:R-:W-:Y:S01]  /*8010*/  @!PT LDS RZ, [RZ] ;  /* 0x00000000fffff984 */ /* 0x000fe20000000800 */
[----:B------:R3:W-:Y:S01]  /*8020*/  @!P2 LDGSTS.E.BYPASS.LTC128B.128 [R158+0x4800], desc[UR10][R18.64] ;  /* 0x04800000129eafae */ /* 0x0007e2000b901d4a */
[----:B------:R-:W-:-:S03]  /*8030*/  IADD3 R5, P5, P4, R154, R7, R154 ;  /* 0x000000079a057210 */ /* 0x000fc60007cbe09a */
[----:B------:R1:W-:Y:S01]  /*8040*/  @P1 STS.128 [R158+0x6800], RZ ;  /* 0x006800ff9e001388 */ /* 0x0003e20000000c00 */
[----:B------:R-:W-:Y:S02]  /*8050*/  IADD3.X R4, R153, R10, R153, P5, P4 ;  /* 0x0000000a99047210 */ /* 0x000fe40002fe8499 */
        /* <DEDUP_REMOVED lines=10> */
[----:B------:R1:W-:Y:S01]  /*8100*/  @!P2 LDGSTS.E.BYPASS.LTC128B.128 [R158+0x5000], desc[UR10][R16.64] ;  /* 0x05000000109eafae */ /* 0x0003e2000b901d4a */
[----:B--2---:R-:W-:-:S03]  /*8110*/  @!P1 IADD3 R12, P4, R121, R5, RZ ;  /* 0x00000005790c9210 */ /* 0x004fc60007f9e0ff */
[----:B------:R1:W-:Y:S02]  /*8120*/  @P1 STS.128 [R158+0x7000], RZ ;  /* 0x007000ff9e001388 */ /* 0x0003e40000000c00 */
[----:B------:R-:W-:Y:S01]  /*8130*/  @!P1 IMAD.X R9, R120, 0x1, R4, P4 ;  /* 0x0000000178099824 */ /* 0x000fe200020e0604 */
[----:B------:R-:W-:-:S04]  /*8140*/  @!P1 LEA R14, P4, R12, UR8, 0x1 ;  /* 0x000000080c0e9c11 */ /* 0x000fc8000f8808ff */
[----:B------:R-:W-:Y:S02]  /*8150*/  @!P1 LEA.HI.X R15, R12, UR9, R9, 0x1, P4 ;  /* 0x000000090c0f9c11 */ /* 0x000fe4000a0f0c09 */
[----:B------:R-:W-:-:S03]  /*8160*/  IADD3 R12, P4, R154, R5, RZ ;  /* 0x000000059a0c7210 */ /* 0x000fc60007f9e0ff */
[----:B------:R-:W-:Y:S01]  /*8170*/  @!PT LDS RZ, [RZ] ;  /* 0x00000000fffff984 */ /* 0x000fe20000000800 */
[----:B------:R-:W-:Y:S01]  /*8180*/  @!PT LDS RZ, [RZ] ;  /* 0x00000000fffff984 */ /* 0x000fe20000000800 */
[----:B------:R-:W-:Y:S01]  /*8190*/  @!PT LDS RZ, [RZ] ;  /* 0x00000000fffff984 */ /* 0x000fe20000000800 */
[----:B------:R1:W-:Y:S02]  /*81a0*/  @!P1 LDGSTS.E.BYPASS.LTC128B.128 [R158+0x7000], desc[UR10][R14.64+0x80] ;  /* 0x070000800e9e9fae */ /* 0x0003e4000b901d4a */
[----:B------:R-:W-:Y:S01]  /*81b0*/  IMAD.X R5, R153, 0x1, R4, P4 ;  /* 0x0000000199057824 */ /* 0x000fe200020e0604 */
        /* <DEDUP_REMOVED lines=17> */
.L_x_7671:
[----:B------:R-:W-:Y:S05]  /*82d0*/  BSYNC B0 ;  /* 0x0000000000007941 */ /* 0x000fea0003800000 */
.L_x_7670:
[----:B------:R-:W0:Y:S01]  /*82e0*/  LDGDEPBAR ;  /* 0x00000000000079af */ /* 0x000e220000000000 */
[----:B------:R-:W-:-:S04]  /*82f0*/  LEA R172, P1, R7, R172, 0x1 ;  /* 0x000000ac07ac7211 */ /* 0x000fc800078208ff */
[----:B------:R-:W-:-:S09]  /*8300*/  LEA.HI.X R171, R7, R171, R10, 0x1, P1 ;  /* 0x000000ab07ab7211 */ /* 0x000fd200008f0c0a */
.L_x_7667:
[----:B------:R-:W-:Y:S01]  /*8310*/  FMNMX.FTZ R7, R3, R8, !PT ;  /* 0x0000000803077209 */ /* 0x000fe20007810000 */
[----:B------:R-:W-:Y:S01]  /*8320*/  LDSM.16.MT88.4 R32, [R140+0x8000] ;  /* 0x008000008c20783b */ /* 0x000fe20000004200 */
[----:B--2---:R-:W-:Y:S02]  /*8330*/  FMNMX.FTZ R5, R2, R6, !PT ;  /* 0x0000000602057209 */ /* 0x004fe40007810000 */
[----:B------:R-:W-:Y:S01]  /*8340*/  FMNMX.FTZ R7, R110, R7, !PT ;  /* 0x000000076e077209 */ /* 0x000fe20007810000 */
[----:B-1----:R-:W-:Y:S01]  /*8350*/  LDSM.16.MT88.4 R16, [R142+0x8000] ;  /* 0x008000008e10783b */ /* 0x002fe20000004200 */
        /* <DEDUP_REMOVED lines=21> */
[----:B------:R-:W-:-:S04]  /*84b0*/  FMNMX.FTZ R4, R105, R4, !PT ;  /* 0x0000000469047209 */ /* 0x000fc80007810000 */
[----:B------:R-:W-:Y:S02]  /*84c0*/  FMNMX.FTZ R7, R117, R4, !PT ;  /* 0x0000000475077209 */ /* 0x000fe40007810000 */
[----:B------:R-:W-:Y:S02]  /*84d0*/  FMNMX.FTZ R4, R104, R5, !PT ;  /* 0x0000000568047209 */ /* 0x000fe40007810000 */
        /* <DEDUP_REMOVED lines=16> */
[----:B--2---:R-:W-:Y:S01]  /*85e0*/  FMNMX.FTZ R110, R5, R4, !PT ;  /* 0x00000004056e7209 */ /* 0x004fe20007810000 */
[--C-:B------:R-:W-:Y:S01]  /*85f0*/  FFMA.FTZ R109, R108, UR12, -R125.reuse ;  /* 0x0000000c6c6d7c23 */ /* 0x100fe2000801087d */
[----:B------:R-:W-:Y:S01]  /*8600*/  FSEL R4, R111, RZ, P2 ;  /* 0x000000ff6f047208 */ /* 0x000fe20001000000 */
[--C-:B------:R-:W-:Y:S01]  /*8610*/  FFMA.FTZ R120, R8, UR12, -R125.reuse ;  /* 0x0000000c08787c23 */ /* 0x100fe2000801087d */
[C---:B------:R-:W-:Y:S01]  /*8620*/  FSETP.NEU.FTZ.AND P1, PT, R110.reuse, -INF , PT ;  /* 0xff8000006e00780b */ /* 0x040fe20003f3d000 */
[----:B------:R-:W-:Y:S01]  /*8630*/  FMUL.FTZ R121, R110, UR12 ;  /* 0x0000000c6e797c20 */ /* 0x000fe20008410000 */
[----:B------:R-:W-:Y:S01]  /*8640*/  FFMA.FTZ R108, R26, UR12, -R125 ;  /* 0x0000000c1a6c7c23 */ /* 0x000fe2000801087d */
[----:B------:R-:W-:Y:S01]  /*8650*/  FADD.FTZ R4, R3, -R4 ;  /* 0x8000000403047221 */ /* 0x000fe20000010000 */
[----:B------:R-:W-:Y:S01]  /*8660*/  FSEL R3, R110, RZ, P1 ;  /* 0x000000ff6e037208 */ /* 0x000fe20000800000 */
[----:B------:R-:W-:Y:S01]  /*8670*/  MUFU.EX2 R120, R120 ;  /* 0x0000007800787308 */ /* 0x000fe20000000800 */
[----:B------:R-:W-:Y:S01]  /*8680*/  FSEL R121, R121, RZ, P1 ;  /* 0x000000ff79797208 */ /* 0x000fe20000800000 */
[----:B------:R-:W-:Y:S01]  /*8690*/  FMUL.FTZ R123, R4, UR12 ;  /* 0x0000000c047b7c20 */ /* 0x000fe20008410000 */
[----:B------:R-:W-:Y:S01]  /*86a0*/  LDSM.16.MT88.4 R8, [R144+0x8000] ;  /* 0x008000009008783b */ /* 0x000fe20000004200 */
[----:B------:R-:W-:Y:S01]  /*86b0*/  FADD.FTZ R3, R2, -R3 ;  /* 0x8000000302037221 */ /* 0x000fe20000010000 */
[----:B------:R-:W-:Y:S01]  /*86c0*/  FFMA.FTZ R168, R128, UR12, -R125 ;  /* 0x0000000c80a87c23 */ /* 0x000fe2000801087d */
[--C-:B------:R-:W-:Y:S01]  /*86d0*/  FFMA.FTZ R119, R6, UR12, -R121.reuse ;  /* 0x0000000c06777c23 */ /* 0x100fe20008010879 */
[--C-:B------:R-:W-:Y:S01]  /*86e0*/  FFMA.FTZ R115, R30, UR12, -R121.reuse ;  /* 0x0000000c1e737c23 */ /* 0x100fe20008010879 */
[----:B------:R-:W-:Y:S01]  /*86f0*/  FMUL.FTZ R122, R3, UR12 ;  /* 0x0000000c037a7c20 */ /* 0x000fe20008410000 */
[--C-:B------:R-:W-:Y:S01]  /*8700*/  FFMA.FTZ R3, R28, UR12, -R121.reuse ;  /* 0x0000000c1c037c23 */ /* 0x100fe20008010879 */
[--C-:B------:R-:W-:Y:S01]  /*8710*/  FFMA.FTZ R2, R24, UR12, -R121.reuse ;  /* 0x0000000c18027c23 */ /* 0x100fe20008010879 */
[----:B------:R-:W1:Y:S01]  /*8720*/  MUFU.EX2 R123, R123 ;  /* 0x0000007b007b7308 */ /* 0x000e620000000800 */
[----:B------:R-:W2:Y:S01]  /*8730*/  LDSM.16.MT88.4 R24, [R141+0x8000] ;  /* 0x008000008d18783b */ /* 0x000ea20000004200 */
[----:B------:R-:W-:Y:S01]  /*8740*/  FFMA.FTZ R131, R130, UR12, -R121 ;  /* 0x0000000c82837c23 */ /* 0x000fe20008010879 */
[--C-:B------:R-:W-:Y:S01]  /*8750*/  FFMA.FTZ R167, R194, UR12, -R125.reuse ;  /* 0x0000000cc2a77c23 */ /* 0x100fe2000801087d */
[--C-:B------:R-:W-:Y:S01]  /*8760*/  FFMA.FTZ R129, R192, UR12, -R125.reuse ;  /* 0x0000000cc0817c23 */ /* 0x100fe2000801087d */
[----:B------:R-:W-:Y:S01]  /*8770*/  FFMA.FTZ R128, R196, UR12, -R125 ;  /* 0x0000000cc4807c23 */ /* 0x000fe2000801087d */
[--C-:B------:R-:W-:Y:S01]  /*8780*/  FFMA.FTZ R130, R190, UR12, -R121.reuse ;  /* 0x0000000cbe827c23 */ /* 0x100fe20008010879 */
[--C-:B------:R-:W-:Y:S01]  /*8790*/  FFMA.FTZ R127, R188, UR12, -R121.reuse ;  /* 0x0000000cbc7f7c23 */ /* 0x100fe20008010879 */
[----:B------:R-:W3:Y:S01]  /*87a0*/  MUFU.EX2 R122, R122 ;  /* 0x0000007a007a7308 */ /* 0x000ee20000000800 */
[----:B------:R-:W-:Y:S01]  /*87b0*/  FFMA.FTZ R126, R126, UR12, -R121 ;  /* 0x0000000c7e7e7c23 */ /* 0x000fe20008010879 */
[--C-:B------:R-:W-:Y:S01]  /*87c0*/  FFMA.FTZ R175, R170, UR12, -R125.reuse ;  /* 0x0000000caaaf7c23 */ /* 0x100fe2000801087d */
[--C-:B------:R-:W-:Y:S01]  /*87d0*/  FFMA.FTZ R184, R184, UR12, -R125.reuse ;  /* 0x0000000cb8b87c23 */ /* 0x100fe2000801087d */
[--C-:B------:R-:W-:Y:S01]  /*87e0*/  FFMA.FTZ R169, R182, UR12, -R125.reuse ;  /* 0x0000000cb6a97c23 */ /* 0x100fe2000801087d */
[----:B------:R-:W-:Y:S01]  /*87f0*/  FFMA.FTZ R170, R186, UR12, -R125 ;  /* 0x0000000cbaaa7c23 */ /* 0x000fe2000801087d */
[--C-:B------:R-:W-:Y:S01]  /*8800*/  FFMA.FTZ R181, R102, UR12, -R121.reuse ;  /* 0x0000000c66b57c23 */ /* 0x100fe20008010879 */
[--C-:B------:R-:W-:Y:S01]  /*8810*/  FFMA.FTZ R180, R180, UR12, -R121.reuse ;  /* 0x0000000cb4b47c23 */ /* 0x100fe20008010879 */
        /* <DEDUP_REMOVED lines=8> */
[----:B------:R-:W-:Y:S01]  /*88a0*/  MUFU.EX2 R109, R109 ;  /* 0x0000006d006d7308 */ /* 0x000fe20000000800 */
[-C--:B---3--:R-:W-:Y:S01]  /*88b0*/  FMUL.FTZ R6, R98, R122.reuse ;  /* 0x0000007a62067220 */ /* 0x088fe20000410000 */
[-C--:B------:R-:W-:Y:S01]  /*88c0*/  FMUL.FTZ R7, R99, R122.reuse ;  /* 0x0000007a63077220 */ /* 0x080fe20000410000 */
[-C--:B------:R-:W-:Y:S01]  /*88d0*/  FMUL.FTZ R30, R54, R122.reuse ;  /* 0x0000007a361e7220 */ /* 0x080fe20000410000 */
[-C--:B------:R-:W-:Y:S01]  /*88e0*/  FMUL.FTZ R31, R55, R122.reuse ;  /* 0x0000007a371f7220 */ /* 0x080fe20000410000 */
[-C--:B------:R-:W-:Y:S01]  /*88f0*/  FMUL.FTZ R58, R58, R122.reuse ;  /* 0x0000007a3a3a7220 */ /* 0x080fe20000410000 */
[----:B------:R-:W-:Y:S01]  /*8900*/  FMUL.FTZ R59, R59, R122 ;  /* 0x0000007a3b3b7220 */ /* 0x000fe20000410000 */
[-C--:B------:R-:W-:Y:S01]  /*8910*/  FMUL.FTZ R21, R45, R123.reuse ;  /* 0x0000007b2d157220 */ /* 0x080fe20000410000 */
        /* <DEDUP_REMOVED lines=16> */
[----:B------:R-:W3:Y:S01]  /*8a20*/  MUFU.EX2 R115, R115 ;  /* 0x0000007300737308 */ /* 0x000ee20000000800 */
[----:B-1----:R-:W-:Y:S01]  /*8a30*/  F2FP.BF16.F32.PACK_AB R98, R108, R109 ;  /* 0x0000006d6c62723e */ /* 0x002fe200000010ff */
[-C--:B------:R-:W-:Y:S01]  /*8a40*/  FMUL.FTZ R83, R83, R122.reuse ;  /* 0x0000007a53537220 */ /* 0x080fe20000410000 */
[----:B------:R-:W-:Y:S01]  /*8a50*/  LDSM.16.MT88.4 R76, [R144+0x8800] ;  /* 0x00880000904c783b */ /* 0x000fe20000004200 */
        /* <DEDUP_REMOVED lines=12> */
[----:B------:R-:W1:Y:S01]  /*8b20*/  MUFU.EX2 R2, R2 ;  /* 0x0000000200027308 */ /* 0x000e620000000800 */
[----:B---3--:R-:W-:Y:S01]  /*8b30*/  F2FP.BF16.F32.PACK_AB R97, R115, R119 ;  /* 0x000000777361723e */ /* 0x008fe200000010ff */
        /* <DEDUP_REMOVED lines=11> */
[----:B------:R-:W-:Y:S01]  /*8bf0*/  FMUL.FTZ R37, R61, R123 ;  /* 0x0000007b3d257220 */ /* 0x000fe20000410000 */
[-C--:B------:R-:W-:Y:S01]  /*8c00*/  FMUL.FTZ R38, R62, R122.reuse ;  /* 0x0000007a3e267220 */ /* 0x080fe20000410000 */
[-C--:B------:R-:W-:Y:S01]  /*8c10*/  FMUL.FTZ R39, R63, R122.reuse ;  /* 0x0000007a3f277220 */ /* 0x080fe20000410000 */
[----:B------:R-:W3:Y:S01]  /*8c20*/  MUFU.EX2 R167, R167 ;  /* 0x000000a700a77308 */ /* 0x000ee20000000800 */
[----:B-1----:R-:W-:Y:S01]  /*8c30*/  F2FP.BF16.F32.PACK_AB R99, R2, R3 ;  /* 0x000000030263723e */ /* 0x002fe200000010ff */
        /* <DEDUP_REMOVED lines=11> */
[----:B------:R-:W-:Y:S01]  /*8cf0*/  FMUL.FTZ R85, R85, R123 ;  /* 0x0000007b55557220 */ /* 0x000fe20000410000 */
[C---:B------:R-:W-:Y:S01]  /*8d00*/  HMMA.16816.F32.BF16 R32, R96.reuse, R34, R56 ;  /* 0x000000226020723c */ /* 0x040fe20000041838 */
[----:B------:R-:W1:Y:S01]  /*8d10*/  LDSM.16.MT88.4 R56, [R141+0xa000] ;  /* 0x00a000008d38783b */ /* 0x000e620000004200 */
[----:B------:R-:W-:Y:S01]  /*8d20*/  FMUL.FTZ R86, R86, R122 ;  /* 0x0000007a56567220 */ /* 0x000fe20000410000 */
[----:B------:R-:W4:Y:S01]  /*8d30*/  MUFU.EX2 R128, R128 ;  /* 0x0000008000807308 */ /* 0x000f220000000800 */
[----:B---3--:R-:W-:Y:S01]  /*8d40*/  F2FP.BF16.F32.PACK_AB R68, R167, R168 ;  /* 0x000000a8a744723e */ /* 0x008fe200000010ff */
[-C--:B------:R-:W-:Y:S01]  /*8d50*/  FMUL.FTZ R87, R87, R122.reuse ;  /* 0x0000007a57577220 */ /* 0x080fe20000410000 */
[C---:B--2---:R-:W-:Y:S01]  /*8d60*/  HMMA.16816.F32.BF16 R20, R96.reuse, R24, R20 ;  /* 0x000000186014723c */ /* 0x044fe20000041814 */
[--C-:B------:R-:W-:Y:S01]  /*8d70*/  FFMA.FTZ R178, R178, UR12, -R121.reuse ;  /* 0x0000000cb2b27c23 */ /* 0x100fe20008010879 */
[----:B------:R-:W-:Y:S01]  /*8d80*/  FFMA.FTZ R179, R100, UR12, -R121 ;  /* 0x0000000c64b37c23 */ /* 0x000fe20008010879 */
[--C-:B------:R-:W-:Y:S01]  /*8d90*/  FFMA.FTZ R182, R105, UR12, -R125.reuse ;  /* 0x0000000c69b67c23 */ /* 0x100fe2000801087d */
[----:B------:R-:W-:Y:S01]  /*8da0*/  LDSM.16.MT88.4 R100, [R140+0xb000] ;  /* 0x00b000008c64783b */ /* 0x000fe20000004200 */
[----:B------:R-:W-:Y:S01]  /*8db0*/  MUFU.EX2 R131, R131 ;  /* 0x0000008300837308 */ /* 0x000fe20000000800 */
[C---:B------:R-:W-:Y:S01]  /*8dc0*/  HMMA.16816.F32.BF16 R24, R96.reuse, R26, R48 ;  /* 0x0000001a6018723c */ /* 0x040fe20000041830 */
[--C-:B------:R-:W-:Y:S01]  /*8dd0*/  FFMA.FTZ R117, R117, UR12, -R125.reuse ;  /* 0x0000000c75757c23 */ /* 0x100fe2000801087d */
[----:B------:R-:W2:Y:S01]  /*8de0*/  LDSM.16.MT88.4 R48, [R142+0xa000] ;  /* 0x00a000008e30783b */ /* 0x000ea20000004200 */
[--C-:B------:R-:W-:Y:S01]  /*8df0*/  FFMA.FTZ R116, R116, UR12, -R125.reuse ;  /* 0x0000000c74747c23 */ /* 0x100fe2000801087d */
[----:B------:R-:W-:Y:S01]  /*8e00*/  FFMA.FTZ R125, R124, UR12, -R125 ;  /* 0x0000000c7c7d7c23 */ /* 0x000fe2000801087d */
[--C-:B------:R-:W-:Y:S01]  /*8e10*/  FFMA.FTZ R124, R104, UR12, -R121.reuse ;  /* 0x0000000c687c7c23 */ /* 0x100fe20008010879 */
[C---:B------:R-:W-:Y:S01]  /*8e20*/  HMMA.16816.F32.BF16 R12, R96.reuse, R16, R12 ;  /* 0x00000010600c723c */ /* 0x040fe2000004180c */
[----:B------:R-:W3:Y:S01]  /*8e30*/  MUFU.EX2 R130, R130 ;  /* 0x0000008200827308 */ /* 0x000ee20000000800 */
[----:B----4-:R-:W-:Y:S01]  /*8e40*/  F2FP.BF16.F32.PACK_AB R70, R128, R129 ;  /* 0x000000818046723e */ /* 0x010fe200000010ff */
[--C-:B------:R-:W-:Y:S01]  /*8e50*/  FFMA.FTZ R183, R107, UR12, -R121.reuse ;  /* 0x0000000c6bb77c23 */ /* 0x100fe20008010879 */
[--C-:B------:R-:W-:Y:S01]  /*8e60*/  FFMA.FTZ R118, R118, UR12, -R121.reuse ;  /* 0x0000000c76767c23 */ /* 0x100fe20008010879 */
[----:B------:R-:W-:Y:S01]  /*8e70*/  FFMA.FTZ R121, R106, UR12, -R121 ;  /* 0x0000000c6a797c23 */ /* 0x000fe20008010879 */
[----:B------:R-:W-:Y:S01]  /*8e80*/  HMMA.16816.F32.BF16 R16, R96, R18, R40 ;  /* 0x000000126010723c */ /* 0x000fe20000041828 */
[----:B------:R-:W4:Y:S01]  /*8e90*/  LDSM.16.MT88.4 R40, [R144+0xa000] ;  /* 0x00a000009028783b */ /* 0x000f220000004200 */
[----:B------:R-:W-:Y:S01]  /*8ea0*/  FFMA.FTZ R120, R173, R123, R120 ;  /* 0x0000007bad787223 */ /* 0x000fe20000010078 */
[----:B------:R-:W-:Y:S01]  /*8eb0*/  MUFU.EX2 R127, R127 ;  /* 0x0000007f007f7308 */ /* 0x000fe20000000800 */
[----:B------:R-:W-:-:S02]  /*8ec0*/  FFMA.FTZ R122, R174, R122, R119 ;  /* 0x0000007aae7a7223 */ /* 0x000fc40000010077 */
[----:B------:R-:W-:Y:S01]  /*8ed0*/  HMMA.16816.F32.BF16 R4, R96, R8, R4 ;  /* 0x000000086004723c */ /* 0x000fe20000041804 */
[----:B------:R-:W-:Y:S01]  /*8ee0*/  FADD.FTZ R120, R113, R120 ;  /* 0x0000007871787221 */ /* 0x000fe20000010000 */
[----:B------:R-:W-:-:S03]  /*8ef0*/  FADD.FTZ R122, R115, R122 ;  /* 0x0000007a737a7221 */ /* 0x000fc60000010000 */
[----:B------:R-:W5:Y:S01]  /*8f00*/  MUFU.EX2 R126, R126 ;  /* 0x0000007e007e7308 */ /* 0x000f620000000800 */
[----:B------:R-:W-:Y:S01]  /*8f10*/  HMMA.16816.F32.BF16 R8, R96, R10, R92 ;  /* 0x0000000a6008723c */ /* 0x000fe2000004185c */
[----:B---3--:R-:W-:Y:S01]  /*8f20*/  F2FP.BF16.F32.PACK_AB R69, R130, R131 ;  /* 0x000000838245723e */ /* 0x008fe200000010ff */
[----:B------:R-:W-:Y:S01]  /*8f30*/  LDSM.16.MT88.4 R92, [R144+0x9000] ;  /* 0x00900000905c783b */ /* 0x000fe20000004200 */
[----:B------:R-:W-:-:S03]  /*8f40*/  FADD.FTZ R109, R109, R120 ;  /* 0x000000786d6d7221 */ /* 0x000fc60000010000 */
[C---:B-1----:R-:W-:Y:S01]  /*8f50*/  HMMA.16816.F32.BF16 R52, R96.reuse, R56, R52 ;  /* 0x000000386034723c */ /* 0x042fe20000041834 */
[----:B------:R-:W-:Y:S05]  /*8f60*/  MUFU.EX2 R175, R175 ;  /* 0x000000af00af7308 */ /* 0x000fea0000000800 */
[----:B------:R-:W-:Y:S01]  /*8f70*/  HMMA.16816.F32.BF16 R56, R96, R58, R80 ;  /* 0x0000003a6038723c */ /* 0x000fe20000041850 */
[----:B------:R-:W1:Y:S02]  /*8f80*/  LDSM.16.MT88.4 R80, [R141+0x8800] ;  /* 0x008800008d50783b */ /* 0x000e640000004200 */
[----:B------:R-:W-:Y:S01]  /*8f90*/  MUFU.EX2 R184, R184 ;  /* 0x000000b800b87308 */ /* 0x000fe20000000800 */
[----:B-----5:R-:W-:-:S02]  /*8fa0*/  F2FP.BF16.F32.PACK_AB R71, R126, R127 ;  /* 0x0000007f7e47723e */ /* 0x020fc400000010ff */
[C---:B--2---:R-:W-:Y:S05]  /*8fb0*/  HMMA.16816.F32.BF16 R44, R96.reuse, R48, R44 ;  /* 0x00000030602c723c */ /* 0x044fea000004182c */
[----:B------:R-:W-:Y:S01]  /*8fc0*/  MUFU.EX2 R169, R169 ;  /* 0x000000a900a97308 */ /* 0x000fe20000000800 */
[----:B------:R-:W-:Y:S01]  /*8fd0*/  HMMA.16816.F32.BF16 R48, R96, R50, R72 ;  /* 0x000000326030723c */ /* 0x000fe20000041848 */
[----:B------:R-:W2:Y:S05]  /*8fe0*/  LDSM.16.MT88.4 R72, [R142+0x8800] ;  /* 0x008800008e48783b */ /* 0x000eaa0000004200 */
[C---:B------:R-:W-:Y:S01]  /*8ff0*/  HMMA.16816.F32.BF16 R4, R68.reuse, R76, R4 ;  /* 0x0000004c4404723c */ /* 0x040fe20000041804 */
[----:B------:R-:W-:Y:S05]  /*9000*/  MUFU.EX2 R170, R170 ;  /* 0x000000aa00aa7308 */ /* 0x000fea0000000800 */
[----:B------:R-:W-:Y:S01]  /*9010*/  HMMA.16816.F32.BF16 R8, R68, R78, R8 ;  /* 0x0000004e4408723c */ /* 0x000fe20000041808 */
[----:B------:R-:W3:Y:S02]  /*9020*/  LDSM.16.MT88.4 R76, [R140+0x8800] ;  /* 0x008800008c4c783b */ /* 0x000ee40000004200 */
[----:B------:R-:W-:Y:S03]  /*9030*/  MUFU.EX2 R181, R181 ;  /* 0x000000b500b57308 */ /* 0x000fe60000000800 */
[C---:B----4-:R-:W-:Y:S05]  /*9040*/  HMMA.16816.F32.BF16 R36, R96.reuse, R40, R36 ;  /* 0x000000286024723c */ /* 0x050fea0000041824 */
[----:B------:R-:W-:Y:S01]  /*9050*/  MUFU.EX2 R180, R180 ;  /* 0x000000b400b47308 */ /* 0x000fe20000000800 */
[----:B------:R-:W-:Y:S01]  /*9060*/  HMMA.16816.F32.BF16 R40, R96, R42, R64 ;  /* 0x0000002a6028723c */ /* 0x000fe20000041840 */
[----:B------:R-:W4:Y:S05]  /*9070*/  LDSM.16.MT88.4 R64, [R140+0xa000] ;  /* 0x00a000008c40783b */ /* 0x000f2a0000004200 */
        /* <DEDUP_REMOVED lines=10> */
[----:B------:R-:W3:Y:S05]  /*9120*/  MUFU.EX2 R117, R117 ;  /* 0x0000007500757308 */ /* 0x000eea0000000800 */
[----:B------:R-:W-:Y:S01]  /*9130*/  HMMA.16816.F32.BF16 R32, R68, R78, R32 ;  /* 0x0000004e4420723c */ /* 0x000fe20000041820 */
[----:B------:R-:W5:Y:S02]  /*9140*/  LDSM.16.MT88.4 R76, [R140+0xa800] ;  /* 0x00a800008c4c783b */ /* 0x000f640000004200 */
[----:B------:R-:W-:Y:S03]  /*9150*/  MUFU.EX2 R116, R116 ;  /* 0x0000007400747308 */ /* 0x000fe60000000800 */
[C---:B----4-:R-:W-:Y:S05]  /*9160*/  HMMA.16816.F32.BF16 R60, R96.reuse, R64, R60 ;  /* 0x00000040603c723c */ /* 0x050fea000004183c */
[----:B------:R-:W4:Y:S01]  /*9170*/  MUFU.EX2 R125, R125 ;  /* 0x0000007d007d7308 */ /* 0x000f220000000800 */
[----:B------:R-:W-:Y:S01]  /*9180*/  HMMA.16816.F32.BF16 R64, R96, R66, R84 ;  /* 0x000000426040723c */ /* 0x000fe20000041854 */
[----:B---3--:R-:W-:-:S05]  /*9190*/  F2FP.BF16.F32.PACK_AB R104, R117, R182 ;  /* 0x000000b67568723e */ /* 0x008fca00000010ff */
[C---:B-1----:R-:W-:Y:S01]  /*91a0*/  HMMA.16816.F32.BF16 R36, R68.reuse, R80, R36 ;  /* 0x000000504424723c */ /* 0x042fe20000041824 */
[----:B------:R-:W-:Y:S05]  /*91b0*/  MUFU.EX2 R124, R124 ;  /* 0x0000007c007c7308 */ /* 0x000fea0000000800 */
[----:B------:R-:W-:Y:S01]  /*91c0*/  HMMA.16816.F32.BF16 R40, R68, R82, R40 ;  /* 0x000000524428723c */ /* 0x000fe20000041828 */
[----:B------:R-:W1:Y:S02]  /*91d0*/  LDSM.16.MT88.4 R80, [R141+0xa800] ;  /* 0x00a800008d50783b */ /* 0x000e640000004200 */
[----:B------:R-:W3:Y:S01]  /*91e0*/  MUFU.EX2 R183, R183 ;  /* 0x000000b700b77308 */ /* 0x000ee20000000800 */
[----:B----4-:R-:W-:-:S02]  /*91f0*/  F2FP.BF16.F32.PACK_AB R106, R125, R116 ;  /* 0x000000747d6a723e */ /* 0x010fc400000010ff */
[C---:B--2---:R-:W-:Y:S05]  /*9200*/  HMMA.16816.F32.BF16 R44, R68.reuse, R72, R44 ;  /* 0x00000048442c723c */ /* 0x044fea000004182c */
[----:B------:R-:W-:Y:S01]  /*9210*/  MUFU.EX2 R118, R118 ;  /* 0x0000007600767308 */ /* 0x000fe20000000800 */
[C---:B------:R-:W-:Y:S01]  /*9220*/  HMMA.16816.F32.BF16 R48, R68.reuse, R74, R48 ;  /* 0x0000004a4430723c */ /* 0x040fe20000041830 */
[----:B------:R-:W2:Y:S05]  /*9230*/  LDSM.16.MT88.4 R72, [R142+0x9000] ;  /* 0x009000008e48783b */ /* 0x000eaa0000004200 */
[----:B-----5:R-:W-:Y:S01]  /*9240*/  HMMA.16816.F32.BF16 R60, R68, R76, R60 ;  /* 0x0000004c443c723c */ /* 0x020fe2000004183c */
[----:B------:R-:W4:Y:S01]  /*9250*/  MUFU.EX2 R121, R121 ;  /* 0x0000007900797308 */ /* 0x000f220000000800 */
[----:B---3--:R-:W-:-:S04]  /*9260*/  F2FP.BF16.F32.PACK_AB R105, R183, R124 ;  /* 0x0000007cb769723e */ /* 0x008fc800000010ff */
[----:B------:R-:W-:Y:S01]  /*9270*/  HMMA.16816.F32.BF16 R64, R68, R78, R64 ;  /* 0x0000004e4440723c */ /* 0x000fe20000041840 */
[----:B----4-:R-:W-:-:S05]  /*9280*/  F2FP.BF16.F32.PACK_AB R107, R121, R118 ;  /* 0x00000076796b723e */ /* 0x010fca00000010ff */
[C---:B-1----:R-:W-:Y:S06]  /*9290*/  HMMA.16816.F32.BF16 R52, R68.reuse, R80, R52 ;  /* 0x000000504434723c */ /* 0x042fec0000041834 */
[----:B------:R-:W-:Y:S01]  /*92a0*/  HMMA.16816.F32.BF16 R56, R68, R82, R56 ;  /* 0x000000524438723c */ /* 0x000fe20000041838 */
[----:B------:R-:W1:Y:S06]  /*92b0*/  LDSM.16.MT88.4 R80, [R141+0xb000] ;  /* 0x00b000008d50783b */ /* 0x000e6c0000004200 */
[----:B------:R-:W-:-:S02]  /*92c0*/  F2FP.BF16.F32.PACK_AB R68, R184, R175 ;  /* 0x000000afb844723e */ /* 0x000fc400000010ff */
[----:B------:R-:W-:Y:S02]  /*92d0*/  F2FP.BF16.F32.PACK_AB R69, R180, R181 ;  /* 0x000000b5b445723e */ /* 0x000fe400000010ff */
[----:B------:R-:W-:Y:S02]  /*92e0*/  F2FP.BF16.F32.PACK_AB R70, R170, R169 ;  /* 0x000000a9aa46723e */ /* 0x000fe400000010ff */
[----:B------:R-:W-:-:S07]  /*92f0*/  F2FP.BF16.F32.PACK_AB R71, R179, R178 ;  /* 0x000000b2b347723e */ /* 0x000fce00000010ff */
[C---:B------:R-:W-:Y:S01]  /*9300*/  HMMA.16816.F32.BF16 R96, R68.reuse, R92, R4 ;  /* 0x0000005c4460723c */ /* 0x040fe20000041804 */
[----:B------:R-:W3:Y:S05]  /*9310*/  LDSM.16.MT88.4 R4, [R140+0x9000] ;  /* 0x009000008c04783b */ /* 0x000eea0000004200 */
        /* <DEDUP_REMOVED lines=9> */
[C---:B---3--:R-:W-:Y:S06]  /*93b0*/  HMMA.16816.F32.BF16 R28, R68.reuse, R4, R28 ;  /* 0x00000004441c723c */ /* 0x048fec000004181c */
[C---:B----4-:R-:W-:Y:S06]  /*93c0*/  HMMA.16816.F32.BF16 R20, R68.reuse, R8, R20 ;  /* 0x000000084414723c */ /* 0x050fec0000041814 */
[C---:B------:R-:W-:Y:S01]  /*93d0*/  HMMA.16816.F32.BF16 R24, R68.reuse, R10, R24 ;  /* 0x0000000a4418723c */ /* 0x040fe20000041818 */
[----:B------:R-:W1:Y:S05]  /*93e0*/  LDSM.16.MT88.4 R8, [R144+0xb000] ;  /* 0x00b000009008783b */ /* 0x000e6a0000004200 */
[C---:B------:R-:W-:Y:S06]  /*93f0*/  HMMA.16816.F32.BF16 R32, R68.reuse, R6, R32 ;  /* 0x000000064420723c */ /* 0x040fec0000041820 */
[C---:B--2---:R-:W-:Y:S06]  /*9400*/  HMMA.16816.F32.BF16 R4, R68.reuse, R72, R44 ;  /* 0x000000484404723c */ /* 0x044fec000004182c */
[C---:B------:R-:W-:Y:S01]  /*9410*/  HMMA.16816.F32.BF16 R72, R68.reuse, R74, R48 ;  /* 0x0000004a4448723c */ /* 0x040fe20000041830 */
[----:B------:R-:W2:Y:S05]  /*9420*/  LDSM.16.MT88.4 R48, [R141+0x9800] ;  /* 0x009800008d30783b */ /* 0x000eaa0000004200 */
[C---:B------:R-:W-:Y:S01]  /*9430*/  HMMA.16816.F32.BF16 R80, R68.reuse, R82, R56 ;  /* 0x000000524450723c */ /* 0x040fe20000041838 */
[----:B------:R-:W3:Y:S05]  /*9440*/  LDSM.16.MT88.4 R56, [R140+0x9800] ;  /* 0x009800008c38783b */ /* 0x000eea0000004200 */
[C---:B-1----:R-:W-:Y:S01]  /*9450*/  HMMA.16816.F32.BF16 R12, R68.reuse, R8, R36 ;  /* 0x00000008440c723c */ /* 0x042fe20000041824 */
[----:B------:R-:W1:Y:S05]  /*9460*/  LDSM.16.MT88.4 R36, [R144+0x9800] ;  /* 0x009800009024783b */ /* 0x000e6a0000004200 */
[----:B------:R-:W-:Y:S01]  /*9470*/  HMMA.16816.F32.BF16 R8, R68, R10, R40 ;  /* 0x0000000a4408723c */ /* 0x000fe20000041828 */
[----:B------:R-:W4:Y:S05]  /*9480*/  LDSM.16.MT88.4 R40, [R142+0x9800] ;  /* 0x009800008e28783b */ /* 0x000f2a0000004200 */
[----:B--2---:R-:W-:-:S12]  /*9490*/  HMMA.16816.F32.BF16 R44, R104, R48, R20 ;  /* 0x00000030682c723c */ /* 0x004fd80000041814 */
[C---:B------:R-:W-:Y:S06]  /*94a0*/  HMMA.16816.F32.BF16 R60, R104.reuse, R64, R12 ;  /* 0x00000040683c723c */ /* 0x040fec000004180c */
[C---:B------:R-:W-:Y:S01]  /*94b0*/  HMMA.16816.F32.BF16 R64, R104.reuse, R66, R8 ;  /* 0x000000426840723c */ /* 0x040fe20000041808 */
[----:B------:R-:W2:Y:S05]  /*94c0*/  LDSM.16.MT88.4 R8, [R141+0xb800] ;  /* 0x00b800008d08783b */ /* 0x000eaa0000004200 */
[C---:B---3--:R-:W-:Y:S06]  /*94d0*/  HMMA.16816.F32.BF16 R52, R104.reuse, R56, R28 ;  /* 0x000000386834723c */ /* 0x048fec000004181c */
[C---:B-1----:R-:W-:Y:S06]  /*94e0*/  HMMA.16816.F32.BF16 R96, R104.reuse, R36, R96 ;  /* 0x000000246860723c */ /* 0x042fec0000041860 */
[C---:B------:R-:W-:Y:S06]  /*94f0*/  HMMA.16816.F32.BF16 R92, R104.reuse, R38, R92 ;  /* 0x00000026685c723c */ /* 0x040fec000004185c */
[C---:B----4-:R-:W-:Y:S01]  /*9500*/  HMMA.16816.F32.BF16 R36, R104.reuse, R40, R84 ;  /* 0x000000286824723c */ /* 0x050fe20000041854 */
[----:B------:R-:W1:Y:S05]  /*9510*/  LDSM.16.MT88.4 R84, [R140+0xb800] ;  /* 0x00b800008c54783b */ /* 0x000e6a0000004200 */
[C---:B------:R-:W-:Y:S01]  /*9520*/  HMMA.16816.F32.BF16 R40, R104.reuse, R42, R16 ;  /* 0x0000002a6828723c */ /* 0x040fe20000041810 */
[----:B------:R-:W3:Y:S05]  /*9530*/  LDSM.16.MT88.4 R16, [R142+0xb800] ;  /* 0x00b800008e10783b */ /* 0x000eea0000004200 */
[C---:B------:R-:W-:Y:S06]  /*9540*/  HMMA.16816.F32.BF16 R48, R104.reuse, R50, R24 ;  /* 0x000000326830723c */ /* 0x040fec0000041818 */
[C---:B------:R-:W-:Y:S06]  /*9550*/  HMMA.16816.F32.BF16 R56, R104.reuse, R58, R32 ;  /* 0x0000003a6838723c */ /* 0x040fec0000041820 */
[C---:B--2---:R-:W-:Y:S06]  /*9560*/  HMMA.16816.F32.BF16 R76, R104.reuse, R8, R76 ;  /* 0x00000008684c723c */ /* 0x044fec000004184c */
[C---:B------:R-:W-:Y:S06]  /*9570*/  HMMA.16816.F32.BF16 R80, R104.reuse, R10, R80 ;  /* 0x0000000a6850723c */ /* 0x040fec0000041850 */
[C---:B-1----:R-:W-:Y:S06]  /*9580*/  HMMA.16816.F32.BF16 R88, R104.reuse, R84, R88 ;  /* 0x000000546858723c */ /* 0x042fec0000041858 */
[C---:B---3--:R-:W-:Y:S06]  /*9590*/  HMMA.16816.F32.BF16 R68, R104.reuse, R16, R4 ;  /* 0x000000106844723c */ /* 0x048fec0000041804 */
        /* <DEDUP_REMOVED lines=10> */
[----:B------:R-:W-:Y:S02]  /*9640*/  MOV R2, R110 ;  /* 0x0000006e00027202 */ /* 0x000fe40000000f00 */
[----:B------:R-:W-:Y:S01]  /*9650*/  FADD.FTZ R127, R127, R130 ;  /* 0x000000827f7f7221 */ /* 0x000fe20000010000 */
[----:B------:R-:W-:-:S03]  /*9660*/  FADD.FTZ R128, R128, R129 ;  /* 0x0000008180807221 */ /* 0x000fc60000010000 */
        /* <DEDUP_REMOVED lines=17> */
[----:B------:R-:W-:-:S07]  /*9780*/  FADD.FTZ R174, R121, R118 ;  /* 0x0000007679ae7221 */ /* 0x000fce0000010000 */
.L_x_7664:
        /* <DEDUP_REMOVED lines=9> */
.L_x_7676:
        /* <DEDUP_REMOVED lines=69> */
.L_x_7673:
        /* <DEDUP_REMOVED lines=68> */
[----:B------:R-:W-:Y:S01]  /*a0b0*/  LDSM.16.M88.4 R124, [R148] ;  /* 0x00000000947c783b */ /* 0x000fe20000000200 */
[----:B------:R-:W-:Y:S03]  /*a0c0*/  IMAD.MOV.U32 R177, RZ, RZ, R3 ;  /* 0x000000ffffb17224 */ /* 0x000fe600078e0003 */
[----:B------:R-:W1:Y:S01]  /*a0d0*/  LDSM.16.M88.4 R128, [R147] ;  /* 0x000000009380783b */ /* 0x000e620000000200 */
[C---:B--2---:R-:W-:Y:S06]  /*a0e0*/  HMMA.16816.F32.BF16 R4, R104.reuse, R108, RZ ;  /* 0x0000006c6804723c */ /* 0x044fec00000418ff */
[C---:B------:R-:W-:Y:S01]  /*a0f0*/  HMMA.16816.F32.BF16 R8, R104.reuse, R110, RZ ;  /* 0x0000006e6808723c */ /* 0x040fe200000418ff */
[----:B------:R-:W-:Y:S05]  /*a100*/  LDSM.16.M88.4 R108, [R138] ;  /* 0x000000008a6c783b */ /* 0x000fea0000000200 */
        /* <DEDUP_REMOVED lines=8> */
[----:B------:R-:W2:Y:S05]  /*a190*/  LDSM.16.M88.4 R104, [R139] ;  /* 0x000000008b68783b */ /* 0x000eaa0000000200 */
[C---:B-1----:R-:W-:Y:S06]  /*a1a0*/  HMMA.16816.F32.BF16 R4, R124.reuse, R128, R4 ;  /* 0x000000807c04723c */ /* 0x042fec0000041804 */
[C---:B------:R-:W-:Y:S06]  /*a1b0*/  HMMA.16816.F32.BF16 R8, R124.reuse, R130, R8 ;  /* 0x000000827c08723c */ /* 0x040fec0000041808 */
[C---:B--2---:R-:W-:Y:S06]  /*a1c0*/  HMMA.16816.F32.BF16 R12, R124.reuse, R104, R12 ;  /* 0x000000687c0c723c */ /* 0x044fec000004180c */
[C---:B------:R-:W-:Y:S01]  /*a1d0*/  HMMA.16816.F32.BF16 R16, R124.reuse, R106, R16 ;  /* 0x0000006a7c10723c */ /* 0x040fe20000041810 */
[----:B------:R-:W-:Y:S05]  /*a1e0*/  LDSM.16.M88.4 R104, [R146] ;  /* 0x000000009268783b */ /* 0x000fea0000000200 */
[C---:B------:R-:W-:Y:S06]  /*a1f0*/  HMMA.16816.F32.BF16 R20, R124.reuse, R108, R20 ;  /* 0x0000006c7c14723c */ /* 0x040fec0000041814 */
[C---:B------:R-:W-:Y:S01]  /*a200*/  HMMA.16816.F32.BF16 R24, R124.reuse, R110, R24 ;  /* 0x0000006e7c18723c */ /* 0x040fe20000041818 */
[----:B------:R-:W1:Y:S05]  /*a210*/  LDSM.16.M88.4 R108, [R143+0x4000] ;  /* 0x004000008f6c783b */ /* 0x000e6a0000000200 */
[C---:B------:R-:W-:Y:S06]  /*a220*/  HMMA.16816.F32.BF16 R28, R124.reuse, R112, R28 ;  /* 0x000000707c1c723c */ /* 0x040fec000004181c */
[----:B------:R-:W-:Y:S01]  /*a230*/  HMMA.16816.F32.BF16 R32, R124, R114, R32 ;  /* 0x000000727c20723c */ /* 0x000fe20000041820 */
[----:B------:R-:W2:Y:S05]  /*a240*/  LDSM.16.M88.4 R112, [R143+0x4800] ;  /* 0x004800008f70783b */ /* 0x000eaa0000000200 */
[C---:B-1----:R-:W-:Y:S06]  /*a250*/  HMMA.16816.F32.BF16 R4, R104.reuse, R108, R4 ;  /* 0x0000006c6804723c */ /* 0x042fec0000041804 */
[C---:B------:R-:W-:Y:S01]  /*a260*/  HMMA.16816.F32.BF16 R8, R104.reuse, R110, R8 ;  /* 0x0000006e6808723c */ /* 0x040fe20000041808 */
[----:B------:R-:W1:Y:S05]  /*a270*/  LDSM.16.M88.4 R108, [R143+0x5800] ;  /* 0x005800008f6c783b */ /* 0x000e6a0000000200 */
[C---:B--2---:R-:W-:Y:S06]  /*a280*/  HMMA.16816.F32.BF16 R12, R104.reuse, R112, R12 ;  /* 0x00000070680c723c */ /* 0x044fec000004180c */
[C---:B------:R-:W-:Y:S01]  /*a290*/  HMMA.16816.F32.BF16 R16, R104.reuse, R114, R16 ;  /* 0x000000726810723c */ /* 0x040fe20000041810 */
[----:B------:R-:W-:Y:S05]  /*a2a0*/  LDSM.16.M88.4 R112, [R145] ;  /* 0x000000009170783b */ /* 0x000fea0000000200 */
[C---:B------:R-:W-:Y:S06]  /*a2b0*/  HMMA.16816.F32.BF16 R20, R104.reuse, R116, R20 ;  /* 0x000000746814723c */ /* 0x040fec0000041814 */
        /* <DEDUP_REMOVED lines=54> */
[C---:B-1----:R-:W-:Y:S06]  /*a620*/  HMMA.16816.F32.BF16 R28, R104.reuse, R108, R28 ;  /* 0x0000006c681c723c */ /* 0x042fec000004181c */
[----:B------:R-:W-:Y:S01]  /*a630*/  HMMA.16816.F32.BF16 R32, R104, R110, R32 ;  /* 0x0000006e6820723c */ /* 0x000fe20000041820 */
[----:B------:R-:W1:Y:S04]  /*a640*/  LDSM.16.M88.4 R104, [R136+0x2800] ;  /* 0x002800008868783b */ /* 0x000e680000000200 */
[----:B------:R-:W3:Y:S01]  /*a650*/  LDSM.16.M88.4 R108, [R136+0x3000] ;  /* 0x00300000886c783b */ /* 0x000ee20000000200 */
[C---:B--2---:R-:W-:Y:S06]  /*a660*/  HMMA.16816.F32.BF16 R4, R112.reuse, R116, R4 ;  /* 0x000000747004723c */ /* 0x044fec0000041804 */
[C---:B------:R-:W-:Y:S01]  /*a670*/  HMMA.16816.F32.BF16 R8, R112.reuse, R118, R8 ;  /* 0x000000767008723c */ /* 0x040fe20000041808 */
[----:B------:R-:W2:Y:S01]  /*a680*/  LDSM.16.M88.4 R116, [R136+0x3800] ;  /* 0x003800008874783b */ /* 0x000ea20000000200 */
[----:B------:R-:W-:Y:S04]  /*a690*/  DEPBAR.LE SB0, 0x0 ;  /* 0x000080000000791a */ /* 0x000fe80000000000 */
[----:B------:R-:W-:Y:S01]  /*a6a0*/  BAR.SYNC.DEFER_BLOCKING 0x0 ;  /* 0x0000000000007b1d */ /* 0x000fe20000010000 */
[C---:B-1----:R-:W-:Y:S06]  /*a6b0*/  HMMA.16816.F32.BF16 R12, R112.reuse, R104, R12 ;  /* 0x00000068700c723c */ /* 0x042fec000004180c */
[C---:B------:R-:W-:Y:S06]  /*a6c0*/  HMMA.16816.F32.BF16 R16, R112.reuse, R106, R16 ;  /* 0x0000006a7010723c */ /* 0x040fec0000041810 */
[C---:B---3--:R-:W-:Y:S06]  /*a6d0*/  HMMA.16816.F32.BF16 R20, R112.reuse, R108, R20 ;  /* 0x0000006c7014723c */ /* 0x048fec0000041814 */
[C---:B------:R-:W-:Y:S06]  /*a6e0*/  HMMA.16816.F32.BF16 R24, R112.reuse, R110, R24 ;  /* 0x0000006e7018723c */ /* 0x040fec0000041818 */
[C---:B--2---:R-:W-:Y:S06]  /*a6f0*/  HMMA.16816.F32.BF16 R28, R112.reuse, R116, R28 ;  /* 0x00000074701c723c */ /* 0x044fec000004181c */
[----:B------:R-:W-:Y:S01]  /*a700*/  HMMA.16816.F32.BF16 R32, R112, R118, R32 ;  /* 0x000000767020723c */ /* 0x000fe20000041820 */
[----:B------:R-:W-:Y:S11]  /*a710*/  @!UPT UIADD3 URZ, URZ, URZ, URZ ;  /* 0x0000003f3f3ff290 */ /* 0x000ff6000fffe03f */
[----:B------:R-:W-:Y:S01]  /*a720*/  @!UPT UIADD3 URZ, URZ, URZ, URZ ;  /* 0x0000003f3f3ff290 */ /* 0x000fe2000fffe03f */
[----:B------:R-:W-:Y:S11]  /*a730*/  @!P1 BRA `(.L_x_7674) ;  /* 0x0000000400fc9947 */ /* 0x000ff60003800000 */
        /* <DEDUP_REMOVED lines=64> */
.L_x_7675:
[----:B------:R1:W-:Y:S01]  /*ab40*/  @P4 STS.128 [R158+0x4000], RZ ;  /* 0x004000ff9e004388 */ /* 0x0003e20000000c00 */
[----:B------:R-:W-:Y:S02]  /*ab50*/  LEA R114, P2, R108, R172, 0x1 ;  /* 0x000000ac6c727211 */ /* 0x000fe400078408ff */
        /* <DEDUP_REMOVED lines=61> */
.L_x_7674:
[----:B------:R-:W-:Y:S01]  /*af30*/  LEA R2, R157, R166, 0x6 ;  /* 0x000000a69d027211 */ /* 0x000fe200078e30ff */
[----:B-1----:R-:W-:Y:S03]  /*af40*/  LDSM.16.MT88.4 R108, [R142+0x8000] ;  /* 0x008000008e6c783b */ /* 0x002fe60000004200 */
[C---:B------:R-:W-:Y:S02]  /*af50*/  IADD3 R103, R2.reuse, 0x8, RZ ;  /* 0x0000000802677810 */ /* 0x040fe40007ffe0ff */
[----:B------:R-:W-:Y:S02]  /*af60*/  I2FP.F32.S32 R3, R2 ;  /* 0x0000000200037245 */ /* 0x000fe40000201400 */
[----:B------:R-:W-:Y:S02]  /*af70*/  IADD3 R104, R2, 0x1, RZ ;  /* 0x0000000102687810 */ /* 0x000fe40007ffe0ff */
        /* <DEDUP_REMOVED lines=13> */
[CC--:B------:R-:W-:Y:S01]  /*b050*/  FFMA.FTZ R11, R0.reuse, R102.reuse, R11 ;  /* 0x00000066000b7223 */ /* 0x0c0fe2000001000b */
[----:B------:R-:W-:Y:S01]  /*b060*/  FFMA.FTZ R9, R0, R102, R9 ;  /* 0x0000006600097223 */ /* 0x000fe20000010009 */
[C---:B------:R-:W-:Y:S02]  /*b070*/  IADD3 R104, R2.reuse, 0x11, RZ ;  /* 0x0000001102687810 */ /* 0x040fe40007ffe0ff */
[----:B------:R-:W-:Y:S01]  /*b080*/  IADD3 R102, R2, 0x19, RZ ;  /* 0x0000001902667810 */ /* 0x000fe20007ffe0ff */
[C---:B------:R-:W-:Y:S01]  /*b090*/  FFMA.FTZ R14, R0.reuse, R3, R14 ;  /* 0x00000003000e7223 */ /* 0x040fe2000001000e */
[----:B------:R-:W-:Y:S01]  /*b0a0*/  I2FP.F32.S32 R103, R103 ;  /* 0x0000006700677245 */ /* 0x000fe20000201400 */
[----:B------:R-:W-:Y:S01]  /*b0b0*/  FFMA.FTZ R12, R0, R3, R12 ;  /* 0x00000003000c7223 */ /* 0x000fe2000001000c */
[----:B------:R-:W-:Y:S02]  /*b0c0*/  I2FP.F32.S32 R104, R104 ;  /* 0x0000006800687245 */ /* 0x000fe40000201400 */
[----:B------:R-:W-:Y:S01]  /*b0d0*/  IADD3 R3, R2, 0x20, RZ ;  /* 0x0000002002037810 */ /* 0x000fe20007ffe0ff */
[CC--:B------:R-:W-:Y:S01]  /*b0e0*/  FFMA.FTZ R18, R0.reuse, R103.reuse, R18 ;  /* 0x0000006700127223 */ /* 0x0c0fe20000010012 */
[----:B------:R-:W-:Y:S01]  /*b0f0*/  I2FP.F32.S32 R102, R102 ;  /* 0x0000006600667245 */ /* 0x000fe20000201400 */
[----:B------:R-:W-:Y:S01]  /*b100*/  FFMA.FTZ R16, R0, R103, R16 ;  /* 0x0000006700107223 */ /* 0x000fe20000010010 */
[----:B------:R-:W-:Y:S01]  /*b110*/  IADD3 R103, R2, 0x21, RZ ;  /* 0x0000002102677810 */ /* 0x000fe20007ffe0ff */
[CC--:B------:R-:W-:Y:S01]  /*b120*/  FFMA.FTZ R15, R0.reuse, R104.reuse, R15 ;  /* 0x00000068000f7223 */ /* 0x0c0fe2000001000f */
[----:B------:R-:W-:Y:S01]  /*b130*/  I2FP.F32.S32 R3, R3 ;  /* 0x0000000300037245 */ /* 0x000fe20000201400 */
[----:B------:R-:W-:Y:S01]  /*b140*/  FFMA.FTZ R13, R0, R104, R13 ;  /* 0x00000068000d7223 */ /* 0x000fe2000001000d */
[----:B------:R-:W-:Y:S01]  /*b150*/  FMNMX.FTZ R106, R6, R101, !PT ;  /* 0x00000065066a7209 */ /* 0x000fe20007810000 */
[CC--:B------:R-:W-:Y:S01]  /*b160*/  FFMA.FTZ R19, R0.reuse, R102.reuse, R19 ;  /* 0x0000006600137223 */ /* 0x0c0fe20000010013 */
[----:B------:R-:W-:Y:S01]  /*b170*/  FFMA.FTZ R17, R0, R102, R17 ;  /* 0x0000006600117223 */ /* 0x000fe20000010011 */
[----:B------:R-:W-:Y:S01]  /*b180*/  FMNMX.FTZ R104, R4, R100, !PT ;  /* 0x0000006404687209 */ /* 0x000fe20007810000 */
[C---:B------:R-:W-:Y:S01]  /*b190*/  FFMA.FTZ R22, R0.reuse, R3, R22 ;  /* 0x0000000300167223 */ /* 0x040fe20000010016 */
[----:B------:R-:W-:Y:S01]  /*b1a0*/  I2FP.F32.S32 R102, R103 ;  /* 0x0000006700667245 */ /* 0x000fe20000201400 */
[C---:B------:R-:W-:Y:S01]  /*b1b0*/  FFMA.FTZ R20, R0.reuse, R3, R20 ;  /* 0x0000000300147223 */ /* 0x040fe20000010014 */
[----:B------:R-:W-:Y:S02]  /*b1c0*/  FMNMX.FTZ R103, R7, R106, !PT ;  /* 0x0000006a07677209 */ /* 0x000fe40007810000 */
[----:B------:R-:W-:Y:S01]  /*b1d0*/  FMNMX.FTZ R3, R5, R104, !PT ;  /* 0x0000006805037209 */ /* 0x000fe20007810000 */
[-C--:B------:R-:W-:Y:S01]  /*b1e0*/  FFMA.FTZ R23, R0, R102.reuse, R23 ;  /* 0x0000006600177223 */ /* 0x080fe20000010017 */
[----:B------:R-:W-:Y:S01]  /*b1f0*/  FMNMX.FTZ R104, R10, R103, !PT ;  /* 0x000000670a687209 */ /* 0x000fe20007810000 */
[----:B------:R-:W-:Y:S01]  /*b200*/  FFMA.FTZ R21, R0, R102, R21 ;  /* 0x0000006600157223 */ /* 0x000fe20000010015 */
[----:B------:R-:W-:Y:S02]  /*b210*/  FMNMX.FTZ R102, R8, R3, !PT ;  /* 0x0000000308667209 */ /* 0x000fe40007810000 */
        /* <DEDUP_REMOVED lines=58> */
[C---:B------:R-:W-:Y:S02]  /*b5c0*/  FADD.FTZ R100, -R3.reuse, R100 ;  /* 0x0000006403647221 */ /* 0x040fe40000010100 */
[----:B------:R-:W1:Y:S01]  /*b5d0*/  LDSM.16.MT88.4 R104, [R144+0x8000] ;  /* 0x008000009068783b */ /* 0x000e620000004200 */
[----:B------:R-:W-:Y:S01]  /*b5e0*/  FMUL.FTZ R119, R3, UR4 ;  /* 0x0000000403777c20 */ /* 0x000fe20008410000 */
[C---:B------:R-:W-:Y:S01]  /*b5f0*/  FSETP.NEU.FTZ.AND P1, PT, R2.reuse, -INF , PT ;  /* 0xff8000000200780b */ /* 0x040fe20003f3d000 */
[----:B------:R-:W-:Y:S01]  /*b600*/  FADD.FTZ R101, -R2, R101 ;  /* 0x0000006502657221 */ /* 0x000fe20000010100 */
[----:B------:R-:W-:Y:S01]  /*b610*/  FMUL.FTZ R103, R100, UR4 ;  /* 0x0000000464677c20 */ /* 0x000fe20008410000 */
[----:B------:R-:W-:Y:S02]  /*b620*/  FMUL.FTZ R118, R2, UR4 ;  /* 0x0000000402767c20 */ /* 0x000fe40008410000 */
        /* <DEDUP_REMOVED lines=21> */
[C---:B------:R-:W-:Y:S01]  /*b780*/  FMUL.FTZ R37, R100.reuse, R37 ;  /* 0x0000002564257220 */ /* 0x040fe20000410000 */
        /* <DEDUP_REMOVED lines=64> */
[C---:B------:R-:W-:Y:S01]  /*bb90*/  FMUL.FTZ R12, R100.reuse, R88 ;  /* 0x00000058640c7220 */ /* 0x040fe20000410000 */
[----:B------:R-:W-:Y:S01]  /*bba0*/  FMUL.FTZ R13, R100, R89 ;  /* 0x00000059640d7220 */ /* 0x000fe20000410000 */
[----:B----4-:R-:W-:Y:S01]  /*bbb0*/  F2FP.BF16.F32.PACK_AB R98, R103, R112 ;  /* 0x000000706762723e */ /* 0x010fe200000010ff */
[--C-:B------:R-:W-:Y:S01]  /*bbc0*/  FFMA.FTZ R124, R20, UR4, -R119.reuse ;  /* 0x00000004147c7c23 */ /* 0x100fe20008010877 */
[--C-:B------:R-:W-:Y:S01]  /*bbd0*/  FFMA.FTZ R125, R21, UR4, -R119.reuse ;  /* 0x00000004157d7c23 */ /* 0x100fe20008010877 */
[--C-:B------:R-:W-:Y:S01]  /*bbe0*/  FFMA.FTZ R126, R24, UR4, -R119.reuse ;  /* 0x00000004187e7c23 */ /* 0x100fe20008010877 */
[----:B------:R-:W-:Y:S01]  /*bbf0*/  LDSM.16.MT88.4 R20, [R142+0x9000] ;  /* 0x009000008e14783b */ /* 0x000fe20000004200 */
[--C-:B------:R-:W-:Y:S01]  /*bc00*/  FFMA.FTZ R127, R25, UR4, -R119.reuse ;  /* 0x00000004197f7c23 */ /* 0x100fe20008010877 */
[----:B------:R-:W-:Y:S01]  /*bc10*/  FFMA.FTZ R28, R28, UR4, -R119 ;  /* 0x000000041c1c7c23 */ /* 0x000fe20008010877 */
[C---:B-1----:R-:W-:Y:S01]  /*bc20*/  HMMA.16816.F32.BF16 R4, R96.reuse, R104, R4 ;  /* 0x000000686004723c */ /* 0x042fe20000041804 */
[----:B------:R-:W-:Y:S04]  /*bc30*/  MUFU.EX2 R120, R120 ;  /* 0x0000007800787308 */ /* 0x000fe80000000800 */
[--C-:B------:R-:W-:Y:S01]  /*bc40*/  FFMA.FTZ R128, R30, UR4, -R118.reuse ;  /* 0x000000041e807c23 */ /* 0x100fe20008010876 */
[C---:B------:R-:W-:Y:S01]  /*bc50*/  HMMA.16816.F32.BF16 R8, R96.reuse, R106, R8 ;  /* 0x0000006a6008723c */ /* 0x040fe20000041808 */
[----:B------:R-:W1:Y:S04]  /*bc60*/  LDSM.16.MT88.4 R104, [R140+0x8000] ;  /* 0x008000008c68783b */ /* 0x000e680000004200 */
[----:B------:R-:W-:Y:S01]  /*bc70*/  MUFU.EX2 R121, R121 ;  /* 0x0000007900797308 */ /* 0x000fe20000000800 */
[----:B------:R-:W-:Y:S01]  /*bc80*/  ISETP.GT.AND P1, PT, R157, R152, PT ;  /* 0x000000989d00720c */ /* 0x000fe20003f24270 */
[--C-:B------:R-:W-:Y:S01]  /*bc90*/  FFMA.FTZ R129, R31, UR4, -R118.reuse ;  /* 0x000000041f817c23 */ /* 0x100fe20008010876 */
[C---:B------:R-:W-:Y:S03]  /*bca0*/  HMMA.16816.F32.BF16 R36, R96.reuse, R108, R36 ;  /* 0x0000006c6024723c */ /* 0x040fe60000041824 */
[----:B------:R-:W-:Y:S03]  /*bcb0*/  FMUL.FTZ R86, R101, R86 ;  /* 0x0000005665567220 */ /* 0x000fe60000410000 */
[C---:B------:R-:W-:Y:S01]  /*bcc0*/  HMMA.16816.F32.BF16 R40, R96.reuse, R110, R40 ;  /* 0x0000006e6028723c */ /* 0x040fe20000041828 */
[----:B------:R-:W-:Y:S04]  /*bcd0*/  MUFU.EX2 R123, R123 ;  /* 0x0000007b007b7308 */ /* 0x000fe80000000800 */
[--C-:B------:R-:W-:Y:S01]  /*bce0*/  FFMA.FTZ R109, R15, UR4, -R118.reuse ;  /* 0x000000040f6d7c23 */ /* 0x100fe20008010876 */
[C---:B---3--:R-:W-:Y:S05]  /*bcf0*/  HMMA.16816.F32.BF16 R44, R96.reuse, R92, R44 ;  /* 0x0000005c602c723c */ /* 0x048fea000004182c */
[----:B------:R-:W-:Y:S01]  /*bd00*/  MUFU.EX2 R122, R122 ;  /* 0x0000007a007a7308 */ /* 0x000fe20000000800 */
[C---:B------:R-:W-:Y:S01]  /*bd10*/  FMUL.FTZ R15, R101.reuse, R91 ;  /* 0x0000005b650f7220 */ /* 0x040fe20000410000 */
[C---:B------:R-:W-:Y:S01]  /*bd20*/  HMMA.16816.F32.BF16 R48, R96.reuse, R94, R48 ;  /* 0x0000005e6030723c */ /* 0x040fe20000041830 */
[----:B------:R-:W2:Y:S03]  /*bd30*/  LDSM.16.MT88.4 R92, [R144+0xa000] ;  /* 0x00a00000905c783b */ /* 0x000ea60000004200 */
[--C-:B------:R-:W-:Y:S01]  /*bd40*/  FFMA.FTZ R110, R14, UR4, -R118.reuse ;  /* 0x000000040e6e7c23 */ /* 0x100fe20008010876 */
[----:B------:R-:W-:Y:S01]  /*bd50*/  FMUL.FTZ R14, R101, R90 ;  /* 0x0000005a650e7220 */ /* 0x000fe20000410000 */
[--C-:B------:R-:W-:Y:S01]  /*bd60*/  FFMA.FTZ R108, R18, UR4, -R118.reuse ;  /* 0x00000004126c7c23 */ /* 0x100fe20008010876 */
[--C-:B------:R-:W-:Y:S02]  /*bd70*/  FFMA.FTZ R111, R19, UR4, -R118.reuse ;  /* 0x00000004136f7c23 */ /* 0x100fe40008010876 */
[----:B------:R-:W-:Y:S01]  /*bd80*/  LDSM.16.MT88.4 R88, [R144+0x8800] ;  /* 0x008800009058783b */ /* 0x000fe20000004200 */
[----:B------:R-:W-:Y:S01]  /*bd90*/  MUFU.EX2 R109, R109 ;  /* 0x0000006d006d7308 */ /* 0x000fe20000000800 */
[C---:B------:R-:W-:Y:S01]  /*bda0*/  FMUL.FTZ R87, R101.reuse, R87 ;  /* 0x0000005765577220 */ /* 0x040fe20000410000 */
[C---:B------:R-:W-:Y:S01]  /*bdb0*/  FMUL.FTZ R84, R100.reuse, R84 ;  /* 0x0000005464547220 */ /* 0x040fe20000410000 */
[----:B------:R-:W-:Y:S01]  /*bdc0*/  FMUL.FTZ R85, R100, R85 ;  /* 0x0000005564557220 */ /* 0x000fe20000410000 */
[----:B------:R-:W-:Y:S01]  /*bdd0*/  FFMA.FTZ R34, R34, UR4, -R118 ;  /* 0x0000000422227c23 */ /* 0x000fe20008010876 */
[----:B------:R-:W-:Y:S01]  /*bde0*/  FFMA.FTZ R116, R101, R174, R116 ;  /* 0x000000ae65747223 */ /* 0x000fe20000010074 */
[----:B------:R-:W-:Y:S01]  /*bdf0*/  FFMA.FTZ R117, R100, R173, R117 ;  /* 0x000000ad64757223 */ /* 0x000fe20000010075 */
[C---:B-1----:R-:W-:Y:S03]  /*be00*/  HMMA.16816.F32.BF16 R52, R96.reuse, R104, R52 ;  /* 0x000000686034723c */ /* 0x042fe60000041834 */
[----:B------:R-:W-:Y:S01]  /*be10*/  MUFU.EX2 R110, R110 ;  /* 0x0000006e006e7308 */ /* 0x000fe20000000800 */
[----:B------:R-:W-:Y:S01]  /*be20*/  FADD.FTZ R117, R115, R117 ;  /* 0x0000007573757221 */ /* 0x000fe20000010000 */
[----:B------:R-:W-:Y:S01]  /*be30*/  FADD.FTZ R116, R114, R116 ;  /* 0x0000007472747221 */ /* 0x000fe20000010000 */
[C---:B------:R-:W-:Y:S01]  /*be40*/  HMMA.16816.F32.BF16 R56, R96.reuse, R106, R56 ;  /* 0x0000006a6038723c */ /* 0x040fe20000041838 */
[----:B------:R-:W1:Y:S06]  /*be50*/  LDSM.16.MT88.4 R104, [R142+0xa000] ;  /* 0x00a000008e68783b */ /* 0x000e6c0000004200 */
[----:B------:R-:W-:Y:S01]  /*be60*/  MUFU.EX2 R108, R108 ;  /* 0x0000006c006c7308 */ /* 0x000fe20000000800 */
[----:B------:R-:W-:Y:S03]  /*be70*/  FADD.FTZ R112, R112, R117 ;  /* 0x0000007570707221 */ /* 0x000fe60000010000 */
[----:B------:R-:W-:Y:S06]  /*be80*/  FADD.FTZ R113, R113, R116 ;  /* 0x0000007471717221 */ /* 0x000fec0000010000 */
[----:B------:R-:W3:Y:S01]  /*be90*/  MUFU.EX2 R111, R111 ;  /* 0x0000006f006f7308 */ /* 0x000ee20000000800 */
[----:B------:R-:W-:Y:S01]  /*bea0*/  FADD.FTZ R103, R103, R112 ;  /* 0x0000007067677221 */ /* 0x000fe20000010000 */
[----:B------:R-:W-:Y:S01]  /*beb0*/  FADD.FTZ R113, R102, R113 ;  /* 0x0000007166717221 */ /* 0x000fe20000010000 */
[C---:B--2---:R-:W-:Y:S07]  /*bec0*/  HMMA.16816.F32.BF16 R60, R96.reuse, R92, R60 ;  /* 0x0000005c603c723c */ /* 0x044fee000004183c */
[----:B------:R-:W-:Y:S01]  /*bed0*/  MUFU.EX2 R124, R124 ;  /* 0x0000007c007c7308 */ /* 0x000fe20000000800 */
[C---:B------:R-:W-:Y:S01]  /*bee0*/  HMMA.16816.F32.BF16 R64, R96.reuse, R94, R64 ;  /* 0x0000005e6040723c */ /* 0x040fe20000041840 */
[----:B------:R-:W2:Y:S08]  /*bef0*/  LDSM.16.MT88.4 R92, [R141+0xa000] ;  /* 0x00a000008d5c783b */ /* 0x000eb00000004200 */
[----:B------:R-:W-:Y:S02]  /*bf00*/  MUFU.EX2 R125, R125 ;  /* 0x0000007d007d7308 */ /* 0x000fe40000000800 */
[----:B---3--:R-:W-:Y:S08]  /*bf10*/  F2FP.BF16.F32.PACK_AB R19, R111, R108 ;  /* 0x0000006c6f13723e */ /* 0x008ff000000010ff */
[----:B------:R-:W-:Y:S01]  /*bf20*/  MUFU.EX2 R126, R126 ;  /* 0x0000007e007e7308 */ /* 0x000fe20000000800 */
[C---:B-1----:R-:W-:Y:S09]  /*bf30*/  HMMA.16816.F32.BF16 R68, R96.reuse, R104, R68 ;  /* 0x000000686044723c */ /* 0x042ff20000041844 */
[----:B------:R-:W-:Y:S01]  /*bf40*/  MUFU.EX2 R127, R127 ;  /* 0x0000007f007f7308 */ /* 0x000fe20000000800 */
[C---:B------:R-:W-:Y:S01]  /*bf50*/  HMMA.16816.F32.BF16 R72, R96.reuse, R106, R72 ;  /* 0x0000006a6048723c */ /* 0x040fe20000041848 */
[----:B------:R-:W1:Y:S08]  /*bf60*/  LDSM.16.MT88.4 R104, [R140+0xa000] ;  /* 0x00a000008c68783b */ /* 0x000e700000004200 */
[----:B------:R-:W-:Y:S10]  /*bf70*/  MUFU.EX2 R128, R128 ;  /* 0x0000008000807308 */ /* 0x000ff40000000800 */
[----:B------:R-:W-:Y:S01]  /*bf80*/  MUFU.EX2 R129, R129 ;  /* 0x0000008100817308 */ /* 0x000fe20000000800 */
[C---:B--2---:R-:W-:Y:S09]  /*bf90*/  HMMA.16816.F32.BF16 R76, R96.reuse, R92, R76 ;  /* 0x0000005c604c723c */ /* 0x044ff2000004184c */
[----:B------:R-:W-:Y:S01]  /*bfa0*/  MUFU.EX2 R34, R34 ;  /* 0x0000002200227308 */ /* 0x000fe20000000800 */
[C---:B------:R-:W-:Y:S01]  /*bfb0*/  HMMA.16816.F32.BF16 R80, R96.reuse, R94, R80 ;  /* 0x0000005e6050723c */ /* 0x040fe20000041850 */
[----:B------:R-:W2:Y:S05]  /*bfc0*/  LDSM.16.MT88.4 R92, [R142+0x8800] ;  /* 0x008800008e5c783b */ /* 0x000eaa0000004200 */
[C---:B-1----:R-:W-:Y:S06]  /*bfd0*/  HMMA.16816.F32.BF16 R12, R96.reuse, R104, R12 ;  /* 0x00000068600c723c */ /* 0x042fec000004180c */
[----:B------:R-:W-:Y:S05]  /*bfe0*/  HMMA.16816.F32.BF16 R84, R96, R106, R84 ;  /* 0x0000006a6054723c */ /* 0x000fea0000041854 */
[--C-:B------:R-:W-:Y:S01]  /*bff0*/  FFMA.FTZ R104, R16, UR4, -R119.reuse ;  /* 0x0000000410687c23 */ /* 0x100fe20008010877 */
[----:B------:R-:W-:Y:S01]  /*c000*/  FFMA.FTZ R105, R17, UR4, -R119 ;  /* 0x0000000411697c23 */ /* 0x000fe20008010877 */
[----:B------:R-:W-:Y:S01]  /*c010*/  F2FP.BF16.F32.PACK_AB R17, R109, R110 ;  /* 0x0000006e6d11723e */ /* 0x000fe200000010ff */
[--C-:B------:R-:W-:Y:S03]  /*c020*/  FFMA.FTZ R107, R26, UR4, -R118.reuse ;  /* 0x000000041a6b7c23 */ /* 0x100fe60008010876 */
[----:B------:R-:W-:Y:S01]  /*c030*/  MUFU.EX2 R104, R104 ;  /* 0x0000006800687308 */ /* 0x000fe20000000800 */
[----:B------:R-:W-:Y:S01]  /*c040*/  F2FP.BF16.F32.PACK_AB R16, R121, R120 ;  /* 0x000000787910723e */ /* 0x000fe200000010ff */
[--C-:B------:R-:W-:Y:S01]  /*c050*/  FFMA.FTZ R106, R27, UR4, -R118.reuse ;  /* 0x000000041b6a7c23 */ /* 0x100fe20008010876 */
[----:B------:R-:W-:Y:S01]  /*c060*/  FFMA.FTZ R118, R35, UR4, -R118 ;  /* 0x0000000423767c23 */ /* 0x000fe20008010876 */
[----:B------:R-:W-:Y:S01]  /*c070*/  LDSM.16.MT88.4 R24, [R141+0x9000] ;  /* 0x009000008d18783b */ /* 0x000fe20000004200 */
[----:B------:R-:W-:Y:S01]  /*c080*/  FADD.FTZ R120, R120, R103 ;  /* 0x0000006778787221 */ /* 0x000fe20000010000 */
[----:B------:R-:W-:Y:S04]  /*c090*/  FADD.FTZ R110, R110, R113 ;  /* 0x000000716e6e7221 */ /* 0x000fe80000010000 */
[----:B------:R-:W1:Y:S01]  /*c0a0*/  MUFU.EX2 R105, R105 ;  /* 0x0000006900697308 */ /* 0x000e620000000800 */
[----:B------:R-:W-:Y:S01]  /*c0b0*/  FADD.FTZ R121, R121, R120 ;  /* 0x0000007879797221 */ /* 0x000fe20000010000 */
[----:B------:R-:W-:Y:S04]  /*c0c0*/  FADD.FTZ R109, R109, R110 ;  /* 0x0000006e6d6d7221 */ /* 0x000fe80000010000 */
[----:B------:R-:W-:Y:S04]  /*c0d0*/  FADD.FTZ R108, R108, R109 ;  /* 0x0000006d6c6c7221 */ /* 0x000fe80000010000 */
[----:B------:R-:W-:Y:S01]  /*c0e0*/  MUFU.EX2 R107, R107 ;  /* 0x0000006b006b7308 */ /* 0x000fe20000000800 */
[----:B------:R-:W-:Y:S09]  /*c0f0*/  FADD.FTZ R108, R111, R108 ;  /* 0x0000006c6f6c7221 */ /* 0x000ff20000010000 */
[----:B------:R-:W3:Y:S01]  /*c100*/  MUFU.EX2 R106, R106 ;  /* 0x0000006a006a7308 */ /* 0x000ee20000000800 */
[C---:B-1----:R-:W-:Y:S01]  /*c110*/  F2FP.BF16.F32.PACK_AB R18, R105.reuse, R104 ;  /* 0x000000686912723e */ /* 0x042fe200000010ff */
[----:B------:R-:W-:Y:S04]  /*c120*/  FADD.FTZ R104, R104, R121 ;  /* 0x0000007968687221 */ /* 0x000fe80000010000 */
[----:B------:R-:W-:Y:S02]  /*c130*/  FADD.FTZ R105, R105, R104 ;  /* 0x0000006869697221 */ /* 0x000fe40000010000 */
[C---:B------:R-:W-:Y:S02]  /*c140*/  HMMA.16816.F32.BF16 R4, R16.reuse, R88, R4 ;  /* 0x000000581004723c */ /* 0x040fe40000041804 */
[----:B------:R-:W1:Y:S04]  /*c150*/  MUFU.EX2 R35, R118 ;  /* 0x0000007600237308 */ /* 0x000e680000000800 */
[C---:B------:R-:W-:Y:S01]  /*c160*/  HMMA.16816.F32.BF16 R8, R16.reuse, R90, R8 ;  /* 0x0000005a1008723c */ /* 0x040fe20000041808 */
[----:B------:R-:W4:Y:S05]  /*c170*/  LDSM.16.MT88.4 R88, [R141+0x8800] ;  /* 0x008800008d58783b */ /* 0x000f2a0000004200 */
[C---:B--2---:R-:W-:Y:S06]  /*c180*/  HMMA.16816.F32.BF16 R36, R16.reuse, R92, R36 ;  /* 0x0000005c1024723c */ /* 0x044fec0000041824 */
[C---:B------:R-:W-:Y:S01]  /*c190*/  HMMA.16816.F32.BF16 R40, R16.reuse, R94, R40 ;  /* 0x0000005e1028723c */ /* 0x040fe20000041828 */
[----:B------:R-:W2:Y:S05]  /*c1a0*/  LDSM.16.MT88.4 R92, [R140+0x8800] ;  /* 0x008800008c5c783b */ /* 0x000eaa0000004200 */
[C---:B----4-:R-:W-:Y:S06]  /*c1b0*/  HMMA.16816.F32.BF16 R44, R16.reuse, R88, R44 ;  /* 0x00000058102c723c */ /* 0x050fec000004182c */
        /* <DEDUP_REMOVED lines=15> */
[----:B------:R-:W-:Y:S01]  /*c2b0*/  HMMA.16816.F32.BF16 R84, R16, R94, R84 ;  /* 0x0000005e1054723c */ /* 0x000fe20000041854 */
[----:B------:R-:W-:Y:S06]  /*c2c0*/  LDSM.16.MT88.4 R92, [R144+0x9800] ;  /* 0x00980000905c783b */ /* 0x000fec0000004200 */
[----:B------:R-:W-:Y:S01]  /*c2d0*/  F2FP.BF16.F32.PACK_AB R17, R122, R123 ;  /* 0x0000007b7a11723e */ /* 0x000fe200000010ff */
[----:B------:R-:W-:Y:S03]  /*c2e0*/  FADD.FTZ R123, R123, R108 ;  /* 0x0000006c7b7b7221 */ /* 0x000fe60000010000 */
[----:B---3--:R-:W-:Y:S01]  /*c2f0*/  F2FP.BF16.F32.PACK_AB R19, R106, R107 ;  /* 0x0000006b6a13723e */ /* 0x008fe200000010ff */
[----:B------:R-:W-:Y:S01]  /*c300*/  FADD.FTZ R122, R122, R123 ;  /* 0x0000007b7a7a7221 */ /* 0x000fe20000010000 */
[----:B------:R-:W-:Y:S01]  /*c310*/  F2FP.BF16.F32.PACK_AB R16, R125, R124 ;  /* 0x0000007c7d10723e */ /* 0x000fe200000010ff */
[----:B------:R-:W-:Y:S01]  /*c320*/  FADD.FTZ R124, R124, R105 ;  /* 0x000000697c7c7221 */ /* 0x000fe20000010000 */
[----:B------:R-:W-:Y:S01]  /*c330*/  F2FP.BF16.F32.PACK_AB R18, R127, R126 ;  /* 0x0000007e7f12723e */ /* 0x000fe200000010ff */
[----:B------:R-:W-:Y:S02]  /*c340*/  FADD.FTZ R107, R107, R122 ;  /* 0x0000007a6b6b7221 */ /* 0x000fe40000010000 */
[----:B------:R-:W-:Y:S02]  /*c350*/  FADD.FTZ R125, R125, R124 ;  /* 0x0000007c7d7d7221 */ /* 0x000fe40000010000 */
[----:B------:R-:W-:Y:S02]  /*c360*/  FADD.FTZ R107, R106, R107 ;  /* 0x0000006b6a6b7221 */ /* 0x000fe40000010000 */
[----:B------:R-:W-:Y:S04]  /*c370*/  FADD.FTZ R126, R126, R125 ;  /* 0x0000007d7e7e7221 */ /* 0x000fe80000010000 */
[----:B------:R-:W-:Y:S01]  /*c380*/  FADD.FTZ R127, R127, R126 ;  /* 0x0000007e7f7f7221 */ /* 0x000fe20000010000 */
[C---:B----4-:R-:W-:Y:S06]  /*c390*/  HMMA.16816.F32.BF16 R4, R16.reuse, R88, R4 ;  /* 0x000000581004723c */ /* 0x050fec0000041804 */
[C---:B------:R-:W-:Y:S05]  /*c3a0*/  HMMA.16816.F32.BF16 R8, R16.reuse, R90, R8 ;  /* 0x0000005a1008723c */ /* 0x040fea0000041808 */
[--C-:B------:R-:W-:Y:S01]  /*c3b0*/  FFMA.FTZ R89, R29, UR4, -R119.reuse ;  /* 0x000000041d597c23 */ /* 0x100fe20008010877 */
[C---:B------:R-:W-:Y:S05]  /*c3c0*/  HMMA.16816.F32.BF16 R36, R16.reuse, R20, R36 ;  /* 0x000000141024723c */ /* 0x040fea0000041824 */
[--C-:B------:R-:W-:Y:S01]  /*c3d0*/  FFMA.FTZ R88, R32, UR4, -R119.reuse ;  /* 0x0000000420587c23 */ /* 0x100fe20008010877 */
[C---:B------:R-:W-:Y:S01]  /*c3e0*/  HMMA.16816.F32.BF16 R40, R16.reuse, R22, R40 ;  /* 0x000000161028723c */ /* 0x040fe20000041828 */
[----:B------:R-:W2:Y:S01]  /*c3f0*/  LDSM.16.MT88.4 R20, [R140+0x9000] ;  /* 0x009000008c14783b */ /* 0x000ea20000004200 */
[----:B------:R3:W-:Y:S03]  /*c400*/  MUFU.EX2 R32, R28 ;  /* 0x0000001c00207308 */ /* 0x0007e60000000800 */
[----:B------:R-:W-:Y:S01]  /*c410*/  FFMA.FTZ R119, R33, UR4, -R119 ;  /* 0x0000000421777c23 */ /* 0x000fe20008010877 */
[C---:B------:R-:W-:Y:S06]  /*c420*/  HMMA.16816.F32.BF16 R44, R16.reuse, R24, R44 ;  /* 0x00000018102c723c */ /* 0x040fec000004182c */
[----:B------:R-:W4:Y:S01]  /*c430*/  MUFU.EX2 R33, R89 ;  /* 0x0000005900217308 */ /* 0x000f220000000800 */
[C---:B------:R-:W-:Y:S01]  /*c440*/  HMMA.16816.F32.BF16 R48, R16.reuse, R26, R48 ;  /* 0x0000001a1030723c */ /* 0x040fe20000041830 */
[----:B------:R-:W5:Y:S08]  /*c450*/  LDSM.16.MT88.4 R24, [R144+0xb000] ;  /* 0x00b000009018783b */ /* 0x000f700000004200 */
[----:B------:R-:W-:Y:S01]  /*c460*/  MUFU.EX2 R101, R88 ;  /* 0x0000005800657308 */ /* 0x000fe20000000800 */
[----:B---3--:R-:W-:Y:S09]  /*c470*/  LDSM.16.MT88.4 R28, [R141+0x9800] ;  /* 0x009800008d1c783b */ /* 0x008ff20000004200 */
[----:B------:R-:W3:Y:S01]  /*c480*/  MUFU.EX2 R100, R119 ;  /* 0x0000007700647308 */ /* 0x000ee20000000800 */
[C---:B--2---:R-:W-:Y:S06]  /*c490*/  HMMA.16816.F32.BF16 R52, R16.reuse, R20, R52 ;  /* 0x000000141034723c */ /* 0x044fec0000041834 */
[C---:B------:R-:W-:Y:S01]  /*c4a0*/  HMMA.16816.F32.BF16 R56, R16.reuse, R22, R56 ;  /* 0x000000161038723c */ /* 0x040fe20000041838 */
[----:B------:R-:W2:Y:S05]  /*c4b0*/  LDSM.16.MT88.4 R20, [R142+0xb000] ;  /* 0x00b000008e14783b */ /* 0x000eaa0000004200 */
[C---:B-----5:R-:W-:Y:S06]  /*c4c0*/  HMMA.16816.F32.BF16 R60, R16.reuse, R24, R60 ;  /* 0x00000018103c723c */ /* 0x060fec000004183c */
[C---:B------:R-:W-:Y:S01]  /*c4d0*/  HMMA.16816.F32.BF16 R64, R16.reuse, R26, R64 ;  /* 0x0000001a1040723c */ /* 0x040fe20000041840 */
[----:B------:R-:W5:Y:S05]  /*c4e0*/  LDSM.16.MT88.4 R24, [R141+0xb000] ;  /* 0x00b000008d18783b */ /* 0x000f6a0000004200 */
[C---:B--2---:R-:W-:Y:S06]  /*c4f0*/  HMMA.16816.F32.BF16 R68, R16.reuse, R20, R68 ;  /* 0x000000141044723c */ /* 0x044fec0000041844 */
[C---:B------:R-:W-:Y:S01]  /*c500*/  HMMA.16816.F32.BF16 R72, R16.reuse, R22, R72 ;  /* 0x000000161048723c */ /* 0x040fe20000041848 */
[----:B------:R-:W2:Y:S05]  /*c510*/  LDSM.16.MT88.4 R20, [R140+0xb000] ;  /* 0x00b000008c14783b */ /* 0x000eaa0000004200 */
[C---:B-----5:R-:W-:Y:S06]  /*c520*/  HMMA.16816.F32.BF16 R76, R16.reuse, R24, R76 ;  /* 0x00000018104c723c */ /* 0x060fec000004184c */
[C---:B------:R-:W-:Y:S01]  /*c530*/  HMMA.16816.F32.BF16 R80, R16.reuse, R26, R80 ;  /* 0x0000001a1050723c */ /* 0x040fe20000041850 */
[----:B------:R-:W5:Y:S05]  /*c540*/  LDSM.16.MT88.4 R24, [R142+0x9800] ;  /* 0x009800008e18783b */ /* 0x000f6a0000004200 */
[C---:B--2---:R-:W-:Y:S06]  /*c550*/  HMMA.16816.F32.BF16 R12, R16.reuse, R20, R12 ;  /* 0x00000014100c723c */ /* 0x044fec000004180c */
[----:B------:R-:W-:Y:S01]  /*c560*/  HMMA.16816.F32.BF16 R84, R16, R22, R84 ;  /* 0x000000161054723c */ /* 0x000fe20000041854 */
[----:B------:R-:W2:Y:S06]  /*c570*/  LDSM.16.MT88.4 R20, [R140+0x9800] ;  /* 0x009800008c14783b */ /* 0x000eac0000004200 */
[----:B------:R-:W-:Y:S01]  /*c580*/  F2FP.BF16.F32.PACK_AB R17, R129, R128 ;  /* 0x000000808111723e */ /* 0x000fe200000010ff */
[----:B------:R-:W-:Y:S03]  /*c590*/  FADD.FTZ R128, R128, R107 ;  /* 0x0000006b80807221 */ /* 0x000fe60000010000 */
[----:B-1----:R-:W-:Y:S01]  /*c5a0*/  F2FP.BF16.F32.PACK_AB R19, R35, R34 ;  /* 0x000000222313723e */ /* 0x002fe200000010ff */
[----:B------:R-:W-:Y:S01]  /*c5b0*/  FADD.FTZ R129, R129, R128 ;  /* 0x0000008081817221 */ /* 0x000fe20000010000 */
[C---:B----4-:R-:W-:Y:S01]  /*c5c0*/  F2FP.BF16.F32.PACK_AB R16, R33.reuse, R32 ;  /* 0x000000202110723e */ /* 0x050fe200000010ff */
[----:B------:R-:W-:Y:S01]  /*c5d0*/  FADD.FTZ R32, R32, R127 ;  /* 0x0000007f20207221 */ /* 0x000fe20000010000 */
[----:B---3--:R-:W-:Y:S01]  /*c5e0*/  F2FP.BF16.F32.PACK_AB R18, R100, R101 ;  /* 0x000000656412723e */ /* 0x008fe200000010ff */
[----:B------:R-:W-:Y:S02]  /*c5f0*/  FADD.FTZ R34, R34, R129 ;  /* 0x0000008122227221 */ /* 0x000fe40000010000 */
[----:B------:R-:W-:Y:S02]  /*c600*/  FADD.FTZ R32, R33, R32 ;  /* 0x0000002021207221 */ /* 0x000fe40000010000 */
[----:B------:R-:W-:Y:S02]  /*c610*/  FADD.FTZ R174, R35, R34 ;  /* 0x0000002223ae7221 */ /* 0x000fe40000010000 */
[C---:B------:R-:W-:Y:S01]  /*c620*/  HMMA.16816.F32.BF16 R96, R16.reuse, R92, R4 ;  /* 0x0000005c1060723c */ /* 0x040fe20000041804 */
[----:B------:R-:W1:Y:S02]  /*c630*/  LDSM.16.MT88.4 R4, [R144+0xb800] ;  /* 0x00b800009004783b */ /* 0x000e640000004200 */
[----:B------:R-:W-:Y:S03]  /*c640*/  FADD.FTZ R101, R101, R32 ;  /* 0x0000002065657221 */ /* 0x000fe60000010000 */
[C---:B------:R-:W-:Y:S03]  /*c650*/  HMMA.16816.F32.BF16 R92, R16.reuse, R94, R8 ;  /* 0x0000005e105c723c */ /* 0x040fe60000041808 */
[----:B------:R-:W3:Y:S02]  /*c660*/  LDSM.16.MT88.4 R8, [R142+0xb800] ;  /* 0x00b800008e08783b */ /* 0x000ee40000004200 */
[----:B------:R-:W-:Y:S01]  /*c670*/  FADD.FTZ R173, R100, R101 ;  /* 0x0000006564ad7221 */ /* 0x000fe20000010000 */
[C---:B-----5:R-:W-:Y:S05]  /*c680*/  HMMA.16816.F32.BF16 R36, R16.reuse, R24, R36 ;  /* 0x000000181024723c */ /* 0x060fea0000041824 */
[----:B------:R-:W-:Y:S01]  /*c690*/  MOV R101, R2 ;  /* 0x0000000200657202 */ /* 0x000fe20000000f00 */
[C---:B------:R-:W-:Y:S01]  /*c6a0*/  HMMA.16816.F32.BF16 R40, R16.reuse, R26, R40 ;  /* 0x0000001a1028723c */ /* 0x040fe20000041828 */
[----:B------:R-:W4:Y:S04]  /*c6b0*/  LDSM.16.MT88.4 R24, [R141+0xb800] ;  /* 0x00b800008d18783b */ /* 0x000f280000004200 */
[----:B------:R-:W-:Y:S01]  /*c6c0*/  MOV R100, R3 ;  /* 0x0000000300647202 */ /* 0x000fe20000000f00 */
[C---:B------:R-:W-:Y:S06]  /*c6d0*/  HMMA.16816.F32.BF16 R44, R16.reuse, R28, R44 ;  /* 0x0000001c102c723c */ /* 0x040fec000004182c */
[C---:B------:R-:W-:Y:S01]  /*c6e0*/  HMMA.16816.F32.BF16 R48, R16.reuse, R30, R48 ;  /* 0x0000001e1030723c */ /* 0x040fe20000041830 */
[----:B------:R-:W5:Y:S05]  /*c6f0*/  LDSM.16.MT88.4 R28, [R140+0xb800] ;  /* 0x00b800008c1c783b */ /* 0x000f6a0000004200 */
[C---:B--2---:R-:W-:Y:S06]  /*c700*/  HMMA.16816.F32.BF16 R52, R16.reuse, R20, R52 ;  /* 0x000000141034723c */ /* 0x044fec0000041834 */
[C---:B------:R-:W-:Y:S06]  /*c710*/  HMMA.16816.F32.BF16 R56, R16.reuse, R22, R56 ;  /* 0x000000161038723c */ /* 0x040fec0000041838 */
[C---:B-1----:R-:W-:Y:S06]  /*c720*/  HMMA.16816.F32.BF16 R60, R16.reuse, R4, R60 ;  /* 0x00000004103c723c */ /* 0x042fec000004183c */
[C---:B------:R-:W-:Y:S06]  /*c730*/  HMMA.16816.F32.BF16 R64, R16.reuse, R6, R64 ;  /* 0x000000061040723c */ /* 0x040fec0000041840 */
[C---:B---3--:R-:W-:Y:S06]  /*c740*/  HMMA.16816.F32.BF16 R68, R16.reuse, R8, R68 ;  /* 0x000000081044723c */ /* 0x048fec0000041844 */
        /* <DEDUP_REMOVED lines=8> */
.L_x_7672:
        /* <DEDUP_REMOVED lines=10> */
[----:B------:R-:W4:Y:S01]  /*c870*/  S2R R15, SR_TID.X ;  /* 0x00000000000f7919 */ /* 0x000f220000002100 */
[----:B-1----:R-:W-:Y:S01]  /*c880*/  FADD.FTZ R7, R0, R173 ;  /* 0x000000ad00077221 */ /* 0x002fe20000010000 */
[----:B--2---:R-:W-:Y:S01]  /*c890*/  ULEA UR4, UR4, UR5, 0x18 ;  /* 0x0000000504047291 */ /* 0x004fe2000f8ec03f */
[----:B---3--:R-:W-:-:S03]  /*c8a0*/  FADD.FTZ R0, R5, R174 ;  /* 0x000000ae05007221 */ /* 0x008fc60000010000 */
[----:B------:R-:W1:Y:S04]  /*c8b0*/  SHFL.BFLY PT, R6, R7, 0x1, 0x1f ;  /* 0x0c201f0007067f89 */ /* 0x000e6800000e0000 */
[----:B------:R-:W2:Y:S01]  /*c8c0*/  SHFL.BFLY PT, R5, R0, 0x1, 0x1f ;  /* 0x0c201f0000057f89 */ /* 0x000ea200000e0000 */
[----:B----4-:R-:W-:-:S04]  /*c8d0*/  SHF.R.S32.HI R13, RZ, 0x1f, R4 ;  /* 0x0000001fff0d7819 */ /* 0x010fc80000011404 */
[----:B------:R-:W-:Y:S02]  /*c8e0*/  LEA.HI R17, R13, R4, RZ, 0x2 ;  /* 0x000000040d117211 */ /* 0x000fe400078f10ff */
[----:B------:R-:W-:Y:S02]  /*c8f0*/  SHF.R.S32.HI R10, RZ, 0x1f, R15 ;  /* 0x0000001fff0a7819 */ /* 0x000fe4000001140f */
[--C-:B------:R-:W-:Y:S02]  /*c900*/  SHF.R.S32.HI R12, RZ, 0x2, R17.reuse ;  /* 0x00000002ff0c7819 */ /* 0x100fe40000011411 */
[----:B------:R-:W-:Y:S01]  /*c910*/  LEA.HI R10, R10, R15, RZ, 0x4 ;  /* 0x0000000f0a0a7211 */ /* 0x000fe200078f20ff */
[----:B-1----:R-:W-:Y:S01]  /*c920*/  FADD.FTZ R6, R7, R6 ;  /* 0x0000000607067221 */ /* 0x002fe20000010000 */
[----:B------:R-:W-:Y:S02]  /*c930*/  SHF.R.S32.HI R7, RZ, 0x1f, R17 ;  /* 0x0000001fff077819 */ /* 0x000fe40000011411 */
[----:B------:R-:W-:Y:S01]  /*c940*/  LOP3.LUT R17, R17, 0x1ffffffc, RZ, 0xc0, !PT ;  /* 0x1ffffffc11117812 */ /* 0x000fe200078ec0ff */
[----:B--2---:R-:W-:Y:S01]  /*c950*/  FADD.FTZ R5, R0, R5 ;  /* 0x0000000500057221 */ /* 0x004fe20000010000 */
[----:B------:R-:W-:Y:S01]  /*c960*/  BAR.SYNC.DEFER_BLOCKING 0x0 ;  /* 0x0000000000007b1d */ /* 0x000fe20000010000 */
[----:B------:R-:W-:-:S02]  /*c970*/  FSETP.NE.FTZ.AND P4, PT, R6, RZ, PT ;  /* 0x000000ff0600720b */ /* 0x000fc40003f95000 */
[----:B------:R-:W-:Y:S02]  /*c980*/  LEA.HI R7, R7, R12, RZ, 0x3 ;  /* 0x0000000c07077211 */ /* 0x000fe400078f18ff */
[----:B------:R-:W-:Y:S02]  /*c990*/  FSETP.NE.FTZ.AND P3, PT, R5, RZ, PT ;  /* 0x000000ff0500720b */ /* 0x000fe40003f75000 */
[----:B------:R-:W-:Y:S02]  /*c9a0*/  LOP3.LUT R7, R7, 0xfffffff8, RZ, 0xc0, !PT ;  /* 0xfffffff807077812 */ /* 0x000fe400078ec0ff */
[CC--:B------:R-:W-:Y:S02]  /*c9b0*/  LEA.HI R0, R13.reuse, R4.reuse, RZ, 0x5 ;  /* 0x000000040d007211 */ /* 0x0c0fe400078f28ff */
[----:B------:R-:W-:Y:S02]  /*c9c0*/  LEA.HI R13, R13, R4, RZ, 0x4 ;  /* 0x000000040d0d7211 */ /* 0x000fe400078f20ff */
[----:B------:R-:W-:Y:S01]  /*c9d0*/  IADD3 R7, R12, -R7, RZ ;  /* 0x800000070c077210 */ /* 0x000fe20007ffe0ff */
[----:B------:R-:W1:Y:S01]  /*c9e0*/  @P4 MUFU.RCP R9, R6 ;  /* 0x0000000600094308 */ /* 0x000e620000001000 */
[----:B------:R-:W-:-:S02]  /*c9f0*/  LOP3.LUT R15, R13, 0xfffffff0, RZ, 0xc0, !PT ;  /* 0xfffffff00d0f7812 */ /* 0x000fc400078ec0ff */
[----:B------:R-:W-:Y:S02]  /*ca00*/  SHF.L.U32 R16, R7, 0x6, RZ ;  /* 0x0000000607107819 */ /* 0x000fe400000006ff */
[----:B------:R-:W-:Y:S02]  /*ca10*/  SHF.R.S32.HI R11, RZ, 0x5, R0 ;  /* 0x00000005ff0b7819 */ /* 0x000fe40000011400 */
[-C--:B------:R-:W-:Y:S01]  /*ca20*/  IADD3 R14, -R17, R4.reuse, RZ ;  /* 0x00000004110e7210 */ /* 0x080fe20007ffe1ff */
[----:B------:R-:W2:Y:S01]  /*ca30*/  @P3 MUFU.RCP R8, R5 ;  /* 0x0000000500083308 */ /* 0x000ea20000001000 */
[----:B------:R-:W-:Y:S02]  /*ca40*/  LOP3.LUT R13, R7, 0x1, RZ, 0xc0, !PT ;  /* 0x00000001070d7812 */ /* 0x000fe400078ec0ff */
[----:B------:R-:W-:Y:S02]  /*ca50*/  SHF.R.S32.HI R10, RZ, 0x4, R10 ;  /* 0x00000004ff0a7819 */ /* 0x000fe4000001140a */
[----:B------:R-:W-:-:S02]  /*ca60*/  IADD3 R12, -R15, R4, RZ ;  /* 0x000000040f0c7210 */ /* 0x000fc40007ffe1ff */
[----:B------:R-:W-:Y:S01]  /*ca70*/  LOP3.LUT R16, R16, 0x1c0, RZ, 0xc0, !PT ;  /* 0x000001c010107812 */ /* 0x000fe200078ec0ff */
[----:B------:R-:W3:Y:S01]  /*ca80*/  @P4 MUFU.LG2 R6, R6 ;  /* 0x0000000600064308 */ /* 0x000ee20000000c00 */
[----:B------:R-:W-:Y:S01]  /*ca90*/  LEA R11, R11, R14, 0x9 ;  /* 0x0000000e0b0b7211 */ /* 0x000fe200078e48ff */
[----:B-1----:R-:W-:Y:S01]  /*caa0*/  FMUL.FTZ R96, R9, R96 ;  /* 0x0000006009607220 */ /* 0x002fe20000410000 */
        /* <DEDUP_REMOVED lines=84> */
[----:B---3--:R-:W-:Y:S01]  /*cff0*/  @P4 FMUL.FTZ R6, R6, 0.69314718246459960938 ;  /* 0x3f31721806064820 */ /* 0x008fe20000410000 */
[----:B------:R-:W-:-:S02]  /*d000*/  @P0 IADD3 R8, R11, 0x20, RZ ;  /* 0x000000200b080810 */ /* 0x000fc40007ffe0ff */
[----:B------:R-:W-:Y:S02]  /*d010*/  SEL R9, R9, 0xffffff80, !P2 ;  /* 0xffffff8009097807 */ /* 0x000fe40005000000 */
[----:B------:R-:W-:Y:S01]  /*d020*/  LEA R13, R13, R14, 0x2 ;  /* 0x0000000e0d0d7211 */ /* 0x000fe200078e10ff */
[----:B------:R-:W-:Y:S01]  /*d030*/  STS.64 [R8], R92 ;  /* 0x0000005c08007388 */ /* 0x000fe20000000a00 */
[----:B------:R-:W-:Y:S02]  /*d040*/  IADD3 R14, R11, R7, RZ ;  /* 0x000000070b0e7210 */ /* 0x000fe40007ffe0ff */
        /* <DEDUP_REMOVED lines=9> */
[----:B------:R-:W-:Y:S01]  /*d0e0*/  LEA R13, R13, UR4, 0x2 ;  /* 0x000000040d0d7c11 */ /* 0x000fe2000f8e10ff */
[----:B------:R-:W1:Y:S02]  /*d0f0*/  S2UR UR4, SR_CTAID.Z ;  /* 0x00000000000479c3 */ /* 0x000e640000002700 */
        /* <DEDUP_REMOVED lines=22> */
[----:B--2---:R-:W2:Y:S03]  /*d260*/  @P4 LDC R14, c[0x0][0x2e8] ;  /* 0x0000ba00ff0e4b82 */ /* 0x004ea60000000800 */
[----:B------:R-:W-:Y:S04]  /*d270*/  STS.64 [R17+0x4000], R88 ;  /* 0x0040005811007388 */ /* 0x000fe80000000a00 */
[----:B------:R1:W-:Y:S01]  /*d280*/  STS.64 [R17+0x4800], R90 ;  /* 0x0048005a11007388 */ /* 0x0003e20000000a00 */
[----:B---3--:R-:W-:-:S03]  /*d290*/  SHF.L.U32 R16, R12, 0x2, RZ ;  /* 0x000000020c107819 */ /* 0x008fc600000006ff */
[----:B------:R-:W-:Y:S04]  /*d2a0*/  STS.64 [R9+0x4000], R84 ;  /* 0x0040005409007388 */ /* 0x000fe80000000a00 */
[----:B------:R3:W-:Y:S01]  /*d2b0*/  STS.64 [R9+0x4800], R86 ;  /* 0x0048005609007388 */ /* 0x0007e20000000a00 */
[----:B----4-:R-:W4:Y:S08]  /*d2c0*/  LDC R7, c[0x0][0x270] ;  /* 0x00009c00ff077b82 */ /* 0x010f300000000800 */
[----:B------:R-:W-:Y:S08]  /*d2d0*/  BAR.SYNC.DEFER_BLOCKING 0x0 ;  /* 0x0000000000007b1d */ /* 0x000ff00000010000 */
[----:B-----5:R-:W5:Y:S01]  /*d2e0*/  @P3 LDC R15, c[0x0][0x2e8] ;  /* 0x0000ba00ff0f3b82 */ /* 0x020f620000000800 */
[----:B------:R-:W5:Y:S01]  /*d2f0*/  S2R R11, SR_CTAID.Y ;  /* 0x00000000000b7919 */ /* 0x000f620000002600 */
[----:B------:R-:W5:Y:S01]  /*d300*/  S2R R8, SR_CTAID.X ;  /* 0x0000000000087919 */ /* 0x000f620000002500 */
[----:B-1----:R-:W-:-:S02]  /*d310*/  SHF.R.S32.HI R17, RZ, 0x1f, R16 ;  /* 0x0000001fff117819 */ /* 0x002fc40000011410 */
[----:B---3--:R-:W-:Y:S01]  /*d320*/  LOP3.LUT R9, R0, 0xffffffe0, RZ, 0xc0, !PT ;  /* 0xffffffe000097812 */ /* 0x008fe200078ec0ff */
[----:B------:R1:W3:Y:S01]  /*d330*/  LDS.128 R24, [R13+0x3800] ;  /* 0x003800000d187984 */ /* 0x0002e20000000c00 */
[----:B------:R-:W-:Y:S02]  /*d340*/  IADD3 R0, -R161, RZ, RZ ;  /* 0x000000ffa1007210 */ /* 0x000fe40007ffe1ff */
[----:B------:R-:W-:Y:S01]  /*d350*/  IADD3 R9, -R9, R4, RZ ;  /* 0x0000000409097210 */ /* 0x000fe20007ffe1ff */
[----:B------:R1:W1:Y:S01]  /*d360*/  LDS.128 R20, [R13+0x7800] ;  /* 0x007800000d147984 */ /* 0x0002620000000c00 */
[----:B------:R-:W-:Y:S01]  /*d370*/  MOV R4, 0xff800000 ;  /* 0xff80000000047802 */ /* 0x000fe20000000f00 */
[----:B----4-:R-:W-:Y:S01]  /*d380*/  IMAD R0, R7, R0, UR4 ;  /* 0x0000000407007e24 */ /* 0x010fe2000f8e0200 */
[----:B------:R-:W-:Y:S01]  /*d390*/  LOP3.LUT P0, RZ, R9, 0x3, RZ, 0xc0, !PT ;  /* 0x0000000309ff7812 */ /* 0x000fe2000780c0ff */
[----:B--2---:R-:W-:Y:S01]  /*d3a0*/  @P4 FFMA.FTZ R4, R3, R14, R6 ;  /* 0x0000000e03044223 */ /* 0x004fe20000010006 */
[----:B------:R-:W-:Y:S01]  /*d3b0*/  MOV R9, 0xff800000 ;  /* 0xff80000000097802 */ /* 0x000fe20000000f00 */
[----:B-----5:R-:W-:Y:S01]  /*d3c0*/  @P3 FFMA.FTZ R9, R2, R15, R5 ;  /* 0x0000000f02093223 */ /* 0x020fe20000010005 */
[----:B------:R-:W-:Y:S01]  /*d3d0*/  IMAD R18, R11, R18, R161 ;  /* 0x000000120b127224 */ /* 0x000fe200078e02a1 */
[----:B------:R-:W-:-:S03]  /*d3e0*/  SHF.L.U32 R8, R8, 0x6, RZ ;  /* 0x0000000608087819 */ /* 0x000fc600000006ff */
[----:B------:R-:W-:-:S04]  /*d3f0*/  IMAD R0, R18, R7, R0 ;  /* 0x0000000712007224 */ /* 0x000fc800078e0200 */
[----:B------:R-:W-:Y:S01]  /*d400*/  IMAD R19, R0, R19, R8 ;  /* 0x0000001300137224 */ /* 0x000fe200078e0208 */
[----:B-1-3--:R-:W-:Y:S06]  /*d410*/  @P0 BRA `(.L_x_7678) ;  /* 0x00000000002c0947 */ /* 0x00afec0003800000 */
        /* <DEDUP_REMOVED lines=11> */
.L_x_7678:
[----:B------:R-:W-:Y:S05]  /*d4d0*/  BSYNC B0 ;  /* 0x0000000000007941 */ /* 0x000fea0003800000 */
.L_x_7677:
[C---:B------:R-:W-:Y:S01]  /*d4e0*/  VIADD R0, R10.reuse, 0x18 ;  /* 0x000000180a007836 */ /* 0x040fe20000000000 */
[----:B------:R-:W-:Y:S01]  /*d4f0*/  ULDC UR4, c[0x0][0x2dc] ;  /* 0x0000b70000047ab9 */ /* 0x000fe20000000800 */
[----:B-1----:R-:W-:Y:S01]  /*d500*/  IMAD.WIDE R4, R10, 0x80, R16 ;  /* 0x000000800a047825 */ /* 0x002fe200078e0210 */
[----:B------:R-:W-:Y:S02]  /*d510*/  BSSY B0, `(.L_x_7679) ;  /* 0x000001e000007945 */ /* 0x000fe40003800000 */
[-C--:B------:R-:W-:Y:S01]  /*d520*/  ISETP.GE.AND P6, PT, R0, R151.reuse, PT ;  /* 0x000000970000720c */ /* 0x080fe20003fc6270 */
[----:B------:R-:W-:Y:S01]  /*d530*/  IMAD R3, R19, UR4, RZ ;  /* 0x0000000413037c24 */ /* 0x000fe2000f8e02ff */
[----:B------:R-:W-:Y:S01]  /*d540*/  ULDC.64 UR4, c[0x0][0x288] ;  /* 0x0000a20000047ab9 */ /* 0x000fe20000000a00 */
[C---:B------:R-:W-:Y:S02]  /*d550*/  VIADD R0, R10.reuse, 0x20 ;  /* 0x000000200a007836 */ /* 0x040fe40000000000 */
[C---:B------:R-:W-:Y:S01]  /*d560*/  VIADD R2, R10.reuse, 0x10 ;  /* 0x000000100a027836 */ /* 0x040fe20000000000 */
[C---:B------:R-:W-:Y:S01]  /*d570*/  IADD3 R4, P2, R3.reuse, R4, RZ ;  /* 0x0000000403047210 */ /* 0x040fe20007f5e0ff */
[----:B------:R-:W-:Y:S01]  /*d580*/  VIADD R6, R10, 0x8 ;  /* 0x000000080a067836 */ /* 0x000fe20000000000 */
[----:B------:R-:W-:Y:S01]  /*d590*/  ISETP.GE.AND P5, PT, R0, R151, PT ;  /* 0x000000970000720c */ /* 0x000fe20003fa6270 */
[----:B------:R-:W-:Y:S01]  /*d5a0*/  VIADD R0, R10, 0x30 ;  /* 0x000000300a007836 */ /* 0x000fe20000000000 */
[----:B------:R-:W-:-:S02]  /*d5b0*/  LEA.HI.X.SX32 R3, R3, R5, 0x1, P2 ;  /* 0x0000000503037211 */ /* 0x000fc400010f0eff */
[----:B------:R-:W-:Y:S02]  /*d5c0*/  LEA R14, P2, R4, UR4, 0x2 ;  /* 0x00000004040e7c11 */ /* 0x000fe4000f8410ff */
[-C--:B------:R-:W-:Y:S01]  /*d5d0*/  ISETP.GE.AND P1, PT, R2, R151.reuse, PT ;  /* 0x000000970200720c */ /* 0x080fe20003f26270 */
[----:B------:R-:W-:Y:S01]  /*d5e0*/  VIADD R2, R10, 0x28 ;  /* 0x000000280a027836 */ /* 0x000fe20000000000 */
[----:B------:R-:W-:Y:S02]  /*d5f0*/  LEA.HI.X R15, R4, UR5, R3, 0x2, P2 ;  /* 0x00000005040f7c11 */ /* 0x000fe400090f1403 */
[-C--:B------:R-:W-:Y:S01]  /*d600*/  ISETP.GE.AND P3, PT, R0, R151.reuse, PT ;  /* 0x000000970000720c */ /* 0x080fe20003f66270 */
[----:B------:R-:W-:Y:S01]  /*d610*/  VIADD R0, R10, 0x38 ;  /* 0x000000380a007836 */ /* 0x000fe20000000000 */
[-C--:B------:R-:W-:Y:S02]  /*d620*/  ISETP.GE.AND P0, PT, R6, R151.reuse, PT ;  /* 0x000000970600720c */ /* 0x080fe40003f06270 */
        /* <DEDUP_REMOVED lines=12> */
.L_x_7680:
[----:B------:R-:W-:Y:S05]  /*d6f0*/  BSYNC B0 ;  /* 0x0000000000007941 */ /* 0x000fea0003800000 */
.L_x_7679:
        /* <DEDUP_REMOVED lines=10> */
.L_x_7682:
[----:B------:R-:W-:Y:S05]  /*d7a0*/  BSYNC B0 ;  /* 0x0000000000007941 */ /* 0x000fea0003800000 */
.L_x_7681:
        /* <DEDUP_REMOVED lines=9> */
.L_x_7684:
[----:B------:R-:W-:Y:S05]  /*d840*/  BSYNC B0 ;  /* 0x0000000000007941 */ /* 0x000fea0003800000 */
.L_x_7683:
        /* <DEDUP_REMOVED lines=9> */
.L_x_7686:
[----:B------:R-:W-:Y:S05]  /*d8e0*/  BSYNC B0 ;  /* 0x0000000000007941 */ /* 0x000fea0003800000 */
.L_x_7685:
        /* <DEDUP_REMOVED lines=9> */
.L_x_7688:
[----:B------:R-:W-:Y:S05]  /*d980*/  BSYNC B0 ;  /* 0x0000000000007941 */ /* 0x000fea0003800000 */
.L_x_7687:
        /* <DEDUP_REMOVED lines=9> */
.L_x_7690:
[----:B------:R-:W-:Y:S05]  /*da20*/  BSYNC B0 ;  /* 0x0000000000007941 */ /* 0x000fea0003800000 */
.L_x_7689:
        /* <DEDUP_REMOVED lines=9> */
.L_x_7692:
[----:B------:R-:W-:Y:S05]  /*dac0*/  BSYNC B0 ;  /* 0x0000000000007941 */ /* 0x000fea0003800000 */
.L_x_7691:
        /* <DEDUP_REMOVED lines=8> */
.L_x_7693:
        /* <DEDUP_REMOVED lines=11> */
.L_x_8536:


//--------------------- .text._ZN5flash24flash_fwd_splitkv_kernelI23Flash_fwd_kernel_traitsILi128ELi64ELi64ELi4ELb0ELb0EN7cutlass10bfloat16_tE19Flash_kernel_traitsILi128ELi64ELi64ELi4ES3_EELb1ELb0ELb1ELb0ELb0ELb1ELb1ELb0EEEvNS_16Flash_fwd_paramsE --------------------------
	.section	.text._ZN5flash24flash_fwd_splitkv_kernelI23Flash_fwd_kernel_traitsILi128ELi64ELi64ELi4ELb0ELb0EN7cutlass10bfloat16_tE19Flash_kernel_traitsILi128ELi64ELi64ELi4ES3_EELb1ELb0ELb1ELb0ELb0ELb1ELb1ELb0EEEvNS_16Flash_fwd_paramsE,"ax",@progbits
	.align	128
        .global         _ZN5flash24flash_fwd_splitkv_kernelI23Flash_fwd_kernel_traitsILi128ELi64ELi64ELi4ELb0ELb0EN7cutlass10bfloat16_tE19Flash_kernel_traitsILi128ELi64ELi64ELi4ES3_EELb1ELb0ELb1ELb0ELb0ELb1ELb1ELb0EEEvNS_16Flash_fwd_paramsE
        .type           _ZN5flash24flash_fwd_splitkv_kernelI23Flash_fwd_kernel_traitsILi128ELi64ELi64ELi4ELb0ELb0EN7cutlass10bfloat16_tE19Flash_kernel_traitsILi128ELi64ELi64ELi4ES3_EELb1ELb0ELb1ELb0ELb0ELb1ELb1ELb0EEEvNS_16Flash_fwd_paramsE,@function
        .size           _ZN5flash24flash_fwd_splitkv_kernelI23Flash_fwd_kernel_traitsILi128ELi64ELi64ELi4ELb0ELb0EN7cutlass10bfloat16_tE19Flash_kernel_traitsILi128ELi64ELi64ELi4ES3_EELb1ELb0ELb1ELb0ELb0ELb1ELb1ELb0EEEvNS_16Flash_fwd_paramsE,(.L_x_8537 - _ZN5flash24flash_fwd_splitkv_kernelI23Flash_fwd_kernel_traitsILi128ELi64ELi64ELi4ELb0ELb0EN7cutlass10bfloat16_tE19Flash_kernel_traitsILi128ELi64ELi64ELi4ES3_EELb1ELb0ELb1ELb0ELb0ELb1ELb1ELb0EEEvNS_16Flash_fwd_paramsE)
        .other          _ZN5flash24flash_fwd_splitkv_kernelI23Flash_fwd_kernel_traitsILi128ELi64ELi64ELi4ELb0ELb0EN7cutlass10bfloat16_tE19Flash_kernel_traitsILi128ELi64ELi64ELi4ES3_EELb1ELb0ELb1ELb0ELb0ELb1ELb1ELb0EEEvNS_16Flash_fwd_paramsE,@"STO_CUDA_ENTRY STV_DEFAULT"
_ZN5flash24flash_fwd_splitkv_kernelI23Flash_fwd_kernel_traitsILi128ELi64ELi64ELi4ELb0ELb0EN7cutlass10bfloat16_tE19Flash_kernel_traitsILi128ELi64ELi64ELi4ES3_EELb1ELb0ELb1ELb0ELb0ELb1ELb1ELb0EEEvNS_16Flash_fwd_paramsE:
.text._ZN5flash24flash_fwd_splitkv_kernelI23Flash_fwd_kernel_traitsILi128ELi64ELi64ELi4ELb0ELb0EN7cutlass10bfloat16_tE19Flash_kernel_traitsILi128ELi64ELi64ELi4ES3_EELb1ELb0ELb1ELb0ELb0ELb1ELb1ELb0EEEvNS_16Flash_fwd_paramsE:
        /* <DEDUP_REMOVED lines=25> */
[----:B------:R-:W-:Y:S02]  /*0190*/  @P4 IADD3 R161, R161, 0x1, RZ ;  /* 0x00000001a1a14810 */ /* 0x000fe40007ffe0ff */
[----:B--2---:R-:W-:Y:S02]  /*01a0*/  ISETP.NE.U32.AND P1, PT, R4, RZ, PT ;  /* 0x000000ff0400720c */ /* 0x004fe40003f25070 */
[-C--:B------:R-:W-:Y:S02]  /*01b0*/  ISETP.GE.U32.AND P3, PT, R0, R7.reuse, PT ;  /* 0x000000070000720c */ /* 0x080fe40003f66070 */
[----:B------:R-:W-:Y:S01]  /*01c0*/  ISETP.NE.AND.EX P1, PT, R5, RZ, PT, P1 ;  /* 0x000000ff0500720c */ /* 0x000fe20003f25310 */
[----:B------:R-:W1:Y:S08]  /*01d0*/  LDC.U8 R0, c[0x0][0x3c2] ;  /* 0x0000f080ff007b82 */ /* 0x000e700000000000 */
[----:B------:R-:W2:Y:S02]  /*01e0*/  LDC.64 R4, c[0x0][0x2f8] ;  /* 0x0000be00ff047b82 */ /* 0x000ea40000000a00 */
[----:B------:R-:W-:Y:S01]  /*01f0*/  @P3 VIADD R161, R161, 0x1 ;  /* 0x00000001a1a13836 */ /* 0x000fe20000000000 */
[----:B------:R-:W-:-:S05]  /*0200*/  @!P2 LOP3.LUT R161, RZ, R7, RZ, 0x33, !PT ;  /* 0x00000007ffa1a212 */ /* 0x000fca00078e33ff */
[----:B---3--:R-:W-:Y:S02]  /*0210*/  IMAD.WIDE R20, R161, 0x4, R10 ;  /* 0x00000004a1147825 */ /* 0x008fe400078e020a */
[----:B------:R-:W3:Y:S03]  /*0220*/  @P0 LDC.64 R10, c[0x0][0x300] ;  /* 0x0000c000ff0a0b82 */ /* 0x000ee60000000a00 */
[----:B------:R-:W4:Y:S04]  /*0230*/  @P1 LDG.E R8, desc[UR12][R20.64] ;  /* 0x0000000c14081981 */ /* 0x000f28000c1e1900 */
[----:B------:R-:W4:Y:S01]  /*0240*/  @P1 LDG.E R107, desc[UR12][R20.64+0x4] ;  /* 0x0000040c146b1981 */ /* 0x000f22000c1e1900 */
[----:B-1----:R-:W-:Y:S01]  /*0250*/  ISETP.NE.AND P3, PT, R0, RZ, PT ;  /* 0x000000ff0000720c */ /* 0x002fe20003f65270 */
[----:B------:R-:W-:Y:S01]  /*0260*/  IMAD.MOV.U32 R3, RZ, RZ, RZ ;  /* 0x000000ffff037224 */ /* 0x000fe200078e00ff */
[----:B------:R-:W-:-:S02]  /*0270*/  MOV R12, 0xffffffff ;  /* 0xffffffff000c7802 */ /* 0x000fc40000000f00 */
[----:B--2---:R-:W-:-:S04]  /*0280*/  ISETP.EQ.U32.AND P2, PT, R4, RZ, PT ;  /* 0x000000ff0400720c */ /* 0x004fc80003f42070 */
        /* <DEDUP_REMOVED lines=18> */
.L_x_7694:
[----:B------:R-:W1:Y:S02]  /*03b0*/  LDC R2, c[0x0][0x2c8] ;  /* 0x0000b200ff027b82 */ /* 0x000e640000000800 */
.L_x_7695:
        /* <DEDUP_REMOVED lines=40> */
[----:B------:R-:W-:Y:S02]  /*0640*/  ISETP.GE.U32.AND P4, PT, R14, R11, PT ;  /* 0x0000000b0e00720c */ /* 0x000fe40003f86070 */
        /* <DEDUP_REMOVED lines=8> */
[----:B------:R-:W1:Y:S01]  /*06d0*/  S2R R2, SR_TID.X ;  /* 0x0000000000027919 */ /* 0x000e620000002100 */
[----:B------:R-:W-:Y:S01]  /*06e0*/  VIADD R6, R100, 0x3f ;  /* 0x0000003f64067836 */ /* 0x000fe20000000000 */
[----:B----4-:R-:W-:Y:S02]  /*06f0*/  IADD3 R4, R4, R105, R100 ;  /* 0x0000006904047210 */ /* 0x010fe40007ffe064 */
[----:B------:R-:W-:Y:S02]  /*0700*/  IMAD R152, R10, R0, RZ ;  /* 0x000000000a987224 */ /* 0x000fe400078e02ff */
[----:B------:R-:W-:Y:S02]  /*0710*/  SHF.R.S32.HI R5, RZ, 0x1f, R6 ;  /* 0x0000001fff057819 */ /* 0x000fe40000011406 */
[----:B------:R-:W-:-:S02]  /*0720*/  SHF.R.S32.HI R9, RZ, 0x1f, R4 ;  /* 0x0000001fff097819 */ /* 0x000fc40000011404 */
[----:B------:R-:W-:Y:S02]  /*0730*/  LEA.HI R5, R5, R6, RZ, 0x6 ;  /* 0x0000000605057211 */ /* 0x000fe400078f30ff */
        /* <DEDUP_REMOVED lines=12> */
[----:B------:R-:W-:Y:S01]  /*0800*/  LOP3.LUT R3, R6, 0xfffffff0, RZ, 0xc0, !PT ;  /* 0xfffffff006037812 */ /* 0x000fe200078ec0ff */
[----:B-1----:R-:W-:-:S04]  /*0810*/  IMAD R0, R0, R4, R161 ;  /* 0x0000000400007224 */ /* 0x002fc800078e02a1 */
[----:B------:R-:W-:Y:S02]  /*0820*/  IMAD.IADD R4, R2, 0x1, -R3 ;  /* 0x0000000102047824 */ /* 0x000fe400078e0a03 */
[----:B------:R-:W-:Y:S02]  /*0830*/  IMAD R0, R0, R7, R18 ;  /* 0x0000000700007224 */ /* 0x000fe400078e0212 */
[C---:B------:R-:W-:Y:S01]  /*0840*/  IMAD.SHL.U32 R2, R4.reuse, 0x4, RZ ;  /* 0x0000000404027824 */ /* 0x040fe200078e00ff */
[----:B------:R-:W-:Y:S01]  /*0850*/  ISETP.NE.AND P6, PT, R4, RZ, PT ;  /* 0x000000ff0400720c */ /* 0x000fe20003fc5270 */
[----:B------:R-:W-:Y:S01]  /*0860*/  IMAD R0, R0, R5, R106 ;  /* 0x0000000500007224 */ /* 0x000fe200078e026a */
[----:B------:R-:W-:Y:S01]  /*0870*/  SHF.R.S32.HI R5, RZ, 0x4, R6 ;  /* 0x00000004ff057819 */ /* 0x000fe20000011406 */
        /* <DEDUP_REMOVED lines=28> */
.L_x_7698:
[----:B------:R-:W-:Y:S05]  /*0a40*/  BSYNC B0 ;  /* 0x0000000000007941 */ /* 0x000fea0003800000 */
.L_x_7697:
        /* <DEDUP_REMOVED lines=9> */
.L_x_7700:
[----:B------:R-:W-:Y:S05]  /*0ae0*/  BSYNC B0 ;  /* 0x0000000000007941 */ /* 0x000fea0003800000 */
.L_x_7699:
        /* <DEDUP_REMOVED lines=8> */
.L_x_7702:
[----:B------:R-:W-:Y:S05]  /*0b70*/  BSYNC B0 ;  /* 0x0000000000007941 */ /* 0x000fea0003800000 */
.L_x_7701:
        /* <DEDUP_REMOVED lines=8> */
.L_x_7704:
[----:B------:R-:W-:Y:S05]  /*0c00*/  BSYNC B0 ;  /* 0x0000000000007941 */ /* 0x000fea0003800000 */
.L_x_7703:
        /* <DEDUP_REMOVED lines=9> */
.L_x_7706:
[----:B------:R-:W-:Y:S05]  /*0ca0*/  BSYNC B0 ;  /* 0x0000000000007941 */ /* 0x000fea0003800000 */
.L_x_7705:
[----:B------:R-:W-:Y:S04]  /*0cb0*/  BSSY B0, `(.L_x_7707) ;  /* 0x0000007000007945 */ /* 0x000fe80003800000 */
[----:B------:R-:W-:Y:S05]  /*0cc0*/  @P1 BRA `(.L_x_7708) ;  /* 0x0000000000141947 */ /* 0x000fea0003800000 */
[----:B------:R-:W-:Y:S02]  /*0cd0*/  ULDC UR4, c[0x0][0x2d0] ;  /* 0x0000b40000047ab9 */ /* 0x000fe40000000800 */
[----:B------:R-:W-:Y:S02]  /*0ce0*/  ISETP.GE.AND P1, PT, R2, UR4, PT ;  /* 0x0000000402007c0c */ /* 0x000fe4000bf26270 */
[----:B------:R-:W-:-:S11]  /*0cf0*/  ISETP.GE.AND P0, PT, R6, UR4, PT ;  /* 0x0000000406007c0c */ /* 0x000fd6000bf06270 */
[----:B------:R1:W-:Y:S04]  /*0d00*/  @!P1 STG.E.128 desc[UR12][R20.64+0x5000], RZ ;  /* 0x005000ff14009986 */ /* 0x0003e8000c101d0c */
[----:B------:R1:W-:Y:S02]  /*0d10*/  @!P0 STG.E.128 desc[UR12][R20.64+0x5100], RZ ;  /* 0x005100ff14008986 */ /* 0x0003e4000c101d0c */
.L_x_7708:
[----:B------:R-:W-:Y:S05]  /*0d20*/  BSYNC B0 ;  /* 0x0000000000007941 */ /* 0x000fea0003800000 */
.L_x_7707:
[----:B------:R-:W-:Y:S04]  /*0d30*/  BSSY B0, `(.L_x_7709) ;  /* 0x0000007000007945 */ /* 0x000fe80003800000 */
[----:B------:R-:W-:Y:S05]  /*0d40*/  @P4 BRA `(.L_x_7710) ;  /* 0x0000000000144947 */ /* 0x000fea0003800000 */
[----:B------:R-:W-:Y:S02]  /*0d50*/  ULDC UR4, c[0x0][0x2d0] ;  /* 0x0000b40000047ab9 */ /* 0x000fe40000000800 */
[----:B------:R-:W-:Y:S02]  /*0d60*/  ISETP.GE.AND P1, PT, R2, UR4, PT ;  /* 0x0000000402007c0c */ /* 0x000fe4000bf26270 */
[----:B------:R-:W-:-:S11]  /*0d70*/  ISETP.GE.AND P0, PT, R6, UR4, PT ;  /* 0x0000000406007c0c */ /* 0x000fd6000bf06270 */
[----:B------:R1:W-:Y:S04]  /*0d80*/  @!P1 STG.E.128 desc[UR12][R20.64+0x6000], RZ ;  /* 0x006000ff14009986 */ /* 0x0003e8000c101d0c */
[----:B------:R1:W-:Y:S02]  /*0d90*/  @!P0 STG.E.128 desc[UR12][R20.64+0x6100], RZ ;  /* 0x006100ff14008986 */ /* 0x0003e4000c101d0c */
.L_x_7710:
[----:B------:R-:W-:Y:S05]  /*0da0*/  BSYNC B0 ;  /* 0x0000000000007941 */ /* 0x000fea0003800000 */
.L_x_7709:
[----:B------:R-:W-:Y:S04]  /*0db0*/  BSSY B0, `(.L_x_7711) ;  /* 0x0000007000007945 */ /* 0x000fe80003800000 */
[----:B------:R-:W-:Y:S05]  /*0dc0*/  @P3 BRA `(.L_x_7712) ;  /* 0x0000000000143947 */ /* 0x000fea0003800000 */
[----:B------:R-:W-:Y:S02]  /*0dd0*/  ULDC UR4, c[0x0][0x2d0] ;  /* 0x0000b40000047ab9 */ /* 0x000fe40000000800 */
[----:B------:R-:W-:Y:S02]  /*0de0*/  ISETP.GE.AND P1, PT, R2, UR4, PT ;  /* 0x0000000402007c0c */ /* 0x000fe4000bf26270 */
[----:B------:R-:W-:-:S11]  /*0df0*/  ISETP.GE.AND P0, PT, R6, UR4, PT ;  /* 0x0000000406007c0c */ /* 0x000fd6000bf06270 */
[----:B------:R1:W-:Y:S04]  /*0e00*/  @!P1 STG.E.128 desc[UR12][R20.64+0x7000], RZ ;  /* 0x007000ff14009986 */ /* 0x0003e8000c101d0c */
[----:B------:R1:W-:Y:S02]  /*0e10*/  @!P0 STG.E.128 desc[UR12][R20.64+0x7100], RZ ;  /* 0x007100ff14008986 */ /* 0x0003e4000c101d0c */
.L_x_7712:
[----:B------:R-:W-:Y:S05]  /*0e20*/  BSYNC B0 ;  /* 0x0000000000007941 */ /* 0x000fea0003800000 */
.L_x_7711:
        /* <DEDUP_REMOVED lines=29> */
.L_x_7696:
        /* <DEDUP_REMOVED lines=24> */
.L_x_7713:
        /* <DEDUP_REMOVED lines=37> */
[----:B--2---:R-:W-:-:S06]  /*13d0*/  IADD3 R7, R7, 0xffffffe, RZ ;  /* 0x0ffffffe07077810 */ /* 0x004fcc0007ffe0ff */
[----:B------:R-:W1:Y:S02]  /*13e0*/  F2I.FTZ.U32.TRUNC.NTZ R7, R7 ;  /* 0x0000000700077305 */ /* 0x000e64000021f000 */
[----:B-1----:R-:W-:-:S04]  /*13f0*/  IMAD.MOV R4, RZ, RZ, -R7 ;  /* 0x000000ffff047224 */ /* 0x002fc800078e0a07 */
        /* <DEDUP_REMOVED lines=16> */
[----:B------:R-:W-:-:S06]  /*1500*/  @P3 VIADD R24, R24, 0x1 ;  /* 0x0000000118183836 */ /* 0x000fcc0000000000 */
[----:B------:R-:W-:Y:S02]  /*1510*/  @!P1 IADD3 R24, -R24, RZ, RZ ;  /* 0x000000ff18189210 */ /* 0x000fe40007ffe1ff */
[----:B------:R-:W-:-:S04]  /*1520*/  @!P2 LOP3.LUT R24, RZ, R9, RZ, 0x33, !PT ;  /* 0x00000009ff18a212 */ /* 0x000fc800078e33ff */
[----:B------:R-:W-:Y:S02]  /*1530*/  SHF.R.S32.HI R9, RZ, 0x1f, R24 ;  /* 0x0000001fff097819 */ /* 0x000fe40000011418 */
[----:B----4-:R-:W-:Y:S01]  /*1540*/  SHF.R.S32.HI R3, RZ, 0x1f, R0 ;  /* 0x0000001fff037819 */ /* 0x010fe20000011400 */
[----:B--2---:R-:W-:-:S04]  /*1550*/  IMAD.WIDE.U32 R28, R0, R4, RZ ;  /* 0x00000004001c7225 */ /* 0x004fc800078e00ff */
[C---:B-1----:R-:W-:Y:S02]  /*1560*/  IMAD R10, R3.reuse, R6, RZ ;  /* 0x00000006030a7224 */ /* 0x042fe400078e02ff */
[----:B------:R-:W-:Y:S02]  /*1570*/  IMAD R3, R3, R4, RZ ;  /* 0x0000000403037224 */ /* 0x000fe400078e02ff */
[C---:B------:R-:W-:Y:S02]  /*1580*/  IMAD R7, R0.reuse, R7, R10 ;  /* 0x0000000700077224 */ /* 0x040fe400078e020a */
[----:B------:R-:W-:-:S04]  /*1590*/  IMAD.WIDE.U32 R10, R0, R6, RZ ;  /* 0x00000006000a7225 */ /* 0x000fc800078e00ff */
[-C--:B---3--:R-:W-:Y:S01]  /*15a0*/  IMAD R6, R17, R112.reuse, RZ ;  /* 0x0000007011067224 */ /* 0x088fe200078e02ff */
[----:B------:R-:W-:Y:S01]  /*15b0*/  IADD3 R11, R11, R7, RZ ;  /* 0x000000070b0b7210 */ /* 0x000fe20007ffe0ff */
[----:B------:R-:W-:Y:S02]  /*15c0*/  IMAD R7, R9, UR4, RZ ;  /* 0x0000000409077c24 */ /* 0x000fe4000f8e02ff */
[C---:B------:R-:W-:Y:S02]  /*15d0*/  IMAD R6, R13.reuse, R113, R6 ;  /* 0x000000710d067224 */ /* 0x040fe400078e0206 */
[----:B------:R-:W-:-:S04]  /*15e0*/  IMAD.WIDE.U32 R10, R13, R112, R10 ;  /* 0x000000700d0a7225 */ /* 0x000fc800078e000a */
[----:B------:R-:W-:Y:S02]  /*15f0*/  IMAD.IADD R11, R11, 0x1, R6 ;  /* 0x000000010b0b7824 */ /* 0x000fe400078e0206 */
[----:B------:R-:W-:Y:S02]  /*1600*/  IMAD R3, R0, R5, R3 ;  /* 0x0000000500037224 */ /* 0x000fe400078e0203 */
[C---:B------:R-:W-:Y:S02]  /*1610*/  IMAD R7, R24.reuse, UR5, R7 ;  /* 0x0000000518077c24 */ /* 0x040fe4000f8e0207 */
[----:B------:R-:W-:Y:S01]  /*1620*/  IMAD.WIDE.U32 R26, R24, UR4, R10 ;  /* 0x00000004181a7c25 */ /* 0x000fe2000f8e000a */
[----:B------:R-:W-:-:S04]  /*1630*/  IADD3 R10, R29, R3, RZ ;  /* 0x000000031d0a7210 */ /* 0x000fc80007ffe0ff */
[----:B------:R-:W-:Y:S01]  /*1640*/  IADD3 R20, R27, R7, RZ ;  /* 0x000000071b147210 */ /* 0x000fe20007ffe0ff */
[----:B------:R-:W-:Y:S06]  /*1650*/  BRA `(.L_x_7715) ;  /* 0x0000000400287947 */ /* 0x000fec0003800000 */
.L_x_7714:
        /* <DEDUP_REMOVED lines=47> */
.L_x_7716:
        /* <DEDUP_REMOVED lines=27> */
.L_x_7715:
        /* <DEDUP_REMOVED lines=14> */
[C---:B------:R-:W-:Y:S01]  /*1be0*/  ISETP.GE.AND P6, PT, R22.reuse, R151, PT ;  /* 0x000000971600720c */ /* 0x040fe20003fc6270 */
[----:B------:R-:W-:Y:S01]  /*1bf0*/  IMAD.SHL.U32 R25, R22, 0x40, RZ ;  /* 0x0000004016197824 */ /* 0x000fe200078e00ff */
[--C-:B------:R-:W-:Y:S01]  /*1c00*/  SHF.R.S32.HI R23, RZ, 0x1f, R22.reuse ;  /* 0x0000001fff177819 */ /* 0x100fe20000011416 */
        /* <DEDUP_REMOVED lines=9> */
[----:B------:R-:W-:Y:S01]  /*1ca0*/  IMAD.WIDE R30, R31, 0x40, R22 ;  /* 0x000000401f1e7825 */ /* 0x000fe200078e0216 */
[----:B------:R-:W-:-:S02]  /*1cb0*/  LOP3.LUT R19, R25, 0x38, R160, 0xf8, !PT ;  /* 0x0000003819137812 */ /* 0x000fc400078ef8a0 */
[C---:B------:R-:W-:Y:S01]  /*1cc0*/  ISETP.GE.AND P5, PT, R11.reuse, R151, PT ;  /* 0x000000970b00720c */ /* 0x040fe20003fa6270 */
[----:B------:R-:W-:Y:S01]  /*1cd0*/  VIADD R159, R160, 0x40 ;  /* 0x00000040a09f7836 */ /* 0x000fe20000000000 */
[CC--:B------:R-:W-:Y:S02]  /*1ce0*/  ISETP.GE.AND P4, PT, R11.reuse, R16.reuse, PT ;  /* 0x000000100b00720c */ /* 0x0c0fe40003f86270 */
[----:B------:R-:W-:Y:S02]  /*1cf0*/  ISETP.GE.AND P3, PT, R11, R16, PT ;  /* 0x000000100b00720c */ /* 0x000fe40003f66270 */
[----:B------:R-:W-:Y:S01]  /*1d00*/  @!P1 SHF.R.S32.HI R11, RZ, 0x1f, R161 ;  /* 0x0000001fff0b9819 */ /* 0x000fe200000114a1 */
[C---:B--2---:R-:W-:Y:S01]  /*1d10*/  @P1 IMAD.WIDE.U32 R36, R8.reuse, R4, RZ ;  /* 0x0000000408241225 */ /* 0x044fe200078e00ff */
[----:B------:R-:W-:Y:S02]  /*1d20*/  LOP3.LUT R158, R19, R158, RZ, 0x3c, !PT ;  /* 0x0000009e139e7212 */ /* 0x000fe400078e3cff */
[----:B------:R-:W-:Y:S01]  /*1d30*/  SHF.R.S32.HI R19, RZ, 0x1f, R14 ;  /* 0x0000001fff137819 */ /* 0x000fe2000001140e */
[----:B------:R-:W-:Y:S01]  /*1d40*/  @P1 IMAD R32, R8, R5, R37 ;  /* 0x0000000508201224 */ /* 0x000fe200078e0225 */
[----:B------:R-:W-:-:S02]  /*1d50*/  LEA.HI R5, R15, R2, RZ, 0x6 ;  /* 0x000000020f057211 */ /* 0x000fc400078f30ff */
[----:B------:R-:W-:Y:S01]  /*1d60*/  LEA.HI R4, R19, R14, RZ, 0x3 ;  /* 0x0000000e13047211 */ /* 0x000fe200078f18ff */
[-C--:B---3--:R-:W-:Y:S01]  /*1d70*/  @!P1 IMAD R34, R11, R6.reuse, RZ ;  /* 0x000000060b229224 */ /* 0x088fe200078e02ff */
[----:B------:R-:W-:Y:S01]  /*1d80*/  SHF.R.S32.HI R33, RZ, 0x1f, R160 ;  /* 0x0000001fff217819 */ /* 0x000fe200000114a0 */
[----:B------:R-:W-:Y:S01]  /*1d90*/  IMAD.SHL.U32 R11, R5, 0x8, RZ ;  /* 0x00000008050b7824 */ /* 0x000fe200078e00ff */
[----:B------:R-:W-:Y:S01]  /*1da0*/  LOP3.LUT R5, R4, 0xfffffff8, RZ, 0xc0, !PT ;  /* 0xfffffff804057812 */ /* 0x000fe200078ec0ff */
[C---:B------:R-:W-:Y:S01]  /*1db0*/  @!P1 IMAD R7, R161.reuse, R7, R34 ;  /* 0x00000007a1079224 */ /* 0x040fe200078e0222 */
[----:B------:R-:W-:Y:S01]  /*1dc0*/  SHF.R.S32.HI R19, RZ, 0x1f, R18 ;  /* 0x0000001fff137819 */ /* 0x000fe20000011412 */
[----:B------:R-:W-:Y:S01]  /*1dd0*/  @!P1 IMAD.WIDE.U32 R34, R161, R6, RZ ;  /* 0x00000006a1229225 */ /* 0x000fe200078e00ff */
[----:B------:R-:W-:Y:S02]  /*1de0*/  IADD3 R14, R14, -R5, RZ ;  /* 0x800000050e0e7210 */ /* 0x000fe40007ffe0ff */
[----:B------:R-:W-:Y:S01]  /*1df0*/  IADD3 R28, P2, R160, R28, RZ ;  /* 0x0000001ca01c7210 */ /* 0x000fe20007f5e0ff */
[----:B------:R-:W-:Y:S01]  /*1e00*/  @!P1 IMAD.MOV.U32 R36, RZ, RZ, R34 ;  /* 0x000000ffff249224 */ /* 0x000fe200078e0022 */
[----:B------:R-:W-:Y:S01]  /*1e10*/  LOP3.LUT R158, R158, 0xfffffe00, R11, 0xf8, !PT ;  /* 0xfffffe009e9e7812 */ /* 0x000fe200078ef80b */
[----:B------:R-:W-:-:S02]  /*1e20*/  IMAD R5, R9, UR6, RZ ;  /* 0x0000000609057c24 */ /* 0x000fc4000f8e02ff */
[----:B------:R-:W2:Y:S01]  /*1e30*/  LDC.64 R8, c[0x0][0x3c8] ;  /* 0x0000f200ff087b82 */ /* 0x000ea20000000a00 */
[----:B------:R-:W-:Y:S01]  /*1e40*/  @!P1 IMAD.IADD R32, R35, 0x1, R7 ;  /* 0x0000000123209824 */ /* 0x000fe200078e0207 */
[----:B------:R-:W-:Y:S01]  /*1e50*/  IADD3 R34, P1, R160, R36, RZ ;  /* 0x00000024a0227210 */ /* 0x000fe20007f3e0ff */
[----:B------:R-:W-:Y:S02]  /*1e60*/  IMAD R39, R19, UR4, RZ ;  /* 0x0000000413277c24 */ /* 0x000fe4000f8e02ff */
[C---:B------:R-:W-:Y:S02]  /*1e70*/  IMAD.X R29, R33.reuse, 0x1, R10, P2 ;  /* 0x00000001211d7824 */ /* 0x040fe400010e060a */
[----:B------:R-:W-:Y:S01]  /*1e80*/  IMAD.X R35, R33, 0x1, R32, P1 ;  /* 0x0000000121237824 */ /* 0x000fe200008e0620 */
[----:B------:R-:W-:Y:S01]  /*1e90*/  R2P PR, R14, 0x6 ;  /* 0x000000060e007804 */ /* 0x000fe20000000000 */
[----:B------:R-:W-:Y:S01]  /*1ea0*/  IMAD R6, R24, UR7, R5 ;  /* 0x0000000718067c24 */ /* 0x000fe2000f8e0205 */
[----:B------:R-:W-:Y:S01]  /*1eb0*/  MOV R5, 0x20 ;  /* 0x0000002000057802 */ /* 0x000fe20000000f00 */
[----:B------:R-:W-:Y:S01]  /*1ec0*/  IMAD.WIDE.U32 R34, R18, UR4, R34 ;  /* 0x0000000412227c25 */ /* 0x000fe2000f8e0022 */
[----:B------:R-:W-:-:S02]  /*1ed0*/  UMOV UR4, 0x400 ;  /* 0x0000040000047882 */ /* 0x000fc40000000000 */
[----:B-1----:R-:W-:Y:S01]  /*1ee0*/  ULEA UR4, UR8, UR4, 0x18 ;  /* 0x0000000408047291 */ /* 0x002fe2000f8ec03f */
[----:B------:R-:W-:Y:S01]  /*1ef0*/  IMAD.MOV.U32 R7, RZ, RZ, 0x10 ;  /* 0x00000010ff077424 */ /* 0x000fe200078e00ff */
[----:B------:R-:W-:Y:S01]  /*1f00*/  SEL R5, R5, 0xffffffe0, !P2 ;  /* 0xffffffe005057807 */ /* 0x000fe20005000000 */
[----:B------:R-:W-:Y:S02]  /*1f10*/  IMAD R39, R18, UR5, R39 ;  /* 0x0000000512277c24 */ /* 0x000fe4000f8e0227 */
[----:B------:R-:W-:Y:S01]  /*1f20*/  IMAD.WIDE.U32 R24, R24, UR6, R28 ;  /* 0x0000000618187c25 */ /* 0x000fe2000f8e001c */
[----:B------:R-:W-:Y:S02]  /*1f30*/  LEA R158, R158, UR4, 0x1 ;  /* 0x000000049e9e7c11 */ /* 0x000fe4000f8e08ff */
[----:B------:R-:W-:Y:S01]  /*1f40*/  SEL R7, R7, 0xfffffff0, !P1 ;  /* 0xfffffff007077807 */ /* 0x000fe20004800000 */
        /* <DEDUP_REMOVED lines=29> */
.L_x_7718:
[----:B------:R-:W-:Y:S05]  /*2120*/  BSYNC B0 ;  /* 0x0000000000007941 */ /* 0x000fea0003800000 */
.L_x_7717:
        /* <DEDUP_REMOVED lines=33> */
.L_x_7720:
[----:B------:R-:W-:Y:S05]  /*2340*/  BSYNC B0 ;  /* 0x0000000000007941 */ /* 0x000fea0003800000 */
.L_x_7719:
        /* <DEDUP_REMOVED lines=35> */
.L_x_7722:
[----:B------:R-:W-:Y:S05]  /*2580*/  BSYNC B0 ;  /* 0x0000000000007941 */ /* 0x000fea0003800000 */
.L_x_7721:
        /* <DEDUP_REMOVED lines=31> */
.L_x_7724:
[----:B------:R-:W-:Y:S05]  /*2780*/  BSYNC B0 ;  /* 0x0000000000007941 */ /* 0x000fea0003800000 */
.L_x_7723:
        /* <DEDUP_REMOVED lines=30> */
.L_x_7726:
[----:B------:R-:W-:Y:S05]  /*2970*/  BSYNC B0 ;  /* 0x0000000000007941 */ /* 0x000fea0003800000 */
.L_x_7725:
        /* <DEDUP_REMOVED lines=24> */
.L_x_7728:
[----:B------:R-:W-:Y:S05]  /*2b00*/  BSYNC B0 ;  /* 0x0000000000007941 */ /* 0x000fea0003800000 */
.L_x_7727:
        /* <DEDUP_REMOVED lines=25> */
.L_x_7730:
[----:B------:R-:W-:Y:S05]  /*2ca0*/  BSYNC B0 ;  /* 0x0000000000007941 */ /* 0x000fea0003800000 */
.L_x_7729:
        /* <DEDUP_REMOVED lines=29> */
.L_x_7732:
[----:B------:R-:W-:Y:S05]  /*2e80*/  BSYNC B0 ;  /* 0x0000000000007941 */ /* 0x000fea0003800000 */
.L_x_7731:
[----:B------:R-:W0:Y:S01]  /*2e90*/  LDGDEPBAR ;  /* 0x00000000000079af */ /* 0x000e220000000000 */
[----:B-1-34-:R-:W-:Y:S01]  /*2ea0*/  SHF.R.S32.HI R10, RZ, 0x1f, R161 ;  /* 0x0000001fff0a7819 */ /* 0x01afe200000114a1 */
[----:B------:R-:W-:Y:S01]  /*2eb0*/  ULDC.64 UR6, c[0x0][0x3d0] ;  /* 0x0000f40000067ab9 */ /* 0x000fe20000000a00 */
[----:B------:R-:W-:Y:S01]  /*2ec0*/  IMAD.IADD R25, R25, 0x1, R6 ;  /* 0x0000000119197824 */ /* 0x000fe200078e0206 */
        /* <DEDUP_REMOVED lines=19> */
[----:B------:R-:W-:Y:S01]  /*3000*/  IMAD.SHL.U32 R101, R4, 0x40, RZ ;  /* 0x0000004004657824 */ /* 0x000fe200078e00ff */
[----:B------:R-:W-:-:S04]  /*3010*/  DEPBAR.LE SB0, 0x0 ;  /* 0x000080000000791a */ /* 0x000fc80000000000 */
[----:B------:R2:W5:Y:S01]  /*3020*/  LDG.E R6, desc[UR12][R8.64] ;  /* 0x0000000c08067981 */ /* 0x000562000c1e1900 */
[----:B------:R-:W-:Y:S01]  /*3030*/  SHF.R.U32.HI R11, RZ, 0x3, R11 ;  /* 0x00000003ff0b7819 */ /* 0x000fe2000001160b */
[----:B------:R-:W-:Y:S01]  /*3040*/  IMAD.X R17, R23, 0x1, R17, P5 ;  /* 0x0000000117117824 */ /* 0x000fe200028e0611 */
        /* <DEDUP_REMOVED lines=42> */
.L_x_7734:
[----:B------:R-:W-:Y:S05]  /*32f0*/  BSYNC B0 ;  /* 0x0000000000007941 */ /* 0x000fea0003800000 */
.L_x_7733:
        /* <DEDUP_REMOVED lines=22> */
.L_x_7736:
[----:B------:R-:W-:Y:S05]  /*3460*/  BSYNC B0 ;  /* 0x0000000000007941 */ /* 0x000fea0003800000 */
.L_x_7735:
        /* <DEDUP_REMOVED lines=24> */
.L_x_7738:
[----:B------:R-:W-:Y:S05]  /*35f0*/  BSYNC B0 ;  /* 0x0000000000007941 */ /* 0x000fea0003800000 */
.L_x_7737:
        /* <DEDUP_REMOVED lines=24> */
.L_x_7740:
[----:B------:R-:W-:Y:S05]  /*3780*/  BSYNC B0 ;  /* 0x0000000000007941 */ /* 0x000fea0003800000 */
.L_x_7739:
[----:B------:R-:W-:Y:S01]  /*3790*/  LDSM.16.M88.4 R28, [R150] ;  /* 0x00000000961c783b */ /* 0x000fe20000000200 */
[----:B------:R-:W-:Y:S01]  /*37a0*/  R2P PR, R0, 0x6 ;  /* 0x0000000600007804 */ /* 0x000fe20000000000 */
[C---:B------:R-:W-:Y:S01]  /*37b0*/  VIADD R0, R149.reuse, 0x4000 ;  /* 0x0000400095007836 */ /* 0x040fe20000000000 */
[----:B------:R-:W-:Y:S01]  /*37c0*/  ULDC UR10, c[0x0][0x39c] ;  /* 0x0000e700000a7ab9 */ /* 0x000fe20000000800 */
[----:B------:R-:W3:Y:S01]  /*37d0*/  LDSM.16.M88.4 R24, [R149+0x4000] ;  /* 0x004000009518783b */ /* 0x000ee20000000200 */
[----:B------:R-:W-:Y:S01]  /*37e0*/  VIADD R147, R149, 0x4020 ;  /* 0x0000402095937836 */ /* 0x000fe20000000000 */
[----:B------:R-:W-:Y:S01]  /*37f0*/  LOP3.LUT R4, R4, R101, RZ, 0xfc, !PT ;  /* 0x0000006504047212 */ /* 0x000fe200078efcff */
[--C-:B------:R-:W-:Y:S01]  /*3800*/  IMAD R148, R7, 0x2, R150.reuse ;  /* 0x0000000207947824 */ /* 0x100fe200078e0296 */
[----:B------:R-:W4:Y:S01]  /*3810*/  LDSM.16.M88.4 R72, [R149+0x5000] ;  /* 0x005000009548783b */ /* 0x000f220000000200 */
[C---:B------:R-:W-:Y:S02]  /*3820*/  IMAD R146, R5.reuse, 0x2, R150 ;  /* 0x0000000205927824 */ /* 0x040fe400078e0296 */
[----:B------:R-:W-:Y:S01]  /*3830*/  IMAD R145, R5, 0x2, R148 ;  /* 0x0000000205917824 */ /* 0x000fe200078e0294 */
[----:B--2---:R-:W-:Y:S01]  /*3840*/  LDSM.16.M88.4 R8, [R148] ;  /* 0x000000009408783b */ /* 0x004fe20000000200 */
[----:B------:R-:W-:-:S02]  /*3850*/  IMAD.SHL.U32 R166, R2, 0x2, RZ ;  /* 0x0000000202a67824 */ /* 0x000fc400078e00ff */
[----:B------:R-:W-:Y:S01]  /*3860*/  @P1 VIADD R147, R0, 0xffffffe0 ;  /* 0xffffffe000931836 */ /* 0x000fe20000000000 */
[----:B------:R-:W-:Y:S01]  /*3870*/  LDSM.16.M88.4 R48, [R149+0x4800] ;  /* 0x004800009530783b */ /* 0x000fe20000000200 */
[----:B------:R-:W-:Y:S01]  /*3880*/  IMAD.MOV.U32 R0, RZ, RZ, 0x40 ;  /* 0x00000040ff007424 */ /* 0x000fe200078e00ff */
[----:B------:R-:W-:Y:S01]  /*3890*/  LOP3.LUT R166, R166, 0x6, RZ, 0xc0, !PT ;  /* 0x00000006a6a67812 */ /* 0x000fe200078ec0ff */
[C---:B------:R-:W-:Y:S01]  /*38a0*/  VIADD R139, R147.reuse, 0x800 ;  /* 0x00000800938b7836 */ /* 0x040fe20000000000 */
[----:B------:R-:W2:Y:S01]  /*38b0*/  LDSM.16.M88.4 R56, [R147] ;  /* 0x000000009338783b */ /* 0x000ea20000000200 */
[C---:B------:R-:W-:Y:S01]  /*38c0*/  IADD3 R138, R147.reuse, 0x1000, RZ ;  /* 0x00001000938a7810 */ /* 0x040fe20007ffe0ff */
[C---:B------:R-:W-:Y:S01]  /*38d0*/  VIADD R137, R147.reuse, 0x1800 ;  /* 0x0000180093897836 */ /* 0x040fe20000000000 */
[----:B------:R-:W-:Y:S01]  /*38e0*/  SEL R0, R0, 0xffffffc0, !P2 ;  /* 0xffffffc000007807 */ /* 0x000fe20005000000 */
[----:B------:R-:W-:Y:S01]  /*38f0*/  LDSM.16.M88.4 R64, [R146] ;  /* 0x000000009240783b */ /* 0x000fe20000000200 */
[----:B------:R-:W-:-:S02]  /*3900*/  VIADD R135, R147, 0x2000 ;  /* 0x0000200093877836 */ /* 0x000fc40000000000 */
[----:B------:R-:W-:Y:S01]  /*3910*/  VIADD R134, R147, 0x2800 ;  /* 0x0000280093867836 */ /* 0x000fe20000000000 */
[----:B------:R-:W-:Y:S01]  /*3920*/  LDSM.16.M88.4 R52, [R149+0x5800] ;  /* 0x005800009534783b */ /* 0x000fe20000000200 */
[----:B------:R-:W-:Y:S02]  /*3930*/  IMAD.IADD R143, R149, 0x1, R0 ;  /* 0x00000001958f7824 */ /* 0x000fe400078e0200 */
[----:B------:R-:W-:Y:S01]  /*3940*/  IMAD.IADD R136, R0, 0x1, R147 ;  /* 0x0000000100887824 */ /* 0x000fe200078e0293 */
[----:B------:R-:W-:Y:S01]  /*3950*/  LDSM.16.M88.4 R40, [R147+0x1000] ;  /* 0x001000009328783b */ /* 0x000fe20000000200 */
[C---:B------:R-:W-:Y:S02]  /*3960*/  VIADD R133, R147.reuse, 0x3000 ;  /* 0x0000300093857836 */ /* 0x040fe40000000000 */
[----:B------:R-:W-:Y:S01]  /*3970*/  VIADD R132, R147, 0x3800 ;  /* 0x0000380093847836 */ /* 0x000fe20000000000 */
[----:B------:R-:W1:Y:S04]  /*3980*/  LDSM.16.M88.4 R16, [R143+0x4000] ;  /* 0x004000008f10783b */ /* 0x000e680000000200 */
[----:B------:R-:W1:Y:S01]  /*3990*/  LDSM.16.M88.4 R32, [R147+0x800] ;  /* 0x000800009320783b */ /* 0x000e620000000200 */
[C---:B---3--:R-:W-:Y:S03]  /*39a0*/  HMMA.16816.F32.BF16 R12, R28.reuse, R24, RZ ;  /* 0x000000181c0c723c */ /* 0x048fe600000418ff */
[----:B------:R-:W-:Y:S04]  /*39b0*/  LDSM.16.M88.4 R88, [R145] ;  /* 0x000000009158783b */ /* 0x000fe80000000200 */
[----:B------:R-:W3:Y:S01]  /*39c0*/  LDSM.16.M88.4 R80, [R136] ;  /* 0x000000008850783b */ /* 0x000ee20000000200 */
[C---:B------:R-:W-:Y:S03]  /*39d0*/  HMMA.16816.F32.BF16 R24, R28.reuse, R26, RZ ;  /* 0x0000001a1c18723c */ /* 0x040fe600000418ff */
[----:B------:R-:W3:Y:S03]  /*39e0*/  LDSM.16.M88.4 R44, [R147+0x1800] ;  /* 0x00180000932c783b */ /* 0x000ee60000000200 */
[C---:B----4-:R-:W-:Y:S01]  /*39f0*/  HMMA.16816.F32.BF16 R76, R28.reuse, R72, RZ ;  /* 0x000000481c4c723c */ /* 0x050fe200000418ff */
[----:B------:R-:W-:Y:S04]  /*3a00*/  LDSM.16.M88.4 R60, [R150+0x2000] ;  /* 0x00200000963c783b */ /* 0x000fe80000000200 */
[----:B------:R-:W-:Y:S01]  /*3a10*/  LDSM.16.M88.4 R84, [R136+0x1000] ;  /* 0x001000008854783b */ /* 0x000fe20000000200 */
[----:B------:R-:W-:Y:S03]  /*3a20*/  HMMA.16816.F32.BF16 R72, R28, R74, RZ ;  /* 0x0000004a1c48723c */ /* 0x000fe600000418ff */
[----:B------:R-:W-:Y:S03]  /*3a30*/  LDSM.16.M88.4 R92, [R143+0x6000] ;  /* 0x006000008f5c783b */ /* 0x000fe60000000200 */
[C---:B--2---:R-:W-:Y:S01]  /*3a40*/  HMMA.16816.F32.BF16 R12, R8.reuse, R56, R12 ;  /* 0x00000038080c723c */ /* 0x044fe2000004180c */
[----:B------:R-:W-:Y:S04]  /*3a50*/  LDSM.16.M88.4 R96, [R149+0x6800] ;  /* 0x006800009560783b */ /* 0x000fe80000000200 */
[----:B------:R-:W0:Y:S01]  /*3a60*/  LDGDEPBAR ;  /* 0x00000000000079af */ /* 0x000e220000000000 */
[----:B------:R-:W-:Y:S03]  /*3a70*/  HMMA.16816.F32.BF16 R24, R8, R58, R24 ;  /* 0x0000003a0818723c */ /* 0x000fe60000041818 */
[----:B------:R-:W-:Y:S03]  /*3a80*/  LDSM.16.M88.4 R56, [R143+0x4800] ;  /* 0x004800008f38783b */ /* 0x000fe60000000200 */
[C---:B------:R-:W-:Y:S06]  /*3a90*/  HMMA.16816.F32.BF16 R36, R28.reuse, R48, RZ ;  /* 0x000000301c24723c */ /* 0x040fec00000418ff */
[----:B------:R-:W-:Y:S06]  /*3aa0*/  HMMA.16816.F32.BF16 R48, R28, R50, RZ ;  /* 0x000000321c30723c */ /* 0x000fec00000418ff */
[C---:B-1----:R-:W-:Y:S06]  /*3ab0*/  HMMA.16816.F32.BF16 R12, R64.reuse, R16, R12 ;  /* 0x00000010400c723c */ /* 0x042fec000004180c */
[----:B------:R-:W-:Y:S01]  /*3ac0*/  HMMA.16816.F32.BF16 R24, R64, R18, R24 ;  /* 0x000000124018723c */ /* 0x000fe20000041818 */
[----:B------:R-:W-:Y:S05]  /*3ad0*/  LDSM.16.M88.4 R16, [R136+0x800] ;  /* 0x000800008810783b */ /* 0x000fea0000000200 */
[C---:B------:R-:W-:Y:S06]  /*3ae0*/  HMMA.16816.F32.BF16 R68, R28.reuse, R52, RZ ;  /* 0x000000341c44723c */ /* 0x040fec00000418ff */
[----:B------:R-:W-:Y:S01]  /*3af0*/  HMMA.16816.F32.BF16 R28, R28, R54, RZ ;  /* 0x000000361c1c723c */ /* 0x000fe200000418ff */
[----:B------:R-:W-:Y:S05]  /*3b00*/  LDSM.16.M88.4 R52, [R143+0x5800] ;  /* 0x005800008f34783b */ /* 0x000fea0000000200 */
[C---:B------:R-:W-:Y:S06]  /*3b10*/  HMMA.16816.F32.BF16 R76, R8.reuse, R40, R76 ;  /* 0x00000028084c723c */ /* 0x040fec000004184c */
[C---:B------:R-:W-:Y:S01]  /*3b20*/  HMMA.16816.F32.BF16 R72, R8.reuse, R42, R72 ;  /* 0x0000002a0848723c */ /* 0x040fe20000041848 */
[----:B------:R-:W1:Y:S05]  /*3b30*/  LDSM.16.M88.4 R40, [R149+0x6000] ;  /* 0x006000009528783b */ /* 0x000e6a0000000200 */
[C---:B------:R-:W-:Y:S06]  /*3b40*/  HMMA.16816.F32.BF16 R36, R8.reuse, R32, R36 ;  /* 0x000000200824723c */ /* 0x040fec0000041824 */
[----:B------:R-:W-:Y:S01]  /*3b50*/  HMMA.16816.F32.BF16 R48, R8, R34, R48 ;  /* 0x000000220830723c */ /* 0x000fe20000041830 */
[----:B------:R-:W2:Y:S05]  /*3b60*/  LDSM.16.M88.4 R32, [R143+0x5000] ;  /* 0x005000008f20783b */ /* 0x000eaa0000000200 */
[C---:B---3--:R-:W-:Y:S06]  /*3b70*/  HMMA.16816.F32.BF16 R12, R88.reuse, R80, R12 ;  /* 0x00000050580c723c */ /* 0x048fec000004180c */
[----:B------:R-:W-:Y:S01]  /*3b80*/  HMMA.16816.F32.BF16 R24, R88, R82, R24 ;  /* 0x000000525818723c */ /* 0x000fe20000041818 */
[----:B------:R-:W-:Y:S05]  /*3b90*/  LDSM.16.M88.4 R80, [R136+0x1800] ;  /* 0x001800008850783b */ /* 0x000fea0000000200 */
[C---:B------:R-:W-:Y:S06]  /*3ba0*/  HMMA.16816.F32.BF16 R68, R8.reuse, R44, R68 ;  /* 0x0000002c0844723c */ /* 0x040fec0000041844 */
[----:B------:R-:W-:Y:S01]  /*3bb0*/  HMMA.16816.F32.BF16 R8, R8, R46, R28 ;  /* 0x0000002e0808723c */ /* 0x000fe2000004181c */
[----:B------:R-:W-:Y:S04]  /*3bc0*/  LDSM.16.M88.4 R44, [R148+0x2000] ;  /* 0x00200000942c783b */ /* 0x000fe80000000200 */
[----:B------:R-:W3:Y:S01]  /*3bd0*/  LDSM.16.M88.4 R28, [R147+0x2000] ;  /* 0x00200000931c783b */ /* 0x000ee20000000200 */
[C---:B-1----:R-:W-:Y:S06]  /*3be0*/  HMMA.16816.F32.BF16 R12, R60.reuse, R40, R12 ;  /* 0x000000283c0c723c */ /* 0x042fec000004180c */
[----:B------:R-:W-:Y:S01]  /*3bf0*/  HMMA.16816.F32.BF16 R24, R60, R42, R24 ;  /* 0x0000002a3c18723c */ /* 0x000fe20000041818 */
[----:B------:R-:W-:Y:S05]  /*3c00*/  LDSM.16.M88.4 R40, [R147+0x2800] ;  /* 0x002800009328783b */ /* 0x000fea0000000200 */
[C---:B------:R-:W-:Y:S06]  /*3c10*/  HMMA.16816.F32.BF16 R36, R64.reuse, R56, R36 ;  /* 0x000000384024723c */ /* 0x040fec0000041824 */
[C---:B------:R-:W-:Y:S01]  /*3c20*/  HMMA.16816.F32.BF16 R48, R64.reuse, R58, R48 ;  /* 0x0000003a4030723c */ /* 0x040fe20000041830 */
[----:B------:R-:W-:Y:S05]  /*3c30*/  LDSM.16.M88.4 R56, [R149+0x7000] ;  /* 0x007000009538783b */ /* 0x000fea0000000200 */
[C---:B--2---:R-:W-:Y:S06]  /*3c40*/  HMMA.16816.F32.BF16 R76, R64.reuse, R32, R76 ;  /* 0x00000020404c723c */ /* 0x044fec000004184c */
[C---:B------:R-:W-:Y:S01]  /*3c50*/  HMMA.16816.F32.BF16 R72, R64.reuse, R34, R72 ;  /* 0x000000224048723c */ /* 0x040fe20000041848 */
[----:B------:R-:W1:Y:S05]  /*3c60*/  LDSM.16.M88.4 R32, [R146+0x2000] ;  /* 0x002000009220783b */ /* 0x000e6a0000000200 */
[----:B------:R-:W-:Y:S06]  /*3c70*/  HMMA.16816.F32.BF16 R68, R64, R52, R68 ;  /* 0x000000344044723c */ /* 0x000fec0000041844 */
[----:B---3--:R-:W-:Y:S06]  /*3c80*/  HMMA.16816.F32.BF16 R12, R44, R28, R12 ;  /* 0x0000001c2c0c723c */ /* 0x008fec000004180c */
[----:B------:R-:W-:Y:S01]  /*3c90*/  HMMA.16816.F32.BF16 R64, R64, R54, R8 ;  /* 0x000000364040723c */ /* 0x000fe20000041808 */
[----:B------:R-:W-:Y:S04]  /*3ca0*/  LDSM.16.M88.4 R8, [R145+0x2000] ;  /* 0x002000009108783b */ /* 0x000fe80000000200 */
[----:B------:R-:W-:Y:S01]  /*3cb0*/  LDSM.16.M88.4 R52, [R149+0x7800] ;  /* 0x007800009534783b */ /* 0x000fe20000000200 */
[----:B------:R-:W-:Y:S03]  /*3cc0*/  HMMA.16816.F32.BF16 R24, R44, R30, R24 ;  /* 0x0000001e2c18723c */ /* 0x000fe60000041818 */
[----:B------:R-:W-:Y:S03]  /*3cd0*/  LDSM.16.M88.4 R28, [R143+0x6800] ;  /* 0x006800008f1c783b */ /* 0x000fe60000000200 */
[C---:B------:R-:W-:Y:S06]  /*3ce0*/  HMMA.16816.F32.BF16 R36, R88.reuse, R16, R36 ;  /* 0x000000105824723c */ /* 0x040fec0000041824 */
[C---:B------:R-:W-:Y:S01]  /*3cf0*/  HMMA.16816.F32.BF16 R48, R88.reuse, R18, R48 ;  /* 0x000000125830723c */ /* 0x040fe20000041830 */
[----:B------:R-:W2:Y:S05]  /*3d00*/  LDSM.16.M88.4 R16, [R136+0x2000] ;  /* 0x002000008810783b */ /* 0x000eaa0000000200 */
[C---:B------:R-:W-:Y:S06]  /*3d10*/  HMMA.16816.F32.BF16 R76, R88.reuse, R84, R76 ;  /* 0x00000054584c723c */ /* 0x040fec000004184c */
[----:B------:R-:W-:Y:S01]  /*3d20*/  HMMA.16816.F32.BF16 R72, R88, R86, R72 ;  /* 0x000000565848723c */ /* 0x000fe20000041848 */
[----:B------:R-:W-:Y:S05]  /*3d30*/  LDSM.16.M88.4 R84, [R136+0x2800] ;  /* 0x002800008854783b */ /* 0x000fea0000000200 */
[----:B-1----:R-:W-:Y:S06]  /*3d40*/  HMMA.16816.F32.BF16 R12, R32, R92, R12 ;  /* 0x0000005c200c723c */ /* 0x002fec000004180c */
[C---:B------:R-:W-:Y:S06]  /*3d50*/  HMMA.16816.F32.BF16 R68, R88.reuse, R80, R68 ;  /* 0x000000505844723c */ /* 0x040fec0000041844 */
[----:B------:R-:W-:Y:S01]  /*3d60*/  HMMA.16816.F32.BF16 R64, R88, R82, R64 ;  /* 0x000000525840723c */ /* 0x000fe20000041840 */
[----:B------:R-:W1:Y:S04]  /*3d70*/  LDSM.16.M88.4 R80, [R147+0x3000] ;  /* 0x003000009350783b */ /* 0x000e680000000200 */
[----:B------:R-:W3:Y:S01]  /*3d80*/  LDSM.16.M88.4 R88, [R147+0x3800] ;  /* 0x003800009358783b */ /* 0x000ee20000000200 */
[----:B------:R-:W-:Y:S06]  /*3d90*/  HMMA.16816.F32.BF16 R24, R32, R94, R24 ;  /* 0x0000005e2018723c */ /* 0x000fec0000041818 */
[C---:B------:R-:W-:Y:S06]  /*3da0*/  HMMA.16816.F32.BF16 R36, R60.reuse, R96, R36 ;  /* 0x000000603c24723c */ /* 0x040fec0000041824 */
[C---:B------:R-:W-:Y:S06]  /*3db0*/  HMMA.16816.F32.BF16 R48, R60.reuse, R98, R48 ;  /* 0x000000623c30723c */ /* 0x040fec0000041830 */
[C---:B------:R-:W-:Y:S06]  /*3dc0*/  HMMA.16816.F32.BF16 R76, R60.reuse, R56, R76 ;  /* 0x000000383c4c723c */ /* 0x040fec000004184c */
[----:B------:R-:W-:Y:S06]  /*3dd0*/  HMMA.16816.F32.BF16 R72, R60, R58, R72 ;  /* 0x0000003a3c48723c */ /* 0x000fec0000041848 */
[----:B--2---:R-:W-:Y:S06]  /*3de0*/  HMMA.16816.F32.BF16 R12, R8, R16, R12 ;  /* 0x00000010080c723c */ /* 0x004fec000004180c */
[----:B------:R-:W-:Y:S06]  /*3df0*/  HMMA.16816.F32.BF16 R68, R60, R52, R68 ;  /* 0x000000343c44723c */ /* 0x000fec0000041844 */
[----:B------:R-:W-:Y:S01]  /*3e00*/  HMMA.16816.F32.BF16 R24, R8, R18, R24 ;  /* 0x000000120818723c */ /* 0x000fe20000041818 */
[----:B------:R-:W2:Y:S05]  /*3e10*/  LDSM.16.M88.4 R16, [R143+0x7000] ;  /* 0x007000008f10783b */ /* 0x000eaa0000000200 */
[C---:B------:R-:W-:Y:S06]  /*3e20*/  HMMA.16816.F32.BF16 R36, R44.reuse, R40, R36 ;  /* 0x000000282c24723c */ /* 0x040fec0000041824 */
[----:B------:R-:W-:Y:S01]  /*3e30*/  HMMA.16816.F32.BF16 R48, R44, R42, R48 ;  /* 0x0000002a2c30723c */ /* 0x000fe20000041830 */
[----:B------:R-:W4:Y:S01]  /*3e40*/  LDSM.16.M88.4 R40, [R143+0x7800] ;  /* 0x007800008f28783b */ /* 0x000f220000000200 */
[----:B------:R-:W-:Y:S01]  /*3e50*/  FMUL.FTZ R13, R13, UR10 ;  /* 0x0000000a0d0d7c20 */ /* 0x000fe20008410000 */
[----:B------:R-:W-:Y:S01]  /*3e60*/  FMUL.FTZ R15, R15, UR10 ;  /* 0x0000000a0f0f7c20 */ /* 0x000fe20008410000 */
[----:B------:R-:W-:Y:S01]  /*3e70*/  FMUL.FTZ R12, R12, UR10 ;  /* 0x0000000a0c0c7c20 */ /* 0x000fe20008410000 */
[----:B------:R-:W-:Y:S01]  /*3e80*/  FMUL.FTZ R14, R14, UR10 ;  /* 0x0000000a0e0e7c20 */ /* 0x000fe20008410000 */
[----:B------:R-:W-:Y:S02]  /*3e90*/  HMMA.16816.F32.BF16 R64, R60, R54, R64 ;  /* 0x000000363c40723c */ /* 0x000fe40000041840 */
[----:B------:R-:W4:Y:S04]  /*3ea0*/  MUFU.TANH R13, R13 ;  /* 0x0000000d000d7308 */ /* 0x000f280000002400 */
[C---:B-1----:R-:W-:Y:S01]  /*3eb0*/  HMMA.16816.F32.BF16 R76, R44.reuse, R80, R76 ;  /* 0x000000502c4c723c */ /* 0x042fe2000004184c */
[----:B------:R-:W-:Y:S01]  /*3ec0*/  FMUL.FTZ R24, R24, UR10 ;  /* 0x0000000a18187c20 */ /* 0x000fe20008410000 */
[----:B------:R-:W-:Y:S01]  /*3ed0*/  FMUL.FTZ R26, R26, UR10 ;  /* 0x0000000a1a1a7c20 */ /* 0x000fe20008410000 */
[----:B------:R-:W-:Y:S01]  /*3ee0*/  FMUL.FTZ R25, R25, UR10 ;  /* 0x0000000a19197c20 */ /* 0x000fe20008410000 */
[----:B------:R-:W1:Y:S01]  /*3ef0*/  MUFU.TANH R15, R15 ;  /* 0x0000000f000f7308 */ /* 0x000e620000002400 */
[----:B------:R-:W-:Y:S01]  /*3f00*/  FMUL.FTZ R27, R27, UR10 ;  /* 0x0000000a1b1b7c20 */ /* 0x000fe20008410000 */
[C---:B------:R-:W-:Y:S06]  /*3f10*/  HMMA.16816.F32.BF16 R72, R44.reuse, R82, R72 ;  /* 0x000000522c48723c */ /* 0x040fec0000041848 */
[----:B---3--:R-:W-:Y:S01]  /*3f20*/  HMMA.16816.F32.BF16 R68, R44, R88, R68 ;  /* 0x000000582c44723c */ /* 0x008fe20000041844 */
[----:B------:R-:W3:Y:S05]  /*3f30*/  MUFU.TANH R55, R24 ;  /* 0x0000001800377308 */ /* 0x000eea0000002400 */
[C---:B------:R-:W-:Y:S03]  /*3f40*/  HMMA.16816.F32.BF16 R36, R32.reuse, R28, R36 ;  /* 0x0000001c2024723c */ /* 0x040fe60000041824 */
[----:B------:R-:W-:Y:S03]  /*3f50*/  MUFU.TANH R25, R25 ;  /* 0x0000001900197308 */ /* 0x000fe60000002400 */
[----:B------:R-:W-:Y:S01]  /*3f60*/  HMMA.16816.F32.BF16 R48, R32, R30, R48 ;  /* 0x0000001e2030723c */ /* 0x000fe20000041830 */
[----:B------:R-:W1:Y:S04]  /*3f70*/  LDSM.16.M88.4 R28, [R136+0x3000] ;  /* 0x00300000881c783b */ /* 0x000e680000000200 */
[----:B------:R-:W-:Y:S01]  /*3f80*/  MUFU.TANH R27, R27 ;  /* 0x0000001b001b7308 */ /* 0x000fe20000002400 */
[----:B------:R-:W-:Y:S06]  /*3f90*/  HMMA.16816.F32.BF16 R64, R44, R90, R64 ;  /* 0x0000005a2c40723c */ /* 0x000fec0000041840 */
[C---:B--2---:R-:W-:Y:S01]  /*3fa0*/  HMMA.16816.F32.BF16 R76, R32.reuse, R16, R76 ;  /* 0x00000010204c723c */ /* 0x044fe2000004184c */
[----:B------:R-:W2:Y:S05]  /*3fb0*/  MUFU.TANH R45, R26 ;  /* 0x0000001a002d7308 */ /* 0x000eaa0000002400 */
[----:B------:R-:W-:Y:S01]  /*3fc0*/  HMMA.16816.F32.BF16 R72, R32, R18, R72 ;  /* 0x000000122048723c */ /* 0x000fe20000041848 */
[----:B------:R-:W3:Y:S01]  /*3fd0*/  LDSM.16.M88.4 R16, [R136+0x3800] ;  /* 0x003800008810783b */ /* 0x000ee20000000200 */
[----:B------:R-:W-:-:S04]  /*3fe0*/  DEPBAR.LE SB0, 0x0 ;  /* 0x000080000000791a */ /* 0x000fc80000000000 */
[----:B----4-:R-:W-:Y:S01]  /*3ff0*/  HMMA.16816.F32.BF16 R68, R32, R40, R68 ;  /* 0x000000282044723c */ /* 0x010fe20000041844 */
[----:B------:R4:W-:Y:S05]  /*4000*/  MUFU.TANH R53, R12 ;  /* 0x0000000c00357308 */ /* 0x0009ea0000002400 */
[----:B------:R-:W-:Y:S01]  /*4010*/  HMMA.16816.F32.BF16 R36, R8, R84, R36 ;  /* 0x000000540824723c */ /* 0x000fe20000041824 */
[----:B------:R-:W-:-:S04]  /*4020*/  LOP3.LUT R41, R104, 0xffffffe0, RZ, 0xc0, !PT ;  /* 0xffffffe068297812 */ /* 0x000fc800078ec0ff */
[----:B------:R-:W-:Y:S01]  /*4030*/  IADD3 R0, -R41, R2, RZ ;  /* 0x0000000229007210 */ /* 0x000fe20007ffe1ff */
[----:B------:R-:W-:Y:S01]  /*4040*/  HMMA.16816.F32.BF16 R64, R32, R42, R64 ;  /* 0x0000002a2040723c */ /* 0x000fe20000041840 */
[----:B------:R-:W-:Y:S02]  /*4050*/  IMAD.IADD R2, R3, 0x1, R166 ;  /* 0x0000000103027824 */ /* 0x000fe400078e02a6 */
[----:B------:R-:W-:-:S03]  /*4060*/  SHF.R.S32.HI R165, RZ, 0x1f, R0 ;  /* 0x0000001fffa57819 */ /* 0x000fc60000011400 */
[C---:B------:R-:W-:Y:S01]  /*4070*/  HMMA.16816.F32.BF16 R48, R8.reuse, R86, R48 ;  /* 0x000000560830723c */ /* 0x040fe20000041830 */
[----:B------:R-:W-:Y:S01]  /*4080*/  LEA.HI R165, R165, R0, RZ, 0x2 ;  /* 0x00000000a5a57211 */ /* 0x000fe200078f10ff */
[----:B------:R-:W-:Y:S01]  /*4090*/  IMAD R0, R102, 0x10, R106 ;  /* 0x0000001066007824 */ /* 0x000fe200078e026a */
[----:B------:R-:W-:Y:S01]  /*40a0*/  SHF.R.S32.HI R35, RZ, 0x1f, R102 ;  /* 0x0000001fff237819 */ /* 0x000fe20000011466 */
[----:B----4-:R-:W-:Y:S01]  /*40b0*/  VIADD R12, R2, 0x18 ;  /* 0x00000018020c7836 */ /* 0x010fe20000000000 */
[----:B------:R-:W-:Y:S01]  /*40c0*/  SHF.R.S32.HI R165, RZ, 0x2, R165 ;  /* 0x00000002ffa57819 */ /* 0x000fe200000114a5 */
[----:B-1----:R-:W-:Y:S03]  /*40d0*/  HMMA.16816.F32.BF16 R76, R8, R28, R76 ;  /* 0x0000001c084c723c */ /* 0x002fe6000004184c */
[----:B------:R-:W-:-:S03]  /*40e0*/  IADD3 R0, R0, 0x1, R165 ;  /* 0x0000000100007810 */ /* 0x000fc60007ffe0a5 */
[----:B------:R-:W-:Y:S01]  /*40f0*/  FMUL.FTZ R37, R37, UR10 ;  /* 0x0000000a25257c20 */ /* 0x000fe20008410000 */
[----:B------:R-:W-:Y:S01]  /*4100*/  IADD3 R0, R100, R0, -R107 ;  /* 0x0000000064007210 */ /* 0x000fe20007ffe86b */
[C---:B------:R-:W-:Y:S01]  /*4110*/  HMMA.16816.F32.BF16 R72, R8.reuse, R30, R72 ;  /* 0x0000001e0848723c */ /* 0x040fe20000041848 */
[----:B------:R-:W-:Y:S01]  /*4120*/  FMUL.FTZ R36, R36, UR10 ;  /* 0x0000000a24247c20 */ /* 0x000fe20008410000 */
[----:B------:R-:W-:Y:S01]  /*4130*/  FMUL.FTZ R38, R38, UR10 ;  /* 0x0000000a26267c20 */ /* 0x000fe20008410000 */
[----:B------:R-:W-:Y:S01]  /*4140*/  FMUL.FTZ R39, R39, UR10 ;  /* 0x0000000a27277c20 */ /* 0x000fe20008410000 */
[----:B------:R-:W-:Y:S02]  /*4150*/  IMAD.IADD R105, R0, 0x1, R105 ;  /* 0x0000000100697824 */ /* 0x000fe400078e0269 */
[----:B-----5:R-:W-:Y:S01]  /*4160*/  FMUL.FTZ R0, R6, R103 ;  /* 0x0000006706007220 */ /* 0x020fe20000410000 */
[C---:B---3--:R-:W-:Y:S01]  /*4170*/  HMMA.16816.F32.BF16 R68, R8.reuse, R16, R68 ;  /* 0x000000100844723c */ /* 0x048fe20000041844 */
[----:B------:R-:W-:Y:S01]  /*4180*/  VIADD R6, R2, 0x1 ;  /* 0x0000000102067836 */ /* 0x000fe20000000000 */
[----:B------:R-:W-:Y:S01]  /*4190*/  LEA.HI R31, R35, R102, RZ, 0x2 ;  /* 0x00000066231f7211 */ /* 0x000fe200078f10ff */
[----:B------:R-:W1:Y:S01]  /*41a0*/  MUFU.TANH R47, R36 ;  /* 0x00000024002f7308 */ /* 0x000e620000002400 */
[C---:B------:R-:W-:Y:S01]  /*41b0*/  VIMNMX R123, R105.reuse, R100, PT ;  /* 0x00000064697b7248 */ /* 0x040fe20003fe0100 */
[----:B------:R-:W-:Y:S01]  /*41c0*/  FMUL.FTZ R48, R48, UR10 ;  /* 0x0000000a30307c20 */ /* 0x000fe20008410000 */
[----:B------:R-:W-:Y:S01]  /*41d0*/  HMMA.16816.F32.BF16 R64, R8, R18, R64 ;  /* 0x000000120840723c */ /* 0x000fe20000041840 */
[----:B------:R-:W-:Y:S01]  /*41e0*/  VIADDMNMX R122, R105, 0x8, R100, PT ;  /* 0x00000008697a7846 */ /* 0x000fe20003800164 */
[----:B------:R-:W-:Y:S01]  /*41f0*/  FMUL.FTZ R49, R49, UR10 ;  /* 0x0000000a31317c20 */ /* 0x000fe20008410000 */
[----:B------:R-:W-:Y:S01]  /*4200*/  LOP3.LUT R31, R31, 0xfffffffc, RZ, 0xc0, !PT ;  /* 0xfffffffc1f1f7812 */ /* 0x000fe200078ec0ff */
[----:B------:R-:W-:Y:S01]  /*4210*/  FMUL.FTZ R78, R78, UR10 ;  /* 0x0000000a4e4e7c20 */ /* 0x000fe20008410000 */
[-C--:B------:R-:W-:Y:S01]  /*4220*/  ISETP.GE.AND P5, PT, R6, R123.reuse, PT ;  /* 0x0000007b0600720c */ /* 0x080fe20003fa6270 */
[----:B------:R-:W-:Y:S01]  /*4230*/  MUFU.TANH R37, R37 ;  /* 0x0000002500257308 */ /* 0x000fe20000002400 */
[----:B------:R-:W-:Y:S01]  /*4240*/  VIADD R10, R2, 0x8 ;  /* 0x00000008020a7836 */ /* 0x000fe20000000000 */
[----:B------:R-:W-:Y:S01]  /*4250*/  ISETP.GE.AND P1, PT, R6, R122, PT ;  /* 0x0000007a0600720c */ /* 0x000fe20003f26270 */
[----:B------:R-:W-:Y:S01]  /*4260*/  IMAD.IADD R164, R102, 0x1, -R31 ;  /* 0x0000000166a47824 */ /* 0x000fe200078e0a1f */
[----:B------:R-:W-:Y:S01]  /*4270*/  I2FP.F32.S32 R8, R6 ;  /* 0x0000000600087245 */ /* 0x000fe20000201400 */
[----:B------:R-:W-:Y:S01]  /*4280*/  FMUL.FTZ R9, R50, UR10 ;  /* 0x0000000a32097c20 */ /* 0x000fe20008410000 */
[----:B------:R-:W-:Y:S01]  /*4290*/  I2FP.F32.S32 R6, R10 ;  /* 0x0000000a00067245 */ /* 0x000fe20000201400 */
[----:B------:R-:W-:Y:S01]  /*42a0*/  FMUL.FTZ R19, R76, UR10 ;  /* 0x0000000a4c137c20 */ /* 0x000fe20008410000 */
[----:B------:R-:W3:Y:S01]  /*42b0*/  MUFU.TANH R33, R38 ;  /* 0x0000002600217308 */ /* 0x000ee20000002400 */
[CC--:B------:R-:W-:Y:S01]  /*42c0*/  FFMA.FTZ R13, R0.reuse, R8.reuse, R13 ;  /* 0x00000008000d7223 */ /* 0x0c0fe2000001000d */
[----:B------:R-:W-:Y:S01]  /*42d0*/  FFMA.FTZ R15, R0, R8, R15 ;  /* 0x00000008000f7223 */ /* 0x000fe2000001000f */
[----:B------:R-:W-:Y:S01]  /*42e0*/  ISETP.GE.AND P3, PT, R10, R123, PT ;  /* 0x0000007b0a00720c */ /* 0x000fe20003f66270 */
[----:B------:R-:W-:Y:S01]  /*42f0*/  FFMA.FTZ R16, R0, R6, R55 ;  /* 0x0000000600107223 */ /* 0x000fe20000010037 */
[----:B------:R-:W-:Y:S01]  /*4300*/  ISETP.GE.AND P2, PT, R10, R122, PT ;  /* 0x0000007a0a00720c */ /* 0x000fe20003f46270 */
[----:B--2---:R-:W-:Y:S01]  /*4310*/  FFMA.FTZ R31, R0, R6, R45 ;  /* 0x00000006001f7223 */ /* 0x004fe2000001002d */
[C---:B------:R-:W-:Y:S01]  /*4320*/  IADD3 R8, R2.reuse, 0x9, RZ ;  /* 0x0000000902087810 */ /* 0x040fe20007ffe0ff */
[----:B------:R2:W4:Y:S01]  /*4330*/  MUFU.TANH R29, R39 ;  /* 0x00000027001d7308 */ /* 0x0005220000002400 */
[----:B------:R-:W-:-:S02]  /*4340*/  VIADD R10, R2, 0x10 ;  /* 0x00000010020a7836 */ /* 0x000fc40000000000 */
[----:B------:R-:W-:Y:S01]  /*4350*/  FMUL.FTZ R11, R51, UR10 ;  /* 0x0000000a330b7c20 */ /* 0x000fe20008410000 */
[----:B------:R-:W-:Y:S01]  /*4360*/  VIADD R6, R2, 0x11 ;  /* 0x0000001102067836 */ /* 0x000fe20000000000 */
[CC--:B------:R-:W-:Y:S01]  /*4370*/  ISETP.GE.AND P6, PT, R8.reuse, R123.reuse, PT ;  /* 0x0000007b0800720c */ /* 0x0c0fe20003fc6270 */
[----:B------:R-:W-:Y:S01]  /*4380*/  FMUL.FTZ R73, R73, UR10 ;  /* 0x0000000a49497c20 */ /* 0x000fe20008410000 */
[----:B------:R-:W-:Y:S01]  /*4390*/  ISETP.GE.AND P4, PT, R8, R122, PT ;  /* 0x0000007a0800720c */ /* 0x000fe20003f86270 */
[----:B------:R-:W-:Y:S01]  /*43a0*/  FMUL.FTZ R75, R75, UR10 ;  /* 0x0000000a4b4b7c20 */ /* 0x000fe20008410000 */
[----:B------:R-:W-:Y:S01]  /*43b0*/  I2FP.F32.S32 R8, R8 ;  /* 0x0000000800087245 */ /* 0x000fe20000201400 */
[----:B------:R-:W4:Y:S01]  /*43c0*/  MUFU.TANH R35, R48 ;  /* 0x0000003000237308 */ /* 0x000f220000002400 */
[----:B------:R-:W-:Y:S01]  /*43d0*/  FSEL R24, R13, -INF , !P5 ;  /* 0xff8000000d187808 */ /* 0x000fe20006800000 */
[----:B------:R-:W-:Y:S01]  /*43e0*/  FMUL.FTZ R41, R77, UR10 ;  /* 0x0000000a4d297c20 */ /* 0x000fe20008410000 */
[----:B------:R-:W-:Y:S01]  /*43f0*/  FSEL R16, R16, -INF , !P3 ;  /* 0xff80000010107808 */ /* 0x000fe20005800000 */
[CC--:B------:R-:W-:Y:S01]  /*4400*/  FFMA.FTZ R30, R0.reuse, R8.reuse, R25 ;  /* 0x00000008001e7223 */ /* 0x0c0fe20000010019 */
[----:B------:R-:W-:Y:S01]  /*4410*/  FSEL R31, R31, -INF , !P2 ;  /* 0xff8000001f1f7808 */ /* 0x000fe20005000000 */
[----:B------:R-:W-:Y:S01]  /*4420*/  FFMA.FTZ R8, R0, R8, R27 ;  /* 0x0000000800087223 */ /* 0x000fe2000001001b */
[CC--:B------:R-:W-:Y:S01]  /*4430*/  ISETP.GE.AND P5, PT, R10.reuse, R123.reuse, PT ;  /* 0x0000007b0a00720c */ /* 0x0c0fe20003fa6270 */
[----:B------:R-:W-:Y:S01]  /*4440*/  MUFU.TANH R17, R49 ;  /* 0x0000003100117308 */ /* 0x000fe20000002400 */
[----:B--2---:R-:W-:Y:S01]  /*4450*/  FSEL R39, R15, -INF , !P1 ;  /* 0xff8000000f277808 */ /* 0x004fe20004800000 */
[----:B------:R-:W-:Y:S01]  /*4460*/  FMUL.FTZ R79, R79, UR10 ;  /* 0x0000000a4f4f7c20 */ /* 0x000fe20008410000 */
[-C--:B------:R-:W-:Y:S01]  /*4470*/  ISETP.GE.AND P1, PT, R10, R122.reuse, PT ;  /* 0x0000007a0a00720c */ /* 0x080fe20003f26270 */
[----:B------:R-:W-:Y:S01]  /*4480*/  FMUL.FTZ R72, R72, UR10 ;  /* 0x0000000a48487c20 */ /* 0x000fe20008410000 */
[-C--:B------:R-:W-:Y:S01]  /*4490*/  ISETP.GE.AND P3, PT, R6, R123.reuse, PT ;  /* 0x0000007b0600720c */ /* 0x080fe20003f66270 */
[----:B------:R-:W-:Y:S01]  /*44a0*/  FMUL.FTZ R74, R74, UR10 ;  /* 0x0000000a4a4a7c20 */ /* 0x000fe20008410000 */
[----:B------:R-:W-:Y:S01]  /*44b0*/  ISETP.GE.AND P2, PT, R6, R122, PT ;  /* 0x0000007a0600720c */ /* 0x000fe20003f46270 */
[----:B------:R-:W2:Y:S01]  /*44c0*/  MUFU.TANH R9, R9 ;  /* 0x0000000900097308 */ /* 0x000ea20000002400 */
[----:B------:R-:W-:Y:S01]  /*44d0*/  I2FP.F32.S32 R10, R10 ;  /* 0x0000000a000a7245 */ /* 0x000fe20000201400 */
[----:B------:R-:W-:Y:S01]  /*44e0*/  FMUL.FTZ R64, R64, UR10 ;  /* 0x0000000a40407c20 */ /* 0x000fe20008410000 */
[----:B------:R-:W-:Y:S01]  /*44f0*/  I2FP.F32.S32 R6, R6 ;  /* 0x0000000600067245 */ /* 0x000fe20000201400 */
[----:B------:R-:W-:Y:S01]  /*4500*/  FMUL.FTZ R69, R69, UR10 ;  /* 0x0000000a45457c20 */ /* 0x000fe20008410000 */
[----:B------:R-:W-:Y:S01]  /*4510*/  FSEL R30, R30, -INF , !P6 ;  /* 0xff8000001e1e7808 */ /* 0x000fe20007000000 */
[CC--:B-1----:R-:W-:Y:S01]  /*4520*/  FFMA.FTZ R28, R0.reuse, R10.reuse, R47 ;  /* 0x0000000a001c7223 */ /* 0x0c2fe2000001002f */
[C---:B---3--:R-:W-:Y:S01]  /*4530*/  FFMA.FTZ R27, R0.reuse, R10, R33 ;  /* 0x0000000a001b7223 */ /* 0x048fe20000010021 */
[----:B------:R-:W1:Y:S01]  /*4540*/  MUFU.TANH R19, R19 ;  /* 0x0000001300137308 */ /* 0x000e620000002400 */
[CC--:B------:R-:W-:Y:S01]  /*4550*/  FFMA.FTZ R26, R0.reuse, R6.reuse, R37 ;  /* 0x00000006001a7223 */ /* 0x0c0fe20000010025 */
[----:B----4-:R-:W-:Y:S01]  /*4560*/  FFMA.FTZ R25, R0, R6, R29 ;  /* 0x0000000600197223 */ /* 0x010fe2000001001d */
[----:B------:R-:W-:Y:S01]  /*4570*/  VIADD R10, R2, 0x19 ;  /* 0x00000019020a7836 */ /* 0x000fe20000000000 */
[----:B------:R-:W-:Y:S01]  /*4580*/  FSEL R28, R28, -INF , !P5 ;  /* 0xff8000001c1c7808 */ /* 0x000fe20006800000 */
[----:B------:R-:W-:Y:S01]  /*4590*/  VIADD R6, R2, 0x20 ;  /* 0x0000002002067836 */ /* 0x000fe20000000000 */
[----:B------:R-:W-:Y:S01]  /*45a0*/  FSEL R27, R27, -INF , !P1 ;  /* 0xff8000001b1b7808 */ /* 0x000fe20004800000 */
[----:B------:R-:W-:Y:S01]  /*45b0*/  FMUL.FTZ R71, R71, UR10 ;  /* 0x0000000a47477c20 */ /* 0x000fe20008410000 */
[----:B------:R-:W3:Y:S01]  /*45c0*/  MUFU.TANH R43, R78 ;  /* 0x0000004e002b7308 */ /* 0x000ee20000002400 */
        /* <DEDUP_REMOVED lines=9> */
[----:B------:R-:W-:Y:S01]  /*4660*/  FMUL.FTZ R65, R65, UR10 ;  /* 0x0000000a41417c20 */ /* 0x000fe20008410000 */
[C---:B------:R-:W-:Y:S01]  /*4670*/  ISETP.GE.AND P3, PT, R6.reuse, R123, PT ;  /* 0x0000007b0600720c */ /* 0x040fe20003f66270 */
[----:B------:R-:W-:Y:S01]  /*4680*/  FMUL.FTZ R67, R67, UR10 ;  /* 0x0000000a43437c20 */ /* 0x000fe20008410000 */
[----:B------:R-:W-:-:S02]  /*4690*/  ISETP.GE.AND P2, PT, R6, R122, PT ;  /* 0x0000007a0600720c */ /* 0x000fc40003f46270 */
[----:B------:R-:W-:Y:S01]  /*46a0*/  I2FP.F32.S32 R8, R12 ;  /* 0x0000000c00087245 */ /* 0x000fe20000201400 */
[----:B------:R-:W4:Y:S01]  /*46b0*/  MUFU.TANH R73, R73 ;  /* 0x0000004900497308 */ /* 0x000f220000002400 */
[----:B------:R-:W-:Y:S02]  /*46c0*/  I2FP.F32.S32 R10, R10 ;  /* 0x0000000a000a7245 */ /* 0x000fe40000201400 */
[----:B------:R-:W-:Y:S01]  /*46d0*/  I2FP.F32.S32 R6, R6 ;  /* 0x0000000600067245 */ /* 0x000fe20000201400 */
[CC--:B------:R-:W-:Y:S01]  /*46e0*/  FFMA.FTZ R18, R0.reuse, R8.reuse, R35 ;  /* 0x0000000800127223 */ /* 0x0c0fe20000010023 */
[C---:B--2---:R-:W-:Y:S01]  /*46f0*/  FFMA.FTZ R9, R0.reuse, R8, R9 ;  /* 0x0000000800097223 */ /* 0x044fe20000010009 */
[----:B------:R-:W-:Y:S01]  /*4700*/  FFMA.FTZ R17, R0, R10, R17 ;  /* 0x0000000a00117223 */ /* 0x000fe20000010011 */
[----:B------:R-:W-:Y:S01]  /*4710*/  VIADD R8, R2, 0x29 ;  /* 0x0000002902087836 */ /* 0x000fe20000000000 */
[----:B------:R-:W2:Y:S01]  /*4720*/  MUFU.TANH R75, R75 ;  /* 0x0000004b004b7308 */ /* 0x000ea20000002400 */
[CC--:B-1----:R-:W-:Y:S01]  /*4730*/  FFMA.FTZ R172, R0.reuse, R6.reuse, R19 ;  /* 0x0000000600ac7223 */ /* 0x0c2fe20000010013 */
[C---:B---3--:R-:W-:Y:S01]  /*4740*/  FFMA.FTZ R43, R0.reuse, R6, R43 ;  /* 0x00000006002b7223 */ /* 0x048fe2000001002b */
[----:B----4-:R-:W-:Y:S01]  /*4750*/  FFMA.FTZ R11, R0, R10, R11 ;  /* 0x0000000a000b7223 */ /* 0x010fe2000001000b */
[----:B------:R-:W-:Y:S01]  /*4760*/  ISETP.GE.AND P6, PT, R12, R123, PT ;  /* 0x0000007b0c00720c */ /* 0x000fe20003fc6270 */
[----:B------:R-:W-:Y:S01]  /*4770*/  VIADD R10, R2, 0x21 ;  /* 0x00000021020a7836 */ /* 0x000fe20000000000 */
[----:B------:R-:W-:-:S02]  /*4780*/  ISETP.GE.AND P4, PT, R12, R122, PT ;  /* 0x0000007a0c00720c */ /* 0x000fc40003f86270 */
[----:B------:R-:W1:Y:S01]  /*4790*/  MUFU.TANH R41, R41 ;  /* 0x0000002900297308 */ /* 0x000e620000002400 */
[----:B------:R-:W-:Y:S02]  /*47a0*/  FSEL R6, R17, -INF , !P5 ;  /* 0xff80000011067808 */ /* 0x000fe40006800000 */
[----:B------:R-:W-:Y:S02]  /*47b0*/  FSEL R172, R172, -INF , !P3 ;  /* 0xff800000acac7808 */ /* 0x000fe40005800000 */
[----:B------:R-:W-:Y:S02]  /*47c0*/  FSEL R171, R43, -INF , !P2 ;  /* 0xff8000002bab7808 */ /* 0x000fe40005000000 */
[----:B------:R-:W-:Y:S01]  /*47d0*/  IADD3 R12, R2, 0x28, RZ ;  /* 0x00000028020c7810 */ /* 0x000fe20007ffe0ff */
[----:B------:R-:W3:Y:S01]  /*47e0*/  MUFU.TANH R79, R79 ;  /* 0x0000004f004f7308 */ /* 0x000ee20000002400 */
[----:B------:R-:W-:Y:S02]  /*47f0*/  FSEL R17, R11, -INF , !P1 ;  /* 0xff8000000b117808 */ /* 0x000fe40004800000 */
[----:B------:R-:W-:-:S02]  /*4800*/  ISETP.GE.AND P3, PT, R8, R123, PT ;  /* 0x0000007b0800720c */ /* 0x000fc40003f66270 */
[----:B------:R-:W-:Y:S02]  /*4810*/  ISETP.GE.AND P2, PT, R8, R122, PT ;  /* 0x0000007a0800720c */ /* 0x000fe40003f46270 */
[----:B------:R-:W-:Y:S01]  /*4820*/  I2FP.F32.S32 R8, R8 ;  /* 0x0000000800087245 */ /* 0x000fe20000201400 */
[----:B------:R-:W4:Y:S01]  /*4830*/  MUFU.TANH R13, R72 ;  /* 0x00000048000d7308 */ /* 0x000f220000002400 */
[----:B------:R-:W-:Y:S02]  /*4840*/  FSEL R18, R18, -INF , !P6 ;  /* 0xff80000012127808 */ /* 0x000fe40007000000 */
[----:B------:R-:W-:Y:S01]  /*4850*/  FSEL R19, R9, -INF , !P4 ;  /* 0xff80000009137808 */ /* 0x000fe20006000000 */
[-C--:B------:R-:W-:Y:S01]  /*4860*/  FFMA.FTZ R73, R0, R8.reuse, R73 ;  /* 0x0000000800497223 */ /* 0x080fe20000010049 */
[-C--:B------:R-:W-:Y:S01]  /*4870*/  ISETP.GE.AND P6, PT, R10, R123.reuse, PT ;  /* 0x0000007b0a00720c */ /* 0x080fe20003fc6270 */
[----:B--2---:R-:W-:Y:S01]  /*4880*/  FFMA.FTZ R75, R0, R8, R75 ;  /* 0x00000008004b7223 */ /* 0x004fe2000001004b */
[-C--:B------:R-:W-:Y:S01]  /*4890*/  ISETP.GE.AND P4, PT, R10, R122.reuse, PT ;  /* 0x0000007a0a00720c */ /* 0x080fe20003f86270 */
[----:B------:R-:W2:Y:S01]  /*48a0*/  MUFU.TANH R33, R74 ;  /* 0x0000004a00217308 */ /* 0x000ea20000002400 */
[----:B------:R-:W-:Y:S01]  /*48b0*/  ISETP.GE.AND P5, PT, R12, R123, PT ;  /* 0x0000007b0c00720c */ /* 0x000fe20003fa6270 */
[----:B------:R-:W-:Y:S01]  /*48c0*/  VIADD R8, R2, 0x38 ;  /* 0x0000003802087836 */ /* 0x000fe20000000000 */
[----:B------:R-:W-:-:S02]  /*48d0*/  ISETP.GE.AND P1, PT, R12, R122, PT ;  /* 0x0000007a0c00720c */ /* 0x000fc40003f26270 */
[----:B------:R-:W-:Y:S02]  /*48e0*/  I2FP.F32.S32 R10, R10 ;  /* 0x0000000a000a7245 */ /* 0x000fe40000201400 */
[----:B------:R-:W-:Y:S01]  /*48f0*/  I2FP.F32.S32 R12, R12 ;  /* 0x0000000c000c7245 */ /* 0x000fe20000201400 */
[----:B------:R-:W2:Y:S01]  /*4900*/  MUFU.TANH R11, R64 ;  /* 0x00000040000b7308 */ /* 0x000ea20000002400 */
[----:B------:R-:W-:Y:S01]  /*4910*/  FSEL R130, R73, -INF , !P3 ;  /* 0xff80000049827808 */ /* 0x000fe20005800000 */
[CC--:B-1----:R-:W-:Y:S01]  /*4920*/  FFMA.FTZ R41, R0.reuse, R10.reuse, R41 ;  /* 0x0000000a00297223 */ /* 0x0c2fe20000010029 */
[C---:B---3--:R-:W-:Y:S01]  /*4930*/  FFMA.FTZ R79, R0.reuse, R10, R79 ;  /* 0x0000000a004f7223 */ /* 0x048fe2000001004f */
[-C--:B----4-:R-:W-:Y:S01]  /*4940*/  FFMA.FTZ R13, R0, R12.reuse, R13 ;  /* 0x0000000c000d7223 */ /* 0x090fe2000001000d */
[----:B------:R-:W-:Y:S01]  /*4950*/  VIADD R10, R2, 0x31 ;  /* 0x00000031020a7836 */ /* 0x000fe20000000000 */
[----:B------:R-:W-:Y:S02]  /*4960*/  FSEL R131, R75, -INF , !P2 ;  /* 0xff8000004b837808 */ /* 0x000fe40005000000 */
[----:B------:R-:W1:Y:S01]  /*4970*/  MUFU.TANH R15, R68 ;  /* 0x00000044000f7308 */ /* 0x000e620000002400 */
[----:B--2---:R-:W-:Y:S01]  /*4980*/  FFMA.FTZ R33, R0, R12, R33 ;  /* 0x0000000c00217223 */ /* 0x004fe20000010021 */
[----:B------:R-:W-:Y:S01]  /*4990*/  VIADD R12, R2, 0x30 ;  /* 0x00000030020c7836 */ /* 0x000fe20000000000 */
[----:B------:R-:W-:-:S02]  /*49a0*/  ISETP.GE.AND P3, PT, R8, R123, PT ;  /* 0x0000007b0800720c */ /* 0x000fc40003f66270 */
[----:B------:R-:W-:Y:S02]  /*49b0*/  ISETP.GE.AND P2, PT, R8, R122, PT ;  /* 0x0000007a0800720c */ /* 0x000fe40003f46270 */
[----:B------:R-:W-:Y:S01]  /*49c0*/  I2FP.F32.S32 R8, R8 ;  /* 0x0000000800087245 */ /* 0x000fe20000201400 */
[----:B------:R-:W-:Y:S01]  /*49d0*/  MUFU.TANH R69, R69 ;  /* 0x0000004500457308 */ /* 0x000fe20000002400 */
[----:B------:R-:W-:Y:S02]  /*49e0*/  FSEL R170, R41, -INF , !P6 ;  /* 0xff80000029aa7808 */ /* 0x000fe40007000000 */
[----:B------:R-:W-:Y:S01]  /*49f0*/  FSEL R169, R79, -INF , !P4 ;  /* 0xff8000004fa97808 */ /* 0x000fe20006000000 */
[----:B------:R-:W-:Y:S01]  /*4a00*/  FFMA.FTZ R11, R0, R8, R11 ;  /* 0x00000008000b7223 */ /* 0x000fe2000001000b */
[----:B------:R-:W-:Y:S02]  /*4a10*/  FSEL R168, R13, -INF , !P5 ;  /* 0xff8000000da87808 */ /* 0x000fe40006800000 */
[----:B------:R-:W-:Y:S01]  /*4a20*/  FSEL R167, R33, -INF , !P1 ;  /* 0xff80000021a77808 */ /* 0x000fe20004800000 */
[----:B------:R-:W2:Y:S01]  /*4a30*/  MUFU.TANH R9, R70 ;  /* 0x0000004600097308 */ /* 0x000ea20000002400 */
[----:B------:R-:W-:-:S02]  /*4a40*/  ISETP.GE.AND P6, PT, R12, R123, PT ;  /* 0x0000007b0c00720c */ /* 0x000fc40003fc6270 */
[-C--:B------:R-:W-:Y:S02]  /*4a50*/  ISETP.GE.AND P4, PT, R12, R122.reuse, PT ;  /* 0x0000007a0c00720c */ /* 0x080fe40003f86270 */
[C---:B------:R-:W-:Y:S02]  /*4a60*/  ISETP.GE.AND P5, PT, R10.reuse, R123, PT ;  /* 0x0000007b0a00720c */ /* 0x040fe40003fa6270 */
[----:B------:R-:W-:Y:S01]  /*4a70*/  ISETP.GE.AND P1, PT, R10, R122, PT ;  /* 0x0000007a0a00720c */ /* 0x000fe20003f26270 */
[----:B------:R-:W3:Y:S01]  /*4a80*/  MUFU.TANH R71, R71 ;  /* 0x0000004700477308 */ /* 0x000ee20000002400 */
[----:B------:R-:W-:Y:S02]  /*4a90*/  I2FP.F32.S32 R12, R12 ;  /* 0x0000000c000c7245 */ /* 0x000fe40000201400 */
[----:B------:R-:W-:Y:S02]  /*4aa0*/  I2FP.F32.S32 R10, R10 ;  /* 0x0000000a000a7245 */ /* 0x000fe40000201400 */
[----:B------:R-:W-:Y:S01]  /*4ab0*/  FSEL R125, R11, -INF , !P3 ;  /* 0xff8000000b7d7808 */ /* 0x000fe20005800000 */
[C---:B-1----:R-:W-:Y:S01]  /*4ac0*/  FFMA.FTZ R15, R0.reuse, R12, R15 ;  /* 0x0000000c000f7223 */ /* 0x042fe2000001000f */
[----:B------:R-:W-:Y:S01]  /*4ad0*/  ISETP.GT.AND P3, PT, R157, R152, PT ;  /* 0x000000989d00720c */ /* 0x000fe20003f64270 */
[----:B------:R-:W1:Y:S01]  /*4ae0*/  MUFU.TANH R35, R66 ;  /* 0x0000004200237308 */ /* 0x000e620000002400 */
[C---:B--2---:R-:W-:Y:S01]  /*4af0*/  FFMA.FTZ R9, R0.reuse, R12, R9 ;  /* 0x0000000c00097223 */ /* 0x044fe20000010009 */
[----:B------:R-:W-:Y:S01]  /*4b00*/  FFMA.FTZ R69, R0, R10, R69 ;  /* 0x0000000a00457223 */ /* 0x000fe20000010045 */
[----:B------:R-:W-:-:S02]  /*4b10*/  FSEL R127, R15, -INF , !P6 ;  /* 0xff8000000f7f7808 */ /* 0x000fc40007000000 */
[----:B------:R-:W-:Y:S02]  /*4b20*/  ISETP.GE.AND P6, PT, R2, R123, PT ;  /* 0x0000007b0200720c */ /* 0x000fe40003fc6270 */
[----:B------:R-:W-:Y:S01]  /*4b30*/  FSEL R119, R9, -INF , !P4 ;  /* 0xff80000009777808 */ /* 0x000fe20006000000 */
[----:B------:R-:W2:Y:S01]  /*4b40*/  MUFU.TANH R13, R14 ;  /* 0x0000000e000d7308 */ /* 0x000ea20000002400 */
[----:B---3--:R-:W-:Y:S01]  /*4b50*/  FFMA.FTZ R71, R0, R10, R71 ;  /* 0x0000000a00477223 */ /* 0x008fe20000010047 */
[----:B------:R-:W-:Y:S01]  /*4b60*/  FSEL R126, R69, -INF , !P5 ;  /* 0xff800000457e7808 */ /* 0x000fe20006800000 */
[----:B------:R-:W-:Y:S01]  /*4b70*/  BAR.SYNC.DEFER_BLOCKING 0x0 ;  /* 0x0000000000007b1d */ /* 0x000fe20000010000 */
[----:B------:R-:W-:Y:S02]  /*4b80*/  ISETP.GE.AND P4, PT, R2, R122, PT ;  /* 0x0000007a0200720c */ /* 0x000fe40003f86270 */
[----:B------:R-:W-:-:S03]  /*4b90*/  FSEL R118, R71, -INF , !P1 ;  /* 0xff80000047767808 */ /* 0x000fc60004800000 */
[----:B------:R-:W3:Y:S01]  /*4ba0*/  MUFU.TANH R65, R65 ;  /* 0x0000004100417308 */ /* 0x000ee20000002400 */
[----:B-1----:R-:W-:Y:S01]  /*4bb0*/  FFMA.FTZ R35, R0, R8, R35 ;  /* 0x0000000800237223 */ /* 0x002fe20000010023 */
[----:B------:R-:W-:Y:S01]  /*4bc0*/  VIADD R8, R2, 0x39 ;  /* 0x0000003902087836 */ /* 0x000fe20000000000 */
[----:B------:R-:W-:-:S03]  /*4bd0*/  I2FP.F32.S32 R2, R2 ;  /* 0x0000000200027245 */ /* 0x000fc60000201400 */
[----:B------:R-:W-:Y:S02]  /*4be0*/  FSEL R117, R35, -INF , !P2 ;  /* 0xff80000023757808 */ /* 0x000fe40005000000 */
[----:B------:R-:W1:Y:S01]  /*4bf0*/  MUFU.TANH R67, R67 ;  /* 0x0000004300437308 */ /* 0x000e620000002400 */
[----:B------:R-:W-:Y:S01]  /*4c00*/  ISETP.GE.AND P5, PT, R8, R123, PT ;  /* 0x0000007b0800720c */ /* 0x000fe20003fa6270 */
[----:B------:R-:W-:Y:S01]  /*4c10*/  FFMA.FTZ R32, R0, R2, R53 ;  /* 0x0000000200207223 */ /* 0x000fe20000010035 */
[----:B------:R-:W-:Y:S01]  /*4c20*/  ISETP.GE.AND P1, PT, R8, R122, PT ;  /* 0x0000007a0800720c */ /* 0x000fe20003f26270 */
[----:B--2---:R-:W-:Y:S01]  /*4c30*/  FFMA.FTZ R13, R0, R2, R13 ;  /* 0x00000002000d7223 */ /* 0x004fe2000001000d */
[----:B------:R-:W-:Y:S02]  /*4c40*/  I2FP.F32.S32 R8, R8 ;  /* 0x0000000800087245 */ /* 0x000fe40000201400 */
[----:B------:R-:W-:Y:S02]  /*4c50*/  FSEL R32, R32, -INF , !P6 ;  /* 0xff80000020207808 */ /* 0x000fe40007000000 */
[----:B------:R-:W-:Y:S01]  /*4c60*/  FSEL R33, R13, -INF , !P4 ;  /* 0xff8000000d217808 */ /* 0x000fe20006000000 */
[----:B---3--:R-:W-:-:S05]  /*4c70*/  FFMA.FTZ R124, R0, R8, R65 ;  /* 0x00000008007c7223 */ /* 0x008fca0000010041 */
[----:B------:R-:W-:Y:S01]  /*4c80*/  FSEL R124, R124, -INF , !P5 ;  /* 0xff8000007c7c7808 */ /* 0x000fe20006800000 */
[----:B-1----:R-:W-:-:S05]  /*4c90*/  FFMA.FTZ R116, R0, R8, R67 ;  /* 0x0000000800747223 */ /* 0x002fca0000010043 */
        /* <DEDUP_REMOVED lines=61> */
.L_x_7742:
[----:B------:R-:W-:-:S04]  /*5070*/  LEA R34, -R112, RZ, 0x6 ;  /* 0x000000ff70227211 */ /* 0x000fc800078e31ff */
[----:B------:R-:W-:-:S07]  /*5080*/  SHF.R.S32.HI R35, RZ, 0x1f, R34 ;  /* 0x0000001fff237819 */ /* 0x000fce0000011422 */
.L_x_7743:
        /* <DEDUP_REMOVED lines=91> */
.L_x_7745:
[----:B------:R-:W-:Y:S05]  /*5640*/  BSYNC B0 ;  /* 0x0000000000007941 */ /* 0x000fea0003800000 */
.L_x_7744:
[----:B------:R-:W0:Y:S01]  /*5650*/  LDGDEPBAR ;  /* 0x00000000000079af */ /* 0x000e220000000000 */
[----:B------:R-:W-:-:S04]  /*5660*/  IADD3 R121, P1, R34, R121, RZ ;  /* 0x0000007922797210 */ /* 0x000fc80007f3e0ff */
[----:B------:R-:W-:-:S09]  /*5670*/  IADD3.X R120, R35, R120, RZ, P1, !PT ;  /* 0x0000007823787210 */ /* 0x000fd20000ffe4ff */
.L_x_7741:
        /* <DEDUP_REMOVED lines=54> */
[----:B------:R-:W-:Y:S01]  /*59e0*/  FSEL R129, R129, RZ, P1 ;  /* 0x000000ff81817208 */ /* 0x000fe20000800000 */
[----:B------:R-:W1:Y:S01]  /*59f0*/  LDSM.16.MT88.4 R8, [R144+0xa800] ;  /* 0x00a800009008783b */ /* 0x000e620000004200 */
        /* <DEDUP_REMOVED lines=25> */
[----:B------:R-:W3:Y:S01]  /*5b90*/  LDSM.16.MT88.4 R16, [R141+0x8800] ;  /* 0x008800008d10783b */ /* 0x000ee20000004200 */
[--C-:B------:R-:W-:Y:S01]  /*5ba0*/  FFMA.FTZ R125, R125, UR11, -R129.reuse ;  /* 0x0000000b7d7d7c23 */ /* 0x100fe20008010881 */
[----:B------:R-:W-:Y:S01]  /*5bb0*/  FFMA.FTZ R124, R124, UR11, -R129 ;  /* 0x0000000b7c7c7c23 */ /* 0x000fe20008010881 */
[--C-:B------:R-:W-:Y:S01]  /*5bc0*/  FFMA.FTZ R119, R119, UR11, -R128.reuse ;  /* 0x0000000b77777c23 */ /* 0x100fe20008010880 */
[----:B------:R-:W-:Y:S01]  /*5bd0*/  LDSM.16.MT88.4 R24, [R142+0x8800] ;  /* 0x008800008e18783b */ /* 0x000fe20000004200 */
[--C-:B------:R-:W-:Y:S01]  /*5be0*/  FFMA.FTZ R118, R118, UR11, -R128.reuse ;  /* 0x0000000b76767c23 */ /* 0x100fe20008010880 */
[--C-:B------:R-:W-:Y:S01]  /*5bf0*/  FFMA.FTZ R117, R117, UR11, -R128.reuse ;  /* 0x0000000b75757c23 */ /* 0x100fe20008010880 */
[----:B------:R-:W4:Y:S01]  /*5c00*/  MUFU.EX2 R100, R100 ;  /* 0x0000006400647308 */ /* 0x000f220000000800 */
[----:B--2---:R-:W-:Y:S01]  /*5c10*/  F2FP.BF16.F32.PACK_AB R64, R106, R109 ;  /* 0x0000006d6a40723e */ /* 0x004fe200000010ff */
[----:B------:R-:W-:Y:S01]  /*5c20*/  FFMA.FTZ R174, R116, UR11, -R128 ;  /* 0x0000000b74ae7c23 */ /* 0x000fe20008010880 */
[----:B------:R-:W-:-:S05]  /*5c30*/  FADD.FTZ R106, R109, R106 ;  /* 0x0000006a6d6a7221 */ /* 0x000fca0000010000 */
        /* <DEDUP_REMOVED lines=14> */
[C---:B------:R-:W-:Y:S01]  /*5d20*/  HMMA.16816.F32.BF16 R36, R64.reuse, R40, RZ ;  /* 0x000000284024723c */ /* 0x040fe200000418ff */
[----:B------:R-:W-:Y:S05]  /*5d30*/  MUFU.EX2 R35, R35 ;  /* 0x0000002300237308 */ /* 0x000fea0000000800 */
[C---:B------:R-:W-:Y:S03]  /*5d40*/  HMMA.16816.F32.BF16 R40, R64.reuse, R42, RZ ;  /* 0x0000002a4028723c */ /* 0x040fe600000418ff */
[----:B------:R-:W4:Y:S01]  /*5d50*/  MUFU.EX2 R32, R32 ;  /* 0x0000002000207308 */ /* 0x000f220000000800 */
        /* <DEDUP_REMOVED lines=8> */
[----:B----4-:R-:W-:Y:S01]  /*5de0*/  F2FP.BF16.F32.PACK_AB R6, R32, R35 ;  /* 0x000000232006723e */ /* 0x010fe200000010ff */
[----:B------:R-:W-:-:S03]  /*5df0*/  FADD.FTZ R35, R35, R34 ;  /* 0x0000002223237221 */ /* 0x000fc60000010000 */
[C---:B------:R-:W-:Y:S01]  /*5e00*/  HMMA.16816.F32.BF16 R88, R64.reuse, R84, RZ ;  /* 0x000000544058723c */ /* 0x040fe200000418ff */
[----:B------:R-:W-:Y:S02]  /*5e10*/  FADD.FTZ R32, R32, R35 ;  /* 0x0000002320207221 */ /* 0x000fe40000010000 */
[----:B------:R-:W-:Y:S03]  /*5e20*/  MUFU.EX2 R104, R104 ;  /* 0x0000006800687308 */ /* 0x000fe60000000800 */
[C---:B------:R-:W-:Y:S05]  /*5e30*/  HMMA.16816.F32.BF16 R80, R64.reuse, R76, RZ ;  /* 0x0000004c4050723c */ /* 0x040fea00000418ff */
[----:B------:R-:W4:Y:S01]  /*5e40*/  MUFU.EX2 R33, R33 ;  /* 0x0000002100217308 */ /* 0x000f220000000800 */
[----:B--2---:R-:W-:Y:S01]  /*5e50*/  F2FP.BF16.F32.PACK_AB R5, R105, R102 ;  /* 0x000000666905723e */ /* 0x004fe200000010ff */
        /* <DEDUP_REMOVED lines=198> */
.L_x_7747:
[----:B------:R-:W-:-:S04]  /*6ac0*/  LEA R5, -R114, RZ, 0x6 ;  /* 0x000000ff72057211 */ /* 0x000fc800078e31ff */
[----:B------:R-:W-:-:S07]  /*6ad0*/  SHF.R.S32.HI R4, RZ, 0x1f, R5 ;  /* 0x0000001fff047819 */ /* 0x000fce0000011405 */
.L_x_7748:
        /* <DEDUP_REMOVED lines=177> */
[----:B------:R-:W-:Y:S01]  /*75f0*/  FMUL.FTZ R35, R35, UR10 ;  /* 0x0000000a23237c20 */ /* 0x000fe20008410000 */
[----:B------:R-:W-:Y:S01]  /*7600*/  FMUL.FTZ R33, R33, UR10 ;  /* 0x0000000a21217c20 */ /* 0x000fe20008410000 */
[----:B------:R-:W-:Y:S01]  /*7610*/  FMUL.FTZ R32, R32, UR10 ;  /* 0x0000000a20207c20 */ /* 0x000fe20008410000 */
[----:B------:R-:W-:-:S03]  /*7620*/  FMUL.FTZ R34, R34, UR10 ;  /* 0x0000000a22227c20 */ /* 0x000fc60008410000 */
[----:B------:R-:W-:Y:S01]  /*7630*/  MUFU.TANH R35, R35 ;  /* 0x0000002300237308 */ /* 0x000fe20000002400 */
[----:B------:R-:W-:Y:S01]  /*7640*/  FMUL.FTZ R28, R28, UR10 ;  /* 0x0000000a1c1c7c20 */ /* 0x000fe20008410000 */
[----:B------:R-:W-:Y:S01]  /*7650*/  FMUL.FTZ R30, R30, UR10 ;  /* 0x0000000a1e1e7c20 */ /* 0x000fe20008410000 */
[----:B------:R-:W-:Y:S01]  /*7660*/  FMUL.FTZ R29, R29, UR10 ;  /* 0x0000000a1d1d7c20 */ /* 0x000fe20008410000 */
[----:B------:R-:W-:Y:S02]  /*7670*/  FMUL.FTZ R31, R31, UR10 ;  /* 0x0000000a1f1f7c20 */ /* 0x000fe40008410000 */
[----:B------:R-:W-:Y:S01]  /*7680*/  FMUL.FTZ R115, R26, UR10 ;  /* 0x0000000a1a737c20 */ /* 0x000fe20008410000 */
[----:B------:R-:W-:Y:S01]  /*7690*/  FMUL.FTZ R27, R27, UR10 ;  /* 0x0000000a1b1b7c20 */ /* 0x000fe20008410000 */
[----:B------:R-:W-:Y:S01]  /*76a0*/  MUFU.TANH R117, R28 ;  /* 0x0000001c00757308 */ /* 0x000fe20000002400 */
[----:B------:R-:W-:-:S03]  /*76b0*/  FMUL.FTZ R25, R25, UR10 ;  /* 0x0000000a19197c20 */ /* 0x000fc60008410000 */
[----:B------:R-:W-:-:S04]  /*76c0*/  FMUL.FTZ R119, R22, UR10 ;  /* 0x0000000a16777c20 */ /* 0x000fc80008410000 */
[----:B------:R-:W-:Y:S01]  /*76d0*/  MUFU.TANH R127, R30 ;  /* 0x0000001e007f7308 */ /* 0x000fe20000002400 */
[C---:B-1----:R-:W-:Y:S06]  /*76e0*/  HMMA.16816.F32.BF16 R16, R108.reuse, R104, R16 ;  /* 0x000000686c10723c */ /* 0x042fec0000041810 */
[C---:B------:R-:W-:Y:S01]  /*76f0*/  HMMA.16816.F32.BF16 R12, R108.reuse, R106, R12 ;  /* 0x0000006a6c0c723c */ /* 0x040fe2000004180c */
[----:B------:R-:W1:Y:S05]  /*7700*/  MUFU.TANH R105, R33 ;  /* 0x0000002100697308 */ /* 0x000e6a0000002400 */
[----:B--2---:R-:W-:Y:S01]  /*7710*/  HMMA.16816.F32.BF16 R8, R108, R100, R8 ;  /* 0x000000646c08723c */ /* 0x004fe20000041808 */
[----:B------:R-:W-:-:S02]  /*7720*/  FMUL.FTZ R107, R20, UR10 ;  /* 0x0000000a146b7c20 */ /* 0x000fc40008410000 */
[----:B------:R-:W2:Y:S03]  /*7730*/  MUFU.TANH R29, R29 ;  /* 0x0000001d001d7308 */ /* 0x000ea60000002400 */
[----:B------:R-:W-:Y:S05]  /*7740*/  HMMA.16816.F32.BF16 R4, R108, R102, R4 ;  /* 0x000000666c04723c */ /* 0x000fea0000041804 */
[----:B------:R1:W-:Y:S02]  /*7750*/  MUFU.TANH R101, R27 ;  /* 0x0000001b00657308 */ /* 0x0003e40000002400 */
[----:B------:R-:W-:Y:S01]  /*7760*/  FMUL.FTZ R109, R24, UR10 ;  /* 0x0000000a186d7c20 */ /* 0x000fe20008410000 */
[----:B------:R-:W-:-:S04]  /*7770*/  IMAD R24, R157, 0x40, R166 ;  /* 0x000000409d187824 */ /* 0x000fc800078e02a6 */
[C---:B------:R-:W-:Y:S01]  /*7780*/  VIADD R20, R24.reuse, 0x1 ;  /* 0x0000000118147836 */ /* 0x040fe20000000000 */
[----:B------:R-:W-:Y:S01]  /*7790*/  MUFU.TANH R109, R109 ;  /* 0x0000006d006d7308 */ /* 0x000fe20000002400 */
[C---:B------:R-:W-:Y:S02]  /*77a0*/  VIADD R26, R24.reuse, 0x8 ;  /* 0x00000008181a7836 */ /* 0x040fe40000000000 */
[----:B------:R-:W-:Y:S01]  /*77b0*/  FMUL.FTZ R13, R13, UR10 ;  /* 0x0000000a0d0d7c20 */ /* 0x000fe20008410000 */
[----:B------:R-:W-:Y:S01]  /*77c0*/  VIADD R22, R24, 0x9 ;  /* 0x0000000918167836 */ /* 0x000fe20000000000 */
[CC--:B------:R-:W-:Y:S01]  /*77d0*/  ISETP.GE.AND P3, PT, R20.reuse, R123.reuse, PT ;  /* 0x0000007b1400720c */ /* 0x0c0fe20003f66270 */
[----:B------:R-:W-:Y:S01]  /*77e0*/  FMUL.FTZ R15, R15, UR10 ;  /* 0x0000000a0f0f7c20 */ /* 0x000fe20008410000 */
[----:B------:R-:W-:Y:S01]  /*77f0*/  ISETP.GE.AND P5, PT, R20, R122, PT ;  /* 0x0000007a1400720c */ /* 0x000fe20003fa6270 */
[----:B------:R-:W-:Y:S01]  /*7800*/  FMUL.FTZ R9, R9, UR10 ;  /* 0x0000000a09097c20 */ /* 0x000fe20008410000 */
[----:B------:R-:W-:Y:S01]  /*7810*/  I2FP.F32.S32 R20, R20 ;  /* 0x0000001400147245 */ /* 0x000fe20000201400 */
[----:B------:R-:W-:Y:S01]  /*7820*/  MUFU.TANH R115, R115 ;  /* 0x0000007300737308 */ /* 0x000fe20000002400 */
[CC--:B------:R-:W-:Y:S01]  /*7830*/  ISETP.GE.AND P6, PT, R26.reuse, R123.reuse, PT ;  /* 0x0000007b1a00720c */ /* 0x0c0fe20003fc6270 */
[----:B------:R-:W-:Y:S01]  /*7840*/  FMUL.FTZ R11, R11, UR10 ;  /* 0x0000000a0b0b7c20 */ /* 0x000fe20008410000 */
[----:B------:R-:W-:Y:S01]  /*7850*/  ISETP.GE.AND P4, PT, R26, R122, PT ;  /* 0x0000007a1a00720c */ /* 0x000fe20003f86270 */
[C---:B-1----:R-:W-:Y:S01]  /*7860*/  FFMA.FTZ R27, R0.reuse, R20, R105 ;  /* 0x00000014001b7223 */ /* 0x042fe20000010069 */
[----:B------:R-:W-:Y:S01]  /*7870*/  I2FP.F32.S32 R26, R26 ;  /* 0x0000001a001a7245 */ /* 0x000fe20000201400 */
[----:B------:R-:W-:Y:S01]  /*7880*/  FFMA.FTZ R20, R0, R20, R35 ;  /* 0x0000001400147223 */ /* 0x000fe20000010023 */
[----:B------:R-:W-:Y:S01]  /*7890*/  FMUL.FTZ R35, R23, UR10 ;  /* 0x0000000a17237c20 */ /* 0x000fe20008410000 */
[----:B------:R1:W3:Y:S01]  /*78a0*/  MUFU.TANH R111, R31 ;  /* 0x0000001f006f7308 */ /* 0x0002e20000002400 */
[----:B------:R-:W-:Y:S01]  /*78b0*/  FSEL R27, R27, -INF , !P3 ;  /* 0xff8000001b1b7808 */ /* 0x000fe20005800000 */
[----:B------:R-:W-:Y:S01]  /*78c0*/  FMUL.FTZ R105, R16, UR10 ;  /* 0x0000000a10697c20 */ /* 0x000fe20008410000 */
[----:B------:R-:W-:Y:S01]  /*78d0*/  FSEL R23, R20, -INF , !P5 ;  /* 0xff80000014177808 */ /* 0x000fe20006800000 */
[----:B------:R-:W-:Y:S01]  /*78e0*/  VIADD R20, R24, 0x10 ;  /* 0x0000001018147836 */ /* 0x000fe20000000000 */
[C---:B------:R-:W-:Y:S01]  /*78f0*/  ISETP.GE.AND P3, PT, R22.reuse, R123, PT ;  /* 0x0000007b1600720c */ /* 0x040fe20003f66270 */
[----:B------:R-:W-:Y:S01]  /*7900*/  FMUL.FTZ R5, R5, UR10 ;  /* 0x0000000a05057c20 */ /* 0x000fe20008410000 */
[----:B------:R-:W-:Y:S01]  /*7910*/  ISETP.GE.AND P5, PT, R22, R122, PT ;  /* 0x0000007a1600720c */ /* 0x000fe20003fa6270 */
[----:B------:R4:W5:Y:S01]  /*7920*/  MUFU.TANH R33, R25 ;  /* 0x0000001900217308 */ /* 0x0009620000002400 */
[----:B------:R-:W-:Y:S01]  /*7930*/  I2FP.F32.S32 R22, R22 ;  /* 0x0000001600167245 */ /* 0x000fe20000201400 */
[----:B------:R-:W-:-:S04]  /*7940*/  FMUL.FTZ R7, R7, UR10 ;  /* 0x0000000a07077c20 */ /* 0x000fc80008410000 */
[C---:B--2---:R-:W-:Y:S02]  /*7950*/  FFMA.FTZ R16, R0.reuse, R22, R29 ;  /* 0x0000001600107223 */ /* 0x044fe4000001001d */
[----:B------:R-:W2:Y:S01]  /*7960*/  MUFU.TANH R107, R107 ;  /* 0x0000006b006b7308 */ /* 0x000ea20000002400 */
[----:B-1----:R-:W-:Y:S01]  /*7970*/  FMUL.FTZ R31, R21, UR10 ;  /* 0x0000000a151f7c20 */ /* 0x002fe20008410000 */
[----:B------:R-:W-:-:S05]  /*7980*/  FFMA.FTZ R21, R0, R26, R127 ;  /* 0x0000001a00157223 */ /* 0x000fca000001007f */
[----:B------:R-:W-:Y:S01]  /*7990*/  FSEL R21, R21, -INF , !P4 ;  /* 0xff80000015157808 */ /* 0x000fe20006000000 */
[----:B------:R-:W1:Y:S01]  /*79a0*/  MUFU.TANH R119, R119 ;  /* 0x0000007700777308 */ /* 0x000e620000002400 */
[----:B----4-:R-:W-:Y:S01]  /*79b0*/  FFMA.FTZ R25, R0, R26, R117 ;  /* 0x0000001a00197223 */ /* 0x010fe20000010075 */
[----:B------:R-:W-:Y:S01]  /*79c0*/  ISETP.GE.AND P4, PT, R20, R122, PT ;  /* 0x0000007a1400720c */ /* 0x000fe20003f86270 */
[----:B------:R-:W-:Y:S01]  /*79d0*/  FMUL.FTZ R26, R17, UR10 ;  /* 0x0000000a111a7c20 */ /* 0x000fe20008410000 */
[----:B---3--:R-:W-:Y:S01]  /*79e0*/  FFMA.FTZ R17, R0, R22, R111 ;  /* 0x0000001600117223 */ /* 0x008fe2000001006f */
[----:B------:R-:W-:Y:S01]  /*79f0*/  VIADD R22, R24, 0x11 ;  /* 0x0000001118167836 */ /* 0x000fe20000000000 */
[----:B------:R-:W-:Y:S01]  /*7a00*/  FSEL R25, R25, -INF , !P6 ;  /* 0xff80000019197808 */ /* 0x000fe20007000000 */
[----:B------:R-:W-:Y:S01]  /*7a10*/  FMUL.FTZ R111, R18, UR10 ;  /* 0x0000000a126f7c20 */ /* 0x000fe20008410000 */
[----:B------:R-:W-:Y:S01]  /*7a20*/  ISETP.GE.AND P6, PT, R20, R123, PT ;  /* 0x0000007b1400720c */ /* 0x000fe20003fc6270 */
[----:B------:R-:W3:Y:S01]  /*7a30*/  MUFU.TANH R31, R31 ;  /* 0x0000001f001f7308 */ /* 0x000ee20000002400 */
[----:B------:R-:W-:-:S02]  /*7a40*/  I2FP.F32.S32 R20, R20 ;  /* 0x0000001400147245 */ /* 0x000fc40000201400 */
[----:B------:R-:W-:Y:S02]  /*7a50*/  I2FP.F32.S32 R18, R22 ;  /* 0x0000001600127245 */ /* 0x000fe40000201400 */
[----:B------:R-:W-:Y:S01]  /*7a60*/  FSEL R17, R17, -INF , !P5 ;  /* 0xff80000011117808 */ /* 0x000fe20006800000 */
[CC--:B------:R-:W-:Y:S01]  /*7a70*/  FFMA.FTZ R109, R0.reuse, R20.reuse, R109 ;  /* 0x00000014006d7223 */ /* 0x0c0fe2000001006d */
[----:B------:R-:W-:Y:S01]  /*7a80*/  FFMA.FTZ R115, R0, R20, R115 ;  /* 0x0000001400737223 */ /* 0x000fe20000010073 */
[----:B------:R-:W-:Y:S01]  /*7a90*/  FMUL.FTZ R20, R19, UR10 ;  /* 0x0000000a13147c20 */ /* 0x000fe20008410000 */
[----:B------:R-:W-:Y:S01]  /*7aa0*/  FSEL R19, R16, -INF , !P3 ;  /* 0xff80000010137808 */ /* 0x000fe20005800000 */
[----:B------:R-:W-:Y:S01]  /*7ab0*/  VIADD R16, R24, 0x18 ;  /* 0x0000001818107836 */ /* 0x000fe20000000000 */
[----:B------:R-:W-:Y:S01]  /*7ac0*/  FSEL R195, R109, -INF , !P6 ;  /* 0xff8000006dc37808 */ /* 0x000fe20007000000 */
[----:B------:R-:W4:Y:S01]  /*7ad0*/  MUFU.TANH R35, R35 ;  /* 0x0000002300237308 */ /* 0x000f220000002400 */
[----:B------:R-:W-:Y:S01]  /*7ae0*/  FSEL R187, R115, -INF , !P4 ;  /* 0xff80000073bb7808 */ /* 0x000fe20006000000 */
[-C--:B-----5:R-:W-:Y:S01]  /*7af0*/  FFMA.FTZ R127, R0, R18.reuse, R33 ;  /* 0x00000012007f7223 */ /* 0x0a0fe20000010021 */
[-C--:B------:R-:W-:Y:S01]  /*7b00*/  ISETP.GE.AND P6, PT, R16, R123.reuse, PT ;  /* 0x0000007b1000720c */ /* 0x080fe20003fc6270 */
[----:B------:R-:W-:Y:S01]  /*7b10*/  FFMA.FTZ R101, R0, R18, R101 ;  /* 0x0000001200657223 */ /* 0x000fe20000010065 */
[----:B------:R-:W-:Y:S01]  /*7b20*/  ISETP.GE.AND P4, PT, R16, R122, PT ;  /* 0x0000007a1000720c */ /* 0x000fe20003f86270 */
[----:B------:R-:W-:Y:S01]  /*7b30*/  FMUL.FTZ R33, R12, UR10 ;  /* 0x0000000a0c217c20 */ /* 0x000fe20008410000 */
[----:B------:R-:W-:Y:S01]  /*7b40*/  I2FP.F32.S32 R16, R16 ;  /* 0x0000001000107245 */ /* 0x000fe20000201400 */
[----:B------:R-:W5:Y:S01]  /*7b50*/  MUFU.TANH R105, R105 ;  /* 0x0000006900697308 */ /* 0x000f620000002400 */
[----:B------:R-:W-:Y:S01]  /*7b60*/  ISETP.GE.AND P3, PT, R22, R123, PT ;  /* 0x0000007b1600720c */ /* 0x000fe20003f66270 */
[----:B------:R-:W-:Y:S01]  /*7b70*/  VIADD R12, R24, 0x20 ;  /* 0x00000020180c7836 */ /* 0x000fe20000000000 */
[----:B------:R-:W-:Y:S01]  /*7b80*/  ISETP.GE.AND P5, PT, R22, R122, PT ;  /* 0x0000007a1600720c */ /* 0x000fe20003fa6270 */
[CC--:B--2---:R-:W-:Y:S01]  /*7b90*/  FFMA.FTZ R107, R0.reuse, R16.reuse, R107 ;  /* 0x00000010006b7223 */ /* 0x0c4fe2000001006b */
[----:B-1----:R-:W-:Y:S01]  /*7ba0*/  FFMA.FTZ R119, R0, R16, R119 ;  /* 0x0000001000777223 */ /* 0x002fe20000010077 */
[----:B------:R-:W-:Y:S01]  /*7bb0*/  VIADD R16, R24, 0x19 ;  /* 0x0000001918107836 */ /* 0x000fe20000000000 */
[----:B------:R-:W-:Y:S01]  /*7bc0*/  FSEL R127, R127, -INF , !P3 ;  /* 0xff8000007f7f7808 */ /* 0x000fe20005800000 */
[----:B------:R-:W1:Y:S01]  /*7bd0*/  MUFU.TANH R111, R111 ;  /* 0x0000006f006f7308 */ /* 0x000e620000002400 */
[----:B------:R-:W-:Y:S01]  /*7be0*/  FSEL R191, R101, -INF , !P5 ;  /* 0xff80000065bf7808 */ /* 0x000fe20006800000 */
[----:B------:R-:W-:Y:S01]  /*7bf0*/  FMUL.FTZ R101, R14, UR10 ;  /* 0x0000000a0e657c20 */ /* 0x000fe20008410000 */
[----:B------:R-:W-:Y:S01]  /*7c00*/  FSEL R193, R107, -INF , !P6 ;  /* 0xff8000006bc17808 */ /* 0x000fe20007000000 */
[----:B------:R-:W-:Y:S01]  /*7c10*/  VIADD R14, R24, 0x21 ;  /* 0x00000021180e7836 */ /* 0x000fe20000000000 */
[----:B------:R-:W-:-:S02]  /*7c20*/  FSEL R189, R119, -INF , !P4 ;  /* 0xff80000077bd7808 */ /* 0x000fc40006000000 */
[CC--:B------:R-:W-:Y:S01]  /*7c30*/  ISETP.GE.AND P3, PT, R16.reuse, R123.reuse, PT ;  /* 0x0000007b1000720c */ /* 0x0c0fe20003f66270 */
[----:B------:R-:W2:Y:S01]  /*7c40*/  MUFU.TANH R29, R26 ;  /* 0x0000001a001d7308 */ /* 0x000ea20000002400 */
[-C--:B------:R-:W-:Y:S02]  /*7c50*/  ISETP.GE.AND P5, PT, R16, R122.reuse, PT ;  /* 0x0000007a1000720c */ /* 0x080fe40003fa6270 */
[C---:B------:R-:W-:Y:S02]  /*7c60*/  ISETP.GE.AND P6, PT, R12.reuse, R123, PT ;  /* 0x0000007b0c00720c */ /* 0x040fe40003fc6270 */
[----:B------:R-:W-:Y:S02]  /*7c70*/  ISETP.GE.AND P4, PT, R12, R122, PT ;  /* 0x0000007a0c00720c */ /* 0x000fe40003f86270 */
[----:B------:R-:W-:Y:S01]  /*7c80*/  I2FP.F32.S32 R16, R16 ;  /* 0x0000001000107245 */ /* 0x000fe20000201400 */
[----:B------:R-:W-:Y:S01]  /*7c90*/  MUFU.TANH R33, R33 ;  /* 0x0000002100217308 */ /* 0x000fe20000002400 */
[----:B------:R-:W-:-:S03]  /*7ca0*/  I2FP.F32.S32 R12, R12 ;  /* 0x0000000c000c7245 */ /* 0x000fc60000201400 */
[CC--:B---3--:R-:W-:Y:S01]  /*7cb0*/  FFMA.FTZ R31, R0.reuse, R16.reuse, R31 ;  /* 0x00000010001f7223 */ /* 0x0c8fe2000001001f */
[C---:B----4-:R-:W-:Y:S01]  /*7cc0*/  FFMA.FTZ R35, R0.reuse, R16, R35 ;  /* 0x0000001000237223 */ /* 0x050fe20000010023 */
[CC--:B-----5:R-:W-:Y:S01]  /*7cd0*/  FFMA.FTZ R105, R0.reuse, R12.reuse, R105 ;  /* 0x0000000c00697223 */ /* 0x0e0fe20000010069 */
[----:B-1----:R-:W-:Y:S01]  /*7ce0*/  FFMA.FTZ R111, R0, R12, R111 ;  /* 0x0000000c006f7223 */ /* 0x002fe2000001006f */
[----:B------:R-:W1:Y:S01]  /*7cf0*/  MUFU.TANH R109, R20 ;  /* 0x00000014006d7308 */ /* 0x000e620000002400 */
[----:B------:R-:W-:Y:S01]  /*7d00*/  VIADD R12, R24, 0x28 ;  /* 0x00000028180c7836 */ /* 0x000fe20000000000 */
[----:B------:R-:W-:Y:S01]  /*7d10*/  FSEL R197, R31, -INF , !P3 ;  /* 0xff8000001fc57808 */ /* 0x000fe20005800000 */
[----:B------:R-:W-:Y:S01]  /*7d20*/  FMUL.FTZ R31, R8, UR10 ;  /* 0x0000000a081f7c20 */ /* 0x000fe20008410000 */
[----:B------:R-:W-:Y:S01]  /*7d30*/  FSEL R185, R35, -INF , !P5 ;  /* 0xff80000023b97808 */ /* 0x000fe20006800000 */
[----:B------:R-:W-:Y:S01]  /*7d40*/  FMUL.FTZ R35, R10, UR10 ;  /* 0x0000000a0a237c20 */ /* 0x000fe20008410000 */
[----:B------:R-:W-:Y:S01]  /*7d50*/  FSEL R131, R105, -INF , !P6 ;  /* 0xff80000069837808 */ /* 0x000fe20007000000 */
[----:B------:R-:W-:Y:S01]  /*7d60*/  VIADD R10, R24, 0x30 ;  /* 0x00000030180a7836 */ /* 0x000fe20000000000 */
[----:B------:R-:W3:Y:S01]  /*7d70*/  MUFU.TANH R101, R101 ;  /* 0x0000006500657308 */ /* 0x000ee20000002400 */
[----:B------:R-:W-:-:S02]  /*7d80*/  FSEL R167, R111, -INF , !P4 ;  /* 0xff8000006fa77808 */ /* 0x000fc40006000000 */
[CC--:B------:R-:W-:Y:S02]  /*7d90*/  ISETP.GE.AND P6, PT, R12.reuse, R123.reuse, PT ;  /* 0x0000007b0c00720c */ /* 0x0c0fe40003fc6270 */
[----:B------:R-:W-:Y:S02]  /*7da0*/  ISETP.GE.AND P4, PT, R12, R122, PT ;  /* 0x0000007a0c00720c */ /* 0x000fe40003f86270 */
[----:B------:R-:W-:Y:S01]  /*7db0*/  I2FP.F32.S32 R8, R14 ;  /* 0x0000000e00087245 */ /* 0x000fe20000201400 */
[----:B------:R-:W4:Y:S01]  /*7dc0*/  MUFU.TANH R13, R13 ;  /* 0x0000000d000d7308 */ /* 0x000f220000002400 */
[----:B------:R-:W-:Y:S02]  /*7dd0*/  I2FP.F32.S32 R12, R12 ;  /* 0x0000000c000c7245 */ /* 0x000fe40000201400 */
[-C--:B------:R-:W-:Y:S01]  /*7de0*/  ISETP.GE.AND P3, PT, R14, R123.reuse, PT ;  /* 0x0000007b0e00720c */ /* 0x080fe20003f66270 */
[CC--:B--2---:R-:W-:Y:S01]  /*7df0*/  FFMA.FTZ R29, R0.reuse, R8.reuse, R29 ;  /* 0x00000008001d7223 */ /* 0x0c4fe2000001001d */
[C---:B-1----:R-:W-:Y:S01]  /*7e00*/  FFMA.FTZ R109, R0.reuse, R8, R109 ;  /* 0x00000008006d7223 */ /* 0x042fe2000001006d */
[----:B------:R-:W-:Y:S01]  /*7e10*/  FFMA.FTZ R33, R0, R12, R33 ;  /* 0x0000000c00217223 */ /* 0x000fe20000010021 */
[----:B------:R-:W-:Y:S01]  /*7e20*/  ISETP.GE.AND P5, PT, R14, R122, PT ;  /* 0x0000007a0e00720c */ /* 0x000fe20003fa6270 */
[----:B------:R-:W1:Y:S01]  /*7e30*/  MUFU.TANH R15, R15 ;  /* 0x0000000f000f7308 */ /* 0x000e620000002400 */
[----:B---3--:R-:W-:Y:S01]  /*7e40*/  FFMA.FTZ R101, R0, R12, R101 ;  /* 0x0000000c00657223 */ /* 0x008fe20000010065 */
[----:B------:R-:W-:Y:S01]  /*7e50*/  FSEL R179, R29, -INF , !P3 ;  /* 0xff8000001db37808 */ /* 0x000fe20005800000 */
[----:B------:R-:W-:Y:S01]  /*7e60*/  VIADD R8, R24, 0x29 ;  /* 0x0000002918087836 */ /* 0x000fe20000000000 */
[----:B------:R-:W-:Y:S01]  /*7e70*/  FSEL R175, R33, -INF , !P6 ;  /* 0xff80000021af7808 */ /* 0x000fe20007000000 */
[----:B------:R-:W-:Y:S01]  /*7e80*/  FMUL.FTZ R29, R4, UR10 ;  /* 0x0000000a041d7c20 */ /* 0x000fe20008410000 */
[----:B------:R-:W-:Y:S01]  /*7e90*/  FMUL.FTZ R33, R6, UR10 ;  /* 0x0000000a06217c20 */ /* 0x000fe20008410000 */
[----:B------:R-:W-:Y:S01]  /*7ea0*/  FSEL R169, R109, -INF , !P5 ;  /* 0xff8000006da97808 */ /* 0x000fe20006800000 */
[----:B------:R-:W2:Y:S01]  /*7eb0*/  MUFU.TANH R31, R31 ;  /* 0x0000001f001f7308 */ /* 0x000ea20000002400 */
[----:B------:R-:W-:Y:S01]  /*7ec0*/  FSEL R181, R101, -INF , !P4 ;  /* 0xff80000065b57808 */ /* 0x000fe20006000000 */
[----:B------:R-:W-:Y:S01]  /*7ed0*/  VIADD R4, R24, 0x31 ;  /* 0x0000003118047836 */ /* 0x000fe20000000000 */
[----:B------:R-:W-:Y:S01]  /*7ee0*/  ISETP.GE.AND P3, PT, R8, R123, PT ;  /* 0x0000007b0800720c */ /* 0x000fe20003f66270 */
[----:B------:R-:W-:Y:S01]  /*7ef0*/  VIADD R6, R24, 0x38 ;  /* 0x0000003818067836 */ /* 0x000fe20000000000 */
[----:B------:R-:W-:-:S02]  /*7f00*/  ISETP.GE.AND P5, PT, R8, R122, PT ;  /* 0x0000007a0800720c */ /* 0x000fc40003fa6270 */
[C---:B------:R-:W-:Y:S01]  /*7f10*/  ISETP.GE.AND P6, PT, R10.reuse, R123, PT ;  /* 0x0000007b0a00720c */ /* 0x040fe20003fc6270 */
[----:B------:R-:W3:Y:S01]  /*7f20*/  MUFU.TANH R35, R35 ;  /* 0x0000002300237308 */ /* 0x000ee20000002400 */
[----:B------:R-:W-:Y:S02]  /*7f30*/  ISETP.GE.AND P4, PT, R10, R122, PT ;  /* 0x0000007a0a00720c */ /* 0x000fe40003f86270 */
[----:B------:R-:W-:Y:S02]  /*7f40*/  I2FP.F32.S32 R8, R8 ;  /* 0x0000000800087245 */ /* 0x000fe40000201400 */
[----:B------:R-:W-:-:S03]  /*7f50*/  I2FP.F32.S32 R10, R10 ;  /* 0x0000000a000a7245 */ /* 0x000fc60000201400 */
[----:B------:R-:W5:Y:S01]  /*7f60*/  MUFU.TANH R9, R9 ;  /* 0x0000000900097308 */ /* 0x000f620000002400 */
[CC--:B----4-:R-:W-:Y:S01]  /*7f70*/  FFMA.FTZ R13, R0.reuse, R8.reuse, R13 ;  /* 0x00000008000d7223 */ /* 0x0d0fe2000001000d */
[C---:B-1----:R-:W-:Y:S01]  /*7f80*/  FFMA.FTZ R15, R0.reuse, R8, R15 ;  /* 0x00000008000f7223 */ /* 0x042fe2000001000f */
[----:B--2---:R-:W-:-:S03]  /*7f90*/  FFMA.FTZ R31, R0, R10, R31 ;  /* 0x0000000a001f7223 */ /* 0x004fc6000001001f */
[----:B------:R-:W-:Y:S02]  /*7fa0*/  FSEL R183, R13, -INF , !P3 ;  /* 0xff8000000db77808 */ /* 0x000fe40005800000 */
[----:B------:R-:W1:Y:S01]  /*7fb0*/  MUFU.TANH R29, R29 ;  /* 0x0000001d001d7308 */ /* 0x000e620000002400 */
[----:B---3--:R-:W-:Y:S01]  /*7fc0*/  FFMA.FTZ R35, R0, R10, R35 ;  /* 0x0000000a00237223 */ /* 0x008fe20000010023 */
[----:B------:R-:W-:Y:S02]  /*7fd0*/  FSEL R129, R15, -INF , !P5 ;  /* 0xff8000000f817808 */ /* 0x000fe40006800000 */
[----:B------:R-:W-:Y:S02]  /*7fe0*/  FSEL R102, R31, -INF , !P6 ;  /* 0xff8000001f667808 */ /* 0x000fe40007000000 */
[----:B------:R-:W-:Y:S02]  /*7ff0*/  FSEL R101, R35, -INF , !P4 ;  /* 0xff80000023657808 */ /* 0x000fe40006000000 */
[----:B------:R-:W2:Y:S01]  /*8000*/  MUFU.TANH R33, R33 ;  /* 0x0000002100217308 */ /* 0x000ea20000002400 */
[----:B------:R-:W-:-:S02]  /*8010*/  ISETP.GE.AND P3, PT, R4, R123, PT ;  /* 0x0000007b0400720c */ /* 0x000fc40003f66270 */
[-C--:B------:R-:W-:Y:S02]  /*8020*/  ISETP.GE.AND P5, PT, R4, R122.reuse, PT ;  /* 0x0000007a0400720c */ /* 0x080fe40003fa6270 */
[C---:B------:R-:W-:Y:S01]  /*8030*/  ISETP.GE.AND P6, PT, R6.reuse, R123, PT ;  /* 0x0000007b0600720c */ /* 0x040fe20003fc6270 */
[----:B------:R-:W-:Y:S01]  /*8040*/  BAR.SYNC.DEFER_BLOCKING 0x0 ;  /* 0x0000000000007b1d */ /* 0x000fe20000010000 */
[----:B------:R-:W-:Y:S02]  /*8050*/  ISETP.GE.AND P4, PT, R6, R122, PT ;  /* 0x0000007a0600720c */ /* 0x000fe40003f86270 */
[----:B------:R-:W-:Y:S02]  /*8060*/  I2FP.F32.S32 R4, R4 ;  /* 0x0000000400047245 */ /* 0x000fe40000201400 */
[----:B------:R-:W-:Y:S01]  /*8070*/  I2FP.F32.S32 R6, R6 ;  /* 0x0000000600067245 */ /* 0x000fe20000201400 */
[----:B------:R-:W3:Y:S02]  /*8080*/  MUFU.TANH R103, R32 ;  /* 0x0000002000677308 */ /* 0x000ee40000002400 */
[----:B-----5:R-:W-:-:S02]  /*8090*/  FFMA.FTZ R9, R0, R4, R9 ;  /* 0x0000000400097223 */ /* 0x020fc40000010009 */
[CC--:B-1----:R-:W-:Y:S01]  /*80a0*/  FFMA.FTZ R29, R0.reuse, R6.reuse, R29 ;  /* 0x00000006001d7223 */ /* 0x0c2fe2000001001d */
[----:B--2---:R-:W-:Y:S01]  /*80b0*/  FFMA.FTZ R33, R0, R6, R33 ;  /* 0x0000000600217223 */ /* 0x004fe20000010021 */
[----:B------:R-:W-:Y:S02]  /*80c0*/  I2FP.F32.S32 R6, R24 ;  /* 0x0000001800067245 */ /* 0x000fe40000201400 */
[----:B------:R-:W1:Y:S01]  /*80d0*/  MUFU.TANH R11, R11 ;  /* 0x0000000b000b7308 */ /* 0x000e620000002400 */
[----:B------:R-:W-:Y:S02]  /*80e0*/  FSEL R117, R9, -INF , !P3 ;  /* 0xff80000009757808 */ /* 0x000fe40005800000 */
[----:B------:R-:W-:Y:S02]  /*80f0*/  ISETP.GE.AND P3, PT, R24, R123, PT ;  /* 0x0000007b1800720c */ /* 0x000fe40003f66270 */
[----:B------:R-:W-:Y:S02]  /*8100*/  FSEL R115, R29, -INF , !P6 ;  /* 0xff8000001d737808 */ /* 0x000fe40007000000 */
[----:B------:R-:W-:Y:S01]  /*8110*/  FSEL R119, R33, -INF , !P4 ;  /* 0xff80000021777808 */ /* 0x000fe20006000000 */
[----:B------:R-:W2:Y:S01]  /*8120*/  MUFU.TANH R13, R34 ;  /* 0x00000022000d7308 */ /* 0x000ea20000002400 */
[----:B---3--:R-:W-:-:S05]  /*8130*/  FFMA.FTZ R9, R0, R6, R103 ;  /* 0x0000000600097223 */ /* 0x008fca0000010067 */
[----:B------:R-:W-:Y:S02]  /*8140*/  FSEL R9, R9, -INF , !P3 ;  /* 0xff80000009097808 */ /* 0x000fe40005800000 */
[----:B------:R-:W3:Y:S01]  /*8150*/  MUFU.TANH R5, R5 ;  /* 0x0000000500057308 */ /* 0x000ee20000002400 */
[----:B-1----:R-:W-:Y:S01]  /*8160*/  FFMA.FTZ R11, R0, R4, R11 ;  /* 0x00000004000b7223 */ /* 0x002fe2000001000b */
[----:B------:R-:W-:Y:S01]  /*8170*/  VIADD R4, R24, 0x39 ;  /* 0x0000003918047836 */ /* 0x000fe20000000000 */
[----:B------:R-:W-:-:S03]  /*8180*/  ISETP.GT.AND P3, PT, R157, R152, PT ;  /* 0x000000989d00720c */ /* 0x000fc60003f64270 */
[----:B------:R-:W-:Y:S02]  /*8190*/  FSEL R111, R11, -INF , !P5 ;  /* 0xff8000000b6f7808 */ /* 0x000fe40006800000 */
[----:B------:R-:W1:Y:S01]  /*81a0*/  MUFU.TANH R7, R7 ;  /* 0x0000000700077308 */ /* 0x000e620000002400 */
[----:B------:R-:W-:Y:S01]  /*81b0*/  I2FP.F32.S32 R8, R4 ;  /* 0x0000000400087245 */ /* 0x000fe20000201400 */
[----:B--2---:R-:W-:Y:S01]  /*81c0*/  FFMA.FTZ R13, R0, R6, R13 ;  /* 0x00000006000d7223 */ /* 0x004fe2000001000d */
[-C--:B------:R-:W-:Y:S02]  /*81d0*/  ISETP.GE.AND P5, PT, R24, R122.reuse, PT ;  /* 0x0000007a1800720c */ /* 0x080fe40003fa6270 */
[C---:B------:R-:W-:Y:S02]  /*81e0*/  ISETP.GE.AND P6, PT, R4.reuse, R123, PT ;  /* 0x0000007b0400720c */ /* 0x040fe40003fc6270 */
[----:B------:R-:W-:Y:S01]  /*81f0*/  ISETP.GE.AND P4, PT, R4, R122, PT ;  /* 0x0000007a0400720c */ /* 0x000fe20003f86270 */
[----:B---3--:R-:W-:-:S05]  /*8200*/  FFMA.FTZ R5, R0, R8, R5 ;  /* 0x0000000800057223 */ /* 0x008fca0000010005 */
[----:B------:R-:W-:Y:S01]  /*8210*/  FSEL R122, R5, -INF , !P6 ;  /* 0xff800000057a7808 */ /* 0x000fe20007000000 */
[----:B-1----:R-:W-:Y:S01]  /*8220*/  FFMA.FTZ R100, R0, R8, R7 ;  /* 0x0000000800647223 */ /* 0x002fe20000010007 */
[----:B------:R-:W-:-:S04]  /*8230*/  FSEL R7, R13, -INF , !P5 ;  /* 0xff8000000d077808 */ /* 0x000fc80006800000 */
[----:B------:R-:W-:Y:S01]  /*8240*/  FSEL R100, R100, -INF , !P4 ;  /* 0xff80000064647808 */ /* 0x000fe20006000000 */
[----:B------:R-:W-:Y:S06]  /*8250*/  @!P3 BRA `(.L_x_7749) ;  /* 0x000000080030b947 */ /* 0x000fec0003800000 */
[----:B------:R-:W-:Y:S05]  /*8260*/  @!P0 BRA `(.L_x_7750) ;  /* 0x0000000000f48947 */ /* 0x000fea0003800000 */
[----:B------:R-:W1:Y:S02]  /*8270*/  LDC R6, c[0x0][0x380] ;  /* 0x0000e000ff067b82 */ /* 0x000e640000000800 */
[----:B-1----:R-:W-:-:S04]  /*8280*/  IABS R5, R6 ;  /* 0x0000000600057213 */ /* 0x002fc80000000000 */
        /* <DEDUP_REMOVED lines=8> */
[----:B------:R-:W-:-:S04]  /*8310*/  SHF.L.U32 R11, R157, 0x6, RZ ;  /* 0x000000069d0b7819 */ /* 0x000fc800000006ff */
[----:B------:R-:W-:Y:S01]  /*8320*/  IABS R13, R11 ;  /* 0x0000000b000d7213 */ /* 0x000fe20000000000 */
[C---:B------:R-:W-:Y:S01]  /*8330*/  VIADD R15, R11.reuse, 0xffffffc0 ;  /* 0xffffffc00b0f7836 */ /* 0x040fe20000000000 */
[----:B------:R-:W-:-:S03]  /*8340*/  LOP3.LUT R11, R11, R6, RZ, 0x3c, !PT ;  /* 0x000000060b0b7212 */ /* 0x000fc600078e3cff */
[----:B------:R-:W-:Y:S01]  /*8350*/  IMAD.HI.U32 R12, R4, R13, RZ ;  /* 0x0000000d040c7227 */ /* 0x000fe200078e00ff */
[----:B------:R-:W-:Y:S02]  /*8360*/  IABS R8, R15 ;  /* 0x0000000f00087213 */ /* 0x000fe40000000000 */
[----:B------:R-:W-:Y:S02]  /*8370*/  LOP3.LUT R15, R15, R6, RZ, 0x3c, !PT ;  /* 0x000000060f0f7212 */ /* 0x000fe400078e3cff */
[----:B------:R-:W-:-:S05]  /*8380*/  IADD3 R10, -R12, RZ, RZ ;  /* 0x000000ff0c0a7210 */ /* 0x000fca0007ffe1ff */
[----:B------:R-:W-:Y:S02]  /*8390*/  IMAD R10, R5, R10, R13 ;  /* 0x0000000a050a7224 */ /* 0x000fe400078e020d */
[----:B------:R-:W-:-:S03]  /*83a0*/  IMAD.HI.U32 R13, R4, R8, RZ ;  /* 0x00000008040d7227 */ /* 0x000fc600078e00ff */
[----:B------:R-:W-:Y:S01]  /*83b0*/  ISETP.GT.U32.AND P4, PT, R5, R10, PT ;  /* 0x0000000a0500720c */ /* 0x000fe20003f84070 */
[----:B------:R-:W-:-:S04]  /*83c0*/  IMAD.MOV R4, RZ, RZ, -R13 ;  /* 0x000000ffff047224 */ /* 0x000fc800078e0a0d */
[----:B------:R-:W-:-:S05]  /*83d0*/  IMAD R4, R5, R4, R8 ;  /* 0x0000000405047224 */ /* 0x000fca00078e0208 */
[----:B------:R-:W-:-:S03]  /*83e0*/  ISETP.GT.U32.AND P5, PT, R5, R4, PT ;  /* 0x000000040500720c */ /* 0x000fc60003fa4070 */
[-C--:B------:R-:W-:Y:S02]  /*83f0*/  @!P4 IADD3 R10, R10, -R5.reuse, RZ ;  /* 0x800000050a0ac210 */ /* 0x080fe40007ffe0ff */
[----:B------:R-:W-:Y:S02]  /*8400*/  @!P4 IADD3 R12, R12, 0x1, RZ ;  /* 0x000000010c0cc810 */ /* 0x000fe40007ffe0ff */
[----:B------:R-:W-:-:S06]  /*8410*/  ISETP.GE.U32.AND P6, PT, R10, R5, PT ;  /* 0x000000050a00720c */ /* 0x000fcc0003fc6070 */
[----:B------:R-:W-:Y:S01]  /*8420*/  @!P5 IMAD.IADD R4, R4, 0x1, -R5 ;  /* 0x000000010404d824 */ /* 0x000fe200078e0a05 */
[----:B------:R-:W-:Y:S02]  /*8430*/  @!P5 IADD3 R13, R13, 0x1, RZ ;  /* 0x000000010d0dd810 */ /* 0x000fe40007ffe0ff */
[----:B------:R-:W-:Y:S02]  /*8440*/  ISETP.GE.AND P5, PT, R15, RZ, PT ;  /* 0x000000ff0f00720c */ /* 0x000fe40003fa6270 */
[----:B------:R-:W-:Y:S02]  /*8450*/  ISETP.GE.U32.AND P4, PT, R4, R5, PT ;  /* 0x000000050400720c */ /* 0x000fe40003f86070 */
[----:B------:R-:W-:Y:S01]  /*8460*/  @P6 VIADD R12, R12, 0x1 ;  /* 0x000000010c0c6836 */ /* 0x000fe20000000000 */
[----:B------:R-:W-:Y:S02]  /*8470*/  ISETP.GE.AND P6, PT, R11, RZ, PT ;  /* 0x000000ff0b00720c */ /* 0x000fe40003fc6270 */
[----:B------:R-:W-:-:S08]  /*8480*/  LOP3.LUT R4, RZ, R6, RZ, 0x33, !PT ;  /* 0x00000006ff047212 */ /* 0x000fd000078e33ff */
[----:B------:R-:W-:Y:S01]  /*8490*/  @P4 VIADD R13, R13, 0x1 ;  /* 0x000000010d0d4836 */ /* 0x000fe20000000000 */
[----:B------:R-:W-:Y:S02]  /*84a0*/  ISETP.NE.AND P4, PT, R6, RZ, PT ;  /* 0x000000ff0600720c */ /* 0x000fe40003f85270 */
[----:B------:R-:W-:Y:S02]  /*84b0*/  @!P6 IMAD.MOV R12, RZ, RZ, -R12 ;  /* 0x000000ffff0ce224 */ /* 0x000fe400078e0a0c */
[----:B------:R-:W-:-:S03]  /*84c0*/  MOV R5, R13 ;  /* 0x0000000d00057202 */ /* 0x000fc60000000f00 */
[----:B------:R-:W-:Y:S02]  /*84d0*/  SEL R13, R4, R12, !P4 ;  /* 0x0000000c040d7207 */ /* 0x000fe40006000000 */
[----:B------:R-:W-:-:S03]  /*84e0*/  @!P5 IADD3 R5, -R5, RZ, RZ ;  /* 0x000000ff0505d210 */ /* 0x000fc60007ffe1ff */
[----:B------:R-:W-:Y:S01]  /*84f0*/  IMAD.WIDE R14, R13, 0x4, R162 ;  /* 0x000000040d0e7825 */ /* 0x000fe200078e02a2 */
[----:B------:R-:W-:-:S04]  /*8500*/  SEL R4, R4, R5, !P4 ;  /* 0x0000000504047207 */ /* 0x000fc80006000000 */
[----:B------:R1:W2:Y:S01]  /*8510*/  LDG.E R11, desc[UR12][R14.64] ;  /* 0x0000000c0e0b7981 */ /* 0x0002a2000c1e1900 */
[----:B------:R-:W-:-:S05]  /*8520*/  IMAD.WIDE R28, R4, 0x4, R162 ;  /* 0x00000004041c7825 */ /* 0x000fca00078e02a2 */
[----:B------:R-:W2:Y:S01]  /*8530*/  LDG.E R8, desc[UR12][R28.64] ;  /* 0x0000000c1c087981 */ /* 0x000ea2000c1e1900 */
[----:B------:R-:W-:Y:S02]  /*8540*/  IMAD.IADD R13, R13, 0x1, -R4 ;  /* 0x000000010d0d7824 */ /* 0x000fe400078e0a04 */
[----:B------:R-:W3:Y:S02]  /*8550*/  LDC.64 R4, c[0x0][0x230] ;  /* 0x00008c00ff047b82 */ /* 0x000ee40000000a00 */
        /* <DEDUP_REMOVED lines=8> */
[----:B---3--:R-:W-:-:S04]  /*85e0*/  IMAD.WIDE.U32 R14, R8, R4, R14 ;  /* 0x00000004080e7225 */ /* 0x008fc800078e000e */
[----:B------:R-:W-:-:S04]  /*85f0*/  IMAD R11, R11, R4, RZ ;  /* 0x000000040b0b7224 */ /* 0x000fc800078e02ff */
[----:B------:R-:W-:Y:S02]  /*8600*/  IMAD R5, R8, R5, R11 ;  /* 0x0000000508057224 */ /* 0x000fe400078e020b */
[----:B------:R-:W-:-:S03]  /*8610*/  IMAD.MOV.U32 R11, RZ, RZ, R14 ;  /* 0x000000ffff0b7224 */ /* 0x000fc600078e000e */
[----:B------:R-:W-:Y:S01]  /*8620*/  IADD3 R6, R15, R5, RZ ;  /* 0x000000050f067210 */ /* 0x000fe20007ffe0ff */
[----:B------:R-:W-:Y:S06]  /*8630*/  BRA `(.L_x_7751) ;  /* 0x0000000000087947 */ /* 0x000fec0003800000 */
.L_x_7750:
[----:B------:R-:W-:-:S04]  /*8640*/  LEA R11, -R112, RZ, 0x6 ;  /* 0x000000ff700b7211 */ /* 0x000fc800078e31ff */
[----:B------:R-:W-:-:S07]  /*8650*/  SHF.R.S32.HI R6, RZ, 0x1f, R11 ;  /* 0x0000001fff067819 */ /* 0x000fce000001140b */
.L_x_7751:
        /* <DEDUP_REMOVED lines=12> */
[----:B------:R2:W-:Y:S03]  /*8720*/  @!P2 LDGSTS.E.BYPASS.LTC128B.128 [R158+0x4000], desc[UR12][R14.64] ;  /* 0x040000000e9eafae */ /* 0x0005e6000b901d4c */
        /* <DEDUP_REMOVED lines=19> */
[----:B------:R-:W-:-:S03]  /*8860*/  IADD3.X R4, R153, R6, R153, P5, P4 ;  /* 0x0000000699047210 */ /* 0x000fc60002fe8499 */
[----:B------:R-:W-:Y:S01]  /*8870*/  @!PT LDS RZ, [RZ] ;  /* 0x00000000fffff984 */ /* 0x000fe20000000800 */
[----:B------:R-:W-:Y:S01]  /*8880*/  @!PT LDS RZ, [RZ] ;  /* 0x00000000fffff984 */ /* 0x000fe20000000800 */
[----:B------:R-:W-:Y:S01]  /*8890*/  @!PT LDS RZ, [RZ] ;  /* 0x00000000fffff984 */ /* 0x000fe20000000800 */
[----:B------:R1:W-:Y:S01]  /*88a0*/  @!P1 LDGSTS.E.BYPASS.LTC128B.128 [R158+0x6800], desc[UR12][R30.64+0x80] ;  /* 0x068000801e9e9fae */ /* 0x0003e2000b901d4c */
[----:B--2---:R-:W-:-:S03]  /*88b0*/  @!P2 LEA R14, P5, R5, R172, 0x1 ;  /* 0x000000ac050ea211 */ /* 0x004fc600078a08ff */
[----:B------:R1:W-:Y:S01]  /*88c0*/  @P2 STS.128 [R158+0x5000], RZ ;  /* 0x005000ff9e002388 */ /* 0x0003e20000000c00 */
[----:B------:R-:W-:-:S05]  /*88d0*/  @!P2 LEA.HI.X R15, R5, R171, R4, 0x1, P5 ;  /* 0x000000ab050fa211 */ /* 0x000fca00028f0c04 */
[----:B------:R-:W-:Y:S01]  /*88e0*/  @!PT LDS RZ, [RZ] ;  /* 0x00000000fffff984 */ /* 0x000fe20000000800 */
[----:B------:R-:W-:Y:S01]  /*88f0*/  @!PT LDS RZ, [RZ] ;  /* 0x00000000fffff984 */ /* 0x000fe20000000800 */
[----:B------:R-:W-:Y:S01]  /*8900*/  @!PT LDS RZ, [RZ] ;  /* 0x00000000fffff984 */ /* 0x000fe20000000800 */
[----:B------:R1:W-:Y:S01]  /*8910*/  @!P2 LDGSTS.E.BYPASS.LTC128B.128 [R158+0x5000], desc[UR12][R14.64] ;  /* 0x050000000e9eafae */ /* 0x0003e2000b901d4c */
[----:B---3--:R-:W-:-:S03]  /*8920*/  @!P1 IADD3 R13, P4, R121, R5, RZ ;  /* 0x00000005790d9210 */ /* 0x008fc60007f9e0ff */
        /* <DEDUP_REMOVED lines=27> */
.L_x_7753:
[----:B------:R-:W-:Y:S05]  /*8ae0*/  BSYNC B0 ;  /* 0x0000000000007941 */ /* 0x000fea0003800000 */
.L_x_7752:
[----:B------:R-:W0:Y:S01]  /*8af0*/  LDGDEPBAR ;  /* 0x00000000000079af */ /* 0x000e220000000000 */
[----:B------:R-:W-:-:S04]  /*8b00*/  LEA R172, P1, R11, R172, 0x1 ;  /* 0x000000ac0bac7211 */ /* 0x000fc800078208ff */
[----:B------:R-:W-:-:S09]  /*8b10*/  LEA.HI.X R171, R11, R171, R6, 0x1, P1 ;  /* 0x000000ab0bab7211 */ /* 0x000fd200008f0c06 */
.L_x_7749:
[----:B--2---:R-:W-:Y:S01]  /*8b20*/  FMNMX.FTZ R4, R3, R9, !PT ;  /* 0x0000000903047209 */ /* 0x004fe20007810000 */
        /* <DEDUP_REMOVED lines=32> */
[----:B------:R-:W2:Y:S04]  /*8d30*/  SHFL.BFLY PT, R4, R11, 0x2, 0x1f ;  /* 0x0c401f000b047f89 */ /* 0x000ea800000e0000 */
[----:B------:R-:W3:Y:S01]  /*8d40*/  SHFL.BFLY PT, R5, R6, 0x2, 0x1f ;  /* 0x0c401f0006057f89 */ /* 0x000ee200000e0000 */
[----:B--2---:R-:W-:Y:S02]  /*8d50*/  FMNMX.FTZ R4, R11, R4, !PT ;  /* 0x000000040b047209 */ /* 0x004fe40007810000 */
[----:B---3--:R-:W-:-:S03]  /*8d60*/  FMNMX.FTZ R5, R6, R5, !PT ;  /* 0x0000000506057209 */ /* 0x008fc60007810000 */
[----:B------:R-:W2:Y:S04]  /*8d70*/  SHFL.BFLY PT, R107, R4, 0x1, 0x1f ;  /* 0x0c201f00046b7f89 */ /* 0x000ea800000e0000 */
[----:B------:R-:W3:Y:S01]  /*8d80*/  SHFL.BFLY PT, R106, R5, 0x1, 0x1f ;  /* 0x0c201f00056a7f89 */ /* 0x000ee200000e0000 */
[----:B--2---:R-:W-:-:S04]  /*8d90*/  FMNMX.FTZ R107, R4, R107, !PT ;  /* 0x0000006b046b7209 */ /* 0x004fc80007810000 */
[C---:B------:R-:W-:Y:S01]  /*8da0*/  FSETP.NEU.FTZ.AND P2, PT, R107.reuse, -INF , PT ;  /* 0xff8000006b00780b */ /* 0x040fe20003f5d000 */
[----:B------:R-:W-:Y:S01]  /*8db0*/  FMUL.FTZ R120, R107, UR11 ;  /* 0x0000000b6b787c20 */ /* 0x000fe20008410000 */
[----:B---3--:R-:W-:Y:S02]  /*8dc0*/  FMNMX.FTZ R106, R5, R106, !PT ;  /* 0x0000006a056a7209 */ /* 0x008fe40007810000 */
[----:B------:R-:W-:Y:S02]  /*8dd0*/  FSEL R4, R107, RZ, P2 ;  /* 0x000000ff6b047208 */ /* 0x000fe40001000000 */
[C---:B------:R-:W-:Y:S01]  /*8de0*/  FSETP.NEU.FTZ.AND P1, PT, R106.reuse, -INF , PT ;  /* 0xff8000006a00780b */ /* 0x040fe20003f3d000 */
[----:B------:R-:W-:Y:S01]  /*8df0*/  FMUL.FTZ R110, R106, UR11 ;  /* 0x0000000b6a6e7c20 */ /* 0x000fe20008410000 */
[----:B------:R-:W-:Y:S01]  /*8e00*/  FSEL R120, R120, RZ, P2 ;  /* 0x000000ff78787208 */ /* 0x000fe20001000000 */
[----:B------:R-:W-:Y:S01]  /*8e10*/  FADD.FTZ R4, R3, -R4 ;  /* 0x8000000403047221 */ /* 0x000fe20000010000 */
[----:B------:R-:W-:-:S02]  /*8e20*/  FSEL R3, R106, RZ, P1 ;  /* 0x000000ff6a037208 */ /* 0x000fc40000800000 */
[----:B------:R-:W-:Y:S01]  /*8e30*/  FSEL R110, R110, RZ, P1 ;  /* 0x000000ff6e6e7208 */ /* 0x000fe20000800000 */
[----:B------:R-:W-:Y:S01]  /*8e40*/  FMUL.FTZ R118, R4, UR11 ;  /* 0x0000000b04767c20 */ /* 0x000fe20008410000 */
[--C-:B------:R-:W-:Y:S01]  /*8e50*/  FFMA.FTZ R116, R9, UR11, -R120.reuse ;  /* 0x0000000b09747c23 */ /* 0x100fe20008010878 */
[----:B------:R-:W-:Y:S01]  /*8e60*/  FADD.FTZ R3, R2, -R3 ;  /* 0x8000000302037221 */ /* 0x000fe20000010000 */
        /* <DEDUP_REMOVED lines=8> */
[----:B------:R-:W2:Y:S01]  /*8ef0*/  MUFU.EX2 R118, R118 ;  /* 0x0000007600767308 */ /* 0x000ea20000000800 */
[----:B------:R-:W3:Y:S01]  /*8f00*/  LDSM.16.MT88.4 R24, [R141+0x8000] ;  /* 0x008000008d18783b */ /* 0x000ee20000004200 */
[--C-:B------:R-:W-:Y:S01]  /*8f10*/  FFMA.FTZ R130, R195, UR11, -R120.reuse ;  /* 0x0000000bc3827c23 */ /* 0x100fe20008010878 */
[--C-:B------:R-:W-:Y:S01]  /*8f20*/  FFMA.FTZ R127, R127, UR11, -R120.reuse ;  /* 0x0000000b7f7f7c23 */ /* 0x100fe20008010878 */
[--C-:B------:R-:W-:Y:S01]  /*8f30*/  FFMA.FTZ R126, R193, UR11, -R120.reuse ;  /* 0x0000000bc17e7c23 */ /* 0x100fe20008010878 */
[----:B------:R-:W-:Y:S01]  /*8f40*/  LDSM.16.MT88.4 R8, [R144+0x8000] ;  /* 0x008000009008783b */ /* 0x000fe20000004200 */
[----:B------:R-:W-:Y:S01]  /*8f50*/  FFMA.FTZ R123, R197, UR11, -R120 ;  /* 0x0000000bc57b7c23 */ /* 0x000fe20008010878 */
[--C-:B------:R-:W-:Y:S01]  /*8f60*/  FFMA.FTZ R128, R187, UR11, -R110.reuse ;  /* 0x0000000bbb807c23 */ /* 0x100fe2000801086e */
[----:B------:R-:W4:Y:S01]  /*8f70*/  MUFU.EX2 R113, R113 ;  /* 0x0000007100717308 */ /* 0x000f220000000800 */
[--C-:B------:R-:W-:Y:S01]  /*8f80*/  FFMA.FTZ R125, R191, UR11, -R110.reuse ;  /* 0x0000000bbf7d7c23 */ /* 0x100fe2000801086e */
[--C-:B------:R-:W-:Y:S01]  /*8f90*/  FFMA.FTZ R124, R189, UR11, -R110.reuse ;  /* 0x0000000bbd7c7c23 */ /* 0x100fe2000801086e */
[----:B------:R-:W-:Y:S01]  /*8fa0*/  FFMA.FTZ R121, R185, UR11, -R110 ;  /* 0x0000000bb9797c23 */ /* 0x000fe2000801086e */
[----:B------:R-:W-:Y:S01]  /*8fb0*/  LDSM.16.MT88.4 R16, [R142+0x8000] ;  /* 0x008000008e10783b */ /* 0x000fe20000004200 */
[--C-:B------:R-:W-:Y:S01]  /*8fc0*/  FFMA.FTZ R170, R131, UR11, -R120.reuse ;  /* 0x0000000b83aa7c23 */ /* 0x100fe20008010878 */
[----:B------:R-:W-:Y:S01]  /*8fd0*/  FFMA.FTZ R131, R175, UR11, -R120 ;  /* 0x0000000baf837c23 */ /* 0x000fe20008010878 */
[----:B------:R-:W-:Y:S01]  /*8fe0*/  FFMA.FTZ R175, R167, UR11, -R110 ;  /* 0x0000000ba7af7c23 */ /* 0x000fe2000801086e */
[----:B------:R-:W-:Y:S01]  /*8ff0*/  MUFU.EX2 R116, R116 ;  /* 0x0000007400747308 */ /* 0x000fe20000000800 */
[-C--:B--2---:R-:W-:Y:S01]  /*9000*/  FMUL.FTZ R4, R96, R118.reuse ;  /* 0x0000007660047220 */ /* 0x084fe20000410000 */
[-C--:B------:R-:W-:Y:S01]  /*9010*/  FMUL.FTZ R5, R97, R118.reuse ;  /* 0x0000007661057220 */ /* 0x080fe20000410000 */
[-C--:B-1----:R-:W-:Y:S01]  /*9020*/  FMUL.FTZ R28, R72, R118.reuse ;  /* 0x00000076481c7220 */ /* 0x082fe20000410000 */
[-C--:B------:R-:W-:Y:S01]  /*9030*/  FMUL.FTZ R29, R73, R118.reuse ;  /* 0x00000076491d7220 */ /* 0x080fe20000410000 */
[-C--:B------:R-:W-:Y:S01]  /*9040*/  FMUL.FTZ R68, R68, R118.reuse ;  /* 0x0000007644447220 */ /* 0x080fe20000410000 */
[-C--:B------:R-:W-:Y:S01]  /*9050*/  FMUL.FTZ R69, R69, R118.reuse ;  /* 0x0000007645457220 */ /* 0x080fe20000410000 */
[-C--:B------:R-:W-:Y:S01]  /*9060*/  FMUL.FTZ R44, R44, R118.reuse ;  /* 0x000000762c2c7220 */ /* 0x080fe20000410000 */
[----:B------:R-:W1:Y:S01]  /*9070*/  MUFU.EX2 R108, R108 ;  /* 0x0000006c006c7308 */ /* 0x000e620000000800 */
[-C--:B----4-:R-:W-:Y:S01]  /*9080*/  FMUL.FTZ R6, R98, R113.reuse ;  /* 0x0000007162067220 */ /* 0x090fe20000410000 */
        /* <DEDUP_REMOVED lines=10> */
[----:B------:R-:W-:Y:S01]  /*9130*/  FMUL.FTZ R49, R49, R118 ;  /* 0x0000007631317220 */ /* 0x000fe20000410000 */
[-C--:B------:R-:W-:Y:S01]  /*9140*/  FMUL.FTZ R50, R50, R113.reuse ;  /* 0x0000007132327220 */ /* 0x080fe20000410000 */
[-C--:B------:R-:W-:Y:S01]  /*9150*/  FMUL.FTZ R51, R51, R113.reuse ;  /* 0x0000007133337220 */ /* 0x080fe20000410000 */
[----:B------:R-:W2:Y:S01]  /*9160*/  LDSM.16.MT88.4 R72, [R144+0xa000] ;  /* 0x00a000009048783b */ /* 0x000ea20000004200 */
[----:B------:R-:W4:Y:S01]  /*9170*/  MUFU.EX2 R104, R104 ;  /* 0x0000006800687308 */ /* 0x000f220000000800 */
[----:B-1----:R-:W-:Y:S01]  /*9180*/  F2FP.BF16.F32.PACK_AB R96, R108, R116 ;  /* 0x000000746c60723e */ /* 0x002fe200000010ff */
        /* <DEDUP_REMOVED lines=57> */
[----:B------:R-:W-:Y:S01]  /*9520*/  FFMA.FTZ R168, R183, UR11, -R120 ;  /* 0x0000000bb7a87c23 */ /* 0x000fe20008010878 */
[--C-:B------:R-:W-:Y:S01]  /*9530*/  FFMA.FTZ R180, R169, UR11, -R110.reuse ;  /* 0x0000000ba9b47c23 */ /* 0x100fe2000801086e */
[--C-:B------:R-:W-:Y:S01]  /*9540*/  FFMA.FTZ R167, R181, UR11, -R110.reuse ;  /* 0x0000000bb5a77c23 */ /* 0x100fe2000801086e */
[C---:B------:R-:W-:Y:S01]  /*9550*/  HMMA.16816.F32.BF16 R32, R96.reuse, R34, R68 ;  /* 0x000000226020723c */ /* 0x040fe20000041844 */
[----:B------:R-:W4:Y:S01]  /*9560*/  LDSM.16.MT88.4 R68, [R142+0xa000] ;  /* 0x00a000008e44783b */ /* 0x000f220000004200 */
[----:B------:R-:W-:Y:S01]  /*9570*/  FFMA.FTZ R178, R129, UR11, -R110 ;  /* 0x0000000b81b27c23 */ /* 0x000fe2000801086e */
[----:B------:R-:W-:Y:S01]  /*9580*/  MUFU.EX2 R123, R123 ;  /* 0x0000007b007b7308 */ /* 0x000fe20000000800 */
[--C-:B------:R-:W-:Y:S01]  /*9590*/  FFMA.FTZ R129, R102, UR11, -R120.reuse ;  /* 0x0000000b66817c23 */ /* 0x100fe20008010878 */
[--C-:B------:R-:W-:Y:S01]  /*95a0*/  FFMA.FTZ R182, R117, UR11, -R120.reuse ;  /* 0x0000000b75b67c23 */ /* 0x100fe20008010878 */
[C---:B---3--:R-:W-:Y:S01]  /*95b0*/  HMMA.16816.F32.BF16 R20, R96.reuse, R24, R20 ;  /* 0x000000186014723c */ /* 0x048fe20000041814 */
[--C-:B------:R-:W-:Y:S01]  /*95c0*/  FFMA.FTZ R115, R115, UR11, -R120.reuse ;  /* 0x0000000b73737c23 */ /* 0x100fe20008010878 */
[----:B------:R-:W-:Y:S01]  /*95d0*/  FFMA.FTZ R120, R122, UR11, -R120 ;  /* 0x0000000b7a787c23 */ /* 0x000fe20008010878 */
[--C-:B------:R-:W-:Y:S01]  /*95e0*/  FFMA.FTZ R122, R111, UR11, -R110.reuse ;  /* 0x0000000b6f7a7c23 */ /* 0x100fe2000801086e */
[--C-:B------:R-:W-:Y:S01]  /*95f0*/  FFMA.FTZ R117, R101, UR11, -R110.reuse ;  /* 0x0000000b65757c23 */ /* 0x100fe2000801086e */
[----:B------:R-:W-:Y:S01]  /*9600*/  MUFU.EX2 R128, R128 ;  /* 0x0000008000807308 */ /* 0x000fe20000000800 */
[C---:B------:R-:W-:Y:S01]  /*9610*/  HMMA.16816.F32.BF16 R24, R96.reuse, R26, R76 ;  /* 0x0000001a6018723c */ /* 0x040fe2000004184c */
[----:B------:R-:W-:Y:S01]  /*9620*/  LDSM.16.MT88.4 R76, [R144+0x8800] ;  /* 0x00880000904c783b */ /* 0x000fe20000004200 */
[--C-:B------:R-:W-:Y:S01]  /*9630*/  FFMA.FTZ R111, R119, UR11, -R110.reuse ;  /* 0x0000000b776f7c23 */ /* 0x100fe2000801086e */
[----:B------:R-:W-:Y:S01]  /*9640*/  FFMA.FTZ R110, R100, UR11, -R110 ;  /* 0x0000000b646e7c23 */ /* 0x000fe2000801086e */
[----:B------:R-:W-:Y:S01]  /*9650*/  FFMA.FTZ R174, R174, R113, R103 ;  /* 0x00000071aeae7223 */ /* 0x000fe20000010067 */
[----:B------:R-:W-:Y:S01]  /*9660*/  FFMA.FTZ R173, R173, R118, R116 ;  /* 0x00000076adad7223 */ /* 0x000fe20000010074 */
[----:B--2---:R-:W-:Y:S01]  /*9670*/  HMMA.16816.F32.BF16 R36, R96, R72, R36 ;  /* 0x000000486024723c */ /* 0x004fe20000041824 */
[----:B------:R-:W2:Y:S01]  /*9680*/  MUFU.EX2 R125, R125 ;  /* 0x0000007d007d7308 */ /* 0x000ea20000000800 */
[----:B------:R-:W-:Y:S01]  /*9690*/  FADD.FTZ R174, R109, R174 ;  /* 0x000000ae6dae7221 */ /* 0x000fe20000010000 */
[----:B------:R-:W-:-:S03]  /*96a0*/  FADD.FTZ R108, R108, R173 ;  /* 0x000000ad6c6c7221 */ /* 0x000fc60000010000 */
[C---:B------:R-:W-:Y:S01]  /*96b0*/  HMMA.16816.F32.BF16 R40, R96.reuse, R74, R40 ;  /* 0x0000004a6028723c */ /* 0x040fe20000041828 */
[----:B------:R-:W3:Y:S01]  /*96c0*/  LDSM.16.MT88.4 R72, [R141+0xa000] ;  /* 0x00a000008d48783b */ /* 0x000ee20000004200 */
[----:B------:R-:W-:Y:S01]  /*96d0*/  FADD.FTZ R105, R105, R108 ;  /* 0x0000006c69697221 */ /* 0x000fe20000010000 */
[----:B------:R-:W-:Y:S03]  /*96e0*/  MUFU.EX2 R124, R124 ;  /* 0x0000007c007c7308 */ /* 0x000fe60000000800 */
[C---:B------:R-:W-:Y:S05]  /*96f0*/  HMMA.16816.F32.BF16 R4, R96.reuse, R8, R4 ;  /* 0x000000086004723c */ /* 0x040fea0000041804 */
[----:B------:R-:W5:Y:S01]  /*9700*/  MUFU.EX2 R121, R121 ;  /* 0x0000007900797308 */ /* 0x000f620000000800 */
[C---:B------:R-:W-:Y:S01]  /*9710*/  HMMA.16816.F32.BF16 R8, R96.reuse, R10, R92 ;  /* 0x0000000a6008723c */ /* 0x040fe2000004185c */
[----:B------:R-:W-:Y:S05]  /*9720*/  LDSM.16.MT88.4 R92, [R144+0x9800] ;  /* 0x00980000905c783b */ /* 0x000fea0000004200 */
[C---:B----4-:R-:W-:Y:S01]  /*9730*/  HMMA.16816.F32.BF16 R44, R96.reuse, R68, R44 ;  /* 0x00000044602c723c */ /* 0x050fe2000004182c */
[----:B------:R-:W-:Y:S05]  /*9740*/  MUFU.EX2 R170, R170 ;  /* 0x000000aa00aa7308 */ /* 0x000fea0000000800 */
[C---:B------:R-:W-:Y:S01]  /*9750*/  HMMA.16816.F32.BF16 R48, R96.reuse, R70, R48 ;  /* 0x000000466030723c */ /* 0x040fe20000041830 */
[----:B------:R-:W4:Y:S02]  /*9760*/  LDSM.16.MT88.4 R68, [R140+0xa000] ;  /* 0x00a000008c44783b */ /* 0x000f240000004200 */
[----:B------:R-:W-:Y:S03]  /*9770*/  MUFU.EX2 R179, R179 ;  /* 0x000000b300b37308 */ /* 0x000fe60000000800 */
[C---:B------:R-:W-:Y:S05]  /*9780*/  HMMA.16816.F32.BF16 R12, R96.reuse, R16, R12 ;  /* 0x00000010600c723c */ /* 0x040fea000004180c */
[----:B------:R-:W-:Y:S01]  /*9790*/  MUFU.EX2 R131, R131 ;  /* 0x0000008300837308 */ /* 0x000fe20000000800 */
[C---:B------:R-:W-:Y:S01]  /*97a0*/  HMMA.16816.F32.BF16 R16, R96.reuse, R18, R84 ;  /* 0x000000126010723c */ /* 0x040fe20000041854 */
[----:B------:R-:W-:Y:S05]  /*97b0*/  LDSM.16.MT88.4 R84, [R142+0x9800] ;  /* 0x009800008e54783b */ /* 0x000fea0000004200 */
[C---:B---3--:R-:W-:Y:S01]  /*97c0*/  HMMA.16816.F32.BF16 R52, R96.reuse, R72, R52 ;  /* 0x000000486034723c */ /* 0x048fe20000041834 */
[----:B------:R-:W-:Y:S05]  /*97d0*/  MUFU.EX2 R168, R168 ;  /* 0x000000a800a87308 */ /* 0x000fea0000000800 */
[C---:B------:R-:W-:Y:S01]  /*97e0*/  HMMA.16816.F32.BF16 R56, R96.reuse, R74, R56 ;  /* 0x0000004a6038723c */ /* 0x040fe20000041838 */
[----:B------:R-:W3:Y:S02]  /*97f0*/  LDSM.16.MT88.4 R72, [R142+0x8800] ;  /* 0x008800008e48783b */ /* 0x000ee40000004200 */
[----:B------:R-:W-:Y:S08]  /*9800*/  MUFU.EX2 R175, R175 ;  /* 0x000000af00af7308 */ /* 0x000ff00000000800 */
[----:B------:R-:W-:Y:S01]  /*9810*/  MUFU.EX2 R180, R180 ;  /* 0x000000b400b47308 */ /* 0x000fe20000000800 */
[C---:B----4-:R-:W-:Y:S07]  /*9820*/  HMMA.16816.F32.BF16 R60, R96.reuse, R68, R60 ;  /* 0x00000044603c723c */ /* 0x050fee000004183c */
[----:B------:R-:W-:Y:S01]  /*9830*/  MUFU.EX2 R167, R167 ;  /* 0x000000a700a77308 */ /* 0x000fe20000000800 */
[----:B------:R-:W-:Y:S01]  /*9840*/  HMMA.16816.F32.BF16 R64, R96, R70, R64 ;  /* 0x000000466040723c */ /* 0x000fe20000041840 */
[----:B-1----:R-:W-:-:S02]  /*9850*/  F2FP.BF16.F32.PACK_AB R68, R127, R130 ;  /* 0x000000827f44723e */ /* 0x002fc400000010ff */
[----:B--2---:R-:W-:-:S04]  /*9860*/  F2FP.BF16.F32.PACK_AB R69, R125, R128 ;  /* 0x000000807d45723e */ /* 0x004fc800000010ff */
[----:B------:R-:W-:Y:S01]  /*9870*/  MUFU.EX2 R178, R178 ;  /* 0x000000b200b27308 */ /* 0x000fe20000000800 */
[----:B------:R-:W-:Y:S02]  /*9880*/  F2FP.BF16.F32.PACK_AB R70, R123, R126 ;  /* 0x0000007e7b46723e */ /* 0x000fe400000010ff */
[----:B-----5:R-:W-:-:S05]  /*9890*/  F2FP.BF16.F32.PACK_AB R71, R121, R124 ;  /* 0x0000007c7947723e */ /* 0x020fca00000010ff */
[----:B------:R-:W-:Y:S02]  /*98a0*/  MUFU.EX2 R129, R129 ;  /* 0x0000008100817308 */ /* 0x000fe40000000800 */
[C---:B------:R-:W-:Y:S06]  /*98b0*/  HMMA.16816.F32.BF16 R20, R68.reuse, R80, R20 ;  /* 0x000000504414723c */ /* 0x040fec0000041814 */
[----:B------:R-:W1:Y:S01]  /*98c0*/  MUFU.EX2 R182, R182 ;  /* 0x000000b600b67308 */ /* 0x000e620000000800 */
[C---:B------:R-:W-:Y:S01]  /*98d0*/  HMMA.16816.F32.BF16 R24, R68.reuse, R82, R24 ;  /* 0x000000524418723c */ /* 0x040fe20000041818 */
[----:B------:R-:W2:Y:S05]  /*98e0*/  LDSM.16.MT88.4 R80, [R144+0xa800] ;  /* 0x00a800009050783b */ /* 0x000eaa0000004200 */
[C---:B------:R-:W-:Y:S01]  /*98f0*/  HMMA.16816.F32.BF16 R4, R68.reuse, R76, R4 ;  /* 0x0000004c4404723c */ /* 0x040fe20000041804 */
[----:B------:R-:W-:Y:S05]  /*9900*/  MUFU.EX2 R115, R115 ;  /* 0x0000007300737308 */ /* 0x000fea0000000800 */
[----:B------:R-:W-:Y:S01]  /*9910*/  HMMA.16816.F32.BF16 R8, R68, R78, R8 ;  /* 0x0000004e4408723c */ /* 0x000fe20000041808 */
[----:B------:R-:W4:Y:S02]  /*9920*/  LDSM.16.MT88.4 R76, [R140+0x8800] ;  /* 0x008800008c4c783b */ /* 0x000f240000004200 */
[----:B------:R-:W5:Y:S01]  /*9930*/  MUFU.EX2 R120, R120 ;  /* 0x0000007800787308 */ /* 0x000f620000000800 */
[----:B-1----:R-:W-:-:S02]  /*9940*/  F2FP.BF16.F32.PACK_AB R100, R182, R129 ;  /* 0x00000081b664723e */ /* 0x002fc400000010ff */
[C---:B---3--:R-:W-:Y:S05]  /*9950*/  HMMA.16816.F32.BF16 R12, R68.reuse, R72, R12 ;  /* 0x00000048440c723c */ /* 0x048fea000004180c */
[----:B------:R-:W-:Y:S01]  /*9960*/  MUFU.EX2 R117, R117 ;  /* 0x0000007500757308 */ /* 0x000fe20000000800 */
[----:B------:R-:W-:Y:S01]  /*9970*/  HMMA.16816.F32.BF16 R16, R68, R74, R16 ;  /* 0x0000004a4410723c */ /* 0x000fe20000041810 */
[----:B------:R-:W1:Y:S06]  /*9980*/  LDSM.16.MT88.4 R72, [R142+0xa800] ;  /* 0x00a800008e48783b */ /* 0x000e6c0000004200 */
[----:B------:R-:W3:Y:S01]  /*9990*/  MUFU.EX2 R122, R122 ;  /* 0x0000007a007a7308 */ /* 0x000ee20000000800 */
[----:B-----5:R-:W-:-:S07]  /*99a0*/  F2FP.BF16.F32.PACK_AB R102, R120, R115 ;  /* 0x000000737866723e */ /* 0x020fce00000010ff */
[----:B------:R-:W-:Y:S01]  /*99b0*/  MUFU.EX2 R111, R111 ;  /* 0x0000006f006f7308 */ /* 0x000fe20000000800 */
[C---:B--2---:R-:W-:Y:S06]  /*99c0*/  HMMA.16816.F32.BF16 R36, R68.reuse, R80, R36 ;  /* 0x000000504424723c */ /* 0x044fec0000041824 */
[----:B------:R-:W-:Y:S01]  /*99d0*/  HMMA.16816.F32.BF16 R40, R68, R82, R40 ;  /* 0x000000524428723c */ /* 0x000fe20000041828 */
[----:B------:R-:W2:Y:S01]  /*99e0*/  LDSM.16.MT88.4 R80, [R141+0xa800] ;  /* 0x00a800008d50783b */ /* 0x000ea20000004200 */
[----:B------:R-:W5:Y:S01]  /*99f0*/  MUFU.EX2 R110, R110 ;  /* 0x0000006e006e7308 */ /* 0x000f620000000800 */
[----:B---3--:R-:W-:-:S03]  /*9a00*/  F2FP.BF16.F32.PACK_AB R101, R122, R117 ;  /* 0x000000757a65723e */ /* 0x008fc600000010ff */
[C---:B----4-:R-:W-:Y:S06]  /*9a10*/  HMMA.16816.F32.BF16 R28, R68.reuse, R76, R28 ;  /* 0x0000004c441c723c */ /* 0x050fec000004181c */
        /* <DEDUP_REMOVED lines=12> */
[----:B------:R-:W-:-:S02]  /*9ae0*/  F2FP.BF16.F32.PACK_AB R68, R179, R170 ;  /* 0x000000aab344723e */ /* 0x000fc400000010ff */
[----:B------:R-:W-:Y:S02]  /*9af0*/  F2FP.BF16.F32.PACK_AB R69, R180, R175 ;  /* 0x000000afb445723e */ /* 0x000fe400000010ff */
[----:B------:R-:W-:Y:S02]  /*9b00*/  F2FP.BF16.F32.PACK_AB R70, R168, R131 ;  /* 0x00000083a846723e */ /* 0x000fe400000010ff */
[----:B------:R-:W-:-:S07]  /*9b10*/  F2FP.BF16.F32.PACK_AB R71, R178, R167 ;  /* 0x000000a7b247723e */ /* 0x000fce00000010ff */
        /* <DEDUP_REMOVED lines=14> */
[C---:B------:R-:W-:Y:S06]  /*9c00*/  HMMA.16816.F32.BF16 R48, R68.reuse, R74, R48 ;  /* 0x0000004a4430723c */ /* 0x040fec0000041830 */
[C---:B--2---:R-:W-:Y:S06]  /*9c10*/  HMMA.16816.F32.BF16 R20, R68.reuse, R80, R20 ;  /* 0x000000504414723c */ /* 0x044fec0000041814 */
[C---:B------:R-:W-:Y:S01]  /*9c20*/  HMMA.16816.F32.BF16 R24, R68.reuse, R82, R24 ;  /* 0x000000524418723c */ /* 0x040fe20000041818 */
[----:B------:R-:W1:Y:S05]  /*9c30*/  LDSM.16.MT88.4 R80, [R144+0xb000] ;  /* 0x00b000009050783b */ /* 0x000e6a0000004200 */
[C---:B---3--:R-:W-:Y:S06]  /*9c40*/  HMMA.16816.F32.BF16 R60, R68.reuse, R76, R60 ;  /* 0x0000004c443c723c */ /* 0x048fec000004183c */
[----:B------:R-:W-:Y:S01]  /*9c50*/  HMMA.16816.F32.BF16 R64, R68, R78, R64 ;  /* 0x0000004e4440723c */ /* 0x000fe20000041840 */
[----:B------:R-:W-:Y:S05]  /*9c60*/  LDSM.16.MT88.4 R76, [R141+0x9800] ;  /* 0x009800008d4c783b */ /* 0x000fea0000004200 */
[C---:B------:R-:W-:Y:S01]  /*9c70*/  HMMA.16816.F32.BF16 R88, R100.reuse, R84, R12 ;  /* 0x000000546458723c */ /* 0x040fe2000004180c */
[----:B------:R-:W-:Y:S05]  /*9c80*/  LDSM.16.MT88.4 R12, [R141+0xb800] ;  /* 0x00b800008d0c783b */ /* 0x000fea0000004200 */
[C---:B----4-:R-:W-:Y:S06]  /*9c90*/  HMMA.16816.F32.BF16 R44, R100.reuse, R4, R44 ;  /* 0x00000004642c723c */ /* 0x050fec000004182c */
[----:B------:R-:W-:Y:S01]  /*9ca0*/  HMMA.16816.F32.BF16 R84, R100, R86, R16 ;  /* 0x000000566454723c */ /* 0x000fe20000041810 */
[----:B------:R-:W-:Y:S01]  /*9cb0*/  FADD.FTZ R5, R3, R174 ;  /* 0x000000ae03057221 */ /* 0x000fe20000010000 */
[----:B------:R-:W-:-:S03]  /*9cc0*/  FADD.FTZ R3, R104, R105 ;  /* 0x0000006968037221 */ /* 0x000fc60000010000 */
[----:B------:R-:W-:Y:S01]  /*9cd0*/  FADD.FTZ R5, R2, R5 ;  /* 0x0000000502057221 */ /* 0x000fe20000010000 */
[----:B------:R-:W-:Y:S01]  /*9ce0*/  FADD.FTZ R130, R130, R3 ;  /* 0x0000000382827221 */ /* 0x000fe20000010000 */
[----:B------:R-:W-:Y:S01]  /*9cf0*/  HMMA.16816.F32.BF16 R48, R100, R6, R48 ;  /* 0x000000066430723c */ /* 0x000fe20000041830 */
[----:B------:R-:W-:Y:S01]  /*9d00*/  MOV R3, R107 ;  /* 0x0000006b00037202 */ /* 0x000fe20000000f00 */
        /* <DEDUP_REMOVED lines=17> */
[----:B------:R-:W-:Y:S01]  /*9e20*/  HMMA.16816.F32.BF16 R36, R100, R8, R36 ;  /* 0x000000086424723c */ /* 0x000fe20000041824 */
[----:B------:R-:W-:Y:S01]  /*9e30*/  FADD.FTZ R168, R168, R131 ;  /* 0x00000083a8a87221 */ /* 0x000fe20000010000 */
[----:B------:R-:W-:-:S03]  /*9e40*/  FADD.FTZ R178, R178, R167 ;  /* 0x000000a7b2b27221 */ /* 0x000fc60000010000 */
[----:B------:R-:W-:Y:S01]  /*9e50*/  FADD.FTZ R129, R129, R168 ;  /* 0x000000a881817221 */ /* 0x000fe20000010000 */
[----:B------:R-:W-:Y:S01]  /*9e60*/  HMMA.16816.F32.BF16 R40, R100, R10, R40 ;  /* 0x0000000a6428723c */ /* 0x000fe20000041828 */
[----:B------:R-:W2:Y:S01]  /*9e70*/  LDSM.16.MT88.4 R8, [R140+0xb800] ;  /* 0x00b800008c08783b */ /* 0x000ea20000004200 */
[----:B------:R-:W-:Y:S01]  /*9e80*/  FADD.FTZ R117, R117, R178 ;  /* 0x000000b275757221 */ /* 0x000fe20000010000 */
[----:B------:R-:W-:-:S03]  /*9e90*/  FADD.FTZ R182, R182, R129 ;  /* 0x00000081b6b67221 */ /* 0x000fc60000010000 */
[----:B------:R-:W-:Y:S01]  /*9ea0*/  FADD.FTZ R122, R122, R117 ;  /* 0x000000757a7a7221 */ /* 0x000fe20000010000 */
[----:B------:R-:W-:-:S03]  /*9eb0*/  FADD.FTZ R115, R115, R182 ;  /* 0x000000b673737221 */ /* 0x000fc60000010000 */
[----:B------:R-:W-:Y:S01]  /*9ec0*/  FADD.FTZ R111, R111, R122 ;  /* 0x0000007a6f6f7221 */ /* 0x000fe20000010000 */
[----:B------:R-:W-:-:S03]  /*9ed0*/  FADD.FTZ R173, R120, R115 ;  /* 0x0000007378ad7221 */ /* 0x000fc60000010000 */
[----:B------:R-:W-:Y:S01]  /*9ee0*/  FADD.FTZ R174, R110, R111 ;  /* 0x0000006f6eae7221 */ /* 0x000fe20000010000 */
[C---:B-1----:R-:W-:Y:S06]  /*9ef0*/  HMMA.16816.F32.BF16 R52, R68.reuse, R80, R52 ;  /* 0x000000504434723c */ /* 0x042fec0000041834 */
[----:B------:R-:W-:Y:S01]  /*9f00*/  HMMA.16816.F32.BF16 R56, R68, R82, R56 ;  /* 0x000000524438723c */ /* 0x000fe20000041838 */
[----:B------:R-:W1:Y:S05]  /*9f10*/  LDSM.16.MT88.4 R68, [R140+0x9800] ;  /* 0x009800008c44783b */ /* 0x000e6a0000004200 */
[C---:B------:R-:W-:Y:S06]  /*9f20*/  HMMA.16816.F32.BF16 R80, R100.reuse, R76, R20 ;  /* 0x0000004c6450723c */ /* 0x040fec0000041814 */
[C---:B------:R-:W-:Y:S06]  /*9f30*/  HMMA.16816.F32.BF16 R76, R100.reuse, R78, R24 ;  /* 0x0000004e644c723c */ /* 0x040fec0000041818 */
[C---:B------:R-:W-:Y:S06]  /*9f40*/  HMMA.16816.F32.BF16 R52, R100.reuse, R12, R52 ;  /* 0x0000000c6434723c */ /* 0x040fec0000041834 */
[C---:B------:R-:W-:Y:S06]  /*9f50*/  HMMA.16816.F32.BF16 R56, R100.reuse, R14, R56 ;  /* 0x0000000e6438723c */ /* 0x040fec0000041838 */
[C---:B--2---:R-:W-:Y:S06]  /*9f60*/  HMMA.16816.F32.BF16 R60, R100.reuse, R8, R60 ;  /* 0x00000008643c723c */ /* 0x044fec000004183c */
[C---:B------:R-:W-:Y:S06]  /*9f70*/  HMMA.16816.F32.BF16 R64, R100.reuse, R10, R64 ;  /* 0x0000000a6440723c */ /* 0x040fec0000041840 */
[C---:B-1----:R-:W-:Y:S06]  /*9f80*/  HMMA.16816.F32.BF16 R72, R100.reuse, R68, R28 ;  /* 0x000000446448723c */ /* 0x042fec000004181c */
[----:B------:R-:W-:-:S15]  /*9f90*/  HMMA.16816.F32.BF16 R68, R100, R70, R32 ;  /* 0x000000466444723c */ /* 0x000fde0000041820 */
[----:B------:R-:W-:-:S09]  /*9fa0*/  NOP ;  /* 0x0000000000007918 */ /* 0x000fd20000000000 */
.L_x_7746:
        /* <DEDUP_REMOVED lines=10> */
.L_x_7758:
        /* <DEDUP_REMOVED lines=69> */
.L_x_7755:
        /* <DEDUP_REMOVED lines=68> */
[----:B------:R-:W3:Y:S01]  /*a8e0*/  LDSM.16.M88.4 R128, [R147] ;  /* 0x000000009380783b */ /* 0x000ee20000000200 */
[C---:B----4-:R-:W-:Y:S06]  /*a8f0*/  HMMA.16816.F32.BF16 R4, R104.reuse, R108, RZ ;  /* 0x0000006c6804723c */ /* 0x050fec00000418ff */
[C---:B------:R-:W-:Y:S01]  /*a900*/  HMMA.16816.F32.BF16 R8, R104.reuse, R110, RZ ;  /* 0x0000006e6808723c */ /* 0x040fe200000418ff */
[----:B------:R-:W-:Y:S05]  /*a910*/  LDSM.16.M88.4 R108, [R138] ;  /* 0x000000008a6c783b */ /* 0x000fea0000000200 */
[C---:B-----5:R-:W-:Y:S06]  /*a920*/  HMMA.16816.F32.BF16 R12, R104.reuse, R112, RZ ;  /* 0x00000070680c723c */ /* 0x060fec00000418ff */
[C---:B------:R-:W-:Y:S01]  /*a930*/  HMMA.16816.F32.BF16 R16, R104.reuse, R114, RZ ;  /* 0x000000726810723c */ /* 0x040fe200000418ff */
[----:B------:R-:W-:Y:S05]  /*a940*/  LDSM.16.M88.4 R112, [R137] ;  /* 0x000000008970783b */ /* 0x000fea0000000200 */
[C---:B-1----:R-:W-:Y:S06]  /*a950*/  HMMA.16816.F32.BF16 R20, R104.reuse, R116, RZ ;  /* 0x000000746814723c */ /* 0x042fec00000418ff */
[C---:B------:R-:W-:Y:S01]  /*a960*/  HMMA.16816.F32.BF16 R24, R104.reuse, R118, RZ ;  /* 0x000000766818723c */ /* 0x040fe200000418ff */
[----:B------:R-:W-:Y:S05]  /*a970*/  LDSM.16.M88.4 R116, [R143+0x5000] ;  /* 0x005000008f74783b */ /* 0x000fea0000000200 */
[C---:B--2---:R-:W-:Y:S06]  /*a980*/  HMMA.16816.F32.BF16 R28, R104.reuse, R120, RZ ;  /* 0x00000078681c723c */ /* 0x044fec00000418ff */
[----:B------:R-:W-:Y:S01]  /*a990*/  HMMA.16816.F32.BF16 R32, R104, R122, RZ ;  /* 0x0000007a6820723c */ /* 0x000fe200000418ff */
[----:B------:R-:W1:Y:S05]  /*a9a0*/  LDSM.16.M88.4 R104, [R139] ;  /* 0x000000008b68783b */ /* 0x000e6a0000000200 */
[C---:B---3--:R-:W-:Y:S06]  /*a9b0*/  HMMA.16816.F32.BF16 R4, R124.reuse, R128, R4 ;  /* 0x000000807c04723c */ /* 0x048fec0000041804 */
[C---:B------:R-:W-:Y:S06]  /*a9c0*/  HMMA.16816.F32.BF16 R8, R124.reuse, R130, R8 ;  /* 0x000000827c08723c */ /* 0x040fec0000041808 */
[C---:B-1----:R-:W-:Y:S06]  /*a9d0*/  HMMA.16816.F32.BF16 R12, R124.reuse, R104, R12 ;  /* 0x000000687c0c723c */ /* 0x042fec000004180c */
        /* <DEDUP_REMOVED lines=19> */
[----:B------:R-:W1:Y:S05]  /*ab10*/  LDSM.16.M88.4 R104, [R136+0x800] ;  /* 0x000800008868783b */ /* 0x000e6a0000000200 */
        /* <DEDUP_REMOVED lines=12> */
[----:B------:R-:W2:Y:S05]  /*abe0*/  LDSM.16.M88.4 R112, [R149+0x6800] ;  /* 0x006800009570783b */ /* 0x000eaa0000000200 */
        /* <DEDUP_REMOVED lines=12> */
[----:B------:R-:W1:Y:S05]  /*acb0*/  LDSM.16.M88.4 R104, [R134] ;  /* 0x000000008668783b */ /* 0x000e6a0000000200 */
        /* <DEDUP_REMOVED lines=25> */
[----:B------:R-:W1:Y:S05]  /*ae50*/  LDSM.16.M88.4 R104, [R136+0x2800] ;  /* 0x002800008868783b */ /* 0x000e6a0000000200 */
[----:B------:R-:W3:Y:S01]  /*ae60*/  LDSM.16.M88.4 R108, [R136+0x3000] ;  /* 0x00300000886c783b */ /* 0x000ee20000000200 */
[C---:B--2---:R-:W-:Y:S06]  /*ae70*/  HMMA.16816.F32.BF16 R4, R112.reuse, R116, R4 ;  /* 0x000000747004723c */ /* 0x044fec0000041804 */
[C---:B------:R-:W-:Y:S06]  /*ae80*/  HMMA.16816.F32.BF16 R8, R112.reuse, R118, R8 ;  /* 0x000000767008723c */ /* 0x040fec0000041808 */
[C---:B-1----:R-:W-:Y:S11]  /*ae90*/  HMMA.16816.F32.BF16 R12, R112.reuse, R104, R12 ;  /* 0x00000068700c723c */ /* 0x042ff6000004180c */
        /* <DEDUP_REMOVED lines=30> */
[----:B------:R-:W-:Y:S01]  /*b080*/  FMUL.FTZ R177, R25, UR5 ;  /* 0x0000000519b17c20 */ /* 0x000fe20008410000 */
[C---:B-1----:R-:W-:Y:S07]  /*b090*/  HMMA.16816.F32.BF16 R28, R112.reuse, R104, R28 ;  /* 0x00000068701c723c */ /* 0x042fee000004181c */
[----:B------:R1:W1:Y:S01]  /*b0a0*/  MUFU.TANH R126, R102 ;  /* 0x00000066007e7308 */ /* 0x0002620000002400 */
[----:B-----5:R-:W-:Y:S01]  /*b0b0*/  FMUL.FTZ R175, R18, UR5 ;  /* 0x0000000512af7c20 */ /* 0x020fe20008410000 */
[----:B------:R-:W-:Y:S08]  /*b0c0*/  HMMA.16816.F32.BF16 R32, R112, R106, R32 ;  /* 0x0000006a7020723c */ /* 0x000ff00000041820 */
[----:B------:R-:W2:Y:S03]  /*b0d0*/  MUFU.TANH R125, R175 ;  /* 0x000000af007d7308 */ /* 0x000ea60000002400 */
[----:B---3--:R-:W-:Y:S07]  /*b0e0*/  FMUL.FTZ R103, R19, UR5 ;  /* 0x0000000513677c20 */ /* 0x008fee0008410000 */
[----:B------:R3:W2:Y:S01]  /*b0f0*/  MUFU.TANH R123, R103 ;  /* 0x00000067007b7308 */ /* 0x0006a20000002400 */
[----:B-1----:R-:W-:Y:S01]  /*b100*/  FMUL.FTZ R102, R23, UR5 ;  /* 0x0000000517667c20 */ /* 0x002fe20008410000 */
[----:B------:R-:W-:Y:S01]  /*b110*/  FMUL.FTZ R190, R28, UR5 ;  /* 0x000000051cbe7c20 */ /* 0x000fe20008410000 */
[----:B------:R-:W-:Y:S07]  /*b120*/  FMUL.FTZ R188, R29, UR5 ;  /* 0x000000051dbc7c20 */ /* 0x000fee0008410000 */
[----:B------:R1:W1:Y:S10]  /*b130*/  MUFU.TANH R175, R102 ;  /* 0x0000006600af7308 */ /* 0x0002740000002400 */
        /* <DEDUP_REMOVED lines=12> */
[----:B------:R-:W2:Y:S01]  /*b200*/  MUFU.TANH R187, R187 ;  /* 0x000000bb00bb7308 */ /* 0x000ea20000002400 */
[----:B---3--:R-:W-:Y:S09]  /*b210*/  FMUL.FTZ R177, R32, UR5 ;  /* 0x0000000520b17c20 */ /* 0x008ff20008410000 */
[----:B------:R-:W3:Y:S01]  /*b220*/  MUFU.TANH R189, R189 ;  /* 0x000000bd00bd7308 */ /* 0x000ee20000002400 */
[----:B-1----:R-:W-:Y:S09]  /*b230*/  FMUL.FTZ R176, R31, UR5 ;  /* 0x000000051fb07c20 */ /* 0x002ff20008410000 */
        /* <DEDUP_REMOVED lines=15> */
[----:B----4-:R-:W-:Y:S09]  /*b330*/  MOV R177, R3 ;  /* 0x0000000300b17202 */ /* 0x010ff20000000f00 */
[----:B------:R-:W4:Y:S01]  /*b340*/  MUFU.TANH R102, R102 ;  /* 0x0000006600667308 */ /* 0x000f220000002400 */
[----:B--23--:R-:W-:Y:S05]  /*b350*/  @!P1 BRA `(.L_x_7756) ;  /* 0x0000000400fc9947 */ /* 0x00cfea0003800000 */
        /* <DEDUP_REMOVED lines=60> */
[-C--:B-----5:R-:W-:Y:S04]  /*b720*/  IMAD.WIDE.U32 R10, R7, R2.reuse, R10 ;  /* 0x00000002070a7225 */ /* 0x0a0fe800078e000a */
[----:B------:R-:W-:Y:S04]  /*b730*/  IMAD R4, R5, R2, RZ ;  /* 0x0000000205047224 */ /* 0x000fe800078e02ff */
[----:B------:R-:W-:Y:S05]  /*b740*/  IMAD R4, R7, R3, R4 ;  /* 0x0000000307047224 */ /* 0x000fea00078e0204 */
[----:B------:R-:W-:Y:S07]  /*b750*/  IADD3 R4, R11, R4, RZ ;  /* 0x000000040b047210 */ /* 0x000fee0007ffe0ff */
.L_x_7757:
        /* <DEDUP_REMOVED lines=63> */
.L_x_7756:
[----:B------:R-:W-:Y:S01]  /*bb50*/  LEA R2, R157, R166, 0x6 ;  /* 0x000000a69d027211 */ /* 0x000fe200078e30ff */
[----:B--2---:R-:W-:Y:S03]  /*bb60*/  LDSM.16.MT88.4 R12, [R144+0x8000] ;  /* 0x00800000900c783b */ /* 0x004fe60000004200 */
[C---:B------:R-:W-:Y:S02]  /*bb70*/  IADD3 R4, R2.reuse, 0x1, RZ ;  /* 0x0000000102047810 */ /* 0x040fe40007ffe0ff */
[----:B------:R-:W-:Y:S02]  /*bb80*/  I2FP.F32.S32 R3, R2 ;  /* 0x0000000200037245 */ /* 0x000fe40000201400 */
[----:B------:R-:W-:Y:S01]  /*bb90*/  I2FP.F32.S32 R4, R4 ;  /* 0x0000000400047245 */ /* 0x000fe20000201400 */
[----:B------:R-:W-:Y:S01]  /*bba0*/  LDSM.16.MT88.4 R20, [R142+0x8000] ;  /* 0x008000008e14783b */ /* 0x000fe20000004200 */
[----:B------:R-:W-:Y:S01]  /*bbb0*/  IADD3 R6, R2, 0x9, RZ ;  /* 0x0000000902067810 */ /* 0x000fe20007ffe0ff */
[-C--:B------:R-:W-:Y:S01]  /*bbc0*/  FFMA.FTZ R185, R0, R3.reuse, R185 ;  /* 0x0000000300b97223 */ /* 0x080fe200000100b9 */
[----:B------:R-:W-:Y:S01]  /*bbd0*/  IADD3 R8, R2, 0x8, RZ ;  /* 0x0000000802087810 */ /* 0x000fe20007ffe0ff */
[CC--:B------:R-:W-:Y:S01]  /*bbe0*/  FFMA.FTZ R183, R0.reuse, R4.reuse, R183 ;  /* 0x0000000400b77223 */ /* 0x0c0fe200000100b7 */
[----:B------:R-:W-:Y:S01]  /*bbf0*/  FFMA.FTZ R187, R0, R4, R187 ;  /* 0x0000000400bb7223 */ /* 0x000fe200000100bb */
[----:B------:R-:W-:Y:S01]  /*bc00*/  IADD3 R4, R2, 0x10, RZ ;  /* 0x0000001002047810 */ /* 0x000fe20007ffe0ff */
[----:B------:R-:W-:Y:S01]  /*bc10*/  FFMA.FTZ R181, R0, R3, R181 ;  /* 0x0000000300b57223 */ /* 0x000fe200000100b5 */
[----:B------:R-:W-:Y:S01]  /*bc20*/  IADD3 R5, R2, 0x18, RZ ;  /* 0x0000001802057810 */ /* 0x000fe20007ffe0ff */
[----:B------:R-:W-:Y:S01]  /*bc30*/  LDSM.16.MT88.4 R28, [R141+0x8000] ;  /* 0x008000008d1c783b */ /* 0x000fe20000004200 */
[----:B------:R-:W-:Y:S02]  /*bc40*/  I2FP.F32.S32 R4, R4 ;  /* 0x0000000400047245 */ /* 0x000fe40000201400 */
[----:B------:R-:W-:Y:S02]  /*bc50*/  I2FP.F32.S32 R6, R6 ;  /* 0x0000000600067245 */ /* 0x000fe40000201400 */
[----:B------:R-:W-:Y:S01]  /*bc60*/  I2FP.F32.S32 R8, R8 ;  /* 0x0000000800087245 */ /* 0x000fe20000201400 */
[CC--:B------:R-:W-:Y:S01]  /*bc70*/  FFMA.FTZ R127, R0.reuse, R4.reuse, R127 ;  /* 0x00000004007f7223 */ /* 0x0c0fe2000001007f */
[----:B-1----:R-:W-:Y:S01]  /*bc80*/  FFMA.FTZ R184, R0, R4, R184 ;  /* 0x0000000400b87223 */ /* 0x002fe200000100b8 */
[----:B------:R-:W-:Y:S01]  /*bc90*/  IADD3 R4, R2, 0x19, RZ ;  /* 0x0000001902047810 */ /* 0x000fe20007ffe0ff */
[CC--:B------:R-:W-:Y:S01]  /*bca0*/  FFMA.FTZ R195, R0.reuse, R6.reuse, R195 ;  /* 0x0000000600c37223 */ /* 0x0c0fe200000100c3 */
[----:B------:R-:W-:Y:S01]  /*bcb0*/  I2FP.F32.S32 R5, R5 ;  /* 0x0000000500057245 */ /* 0x000fe20000201400 */
[C---:B------:R-:W-:Y:S01]  /*bcc0*/  FFMA.FTZ R191, R0.reuse, R6, R191 ;  /* 0x0000000600bf7223 */ /* 0x040fe200000100bf */
[----:B------:R-:W-:Y:S01]  /*bcd0*/  I2FP.F32.S32 R4, R4 ;  /* 0x0000000400047245 */ /* 0x000fe20000201400 */
[C---:B------:R-:W-:Y:S01]  /*bce0*/  FFMA.FTZ R193, R0.reuse, R8, R193 ;  /* 0x0000000800c17223 */ /* 0x040fe200000100c1 */
[----:B------:R-:W-:Y:S01]  /*bcf0*/  FMNMX.FTZ R6, R181, R100, !PT ;  /* 0x00000064b5067209 */ /* 0x000fe20007810000 */
[CC--:B------:R-:W-:Y:S01]  /*bd00*/  FFMA.FTZ R125, R0.reuse, R5.reuse, R125 ;  /* 0x00000005007d7223 */ /* 0x0c0fe2000001007d */
[C---:B------:R-:W-:Y:S01]  /*bd10*/  FFMA.FTZ R126, R0.reuse, R5, R126 ;  /* 0x00000005007e7223 */ /* 0x040fe2000001007e */
[CC--:B------:R-:W-:Y:S01]  /*bd20*/  FFMA.FTZ R182, R0.reuse, R4.reuse, R182 ;  /* 0x0000000400b67223 */ /* 0x0c0fe200000100b6 */
[C---:B------:R-:W-:Y:S01]  /*bd30*/  FFMA.FTZ R123, R0.reuse, R4, R123 ;  /* 0x00000004007b7223 */ /* 0x040fe2000001007b */
[----:B------:R-:W-:Y:S01]  /*bd40*/  FMNMX.FTZ R4, R185, R101, !PT ;  /* 0x00000065b9047209 */ /* 0x000fe20007810000 */
[----:B------:R-:W-:Y:S01]  /*bd50*/  FFMA.FTZ R189, R0, R8, R189 ;  /* 0x0000000800bd7223 */ /* 0x000fe200000100bd */
[C---:B------:R-:W-:Y:S02]  /*bd60*/  IADD3 R5, R2.reuse, 0x21, RZ ;  /* 0x0000002102057810 */ /* 0x040fe40007ffe0ff */
[----:B------:R-:W-:Y:S02]  /*bd70*/  FMNMX.FTZ R4, R187, R4, !PT ;  /* 0x00000004bb047209 */ /* 0x000fe40007810000 */
        /* <DEDUP_REMOVED lines=22> */
[----:B------:R-:W-:Y:S02]  /*bee0*/  IADD3 R4, R2, 0x30, RZ ;  /* 0x0000003002047810 */ /* 0x000fe40007ffe0ff */
[----:B------:R-:W-:Y:S02]  /*bef0*/  FMNMX.FTZ R5, R126, R5, !PT ;  /* 0x000000057e057209 */ /* 0x000fe40007810000 */
[----:B------:R-:W-:Y:S02]  /*bf00*/  FMNMX.FTZ R6, R123, R6, !PT ;  /* 0x000000067b067209 */ /* 0x000fe40007810000 */
[----:B------:R-:W-:Y:S02]  /*bf10*/  I2FP.F32.S32 R4, R4 ;  /* 0x0000000400047245 */ /* 0x000fe40000201400 */
[----:B------:R-:W-:Y:S02]  /*bf20*/  IADD3 R3, R2, 0x29, RZ ;  /* 0x0000002902037810 */ /* 0x000fe40007ffe0ff */
[----:B------:R-:W-:Y:S01]  /*bf30*/  I2FP.F32.S32 R7, R7 ;  /* 0x0000000700077245 */ /* 0x000fe20000201400 */
[-C--:B------:R-:W-:Y:S01]  /*bf40*/  FFMA.FTZ R117, R0, R4.reuse, R117 ;  /* 0x0000000400757223 */ /* 0x080fe20000010075 */
[----:B------:R-:W-:Y:S01]  /*bf50*/  FMNMX.FTZ R5, R182, R5, !PT ;  /* 0x00000005b6057209 */ /* 0x000fe20007810000 */
[C---:B------:R-:W-:Y:S01]  /*bf60*/  FFMA.FTZ R114, R0.reuse, R4, R114 ;  /* 0x0000000400727223 */ /* 0x040fe20000010072 */
        /* <DEDUP_REMOVED lines=26> */
[CC--:B----4-:R-:W-:Y:S01]  /*c110*/  FFMA.FTZ R102, R0.reuse, R3.reuse, R102 ;  /* 0x0000000300667223 */ /* 0x0d0fe20000010066 */
        /* <DEDUP_REMOVED lines=79> */
[----:B------:R-:W-:Y:S01]  /*c610*/  FMUL.FTZ R45, R100, R45 ;  /* 0x0000002d642d7220 */ /* 0x000fe20000410000 */
[C---:B------:R-:W-:Y:S01]  /*c620*/  FMUL.FTZ R50, R101.reuse, R50 ;  /* 0x0000003265327220 */ /* 0x040fe20000410000 */
[C---:B------:R-:W-:Y:S03]  /*c630*/  FMUL.FTZ R51, R101.reuse, R51 ;  /* 0x0000003365337220 */ /* 0x040fe60000410000 */
[----:B------:R-:W5:Y:S01]  /*c640*/  MUFU.EX2 R109, R109 ;  /* 0x0000006d006d7308 */ /* 0x000f620000000800 */
        /* <DEDUP_REMOVED lines=12> */
[--C-:B------:R-:W-:Y:S01]  /*c710*/  FFMA.FTZ R126, R126, UR4, -R119.reuse ;  /* 0x000000047e7e7c23 */ /* 0x100fe20008010877 */
[--C-:B------:R-:W-:Y:S01]  /*c720*/  FFMA.FTZ R127, R182, UR4, -R119.reuse ;  /* 0x00000004b67f7c23 */ /* 0x100fe20008010877 */
[--C-:B------:R-:W-:Y:S03]  /*c730*/  FFMA.FTZ R184, R184, UR4, -R119.reuse ;  /* 0x00000004b8b87c23 */ /* 0x100fe60008010877 */
[----:B------:R-:W3:Y:S01]  /*c740*/  MUFU.EX2 R105, R105 ;  /* 0x0000006900697308 */ /* 0x000ee20000000800 */
[----:B-----5:R-:W-:Y:S01]  /*c750*/  F2FP.BF16.F32.PACK_AB R96, R109, R111 ;  /* 0x0000006f6d60723e */ /* 0x020fe200000010ff */
        /* <DEDUP_REMOVED lines=9> */
[----:B------:R-:W-:Y:S01]  /*c7f0*/  LDSM.16.MT88.4 R92, [R144+0x9800] ;  /* 0x00980000905c783b */ /* 0x000fe20000004200 */
[--C-:B------:R-:W-:Y:S01]  /*c800*/  FFMA.FTZ R182, R131, UR4, -R118.reuse ;  /* 0x0000000483b67c23 */ /* 0x100fe20008010876 */
[--C-:B------:R-:W-:Y:S01]  /*c810*/  FFMA.FTZ R175, R175, UR4, -R118.reuse ;  /* 0x00000004afaf7c23 */ /* 0x100fe20008010876 */
[----:B------:R-:W-:Y:S01]  /*c820*/  FFMA.FTZ R129, R129, UR4, -R118 ;  /* 0x0000000481817c23 */ /* 0x000fe20008010876 */
[--C-:B------:R-:W-:Y:S03]  /*c830*/  FFMA.FTZ R131, R180, UR4, -R119.reuse ;  /* 0x00000004b4837c23 */ /* 0x100fe60008010877 */
[----:B------:R-:W5:Y:S01]  /*c840*/  MUFU.EX2 R121, R121 ;  /* 0x0000007900797308 */ /* 0x000f620000000800 */
[----:B---3--:R-:W-:Y:S01]  /*c850*/  F2FP.BF16.F32.PACK_AB R98, R105, R106 ;  /* 0x0000006a6962723e */ /* 0x008fe200000010ff */
[--C-:B------:R-:W-:Y:S01]  /*c860*/  FFMA.FTZ R178, R178, UR4, -R119.reuse ;  /* 0x00000004b2b27c23 */ /* 0x100fe20008010877 */
[----:B------:R-:W-:Y:S01]  /*c870*/  FFMA.FTZ R130, R130, UR4, -R119 ;  /* 0x0000000482827c23 */ /* 0x000fe20008010877 */
[----:B------:R-:W-:Y:S01]  /*c880*/  FFMA.FTZ R116, R101, R174, R116 ;  /* 0x000000ae65747223 */ /* 0x000fe20000010074 */
[----:B------:R-:W-:Y:S01]  /*c890*/  FFMA.FTZ R111, R100, R173, R111 ;  /* 0x000000ad646f7223 */ /* 0x000fe2000001006f */
[----:B------:R-:W-:Y:S01]  /*c8a0*/  FFMA.FTZ R113, R113, UR4, -R119 ;  /* 0x0000000471717c23 */ /* 0x000fe20008010877 */
[--C-:B------:R-:W-:Y:S01]  /*c8b0*/  FFMA.FTZ R117, R117, UR4, -R118.reuse ;  /* 0x0000000475757c23 */ /* 0x100fe20008010876 */
[C---:B------:R-:W-:Y:S02]  /*c8c0*/  HMMA.16816.F32.BF16 R4, R96.reuse, R12, R4 ;  /* 0x0000000c6004723c */ /* 0x040fe40000041804 */
[----:B------:R-:W-:Y:S03]  /*c8d0*/  MUFU.EX2 R175, R175 ;  /* 0x000000af00af7308 */ /* 0x000fe60000000800 */
[----:B------:R-:W-:Y:S01]  /*c8e0*/  FFMA.FTZ R112, R112, UR4, -R118 ;  /* 0x0000000470707c23 */ /* 0x000fe20008010876 */
        /* <DEDUP_REMOVED lines=8> */
[----:B------:R-:W-:Y:S01]  /*c970*/  FADD.FTZ R116, R108, R116 ;  /* 0x000000746c747221 */ /* 0x000fe20000010000 */
        /* <DEDUP_REMOVED lines=13> */
[----:B------:R-:W-:Y:S01]  /*ca50*/  FADD.FTZ R107, R104, R107 ;  /* 0x0000006b686b7221 */ /* 0x000fe20000010000 */
[----:B------:R-:W-:Y:S01]  /*ca60*/  FADD.FTZ R105, R105, R106 ;  /* 0x0000006a69697221 */ /* 0x000fe20000010000 */
        /* <DEDUP_REMOVED lines=8> */
[----:B------:R-:W5:Y:S02]  /*caf0*/  LDSM.16.MT88.4 R72, [R141+0xa000] ;  /* 0x00a000008d48783b */ /* 0x000f640000004200 */
[----:B------:R-:W-:Y:S03]  /*cb00*/  MUFU.EX2 R130, R130 ;  /* 0x0000008200827308 */ /* 0x000fe60000000800 */
[C---:B--2---:R-:W-:Y:S07]  /*cb10*/  HMMA.16816.F32.BF16 R28, R96.reuse, R84, R28 ;  /* 0x00000054601c723c */ /* 0x044fee000004181c */
[----:B------:R2:W-:Y:S01]  /*cb20*/  MUFU.EX2 R124, R184 ;  /* 0x000000b8007c7308 */ /* 0x0005e20000000800 */
[C---:B------:R-:W-:Y:S01]  /*cb30*/  HMMA.16816.F32.BF16 R32, R96.reuse, R86, R32 ;  /* 0x000000566020723c */ /* 0x040fe20000041820 */
[----:B------:R-:W-:Y:S05]  /*cb40*/  LDSM.16.MT88.4 R84, [R142+0x9800] ;  /* 0x009800008e54783b */ /* 0x000fea0000004200 */
[C---:B-1----:R-:W-:Y:S03]  /*cb50*/  HMMA.16816.F32.BF16 R36, R96.reuse, R76, R36 ;  /* 0x0000004c6024723c */ /* 0x042fe60000041824 */
[----:B------:R-:W1:Y:S03]  /*cb60*/  MUFU.EX2 R125, R125 ;  /* 0x0000007d007d7308 */ /* 0x000e660000000800 */
[C---:B------:R-:W-:Y:S01]  /*cb70*/  HMMA.16816.F32.BF16 R40, R96.reuse, R78, R40 ;  /* 0x0000004e6028723c */ /* 0x040fe20000041828 */
[----:B------:R-:W-:Y:S06]  /*cb80*/  LDSM.16.MT88.4 R76, [R142+0x8800] ;  /* 0x008800008e4c783b */ /* 0x000fec0000004200 */
[----:B------:R-:W-:Y:S01]  /*cb90*/  MUFU.EX2 R126, R126 ;  /* 0x0000007e007e7308 */ /* 0x000fe20000000800 */
[--C-:B--2---:R-:W-:Y:S01]  /*cba0*/  FFMA.FTZ R184, R179, UR4, -R118.reuse ;  /* 0x00000004b3b87c23 */ /* 0x104fe20008010876 */
[C---:B----4-:R-:W-:Y:S08]  /*cbb0*/  HMMA.16816.F32.BF16 R44, R96.reuse, R68, R44 ;  /* 0x00000044602c723c */ /* 0x050ff0000004182c */
[----:B------:R-:W-:Y:S01]  /*cbc0*/  MUFU.EX2 R184, R184 ;  /* 0x000000b800b87308 */ /* 0x000fe20000000800 */
[C---:B------:R-:W-:Y:S01]  /*cbd0*/  HMMA.16816.F32.BF16 R48, R96.reuse, R70, R48 ;  /* 0x000000466030723c */ /* 0x040fe20000041830 */
[----:B------:R-:W2:Y:S02]  /*cbe0*/  LDSM.16.MT88.4 R68, [R140+0xa000] ;  /* 0x00a000008c44783b */ /* 0x000ea40000004200 */
[--C-:B------:R-:W-:Y:S03]  /*cbf0*/  FFMA.FTZ R179, R128, UR4, -R119.reuse ;  /* 0x0000000480b37c23 */ /* 0x100fe60008010877 */
[C---:B-----5:R-:W-:Y:S03]  /*cc00*/  HMMA.16816.F32.BF16 R52, R96.reuse, R72, R52 ;  /* 0x000000486034723c */ /* 0x060fe60000041834 */
[----:B------:R-:W4:Y:S02]  /*cc10*/  MUFU.EX2 R127, R127 ;  /* 0x0000007f007f7308 */ /* 0x000f240000000800 */
[--C-:B------:R-:W-:Y:S01]  /*cc20*/  FFMA.FTZ R128, R103, UR4, -R118.reuse ;  /* 0x0000000467807c23 */ /* 0x100fe20008010876 */
[C---:B------:R-:W-:Y:S01]  /*cc30*/  HMMA.16816.F32.BF16 R56, R96.reuse, R74, R56 ;  /* 0x0000004a6038723c */ /* 0x040fe20000041838 */
[----:B------:R-:W5:Y:S06]  /*cc40*/  LDSM.16.MT88.4 R72, [R144+0x8800] ;  /* 0x008800009048783b */ /* 0x000f6c0000004200 */
[----:B------:R-:W-:Y:S01]  /*cc50*/  MUFU.EX2 R179, R179 ;  /* 0x000000b300b37308 */ /* 0x000fe20000000800 */
[----:B------:R-:W-:Y:S03]  /*cc60*/  FFMA.FTZ R118, R102, UR4, -R118 ;  /* 0x0000000466767c23 */ /* 0x000fe60008010876 */
[----:B------:R-:W-:Y:S06]  /*cc70*/  FFMA.FTZ R119, R115, UR4, -R119 ;  /* 0x0000000473777c23 */ /* 0x000fec0008010877 */
[----:B------:R-:W-:Y:S10]  /*cc80*/  MUFU.EX2 R117, R117 ;  /* 0x0000007500757308 */ /* 0x000ff40000000800 */
[----:B------:R-:W5:Y:S10]  /*cc90*/  MUFU.EX2 R112, R112 ;  /* 0x0000007000707308 */ /* 0x000f740000000800 */
[----:B------:R-:W-:Y:S01]  /*cca0*/  MUFU.EX2 R128, R128 ;  /* 0x0000008000807308 */ /* 0x000fe20000000800 */
[C---:B--2---:R-:W-:Y:S06]  /*ccb0*/  HMMA.16816.F32.BF16 R60, R96.reuse, R68, R60 ;  /* 0x00000044603c723c */ /* 0x044fec000004183c */
[----:B------:R-:W-:Y:S03]  /*ccc0*/  HMMA.16816.F32.BF16 R64, R96, R70, R64 ;  /* 0x000000466040723c */ /* 0x000fe60000041840 */
[----:B------:R-:W2:Y:S02]  /*ccd0*/  MUFU.EX2 R181, R118 ;  /* 0x0000007600b57308 */ /* 0x000ea40000000800 */
[----:B------:R-:W-:Y:S01]  /*cce0*/  F2FP.BF16.F32.PACK_AB R69, R121, R122 ;  /* 0x0000007a7945723e */ /* 0x000fe200000010ff */
[----:B------:R-:W-:Y:S01]  /*ccf0*/  FADD.FTZ R122, R122, R107 ;  /* 0x0000006b7a7a7221 */ /* 0x000fe20000010000 */
[----:B---3--:R-:W-:Y:S06]  /*cd00*/  F2FP.BF16.F32.PACK_AB R71, R123, R120 ;  /* 0x000000787b47723e */ /* 0x008fec00000010ff */
[----:B------:R-:W-:Y:S01]  /*cd10*/  MUFU.EX2 R110, R80 ;  /* 0x00000050006e7308 */ /* 0x000fe20000000800 */
[----:B-1----:R-:W-:Y:S01]  /*cd20*/  F2FP.BF16.F32.PACK_AB R68, R125, R124 ;  /* 0x0000007c7d44723e */ /* 0x002fe200000010ff */
[----:B------:R-:W-:Y:S01]  /*cd30*/  FADD.FTZ R124, R124, R105 ;  /* 0x000000697c7c7221 */ /* 0x000fe20000010000 */
[----:B----4-:R-:W-:Y:S01]  /*cd40*/  F2FP.BF16.F32.PACK_AB R70, R127, R126 ;  /* 0x0000007e7f46723e */ /* 0x010fe200000010ff */
[----:B------:R-:W-:Y:S01]  /*cd50*/  FADD.FTZ R121, R121, R122 ;  /* 0x0000007a79797221 */ /* 0x000fe20000010000 */
[----:B-----5:R-:W-:Y:S01]  /*cd60*/  F2FP.BF16.F32.PACK_AB R101, R112, R117 ;  /* 0x000000757065723e */ /* 0x020fe200000010ff */
[----:B------:R-:W-:Y:S04]  /*cd70*/  FADD.FTZ R125, R125, R124 ;  /* 0x0000007c7d7d7221 */ /* 0x000fe80000010000 */
[----:B------:R-:W1:Y:S01]  /*cd80*/  MUFU.EX2 R113, R113 ;  /* 0x0000007100717308 */ /* 0x000e620000000800 */
[----:B--2---:R-:W-:Y:S01]  /*cd90*/  F2FP.BF16.F32.PACK_AB R103, R181, R128 ;  /* 0x00000080b567723e */ /* 0x004fe200000010ff */
[----:B------:R-:W-:Y:S01]  /*cda0*/  FADD.FTZ R120, R120, R121 ;  /* 0x0000007978787221 */ /* 0x000fe20000010000 */
[C---:B------:R-:W-:Y:S07]  /*cdb0*/  HMMA.16816.F32.BF16 R4, R68.reuse, R72, R4 ;  /* 0x000000484404723c */ /* 0x040fee0000041804 */
[----:B------:R-:W-:Y:S01]  /*cdc0*/  MUFU.EX2 R114, R114 ;  /* 0x0000007200727308 */ /* 0x000fe20000000800 */
[C---:B------:R-:W-:Y:S01]  /*cdd0*/  HMMA.16816.F32.BF16 R8, R68.reuse, R74, R8 ;  /* 0x0000004a4408723c */ /* 0x040fe20000041808 */
[----:B------:R-:W2:Y:S02]  /*cde0*/  LDSM.16.MT88.4 R72, [R141+0x8800] ;  /* 0x008800008d48783b */ /* 0x000ea40000004200 */
[----:B------:R-:W-:Y:S03]  /*cdf0*/  FADD.FTZ R126, R126, R125 ;  /* 0x0000007d7e7e7221 */ /* 0x000fe60000010000 */
[C---:B------:R-:W-:Y:S03]  /*ce00*/  HMMA.16816.F32.BF16 R12, R68.reuse, R76, R12 ;  /* 0x0000004c440c723c */ /* 0x040fe6000004180c */
[----:B------:R-:W3:Y:S02]  /*ce10*/  MUFU.EX2 R119, R119 ;  /* 0x0000007700777308 */ /* 0x000ee40000000800 */
[----:B-1----:R-:W-:Y:S01]  /*ce20*/  F2FP.BF16.F32.PACK_AB R100, R113, R110 ;  /* 0x0000006e7164723e */ /* 0x002fe200000010ff */
[C---:B------:R-:W-:Y:S01]  /*ce30*/  HMMA.16816.F32.BF16 R16, R68.reuse, R78, R16 ;  /* 0x0000004e4410723c */ /* 0x040fe20000041810 */
[----:B------:R-:W1:Y:S04]  /*ce40*/  LDSM.16.MT88.4 R76, [R140+0x8800] ;  /* 0x008800008c4c783b */ /* 0x000e680000004200 */
[----:B------:R-:W-:Y:S01]  /*ce50*/  FADD.FTZ R123, R123, R120 ;  /* 0x000000787b7b7221 */ /* 0x000fe20000010000 */
[----:B------:R-:W-:Y:S01]  /*ce60*/  FADD.FTZ R126, R127, R126 ;  /* 0x0000007e7f7e7221 */ /* 0x000fe20000010000 */
[----:B---3--:R-:W-:Y:S01]  /*ce70*/  F2FP.BF16.F32.PACK_AB R102, R119, R114 ;  /* 0x000000727766723e */ /* 0x008fe200000010ff */
        /* <DEDUP_REMOVED lines=28> */
[----:B------:R-:W-:Y:S02]  /*d040*/  FADD.FTZ R130, R130, R131 ;  /* 0x0000008382827221 */ /* 0x000fe40000010000 */
[----:B------:R-:W-:Y:S02]  /*d050*/  FADD.FTZ R117, R117, R182 ;  /* 0x000000b675757221 */ /* 0x000fe40000010000 */
[----:B------:R-:W-:Y:S02]  /*d060*/  FADD.FTZ R179, R179, R130 ;  /* 0x00000082b3b37221 */ /* 0x000fe40000010000 */
[----:B------:R-:W-:Y:S01]  /*d070*/  FADD.FTZ R117, R112, R117 ;  /* 0x0000007570757221 */ /* 0x000fe20000010000 */
        /* <DEDUP_REMOVED lines=11> */
[----:B------:R-:W-:Y:S01]  /*d130*/  FADD.FTZ R173, R119, R114 ;  /* 0x0000007277ad7221 */ /* 0x000fe20000010000 */
        /* <DEDUP_REMOVED lines=18> */
[C---:B------:R-:W-:Y:S03]  /*d260*/  HMMA.16816.F32.BF16 R96, R100.reuse, R92, R4 ;  /* 0x0000005c6460723c */ /* 0x040fe60000041804 */
[----:B------:R-:W3:Y:S03]  /*d270*/  LDSM.16.MT88.4 R4, [R144+0xb800] ;  /* 0x00b800009004783b */ /* 0x000ee60000004200 */
[C---:B------:R-:W-:Y:S05]  /*d280*/  HMMA.16816.F32.BF16 R92, R100.reuse, R94, R8 ;  /* 0x0000005e645c723c */ /* 0x040fea0000041808 */
[----:B------:R-:W4:Y:S01]  /*d290*/  LDSM.16.MT88.4 R8, [R142+0xb800] ;  /* 0x00b800008e08783b */ /* 0x000f220000004200 */
[C---:B------:R-:W-:Y:S06]  /*d2a0*/  HMMA.16816.F32.BF16 R88, R100.reuse, R84, R12 ;  /* 0x000000546458723c */ /* 0x040fec000004180c */
[C---:B------:R-:W-:Y:S01]  /*d2b0*/  HMMA.16816.F32.BF16 R84, R100.reuse, R86, R16 ;  /* 0x000000566454723c */ /* 0x040fe20000041810 */
[----:B------:R-:W5:Y:S05]  /*d2c0*/  LDSM.16.MT88.4 R12, [R141+0xb800] ;  /* 0x00b800008d0c783b */ /* 0x000f6a0000004200 */
[C---:B--2---:R-:W-:Y:S03]  /*d2d0*/  HMMA.16816.F32.BF16 R80, R100.reuse, R72, R20 ;  /* 0x000000486450723c */ /* 0x044fe60000041814 */
[----:B------:R-:W2:Y:S03]  /*d2e0*/  LDSM.16.MT88.4 R16, [R140+0xb800] ;  /* 0x00b800008c10783b */ /* 0x000ea60000004200 */
        /* <DEDUP_REMOVED lines=8> */
[C---:B------:R-:W-:Y:S06]  /*d370*/  HMMA.16816.F32.BF16 R56, R100.reuse, R14, R56 ;  /* 0x0000000e6438723c */ /* 0x040fec0000041838 */
[C---:B--2---:R-:W-:Y:S06]  /*d380*/  HMMA.16816.F32.BF16 R60, R100.reuse, R16, R60 ;  /* 0x00000010643c723c */ /* 0x044fec000004183c */
[----:B------:R-:W-:Y:S07]  /*d390*/  HMMA.16816.F32.BF16 R64, R100, R18, R64 ;  /* 0x000000126440723c */ /* 0x000fee0000041840 */
[----:B------:R-:W-:Y:S04]  /*d3a0*/  MOV R101, R2 ;  /* 0x0000000200657202 */ /* 0x000fe80000000f00 */
[----:B------:R-:W-:Y:S01]  /*d3b0*/  MOV R100, R3 ;  /* 0x0000000300647202 */ /* 0x000fe20000000f00 */
[----:B------:R-:W-:Y:S01]  /*d3c0*/  @!UPT UIADD3 URZ, URZ, URZ, URZ ;  /* 0x0000003f3f3ff290 */ /* 0x000fe2000fffe03f */
[----:B------:R-:W-:Y:S11]  /*d3d0*/  @P1 BRA `(.L_x_7758) ;  /* 0xffffffcc001c1947 */ /* 0x000ff6000383ffff */
.L_x_7754:
        /* <DEDUP_REMOVED lines=208> */
.L_x_7760:
[----:B------:R-:W-:Y:S05]  /*e0e0*/  BSYNC B0 ;  /* 0x0000000000007941 */ /* 0x000fea0003800000 */
.L_x_7759:
        /* <DEDUP_REMOVED lines=33> */
.L_x_7762:
[----:B------:R-:W-:Y:S05]  /*e300*/  BSYNC B0 ;  /* 0x0000000000007941 */ /* 0x000fea0003800000 */
.L_x_7761:
        /* <DEDUP_REMOVED lines=10> */
.L_x_7764:
[----:B------:R-:W-:Y:S05]  /*e3b0*/  BSYNC B0 ;  /* 0x0000000000007941 */ /* 0x000fea0003800000 */
.L_x_7763:
        /* <DEDUP_REMOVED lines=9> */
.L_x_7766:
[----:B------:R-:W-:Y:S05]  /*e450*/  BSYNC B0 ;  /* 0x0000000000007941 */ /* 0x000fea0003800000 */
.L_x_7765:
        /* <DEDUP_REMOVED lines=9> */
.L_x_7768:
[----:B------:R-:W-:Y:S05]  /*e4f0*/  BSYNC B0 ;  /* 0x0000000000007941 */ /* 0x000fea0003800000 */
.L_x_7767:
        /* <DEDUP_REMOVED lines=9> */
.L_x_7770:
[----:B------:R-:W-:Y:S05]  /*e590*/  BSYNC B0 ;  /* 0x0000000000007941 */ /* 0x000fea0003800000 */
.L_x_7769:
        /* <DEDUP_REMOVED lines=9> */
.L_x_7772:
[----:B------:R-:W-:Y:S05]  /*e630*/  BSYNC B0 ;  /* 0x0000000000007941 */ /* 0x000fea0003800000 */
.L_x_7771:
        /* <DEDUP_REMOVED lines=9> */
.L_x_7774:
[----:B------:R-:W-:Y:S05]  /*e6d0*/  BSYNC B0 ;  /* 0x0000000000007941 */ /* 0x000fea0003800000 */
.L_x_7773:
        /* <DEDUP_REMOVED lines=8> */
.L_x_7775:
        /* <DEDUP_REMOVED lines=10> */
.L_x_8537:


//--------------------- .text._ZN5flash24flash_fwd_splitkv_kernelI23Flash_fwd_kernel_traitsILi128ELi64ELi64ELi4ELb0ELb0EN7cutlass10bfloat16_tE19Flash_kernel_traitsILi128ELi64ELi64ELi4ES3_EELb1ELb0ELb0ELb0ELb1ELb0ELb1ELb1EEEvNS_16Flash_fwd_paramsE --------------------------
	.section	.text._ZN5flash24flash_fwd_splitkv_kernelI23Flash_fwd_kernel_traitsILi128ELi64ELi64ELi4ELb0ELb0EN7cutlass10bfloat16_tE19Flash_kernel_traitsILi128ELi64ELi64ELi4ES3_EELb1ELb0ELb0ELb0ELb1ELb0ELb1ELb1EEEvNS_16Flash_fwd_paramsE,"ax",@progbits
	.align	128
        .global         _ZN5flash24flash_fwd_splitkv_kernelI23Flash_fwd_kernel_traitsILi128ELi64ELi64ELi4ELb0ELb0EN7cutlass10bfloat16_tE19Flash_kernel_traitsILi128ELi64ELi64ELi4ES3_EELb1ELb0ELb0ELb0ELb1ELb0ELb1ELb1EEEvNS_16Flash_fwd_paramsE
        .type           _ZN5flash24flash_fwd_splitkv_kernelI23Flash_fwd_kernel_traitsILi128ELi64ELi64ELi4ELb0ELb0EN7cutlass10bfloat16_tE19Flash_kernel_traitsILi128ELi64ELi64ELi4ES3_EELb1ELb0ELb0ELb0ELb1ELb0ELb1ELb1EEEvNS_16Flash_fwd_paramsE,@function
        .size           _ZN5flash24flash_fwd_splitkv_kernelI23Flash_fwd_kernel_traitsILi128ELi64ELi64ELi4ELb0ELb0EN7cutlass10bfloat16_tE19Flash_kernel_traitsILi128ELi64ELi64ELi4ES3_EELb1ELb0ELb0ELb0ELb1ELb0ELb1ELb1EEEvNS_16Flash_fwd_paramsE,(.L_x_8538 - _ZN5flash24flash_fwd_splitkv_kernelI23Flash_fwd_kernel_traitsILi128ELi64ELi64ELi4ELb0ELb0EN7cutlass10bfloat16_tE19Flash_kernel_traitsILi128ELi64ELi64ELi4ES3_EELb1ELb0ELb0ELb0ELb1ELb0ELb1ELb1EEEvNS_16Flash_fwd_paramsE)
        .other          _ZN5flash24flash_fwd_splitkv_kernelI23Flash_fwd_kernel_traitsILi128ELi64ELi64ELi4ELb0ELb0EN7cutlass10bfloat16_tE19Flash_kernel_traitsILi128ELi64ELi64ELi4ES3_EELb1ELb0ELb0ELb0ELb1ELb0ELb1ELb1EEEvNS_16Flash_fwd_paramsE,@"STO_CUDA_ENTRY STV_DEFAULT"
_ZN5flash24flash_fwd_splitkv_kernelI23Flash_fwd_kernel_traitsILi128ELi64ELi64ELi4ELb0ELb0EN7cutlass10bfloat16_tE19Flash_kernel_traitsILi128ELi64ELi64ELi4ES3_EELb1ELb0ELb0ELb0ELb1ELb0ELb1ELb1EEEvNS_16Flash_fwd_paramsE:
.text._ZN5flash24flash_fwd_splitkv_kernelI23Flash_fwd_kernel_traitsILi128ELi64ELi64ELi4ELb0ELb0EN7cutlass10bfloat16_tE19Flash_kernel_traitsILi128ELi64ELi64ELi4ES3_EELb1ELb0ELb0ELb0ELb1ELb0ELb1ELb1EEEvNS_16Flash_fwd_paramsE:
[----:B------:R-:W-:Y:S08]  /*0000*/  LDC R1, c[0x0][0x28] ;  /* 0x00000a00ff017b82 */ /* 0x000ff00000000800 */
[----:B------:R-:W1:Y:S01]  /*0010*/  LDC R5, c[0x0][0x270] ;  /* 0x00009c00ff057b82 */ /* 0x000e620000000800 */
[----:B------:R-:W2:Y:S01]  /*0020*/  S2R R136, SR_CTAID.Z ;  /* 0x0000000000887919 */ /* 0x000ea20000002700 */
[----:B------:R-:W-:Y:S01]  /*0030*/  MOV R2, RZ ;  /* 0x000000ff00027202 */ /* 0x000fe20000000f00 */
[----:B------:R-:W-:Y:S01]  /*0040*/  ULDC.64 UR6, c[0x0][0x208] ;  /* 0x0000820000067ab9 */ /* 0x000fe20000000a00 */
[----:B------:R-:W-:Y:S01]  /*0050*/  MOV R8, 0xffffffff ;  /* 0xffffffff00087802 */ /* 0x000fe20000000f00 */
[----:B------:R-:W-:-:S03]  /*0060*/  ULDC.64 UR8, c[0x0][0x300] ;  /* 0x0000c00000087ab9 */ /* 0x000fc60000000a00 */
        /* <DEDUP_REMOVED lines=21> */
[----:B------:R-:W4:Y:S08]  /*01c0*/  LDC.U8 R0, c[0x0][0x3c2] ;  /* 0x0000f080ff007b82 */ /* 0x000f300000000000 */
[----:B------:R-:W-:Y:S01]  /*01d0*/  @P2 VIADD R161, R161, 0x1 ;  /* 0x00000001a1a12836 */ /* 0x000fe20000000000 */
[----:B------:R-:W-:-:S05]  /*01e0*/  @!P1 LOP3.LUT R161, RZ, R5, RZ, 0x33, !PT ;  /* 0x00000005ffa19212 */ /* 0x000fca00078e33ff */
[C---:B--2---:R-:W-:Y:S02]  /*01f0*/  IMAD.WIDE R10, R161.reuse, 0x4, R6 ;  /* 0x00000004a10a7825 */ /* 0x044fe400078e0206 */
[----:B------:R-:W2:Y:S03]  /*0200*/  LDC.64 R6, c[0x0][0x2f8] ;  /* 0x0000be00ff067b82 */ /* 0x000ea60000000a00 */
[----:B------:R-:W2:Y:S04]  /*0210*/  @P0 LDG.E R8, desc[UR6][R10.64] ;  /* 0x000000060a080981 */ /* 0x000ea8000c1e1900 */
[----:B------:R-:W2:Y:S01]  /*0220*/  @P0 LDG.E R9, desc[UR6][R10.64+0x4] ;  /* 0x000004060a090981 */ /* 0x000ea2000c1e1900 */
[----:B----4-:R-:W-:Y:S01]  /*0230*/  ISETP.NE.AND P1, PT, R0, RZ, PT ;  /* 0x000000ff0000720c */ /* 0x010fe20003f25270 */
[----:B------:R-:W-:Y:S01]  /*0240*/  IMAD.MOV.U32 R13, RZ, RZ, -0x1 ;  /* 0xffffffffff0d7424 */ /* 0x000fe200078e00ff */
[----:B-1----:R-:W-:Y:S01]  /*0250*/  ISETP.EQ.U32.AND P2, PT, R2, RZ, PT ;  /* 0x000000ff0200720c */ /* 0x002fe20003f42070 */
[----:B---3--:R-:W-:Y:S01]  /*0260*/  IMAD.WIDE R138, R161, 0x4, R138 ;  /* 0x00000004a18a7825 */ /* 0x008fe200078e028a */
[----:B------:R-:W-:-:S02]  /*0270*/  ISETP.NE.U32.AND P5, PT, RZ, UR8, PT ;  /* 0x00000008ff007c0c */ /* 0x000fc4000bfa5070 */
[----:B------:R-:W-:Y:S02]  /*0280*/  ISETP.EQ.OR.EX P2, PT, R3, RZ, !P1, P2 ;  /* 0x000000ff0300720c */ /* 0x000fe40004f42720 */
[----:B------:R-:W-:Y:S02]  /*0290*/  ISETP.NE.AND.EX P5, PT, RZ, UR9, PT, P5 ;  /* 0x00000009ff007c0c */ /* 0x000fe4000bfa5350 */
[----:B------:R-:W-:Y:S01]  /*02a0*/  MOV R14, RZ ;  /* 0x000000ff000e7202 */ /* 0x000fe20000000f00 */
[----:B--2---:R-:W-:-:S08]  /*02b0*/  IMAD.WIDE R6, R161, 0x4, R6 ;  /* 0x00000004a1067825 */ /* 0x004fd000078e0206 */
        /* <DEDUP_REMOVED lines=15> */
.L_x_7776:
[----:B------:R-:W1:Y:S02]  /*03b0*/  LDC R11, c[0x0][0x2c8] ;  /* 0x0000b200ff0b7b82 */ /* 0x000e640000000800 */
.L_x_7777:
        /* <DEDUP_REMOVED lines=44> */
[----:B------:R-:W-:Y:S02]  /*0680*/  @!P3 ISETP.NE.AND.EX P2, PT, R3, RZ, PT, P2 ;  /* 0x000000ff0300b20c */ /* 0x000fe40003f45320 */
[----:B------:R-:W-:-:S02]  /*0690*/  IADD3 R2, -R160, 0x7f, R65 ;  /* 0x0000007fa0027810 */ /* 0x000fc40007ffe141 */
[----:B---3--:R-:W-:-:S05]  /*06a0*/  @!P3 SEL R3, R4, RZ, P2 ;  /* 0x000000ff0403b207 */ /* 0x008fca0001000000 */
[----:B------:R-:W-:Y:S02]  /*06b0*/  @!P3 IMAD.IADD R62, R74, 0x1, R3 ;  /* 0x000000014a3eb824 */ /* 0x000fe400078e0203 */
        /* <DEDUP_REMOVED lines=100> */
.L_x_7778:
        /* <DEDUP_REMOVED lines=11> */
[----:B------:R-:W-:Y:S02]  /*0db0*/  ISETP.NE.AND.EX P0, PT, RZ, UR5, PT, P0 ;  /* 0x00000005ff007c0c */ /* 0x000fe4000bf05300 */
[----:B------:R-:W-:-:S11]  /*0dc0*/  SHF.R.S32.HI R9, RZ, 0x1f, R161 ;  /* 0x0000001fff097819 */ /* 0x000fd600000114a1 */
        /* <DEDUP_REMOVED lines=11> */
.L_x_7779:
[----:B------:R-:W-:Y:S05]  /*0e80*/  @!P3 BRA `(.L_x_7780) ;  /* 0x000000040044b947 */ /* 0x000fea0003800000 */
[----:B------:R-:W1:Y:S01]  /*0e90*/  LDC R10, c[0x0][0x380] ;  /* 0x0000e000ff0a7b82 */ /* 0x000e620000000800 */
[----:B------:R-:W-:Y:S01]  /*0ea0*/  LEA R7, R102, 0xffffffc0, 0x6 ;  /* 0xffffffc066077811 */ /* 0x000fe200078e30ff */
[----:B------:R-:W-:-:S06]  /*0eb0*/  ULDC.64 UR4, c[0x0][0x230] ;  /* 0x00008c0000047ab9 */ /* 0x000fcc0000000a00 */
[----:B------:R-:W2:Y:S01]  /*0ec0*/  LDC.64 R142, c[0x0][0x248] ;  /* 0x00009200ff8e7b82 */ /* 0x000ea20000000a00 */
[----:B-1----:R-:W-:-:S04]  /*0ed0*/  IABS R2, R10 ;  /* 0x0000000a00027213 */ /* 0x002fc80000000000 */
[----:B-----5:R-:W1:Y:S08]  /*0ee0*/  I2F.RP R6, R2 ;  /* 0x0000000200067306 */ /* 0x020e700000209400 */
        /* <DEDUP_REMOVED lines=23> */
[----:B------:R3:W4:Y:S01]  /*1060*/  LDG.E R2, desc[UR6][R18.64] ;  /* 0x0000000612027981 */ /* 0x000722000c1e1900 */
        /* <DEDUP_REMOVED lines=13> */
[----:B------:R-:W-:Y:S02]  /*1140*/  IMAD R5, R4, R5, R6 ;  /* 0x0000000504057224 */ /* 0x000fe400078e0206 */
[----:B------:R-:W-:-:S03]  /*1150*/  IMAD.MOV R6, RZ, RZ, -R13 ;  /* 0x000000ffff067224 */ /* 0x000fc600078e0a0d */
[----:B------:R-:W-:Y:S01]  /*1160*/  ISETP.GT.U32.AND P1, PT, R4, R5, PT ;  /* 0x000000050400720c */ /* 0x000fe20003f24070 */
[----:B---3--:R-:W-:-:S12]  /*1170*/  IMAD R19, R10, R6, R7 ;  /* 0x000000060a137224 */ /* 0x008fd800078e0207 */
[----:B------:R-:W-:Y:S01]  /*1180*/  @!P1 IMAD.IADD R5, R5, 0x1, -R4 ;  /* 0x0000000105059824 */ /* 0x000fe200078e0a04 */
[----:B------:R-:W-:Y:S02]  /*1190*/  @!P1 IADD3 R0, R0, 0x1, RZ ;  /* 0x0000000100009810 */ /* 0x000fe40007ffe0ff */
[----:B------:R-:W-:Y:S02]  /*11a0*/  ISETP.NE.AND P1, PT, R3, RZ, PT ;  /* 0x000000ff0300720c */ /* 0x000fe40003f25270 */
[----:B------:R-:W-:Y:S02]  /*11b0*/  ISETP.GE.U32.AND P2, PT, R5, R4, PT ;  /* 0x000000040500720c */ /* 0x000fe40003f46070 */
[----:B------:R-:W-:-:S04]  /*11c0*/  LOP3.LUT R4, R136, R3, RZ, 0x3c, !PT ;  /* 0x0000000388047212 */ /* 0x000fc800078e3cff */
[----:B------:R-:W-:Y:S02]  /*11d0*/  ISETP.GE.AND P0, PT, R4, RZ, PT ;  /* 0x000000ff0400720c */ /* 0x000fe40003f06270 */
[----:B------:R-:W1:Y:S05]  /*11e0*/  LDC.64 R4, c[0x0][0x238] ;  /* 0x00008e00ff047b82 */ /* 0x000e6a0000000a00 */
[----:B------:R-:W-:-:S06]  /*11f0*/  @P2 IADD3 R0, R0, 0x1, RZ ;  /* 0x0000000100002810 */ /* 0x000fcc0007ffe0ff */
[----:B------:R-:W-:Y:S01]  /*1200*/  @!P0 IMAD.MOV R0, RZ, RZ, -R0 ;  /* 0x000000ffff008224 */ /* 0x000fe200078e0a00 */
[----:B------:R-:W-:-:S04]  /*1210*/  @!P1 LOP3.LUT R0, RZ, R3, RZ, 0x33, !PT ;  /* 0x00000003ff009212 */ /* 0x000fc800078e33ff */
[----:B------:R-:W-:Y:S02]  /*1220*/  SHF.R.S32.HI R3, RZ, 0x1f, R0 ;  /* 0x0000001fff037819 */ /* 0x000fe40000011400 */
[----:B----4-:R-:W-:Y:S01]  /*1230*/  SHF.R.S32.HI R11, RZ, 0x1f, R2 ;  /* 0x0000001fff0b7819 */ /* 0x010fe20000011402 */
        /* <DEDUP_REMOVED lines=12> */
[----:B------:R-:W-:Y:S02]  /*1300*/  MOV R20, R12 ;  /* 0x0000000c00147202 */ /* 0x000fe40000000f00 */
[----:B------:R-:W-:Y:S01]  /*1310*/  MOV R12, R10 ;  /* 0x0000000a000c7202 */ /* 0x000fe20000000f00 */
[----:B------:R-:W-:Y:S02]  /*1320*/  IMAD.IADD R21, R13, 0x1, R6 ;  /* 0x000000010d157824 */ /* 0x000fe400078e0206 */
[----:B------:R-:W-:Y:S02]  /*1330*/  IMAD R13, R3, UR4, RZ ;  /* 0x00000004030d7c24 */ /* 0x000fe4000f8e02ff */
[----:B------:R-:W-:-:S04]  /*1340*/  IMAD.WIDE.U32 R22, R0, UR4, R20 ;  /* 0x0000000400167c25 */ /* 0x000fc8000f8e0014 */
[----:B------:R-:W-:Y:S01]  /*1350*/  IMAD R13, R0, UR5, R13 ;  /* 0x00000005000d7c24 */ /* 0x000fe2000f8e020d */
[----:B------:R-:W-:Y:S01]  /*1360*/  MOV R2, R22 ;  /* 0x0000001600027202 */ /* 0x000fe20000000f00 */
[----:B------:R-:W-:-:S03]  /*1370*/  IMAD.IADD R21, R11, 0x1, R5 ;  /* 0x000000010b157824 */ /* 0x000fc600078e0205 */
[----:B------:R-:W-:Y:S01]  /*1380*/  IADD3 R13, R23, R13, RZ ;  /* 0x0000000d170d7210 */ /* 0x000fe20007ffe0ff */
[----:B------:R-:W-:Y:S06]  /*1390*/  BRA `(.L_x_7781) ;  /* 0x0000000400447947 */ /* 0x000fec0003800000 */
.L_x_7780:
[----:B------:R-:W1:Y:S01]  /*13a0*/  LDC R19, c[0x0][0x278] ;  /* 0x00009e00ff137b82 */ /* 0x000e620000000800 */
[----:B------:R-:W-:Y:S02]  /*13b0*/  MOV R4, RZ ;  /* 0x000000ff00047202 */ /* 0x000fe40000000f00 */
[----:B------:R-:W-:-:S13]  /*13c0*/  ISETP.NE.AND P4, PT, R13, -0x1, PT ;  /* 0xffffffff0d00780c */ /* 0x000fda0003f85270 */
        /* <DEDUP_REMOVED lines=46> */
.L_x_7782:
        /* <DEDUP_REMOVED lines=32> */
.L_x_7781:
[----:B------:R1:W5:Y:S01]  /*18b0*/  @P5 LDG.E R50, desc[UR6][R138.64] ;  /* 0x000000068a325981 */ /* 0x000362000c1e1900 */
[----:B------:R-:W-:Y:S01]  /*18c0*/  ISETP.NE.AND P0, PT, R8, -0x1, PT ;  /* 0xffffffff0800780c */ /* 0x000fe20003f05270 */
[----:B------:R-:W2:Y:S01]  /*18d0*/  LDC.64 R4, c[0x0][0x240] ;  /* 0x00009000ff047b82 */ /* 0x000ea20000000a00 */
[----:B-----5:R-:W-:Y:S01]  /*18e0*/  SHF.R.S32.HI R6, RZ, 0x1f, R61 ;  /* 0x0000001fff067819 */ /* 0x020fe2000001143d */
[----:B------:R-:W-:Y:S01]  /*18f0*/  ULDC.64 UR4, c[0x0][0x268] ;  /* 0x00009a0000047ab9 */ /* 0x000fe20000000a00 */
[C---:B------:R-:W-:Y:S01]  /*1900*/  SHF.L.U64.HI R72, R142.reuse, 0x4, R143 ;  /* 0x000000048e487819 */ /* 0x040fe2000001028f */
[----:B------:R-:W-:Y:S01]  /*1910*/  IMAD.SHL.U32 R71, R142, 0x10, RZ ;  /* 0x000000108e477824 */ /* 0x000fe200078e00ff */
[CC--:B------:R-:W-:Y:S02]  /*1920*/  LEA.HI R14, R6.reuse, R61.reuse, RZ, 0x3 ;  /* 0x0000003d060e7211 */ /* 0x0c0fe400078f18ff */
[----:B------:R-:W-:Y:S01]  /*1930*/  LEA.HI R67, R6, R61, RZ, 0x4 ;  /* 0x0000003d06437211 */ /* 0x000fe200078f20ff */
[----:B------:R-:W3:Y:S01]  /*1940*/  LDC R80, c[0x0][0x2e0] ;  /* 0x0000b800ff507b82 */ /* 0x000ee20000000800 */
[----:B------:R-:W-:-:S02]  /*1950*/  LOP3.LUT R66, R14, 0xfffffff8, RZ, 0xc0, !PT ;  /* 0xfffffff80e427812 */ /* 0x000fc400078ec0ff */
[----:B------:R-:W-:Y:S02]  /*1960*/  SHF.R.S32.HI R134, RZ, 0x3, R14 ;  /* 0x00000003ff867819 */ /* 0x000fe4000001140e */
[----:B------:R-:W-:Y:S01]  /*1970*/  LEA.HI R63, R6, R61, RZ, 0x5 ;  /* 0x0000003d063f7211 */ /* 0x000fe200078f28ff */
[----:B------:R-:W-:Y:S01]  /*1980*/  IMAD.IADD R66, R61, 0x1, -R66 ;  /* 0x000000013d427824 */ /* 0x000fe200078e0a42 */
[--C-:B------:R-:W-:Y:S01]  /*1990*/  SHF.R.S32.HI R135, RZ, 0x1f, R134.reuse ;  /* 0x0000001fff877819 */ /* 0x100fe20000011486 */
[----:B------:R-:W4:Y:S01]  /*19a0*/  @!P0 LDC.64 R10, c[0x0][0x228] ;  /* 0x00008a00ff0a8b82 */ /* 0x000f220000000a00 */
[----:B------:R-:W-:Y:S01]  /*19b0*/  LOP3.LUT R70, R67, 0xfffffff0, RZ, 0xc0, !PT ;  /* 0xfffffff043467812 */ /* 0x000fe200078ec0ff */
[----:B------:R-:W-:Y:S01]  /*19c0*/  IMAD.SHL.U32 R76, R66, 0x4, RZ ;  /* 0x00000004424c7824 */ /* 0x000fe200078e00ff */
[----:B------:R-:W-:Y:S01]  /*19d0*/  LOP3.LUT R64, R63, 0xffffffe0, RZ, 0xc0, !PT ;  /* 0xffffffe03f407812 */ /* 0x000fe200078ec0ff */
[----:B------:R-:W-:Y:S01]  /*19e0*/  IMAD.WIDE R24, R17, 0x40, R134 ;  /* 0x0000004011187825 */ /* 0x000fe200078e0286 */
[----:B------:R-:W-:-:S02]  /*19f0*/  SHF.R.S32.HI R63, RZ, 0x5, R63 ;  /* 0x00000005ff3f7819 */ /* 0x000fc4000001143f */
[----:B------:R-:W-:Y:S01]  /*1a00*/  SHF.R.S32.HI R67, RZ, 0x4, R67 ;  /* 0x00000004ff437819 */ /* 0x000fe20000011443 */
[----:B--2---:R-:W-:Y:S01]  /*1a10*/  @P0 IMAD.WIDE.U32 R22, R8, R4, RZ ;  /* 0x0000000408160225 */ /* 0x004fe200078e00ff */
[----:B------:R-:W2:Y:S01]  /*1a20*/  LDC.64 R140, c[0x0][0x250] ;  /* 0x00009400ff8c7b82 */ /* 0x000ea20000000a00 */
[----:B------:R-:W-:Y:S02]  /*1a30*/  IADD3 R64, -R64, R61, RZ ;  /* 0x0000003d40407210 */ /* 0x000fe40007ffe1ff */
[----:B------:R-:W-:Y:S02]  /*1a40*/  @P0 IMAD R23, R8, R5, R23 ;  /* 0x0000000508170224 */ /* 0x000fe400078e0217 */
[----:B------:R-:W-:Y:S01]  /*1a50*/  @P0 IMAD.MOV.U32 R8, RZ, RZ, R22 ;  /* 0x000000ffff080224 */ /* 0x000fe200078e0016 */
[----:B---3--:R-:W-:Y:S01]  /*1a60*/  LEA.HI R80, R80, R80, RZ, 0x1 ;  /* 0x0000005050507211 */ /* 0x008fe200078f08ff */
[----:B------:R-:W-:-:S03]  /*1a70*/  IMAD.IADD R70, R61, 0x1, -R70 ;  /* 0x000000013d467824 */ /* 0x000fc600078e0a46 */
[----:B------:R-:W-:Y:S01]  /*1a80*/  SHF.R.S32.HI R79, RZ, 0x1, R80 ;  /* 0x00000001ff4f7819 */ /* 0x000fe20000011450 */
[-C--:B----4-:R-:W-:Y:S02]  /*1a90*/  @!P0 IMAD R16, R9, R10.reuse, RZ ;  /* 0x0000000a09108224 */ /* 0x090fe400078e02ff */
[----:B------:R-:W-:-:S04]  /*1aa0*/  @!P0 IMAD.WIDE.U32 R26, R161, R10, RZ ;  /* 0x0000000aa11a8225 */ /* 0x000fc800078e00ff */
[----:B------:R-:W-:Y:S01]  /*1ab0*/  @!P0 IMAD R11, R161, R11, R16 ;  /* 0x0000000ba10b8224 */ /* 0x000fe200078e0210 */
[----:B------:R-:W-:Y:S01]  /*1ac0*/  @!P0 MOV R8, R26 ;  /* 0x0000001a00088202 */ /* 0x000fe20000000f00 */
[----:B------:R-:W-:Y:S01]  /*1ad0*/  IMAD.SHL.U32 R16, R66, 0x8, RZ ;  /* 0x0000000842107824 */ /* 0x000fe200078e00ff */
[----:B--2---:R-:W-:Y:S01]  /*1ae0*/  SHF.L.U64.HI R68, R140, 0x4, R141 ;  /* 0x000000048c447819 */ /* 0x004fe2000001028d */
[----:B------:R-:W-:Y:S01]  /*1af0*/  IMAD.SHL.U32 R10, R134, 0x40, RZ ;  /* 0x00000040860a7824 */ /* 0x000fe200078e00ff */
[----:B------:R-:W-:Y:S01]  /*1b00*/  SHF.L.U32 R69, R140, 0x4, RZ ;  /* 0x000000048c457819 */ /* 0x000fe200000006ff */
[----:B------:R-:W-:Y:S01]  /*1b10*/  @!P0 IMAD.IADD R23, R27, 0x1, R11 ;  /* 0x000000011b178824 */ /* 0x000fe200078e020b */
[----:B------:R-:W-:Y:S01]  /*1b20*/  IADD3 R22, P1, R16, R8, RZ ;  /* 0x0000000810167210 */ /* 0x000fe20007f3e0ff */
[----:B------:R-:W-:Y:S01]  /*1b30*/  IMAD R8, R25, R4, RZ ;  /* 0x0000000419087224 */ /* 0x000fe200078e02ff */
[----:B------:R-:W-:Y:S01]  /*1b40*/  LOP3.LUT R11, R10, 0x1c0, RZ, 0xc0, !PT ;  /* 0x000001c00a0b7812 */ /* 0x000fe200078ec0ff */
[----:B------:R-:W-:Y:S01]  /*1b50*/  IMAD R77, R134, R79, R76 ;  /* 0x0000004f864d7224 */ /* 0x000fe200078e024c */
[----:B------:R-:W-:Y:S01]  /*1b60*/  SHF.R.S32.HI R17, RZ, 0x1f, R16 ;  /* 0x0000001fff117819 */ /* 0x000fe20000011410 */
[----:B------:R-:W-:Y:S01]  /*1b70*/  IMAD R8, R24, R5, R8 ;  /* 0x0000000518087224 */ /* 0x000fe200078e0208 */
[----:B------:R-:W-:Y:S01]  /*1b80*/  LEA.HI R5, R6, R61, RZ, 0x6 ;  /* 0x0000003d06057211 */ /* 0x000fe200078f30ff */
[----:B------:R-:W-:Y:S01]  /*1b90*/  IMAD.SHL.U32 R78, R79, 0x10, RZ ;  /* 0x000000104f4e7824 */ /* 0x000fe200078e00ff */
[----:B------:R-:W-:Y:S01]  /*1ba0*/  LOP3.LUT R10, R11, 0x38, R16, 0xf8, !PT ;  /* 0x000000380b0a7812 */ /* 0x000fe200078ef810 */
[----:B------:R-:W-:Y:S01]  /*1bb0*/  IMAD.X R23, R17, 0x1, R23, P1 ;  /* 0x0000000111177824 */ /* 0x000fe200008e0617 */
[----:B------:R-:W-:Y:S01]  /*1bc0*/  SHF.R.U32.HI R11, RZ, 0x3, R11 ;  /* 0x00000003ff0b7819 */ /* 0x000fe2000001160b */
[----:B------:R-:W-:Y:S01]  /*1bd0*/  IMAD.SHL.U32 R5, R5, 0x8, RZ ;  /* 0x0000000805057824 */ /* 0x000fe200078e00ff */
[----:B------:R-:W-:Y:S01]  /*1be0*/  IADD3 R20, P0, R16, R12, RZ ;  /* 0x0000000c10147210 */ /* 0x000fe20007f1e0ff */
[----:B------:R-:W-:Y:S01]  /*1bf0*/  IMAD.WIDE.U32 R22, R24, R4, R22 ;  /* 0x0000000418167225 */ /* 0x000fe200078e0016 */
[----:B------:R-:W-:-:S02]  /*1c00*/  LOP3.LUT R10, R10, R11, RZ, 0x3c, !PT ;  /* 0x0000000b0a0a7212 */ /* 0x000fc400078e3cff */
[----:B------:R-:W-:Y:S01]  /*1c10*/  IADD3.X R21, R17, R21, RZ, P0, !PT ;  /* 0x0000001511157210 */ /* 0x000fe200007fe4ff */
[----:B------:R-:W-:Y:S01]  /*1c20*/  IMAD R11, R3, UR4, RZ ;  /* 0x00000004030b7c24 */ /* 0x000fe2000f8e02ff */
[----:B------:R-:W-:Y:S02]  /*1c30*/  SHF.R.S32.HI R4, RZ, 0x1f, R136 ;  /* 0x0000001fff047819 */ /* 0x000fe40000011488 */
[----:B------:R-:W-:Y:S01]  /*1c40*/  LOP3.LUT R130, R10, 0xfffffe00, R5, 0xf8, !PT ;  /* 0xfffffe000a827812 */ /* 0x000fe200078ef805 */
[C---:B------:R-:W-:Y:S01]  /*1c50*/  IMAD R11, R0.reuse, UR5, R11 ;  /* 0x00000005000b7c24 */ /* 0x040fe2000f8e020b */
[----:B------:R-:W-:Y:S01]  /*1c60*/  SHF.R.S32.HI R5, RZ, 0x1f, R74 ;  /* 0x0000001fff057819 */ /* 0x000fe2000001144a */
[----:B------:R-:W-:Y:S01]  /*1c70*/  IMAD.WIDE.U32 R20, R0, UR4, R20 ;  /* 0x0000000400147c25 */ /* 0x000fe2000f8e0014 */
[----:B------:R-:W-:Y:S01]  /*1c80*/  ULDC.64 UR4, c[0x0][0x258] ;  /* 0x0000960000047ab9 */ /* 0x000fe20000000a00 */
[----:B------:R-:W-:Y:S02]  /*1c90*/  IADD3 R104, P0, R134, R19, RZ ;  /* 0x0000001386687210 */ /* 0x000fe40007f1e0ff */
[----:B------:R-:W-:Y:S01]  /*1ca0*/  IMAD R131, R4, UR4, RZ ;  /* 0x0000000404837c24 */ /* 0x000fe2000f8e02ff */
[----:B------:R-:W-:Y:S01]  /*1cb0*/  LEA.HI R4, R5, R74, RZ, 0x6 ;  /* 0x0000004a05047211 */ /* 0x000fe200078f30ff */
[----:B------:R-:W-:Y:S01]  /*1cc0*/  IMAD.IADD R11, R21, 0x1, R11 ;  /* 0x00000001150b7824 */ /* 0x000fe200078e020b */
[----:B------:R-:W-:Y:S01]  /*1cd0*/  IADD3 R23, R23, R8, RZ ;  /* 0x0000000817177210 */ /* 0x000fe20007ffe0ff */
[----:B------:R-:W-:Y:S01]  /*1ce0*/  IMAD.X R15, R135, 0x1, R15, P0 ;  /* 0x00000001870f7824 */ /* 0x000fe200000e060f */
[----:B------:R-:W-:Y:S01]  /*1cf0*/  SHF.R.S32.HI R4, RZ, 0x6, R4 ;  /* 0x00000006ff047819 */ /* 0x000fe20000011404 */
[----:B------:R-:W-:Y:S01]  /*1d00*/  IMAD.MOV.U32 R10, RZ, RZ, R20 ;  /* 0x000000ffff0a7224 */ /* 0x000fe200078e0014 */
[----:B------:R-:W-:Y:S01]  /*1d10*/  IADD3 R132, P0, R16, R2, RZ ;  /* 0x0000000210847210 */ /* 0x000fe20007f1e0ff */
[----:B------:R-:W-:Y:S01]  /*1d20*/  IMAD R15, R15, R140, RZ ;  /* 0x0000008c0f0f7224 */ /* 0x000fe200078e02ff */
[----:B------:R-:W-:Y:S01]  /*1d30*/  VIMNMX R81, R159, R4, !PT ;  /* 0x000000049f517248 */ /* 0x000fe20007fe0100 */
[----:B------:R-:W-:Y:S01]  /*1d40*/  IMAD R5, R135, R142, RZ ;  /* 0x0000008e87057224 */ /* 0x000fe200078e02ff */
[----:B------:R-:W-:Y:S01]  /*1d50*/  IADD3 R76, R76, R77, RZ ;  /* 0x0000004d4c4c7210 */ /* 0x000fe20007ffe0ff */
[----:B------:R-:W-:Y:S01]  /*1d60*/  IMAD.X R133, R17, 0x1, R13, P0 ;  /* 0x0000000111857824 */ /* 0x000fe200000e060d */
[----:B------:R-:W-:Y:S01]  /*1d70*/  ISETP.GT.AND P0, PT, R102, R81, PT ;  /* 0x000000516600720c */ /* 0x000fe20003f04270 */
[C---:B------:R-:W-:Y:S01]  /*1d80*/  IMAD R131, R136.reuse, UR5, R131 ;  /* 0x0000000588837c24 */ /* 0x040fe2000f8e0283 */
[----:B------:R-:W-:Y:S01]  /*1d90*/  SHF.R.S32.HI R75, RZ, 0x1f, R77 ;  /* 0x0000001fff4b7819 */ /* 0x000fe2000001144d */
[----:B------:R-:W-:Y:S01]  /*1da0*/  IMAD.WIDE.U32 R136, R136, UR4, R22 ;  /* 0x0000000488887c25 */ /* 0x000fe2000f8e0016 */
[----:B------:R-:W-:-:S03]  /*1db0*/  SHF.R.S32.HI R73, RZ, 0x1f, R76 ;  /* 0x0000001fff497819 */ /* 0x000fc6000001144c */
[C---:B------:R-:W-:Y:S01]  /*1dc0*/  IMAD R101, R104.reuse, R141, R15 ;  /* 0x0000008d68657224 */ /* 0x040fe200078e020f */
[----:B------:R-:W-:Y:S01]  /*1dd0*/  IADD3 R131, R137, R131, RZ ;  /* 0x0000008389837210 */ /* 0x000fe20007ffe0ff */
[----:B------:R-:W-:-:S04]  /*1de0*/  IMAD.WIDE.U32 R104, R104, R140, R10 ;  /* 0x0000008c68687225 */ /* 0x000fc800078e000a */
[C---:B------:R-:W-:Y:S02]  /*1df0*/  IMAD R5, R134.reuse, R143, R5 ;  /* 0x0000008f86057224 */ /* 0x040fe400078e0205 */
[----:B------:R-:W-:-:S04]  /*1e00*/  IMAD.WIDE.U32 R132, R134, R142, R132 ;  /* 0x0000008e86847225 */ /* 0x000fc800078e0084 */
        /* <DEDUP_REMOVED lines=19> */
[----:B------:R-:W-:Y:S01]  /*1f40*/  USHF.L.U32 UR14, UR4, 0x5, URZ ;  /* 0x00000005040e7899 */ /* 0x000fe2000800063f */
[----:B------:R-:W2:Y:S01]  /*1f50*/  LDC R82, c[0x0][0x340] ;  /* 0x0000d000ff527b82 */ /* 0x000ea20000000800 */
[----:B------:R-:W-:Y:S01]  /*1f60*/  USHF.L.U64.HI UR15, UR4, 0x4, UR5 ;  /* 0x00000004040f7899 */ /* 0x000fe20008010205 */
[----:B------:R-:W-:Y:S01]  /*1f70*/  IMAD R4, R161, UR11, R4 ;  /* 0x0000000ba1047c24 */ /* 0x000fe2000f8e0204 */
[----:B------:R-:W-:Y:S01]  /*1f80*/  ULDC.64 UR10, c[0x0][0x348] ;  /* 0x0000d200000a7ab9 */ /* 0x000fe20000000a00 */
[----:B------:R-:W-:Y:S01]  /*1f90*/  IMAD.IADD R13, R13, 0x1, R2 ;  /* 0x000000010d0d7824 */ /* 0x000fe200078e0202 */
[----:B------:R-:W-:Y:S01]  /*1fa0*/  USHF.L.U32 UR20, UR4, 0x4, URZ ;  /* 0x0000000404147899 */ /* 0x000fe2000800063f */
[----:B------:R-:W-:Y:S01]  /*1fb0*/  IMAD.IADD R11, R11, 0x1, R4 ;  /* 0x000000010b0b7824 */ /* 0x000fe200078e0204 */
[----:B------:R-:W-:Y:S01]  /*1fc0*/  UIMAD.WIDE.U32 UR18, UR4, 0x60, URZ ;  /* 0x00000060041278a5 */ /* 0x000fe2000f8e003f */
[C---:B------:R-:W-:Y:S01]  /*1fd0*/  IMAD R9, R5.reuse, UR4, RZ ;  /* 0x0000000405097c24 */ /* 0x040fe2000f8e02ff */
[C-C-:B-1----:R-:W-:Y:S01]  /*1fe0*/  SHF.L.U64.HI R83, R86.reuse, 0x4, R87.reuse ;  /* 0x0000000456537819 */ /* 0x142fe20000010257 */
[----:B------:R-:W-:Y:S01]  /*1ff0*/  IMAD R2, R5, R86, RZ ;  /* 0x0000005605027224 */ /* 0x000fe200078e02ff */
[----:B------:R-:W-:Y:S01]  /*2000*/  SHF.L.U64.HI R85, R86, 0x5, R87 ;  /* 0x0000000556557819 */ /* 0x000fe20000010257 */
[----:B------:R-:W-:Y:S01]  /*2010*/  IMAD R9, R6, UR5, R9 ;  /* 0x0000000506097c24 */ /* 0x000fe2000f8e0209 */
[----:B------:R-:W-:Y:S01]  /*2020*/  IADD3 R128, R134, 0x10, RZ ;  /* 0x0000001086807810 */ /* 0x000fe20007ffe0ff */
[----:B------:R-:W-:Y:S01]  /*2030*/  IMAD.WIDE.U32 R10, R6, UR4, R10 ;  /* 0x00000004060a7c25 */ /* 0x000fe2000f8e000a */
[----:B------:R-:W-:Y:S01]  /*2040*/  SHF.R.S32.HI R121, RZ, 0x1f, R78 ;  /* 0x0000001fff797819 */ /* 0x000fe2000001144e */
[----:B------:R-:W-:-:S02]  /*2050*/  USHF.L.U64.HI UR23, UR20, 0x1, UR15 ;  /* 0x0000000114177899 */ /* 0x000fc4000801020f */
[C---:B------:R-:W-:Y:S01]  /*2060*/  IMAD R2, R6.reuse, R87, R2 ;  /* 0x0000005706027224 */ /* 0x040fe200078e0202 */
[----:B------:R-:W-:Y:S01]  /*2070*/  USHF.L.U32 UR25, UR14, 0x1, URZ ;  /* 0x000000010e197899 */ /* 0x000fe2000800063f */
[----:B------:R-:W-:Y:S01]  /*2080*/  IMAD.WIDE.U32 R4, R6, R86, R12 ;  /* 0x0000005606047225 */ /* 0x000fe200078e000c */
[----:B------:R-:W-:Y:S01]  /*2090*/  IADD3 R12, R16, 0x40, RZ ;  /* 0x00000040100c7810 */ /* 0x000fe20007ffe0ff */
[----:B------:R-:W-:Y:S01]  /*20a0*/  ULDC.U8 UR22, c[0x0][0x3c3] ;  /* 0x0000f0c000167ab9 */ /* 0x000fe20000000000 */
[----:B------:R-:W-:Y:S01]  /*20b0*/  ULDC UR21, c[0x0][0x2e0] ;  /* 0x0000b80000157ab9 */ /* 0x000fe20000000800 */
[----:B------:R-:W-:Y:S01]  /*20c0*/  IMAD.IADD R11, R11, 0x1, R9 ;  /* 0x000000010b0b7824 */ /* 0x000fe200078e0209 */
[----:B------:R-:W-:Y:S01]  /*20d0*/  ULDC.64 UR16, c[0x0][0x250] ;  /* 0x0000940000107ab9 */ /* 0x000fe20000000a00 */
[----:B------:R-:W-:Y:S01]  /*20e0*/  IMAD.IADD R5, R5, 0x1, R2 ;  /* 0x0000000105057824 */ /* 0x000fe200078e0202 */
[----:B------:R-:W-:Y:S01]  /*20f0*/  USHF.L.U32 UR20, UR20, 0x1, URZ ;  /* 0x0000000114147899 */ /* 0x000fe2000800063f */
[----:B------:R-:W-:-:S02]  /*2100*/  IMAD R109, R3, UR12, RZ ;  /* 0x0000000c036d7c24 */ /* 0x000fc4000f8e02ff */
[----:B------:R-:W-:Y:S02]  /*2110*/  IMAD R111, R3, UR10, RZ ;  /* 0x0000000a036f7c24 */ /* 0x000fe4000f8e02ff */
[----:B------:R-:W-:Y:S02]  /*2120*/  IMAD R50, R79, R50, RZ ;  /* 0x000000324f327224 */ /* 0x000fe400078e02ff */
[C---:B------:R-:W-:Y:S02]  /*2130*/  IMAD R109, R0.reuse, UR13, R109 ;  /* 0x0000000d006d7c24 */ /* 0x040fe4000f8e026d */
[----:B------:R-:W-:Y:S01]  /*2140*/  IMAD.WIDE.U32 R2, R0, UR12, R10 ;  /* 0x0000000c00027c25 */ /* 0x000fe2000f8e000a */
[----:B------:R-:W-:Y:S01]  /*2150*/  ULDC.64 UR12, c[0x0][0x320] ;  /* 0x0000c800000c7ab9 */ /* 0x000fe20000000a00 */
[----:B------:R-:W-:Y:S02]  /*2160*/  IADD3 R114, P2, R76, R50, RZ ;  /* 0x000000324c727210 */ /* 0x000fe40007f5e0ff */
[C---:B------:R-:W-:Y:S01]  /*2170*/  IMAD R111, R0.reuse, UR11, R111 ;  /* 0x0000000b006f7c24 */ /* 0x040fe2000f8e026f */
[----:B------:R-:W-:Y:S01]  /*2180*/  IADD3 R109, R3, R109, RZ ;  /* 0x0000006d036d7210 */ /* 0x000fe20007ffe0ff */
[----:B------:R-:W-:Y:S01]  /*2190*/  IMAD.WIDE.U32 R4, R0, UR10, R4 ;  /* 0x0000000a00047c25 */ /* 0x000fe2000f8e0004 */
[----:B------:R-:W-:Y:S01]  /*21a0*/  ULDC.64 UR10, c[0x0][0x318] ;  /* 0x0000c600000a7ab9 */ /* 0x000fe20000000a00 */
[----:B------:R-:W-:-:S02]  /*21b0*/  SHF.R.S32.HI R0, RZ, 0x1f, R50 ;  /* 0x0000001fff007819 */ /* 0x000fc40000011432 */
[----:B------:R-:W-:Y:S01]  /*21c0*/  IMAD.IADD R111, R5, 0x1, R111 ;  /* 0x00000001056f7824 */ /* 0x000fe200078e026f */
[----:B------:R-:W-:Y:S01]  /*21d0*/  IADD3 R50, P4, R77, R50, RZ ;  /* 0x000000324d327210 */ /* 0x000fe20007f9e0ff */
[----:B------:R-:W-:Y:S01]  /*21e0*/  VIADD R127, R78, 0x40 ;  /* 0x000000404e7f7836 */ /* 0x000fe20000000000 */
[----:B------:R-:W-:Y:S01]  /*21f0*/  LEA R108, P1, R2, UR12, 0x1 ;  /* 0x0000000c026c7c11 */ /* 0x000fe2000f8208ff */
[----:B------:R-:W-:Y:S01]  /*2200*/  UIMAD UR12, UR5, 0x60, URZ ;  /* 0x00000060050c78a4 */ /* 0x000fe2000f8e023f */
[----:B------:R-:W-:Y:S01]  /*2210*/  LEA R110, P0, R4, UR10, 0x1 ;  /* 0x0000000a046e7c11 */ /* 0x000fe2000f8008ff */
[----:B------:R-:W-:Y:S01]  /*2220*/  IMAD.X R51, R75, 0x1, R0, P4 ;  /* 0x000000014b337824 */ /* 0x000fe200020e0600 */
        /* <DEDUP_REMOVED lines=9> */
[----:B------:R-:W-:Y:S01]  /*22c0*/  IMAD.SHL.U32 R96, R141, 0x20, RZ ;  /* 0x000000208d607824 */ /* 0x000fe200078e00ff */
[C---:B------:R-:W-:Y:S01]  /*22d0*/  SHF.L.U64.HI R115, R114.reuse, 0x1, R115 ;  /* 0x0000000172737819 */ /* 0x040fe20000010273 */
[----:B------:R-:W-:Y:S01]  /*22e0*/  IMAD.SHL.U32 R114, R114, 0x2, RZ ;  /* 0x0000000272727824 */ /* 0x000fe200078e00ff */
[----:B------:R-:W-:Y:S01]  /*22f0*/  SHF.L.U64.HI R51, R50, 0x1, R51 ;  /* 0x0000000132337819 */ /* 0x000fe20000010233 */
[----:B------:R-:W-:Y:S01]  /*2300*/  IMAD.WIDE.U32 R6, R140, 0x20, RZ ;  /* 0x000000208c067825 */ /* 0x000fe200078e00ff */
[----:B------:R-:W-:Y:S01]  /*2310*/  SHF.L.U32 R50, R50, 0x1, RZ ;  /* 0x0000000132327819 */ /* 0x000fe200000006ff */
[----:B------:R-:W-:Y:S01]  /*2320*/  USHF.L.U64.HI UR24, UR14, 0x1, UR13 ;  /* 0x000000010e187899 */ /* 0x000fe2000801020d */
[----:B------:R-:W-:Y:S01]  /*2330*/  LEA.HI.X R99, R132, UR11, R60, 0x1, P1 ;  /* 0x0000000b84637c11 */ /* 0x000fe200088f0c3c */
[----:B------:R-:W-:Y:S01]  /*2340*/  ULDC.64 UR10, c[0x0][0x360] ;  /* 0x0000d800000a7ab9 */ /* 0x000fe20000000a00 */
[----:B------:R-:W-:Y:S01]  /*2350*/  LEA.HI.X R103, R104, UR5, R101, 0x1, P0 ;  /* 0x0000000568677c11 */ /* 0x000fe200080f0c65 */
[----:B------:R-:W-:Y:S01]  /*2360*/  ULDC.64 UR4, c[0x0][0x358] ;  /* 0x0000d60000047ab9 */ /* 0x000fe20000000a00 */
[----:B------:R-:W-:Y:S01]  /*2370*/  IADD3 R10, P1, R50, UR10, RZ ;  /* 0x0000000a320a7c10 */ /* 0x000fe2000ff3e0ff */
[----:B------:R-:W-:Y:S01]  /*2380*/  IMAD.IADD R96, R7, 0x1, R96 ;  /* 0x0000000107607824 */ /* 0x000fe200078e0260 */
[----:B------:R-:W-:Y:S01]  /*2390*/  IADD3 R112, P4, R114, UR10, RZ ;  /* 0x0000000a72707c10 */ /* 0x000fe2000ff9e0ff */
[----:B------:R-:W-:Y:S01]  /*23a0*/  IMAD.SHL.U32 R3, R143, 0x20, RZ ;  /* 0x000000208f037824 */ /* 0x000fe200078e00ff */
[----:B------:R-:W-:Y:S01]  /*23b0*/  IADD3 R50, P0, R50, UR4, RZ ;  /* 0x0000000432327c10 */ /* 0x000fe2000ff1e0ff */
[----:B------:R-:W-:Y:S01]  /*23c0*/  IMAD R5, R141, 0x60, RZ ;  /* 0x000000608d057824 */ /* 0x000fe200078e02ff */
[----:B------:R-:W-:Y:S01]  /*23d0*/  IADD3 R114, P2, R114, UR4, RZ ;  /* 0x0000000472727c10 */ /* 0x000fe2000ff5e0ff */
[----:B------:R-:W-:Y:S01]  /*23e0*/  IMAD.SHL.U32 R129, R79, 0x20, RZ ;  /* 0x000000204f817824 */ /* 0x000fe200078e00ff */
[----:B------:R-:W-:Y:S01]  /*23f0*/  IADD3.X R9, R51, UR11, RZ, P1, !PT ;  /* 0x0000000b33097c10 */ /* 0x000fe20008ffe4ff */
[----:B------:R-:W-:Y:S01]  /*2400*/  IMAD R125, R79, 0x30, RZ ;  /* 0x000000304f7d7824 */ /* 0x000fe200078e02ff */
[----:B------:R-:W-:Y:S01]  /*2410*/  IADD3.X R113, R115, UR11, RZ, P4, !PT ;  /* 0x0000000b73717c10 */ /* 0x000fe2000a7fe4ff */
[----:B------:R-:W-:Y:S01]  /*2420*/  IMAD.WIDE.U32 R142, R142, 0x20, RZ ;  /* 0x000000208e8e7825 */ /* 0x000fe200078e00ff */
[----:B------:R-:W-:Y:S01]  /*2430*/  IADD3.X R51, R51, UR5, RZ, P0, !PT ;  /* 0x0000000533337c10 */ /* 0x000fe200087fe4ff */
[----:B------:R-:W-:Y:S01]  /*2440*/  UIADD3 UR27, UR19, UR12, URZ ;  /* 0x0000000c131b7290 */ /* 0x000fe2000fffe03f */
[----:B------:R-:W-:Y:S01]  /*2450*/  IADD3.X R115, R115, UR5, RZ, P2, !PT ;  /* 0x0000000573737c10 */ /* 0x000fe200097fe4ff */
[----:B------:R-:W-:Y:S01]  /*2460*/  IMAD.WIDE.U32 R140, R140, 0x60, RZ ;  /* 0x000000608c8c7825 */ /* 0x000fe200078e00ff */
[----:B------:R-:W-:Y:S01]  /*2470*/  IADD3 R90, P1, P0, R71, 0x40, R71 ;  /* 0x00000040475a7810 */ /* 0x000fe2000783e047 */
[----:B------:R-:W-:Y:S01]  /*2480*/  ULDC UR4, c[0x0][0x2e0] ;  /* 0x0000b80000047ab9 */ /* 0x000fe20000000800 */
[----:B------:R-:W-:Y:S01]  /*2490*/  IADD3 R123, R78, R127, RZ ;  /* 0x0000007f4e7b7210 */ /* 0x000fe20007ffe0ff */
[----:B------:R-:W-:Y:S01]  /*24a0*/  IMAD.SHL.U32 R97, R6, 0x2, RZ ;  /* 0x0000000206617824 */ /* 0x000fe200078e00ff */
[----:B------:R-:W-:Y:S01]  /*24b0*/  IADD3 R89, P4, P2, R84, 0x40, R84 ;  /* 0x0000004054597810 */ /* 0x000fe20007a9e054 */
[----:B------:R-:W-:Y:S01]  /*24c0*/  IMAD.SHL.U32 R86, R86, 0x20, RZ ;  /* 0x0000002056567824 */ /* 0x000fe200078e00ff */
[----:B------:R-:W-:Y:S01]  /*24d0*/  IADD3.X R91, R72, RZ, R72, P1, P0 ;  /* 0x000000ff485b7210 */ /* 0x000fe20000fe0448 */
[----:B------:R-:W-:Y:S01]  /*24e0*/  IMAD.IADD R122, R78, 0x1, R123 ;  /* 0x000000014e7a7824 */ /* 0x000fe200078e027b */
[----:B------:R-:W-:Y:S01]  /*24f0*/  IADD3 R93, P1, R89, R84, RZ ;  /* 0x00000054595d7210 */ /* 0x000fe20007f3e0ff */
[C---:B------:R-:W-:Y:S01]  /*2500*/  VIADD R126, R134.reuse, 0x20 ;  /* 0x00000020867e7836 */ /* 0x040fe20000000000 */
[----:B------:R-:W-:Y:S01]  /*2510*/  IADD3.X R88, R83, RZ, R83, P4, P2 ;  /* 0x000000ff53587210 */ /* 0x000fe200027e4453 */
[----:B------:R-:W-:Y:S01]  /*2520*/  VIADD R124, R134, 0x30 ;  /* 0x00000030867c7836 */ /* 0x000fe20000000000 */
[----:B------:R-:W-:Y:S01]  /*2530*/  IADD3 R95, P0, R71, R90, RZ ;  /* 0x0000005a475f7210 */ /* 0x000fe20007f1e0ff */
[----:B------:R-:W-:Y:S01]  /*2540*/  IMAD.IADD R87, R143, 0x1, R3 ;  /* 0x000000018f577824 */ /* 0x000fe200078e0203 */
[----:B------:R-:W-:Y:S01]  /*2550*/  SHF.L.U64.HI R96, R6, 0x1, R96 ;  /* 0x0000000106607819 */ /* 0x000fe20000010260 */
[----:B------:R-:W-:Y:S01]  /*2560*/  IMAD.IADD R98, R141, 0x1, R5 ;  /* 0x000000018d627824 */ /* 0x000fe200078e0205 */
[----:B------:R-:W-:Y:S01]  /*2570*/  MOV R11, R102 ;  /* 0x00000066000b7202 */ /* 0x000fe20000000f00 */
[----:B--2---:R-:W-:Y:S01]  /*2580*/  IMAD.U32 R82, R82, -0x40, RZ ;  /* 0xffffffc052527824 */ /* 0x004fe200078e00ff */
[----:B------:R-:W-:Y:S01]  /*2590*/  SHF.R.S32.HI R120, RZ, 0x1f, R129 ;  /* 0x0000001fff787819 */ /* 0x000fe20000011481 */
[----:B------:R-:W-:Y:S01]  /*25a0*/  IMAD.X R92, R88, 0x1, R83, P1 ;  /* 0x00000001585c7824 */ /* 0x000fe200008e0653 */
[----:B------:R-:W-:Y:S01]  /*25b0*/  SHF.R.S32.HI R119, RZ, 0x1f, R127 ;  /* 0x0000001fff777819 */ /* 0x000fe2000001147f */
[----:B------:R-:W-:Y:S01]  /*25c0*/  ULDC UR5, c[0x0][0x2e0] ;  /* 0x0000b80000057ab9 */ /* 0x000fe20000000800 */
[----:B------:R-:W-:Y:S01]  /*25d0*/  SHF.R.S32.HI R118, RZ, 0x1f, R125 ;  /* 0x0000001fff767819 */ /* 0x000fe2000001147d */
[----:B------:R-:W-:Y:S01]  /*25e0*/  ULDC.64 UR10, c[0x0][0x248] ;  /* 0x00009200000a7ab9 */ /* 0x000fe20000000a00 */
[----:B------:R-:W-:Y:S01]  /*25f0*/  IADD3.X R94, R72, R91, RZ, P0, !PT ;  /* 0x0000005b485e7210 */ /* 0x000fe200007fe4ff */
[----:B------:R-:W-:Y:S01]  /*2600*/  ULDC.64 UR12, c[0x0][0x230] ;  /* 0x00008c00000c7ab9 */ /* 0x000fe20000000a00 */
[----:B------:R-:W-:Y:S01]  /*2610*/  SHF.R.S32.HI R117, RZ, 0x1f, R123 ;  /* 0x0000001fff757819 */ /* 0x000fe2000001147b */
[----:B------:R-:W-:Y:S01]  /*2620*/  ULDC.64 UR14, c[0x0][0x238] ;  /* 0x00008e00000e7ab9 */ /* 0x000fe20000000a00 */
[----:B------:R-:W-:-:S07]  /*2630*/  SHF.R.S32.HI R116, RZ, 0x1f, R122 ;  /* 0x0000001fff747819 */ /* 0x000fce000001147a */
.L_x_7821:
        /* <DEDUP_REMOVED lines=9> */
[-C--:B------:R-:W-:Y:S02]  /*26d0*/  ISETP.GE.AND P4, PT, R126, R15.reuse, PT ;  /* 0x0000000f7e00720c */ /* 0x080fe40003f86270 */
[----:B------:R-:W-:Y:S02]  /*26e0*/  ISETP.GE.AND P2, PT, R124, R15, PT ;  /* 0x0000000f7c00720c */ /* 0x000fe40003f46270 */
[-C--:B------:R-:W-:Y:S02]  /*26f0*/  ISETP.GE.AND P4, PT, R126, R3.reuse, !P4 ;  /* 0x000000037e00720c */ /* 0x080fe40006786270 */
[----:B------:R-:W-:Y:S03]  /*2700*/  ISETP.GE.AND P2, PT, R124, R3, !P2 ;  /* 0x000000037c00720c */ /* 0x000fe60005746270 */
[----:B---3--:R-:W2:Y:S01]  /*2710*/  @P1 LDG.E.128 R24, desc[UR6][R108.64] ;  /* 0x000000066c181981 */ /* 0x008ea2000c1e1d00 */
[----:B------:R-:W-:Y:S01]  /*2720*/  @P1 IMAD.MOV.U32 R107, RZ, RZ, R103 ;  /* 0x000000ffff6b1224 */ /* 0x000fe200078e0067 */
        /* <DEDUP_REMOVED lines=39> */
[----:B------:R-:W-:Y:S01]  /*29a0*/  ISETP.GE.AND P1, PT, R12, UR4, PT ;  /* 0x000000040c007c0c */ /* 0x000fe2000bf26270 */
[----:B------:R-:W-:Y:S10]  /*29b0*/  IMAD.MOV.U32 R38, RZ, RZ, R100 ;  /* 0x000000ffff267224 */ /* 0x000ff400078e0064 */
        /* <DEDUP_REMOVED lines=34> */
[----:B------:R-:W-:Y:S01]  /*2be0*/  MOV R39, R99 ;  /* 0x0000006300277202 */ /* 0x000fe20000000f00 */
        /* <DEDUP_REMOVED lines=59> */
.L_x_7787:
[----:B------:R-:W-:Y:S05]  /*2fa0*/  BSYNC B0 ;  /* 0x0000000000007941 */ /* 0x000fea0003800000 */
.L_x_7786:
        /* <DEDUP_REMOVED lines=8> */
[----:B-1----:R-:W-:Y:S01]  /*3030*/  IADD3 R38, P5, R43, R50, RZ ;  /* 0x000000322b267210 */ /* 0x002fe20007fbe0ff */
        /* <DEDUP_REMOVED lines=8> */
[----:B------:R-:W-:Y:S02]  /*30c0*/  @!P0 SHF.L.U32 R21, R24, 0x10, RZ ;  /* 0x0000001018158819 */ /* 0x000fe400000006ff */
        /* <DEDUP_REMOVED lines=84> */
.L_x_7789:
[----:B------:R-:W-:Y:S05]  /*3610*/  BSYNC B0 ;  /* 0x0000000000007941 */ /* 0x000fea0003800000 */
.L_x_7788:
[----:B------:R-:W-:Y:S04]  /*3620*/  BSSY B0, `(.L_x_7790) ;  /* 0x000006a000007945 */ /* 0x000fe80003800000 */
[----:B------:R-:W-:Y:S05]  /*3630*/  @!P4 BRA `(.L_x_7791) ;  /* 0x0000000400a0c947 */ /* 0x000fea0003800000 */
[----:B------:R-:W-:Y:S01]  /*3640*/  ISETP.GE.AND P0, PT, R16, UR4, PT ;  /* 0x0000000410007c0c */ /* 0x000fe2000bf06270 */
[C---:B--2---:R-:W-:Y:S01]  /*3650*/  IMAD.SHL.U32 R43, R129.reuse, 0x2, RZ ;  /* 0x00000002812b7824 */ /* 0x044fe200078e00ff */
[C---:B------:R-:W-:Y:S02]  /*3660*/  LEA R44, P5, R86.reuse, R110, 0x1 ;  /* 0x0000006e562c7211 */ /* 0x040fe400078a08ff */
[----:B------:R-:W-:Y:S02]  /*3670*/  SHF.L.U64.HI R36, R129, 0x1, R120 ;  /* 0x0000000181247819 */ /* 0x000fe40000010278 */
[C---:B------:R-:W-:Y:S02]  /*3680*/  IADD3 R28, P1, R43.reuse, R10, RZ ;  /* 0x0000000a2b1c7210 */ /* 0x040fe40007f3e0ff */
[----:B-1----:R-:W-:Y:S02]  /*3690*/  IADD3 R38, P4, R43, R50, RZ ;  /* 0x000000322b267210 */ /* 0x002fe40007f9e0ff */
[----:B------:R-:W-:Y:S02]  /*36a0*/  LEA.HI.X R45, R86, R111, R85, 0x1, P5 ;  /* 0x0000006f562d7211 */ /* 0x000fe400028f0c55 */
[C---:B------:R-:W-:Y:S01]  /*36b0*/  IADD3.X R29, R36.reuse, R9, RZ, P1, !PT ;  /* 0x00000009241d7210 */ /* 0x040fe20000ffe4ff */
[----:B------:R-:W-:Y:S01]  /*36c0*/  IMAD.X R39, R36, 0x1, R51, P4 ;  /* 0x0000000124277824 */ /* 0x000fe200020e0633 */
[----:B------:R-:W-:Y:S01]  /*36d0*/  ISETP.GE.AND P1, PT, R12, UR4, PT ;  /* 0x000000040c007c0c */ /* 0x000fe2000bf26270 */
[----:B---3--:R1:W2:Y:S01]  /*36e0*/  LDG.E.128 R24, desc[UR6][R44.64] ;  /* 0x000000062c187981 */ /* 0x0082a2000c1e1d00 */
[----:B------:R-:W-:Y:S07]  /*36f0*/  LEA R42, P4, R89, R110, 0x1 ;  /* 0x0000006e592a7211 */ /* 0x000fee00078808ff */
[----:B------:R-:W3:Y:S06]  /*3700*/  @!P0 LDG.E.64 R18, desc[UR6][R28.64] ;  /* 0x000000061c128981 */ /* 0x000eec000c1e1b00 */
[----:B------:R-:W4:Y:S01]  /*3710*/  @!P0 LDG.E.64 R34, desc[UR6][R38.64] ;  /* 0x0000000626228981 */ /* 0x000f22000c1e1b00 */
[----:B-1----:R-:W-:Y:S02]  /*3720*/  LEA R44, P5, R142, R100, 0x1 ;  /* 0x000000648e2c7211 */ /* 0x002fe400078a08ff */
[C---:B--2---:R-:W-:Y:S01]  /*3730*/  @!P0 LOP3.LUT R31, R24.reuse, 0xffff0000, RZ, 0xc0, !PT ;  /* 0xffff0000181f8812 */ /* 0x044fe200078ec0ff */
[----:B------:R-:W-:Y:S01]  /*3740*/  @!P0 IMAD.U32 R21, R24, 0x10000, RZ ;  /* 0x0001000018158824 */ /* 0x000fe200078e00ff */
[C---:B---3--:R-:W-:Y:S01]  /*3750*/  @!P0 SHF.L.U32 R22, R18.reuse, 0x10, RZ ;  /* 0x0000001012168819 */ /* 0x048fe200000006ff */
[C---:B------:R-:W-:Y:S01]  /*3760*/  @!P0 IMAD.U32 R15, R19.reuse, 0x10000, RZ ;  /* 0x00010000130f8824 */ /* 0x040fe200078e00ff */
[----:B------:R-:W-:Y:S02]  /*3770*/  @!P0 LOP3.LUT R20, R18, 0xffff0000, RZ, 0xc0, !PT ;  /* 0xffff000012148812 */ /* 0x000fe400078ec0ff */
[----:B------:R-:W-:Y:S01]  /*3780*/  @!P0 LOP3.LUT R19, R19, 0xffff0000, RZ, 0xc0, !PT ;  /* 0xffff000013138812 */ /* 0x000fe200078ec0ff */
[-C--:B------:R-:W-:Y:S01]  /*3790*/  @!P0 FMUL.FTZ R43, R31, R22.reuse ;  /* 0x000000161f2b8220 */ /* 0x080fe20000410000 */
[----:B----4-:R-:W-:Y:S01]  /*37a0*/  @!P0 LOP3.LUT R37, R35, 0xffff0000, RZ, 0xc0, !PT ;  /* 0xffff000023258812 */ /* 0x010fe200078ec0ff */
        /* <DEDUP_REMOVED lines=81> */
.L_x_7791:
[----:B------:R-:W-:Y:S05]  /*3cc0*/  BSYNC B0 ;  /* 0x0000000000007941 */ /* 0x000fea0003800000 */
.L_x_7790:
[----:B------:R-:W-:Y:S04]  /*3cd0*/  BSSY B0, `(.L_x_7792) ;  /* 0x0000070000007945 */ /* 0x000fe80003800000 */
[----:B------:R-:W-:Y:S05]  /*3ce0*/  @!P2 BRA `(.L_x_7793) ;  /* 0x0000000400b8a947 */ /* 0x000fea0003800000 */
[C---:B------:R-:W-:Y:S01]  /*3cf0*/  SHF.L.U32 R45, R125.reuse, 0x1, RZ ;  /* 0x000000017d2d7819 */ /* 0x040fe200000006ff */
[----:B--2---:R-:W2:Y:S01]  /*3d00*/  LDC.64 R42, c[0x0][0x338] ;  /* 0x0000ce00ff2a7b82 */ /* 0x004ea20000000a00 */
[----:B------:R-:W-:Y:S01]  /*3d10*/  ISETP.GE.AND P0, PT, R16, UR4, PT ;  /* 0x0000000410007c0c */ /* 0x000fe2000bf06270 */
[----:B------:R-:W-:Y:S01]  /*3d20*/  IMAD.MOV.U32 R53, RZ, RZ, R99 ;  /* 0x000000ffff357224 */ /* 0x000fe200078e0063 */
[----:B------:R-:W-:Y:S02]  /*3d30*/  SHF.L.U64.HI R36, R125, 0x1, R118 ;  /* 0x000000017d247819 */ /* 0x000fe40000010276 */
[C---:B------:R-:W-:Y:S02]  /*3d40*/  IADD3 R28, P1, R45.reuse, R10, RZ ;  /* 0x0000000a2d1c7210 */ /* 0x040fe40007f3e0ff */
[----:B-1----:R-:W-:Y:S02]  /*3d50*/  IADD3 R38, P2, R45, R50, RZ ;  /* 0x000000322d267210 */ /* 0x002fe40007f5e0ff */
[----:B------:R-:W-:Y:S01]  /*3d60*/  MOV R52, R100 ;  /* 0x0000006400347202 */ /* 0x000fe20000000f00 */
        /* <DEDUP_REMOVED lines=20> */
[----:B------:R-:W-:Y:S05]  /*3eb0*/  IMAD R43, R43, 0x60, RZ ;  /* 0x000000602b2b7824 */ /* 0x000fea00078e02ff */
[----:B------:R-:W-:Y:S02]  /*3ec0*/  IADD3 R53, R53, R43, RZ ;  /* 0x0000002b35357210 */ /* 0x000fe40007ffe0ff */
[----:B------:R-:W-:Y:S02]  /*3ed0*/  LEA.HI.X R43, R93, R111, R92, 0x1, P2 ;  /* 0x0000006f5d2b7211 */ /* 0x000fe400010f0c5c */
[C---:B--2---:R-:W-:Y:S01]  /*3ee0*/  @!P0 LOP3.LUT R31, R24.reuse, 0xffff0000, RZ, 0xc0, !PT ;  /* 0xffff0000181f8812 */ /* 0x044fe200078ec0ff */
[----:B------:R-:W-:Y:S01]  /*3ef0*/  @!P0 IMAD.U32 R21, R24, 0x10000, RZ ;  /* 0x0001000018158824 */ /* 0x000fe200078e00ff */
[C---:B------:R-:W-:Y:S01]  /*3f00*/  @!P0 LOP3.LUT R35, R27.reuse, 0xffff0000, RZ, 0xc0, !PT ;  /* 0xffff00001b238812 */ /* 0x040fe200078ec0ff */
[----:B------:R-:W-:Y:S02]  /*3f10*/  @!P0 IMAD.U32 R18, R27, 0x10000, RZ ;  /* 0x000100001b128824 */ /* 0x000fe400078e00ff */
[-C--:B------:R-:W-:Y:S01]  /*3f20*/  @!P0 FMUL.FTZ R45, R31, R22.reuse ;  /* 0x000000161f2d8220 */ /* 0x080fe20000410000 */
[----:B------:R-:W-:Y:S01]  /*3f30*/  @!P0 FMUL.FTZ R0, R21, R22 ;  /* 0x0000001615008220 */ /* 0x000fe20000410000 */
[C---:B------:R-:W-:Y:S01]  /*3f40*/  @!P0 SHF.L.U32 R22, R26.reuse, 0x10, RZ ;  /* 0x000000101a168819 */ /* 0x040fe200000006ff */
[----:B------:R-:W-:Y:S01]  /*3f50*/  @!P0 FMUL.FTZ R49, R35, R19 ;  /* 0x0000001323318220 */ /* 0x000fe20000410000 */
[-C--:B------:R-:W-:Y:S01]  /*3f60*/  @!P0 FFMA.FTZ R45, R21, R32.reuse, -R45 ;  /* 0x00000020152d8223 */ /* 0x080fe2000001082d */
[----:B------:R-:W-:Y:S01]  /*3f70*/  @!P0 FFMA.FTZ R0, R31, R32, R0 ;  /* 0x000000201f008223 */ /* 0x000fe20000010000 */
[----:B------:R-:W-:Y:S01]  /*3f80*/  @!P0 LOP3.LUT R32, R26, 0xffff0000, RZ, 0xc0, !PT ;  /* 0xffff00001a208812 */ /* 0x000fe200078ec0ff */
[C---:B------:R-:W-:Y:S01]  /*3f90*/  @!P0 IMAD.U32 R21, R25.reuse, 0x10000, RZ ;  /* 0x0001000019158824 */ /* 0x040fe200078e00ff */
[----:B------:R-:W-:Y:S01]  /*3fa0*/  @!P0 LOP3.LUT R31, R25, 0xffff0000, RZ, 0xc0, !PT ;  /* 0xffff0000191f8812 */ /* 0x000fe200078ec0ff */
[----:B------:R-:W-:Y:S01]  /*3fb0*/  @!P0 FMUL.FTZ R3, R22, R15 ;  /* 0x0000000f16038220 */ /* 0x000fe20000410000 */
[----:B------:R-:W-:Y:S01]  /*3fc0*/  @!P0 F2FP.BF16.F32.PACK_AB R45, R0, R45 ;  /* 0x0000002d002d823e */ /* 0x000fe200000010ff */
[-C--:B------:R-:W-:Y:S01]  /*3fd0*/  @!P0 FMUL.FTZ R2, R21, R20.reuse ;  /* 0x0000001415028220 */ /* 0x080fe20000410000 */
[----:B------:R-:W-:Y:S01]  /*3fe0*/  @!P0 FMUL.FTZ R36, R32, R15 ;  /* 0x0000000f20248220 */ /* 0x000fe20000410000 */
[C---:B------:R-:W-:Y:S01]  /*3ff0*/  @!P0 FMUL.FTZ R47, R31.reuse, R20 ;  /* 0x000000141f2f8220 */ /* 0x040fe20000410000 */
        /* <DEDUP_REMOVED lines=35> */
[-C--:B------:R-:W-:Y:S01]  /*4230*/  @!P1 FFMA.FTZ R36, R30, R31.reuse, -R36 ;  /* 0x0000001f1e249223 */ /* 0x080fe20000010824 */
[----:B------:R-:W-:Y:S01]  /*4240*/  @!P1 LOP3.LUT R35, R23, 0xffff0000, RZ, 0xc0, !PT ;  /* 0xffff000017239812 */ /* 0x000fe200078ec0ff */
[----:B------:R-:W-:Y:S01]  /*4250*/  @!P1 FFMA.FTZ R5, R32, R31, R5 ;  /* 0x0000001f20059223 */ /* 0x000fe20000010005 */
[----:B------:R-:W-:Y:S01]  /*4260*/  @!P1 LOP3.LUT R31, R21, 0xffff0000, RZ, 0xc0, !PT ;  /* 0xffff0000151f9812 */ /* 0x000fe200078ec0ff */
[----:B------:R-:W-:Y:S01]  /*4270*/  @!P1 FMUL.FTZ R7, R26, R15 ;  /* 0x0000000f1a079220 */ /* 0x000fe20000410000 */
[----:B------:R-:W-:Y:S01]  /*4280*/  @!P1 LOP3.LUT R32, R22, 0xffff0000, RZ, 0xc0, !PT ;  /* 0xffff000016209812 */ /* 0x000fe200078ec0ff */
[----:B------:R-:W-:Y:S01]  /*4290*/  @!P1 FMUL.FTZ R45, R35, R19 ;  /* 0x00000013232d9220 */ /* 0x000fe20000410000 */
[----:B------:R-:W-:Y:S01]  /*42a0*/  @!P1 LOP3.LUT R34, R34, 0xffff0000, RZ, 0xc0, !PT ;  /* 0xffff000022229812 */ /* 0x000fe200078ec0ff */
[----:B------:R-:W-:Y:S01]  /*42b0*/  @!P1 FMUL.FTZ R43, R31, R24 ;  /* 0x000000181f2b9220 */ /* 0x000fe20000410000 */
[----:B------:R-:W-:Y:S01]  /*42c0*/  @!P1 F2FP.BF16.F32.PACK_AB R36, R5, R36 ;  /* 0x000000240524923e */ /* 0x000fe200000010ff */
[----:B------:R-:W-:Y:S01]  /*42d0*/  @!P1 FMUL.FTZ R40, R32, R15 ;  /* 0x0000000f20289220 */ /* 0x000fe20000410000 */
        /* <DEDUP_REMOVED lines=15> */
.L_x_7793:
[----:B------:R-:W-:Y:S05]  /*43d0*/  BSYNC B0 ;  /* 0x0000000000007941 */ /* 0x000fea0003800000 */
.L_x_7792:
[C---:B------:R-:W-:Y:S01]  /*43e0*/  LEA R50, P1, R41.reuse, R50, 0x1 ;  /* 0x0000003229327211 */ /* 0x040fe200078208ff */
[----:B------:R-:W-:Y:S01]  /*43f0*/  IMAD.MOV.U32 R8, RZ, RZ, R10 ;  /* 0x000000ffff087224 */ /* 0x000fe200078e000a */
[----:B------:R-:W-:Y:S02]  /*4400*/  UMOV UR4, UR21 ;  /* 0x0000001500047c82 */ /* 0x000fe40008000000 */
[C---:B------:R-:W-:Y:S02]  /*4410*/  LEA.HI.X.SX32 R51, R41.reuse, R51, 0x1, P1 ;  /* 0x0000003329337211 */ /* 0x040fe400008f0eff */
[C---:B------:R-:W-:Y:S04]  /*4420*/  LEA R10, P0, R41.reuse, R8, 0x1 ;  /* 0x00000008290a7211 */ /* 0x040fe800078008ff */
[----:B------:R-:W-:Y:S01]  /*4430*/  LEA.HI.X.SX32 R9, R41, R9, 0x1, P0 ;  /* 0x0000000929097211 */ /* 0x000fe200000f0eff */
[----:B------:R-:W-:Y:S08]  /*4440*/  BRA `(.L_x_7794) ;  /* 0x0000003000447947 */ /* 0x000ff00003800000 */
.L_x_7785:
[----:B------:R-:W-:Y:S04]  /*4450*/  BSSY B1, `(.L_x_7795) ;  /* 0x00000ae000017945 */ /* 0x000fe80003800000 */
[----:B------:R-:W-:Y:S05]  /*4460*/  @!P1 BRA `(.L_x_7796) ;  /* 0x0000000800b09947 */ /* 0x000fea0003800000 */
[----:B------:R1:W5:Y:S01]  /*4470*/  LDG.E.128 R56, desc[UR6][R110.64] ;  /* 0x000000066e387981 */ /* 0x000362000c1e1d00 */
[----:B------:R-:W-:Y:S01]  /*4480*/  ISETP.GE.AND P0, PT, R16, UR4, PT ;  /* 0x0000000410007c0c */ /* 0x000fe2000bf06270 */
[----:B------:R-:W-:Y:S01]  /*4490*/  BSSY B0, `(.L_x_7797) ;  /* 0x0000052000007945 */ /* 0x000fe20003800000 */
[----:B------:R-:W-:Y:S01]  /*44a0*/  MOV R149, R99 ;  /* 0x0000006300957202 */ /* 0x000fe20000000f00 */
[----:B------:R-:W-:Y:S10]  /*44b0*/  IMAD.MOV.U32 R148, RZ, RZ, R100 ;  /* 0x000000ffff947224 */ /* 0x000ff400078e0064 */
        /* <DEDUP_REMOVED lines=79> */
.L_x_7798:
[----:B------:R-:W-:Y:S05]  /*49b0*/  BSYNC B0 ;  /* 0x0000000000007941 */ /* 0x000fea0003800000 */
.L_x_7797:
[----:B-----5:R2:W-:Y:S01]  /*49c0*/  STG.E.128 desc[UR6][R148.64], R56 ;  /* 0x0000003894007986 */ /* 0x0205e2000c101d06 */
[----:B------:R-:W-:Y:S01]  /*49d0*/  ISETP.GE.AND P0, PT, R12, UR4, PT ;  /* 0x000000040c007c0c */ /* 0x000fe2000bf06270 */
[----:B------:R-:W-:Y:S01]  /*49e0*/  BSSY B0, `(.L_x_7799) ;  /* 0x0000053000007945 */ /* 0x000fe20003800000 */
[----:B------:R-:W-:Y:S01]  /*49f0*/  IADD3 R144, P1, R110, 0x80, RZ ;  /* 0x000000806e907810 */ /* 0x000fe20007f3e0ff */
[----:B------:R2:W5:Y:S04]  /*4a00*/  LDG.E.128 R44, desc[UR6][R110.64+0x80] ;  /* 0x000080066e2c7981 */ /* 0x000568000c1e1d00 */
[----:B------:R-:W-:Y:S06]  /*4a10*/  IMAD.X R145, RZ, RZ, R111, P1 ;  /* 0x000000ffff917224 */ /* 0x000fec00008e066f */
[----:B------:R-:W-:Y:S05]  /*4a20*/  @P0 BRA `(.L_x_7800) ;  /* 0x0000000400380947 */ /* 0x000fea0003800000 */
[C---:B-----5:R-:W-:Y:S01]  /*4a30*/  SHF.L.U32 R35, R44.reuse, 0x10, RZ ;  /* 0x000000102c237819 */ /* 0x060fe200000006ff */
[----:B------:R-:W-:Y:S01]  /*4a40*/  ULEA.HI UR26, UR4, UR4, URZ, 0x1 ;  /* 0x00000004041a7291 */ /* 0x000fe2000f8f083f */
[----:B------:R-:W-:Y:S01]  /*4a50*/  LOP3.LUT R37, R44, 0xffff0000, RZ, 0xc0, !PT ;  /* 0xffff00002c257812 */ /* 0x000fe200078ec0ff */
[----:B--2---:R-:W-:Y:S01]  /*4a60*/  IMAD.MOV.U32 R57, RZ, RZ, RZ ;  /* 0x000000ffff397224 */ /* 0x004fe200078e00ff */
        /* <DEDUP_REMOVED lines=74> */
.L_x_7800:
[----:B------:R-:W-:Y:S05]  /*4f10*/  BSYNC B0 ;  /* 0x0000000000007941 */ /* 0x000fea0003800000 */
.L_x_7799:
[----:B-----5:R4:W-:Y:S02]  /*4f20*/  STG.E.128 desc[UR6][R148.64+0x80], R44 ;  /* 0x0000802c94007986 */ /* 0x0209e4000c101d06 */
.L_x_7796:
[----:B------:R-:W-:Y:S05]  /*4f30*/  BSYNC B1 ;  /* 0x0000000000017941 */ /* 0x000fea0003800000 */
.L_x_7795:
[----:B------:R-:W-:Y:S04]  /*4f40*/  BSSY B1, `(.L_x_7801) ;  /* 0x00000b8000017945 */ /* 0x000fe80003800000 */
[----:B------:R-:W-:Y:S05]  /*4f50*/  @!P5 BRA `(.L_x_7802) ;  /* 0x0000000800d8d947 */ /* 0x000fea0003800000 */
[----:B------:R-:W-:Y:S01]  /*4f60*/  LEA R150, P5, R84, R110, 0x1 ;  /* 0x0000006e54967211 */ /* 0x000fe200078a08ff */
[----:B------:R-:W-:Y:S01]  /*4f70*/  BSSY B0, `(.L_x_7803) ;  /* 0x0000059000007945 */ /* 0x000fe20003800000 */
[----:B------:R-:W-:Y:S02]  /*4f80*/  ISETP.GE.AND P1, PT, R16, UR4, PT ;  /* 0x0000000410007c0c */ /* 0x000fe4000bf26270 */
[----:B------:R-:W-:Y:S02]  /*4f90*/  LEA.HI.X R151, R84, R111, R83, 0x1, P5 ;  /* 0x0000006f54977211 */ /* 0x000fe400028f0c53 */
[C---:B--2-4-:R-:W-:Y:S03]  /*4fa0*/  LEA R148, P0, R71.reuse, R100, 0x1 ;  /* 0x0000006447947211 */ /* 0x054fe600078008ff */
[----:B------:R2:W5:Y:S01]  /*4fb0*/  LDG.E.128 R56, desc[UR6][R150.64] ;  /* 0x0000000696387981 */ /* 0x000562000c1e1d00 */
        /* <DEDUP_REMOVED lines=8> */
[----:B------:R-:W-:Y:S01]  /*5040*/  LOP3.LUT R45, R58, 0xffff0000, RZ, 0xc0, !PT ;  /* 0xffff00003a2d7812 */ /* 0x000fe200078ec0ff */
        /* <DEDUP_REMOVED lines=75> */
.L_x_7804:
[----:B------:R-:W-:Y:S05]  /*5500*/  BSYNC B0 ;  /* 0x0000000000007941 */ /* 0x000fea0003800000 */
.L_x_7803:
[----:B-----5:R4:W-:Y:S01]  /*5510*/  STG.E.128 desc[UR6][R148.64], R56 ;  /* 0x0000003894007986 */ /* 0x0209e2000c101d06 */
[----:B------:R-:W-:Y:S01]  /*5520*/  ISETP.GE.AND P0, PT, R12, UR4, PT ;  /* 0x000000040c007c0c */ /* 0x000fe2000bf06270 */
[----:B------:R-:W-:Y:S01]  /*5530*/  BSSY B0, `(.L_x_7805) ;  /* 0x0000057000007945 */ /* 0x000fe20003800000 */
[----:B------:R-:W-:Y:S01]  /*5540*/  IADD3 R144, P1, R150, 0x80, RZ ;  /* 0x0000008096907810 */ /* 0x000fe20007f3e0ff */
[----:B------:R4:W5:Y:S04]  /*5550*/  LDG.E.128 R44, desc[UR6][R150.64+0x80] ;  /* 0x00008006962c7981 */ /* 0x000968000c1e1d00 */
[----:B------:R-:W-:Y:S06]  /*5560*/  IMAD.X R145, RZ, RZ, R151, P1 ;  /* 0x000000ffff917224 */ /* 0x000fec00008e0697 */
[----:B------:R-:W-:Y:S05]  /*5570*/  @P0 BRA `(.L_x_7806) ;  /* 0x0000000400480947 */ /* 0x000fea0003800000 */
[----:B-----5:R-:W-:Y:S01]  /*5580*/  LOP3.LUT R37, R44, 0xffff0000, RZ, 0xc0, !PT ;  /* 0xffff00002c257812 */ /* 0x020fe200078ec0ff */
[----:B------:R-:W-:Y:S01]  /*5590*/  ULEA.HI UR26, UR4, UR4, URZ, 0x1 ;  /* 0x00000004041a7291 */ /* 0x000fe2000f8f083f */
[----:B------:R-:W-:Y:S01]  /*55a0*/  LOP3.LUT R41, R45, 0xffff0000, RZ, 0xc0, !PT ;  /* 0xffff00002d297812 */ /* 0x000fe200078ec0ff */
[----:B----4-:R-:W-:Y:S01]  /*55b0*/  IMAD.MOV.U32 R56, RZ, RZ, RZ ;  /* 0x000000ffff387224 */ /* 0x010fe200078e00ff */
        /* <DEDUP_REMOVED lines=78> */
.L_x_7806:
[----:B------:R-:W-:Y:S05]  /*5aa0*/  BSYNC B0 ;  /* 0x0000000000007941 */ /* 0x000fea0003800000 */
.L_x_7805:
[----:B-----5:R1:W-:Y:S02]  /*5ab0*/  STG.E.128 desc[UR6][R148.64+0x80], R44 ;  /* 0x0000802c94007986 */ /* 0x0203e4000c101d06 */
.L_x_7802:
[----:B------:R-:W-:Y:S05]  /*5ac0*/  BSYNC B1 ;  /* 0x0000000000017941 */ /* 0x000fea0003800000 */
.L_x_7801:
[----:B------:R-:W-:Y:S04]  /*5ad0*/  BSSY B1, `(.L_x_7807) ;  /* 0x00000ba000017945 */ /* 0x000fe80003800000 */
[----:B------:R-:W-:Y:S05]  /*5ae0*/  @!P4 BRA `(.L_x_7808) ;  /* 0x0000000800e0c947 */ /* 0x000fea0003800000 */
[----:B------:R-:W-:Y:S01]  /*5af0*/  LEA R152, P5, R86, R110, 0x1 ;  /* 0x0000006e56987211 */ /* 0x000fe200078a08ff */
[----:B------:R-:W-:Y:S01]  /*5b00*/  BSSY B0, `(.L_x_7809) ;  /* 0x000005b000007945 */ /* 0x000fe20003800000 */
[----:B------:R-:W-:Y:S02]  /*5b10*/  ISETP.GE.AND P4, PT, R16, UR4, PT ;  /* 0x0000000410007c0c */ /* 0x000fe4000bf86270 */
[----:B------:R-:W-:Y:S02]  /*5b20*/  LEA.HI.X R153, R86, R111, R85, 0x1, P5 ;  /* 0x0000006f56997211 */ /* 0x000fe400028f0c55 */
[C---:B--2-4-:R-:W-:Y:S02]  /*5b30*/  LEA R150, P1, R142.reuse, R100, 0x1 ;  /* 0x000000648e967211 */ /* 0x054fe400078208ff */
[C---:B-1----:R-:W-:Y:S01]  /*5b40*/  LEA R148, P0, R89.reuse, R110, 0x1 ;  /* 0x0000006e59947211 */ /* 0x042fe200078008ff */
        /* <DEDUP_REMOVED lines=86> */
.L_x_7810:
[----:B------:R-:W-:Y:S05]  /*60b0*/  BSYNC B0 ;  /* 0x0000000000007941 */ /* 0x000fea0003800000 */
.L_x_7809:
        /* <DEDUP_REMOVED lines=14> */
[----:B------:R-:W-:Y:S02]  /*61a0*/  IMAD.MOV.U32 R146, RZ, RZ, RZ ;  /* 0x000000ffff927224 */ /* 0x000fe400078e00ff */
        /* <DEDUP_REMOVED lines=74> */
.L_x_7812:
[----:B------:R-:W-:Y:S05]  /*6650*/  BSYNC B0 ;  /* 0x0000000000007941 */ /* 0x000fea0003800000 */
.L_x_7811:
[----:B-----5:R4:W-:Y:S02]  /*6660*/  STG.E.128 desc[UR6][R144.64], R44 ;  /* 0x0000002c90007986 */ /* 0x0209e4000c101d06 */
.L_x_7808:
[----:B------:R-:W-:Y:S05]  /*6670*/  BSYNC B1 ;  /* 0x0000000000017941 */ /* 0x000fea0003800000 */
.L_x_7807:
[----:B------:R-:W-:Y:S04]  /*6680*/  BSSY B1, `(.L_x_7813) ;  /* 0x00000c0000017945 */ /* 0x000fe80003800000 */
[----:B------:R-:W-:Y:S05]  /*6690*/  @!P2 BRA `(.L_x_7814) ;  /* 0x0000000800f8a947 */ /* 0x000fea0003800000 */
[----:B------:R-:W-:Y:S01]  /*66a0*/  ISETP.GE.AND P1, PT, R16, UR4, PT ;  /* 0x0000000410007c0c */ /* 0x000fe2000bf26270 */
[----:B---3--:R-:W3:Y:S01]  /*66b0*/  LDC.64 R4, c[0x0][0x338] ;  /* 0x0000ce00ff047b82 */ /* 0x008ee20000000a00 */
[----:B--2-4-:R-:W-:Y:S01]  /*66c0*/  MOV R150, R100 ;  /* 0x0000006400967202 */ /* 0x014fe20000000f00 */
[----:B------:R-:W-:Y:S01]  /*66d0*/  BSSY B0, `(.L_x_7815) ;  /* 0x000005f000007945 */ /* 0x000fe20003800000 */
[----:B------:R-:W-:Y:S02]  /*66e0*/  MOV R151, R99 ;  /* 0x0000006300977202 */ /* 0x000fe40000000f00 */
[C---:B-1----:R-:W-:Y:S03]  /*66f0*/  LEA R148, P0, R93.reuse, R110, 0x1 ;  /* 0x0000006e5d947211 */ /* 0x042fe600078008ff */
        /* <DEDUP_REMOVED lines=92> */
.L_x_7816:
[----:B------:R-:W-:Y:S05]  /*6cc0*/  BSYNC B0 ;  /* 0x0000000000007941 */ /* 0x000fea0003800000 */
.L_x_7815:
        /* <DEDUP_REMOVED lines=24> */
[C---:B------:R-:W-:Y:S04]  /*6e50*/  IADD3 R57, P0, R122.reuse, R59, RZ ;  /* 0x0000003b7a397210 */ /* 0x040fe80007f1e0ff */
[----:B------:R-:W-:Y:S02]  /*6e60*/  LEA.HI.X.SX32 R56, R59, R116, 0x1, P0 ;  /* 0x000000743b387211 */ /* 0x000fe400000f0eff */
[C---:B------:R-:W-:Y:S04]  /*6e70*/  LEA R150, P0, R57.reuse, R112, 0x1 ;  /* 0x0000007039967211 */ /* 0x040fe800078008ff */
[----:B------:R-:W-:Y:S02]  /*6e80*/  LEA.HI.X R151, R57, R113, R56, 0x1, P0 ;  /* 0x0000007139977211 */ /* 0x000fe400000f0c38 */
[C---:B------:R-:W-:Y:S03]  /*6e90*/  LEA R18, P0, R107.reuse, R148, 0x1 ;  /* 0x000000946b127211 */ /* 0x040fe600078008ff */
[----:B------:R-:W2:Y:S01]  /*6ea0*/  LDG.E.128 R56, desc[UR6][R150.64] ;  /* 0x0000000696387981 */ /* 0x000ea2000c1e1d00 */
[----:B------:R-:W-:Y:S02]  /*6eb0*/  LEA.HI.X.SX32 R19, R107, R149, 0x1, P0 ;  /* 0x000000956b137211 */ /* 0x000fe400000f0eff */
        /* <DEDUP_REMOVED lines=58> */
.L_x_7818:
[----:B------:R-:W-:Y:S05]  /*7260*/  BSYNC B0 ;  /* 0x0000000000007941 */ /* 0x000fea0003800000 */
.L_x_7817:
[----:B-----5:R3:W-:Y:S02]  /*7270*/  STG.E.128 desc[UR6][R144.64], R44 ;  /* 0x0000002c90007986 */ /* 0x0207e4000c101d06 */
.L_x_7814:
[----:B------:R-:W-:Y:S05]  /*7280*/  BSYNC B1 ;  /* 0x0000000000017941 */ /* 0x000fea0003800000 */
.L_x_7813:
        /* <DEDUP_REMOVED lines=8> */
.L_x_7784:
[----:B---3--:R-:W2:Y:S01]  /*7310*/  @P1 LDG.E.128 R24, desc[UR6][R110.64] ;  /* 0x000000066e181981 */ /* 0x008ea2000c1e1d00 */
[----:B------:R-:W-:Y:S01]  /*7320*/  @P1 IMAD.MOV.U32 R2, RZ, RZ, R100 ;  /* 0x000000ffff021224 */ /* 0x000fe200078e0064 */
[C---:B------:R-:W-:Y:S01]  /*7330*/  @P5 LEA R18, P0, R84.reuse, R110, 0x1 ;  /* 0x0000006e54125211 */ /* 0x040fe200078008ff */
[----:B------:R-:W-:Y:S01]  /*7340*/  @P1 IMAD.MOV.U32 R3, RZ, RZ, R99 ;  /* 0x000000ffff031224 */ /* 0x000fe200078e0063 */
[----:B------:R-:W-:Y:S02]  /*7350*/  UMOV UR4, URZ ;  /* 0x0000003f00047c82 */ /* 0x000fe40008000000 */
[----:B------:R-:W-:Y:S02]  /*7360*/  @P5 LEA.HI.X R19, R84, R111, R83, 0x1, P0 ;  /* 0x0000006f54135211 */ /* 0x000fe400000f0c53 */
[C---:B------:R-:W-:Y:S04]  /*7370*/  @P5 LEA R36, P0, R71.reuse, R100, 0x1 ;  /* 0x0000006447245211 */ /* 0x040fe800078008ff */
[----:B------:R-:W-:Y:S02]  /*7380*/  @P5 LEA.HI.X R37, R71, R99, R72, 0x1, P0 ;  /* 0x0000006347255211 */ /* 0x000fe400000f0c48 */
[C---:B------:R-:W-:Y:S04]  /*7390*/  @P4 LEA R34, P0, R86.reuse, R110, 0x1 ;  /* 0x0000006e56224211 */ /* 0x040fe800078008ff */
[----:B------:R-:W-:Y:S02]  /*73a0*/  @P4 LEA.HI.X R35, R86, R111, R85, 0x1, P0 ;  /* 0x0000006f56234211 */ /* 0x000fe400000f0c55 */
[CC--:B------:R-:W-:Y:S04]  /*73b0*/  @P4 LEA R32, P0, R142.reuse, R100.reuse, 0x1 ;  /* 0x000000648e204211 */ /* 0x0c0fe800078008ff */
[----:B------:R-:W-:Y:S01]  /*73c0*/  @P4 LEA.HI.X R33, R142, R99, R87, 0x1, P0 ;  /* 0x000000638e214211 */ /* 0x000fe200000f0c57 */
[----:B--2---:R-:W-:Y:S04]  /*73d0*/  @P1 STG.E.128 desc[UR6][R2.64], R24 ;  /* 0x0000001802001986 */ /* 0x004fe8000c101d06 */
[----:B------:R-:W2:Y:S04]  /*73e0*/  @P1 LDG.E.128 R20, desc[UR6][R110.64+0x80] ;  /* 0x000080066e141981 */ /* 0x000ea8000c1e1d00 */
[----:B--2---:R1:W-:Y:S04]  /*73f0*/  @P1 STG.E.128 desc[UR6][R2.64+0x80], R20 ;  /* 0x0000801402001986 */ /* 0x0043e8000c101d06 */
[----:B------:R-:W2:Y:S01]  /*7400*/  @P5 LDG.E.128 R28, desc[UR6][R18.64] ;  /* 0x00000006121c5981 */ /* 0x000ea2000c1e1d00 */
[----:B-1----:R-:W1:Y:S02]  /*7410*/  @P2 LDC.64 R2, c[0x0][0x338] ;  /* 0x0000ce00ff022b82 */ /* 0x002e640000000a00 */
[----:B-1----:R-:W-:Y:S01]  /*7420*/  @P2 IMAD R3, R3, 0x60, RZ ;  /* 0x0000006003032824 */ /* 0x002fe200078e02ff */
[----:B--2---:R1:W-:Y:S04]  /*7430*/  @P5 STG.E.128 desc[UR6][R36.64], R28 ;  /* 0x0000001c24005986 */ /* 0x0043e8000c101d06 */
[----:B------:R2:W3:Y:S02]  /*7440*/  @P5 LDG.E.128 R4, desc[UR6][R18.64+0x80] ;  /* 0x0000800612045981 */ /* 0x0004e4000c1e1d00 */
[----:B--2---:R-:W-:Y:S04]  /*7450*/  @P2 IMAD.WIDE.U32 R18, R2, 0x60, R110 ;  /* 0x0000006002122825 */ /* 0x004fe800078e006e */
[----:B------:R-:W-:Y:S01]  /*7460*/  @P2 IMAD.IADD R19, R19, 0x1, R3 ;  /* 0x0000000113132824 */ /* 0x000fe200078e0203 */
[----:B-1----:R-:W-:Y:S01]  /*7470*/  @P2 MOV R28, R100 ;  /* 0x00000064001c2202 */ /* 0x002fe20000000f00 */
[----:B------:R-:W1:Y:S01]  /*7480*/  @P2 LDC.64 R2, c[0x0][0x248] ;  /* 0x00009200ff022b82 */ /* 0x000e620000000a00 */
[----:B------:R-:W-:Y:S03]  /*7490*/  @P2 IMAD.MOV.U32 R29, RZ, RZ, R99 ;  /* 0x000000ffff1d2224 */ /* 0x000fe600078e0063 */
[----:B-1----:R-:W-:Y:S04]  /*74a0*/  @P2 IMAD.WIDE.U32 R28, R2, 0x60, R28 ;  /* 0x00000060021c2825 */ /* 0x002fe800078e001c */
[----:B------:R-:W-:Y:S05]  /*74b0*/  @P2 IMAD R3, R3, 0x60, RZ ;  /* 0x0000006003032824 */ /* 0x000fea00078e02ff */
[----:B------:R-:W-:Y:S01]  /*74c0*/  @P2 IADD3 R29, R29, R3, RZ ;  /* 0x000000031d1d2210 */ /* 0x000fe20007ffe0ff */
        /* <DEDUP_REMOVED lines=9> */
.L_x_7794:
        /* <DEDUP_REMOVED lines=81> */
.L_x_7819:
[----:B------:R-:W-:Y:S01]  /*7a70*/  MOV R107, R103 ;  /* 0x00000067006b7202 */ /* 0x000fe20000000f00 */
[----:B------:R-:W1:Y:S01]  /*7a80*/  LDC R2, c[0x0][0x250] ;  /* 0x00009400ff027b82 */ /* 0x000e620000000800 */
[----:B---3--:R-:W-:Y:S01]  /*7a90*/  MOV R5, R99 ;  /* 0x0000006300057202 */ /* 0x008fe20000000f00 */
        /* <DEDUP_REMOVED lines=8> */
.L_x_7820:
[----:B------:R-:W-:Y:S04]  /*7b20*/  IADD3 R11, R11, -0x1, RZ ;  /* 0xffffffff0b0b7810 */ /* 0x000fe80007ffe0ff */
[----:B------:R-:W-:Y:S11]  /*7b30*/  ISETP.GT.AND P0, PT, R11, R81, PT ;  /* 0x000000510b00720c */ /* 0x000ff60003f04270 */
[----:B------:R-:W-:Y:S02]  /*7b40*/  @!UPT UIADD3 URZ, URZ, URZ, URZ ;  /* 0x0000003f3f3ff290 */ /* 0x000fe4000fffe03f */
[----:B------:R-:W-:Y:S05]  /*7b50*/  @P0 BRA `(.L_x_7821) ;  /* 0xffffffa800b80947 */ /* 0x000fea000383ffff */
.L_x_7783:
        /* <DEDUP_REMOVED lines=99> */
.L_x_7828:
[----:B------:R-:W-:Y:S05]  /*8190*/  BSYNC B0 ;  /* 0x0000000000007941 */ /* 0x000fea0003800000 */
.L_x_7827:
        /* <DEDUP_REMOVED lines=44> */
.L_x_7830:
[----:B------:R-:W-:Y:S05]  /*8460*/  BSYNC B0 ;  /* 0x0000000000007941 */ /* 0x000fea0003800000 */
.L_x_7829:
[----:B------:R3:W-:Y:S02]  /*8470*/  STS.128 [R164+0x2000], R8 ;  /* 0x00200008a4007388 */ /* 0x0007e40000000c00 */
.L_x_7826:
[----:B------:R-:W-:Y:S05]  /*8480*/  BSYNC B1 ;  /* 0x0000000000017941 */ /* 0x000fea0003800000 */
.L_x_7825:
        /* <DEDUP_REMOVED lines=12> */
[----:B-1----:R-:W-:Y:S01]  /*8550*/  IMAD.SHL.U32 R38, R2, 0x2, RZ ;  /* 0x0000000202267824 */ /* 0x002fe200078e00ff */
        /* <DEDUP_REMOVED lines=45> */
.L_x_7834:
[----:B------:R-:W-:Y:S05]  /*8830*/  BSYNC B0 ;  /* 0x0000000000007941 */ /* 0x000fea0003800000 */
.L_x_7833:
[----:B-----5:R1:W-:Y:S01]  /*8840*/  STS.128 [R164+0x800], R12 ;  /* 0x0008000ca4007388 */ /* 0x0203e20000000c00 */
[----:B------:R-:W-:Y:S01]  /*8850*/  IADD3 R2, R16, 0x40, RZ ;  /* 0x0000004010027810 */ /* 0x000fe20007ffe0ff */
[----:B------:R-:W-:Y:S03]  /*8860*/  BSSY B0, `(.L_x_7835) ;  /* 0x0000029000007945 */ /* 0x000fe60003800000 */
[----:B------:R-:W-:-:S13]  /*8870*/  ISETP.GE.AND P0, PT, R2, UR5, PT ;  /* 0x0000000502007c0c */ /* 0x000fda000bf06270 */
[----:B------:R-:W-:Y:S05]  /*8880*/  @P0 BRA `(.L_x_7836) ;  /* 0x0000000000980947 */ /* 0x000fea0003800000 */
[----:B------:R-:W2:Y:S04]  /*8890*/  LDG.E.64 R2, desc[UR6][R38.64+0x40] ;  /* 0x0000400626027981 */ /* 0x000ea8000c1e1b00 */
[----:B------:R-:W5:Y:S01]  /*88a0*/  LDG.E.64 R4, desc[UR6][R36.64+0x40] ;  /* 0x0000400624047981 */ /* 0x000f62000c1e1b00 */
        /* <DEDUP_REMOVED lines=10> */
[----:B-----5:R-:W-:Y:S01]  /*8950*/  LOP3.LUT R22, R4, 0xffff0000, RZ, 0xc0, !PT ;  /* 0xffff000004167812 */ /* 0x020fe200078ec0ff */
        /* <DEDUP_REMOVED lines=25> */
.L_x_7836:
[----:B------:R-:W-:Y:S05]  /*8af0*/  BSYNC B0 ;  /* 0x0000000000007941 */ /* 0x000fea0003800000 */
.L_x_7835:
[----:B------:R2:W-:Y:S02]  /*8b00*/  STS.128 [R164+0x2800], R8 ;  /* 0x00280008a4007388 */ /* 0x0005e40000000c00 */
.L_x_7832:
[----:B------:R-:W-:Y:S05]  /*8b10*/  BSYNC B1 ;  /* 0x0000000000017941 */ /* 0x000fea0003800000 */
.L_x_7831:
[----:B------:R-:W-:Y:S01]  /*8b20*/  VIADD R18, R134, 0x20 ;  /* 0x0000002086127836 */ /* 0x000fe20000000000 */
[----:B------:R-:W-:Y:S04]  /*8b30*/  BSSY B1, `(.L_x_7837) ;  /* 0x0000068000017945 */ /* 0x000fe80003800000 */
[----:B------:R-:W-:-:S04]  /*8b40*/  ISETP.GE.AND P0, PT, R18, R19, PT ;  /* 0x000000131200720c */ /* 0x000fc80003f06270 */
[----:B------:R-:W-:-:S13]  /*8b50*/  ISETP.LT.OR P0, PT, R61, -0x107, P0 ;  /* 0xfffffef93d00780c */ /* 0x000fda0000701670 */
[----:B------:R-:W-:Y:S05]  /*8b60*/  @P0 BRA `(.L_x_7838) ;  /* 0x0000000400900947 */ /* 0x000fea0003800000 */
[----:B--23--:R2:W5:Y:S04]  /*8b70*/  LDG.E.128 R8, desc[UR6][R32.64+0x80] ;  /* 0x0000800620087981 */ /* 0x00c568000c1e1d00 */
[----:B-1----:R2:W5:Y:S01]  /*8b80*/  LDG.E.128 R12, desc[UR6][R32.64] ;  /* 0x00000006200c7981 */ /* 0x002562000c1e1d00 */
        /* <DEDUP_REMOVED lines=13> */
[----:B--2---:R-:W-:Y:S06]  /*8c60*/  @P0 BRA `(.L_x_7840) ;  /* 0x0000000000980947 */ /* 0x004fec0003800000 */
[----:B------:R-:W2:Y:S04]  /*8c70*/  LDG.E.64 R2, desc[UR6][R36.64] ;  /* 0x0000000624027981 */ /* 0x000ea8000c1e1b00 */
[----:B------:R-:W3:Y:S01]  /*8c80*/  LDG.E.64 R4, desc[UR6][R34.64] ;  /* 0x0000000622047981 */ /* 0x000ee2000c1e1b00 */
[C---:B----45:R-:W-:Y:S01]  /*8c90*/  SHF.L.U32 R20, R13.reuse, 0x10, RZ ;  /* 0x000000100d147819 */ /* 0x070fe200000006ff */
        /* <DEDUP_REMOVED lines=35> */
.L_x_7840:
[----:B------:R-:W-:Y:S05]  /*8ed0*/  BSYNC B0 ;  /* 0x0000000000007941 */ /* 0x000fea0003800000 */
.L_x_7839:
        /* <DEDUP_REMOVED lines=10> */
[----:B----4-:R-:W-:Y:S02]  /*8f80*/  LOP3.LUT R20, R8, 0xffff0000, RZ, 0xc0, !PT ;  /* 0xffff000008147812 */ /* 0x010fe400078ec0ff */
        /* <DEDUP_REMOVED lines=32> */
.L_x_7842:
[----:B------:R-:W-:Y:S05]  /*9190*/  BSYNC B0 ;  /* 0x0000000000007941 */ /* 0x000fea0003800000 */
.L_x_7841:
[----:B------:R2:W-:Y:S02]  /*91a0*/  STS.128 [R164+0x3000], R8 ;  /* 0x00300008a4007388 */ /* 0x0005e40000000c00 */
.L_x_7838:
[----:B------:R-:W-:Y:S05]  /*91b0*/  BSYNC B1 ;  /* 0x0000000000017941 */ /* 0x000fea0003800000 */
.L_x_7837:
[----:B------:R-:W-:-:S05]  /*91c0*/  VIADD R28, R134, 0x30 ;  /* 0x00000030861c7836 */ /* 0x000fca0000000000 */
[----:B------:R-:W-:-:S04]  /*91d0*/  ISETP.GE.AND P0, PT, R28, R19, PT ;  /* 0x000000131c00720c */ /* 0x000fc80003f06270 */
[----:B------:R-:W-:-:S13]  /*91e0*/  ISETP.LT.OR P0, PT, R61, -0x187, P0 ;  /* 0xfffffe793d00780c */ /* 0x000fda0000701670 */
[----:B------:R-:W-:Y:S05]  /*91f0*/  @P0 BRA `(.L_x_7843) ;  /* 0x0000003400fc0947 */ /* 0x000fea0003800000 */
[----:B--23--:R2:W5:Y:S04]  /*9200*/  LDG.E.128 R8, desc[UR6][R30.64+0x80] ;  /* 0x000080061e087981 */ /* 0x00c568000c1e1d00 */
[----:B-1----:R2:W5:Y:S01]  /*9210*/  LDG.E.128 R12, desc[UR6][R30.64] ;  /* 0x000000061e0c7981 */ /* 0x002562000c1e1d00 */
        /* <DEDUP_REMOVED lines=52> */
.L_x_7845:
[----:B------:R-:W-:Y:S05]  /*9560*/  BSYNC B0 ;  /* 0x0000000000007941 */ /* 0x000fea0003800000 */
.L_x_7844:
        /* <DEDUP_REMOVED lines=18> */
[-C--:B----4-:R-:W-:Y:S01]  /*9690*/  FMUL.FTZ R23, R7, R8.reuse ;  /* 0x0000000807177220 */ /* 0x090fe20000410000 */
        /* <DEDUP_REMOVED lines=24> */
.L_x_7847:
[----:B------:R-:W-:Y:S05]  /*9820*/  BSYNC B0 ;  /* 0x0000000000007941 */ /* 0x000fea0003800000 */
.L_x_7846:
[----:B------:R2:W-:Y:S01]  /*9830*/  STS.128 [R164+0x3800], R8 ;  /* 0x00380008a4007388 */ /* 0x0005e20000000c00 */
[----:B------:R-:W-:Y:S05]  /*9840*/  BRA `(.L_x_7843) ;  /* 0x0000003000687947 */ /* 0x000fea0003800000 */
.L_x_7824:
        /* <DEDUP_REMOVED lines=23> */
[----:B----4-:R-:W-:-:S04]  /*99c0*/  IADD3 R21, P0, R0, R3, RZ ;  /* 0x0000000300157210 */ /* 0x010fc80007f1e0ff */
        /* <DEDUP_REMOVED lines=65> */
.L_x_7851:
[----:B------:R-:W-:Y:S05]  /*9de0*/  BSYNC B0 ;  /* 0x0000000000007941 */ /* 0x000fea0003800000 */
.L_x_7850:
        /* <DEDUP_REMOVED lines=22> */
[----:B----4-:R-:W-:Y:S01]  /*9f50*/  LEA.HI.X.SX32 R21, R0, R29, 0x1, P0 ;  /* 0x0000001d00157211 */ /* 0x010fe200000f0eff */
[----:B------:R-:W4:Y:S01]  /*9f60*/  LDG.E.128 R12, desc[UR6][R12.64+0x80] ;  /* 0x000080060c0c7981 */ /* 0x000f22000c1e1d00 */
[----:B------:R-:W-:-:S04]  /*9f70*/  LEA R20, P0, R2, UR8, 0x1 ;  /* 0x0000000802147c11 */ /* 0x000fc8000f8008ff */
[----:B------:R-:W-:-:S06]  /*9f80*/  LEA.HI.X R21, R2, UR9, R21, 0x1, P0 ;  /* 0x0000000902157c11 */ /* 0x000fcc00080f0c15 */
[----:B------:R-:W5:Y:S01]  /*9f90*/  LDG.E.128 R20, desc[UR6][R20.64+0x80] ;  /* 0x0000800614147981 */ /* 0x000f62000c1e1d00 */
[C---:B------:R-:W-:Y:S01]  /*9fa0*/  IMAD.U32 R18, R8.reuse, 0x10000, RZ ;  /* 0x0001000008127824 */ /* 0x040fe200078e00ff */
[----:B------:R-:W-:Y:S01]  /*9fb0*/  LOP3.LUT R2, R8, 0xffff0000, RZ, 0xc0, !PT ;  /* 0xffff000008027812 */ /* 0x000fe200078ec0ff */
[C---:B--2---:R-:W-:Y:S01]  /*9fc0*/  IMAD.U32 R24, R10.reuse, 0x10000, RZ ;  /* 0x000100000a187824 */ /* 0x044fe200078e00ff */
        /* <DEDUP_REMOVED lines=12> */
[----:B-1----:R-:W-:Y:S01]  /*a090*/  LOP3.LUT R38, R7, 0xffff0000, RZ, 0xc0, !PT ;  /* 0xffff000007267812 */ /* 0x002fe200078ec0ff */
[----:B------:R-:W-:Y:S01]  /*a0a0*/  IMAD.U32 R40, R14, 0x10000, RZ ;  /* 0x000100000e287824 */ /* 0x000fe200078e00ff */
[----:B------:R-:W-:Y:S01]  /*a0b0*/  LOP3.LUT R37, R12, 0xffff0000, RZ, 0xc0, !PT ;  /* 0xffff00000c257812 */ /* 0x000fe200078ec0ff */
[----:B------:R-:W-:Y:S01]  /*a0c0*/  @!P1 FADD.FTZ R36, -R36, -RZ ;  /* 0x800000ff24249221 */ /* 0x000fe20000010100 */
[----:B------:R-:W-:Y:S01]  /*a0d0*/  SHF.L.U32 R7, R13, 0x10, RZ ;  /* 0x000000100d077819 */ /* 0x000fe200000006ff */
        /* <DEDUP_REMOVED lines=14> */
[C---:B-----5:R-:W-:Y:S01]  /*a1c0*/  LOP3.LUT R10, R20.reuse, 0xffff0000, RZ, 0xc0, !PT ;  /* 0xffff0000140a7812 */ /* 0x060fe200078ec0ff */
[----:B------:R-:W-:Y:S01]  /*a1d0*/  FMUL.FTZ R11, R11, R36 ;  /* 0x000000240b0b7220 */ /* 0x000fe20000410000 */
[----:B------:R-:W-:Y:S01]  /*a1e0*/  SHF.L.U32 R7, R21, 0x10, RZ ;  /* 0x0000001015077819 */ /* 0x000fe200000006ff */
        /* <DEDUP_REMOVED lines=25> */
.L_x_7853:
[----:B------:R-:W-:Y:S05]  /*a380*/  BSYNC B0 ;  /* 0x0000000000007941 */ /* 0x000fea0003800000 */
.L_x_7852:
[----:B------:R3:W-:Y:S02]  /*a390*/  STS.128 [R164+0x2000], R8 ;  /* 0x00200008a4007388 */ /* 0x0007e40000000c00 */
.L_x_7849:
[----:B------:R-:W-:Y:S05]  /*a3a0*/  BSYNC B1 ;  /* 0x0000000000017941 */ /* 0x000fea0003800000 */
.L_x_7848:
        /* <DEDUP_REMOVED lines=15> */
[----:B----4-:R-:W-:Y:S01]  /*a4a0*/  IMAD.MOV.U32 R21, RZ, RZ, RZ ;  /* 0x000000ffff157224 */ /* 0x010fe200078e00ff */
        /* <DEDUP_REMOVED lines=18> */
[C---:B-----5:R-:W-:Y:S01]  /*a5d0*/  IMAD.U32 R28, R24.reuse, 0x10000, RZ ;  /* 0x00010000181c7824 */ /* 0x060fe200078e00ff */
[----:B------:R-:W-:Y:S01]  /*a5e0*/  LOP3.LUT R18, R24, 0xffff0000, RZ, 0xc0, !PT ;  /* 0xffff000018127812 */ /* 0x000fe200078ec0ff */
[C---:B------:R-:W-:Y:S01]  /*a5f0*/  IMAD.U32 R37, R25.reuse, 0x10000, RZ ;  /* 0x0001000019257824 */ /* 0x040fe200078e00ff */
[----:B------:R-:W-:Y:S01]  /*a600*/  LOP3.LUT R2, R25, 0xffff0000, RZ, 0xc0, !PT ;  /* 0xffff000019027812 */ /* 0x000fe200078ec0ff */
[C---:B-1----:R-:W-:Y:S01]  /*a610*/  IMAD.U32 R38, R27.reuse, 0x10000, RZ ;  /* 0x000100001b267824 */ /* 0x042fe200078e00ff */
[C---:B------:R-:W-:Y:S02]  /*a620*/  SHF.L.U32 R36, R26.reuse, 0x10, RZ ;  /* 0x000000101a247819 */ /* 0x040fe400000006ff */
        /* <DEDUP_REMOVED lines=27> */
[----:B---3--:R-:W-:Y:S01]  /*a7e0*/  SHF.L.U32 R7, R21, 0x10, RZ ;  /* 0x0000001015077819 */ /* 0x008fe200000006ff */
        /* <DEDUP_REMOVED lines=26> */
.L_x_7857:
[----:B------:R-:W-:Y:S05]  /*a990*/  BSYNC B0 ;  /* 0x0000000000007941 */ /* 0x000fea0003800000 */
.L_x_7856:
        /* <DEDUP_REMOVED lines=21> */
[----:B------:R-:W4:Y:S03]  /*aaf0*/  LDG.E.128 R4, desc[UR6][R6.64+0x80] ;  /* 0x0000800606047981 */ /* 0x000f26000c1e1d00 */
        /* <DEDUP_REMOVED lines=9> */
[----:B--2---:R-:W-:Y:S01]  /*ab90*/  IMAD.U32 R27, R11, 0x10000, RZ ;  /* 0x000100000b1b7824 */ /* 0x004fe200078e00ff */
[----:B------:R-:W-:Y:S01]  /*aba0*/  SHF.L.U32 R25, R9, 0x10, RZ ;  /* 0x0000001009197819 */ /* 0x000fe200000006ff */
[----:B------:R-:W-:Y:S01]  /*abb0*/  IMAD.U32 R18, R8, 0x10000, RZ ;  /* 0x0001000008127824 */ /* 0x000fe200078e00ff */
[----:B------:R-:W-:Y:S01]  /*abc0*/  LOP3.LUT R9, R11, 0xffff0000, RZ, 0xc0, !PT ;  /* 0xffff00000b097812 */ /* 0x000fe200078ec0ff */
[----:B------:R-:W-:Y:S01]  /*abd0*/  IMAD.U32 R24, R10, 0x10000, RZ ;  /* 0x000100000a187824 */ /* 0x000fe200078e00ff */
[----:B------:R-:W-:Y:S02]  /*abe0*/  LOP3.LUT R8, R8, 0xffff0000, RZ, 0xc0, !PT ;  /* 0xffff000008087812 */ /* 0x000fe400078ec0ff */
[----:B------:R-:W-:Y:S02]  /*abf0*/  LOP3.LUT R10, R10, 0xffff0000, RZ, 0xc0, !PT ;  /* 0xffff00000a0a7812 */ /* 0x000fe400078ec0ff */
[----:B----4-:R-:W-:-:S02]  /*ac00*/  SHF.L.U32 R26, R4, 0x10, RZ ;  /* 0x00000010041a7819 */ /* 0x010fc400000006ff */
[----:B------:R-:W-:Y:S01]  /*ac10*/  LOP3.LUT R11, R4, 0xffff0000, RZ, 0xc0, !PT ;  /* 0xffff0000040b7812 */ /* 0x000fe200078ec0ff */
[C---:B------:R-:W-:Y:S01]  /*ac20*/  IMAD.U32 R4, R5.reuse, 0x10000, RZ ;  /* 0x0001000005047824 */ /* 0x040fe200078e00ff */
[----:B---3--:R-:W-:Y:S01]  /*ac30*/  LOP3.LUT R34, R5, 0xffff0000, RZ, 0xc0, !PT ;  /* 0xffff000005227812 */ /* 0x008fe200078ec0ff */
[C---:B------:R-:W-:Y:S01]  /*ac40*/  IMAD.U32 R5, R7.reuse, 0x10000, RZ ;  /* 0x0001000007057824 */ /* 0x040fe200078e00ff */
[----:B------:R-:W-:Y:S02]  /*ac50*/  LOP3.LUT R36, R7, 0xffff0000, RZ, 0xc0, !PT ;  /* 0xffff000007247812 */ /* 0x000fe400078ec0ff */
[----:B------:R-:W-:Y:S01]  /*ac60*/  SHF.L.U32 R28, R6, 0x10, RZ ;  /* 0x00000010061c7819 */ /* 0x000fe200000006ff */
[C---:B-----5:R-:W-:Y:S01]  /*ac70*/  IMAD.U32 R7, R13.reuse, 0x10000, RZ ;  /* 0x000100000d077824 */ /* 0x060fe200078e00ff */
[----:B-1----:R-:W-:Y:S02]  /*ac80*/  LOP3.LUT R39, R13, 0xffff0000, RZ, 0xc0, !PT ;  /* 0xffff00000d277812 */ /* 0x002fe400078ec0ff */
        /* <DEDUP_REMOVED lines=44> */
.L_x_7859:
[----:B------:R-:W-:Y:S05]  /*af50*/  BSYNC B0 ;  /* 0x0000000000007941 */ /* 0x000fea0003800000 */
.L_x_7858:
[----:B------:R1:W-:Y:S02]  /*af60*/  STS.128 [R164+0x2800], R8 ;  /* 0x00280008a4007388 */ /* 0x0003e40000000c00 */
.L_x_7855:
[----:B------:R-:W-:Y:S05]  /*af70*/  BSYNC B1 ;  /* 0x0000000000017941 */ /* 0x000fea0003800000 */
.L_x_7854:
[----:B------:R-:W-:Y:S01]  /*af80*/  VIADD R18, R134, 0x20 ;  /* 0x0000002086127836 */ /* 0x000fe20000000000 */
[----:B------:R-:W-:Y:S04]  /*af90*/  BSSY B1, `(.L_x_7860) ;  /* 0x00000bc000017945 */ /* 0x000fe80003800000 */
[----:B------:R-:W-:-:S04]  /*afa0*/  ISETP.GE.AND P0, PT, R18, R19, PT ;  /* 0x000000131200720c */ /* 0x000fc80003f06270 */
[----:B------:R-:W-:-:S13]  /*afb0*/  ISETP.LT.OR P0, PT, R61, -0x107, P0 ;  /* 0xfffffef93d00780c */ /* 0x000fda0000701670 */
[----:B------:R-:W-:Y:S05]  /*afc0*/  @P0 BRA `(.L_x_7861) ;  /* 0x0000000800e00947 */ /* 0x000fea0003800000 */
[----:B-1-3--:R1:W5:Y:S04]  /*afd0*/  LDG.E.128 R8, desc[UR6][R32.64+0x80] ;  /* 0x0000800620087981 */ /* 0x00a368000c1e1d00 */
        /* <DEDUP_REMOVED lines=31> */
[----:B------:R-:W-:Y:S01]  /*b1d0*/  SHF.L.U32 R35, R25, 0x10, RZ ;  /* 0x0000001019237819 */ /* 0x000fe200000006ff */
[----:B------:R-:W-:Y:S01]  /*b1e0*/  IMAD.U32 R28, R24, 0x10000, RZ ;  /* 0x00010000181c7824 */ /* 0x000fe200078e00ff */
[----:B------:R-:W-:Y:S01]  /*b1f0*/  LOP3.LUT R25, R27, 0xffff0000, RZ, 0xc0, !PT ;  /* 0xffff00001b197812 */ /* 0x000fe200078ec0ff */
[----:B------:R-:W-:Y:S01]  /*b200*/  IMAD.U32 R34, R26, 0x10000, RZ ;  /* 0x000100001a227824 */ /* 0x000fe200078e00ff */
[----:B------:R-:W-:Y:S02]  /*b210*/  LOP3.LUT R24, R24, 0xffff0000, RZ, 0xc0, !PT ;  /* 0xffff000018187812 */ /* 0x000fe400078ec0ff */
        /* <DEDUP_REMOVED lines=54> */
.L_x_7863:
[----:B------:R-:W-:Y:S05]  /*b580*/  BSYNC B0 ;  /* 0x0000000000007941 */ /* 0x000fea0003800000 */
.L_x_7862:
        /* <DEDUP_REMOVED lines=60> */
[----:B------:R-:W-:Y:S01]  /*b950*/  FMUL.FTZ R11, R11, R12 ;  /* 0x0000000c0b0b7220 */ /* 0x000fe20000410000 */
[----:B------:R-:W-:Y:S01]  /*b960*/  @!P0 FADD.FTZ R37, -R37, -RZ ;  /* 0x800000ff25258221 */ /* 0x000fe20000010100 */
[----:B------:R-:W-:Y:S01]  /*b970*/  @!P0 FADD.FTZ R38, -R38, -RZ ;  /* 0x800000ff26268221 */ /* 0x000fe20000010100 */
[----:B------:R-:W-:Y:S01]  /*b980*/  FMUL.FTZ R13, R6, R13 ;  /* 0x0000000d060d7220 */ /* 0x000fe20000410000 */
[----:B------:R-:W-:Y:S01]  /*b990*/  FMUL.FTZ R7, R4, R7 ;  /* 0x0000000704077220 */ /* 0x000fe20000410000 */
[C---:B-----5:R-:W-:Y:S01]  /*b9a0*/  IMAD.U32 R12, R20.reuse, 0x10000, RZ ;  /* 0x00010000140c7824 */ /* 0x060fe200078e00ff */
        /* <DEDUP_REMOVED lines=24> */
.L_x_7865:
[----:B------:R-:W-:Y:S05]  /*bb30*/  BSYNC B0 ;  /* 0x0000000000007941 */ /* 0x000fea0003800000 */
.L_x_7864:
[----:B------:R3:W-:Y:S02]  /*bb40*/  STS.128 [R164+0x3000], R8 ;  /* 0x00300008a4007388 */ /* 0x0007e40000000c00 */
.L_x_7861:
[----:B------:R-:W-:Y:S05]  /*bb50*/  BSYNC B1 ;  /* 0x0000000000017941 */ /* 0x000fea0003800000 */
.L_x_7860:
[----:B------:R-:W-:-:S05]  /*bb60*/  VIADD R28, R134, 0x30 ;  /* 0x00000030861c7836 */ /* 0x000fca0000000000 */
        /* <DEDUP_REMOVED lines=93> */
.L_x_7867:
[----:B------:R-:W-:Y:S05]  /*c140*/  BSYNC B0 ;  /* 0x0000000000007941 */ /* 0x000fea0003800000 */
.L_x_7866:
        /* <DEDUP_REMOVED lines=15> */
[----:B------:R-:W-:-:S04]  /*c240*/  IADD3 R3, P1, R6, R3, RZ ;  /* 0x0000000306037210 */ /* 0x000fc80007f3e0ff */
[----:B------:R-:W-:Y:S01]  /*c250*/  LEA.HI.X.SX32 R29, R6, R29, 0x1, P1 ;  /* 0x0000001d061d7211 */ /* 0x000fe200008f0eff */
[----:B------:R-:W-:Y:S01]  /*c260*/  IMAD.WIDE R6, R5, 0x2, R30 ;  /* 0x0000000205067825 */ /* 0x000fe200078e021e */
[C---:B------:R-:W-:Y:S02]  /*c270*/  IADD3 R2, P1, R4.reuse, R3, RZ ;  /* 0x0000000304027210 */ /* 0x040fe40007f3e0ff */
[----:B------:R-:W-:Y:S02]  /*c280*/  @P0 SHF.R.S32.HI R80, RZ, 0x1, R80 ;  /* 0x00000001ff500819 */ /* 0x000fe40000011450 */
[----:B------:R-:W-:Y:S02]  /*c290*/  LEA.HI.X.SX32 R13, R4, R29, 0x1, P1 ;  /* 0x0000001d040d7211 */ /* 0x000fe400008f0eff */
[C---:B------:R-:W-:Y:S01]  /*c2a0*/  LEA R12, P1, R2.reuse, UR8, 0x1 ;  /* 0x00000008020c7c11 */ /* 0x040fe2000f8208ff */
[----:B------:R-:W3:Y:S03]  /*c2b0*/  LDG.E.128 R4, desc[UR6][R6.64+0x80] ;  /* 0x0000800606047981 */ /* 0x000ee6000c1e1d00 */
[----:B------:R-:W-:Y:S01]  /*c2c0*/  LEA.HI.X R13, R2, UR9, R13, 0x1, P1 ;  /* 0x00000009020d7c11 */ /* 0x000fe200088f0c0d */
[----:B------:R-:W-:Y:S01]  /*c2d0*/  ULDC.64 UR8, c[0x0][0x358] ;  /* 0x0000d60000087ab9 */ /* 0x000fe20000000a00 */
[----:B------:R-:W-:Y:S01]  /*c2e0*/  MOV R2, RZ ;  /* 0x000000ff00027202 */ /* 0x000fe20000000f00 */
[----:B------:R-:W-:-:S03]  /*c2f0*/  @P0 IMAD.MOV R2, RZ, RZ, -R80 ;  /* 0x000000ffff020224 */ /* 0x000fc600078e0a50 */
[----:B------:R-:W1:Y:S02]  /*c300*/  LDG.E.128 R12, desc[UR6][R12.64] ;  /* 0x000000060c0c7981 */ /* 0x000e64000c1e1d00 */
[----:B------:R-:W-:-:S04]  /*c310*/  IADD3 R3, P1, R2, R3, RZ ;  /* 0x0000000302037210 */ /* 0x000fc80007f3e0ff */
[----:B------:R-:W-:Y:S02]  /*c320*/  LEA.HI.X.SX32 R2, R2, R29, 0x1, P1 ;  /* 0x0000001d02027211 */ /* 0x000fe400008f0eff */
[----:B----4-:R-:W-:-:S04]  /*c330*/  LEA R20, P1, R3, UR8, 0x1 ;  /* 0x0000000803147c11 */ /* 0x010fc8000f8208ff */
[----:B------:R-:W-:-:S06]  /*c340*/  LEA.HI.X R21, R3, UR9, R2, 0x1, P1 ;  /* 0x0000000903157c11 */ /* 0x000fcc00088f0c02 */
[----:B------:R-:W4:Y:S01]  /*c350*/  LDG.E.128 R20, desc[UR6][R20.64] ;  /* 0x0000000614147981 */ /* 0x000f22000c1e1d00 */
[C---:B------:R-:W-:Y:S01]  /*c360*/  IMAD.U32 R16, R8.reuse, 0x10000, RZ ;  /* 0x0001000008107824 */ /* 0x040fe200078e00ff */
[----:B------:R-:W-:Y:S01]  /*c370*/  LOP3.LUT R3, R8, 0xffff0000, RZ, 0xc0, !PT ;  /* 0xffff000008037812 */ /* 0x000fe200078ec0ff */
[C---:B------:R-:W-:Y:S01]  /*c380*/  IMAD.U32 R17, R10.reuse, 0x10000, RZ ;  /* 0x000100000a117824 */ /* 0x040fe200078e00ff */
[----:B------:R-:W-:Y:S01]  /*c390*/  LOP3.LUT R2, R9, 0xffff0000, RZ, 0xc0, !PT ;  /* 0xffff000009027812 */ /* 0x000fe200078ec0ff */
[----:B--2---:R-:W-:Y:S01]  /*c3a0*/  IMAD.U32 R24, R11, 0x10000, RZ ;  /* 0x000100000b187824 */ /* 0x004fe200078e00ff */
[----:B------:R-:W-:Y:S02]  /*c3b0*/  SHF.L.U32 R19, R9, 0x10, RZ ;  /* 0x0000001009137819 */ /* 0x000fe400000006ff */
[----:B------:R-:W-:Y:S02]  /*c3c0*/  LOP3.LUT R9, R10, 0xffff0000, RZ, 0xc0, !PT ;  /* 0xffff00000a097812 */ /* 0x000fe400078ec0ff */
[----:B------:R-:W-:-:S02]  /*c3d0*/  LOP3.LUT R8, R11, 0xffff0000, RZ, 0xc0, !PT ;  /* 0xffff00000b087812 */ /* 0x000fc400078ec0ff */
[----:B---3--:R-:W-:Y:S01]  /*c3e0*/  SHF.L.U32 R11, R4, 0x10, RZ ;  /* 0x00000010040b7819 */ /* 0x008fe200000006ff */
[----:B------:R-:W-:Y:S01]  /*c3f0*/  IMAD.U32 R25, R6, 0x10000, RZ ;  /* 0x0001000006197824 */ /* 0x000fe200078e00ff */
[----:B------:R-:W-:Y:S01]  /*c400*/  LOP3.LUT R10, R4, 0xffff0000, RZ, 0xc0, !PT ;  /* 0xffff0000040a7812 */ /* 0x000fe200078ec0ff */
[C---:B------:R-:W-:Y:S01]  /*c410*/  IMAD.U32 R4, R5.reuse, 0x10000, RZ ;  /* 0x0001000005047824 */ /* 0x040fe200078e00ff */
[----:B------:R-:W-:Y:S02]  /*c420*/  LOP3.LUT R26, R5, 0xffff0000, RZ, 0xc0, !PT ;  /* 0xffff0000051a7812 */ /* 0x000fe400078ec0ff */
[C---:B------:R-:W-:Y:S02]  /*c430*/  SHF.L.U32 R5, R7.reuse, 0x10, RZ ;  /* 0x0000001007057819 */ /* 0x040fe400000006ff */
[----:B------:R-:W-:Y:S01]  /*c440*/  LOP3.LUT R29, R7, 0xffff0000, RZ, 0xc0, !PT ;  /* 0xffff0000071d7812 */ /* 0x000fe200078ec0ff */
[C---:B-1----:R-:W-:Y:S01]  /*c450*/  IMAD.U32 R30, R12.reuse, 0x10000, RZ ;  /* 0x000100000c1e7824 */ /* 0x042fe200078e00ff */
        /* <DEDUP_REMOVED lines=18> */
[----:B----4-:R-:W-:Y:S01]  /*c580*/  LOP3.LUT R12, R20, 0xffff0000, RZ, 0xc0, !PT ;  /* 0xffff0000140c7812 */ /* 0x010fe200078ec0ff */
[----:B------:R-:W-:Y:S01]  /*c590*/  FMUL.FTZ R10, R10, R27 ;  /* 0x0000001b0a0a7220 */ /* 0x000fe20000410000 */
[----:B------:R-:W-:Y:S01]  /*c5a0*/  IMAD.U32 R13, R20, 0x10000, RZ ;  /* 0x00010000140d7824 */ /* 0x000fe200078e00ff */
[C---:B------:R-:W-:Y:S01]  /*c5b0*/  LOP3.LUT R15, R22.reuse, 0xffff0000, RZ, 0xc0, !PT ;  /* 0xffff0000160f7812 */ /* 0x040fe200078ec0ff */
[----:B------:R-:W-:Y:S01]  /*c5c0*/  @!P0 FADD.FTZ R31, -R31, -RZ ;  /* 0x800000ff1f1f8221 */ /* 0x000fe20000010100 */
[----:B------:R-:W-:Y:S01]  /*c5d0*/  FMUL.FTZ R32, R25, R32 ;  /* 0x0000002019207220 */ /* 0x000fe20000410000 */
[----:B------:R-:W-:Y:S01]  /*c5e0*/  FMUL.FTZ R29, R29, R14 ;  /* 0x0000000e1d1d7220 */ /* 0x000fe20000410000 */
[----:B------:R-:W-:-:S02]  /*c5f0*/  IMAD.U32 R20, R22, 0x10000, RZ ;  /* 0x0001000016147824 */ /* 0x000fc400078e00ff */
[----:B------:R-:W-:Y:S01]  /*c600*/  FMUL.FTZ R4, R4, R7 ;  /* 0x0000000704047220 */ /* 0x000fe20000410000 */
[C---:B------:R-:W-:Y:S01]  /*c610*/  SHF.L.U32 R14, R23.reuse, 0x10, RZ ;  /* 0x00000010170e7819 */ /* 0x040fe200000006ff */
[----:B------:R-:W-:Y:S01]  /*c620*/  FFMA.FTZ R11, R16, R13, R11 ;  /* 0x0000000d100b7223 */ /* 0x000fe2000001000b */
[----:B------:R-:W-:Y:S01]  /*c630*/  LOP3.LUT R22, R23, 0xffff0000, RZ, 0xc0, !PT ;  /* 0xffff000017167812 */ /* 0x000fe200078ec0ff */
[----:B------:R-:W-:Y:S01]  /*c640*/  FFMA.FTZ R10, R3, R12, R10 ;  /* 0x0000000c030a7223 */ /* 0x000fe2000001000a */
[C---:B------:R-:W-:Y:S01]  /*c650*/  SHF.L.U32 R7, R21.reuse, 0x10, RZ ;  /* 0x0000001015077819 */ /* 0x040fe200000006ff */
[----:B------:R-:W-:Y:S01]  /*c660*/  FMUL.FTZ R31, R26, R31 ;  /* 0x0000001f1a1f7220 */ /* 0x000fe20000410000 */
[----:B------:R-:W-:Y:S01]  /*c670*/  LOP3.LUT R21, R21, 0xffff0000, RZ, 0xc0, !PT ;  /* 0xffff000015157812 */ /* 0x000fe200078ec0ff */
[----:B------:R-:W-:Y:S01]  /*c680*/  FFMA.FTZ R17, R17, R20, R32 ;  /* 0x0000001411117223 */ /* 0x000fe20000010020 */
[----:B------:R-:W-:Y:S01]  /*c690*/  FFMA.FTZ R6, R9, R15, R6 ;  /* 0x0000000f09067223 */ /* 0x000fe20000010006 */
[----:B------:R-:W-:Y:S01]  /*c6a0*/  FFMA.FTZ R5, R24, R14, R5 ;  /* 0x0000000e18057223 */ /* 0x000fe20000010005 */
[----:B------:R-:W-:Y:S01]  /*c6b0*/  FFMA.FTZ R8, R8, R22, R29 ;  /* 0x0000001608087223 */ /* 0x000fe2000001001d */
[----:B------:R-:W-:Y:S01]  /*c6c0*/  F2FP.BF16.F32.PACK_AB R10, R10, R11 ;  /* 0x0000000b0a0a723e */ /* 0x000fe200000010ff */
[----:B------:R-:W-:Y:S01]  /*c6d0*/  FFMA.FTZ R4, R19, R7, R4 ;  /* 0x0000000713047223 */ /* 0x000fe20000010004 */
[----:B------:R-:W-:Y:S01]  /*c6e0*/  FFMA.FTZ R21, R2, R21, R31 ;  /* 0x0000001502157223 */ /* 0x000fe2000001001f */
[----:B------:R-:W-:-:S02]  /*c6f0*/  F2FP.BF16.F32.PACK_AB R6, R6, R17 ;  /* 0x000000110606723e */ /* 0x000fc400000010ff */
[----:B------:R-:W-:Y:S01]  /*c700*/  F2FP.BF16.F32.PACK_AB R11, R8, R5 ;  /* 0x00000005080b723e */ /* 0x000fe200000010ff */
[----:B------:R-:W-:Y:S01]  /*c710*/  IMAD.MOV.U32 R8, RZ, RZ, R10 ;  /* 0x000000ffff087224 */ /* 0x000fe200078e000a */
[----:B------:R-:W-:Y:S02]  /*c720*/  F2FP.BF16.F32.PACK_AB R9, R21, R4 ;  /* 0x000000041509723e */ /* 0x000fe400000010ff */
[----:B------:R-:W-:Y:S02]  /*c730*/  MOV R10, R6 ;  /* 0x00000006000a7202 */ /* 0x000fe40000000f00 */
.L_x_7869:
[----:B------:R-:W-:Y:S05]  /*c740*/  BSYNC B0 ;  /* 0x0000000000007941 */ /* 0x000fea0003800000 */
.L_x_7868:
[----:B------:R3:W-:Y:S01]  /*c750*/  STS.128 [R164+0x3800], R8 ;  /* 0x00380008a4007388 */ /* 0x0007e20000000c00 */
[----:B------:R-:W-:Y:S05]  /*c760*/  BRA `(.L_x_7843) ;  /* 0x0000000000a07947 */ /* 0x000fea0003800000 */
.L_x_7823:
        /* <DEDUP_REMOVED lines=10> */
[----:B----4-:R-:W-:Y:S02]  /*c810*/  @!P2 IMAD.MOV.U32 R20, RZ, RZ, R136 ;  /* 0x000000ffff14a224 */ /* 0x010fe400078e0088 */
[----:B------:R-:W2:Y:S01]  /*c820*/  @!P5 LDC.64 R8, c[0x0][0x210] ;  /* 0x00008400ff08db82 */ /* 0x000ea20000000a00 */
[--C-:B------:R-:W-:Y:S02]  /*c830*/  @!P2 IMAD.MOV.U32 R21, RZ, RZ, R131.reuse ;  /* 0x000000ffff15a224 */ /* 0x100fe400078e0083 */
[----:B------:R-:W-:Y:S02]  /*c840*/  @!P5 IMAD.X R12, R13, 0x1, R131, P1 ;  /* 0x000000010d0cd824 */ /* 0x000fe400008e0683 */
[----:B------:R-:W-:-:S03]  /*c850*/  @!P2 IMAD.WIDE.U32 R20, R2, 0x30, R20 ;  /* 0x000000300214a825 */ /* 0x000fc600078e0014 */
[----:B------:R-:W3:Y:S08]  /*c860*/  @!P4 LDC.64 R6, c[0x0][0x210] ;  /* 0x00008400ff06cb82 */ /* 0x000ef00000000a00 */
[----:B------:R-:W4:Y:S01]  /*c870*/  @!P2 LDC.64 R4, c[0x0][0x210] ;  /* 0x00008400ff04ab82 */ /* 0x000f220000000a00 */
        /* <DEDUP_REMOVED lines=16> */
[----:B----4-:R-:W-:-:S03]  /*c980*/  @!P2 LEA R4, P0, R20, R4, 0x1 ;  /* 0x000000041404a211 */ /* 0x010fc600078008ff */
[----:B------:R1:W-:Y:S01]  /*c990*/  @!P5 LDGSTS.E.BYPASS.LTC128B.128 [R164+0x2800], desc[UR6][R8.64+0x80] ;  /* 0x0280008008a4dfae */ /* 0x0003e2000b901d46 */
[----:B------:R-:W-:-:S03]  /*c9a0*/  @!P2 LEA.HI.X R5, R20, R5, R11, 0x1, P0 ;  /* 0x000000051405a211 */ /* 0x000fc600000f0c0b */
[----:B------:R1:W-:Y:S04]  /*c9b0*/  @!P4 LDGSTS.E.BYPASS.LTC128B.128 [R164+0x1000], desc[UR6][R6.64] ;  /* 0x0100000006a4cfae */ /* 0x0003e8000b901d46 */
[----:B------:R1:W-:Y:S04]  /*c9c0*/  @!P4 LDGSTS.E.BYPASS.LTC128B.128 [R164+0x3000], desc[UR6][R6.64+0x80] ;  /* 0x0300008006a4cfae */ /* 0x0003e8000b901d46 */
[----:B------:R1:W-:Y:S04]  /*c9d0*/  @!P2 LDGSTS.E.BYPASS.LTC128B.128 [R164+0x1800], desc[UR6][R4.64] ;  /* 0x0180000004a4afae */ /* 0x0003e8000b901d46 */
[----:B------:R1:W-:Y:S02]  /*c9e0*/  @!P2 LDGSTS.E.BYPASS.LTC128B.128 [R164+0x3800], desc[UR6][R4.64+0x80] ;  /* 0x0380008004a4afae */ /* 0x0003e4000b901d46 */
.L_x_7843:
[----:B------:R-:W-:Y:S05]  /*c9f0*/  BSYNC B2 ;  /* 0x0000000000027941 */ /* 0x000fea0003800000 */
.L_x_7822:
[----:B------:R-:W-:Y:S01]  /*ca00*/  VIADD R170, R102, 0xffffffff ;  /* 0xffffffff66aa7836 */ /* 0x000fe20000000000 */
[----:B------:R-:W-:Y:S01]  /*ca10*/  ULDC.64 UR12, c[0x0][0x218] ;  /* 0x00008600000c7ab9 */ /* 0x000fe20000000a00 */
[----:B------:R-:W-:Y:S01]  /*ca20*/  IMAD.SHL.U32 R2, R134, 0x8, RZ ;  /* 0x0000000886027824 */ /* 0x000fe200078e00ff */
[----:B------:R-:W-:Y:S01]  /*ca30*/  LEA R166, P5, R132, UR12, 0x1 ;  /* 0x0000000c84a67c11 */ /* 0x000fe2000f8a08ff */
[----:B------:R-:W-:Y:S01]  /*ca40*/  IMAD.SHL.U32 R3, R170, 0x40, RZ ;  /* 0x00000040aa037824 */ /* 0x000fe200078e00ff */
[----:B------:R-:W-:Y:S01]  /*ca50*/  ULDC.64 UR10, c[0x0][0x220] ;  /* 0x00008800000a7ab9 */ /* 0x000fe20000000a00 */
[----:B------:R-:W-:Y:S01]  /*ca60*/  SHF.R.S32.HI R171, RZ, 0x1f, R64 ;  /* 0x0000001fffab7819 */ /* 0x000fe20000011440 */
[----:B------:R-:W-:Y:S01]  /*ca70*/  IMAD.SHL.U32 R61, R61, 0x2, RZ ;  /* 0x000000023d3d7824 */ /* 0x000fe200078e00ff */
[----:B------:R-:W-:Y:S01]  /*ca80*/  LEA.HI.X R165, R132, UR13, R60, 0x1, P5 ;  /* 0x0000000d84a57c11 */ /* 0x000fe2000a8f0c3c */
[----:B-123--:R-:W-:Y:S01]  /*ca90*/  IMAD.IADD R9, R62, 0x1, -R3 ;  /* 0x000000013e097824 */ /* 0x00efe200078e0a03 */
[----:B------:R-:W-:Y:S01]  /*caa0*/  LEA.HI R171, R171, R64, RZ, 0x2 ;  /* 0x00000040abab7211 */ /* 0x000fe200078f10ff */
[----:B------:R-:W-:-:S03]  /*cab0*/  ULDC UR5, c[0x0][0x398] ;  /* 0x0000e60000057ab9 */ /* 0x000fc60000000800 */
[-C--:B------:R-:W-:Y:S02]  /*cac0*/  ISETP.GE.AND P1, PT, R18, R9.reuse, PT ;  /* 0x000000091200720c */ /* 0x080fe40003f26270 */
[-C--:B------:R-:W-:Y:S02]  /*cad0*/  ISETP.GE.AND P0, PT, R28, R9.reuse, PT ;  /* 0x000000091c00720c */ /* 0x080fe40003f06270 */
[-C--:B------:R-:W-:Y:S02]  /*cae0*/  ISETP.GE.AND P2, PT, R134, R9.reuse, PT ;  /* 0x000000098600720c */ /* 0x080fe40003f46270 */
[CC--:B------:R-:W-:Y:S02]  /*caf0*/  ISETP.GE.AND P4, PT, R0.reuse, R9.reuse, PT ;  /* 0x000000090000720c */ /* 0x0c0fe40003f86270 */
[----:B------:R-:W-:Y:S02]  /*cb00*/  ISETP.GE.AND P6, PT, R0, R9, PT ;  /* 0x000000090000720c */ /* 0x000fe40003fc6270 */
[----:B------:R-:W-:-:S03]  /*cb10*/  SHF.R.S32.HI R171, RZ, 0x2, R171 ;  /* 0x00000002ffab7819 */ /* 0x000fc600000114ab */
[----:B------:R-:W1:Y:S04]  /*cb20*/  @!P1 LDC.64 R6, c[0x0][0x248] ;  /* 0x00009200ff069b82 */ /* 0x000e680000000a00 */
[----:B------:R-:W-:Y:S02]  /*cb30*/  @!P2 IMAD.MOV.U32 R167, RZ, RZ, R165 ;  /* 0x000000ffffa7a224 */ /* 0x000fe400078e00a5 */
[C---:B------:R-:W-:Y:S02]  /*cb40*/  @!P4 LEA R10, P5, R71.reuse, R166, 0x1 ;  /* 0x000000a6470ac211 */ /* 0x040fe400078a08ff */
[----:B------:R-:W2:Y:S01]  /*cb50*/  @!P0 LDC.64 R4, c[0x0][0x248] ;  /* 0x00009200ff048b82 */ /* 0x000ea20000000a00 */
[----:B------:R-:W-:Y:S01]  /*cb60*/  @!PT LDS RZ, [RZ] ;  /* 0x00000000fffff984 */ /* 0x000fe20000000800 */
[----:B------:R-:W-:Y:S01]  /*cb70*/  @!PT LDS RZ, [RZ] ;  /* 0x00000000fffff984 */ /* 0x000fe20000000800 */
[----:B------:R-:W-:Y:S01]  /*cb80*/  @!PT LDS RZ, [RZ] ;  /* 0x00000000fffff984 */ /* 0x000fe20000000800 */
[----:B------:R-:W-:Y:S01]  /*cb90*/  @!P2 LDGSTS.E.BYPASS.LTC128B.128 [R164+0x4000], desc[UR6][R166.64] ;  /* 0x04000000a6a4afae */ /* 0x000fe2000b901d46 */
[----:B------:R-:W-:-:S02]  /*cba0*/  @!P4 LEA.HI.X R11, R71, R165, R72, 0x1, P5 ;  /* 0x000000a5470bc211 */ /* 0x000fc400028f0c48 */
[-C--:B------:R-:W-:Y:S01]  /*cbb0*/  ISETP.GE.AND P5, PT, R18, R9.reuse, PT ;  /* 0x000000091200720c */ /* 0x080fe20003fa6270 */
[----:B------:R3:W-:Y:S04]  /*cbc0*/  @!P2 LDGSTS.E.BYPASS.LTC128B.128 [R164+0x6000], desc[UR6][R166.64+0x80] ;  /* 0x06000080a6a4afae */ /* 0x0007e8000b901d46 */
[----:B------:R-:W-:Y:S04]  /*cbd0*/  @!P4 LDGSTS.E.BYPASS.LTC128B.128 [R164+0x4800], desc[UR6][R10.64] ;  /* 0x048000000aa4cfae */ /* 0x000fe8000b901d46 */
[----:B------:R5:W-:Y:S01]  /*cbe0*/  @!P4 LDGSTS.E.BYPASS.LTC128B.128 [R164+0x6800], desc[UR6][R10.64+0x80] ;  /* 0x068000800aa4cfae */ /* 0x000be2000b901d46 */
[----:B------:R-:W-:-:S02]  /*cbf0*/  ISETP.GE.AND P4, PT, R28, R9, PT ;  /* 0x000000091c00720c */ /* 0x000fc40003f86270 */
[----:B-1----:R-:W-:-:S04]  /*cc00*/  @!P1 LEA R12, P2, R6, R166, 0x6 ;  /* 0x000000a6060c9211 */ /* 0x002fc800078430ff */
[----:B------:R-:W-:Y:S02]  /*cc10*/  @!P1 LEA.HI.X R13, R6, R165, R7, 0x6, P2 ;  /* 0x000000a5060d9211 */ /* 0x000fe400010f3407 */
[----:B------:R-:W-:Y:S01]  /*cc20*/  ISETP.GE.AND P2, PT, R134, R9, PT ;  /* 0x000000098600720c */ /* 0x000fe20003f46270 */
[----:B--2---:R-:W-:Y:S02]  /*cc30*/  @!P0 IMAD R5, R5, 0x60, RZ ;  /* 0x0000006005058824 */ /* 0x004fe400078e02ff */
[----:B------:R-:W-:Y:S04]  /*cc40*/  @!P1 LDGSTS.E.BYPASS.LTC128B.128 [R164+0x5000], desc[UR6][R12.64] ;  /* 0x050000000ca49fae */ /* 0x000fe8000b901d46 */
[----:B------:R1:W-:Y:S01]  /*cc50*/  @!P1 LDGSTS.E.BYPASS.LTC128B.128 [R164+0x7000], desc[UR6][R12.64+0x80] ;  /* 0x070000800ca49fae */ /* 0x0003e2000b901d46 */
[----:B---3--:R-:W-:-:S02]  /*cc60*/  @!P0 IMAD.MOV.U32 R167, RZ, RZ, R165 ;  /* 0x000000ffffa78224 */ /* 0x008fc400078e00a5 */
[----:B------:R-:W-:Y:S01]  /*cc70*/  @!P0 IMAD.WIDE.U32 R6, R4, 0x60, R166 ;  /* 0x0000006004068825 */ /* 0x000fe200078e00a6 */
[----:B------:R-:W-:-:S03]  /*cc80*/  LEA.HI R4, R67, R67, RZ, 0x1 ;  /* 0x0000004343047211 */ /* 0x000fc600078f08ff */
[----:B------:R-:W-:Y:S01]  /*cc90*/  @!P0 IMAD.IADD R15, R5, 0x1, R7 ;  /* 0x00000001050f8824 */ /* 0x000fe200078e0207 */
[----:B------:R-:W-:Y:S01]  /*cca0*/  SHF.R.S32.HI R7, RZ, 0x1f, R70 ;  /* 0x0000001fff077819 */ /* 0x000fe20000011446 */
[----:B------:R-:W-:Y:S01]  /*ccb0*/  @!P0 IMAD.MOV.U32 R14, RZ, RZ, R6 ;  /* 0x000000ffff0e8224 */ /* 0x000fe200078e0006 */
[----:B------:R-:W-:Y:S01]  /*ccc0*/  LOP3.LUT R4, R4, 0xfffffffe, RZ, 0xc0, !PT ;  /* 0xfffffffe04047812 */ /* 0x000fe200078ec0ff */
[----:B------:R-:W-:Y:S01]  /*ccd0*/  IMAD.SHL.U32 R5, R66, 0x40, RZ ;  /* 0x0000004042057824 */ /* 0x000fe200078e00ff */
[----:B------:R-:W-:Y:S02]  /*cce0*/  LEA.HI R0, R7, R70, RZ, 0x3 ;  /* 0x0000004607007211 */ /* 0x000fe400078f18ff */
[----:B------:R-:W-:Y:S01]  /*ccf0*/  @!P0 LDGSTS.E.BYPASS.LTC128B.128 [R164+0x5800], desc[UR6][R14.64] ;  /* 0x058000000ea48fae */ /* 0x000fe2000b901d46 */
[----:B------:R-:W1:Y:S01]  /*cd00*/  @!P5 LDC.64 R6, c[0x0][0x250] ;  /* 0x00009400ff06db82 */ /* 0x000e620000000a00 */
[C---:B------:R-:W-:Y:S01]  /*cd10*/  LOP3.LUT R9, R0.reuse, 0xfffffff8, RZ, 0xc0, !PT ;  /* 0xfffffff800097812 */ /* 0x040fe200078ec0ff */
[----:B------:R-:W-:Y:S01]  /*cd20*/  IMAD.IADD R67, R67, 0x1, -R4 ;  /* 0x0000000143437824 */ /* 0x000fe200078e0a04 */
[----:B------:R2:W-:Y:S01]  /*cd30*/  @!P0 LDGSTS.E.BYPASS.LTC128B.128 [R164+0x7800], desc[UR6][R14.64+0x80] ;  /* 0x078000800ea48fae */ /* 0x0005e2000b901d46 */
[----:B------:R-:W-:Y:S01]  /*cd40*/  LOP3.LUT R5, R5, 0x1c0, RZ, 0xc0, !PT ;  /* 0x000001c005057812 */ /* 0x000fe200078ec0ff */
[----:B------:R-:W-:Y:S01]  /*cd50*/  IMAD.SHL.U32 R0, R0, 0x40, RZ ;  /* 0x0000004000007824 */ /* 0x000fe200078e00ff */
[----:B------:R-:W-:Y:S01]  /*cd60*/  LEA R168, P0, R104, UR10, 0x1 ;  /* 0x0000000a68a87c11 */ /* 0x000fe2000f8008ff */
[----:B------:R-:W0:Y:S01]  /*cd70*/  LDGDEPBAR ;  /* 0x00000000000079af */ /* 0x000e220000000000 */
[----:B------:R-:W-:Y:S01]  /*cd80*/  IMAD.IADD R70, R70, 0x1, -R9 ;  /* 0x0000000146467824 */ /* 0x000fe200078e0a09 */
[----:B------:R-:W-:Y:S01]  /*cd90*/  LOP3.LUT R2, R5, 0x8, R2, 0xf8, !PT ;  /* 0x0000000805027812 */ /* 0x000fe200078ef802 */
[----:B------:R-:W2:Y:S01]  /*cda0*/  @!P4 LDC.64 R8, c[0x0][0x250] ;  /* 0x00009400ff08cb82 */ /* 0x000ea20000000a00 */
[----:B------:R-:W-:Y:S01]  /*cdb0*/  SHF.R.U32.HI R5, RZ, 0x3, R5 ;  /* 0x00000003ff057819 */ /* 0x000fe20000011605 */
[----:B------:R-:W-:Y:S01]  /*cdc0*/  IMAD.SHL.U32 R4, R70, 0x40, RZ ;  /* 0x0000004046047824 */ /* 0x000fe200078e00ff */
[----:B------:R-:W-:-:S02]  /*cdd0*/  LEA.HI.X R169, R104, UR11, R101, 0x1, P0 ;  /* 0x0000000b68a97c11 */ /* 0x000fc400080f0c65 */
[----:B------:R-:W-:Y:S02]  /*cde0*/  LOP3.LUT R2, R2, R5, RZ, 0x3c, !PT ;  /* 0x0000000502027212 */ /* 0x000fe400078e3cff */
[----:B-----5:R-:W-:-:S03]  /*cdf0*/  @!P6 LEA R10, P0, R69, R168, 0x1 ;  /* 0x000000a8450ae211 */ /* 0x020fc600078008ff */
[----:B------:R-:W-:Y:S01]  /*ce00*/  IMAD R157, R67, 0x200, R2 ;  /* 0x00000200439d7824 */ /* 0x000fe200078e0202 */
[-C--:B------:R-:W-:Y:S01]  /*ce10*/  @!P6 LEA.HI.X R11, R69, R169.reuse, R68, 0x1, P0 ;  /* 0x000000a9450be211 */ /* 0x080fe200000f0c44 */
[----:B------:R-:W-:Y:S01]  /*ce20*/  IMAD.SHL.U32 R67, R67, 0x8, RZ ;  /* 0x0000000843437824 */ /* 0x000fe200078e00ff */
[----:B------:R-:W-:Y:S02]  /*ce30*/  LOP3.LUT R2, R4, 0x1c0, RZ, 0xc0, !PT ;  /* 0x000001c004027812 */ /* 0x000fe400078ec0ff */
[----:B-1----:R-:W-:Y:S02]  /*ce40*/  @!P5 LEA R12, P0, R6, R168, 0x6 ;  /* 0x000000a8060cd211 */ /* 0x002fe400078030ff */
[----:B------:R-:W-:Y:S02]  /*ce50*/  LOP3.LUT R4, R2, 0x8, R67, 0xf8, !PT ;  /* 0x0000000802047812 */ /* 0x000fe400078ef843 */
[----:B------:R-:W-:Y:S01]  /*ce60*/  @!P5 LEA.HI.X R13, R6, R169, R7, 0x6, P0 ;  /* 0x000000a9060dd211 */ /* 0x000fe200000f3407 */
[----:B------:R-:W-:Y:S01]  /*ce70*/  IMAD.MOV.U32 R7, RZ, RZ, 0x10 ;  /* 0x00000010ff077424 */ /* 0x000fe200078e00ff */
[----:B------:R-:W-:-:S04]  /*ce80*/  DEPBAR.LE SB0, 0x0 ;  /* 0x000080000000791a */ /* 0x000fc80000000000 */
[----:B------:R-:W-:Y:S01]  /*ce90*/  BAR.SYNC.DEFER_BLOCKING 0x0 ;  /* 0x0000000000007b1d */ /* 0x000fe20000010000 */
[----:B------:R-:W-:Y:S01]  /*cea0*/  SHF.R.U32.HI R5, RZ, 0x3, R2 ;  /* 0x00000003ff057819 */ /* 0x000fe20000011602 */
[----:B--2---:R-:W-:Y:S01]  /*ceb0*/  @!P4 IMAD.WIDE.U32 R14, R8, 0x60, R168 ;  /* 0x00000060080ec825 */ /* 0x004fe200078e00a8 */
[----:B------:R-:W-:Y:S02]  /*cec0*/  LOP3.LUT R6, R0, 0xfffffe00, RZ, 0xc0, !PT ;  /* 0xfffffe0000067812 */ /* 0x000fe400078ec0ff */
[----:B------:R-:W-:Y:S01]  /*ced0*/  LOP3.LUT R4, R4, R5, RZ, 0x3c, !PT ;  /* 0x0000000504047212 */ /* 0x000fe200078e3cff */
[----:B------:R-:W-:Y:S01]  /*cee0*/  @!P4 IMAD R9, R9, 0x60, RZ ;  /* 0x000000600909c824 */ /* 0x000fe200078e02ff */
[----:B------:R-:W-:Y:S01]  /*cef0*/  LEA R157, R157, UR4, 0x1 ;  /* 0x000000049d9d7c11 */ /* 0x000fe2000f8e08ff */
[----:B------:R-:W-:Y:S02]  /*cf00*/  IMAD R5, R63, 0x400, R6 ;  /* 0x000004003f057824 */ /* 0x000fe400078e0206 */
[----:B------:R-:W-:-:S02]  /*cf10*/  @!P4 IMAD.IADD R15, R9, 0x1, R15 ;  /* 0x00000001090fc824 */ /* 0x000fc400078e020f */
[----:B------:R-:W-:Y:S02]  /*cf20*/  IMAD.IADD R158, R4, 0x1, R5 ;  /* 0x00000001049e7824 */ /* 0x000fe400078e0205 */
[----:B------:R-:W-:Y:S02]  /*cf30*/  IMAD.MOV.U32 R5, RZ, RZ, 0x20 ;  /* 0x00000020ff057424 */ /* 0x000fe400078e00ff */
[C---:B------:R-:W-:Y:S01]  /*cf40*/  VIADD R0, R157.reuse, 0x4000 ;  /* 0x000040009d007836 */ /* 0x040fe20000000000 */
[----:B------:R-:W-:Y:S01]  /*cf50*/  LEA R158, R158, UR4, 0x1 ;  /* 0x000000049e9e7c11 */ /* 0x000fe2000f8e08ff */
[----:B------:R-:W-:Y:S01]  /*cf60*/  VIADD R155, R157, 0x4020 ;  /* 0x000040209d9b7836 */ /* 0x000fe20000000000 */
        /* <DEDUP_REMOVED lines=8> */
[----:B------:R-:W-:Y:S02]  /*cff0*/  @P6 STS.128 [R164+0x8800], RZ ;  /* 0x008800ffa4006388 */ /* 0x000fe40000000c00 */
[----:B------:R-:W-:Y:S02]  /*d000*/  SEL R7, R7, 0xfffffff0, !P1 ;  /* 0xfffffff007077807 */ /* 0x000fe40004800000 */
[----:B------:R-:W-:Y:S01]  /*d010*/  @P6 STS.128 [R164+0xa800], RZ ;  /* 0x00a800ffa4006388 */ /* 0x000fe20000000c00 */
[----:B------:R-:W-:Y:S02]  /*d020*/  SEL R5, R5, 0xffffffe0, !P2 ;  /* 0xffffffe005057807 */ /* 0x000fe40005000000 */
[----:B------:R-:W-:Y:S01]  /*d030*/  R2P PR, R66, 0x6 ;  /* 0x0000000642007804 */ /* 0x000fe20000000000 */
[----:B------:R-:W-:Y:S01]  /*d040*/  @!PT LDS RZ, [RZ] ;  /* 0x00000000fffff984 */ /* 0x000fe20000000800 */
[----:B------:R-:W-:Y:S01]  /*d050*/  @!PT LDS RZ, [RZ] ;  /* 0x00000000fffff984 */ /* 0x000fe20000000800 */
[----:B------:R-:W-:Y:S01]  /*d060*/  @!PT LDS RZ, [RZ] ;  /* 0x00000000fffff984 */ /* 0x000fe20000000800 */
[----:B------:R-:W-:Y:S01]  /*d070*/  @!P6 LDGSTS.E.BYPASS.LTC128B.128 [R164+0x8800], desc[UR6][R10.64] ;  /* 0x088000000aa4efae */ /* 0x000fe2000b901d46 */
[--C-:B------:R-:W-:Y:S02]  /*d080*/  IMAD R156, R7, 0x2, R158.reuse ;  /* 0x00000002079c7824 */ /* 0x100fe400078e029e */
[C---:B------:R-:W-:Y:S01]  /*d090*/  IMAD R154, R5.reuse, 0x2, R158 ;  /* 0x00000002059a7824 */ /* 0x040fe200078e029e */
[----:B------:R-:W-:Y:S01]  /*d0a0*/  @!P6 LDGSTS.E.BYPASS.LTC128B.128 [R164+0xa800], desc[UR6][R10.64+0x80] ;  /* 0x0a8000800aa4efae */ /* 0x000fe2000b901d46 */
[----:B------:R-:W-:-:S03]  /*d0b0*/  IMAD R153, R5, 0x2, R156 ;  /* 0x0000000205997824 */ /* 0x000fc600078e029c */
[----:B------:R-:W-:Y:S04]  /*d0c0*/  @P5 STS.128 [R164+0x9000], RZ ;  /* 0x009000ffa4005388 */ /* 0x000fe80000000c00 */
[----:B------:R-:W-:Y:S01]  /*d0d0*/  @P5 STS.128 [R164+0xb000], RZ ;  /* 0x00b000ffa4005388 */ /* 0x000fe20000000c00 */
[----:B------:R-:W-:Y:S02]  /*d0e0*/  @P1 VIADD R155, R0, 0xffffffe0 ;  /* 0xffffffe0009b1836 */ /* 0x000fe40000000000 */
[----:B------:R-:W-:Y:S01]  /*d0f0*/  IMAD.MOV.U32 R0, RZ, RZ, 0x40 ;  /* 0x00000040ff007424 */ /* 0x000fe200078e00ff */
[----:B------:R-:W-:Y:S01]  /*d100*/  @!PT LDS RZ, [RZ] ;  /* 0x00000000fffff984 */ /* 0x000fe20000000800 */
[----:B------:R-:W-:Y:S01]  /*d110*/  @!PT LDS RZ, [RZ] ;  /* 0x00000000fffff984 */ /* 0x000fe20000000800 */
[----:B------:R-:W-:Y:S01]  /*d120*/  @!PT LDS RZ, [RZ] ;  /* 0x00000000fffff984 */ /* 0x000fe20000000800 */
[----:B------:R-:W-:Y:S01]  /*d130*/  @!P5 LDGSTS.E.BYPASS.LTC128B.128 [R164+0x9000], desc[UR6][R12.64] ;  /* 0x090000000ca4dfae */ /* 0x000fe2000b901d46 */
[C---:B------:R-:W-:Y:S02]  /*d140*/  VIADD R147, R155.reuse, 0x800 ;  /* 0x000008009b937836 */ /* 0x040fe40000000000 */
[C---:B------:R-:W-:Y:S01]  /*d150*/  VIADD R146, R155.reuse, 0x1000 ;  /* 0x000010009b927836 */ /* 0x040fe20000000000 */
[----:B------:R-:W-:Y:S01]  /*d160*/  @!P5 LDGSTS.E.BYPASS.LTC128B.128 [R164+0xb000], desc[UR6][R12.64+0x80] ;  /* 0x0b0000800ca4dfae */ /* 0x000fe2000b901d46 */
[----:B------:R-:W-:Y:S01]  /*d170*/  SEL R0, R0, 0xffffffc0, !P2 ;  /* 0xffffffc000007807 */ /* 0x000fe20005000000 */
[----:B----4-:R-:W-:-:S02]  /*d180*/  VIADD R145, R155, 0x1800 ;  /* 0x000018009b917836 */ /* 0x010fc40000000000 */
[----:B------:R-:W-:Y:S01]  /*d190*/  @P4 STS.128 [R164+0x9800], RZ ;  /* 0x009800ffa4004388 */ /* 0x000fe20000000c00 */
[----:B------:R-:W-:Y:S02]  /*d1a0*/  VIADD R143, R155, 0x2000 ;  /* 0x000020009b8f7836 */ /* 0x000fe40000000000 */
[----:B------:R-:W-:Y:S01]  /*d1b0*/  IMAD.IADD R151, R157, 0x1, R0 ;  /* 0x000000019d977824 */ /* 0x000fe200078e0200 */
[----:B------:R-:W-:Y:S01]  /*d1c0*/  @P4 STS.128 [R164+0xb800], RZ ;  /* 0x00b800ffa4004388 */ /* 0x000fe20000000c00 */
[----:B------:R-:W-:Y:S02]  /*d1d0*/  IMAD.IADD R144, R0, 0x1, R155 ;  /* 0x0000000100907824 */ /* 0x000fe400078e029b */
[----:B------:R-:W-:Y:S01]  /*d1e0*/  IMAD R0, R63, 0x10, R65 ;  /* 0x000000103f007824 */ /* 0x000fe200078e0241 */
[----:B------:R-:W-:Y:S01]  /*d1f0*/  @!PT LDS RZ, [RZ] ;  /* 0x00000000fffff984 */ /* 0x000fe20000000800 */
[----:B------:R-:W-:Y:S01]  /*d200*/  @!PT LDS RZ, [RZ] ;  /* 0x00000000fffff984 */ /* 0x000fe20000000800 */
[----:B------:R-:W-:Y:S01]  /*d210*/  @!PT LDS RZ, [RZ] ;  /* 0x00000000fffff984 */ /* 0x000fe20000000800 */
[----:B------:R-:W-:Y:S01]  /*d220*/  @!P4 LDGSTS.E.BYPASS.LTC128B.128 [R164+0x9800], desc[UR6][R14.64] ;  /* 0x098000000ea4cfae */ /* 0x000fe2000b901d46 */
[C---:B------:R-:W-:Y:S02]  /*d230*/  VIADD R142, R155.reuse, 0x2800 ;  /* 0x000028009b8e7836 */ /* 0x040fe40000000000 */
[C---:B------:R-:W-:Y:S01]  /*d240*/  VIADD R141, R155.reuse, 0x3000 ;  /* 0x000030009b8d7836 */ /* 0x040fe20000000000 */
[----:B------:R1:W-:Y:S01]  /*d250*/  @!P4 LDGSTS.E.BYPASS.LTC128B.128 [R164+0xb800], desc[UR6][R14.64+0x80] ;  /* 0x0b8000800ea4cfae */ /* 0x0003e2000b901d46 */
[----:B------:R-:W-:-:S03]  /*d260*/  VIADD R140, R155, 0x3800 ;  /* 0x000038009b8c7836 */ /* 0x000fc60000000000 */
[----:B------:R-:W-:Y:S04]  /*d270*/  LDSM.16.M88.4 R28, [R158] ;  /* 0x000000009e1c783b */ /* 0x000fe80000000200 */
[----:B------:R-:W2:Y:S04]  /*d280*/  LDSM.16.M88.4 R84, [R157+0x4000] ;  /* 0x004000009d54783b */ /* 0x000ea80000000200 */
[----:B------:R-:W3:Y:S04]  /*d290*/  LDSM.16.M88.4 R44, [R157+0x4800] ;  /* 0x004800009d2c783b */ /* 0x000ee80000000200 */
[----:B------:R-:W4:Y:S04]  /*d2a0*/  LDSM.16.M88.4 R36, [R157+0x5000] ;  /* 0x005000009d24783b */ /* 0x000f280000000200 */
[----:B------:R-:W-:Y:S04]  /*d2b0*/  LDSM.16.M88.4 R72, [R156] ;  /* 0x000000009c48783b */ /* 0x000fe80000000200 */
[----:B------:R-:W-:Y:S04]  /*d2c0*/  LDSM.16.M88.4 R76, [R155] ;  /* 0x000000009b4c783b */ /* 0x000fe80000000200 */
[----:B-1----:R-:W1:Y:S04]  /*d2d0*/  LDSM.16.M88.4 R12, [R157+0x5800] ;  /* 0x005800009d0c783b */ /* 0x002e680000000200 */
[----:B------:R-:W5:Y:S04]  /*d2e0*/  LDSM.16.M88.4 R68, [R155+0x800] ;  /* 0x000800009b44783b */ /* 0x000f680000000200 */
[----:B------:R-:W5:Y:S04]  /*d2f0*/  LDSM.16.M88.4 R56, [R155+0x1000] ;  /* 0x001000009b38783b */ /* 0x000f680000000200 */
[----:B------:R-:W5:Y:S04]  /*d300*/  LDSM.16.M88.4 R52, [R155+0x1800] ;  /* 0x001800009b34783b */ /* 0x000f680000000200 */
[----:B------:R-:W-:Y:S01]  /*d310*/  LDSM.16.M88.4 R24, [R154] ;  /* 0x000000009a18783b */ /* 0x000fe20000000200 */
[C---:B--2---:R-:W-:Y:S03]  /*d320*/  HMMA.16816.F32.BF16 R8, R28.reuse, R84, RZ ;  /* 0x000000541c08723c */ /* 0x044fe600000418ff */
[----:B------:R-:W2:Y:S04]  /*d330*/  LDSM.16.M88.4 R20, [R151+0x4000] ;  /* 0x004000009714783b */ /* 0x000ea80000000200 */
[----:B------:R-:W2:Y:S01]  /*d340*/  LDSM.16.M88.4 R16, [R151+0x4800] ;  /* 0x004800009710783b */ /* 0x000ea20000000200 */
[C---:B------:R-:W-:Y:S03]  /*d350*/  HMMA.16816.F32.BF16 R84, R28.reuse, R86, RZ ;  /* 0x000000561c54723c */ /* 0x040fe600000418ff */
[----:B------:R-:W-:Y:S03]  /*d360*/  LDSM.16.M88.4 R88, [R151+0x5800] ;  /* 0x005800009758783b */ /* 0x000fe60000000200 */
[C---:B---3--:R-:W-:Y:S01]  /*d370*/  HMMA.16816.F32.BF16 R48, R28.reuse, R44, RZ ;  /* 0x0000002c1c30723c */ /* 0x048fe200000418ff */
[----:B------:R-:W-:Y:S04]  /*d380*/  LDSM.16.M88.4 R80, [R153] ;  /* 0x000000009950783b */ /* 0x000fe80000000200 */
[----:B------:R-:W0:Y:S01]  /*d390*/  LDGDEPBAR ;  /* 0x00000000000079af */ /* 0x000e220000000000 */
[C---:B------:R-:W-:Y:S06]  /*d3a0*/  HMMA.16816.F32.BF16 R44, R28.reuse, R46, RZ ;  /* 0x0000002e1c2c723c */ /* 0x040fec00000418ff */
[C---:B----4-:R-:W-:Y:S06]  /*d3b0*/  HMMA.16816.F32.BF16 R40, R28.reuse, R36, RZ ;  /* 0x000000241c28723c */ /* 0x050fec00000418ff */
[C---:B------:R-:W-:Y:S06]  /*d3c0*/  HMMA.16816.F32.BF16 R36, R28.reuse, R38, RZ ;  /* 0x000000261c24723c */ /* 0x040fec00000418ff */
[C---:B-1----:R-:W-:Y:S06]  /*d3d0*/  HMMA.16816.F32.BF16 R32, R28.reuse, R12, RZ ;  /* 0x0000000c1c20723c */ /* 0x042fec00000418ff */
[----:B------:R-:W-:Y:S01]  /*d3e0*/  HMMA.16816.F32.BF16 R28, R28, R14, RZ ;  /* 0x0000000e1c1c723c */ /* 0x000fe200000418ff */
[----:B------:R-:W1:Y:S05]  /*d3f0*/  LDSM.16.M88.4 R12, [R151+0x5000] ;  /* 0x00500000970c783b */ /* 0x000e6a0000000200 */
[C---:B------:R-:W-:Y:S06]  /*d400*/  HMMA.16816.F32.BF16 R8, R72.reuse, R76, R8 ;  /* 0x0000004c4808723c */ /* 0x040fec0000041808 */
[C---:B------:R-:W-:Y:S01]  /*d410*/  HMMA.16816.F32.BF16 R84, R72.reuse, R78, R84 ;  /* 0x0000004e4854723c */ /* 0x040fe20000041854 */
[----:B------:R-:W3:Y:S05]  /*d420*/  LDSM.16.M88.4 R76, [R144] ;  /* 0x00000000904c783b */ /* 0x000eea0000000200 */
[C---:B-----5:R-:W-:Y:S06]  /*d430*/  HMMA.16816.F32.BF16 R48, R72.reuse, R68, R48 ;  /* 0x000000444830723c */ /* 0x060fec0000041830 */
        /* <DEDUP_REMOVED lines=20> */
[----:B------:R-:W5:Y:S05]  /*d580*/  LDSM.16.M88.4 R24, [R157+0x7000] ;  /* 0x007000009d18783b */ /* 0x000f6a0000000200 */
[C---:B---3--:R-:W-:Y:S06]  /*d590*/  HMMA.16816.F32.BF16 R8, R80.reuse, R76, R8 ;  /* 0x0000004c5008723c */ /* 0x048fec0000041808 */
[C---:B------:R-:W-:Y:S01]  /*d5a0*/  HMMA.16816.F32.BF16 R88, R80.reuse, R78, R84 ;  /* 0x0000004e5058723c */ /* 0x040fe20000041854 */
[----:B------:R-:W-:Y:S04]  /*d5b0*/  LDSM.16.M88.4 R84, [R156+0x2000] ;  /* 0x002000009c54783b */ /* 0x000fe80000000200 */
[----:B------:R-:W3:Y:S01]  /*d5c0*/  LDSM.16.M88.4 R76, [R155+0x2000] ;  /* 0x002000009b4c783b */ /* 0x000ee20000000200 */
[C---:B----4-:R-:W-:Y:S06]  /*d5d0*/  HMMA.16816.F32.BF16 R48, R80.reuse, R28, R48 ;  /* 0x0000001c5030723c */ /* 0x050fec0000041830 */
[C---:B------:R-:W-:Y:S01]  /*d5e0*/  HMMA.16816.F32.BF16 R44, R80.reuse, R30, R44 ;  /* 0x0000001e502c723c */ /* 0x040fe2000004182c */
[----:B------:R-:W4:Y:S05]  /*d5f0*/  LDSM.16.M88.4 R28, [R155+0x2800] ;  /* 0x002800009b1c783b */ /* 0x000f2a0000000200 */
[C---:B------:R-:W-:Y:S06]  /*d600*/  HMMA.16816.F32.BF16 R40, R80.reuse, R68, R40 ;  /* 0x000000445028723c */ /* 0x040fec0000041828 */
[C---:B------:R-:W-:Y:S06]  /*d610*/  HMMA.16816.F32.BF16 R32, R80.reuse, R56, R32 ;  /* 0x000000385020723c */ /* 0x040fec0000041820 */
[----:B------:R-:W-:Y:S01]  /*d620*/  HMMA.16816.F32.BF16 R52, R80, R58, R52 ;  /* 0x0000003a5034723c */ /* 0x000fe20000041834 */
[----:B------:R-:W4:Y:S05]  /*d630*/  LDSM.16.M88.4 R56, [R155+0x3000] ;  /* 0x003000009b38783b */ /* 0x000f2a0000000200 */
[----:B--2---:R-:W-:Y:S06]  /*d640*/  HMMA.16816.F32.BF16 R8, R72, R20, R8 ;  /* 0x000000144808723c */ /* 0x004fec0000041808 */
[----:B------:R-:W-:Y:S01]  /*d650*/  HMMA.16816.F32.BF16 R36, R80, R70, R36 ;  /* 0x000000465024723c */ /* 0x000fe20000041824 */
[----:B------:R-:W-:Y:S04]  /*d660*/  LDSM.16.M88.4 R68, [R151+0x6000] ;  /* 0x006000009744783b */ /* 0x000fe80000000200 */
[----:B------:R-:W-:Y:S01]  /*d670*/  LDSM.16.M88.4 R80, [R155+0x3800] ;  /* 0x003800009b50783b */ /* 0x000fe20000000200 */
[C---:B-1----:R-:W-:Y:S06]  /*d680*/  HMMA.16816.F32.BF16 R48, R72.reuse, R12, R48 ;  /* 0x0000000c4830723c */ /* 0x042fec0000041830 */
[C---:B------:R-:W-:Y:S01]  /*d690*/  HMMA.16816.F32.BF16 R44, R72.reuse, R14, R44 ;  /* 0x0000000e482c723c */ /* 0x040fe2000004182c */
[----:B------:R-:W-:Y:S05]  /*d6a0*/  LDSM.16.M88.4 R12, [R151+0x6800] ;  /* 0x00680000970c783b */ /* 0x000fea0000000200 */
[C---:B-----5:R-:W-:Y:S06]  /*d6b0*/  HMMA.16816.F32.BF16 R40, R72.reuse, R24, R40 ;  /* 0x000000184828723c */ /* 0x060fec0000041828 */
[C---:B------:R-:W-:Y:S01]  /*d6c0*/  HMMA.16816.F32.BF16 R88, R72.reuse, R22, R88 ;  /* 0x000000164858723c */ /* 0x040fe20000041858 */
[----:B------:R-:W1:Y:S05]  /*d6d0*/  LDSM.16.M88.4 R20, [R154+0x2000] ;  /* 0x002000009a14783b */ /* 0x000e6a0000000200 */
[C---:B------:R-:W-:Y:S06]  /*d6e0*/  HMMA.16816.F32.BF16 R32, R72.reuse, R16, R32 ;  /* 0x000000104820723c */ /* 0x040fec0000041820 */
[----:B------:R-:W-:Y:S06]  /*d6f0*/  HMMA.16816.F32.BF16 R52, R72, R18, R52 ;  /* 0x000000124834723c */ /* 0x000fec0000041834 */
[----:B---3--:R-:W-:Y:S01]  /*d700*/  HMMA.16816.F32.BF16 R16, R84, R76, R8 ;  /* 0x0000004c5410723c */ /* 0x008fe20000041808 */
[----:B------:R-:W2:Y:S05]  /*d710*/  LDSM.16.M88.4 R8, [R151+0x7000] ;  /* 0x007000009708783b */ /* 0x000eaa0000000200 */
        /* <DEDUP_REMOVED lines=8> */
[----:B------:R-:W-:Y:S01]  /*d7a0*/  HMMA.16816.F32.BF16 R36, R84, R58, R36 ;  /* 0x0000003a5424723c */ /* 0x000fe20000041824 */
[----:B------:R-:W-:Y:S05]  /*d7b0*/  LDSM.16.M88.4 R56, [R144+0x3000] ;  /* 0x003000009038783b */ /* 0x000fea0000000200 */
[C---:B-1----:R-:W-:Y:S06]  /*d7c0*/  HMMA.16816.F32.BF16 R48, R20.reuse, R12, R48 ;  /* 0x0000000c1430723c */ /* 0x042fec0000041830 */
[C---:B------:R-:W-:Y:S01]  /*d7d0*/  HMMA.16816.F32.BF16 R44, R20.reuse, R14, R44 ;  /* 0x0000000e142c723c */ /* 0x040fe2000004182c */
[----:B------:R-:W1:Y:S05]  /*d7e0*/  LDSM.16.M88.4 R12, [R151+0x7800] ;  /* 0x00780000970c783b */ /* 0x000e6a0000000200 */
[C---:B--2---:R-:W-:Y:S06]  /*d7f0*/  HMMA.16816.F32.BF16 R40, R20.reuse, R8, R40 ;  /* 0x000000081428723c */ /* 0x044fec0000041828 */
[----:B------:R-:W-:Y:S01]  /*d800*/  HMMA.16816.F32.BF16 R16, R20, R68, R16 ;  /* 0x000000441410723c */ /* 0x000fe20000041810 */
[----:B------:R-:W-:-:S02]  /*d810*/  IADD3 R9, R0, 0x1, R171 ;  /* 0x0000000100097810 */ /* 0x000fc40007ffe0ab */
[----:B------:R-:W-:Y:S02]  /*d820*/  LOP3.LUT R0, R61, 0x6, RZ, 0xc0, !PT ;  /* 0x000000063d007812 */ /* 0x000fe400078ec0ff */
[----:B------:R-:W-:Y:S01]  /*d830*/  IADD3 R9, R62, R9, -R160 ;  /* 0x000000093e097210 */ /* 0x000fe20007ffe8a0 */
[----:B------:R-:W-:Y:S02]  /*d840*/  HMMA.16816.F32.BF16 R88, R20, R70, R88 ;  /* 0x000000461458723c */ /* 0x000fe40000041858 */
[----:B------:R-:W-:Y:S02]  /*d850*/  IMAD.IADD R0, R3, 0x1, R0 ;  /* 0x0000000103007824 */ /* 0x000fe400078e0200 */
[----:B------:R-:W-:Y:S02]  /*d860*/  VIADD R103, R9, UR5 ;  /* 0x0000000509677c36 */ /* 0x000fe40008000000 */
[----:B------:R-:W-:Y:S01]  /*d870*/  HMMA.16816.F32.BF16 R32, R84, R80, R32 ;  /* 0x000000505420723c */ /* 0x000fe20000041820 */
[----:B------:R-:W-:-:S02]  /*d880*/  VIADD R8, R0, 0x1 ;  /* 0x0000000100087836 */ /* 0x000fc40000000000 */
[C---:B------:R-:W-:Y:S01]  /*d890*/  VIMNMX R2, R103.reuse, R62, PT ;  /* 0x0000003e67027248 */ /* 0x040fe20003fe0100 */
[----:B------:R-:W-:Y:S01]  /*d8a0*/  VIADD R61, R0, 0x8 ;  /* 0x00000008003d7836 */ /* 0x000fe20000000000 */
[----:B------:R-:W-:Y:S01]  /*d8b0*/  VIADDMNMX R103, R103, 0x8, R62, PT ;  /* 0x0000000867677846 */ /* 0x000fe2000380013e */
[----:B------:R-:W-:Y:S01]  /*d8c0*/  HMMA.16816.F32.BF16 R36, R20, R10, R36 ;  /* 0x0000000a1424723c */ /* 0x000fe20000041824 */
[CC--:B------:R-:W-:Y:S02]  /*d8d0*/  ISETP.GE.AND P1, PT, R8.reuse, R2.reuse, PT ;  /* 0x000000020800720c */ /* 0x0c0fe40003f26270 */
[----:B------:R-:W-:Y:S02]  /*d8e0*/  ISETP.GE.AND P6, PT, R8, R103, PT ;  /* 0x000000670800720c */ /* 0x000fe40003fc6270 */
[----:B------:R-:W2:Y:S01]  /*d8f0*/  LDSM.16.M88.4 R8, [R144+0x3800] ;  /* 0x003800009008783b */ /* 0x000ea20000000200 */
[----:B------:R-:W-:Y:S01]  /*d900*/  HMMA.16816.F32.BF16 R52, R84, R82, R52 ;  /* 0x000000525434723c */ /* 0x000fe20000041834 */
[----:B------:R-:W-:Y:S01]  /*d910*/  ISETP.GE.AND P0, PT, R61, R2, PT ;  /* 0x000000023d00720c */ /* 0x000fe20003f06270 */
[----:B------:R-:W-:-:S04]  /*d920*/  DEPBAR.LE SB0, 0x0 ;  /* 0x000080000000791a */ /* 0x000fc80000000000 */
[----:B---3--:R-:W-:Y:S01]  /*d930*/  HMMA.16816.F32.BF16 R16, R24, R72, R16 ;  /* 0x000000481810723c */ /* 0x008fe20000041810 */
[----:B------:R-:W-:Y:S01]  /*d940*/  ISETP.GE.AND P4, PT, R61, R103, PT ;  /* 0x000000673d00720c */ /* 0x000fe20003f86270 */
[----:B------:R-:W-:-:S04]  /*d950*/  VIADD R61, R0, 0x10 ;  /* 0x00000010003d7836 */ /* 0x000fc80000000000 */
[----:B------:R-:W-:Y:S06]  /*d960*/  HMMA.16816.F32.BF16 R88, R24, R74, R88 ;  /* 0x0000004a1858723c */ /* 0x000fec0000041858 */
[----:B-1----:R-:W-:Y:S06]  /*d970*/  HMMA.16816.F32.BF16 R32, R20, R12, R32 ;  /* 0x0000000c1420723c */ /* 0x002fec0000041820 */
[C---:B------:R-:W-:Y:S06]  /*d980*/  HMMA.16816.F32.BF16 R48, R24.reuse, R28, R48 ;  /* 0x0000001c1830723c */ /* 0x040fec0000041830 */
[----:B------:R-:W-:Y:S01]  /*d990*/  HMMA.16816.F32.BF16 R44, R24, R30, R44 ;  /* 0x0000001e182c723c */ /* 0x000fe2000004182c */
[----:B------:R-:W-:Y:S01]  /*d9a0*/  VIADD R28, R0, 0x9 ;  /* 0x00000009001c7836 */ /* 0x000fe20000000000 */
[----:B------:R-:W-:-:S02]  /*d9b0*/  FSEL R29, R17, -INF , !P1 ;  /* 0xff800000111d7808 */ /* 0x000fc40004800000 */
[-C--:B------:R-:W-:Y:S02]  /*d9c0*/  ISETP.GE.AND P1, PT, R61, R2.reuse, PT ;  /* 0x000000023d00720c */ /* 0x080fe40003f26270 */
[----:B------:R-:W-:Y:S01]  /*d9d0*/  HMMA.16816.F32.BF16 R52, R20, R14, R52 ;  /* 0x0000000e1434723c */ /* 0x000fe20000041834 */
[-C--:B------:R-:W-:Y:S01]  /*d9e0*/  ISETP.GE.AND P5, PT, R28, R2.reuse, PT ;  /* 0x000000021c00720c */ /* 0x080fe20003fa6270 */
[----:B------:R-:W-:Y:S01]  /*d9f0*/  VIADD R30, R0, 0x19 ;  /* 0x00000019001e7836 */ /* 0x000fe20000000000 */
[-C--:B------:R-:W-:Y:S01]  /*da00*/  ISETP.GE.AND P2, PT, R28, R103.reuse, PT ;  /* 0x000000671c00720c */ /* 0x080fe20003f46270 */
[----:B------:R-:W-:Y:S01]  /*da10*/  VIADD R28, R0, 0x11 ;  /* 0x00000011001c7836 */ /* 0x000fe20000000000 */
        /* <DEDUP_REMOVED lines=8> */
[----:B------:R-:W-:Y:S01]  /*daa0*/  BAR.SYNC.DEFER_BLOCKING 0x0 ;  /* 0x0000000000007b1d */ /* 0x000fe20000010000 */
[-C--:B------:R-:W-:Y:S01]  /*dab0*/  ISETP.GE.AND P5, PT, R28, R103.reuse, PT ;  /* 0x000000671c00720c */ /* 0x080fe20003fa6270 */
[----:B------:R-:W-:Y:S01]  /*dac0*/  VIADD R28, R0, 0x18 ;  /* 0x00000018001c7836 */ /* 0x000fe20000000000 */
[----:B------:R-:W-:-:S02]  /*dad0*/  ISETP.GE.AND P0, PT, R61, R103, PT ;  /* 0x000000673d00720c */ /* 0x000fc40003f06270 */
[C---:B--2---:R-:W-:Y:S01]  /*dae0*/  HMMA.16816.F32.BF16 R32, R24.reuse, R8, R32 ;  /* 0x000000081820723c */ /* 0x044fe20000041820 */
[----:B------:R-:W-:Y:S02]  /*daf0*/  FSEL R13, R48, -INF , !P1 ;  /* 0xff800000300d7808 */ /* 0x000fe40004800000 */
[----:B------:R-:W-:Y:S02]  /*db00*/  FSEL R50, R50, -INF , !P0 ;  /* 0xff80000032327808 */ /* 0x000fe40004000000 */
[----:B------:R-:W-:Y:S01]  /*db10*/  ISETP.GE.AND P1, PT, R28, R103, PT ;  /* 0x000000671c00720c */ /* 0x000fe20003f26270 */
[----:B------:R-:W-:Y:S01]  /*db20*/  HMMA.16816.F32.BF16 R52, R24, R10, R52 ;  /* 0x0000000a1834723c */ /* 0x000fe20000041834 */
[-C--:B------:R-:W-:Y:S01]  /*db30*/  ISETP.GE.AND P0, PT, R30, R2.reuse, PT ;  /* 0x000000021e00720c */ /* 0x080fe20003f06270 */
[C---:B------:R-:W-:Y:S01]  /*db40*/  VIADD R8, R0.reuse, 0x30 ;  /* 0x0000003000087836 */ /* 0x040fe20000000000 */
[----:B------:R-:W-:Y:S01]  /*db50*/  FSEL R12, R91, -INF , !P2 ;  /* 0xff8000005b0c7808 */ /* 0x000fe20005000000 */
[----:B------:R-:W-:Y:S01]  /*db60*/  VIADD R9, R0, 0x29 ;  /* 0x0000002900097836 */ /* 0x000fe20000000000 */
[----:B------:R-:W-:-:S02]  /*db70*/  ISETP.GE.AND P2, PT, R28, R2, PT ;  /* 0x000000021c00720c */ /* 0x000fc40003f46270 */
[----:B------:R-:W-:Y:S01]  /*db80*/  FSEL R46, R46, -INF , !P1 ;  /* 0xff8000002e2e7808 */ /* 0x000fe20004800000 */
[C---:B------:R-:W-:Y:S01]  /*db90*/  VIADD R10, R0.reuse, 0x39 ;  /* 0x00000039000a7836 */ /* 0x040fe20000000000 */
[----:B------:R-:W-:Y:S02]  /*dba0*/  FSEL R45, R45, -INF , !P0 ;  /* 0xff8000002d2d7808 */ /* 0x000fe40004000000 */
[----:B------:R-:W-:Y:S02]  /*dbb0*/  FSEL R49, R49, -INF , !P4 ;  /* 0xff80000031317808 */ /* 0x000fe40006000000 */
[C---:B------:R-:W-:Y:S02]  /*dbc0*/  ISETP.GE.AND P1, PT, R21.reuse, R2, PT ;  /* 0x000000021500720c */ /* 0x040fe40003f26270 */
[-C--:B------:R-:W-:Y:S01]  /*dbd0*/  ISETP.GE.AND P0, PT, R21, R103.reuse, PT ;  /* 0x000000671500720c */ /* 0x080fe20003f06270 */
[----:B------:R-:W-:Y:S01]  /*dbe0*/  VIADD R21, R0, 0x28 ;  /* 0x0000002800157836 */ /* 0x000fe20000000000 */
[----:B------:R-:W-:-:S02]  /*dbf0*/  ISETP.GE.AND P4, PT, R30, R103, PT ;  /* 0x000000671e00720c */ /* 0x000fc40003f86270 */
[----:B------:R-:W-:Y:S02]  /*dc00*/  FSEL R20, R51, -INF , !P5 ;  /* 0xff80000033147808 */ /* 0x000fe40006800000 */
[----:B------:R-:W-:Y:S02]  /*dc10*/  FSEL R15, R44, -INF , !P2 ;  /* 0xff8000002c0f7808 */ /* 0x000fe40005000000 */
[CC--:B------:R-:W-:Y:S02]  /*dc20*/  ISETP.GE.AND P5, PT, R14.reuse, R2.reuse, PT ;  /* 0x000000020e00720c */ /* 0x0c0fe40003fa6270 */
[----:B------:R-:W-:Y:S02]  /*dc30*/  ISETP.GE.AND P2, PT, R14, R103, PT ;  /* 0x000000670e00720c */ /* 0x000fe40003f46270 */
[----:B------:R-:W-:Y:S02]  /*dc40*/  FSEL R14, R47, -INF , !P4 ;  /* 0xff8000002f0e7808 */ /* 0x000fe40006000000 */
[----:B------:R-:W-:-:S02]  /*dc50*/  ISETP.GE.AND P4, PT, R21, R2, PT ;  /* 0x000000021500720c */ /* 0x000fc40003f86270 */
[----:B------:R-:W-:Y:S02]  /*dc60*/  FSEL R128, R43, -INF , !P0 ;  /* 0xff8000002b807808 */ /* 0x000fe40004000000 */
[----:B------:R-:W-:Y:S02]  /*dc70*/  FSEL R131, R36, -INF , !P4 ;  /* 0xff80000024837808 */ /* 0x000fe40006000000 */
[----:B------:R-:W-:Y:S02]  /*dc80*/  FSEL R127, R40, -INF , !P5 ;  /* 0xff800000287f7808 */ /* 0x000fe40006800000 */
[----:B------:R-:W-:Y:S02]  /*dc90*/  FSEL R136, R42, -INF , !P2 ;  /* 0xff8000002a887808 */ /* 0x000fe40005000000 */
[C---:B------:R-:W-:Y:S02]  /*dca0*/  ISETP.GE.AND P0, PT, R8.reuse, R2, PT ;  /* 0x000000020800720c */ /* 0x040fe40003f06270 */
[-C--:B------:R-:W-:Y:S01]  /*dcb0*/  ISETP.GE.AND P4, PT, R8, R103.reuse, PT ;  /* 0x000000670800720c */ /* 0x080fe20003f86270 */
[----:B------:R-:W-:Y:S01]  /*dcc0*/  VIADD R8, R0, 0x31 ;  /* 0x0000003100087836 */ /* 0x000fe20000000000 */
[----:B------:R-:W-:-:S02]  /*dcd0*/  ISETP.GE.AND P5, PT, R21, R103, PT ;  /* 0x000000671500720c */ /* 0x000fc40003fa6270 */
[----:B------:R-:W-:Y:S02]  /*dce0*/  ISETP.GE.AND P2, PT, R9, R2, PT ;  /* 0x000000020900720c */ /* 0x000fe40003f46270 */
[----:B------:R-:W-:Y:S02]  /*dcf0*/  FSEL R129, R41, -INF , !P1 ;  /* 0xff80000029817808 */ /* 0x000fe40004800000 */
[----:B------:R-:W-:Y:S01]  /*dd00*/  ISETP.GE.AND P1, PT, R9, R103, PT ;  /* 0x000000670900720c */ /* 0x000fe20003f26270 */
[----:B------:R-:W-:Y:S01]  /*dd10*/  VIADD R9, R0, 0x38 ;  /* 0x0000003800097836 */ /* 0x000fe20000000000 */
[----:B------:R-:W-:Y:S02]  /*dd20*/  FSEL R123, R32, -INF , !P0 ;  /* 0xff800000207b7808 */ /* 0x000fe40004000000 */
[----:B------:R-:W-:Y:S02]  /*dd30*/  FSEL R134, R38, -INF , !P5 ;  /* 0xff80000026867808 */ /* 0x000fe40006800000 */
[----:B------:R-:W-:-:S02]  /*dd40*/  FSEL R135, R37, -INF , !P2 ;  /* 0xff80000025877808 */ /* 0x000fc40005000000 */
[-C--:B------:R-:W-:Y:S02]  /*dd50*/  ISETP.GE.AND P0, PT, R0, R2.reuse, PT ;  /* 0x000000020000720c */ /* 0x080fe40003f06270 */
[CC--:B------:R-:W-:Y:S02]  /*dd60*/  ISETP.GE.AND P5, PT, R8.reuse, R2.reuse, PT ;  /* 0x000000020800720c */ /* 0x0c0fe40003fa6270 */
[----:B------:R-:W-:Y:S02]  /*dd70*/  ISETP.GE.AND P2, PT, R8, R103, PT ;  /* 0x000000670800720c */ /* 0x000fe40003f46270 */
[----:B------:R-:W-:Y:S02]  /*dd80*/  FSEL R130, R39, -INF , !P1 ;  /* 0xff80000027827808 */ /* 0x000fe40004800000 */
[----:B------:R-:W-:Y:S02]  /*dd90*/  FSEL R8, R19, -INF , !P6 ;  /* 0xff80000013087808 */ /* 0x000fe40007000000 */
[----:B------:R-:W-:-:S02]  /*dda0*/  ISETP.GE.AND P6, PT, R9, R2, PT ;  /* 0x000000020900720c */ /* 0x000fc40003fc6270 */
[-C--:B------:R-:W-:Y:S02]  /*ddb0*/  ISETP.GE.AND P1, PT, R9, R103.reuse, PT ;  /* 0x000000670900720c */ /* 0x080fe40003f26270 */
[----:B------:R-:W-:Y:S02]  /*ddc0*/  FSEL R9, R16, -INF , !P0 ;  /* 0xff80000010097808 */ /* 0x000fe40004000000 */
[----:B------:R-:W-:Y:S02]  /*ddd0*/  ISETP.GE.AND P0, PT, R10, R103, PT ;  /* 0x000000670a00720c */ /* 0x000fe40003f06270 */
[----:B------:R-:W-:Y:S02]  /*dde0*/  FSEL R120, R34, -INF , !P4 ;  /* 0xff80000022787808 */ /* 0x000fe40006000000 */
[----:B------:R-:W-:Y:S02]  /*ddf0*/  FSEL R116, R55, -INF , !P0 ;  /* 0xff80000037747808 */ /* 0x000fe40004000000 */
[----:B------:R-:W-:-:S02]  /*de00*/  ISETP.GT.AND P0, PT, R170, R159, PT ;  /* 0x0000009faa00720c */ /* 0x000fc40003f04270 */
[----:B------:R-:W-:Y:S02]  /*de10*/  FSEL R122, R33, -INF , !P5 ;  /* 0xff800000217a7808 */ /* 0x000fe40006800000 */
[----:B------:R-:W-:Y:S02]  /*de20*/  ISETP.GE.AND P4, PT, R0, R103, PT ;  /* 0x000000670000720c */ /* 0x000fe40003f86270 */
[----:B------:R-:W-:Y:S02]  /*de30*/  ISETP.GE.AND P5, PT, R10, R2, PT ;  /* 0x000000020a00720c */ /* 0x000fe40003fa6270 */
[----:B------:R-:W-:Y:S02]  /*de40*/  LOP3.LUT R0, R4, R6, RZ, 0xfc, !PT ;  /* 0x0000000604007212 */ /* 0x000fe400078efcff */
        /* <DEDUP_REMOVED lines=67> */
.L_x_7871:
[----:B------:R-:W-:Y:S02]  /*e280*/  ULDC UR14, c[0x0][0x248] ;  /* 0x00009200000e7ab9 */ /* 0x000fe40000000800 */
[----:B------:R-:W-:-:S06]  /*e290*/  USHF.L.U32 UR5, UR14, 0x6, URZ ;  /* 0x000000060e057899 */ /* 0x000fcc000800063f */
[----:B------:R-:W-:-:S04]  /*e2a0*/  IADD3 R4, RZ, -UR5, RZ ;  /* 0x80000005ff047c10 */ /* 0x000fc8000fffe0ff */
[----:B------:R-:W-:-:S07]  /*e2b0*/  SHF.R.S32.HI R11, RZ, 0x1f, R4 ;  /* 0x0000001fff0b7819 */ /* 0x000fce0000011404 */
.L_x_7872:
        /* <DEDUP_REMOVED lines=9> */
[----:B------:R-:W-:Y:S01]  /*e350*/  IMAD.MOV.U32 R167, RZ, RZ, R165 ;  /* 0x000000ffffa77224 */ /* 0x000fe200078e00a5 */
[----:B------:R-:W-:-:S02]  /*e360*/  IADD3.X R23, R165, UR5, RZ, P1, !PT ;  /* 0x00000005a5177c10 */ /* 0x000fc40008ffe4ff */
[----:B------:R-:W-:Y:S02]  /*e370*/  IADD3 R10, P1, R22, UR8, RZ ;  /* 0x00000008160a7c10 */ /* 0x000fe4000ff3e0ff */
[----:B------:R-:W-:Y:S01]  /*e380*/  LEA.HI.X R25, R132, UR13, R11, 0x1, P2 ;  /* 0x0000000d84197c11 */ /* 0x000fe200090f0c0b */
        /* <DEDUP_REMOVED lines=15> */
.L_x_7870:
        /* <DEDUP_REMOVED lines=37> */
[----:B------:R-:W-:Y:S02]  /*e6d0*/  LEA R149, R5, R152, 0x1 ;  /* 0x0000009805957211 */ /* 0x000fe400078e08ff */
[----:B------:R-:W-:Y:S01]  /*e6e0*/  FMNMX.FTZ R11, R116, R11, !PT ;  /* 0x0000000b740b7209 */ /* 0x000fe20007810000 */
[----:B------:R-:W-:Y:S04]  /*e6f0*/  LDSM.16.MT88.4 R56, [R148+0x8000] ;  /* 0x008000009438783b */ /* 0x000fe80000004200 */
[----:B------:R-:W2:Y:S04]  /*e700*/  SHFL.BFLY PT, R4, R11, 0x2, 0x1f ;  /* 0x0c401f000b047f89 */ /* 0x000ea800000e0000 */
[----:B------:R-:W-:Y:S04]  /*e710*/  LDSM.16.MT88.4 R52, [R149+0x8000] ;  /* 0x008000009534783b */ /* 0x000fe80000004200 */
[----:B------:R-:W-:Y:S04]  /*e720*/  LDSM.16.MT88.4 R80, [R149+0xa000] ;  /* 0x00a000009550783b */ /* 0x000fe80000004200 */
[----:B------:R-:W-:Y:S01]  /*e730*/  LDSM.16.MT88.4 R24, [R148+0xa000] ;  /* 0x00a000009418783b */ /* 0x000fe20000004200 */
[----:B-1----:R-:W-:-:S05]  /*e740*/  FMNMX.FTZ R3, R6, R3, !PT ;  /* 0x0000000306037209 */ /* 0x002fca0007810000 */
[----:B------:R-:W1:Y:S01]  /*e750*/  SHFL.BFLY PT, R100, R3, 0x1, 0x1f ;  /* 0x0c201f0003647f89 */ /* 0x000e6200000e0000 */
[----:B--2---:R-:W-:Y:S02]  /*e760*/  FMNMX.FTZ R4, R11, R4, !PT ;  /* 0x000000040b047209 */ /* 0x004fe40007810000 */
        /* <DEDUP_REMOVED lines=15> */
[----:B------:R-:W-:Y:S01]  /*e860*/  FFMA.FTZ R177, R124, UR12, -R126 ;  /* 0x0000000c7cb17c23 */ /* 0x000fe2000801087e */
[----:B-1----:R-:W-:-:S03]  /*e870*/  FMNMX.FTZ R3, R4, R3, !PT ;  /* 0x0000000304037209 */ /* 0x002fc60007810000 */
        /* <DEDUP_REMOVED lines=10> */
[----:B------:R-:W-:Y:S01]  /*e920*/  LDSM.16.MT88.4 R8, [R152+0x8800] ;  /* 0x008800009808783b */ /* 0x000fe20000004200 */
[----:B-1----:R-:W-:Y:S01]  /*e930*/  F2FP.BF16.F32.PACK_AB R88, R112, R113 ;  /* 0x000000717058723e */ /* 0x002fe200000010ff */
        /* <DEDUP_REMOVED lines=8> */
[----:B------:R-:W3:Y:S01]  /*e9c0*/  LDSM.16.MT88.4 R12, [R148+0x8800] ;  /* 0x00880000940c783b */ /* 0x000ee20000004200 */
[--C-:B------:R-:W-:Y:S01]  /*e9d0*/  FFMA.FTZ R118, R118, UR12, -R121.reuse ;  /* 0x0000000c76767c23 */ /* 0x100fe20008010879 */
[----:B------:R-:W-:Y:S01]  /*e9e0*/  FFMA.FTZ R175, R116, UR12, -R121 ;  /* 0x0000000c74af7c23 */ /* 0x000fe20008010879 */
[----:B------:R-:W-:Y:S01]  /*e9f0*/  FADD.FTZ R112, R113, R112 ;  /* 0x0000007071707221 */ /* 0x000fe20000010000 */
[----:B------:R-:W-:Y:S01]  /*ea00*/  LDSM.16.MT88.4 R16, [R150+0xa800] ;  /* 0x00a800009610783b */ /* 0x000fe20000004200 */
[----:B------:R-:W4:Y:S01]  /*ea10*/  MUFU.EX2 R114, R114 ;  /* 0x0000007200727308 */ /* 0x000f220000000800 */
[C---:B--2---:R-:W-:Y:S01]  /*ea20*/  F2FP.BF16.F32.PACK_AB R90, R108.reuse, R111 ;  /* 0x0000006f6c5a723e */ /* 0x044fe200000010ff */
[----:B------:R-:W-:Y:S01]  /*ea30*/  FADD.FTZ R111, R111, R112 ;  /* 0x000000706f6f7221 */ /* 0x000fe20000010000 */
[----:B------:R-:W-:Y:S03]  /*ea40*/  LDSM.16.MT88.4 R20, [R149+0x8800] ;  /* 0x008800009514783b */ /* 0x000fe60000004200 */
[----:B------:R-:W-:-:S02]  /*ea50*/  FADD.FTZ R108, R108, R111 ;  /* 0x0000006f6c6c7221 */ /* 0x000fc40000010000 */
[----:B------:R-:W-:Y:S08]  /*ea60*/  MUFU.EX2 R115, R115 ;  /* 0x0000007300737308 */ /* 0x000ff00000000800 */
[----:B------:R-:W2:Y:S01]  /*ea70*/  MUFU.EX2 R110, R110 ;  /* 0x0000006e006e7308 */ /* 0x000ea20000000800 */
[----:B----4-:R-:W-:Y:S01]  /*ea80*/  F2FP.BF16.F32.PACK_AB R89, R114, R117 ;  /* 0x000000757259723e */ /* 0x010fe200000010ff */
[----:B------:R-:W-:-:S06]  /*ea90*/  FADD.FTZ R114, R117, R114 ;  /* 0x0000007275727221 */ /* 0x000fcc0000010000 */
[----:B------:R-:W-:Y:S08]  /*eaa0*/  MUFU.EX2 R109, R109 ;  /* 0x0000006d006d7308 */ /* 0x000ff00000000800 */
[----:B------:R-:W4:Y:S01]  /*eab0*/  MUFU.EX2 R34, R34 ;  /* 0x0000002200227308 */ /* 0x000f220000000800 */
[----:B--2---:R-:W-:Y:S01]  /*eac0*/  F2FP.BF16.F32.PACK_AB R91, R110, R115 ;  /* 0x000000736e5b723e */ /* 0x004fe200000010ff */
[----:B------:R-:W-:-:S04]  /*ead0*/  FADD.FTZ R115, R115, R114 ;  /* 0x0000007273737221 */ /* 0x000fc80000010000 */
[----:B------:R-:W-:Y:S02]  /*eae0*/  FADD.FTZ R115, R110, R115 ;  /* 0x000000736e737221 */ /* 0x000fe40000010000 */
[C---:B------:R-:W-:Y:S01]  /*eaf0*/  HMMA.16816.F32.BF16 R96, R88.reuse, R36, RZ ;  /* 0x000000245860723c */ /* 0x040fe200000418ff */
[----:B------:R-:W-:Y:S05]  /*eb00*/  MUFU.EX2 R33, R33 ;  /* 0x0000002100217308 */ /* 0x000fea0000000800 */
[C---:B------:R-:W-:Y:S03]  /*eb10*/  HMMA.16816.F32.BF16 R36, R88.reuse, R38, RZ ;  /* 0x000000265824723c */ /* 0x040fe600000418ff */
[----:B------:R-:W2:Y:S01]  /*eb20*/  MUFU.EX2 R32, R32 ;  /* 0x0000002000207308 */ /* 0x000ea20000000800 */
        /* <DEDUP_REMOVED lines=32> */
[C---:B---3--:R-:W-:Y:S06]  /*ed30*/  HMMA.16816.F32.BF16 R92, R4.reuse, R12, R92 ;  /* 0x0000000c045c723c */ /* 0x048fec000004185c */
[----:B------:R-:W-:Y:S01]  /*ed40*/  HMMA.16816.F32.BF16 R56, R4, R14, R56 ;  /* 0x0000000e0438723c */ /* 0x000fe20000041838 */
[----:B------:R-:W2:Y:S05]  /*ed50*/  LDSM.16.MT88.4 R12, [R149+0xa800] ;  /* 0x00a80000950c783b */ /* 0x000eaa0000004200 */
[C---:B------:R-:W-:Y:S06]  /*ed60*/  HMMA.16816.F32.BF16 R52, R88.reuse, R54, RZ ;  /* 0x000000365834723c */ /* 0x040fec00000418ff */
[C---:B------:R-:W-:Y:S06]  /*ed70*/  HMMA.16816.F32.BF16 R72, R88.reuse, R74, RZ ;  /* 0x0000004a5848723c */ /* 0x040fec00000418ff */
[C---:B------:R-:W-:Y:S06]  /*ed80*/  HMMA.16816.F32.BF16 R80, R88.reuse, R82, RZ ;  /* 0x000000525850723c */ /* 0x040fec00000418ff */
[----:B------:R-:W-:Y:S06]  /*ed90*/  HMMA.16816.F32.BF16 R84, R88, R24, RZ ;  /* 0x000000185854723c */ /* 0x000fec00000418ff */
[C---:B-1----:R-:W-:Y:S06]  /*eda0*/  HMMA.16816.F32.BF16 R60, R4.reuse, R8, R60 ;  /* 0x00000008043c723c */ /* 0x042fec000004183c */
[----:B------:R-:W-:Y:S01]  /*edb0*/  HMMA.16816.F32.BF16 R64, R4, R10, R64 ;  /* 0x0000000a0440723c */ /* 0x000fe20000041840 */
[----:B------:R-:W1:Y:S05]  /*edc0*/  LDSM.16.MT88.4 R8, [R148+0xa800] ;  /* 0x00a800009408783b */ /* 0x000e6a0000004200 */
[----:B------:R-:W-:Y:S01]  /*edd0*/  HMMA.16816.F32.BF16 R88, R88, R26, RZ ;  /* 0x0000001a5858723c */ /* 0x000fe200000418ff */
[----:B------:R-:W-:Y:S05]  /*ede0*/  LDSM.16.MT88.4 R24, [R152+0x9000] ;  /* 0x009000009818783b */ /* 0x000fea0000004200 */
[C---:B------:R-:W-:Y:S06]  /*edf0*/  HMMA.16816.F32.BF16 R68, R4.reuse, R16, R68 ;  /* 0x000000100444723c */ /* 0x040fec0000041844 */
[C---:B------:R-:W-:Y:S01]  /*ee00*/  HMMA.16816.F32.BF16 R72, R4.reuse, R18, R72 ;  /* 0x000000120448723c */ /* 0x040fe20000041848 */
[----:B------:R-:W3:Y:S05]  /*ee10*/  LDSM.16.MT88.4 R16, [R149+0x9000] ;  /* 0x009000009510783b */ /* 0x000eea0000004200 */
[C---:B--2---:R-:W-:Y:S06]  /*ee20*/  HMMA.16816.F32.BF16 R76, R4.reuse, R12, R76 ;  /* 0x0000000c044c723c */ /* 0x044fec000004184c */
[C---:B------:R-:W-:Y:S01]  /*ee30*/  HMMA.16816.F32.BF16 R80, R4.reuse, R14, R80 ;  /* 0x0000000e0450723c */ /* 0x040fe20000041850 */
[----:B------:R-:W2:Y:S05]  /*ee40*/  LDSM.16.MT88.4 R12, [R148+0x9000] ;  /* 0x00900000940c783b */ /* 0x000eaa0000004200 */
[C---:B------:R-:W-:Y:S06]  /*ee50*/  HMMA.16816.F32.BF16 R40, R4.reuse, R28, R40 ;  /* 0x0000001c0428723c */ /* 0x040fec0000041828 */
[----:B-1----:R-:W-:Y:S01]  /*ee60*/  HMMA.16816.F32.BF16 R84, R4, R8, R84 ;  /* 0x000000080454723c */ /* 0x002fe20000041854 */
[--C-:B------:R-:W-:Y:S01]  /*ee70*/  FFMA.FTZ R29, R129, UR12, -R126.reuse ;  /* 0x0000000c811d7c23 */ /* 0x100fe2000801087e */
[----:B------:R-:W-:Y:S01]  /*ee80*/  FFMA.FTZ R28, R131, UR12, -R126 ;  /* 0x0000000c831c7c23 */ /* 0x000fe2000801087e */
[----:B------:R-:W-:-:S02]  /*ee90*/  FFMA.FTZ R129, R130, UR12, -R121 ;  /* 0x0000000c82817c23 */ /* 0x000fc40008010879 */
[----:B------:R-:W-:Y:S01]  /*eea0*/  MUFU.EX2 R130, R134 ;  /* 0x0000008600827308 */ /* 0x000fe20000000800 */
[C---:B------:R-:W-:Y:S01]  /*eeb0*/  HMMA.16816.F32.BF16 R88, R4.reuse, R10, R88 ;  /* 0x0000000a0458723c */ /* 0x040fe20000041858 */
[----:B------:R-:W1:Y:S05]  /*eec0*/  LDSM.16.MT88.4 R8, [R152+0xb000] ;  /* 0x00b000009808783b */ /* 0x000e6a0000004200 */
[C---:B------:R-:W-:Y:S01]  /*eed0*/  HMMA.16816.F32.BF16 R44, R4.reuse, R30, R44 ;  /* 0x0000001e042c723c */ /* 0x040fe2000004182c */
[----:B------:R-:W-:Y:S05]  /*eee0*/  MUFU.EX2 R29, R29 ;  /* 0x0000001d001d7308 */ /* 0x000fea0000000800 */
[C---:B------:R-:W-:Y:S01]  /*eef0*/  HMMA.16816.F32.BF16 R48, R4.reuse, R20, R48 ;  /* 0x000000140430723c */ /* 0x040fe20000041830 */
[--C-:B------:R-:W-:Y:S01]  /*ef00*/  FFMA.FTZ R30, R127, UR12, -R126.reuse ;  /* 0x0000000c7f1e7c23 */ /* 0x100fe2000801087e */
[----:B------:R-:W-:Y:S01]  /*ef10*/  FFMA.FTZ R31, R135, UR12, -R126 ;  /* 0x0000000c871f7c23 */ /* 0x000fe2000801087e */
[----:B------:R-:W-:Y:S01]  /*ef20*/  FFMA.FTZ R127, R136, UR12, -R121 ;  /* 0x0000000c887f7c23 */ /* 0x000fe20008010879 */
[----:B------:R-:W-:Y:S02]  /*ef30*/  MUFU.EX2 R28, R28 ;  /* 0x0000001c001c7308 */ /* 0x000fe40000000800 */
[----:B------:R-:W-:Y:S01]  /*ef40*/  HMMA.16816.F32.BF16 R52, R4, R22, R52 ;  /* 0x000000160434723c */ /* 0x000fe20000041834 */
[----:B------:R-:W4:Y:S05]  /*ef50*/  LDSM.16.MT88.4 R20, [R150+0x9000] ;  /* 0x009000009614783b */ /* 0x000f2a0000004200 */
[----:B------:R-:W5:Y:S08]  /*ef60*/  MUFU.EX2 R30, R30 ;  /* 0x0000001e001e7308 */ /* 0x000f700000000800 */
[----:B------:R-:W3:Y:S08]  /*ef70*/  MUFU.EX2 R31, R31 ;  /* 0x0000001f001f7308 */ /* 0x000ef00000000800 */
[----:B------:R-:W2:Y:S01]  /*ef80*/  MUFU.EX2 R127, R127 ;  /* 0x0000007f007f7308 */ /* 0x000ea20000000800 */
[----:B-----5:R-:W-:Y:S01]  /*ef90*/  F2FP.BF16.F32.PACK_AB R4, R29, R30 ;  /* 0x0000001e1d04723e */ /* 0x020fe200000010ff */
[----:B------:R-:W-:-:S04]  /*efa0*/  FADD.FTZ R30, R30, R33 ;  /* 0x000000211e1e7221 */ /* 0x000fc80000010000 */
[----:B------:R-:W-:Y:S02]  /*efb0*/  FADD.FTZ R29, R29, R30 ;  /* 0x0000001e1d1d7221 */ /* 0x000fe40000010000 */
[----:B------:R-:W5:Y:S01]  /*efc0*/  MUFU.EX2 R129, R129 ;  /* 0x0000008100817308 */ /* 0x000f620000000800 */
[----:B---3--:R-:W-:Y:S01]  /*efd0*/  F2FP.BF16.F32.PACK_AB R6, R31, R28 ;  /* 0x0000001c1f06723e */ /* 0x008fe200000010ff */
[----:B------:R-:W-:-:S04]  /*efe0*/  FADD.FTZ R28, R28, R29 ;  /* 0x0000001d1c1c7221 */ /* 0x000fc80000010000 */
[----:B------:R-:W-:Y:S01]  /*eff0*/  FADD.FTZ R31, R31, R28 ;  /* 0x0000001c1f1f7221 */ /* 0x000fe20000010000 */
[----:B--2---:R-:W-:Y:S01]  /*f000*/  F2FP.BF16.F32.PACK_AB R5, R128, R127 ;  /* 0x0000007f8005723e */ /* 0x004fe200000010ff */
[----:B------:R-:W-:-:S04]  /*f010*/  FADD.FTZ R127, R127, R0 ;  /* 0x000000007f7f7221 */ /* 0x000fc80000010000 */
[----:B------:R-:W-:Y:S01]  /*f020*/  FADD.FTZ R127, R128, R127 ;  /* 0x0000007f807f7221 */ /* 0x000fe20000010000 */
[----:B-----5:R-:W-:-:S03]  /*f030*/  F2FP.BF16.F32.PACK_AB R7, R129, R130 ;  /* 0x000000828107723e */ /* 0x020fc600000010ff */
[----:B------:R-:W-:-:S04]  /*f040*/  FADD.FTZ R130, R130, R127 ;  /* 0x0000007f82827221 */ /* 0x000fc80000010000 */
[----:B------:R-:W-:Y:S01]  /*f050*/  FADD.FTZ R130, R129, R130 ;  /* 0x0000008281827221 */ /* 0x000fe20000010000 */
        /* <DEDUP_REMOVED lines=23> */
[--C-:B------:R-:W-:Y:S01]  /*f1d0*/  FFMA.FTZ R27, R120, UR12, -R121.reuse ;  /* 0x0000000c781b7c23 */ /* 0x100fe20008010879 */
[----:B------:R-:W-:Y:S01]  /*f1e0*/  FFMA.FTZ R26, R125, UR12, -R126 ;  /* 0x0000000c7d1a7c23 */ /* 0x000fe2000801087e */
[----:B------:R-:W-:-:S04]  /*f1f0*/  FFMA.FTZ R120, R119, UR12, -R121 ;  /* 0x0000000c77787c23 */ /* 0x000fc80008010879 */
[--C-:B------:R-:W-:Y:S01]  /*f200*/  FFMA.FTZ R24, R123, UR12, -R126.reuse ;  /* 0x0000000c7b187c23 */ /* 0x100fe2000801087e */
[----:B------:R-:W-:Y:S01]  /*f210*/  FFMA.FTZ R25, R122, UR12, -R126 ;  /* 0x0000000c7a197c23 */ /* 0x000fe2000801087e */
[----:B------:R-:W5:Y:S01]  /*f220*/  MUFU.EX2 R26, R26 ;  /* 0x0000001a001a7308 */ /* 0x000f620000000800 */
[----:B------:R-:W-:-:S07]  /*f230*/  F2FP.BF16.F32.PACK_AB R7, R175, R118 ;  /* 0x00000076af07723e */ /* 0x000fce00000010ff */
[----:B------:R-:W-:Y:S08]  /*f240*/  MUFU.EX2 R24, R24 ;  /* 0x0000001800187308 */ /* 0x000ff00000000800 */
[----:B------:R-:W4:Y:S01]  /*f250*/  MUFU.EX2 R25, R25 ;  /* 0x0000001900197308 */ /* 0x000f220000000800 */
[----:B-----5:R-:W-:-:S07]  /*f260*/  F2FP.BF16.F32.PACK_AB R6, R177, R26 ;  /* 0x0000001ab106723e */ /* 0x020fce00000010ff */
[----:B------:R-:W-:Y:S08]  /*f270*/  MUFU.EX2 R27, R27 ;  /* 0x0000001b001b7308 */ /* 0x000ff00000000800 */
[----:B------:R-:W5:Y:S01]  /*f280*/  MUFU.EX2 R120, R120 ;  /* 0x0000007800787308 */ /* 0x000f620000000800 */
[----:B----4-:R-:W-:Y:S01]  /*f290*/  F2FP.BF16.F32.PACK_AB R4, R25, R24 ;  /* 0x000000181904723e */ /* 0x010fe200000010ff */
[----:B------:R-:W-:-:S04]  /*f2a0*/  FADD.FTZ R24, R24, R31 ;  /* 0x0000001f18187221 */ /* 0x000fc80000010000 */
[----:B------:R-:W-:-:S04]  /*f2b0*/  FADD.FTZ R25, R25, R24 ;  /* 0x0000001819197221 */ /* 0x000fc80000010000 */
[----:B------:R-:W-:-:S04]  /*f2c0*/  FADD.FTZ R26, R26, R25 ;  /* 0x000000191a1a7221 */ /* 0x000fc80000010000 */
[----:B------:R-:W-:Y:S01]  /*f2d0*/  FADD.FTZ R177, R177, R26 ;  /* 0x0000001ab1b17221 */ /* 0x000fe20000010000 */
[----:B-----5:R-:W-:Y:S01]  /*f2e0*/  F2FP.BF16.F32.PACK_AB R5, R120, R27 ;  /* 0x0000001b7805723e */ /* 0x020fe200000010ff */
[----:B------:R-:W-:-:S04]  /*f2f0*/  FADD.FTZ R27, R27, R130 ;  /* 0x000000821b1b7221 */ /* 0x000fc80000010000 */
[----:B------:R-:W-:Y:S02]  /*f300*/  FADD.FTZ R27, R120, R27 ;  /* 0x0000001b781b7221 */ /* 0x000fe40000010000 */
[----:B------:R-:W-:Y:S02]  /*f310*/  HMMA.16816.F32.BF16 R96, R4, R20, R96 ;  /* 0x000000140460723c */ /* 0x000fe40000041860 */
[----:B------:R-:W-:-:S04]  /*f320*/  FADD.FTZ R118, R118, R27 ;  /* 0x0000001b76767221 */ /* 0x000fc80000010000 */
[----:B------:R-:W-:Y:S01]  /*f330*/  HMMA.16816.F32.BF16 R36, R4, R22, R36 ;  /* 0x000000160424723c */ /* 0x000fe20000041824 */
[----:B------:R-:W4:Y:S01]  /*f340*/  LDSM.16.MT88.4 R20, [R152+0xb800] ;  /* 0x00b800009814783b */ /* 0x000f220000004200 */
[----:B------:R-:W-:-:S04]  /*f350*/  FADD.FTZ R175, R175, R118 ;  /* 0x00000076afaf7221 */ /* 0x000fc80000010000 */
        /* <DEDUP_REMOVED lines=10> */
[C---:B------:R-:W-:Y:S06]  /*f400*/  HMMA.16816.F32.BF16 R64, R4.reuse, R22, R64 ;  /* 0x000000160440723c */ /* 0x040fec0000041840 */
[C---:B--2---:R-:W-:Y:S06]  /*f410*/  HMMA.16816.F32.BF16 R68, R4.reuse, R16, R68 ;  /* 0x000000100444723c */ /* 0x044fec0000041844 */
        /* <DEDUP_REMOVED lines=72> */
.L_x_7874:
[----:B------:R-:W-:Y:S02]  /*f8a0*/  ULDC UR8, c[0x0][0x250] ;  /* 0x0000940000087ab9 */ /* 0x000fe40000000800 */
[----:B------:R-:W-:-:S06]  /*f8b0*/  USHF.L.U32 UR4, UR8, 0x6, URZ ;  /* 0x0000000608047899 */ /* 0x000fcc000800063f */
[----:B------:R-:W-:-:S04]  /*f8c0*/  IADD3 R5, RZ, -UR4, RZ ;  /* 0x80000004ff057c10 */ /* 0x000fc8000fffe0ff */
[----:B------:R-:W-:-:S07]  /*f8d0*/  SHF.R.S32.HI R0, RZ, 0x1f, R5 ;  /* 0x0000001fff007819 */ /* 0x000fce0000011405 */
.L_x_7875:
        /* <DEDUP_REMOVED lines=14> */
[----:B------:R-:W-:Y:S01]  /*f9c0*/  IADD3 R10, P0, R8, UR5, RZ ;  /* 0x00000005080a7c10 */ /* 0x000fe2000ff1e0ff */
[----:B------:R-:W1:Y:S01]  /*f9d0*/  S2R R0, SR_TID.X ;  /* 0x0000000000007919 */ /* 0x000e620000002100 */
[----:B------:R-:W-:Y:S02]  /*f9e0*/  LEA.HI.X R17, R104, UR11, R101, 0x1, P1 ;  /* 0x0000000b68117c11 */ /* 0x000fe400088f0c65 */
[----:B------:R-:W-:Y:S02]  /*f9f0*/  IADD3.X R11, R9, UR4, RZ, P0, !PT ;  /* 0x00000004090b7c10 */ /* 0x000fe400087fe4ff */
[----:B------:R-:W-:Y:S01]  /*fa00*/  IADD3 R104, P0, R10, UR5, RZ ;  /* 0x000000050a687c10 */ /* 0x000fe2000ff1e0ff */
[----:B------:R2:W-:Y:S03]  /*fa10*/  LDGSTS.E.BYPASS.LTC128B.128 [R164+0xa000], desc[UR6][R16.64+0x80] ;  /* 0x0a00008010a47fae */ /* 0x0005e6000b901d46 */
[----:B------:R-:W-:Y:S01]  /*fa20*/  IADD3.X R105, R11, UR4, RZ, P0, !PT ;  /* 0x000000040b697c10 */ /* 0x000fe200087fe4ff */
[----:B------:R-:W-:Y:S04]  /*fa30*/  LDGSTS.E.BYPASS.LTC128B.128 [R164+0x8800], desc[UR6][R8.64] ;  /* 0x0880000008a47fae */ /* 0x000fe8000b901d46 */
[----:B------:R-:W-:Y:S04]  /*fa40*/  LDGSTS.E.BYPASS.LTC128B.128 [R164+0xa800], desc[UR6][R8.64+0x80] ;  /* 0x0a80008008a47fae */ /* 0x000fe8000b901d46 */
[----:B------:R-:W-:Y:S04]  /*fa50*/  LDGSTS.E.BYPASS.LTC128B.128 [R164+0x9000], desc[UR6][R10.64] ;  /* 0x090000000aa47fae */ /* 0x000fe8000b901d46 */
[----:B------:R3:W-:Y:S04]  /*fa60*/  LDGSTS.E.BYPASS.LTC128B.128 [R164+0xb000], desc[UR6][R10.64+0x80] ;  /* 0x0b0000800aa47fae */ /* 0x0007e8000b901d46 */
[----:B------:R-:W-:Y:S04]  /*fa70*/  LDGSTS.E.BYPASS.LTC128B.128 [R164+0x9800], desc[UR6][R104.64] ;  /* 0x0980000068a47fae */ /* 0x000fe8000b901d46 */
[----:B------:R4:W-:Y:S01]  /*fa80*/  LDGSTS.E.BYPASS.LTC128B.128 [R164+0xb800], desc[UR6][R104.64+0x80] ;  /* 0x0b80008068a47fae */ /* 0x0009e2000b901d46 */
[----:B-1----:R-:W-:-:S03]  /*fa90*/  IMAD.SHL.U32 R0, R0, 0x2, RZ ;  /* 0x0000000200007824 */ /* 0x002fc600078e00ff */
[----:B------:R-:W-:Y:S04]  /*faa0*/  LDSM.16.M88.4 R32, [R158] ;  /* 0x000000009e20783b */ /* 0x000fe80000000200 */
[----:B------:R-:W2:Y:S04]  /*fab0*/  LDSM.16.M88.4 R12, [R157+0x4000] ;  /* 0x004000009d0c783b */ /* 0x000ea80000000200 */
[----:B------:R-:W3:Y:S04]  /*fac0*/  LDSM.16.M88.4 R4, [R157+0x4800] ;  /* 0x004800009d04783b */ /* 0x000ee80000000200 */
[----:B------:R-:W1:Y:S04]  /*fad0*/  LDSM.16.M88.4 R108, [R157+0x5000] ;  /* 0x005000009d6c783b */ /* 0x000e680000000200 */
[----:B------:R-:W4:Y:S04]  /*fae0*/  LDSM.16.M88.4 R24, [R157+0x5800] ;  /* 0x005800009d18783b */ /* 0x000f280000000200 */
[----:B------:R-:W-:Y:S04]  /*faf0*/  LDSM.16.M88.4 R28, [R156] ;  /* 0x000000009c1c783b */ /* 0x000fe80000000200 */
[----:B------:R-:W5:Y:S04]  /*fb00*/  LDSM.16.M88.4 R20, [R155] ;  /* 0x000000009b14783b */ /* 0x000f680000000200 */
[----:B------:R-:W5:Y:S04]  /*fb10*/  LDSM.16.M88.4 R120, [R146] ;  /* 0x000000009278783b */ /* 0x000f680000000200 */
[----:B------:R-:W5:Y:S04]  /*fb20*/  LDSM.16.M88.4 R116, [R145] ;  /* 0x000000009174783b */ /* 0x000f680000000200 */
[----:B------:R-:W5:Y:S04]  /*fb30*/  LDSM.16.M88.4 R128, [R147] ;  /* 0x000000009380783b */ /* 0x000f680000000200 */
[----:B------:R-:W-:Y:S01]  /*fb40*/  LDSM.16.M88.4 R124, [R151+0x4800] ;  /* 0x00480000977c783b */ /* 0x000fe20000000200 */
[C---:B--2---:R-:W-:Y:S03]  /*fb50*/  HMMA.16816.F32.BF16 R16, R32.reuse, R12, RZ ;  /* 0x0000000c2010723c */ /* 0x044fe600000418ff */
[----:B------:R-:W0:Y:S03]  /*fb60*/  LDGDEPBAR ;  /* 0x00000000000079af */ /* 0x000e260000000000 */
[C---:B------:R-:W-:Y:S06]  /*fb70*/  HMMA.16816.F32.BF16 R12, R32.reuse, R14, RZ ;  /* 0x0000000e200c723c */ /* 0x040fec00000418ff */
[C---:B---3--:R-:W-:Y:S06]  /*fb80*/  HMMA.16816.F32.BF16 R8, R32.reuse, R4, RZ ;  /* 0x000000042008723c */ /* 0x048fec00000418ff */
[C---:B-1----:R-:W-:Y:S06]  /*fb90*/  HMMA.16816.F32.BF16 R112, R32.reuse, R108, RZ ;  /* 0x0000006c2070723c */ /* 0x042fec00000418ff */
[C---:B------:R-:W-:Y:S06]  /*fba0*/  HMMA.16816.F32.BF16 R4, R32.reuse, R6, RZ ;  /* 0x000000062004723c */ /* 0x040fec00000418ff */
[C---:B------:R-:W-:Y:S06]  /*fbb0*/  HMMA.16816.F32.BF16 R108, R32.reuse, R110, RZ ;  /* 0x0000006e206c723c */ /* 0x040fec00000418ff */
[C---:B----4-:R-:W-:Y:S06]  /*fbc0*/  HMMA.16816.F32.BF16 R104, R32.reuse, R24, RZ ;  /* 0x000000182068723c */ /* 0x050fec00000418ff */
        /* <DEDUP_REMOVED lines=83> */
[CC--:B------:R-:W-:Y:S01]  /*10100*/  ISETP.GE.AND P2, PT, R0.reuse, R2.reuse, PT ;  /* 0x000000020000720c */ /* 0x0c0fe20003f46270 */
[C---:B------:R-:W-:Y:S01]  /*10110*/  VIADD R25, R0.reuse, 0x10 ;  /* 0x0000001000197836 */ /* 0x040fe20000000000 */
[C---:B------:R-:W-:Y:S01]  /*10120*/  ISETP.GE.AND P0, PT, R0.reuse, R103, PT ;  /* 0x000000670000720c */ /* 0x040fe20003f06270 */
[C---:B------:R-:W-:Y:S01]  /*10130*/  VIADD R21, R0.reuse, 0x8 ;  /* 0x0000000800157836 */ /* 0x040fe20000000000 */
[----:B------:R-:W-:Y:S01]  /*10140*/  HMMA.16816.F32.BF16 R4, R28, R22, R4 ;  /* 0x000000161c04723c */ /* 0x000fe20000041804 */
[----:B------:R-:W-:Y:S01]  /*10150*/  VIADD R20, R0, 0x9 ;  /* 0x0000000900147836 */ /* 0x000fe20000000000 */
[----:B------:R-:W-:-:S02]  /*10160*/  ISETP.GE.AND P4, PT, R24, R2, PT ;  /* 0x000000021800720c */ /* 0x000fc40003f86270 */
[----:B------:R-:W-:Y:S02]  /*10170*/  FSEL R16, R16, -INF , !P2 ;  /* 0xff80000010107808 */ /* 0x000fe40005000000 */
[----:B------:R-:W-:Y:S02]  /*10180*/  FSEL R129, R18, -INF , !P0 ;  /* 0xff80000012817808 */ /* 0x000fe40004000000 */
[CC--:B------:R-:W-:Y:S02]  /*10190*/  ISETP.GE.AND P6, PT, R21.reuse, R2.reuse, PT ;  /* 0x000000021500720c */ /* 0x0c0fe40003fc6270 */
[-C--:B------:R-:W-:Y:S02]  /*101a0*/  ISETP.GE.AND P5, PT, R21, R103.reuse, PT ;  /* 0x000000671500720c */ /* 0x080fe40003fa6270 */
[C---:B------:R-:W-:Y:S02]  /*101b0*/  ISETP.GE.AND P2, PT, R20.reuse, R2, PT ;  /* 0x000000021400720c */ /* 0x040fe40003f46270 */
[-C--:B------:R-:W-:Y:S01]  /*101c0*/  ISETP.GE.AND P0, PT, R20, R103.reuse, PT ;  /* 0x000000671400720c */ /* 0x080fe20003f06270 */
[----:B--2---:R-:W-:Y:S01]  /*101d0*/  HMMA.16816.F32.BF16 R112, R28, R116, R112 ;  /* 0x000000741c70723c */ /* 0x004fe20000041870 */
[----:B------:R-:W1:Y:S01]  /*101e0*/  LDSM.16.M88.4 R20, [R144+0x3800] ;  /* 0x003800009014783b */ /* 0x000e620000000200 */
[----:B------:R-:W-:Y:S01]  /*101f0*/  ISETP.GE.AND P1, PT, R24, R103, PT ;  /* 0x000000671800720c */ /* 0x000fe20003f26270 */
[----:B------:R-:W-:Y:S01]  /*10200*/  VIADD R24, R0, 0x11 ;  /* 0x0000001100187836 */ /* 0x000fe20000000000 */
[----:B------:R-:W-:Y:S01]  /*10210*/  FSEL R18, R17, -INF , !P4 ;  /* 0xff80000011127808 */ /* 0x000fe20006000000 */
[----:B------:R-:W-:-:S04]  /*10220*/  DEPBAR.LE SB0, 0x0 ;  /* 0x000080000000791a */ /* 0x000fc80000000000 */
[----:B------:R-:W-:Y:S01]  /*10230*/  HMMA.16816.F32.BF16 R108, R28, R118, R108 ;  /* 0x000000761c6c723c */ /* 0x000fe2000004186c */
[----:B------:R-:W-:Y:S02]  /*10240*/  FSEL R19, R19, -INF , !P1 ;  /* 0xff80000013137808 */ /* 0x000fe40004800000 */
[----:B------:R-:W-:Y:S01]  /*10250*/  FSEL R17, R14, -INF , !P5 ;  /* 0xff8000000e117808 */ /* 0x000fe20006800000 */
[----:B------:R-:W-:Y:S01]  /*10260*/  VIADD R14, R0, 0x18 ;  /* 0x00000018000e7836 */ /* 0x000fe20000000000 */
[----:B------:R-:W-:Y:S01]  /*10270*/  BAR.SYNC.DEFER_BLOCKING 0x0 ;  /* 0x0000000000007b1d */ /* 0x000fe20000010000 */
[----:B------:R-:W-:Y:S02]  /*10280*/  ISETP.GE.AND P1, PT, R25, R103, PT ;  /* 0x000000671900720c */ /* 0x000fe40003f26270 */
[----:B------:R-:W-:Y:S02]  /*10290*/  FSEL R128, R12, -INF , !P6 ;  /* 0xff8000000c807808 */ /* 0x000fe40007000000 */
[----:B------:R-:W-:Y:S01]  /*102a0*/  FSEL R12, R13, -INF , !P2 ;  /* 0xff8000000d0c7808 */ /* 0x000fe20005000000 */
[----:B------:R-:W-:Y:S01]  /*102b0*/  VIADD R13, R0, 0x19 ;  /* 0x00000019000d7836 */ /* 0x000fe20000000000 */
[----:B------:R-:W-:Y:S01]  /*102c0*/  FSEL R127, R10, -INF , !P1 ;  /* 0xff8000000a7f7808 */ /* 0x000fe20004800000 */
[----:B------:R-:W-:Y:S01]  /*102d0*/  VIADD R10, R0, 0x20 ;  /* 0x00000020000a7836 */ /* 0x000fe20000000000 */
[----:B------:R-:W-:-:S02]  /*102e0*/  ISETP.GE.AND P6, PT, R24, R2, PT ;  /* 0x000000021800720c */ /* 0x000fc40003fc6270 */
[-C--:B------:R-:W-:Y:S02]  /*102f0*/  ISETP.GE.AND P5, PT, R24, R103.reuse, PT ;  /* 0x000000671800720c */ /* 0x080fe40003fa6270 */
[----:B------:R-:W-:Y:S02]  /*10300*/  FSEL R15, R15, -INF , !P0 ;  /* 0xff8000000f0f7808 */ /* 0x000fe40004000000 */
[CC--:B------:R-:W-:Y:S02]  /*10310*/  ISETP.GE.AND P2, PT, R14.reuse, R2.reuse, PT ;  /* 0x000000020e00720c */ /* 0x0c0fe40003f46270 */
[----:B------:R-:W-:Y:S02]  /*10320*/  ISETP.GE.AND P0, PT, R14, R103, PT ;  /* 0x000000670e00720c */ /* 0x000fe40003f06270 */
[----:B------:R-:W-:Y:S02]  /*10330*/  ISETP.GE.AND P4, PT, R25, R2, PT ;  /* 0x000000021900720c */ /* 0x000fe40003f86270 */
[----:B------:R-:W-:-:S02]  /*10340*/  FSEL R126, R9, -INF , !P6 ;  /* 0xff800000097e7808 */ /* 0x000fc40007000000 */
[----:B------:R-:W-:Y:S02]  /*10350*/  FSEL R125, R11, -INF , !P5 ;  /* 0xff8000000b7d7808 */ /* 0x000fe40006800000 */
[----:B------:R-:W-:Y:S01]  /*10360*/  FSEL R118, R4, -INF , !P2 ;  /* 0xff80000004767808 */ /* 0x000fe20005000000 */
[----:B------:R-:W-:Y:S01]  /*10370*/  VIADD R4, R0, 0x29 ;  /* 0x0000002900047836 */ /* 0x000fe20000000000 */
[C---:B-1----:R-:W-:Y:S01]  /*10380*/  HMMA.16816.F32.BF16 R104, R28.reuse, R20, R104 ;  /* 0x000000141c68723c */ /* 0x042fe20000041868 */
[CC--:B------:R-:W-:Y:S02]  /*10390*/  ISETP.GE.AND P6, PT, R10.reuse, R2.reuse, PT ;  /* 0x000000020a00720c */ /* 0x0c0fe40003fc6270 */
[-C--:B------:R-:W-:Y:S02]  /*103a0*/  ISETP.GE.AND P5, PT, R10, R103.reuse, PT ;  /* 0x000000670a00720c */ /* 0x080fe40003fa6270 */
[----:B------:R-:W-:Y:S01]  /*103b0*/  FSEL R117, R6, -INF , !P0 ;  /* 0xff80000006757808 */ /* 0x000fe20004000000 */
[----:B------:R-:W-:Y:S01]  /*103c0*/  VIADD R6, R0, 0x28 ;  /* 0x0000002800067836 */ /* 0x000fe20000000000 */
[----:B------:R-:W-:Y:S01]  /*103d0*/  FSEL R124, R8, -INF , !P4 ;  /* 0xff800000087c7808 */ /* 0x000fe20006000000 */
[----:B------:R-:W-:Y:S01]  /*103e0*/  VIADD R8, R0, 0x21 ;  /* 0x0000002100087836 */ /* 0x000fe20000000000 */
[C---:B------:R-:W-:Y:S01]  /*103f0*/  ISETP.GE.AND P1, PT, R13.reuse, R103, PT ;  /* 0x000000670d00720c */ /* 0x040fe20003f26270 */
[----:B------:R-:W-:Y:S01]  /*10400*/  HMMA.16816.F32.BF16 R32, R28, R22, R32 ;  /* 0x000000161c20723c */ /* 0x000fe20000041820 */
[----:B------:R-:W-:-:S02]  /*10410*/  ISETP.GE.AND P4, PT, R13, R2, PT ;  /* 0x000000020d00720c */ /* 0x000fc40003f86270 */
[----:B------:R-:W-:Y:S02]  /*10420*/  FSEL R26, R112, -INF , !P6 ;  /* 0xff800000701a7808 */ /* 0x000fe40007000000 */
        /* <DEDUP_REMOVED lines=8> */
[-C--:B------:R-:W-:Y:S02]  /*104b0*/  ISETP.GE.AND P0, PT, R8, R103.reuse, PT ;  /* 0x000000670800720c */ /* 0x080fe40003f06270 */
[----:B------:R-:W-:Y:S02]  /*104c0*/  FSEL R122, R108, -INF , !P1 ;  /* 0xff8000006c7a7808 */ /* 0x000fe40004800000 */
[----:B------:R-:W-:Y:S02]  /*104d0*/  FSEL R25, R115, -INF , !P0 ;  /* 0xff80000073197808 */ /* 0x000fe40004000000 */
[----:B------:R-:W-:Y:S02]  /*104e0*/  ISETP.GE.AND P1, PT, R4, R2, PT ;  /* 0x000000020400720c */ /* 0x000fe40003f26270 */
[----:B------:R-:W-:Y:S02]  /*104f0*/  ISETP.GE.AND P0, PT, R5, R103, PT ;  /* 0x000000670500720c */ /* 0x000fe40003f06270 */
[----:B------:R-:W-:-:S02]  /*10500*/  FSEL R112, R105, -INF , !P1 ;  /* 0xff80000069707808 */ /* 0x000fc40004800000 */
[----:B------:R-:W-:Y:S02]  /*10510*/  ISETP.GE.AND P4, PT, R6, R103, PT ;  /* 0x000000670600720c */ /* 0x000fe40003f86270 */
[----:B------:R-:W-:Y:S02]  /*10520*/  FSEL R105, R106, -INF , !P0 ;  /* 0xff8000006a697808 */ /* 0x000fe40004000000 */
[----:B------:R-:W-:Y:S02]  /*10530*/  ISETP.GT.AND P0, PT, R170, R159, PT ;  /* 0x0000009faa00720c */ /* 0x000fe40003f04270 */
[-C--:B------:R-:W-:Y:S02]  /*10540*/  ISETP.GE.AND P2, PT, R8, R2.reuse, PT ;  /* 0x000000020800720c */ /* 0x080fe40003f46270 */
[----:B------:R-:W-:Y:S02]  /*10550*/  FSEL R119, R110, -INF , !P4 ;  /* 0xff8000006e777808 */ /* 0x000fe40006000000 */
        /* <DEDUP_REMOVED lines=8> */
[-C--:B------:R-:W-:Y:S02]  /*105e0*/  ISETP.GE.AND P6, PT, R4, R2.reuse, PT ;  /* 0x000000020400720c */ /* 0x080fe40003fc6270 */
        /* <DEDUP_REMOVED lines=70> */
.L_x_7877:
[----:B------:R-:W-:Y:S02]  /*10a50*/  ULDC UR8, c[0x0][0x248] ;  /* 0x0000920000087ab9 */ /* 0x000fe40000000800 */
[----:B------:R-:W-:-:S06]  /*10a60*/  USHF.L.U32 UR4, UR8, 0x6, URZ ;  /* 0x0000000608047899 */ /* 0x000fcc000800063f */
[----:B------:R-:W-:-:S04]  /*10a70*/  IADD3 R6, RZ, -UR4, RZ ;  /* 0x80000004ff067c10 */ /* 0x000fc8000fffe0ff */
[----:B------:R-:W-:-:S07]  /*10a80*/  SHF.R.S32.HI R0, RZ, 0x1f, R6 ;  /* 0x0000001fff007819 */ /* 0x000fce0000011406 */
.L_x_7878:
[----:B------:R-:W-:Y:S01]  /*10a90*/  USHF.L.U32 UR4, UR8, 0x5, URZ ;  /* 0x0000000508047899 */ /* 0x000fe2000800063f */
[C---:B------:R-:W-:Y:S01]  /*10aa0*/  LEA R166, P1, R6.reuse, R166, 0x1 ;  /* 0x000000a606a67211 */ /* 0x040fe200078208ff */
[----:B------:R-:W-:Y:S02]  /*10ab0*/  ULDC UR5, c[0x0][0x24c] ;  /* 0x0000930000057ab9 */ /* 0x000fe40000000800 */
[----:B------:R-:W-:Y:S01]  /*10ac0*/  USHF.L.U64.HI UR5, UR8, 0x5, UR5 ;  /* 0x0000000508057899 */ /* 0x000fe20008010205 */
[----:B------:R-:W-:Y:S02]  /*10ad0*/  LEA.HI.X R165, R6, R165, R0, 0x1, P1 ;  /* 0x000000a506a57211 */ /* 0x000fe400008f0c00 */
[----:B------:R-:W-:-:S03]  /*10ae0*/  IADD3 R6, P1, R166, UR4, RZ ;  /* 0x00000004a6067c10 */ /* 0x000fc6000ff3e0ff */
        /* <DEDUP_REMOVED lines=18> */
.L_x_7876:
        /* <DEDUP_REMOVED lines=54> */
[--C-:B------:R-:W-:Y:S01]  /*10f70*/  FFMA.FTZ R0, R17, UR12, -R104.reuse ;  /* 0x0000000c11007c23 */ /* 0x100fe20008010868 */
[----:B------:R-:W-:Y:S01]  /*10f80*/  FFMA.FTZ R33, R15, UR12, -R104 ;  /* 0x0000000c0f217c23 */ /* 0x000fe20008010868 */
[----:B------:R-:W1:Y:S01]  /*10f90*/  LDSM.16.MT88.4 R16, [R152+0x8000] ;  /* 0x008000009810783b */ /* 0x000e620000004200 */
[----:B------:R-:W-:Y:S01]  /*10fa0*/  FADD.FTZ R4, R100, -R5 ;  /* 0x8000000564047221 */ /* 0x000fe20000010000 */
[----:B------:R-:W-:Y:S01]  /*10fb0*/  FADD.FTZ R6, R3, -R6 ;  /* 0x8000000603067221 */ /* 0x000fe20000010000 */
        /* <DEDUP_REMOVED lines=106> */
[C---:B-1----:R-:W-:Y:S01]  /*11660*/  HMMA.16816.F32.BF16 R92, R4.reuse, R16, R92 ;  /* 0x00000010045c723c */ /* 0x042fe2000004185c */
[----:B------:R-:W-:Y:S01]  /*11670*/  FMUL.FTZ R81, R81, R35 ;  /* 0x0000002351517220 */ /* 0x000fe20000410000 */
[----:B------:R-:W-:Y:S01]  /*11680*/  MUFU.EX2 R113, R113 ;  /* 0x0000007100717308 */ /* 0x000fe20000000800 */
[-C--:B------:R-:W-:Y:S01]  /*11690*/  FMUL.FTZ R82, R82, R3.reuse ;  /* 0x0000000352527220 */ /* 0x080fe20000410000 */
[----:B------:R-:W-:Y:S01]  /*116a0*/  FMUL.FTZ R83, R83, R3 ;  /* 0x0000000353537220 */ /* 0x000fe20000410000 */
[-C--:B------:R-:W-:Y:S01]  /*116b0*/  FMUL.FTZ R84, R84, R35.reuse ;  /* 0x0000002354547220 */ /* 0x080fe20000410000 */
[C---:B------:R-:W-:Y:S01]  /*116c0*/  HMMA.16816.F32.BF16 R56, R4.reuse, R18, R56 ;  /* 0x000000120438723c */ /* 0x040fe20000041838 */
[----:B------:R-:W1:Y:S01]  /*116d0*/  LDSM.16.MT88.4 R16, [R149+0xa000] ;  /* 0x00a000009510783b */ /* 0x000e620000004200 */
[----:B------:R-:W-:Y:S01]  /*116e0*/  FMUL.FTZ R85, R85, R35 ;  /* 0x0000002355557220 */ /* 0x000fe20000410000 */
        /* <DEDUP_REMOVED lines=9> */
[----:B------:R-:W-:Y:S01]  /*11780*/  HMMA.16816.F32.BF16 R64, R4, R14, R64 ;  /* 0x0000000e0440723c */ /* 0x000fe20000041840 */
[----:B------:R-:W2:Y:S01]  /*11790*/  LDSM.16.MT88.4 R12, [R148+0xa000] ;  /* 0x00a00000940c783b */ /* 0x000ea20000004200 */
[----:B------:R-:W4:Y:S01]  /*117a0*/  MUFU.EX2 R115, R115 ;  /* 0x0000007300737308 */ /* 0x000f220000000800 */
[----:B------:R-:W-:Y:S01]  /*117b0*/  FFMA.FTZ R3, R175, R3, R34 ;  /* 0x00000003af037223 */ /* 0x000fe20000010022 */
[----:B------:R-:W-:-:S02]  /*117c0*/  FADD.FTZ R30, R30, R35 ;  /* 0x000000231e1e7221 */ /* 0x000fc40000010000 */
[C---:B---3--:R-:W-:Y:S01]  /*117d0*/  HMMA.16816.F32.BF16 R68, R4.reuse, R8, R68 ;  /* 0x000000080444723c */ /* 0x048fe20000041844 */
[----:B------:R-:W-:Y:S01]  /*117e0*/  FADD.FTZ R3, R2, R3 ;  /* 0x0000000302037221 */ /* 0x000fe20000010000 */
[----:B------:R-:W-:Y:S02]  /*117f0*/  FADD.FTZ R29, R29, R30 ;  /* 0x0000001e1d1d7221 */ /* 0x000fe40000010000 */
[----:B------:R-:W3:Y:S01]  /*11800*/  MUFU.EX2 R118, R118 ;  /* 0x0000007600767308 */ /* 0x000ee20000000800 */
        /* <DEDUP_REMOVED lines=8> */
[----:B---3--:R-:W-:Y:S01]  /*11890*/  FADD.FTZ R3, R118, R3 ;  /* 0x0000000376037221 */ /* 0x008fe20000010000 */
[C---:B-1----:R-:W-:Y:S06]  /*118a0*/  HMMA.16816.F32.BF16 R76, R4.reuse, R16, R76 ;  /* 0x00000010044c723c */ /* 0x042fec000004184c */
[----:B------:R-:W1:Y:S01]  /*118b0*/  MUFU.EX2 R123, R123 ;  /* 0x0000007b007b7308 */ /* 0x000e620000000800 */
[C---:B------:R-:W-:Y:S01]  /*118c0*/  HMMA.16816.F32.BF16 R80, R4.reuse, R18, R80 ;  /* 0x000000120450723c */ /* 0x040fe20000041850 */
[----:B------:R-:W3:Y:S05]  /*118d0*/  LDSM.16.MT88.4 R16, [R149+0x8800] ;  /* 0x008800009510783b */ /* 0x000eea0000004200 */
[C---:B--2---:R-:W-:Y:S01]  /*118e0*/  HMMA.16816.F32.BF16 R84, R4.reuse, R12, R84 ;  /* 0x0000000c0454723c */ /* 0x044fe20000041854 */
[----:B------:R-:W2:Y:S05]  /*118f0*/  MUFU.EX2 R124, R124 ;  /* 0x0000007c007c7308 */ /* 0x000eaa0000000800 */
[----:B------:R-:W-:Y:S01]  /*11900*/  HMMA.16816.F32.BF16 R88, R4, R14, R88 ;  /* 0x0000000e0458723c */ /* 0x000fe20000041858 */
[----:B------:R-:W3:Y:S02]  /*11910*/  LDSM.16.MT88.4 R12, [R152+0xa800] ;  /* 0x00a80000980c783b */ /* 0x000ee40000004200 */
        /* <DEDUP_REMOVED lines=8> */
[----:B------:R-:W-:Y:S01]  /*119a0*/  FADD.FTZ R116, R116, R3 ;  /* 0x0000000374747221 */ /* 0x000fe20000010000 */
[----:B------:R-:W-:Y:S02]  /*119b0*/  MOV R100, R32 ;  /* 0x0000002000647202 */ /* 0x000fe40000000f00 */
[----:B------:R-:W-:Y:S01]  /*119c0*/  FADD.FTZ R113, R113, R0 ;  /* 0x0000000071717221 */ /* 0x000fe20000010000 */
[----:B------:R-:W-:Y:S01]  /*119d0*/  FADD.FTZ R117, R117, R116 ;  /* 0x0000007475757221 */ /* 0x000fe20000010000 */
[----:B-----5:R-:W-:Y:S01]  /*119e0*/  HMMA.16816.F32.BF16 R96, R4, R8, R96 ;  /* 0x000000080460723c */ /* 0x020fe20000041860 */
[----:B------:R-:W4:Y:S01]  /*119f0*/  MUFU.EX2 R120, R120 ;  /* 0x0000007800787308 */ /* 0x000f220000000800 */
[----:B------:R-:W-:-:S04]  /*11a00*/  FADD.FTZ R114, R114, R113 ;  /* 0x0000007172727221 */ /* 0x000fc80000010000 */
[C---:B------:R-:W-:Y:S01]  /*11a10*/  HMMA.16816.F32.BF16 R36, R4.reuse, R10, R36 ;  /* 0x0000000a0424723c */ /* 0x040fe20000041824 */
[----:B------:R-:W5:Y:S01]  /*11a20*/  LDSM.16.MT88.4 R8, [R148+0x8800] ;  /* 0x008800009408783b */ /* 0x000f620000004200 */
[----:B-1----:R-:W-:Y:S01]  /*11a30*/  FADD.FTZ R3, R123, R114 ;  /* 0x000000727b037221 */ /* 0x002fe20000010000 */
[----:B------:R-:W1:Y:S03]  /*11a40*/  MUFU.EX2 R127, R127 ;  /* 0x0000007f007f7308 */ /* 0x000e660000000800 */
[----:B------:R-:W-:Y:S01]  /*11a50*/  HMMA.16816.F32.BF16 R40, R4, R20, R40 ;  /* 0x000000140428723c */ /* 0x000fe20000041828 */
[----:B--2---:R-:W-:-:S04]  /*11a60*/  FADD.FTZ R3, R124, R3 ;  /* 0x000000037c037221 */ /* 0x004fc80000010000 */
[----:B------:R-:W-:Y:S01]  /*11a70*/  MUFU.EX2 R119, R119 ;  /* 0x0000007700777308 */ /* 0x000fe20000000800 */
[----:B------:R-:W-:Y:S01]  /*11a80*/  HMMA.16816.F32.BF16 R44, R4, R22, R44 ;  /* 0x00000016042c723c */ /* 0x000fe2000004182c */
[----:B------:R-:W2:Y:S01]  /*11a90*/  LDSM.16.MT88.4 R20, [R150+0xa800] ;  /* 0x00a800009614783b */ /* 0x000ea20000004200 */
[----:B----4-:R-:W-:-:S04]  /*11aa0*/  FADD.FTZ R0, R120, R117 ;  /* 0x0000007578007221 */ /* 0x010fc80000010000 */
[----:B---3--:R-:W-:Y:S01]  /*11ab0*/  HMMA.16816.F32.BF16 R48, R4, R16, R48 ;  /* 0x000000100430723c */ /* 0x008fe20000041830 */
[----:B------:R-:W3:Y:S01]  /*11ac0*/  MUFU.EX2 R126, R126 ;  /* 0x0000007e007e7308 */ /* 0x000ee20000000800 */
[----:B-1----:R-:W-:-:S04]  /*11ad0*/  FADD.FTZ R0, R127, R0 ;  /* 0x000000007f007221 */ /* 0x002fc80000010000 */
[C---:B------:R-:W-:Y:S01]  /*11ae0*/  HMMA.16816.F32.BF16 R52, R4.reuse, R18, R52 ;  /* 0x000000120434723c */ /* 0x040fe20000041834 */
[----:B------:R-:W1:Y:S02]  /*11af0*/  LDSM.16.MT88.4 R16, [R149+0xa800] ;  /* 0x00a800009510783b */ /* 0x000e640000004200 */
        /* <DEDUP_REMOVED lines=14> */
[C---:B-1----:R-:W-:Y:S06]  /*11be0*/  HMMA.16816.F32.BF16 R76, R4.reuse, R16, R76 ;  /* 0x00000010044c723c */ /* 0x042fec000004184c */
[C---:B------:R-:W-:Y:S01]  /*11bf0*/  HMMA.16816.F32.BF16 R80, R4.reuse, R18, R80 ;  /* 0x000000120450723c */ /* 0x040fe20000041850 */
[----:B------:R-:W1:Y:S05]  /*11c00*/  LDSM.16.MT88.4 R16, [R149+0x9000] ;  /* 0x009000009510783b */ /* 0x000e6a0000004200 */
[C---:B-----5:R-:W-:Y:S06]  /*11c10*/  HMMA.16816.F32.BF16 R84, R4.reuse, R8, R84 ;  /* 0x000000080454723c */ /* 0x060fec0000041854 */
[----:B------:R-:W-:Y:S01]  /*11c20*/  HMMA.16816.F32.BF16 R88, R4, R10, R88 ;  /* 0x0000000a0458723c */ /* 0x000fe20000041858 */
[----:B------:R-:W-:Y:S06]  /*11c30*/  LDSM.16.MT88.4 R8, [R152+0xb000] ;  /* 0x00b000009808783b */ /* 0x000fec0000004200 */
[----:B------:R-:W-:-:S02]  /*11c40*/  F2FP.BF16.F32.PACK_AB R4, R124, R123 ;  /* 0x0000007b7c04723e */ /* 0x000fc400000010ff */
[----:B------:R-:W-:Y:S02]  /*11c50*/  F2FP.BF16.F32.PACK_AB R5, R127, R120 ;  /* 0x000000787f05723e */ /* 0x000fe400000010ff */
[----:B------:R-:W-:Y:S01]  /*11c60*/  F2FP.BF16.F32.PACK_AB R6, R125, R122 ;  /* 0x0000007a7d06723e */ /* 0x000fe200000010ff */
[----:B------:R-:W-:Y:S01]  /*11c70*/  FADD.FTZ R122, R122, R3 ;  /* 0x000000037a7a7221 */ /* 0x000fe20000010000 */
[C---:B---3--:R-:W-:Y:S01]  /*11c80*/  F2FP.BF16.F32.PACK_AB R7, R126.reuse, R119 ;  /* 0x000000777e07723e */ /* 0x048fe200000010ff */
[----:B------:R-:W-:Y:S01]  /*11c90*/  FADD.FTZ R119, R119, R0 ;  /* 0x0000000077777221 */ /* 0x000fe20000010000 */
[----:B------:R-:W-:Y:S01]  /*11ca0*/  MOV R3, R31 ;  /* 0x0000001f00037202 */ /* 0x000fe20000000f00 */
[----:B------:R-:W-:Y:S02]  /*11cb0*/  FADD.FTZ R125, R125, R122 ;  /* 0x0000007a7d7d7221 */ /* 0x000fe40000010000 */
[----:B------:R-:W-:Y:S02]  /*11cc0*/  FADD.FTZ R126, R126, R119 ;  /* 0x000000777e7e7221 */ /* 0x000fe40000010000 */
[C---:B------:R-:W-:Y:S06]  /*11cd0*/  HMMA.16816.F32.BF16 R40, R4.reuse, R24, R40 ;  /* 0x000000180428723c */ /* 0x040fec0000041828 */
[C---:B------:R-:W-:Y:S01]  /*11ce0*/  HMMA.16816.F32.BF16 R44, R4.reuse, R26, R44 ;  /* 0x0000001a042c723c */ /* 0x040fe2000004182c */
[----:B------:R-:W3:Y:S05]  /*11cf0*/  LDSM.16.MT88.4 R24, [R149+0xb000] ;  /* 0x00b000009518783b */ /* 0x000eea0000004200 */
[C---:B--2---:R-:W-:Y:S06]  /*11d00*/  HMMA.16816.F32.BF16 R96, R4.reuse, R20, R96 ;  /* 0x000000140460723c */ /* 0x044fec0000041860 */
[C---:B------:R-:W-:Y:S01]  /*11d10*/  HMMA.16816.F32.BF16 R36, R4.reuse, R22, R36 ;  /* 0x000000160424723c */ /* 0x040fe20000041824 */
[----:B------:R-:W-:Y:S05]  /*11d20*/  LDSM.16.MT88.4 R20, [R148+0xb000] ;  /* 0x00b000009414783b */ /* 0x000fea0000004200 */
[C---:B-1----:R-:W-:Y:S06]  /*11d30*/  HMMA.16816.F32.BF16 R48, R4.reuse, R16, R48 ;  /* 0x000000100430723c */ /* 0x042fec0000041830 */
[C---:B------:R-:W-:Y:S01]  /*11d40*/  HMMA.16816.F32.BF16 R52, R4.reuse, R18, R52 ;  /* 0x000000120434723c */ /* 0x040fe20000041834 */
[----:B------:R-:W1:Y:S05]  /*11d50*/  LDSM.16.MT88.4 R16, [R150+0xb000] ;  /* 0x00b000009610783b */ /* 0x000e6a0000004200 */
[C---:B------:R-:W-:Y:S06]  /*11d60*/  HMMA.16816.F32.BF16 R92, R4.reuse, R12, R92 ;  /* 0x0000000c045c723c */ /* 0x040fec000004185c */
[C---:B------:R-:W-:Y:S01]  /*11d70*/  HMMA.16816.F32.BF16 R56, R4.reuse, R14, R56 ;  /* 0x0000000e0438723c */ /* 0x040fe20000041838 */
[----:B------:R-:W2:Y:S05]  /*11d80*/  LDSM.16.MT88.4 R12, [R152+0x9800] ;  /* 0x00980000980c783b */ /* 0x000eaa0000004200 */
[C---:B---3--:R-:W-:Y:S01]  /*11d90*/  HMMA.16816.F32.BF16 R76, R4.reuse, R24, R76 ;  /* 0x00000018044c723c */ /* 0x048fe2000004184c */
[----:B------:R-:W3:Y:S05]  /*11da0*/  MUFU.EX2 R24, R107 ;  /* 0x0000006b00187308 */ /* 0x000eea0000000800 */
[----:B------:R-:W-:Y:S01]  /*11db0*/  HMMA.16816.F32.BF16 R80, R4, R26, R80 ;  /* 0x0000001a0450723c */ /* 0x000fe20000041850 */
[----:B------:R-:W-:-:S05]  /*11dc0*/  FFMA.FTZ R25, R103, UR12, -R104 ;  /* 0x0000000c67197c23 */ /* 0x000fca0008010868 */
[C---:B------:R-:W-:Y:S01]  /*11dd0*/  HMMA.16816.F32.BF16 R60, R4.reuse, R8, R60 ;  /* 0x00000008043c723c */ /* 0x040fe2000004183c */
[----:B------:R-:W-:Y:S01]  /*11de0*/  FFMA.FTZ R26, R101, UR12, -R104 ;  /* 0x0000000c651a7c23 */ /* 0x000fe20008010868 */
[----:B------:R-:W-:Y:S04]  /*11df0*/  MUFU.EX2 R25, R25 ;  /* 0x0000001900197308 */ /* 0x000fe80000000800 */
[C---:B------:R-:W-:Y:S01]  /*11e00*/  HMMA.16816.F32.BF16 R64, R4.reuse, R10, R64 ;  /* 0x0000000a0440723c */ /* 0x040fe20000041840 */
[----:B------:R-:W-:Y:S03]  /*11e10*/  LDSM.16.MT88.4 R8, [R149+0x9800] ;  /* 0x009800009508783b */ /* 0x000fe60000004200 */
[----:B------:R-:W5:Y:S02]  /*11e20*/  MUFU.EX2 R26, R26 ;  /* 0x0000001a001a7308 */ /* 0x000f640000000800 */
[C---:B-1----:R-:W-:Y:S06]  /*11e30*/  HMMA.16816.F32.BF16 R68, R4.reuse, R16, R68 ;  /* 0x000000100444723c */ /* 0x042fec0000041844 */
[C---:B------:R-:W-:Y:S01]  /*11e40*/  HMMA.16816.F32.BF16 R72, R4.reuse, R18, R72 ;  /* 0x000000120448723c */ /* 0x040fe20000041848 */
[----:B------:R-:W1:Y:S05]  /*11e50*/  LDSM.16.MT88.4 R16, [R150+0x9800] ;  /* 0x009800009610783b */ /* 0x000e6a0000004200 */
[C---:B------:R-:W-:Y:S06]  /*11e60*/  HMMA.16816.F32.BF16 R84, R4.reuse, R20, R84 ;  /* 0x000000140454723c */ /* 0x040fec0000041854 */
[----:B------:R-:W-:Y:S01]  /*11e70*/  HMMA.16816.F32.BF16 R88, R4, R22, R88 ;  /* 0x000000160458723c */ /* 0x000fe20000041858 */
[----:B------:R-:W1:Y:S06]  /*11e80*/  LDSM.16.MT88.4 R20, [R152+0xb800] ;  /* 0x00b800009814783b */ /* 0x000e6c0000004200 */
[----:B----4-:R-:W-:Y:S01]  /*11e90*/  F2FP.BF16.F32.PACK_AB R4, R121, R110 ;  /* 0x0000006e7904723e */ /* 0x010fe200000010ff */
        /* <DEDUP_REMOVED lines=21> */
[C---:B------:R-:W-:Y:S06]  /*11ff0*/  HMMA.16816.F32.BF16 R64, R4.reuse, R22, R64 ;  /* 0x000000160440723c */ /* 0x040fec0000041840 */
        /* <DEDUP_REMOVED lines=10> */
.L_x_7873:
        /* <DEDUP_REMOVED lines=16> */
.L_x_7883:
        /* <DEDUP_REMOVED lines=67> */
.L_x_7880:
        /* <DEDUP_REMOVED lines=24> */
[----:B------:R-:W1:Y:S04]  /*12750*/  LDSM.16.M88.4 R120, [R157+0x5800] ;  /* 0x005800009d78783b */ /* 0x000e680000000200 */
[----:B------:R-:W0:Y:S04]  /*12760*/  LDGDEPBAR ;  /* 0x00000000000079af */ /* 0x000e280000000000 */
[----:B------:R-:W-:Y:S04]  /*12770*/  LDSM.16.M88.4 R124, [R156] ;  /* 0x000000009c7c783b */ /* 0x000fe80000000200 */
[----:B------:R-:W5:Y:S04]  /*12780*/  LDSM.16.M88.4 R128, [R155] ;  /* 0x000000009b80783b */ /* 0x000f680000000200 */
[----:B------:R-:W5:Y:S04]  /*12790*/  LDSM.16.M88.4 R132, [R147] ;  /* 0x000000009384783b */ /* 0x000f680000000200 */
[----:B------:R-:W5:Y:S01]  /*127a0*/  LDSM.16.M88.4 R136, [R146] ;  /* 0x000000009288783b */ /* 0x000f620000000200 */
[C---:B--2---:R-:W-:Y:S06]  /*127b0*/  HMMA.16816.F32.BF16 R4, R104.reuse, R108, RZ ;  /* 0x0000006c6804723c */ /* 0x044fec00000418ff */
[C---:B------:R-:W-:Y:S01]  /*127c0*/  HMMA.16816.F32.BF16 R8, R104.reuse, R110, RZ ;  /* 0x0000006e6808723c */ /* 0x040fe200000418ff */
[----:B------:R-:W2:Y:S05]  /*127d0*/  LDSM.16.M88.4 R108, [R145] ;  /* 0x00000000916c783b */ /* 0x000eaa0000000200 */
        /* <DEDUP_REMOVED lines=8> */
[----:B------:R-:W1:Y:S04]  /*12860*/  LDSM.16.M88.4 R104, [R154] ;  /* 0x000000009a68783b */ /* 0x000e680000000200 */
[----:B------:R-:W3:Y:S01]  /*12870*/  LDSM.16.M88.4 R120, [R151+0x5000] ;  /* 0x005000009778783b */ /* 0x000ee20000000200 */
[C---:B-----5:R-:W-:Y:S06]  /*12880*/  HMMA.16816.F32.BF16 R4, R124.reuse, R128, R4 ;  /* 0x000000807c04723c */ /* 0x060fec0000041804 */
        /* <DEDUP_REMOVED lines=10> */
[C---:B-1----:R-:W-:Y:S06]  /*12930*/  HMMA.16816.F32.BF16 R4, R104.reuse, R112, R4 ;  /* 0x000000706804723c */ /* 0x042fec0000041804 */
[C---:B------:R-:W-:Y:S01]  /*12940*/  HMMA.16816.F32.BF16 R8, R104.reuse, R114, R8 ;  /* 0x000000726808723c */ /* 0x040fe20000041808 */
[----:B------:R-:W1:Y:S05]  /*12950*/  LDSM.16.M88.4 R112, [R144] ;  /* 0x000000009070783b */ /* 0x000e6a0000000200 */
        /* <DEDUP_REMOVED lines=28> */
[----:B------:R-:W3:Y:S05]  /*12b20*/  LDSM.16.M88.4 R128, [R141] ;  /* 0x000000008d80783b */ /* 0x000eea0000000200 */
[C---:B----4-:R-:W-:Y:S06]  /*12b30*/  HMMA.16816.F32.BF16 R20, R104.reuse, R124, R20 ;  /* 0x0000007c6814723c */ /* 0x050fec0000041814 */
[C---:B------:R-:W-:Y:S01]  /*12b40*/  HMMA.16816.F32.BF16 R24, R104.reuse, R126, R24 ;  /* 0x0000007e6818723c */ /* 0x040fe20000041818 */
[----:B------:R-:W4:Y:S05]  /*12b50*/  LDSM.16.M88.4 R124, [R140] ;  /* 0x000000008c7c783b */ /* 0x000f2a0000000200 */
        /* <DEDUP_REMOVED lines=25> */
[----:B------:R-:W2:Y:S01]  /*12cf0*/  LDSM.16.M88.4 R120, [R144+0x3000] ;  /* 0x003000009078783b */ /* 0x000ea20000000200 */
[----:B------:R-:W-:Y:S04]  /*12d00*/  DEPBAR.LE SB0, 0x0 ;  /* 0x000080000000791a */ /* 0x000fe80000000000 */
[C---:B---3--:R-:W-:Y:S01]  /*12d10*/  HMMA.16816.F32.BF16 R28, R104.reuse, R128, R28 ;  /* 0x00000080681c723c */ /* 0x048fe2000004181c */
[----:B------:R-:W-:Y:S05]  /*12d20*/  BAR.SYNC.DEFER_BLOCKING 0x0 ;  /* 0x0000000000007b1d */ /* 0x000fea0000010000 */
[----:B------:R-:W-:Y:S06]  /*12d30*/  HMMA.16816.F32.BF16 R32, R104, R130, R32 ;  /* 0x000000826820723c */ /* 0x000fec0000041820 */
[C---:B-1----:R-:W-:Y:S06]  /*12d40*/  HMMA.16816.F32.BF16 R4, R108.reuse, R112, R4 ;  /* 0x000000706c04723c */ /* 0x042fec0000041804 */
[C---:B------:R-:W-:Y:S06]  /*12d50*/  HMMA.16816.F32.BF16 R8, R108.reuse, R114, R8 ;  /* 0x000000726c08723c */ /* 0x040fec0000041808 */
[C---:B----4-:R-:W-:Y:S06]  /*12d60*/  HMMA.16816.F32.BF16 R12, R108.reuse, R116, R12 ;  /* 0x000000746c0c723c */ /* 0x050fec000004180c */
[C---:B------:R-:W-:Y:S06]  /*12d70*/  HMMA.16816.F32.BF16 R16, R108.reuse, R118, R16 ;  /* 0x000000766c10723c */ /* 0x040fec0000041810 */
[C---:B--2---:R-:W-:Y:S06]  /*12d80*/  HMMA.16816.F32.BF16 R20, R108.reuse, R120, R20 ;  /* 0x000000786c14723c */ /* 0x044fec0000041814 */
[C---:B------:R-:W-:Y:S06]  /*12d90*/  HMMA.16816.F32.BF16 R24, R108.reuse, R122, R24 ;  /* 0x0000007a6c18723c */ /* 0x040fec0000041818 */
[C---:B------:R-:W-:Y:S06]  /*12da0*/  HMMA.16816.F32.BF16 R28, R108.reuse, R124, R28 ;  /* 0x0000007c6c1c723c */ /* 0x040fec000004181c */
        /* <DEDUP_REMOVED lines=19> */
[-C--:B------:R-:W-:Y:S01]  /*12ee0*/  LOP3.LUT R107, R107, R100.reuse, RZ, 0x3c, !PT ;  /* 0x000000646b6b7212 */ /* 0x080fe200078e3cff */
[--C-:B-1----:R-:W-:Y:S03]  /*12ef0*/  IMAD.MOV R103, RZ, RZ, -R109.reuse ;  /* 0x000000ffff677224 */ /* 0x102fe600078e0a6d */
[----:B------:R-:W-:Y:S01]  /*12f00*/  ISETP.GE.AND P0, PT, R107, RZ, PT ;  /* 0x000000ff6b00720c */ /* 0x000fe20003f06270 */
[----:B------:R-:W-:Y:S01]  /*12f10*/  IMAD.MOV.U32 R108, RZ, RZ, RZ ;  /* 0x000000ffff6c7224 */ /* 0x000fe200078e00ff */
[----:B------:R-:W-:Y:S01]  /*12f20*/  LOP3.LUT R107, RZ, R100, RZ, 0x33, !PT ;  /* 0x00000064ff6b7212 */ /* 0x000fe200078e33ff */
        /* <DEDUP_REMOVED lines=17> */
[----:B------:R-:W1:Y:S10]  /*13040*/  LDC.64 R102, c[0x0][0x248] ;  /* 0x00009200ff667b82 */ /* 0x000e740000000a00 */
        /* <DEDUP_REMOVED lines=26> */
.L_x_7882:
        /* <DEDUP_REMOVED lines=20> */
[----:B------:R-:W0:Y:S02]  /*13330*/  LDGDEPBAR ;  /* 0x00000000000079af */ /* 0x000e240000000000 */
.L_x_7881:
        /* <DEDUP_REMOVED lines=97> */
[C---:B------:R-:W-:Y:S03]  /*13950*/  FMUL.FTZ R12, R2.reuse, R92 ;  /* 0x0000005c020c7220 */ /* 0x040fe60000410000 */
        /* <DEDUP_REMOVED lines=8> */
[----:B------:R-:W2:Y:S01]  /*139e0*/  MUFU.EX2 R102, R102 ;  /* 0x0000006600667308 */ /* 0x000ea20000000800 */
        /* <DEDUP_REMOVED lines=15> */
[----:B------:R-:W3:Y:S01]  /*13ae0*/  MUFU.EX2 R120, R120 ;  /* 0x0000007800787308 */ /* 0x000ee20000000800 */
[----:B--2---:R-:W-:Y:S01]  /*13af0*/  F2FP.BF16.F32.PACK_AB R98, R102, R7 ;  /* 0x000000076662723e */ /* 0x004fe200000010ff */
        /* <DEDUP_REMOVED lines=15> */
[----:B---3--:R-:W-:Y:S01]  /*13bf0*/  F2FP.BF16.F32.PACK_AB R99, R120, R103 ;  /* 0x000000677863723e */ /* 0x008fe200000010ff */
[C---:B------:R-:W-:Y:S01]  /*13c00*/  FMUL.FTZ R80, R2.reuse, R80 ;  /* 0x0000005002507220 */ /* 0x040fe20000410000 */
[----:B------:R-:W-:Y:S01]  /*13c10*/  FMUL.FTZ R81, R2, R81 ;  /* 0x0000005102517220 */ /* 0x000fe20000410000 */
[C---:B------:R-:W-:Y:S01]  /*13c20*/  FMUL.FTZ R82, R0.reuse, R82 ;  /* 0x0000005200527220 */ /* 0x040fe20000410000 */
[----:B------:R-:W-:Y:S01]  /*13c30*/  FMUL.FTZ R83, R0, R83 ;  /* 0x0000005300537220 */ /* 0x000fe20000410000 */
[----:B------:R-:W-:Y:S01]  /*13c40*/  MUFU.EX2 R124, R124 ;  /* 0x0000007c007c7308 */ /* 0x000fe20000000800 */
[C---:B------:R-:W-:Y:S01]  /*13c50*/  FMUL.FTZ R84, R2.reuse, R84 ;  /* 0x0000005402547220 */ /* 0x040fe20000410000 */
[C---:B-1----:R-:W-:Y:S05]  /*13c60*/  HMMA.16816.F32.BF16 R8, R96.reuse, R104, R8 ;  /* 0x000000686008723c */ /* 0x042fea0000041808 */
[----:B------:R-:W-:Y:S01]  /*13c70*/  FMUL.FTZ R85, R2, R85 ;  /* 0x0000005502557220 */ /* 0x000fe20000410000 */
[C---:B------:R-:W-:Y:S01]  /*13c80*/  HMMA.16816.F32.BF16 R36, R96.reuse, R106, R36 ;  /* 0x0000006a6024723c */ /* 0x040fe20000041824 */
[----:B------:R-:W1:Y:S01]  /*13c90*/  LDSM.16.MT88.4 R104, [R148+0x8000] ;  /* 0x008000009468783b */ /* 0x000e620000004200 */
[----:B------:R-:W2:Y:S01]  /*13ca0*/  MUFU.EX2 R125, R125 ;  /* 0x0000007d007d7308 */ /* 0x000ea20000000800 */
[----:B------:R-:W-:Y:S02]  /*13cb0*/  ISETP.GT.AND P0, PT, R170, R159, PT ;  /* 0x0000009faa00720c */ /* 0x000fe40003f04270 */
[C---:B------:R-:W-:Y:S01]  /*13cc0*/  FMUL.FTZ R86, R0.reuse, R86 ;  /* 0x0000005600567220 */ /* 0x040fe20000410000 */
[C---:B------:R-:W-:Y:S06]  /*13cd0*/  HMMA.16816.F32.BF16 R40, R96.reuse, R108, R40 ;  /* 0x0000006c6028723c */ /* 0x040fec0000041828 */
[----:B------:R-:W-:Y:S01]  /*13ce0*/  MUFU.EX2 R127, R127 ;  /* 0x0000007f007f7308 */ /* 0x000fe20000000800 */
[----:B------:R-:W-:Y:S01]  /*13cf0*/  FMUL.FTZ R87, R0, R87 ;  /* 0x0000005700577220 */ /* 0x000fe20000410000 */
[C---:B------:R-:W-:Y:S01]  /*13d00*/  HMMA.16816.F32.BF16 R44, R96.reuse, R110, R44 ;  /* 0x0000006e602c723c */ /* 0x040fe2000004182c */
[----:B------:R-:W3:Y:S02]  /*13d10*/  LDSM.16.MT88.4 R108, [R150+0xa000] ;  /* 0x00a00000966c783b */ /* 0x000ee40000004200 */
[C---:B------:R-:W-:Y:S03]  /*13d20*/  FMUL.FTZ R16, R2.reuse, R88 ;  /* 0x0000005802107220 */ /* 0x040fe60000410000 */
[C---:B------:R-:W-:Y:S02]  /*13d30*/  HMMA.16816.F32.BF16 R48, R96.reuse, R112, R48 ;  /* 0x000000706030723c */ /* 0x040fe40000041830 */
[----:B------:R-:W4:Y:S03]  /*13d40*/  MUFU.EX2 R128, R128 ;  /* 0x0000008000807308 */ /* 0x000f260000000800 */
[----:B--2---:R-:W-:Y:S01]  /*13d50*/  F2FP.BF16.F32.PACK_AB R88, R125, R124 ;  /* 0x0000007c7d58723e */ /* 0x004fe200000010ff */
[C---:B------:R-:W-:Y:S01]  /*13d60*/  HMMA.16816.F32.BF16 R52, R96.reuse, R114, R52 ;  /* 0x000000726034723c */ /* 0x040fe20000041834 */
[----:B------:R-:W-:Y:S05]  /*13d70*/  LDSM.16.MT88.4 R112, [R150+0x8800] ;  /* 0x008800009670783b */ /* 0x000fea0000004200 */
[----:B------:R-:W-:Y:S01]  /*13d80*/  MUFU.EX2 R129, R129 ;  /* 0x0000008100817308 */ /* 0x000fe20000000800 */
[----:B------:R-:W-:Y:S01]  /*13d90*/  FMUL.FTZ R17, R2, R89 ;  /* 0x0000005902117220 */ /* 0x000fe20000410000 */
[C---:B------:R-:W-:Y:S03]  /*13da0*/  FMUL.FTZ R18, R0.reuse, R90 ;  /* 0x0000005a00127220 */ /* 0x040fe60000410000 */
[----:B------:R-:W-:Y:S01]  /*13db0*/  FMUL.FTZ R19, R0, R91 ;  /* 0x0000005b00137220 */ /* 0x000fe20000410000 */
[----:B------:R-:W-:Y:S04]  /*13dc0*/  FFMA.FTZ R133, R20, UR4, -R126 ;  /* 0x0000000414857c23 */ /* 0x000fe8000801087e */
[----:B------:R-:W2:Y:S01]  /*13dd0*/  MUFU.EX2 R130, R130 ;  /* 0x0000008200827308 */ /* 0x000ea20000000800 */
[----:B----4-:R-:W-:Y:S01]  /*13de0*/  F2FP.BF16.F32.PACK_AB R89, R128, R127 ;  /* 0x0000007f8059723e */ /* 0x010fe200000010ff */
[----:B------:R-:W-:Y:S01]  /*13df0*/  FFMA.FTZ R121, R2, R177, R121 ;  /* 0x000000b102797223 */ /* 0x000fe20000010079 */
[----:B------:R-:W-:Y:S01]  /*13e00*/  MOV R101, R100 ;  /* 0x0000006400657202 */ /* 0x000fe20000000f00 */
[----:B------:R-:W-:Y:S01]  /*13e10*/  FFMA.FTZ R123, R0, R175, R123 ;  /* 0x000000af007b7223 */ /* 0x000fe2000001007b */
[C---:B-1----:R-:W-:Y:S05]  /*13e20*/  HMMA.16816.F32.BF16 R12, R96.reuse, R104, R12 ;  /* 0x00000068600c723c */ /* 0x042fea000004180c */
[----:B------:R-:W-:Y:S01]  /*13e30*/  MUFU.EX2 R131, R131 ;  /* 0x0000008300837308 */ /* 0x000fe20000000800 */
[----:B------:R-:W-:Y:S01]  /*13e40*/  FADD.FTZ R0, R5, R121 ;  /* 0x0000007905007221 */ /* 0x000fe20000010000 */
[----:B------:R-:W-:Y:S01]  /*13e50*/  FADD.FTZ R6, R6, R123 ;  /* 0x0000007b06067221 */ /* 0x000fe20000010000 */
[C---:B------:R-:W-:Y:S01]  /*13e60*/  HMMA.16816.F32.BF16 R56, R96.reuse, R106, R56 ;  /* 0x0000006a6038723c */ /* 0x040fe20000041838 */
[----:B------:R-:W1:Y:S06]  /*13e70*/  LDSM.16.MT88.4 R104, [R148+0xa000] ;  /* 0x00a000009468783b */ /* 0x000e6c0000004200 */
[----:B------:R-:W4:Y:S01]  /*13e80*/  MUFU.EX2 R132, R132 ;  /* 0x0000008400847308 */ /* 0x000f220000000800 */
[----:B--2---:R-:W-:Y:S01]  /*13e90*/  F2FP.BF16.F32.PACK_AB R90, R130, R129 ;  /* 0x00000081825a723e */ /* 0x004fe200000010ff */
[C---:B------:R-:W-:Y:S03]  /*13ea0*/  HMMA.16816.F32.BF16 R60, R96.reuse, R116, R60 ;  /* 0x00000074603c723c */ /* 0x040fe6000004183c */
[----:B------:R-:W-:Y:S03]  /*13eb0*/  FADD.FTZ R7, R7, R0 ;  /* 0x0000000007077221 */ /* 0x000fe60000010000 */
[C---:B------:R-:W-:Y:S01]  /*13ec0*/  HMMA.16816.F32.BF16 R64, R96.reuse, R118, R64 ;  /* 0x000000766040723c */ /* 0x040fe20000041840 */
[----:B------:R-:W-:Y:S01]  /*13ed0*/  LDSM.16.MT88.4 R116, [R148+0x8800] ;  /* 0x008800009474783b */ /* 0x000fe20000004200 */
[----:B------:R-:W-:Y:S03]  /*13ee0*/  MUFU.EX2 R133, R133 ;  /* 0x0000008500857308 */ /* 0x000fe60000000800 */
[----:B------:R-:W-:Y:S01]  /*13ef0*/  MOV R0, R3 ;  /* 0x0000000300007202 */ /* 0x000fe20000000f00 */
[C---:B---3--:R-:W-:Y:S06]  /*13f00*/  HMMA.16816.F32.BF16 R68, R96.reuse, R108, R68 ;  /* 0x0000006c6044723c */ /* 0x048fec0000041844 */
[----:B------:R-:W-:Y:S01]  /*13f10*/  MUFU.EX2 R134, R134 ;  /* 0x0000008600867308 */ /* 0x000fe20000000800 */
[----:B----4-:R-:W-:Y:S01]  /*13f20*/  F2FP.BF16.F32.PACK_AB R91, R132, R131 ;  /* 0x00000083845b723e */ /* 0x010fe200000010ff */
[C---:B------:R-:W-:Y:S01]  /*13f30*/  HMMA.16816.F32.BF16 R72, R96.reuse, R110, R72 ;  /* 0x0000006e6048723c */ /* 0x040fe20000041848 */
[----:B------:R-:W2:Y:S02]  /*13f40*/  LDSM.16.MT88.4 R108, [R152+0x8800] ;  /* 0x00880000986c783b */ /* 0x000ea40000004200 */
        /* <DEDUP_REMOVED lines=8> */
[C---:B-1----:R-:W-:Y:S03]  /*13fd0*/  HMMA.16816.F32.BF16 R84, R96.reuse, R104, R84 ;  /* 0x000000686054723c */ /* 0x042fe60000041854 */
[----:B------:R-:W-:Y:S03]  /*13fe0*/  FADD.FTZ R124, R124, R7 ;  /* 0x000000077c7c7221 */ /* 0x000fe60000010000 */
[----:B------:R-:W-:Y:S01]  /*13ff0*/  HMMA.16816.F32.BF16 R16, R96, R106, R16 ;  /* 0x0000006a6010723c */ /* 0x000fe20000041810 */
[----:B------:R-:W1:Y:S04]  /*14000*/  LDSM.16.MT88.4 R96, [R152+0xa800] ;  /* 0x00a800009860783b */ /* 0x000e680000004200 */
[----:B------:R-:W-:Y:S01]  /*14010*/  FADD.FTZ R127, R127, R120 ;  /* 0x000000787f7f7221 */ /* 0x000fe20000010000 */
[----:B------:R-:W-:Y:S03]  /*14020*/  FADD.FTZ R124, R125, R124 ;  /* 0x0000007c7d7c7221 */ /* 0x000fe60000010000 */
[----:B------:R-:W4:Y:S02]  /*14030*/  LDSM.16.MT88.4 R104, [R150+0xa800] ;  /* 0x00a800009668783b */ /* 0x000f240000004200 */
[----:B------:R-:W-:Y:S01]  /*14040*/  FADD.FTZ R128, R128, R127 ;  /* 0x0000007f80807221 */ /* 0x000fe20000010000 */
[----:B------:R-:W-:Y:S03]  /*14050*/  FADD.FTZ R129, R129, R124 ;  /* 0x0000007c81817221 */ /* 0x000fe60000010000 */
[----:B------:R-:W-:Y:S01]  /*14060*/  FADD.FTZ R131, R131, R128 ;  /* 0x0000008083837221 */ /* 0x000fe20000010000 */
[----:B------:R-:W-:Y:S01]  /*14070*/  FADD.FTZ R130, R130, R129 ;  /* 0x0000008182827221 */ /* 0x000fe20000010000 */
[C---:B--2---:R-:W-:Y:S05]  /*14080*/  HMMA.16816.F32.BF16 R8, R88.reuse, R108, R8 ;  /* 0x0000006c5808723c */ /* 0x044fea0000041808 */
[----:B------:R-:W-:Y:S01]  /*14090*/  FADD.FTZ R132, R132, R131 ;  /* 0x0000008384847221 */ /* 0x000fe20000010000 */
[C---:B------:R-:W-:Y:S01]  /*140a0*/  HMMA.16816.F32.BF16 R36, R88.reuse, R110, R36 ;  /* 0x0000006e5824723c */ /* 0x040fe20000041824 */
[----:B------:R-:W-:Y:S05]  /*140b0*/  LDSM.16.MT88.4 R108, [R148+0xa800] ;  /* 0x00a80000946c783b */ /* 0x000fea0000004200 */
[C---:B------:R-:W-:Y:S06]  /*140c0*/  HMMA.16816.F32.BF16 R40, R88.reuse, R112, R40 ;  /* 0x000000705828723c */ /* 0x040fec0000041828 */
[C---:B------:R-:W-:Y:S01]  /*140d0*/  HMMA.16816.F32.BF16 R44, R88.reuse, R114, R44 ;  /* 0x00000072582c723c */ /* 0x040fe2000004182c */
[----:B------:R-:W-:Y:S05]  /*140e0*/  LDSM.16.MT88.4 R112, [R150+0x9000] ;  /* 0x009000009670783b */ /* 0x000fea0000004200 */
[C---:B---3--:R-:W-:Y:S06]  /*140f0*/  HMMA.16816.F32.BF16 R48, R88.reuse, R92, R48 ;  /* 0x0000005c5830723c */ /* 0x048fec0000041830 */
[C---:B------:R-:W-:Y:S01]  /*14100*/  HMMA.16816.F32.BF16 R52, R88.reuse, R94, R52 ;  /* 0x0000005e5834723c */ /* 0x040fe20000041834 */
[----:B------:R-:W2:Y:S05]  /*14110*/  LDSM.16.MT88.4 R92, [R149+0xa800] ;  /* 0x00a80000955c783b */ /* 0x000eaa0000004200 */
[C---:B------:R-:W-:Y:S06]  /*14120*/  HMMA.16816.F32.BF16 R12, R88.reuse, R116, R12 ;  /* 0x00000074580c723c */ /* 0x040fec000004180c */
[C---:B------:R-:W-:Y:S05]  /*14130*/  HMMA.16816.F32.BF16 R56, R88.reuse, R118, R56 ;  /* 0x000000765838723c */ /* 0x040fea0000041838 */
[--C-:B------:R-:W-:Y:S01]  /*14140*/  FFMA.FTZ R116, R21, UR4, -R126.reuse ;  /* 0x0000000415747c23 */ /* 0x100fe2000801087e */
[C---:B-1----:R-:W-:Y:S05]  /*14150*/  HMMA.16816.F32.BF16 R60, R88.reuse, R96, R60 ;  /* 0x00000060583c723c */ /* 0x042fea000004183c */
[----:B------:R-:W-:Y:S01]  /*14160*/  FFMA.FTZ R119, R24, UR4, -R126 ;  /* 0x0000000418777c23 */ /* 0x000fe2000801087e */
[C---:B------:R-:W-:Y:S01]  /*14170*/  HMMA.16816.F32.BF16 R64, R88.reuse, R98, R64 ;  /* 0x000000625840723c */ /* 0x040fe20000041840 */
[----:B------:R-:W1:Y:S01]  /*14180*/  LDSM.16.MT88.4 R96, [R152+0x9000] ;  /* 0x009000009860783b */ /* 0x000e620000004200 */
[----:B------:R-:W3:Y:S03]  /*14190*/  MUFU.EX2 R116, R116 ;  /* 0x0000007400747308 */ /* 0x000ee60000000800 */
[--C-:B------:R-:W-:Y:S01]  /*141a0*/  FFMA.FTZ R117, R22, UR4, -R122.reuse ;  /* 0x0000000416757c23 */ /* 0x100fe2000801087a */
[C---:B----4-:R-:W-:Y:S03]  /*141b0*/  HMMA.16816.F32.BF16 R68, R88.reuse, R104, R68 ;  /* 0x000000685844723c */ /* 0x050fe60000041844 */
[----:B------:R-:W4:Y:S03]  /*141c0*/  LDSM.16.MT88.4 R24, [R149+0x9000] ;  /* 0x009000009518783b */ /* 0x000f260000004200 */
[----:B------:R-:W5:Y:S01]  /*141d0*/  MUFU.EX2 R119, R119 ;  /* 0x0000007700777308 */ /* 0x000f620000000800 */
[----:B------:R-:W-:Y:S01]  /*141e0*/  FFMA.FTZ R118, R23, UR4, -R122 ;  /* 0x0000000417767c23 */ /* 0x000fe2000801087a */
[C---:B------:R-:W-:Y:S03]  /*141f0*/  HMMA.16816.F32.BF16 R72, R88.reuse, R106, R72 ;  /* 0x0000006a5848723c */ /* 0x040fe60000041848 */
[----:B------:R-:W-:Y:S03]  /*14200*/  LDSM.16.MT88.4 R104, [R148+0xb000] ;  /* 0x00b000009468783b */ /* 0x000fe60000004200 */
[C---:B--2---:R-:W-:Y:S02]  /*14210*/  HMMA.16816.F32.BF16 R76, R88.reuse, R92, R76 ;  /* 0x0000005c584c723c */ /* 0x044fe4000004184c */
[----:B------:R-:W-:Y:S03]  /*14220*/  MUFU.EX2 R117, R117 ;  /* 0x0000007500757308 */ /* 0x000fe60000000800 */
[----:B---3--:R-:W-:Y:S01]  /*14230*/  F2FP.BF16.F32.PACK_AB R20, R116, R133 ;  /* 0x000000857414723e */ /* 0x008fe200000010ff */
[C---:B------:R-:W-:Y:S01]  /*14240*/  HMMA.16816.F32.BF16 R80, R88.reuse, R94, R80 ;  /* 0x0000005e5850723c */ /* 0x040fe20000041850 */
[----:B------:R-:W2:Y:S05]  /*14250*/  LDSM.16.MT88.4 R92, [R148+0x9000] ;  /* 0x00900000945c783b */ /* 0x000eaa0000004200 */
[----:B------:R-:W3:Y:S01]  /*14260*/  MUFU.EX2 R118, R118 ;  /* 0x0000007600767308 */ /* 0x000ee20000000800 */
[----:B-----5:R-:W-:Y:S01]  /*14270*/  F2FP.BF16.F32.PACK_AB R22, R134, R119 ;  /* 0x000000778616723e */ /* 0x020fe200000010ff */
[C---:B------:R-:W-:Y:S03]  /*14280*/  HMMA.16816.F32.BF16 R84, R88.reuse, R108, R84 ;  /* 0x0000006c5854723c */ /* 0x040fe60000041854 */
[----:B------:R-:W-:Y:S03]  /*14290*/  F2FP.BF16.F32.PACK_AB R23, R136, R135 ;  /* 0x000000878817723e */ /* 0x000fe600000010ff */
[----:B------:R-:W-:Y:S01]  /*142a0*/  HMMA.16816.F32.BF16 R16, R88, R110, R16 ;  /* 0x0000006e5810723c */ /* 0x000fe20000041810 */
[----:B------:R-:W5:Y:S04]  /*142b0*/  LDSM.16.MT88.4 R88, [R152+0xb000] ;  /* 0x00b000009858783b */ /* 0x000f680000004200 */
[--C-:B------:R-:W-:Y:S01]  /*142c0*/  FFMA.FTZ R108, R28, UR4, -R126.reuse ;  /* 0x000000041c6c7c23 */ /* 0x100fe2000801087e */
[----:B------:R-:W-:Y:S01]  /*142d0*/  FFMA.FTZ R109, R29, UR4, -R126 ;  /* 0x000000041d6d7c23 */ /* 0x000fe2000801087e */
[--C-:B------:R-:W-:Y:S01]  /*142e0*/  FFMA.FTZ R110, R30, UR4, -R122.reuse ;  /* 0x000000041e6e7c23 */ /* 0x100fe2000801087a */
[----:B---3--:R-:W-:Y:S03]  /*142f0*/  F2FP.BF16.F32.PACK_AB R21, R118, R117 ;  /* 0x000000757615723e */ /* 0x008fe600000010ff */
[----:B------:R-:W-:Y:S01]  /*14300*/  FFMA.FTZ R111, R31, UR4, -R122 ;  /* 0x000000041f6f7c23 */ /* 0x000fe2000801087a */
[----:B------:R-:W-:Y:S01]  /*14310*/  MUFU.EX2 R108, R108 ;  /* 0x0000006c006c7308 */ /* 0x000fe20000000800 */
[----:B------:R-:W-:Y:S01]  /*14320*/  LDSM.16.MT88.4 R28, [R152+0x9800] ;  /* 0x00980000981c783b */ /* 0x000fe20000004200 */
[----:B------:R-:W-:Y:S01]  /*14330*/  FADD.FTZ R133, R133, R130 ;  /* 0x0000008285857221 */ /* 0x000fe20000010000 */
[C---:B-1----:R-:W-:Y:S07]  /*14340*/  HMMA.16816.F32.BF16 R8, R20.reuse, R96, R8 ;  /* 0x000000601408723c */ /* 0x042fee0000041808 */
[----:B------:R-:W1:Y:S01]  /*14350*/  MUFU.EX2 R109, R109 ;  /* 0x0000006d006d7308 */ /* 0x000e620000000800 */
[C---:B------:R-:W-:Y:S01]  /*14360*/  HMMA.16816.F32.BF16 R36, R20.reuse, R98, R36 ;  /* 0x000000621424723c */ /* 0x040fe20000041824 */
[----:B------:R-:W3:Y:S02]  /*14370*/  LDSM.16.MT88.4 R96, [R150+0xb000] ;  /* 0x00b000009660783b */ /* 0x000ee40000004200 */
[----:B------:R-:W-:Y:S03]  /*14380*/  FADD.FTZ R117, R117, R132 ;  /* 0x0000008475757221 */ /* 0x000fe60000010000 */
[C---:B------:R-:W-:Y:S03]  /*14390*/  HMMA.16816.F32.BF16 R40, R20.reuse, R112, R40 ;  /* 0x000000701428723c */ /* 0x040fe60000041828 */
[----:B------:R-:W-:Y:S02]  /*143a0*/  MUFU.EX2 R110, R110 ;  /* 0x0000006e006e7308 */ /* 0x000fe40000000800 */
[----:B------:R-:W-:Y:S01]  /*143b0*/  FADD.FTZ R116, R116, R133 ;  /* 0x0000008574747221 */ /* 0x000fe20000010000 */
[C---:B------:R-:W-:Y:S07]  /*143c0*/  HMMA.16816.F32.BF16 R44, R20.reuse, R114, R44 ;  /* 0x00000072142c723c */ /* 0x040fee000004182c */
[----:B------:R-:W3:Y:S01]  /*143d0*/  MUFU.EX2 R111, R111 ;  /* 0x0000006f006f7308 */ /* 0x000ee20000000800 */
[----:B------:R-:W-:Y:S01]  /*143e0*/  FFMA.FTZ R112, R32, UR4, -R126 ;  /* 0x0000000420707c23 */ /* 0x000fe2000801087e */
[C---:B----4-:R-:W-:Y:S03]  /*143f0*/  HMMA.16816.F32.BF16 R48, R20.reuse, R24, R48 ;  /* 0x000000181430723c */ /* 0x050fe60000041830 */
[----:B------:R-:W-:Y:S03]  /*14400*/  FFMA.FTZ R114, R34, UR4, -R122 ;  /* 0x0000000422727c23 */ /* 0x000fe6000801087a */
[C---:B------:R-:W-:Y:S01]  /*14410*/  HMMA.16816.F32.BF16 R52, R20.reuse, R26, R52 ;  /* 0x0000001a1434723c */ /* 0x040fe20000041834 */
[----:B------:R-:W4:Y:S01]  /*14420*/  LDSM.16.MT88.4 R24, [R149+0xb000] ;  /* 0x00b000009518783b */ /* 0x000f220000004200 */
[----:B------:R-:W-:Y:S03]  /*14430*/  MUFU.EX2 R112, R112 ;  /* 0x0000007000707308 */ /* 0x000fe60000000800 */
[----:B------:R-:W-:Y:S01]  /*14440*/  FFMA.FTZ R126, R33, UR4, -R126 ;  /* 0x00000004217e7c23 */ /* 0x000fe2000801087e */
[C---:B--2---:R-:W-:Y:S06]  /*14450*/  HMMA.16816.F32.BF16 R12, R20.reuse, R92, R12 ;  /* 0x0000005c140c723c */ /* 0x044fec000004180c */
[----:B------:R-:W2:Y:S01]  /*14460*/  MUFU.EX2 R113, R126 ;  /* 0x0000007e00717308 */ /* 0x000ea20000000800 */
[----:B------:R-:W-:Y:S01]  /*14470*/  FFMA.FTZ R122, R35, UR4, -R122 ;  /* 0x00000004237a7c23 */ /* 0x000fe2000801087a */
[C---:B------:R-:W-:Y:S01]  /*14480*/  HMMA.16816.F32.BF16 R56, R20.reuse, R94, R56 ;  /* 0x0000005e1438723c */ /* 0x040fe20000041838 */
[----:B------:R-:W4:Y:S02]  /*14490*/  LDSM.16.MT88.4 R92, [R150+0x9800] ;  /* 0x00980000965c783b */ /* 0x000f240000004200 */
[----:B------:R-:W-:Y:S03]  /*144a0*/  FADD.FTZ R118, R118, R117 ;  /* 0x0000007576767221 */ /* 0x000fe60000010000 */
[C---:B-----5:R-:W-:Y:S02]  /*144b0*/  HMMA.16816.F32.BF16 R60, R20.reuse, R88, R60 ;  /* 0x00000058143c723c */ /* 0x060fe4000004183c */
[----:B------:R-:W-:Y:S01]  /*144c0*/  MUFU.EX2 R114, R114 ;  /* 0x0000007200727308 */ /* 0x000fe20000000800 */
[----:B------:R-:W5:Y:S02]  /*144d0*/  LDSM.16.MT88.4 R32, [R149+0x9800] ;  /* 0x009800009520783b */ /* 0x000f640000004200 */
[----:B------:R-:W-:Y:S01]  /*144e0*/  FADD.FTZ R119, R119, R116 ;  /* 0x0000007477777221 */ /* 0x000fe20000010000 */
[C---:B------:R-:W-:Y:S06]  /*144f0*/  HMMA.16816.F32.BF16 R64, R20.reuse, R90, R64 ;  /* 0x0000005a1440723c */ /* 0x040fec0000041840 */
[----:B------:R-:W4:Y:S01]  /*14500*/  MUFU.EX2 R115, R122 ;  /* 0x0000007a00737308 */ /* 0x000f220000000800 */
[----:B-1----:R-:W-:Y:S01]  /*14510*/  F2FP.BF16.F32.PACK_AB R88, R109, R108 ;  /* 0x0000006c6d58723e */ /* 0x002fe200000010ff */
[C---:B---3--:R-:W-:Y:S03]  /*14520*/  HMMA.16816.F32.BF16 R68, R20.reuse, R96, R68 ;  /* 0x000000601444723c */ /* 0x048fe60000041844 */
[----:B------:R-:W-:Y:S03]  /*14530*/  F2FP.BF16.F32.PACK_AB R89, R111, R110 ;  /* 0x0000006e6f59723e */ /* 0x000fe600000010ff */
[C---:B------:R-:W-:Y:S05]  /*14540*/  HMMA.16816.F32.BF16 R72, R20.reuse, R98, R72 ;  /* 0x000000621448723c */ /* 0x040fea0000041848 */
[----:B--2---:R-:W-:Y:S01]  /*14550*/  F2FP.BF16.F32.PACK_AB R90, R113, R112 ;  /* 0x00000070715a723e */ /* 0x004fe200000010ff */
[C---:B----4-:R-:W-:Y:S05]  /*14560*/  HMMA.16816.F32.BF16 R76, R20.reuse, R24, R76 ;  /* 0x00000018144c723c */ /* 0x050fea000004184c */
[----:B------:R-:W-:Y:S01]  /*14570*/  F2FP.BF16.F32.PACK_AB R91, R115, R114 ;  /* 0x00000072735b723e */ /* 0x000fe200000010ff */
[C---:B------:R-:W-:Y:S01]  /*14580*/  HMMA.16816.F32.BF16 R80, R20.reuse, R26, R80 ;  /* 0x0000001a1450723c */ /* 0x040fe20000041850 */
[----:B------:R-:W1:Y:S04]  /*14590*/  LDSM.16.MT88.4 R24, [R148+0x9800] ;  /* 0x009800009418783b */ /* 0x000e680000004200 */
[----:B------:R-:W-:Y:S01]  /*145a0*/  FADD.FTZ R135, R135, R118 ;  /* 0x0000007687877221 */ /* 0x000fe20000010000 */
[C---:B------:R-:W-:Y:S05]  /*145b0*/  HMMA.16816.F32.BF16 R84, R20.reuse, R104, R84 ;  /* 0x000000681454723c */ /* 0x040fea0000041854 */
[----:B------:R-:W-:Y:S01]  /*145c0*/  FADD.FTZ R119, R134, R119 ;  /* 0x0000007786777221 */ /* 0x000fe20000010000 */
[----:B------:R-:W-:Y:S01]  /*145d0*/  HMMA.16816.F32.BF16 R16, R20, R106, R16 ;  /* 0x0000006a1410723c */ /* 0x000fe20000041810 */
[----:B------:R-:W2:Y:S04]  /*145e0*/  LDSM.16.MT88.4 R20, [R152+0xb800] ;  /* 0x00b800009814783b */ /* 0x000ea80000004200 */
        /* <DEDUP_REMOVED lines=8> */
[C---:B------:R-:W-:Y:S01]  /*14670*/  HMMA.16816.F32.BF16 R44, R88.reuse, R94, R44 ;  /* 0x0000005e582c723c */ /* 0x040fe2000004182c */
[----:B------:R-:W4:Y:S04]  /*14680*/  LDSM.16.MT88.4 R104, [R148+0xb800] ;  /* 0x00b800009468783b */ /* 0x000f280000004200 */
        /* <DEDUP_REMOVED lines=14> */
[C---:B----4-:R-:W-:Y:S06]  /*14770*/  HMMA.16816.F32.BF16 R76, R88.reuse, R28, R76 ;  /* 0x0000001c584c723c */ /* 0x050fec000004184c */
[C---:B------:R-:W-:Y:S06]  /*14780*/  HMMA.16816.F32.BF16 R80, R88.reuse, R30, R80 ;  /* 0x0000001e5850723c */ /* 0x040fec0000041850 */
[C---:B------:R-:W-:Y:S06]  /*14790*/  HMMA.16816.F32.BF16 R84, R88.reuse, R104, R84 ;  /* 0x000000685854723c */ /* 0x040fec0000041854 */
[----:B------:R-:W-:Y:S01]  /*147a0*/  HMMA.16816.F32.BF16 R88, R88, R106, R16 ;  /* 0x0000006a5858723c */ /* 0x000fe20000041810 */
[----:B------:R-:W-:Y:S11]  /*147b0*/  @!UPT UIADD3 URZ, URZ, URZ, URZ ;  /* 0x0000003f3f3ff290 */ /* 0x000ff6000fffe03f */
[----:B------:R-:W-:Y:S01]  /*147c0*/  @!UPT UIADD3 URZ, URZ, URZ, URZ ;  /* 0x0000003f3f3ff290 */ /* 0x000fe2000fffe03f */
[----:B------:R-:W-:Y:S11]  /*147d0*/  @P0 BRA `(.L_x_7883) ;  /* 0xffffffd800700947 */ /* 0x000ff6000383ffff */
.L_x_7879:
        /* <DEDUP_REMOVED lines=24> */
[----:B------:R-:W-:-:S02]  /*14960*/  MOV R9, 0x3f800000 ;  /* 0x3f80000000097802 */ /* 0x000fc40000000f00 */
[----:B------:R-:W-:Y:S01]  /*14970*/  LOP3.LUT R8, R4, 0xffffffe0, RZ, 0xc0, !PT ;  /* 0xffffffe004087812 */ /* 0x000fe200078ec0ff */
[----:B---3--:R-:W-:Y:S01]  /*14980*/  FADD.FTZ R5, R0, R5 ;  /* 0x0000000500057221 */ /* 0x008fe20000010000 */
[----:B------:R-:W-:Y:S01]  /*14990*/  BAR.SYNC.DEFER_BLOCKING 0x0 ;  /* 0x0000000000007b1d */ /* 0x000fe20000010000 */
[----:B------:R-:W-:Y:S02]  /*149a0*/  FSETP.NE.FTZ.AND P5, PT, R6, RZ, PT ;  /* 0x000000ff0600720b */ /* 0x000fe40003fb5000 */
[----:B------:R-:W-:Y:S02]  /*149b0*/  LEA.HI R11, R11, R12, RZ, 0x3 ;  /* 0x0000000c0b0b7211 */ /* 0x000fe400078f18ff */
[----:B------:R-:W-:Y:S02]  /*149c0*/  FSETP.NE.FTZ.AND P4, PT, R5, RZ, PT ;  /* 0x000000ff0500720b */ /* 0x000fe40003f95000 */
[----:B------:R-:W-:Y:S02]  /*149d0*/  LEA.HI R2, R2, R13, RZ, 0x4 ;  /* 0x0000000d02027211 */ /* 0x000fe400078f20ff */
[----:B------:R-:W-:-:S02]  /*149e0*/  IADD3 R8, -R8, R7, RZ ;  /* 0x0000000708087210 */ /* 0x000fc40007ffe1ff */
[----:B------:R-:W-:Y:S02]  /*149f0*/  LOP3.LUT R11, R11, 0xfffffff8, RZ, 0xc0, !PT ;  /* 0xfffffff80b0b7812 */ /* 0x000fe400078ec0ff */
[----:B------:R-:W-:Y:S01]  /*14a00*/  LOP3.LUT R0, R2, 0xfffffff0, RZ, 0xc0, !PT ;  /* 0xfffffff002007812 */ /* 0x000fe200078ec0ff */
[----:B------:R-:W2:Y:S01]  /*14a10*/  @P5 MUFU.RCP R10, R6 ;  /* 0x00000006000a5308 */ /* 0x000ea20000001000 */
[----:B------:R-:W-:Y:S01]  /*14a20*/  LOP3.LUT P0, RZ, R8, 0x3, RZ, 0xc0, !PT ;  /* 0x0000000308ff7812 */ /* 0x000fe2000780c0ff */
[----:B------:R-:W3:Y:S01]  /*14a30*/  @P5 LDC R21, c[0x0][0x2e8] ;  /* 0x0000ba00ff155b82 */ /* 0x000ee20000000800 */
[----:B------:R-:W-:Y:S02]  /*14a40*/  IADD3 R8, R12, -R11, RZ ;  /* 0x8000000b0c087210 */ /* 0x000fe40007ffe0ff */
[----:B------:R-:W-:Y:S02]  /*14a50*/  IADD3 R0, -R0, R13, RZ ;  /* 0x0000000d00007210 */ /* 0x000fe40007ffe1ff */
[----:B------:R-:W-:Y:S01]  /*14a60*/  SHF.R.S32.HI R2, RZ, 0x4, R2 ;  /* 0x00000004ff027819 */ /* 0x000fe20000011402 */
[----:B------:R-:W4:Y:S01]  /*14a70*/  @P4 MUFU.RCP R9, R5 ;  /* 0x0000000500094308 */ /* 0x000f220000001000 */
[----:B------:R-:W-:Y:S01]  /*14a80*/  LOP3.LUT R14, R14, 0x1ffffffc, RZ, 0xc0, !PT ;  /* 0x1ffffffc0e0e7812 */ /* 0x000fe200078ec0ff */
[----:B------:R-:W3:Y:S01]  /*14a90*/  @P4 LDC R22, c[0x0][0x2e8] ;  /* 0x0000ba00ff164b82 */ /* 0x000ee20000000800 */
[----:B------:R-:W-:-:S02]  /*14aa0*/  SHF.L.U32 R12, R8, 0x6, RZ ;  /* 0x00000006080c7819 */ /* 0x000fc400000006ff */
[----:B------:R-:W-:Y:S02]  /*14ab0*/  SHF.R.S32.HI R4, RZ, 0x5, R4 ;  /* 0x00000005ff047819 */ /* 0x000fe40000011404 */
        /* <DEDUP_REMOVED lines=34> */
[C---:B----4-:R-:W-:Y:S01]  /*14ce0*/  FMUL.FTZ R99, R9.reuse, R99 ;  /* 0x0000006309637220 */ /* 0x050fe20000410000 */
        /* <DEDUP_REMOVED lines=30> */
[----:B------:R-:W-:Y:S01]  /*14ed0*/  LOP3.LUT R10, R8, 0x1, RZ, 0xc0, !PT ;  /* 0x00000001080a7812 */ /* 0x000fe200078ec0ff */
[----:B------:R-:W-:Y:S01]  /*14ee0*/  FMUL.FTZ R90, R9, R90 ;  /* 0x0000005a095a7220 */ /* 0x000fe20000410000 */
[----:B------:R-:W-:Y:S01]  /*14ef0*/  SHF.L.U32 R9, R2, 0x6, RZ ;  /* 0x0000000602097819 */ /* 0x000fe200000006ff */
[----:B------:R-:W2:Y:S01]  /*14f00*/  @P4 MUFU.LG2 R5, R5 ;  /* 0x0000000500054308 */ /* 0x000ea20000000c00 */
[----:B------:R-:W-:-:S02]  /*14f10*/  IADD3 R7, -R14, R7, RZ ;  /* 0x000000070e077210 */ /* 0x000fc40007ffe1ff */
[----:B------:R-:W-:Y:S02]  /*14f20*/  LOP3.LUT R12, R12, 0x1c0, RZ, 0xc0, !PT ;  /* 0x000001c00c0c7812 */ /* 0x000fe400078ec0ff */
[----:B------:R-:W-:Y:S02]  /*14f30*/  ISETP.NE.U32.AND P3, PT, R10, 0x1, PT ;  /* 0x000000010a00780c */ /* 0x000fe40003f65070 */
[----:B------:R-:W-:Y:S02]  /*14f40*/  SHF.R.S32.HI R13, RZ, 0x1f, R4 ;  /* 0x0000001fff0d7819 */ /* 0x000fe40000011404 */
[----:B------:R-:W-:Y:S02]  /*14f50*/  LOP3.LUT R9, R9, 0x1c0, RZ, 0xc0, !PT ;  /* 0x000001c009097812 */ /* 0x000fe400078ec0ff */
[----:B------:R-:W-:Y:S02]  /*14f60*/  SHF.L.U32 R10, R11, 0x2, RZ ;  /* 0x000000020b0a7819 */ /* 0x000fe400000006ff */
[----:B------:R-:W-:-:S02]  /*14f70*/  LEA R7, R4, R7, 0x9 ;  /* 0x0000000704077211 */ /* 0x000fc400078e48ff */
[----:B------:R-:W-:Y:S02]  /*14f80*/  LEA.HI R12, R12, R12, RZ, 0x1d ;  /* 0x0000000c0c0c7211 */ /* 0x000fe400078fe8ff */
[----:B------:R-:W-:Y:S02]  /*14f90*/  R2P PR, R8, 0x6 ;  /* 0x0000000608007804 */ /* 0x000fe40000000000 */
[----:B------:R-:W-:Y:S02]  /*14fa0*/  LEA.HI R8, R13, R4, RZ, 0x2 ;  /* 0x000000040d087211 */ /* 0x000fe400078f10ff */
[----:B------:R-:W-:Y:S02]  /*14fb0*/  LOP3.LUT R10, R9, 0x38, R10, 0xf8, !PT ;  /* 0x00000038090a7812 */ /* 0x000fe400078ef80a */
[----:B------:R-:W-:Y:S02]  /*14fc0*/  SHF.R.U32.HI R9, RZ, 0x3, R9 ;  /* 0x00000003ff097819 */ /* 0x000fe40000011609 */
[----:B------:R-:W-:-:S02]  /*14fd0*/  LOP3.LUT R11, R11, 0xffffffe, RZ, 0xc0, !PT ;  /* 0x0ffffffe0b0b7812 */ /* 0x000fc400078ec0ff */
[----:B------:R-:W-:Y:S02]  /*14fe0*/  LEA R7, R7, R12, 0x1 ;  /* 0x0000000c07077211 */ /* 0x000fe400078e08ff */
[----:B------:R-:W-:Y:S02]  /*14ff0*/  LOP3.LUT R13, R8, 0xffffffc, RZ, 0xc0, !PT ;  /* 0x0ffffffc080d7812 */ /* 0x000fe400078ec0ff */
[----:B------:R-:W-:Y:S02]  /*15000*/  LOP3.LUT R9, R10, R9, RZ, 0x3c, !PT ;  /* 0x000000090a097212 */ /* 0x000fe400078e3cff */
[----:B------:R-:W-:Y:S02]  /*15010*/  IADD3 R8, R0, -R11, RZ ;  /* 0x8000000b00087210 */ /* 0x000fe40007ffe0ff */
[----:B------:R-:W-:Y:S02]  /*15020*/  LEA R7, R7, UR5, 0x2 ;  /* 0x0000000507077c11 */ /* 0x000fe4000f8e10ff */
[----:B------:R-:W-:-:S02]  /*15030*/  MOV R11, 0x40 ;  /* 0x00000040000b7802 */ /* 0x000fc40000000f00 */
[----:B------:R-:W-:Y:S01]  /*15040*/  LEA R12, R8, R9, 0x2 ;  /* 0x00000009080c7211 */ /* 0x000fe200078e10ff */
[----:B------:R-:W-:Y:S01]  /*15050*/  STS.64 [R7], R96 ;  /* 0x0000006007007388 */ /* 0x000fe20000000a00 */
[----:B------:R-:W-:Y:S02]  /*15060*/  IADD3 R10, R7, -0x20, RZ ;  /* 0xffffffe0070a7810 */ /* 0x000fe40007ffe0ff */
[----:B------:R-:W-:Y:S01]  /*15070*/  SEL R11, R11, 0xffffffc0, !P1 ;  /* 0xffffffc00b0b7807 */ /* 0x000fe20004800000 */
[----:B------:R-:W-:Y:S01]  /*15080*/  STS.64 [R7+0x800], R98 ;  /* 0x0008006207007388 */ /* 0x000fe20000000a00 */
[----:B------:R-:W-:Y:S02]  /*15090*/  MOV R8, 0x80 ;  /* 0x0000008000087802 */ /* 0x000fe40000000f00 */
[----:B------:R-:W-:Y:S02]  /*150a0*/  @P3 IADD3 R10, R7, 0x20, RZ ;  /* 0x00000020070a3810 */ /* 0x000fe40007ffe0ff */
[----:B------:R-:W-:-:S02]  /*150b0*/  IADD3 R4, R4, -R13, RZ ;  /* 0x8000000d04047210 */ /* 0x000fc40007ffe0ff */
[----:B------:R-:W-:Y:S01]  /*150c0*/  IADD3 R13, R7, R11, RZ ;  /* 0x0000000b070d7210 */ /* 0x000fe20007ffe0ff */
[----:B------:R-:W-:Y:S01]  /*150d0*/  STS.64 [R10], R36 ;  /* 0x000000240a007388 */ /* 0x000fe20000000a00 */
[----:B------:R-:W-:Y:S02]  /*150e0*/  SEL R8, R8, 0xffffff80, !P2 ;  /* 0xffffff8008087807 */ /* 0x000fe40005000000 */
[----:B------:R-:W-:Y:S01]  /*150f0*/  IADD3 R11, R11, R10, RZ ;  /* 0x0000000a0b0b7210 */ /* 0x000fe20007ffe0ff */
[----:B------:R-:W-:Y:S01]  /*15100*/  STS.64 [R10+0x800], R38 ;  /* 0x000800260a007388 */ /* 0x000fe20000000a00 */
[----:B------:R-:W-:Y:S02]  /*15110*/  IADD3 R14, R7, R8, RZ ;  /* 0x00000008070e7210 */ /* 0x000fe40007ffe0ff */
[----:B------:R-:W-:Y:S01]  /*15120*/  IADD3 R15, R8, R10, RZ ;  /* 0x0000000a080f7210 */ /* 0x000fe20007ffe0ff */
[----:B------:R-:W-:Y:S01]  /*15130*/  STS.64 [R13], R40 ;  /* 0x000000280d007388 */ /* 0x000fe20000000a00 */
[----:B------:R-:W-:-:S02]  /*15140*/  IADD3 R16, R13, R8, RZ ;  /* 0x000000080d107210 */ /* 0x000fc40007ffe0ff */
[----:B------:R-:W-:Y:S01]  /*15150*/  IADD3 R18, R11, R8, RZ ;  /* 0x000000080b127210 */ /* 0x000fe20007ffe0ff */
[----:B------:R-:W-:Y:S01]  /*15160*/  STS.64 [R13+0x800], R42 ;  /* 0x0008002a0d007388 */ /* 0x000fe20000000a00 */
[----:B------:R-:W5:Y:S01]  /*15170*/  LDC.64 R8, c[0x0][0x2c0] ;  /* 0x0000b000ff087b82 */ /* 0x000f620000000a00 */
[----:B------:R-:W-:Y:S02]  /*15180*/  LEA R4, R4, R171, 0x4 ;  /* 0x000000ab04047211 */ /* 0x000fe400078e20ff */
[----:B------:R-:W-:Y:S04]  /*15190*/  STS.64 [R11], R44 ;  /* 0x0000002c0b007388 */ /* 0x000fe80000000a00 */
[----:B------:R-:W-:Y:S04]  /*151a0*/  STS.64 [R11+0x800], R46 ;  /* 0x0008002e0b007388 */ /* 0x000fe80000000a00 */
[----:B------:R-:W-:Y:S04]  /*151b0*/  STS.64 [R14], R48 ;  /* 0x000000300e007388 */ /* 0x000fe80000000a00 */
[----:B------:R-:W-:Y:S04]  /*151c0*/  STS.64 [R14+0x800], R50 ;  /* 0x000800320e007388 */ /* 0x000fe80000000a00 */
[----:B------:R-:W-:Y:S04]  /*151d0*/  STS.64 [R15], R52 ;  /* 0x000000340f007388 */ /* 0x000fe80000000a00 */
[----:B------:R-:W-:Y:S01]  /*151e0*/  STS.64 [R15+0x800], R54 ;  /* 0x000800360f007388 */ /* 0x000fe20000000a00 */
[----:B-----5:R-:W-:Y:S01]  /*151f0*/  IMAD R17, R17, R8, R161 ;  /* 0x0000000811117224 */ /* 0x020fe200078e02a1 */
[----:B------:R-:W-:-:S02]  /*15200*/  MOV R8, 0xff800000 ;  /* 0xff80000000087802 */ /* 0x000fc40000000f00 */
        /* <DEDUP_REMOVED lines=10> */
[----:B------:R2:W-:Y:S04]  /*152b0*/  STS.64 [R11+0x4000], R72 ;  /* 0x004000480b007388 */ /* 0x0005e80000000a00 */
[----:B------:R2:W-:Y:S01]  /*152c0*/  STS.64 [R11+0x4800], R74 ;  /* 0x0048004a0b007388 */ /* 0x0005e20000000a00 */
[----:B----4-:R-:W-:-:S03]  /*152d0*/  IADD3 R7, -R161, RZ, RZ ;  /* 0x000000ffa1077210 */ /* 0x010fc60007ffe1ff */
[----:B------:R-:W-:Y:S02]  /*152e0*/  STS.64 [R14+0x4000], R76 ;  /* 0x0040004c0e007388 */ /* 0x000fe40000000a00 */
[----:B-1----:R-:W-:Y:S02]  /*152f0*/  IMAD R7, R20, R7, UR4 ;  /* 0x0000000414077e24 */ /* 0x002fe4000f8e0207 */
[----:B------:R1:W-:Y:S01]  /*15300*/  STS.64 [R14+0x4800], R78 ;  /* 0x0048004e0e007388 */ /* 0x0003e20000000a00 */
[----:B-----5:R-:W-:Y:S01]  /*15310*/  MOV R10, 0xff800000 ;  /* 0xff800000000a7802 */ /* 0x020fe20000000f00 */
[----:B------:R-:W-:Y:S02]  /*15320*/  IMAD R7, R17, R20, R7 ;  /* 0x0000001411077224 */ /* 0x000fe400078e0207 */
[----:B------:R4:W-:Y:S04]  /*15330*/  STS.64 [R15+0x4000], R80 ;  /* 0x004000500f007388 */ /* 0x0009e80000000a00 */
[----:B------:R4:W-:Y:S01]  /*15340*/  STS.64 [R15+0x4800], R82 ;  /* 0x004800520f007388 */ /* 0x0009e20000000a00 */
[----:B---3--:R-:W-:-:S03]  /*15350*/  LEA R71, R12, UR5, 0x2 ;  /* 0x000000050c477c11 */ /* 0x008fc6000f8e10ff */
[----:B------:R4:W-:Y:S01]  /*15360*/  STS.64 [R16+0x4000], R84 ;  /* 0x0040005410007388 */ /* 0x0009e20000000a00 */
[----:B--2---:R-:W-:-:S03]  /*15370*/  SHF.L.U32 R72, R0, 0x2, RZ ;  /* 0x0000000200487819 */ /* 0x004fc600000006ff */
[----:B------:R4:W-:Y:S01]  /*15380*/  STS.64 [R16+0x4800], R86 ;  /* 0x0048005610007388 */ /* 0x0009e20000000a00 */
[----:B------:R-:W-:Y:S01]  /*15390*/  @P5 FMUL.FTZ R11, R6, 0.69314718246459960938 ;  /* 0x3f317218060b5820 */ /* 0x000fe20000410000 */
[----:B------:R-:W-:Y:S02]  /*153a0*/  SHF.L.U32 R6, R19, 0x6, RZ ;  /* 0x0000000613067819 */ /* 0x000fe400000006ff */
[----:B------:R4:W-:Y:S01]  /*153b0*/  STS.64 [R18+0x4000], R88 ;  /* 0x0040005812007388 */ /* 0x0009e20000000a00 */
[----:B------:R-:W-:Y:S01]  /*153c0*/  SHF.R.S32.HI R73, RZ, 0x1f, R72 ;  /* 0x0000001fff497819 */ /* 0x000fe20000011448 */
[----:B------:R-:W-:Y:S02]  /*153d0*/  @P5 FFMA.FTZ R8, R100, R21, R11 ;  /* 0x0000001564085223 */ /* 0x000fe4000001000b */
[----:B------:R4:W-:Y:S01]  /*153e0*/  STS.64 [R18+0x4800], R90 ;  /* 0x0048005a12007388 */ /* 0x0009e20000000a00 */
[----:B------:R-:W-:Y:S02]  /*153f0*/  IMAD R69, R7, R9, R6 ;  /* 0x0000000907457224 */ /* 0x000fe400078e0206 */
[----:B-1----:R-:W-:-:S04]  /*15400*/  @P4 FMUL.FTZ R14, R5, 0.69314718246459960938 ;  /* 0x3f317218050e4820 */ /* 0x002fc80000410000 */
[----:B------:R-:W-:Y:S01]  /*15410*/  @P4 FFMA.FTZ R10, R3, R22, R14 ;  /* 0x00000016030a4223 */ /* 0x000fe2000001000e */
[----:B------:R-:W-:Y:S01]  /*15420*/  IMAD R3, R19, -0x40, R160 ;  /* 0xffffffc013037824 */ /* 0x000fe200078e02a0 */
[----:B------:R-:W-:Y:S06]  /*15430*/  BAR.SYNC.DEFER_BLOCKING 0x0 ;  /* 0x0000000000007b1d */ /* 0x000fec0000010000 */
[----:B------:R-:W-:Y:S05]  /*15440*/  @P0 BRA `(.L_x_7885) ;  /* 0x0000000000300947 */ /* 0x000fea0003800000 */
        /* <DEDUP_REMOVED lines=12> */
.L_x_7885:
[----:B------:R-:W-:Y:S05]  /*15510*/  BSYNC B0 ;  /* 0x0000000000007941 */ /* 0x000fea0003800000 */
.L_x_7884:
[----:B------:R-:W2:Y:S01]  /*15520*/  LDS.128 R64, [R71] ;  /* 0x0000000047407984 */ /* 0x000ea20000000c00 */
[C---:B-1----:R-:W-:Y:S01]  /*15530*/  VIADD R4, R2.reuse, 0x8 ;  /* 0x0000000802047836 */ /* 0x042fe20000000000 */
[----:B------:R-:W-:Y:S01]  /*15540*/  ULDC UR4, c[0x0][0x2dc] ;  /* 0x0000b70000047ab9 */ /* 0x000fe20000000800 */
[----:B------:R-:W-:Y:S01]  /*15550*/  IMAD.WIDE R72, R2, 0x80, R72 ;  /* 0x0000008002487825 */ /* 0x000fe200078e0248 */
[----:B------:R-:W1:Y:S02]  /*15560*/  LDS.128 R32, [R71+0x4000] ;  /* 0x0040000047207984 */ /* 0x000e640000000c00 */
[-C--:B------:R-:W-:Y:S01]  /*15570*/  ISETP.GE.AND P6, PT, R4, R3.reuse, PT ;  /* 0x000000030400720c */ /* 0x080fe20003fc6270 */
[----:B------:R-:W-:Y:S01]  /*15580*/  IMAD R69, R69, UR4, RZ ;  /* 0x0000000445457c24 */ /* 0x000fe2000f8e02ff */
[----:B------:R-:W3:Y:S01]  /*15590*/  LDS.128 R60, [R71+0x800] ;  /* 0x00080000473c7984 */ /* 0x000ee20000000c00 */
[C---:B------:R-:W-:Y:S01]  /*155a0*/  VIADD R0, R2.reuse, 0x10 ;  /* 0x0000001002007836 */ /* 0x040fe20000000000 */
[----:B------:R-:W-:Y:S01]  /*155b0*/  ULDC.64 UR4, c[0x0][0x288] ;  /* 0x0000a20000047ab9 */ /* 0x000fe20000000a00 */
[C---:B------:R-:W-:Y:S01]  /*155c0*/  VIADD R70, R2.reuse, 0x20 ;  /* 0x0000002002467836 */ /* 0x040fe20000000000 */
[----:B------:R-:W5:Y:S01]  /*155d0*/  LDS.128 R56, [R71+0x1000] ;  /* 0x0010000047387984 */ /* 0x000f620000000c00 */
[C---:B------:R-:W-:Y:S01]  /*155e0*/  IADD3 R72, P0, R69.reuse, R72, RZ ;  /* 0x0000004845487210 */ /* 0x040fe20007f1e0ff */
[----:B------:R-:W-:Y:S01]  /*155f0*/  VIADD R68, R2, 0x28 ;  /* 0x0000002802447836 */ /* 0x000fe20000000000 */
[----:B------:R-:W-:Y:S01]  /*15600*/  ISETP.GE.AND P5, PT, R0, R3, PT ;  /* 0x000000030000720c */ /* 0x000fe20003fa6270 */
        /* <DEDUP_REMOVED lines=18> */
[----:B----4-:R-:W4:Y:S04]  /*15730*/  LDS.128 R16, [R71+0x6000] ;  /* 0x0060000047107984 */ /* 0x010f280000000c00 */
[----:B------:R-:W4:Y:S04]  /*15740*/  LDS.128 R12, [R71+0x6800] ;  /* 0x00680000470c7984 */ /* 0x000f280000000c00 */
[----:B------:R-:W4:Y:S04]  /*15750*/  LDS.128 R8, [R71+0x7000] ;  /* 0x0070000047087984 */ /* 0x000f280000000c00 */
[----:B------:R4:W4:Y:S04]  /*15760*/  LDS.128 R36, [R71+0x3800] ;  /* 0x0038000047247984 */ /* 0x0009280000000c00 */
[----:B------:R4:W4:Y:S04]  /*15770*/  LDS.128 R4, [R71+0x7800] ;  /* 0x0078000047047984 */ /* 0x0009280000000c00 */
[----:B--2---:R2:W-:Y:S04]  /*15780*/  @!P0 STG.E.64 desc[UR6][R74.64], R64 ;  /* 0x000000404a008986 */ /* 0x0045e8000c101b06 */
[----:B------:R2:W-:Y:S04]  /*15790*/  @!P0 STG.E.64 desc[UR6][R74.64+0x8], R66 ;  /* 0x000008424a008986 */ /* 0x0005e8000c101b06 */
[----:B-1----:R2:W-:Y:S01]  /*157a0*/  @!P0 STG.E.128 desc[UR6][R74.64+0x100], R32 ;  /* 0x000100204a008986 */ /* 0x0025e2000c101d06 */
[----:B------:R-:W-:-:S03]  /*157b0*/  ISETP.GE.AND P0, PT, R2, R3, PT ;  /* 0x000000030200720c */ /* 0x000fc60003f06270 */
[----:B---3--:R2:W-:Y:S04]  /*157c0*/  @!P6 STG.E.128 desc[UR6][R74.64+0x1000], R60 ;  /* 0x0010003c4a00e986 */ /* 0x0085e8000c101d06 */
        /* <DEDUP_REMOVED lines=8> */
[----:B----4-:R2:W-:Y:S04]  /*15850*/  @!P3 STG.E.128 desc[UR6][R74.64+0x4100], R16 ;  /* 0x004100104a00b986 */ /* 0x0105e8000c101d06 */
[----:B------:R2:W-:Y:S04]  /*15860*/  @!P2 STG.E.128 desc[UR6][R74.64+0x5100], R12 ;  /* 0x0051000c4a00a986 */ /* 0x0005e8000c101d06 */
[----:B------:R2:W-:Y:S01]  /*15870*/  @!P1 STG.E.128 desc[UR6][R74.64+0x6100], R8 ;  /* 0x006100084a009986 */ /* 0x0005e2000c101d06 */
[----:B------:R-:W-:Y:S05]  /*15880*/  @P0 EXIT ;  /* 0x000000000000094d */ /* 0x000fea0003800000 */
[----:B------:R-:W-:Y:S04]  /*15890*/  STG.E.128 desc[UR6][R74.64+0x7000], R36 ;  /* 0x007000244a007986 */ /* 0x000fe8000c101d06 */
[----:B------:R-:W-:Y:S01]  /*158a0*/  STG.E.128 desc[UR6][R74.64+0x7100], R4 ;  /* 0x007100044a007986 */ /* 0x000fe2000c101d06 */
[----:B------:R-:W-:Y:S05]  /*158b0*/  EXIT ;  /* 0x000000000000794d */ /* 0x000fea0003800000 */
.L_x_7886:
        /* <DEDUP_REMOVED lines=12> */
.L_x_8538:


//--------------------- .text._ZN5flash24flash_fwd_splitkv_kernelI23Flash_fwd_kernel_traitsILi128ELi64ELi64ELi4ELb0ELb0EN7cutlass10bfloat16_tE19Flash_kernel_traitsILi128ELi64ELi64ELi4ES3_EELb1ELb0ELb0ELb0ELb1ELb1ELb1ELb1EEEvNS_16Flash_fwd_paramsE --------------------------
	.section	.text._ZN5flash24flash_fwd_splitkv_kernelI23Flash_fwd_kernel_traitsILi128ELi64ELi64ELi4ELb0ELb0EN7cutlass10bfloat16_tE19Flash_kernel_traitsILi128ELi64ELi64ELi4ES3_EELb1ELb0ELb0ELb0ELb1ELb1ELb1ELb1EEEvNS_16Flash_fwd_paramsE,"ax",@progbits
	.align	128
        .global         _ZN5flash24flash_fwd_splitkv_kernelI23Flash_fwd_kernel_traitsILi128ELi64ELi64ELi4ELb0ELb0EN7cutlass10bfloat16_tE19Flash_kernel_traitsILi128ELi64ELi64ELi4ES3_EELb1ELb0ELb0ELb0ELb1ELb1ELb1ELb1EEEvNS_16Flash_fwd_paramsE
        .type           _ZN5flash24flash_fwd_splitkv_kernelI23Flash_fwd_kernel_traitsILi128ELi64ELi64ELi4ELb0ELb0EN7cutlass10bfloat16_tE19Flash_kernel_traitsILi128ELi64ELi64ELi4ES3_EELb1ELb0ELb0ELb0ELb1ELb1ELb1ELb1EEEvNS_16Flash_fwd_paramsE,@function
        .size           _ZN5flash24flash_fwd_splitkv_kernelI23Flash_fwd_kernel_traitsILi128ELi64ELi64ELi4ELb0ELb0EN7cutlass10bfloat16_tE19Flash_kernel_traitsILi128ELi64ELi64ELi4ES3_EELb1ELb0ELb0ELb0ELb1ELb1ELb1ELb1EEEvNS_16Flash_fwd_paramsE,(.L_x_8539 - _ZN5flash24flash_fwd_splitkv_kernelI23Flash_fwd_kernel_traitsILi128ELi64ELi64ELi4ELb0ELb0EN7cutlass10bfloat16_tE19Flash_kernel_traitsILi128ELi64ELi64ELi4ES3_EELb1ELb0ELb0ELb0ELb1ELb1ELb1ELb1EEEvNS_16Flash_fwd_paramsE)
        .other          _ZN5flash24flash_fwd_splitkv_kernelI23Flash_fwd_kernel_traitsILi128ELi64ELi64ELi4ELb0ELb0EN7cutlass10bfloat16_tE19Flash_kernel_traitsILi128ELi64ELi64ELi4ES3_EELb1ELb0ELb0ELb0ELb1ELb1ELb1ELb1EEEvNS_16Flash_fwd_paramsE,@"STO_CUDA_ENTRY STV_DEFAULT"
_ZN5flash24flash_fwd_splitkv_kernelI23Flash_fwd_kernel_traitsILi128ELi64ELi64ELi4ELb0ELb0EN7cutlass10bfloat16_tE19Flash_kernel_traitsILi128ELi64ELi64ELi4ES3_EELb1ELb0ELb0ELb0ELb1ELb1ELb1ELb1EEEvNS_16Flash_fwd_paramsE:
.text._ZN5flash24flash_fwd_splitkv_kernelI23Flash_fwd_kernel_traitsILi128ELi64ELi64ELi4ELb0ELb0EN7cutlass10bfloat16_tE19Flash_kernel_traitsILi128ELi64ELi64ELi4ES3_EELb1ELb0ELb0ELb0ELb1ELb1ELb1ELb1EEEvNS_16Flash_fwd_paramsE:
        /* <DEDUP_REMOVED lines=59> */
.L_x_7887:
[----:B------:R-:W1:Y:S02]  /*03b0*/  LDC R11, c[0x0][0x2c8] ;  /* 0x0000b200ff0b7b82 */ /* 0x000e640000000800 */
.L_x_7888:
        /* <DEDUP_REMOVED lines=148> */
.L_x_7889:
        /* <DEDUP_REMOVED lines=24> */
.L_x_7890:
        /* <DEDUP_REMOVED lines=82> */
.L_x_7891:
        /* <DEDUP_REMOVED lines=49> */
.L_x_7893:
        /* <DEDUP_REMOVED lines=32> */
.L_x_7892:
        /* <DEDUP_REMOVED lines=217> */
.L_x_7932:
        /* <DEDUP_REMOVED lines=150> */
.L_x_7898:
[----:B------:R-:W-:Y:S05]  /*2fa0*/  BSYNC B0 ;  /* 0x0000000000007941 */ /* 0x000fea0003800000 */
.L_x_7897:
        /* <DEDUP_REMOVED lines=102> */
.L_x_7900:
[----:B------:R-:W-:Y:S05]  /*3610*/  BSYNC B0 ;  /* 0x0000000000007941 */ /* 0x000fea0003800000 */
.L_x_7899:
        /* <DEDUP_REMOVED lines=106> */
.L_x_7902:
[----:B------:R-:W-:Y:S05]  /*3cc0*/  BSYNC B0 ;  /* 0x0000000000007941 */ /* 0x000fea0003800000 */
.L_x_7901:
        /* <DEDUP_REMOVED lines=112> */
.L_x_7904:
[----:B------:R-:W-:Y:S05]  /*43d0*/  BSYNC B0 ;  /* 0x0000000000007941 */ /* 0x000fea0003800000 */
.L_x_7903:
[C---:B------:R-:W-:Y:S01]  /*43e0*/  LEA R50, P1, R41.reuse, R50, 0x1 ;  /* 0x0000003229327211 */ /* 0x040fe200078208ff */
[----:B------:R-:W-:Y:S01]  /*43f0*/  IMAD.MOV.U32 R8, RZ, RZ, R10 ;  /* 0x000000ffff087224 */ /* 0x000fe200078e000a */
[----:B------:R-:W-:Y:S02]  /*4400*/  UMOV UR4, UR21 ;  /* 0x0000001500047c82 */ /* 0x000fe40008000000 */
[C---:B------:R-:W-:Y:S02]  /*4410*/  LEA.HI.X.SX32 R51, R41.reuse, R51, 0x1, P1 ;  /* 0x0000003329337211 */ /* 0x040fe400008f0eff */
[C---:B------:R-:W-:Y:S04]  /*4420*/  LEA R10, P0, R41.reuse, R8, 0x1 ;  /* 0x00000008290a7211 */ /* 0x040fe800078008ff */
[----:B------:R-:W-:Y:S01]  /*4430*/  LEA.HI.X.SX32 R9, R41, R9, 0x1, P0 ;  /* 0x0000000929097211 */ /* 0x000fe200000f0eff */
[----:B------:R-:W-:Y:S08]  /*4440*/  BRA `(.L_x_7905) ;  /* 0x0000003000447947 */ /* 0x000ff00003800000 */
.L_x_7896:
        /* <DEDUP_REMOVED lines=86> */
.L_x_7909:
[----:B------:R-:W-:Y:S05]  /*49b0*/  BSYNC B0 ;  /* 0x0000000000007941 */ /* 0x000fea0003800000 */
.L_x_7908:
        /* <DEDUP_REMOVED lines=85> */
.L_x_7911:
[----:B------:R-:W-:Y:S05]  /*4f10*/  BSYNC B0 ;  /* 0x0000000000007941 */ /* 0x000fea0003800000 */
.L_x_7910:
[----:B-----5:R4:W-:Y:S02]  /*4f20*/  STG.E.128 desc[UR6][R148.64+0x80], R44 ;  /* 0x0000802c94007986 */ /* 0x0209e4000c101d06 */
.L_x_7907:
[----:B------:R-:W-:Y:S05]  /*4f30*/  BSYNC B1 ;  /* 0x0000000000017941 */ /* 0x000fea0003800000 */
.L_x_7906:
        /* <DEDUP_REMOVED lines=92> */
.L_x_7915:
[----:B------:R-:W-:Y:S05]  /*5500*/  BSYNC B0 ;  /* 0x0000000000007941 */ /* 0x000fea0003800000 */
.L_x_7914:
        /* <DEDUP_REMOVED lines=89> */
.L_x_7917:
[----:B------:R-:W-:Y:S05]  /*5aa0*/  BSYNC B0 ;  /* 0x0000000000007941 */ /* 0x000fea0003800000 */
.L_x_7916:
[----:B-----5:R1:W-:Y:S02]  /*5ab0*/  STG.E.128 desc[UR6][R148.64+0x80], R44 ;  /* 0x0000802c94007986 */ /* 0x0203e4000c101d06 */
.L_x_7913:
[----:B------:R-:W-:Y:S05]  /*5ac0*/  BSYNC B1 ;  /* 0x0000000000017941 */ /* 0x000fea0003800000 */
.L_x_7912:
        /* <DEDUP_REMOVED lines=94> */
.L_x_7921:
[----:B------:R-:W-:Y:S05]  /*60b0*/  BSYNC B0 ;  /* 0x0000000000007941 */ /* 0x000fea0003800000 */
.L_x_7920:
        /* <DEDUP_REMOVED lines=89> */
.L_x_7923:
[----:B------:R-:W-:Y:S05]  /*6650*/  BSYNC B0 ;  /* 0x0000000000007941 */ /* 0x000fea0003800000 */
.L_x_7922:
[----:B-----5:R4:W-:Y:S02]  /*6660*/  STG.E.128 desc[UR6][R144.64], R44 ;  /* 0x0000002c90007986 */ /* 0x0209e4000c101d06 */
.L_x_7919:
[----:B------:R-:W-:Y:S05]  /*6670*/  BSYNC B1 ;  /* 0x0000000000017941 */ /* 0x000fea0003800000 */
.L_x_7918:
        /* <DEDUP_REMOVED lines=100> */
.L_x_7927:
[----:B------:R-:W-:Y:S05]  /*6cc0*/  BSYNC B0 ;  /* 0x0000000000007941 */ /* 0x000fea0003800000 */
.L_x_7926:
        /* <DEDUP_REMOVED lines=89> */
.L_x_7929:
[----:B------:R-:W-:Y:S05]  /*7260*/  BSYNC B0 ;  /* 0x0000000000007941 */ /* 0x000fea0003800000 */
.L_x_7928:
[----:B-----5:R3:W-:Y:S02]  /*7270*/  STG.E.128 desc[UR6][R144.64], R44 ;  /* 0x0000002c90007986 */ /* 0x0207e4000c101d06 */
.L_x_7925:
[----:B------:R-:W-:Y:S05]  /*7280*/  BSYNC B1 ;  /* 0x0000000000017941 */ /* 0x000fea0003800000 */
.L_x_7924:
        /* <DEDUP_REMOVED lines=8> */
.L_x_7895:
        /* <DEDUP_REMOVED lines=37> */
.L_x_7905:
        /* <DEDUP_REMOVED lines=81> */
.L_x_7930:
        /* <DEDUP_REMOVED lines=11> */
.L_x_7931:
[----:B------:R-:W-:Y:S04]  /*7b20*/  IADD3 R11, R11, -0x1, RZ ;  /* 0xffffffff0b0b7810 */ /* 0x000fe80007ffe0ff */
[----:B------:R-:W-:Y:S11]  /*7b30*/  ISETP.GT.AND P0, PT, R11, R81, PT ;  /* 0x000000510b00720c */ /* 0x000ff60003f04270 */
[----:B------:R-:W-:Y:S02]  /*7b40*/  @!UPT UIADD3 URZ, URZ, URZ, URZ ;  /* 0x0000003f3f3ff290 */ /* 0x000fe4000fffe03f */
[----:B------:R-:W-:Y:S05]  /*7b50*/  @P0 BRA `(.L_x_7932) ;  /* 0xffffffa800b80947 */ /* 0x000fea000383ffff */
.L_x_7894:
        /* <DEDUP_REMOVED lines=99> */
.L_x_7939:
[----:B------:R-:W-:Y:S05]  /*8190*/  BSYNC B0 ;  /* 0x0000000000007941 */ /* 0x000fea0003800000 */
.L_x_7938:
        /* <DEDUP_REMOVED lines=44> */
.L_x_7941:
[----:B------:R-:W-:Y:S05]  /*8460*/  BSYNC B0 ;  /* 0x0000000000007941 */ /* 0x000fea0003800000 */
.L_x_7940:
[----:B------:R3:W-:Y:S02]  /*8470*/  STS.128 [R164+0x2000], R8 ;  /* 0x00200008a4007388 */ /* 0x0007e40000000c00 */
.L_x_7937:
[----:B------:R-:W-:Y:S05]  /*8480*/  BSYNC B1 ;  /* 0x0000000000017941 */ /* 0x000fea0003800000 */
.L_x_7936:
        /* <DEDUP_REMOVED lines=58> */
.L_x_7945:
[----:B------:R-:W-:Y:S05]  /*8830*/  BSYNC B0 ;  /* 0x0000000000007941 */ /* 0x000fea0003800000 */
.L_x_7944:
        /* <DEDUP_REMOVED lines=43> */
.L_x_7947:
[----:B------:R-:W-:Y:S05]  /*8af0*/  BSYNC B0 ;  /* 0x0000000000007941 */ /* 0x000fea0003800000 */
.L_x_7946:
[----:B------:R2:W-:Y:S02]  /*8b00*/  STS.128 [R164+0x2800], R8 ;  /* 0x00280008a4007388 */ /* 0x0005e40000000c00 */
.L_x_7943:
[----:B------:R-:W-:Y:S05]  /*8b10*/  BSYNC B1 ;  /* 0x0000000000017941 */ /* 0x000fea0003800000 */
.L_x_7942:
        /* <DEDUP_REMOVED lines=59> */
.L_x_7951:
[----:B------:R-:W-:Y:S05]  /*8ed0*/  BSYNC B0 ;  /* 0x0000000000007941 */ /* 0x000fea0003800000 */
.L_x_7950:
        /* <DEDUP_REMOVED lines=43> */
.L_x_7953:
[----:B------:R-:W-:Y:S05]  /*9190*/  BSYNC B0 ;  /* 0x0000000000007941 */ /* 0x000fea0003800000 */
.L_x_7952:
[----:B------:R2:W-:Y:S02]  /*91a0*/  STS.128 [R164+0x3000], R8 ;  /* 0x00300008a4007388 */ /* 0x0005e40000000c00 */
.L_x_7949:
[----:B------:R-:W-:Y:S05]  /*91b0*/  BSYNC B1 ;  /* 0x0000000000017941 */ /* 0x000fea0003800000 */
.L_x_7948:
        /* <DEDUP_REMOVED lines=58> */
.L_x_7956:
[----:B------:R-:W-:Y:S05]  /*9560*/  BSYNC B0 ;  /* 0x0000000000007941 */ /* 0x000fea0003800000 */
.L_x_7955:
        /* <DEDUP_REMOVED lines=43> */
.L_x_7958:
[----:B------:R-:W-:Y:S05]  /*9820*/  BSYNC B0 ;  /* 0x0000000000007941 */ /* 0x000fea0003800000 */
.L_x_7957:
[----:B------:R2:W-:Y:S01]  /*9830*/  STS.128 [R164+0x3800], R8 ;  /* 0x00380008a4007388 */ /* 0x0005e20000000c00 */
[----:B------:R-:W-:Y:S05]  /*9840*/  BRA `(.L_x_7954) ;  /* 0x0000003000687947 */ /* 0x000fea0003800000 */
.L_x_7935:
        /* <DEDUP_REMOVED lines=89> */
.L_x_7962:
[----:B------:R-:W-:Y:S05]  /*9de0*/  BSYNC B0 ;  /* 0x0000000000007941 */ /* 0x000fea0003800000 */
.L_x_7961:
        /* <DEDUP_REMOVED lines=89> */
.L_x_7964:
[----:B------:R-:W-:Y:S05]  /*a380*/  BSYNC B0 ;  /* 0x0000000000007941 */ /* 0x000fea0003800000 */
.L_x_7963:
[----:B------:R3:W-:Y:S02]  /*a390*/  STS.128 [R164+0x2000], R8 ;  /* 0x00200008a4007388 */ /* 0x0007e40000000c00 */
.L_x_7960:
[----:B------:R-:W-:Y:S05]  /*a3a0*/  BSYNC B1 ;  /* 0x0000000000017941 */ /* 0x000fea0003800000 */
.L_x_7959:
        /* <DEDUP_REMOVED lines=94> */
.L_x_7968:
[----:B------:R-:W-:Y:S05]  /*a990*/  BSYNC B0 ;  /* 0x0000000000007941 */ /* 0x000fea0003800000 */
.L_x_7967:
        /* <DEDUP_REMOVED lines=91> */
.L_x_7970:
[----:B------:R-:W-:Y:S05]  /*af50*/  BSYNC B0 ;  /* 0x0000000000007941 */ /* 0x000fea0003800000 */
.L_x_7969:
[----:B------:R1:W-:Y:S02]  /*af60*/  STS.128 [R164+0x2800], R8 ;  /* 0x00280008a4007388 */ /* 0x0003e40000000c00 */
.L_x_7966:
[----:B------:R-:W-:Y:S05]  /*af70*/  BSYNC B1 ;  /* 0x0000000000017941 */ /* 0x000fea0003800000 */
.L_x_7965:
        /* <DEDUP_REMOVED lines=96> */
.L_x_7974:
[----:B------:R-:W-:Y:S05]  /*b580*/  BSYNC B0 ;  /* 0x0000000000007941 */ /* 0x000fea0003800000 */
.L_x_7973:
        /* <DEDUP_REMOVED lines=90> */
.L_x_7976:
[----:B------:R-:W-:Y:S05]  /*bb30*/  BSYNC B0 ;  /* 0x0000000000007941 */ /* 0x000fea0003800000 */
.L_x_7975:
[----:B------:R3:W-:Y:S02]  /*bb40*/  STS.128 [R164+0x3000], R8 ;  /* 0x00300008a4007388 */ /* 0x0007e40000000c00 */
.L_x_7972:
[----:B------:R-:W-:Y:S05]  /*bb50*/  BSYNC B1 ;  /* 0x0000000000017941 */ /* 0x000fea0003800000 */
.L_x_7971:
        /* <DEDUP_REMOVED lines=94> */
.L_x_7978:
[----:B------:R-:W-:Y:S05]  /*c140*/  BSYNC B0 ;  /* 0x0000000000007941 */ /* 0x000fea0003800000 */
.L_x_7977:
        /* <DEDUP_REMOVED lines=95> */
.L_x_7980:
[----:B------:R-:W-:Y:S05]  /*c740*/  BSYNC B0 ;  /* 0x0000000000007941 */ /* 0x000fea0003800000 */
.L_x_7979:
[----:B------:R3:W-:Y:S01]  /*c750*/  STS.128 [R164+0x3800], R8 ;  /* 0x00380008a4007388 */ /* 0x0007e20000000c00 */
[----:B------:R-:W-:Y:S05]  /*c760*/  BRA `(.L_x_7954) ;  /* 0x0000000000a07947 */ /* 0x000fea0003800000 */
.L_x_7934:
        /* <DEDUP_REMOVED lines=40> */
.L_x_7954:
[----:B------:R-:W-:Y:S05]  /*c9f0*/  BSYNC B2 ;  /* 0x0000000000027941 */ /* 0x000fea0003800000 */
.L_x_7933:
[----:B------:R-:W-:Y:S01]  /*ca00*/  VIADD R170, R102, 0xffffffff ;  /* 0xffffffff66aa7836 */ /* 0x000fe20000000000 */
[----:B------:R-:W-:Y:S01]  /*ca10*/  ULDC.64 UR12, c[0x0][0x218] ;  /* 0x00008600000c7ab9 */ /* 0x000fe20000000a00 */
[----:B------:R-:W-:Y:S01]  /*ca20*/  LEA.HI R2, R69, R69, RZ, 0x1 ;  /* 0x0000004545027211 */ /* 0x000fe200078f08ff */
[----:B------:R-:W-:Y:S01]  /*ca30*/  ULDC.64 UR10, c[0x0][0x220] ;  /* 0x00008800000a7ab9 */ /* 0x000fe20000000a00 */
[----:B------:R-:W-:Y:S01]  /*ca40*/  IMAD.SHL.U32 R3, R170, 0x40, RZ ;  /* 0x00000040aa037824 */ /* 0x000fe200078e00ff */
[----:B------:R-:W-:Y:S01]  /*ca50*/  LEA R166, P0, R132, UR12, 0x1 ;  /* 0x0000000c84a67c11 */ /* 0x000fe2000f8008ff */
[----:B------:R-:W-:Y:S01]  /*ca60*/  ULDC.64 UR16, c[0x0][0x398] ;  /* 0x0000e60000107ab9 */ /* 0x000fe20000000a00 */
[----:B-123--:R-:W-:Y:S01]  /*ca70*/  SHF.R.S32.HI R11, RZ, 0x1f, R72 ;  /* 0x0000001fff0b7819 */ /* 0x00efe20000011448 */
[----:B------:R-:W-:Y:S01]  /*ca80*/  IMAD.IADD R9, R62, 0x1, -R3 ;  /* 0x000000013e097824 */ /* 0x000fe200078e0a03 */
[----:B------:R-:W-:Y:S01]  /*ca90*/  LEA.HI.X R165, R132, UR13, R60, 0x1, P0 ;  /* 0x0000000d84a57c11 */ /* 0x000fe200080f0c3c */
[----:B------:R-:W-:Y:S01]  /*caa0*/  IMAD.SHL.U32 R61, R61, 0x2, RZ ;  /* 0x000000023d3d7824 */ /* 0x000fe200078e00ff */
[----:B------:R-:W-:-:S02]  /*cab0*/  LOP3.LUT R2, R2, 0xfffffffe, RZ, 0xc0, !PT ;  /* 0xfffffffe02027812 */ /* 0x000fc400078ec0ff */
[-C--:B------:R-:W-:Y:S02]  /*cac0*/  ISETP.GE.AND P5, PT, R18, R9.reuse, PT ;  /* 0x000000091200720c */ /* 0x080fe40003fa6270 */
[-C--:B------:R-:W-:Y:S01]  /*cad0*/  ISETP.GE.AND P4, PT, R28, R9.reuse, PT ;  /* 0x000000091c00720c */ /* 0x080fe20003f86270 */
[----:B------:R-:W-:Y:S01]  /*cae0*/  IMAD.IADD R69, R69, 0x1, -R2 ;  /* 0x0000000145457824 */ /* 0x000fe200078e0a02 */
[-C--:B------:R-:W-:Y:S01]  /*caf0*/  ISETP.GE.AND P1, PT, R134, R9.reuse, PT ;  /* 0x000000098600720c */ /* 0x080fe20003f26270 */
[----:B------:R-:W-:Y:S01]  /*cb00*/  IMAD.SHL.U32 R2, R66, 0x40, RZ ;  /* 0x0000004042027824 */ /* 0x000fe200078e00ff */
[CC--:B------:R-:W-:Y:S02]  /*cb10*/  ISETP.GE.AND P6, PT, R0.reuse, R9.reuse, PT ;  /* 0x000000090000720c */ /* 0x0c0fe40003fc6270 */
[----:B------:R-:W-:Y:S02]  /*cb20*/  ISETP.GE.AND P2, PT, R0, R9, PT ;  /* 0x000000090000720c */ /* 0x000fe40003f46270 */
[----:B------:R-:W-:-:S02]  /*cb30*/  LEA.HI R0, R11, R72, RZ, 0x3 ;  /* 0x000000480b007211 */ /* 0x000fc400078f18ff */
[----:B------:R-:W-:Y:S01]  /*cb40*/  SHF.R.S32.HI R171, RZ, 0x1f, R64 ;  /* 0x0000001fffab7819 */ /* 0x000fe20000011440 */
[----:B------:R-:W1:Y:S01]  /*cb50*/  @!P5 LDC.64 R6, c[0x0][0x248] ;  /* 0x00009200ff06db82 */ /* 0x000e620000000a00 */
[C---:B------:R-:W-:Y:S01]  /*cb60*/  LOP3.LUT R11, R0.reuse, 0xfffffff8, RZ, 0xc0, !PT ;  /* 0xfffffff8000b7812 */ /* 0x040fe200078ec0ff */
[----:B------:R-:W-:Y:S01]  /*cb70*/  IMAD.SHL.U32 R0, R0, 0x40, RZ ;  /* 0x0000004000007824 */ /* 0x000fe200078e00ff */
[----:B------:R-:W-:Y:S01]  /*cb80*/  LEA.HI R171, R171, R64, RZ, 0x2 ;  /* 0x00000040abab7211 */ /* 0x000fe200078f10ff */
[----:B------:R-:W-:Y:S02]  /*cb90*/  @!P1 IMAD.MOV.U32 R167, RZ, RZ, R165 ;  /* 0x000000ffffa79224 */ /* 0x000fe400078e00a5 */
[C---:B------:R-:W-:Y:S01]  /*cba0*/  @!P6 LEA R12, P0, R71.reuse, R166, 0x1 ;  /* 0x000000a6470ce211 */ /* 0x040fe200078008ff */
[----:B------:R-:W-:Y:S01]  /*cbb0*/  IMAD.IADD R72, R72, 0x1, -R11 ;  /* 0x0000000148487824 */ /* 0x000fe200078e0a0b */
[----:B------:R-:W2:Y:S01]  /*cbc0*/  @!P4 LDC.64 R4, c[0x0][0x248] ;  /* 0x00009200ff04cb82 */ /* 0x000ea20000000a00 */
[----:B------:R-:W-:Y:S01]  /*cbd0*/  @!PT LDS RZ, [RZ] ;  /* 0x00000000fffff984 */ /* 0x000fe20000000800 */
[----:B------:R-:W-:Y:S01]  /*cbe0*/  @!PT LDS RZ, [RZ] ;  /* 0x00000000fffff984 */ /* 0x000fe20000000800 */
[----:B------:R-:W-:Y:S01]  /*cbf0*/  @!PT LDS RZ, [RZ] ;  /* 0x00000000fffff984 */ /* 0x000fe20000000800 */
[----:B------:R-:W-:Y:S01]  /*cc00*/  @!P1 LDGSTS.E.BYPASS.LTC128B.128 [R164+0x4000], desc[UR6][R166.64] ;  /* 0x04000000a6a49fae */ /* 0x000fe2000b901d46 */
[----:B------:R-:W-:Y:S01]  /*cc10*/  @!P6 LEA.HI.X R13, R71, R165, R70, 0x1, P0 ;  /* 0x000000a5470de211 */ /* 0x000fe200000f0c46 */
[----:B------:R-:W-:Y:S01]  /*cc20*/  IMAD.SHL.U32 R8, R72, 0x40, RZ ;  /* 0x0000004048087824 */ /* 0x000fe200078e00ff */
[----:B------:R-:W-:Y:S01]  /*cc30*/  SHF.R.S32.HI R171, RZ, 0x2, R171 ;  /* 0x00000002ffab7819 */ /* 0x000fe200000114ab */
[----:B------:R3:W-:Y:S01]  /*cc40*/  @!P1 LDGSTS.E.BYPASS.LTC128B.128 [R164+0x6000], desc[UR6][R166.64+0x80] ;  /* 0x06000080a6a49fae */ /* 0x0007e2000b901d46 */
[----:B------:R-:W-:-:S03]  /*cc50*/  ISETP.GE.AND P1, PT, R18, R9, PT ;  /* 0x000000091200720c */ /* 0x000fc60003f26270 */
[----:B------:R-:W-:Y:S04]  /*cc60*/  @!P6 LDGSTS.E.BYPASS.LTC128B.128 [R164+0x4800], desc[UR6][R12.64] ;  /* 0x048000000ca4efae */ /* 0x000fe8000b901d46 */
[----:B------:R5:W-:Y:S01]  /*cc70*/  @!P6 LDGSTS.E.BYPASS.LTC128B.128 [R164+0x6800], desc[UR6][R12.64+0x80] ;  /* 0x068000800ca4efae */ /* 0x000be2000b901d46 */
[----:B-1----:R-:W-:-:S04]  /*cc80*/  @!P5 LEA R16, P0, R6, R166, 0x6 ;  /* 0x000000a60610d211 */ /* 0x002fc800078030ff */
[----:B------:R-:W-:Y:S02]  /*cc90*/  @!P5 LEA.HI.X R17, R6, R165, R7, 0x6, P0 ;  /* 0x000000a50611d211 */ /* 0x000fe400000f3407 */
[-C--:B------:R-:W-:Y:S01]  /*cca0*/  ISETP.GE.AND P0, PT, R28, R9.reuse, PT ;  /* 0x000000091c00720c */ /* 0x080fe20003f06270 */
[----:B------:R-:W5:Y:S01]  /*ccb0*/  @!P1 LDC.64 R6, c[0x0][0x250] ;  /* 0x00009400ff069b82 */ /* 0x000f620000000a00 */
[----:B--2---:R-:W-:Y:S01]  /*ccc0*/  @!P4 IMAD R5, R5, 0x60, RZ ;  /* 0x000000600505c824 */ /* 0x004fe200078e02ff */
[----:B------:R-:W-:Y:S04]  /*ccd0*/  @!P5 LDGSTS.E.BYPASS.LTC128B.128 [R164+0x5000], desc[UR6][R16.64] ;  /* 0x0500000010a4dfae */ /* 0x000fe8000b901d46 */
[----:B------:R-:W-:Y:S01]  /*cce0*/  @!P5 LDGSTS.E.BYPASS.LTC128B.128 [R164+0x7000], desc[UR6][R16.64+0x80] ;  /* 0x0700008010a4dfae */ /* 0x000fe2000b901d46 */
[----:B------:R-:W-:Y:S01]  /*ccf0*/  ISETP.GE.AND P5, PT, R134, R9, PT ;  /* 0x000000098600720c */ /* 0x000fe20003fa6270 */
[----:B---3--:R-:W-:-:S02]  /*cd00*/  @!P4 IMAD.MOV.U32 R167, RZ, RZ, R165 ;  /* 0x000000ffffa7c224 */ /* 0x008fc400078e00a5 */
[----:B------:R-:W-:-:S04]  /*cd10*/  @!P4 IMAD.WIDE.U32 R14, R4, 0x60, R166 ;  /* 0x00000060040ec825 */ /* 0x000fc800078e00a6 */
[----:B------:R-:W-:Y:S01]  /*cd20*/  @!P4 IMAD.IADD R15, R5, 0x1, R15 ;  /* 0x00000001050fc824 */ /* 0x000fe200078e020f */
[----:B------:R-:W-:Y:S01]  /*cd30*/  LOP3.LUT R5, R2, 0x1c0, RZ, 0xc0, !PT ;  /* 0x000001c002057812 */ /* 0x000fe200078ec0ff */
[----:B------:R-:W-:-:S03]  /*cd40*/  IMAD.SHL.U32 R4, R134, 0x8, RZ ;  /* 0x0000000886047824 */ /* 0x000fc600078e00ff */
[----:B------:R-:W-:Y:S02]  /*cd50*/  @!P4 LDGSTS.E.BYPASS.LTC128B.128 [R164+0x5800], desc[UR6][R14.64] ;  /* 0x058000000ea4cfae */ /* 0x000fe4000b901d46 */
[----:B------:R-:W-:Y:S01]  /*cd60*/  LOP3.LUT R2, R5, 0x8, R4, 0xf8, !PT ;  /* 0x0000000805027812 */ /* 0x000fe200078ef804 */
[----:B------:R-:W-:Y:S01]  /*cd70*/  IMAD.SHL.U32 R4, R69, 0x8, RZ ;  /* 0x0000000845047824 */ /* 0x000fe200078e00ff */
[----:B------:R1:W-:Y:S01]  /*cd80*/  @!P4 LDGSTS.E.BYPASS.LTC128B.128 [R164+0x7800], desc[UR6][R14.64+0x80] ;  /* 0x078000800ea4cfae */ /* 0x0003e2000b901d46 */
[----:B------:R-:W-:Y:S02]  /*cd90*/  SHF.R.U32.HI R5, RZ, 0x3, R5 ;  /* 0x00000003ff057819 */ /* 0x000fe40000011605 */
[----:B------:R-:W-:Y:S01]  /*cda0*/  LEA R168, P4, R104, UR10, 0x1 ;  /* 0x0000000a68a87c11 */ /* 0x000fe2000f8808ff */
[----:B------:R-:W0:Y:S01]  /*cdb0*/  LDGDEPBAR ;  /* 0x00000000000079af */ /* 0x000e220000000000 */
[----:B------:R-:W-:Y:S02]  /*cdc0*/  LOP3.LUT R2, R2, R5, RZ, 0x3c, !PT ;  /* 0x0000000502027212 */ /* 0x000fe400078e3cff */
[----:B------:R-:W-:-:S02]  /*cdd0*/  LOP3.LUT R5, R8, 0x1c0, RZ, 0xc0, !PT ;  /* 0x000001c008057812 */ /* 0x000fc400078ec0ff */
[----:B------:R-:W1:Y:S01]  /*cde0*/  @!P0 LDC.64 R8, c[0x0][0x250] ;  /* 0x00009400ff088b82 */ /* 0x000e620000000a00 */
[----:B------:R-:W-:Y:S01]  /*cdf0*/  LEA.HI.X R169, R104, UR11, R101, 0x1, P4 ;  /* 0x0000000b68a97c11 */ /* 0x000fe2000a0f0c65 */
[----:B------:R-:W-:Y:S01]  /*ce00*/  IMAD R157, R69, 0x200, R2 ;  /* 0x00000200459d7824 */ /* 0x000fe200078e0202 */
[-C--:B------:R-:W-:Y:S02]  /*ce10*/  @!P2 LEA R10, P4, R67, R168.reuse, 0x1 ;  /* 0x000000a8430aa211 */ /* 0x080fe400078808ff */
[----:B------:R-:W-:Y:S02]  /*ce20*/  LOP3.LUT R4, R5, 0x8, R4, 0xf8, !PT ;  /* 0x0000000805047812 */ /* 0x000fe400078ef804 */
[----:B------:R-:W-:Y:S02]  /*ce30*/  @!P2 LEA.HI.X R11, R67, R169, R68, 0x1, P4 ;  /* 0x000000a9430ba211 */ /* 0x000fe400020f0c44 */
[----:B-----5:R-:W-:Y:S02]  /*ce40*/  @!P1 LEA R12, P4, R6, R168, 0x6 ;  /* 0x000000a8060c9211 */ /* 0x020fe400078830ff */
[----:B------:R-:W-:-:S02]  /*ce50*/  SHF.R.U32.HI R5, RZ, 0x3, R5 ;  /* 0x00000003ff057819 */ /* 0x000fc40000011605 */
[----:B------:R-:W-:Y:S01]  /*ce60*/  @!P1 LEA.HI.X R13, R6, R169, R7, 0x6, P4 ;  /* 0x000000a9060d9211 */ /* 0x000fe200020f3407 */
[----:B------:R-:W-:Y:S01]  /*ce70*/  IMAD.MOV.U32 R7, RZ, RZ, 0x10 ;  /* 0x00000010ff077424 */ /* 0x000fe200078e00ff */
[----:B------:R-:W-:Y:S02]  /*ce80*/  LOP3.LUT R6, R0, 0xfffffe00, RZ, 0xc0, !PT ;  /* 0xfffffe0000067812 */ /* 0x000fe400078ec0ff */
[----:B------:R-:W-:Y:S01]  /*ce90*/  LOP3.LUT R4, R4, R5, RZ, 0x3c, !PT ;  /* 0x0000000504047212 */ /* 0x000fe200078e3cff */
[----:B------:R-:W-:-:S04]  /*cea0*/  DEPBAR.LE SB0, 0x0 ;  /* 0x000080000000791a */ /* 0x000fc80000000000 */
[----:B------:R-:W-:Y:S01]  /*ceb0*/  BAR.SYNC.DEFER_BLOCKING 0x0 ;  /* 0x0000000000007b1d */ /* 0x000fe20000010000 */
[----:B------:R-:W-:Y:S01]  /*cec0*/  IMAD R5, R63, 0x400, R6 ;  /* 0x000004003f057824 */ /* 0x000fe200078e0206 */
[----:B------:R-:W-:Y:S01]  /*ced0*/  LEA R157, R157, UR4, 0x1 ;  /* 0x000000049d9d7c11 */ /* 0x000fe2000f8e08ff */
[----:B-1----:R-:W-:Y:S01]  /*cee0*/  @!P0 IMAD.WIDE.U32 R14, R8, 0x60, R168 ;  /* 0x00000060080e8825 */ /* 0x002fe200078e00a8 */
[----:B------:R-:W-:-:S03]  /*cef0*/  LOP3.LUT R152, R4, R6, RZ, 0xfc, !PT ;  /* 0x0000000604987212 */ /* 0x000fc600078efcff */
[----:B------:R-:W-:Y:S02]  /*cf00*/  @!P0 IMAD R9, R9, 0x60, RZ ;  /* 0x0000006009098824 */ /* 0x000fe400078e02ff */
[----:B------:R-:W-:Y:S02]  /*cf10*/  IMAD.IADD R158, R4, 0x1, R5 ;  /* 0x00000001049e7824 */ /* 0x000fe400078e0205 */
[----:B------:R-:W-:Y:S02]  /*cf20*/  @!P0 IMAD.IADD R15, R9, 0x1, R15 ;  /* 0x00000001090f8824 */ /* 0x000fe400078e020f */
[----:B------:R-:W-:Y:S01]  /*cf30*/  IMAD.MOV.U32 R5, RZ, RZ, 0x20 ;  /* 0x00000020ff057424 */ /* 0x000fe200078e00ff */
[----:B------:R-:W-:Y:S01]  /*cf40*/  LEA R158, R158, UR4, 0x1 ;  /* 0x000000049e9e7c11 */ /* 0x000fe2000f8e08ff */
[C---:B------:R-:W-:Y:S02]  /*cf50*/  VIADD R0, R157.reuse, 0x4000 ;  /* 0x000040009d007836 */ /* 0x040fe40000000000 */
[----:B------:R-:W-:Y:S01]  /*cf60*/  VIADD R155, R157, 0x4020 ;  /* 0x000040209d9b7836 */ /* 0x000fe20000000000 */
        /* <DEDUP_REMOVED lines=33> */
[----:B------:R1:W-:Y:S01]  /*d180*/  @!P0 LDGSTS.E.BYPASS.LTC128B.128 [R164+0xb800], desc[UR6][R14.64+0x80] ;  /* 0x0b8000800ea48fae */ /* 0x0003e2000b901d46 */
[----:B------:R-:W-:-:S03]  /*d190*/  IMAD R153, R5, 0x2, R156 ;  /* 0x0000000205997824 */ /* 0x000fc600078e029c */
[----:B------:R-:W-:Y:S04]  /*d1a0*/  LDSM.16.M88.4 R96, [R158] ;  /* 0x000000009e60783b */ /* 0x000fe80000000200 */
[----:B------:R-:W2:Y:S01]  /*d1b0*/  LDSM.16.M88.4 R36, [R157+0x4000] ;  /* 0x004000009d24783b */ /* 0x000ea20000000200 */
[----:B------:R-:W-:Y:S02]  /*d1c0*/  @P1 VIADD R155, R0, 0xffffffe0 ;  /* 0xffffffe0009b1836 */ /* 0x000fe40000000000 */
[----:B------:R-:W-:Y:S01]  /*d1d0*/  IMAD.MOV.U32 R0, RZ, RZ, 0x40 ;  /* 0x00000040ff007424 */ /* 0x000fe200078e00ff */
[----:B------:R-:W-:Y:S01]  /*d1e0*/  LDSM.16.M88.4 R24, [R156] ;  /* 0x000000009c18783b */ /* 0x000fe20000000200 */
[C---:B------:R-:W-:Y:S02]  /*d1f0*/  VIADD R147, R155.reuse, 0x800 ;  /* 0x000008009b937836 */ /* 0x040fe40000000000 */
[C---:B------:R-:W-:Y:S01]  /*d200*/  VIADD R146, R155.reuse, 0x1000 ;  /* 0x000010009b927836 */ /* 0x040fe20000000000 */
[----:B------:R-:W-:Y:S01]  /*d210*/  SEL R0, R0, 0xffffffc0, !P2 ;  /* 0xffffffc000007807 */ /* 0x000fe20005000000 */
[----:B----4-:R-:W-:Y:S01]  /*d220*/  LDSM.16.M88.4 R20, [R154] ;  /* 0x000000009a14783b */ /* 0x010fe20000000200 */
[----:B------:R-:W-:-:S02]  /*d230*/  VIADD R145, R155, 0x1800 ;  /* 0x000018009b917836 */ /* 0x000fc40000000000 */
[----:B------:R-:W-:Y:S01]  /*d240*/  VIADD R143, R155, 0x2000 ;  /* 0x000020009b8f7836 */ /* 0x000fe20000000000 */
[----:B------:R-:W3:Y:S01]  /*d250*/  LDSM.16.M88.4 R52, [R157+0x4800] ;  /* 0x004800009d34783b */ /* 0x000ee20000000200 */
[----:B------:R-:W-:Y:S02]  /*d260*/  IMAD.IADD R151, R157, 0x1, R0 ;  /* 0x000000019d977824 */ /* 0x000fe400078e0200 */
[----:B------:R-:W-:Y:S01]  /*d270*/  IMAD.IADD R144, R0, 0x1, R155 ;  /* 0x0000000100907824 */ /* 0x000fe200078e029b */
[----:B------:R-:W-:Y:S01]  /*d280*/  LDSM.16.M88.4 R80, [R153] ;  /* 0x000000009950783b */ /* 0x000fe20000000200 */
[----:B------:R-:W-:Y:S02]  /*d290*/  IMAD R0, R63, 0x10, R65 ;  /* 0x000000103f007824 */ /* 0x000fe400078e0241 */
[C---:B------:R-:W-:Y:S01]  /*d2a0*/  VIADD R142, R155.reuse, 0x2800 ;  /* 0x000028009b8e7836 */ /* 0x040fe20000000000 */
[----:B-1----:R-:W1:Y:S01]  /*d2b0*/  LDSM.16.M88.4 R12, [R155] ;  /* 0x000000009b0c783b */ /* 0x002e620000000200 */
[----:B------:R-:W-:-:S02]  /*d2c0*/  VIADD R141, R155, 0x3000 ;  /* 0x000030009b8d7836 */ /* 0x000fc40000000000 */
[----:B------:R-:W-:Y:S01]  /*d2d0*/  VIADD R140, R155, 0x3800 ;  /* 0x000038009b8c7836 */ /* 0x000fe20000000000 */
[----:B------:R-:W-:Y:S04]  /*d2e0*/  LDSM.16.M88.4 R8, [R151+0x4000] ;  /* 0x004000009708783b */ /* 0x000fe80000000200 */
[----:B------:R-:W-:Y:S04]  /*d2f0*/  LDSM.16.M88.4 R16, [R144] ;  /* 0x000000009010783b */ /* 0x000fe80000000200 */
[----:B------:R-:W4:Y:S04]  /*d300*/  LDSM.16.M88.4 R40, [R155+0x800] ;  /* 0x000800009b28783b */ /* 0x000f280000000200 */
[----:B------:R-:W-:Y:S01]  /*d310*/  LDSM.16.M88.4 R68, [R158+0x2000] ;  /* 0x002000009e44783b */ /* 0x000fe20000000200 */
[C---:B--2---:R-:W-:Y:S03]  /*d320*/  HMMA.16816.F32.BF16 R28, R96.reuse, R36, RZ ;  /* 0x00000024601c723c */ /* 0x044fe600000418ff */
[----:B------:R-:W2:Y:S04]  /*d330*/  LDSM.16.M88.4 R88, [R157+0x5000] ;  /* 0x005000009d58783b */ /* 0x000ea80000000200 */
[----:B------:R-:W5:Y:S01]  /*d340*/  LDSM.16.M88.4 R48, [R151+0x4800] ;  /* 0x004800009730783b */ /* 0x000f620000000200 */
[C---:B------:R-:W-:Y:S03]  /*d350*/  HMMA.16816.F32.BF16 R36, R96.reuse, R38, RZ ;  /* 0x000000266024723c */ /* 0x040fe600000418ff */
[----:B------:R-:W-:Y:S03]  /*d360*/  LDSM.16.M88.4 R32, [R155+0x1000] ;  /* 0x001000009b20783b */ /* 0x000fe60000000200 */
[C---:B---3--:R-:W-:Y:S01]  /*d370*/  HMMA.16816.F32.BF16 R44, R96.reuse, R52, RZ ;  /* 0x00000034602c723c */ /* 0x048fe200000418ff */
[----:B------:R-:W-:Y:S04]  /*d380*/  LDSM.16.M88.4 R56, [R144+0x800] ;  /* 0x000800009038783b */ /* 0x000fe80000000200 */
[----:B------:R-:W-:Y:S01]  /*d390*/  LDSM.16.M88.4 R108, [R151+0x6000] ;  /* 0x00600000976c783b */ /* 0x000fe20000000200 */
[----:B------:R-:W-:Y:S03]  /*d3a0*/  HMMA.16816.F32.BF16 R52, R96, R54, RZ ;  /* 0x000000366034723c */ /* 0x000fe600000418ff */
[----:B------:R-:W-:Y:S03]  /*d3b0*/  LDSM.16.M88.4 R116, [R151+0x5000] ;  /* 0x005000009774783b */ /* 0x000fe60000000200 */
[C---:B-1----:R-:W-:Y:S01]  /*d3c0*/  HMMA.16816.F32.BF16 R28, R24.reuse, R12, R28 ;  /* 0x0000000c181c723c */ /* 0x042fe2000004181c */
[----:B------:R-:W-:Y:S04]  /*d3d0*/  LDSM.16.M88.4 R112, [R157+0x6800] ;  /* 0x006800009d70783b */ /* 0x000fe80000000200 */
[----:B------:R-:W-:Y:S01]  /*d3e0*/  LDSM.16.M88.4 R120, [R155+0x1800] ;  /* 0x001800009b78783b */ /* 0x000fe20000000200 */
[C---:B------:R-:W-:Y:S03]  /*d3f0*/  HMMA.16816.F32.BF16 R36, R24.reuse, R14, R36 ;  /* 0x0000000e1824723c */ /* 0x040fe60000041824 */
[----:B------:R-:W-:Y:S03]  /*d400*/  LDSM.16.M88.4 R12, [R157+0x5800] ;  /* 0x005800009d0c783b */ /* 0x000fe60000000200 */
[C---:B----4-:R-:W-:Y:S01]  /*d410*/  HMMA.16816.F32.BF16 R44, R24.reuse, R40, R44 ;  /* 0x00000028182c723c */ /* 0x050fe2000004182c */
[----:B------:R-:W-:Y:S04]  /*d420*/  LDSM.16.M88.4 R76, [R144+0x1000] ;  /* 0x00100000904c783b */ /* 0x000fe80000000200 */
[----:B------:R-:W-:Y:S01]  /*d430*/  LDSM.16.M88.4 R92, [R151+0x5800] ;  /* 0x00580000975c783b */ /* 0x000fe20000000200 */
[----:B------:R-:W-:Y:S03]  /*d440*/  HMMA.16816.F32.BF16 R52, R24, R42, R52 ;  /* 0x0000002a1834723c */ /* 0x000fe60000041834 */
[----:B------:R-:W-:Y:S03]  /*d450*/  LDSM.16.M88.4 R40, [R155+0x2000] ;  /* 0x002000009b28783b */ /* 0x000fe60000000200 */
[C---:B------:R-:W-:Y:S01]  /*d460*/  HMMA.16816.F32.BF16 R28, R20.reuse, R8, R28 ;  /* 0x00000008141c723c */ /* 0x040fe2000004181c */
[----:B------:R-:W0:Y:S05]  /*d470*/  LDGDEPBAR ;  /* 0x00000000000079af */ /* 0x000e2a0000000000 */
[----:B------:R-:W-:Y:S01]  /*d480*/  HMMA.16816.F32.BF16 R36, R20, R10, R36 ;  /* 0x0000000a1424723c */ /* 0x000fe20000041824 */
[----:B------:R-:W1:Y:S05]  /*d490*/  LDSM.16.M88.4 R8, [R157+0x6000] ;  /* 0x006000009d08783b */ /* 0x000e6a0000000200 */
[----:B--2---:R-:W-:Y:S06]  /*d4a0*/  HMMA.16816.F32.BF16 R72, R96, R88, RZ ;  /* 0x000000586048723c */ /* 0x004fec00000418ff */
[----:B-----5:R-:W-:Y:S06]  /*d4b0*/  HMMA.16816.F32.BF16 R44, R20, R48, R44 ;  /* 0x00000030142c723c */ /* 0x020fec000004182c */
[C---:B------:R-:W-:Y:S06]  /*d4c0*/  HMMA.16816.F32.BF16 R28, R80.reuse, R16, R28 ;  /* 0x00000010501c723c */ /* 0x040fec000004181c */
[----:B------:R-:W-:Y:S01]  /*d4d0*/  HMMA.16816.F32.BF16 R36, R80, R18, R36 ;  /* 0x000000125024723c */ /* 0x000fe20000041824 */
[----:B------:R-:W2:Y:S05]  /*d4e0*/  LDSM.16.M88.4 R16, [R156+0x2000] ;  /* 0x002000009c10783b */ /* 0x000eaa0000000200 */
[----:B------:R-:W-:Y:S01]  /*d4f0*/  HMMA.16816.F32.BF16 R52, R20, R50, R52 ;  /* 0x000000321434723c */ /* 0x000fe20000041834 */
[----:B------:R-:W-:Y:S05]  /*d500*/  LDSM.16.M88.4 R48, [R155+0x2800] ;  /* 0x002800009b30783b */ /* 0x000fea0000000200 */
[----:B------:R-:W-:Y:S06]  /*d510*/  HMMA.16816.F32.BF16 R88, R96, R90, RZ ;  /* 0x0000005a6058723c */ /* 0x000fec00000418ff */
[----:B-1----:R-:W-:Y:S06]  /*d520*/  HMMA.16816.F32.BF16 R28, R68, R8, R28 ;  /* 0x00000008441c723c */ /* 0x002fec000004181c */
[C---:B------:R-:W-:Y:S06]  /*d530*/  HMMA.16816.F32.BF16 R84, R96.reuse, R12, RZ ;  /* 0x0000000c6054723c */ /* 0x040fec00000418ff */
[----:B------:R-:W-:Y:S01]  /*d540*/  HMMA.16816.F32.BF16 R96, R96, R14, RZ ;  /* 0x0000000e6060723c */ /* 0x000fe200000418ff */
[----:B------:R-:W1:Y:S05]  /*d550*/  LDSM.16.M88.4 R12, [R154+0x2000] ;  /* 0x002000009a0c783b */ /* 0x000e6a0000000200 */
[----:B------:R-:W-:Y:S06]  /*d560*/  HMMA.16816.F32.BF16 R72, R24, R32, R72 ;  /* 0x000000201848723c */ /* 0x000fec0000041848 */
[----:B--2---:R-:W-:Y:S06]  /*d570*/  HMMA.16816.F32.BF16 R28, R16, R40, R28 ;  /* 0x00000028101c723c */ /* 0x004fec000004181c */
[C---:B------:R-:W-:Y:S06]  /*d580*/  HMMA.16816.F32.BF16 R44, R80.reuse, R56, R44 ;  /* 0x00000038502c723c */ /* 0x040fec000004182c */
[----:B------:R-:W-:Y:S01]  /*d590*/  HMMA.16816.F32.BF16 R52, R80, R58, R52 ;  /* 0x0000003a5034723c */ /* 0x000fe20000041834 */
[----:B------:R-:W-:Y:S05]  /*d5a0*/  LDSM.16.M88.4 R56, [R157+0x7000] ;  /* 0x007000009d38783b */ /* 0x000fea0000000200 */
[----:B------:R-:W-:Y:S01]  /*d5b0*/  HMMA.16816.F32.BF16 R88, R24, R34, R88 ;  /* 0x000000221858723c */ /* 0x000fe20000041858 */
[----:B------:R-:W-:Y:S05]  /*d5c0*/  LDSM.16.M88.4 R32, [R144+0x2000] ;  /* 0x002000009020783b */ /* 0x000fea0000000200 */
[----:B------:R-:W-:Y:S01]  /*d5d0*/  HMMA.16816.F32.BF16 R36, R68, R10, R36 ;  /* 0x0000000a4424723c */ /* 0x000fe20000041824 */
[----:B------:R-:W2:Y:S05]  /*d5e0*/  LDSM.16.M88.4 R8, [R153+0x2000] ;  /* 0x002000009908783b */ /* 0x000eaa0000000200 */
[----:B-1----:R-:W-:Y:S06]  /*d5f0*/  HMMA.16816.F32.BF16 R28, R12, R108, R28 ;  /* 0x0000006c0c1c723c */ /* 0x002fec000004181c */
[----:B------:R-:W-:Y:S06]  /*d600*/  HMMA.16816.F32.BF16 R72, R20, R116, R72 ;  /* 0x000000741448723c */ /* 0x000fec0000041848 */
[C---:B------:R-:W-:Y:S06]  /*d610*/  HMMA.16816.F32.BF16 R44, R68.reuse, R112, R44 ;  /* 0x00000070442c723c */ /* 0x040fec000004182c */
[----:B------:R-:W-:Y:S06]  /*d620*/  HMMA.16816.F32.BF16 R52, R68, R114, R52 ;  /* 0x000000724434723c */ /* 0x000fec0000041834 */
[----:B------:R-:W-:Y:S06]  /*d630*/  HMMA.16816.F32.BF16 R84, R24, R120, R84 ;  /* 0x000000781854723c */ /* 0x000fec0000041854 */
[----:B------:R-:W-:Y:S01]  /*d640*/  HMMA.16816.F32.BF16 R36, R16, R42, R36 ;  /* 0x0000002a1024723c */ /* 0x000fe20000041824 */
[----:B------:R-:W1:Y:S05]  /*d650*/  LDSM.16.M88.4 R40, [R151+0x6800] ;  /* 0x006800009728783b */ /* 0x000e6a0000000200 */
[----:B------:R-:W-:Y:S01]  /*d660*/  HMMA.16816.F32.BF16 R96, R24, R122, R96 ;  /* 0x0000007a1860723c */ /* 0x000fe20000041860 */
[----:B------:R-:W-:Y:S05]  /*d670*/  LDSM.16.M88.4 R24, [R155+0x3000] ;  /* 0x003000009b18783b */ /* 0x000fea0000000200 */
[----:B--2---:R-:W-:Y:S06]  /*d680*/  HMMA.16816.F32.BF16 R28, R8, R32, R28 ;  /* 0x00000020081c723c */ /* 0x004fec000004181c */
[----:B------:R-:W-:Y:S06]  /*d690*/  HMMA.16816.F32.BF16 R72, R80, R76, R72 ;  /* 0x0000004c5048723c */ /* 0x000fec0000041848 */
[----:B------:R-:W-:Y:S06]  /*d6a0*/  HMMA.16816.F32.BF16 R88, R20, R118, R88 ;  /* 0x000000761458723c */ /* 0x000fec0000041858 */
[C---:B------:R-:W-:Y:S06]  /*d6b0*/  HMMA.16816.F32.BF16 R44, R16.reuse, R48, R44 ;  /* 0x00000030102c723c */ /* 0x040fec000004182c */
[----:B------:R-:W-:Y:S01]  /*d6c0*/  HMMA.16816.F32.BF16 R52, R16, R50, R52 ;  /* 0x000000321034723c */ /* 0x000fe20000041834 */
[----:B------:R-:W2:Y:S01]  /*d6d0*/  LDSM.16.M88.4 R48, [R144+0x1800] ;  /* 0x001800009030783b */ /* 0x000ea20000000200 */
[----:B------:R-:W-:Y:S01]  /*d6e0*/  FMUL.FTZ R28, R28, UR17 ;  /* 0x000000111c1c7c20 */ /* 0x000fe20008410000 */
[----:B------:R-:W-:Y:S01]  /*d6f0*/  FMUL.FTZ R66, R29, UR17 ;  /* 0x000000111d427c20 */ /* 0x000fe20008410000 */
[----:B------:R-:W-:-:S02]  /*d700*/  FMUL.FTZ R67, R31, UR17 ;  /* 0x000000111f437c20 */ /* 0x000fc40008410000 */
[C---:B------:R-:W-:Y:S03]  /*d710*/  HMMA.16816.F32.BF16 R84, R20.reuse, R92, R84 ;  /* 0x0000005c1454723c */ /* 0x040fe60000041854 */
[----:B------:R-:W3:Y:S03]  /*d720*/  MUFU.TANH R66, R66 ;  /* 0x0000004200427308 */ /* 0x000ee60000002400 */
[----:B------:R-:W-:Y:S01]  /*d730*/  HMMA.16816.F32.BF16 R96, R20, R94, R96 ;  /* 0x0000005e1460723c */ /* 0x000fe20000041860 */
[----:B------:R-:W4:Y:S04]  /*d740*/  LDSM.16.M88.4 R20, [R144+0x2800] ;  /* 0x002800009014783b */ /* 0x000f280000000200 */
[----:B------:R-:W5:Y:S01]  /*d750*/  MUFU.TANH R67, R67 ;  /* 0x0000004300437308 */ /* 0x000f620000002400 */
[----:B------:R-:W-:Y:S06]  /*d760*/  HMMA.16816.F32.BF16 R72, R68, R56, R72 ;  /* 0x000000384448723c */ /* 0x000fec0000041848 */
[----:B-1----:R-:W-:Y:S01]  /*d770*/  HMMA.16816.F32.BF16 R44, R12, R40, R44 ;  /* 0x000000280c2c723c */ /* 0x002fe2000004182c */
[----:B------:R1:W-:Y:S01]  /*d780*/  MUFU.TANH R56, R28 ;  /* 0x0000001c00387308 */ /* 0x0003e20000002400 */
[----:B------:R-:W-:-:S04]  /*d790*/  FMUL.FTZ R57, R30, UR17 ;  /* 0x000000111e397c20 */ /* 0x000fc80008410000 */
[----:B------:R-:W-:Y:S03]  /*d7a0*/  HMMA.16816.F32.BF16 R88, R80, R78, R88 ;  /* 0x0000004e5058723c */ /* 0x000fe60000041858 */
[----:B------:R-:W-:Y:S03]  /*d7b0*/  MUFU.TANH R57, R57 ;  /* 0x0000003900397308 */ /* 0x000fe60000002400 */
[C---:B------:R-:W-:Y:S01]  /*d7c0*/  HMMA.16816.F32.BF16 R52, R12.reuse, R42, R52 ;  /* 0x0000002a0c34723c */ /* 0x040fe20000041834 */
[----:B------:R-:W-:Y:S04]  /*d7d0*/  LDSM.16.M88.4 R40, [R144+0x3000] ;  /* 0x003000009028783b */ /* 0x000fe80000000200 */
[----:B-1----:R-:W1:Y:S01]  /*d7e0*/  LDSM.16.M88.4 R28, [R157+0x7800] ;  /* 0x007800009d1c783b */ /* 0x002e620000000200 */
[----:B------:R-:W-:Y:S06]  /*d7f0*/  HMMA.16816.F32.BF16 R36, R12, R110, R36 ;  /* 0x0000006e0c24723c */ /* 0x000fec0000041824 */
[C---:B--2---:R-:W-:Y:S06]  /*d800*/  HMMA.16816.F32.BF16 R96, R80.reuse, R50, R96 ;  /* 0x000000325060723c */ /* 0x044fec0000041860 */
[----:B------:R-:W-:Y:S06]  /*d810*/  HMMA.16816.F32.BF16 R84, R80, R48, R84 ;  /* 0x000000305054723c */ /* 0x000fec0000041854 */
[----:B----4-:R-:W-:Y:S06]  /*d820*/  HMMA.16816.F32.BF16 R44, R8, R20, R44 ;  /* 0x00000014082c723c */ /* 0x010fec000004182c */
[----:B------:R-:W-:Y:S06]  /*d830*/  HMMA.16816.F32.BF16 R88, R68, R58, R88 ;  /* 0x0000003a4458723c */ /* 0x000fec0000041858 */
[C---:B------:R-:W-:Y:S01]  /*d840*/  HMMA.16816.F32.BF16 R52, R8.reuse, R22, R52 ;  /* 0x000000160834723c */ /* 0x040fe20000041834 */
[----:B------:R-:W2:Y:S05]  /*d850*/  LDSM.16.M88.4 R20, [R155+0x3800] ;  /* 0x003800009b14783b */ /* 0x000eaa0000000200 */
[----:B------:R-:W-:Y:S01]  /*d860*/  HMMA.16816.F32.BF16 R36, R8, R34, R36 ;  /* 0x000000220824723c */ /* 0x000fe20000041824 */
[----:B------:R-:W4:Y:S05]  /*d870*/  LDSM.16.M88.4 R32, [R151+0x7000] ;  /* 0x007000009720783b */ /* 0x000f2a0000000200 */
[C---:B-1----:R-:W-:Y:S06]  /*d880*/  HMMA.16816.F32.BF16 R96, R68.reuse, R30, R96 ;  /* 0x0000001e4460723c */ /* 0x042fec0000041860 */
[----:B------:R-:W-:Y:S01]  /*d890*/  HMMA.16816.F32.BF16 R84, R68, R28, R84 ;  /* 0x0000001c4454723c */ /* 0x000fe20000041854 */
[----:B------:R-:W-:Y:S05]  /*d8a0*/  LDSM.16.M88.4 R28, [R144+0x3800] ;  /* 0x00380000901c783b */ /* 0x000fea0000000200 */
[----:B------:R-:W-:Y:S01]  /*d8b0*/  HMMA.16816.F32.BF16 R72, R16, R24, R72 ;  /* 0x000000181048723c */ /* 0x000fe20000041848 */
[----:B------:R-:W-:-:S05]  /*d8c0*/  FMUL.FTZ R55, R55, UR17 ;  /* 0x0000001137377c20 */ /* 0x000fca0008410000 */
[----:B------:R-:W-:Y:S01]  /*d8d0*/  HMMA.16816.F32.BF16 R88, R16, R26, R88 ;  /* 0x0000001a1058723c */ /* 0x000fe20000041858 */
[----:B------:R-:W1:Y:S01]  /*d8e0*/  LDSM.16.M88.4 R24, [R151+0x7800] ;  /* 0x007800009718783b */ /* 0x000e620000000200 */
[----:B------:R-:W-:Y:S01]  /*d8f0*/  FMUL.FTZ R36, R36, UR17 ;  /* 0x0000001124247c20 */ /* 0x000fe20008410000 */
[----:B------:R-:W-:Y:S01]  /*d900*/  FMUL.FTZ R38, R38, UR17 ;  /* 0x0000001126267c20 */ /* 0x000fe20008410000 */
[----:B------:R-:W-:Y:S01]  /*d910*/  FMUL.FTZ R37, R37, UR17 ;  /* 0x0000001125257c20 */ /* 0x000fe20008410000 */
[----:B------:R-:W-:-:S04]  /*d920*/  DEPBAR.LE SB0, 0x0 ;  /* 0x000080000000791a */ /* 0x000fc80000000000 */
[----:B------:R-:W5:Y:S01]  /*d930*/  MUFU.TANH R36, R36 ;  /* 0x0000002400247308 */ /* 0x000f620000002400 */
[C---:B--2---:R-:W-:Y:S06]  /*d940*/  HMMA.16816.F32.BF16 R96, R16.reuse, R22, R96 ;  /* 0x000000161060723c */ /* 0x044fec0000041860 */
[----:B------:R-:W-:Y:S01]  /*d950*/  HMMA.16816.F32.BF16 R84, R16, R20, R84 ;  /* 0x000000141054723c */ /* 0x000fe20000041854 */
[----:B------:R-:W2:Y:S05]  /*d960*/  MUFU.TANH R38, R38 ;  /* 0x0000002600267308 */ /* 0x000eaa0000002400 */
[----:B----4-:R-:W-:Y:S01]  /*d970*/  HMMA.16816.F32.BF16 R72, R12, R32, R72 ;  /* 0x000000200c48723c */ /* 0x010fe20000041848 */
[----:B------:R-:W-:-:S02]  /*d980*/  IADD3 R21, R0, 0x1, R171 ;  /* 0x0000000100157810 */ /* 0x000fc40007ffe0ab */
[----:B------:R-:W-:Y:S01]  /*d990*/  LOP3.LUT R0, R61, 0x6, RZ, 0xc0, !PT ;  /* 0x000000063d007812 */ /* 0x000fe200078ec0ff */
[----:B------:R-:W4:Y:S01]  /*d9a0*/  MUFU.TANH R37, R37 ;  /* 0x0000002500257308 */ /* 0x000f220000002400 */
[----:B------:R-:W-:Y:S01]  /*d9b0*/  IADD3 R19, R62, R21, -R160 ;  /* 0x000000153e137210 */ /* 0x000fe20007ffe8a0 */
[----:B------:R-:W-:Y:S01]  /*d9c0*/  HMMA.16816.F32.BF16 R88, R12, R34, R88 ;  /* 0x000000220c58723c */ /* 0x000fe20000041858 */
[----:B------:R-:W-:Y:S01]  /*d9d0*/  FMUL.FTZ R32, R39, UR17 ;  /* 0x0000001127207c20 */ /* 0x000fe20008410000 */
[----:B------:R-:W-:Y:S01]  /*d9e0*/  FMUL.FTZ R33, R44, UR17 ;  /* 0x000000112c217c20 */ /* 0x000fe20008410000 */
[----:B------:R-:W-:Y:S01]  /*d9f0*/  FMUL.FTZ R44, R46, UR17 ;  /* 0x000000112e2c7c20 */ /* 0x000fe20008410000 */
[----:B------:R-:W-:Y:S02]  /*da00*/  VIADD R19, R19, UR16 ;  /* 0x0000001013137c36 */ /* 0x000fe40008000000 */
[----:B------:R-:W-:Y:S01]  /*da10*/  FMUL.FTZ R39, R45, UR17 ;  /* 0x000000112d277c20 */ /* 0x000fe20008410000 */
[----:B------:R-:W-:-:S02]  /*da20*/  IMAD.IADD R17, R3, 0x1, R0 ;  /* 0x0000000103117824 */ /* 0x000fc400078e0200 */
[----:B------:R-:W-:Y:S01]  /*da30*/  FMUL.FTZ R45, R47, UR17 ;  /* 0x000000112f2d7c20 */ /* 0x000fe20008410000 */
[----:B------:R-:W-:Y:S01]  /*da40*/  FMUL.FTZ R35, R54, UR17 ;  /* 0x0000001136237c20 */ /* 0x000fe20008410000 */
[----:B------:R-:W4:Y:S01]  /*da50*/  MUFU.TANH R32, R32 ;  /* 0x0000002000207308 */ /* 0x000f220000002400 */
[----:B------:R-:W-:Y:S01]  /*da60*/  VIMNMX R0, R19, R62, PT ;  /* 0x0000003e13007248 */ /* 0x000fe20003fe0100 */
[----:B------:R-:W-:Y:S01]  /*da70*/  FMUL.FTZ R34, R53, UR17 ;  /* 0x0000001135227c20 */ /* 0x000fe20008410000 */
[C---:B-1----:R-:W-:Y:S01]  /*da80*/  HMMA.16816.F32.BF16 R96, R12.reuse, R26, R96 ;  /* 0x0000001a0c60723c */ /* 0x042fe20000041860 */
[----:B------:R-:W-:Y:S01]  /*da90*/  VIADDMNMX R2, R19, 0x8, R62, PT ;  /* 0x0000000813027846 */ /* 0x000fe2000380013e */
[C---:B------:R-:W-:Y:S02]  /*daa0*/  VIADD R19, R17.reuse, 0x9 ;  /* 0x0000000911137836 */ /* 0x040fe40000000000 */
[C---:B------:R-:W-:Y:S01]  /*dab0*/  VIADD R21, R17.reuse, 0x1 ;  /* 0x0000000111157836 */ /* 0x040fe20000000000 */
[----:B------:R-:W1:Y:S01]  /*dac0*/  MUFU.TANH R33, R33 ;  /* 0x0000002100217308 */ /* 0x000e620000002400 */
[----:B------:R-:W-:Y:S01]  /*dad0*/  HMMA.16816.F32.BF16 R84, R12, R24, R84 ;  /* 0x000000180c54723c */ /* 0x000fe20000041854 */
[----:B------:R-:W-:Y:S01]  /*dae0*/  VIADD R23, R17, 0x8 ;  /* 0x0000000811177836 */ /* 0x000fe20000000000 */
[----:B------:R-:W-:-:S02]  /*daf0*/  ISETP.GE.AND P6, PT, R19, R0, PT ;  /* 0x000000001300720c */ /* 0x000fc40003fc6270 */
[----:B------:R-:W-:Y:S01]  /*db00*/  ISETP.GE.AND P4, PT, R19, R2, PT ;  /* 0x000000021300720c */ /* 0x000fe20003f86270 */
[----:B------:R-:W-:Y:S01]  /*db10*/  VIADD R19, R17, 0x10 ;  /* 0x0000001011137836 */ /* 0x000fe20000000000 */
[C---:B------:R-:W-:Y:S01]  /*db20*/  HMMA.16816.F32.BF16 R72, R8.reuse, R40, R72 ;  /* 0x000000280848723c */ /* 0x040fe20000041848 */
[----:B------:R-:W1:Y:S01]  /*db30*/  MUFU.TANH R44, R44 ;  /* 0x0000002c002c7308 */ /* 0x000e620000002400 */
[----:B------:R-:W-:Y:S01]  /*db40*/  ISETP.GE.AND P5, PT, R21, R0, PT ;  /* 0x000000001500720c */ /* 0x000fe20003fa6270 */
[----:B------:R-:W-:Y:S01]  /*db50*/  VIADD R15, R17, 0x11 ;  /* 0x00000011110f7836 */ /* 0x000fe20000000000 */
[----:B------:R-:W-:Y:S01]  /*db60*/  ISETP.GE.AND P1, PT, R21, R2, PT ;  /* 0x000000021500720c */ /* 0x000fe20003f26270 */
[----:B------:R-:W-:Y:S01]  /*db70*/  VIADD R25, R17, 0x19 ;  /* 0x0000001911197836 */ /* 0x000fe20000000000 */
[C---:B------:R-:W-:Y:S01]  /*db80*/  HMMA.16816.F32.BF16 R88, R8.reuse, R42, R88 ;  /* 0x0000002a0858723c */ /* 0x040fe20000041858 */
[----:B------:R-:W-:Y:S01]  /*db90*/  FMUL.FTZ R40, R52, UR17 ;  /* 0x0000001134287c20 */ /* 0x000fe20008410000 */
[C---:B------:R-:W-:Y:S01]  /*dba0*/  ISETP.GE.AND P0, PT, R23.reuse, R0, PT ;  /* 0x000000001700720c */ /* 0x040fe20003f06270 */
[----:B------:R-:W1:Y:S01]  /*dbb0*/  MUFU.TANH R39, R39 ;  /* 0x0000002700277308 */ /* 0x000e620000002400 */
[----:B------:R-:W-:Y:S01]  /*dbc0*/  ISETP.GE.AND P2, PT, R23, R2, PT ;  /* 0x000000021700720c */ /* 0x000fe20003f46270 */
[----:B------:R-:W-:Y:S01]  /*dbd0*/  VIADD R23, R17, 0x20 ;  /* 0x0000002011177836 */ /* 0x000fe20000000000 */
[----:B------:R-:W-:Y:S01]  /*dbe0*/  HMMA.16816.F32.BF16 R96, R8, R30, R96 ;  /* 0x0000001e0860723c */ /* 0x000fe20000041860 */
[----:B---3--:R-:W-:-:S02]  /*dbf0*/  FSEL R21, R66, -INF , !P5 ;  /* 0xff80000042157808 */ /* 0x008fc40006800000 */
[----:B-----5:R-:W-:Y:S02]  /*dc00*/  FSEL R67, R67, -INF , !P1 ;  /* 0xff80000043437808 */ /* 0x020fe40004800000 */
[----:B------:R-:W3:Y:S01]  /*dc10*/  MUFU.TANH R45, R45 ;  /* 0x0000002d002d7308 */ /* 0x000ee20000002400 */
[----:B------:R-:W-:Y:S01]  /*dc20*/  HMMA.16816.F32.BF16 R84, R8, R28, R84 ;  /* 0x0000001c0854723c */ /* 0x000fe20000041854 */
[----:B------:R-:W-:Y:S01]  /*dc30*/  ISETP.GE.AND P5, PT, R19, R0, PT ;  /* 0x000000001300720c */ /* 0x000fe20003fa6270 */
[----:B------:R-:W-:Y:S01]  /*dc40*/  VIADD R31, R17, 0x29 ;  /* 0x00000029111f7836 */ /* 0x000fe20000000000 */
[----:B------:R-:W-:Y:S01]  /*dc50*/  ISETP.GE.AND P1, PT, R19, R2, PT ;  /* 0x000000021300720c */ /* 0x000fe20003f26270 */
[----:B------:R-:W-:Y:S01]  /*dc60*/  VIADD R19, R17, 0x18 ;  /* 0x0000001811137836 */ /* 0x000fe20000000000 */
[----:B------:R-:W-:Y:S01]  /*dc70*/  FSEL R27, R36, -INF , !P0 ;  /* 0xff800000241b7808 */ /* 0x000fe20004000000 */
[----:B------:R-:W-:Y:S01]  /*dc80*/  FMUL.FTZ R73, R73, UR17 ;  /* 0x0000001149497c20 */ /* 0x000fe20008410000 */
[----:B------:R-:W5:Y:S01]  /*dc90*/  MUFU.TANH R40, R40 ;  /* 0x0000002800287308 */ /* 0x000f620000002400 */
[----:B------:R-:W-:Y:S01]  /*dca0*/  FMUL.FTZ R75, R75, UR17 ;  /* 0x000000114b4b7c20 */ /* 0x000fe20008410000 */
[----:B------:R-:W-:Y:S01]  /*dcb0*/  FMUL.FTZ R72, R72, UR17 ;  /* 0x0000001148487c20 */ /* 0x000fe20008410000 */
[----:B--2---:R-:W-:Y:S01]  /*dcc0*/  FSEL R13, R38, -INF , !P2 ;  /* 0xff800000260d7808 */ /* 0x004fe20005000000 */
[----:B------:R-:W-:-:S02]  /*dcd0*/  VIADD R9, R17, 0x21 ;  /* 0x0000002111097836 */ /* 0x000fc40000000000 */
[----:B------:R-:W-:Y:S01]  /*dce0*/  FMUL.FTZ R89, R89, UR17 ;  /* 0x0000001159597c20 */ /* 0x000fe20008410000 */
[C---:B------:R-:W-:Y:S01]  /*dcf0*/  ISETP.GE.AND P0, PT, R15.reuse, R0, PT ;  /* 0x000000000f00720c */ /* 0x040fe20003f06270 */
[----:B------:R-:W-:Y:S01]  /*dd00*/  FMUL.FTZ R74, R74, UR17 ;  /* 0x000000114a4a7c20 */ /* 0x000fe20008410000 */
[----:B------:R-:W2:Y:S01]  /*dd10*/  MUFU.TANH R35, R35 ;  /* 0x0000002300237308 */ /* 0x000ea20000002400 */
[----:B------:R-:W-:Y:S01]  /*dd20*/  ISETP.GE.AND P2, PT, R15, R2, PT ;  /* 0x000000020f00720c */ /* 0x000fe20003f46270 */
        /* <DEDUP_REMOVED lines=9> */
[----:B-1----:R-:W-:Y:S01]  /*ddc0*/  FSEL R33, R33, -INF , !P5 ;  /* 0xff80000021217808 */ /* 0x002fe20006800000 */
[----:B------:R-:W-:Y:S01]  /*ddd0*/  FMUL.FTZ R86, R86, UR17 ;  /* 0x0000001156567c20 */ /* 0x000fe20008410000 */
[----:B------:R-:W-:Y:S01]  /*dde0*/  FSEL R19, R44, -INF , !P1 ;  /* 0xff8000002c137808 */ /* 0x000fe20004800000 */
[----:B------:R-:W-:Y:S01]  /*ddf0*/  FMUL.FTZ R90, R90, UR17 ;  /* 0x000000115a5a7c20 */ /* 0x000fe20008410000 */
[C---:B------:R-:W-:Y:S01]  /*de00*/  ISETP.GE.AND P5, PT, R25.reuse, R0, PT ;  /* 0x000000001900720c */ /* 0x040fe20003fa6270 */
[----:B------:R-:W1:Y:S01]  /*de10*/  MUFU.TANH R20, R55 ;  /* 0x0000003700147308 */ /* 0x000e620000002400 */
[----:B------:R-:W-:Y:S01]  /*de20*/  ISETP.GE.AND P1, PT, R25, R2, PT ;  /* 0x000000021900720c */ /* 0x000fe20003f26270 */
[----:B------:R-:W-:Y:S01]  /*de30*/  FMUL.FTZ R91, R91, UR17 ;  /* 0x000000115b5b7c20 */ /* 0x000fe20008410000 */
[----:B------:R-:W-:Y:S01]  /*de40*/  FSEL R39, R39, -INF , !P0 ;  /* 0xff80000027277808 */ /* 0x000fe20004000000 */
[----:B------:R-:W-:Y:S01]  /*de50*/  FMUL.FTZ R85, R85, UR17 ;  /* 0x0000001155557c20 */ /* 0x000fe20008410000 */
[----:B---3--:R-:W-:Y:S01]  /*de60*/  FSEL R45, R45, -INF , !P2 ;  /* 0xff8000002d2d7808 */ /* 0x008fe20005000000 */
[----:B------:R-:W-:Y:S01]  /*de70*/  FMUL.FTZ R87, R87, UR17 ;  /* 0x0000001157577c20 */ /* 0x000fe20008410000 */
[----:B-----5:R-:W-:Y:S01]  /*de80*/  FSEL R11, R40, -INF , !P6 ;  /* 0xff800000280b7808 */ /* 0x020fe20007000000 */
[----:B------:R-:W3:Y:S01]  /*de90*/  MUFU.TANH R167, R73 ;  /* 0x0000004900a77308 */ /* 0x000ee20000002400 */
[----:B--2---:R-:W-:Y:S01]  /*dea0*/  FSEL R25, R35, -INF , !P4 ;  /* 0xff80000023197808 */ /* 0x004fe20006000000 */
[----:B------:R-:W-:Y:S01]  /*deb0*/  FMUL.FTZ R97, R97, UR17 ;  /* 0x0000001161617c20 */ /* 0x000fe20008410000 */
[C---:B------:R-:W-:Y:S01]  /*dec0*/  ISETP.GE.AND P0, PT, R23.reuse, R0, PT ;  /* 0x000000001700720c */ /* 0x040fe20003f06270 */
[----:B------:R-:W-:Y:S01]  /*ded0*/  FMUL.FTZ R98, R98, UR17 ;  /* 0x0000001162627c20 */ /* 0x000fe20008410000 */
[----:B------:R-:W-:Y:S01]  /*dee0*/  ISETP.GE.AND P2, PT, R23, R2, PT ;  /* 0x000000021700720c */ /* 0x000fe20003f46270 */
[----:B------:R-:W-:Y:S01]  /*def0*/  FMUL.FTZ R99, R99, UR17 ;  /* 0x0000001163637c20 */ /* 0x000fe20008410000 */
[C---:B------:R-:W-:Y:S01]  /*df00*/  ISETP.GE.AND P6, PT, R9.reuse, R0, PT ;  /* 0x000000000900720c */ /* 0x040fe20003fc6270 */
[----:B------:R-:W2:Y:S01]  /*df10*/  MUFU.TANH R135, R75 ;  /* 0x0000004b00877308 */ /* 0x000ea20000002400 */
[----:B------:R-:W-:-:S02]  /*df20*/  ISETP.GE.AND P4, PT, R9, R2, PT ;  /* 0x000000020900720c */ /* 0x000fc40003f86270 */
[----:B----4-:R-:W-:Y:S02]  /*df30*/  FSEL R9, R34, -INF , !P5 ;  /* 0xff80000022097808 */ /* 0x010fe40006800000 */
[----:B-1----:R-:W-:Y:S02]  /*df40*/  FSEL R23, R20, -INF , !P1 ;  /* 0xff80000014177808 */ /* 0x002fe40004800000 */
[C---:B------:R-:W-:Y:S01]  /*df50*/  ISETP.GE.AND P5, PT, R29.reuse, R0, PT ;  /* 0x000000001d00720c */ /* 0x040fe20003fa6270 */
[----:B------:R-:W1:Y:S01]  /*df60*/  MUFU.TANH R173, R72 ;  /* 0x0000004800ad7308 */ /* 0x000e620000002400 */
[----:B------:R-:W-:Y:S01]  /*df70*/  ISETP.GE.AND P1, PT, R29, R2, PT ;  /* 0x000000021d00720c */ /* 0x000fe20003f26270 */
[----:B------:R-:W-:Y:S01]  /*df80*/  VIADD R29, R17, 0x30 ;  /* 0x00000030111d7836 */ /* 0x000fe20000000000 */
[----:B---3--:R-:W-:-:S04]  /*df90*/  FSEL R167, R167, -INF , !P6 ;  /* 0xff800000a7a77808 */ /* 0x008fc80007000000 */
[----:B------:R-:W-:Y:S01]  /*dfa0*/  ISETP.GE.AND P6, PT, R29, R0, PT ;  /* 0x000000001d00720c */ /* 0x000fe20003fc6270 */
        /* <DEDUP_REMOVED lines=19> */
[----:B------:R-:W-:-:S05]  /*e0e0*/  ISETP.GE.AND P6, PT, R17, R0, PT ;  /* 0x000000001100720c */ /* 0x000fca0003fc6270 */
[----:B------:R-:W3:Y:S01]  /*e0f0*/  MUFU.TANH R131, R90 ;  /* 0x0000005a00837308 */ /* 0x000ee20000002400 */
[----:B--2---:R-:W-:Y:S02]  /*e100*/  FSEL R121, R121, -INF , !P4 ;  /* 0xff80000079797808 */ /* 0x004fe40006000000 */
[C---:B------:R-:W-:Y:S01]  /*e110*/  ISETP.GE.AND P4, PT, R17.reuse, R2, PT ;  /* 0x000000021100720c */ /* 0x040fe20003f86270 */
[----:B------:R-:W-:-:S03]  /*e120*/  VIADD R17, R17, 0x39 ;  /* 0x0000003911117836 */ /* 0x000fc60000000000 */
[----:B------:R-:W-:Y:S01]  /*e130*/  FSEL R57, R57, -INF , !P4 ;  /* 0xff80000039397808 */ /* 0x000fe20006000000 */
        /* <DEDUP_REMOVED lines=15> */
[----:B------:R-:W-:Y:S02]  /*e230*/  ISETP.GE.AND P1, PT, R17, R2, PT ;  /* 0x000000021100720c */ /* 0x000fe40003f26270 */
[----:B------:R-:W-:-:S03]  /*e240*/  FSEL R17, R56, -INF , !P6 ;  /* 0xff80000038117808 */ /* 0x000fc60007000000 */
[----:B------:R-:W3:Y:S01]  /*e250*/  MUFU.TANH R118, R99 ;  /* 0x0000006300767308 */ /* 0x000ee20000002400 */
[----:B--2---:R-:W-:Y:S02]  /*e260*/  FSEL R124, R124, -INF , !P5 ;  /* 0xff8000007c7c7808 */ /* 0x004fe40006800000 */
[----:B-1----:R-:W-:Y:S02]  /*e270*/  FSEL R119, R119, -INF , !P2 ;  /* 0xff80000077777808 */ /* 0x002fe40005000000 */
        /* <DEDUP_REMOVED lines=63> */
.L_x_7982:
[----:B------:R-:W-:Y:S02]  /*e670*/  ULDC UR14, c[0x0][0x248] ;  /* 0x00009200000e7ab9 */ /* 0x000fe40000000800 */
[----:B------:R-:W-:-:S06]  /*e680*/  USHF.L.U32 UR5, UR14, 0x6, URZ ;  /* 0x000000060e057899 */ /* 0x000fcc000800063f */
[----:B------:R-:W-:-:S04]  /*e690*/  IADD3 R4, RZ, -UR5, RZ ;  /* 0x80000005ff047c10 */ /* 0x000fc8000fffe0ff */
[----:B------:R-:W-:-:S07]  /*e6a0*/  SHF.R.S32.HI R29, RZ, 0x1f, R4 ;  /* 0x0000001fff1d7819 */ /* 0x000fce0000011404 */
.L_x_7983:
        /* <DEDUP_REMOVED lines=29> */
.L_x_7981:
        /* <DEDUP_REMOVED lines=45> */
[----:B------:R-:W-:Y:S04]  /*eb50*/  LDSM.16.MT88.4 R48, [R150+0xa000] ;  /* 0x00a000009630783b */ /* 0x000fe80000004200 */
        /* <DEDUP_REMOVED lines=28> */
[----:B-1----:R-:W-:Y:S01]  /*ed20*/  F2FP.BF16.F32.PACK_AB R64, R111, R114 ;  /* 0x000000726f40723e */ /* 0x002fe200000010ff */
        /* <DEDUP_REMOVED lines=8> */
[----:B------:R-:W1:Y:S01]  /*edb0*/  LDSM.16.MT88.4 R56, [R149+0xa000] ;  /* 0x00a000009538783b */ /* 0x000e620000004200 */
[--C-:B------:R-:W-:Y:S01]  /*edc0*/  FFMA.FTZ R130, R131, UR12, -R120.reuse ;  /* 0x0000000c83827c23 */ /* 0x100fe20008010878 */
[--C-:B------:R-:W-:Y:S01]  /*edd0*/  FFMA.FTZ R129, R129, UR12, -R120.reuse ;  /* 0x0000000c81817c23 */ /* 0x100fe20008010878 */
[----:B------:R-:W-:Y:S01]  /*ede0*/  FFMA.FTZ R118, R118, UR12, -R120 ;  /* 0x0000000c76767c23 */ /* 0x000fe20008010878 */
[----:B------:R-:W3:Y:S01]  /*edf0*/  LDSM.16.MT88.4 R24, [R148+0xa000] ;  /* 0x00a000009418783b */ /* 0x000ee20000004200 */
[----:B------:R-:W-:Y:S01]  /*ee00*/  FADD.FTZ R111, R114, R111 ;  /* 0x0000006f726f7221 */ /* 0x000fe20000010000 */
[----:B------:R-:W4:Y:S01]  /*ee10*/  MUFU.EX2 R115, R115 ;  /* 0x0000007300737308 */ /* 0x000f220000000800 */
[----:B--2---:R-:W-:Y:S01]  /*ee20*/  F2FP.BF16.F32.PACK_AB R66, R109, R112 ;  /* 0x000000706d42723e */ /* 0x004fe200000010ff */
[----:B------:R-:W-:Y:S01]  /*ee30*/  LDSM.16.MT88.4 R16, [R150+0xa800] ;  /* 0x00a800009610783b */ /* 0x000fe20000004200 */
[----:B------:R-:W-:-:S03]  /*ee40*/  FADD.FTZ R112, R112, R111 ;  /* 0x0000006f70707221 */ /* 0x000fc60000010000 */
[----:B------:R-:W-:Y:S01]  /*ee50*/  LDSM.16.MT88.4 R20, [R149+0x8800] ;  /* 0x008800009514783b */ /* 0x000fe20000004200 */
[----:B------:R-:W-:Y:S01]  /*ee60*/  FADD.FTZ R112, R109, R112 ;  /* 0x000000706d707221 */ /* 0x000fe20000010000 */
        /* <DEDUP_REMOVED lines=34> */
[----:B-1----:R-:W-:Y:S01]  /*f090*/  HMMA.16816.F32.BF16 R52, R64, R56, RZ ;  /* 0x000000384034723c */ /* 0x002fe200000418ff */
        /* <DEDUP_REMOVED lines=9> */
[----:B------:R-:W4:Y:S03]  /*f130*/  MUFU.EX2 R129, R129 ;  /* 0x0000008100817308 */ /* 0x000f260000000800 */
[C---:B------:R-:W-:Y:S05]  /*f140*/  HMMA.16816.F32.BF16 R72, R4.reuse, R12, R72 ;  /* 0x0000000c0448723c */ /* 0x040fea0000041848 */
[----:B------:R-:W-:Y:S01]  /*f150*/  MUFU.EX2 R177, R177 ;  /* 0x000000b100b17308 */ /* 0x000fe20000000800 */
[----:B------:R-:W-:Y:S01]  /*f160*/  HMMA.16816.F32.BF16 R68, R4, R14, R68 ;  /* 0x0000000e0444723c */ /* 0x000fe20000041844 */
[----:B------:R-:W5:Y:S05]  /*f170*/  LDSM.16.MT88.4 R12, [R149+0xa800] ;  /* 0x00a80000950c783b */ /* 0x000f6a0000004200 */
[C---:B------:R-:W-:Y:S01]  /*f180*/  HMMA.16816.F32.BF16 R76, R64.reuse, R78, RZ ;  /* 0x0000004e404c723c */ /* 0x040fe200000418ff */
[----:B------:R-:W-:Y:S05]  /*f190*/  MUFU.EX2 R118, R118 ;  /* 0x0000007600767308 */ /* 0x000fea0000000800 */
[C---:B------:R-:W-:Y:S06]  /*f1a0*/  HMMA.16816.F32.BF16 R48, R64.reuse, R50, RZ ;  /* 0x000000324030723c */ /* 0x040fec00000418ff */
[C---:B------:R-:W-:Y:S06]  /*f1b0*/  HMMA.16816.F32.BF16 R56, R64.reuse, R58, RZ ;  /* 0x0000003a4038723c */ /* 0x040fec00000418ff */
[----:B---3--:R-:W-:Y:S06]  /*f1c0*/  HMMA.16816.F32.BF16 R60, R64, R24, RZ ;  /* 0x00000018403c723c */ /* 0x008fec00000418ff */
[C---:B--2---:R-:W-:Y:S06]  /*f1d0*/  HMMA.16816.F32.BF16 R36, R4.reuse, R8, R36 ;  /* 0x000000080424723c */ /* 0x044fec0000041824 */
[----:B------:R-:W-:Y:S01]  /*f1e0*/  HMMA.16816.F32.BF16 R40, R4, R10, R40 ;  /* 0x0000000a0428723c */ /* 0x000fe20000041828 */
[----:B------:R-:W2:Y:S05]  /*f1f0*/  LDSM.16.MT88.4 R8, [R148+0xa800] ;  /* 0x00a800009408783b */ /* 0x000eaa0000004200 */
[----:B------:R-:W-:Y:S01]  /*f200*/  HMMA.16816.F32.BF16 R64, R64, R26, RZ ;  /* 0x0000001a4040723c */ /* 0x000fe200000418ff */
[----:B------:R-:W-:Y:S05]  /*f210*/  LDSM.16.MT88.4 R24, [R152+0x9000] ;  /* 0x009000009818783b */ /* 0x000fea0000004200 */
[C---:B------:R-:W-:Y:S06]  /*f220*/  HMMA.16816.F32.BF16 R44, R4.reuse, R16, R44 ;  /* 0x00000010042c723c */ /* 0x040fec000004182c */
[C---:B------:R-:W-:Y:S01]  /*f230*/  HMMA.16816.F32.BF16 R48, R4.reuse, R18, R48 ;  /* 0x000000120430723c */ /* 0x040fe20000041830 */
[----:B------:R-:W3:Y:S05]  /*f240*/  LDSM.16.MT88.4 R16, [R149+0x9000] ;  /* 0x009000009510783b */ /* 0x000eea0000004200 */
[C---:B-----5:R-:W-:Y:S06]  /*f250*/  HMMA.16816.F32.BF16 R52, R4.reuse, R12, R52 ;  /* 0x0000000c0434723c */ /* 0x060fec0000041834 */
[C---:B------:R-:W-:Y:S01]  /*f260*/  HMMA.16816.F32.BF16 R56, R4.reuse, R14, R56 ;  /* 0x0000000e0438723c */ /* 0x040fe20000041838 */
[----:B------:R-:W5:Y:S05]  /*f270*/  LDSM.16.MT88.4 R12, [R148+0x9000] ;  /* 0x00900000940c783b */ /* 0x000f6a0000004200 */
[C---:B------:R-:W-:Y:S06]  /*f280*/  HMMA.16816.F32.BF16 R88, R4.reuse, R28, R88 ;  /* 0x0000001c0458723c */ /* 0x040fec0000041858 */
[----:B--2---:R-:W-:Y:S01]  /*f290*/  HMMA.16816.F32.BF16 R60, R4, R8, R60 ;  /* 0x00000008043c723c */ /* 0x004fe2000004183c */
[--C-:B------:R-:W-:Y:S01]  /*f2a0*/  FFMA.FTZ R29, R167, UR12, -R126.reuse ;  /* 0x0000000ca71d7c23 */ /* 0x100fe2000801087e */
[----:B------:R-:W-:-:S04]  /*f2b0*/  FFMA.FTZ R28, R139, UR12, -R126 ;  /* 0x0000000c8b1c7c23 */ /* 0x000fc8000801087e */
[C---:B------:R-:W-:Y:S01]  /*f2c0*/  HMMA.16816.F32.BF16 R64, R4.reuse, R10, R64 ;  /* 0x0000000a0440723c */ /* 0x040fe20000041840 */
[----:B------:R-:W2:Y:S01]  /*f2d0*/  LDSM.16.MT88.4 R8, [R152+0xb000] ;  /* 0x00b000009808783b */ /* 0x000ea20000004200 */
[----:B------:R-:W-:Y:S04]  /*f2e0*/  MUFU.EX2 R29, R29 ;  /* 0x0000001d001d7308 */ /* 0x000fe80000000800 */
[C---:B------:R-:W-:Y:S04]  /*f2f0*/  HMMA.16816.F32.BF16 R84, R4.reuse, R30, R84 ;  /* 0x0000001e0454723c */ /* 0x040fe80000041854 */
[----:B------:R-:W-:Y:S02]  /*f300*/  MUFU.EX2 R28, R28 ;  /* 0x0000001c001c7308 */ /* 0x000fe40000000800 */
[----:B------:R-:W-:Y:S01]  /*f310*/  HMMA.16816.F32.BF16 R80, R4, R20, R80 ;  /* 0x000000140450723c */ /* 0x000fe20000041850 */
[--C-:B------:R-:W-:Y:S01]  /*f320*/  FFMA.FTZ R30, R173, UR12, -R126.reuse ;  /* 0x0000000cad1e7c23 */ /* 0x100fe2000801087e */
[----:B------:R-:W-:-:S04]  /*f330*/  FFMA.FTZ R31, R137, UR12, -R126 ;  /* 0x0000000c891f7c23 */ /* 0x000fc8000801087e */
[----:B------:R-:W-:Y:S01]  /*f340*/  HMMA.16816.F32.BF16 R76, R4, R22, R76 ;  /* 0x00000016044c723c */ /* 0x000fe2000004184c */
[----:B------:R-:W3:Y:S01]  /*f350*/  MUFU.EX2 R30, R30 ;  /* 0x0000001e001e7308 */ /* 0x000ee20000000800 */
[----:B------:R-:W2:Y:S05]  /*f360*/  LDSM.16.MT88.4 R20, [R150+0x9000] ;  /* 0x009000009614783b */ /* 0x000eaa0000004200 */
[----:B-1----:R-:W-:Y:S01]  /*f370*/  F2FP.BF16.F32.PACK_AB R5, R128, R127 ;  /* 0x0000007f8005723e */ /* 0x002fe200000010ff */
[----:B------:R-:W-:Y:S01]  /*f380*/  FADD.FTZ R127, R127, R106 ;  /* 0x0000006a7f7f7221 */ /* 0x000fe20000010000 */
[----:B------:R-:W1:Y:S01]  /*f390*/  MUFU.EX2 R31, R31 ;  /* 0x0000001f001f7308 */ /* 0x000e620000000800 */
[----:B----4-:R-:W-:-:S02]  /*f3a0*/  F2FP.BF16.F32.PACK_AB R7, R129, R130 ;  /* 0x000000828107723e */ /* 0x010fc400000010ff */
[----:B------:R-:W-:-:S04]  /*f3b0*/  FADD.FTZ R127, R128, R127 ;  /* 0x0000007f807f7221 */ /* 0x000fc80000010000 */
[----:B------:R-:W-:Y:S01]  /*f3c0*/  FADD.FTZ R130, R130, R127 ;  /* 0x0000007f82827221 */ /* 0x000fe20000010000 */
[----:B---3--:R-:W-:Y:S01]  /*f3d0*/  F2FP.BF16.F32.PACK_AB R4, R29, R30 ;  /* 0x0000001e1d04723e */ /* 0x008fe200000010ff */
[----:B------:R-:W-:Y:S02]  /*f3e0*/  FADD.FTZ R30, R30, R35 ;  /* 0x000000231e1e7221 */ /* 0x000fe40000010000 */
[----:B------:R-:W-:Y:S02]  /*f3f0*/  FADD.FTZ R130, R129, R130 ;  /* 0x0000008281827221 */ /* 0x000fe40000010000 */
[----:B------:R-:W-:Y:S01]  /*f400*/  FADD.FTZ R29, R29, R30 ;  /* 0x0000001e1d1d7221 */ /* 0x000fe20000010000 */
[----:B-1----:R-:W-:-:S03]  /*f410*/  F2FP.BF16.F32.PACK_AB R6, R31, R28 ;  /* 0x0000001c1f06723e */ /* 0x002fc600000010ff */
[----:B------:R-:W-:-:S04]  /*f420*/  FADD.FTZ R28, R28, R29 ;  /* 0x0000001d1c1c7221 */ /* 0x000fc80000010000 */
[----:B------:R-:W-:Y:S01]  /*f430*/  FADD.FTZ R31, R31, R28 ;  /* 0x0000001c1f1f7221 */ /* 0x000fe20000010000 */
[C---:B------:R-:W-:Y:S06]  /*f440*/  HMMA.16816.F32.BF16 R80, R4.reuse, R16, R80 ;  /* 0x000000100450723c */ /* 0x040fec0000041850 */
[C---:B------:R-:W-:Y:S01]  /*f450*/  HMMA.16816.F32.BF16 R76, R4.reuse, R18, R76 ;  /* 0x00000012044c723c */ /* 0x040fe2000004184c */
[----:B------:R-:W1:Y:S05]  /*f460*/  LDSM.16.MT88.4 R16, [R150+0xb000] ;  /* 0x00b000009610783b */ /* 0x000e6a0000004200 */
[C---:B-----5:R-:W-:Y:S06]  /*f470*/  HMMA.16816.F32.BF16 R72, R4.reuse, R12, R72 ;  /* 0x0000000c0448723c */ /* 0x060fec0000041848 */
        /* <DEDUP_REMOVED lines=18> */
[----:B------:R-:W-:Y:S01]  /*f5a0*/  HMMA.16816.F32.BF16 R92, R4, R26, R92 ;  /* 0x0000001a045c723c */ /* 0x000fe2000004185c */
[----:B------:R-:W-:Y:S01]  /*f5b0*/  FFMA.FTZ R25, R122, UR12, -R126 ;  /* 0x0000000c7a197c23 */ /* 0x000fe2000801087e */
[----:B------:R-:W-:Y:S01]  /*f5c0*/  FFMA.FTZ R122, R117, UR12, -R120 ;  /* 0x0000000c757a7c23 */ /* 0x000fe20008010878 */
[----:B------:R-:W-:Y:S01]  /*f5d0*/  FFMA.FTZ R24, R123, UR12, -R126 ;  /* 0x0000000c7b187c23 */ /* 0x000fe2000801087e */
[----:B------:R-:W-:-:S03]  /*f5e0*/  FFMA.FTZ R117, R119, UR12, -R120 ;  /* 0x0000000c77757c23 */ /* 0x000fc60008010878 */
[----:B------:R-:W-:Y:S01]  /*f5f0*/  FFMA.FTZ R26, R125, UR12, -R126 ;  /* 0x0000000c7d1a7c23 */ /* 0x000fe2000801087e */
[----:B------:R-:W-:Y:S01]  /*f600*/  FFMA.FTZ R27, R121, UR12, -R120 ;  /* 0x0000000c791b7c23 */ /* 0x000fe20008010878 */
[----:B------:R-:W-:Y:S08]  /*f610*/  MUFU.EX2 R24, R24 ;  /* 0x0000001800187308 */ /* 0x000ff00000000800 */
[----:B------:R-:W5:Y:S08]  /*f620*/  MUFU.EX2 R25, R25 ;  /* 0x0000001900197308 */ /* 0x000f700000000800 */
[----:B------:R-:W4:Y:S08]  /*f630*/  MUFU.EX2 R26, R26 ;  /* 0x0000001a001a7308 */ /* 0x000f300000000800 */
[----:B------:R-:W-:Y:S01]  /*f640*/  MUFU.EX2 R27, R27 ;  /* 0x0000001b001b7308 */ /* 0x000fe20000000800 */
[----:B-----5:R-:W-:Y:S01]  /*f650*/  F2FP.BF16.F32.PACK_AB R4, R25, R24 ;  /* 0x000000181904723e */ /* 0x020fe200000010ff */
[----:B------:R-:W-:-:S04]  /*f660*/  FADD.FTZ R24, R24, R31 ;  /* 0x0000001f18187221 */ /* 0x000fc80000010000 */
[----:B------:R-:W-:Y:S02]  /*f670*/  FADD.FTZ R25, R25, R24 ;  /* 0x0000001819197221 */ /* 0x000fe40000010000 */
[----:B------:R-:W5:Y:S01]  /*f680*/  MUFU.EX2 R122, R122 ;  /* 0x0000007a007a7308 */ /* 0x000f620000000800 */
[----:B----4-:R-:W-:Y:S01]  /*f690*/  F2FP.BF16.F32.PACK_AB R6, R177, R26 ;  /* 0x0000001ab106723e */ /* 0x010fe200000010ff */
[----:B------:R-:W-:-:S04]  /*f6a0*/  FADD.FTZ R26, R26, R25 ;  /* 0x000000191a1a7221 */ /* 0x000fc80000010000 */
[----:B------:R-:W-:Y:S02]  /*f6b0*/  FADD.FTZ R177, R177, R26 ;  /* 0x0000001ab1b17221 */ /* 0x000fe40000010000 */
[----:B------:R-:W4:Y:S01]  /*f6c0*/  MUFU.EX2 R117, R117 ;  /* 0x0000007500757308 */ /* 0x000f220000000800 */
[----:B-----5:R-:W-:Y:S01]  /*f6d0*/  F2FP.BF16.F32.PACK_AB R5, R122, R27 ;  /* 0x0000001b7a05723e */ /* 0x020fe200000010ff */
[----:B------:R-:W-:-:S04]  /*f6e0*/  FADD.FTZ R27, R27, R130 ;  /* 0x000000821b1b7221 */ /* 0x000fc80000010000 */
[----:B------:R-:W-:Y:S01]  /*f6f0*/  FADD.FTZ R122, R122, R27 ;  /* 0x0000001b7a7a7221 */ /* 0x000fe20000010000 */
[----:B----4-:R-:W-:-:S03]  /*f700*/  F2FP.BF16.F32.PACK_AB R7, R118, R117 ;  /* 0x000000757607723e */ /* 0x010fc600000010ff */
[----:B------:R-:W-:-:S04]  /*f710*/  FADD.FTZ R117, R117, R122 ;  /* 0x0000007a75757221 */ /* 0x000fc80000010000 */
[----:B------:R-:W-:Y:S01]  /*f720*/  FADD.FTZ R175, R118, R117 ;  /* 0x0000007576af7221 */ /* 0x000fe20000010000 */
        /* <DEDUP_REMOVED lines=87> */
.L_x_7985:
[----:B------:R-:W-:Y:S02]  /*fca0*/  ULDC UR8, c[0x0][0x250] ;  /* 0x0000940000087ab9 */ /* 0x000fe40000000800 */
[----:B------:R-:W-:-:S06]  /*fcb0*/  USHF.L.U32 UR4, UR8, 0x6, URZ ;  /* 0x0000000608047899 */ /* 0x000fcc000800063f */
[----:B------:R-:W-:-:S04]  /*fcc0*/  IADD3 R5, RZ, -UR4, RZ ;  /* 0x80000004ff057c10 */ /* 0x000fc8000fffe0ff */
[----:B------:R-:W-:-:S07]  /*fcd0*/  SHF.R.S32.HI R4, RZ, 0x1f, R5 ;  /* 0x0000001fff047819 */ /* 0x000fce0000011405 */
.L_x_7986:
        /* <DEDUP_REMOVED lines=119> */
[C---:B--2---:R-:W-:Y:S01]  /*10450*/  HMMA.16816.F32.BF16 R16, R120.reuse, R128, R16 ;  /* 0x000000807810723c */ /* 0x044fe20000041810 */
[----:B------:R-:W2:Y:S01]  /*10460*/  LDSM.16.M88.4 R108, [R144+0x3000] ;  /* 0x00300000906c783b */ /* 0x000ea20000000200 */
[----:B------:R-:W-:Y:S01]  /*10470*/  FMUL.FTZ R101, R104, UR17 ;  /* 0x0000001168657c20 */ /* 0x000fe20008410000 */
[----:B------:R-:W-:Y:S01]  /*10480*/  FMUL.FTZ R104, R105, UR17 ;  /* 0x0000001169687c20 */ /* 0x000fe20008410000 */
[----:B------:R-:W-:Y:S01]  /*10490*/  FMUL.FTZ R105, R106, UR17 ;  /* 0x000000116a697c20 */ /* 0x000fe20008410000 */
[----:B------:R-:W-:Y:S01]  /*104a0*/  FMUL.FTZ R106, R107, UR17 ;  /* 0x000000116b6a7c20 */ /* 0x000fe20008410000 */
[----:B------:R-:W-:Y:S01]  /*104b0*/  HMMA.16816.F32.BF16 R120, R120, R130, R12 ;  /* 0x000000827878723c */ /* 0x000fe2000004180c */
[----:B------:R-:W3:Y:S01]  /*104c0*/  LDSM.16.M88.4 R12, [R144+0x2800] ;  /* 0x00280000900c783b */ /* 0x000ee20000000200 */
[----:B------:R-:W4:Y:S08]  /*104d0*/  MUFU.TANH R102, R102 ;  /* 0x0000006600667308 */ /* 0x000f300000002400 */
[----:B------:R-:W5:Y:S01]  /*104e0*/  MUFU.TANH R116, R116 ;  /* 0x0000007400747308 */ /* 0x000f620000002400 */
[C---:B-1----:R-:W-:Y:S07]  /*104f0*/  HMMA.16816.F32.BF16 R24, R112.reuse, R4, R24 ;  /* 0x000000047018723c */ /* 0x042fee0000041818 */
[----:B------:R-:W1:Y:S01]  /*10500*/  MUFU.TANH R101, R101 ;  /* 0x0000006500657308 */ /* 0x000e620000002400 */
[----:B------:R-:W-:Y:S01]  /*10510*/  HMMA.16816.F32.BF16 R20, R112, R6, R20 ;  /* 0x000000067014723c */ /* 0x000fe20000041814 */
[----:B------:R-:W4:Y:S06]  /*10520*/  LDSM.16.M88.4 R4, [R151+0x7800] ;  /* 0x007800009704783b */ /* 0x000f2c0000000200 */
[----:B------:R-:W1:Y:S08]  /*10530*/  MUFU.TANH R105, R105 ;  /* 0x0000006900697308 */ /* 0x000e700000002400 */
[----:B------:R-:W1:Y:S01]  /*10540*/  MUFU.TANH R104, R104 ;  /* 0x0000006800687308 */ /* 0x000e620000002400 */
[C---:B--2---:R-:W-:Y:S01]  /*10550*/  HMMA.16816.F32.BF16 R24, R8.reuse, R108, R24 ;  /* 0x0000006c0818723c */ /* 0x044fe20000041818 */
[----:B------:R-:W2:Y:S06]  /*10560*/  S2R R108, SR_TID.X ;  /* 0x00000000006c7919 */ /* 0x000eac0000002100 */
[----:B------:R-:W1:Y:S01]  /*10570*/  MUFU.TANH R106, R106 ;  /* 0x0000006a006a7308 */ /* 0x000e620000002400 */
[C---:B---3--:R-:W-:Y:S06]  /*10580*/  HMMA.16816.F32.BF16 R32, R8.reuse, R12, R32 ;  /* 0x0000000c0820723c */ /* 0x048fec0000041820 */
[----:B------:R-:W-:Y:S01]  /*10590*/  HMMA.16816.F32.BF16 R28, R8, R14, R28 ;  /* 0x0000000e081c723c */ /* 0x000fe2000004181c */
[----:B------:R-:W3:Y:S01]  /*105a0*/  LDSM.16.M88.4 R12, [R144+0x3800] ;  /* 0x00380000900c783b */ /* 0x000ee20000000200 */
[----:B------:R-:W1:Y:S01]  /*105b0*/  MUFU.TANH R103, R103 ;  /* 0x0000006700677308 */ /* 0x000e620000002400 */
[----:B------:R-:W-:-:S04]  /*105c0*/  DEPBAR.LE SB0, 0x0 ;  /* 0x000080000000791a */ /* 0x000fc80000000000 */
[----:B------:R-:W-:Y:S03]  /*105d0*/  HMMA.16816.F32.BF16 R20, R8, R110, R20 ;  /* 0x0000006e0814723c */ /* 0x000fe60000041814 */
[----:B------:R-:W1:Y:S01]  /*105e0*/  MUFU.TANH R117, R117 ;  /* 0x0000007500757308 */ /* 0x000e620000002400 */
[----:B------:R-:W-:Y:S02]  /*105f0*/  FMUL.FTZ R124, R24, UR17 ;  /* 0x00000011187c7c20 */ /* 0x000fe40008410000 */
[----:B----4-:R-:W-:Y:S01]  /*10600*/  HMMA.16816.F32.BF16 R120, R112, R6, R120 ;  /* 0x000000067078723c */ /* 0x010fe20000041878 */
[----:B------:R-:W-:Y:S01]  /*10610*/  FMUL.FTZ R24, R25, UR17 ;  /* 0x0000001119187c20 */ /* 0x000fe20008410000 */
[----:B------:R-:W-:-:S03]  /*10620*/  FMUL.FTZ R25, R27, UR17 ;  /* 0x000000111b197c20 */ /* 0x000fc60008410000 */
[----:B------:R-:W-:Y:S01]  /*10630*/  FMUL.FTZ R107, R32, UR17 ;  /* 0x00000011206b7c20 */ /* 0x000fe20008410000 */
[----:B------:R-:W-:Y:S01]  /*10640*/  HMMA.16816.F32.BF16 R16, R112, R4, R16 ;  /* 0x000000047010723c */ /* 0x000fe20000041810 */
[----:B------:R-:W-:Y:S01]  /*10650*/  FMUL.FTZ R32, R33, UR17 ;  /* 0x0000001121207c20 */ /* 0x000fe20008410000 */
[----:B------:R-:W-:Y:S01]  /*10660*/  FMUL.FTZ R33, R34, UR17 ;  /* 0x0000001122217c20 */ /* 0x000fe20008410000 */
[----:B------:R-:W-:Y:S01]  /*10670*/  FMUL.FTZ R34, R35, UR17 ;  /* 0x0000001123227c20 */ /* 0x000fe20008410000 */
[----:B------:R-:W-:Y:S01]  /*10680*/  MUFU.TANH R124, R124 ;  /* 0x0000007c007c7308 */ /* 0x000fe20000002400 */
[----:B------:R-:W-:Y:S01]  /*10690*/  FMUL.FTZ R35, R28, UR17 ;  /* 0x000000111c237c20 */ /* 0x000fe20008410000 */
[----:B------:R-:W-:Y:S01]  /*106a0*/  FMUL.FTZ R28, R29, UR17 ;  /* 0x000000111d1c7c20 */ /* 0x000fe20008410000 */
[----:B--2---:R-:W-:Y:S02]  /*106b0*/  IMAD.SHL.U32 R5, R108, 0x2, RZ ;  /* 0x000000026c057824 */ /* 0x004fe400078e00ff */
[----:B------:R-:W-:Y:S01]  /*106c0*/  FMUL.FTZ R29, R30, UR17 ;  /* 0x000000111e1d7c20 */ /* 0x000fe20008410000 */
[----:B------:R-:W-:Y:S01]  /*106d0*/  FMUL.FTZ R30, R31, UR17 ;  /* 0x000000111f1e7c20 */ /* 0x000fe20008410000 */
[----:B------:R-:W-:Y:S01]  /*106e0*/  FMUL.FTZ R4, R26, UR17 ;  /* 0x000000111a047c20 */ /* 0x000fe20008410000 */
[----:B------:R-:W-:Y:S01]  /*106f0*/  LOP3.LUT R5, R5, 0x6, RZ, 0xc0, !PT ;  /* 0x0000000605057812 */ /* 0x000fe200078ec0ff */
[----:B------:R-:W2:Y:S01]  /*10700*/  MUFU.TANH R32, R32 ;  /* 0x0000002000207308 */ /* 0x000ea20000002400 */
[----:B------:R-:W-:Y:S01]  /*10710*/  FMUL.FTZ R20, R20, UR17 ;  /* 0x0000001114147c20 */ /* 0x000fe20008410000 */
[----:B------:R-:W-:-:S02]  /*10720*/  FMUL.FTZ R22, R22, UR17 ;  /* 0x0000001116167c20 */ /* 0x000fc40008410000 */
[----:B------:R-:W-:-:S04]  /*10730*/  IMAD R5, R170, 0x40, R5 ;  /* 0x00000040aa057824 */ /* 0x000fc800078e0205 */
[----:B------:R-:W4:Y:S01]  /*10740*/  MUFU.TANH R34, R34 ;  /* 0x0000002200227308 */ /* 0x000f220000002400 */
[C---:B---3--:R-:W-:Y:S01]  /*10750*/  HMMA.16816.F32.BF16 R120, R8.reuse, R14, R120 ;  /* 0x0000000e0878723c */ /* 0x048fe20000041878 */
[C---:B------:R-:W-:Y:S01]  /*10760*/  VIADD R7, R5.reuse, 0x8 ;  /* 0x0000000805077836 */ /* 0x040fe20000000000 */
[C---:B------:R-:W-:Y:S01]  /*10770*/  ISETP.GE.AND P2, PT, R5.reuse, R0, PT ;  /* 0x000000000500720c */ /* 0x040fe20003f46270 */
[C---:B------:R-:W-:Y:S01]  /*10780*/  VIADD R27, R5.reuse, 0x1 ;  /* 0x00000001051b7836 */ /* 0x040fe20000000000 */
[----:B------:R-:W-:Y:S02]  /*10790*/  ISETP.GE.AND P5, PT, R5, R2, PT ;  /* 0x000000020500720c */ /* 0x000fe40003fa6270 */
[----:B------:R-:W-:Y:S01]  /*107a0*/  HMMA.16816.F32.BF16 R16, R8, R12, R16 ;  /* 0x0000000c0810723c */ /* 0x000fe20000041810 */
[----:B------:R-:W3:Y:S01]  /*107b0*/  MUFU.TANH R107, R107 ;  /* 0x0000006b006b7308 */ /* 0x000ee20000002400 */
[----:B------:R-:W-:Y:S01]  /*107c0*/  ISETP.GE.AND P0, PT, R7, R0, PT ;  /* 0x000000000700720c */ /* 0x000fe20003f06270 */
[----:B------:R-:W-:Y:S01]  /*107d0*/  VIADD R15, R5, 0x18 ;  /* 0x00000018050f7836 */ /* 0x000fe20000000000 */
[----:B------:R-:W-:Y:S01]  /*107e0*/  ISETP.GE.AND P6, PT, R7, R2, PT ;  /* 0x000000020700720c */ /* 0x000fe20003fc6270 */
[----:B------:R-:W-:Y:S01]  /*107f0*/  FMUL.FTZ R14, R23, UR17 ;  /* 0x00000011170e7c20 */ /* 0x000fe20008410000 */
[----:B------:R-:W-:Y:S01]  /*10800*/  FSEL R102, R102, -INF , !P2 ;  /* 0xff80000066667808 */ /* 0x000fe20005000000 */
[C---:B------:R-:W-:Y:S01]  /*10810*/  VIADD R13, R5.reuse, 0x9 ;  /* 0x00000009050d7836 */ /* 0x040fe20000000000 */
[----:B-----5:R-:W-:Y:S01]  /*10820*/  FSEL R7, R116, -INF , !P5 ;  /* 0xff80000074077808 */ /* 0x020fe20006800000 */
[----:B------:R-:W5:Y:S01]  /*10830*/  MUFU.TANH R33, R33 ;  /* 0x0000002100217308 */ /* 0x000f620000002400 */
[----:B------:R-:W-:-:S02]  /*10840*/  VIADD R9, R5, 0x11 ;  /* 0x0000001105097836 */ /* 0x000fc40000000000 */
[----:B------:R-:W-:Y:S01]  /*10850*/  FMUL.FTZ R12, R21, UR17 ;  /* 0x00000011150c7c20 */ /* 0x000fe20008410000 */
[----:B------:R-:W-:Y:S01]  /*10860*/  ISETP.GE.AND P2, PT, R13, R0, PT ;  /* 0x000000000d00720c */ /* 0x000fe20003f46270 */
[----:B------:R-:W-:Y:S01]  /*10870*/  VIADD R21, R5, 0x10 ;  /* 0x0000001005157836 */ /* 0x000fe20000000000 */
[----:B------:R-:W-:Y:S02]  /*10880*/  ISETP.GE.AND P5, PT, R13, R2, PT ;  /* 0x000000020d00720c */ /* 0x000fe40003fa6270 */
[C---:B------:R-:W-:Y:S01]  /*10890*/  ISETP.GE.AND P1, PT, R27.reuse, R0, PT ;  /* 0x000000001b00720c */ /* 0x040fe20003f26270 */
[----:B------:R-:W-:Y:S01]  /*108a0*/  MUFU.TANH R28, R28 ;  /* 0x0000001c001c7308 */ /* 0x000fe20000002400 */
[----:B------:R-:W-:Y:S01]  /*108b0*/  ISETP.GE.AND P4, PT, R27, R2, PT ;  /* 0x000000021b00720c */ /* 0x000fe20003f86270 */
[----:B------:R-:W-:Y:S01]  /*108c0*/  FMUL.FTZ R108, R120, UR17 ;  /* 0x00000011786c7c20 */ /* 0x000fe20008410000 */
[----:B-1----:R-:W-:Y:S01]  /*108d0*/  FSEL R8, R101, -INF , !P0 ;  /* 0xff80000065087808 */ /* 0x002fe20004000000 */
[----:B------:R-:W-:Y:S01]  /*108e0*/  FMUL.FTZ R101, R123, UR17 ;  /* 0x000000117b657c20 */ /* 0x000fe20008410000 */
[----:B------:R-:W-:-:S02]  /*108f0*/  FSEL R11, R105, -INF , !P6 ;  /* 0xff800000690b7808 */ /* 0x000fc40007000000 */
[C---:B------:R-:W-:Y:S01]  /*10900*/  ISETP.GE.AND P0, PT, R9.reuse, R0, PT ;  /* 0x000000000900720c */ /* 0x040fe20003f06270 */
[----:B------:R-:W1:Y:S01]  /*10910*/  MUFU.TANH R30, R30 ;  /* 0x0000001e001e7308 */ /* 0x000e620000002400 */
[----:B------:R-:W-:Y:S01]  /*10920*/  ISETP.GE.AND P6, PT, R9, R2, PT ;  /* 0x000000020900720c */ /* 0x000fe20003fc6270 */
[----:B------:R-:W-:Y:S01]  /*10930*/  FMUL.FTZ R112, R17, UR17 ;  /* 0x0000001111707c20 */ /* 0x000fe20008410000 */
[----:B------:R-:W-:Y:S01]  /*10940*/  FSEL R10, R104, -INF , !P2 ;  /* 0xff800000680a7808 */ /* 0x000fe20005000000 */
[----:B------:R-:W-:Y:S01]  /*10950*/  VIADD R17, R5, 0x21 ;  /* 0x0000002105117836 */ /* 0x000fe20000000000 */
[----:B------:R-:W-:Y:S01]  /*10960*/  FSEL R9, R106, -INF , !P5 ;  /* 0xff8000006a097808 */ /* 0x000fe20006800000 */
[----:B------:R-:W-:Y:S01]  /*10970*/  FMUL.FTZ R16, R16, UR17 ;  /* 0x0000001110107c20 */ /* 0x000fe20008410000 */
[----:B------:R-:W-:Y:S01]  /*10980*/  FSEL R6, R103, -INF , !P1 ;  /* 0xff80000067067808 */ /* 0x000fe20004800000 */
[----:B------:R-:W1:Y:S01]  /*10990*/  MUFU.TANH R4, R4 ;  /* 0x0000000400047308 */ /* 0x000e620000002400 */
[----:B------:R-:W-:Y:S01]  /*109a0*/  FSEL R13, R117, -INF , !P4 ;  /* 0xff800000750d7808 */ /* 0x000fe20006000000 */
[----:B------:R-:W-:Y:S01]  /*109b0*/  FMUL.FTZ R106, R121, UR17 ;  /* 0x00000011796a7c20 */ /* 0x000fe20008410000 */
[C---:B------:R-:W-:Y:S01]  /*109c0*/  ISETP.GE.AND P2, PT, R15.reuse, R0, PT ;  /* 0x000000000f00720c */ /* 0x040fe20003f46270 */
[----:B------:R-:W-:Y:S01]  /*109d0*/  FMUL.FTZ R103, R122, UR17 ;  /* 0x000000117a677c20 */ /* 0x000fe20008410000 */
[----:B------:R-:W-:Y:S01]  /*109e0*/  ISETP.GE.AND P5, PT, R15, R2, PT ;  /* 0x000000020f00720c */ /* 0x000fe20003fa6270 */
[----:B------:R-:W-:Y:S01]  /*109f0*/  VIADD R15, R5, 0x20 ;  /* 0x00000020050f7836 */ /* 0x000fe20000000000 */
[C---:B------:R-:W-:Y:S01]  /*10a00*/  ISETP.GE.AND P1, PT, R21.reuse, R0, PT ;  /* 0x000000001500720c */ /* 0x040fe20003f26270 */
[----:B------:R-:W-:Y:S01]  /*10a10*/  MUFU.TANH R35, R35 ;  /* 0x0000002300237308 */ /* 0x000fe20000002400 */
[----:B------:R-:W-:Y:S01]  /*10a20*/  ISETP.GE.AND P4, PT, R21, R2, PT ;  /* 0x000000021500720c */ /* 0x000fe20003f86270 */
[----:B------:R-:W-:Y:S01]  /*10a30*/  VIADD R21, R5, 0x19 ;  /* 0x0000001905157836 */ /* 0x000fe20000000000 */
[----:B--2---:R-:W-:Y:S01]  /*10a40*/  FSEL R110, R32, -INF , !P0 ;  /* 0xff800000206e7808 */ /* 0x004fe20004000000 */
[----:B------:R-:W-:Y:S01]  /*10a50*/  FMUL.FTZ R18, R18, UR17 ;  /* 0x0000001112127c20 */ /* 0x000fe20008410000 */
[----:B----4-:R-:W-:Y:S01]  /*10a60*/  FSEL R117, R34, -INF , !P6 ;  /* 0xff80000022757808 */ /* 0x010fe20007000000 */
[----:B------:R-:W-:Y:S01]  /*10a70*/  FMUL.FTZ R19, R19, UR17 ;  /* 0x0000001113137c20 */ /* 0x000fe20008410000 */
[----:B---3--:R-:W-:Y:S01]  /*10a80*/  FSEL R116, R107, -INF , !P1 ;  /* 0xff8000006b747808 */ /* 0x008fe20004800000 */
[----:B------:R2:W3:Y:S01]  /*10a90*/  MUFU.TANH R26, R20 ;  /* 0x00000014001a7308 */ /* 0x0004e20000002400 */
[----:B-----5:R-:W-:-:S02]  /*10aa0*/  FSEL R115, R33, -INF , !P4 ;  /* 0xff80000021737808 */ /* 0x020fc40006000000 */
[C---:B------:R-:W-:Y:S02]  /*10ab0*/  ISETP.GE.AND P0, PT, R15.reuse, R0, PT ;  /* 0x000000000f00720c */ /* 0x040fe40003f06270 */
[----:B------:R-:W-:Y:S01]  /*10ac0*/  ISETP.GE.AND P6, PT, R15, R2, PT ;  /* 0x000000020f00720c */ /* 0x000fe20003fc6270 */
[----:B------:R-:W-:Y:S01]  /*10ad0*/  VIADD R15, R5, 0x28 ;  /* 0x00000028050f7836 */ /* 0x000fe20000000000 */
[C---:B------:R-:W-:Y:S01]  /*10ae0*/  ISETP.GE.AND P1, PT, R21.reuse, R0, PT ;  /* 0x000000001500720c */ /* 0x040fe20003f26270 */
[----:B------:R4:W5:Y:S01]  /*10af0*/  MUFU.TANH R119, R22 ;  /* 0x0000001600777308 */ /* 0x0009620000002400 */
[----:B------:R-:W-:Y:S02]  /*10b00*/  ISETP.GE.AND P4, PT, R21, R2, PT ;  /* 0x000000021500720c */ /* 0x000fe40003f86270 */
[----:B------:R-:W-:Y:S02]  /*10b10*/  FSEL R124, R124, -INF , !P0 ;  /* 0xff8000007c7c7808 */ /* 0x000fe40004000000 */
[----:B-1----:R-:W-:-:S02]  /*10b20*/  FSEL R21, R30, -INF , !P4 ;  /* 0xff8000001e157808 */ /* 0x002fc40006000000 */
[C---:B------:R-:W-:Y:S01]  /*10b30*/  ISETP.GE.AND P4, PT, R15.reuse, R2, PT ;  /* 0x000000020f00720c */ /* 0x040fe20003f86270 */
[----:B------:R-:W1:Y:S01]  /*10b40*/  MUFU.TANH R24, R24 ;  /* 0x0000001800187308 */ /* 0x000e620000002400 */
[----:B--2---:R-:W-:Y:S02]  /*10b50*/  FSEL R20, R28, -INF , !P1 ;  /* 0xff8000001c147808 */ /* 0x004fe40004800000 */
[-C--:B------:R-:W-:Y:S01]  /*10b60*/  ISETP.GE.AND P1, PT, R15, R0.reuse, PT ;  /* 0x000000000f00720c */ /* 0x080fe20003f26270 */
[----:B------:R-:W-:Y:S01]  /*10b70*/  VIADD R15, R5, 0x29 ;  /* 0x00000029050f7836 */ /* 0x000fe20000000000 */
[----:B------:R-:W-:Y:S02]  /*10b80*/  FSEL R27, R4, -INF , !P6 ;  /* 0xff800000041b7808 */ /* 0x000fe40007000000 */
[----:B---3--:R-:W-:Y:S01]  /*10b90*/  FSEL R26, R26, -INF , !P1 ;  /* 0xff8000001a1a7808 */ /* 0x008fe20004800000 */
[----:B------:R-:W2:Y:S01]  /*10ba0*/  MUFU.TANH R12, R12 ;  /* 0x0000000c000c7308 */ /* 0x000ea20000002400 */
[----:B------:R-:W-:-:S02]  /*10bb0*/  ISETP.GE.AND P0, PT, R15, R0, PT ;  /* 0x000000000f00720c */ /* 0x000fc40003f06270 */
[----:B------:R-:W-:Y:S01]  /*10bc0*/  ISETP.GE.AND P6, PT, R15, R2, PT ;  /* 0x000000020f00720c */ /* 0x000fe20003fc6270 */
[----:B------:R-:W-:Y:S01]  /*10bd0*/  VIADD R15, R5, 0x31 ;  /* 0x00000031050f7836 */ /* 0x000fe20000000000 */
[----:B----4-:R-:W-:Y:S02]  /*10be0*/  FSEL R22, R35, -INF , !P2 ;  /* 0xff80000023167808 */ /* 0x010fe40005000000 */
[----:B-----5:R-:W-:Y:S01]  /*10bf0*/  FSEL R119, R119, -INF , !P4 ;  /* 0xff80000077777808 */ /* 0x020fe20006000000 */
[----:B------:R-:W3:Y:S01]  /*10c00*/  MUFU.TANH R29, R29 ;  /* 0x0000001d001d7308 */ /* 0x000ee20000002400 */
[-C--:B------:R-:W-:Y:S02]  /*10c10*/  ISETP.GE.AND P2, PT, R17, R0.reuse, PT ;  /* 0x000000001100720c */ /* 0x080fe40003f46270 */
[C---:B------:R-:W-:Y:S02]  /*10c20*/  ISETP.GE.AND P1, PT, R15.reuse, R0, PT ;  /* 0x000000000f00720c */ /* 0x040fe40003f26270 */
[----:B------:R-:W-:Y:S01]  /*10c30*/  ISETP.GE.AND P4, PT, R15, R2, PT ;  /* 0x000000020f00720c */ /* 0x000fe20003f86270 */
[----:B------:R-:W-:Y:S01]  /*10c40*/  VIADD R15, R5, 0x38 ;  /* 0x00000038050f7836 */ /* 0x000fe20000000000 */
[----:B-1----:R-:W-:Y:S01]  /*10c50*/  FSEL R120, R24, -INF , !P2 ;  /* 0xff80000018787808 */ /* 0x002fe20005000000 */
[----:B------:R-:W1:Y:S01]  /*10c60*/  MUFU.TANH R108, R108 ;  /* 0x0000006c006c7308 */ /* 0x000e620000002400 */
[----:B--2---:R-:W-:-:S02]  /*10c70*/  FSEL R24, R12, -INF , !P0 ;  /* 0xff8000000c187808 */ /* 0x004fc40004000000 */
[----:B------:R-:W-:-:S05]  /*10c80*/  ISETP.GE.AND P0, PT, R15, R0, PT ;  /* 0x000000000f00720c */ /* 0x000fca0003f06270 */
[----:B------:R-:W2:Y:S01]  /*10c90*/  MUFU.TANH R25, R25 ;  /* 0x0000001900197308 */ /* 0x000ea20000002400 */
[----:B---3--:R-:W-:Y:S02]  /*10ca0*/  FSEL R23, R29, -INF , !P5 ;  /* 0xff8000001d177808 */ /* 0x008fe40006800000 */
[----:B------:R-:W-:Y:S01]  /*10cb0*/  ISETP.GE.AND P5, PT, R17, R2, PT ;  /* 0x000000021100720c */ /* 0x000fe20003fa6270 */
[C---:B------:R-:W-:Y:S02]  /*10cc0*/  VIADD R17, R5.reuse, 0x30 ;  /* 0x0000003005117836 */ /* 0x040fe40000000000 */
[----:B------:R-:W-:Y:S02]  /*10cd0*/  VIADD R5, R5, 0x39 ;  /* 0x0000003905057836 */ /* 0x000fe40000000000 */
[----:B------:R-:W3:Y:S01]  /*10ce0*/  MUFU.TANH R14, R14 ;  /* 0x0000000e000e7308 */ /* 0x000ee20000002400 */
[----:B-1----:R-:W-:Y:S02]  /*10cf0*/  FSEL R108, R108, -INF , !P0 ;  /* 0xff8000006c6c7808 */ /* 0x002fe40004000000 */
[----:B------:R-:W-:-:S02]  /*10d00*/  ISETP.GT.AND P0, PT, R170, R159, PT ;  /* 0x0000009faa00720c */ /* 0x000fc40003f04270 */
[----:B------:R-:W-:-:S03]  /*10d10*/  ISETP.GE.AND P2, PT, R17, R0, PT ;  /* 0x000000001100720c */ /* 0x000fc60003f46270 */
[----:B------:R-:W1:Y:S01]  /*10d20*/  MUFU.TANH R114, R16 ;  /* 0x0000001000727308 */ /* 0x000e620000002400 */
[----:B--2---:R-:W-:Y:S02]  /*10d30*/  FSEL R25, R25, -INF , !P5 ;  /* 0xff80000019197808 */ /* 0x004fe40006800000 */
[----:B------:R-:W-:-:S05]  /*10d40*/  ISETP.GE.AND P5, PT, R17, R2, PT ;  /* 0x000000021100720c */ /* 0x000fca0003fa6270 */
        /* <DEDUP_REMOVED lines=80> */
.L_x_7988:
[----:B------:R-:W-:Y:S02]  /*11250*/  ULDC UR8, c[0x0][0x248] ;  /* 0x0000920000087ab9 */ /* 0x000fe40000000800 */
[----:B------:R-:W-:-:S06]  /*11260*/  USHF.L.U32 UR4, UR8, 0x6, URZ ;  /* 0x0000000608047899 */ /* 0x000fcc000800063f */
[----:B------:R-:W-:-:S04]  /*11270*/  IADD3 R14, RZ, -UR4, RZ ;  /* 0x80000004ff0e7c10 */ /* 0x000fc8000fffe0ff */
[----:B------:R-:W-:-:S07]  /*11280*/  SHF.R.S32.HI R0, RZ, 0x1f, R14 ;  /* 0x0000001fff007819 */ /* 0x000fce000001140e */
.L_x_7989:
        /* <DEDUP_REMOVED lines=24> */
.L_x_7987:
        /* <DEDUP_REMOVED lines=173> */
[----:B------:R-:W-:Y:S01]  /*11ee0*/  FMUL.FTZ R61, R61, R35 ;  /* 0x000000233d3d7220 */ /* 0x000fe20000410000 */
[-C--:B------:R-:W-:Y:S01]  /*11ef0*/  FMUL.FTZ R62, R62, R3.reuse ;  /* 0x000000033e3e7220 */ /* 0x080fe20000410000 */
[----:B------:R-:W-:Y:S01]  /*11f00*/  MUFU.EX2 R113, R113 ;  /* 0x0000007100717308 */ /* 0x000fe20000000800 */
[----:B------:R-:W-:Y:S01]  /*11f10*/  FMUL.FTZ R63, R63, R3 ;  /* 0x000000033f3f7220 */ /* 0x000fe20000410000 */
[C---:B-1----:R-:W-:Y:S01]  /*11f20*/  HMMA.16816.F32.BF16 R36, R4.reuse, R12, R36 ;  /* 0x0000000c0424723c */ /* 0x042fe20000041824 */
[-C--:B------:R-:W-:Y:S01]  /*11f30*/  FMUL.FTZ R64, R64, R35.reuse ;  /* 0x0000002340407220 */ /* 0x080fe20000410000 */
[----:B------:R-:W-:Y:S01]  /*11f40*/  FMUL.FTZ R65, R65, R35 ;  /* 0x0000002341417220 */ /* 0x000fe20000410000 */
        /* <DEDUP_REMOVED lines=22> */
[----:B------:R-:W-:Y:S01]  /*120b0*/  MUFU.EX2 R122, R122 ;  /* 0x0000007a007a7308 */ /* 0x000fe20000000800 */
[C---:B------:R-:W-:Y:S01]  /*120c0*/  HMMA.16816.F32.BF16 R56, R4.reuse, R18, R56 ;  /* 0x000000120438723c */ /* 0x040fe20000041838 */
[----:B------:R-:W2:Y:S05]  /*120d0*/  LDSM.16.MT88.4 R16, [R149+0x8800] ;  /* 0x008800009510783b */ /* 0x000eaa0000004200 */
[C---:B-1----:R-:W-:Y:S01]  /*120e0*/  HMMA.16816.F32.BF16 R60, R4.reuse, R12, R60 ;  /* 0x0000000c043c723c */ /* 0x042fe2000004183c */
[----:B------:R-:W-:Y:S05]  /*120f0*/  MUFU.EX2 R123, R123 ;  /* 0x0000007b007b7308 */ /* 0x000fea0000000800 */
        /* <DEDUP_REMOVED lines=15> */
[----:B------:R-:W3:Y:S01]  /*121f0*/  MUFU.EX2 R124, R124 ;  /* 0x0000007c007c7308 */ /* 0x000ee20000000800 */
[----:B------:R-:W-:-:S04]  /*12200*/  FADD.FTZ R113, R113, R110 ;  /* 0x0000006e71717221 */ /* 0x000fc80000010000 */
[C---:B------:R-:W-:Y:S01]  /*12210*/  HMMA.16816.F32.BF16 R92, R4.reuse, R10, R92 ;  /* 0x0000000a045c723c */ /* 0x040fe2000004185c */
[----:B------:R-:W4:Y:S02]  /*12220*/  LDSM.16.MT88.4 R8, [R148+0x8800] ;  /* 0x008800009408783b */ /* 0x000f240000004200 */
[----:B------:R-:W5:Y:S03]  /*12230*/  MUFU.EX2 R127, R127 ;  /* 0x0000007f007f7308 */ /* 0x000f660000000800 */
[C---:B------:R-:W-:Y:S05]  /*12240*/  HMMA.16816.F32.BF16 R88, R4.reuse, R20, R88 ;  /* 0x000000140458723c */ /* 0x040fea0000041858 */
[----:B------:R-:W1:Y:S01]  /*12250*/  MUFU.EX2 R119, R119 ;  /* 0x0000007700777308 */ /* 0x000e620000000800 */
[----:B------:R-:W-:Y:S01]  /*12260*/  HMMA.16816.F32.BF16 R84, R4, R22, R84 ;  /* 0x000000160454723c */ /* 0x000fe20000041854 */
[----:B------:R-:W4:Y:S01]  /*12270*/  LDSM.16.MT88.4 R20, [R150+0xa800] ;  /* 0x00a800009614783b */ /* 0x000f220000004200 */
[----:B---3--:R-:W-:-:S04]  /*12280*/  FADD.FTZ R0, R124, R117 ;  /* 0x000000757c007221 */ /* 0x008fc80000010000 */
[----:B--2---:R-:W-:Y:S01]  /*12290*/  HMMA.16816.F32.BF16 R80, R4, R16, R80 ;  /* 0x000000100450723c */ /* 0x004fe20000041850 */
[----:B------:R-:W2:Y:S01]  /*122a0*/  MUFU.EX2 R126, R126 ;  /* 0x0000007e007e7308 */ /* 0x000ea20000000800 */
[----:B-----5:R-:W-:-:S04]  /*122b0*/  FADD.FTZ R0, R127, R0 ;  /* 0x000000007f007221 */ /* 0x020fc80000010000 */
[C---:B------:R-:W-:Y:S01]  /*122c0*/  HMMA.16816.F32.BF16 R76, R4.reuse, R18, R76 ;  /* 0x00000012044c723c */ /* 0x040fe2000004184c */
[----:B------:R-:W3:Y:S02]  /*122d0*/  LDSM.16.MT88.4 R16, [R149+0xa800] ;  /* 0x00a800009510783b */ /* 0x000ee40000004200 */
[----:B------:R-:W-:Y:S01]  /*122e0*/  MUFU.EX2 R114, R114 ;  /* 0x0000007200727308 */ /* 0x000fe20000000800 */
[----:B-1----:R-:W-:Y:S02]  /*122f0*/  FADD.FTZ R3, R119, R0 ;  /* 0x0000000077037221 */ /* 0x002fe40000010000 */
[C---:B------:R-:W-:Y:S05]  /*12300*/  HMMA.16816.F32.BF16 R36, R4.reuse, R12, R36 ;  /* 0x0000000c0424723c */ /* 0x040fea0000041824 */
[----:B------:R-:W1:Y:S01]  /*12310*/  MUFU.EX2 R121, R121 ;  /* 0x0000007900797308 */ /* 0x000e620000000800 */
[----:B------:R-:W-:Y:S01]  /*12320*/  HMMA.16816.F32.BF16 R40, R4, R14, R40 ;  /* 0x0000000e0428723c */ /* 0x000fe20000041828 */
[----:B------:R-:W-:Y:S01]  /*12330*/  LDSM.16.MT88.4 R12, [R148+0x9000] ;  /* 0x00900000940c783b */ /* 0x000fe20000004200 */
[----:B--2---:R-:W-:-:S04]  /*12340*/  FADD.FTZ R3, R126, R3 ;  /* 0x000000037e037221 */ /* 0x004fc80000010000 */
        /* <DEDUP_REMOVED lines=8> */
[----:B------:R-:W4:Y:S05]  /*123d0*/  LDSM.16.MT88.4 R20, [R152+0x9000] ;  /* 0x009000009814783b */ /* 0x000f2a0000004200 */
[C---:B---3--:R-:W-:Y:S06]  /*123e0*/  HMMA.16816.F32.BF16 R52, R4.reuse, R16, R52 ;  /* 0x000000100434723c */ /* 0x048fec0000041834 */
[C---:B------:R-:W-:Y:S01]  /*123f0*/  HMMA.16816.F32.BF16 R56, R4.reuse, R18, R56 ;  /* 0x000000120438723c */ /* 0x040fe20000041838 */
[----:B------:R-:W3:Y:S05]  /*12400*/  LDSM.16.MT88.4 R16, [R149+0x9000] ;  /* 0x009000009510783b */ /* 0x000eea0000004200 */
[C---:B--2---:R-:W-:Y:S06]  /*12410*/  HMMA.16816.F32.BF16 R60, R4.reuse, R8, R60 ;  /* 0x00000008043c723c */ /* 0x044fec000004183c */
[----:B------:R-:W-:Y:S01]  /*12420*/  HMMA.16816.F32.BF16 R64, R4, R10, R64 ;  /* 0x0000000a0440723c */ /* 0x000fe20000041840 */
[----:B------:R-:W-:Y:S06]  /*12430*/  LDSM.16.MT88.4 R8, [R152+0xb000] ;  /* 0x00b000009808783b */ /* 0x000fec0000004200 */
[----:B------:R-:W-:Y:S01]  /*12440*/  F2FP.BF16.F32.PACK_AB R4, R123, R122 ;  /* 0x0000007a7b04723e */ /* 0x000fe200000010ff */
[----:B------:R-:W-:Y:S01]  /*12450*/  FADD.FTZ R122, R122, R113 ;  /* 0x000000717a7a7221 */ /* 0x000fe20000010000 */
[----:B------:R-:W-:-:S02]  /*12460*/  F2FP.BF16.F32.PACK_AB R5, R127, R124 ;  /* 0x0000007c7f05723e */ /* 0x000fc400000010ff */
[----:B------:R-:W-:Y:S01]  /*12470*/  F2FP.BF16.F32.PACK_AB R6, R125, R120 ;  /* 0x000000787d06723e */ /* 0x000fe200000010ff */
[----:B------:R-:W-:Y:S01]  /*12480*/  FADD.FTZ R123, R123, R122 ;  /* 0x0000007a7b7b7221 */ /* 0x000fe20000010000 */
[----:B------:R-:W-:-:S03]  /*12490*/  F2FP.BF16.F32.PACK_AB R7, R126, R119 ;  /* 0x000000777e07723e */ /* 0x000fc600000010ff */
[----:B------:R-:W-:-:S04]  /*124a0*/  FADD.FTZ R120, R120, R123 ;  /* 0x0000007b78787221 */ /* 0x000fc80000010000 */
[----:B------:R-:W-:Y:S01]  /*124b0*/  HMMA.16816.F32.BF16 R88, R4, R24, R88 ;  /* 0x000000180458723c */ /* 0x000fe20000041858 */
[----:B------:R-:W-:-:S05]  /*124c0*/  FADD.FTZ R125, R125, R120 ;  /* 0x000000787d7d7221 */ /* 0x000fca0000010000 */
[C---:B------:R-:W-:Y:S01]  /*124d0*/  HMMA.16816.F32.BF16 R84, R4.reuse, R26, R84 ;  /* 0x0000001a0454723c */ /* 0x040fe20000041854 */
[----:B------:R-:W2:Y:S05]  /*124e0*/  LDSM.16.MT88.4 R24, [R149+0xb000] ;  /* 0x00b000009518783b */ /* 0x000eaa0000004200 */
[C---:B----4-:R-:W-:Y:S06]  /*124f0*/  HMMA.16816.F32.BF16 R96, R4.reuse, R20, R96 ;  /* 0x000000140460723c */ /* 0x050fec0000041860 */
[C---:B------:R-:W-:Y:S01]  /*12500*/  HMMA.16816.F32.BF16 R92, R4.reuse, R22, R92 ;  /* 0x00000016045c723c */ /* 0x040fe2000004185c */
[----:B------:R-:W-:Y:S05]  /*12510*/  LDSM.16.MT88.4 R20, [R148+0xb000] ;  /* 0x00b000009414783b */ /* 0x000fea0000004200 */
[C---:B---3--:R-:W-:Y:S06]  /*12520*/  HMMA.16816.F32.BF16 R80, R4.reuse, R16, R80 ;  /* 0x000000100450723c */ /* 0x048fec0000041850 */
[C---:B------:R-:W-:Y:S01]  /*12530*/  HMMA.16816.F32.BF16 R76, R4.reuse, R18, R76 ;  /* 0x00000012044c723c */ /* 0x040fe2000004184c */
[----:B------:R-:W3:Y:S05]  /*12540*/  LDSM.16.MT88.4 R16, [R150+0xb000] ;  /* 0x00b000009610783b */ /* 0x000eea0000004200 */
[C---:B------:R-:W-:Y:S06]  /*12550*/  HMMA.16816.F32.BF16 R72, R4.reuse, R12, R72 ;  /* 0x0000000c0448723c */ /* 0x040fec0000041848 */
[C---:B------:R-:W-:Y:S01]  /*12560*/  HMMA.16816.F32.BF16 R68, R4.reuse, R14, R68 ;  /* 0x0000000e0444723c */ /* 0x040fe20000041844 */
[----:B------:R-:W4:Y:S05]  /*12570*/  LDSM.16.MT88.4 R12, [R152+0x9800] ;  /* 0x00980000980c783b */ /* 0x000f2a0000004200 */
[C---:B--2---:R-:W-:Y:S01]  /*12580*/  HMMA.16816.F32.BF16 R52, R4.reuse, R24, R52 ;  /* 0x000000180434723c */ /* 0x044fe20000041834 */
[----:B------:R-:W2:Y:S05]  /*12590*/  MUFU.EX2 R25, R105 ;  /* 0x0000006900197308 */ /* 0x000eaa0000000800 */
        /* <DEDUP_REMOVED lines=8> */
[C---:B---3--:R-:W-:Y:S06]  /*12620*/  HMMA.16816.F32.BF16 R44, R4.reuse, R16, R44 ;  /* 0x00000010042c723c */ /* 0x048fec000004182c */
[C---:B------:R-:W-:Y:S01]  /*12630*/  HMMA.16816.F32.BF16 R48, R4.reuse, R18, R48 ;  /* 0x000000120430723c */ /* 0x040fe20000041830 */
[----:B------:R-:W3:Y:S05]  /*12640*/  LDSM.16.MT88.4 R16, [R150+0x9800] ;  /* 0x009800009610783b */ /* 0x000eea0000004200 */
[C---:B------:R-:W-:Y:S06]  /*12650*/  HMMA.16816.F32.BF16 R60, R4.reuse, R20, R60 ;  /* 0x00000014043c723c */ /* 0x040fec000004183c */
[----:B------:R-:W-:Y:S01]  /*12660*/  HMMA.16816.F32.BF16 R64, R4, R22, R64 ;  /* 0x000000160440723c */ /* 0x000fe20000041840 */
[----:B------:R-:W3:Y:S06]  /*12670*/  LDSM.16.MT88.4 R20, [R152+0xb800] ;  /* 0x00b800009814783b */ /* 0x000eec0000004200 */
[----:B-1----:R-:W-:Y:S01]  /*12680*/  F2FP.BF16.F32.PACK_AB R4, R121, R114 ;  /* 0x000000727904723e */ /* 0x002fe200000010ff */
[----:B------:R-:W-:Y:S01]  /*12690*/  FADD.FTZ R114, R114, R125 ;  /* 0x0000007d72727221 */ /* 0x000fe20000010000 */
[----:B--2---:R-:W-:Y:S01]  /*126a0*/  F2FP.BF16.F32.PACK_AB R5, R25, R106 ;  /* 0x0000006a1905723e */ /* 0x004fe200000010ff */
[----:B------:R-:W-:Y:S01]  /*126b0*/  FADD.FTZ R106, R106, R3 ;  /* 0x000000036a6a7221 */ /* 0x000fe20000010000 */
[----:B------:R-:W-:Y:S01]  /*126c0*/  F2FP.BF16.F32.PACK_AB R6, R111, R108 ;  /* 0x0000006c6f06723e */ /* 0x000fe200000010ff */
[----:B------:R-:W-:Y:S01]  /*126d0*/  FADD.FTZ R121, R121, R114 ;  /* 0x0000007279797221 */ /* 0x000fe20000010000 */
[----:B-----5:R-:W-:Y:S01]  /*126e0*/  F2FP.BF16.F32.PACK_AB R7, R27, R24 ;  /* 0x000000181b07723e */ /* 0x020fe200000010ff */
[----:B------:R-:W-:Y:S01]  /*126f0*/  FADD.FTZ R25, R25, R106 ;  /* 0x0000006a19197221 */ /* 0x000fe20000010000 */
[----:B------:R-:W-:Y:S01]  /*12700*/  MOV R3, R31 ;  /* 0x0000001f00037202 */ /* 0x000fe20000000f00 */
[----:B------:R-:W-:-:S02]  /*12710*/  FADD.FTZ R108, R108, R121 ;  /* 0x000000796c6c7221 */ /* 0x000fc40000010000 */
[----:B------:R-:W-:Y:S02]  /*12720*/  FADD.FTZ R24, R24, R25 ;  /* 0x0000001918187221 */ /* 0x000fe40000010000 */
[----:B----4-:R-:W-:Y:S01]  /*12730*/  HMMA.16816.F32.BF16 R96, R4, R12, R96 ;  /* 0x0000000c0460723c */ /* 0x010fe20000041860 */
[----:B------:R-:W-:Y:S01]  /*12740*/  FADD.FTZ R177, R111, R108 ;  /* 0x0000006c6fb17221 */ /* 0x000fe20000010000 */
[----:B------:R-:W-:-:S04]  /*12750*/  FADD.FTZ R175, R27, R24 ;  /* 0x000000181baf7221 */ /* 0x000fc80000010000 */
[C---:B------:R-:W-:Y:S01]  /*12760*/  HMMA.16816.F32.BF16 R92, R4.reuse, R14, R92 ;  /* 0x0000000e045c723c */ /* 0x040fe2000004185c */
[----:B------:R-:W1:Y:S05]  /*12770*/  LDSM.16.MT88.4 R12, [R148+0x9800] ;  /* 0x00980000940c783b */ /* 0x000e6a0000004200 */
[C---:B---3--:R-:W-:Y:S06]  /*12780*/  HMMA.16816.F32.BF16 R88, R4.reuse, R16, R88 ;  /* 0x000000100458723c */ /* 0x048fec0000041858 */
[C---:B------:R-:W-:Y:S01]  /*12790*/  HMMA.16816.F32.BF16 R84, R4.reuse, R18, R84 ;  /* 0x000000120454723c */ /* 0x040fe20000041854 */
[----:B------:R-:W2:Y:S05]  /*127a0*/  LDSM.16.MT88.4 R16, [R150+0xb800] ;  /* 0x00b800009610783b */ /* 0x000eaa0000004200 */
[C---:B------:R-:W-:Y:S06]  /*127b0*/  HMMA.16816.F32.BF16 R80, R4.reuse, R8, R80 ;  /* 0x000000080450723c */ /* 0x040fec0000041850 */
        /* <DEDUP_REMOVED lines=14> */
.L_x_7984:
        /* <DEDUP_REMOVED lines=17> */
.L_x_7994:
        /* <DEDUP_REMOVED lines=67> */
.L_x_7991:
        /* <DEDUP_REMOVED lines=24> */
[----:B------:R-:W5:Y:S05]  /*12f60*/  LDSM.16.M88.4 R120, [R157+0x5800] ;  /* 0x005800009d78783b */ /* 0x000f6a0000000200 */
[----:B------:R-:W0:Y:S05]  /*12f70*/  LDGDEPBAR ;  /* 0x00000000000079af */ /* 0x000e2a0000000000 */
[----:B------:R-:W-:Y:S05]  /*12f80*/  LDSM.16.M88.4 R124, [R156] ;  /* 0x000000009c7c783b */ /* 0x000fea0000000200 */
[----:B------:R-:W5:Y:S05]  /*12f90*/  LDSM.16.M88.4 R128, [R155] ;  /* 0x000000009b80783b */ /* 0x000f6a0000000200 */
[----:B------:R-:W5:Y:S05]  /*12fa0*/  LDSM.16.M88.4 R132, [R147] ;  /* 0x000000009384783b */ /* 0x000f6a0000000200 */
[----:B------:R-:W5:Y:S01]  /*12fb0*/  LDSM.16.M88.4 R136, [R146] ;  /* 0x000000009288783b */ /* 0x000f620000000200 */
[C---:B--2---:R-:W-:Y:S06]  /*12fc0*/  HMMA.16816.F32.BF16 R4, R104.reuse, R108, RZ ;  /* 0x0000006c6804723c */ /* 0x044fec00000418ff */
[C---:B------:R-:W-:Y:S01]  /*12fd0*/  HMMA.16816.F32.BF16 R8, R104.reuse, R110, RZ ;  /* 0x0000006e6808723c */ /* 0x040fe200000418ff */
[----:B------:R-:W2:Y:S05]  /*12fe0*/  LDSM.16.M88.4 R108, [R145] ;  /* 0x00000000916c783b */ /* 0x000eaa0000000200 */
[C---:B---3--:R-:W-:Y:S06]  /*12ff0*/  HMMA.16816.F32.BF16 R12, R104.reuse, R112, RZ ;  /* 0x00000070680c723c */ /* 0x048fec00000418ff */
[C---:B-1----:R-:W-:Y:S01]  /*13000*/  HMMA.16816.F32.BF16 R16, R104.reuse, R114, RZ ;  /* 0x000000726810723c */ /* 0x042fe200000418ff */
[----:B------:R-:W-:Y:S05]  /*13010*/  LDSM.16.M88.4 R112, [R151+0x4000] ;  /* 0x004000009770783b */ /* 0x000fea0000000200 */
[C---:B----4-:R-:W-:Y:S06]  /*13020*/  HMMA.16816.F32.BF16 R20, R104.reuse, R116, RZ ;  /* 0x000000746814723c */ /* 0x050fec00000418ff */
[C---:B------:R-:W-:Y:S01]  /*13030*/  HMMA.16816.F32.BF16 R24, R104.reuse, R118, RZ ;  /* 0x000000766818723c */ /* 0x040fe200000418ff */
[----:B------:R-:W-:Y:S05]  /*13040*/  LDSM.16.M88.4 R116, [R151+0x4800] ;  /* 0x004800009774783b */ /* 0x000fea0000000200 */
[C---:B-----5:R-:W-:Y:S06]  /*13050*/  HMMA.16816.F32.BF16 R28, R104.reuse, R120, RZ ;  /* 0x00000078681c723c */ /* 0x060fec00000418ff */
[----:B------:R-:W-:Y:S01]  /*13060*/  HMMA.16816.F32.BF16 R32, R104, R122, RZ ;  /* 0x0000007a6820723c */ /* 0x000fe200000418ff */
[----:B------:R-:W1:Y:S05]  /*13070*/  LDSM.16.M88.4 R104, [R154] ;  /* 0x000000009a68783b */ /* 0x000e6a0000000200 */
[C---:B------:R-:W-:Y:S01]  /*13080*/  HMMA.16816.F32.BF16 R4, R124.reuse, R128, R4 ;  /* 0x000000807c04723c */ /* 0x040fe20000041804 */
[----:B------:R-:W3:Y:S05]  /*13090*/  LDSM.16.M88.4 R120, [R151+0x5000] ;  /* 0x005000009778783b */ /* 0x000eea0000000200 */
        /* <DEDUP_REMOVED lines=9> */
[C---:B-1----:R-:W-:Y:S01]  /*13130*/  HMMA.16816.F32.BF16 R4, R104.reuse, R112, R4 ;  /* 0x000000706804723c */ /* 0x042fe20000041804 */
[----:B------:R-:W-:Y:S05]  /*13140*/  LDSM.16.M88.4 R124, [R144+0x1000] ;  /* 0x00100000907c783b */ /* 0x000fea0000000200 */
        /* <DEDUP_REMOVED lines=10> */
[----:B------:R-:W-:Y:S05]  /*131f0*/  LDSM.16.M88.4 R104, [R158+0x2000] ;  /* 0x002000009e68783b */ /* 0x000fea0000000200 */
[C---:B-1----:R-:W-:Y:S01]  /*13200*/  HMMA.16816.F32.BF16 R4, R108.reuse, R112, R4 ;  /* 0x000000706c04723c */ /* 0x042fe20000041804 */
[----:B------:R-:W-:Y:S05]  /*13210*/  LDSM.16.M88.4 R128, [R157+0x7000] ;  /* 0x007000009d80783b */ /* 0x000fea0000000200 */
        /* <DEDUP_REMOVED lines=10> */
[----:B------:R-:W-:Y:S05]  /*132c0*/  LDSM.16.M88.4 R108, [R156+0x2000] ;  /* 0x002000009c6c783b */ /* 0x000fea0000000200 */
[C---:B-1----:R-:W-:Y:S01]  /*132d0*/  HMMA.16816.F32.BF16 R4, R104.reuse, R112, R4 ;  /* 0x000000706804723c */ /* 0x042fe20000041804 */
[----:B------:R-:W-:Y:S05]  /*132e0*/  LDSM.16.M88.4 R120, [R141] ;  /* 0x000000008d78783b */ /* 0x000fea0000000200 */
[C---:B------:R-:W-:Y:S01]  /*132f0*/  HMMA.16816.F32.BF16 R8, R104.reuse, R114, R8 ;  /* 0x000000726808723c */ /* 0x040fe20000041808 */
[----:B------:R-:W1:Y:S05]  /*13300*/  LDSM.16.M88.4 R112, [R143] ;  /* 0x000000008f70783b */ /* 0x000e6a0000000200 */
[C---:B--2---:R-:W-:Y:S06]  /*13310*/  HMMA.16816.F32.BF16 R12, R104.reuse, R116, R12 ;  /* 0x00000074680c723c */ /* 0x044fec000004180c */
        /* <DEDUP_REMOVED lines=173> */
.L_x_7993:
        /* <DEDUP_REMOVED lines=21> */
.L_x_7992:
        /* <DEDUP_REMOVED lines=197> */
[----:B------:R-:W-:Y:S01]  /*14b90*/  MOV R0, R3 ;  /* 0x0000000300007202 */ /* 0x000fe20000000f00 */
        /* <DEDUP_REMOVED lines=69> */
[----:B------:R-:W-:Y:S06]  /*14ff0*/  LDSM.16.MT88.4 R84, [R150+0xb000] ;  /* 0x00b000009654783b */ /* 0x000fec0000004200 */
        /* <DEDUP_REMOVED lines=28> */
[C---:B------:R-:W-:Y:S05]  /*151c0*/  HMMA.16816.F32.BF16 R32, R68.reuse, R82, R32 ;  /* 0x000000524420723c */ /* 0x040fea0000041820 */
[----:B------:R-:W-:Y:S01]  /*151d0*/  FADD.FTZ R177, R181, R174 ;  /* 0x000000aeb5b17221 */ /* 0x000fe20000010000 */
[C---:B--2---:R-:W-:Y:S05]  /*151e0*/  HMMA.16816.F32.BF16 R36, R68.reuse, R72, R36 ;  /* 0x000000484424723c */ /* 0x044fea0000041824 */
[----:B------:R-:W-:Y:S01]  /*151f0*/  FADD.FTZ R175, R101, R102 ;  /* 0x0000006665af7221 */ /* 0x000fe20000010000 */
[C---:B------:R-:W-:Y:S01]  /*15200*/  HMMA.16816.F32.BF16 R40, R68.reuse, R74, R40 ;  /* 0x0000004a4428723c */ /* 0x040fe20000041828 */
[----:B------:R-:W2:Y:S05]  /*15210*/  LDSM.16.MT88.4 R72, [R150+0x9800] ;  /* 0x009800009648783b */ /* 0x000eaa0000004200 */
[C---:B------:R-:W-:Y:S06]  /*15220*/  HMMA.16816.F32.BF16 R44, R68.reuse, R84, R44 ;  /* 0x00000054442c723c */ /* 0x040fec000004182c */
[C---:B------:R-:W-:Y:S06]  /*15230*/  HMMA.16816.F32.BF16 R48, R68.reuse, R86, R48 ;  /* 0x000000564430723c */ /* 0x040fec0000041830 */
[C---:B-1----:R-:W-:Y:S06]  /*15240*/  HMMA.16816.F32.BF16 R52, R68.reuse, R76, R52 ;  /* 0x0000004c4434723c */ /* 0x042fec0000041834 */
[C---:B------:R-:W-:Y:S06]  /*15250*/  HMMA.16816.F32.BF16 R56, R68.reuse, R78, R56 ;  /* 0x0000004e4438723c */ /* 0x040fec0000041838 */
[C---:B------:R-:W-:Y:S06]  /*15260*/  HMMA.16816.F32.BF16 R60, R68.reuse, R88, R60 ;  /* 0x00000058443c723c */ /* 0x040fec000004183c */
[----:B------:R-:W-:Y:S06]  /*15270*/  HMMA.16816.F32.BF16 R64, R68, R90, R64 ;  /* 0x0000005a4440723c */ /* 0x000fec0000041840 */
[C---:B------:R-:W-:Y:S01]  /*15280*/  HMMA.16816.F32.BF16 R96, R104.reuse, R92, R4 ;  /* 0x0000005c6860723c */ /* 0x040fe20000041804 */
[----:B------:R-:W1:Y:S05]  /*15290*/  LDSM.16.MT88.4 R4, [R150+0xb800] ;  /* 0x00b800009604783b */ /* 0x000e6a0000004200 */
[C---:B------:R-:W-:Y:S03]  /*152a0*/  HMMA.16816.F32.BF16 R92, R104.reuse, R94, R8 ;  /* 0x0000005e685c723c */ /* 0x040fe60000041808 */
[----:B------:R-:W3:Y:S03]  /*152b0*/  LDSM.16.MT88.4 R8, [R149+0xb800] ;  /* 0x00b800009508783b */ /* 0x000ee60000004200 */
[C---:B--2---:R-:W-:Y:S05]  /*152c0*/  HMMA.16816.F32.BF16 R88, R104.reuse, R72, R12 ;  /* 0x000000486858723c */ /* 0x044fea000004180c */
[----:B------:R-:W2:Y:S01]  /*152d0*/  LDSM.16.MT88.4 R12, [R148+0xb800] ;  /* 0x00b80000940c783b */ /* 0x000ea20000004200 */
        /* <DEDUP_REMOVED lines=15> */
[----:B------:R-:W-:Y:S11]  /*153d0*/  @P0 BRA `(.L_x_7994) ;  /* 0xffffffd400740947 */ /* 0x000ff6000383ffff */
.L_x_7990:
        /* <DEDUP_REMOVED lines=163> */
[----:B------:R4:W-:Y:S04]  /*15e10*/  STS.64 [R16], R72 ;  /* 0x0000004810007388 */ /* 0x0009e80000000a00 */
[----:B------:R-:W-:Y:S04]  /*15e20*/  STS.64 [R16+0x800], R74 ;  /* 0x0008004a10007388 */ /* 0x000fe80000000a00 */
[----:B------:R-:W-:Y:S04]  /*15e30*/  STS.64 [R18], R68 ;  /* 0x0000004412007388 */ /* 0x000fe80000000a00 */
[----:B------:R5:W-:Y:S04]  /*15e40*/  STS.64 [R18+0x800], R70 ;  /* 0x0008004612007388 */ /* 0x000be80000000a00 */
[----:B------:R-:W-:Y:S04]  /*15e50*/  STS.64 [R7+0x4000], R36 ;  /* 0x0040002407007388 */ /* 0x000fe80000000a00 */
[----:B------:R1:W-:Y:S04]  /*15e60*/  STS.64 [R7+0x4800], R38 ;  /* 0x0048002607007388 */ /* 0x0003e80000000a00 */
[----:B------:R-:W-:Y:S01]  /*15e70*/  STS.64 [R10+0x4000], R40 ;  /* 0x004000280a007388 */ /* 0x000fe20000000a00 */
[----:B----4-:R-:W-:-:S03]  /*15e80*/  SHF.L.U32 R72, R0, 0x2, RZ ;  /* 0x0000000200487819 */ /* 0x010fc600000006ff */
[----:B------:R4:W-:Y:S01]  /*15e90*/  STS.64 [R10+0x4800], R42 ;  /* 0x0048002a0a007388 */ /* 0x0009e20000000a00 */
[----:B------:R-:W-:-:S03]  /*15ea0*/  SHF.R.S32.HI R73, RZ, 0x1f, R72 ;  /* 0x0000001fff497819 */ /* 0x000fc60000011448 */
[----:B------:R-:W-:Y:S04]  /*15eb0*/  STS.64 [R13+0x4000], R44 ;  /* 0x0040002c0d007388 */ /* 0x000fe80000000a00 */
[----:B------:R-:W-:Y:S01]  /*15ec0*/  STS.64 [R13+0x4800], R46 ;  /* 0x0048002e0d007388 */ /* 0x000fe20000000a00 */
[----:B-----5:R-:W-:-:S03]  /*15ed0*/  LEA R71, R12, UR5, 0x2 ;  /* 0x000000050c477c11 */ /* 0x020fc6000f8e10ff */
[----:B------:R-:W-:Y:S04]  /*15ee0*/  STS.64 [R11+0x4000], R48 ;  /* 0x004000300b007388 */ /* 0x000fe80000000a00 */
[----:B------:R5:W-:Y:S01]  /*15ef0*/  STS.64 [R11+0x4800], R50 ;  /* 0x004800320b007388 */ /* 0x000be20000000a00 */
[----:B-1----:R-:W-:-:S03]  /*15f00*/  IADD3 R7, -R161, RZ, RZ ;  /* 0x000000ffa1077210 */ /* 0x002fc60007ffe1ff */
[----:B------:R-:W-:Y:S02]  /*15f10*/  STS.64 [R14+0x4000], R52 ;  /* 0x004000340e007388 */ /* 0x000fe40000000a00 */
[----:B------:R-:W-:Y:S02]  /*15f20*/  IMAD R7, R20, R7, UR4 ;  /* 0x0000000414077e24 */ /* 0x000fe4000f8e0207 */
[----:B------:R2:W-:Y:S01]  /*15f30*/  STS.64 [R14+0x4800], R54 ;  /* 0x004800360e007388 */ /* 0x0005e20000000a00 */
[----:B----4-:R-:W-:Y:S01]  /*15f40*/  MOV R10, 0xff800000 ;  /* 0xff800000000a7802 */ /* 0x010fe20000000f00 */
[----:B------:R-:W-:Y:S02]  /*15f50*/  IMAD R7, R17, R20, R7 ;  /* 0x0000001411077224 */ /* 0x000fe400078e0207 */
[----:B------:R1:W-:Y:S04]  /*15f60*/  STS.64 [R15+0x4000], R56 ;  /* 0x004000380f007388 */ /* 0x0003e80000000a00 */
[----:B------:R1:W-:Y:S04]  /*15f70*/  STS.64 [R15+0x4800], R58 ;  /* 0x0048003a0f007388 */ /* 0x0003e80000000a00 */
[----:B------:R1:W-:Y:S04]  /*15f80*/  STS.64 [R16+0x4000], R60 ;  /* 0x0040003c10007388 */ /* 0x0003e80000000a00 */
[----:B------:R1:W-:Y:S01]  /*15f90*/  STS.64 [R16+0x4800], R62 ;  /* 0x0048003e10007388 */ /* 0x0003e20000000a00 */
[----:B-----5:R-:W-:Y:S01]  /*15fa0*/  @P5 FMUL.FTZ R11, R6, 0.69314718246459960938 ;  /* 0x3f317218060b5820 */ /* 0x020fe20000410000 */
[----:B------:R-:W-:-:S02]  /*15fb0*/  SHF.L.U32 R6, R19, 0x6, RZ ;  /* 0x0000000613067819 */ /* 0x000fc400000006ff */
[----:B------:R1:W-:Y:S01]  /*15fc0*/  STS.64 [R18+0x4000], R64 ;  /* 0x0040004012007388 */ /* 0x0003e20000000a00 */
[----:B---3--:R-:W-:-:S03]  /*15fd0*/  @P5 FFMA.FTZ R8, R100, R21, R11 ;  /* 0x0000001564085223 */ /* 0x008fc6000001000b */
[----:B------:R1:W-:Y:S01]  /*15fe0*/  STS.64 [R18+0x4800], R66 ;  /* 0x0048004212007388 */ /* 0x0003e20000000a00 */
[----:B------:R-:W-:Y:S02]  /*15ff0*/  IMAD R69, R7, R9, R6 ;  /* 0x0000000907457224 */ /* 0x000fe400078e0206 */
[----:B--2---:R-:W-:-:S04]  /*16000*/  @P4 FMUL.FTZ R14, R5, 0.69314718246459960938 ;  /* 0x3f317218050e4820 */ /* 0x004fc80000410000 */
        /* <DEDUP_REMOVED lines=16> */
.L_x_7996:
[----:B------:R-:W-:Y:S05]  /*16110*/  BSYNC B0 ;  /* 0x0000000000007941 */ /* 0x000fea0003800000 */
.L_x_7995:
[----:B-1----:R-:W1:Y:S01]  /*16120*/  LDS.128 R64, [R71] ;  /* 0x0000000047407984 */ /* 0x002e620000000c00 */
[C---:B--2---:R-:W-:Y:S01]  /*16130*/  VIADD R4, R2.reuse, 0x8 ;  /* 0x0000000802047836 */ /* 0x044fe20000000000 */
[----:B------:R-:W-:Y:S01]  /*16140*/  ULDC UR4, c[0x0][0x2dc] ;  /* 0x0000b70000047ab9 */ /* 0x000fe20000000800 */
[----:B------:R-:W-:Y:S01]  /*16150*/  IMAD.WIDE R72, R2, 0x80, R72 ;  /* 0x0000008002487825 */ /* 0x000fe200078e0248 */
[----:B------:R-:W2:Y:S02]  /*16160*/  LDS.128 R32, [R71+0x4000] ;  /* 0x0040000047207984 */ /* 0x000ea40000000c00 */
[-C--:B------:R-:W-:Y:S01]  /*16170*/  ISETP.GE.AND P6, PT, R4, R3.reuse, PT ;  /* 0x000000030400720c */ /* 0x080fe20003fc6270 */
[----:B------:R-:W-:Y:S01]  /*16180*/  IMAD R69, R69, UR4, RZ ;  /* 0x0000000445457c24 */ /* 0x000fe2000f8e02ff */
[----:B------:R-:W3:Y:S01]  /*16190*/  LDS.128 R60, [R71+0x800] ;  /* 0x00080000473c7984 */ /* 0x000ee20000000c00 */
[C---:B------:R-:W-:Y:S01]  /*161a0*/  VIADD R0, R2.reuse, 0x10 ;  /* 0x0000001002007836 */ /* 0x040fe20000000000 */
[----:B------:R-:W-:Y:S01]  /*161b0*/  ULDC.64 UR4, c[0x0][0x288] ;  /* 0x0000a20000047ab9 */ /* 0x000fe20000000a00 */
[C---:B------:R-:W-:Y:S01]  /*161c0*/  VIADD R70, R2.reuse, 0x20 ;  /* 0x0000002002467836 */ /* 0x040fe20000000000 */
[----:B------:R-:W4:Y:S01]  /*161d0*/  LDS.128 R56, [R71+0x1000] ;  /* 0x0010000047387984 */ /* 0x000f220000000c00 */
        /* <DEDUP_REMOVED lines=25> */
[----:B------:R5:W5:Y:S04]  /*16370*/  LDS.128 R4, [R71+0x7800] ;  /* 0x0078000047047984 */ /* 0x000b680000000c00 */
[----:B-1----:R1:W-:Y:S04]  /*16380*/  @!P0 STG.E.64 desc[UR6][R74.64], R64 ;  /* 0x000000404a008986 */ /* 0x0023e8000c101b06 */
[----:B------:R1:W-:Y:S04]  /*16390*/  @!P0 STG.E.64 desc[UR6][R74.64+0x8], R66 ;  /* 0x000008424a008986 */ /* 0x0003e8000c101b06 */
[----:B--2---:R1:W-:Y:S01]  /*163a0*/  @!P0 STG.E.128 desc[UR6][R74.64+0x100], R32 ;  /* 0x000100204a008986 */ /* 0x0043e2000c101d06 */
[----:B------:R-:W-:-:S03]  /*163b0*/  ISETP.GE.AND P0, PT, R2, R3, PT ;  /* 0x000000030200720c */ /* 0x000fc60003f06270 */
[----:B---3--:R1:W-:Y:S04]  /*163c0*/  @!P6 STG.E.128 desc[UR6][R74.64+0x1000], R60 ;  /* 0x0010003c4a00e986 */ /* 0x0083e8000c101d06 */
        /* <DEDUP_REMOVED lines=15> */
.L_x_7997:
        /* <DEDUP_REMOVED lines=12> */
.L_x_8539:


//--------------------- .text._ZN5flash24flash_fwd_splitkv_kernelI23Flash_fwd_kernel_traitsILi128ELi64ELi64ELi4ELb0ELb0EN7cutlass10bfloat16_tE19Flash_kernel_traitsILi128ELi64ELi64ELi4ES3_EELb1ELb0ELb1ELb0ELb0ELb0ELb1ELb1EEEvNS_16Flash_fwd_paramsE --------------------------
	.section	.text._ZN5flash24flash_fwd_splitkv_kernelI23Flash_fwd_kernel_traitsILi128ELi64ELi64ELi4ELb0ELb0EN7cutlass10bfloat16_tE19Flash_kernel_traitsILi128ELi64ELi64ELi4ES3_EELb1ELb0ELb1ELb0ELb0ELb0ELb1ELb1EEEvNS_16Flash_fwd_paramsE,"ax",@progbits
	.align	128
        .global         _ZN5flash24flash_fwd_splitkv_kernelI23Flash_fwd_kernel_traitsILi128ELi64ELi64ELi4ELb0ELb0EN7cutlass10bfloat16_tE19Flash_kernel_traitsILi128ELi64ELi64ELi4ES3_EELb1ELb0ELb1ELb0ELb0ELb0ELb1ELb1EEEvNS_16Flash_fwd_paramsE
        .type           _ZN5flash24flash_fwd_splitkv_kernelI23Flash_fwd_kernel_traitsILi128ELi64ELi64ELi4ELb0ELb0EN7cutlass10bfloat16_tE19Flash_kernel_traitsILi128ELi64ELi64ELi4ES3_EELb1ELb0ELb1ELb0ELb0ELb0ELb1ELb1EEEvNS_16Flash_fwd_paramsE,@function
        .size           _ZN5flash24flash_fwd_splitkv_kernelI23Flash_fwd_kernel_traitsILi128ELi64ELi64ELi4ELb0ELb0EN7cutlass10bfloat16_tE19Flash_kernel_traitsILi128ELi64ELi64ELi4ES3_EELb1ELb0ELb1ELb0ELb0ELb0ELb1ELb1EEEvNS_16Flash_fwd_paramsE,(.L_x_8540 - _ZN5flash24flash_fwd_splitkv_kernelI23Flash_fwd_kernel_traitsILi128ELi64ELi64ELi4ELb0ELb0EN7cutlass10bfloat16_tE19Flash_kernel_traitsILi128ELi64ELi64ELi4ES3_EELb1ELb0ELb1ELb0ELb0ELb0ELb1ELb1EEEvNS_16Flash_fwd_paramsE)
        .other          _ZN5flash24flash_fwd_splitkv_kernelI23Flash_fwd_kernel_traitsILi128ELi64ELi64ELi4ELb0ELb0EN7cutlass10bfloat16_tE19Flash_kernel_traitsILi128ELi64ELi64ELi4ES3_EELb1ELb0ELb1ELb0ELb0ELb0ELb1ELb1EEEvNS_16Flash_fwd_paramsE,@"STO_CUDA_ENTRY STV_DEFAULT"
_ZN5flash24flash_fwd_splitkv_kernelI23Flash_fwd_kernel_traitsILi128ELi64ELi64ELi4ELb0ELb0EN7cutlass10bfloat16_tE19Flash_kernel_traitsILi128ELi64ELi64ELi4ES3_EELb1ELb0ELb1ELb0ELb0ELb0ELb1ELb1EEEvNS_16Flash_fwd_paramsE:
.text._ZN5flash24flash_fwd_splitkv_kernelI23Flash_fwd_kernel_traitsILi128ELi64ELi64ELi4ELb0ELb0EN7cutlass10bfloat16_tE19Flash_kernel_traitsILi128ELi64ELi64ELi4ES3_EELb1ELb0ELb1ELb0ELb0ELb0ELb1ELb1EEEvNS_16Flash_fwd_paramsE:
        /* <DEDUP_REMOVED lines=46> */
[----:B------:R-:W-:Y:S01]  /*02e0*/  IADD3 R133, -R153, RZ, RZ ;  /* 0x000000ff99857210 */ /* 0x000fe20007ffe1ff */
[----:B------:R-:W2:Y:S04]  /*02f0*/  S2R R17, SR_CTAID.X ;  /* 0x0000000000117919 */ /* 0x000ea80000002500 */
[----:B------:R-:W-:Y:S01]  /*0300*/  IMAD R132, R5, R133, R132 ;  /* 0x0000008505847224 */ /* 0x000fe200078e0284 */
[----:B------:R-:W3:Y:S01]  /*0310*/  S2R R0, SR_CTAID.Y ;  /* 0x0000000000007919 */ /* 0x000ee20000002600 */
[----:B------:R-:W-:-:S06]  /*0320*/  @P0 IMAD.IADD R152, R7, 0x1, -R6 ;  /* 0x0000000107980824 */ /* 0x000fcc00078e0a06 */
[----:B------:R-:W4:Y:S01]  /*0330*/  @!P0 LDC R152, c[0x0][0x2c4] ;  /* 0x0000b100ff988b82 */ /* 0x000f220000000800 */
[----:B------:R-:W-:-:S04]  /*0340*/  ISETP.NE.U32.AND P0, PT, R2, RZ, PT ;  /* 0x000000ff0200720c */ /* 0x000fc80003f05070 */
[----:B------:R-:W-:-:S13]  /*0350*/  ISETP.NE.AND.EX P0, PT, R3, RZ, PT, P0 ;  /* 0x000000ff0300720c */ /* 0x000fda0003f05300 */
[----:B-123--:R-:W-:Y:S05]  /*0360*/  @!P0 BRA `(.L_x_7998) ;  /* 0x0000000000108947 */ /* 0x00efea0003800000 */
[----:B------:R-:W2:Y:S02]  /*0370*/  @P1 LDG.E R3, desc[UR6][R8.64+0x4] ;  /* 0x0000040608031981 */ /* 0x000ea4000c1e1900 */
[----:B--2--5:R-:W-:-:S06]  /*0380*/  @P1 IADD3 R70, R3, -R10, RZ ;  /* 0x8000000a03461210 */ /* 0x024fcc0007ffe0ff */
[----:B------:R2:W5:Y:S01]  /*0390*/  @!P1 LDG.E R70, desc[UR6][R8.64] ;  /* 0x0000000608469981 */ /* 0x000562000c1e1900 */
[----:B------:R-:W-:Y:S05]  /*03a0*/  BRA `(.L_x_7999) ;  /* 0x0000000000047947 */ /* 0x000fea0003800000 */
.L_x_7998:
[----:B------:R-:W1:Y:S02]  /*03b0*/  LDC R70, c[0x0][0x2c8] ;  /* 0x0000b200ff467b82 */ /* 0x000e640000000800 */
.L_x_7999:
        /* <DEDUP_REMOVED lines=15> */
[-C--:B--2---:R-:W-:Y:S02]  /*04b0*/  IABS R11, R8.reuse ;  /* 0x00000008000b7213 */ /* 0x084fe40000000000 */
[----:B------:R-:W-:-:S02]  /*04c0*/  IABS R12, R8 ;  /* 0x00000008000c7213 */ /* 0x000fc40000000000 */
[----:B------:R-:W2:Y:S03]  /*04d0*/  I2F.RP R4, R11 ;  /* 0x0000000b00047306 */ /* 0x000ea60000209400 */
[----:B------:R-:W-:Y:S02]  /*04e0*/  IMAD.MOV R12, RZ, RZ, -R12 ;  /* 0x000000ffff0c7224 */ /* 0x000fe400078e0a0c */
[----:B---3--:R-:W-:-:S05]  /*04f0*/  VIADD R2, R2, 0x3f ;  /* 0x0000003f02027836 */ /* 0x008fca0000000000 */
[----:B------:R-:W-:-:S04]  /*0500*/  SHF.R.S32.HI R15, RZ, 0x1f, R2 ;  /* 0x0000001fff0f7819 */ /* 0x000fc80000011402 */
[----:B------:R-:W-:Y:S01]  /*0510*/  LEA.HI R15, R15, R2, RZ, 0x6 ;  /* 0x000000020f0f7211 */ /* 0x000fe200078f30ff */
[----:B--2---:R-:W2:Y:S03]  /*0520*/  MUFU.RCP R3, R4 ;  /* 0x0000000400037308 */ /* 0x004ea60000001000 */
[----:B------:R-:W-:-:S05]  /*0530*/  LEA.HI.SX32 R15, R15, R8, 0x1a ;  /* 0x000000080f0f7211 */ /* 0x000fca00078fd2ff */
[----:B------:R-:W-:Y:S02]  /*0540*/  VIADD R15, R15, 0xffffffff ;  /* 0xffffffff0f0f7836 */ /* 0x000fe40000000000 */
[----:B--2---:R-:W-:-:S03]  /*0550*/  VIADD R3, R3, 0xffffffe ;  /* 0x0ffffffe03037836 */ /* 0x004fc60000000000 */
[----:B------:R-:W-:Y:S02]  /*0560*/  IABS R4, R15 ;  /* 0x0000000f00047213 */ /* 0x000fe40000000000 */
[----:B------:R-:W-:Y:S01]  /*0570*/  LOP3.LUT R15, R15, R8, RZ, 0x3c, !PT ;  /* 0x000000080f0f7212 */ /* 0x000fe200078e3cff */
[----:B------:R-:W2:Y:S03]  /*0580*/  F2I.FTZ.U32.TRUNC.NTZ R3, R3 ;  /* 0x0000000300037305 */ /* 0x000ea6000021f000 */
[----:B------:R-:W-:Y:S01]  /*0590*/  ISETP.GE.AND P0, PT, R15, RZ, PT ;  /* 0x000000ff0f00720c */ /* 0x000fe20003f06270 */
[----:B--2---:R-:W-:-:S04]  /*05a0*/  IMAD.MOV R2, RZ, RZ, -R3 ;  /* 0x000000ffff027224 */ /* 0x004fc800078e0a03 */
[----:B------:R-:W-:Y:S02]  /*05b0*/  IMAD R9, R2, R11, RZ ;  /* 0x0000000b02097224 */ /* 0x000fe400078e02ff */
[----:B------:R-:W-:-:S04]  /*05c0*/  IMAD.MOV.U32 R2, RZ, RZ, RZ ;  /* 0x000000ffff027224 */ /* 0x000fc800078e00ff */
[----:B------:R-:W-:Y:S02]  /*05d0*/  IMAD.HI.U32 R9, R3, R9, R2 ;  /* 0x0000000903097227 */ /* 0x000fe400078e0002 */
[----:B------:R-:W2:Y:S04]  /*05e0*/  @!P3 LDC.64 R2, c[0x0][0x318] ;  /* 0x0000c600ff02bb82 */ /* 0x000ea80000000a00 */
[----:B------:R-:W-:-:S04]  /*05f0*/  IMAD.HI.U32 R9, R9, R4, RZ ;  /* 0x0000000409097227 */ /* 0x000fc800078e00ff */
[----:B------:R-:W-:Y:S02]  /*0600*/  IMAD R12, R9, R12, R4 ;  /* 0x0000000c090c7224 */ /* 0x000fe400078e0204 */
[----:B------:R-:W3:Y:S03]  /*0610*/  @!P3 LDC R4, c[0x0][0x2cc] ;  /* 0x0000b300ff04bb82 */ /* 0x000ee60000000800 */
[----:B------:R-:W-:Y:S02]  /*0620*/  ISETP.GT.U32.AND P1, PT, R11, R12, PT ;  /* 0x0000000c0b00720c */ /* 0x000fe40003f24070 */
[----:B--2---:R-:W-:-:S11]  /*0630*/  @!P3 ISETP.NE.U32.AND P2, PT, R2, RZ, PT ;  /* 0x000000ff0200b20c */ /* 0x004fd60003f45070 */
[----:B------:R-:W-:Y:S01]  /*0640*/  @!P1 IMAD.IADD R12, R12, 0x1, -R11 ;  /* 0x000000010c0c9824 */ /* 0x000fe200078e0a0b */
[----:B------:R-:W-:Y:S01]  /*0650*/  @!P3 ISETP.NE.AND.EX P2, PT, R3, RZ, PT, P2 ;  /* 0x000000ff0300b20c */ /* 0x000fe20003f45320 */
[----:B------:R-:W-:Y:S01]  /*0660*/  @!P1 VIADD R9, R9, 0x1 ;  /* 0x0000000109099836 */ /* 0x000fe20000000000 */
[----:B------:R-:W-:Y:S02]  /*0670*/  ISETP.NE.AND P1, PT, R8, RZ, PT ;  /* 0x000000ff0800720c */ /* 0x000fe40003f25270 */
[----:B------:R-:W-:Y:S02]  /*0680*/  ISETP.GE.U32.AND P4, PT, R12, R11, PT ;  /* 0x0000000b0c00720c */ /* 0x000fe40003f86070 */
[----:B---3--:R-:W-:-:S05]  /*0690*/  @!P3 SEL R3, R4, RZ, P2 ;  /* 0x000000ff0403b207 */ /* 0x008fca0001000000 */
[----:B------:R-:W-:Y:S01]  /*06a0*/  @!P3 IMAD.IADD R50, R70, 0x1, R3 ;  /* 0x000000014632b824 */ /* 0x000fe200078e0203 */
[----:B------:R-:W-:-:S03]  /*06b0*/  IADD3 R3, -R152, 0x7f, R63 ;  /* 0x0000007f98037810 */ /* 0x000fc60007ffe13f */
[----:B------:R-:W-:Y:S01]  /*06c0*/  VIADD R2, R50, 0x3f ;  /* 0x0000003f32027836 */ /* 0x000fe20000000000 */
[----:B----4-:R-:W-:Y:S01]  /*06d0*/  IADD3 R7, R3, R7, R50 ;  /* 0x0000000703077210 */ /* 0x010fe20007ffe032 */
[----:B------:R-:W-:-:S03]  /*06e0*/  @P4 VIADD R9, R9, 0x1 ;  /* 0x0000000109094836 */ /* 0x000fc60000000000 */
[----:B------:R-:W-:Y:S01]  /*06f0*/  SHF.R.S32.HI R3, RZ, 0x1f, R2 ;  /* 0x0000001fff037819 */ /* 0x000fe20000011402 */
[----:B------:R-:W-:Y:S01]  /*0700*/  @!P0 IMAD.MOV R9, RZ, RZ, -R9 ;  /* 0x000000ffff098224 */ /* 0x000fe200078e0a09 */
[----:B------:R-:W-:Y:S02]  /*0710*/  @!P1 LOP3.LUT R9, RZ, R8, RZ, 0x33, !PT ;  /* 0x00000008ff099212 */ /* 0x000fe400078e33ff */
[----:B------:R-:W-:Y:S02]  /*0720*/  SHF.R.S32.HI R4, RZ, 0x1f, R7 ;  /* 0x0000001fff047819 */ /* 0x000fe40000011407 */
[----:B------:R-:W-:Y:S01]  /*0730*/  LEA.HI R3, R3, R2, RZ, 0x6 ;  /* 0x0000000203037211 */ /* 0x000fe200078f30ff */
[----:B------:R-:W-:Y:S01]  /*0740*/  IMAD R147, R9, R0, RZ ;  /* 0x0000000009937224 */ /* 0x000fe200078e02ff */
[----:B------:R-:W-:Y:S02]  /*0750*/  LEA.HI R4, R4, R7, RZ, 0x6 ;  /* 0x0000000704047211 */ /* 0x000fe400078f30ff */
[----:B------:R-:W-:-:S02]  /*0760*/  SHF.R.S32.HI R2, RZ, 0x6, R3 ;  /* 0x00000006ff027819 */ /* 0x000fc40000011403 */
        /* <DEDUP_REMOVED lines=46> */
.L_x_8002:
[----:B------:R-:W-:Y:S05]  /*0a50*/  BSYNC B0 ;  /* 0x0000000000007941 */ /* 0x000fea0003800000 */
.L_x_8001:
        /* <DEDUP_REMOVED lines=9> */
.L_x_8004:
[----:B------:R-:W-:Y:S05]  /*0af0*/  BSYNC B0 ;  /* 0x0000000000007941 */ /* 0x000fea0003800000 */
.L_x_8003:
        /* <DEDUP_REMOVED lines=8> */
.L_x_8006:
[----:B------:R-:W-:Y:S05]  /*0b80*/  BSYNC B0 ;  /* 0x0000000000007941 */ /* 0x000fea0003800000 */
.L_x_8005:
        /* <DEDUP_REMOVED lines=8> */
.L_x_8008:
[----:B------:R-:W-:Y:S05]  /*0c10*/  BSYNC B0 ;  /* 0x0000000000007941 */ /* 0x000fea0003800000 */
.L_x_8007:
        /* <DEDUP_REMOVED lines=9> */
.L_x_8010:
[----:B------:R-:W-:Y:S05]  /*0cb0*/  BSYNC B0 ;  /* 0x0000000000007941 */ /* 0x000fea0003800000 */
.L_x_8009:
[----:B------:R-:W-:Y:S04]  /*0cc0*/  BSSY B0, `(.L_x_8011) ;  /* 0x0000007000007945 */ /* 0x000fe80003800000 */
[----:B------:R-:W-:Y:S05]  /*0cd0*/  @P1 BRA `(.L_x_8012) ;  /* 0x0000000000141947 */ /* 0x000fea0003800000 */
[----:B------:R-:W-:Y:S02]  /*0ce0*/  ULDC UR4, c[0x0][0x2d0] ;  /* 0x0000b40000047ab9 */ /* 0x000fe40000000800 */
[----:B------:R-:W-:Y:S02]  /*0cf0*/  ISETP.GE.AND P1, PT, R2, UR4, PT ;  /* 0x0000000402007c0c */ /* 0x000fe4000bf26270 */
[----:B------:R-:W-:-:S11]  /*0d00*/  ISETP.GE.AND P0, PT, R6, UR4, PT ;  /* 0x0000000406007c0c */ /* 0x000fd6000bf06270 */
[----:B------:R1:W-:Y:S04]  /*0d10*/  @!P1 STG.E.128 desc[UR6][R20.64+0x5000], RZ ;  /* 0x005000ff14009986 */ /* 0x0003e8000c101d06 */
[----:B------:R1:W-:Y:S02]  /*0d20*/  @!P0 STG.E.128 desc[UR6][R20.64+0x5100], RZ ;  /* 0x005100ff14008986 */ /* 0x0003e4000c101d06 */
.L_x_8012:
[----:B------:R-:W-:Y:S05]  /*0d30*/  BSYNC B0 ;  /* 0x0000000000007941 */ /* 0x000fea0003800000 */
.L_x_8011:
[----:B------:R-:W-:Y:S04]  /*0d40*/  BSSY B0, `(.L_x_8013) ;  /* 0x0000007000007945 */ /* 0x000fe80003800000 */
[----:B------:R-:W-:Y:S05]  /*0d50*/  @P4 BRA `(.L_x_8014) ;  /* 0x0000000000144947 */ /* 0x000fea0003800000 */
[----:B------:R-:W-:Y:S02]  /*0d60*/  ULDC UR4, c[0x0][0x2d0] ;  /* 0x0000b40000047ab9 */ /* 0x000fe40000000800 */
[----:B------:R-:W-:Y:S02]  /*0d70*/  ISETP.GE.AND P1, PT, R2, UR4, PT ;  /* 0x0000000402007c0c */ /* 0x000fe4000bf26270 */
[----:B------:R-:W-:-:S11]  /*0d80*/  ISETP.GE.AND P0, PT, R6, UR4, PT ;  /* 0x0000000406007c0c */ /* 0x000fd6000bf06270 */
[----:B------:R1:W-:Y:S04]  /*0d90*/  @!P1 STG.E.128 desc[UR6][R20.64+0x6000], RZ ;  /* 0x006000ff14009986 */ /* 0x0003e8000c101d06 */
[----:B------:R1:W-:Y:S02]  /*0da0*/  @!P0 STG.E.128 desc[UR6][R20.64+0x6100], RZ ;  /* 0x006100ff14008986 */ /* 0x0003e4000c101d06 */
.L_x_8014:
[----:B------:R-:W-:Y:S05]  /*0db0*/  BSYNC B0 ;  /* 0x0000000000007941 */ /* 0x000fea0003800000 */
.L_x_8013:
[----:B------:R-:W-:Y:S04]  /*0dc0*/  BSSY B0, `(.L_x_8015) ;  /* 0x0000007000007945 */ /* 0x000fe80003800000 */
[----:B------:R-:W-:Y:S05]  /*0dd0*/  @P3 BRA `(.L_x_8016) ;  /* 0x0000000000143947 */ /* 0x000fea0003800000 */
[----:B------:R-:W-:Y:S02]  /*0de0*/  ULDC UR4, c[0x0][0x2d0] ;  /* 0x0000b40000047ab9 */ /* 0x000fe40000000800 */
[----:B------:R-:W-:Y:S02]  /*0df0*/  ISETP.GE.AND P1, PT, R2, UR4, PT ;  /* 0x0000000402007c0c */ /* 0x000fe4000bf26270 */
[----:B------:R-:W-:-:S11]  /*0e00*/  ISETP.GE.AND P0, PT, R6, UR4, PT ;  /* 0x0000000406007c0c */ /* 0x000fd6000bf06270 */
[----:B------:R1:W-:Y:S04]  /*0e10*/  @!P1 STG.E.128 desc[UR6][R20.64+0x7000], RZ ;  /* 0x007000ff14009986 */ /* 0x0003e8000c101d06 */
[----:B------:R1:W-:Y:S02]  /*0e20*/  @!P0 STG.E.128 desc[UR6][R20.64+0x7100], RZ ;  /* 0x007100ff14008986 */ /* 0x0003e4000c101d06 */
.L_x_8016:
[----:B------:R-:W-:Y:S05]  /*0e30*/  BSYNC B0 ;  /* 0x0000000000007941 */ /* 0x000fea0003800000 */
.L_x_8015:
        /* <DEDUP_REMOVED lines=29> */
.L_x_8000:
        /* <DEDUP_REMOVED lines=24> */
.L_x_8017:
        /* <DEDUP_REMOVED lines=33> */
[----:B------:R-:W2:Y:S08]  /*13a0*/  I2F.RP R9, R0 ;  /* 0x0000000000097306 */ /* 0x000eb00000209400 */
[----:B--2---:R-:W2:Y:S01]  /*13b0*/  MUFU.RCP R4, R9 ;  /* 0x0000000900047308 */ /* 0x004ea20000001000 */
[----:B-1----:R-:W-:-:S05]  /*13c0*/  IMAD R19, R14, R12, R7 ;  /* 0x0000000c0e137224 */ /* 0x002fca00078e0207 */
[----:B------:R-:W-:Y:S02]  /*13d0*/  SHF.R.S32.HI R15, RZ, 0x1f, R19 ;  /* 0x0000001fff0f7819 */ /* 0x000fe40000011413 */
[----:B--2---:R-:W-:-:S04]  /*13e0*/  IADD3 R4, R4, 0xffffffe, RZ ;  /* 0x0ffffffe04047810 */ /* 0x004fc80007ffe0ff */
        /* <DEDUP_REMOVED lines=44> */
.L_x_8018:
        /* <DEDUP_REMOVED lines=48> */
.L_x_8020:
        /* <DEDUP_REMOVED lines=8> */
[----:B------:R-:W-:Y:S01]  /*1a30*/  @P4 IMAD.WIDE.U32 R20, R10, R8, RZ ;  /* 0x000000080a144225 */ /* 0x000fe200078e00ff */
[----:B------:R-:W-:-:S03]  /*1a40*/  IADD3 R19, R19, R4, RZ ;  /* 0x0000000413137210 */ /* 0x000fc60007ffe0ff */
[-C--:B--2---:R-:W-:Y:S02]  /*1a50*/  IMAD R4, R5, R2.reuse, RZ ;  /* 0x0000000205047224 */ /* 0x084fe400078e02ff */
[----:B------:R-:W-:-:S04]  /*1a60*/  IMAD.WIDE.U32 R18, R0, R2, R18 ;  /* 0x0000000200127225 */ /* 0x000fc800078e0012 */
[----:B------:R-:W-:Y:S01]  /*1a70*/  IMAD R3, R0, R3, R4 ;  /* 0x0000000300037224 */ /* 0x000fe200078e0204 */
[----:B------:R-:W-:Y:S01]  /*1a80*/  MOV R4, R18 ;  /* 0x0000001200047202 */ /* 0x000fe20000000f00 */
[----:B------:R-:W-:Y:S01]  /*1a90*/  @P4 IMAD R21, R10, R9, R21 ;  /* 0x000000090a154224 */ /* 0x000fe200078e0215 */
[----:B------:R-:W-:Y:S02]  /*1aa0*/  @P4 MOV R10, R20 ;  /* 0x00000014000a4202 */ /* 0x000fe40000000f00 */
        /* <DEDUP_REMOVED lines=16> */
.L_x_8019:
[----:B------:R1:W5:Y:S01]  /*1bb0*/  @P5 LDG.E R54, desc[UR6][R140.64] ;  /* 0x000000068c365981 */ /* 0x000362000c1e1900 */
[----:B------:R-:W-:Y:S01]  /*1bc0*/  ISETP.NE.AND P0, PT, R6, -0x1, PT ;  /* 0xffffffff0600780c */ /* 0x000fe20003f05270 */
[----:B------:R-:W2:Y:S01]  /*1bd0*/  LDC.64 R2, c[0x0][0x240] ;  /* 0x00009000ff027b82 */ /* 0x000ea20000000a00 */
[----:B------:R-:W-:Y:S01]  /*1be0*/  SHF.R.S32.HI R13, RZ, 0x1f, R52 ;  /* 0x0000001fff0d7819 */ /* 0x000fe20000011434 */
[----:B------:R-:W-:Y:S01]  /*1bf0*/  ULDC UR5, c[0x0][0x2d0] ;  /* 0x0000b40000057ab9 */ /* 0x000fe20000000800 */
[----:B------:R-:W-:Y:S01]  /*1c00*/  ULDC.64 UR10, c[0x0][0x268] ;  /* 0x00009a00000a7ab9 */ /* 0x000fe20000000a00 */
[----:B------:R-:W-:Y:S01]  /*1c10*/  SHF.R.S32.HI R133, RZ, 0x1f, R132 ;  /* 0x0000001fff857819 */ /* 0x000fe20000011484 */
[----:B------:R-:W-:Y:S01]  /*1c20*/  IMAD.MOV.U32 R53, RZ, RZ, 0x10 ;  /* 0x00000010ff357424 */ /* 0x000fe200078e00ff */
[CC--:B------:R-:W-:Y:S01]  /*1c30*/  LEA.HI R134, R13.reuse, R52.reuse, RZ, 0x3 ;  /* 0x000000340d867211 */ /* 0x0c0fe200078f18ff */
[----:B------:R-:W-:Y:S01]  /*1c40*/  IMAD.MOV.U32 R51, RZ, RZ, 0x20 ;  /* 0x00000020ff337424 */ /* 0x000fe200078e00ff */
[----:B------:R-:W-:Y:S01]  /*1c50*/  LEA.HI R64, R13, R52, RZ, 0x4 ;  /* 0x000000340d407211 */ /* 0x000fe200078f20ff */
[----:B------:R-:W3:Y:S01]  /*1c60*/  LDC R76, c[0x0][0x2e0] ;  /* 0x0000b800ff4c7b82 */ /* 0x000ee20000000800 */
[----:B------:R-:W-:Y:S01]  /*1c70*/  LOP3.LUT R23, R134, 0xfffffff8, RZ, 0xc0, !PT ;  /* 0xfffffff886177812 */ /* 0x000fe200078ec0ff */
[----:B------:R-:W-:Y:S01]  /*1c80*/  IMAD.SHL.U32 R149, R144, 0x10, RZ ;  /* 0x0000001090957824 */ /* 0x000fe200078e00ff */
[----:B------:R-:W-:-:S02]  /*1c90*/  SHF.R.S32.HI R134, RZ, 0x3, R134 ;  /* 0x00000003ff867819 */ /* 0x000fc40000011486 */
[-C--:B------:R-:W-:Y:S01]  /*1ca0*/  LEA.HI R60, R13, R52.reuse, RZ, 0x5 ;  /* 0x000000340d3c7211 */ /* 0x080fe200078f28ff */
[----:B------:R-:W-:Y:S01]  /*1cb0*/  IMAD.IADD R62, R52, 0x1, -R23 ;  /* 0x00000001343e7824 */ /* 0x000fe200078e0a17 */
[----:B------:R-:W-:Y:S01]  /*1cc0*/  LOP3.LUT R23, R64, 0xfffffff0, RZ, 0xc0, !PT ;  /* 0xfffffff040177812 */ /* 0x000fe200078ec0ff */
[----:B------:R-:W4:Y:S01]  /*1cd0*/  @!P0 LDC.64 R8, c[0x0][0x228] ;  /* 0x00008a00ff088b82 */ /* 0x000f220000000a00 */
[----:B------:R-:W-:Y:S01]  /*1ce0*/  IMAD.SHL.U32 R25, R134, 0x40, RZ ;  /* 0x0000004086197824 */ /* 0x000fe200078e00ff */
[--C-:B------:R-:W-:Y:S01]  /*1cf0*/  SHF.R.S32.HI R135, RZ, 0x1f, R134.reuse ;  /* 0x0000001fff877819 */ /* 0x100fe20000011486 */
[----:B------:R-:W-:Y:S01]  /*1d00*/  IMAD.SHL.U32 R16, R62, 0x8, RZ ;  /* 0x000000083e107824 */ /* 0x000fe200078e00ff */
[----:B------:R-:W-:Y:S01]  /*1d10*/  LOP3.LUT R61, R60, 0xffffffe0, RZ, 0xc0, !PT ;  /* 0xffffffe03c3d7812 */ /* 0x000fe200078ec0ff */
[----:B------:R-:W-:Y:S01]  /*1d20*/  IMAD.IADD R66, R52, 0x1, -R23 ;  /* 0x0000000134427824 */ /* 0x000fe200078e0a17 */
[----:B------:R-:W-:Y:S01]  /*1d30*/  LOP3.LUT R25, R25, 0x1c0, RZ, 0xc0, !PT ;  /* 0x000001c019197812 */ /* 0x000fe200078ec0ff */
[----:B------:R-:W-:Y:S01]  /*1d40*/  IMAD.WIDE R26, R17, 0x40, R134 ;  /* 0x00000040111a7825 */ /* 0x000fe200078e0286 */
[----:B------:R-:W-:Y:S01]  /*1d50*/  LEA.HI R17, R13, R52, RZ, 0x6 ;  /* 0x000000340d117211 */ /* 0x000fe200078f30ff */
[----:B------:R-:W1:Y:S01]  /*1d60*/  LDC.64 R142, c[0x0][0x250] ;  /* 0x00009400ff8e7b82 */ /* 0x000e620000000a00 */
[----:B------:R-:W-:Y:S01]  /*1d70*/  SHF.R.S32.HI R67, RZ, 0x1f, R66 ;  /* 0x0000001fff437819 */ /* 0x000fe20000011442 */
[----:B------:R-:W-:Y:S01]  /*1d80*/  IMAD.SHL.U32 R72, R62, 0x4, RZ ;  /* 0x000000043e487824 */ /* 0x000fe200078e00ff */
[----:B------:R-:W-:Y:S01]  /*1d90*/  LOP3.LUT R23, R25, 0x38, R16, 0xf8, !PT ;  /* 0x0000003819177812 */ /* 0x000fe200078ef810 */
[----:B------:R-:W-:Y:S01]  /*1da0*/  IMAD.SHL.U32 R17, R17, 0x8, RZ ;  /* 0x0000000811117824 */ /* 0x000fe200078e00ff */
[----:B------:R-:W-:Y:S01]  /*1db0*/  SHF.R.U32.HI R130, RZ, 0x3, R25 ;  /* 0x00000003ff827819 */ /* 0x000fe20000011619 */
[----:B--2---:R-:W-:Y:S01]  /*1dc0*/  @P0 IMAD.WIDE.U32 R24, R6, R2, RZ ;  /* 0x0000000206180225 */ /* 0x004fe200078e00ff */
[----:B------:R-:W-:-:S02]  /*1dd0*/  LEA.HI R67, R67, R66, RZ, 0x3 ;  /* 0x0000004243437211 */ /* 0x000fc400078f18ff */
[----:B------:R-:W-:Y:S01]  /*1de0*/  LOP3.LUT R130, R23, R130, RZ, 0x3c, !PT ;  /* 0x0000008217827212 */ /* 0x000fe200078e3cff */
[----:B------:R-:W-:Y:S01]  /*1df0*/  @P0 IMAD R23, R6, R3, R25 ;  /* 0x0000000306170224 */ /* 0x000fe200078e0219 */
[----:B------:R-:W-:Y:S01]  /*1e00*/  LOP3.LUT R25, R67, 0xfffffff8, RZ, 0xc0, !PT ;  /* 0xfffffff843197812 */ /* 0x000fe200078ec0ff */
[----:B------:R-:W-:Y:S01]  /*1e10*/  @P0 IMAD.MOV.U32 R6, RZ, RZ, R24 ;  /* 0x000000ffff060224 */ /* 0x000fe200078e0018 */
[----:B------:R-:W-:Y:S01]  /*1e20*/  ISETP.GE.AND P1, PT, R16, UR5, PT ;  /* 0x0000000510007c0c */ /* 0x000fe2000bf26270 */
[----:B------:R-:W-:Y:S01]  /*1e30*/  IMAD R165, R135, R144, RZ ;  /* 0x0000009087a57224 */ /* 0x000fe200078e02ff */
[----:B------:R-:W-:Y:S01]  /*1e40*/  LOP3.LUT R130, R130, 0xfffffe00, R17, 0xf8, !PT ;  /* 0xfffffe0082827812 */ /* 0x000fe200078ef811 */
[-C--:B----45:R-:W-:Y:S01]  /*1e50*/  @!P0 IMAD R12, R65, R8.reuse, RZ ;  /* 0x00000008410c8224 */ /* 0x0b0fe200078e02ff */
[----:B------:R-:W-:Y:S01]  /*1e60*/  SHF.R.S32.HI R17, RZ, 0x1f, R16 ;  /* 0x0000001fff117819 */ /* 0x000fe20000011410 */
[----:B------:R-:W-:Y:S01]  /*1e70*/  @!P0 IMAD.WIDE.U32 R28, R153, R8, RZ ;  /* 0x00000008991c8225 */ /* 0x000fe200078e00ff */
[----:B---3--:R-:W-:-:S02]  /*1e80*/  LEA.HI R76, R76, R76, RZ, 0x1 ;  /* 0x0000004c4c4c7211 */ /* 0x008fc400078f08ff */
[----:B------:R-:W-:Y:S01]  /*1e90*/  SHF.L.U64.HI R148, R144, 0x4, R145 ;  /* 0x0000000490947819 */ /* 0x000fe20000010291 */
[----:B------:R-:W-:Y:S01]  /*1ea0*/  @!P0 IMAD R9, R153, R9, R12 ;  /* 0x0000000999098224 */ /* 0x000fe200078e020c */
[----:B------:R-:W-:Y:S01]  /*1eb0*/  @!P0 MOV R6, R28 ;  /* 0x0000001c00068202 */ /* 0x000fe20000000f00 */
[----:B------:R-:W-:Y:S01]  /*1ec0*/  VIADD R12, R16, 0x40 ;  /* 0x00000040100c7836 */ /* 0x000fe20000000000 */
[----:B------:R-:W-:Y:S01]  /*1ed0*/  SHF.R.S32.HI R75, RZ, 0x1, R76 ;  /* 0x00000001ff4b7819 */ /* 0x000fe2000001144c */
[----:B------:R-:W-:Y:S01]  /*1ee0*/  IMAD.IADD R66, R66, 0x1, -R25 ;  /* 0x0000000142427824 */ /* 0x000fe200078e0a19 */
[----:B------:R-:W-:Y:S01]  /*1ef0*/  SEL R25, RZ, 0x1, P1 ;  /* 0x00000001ff197807 */ /* 0x000fe20000800000 */
[----:B------:R-:W-:Y:S01]  /*1f00*/  @!P0 IMAD.IADD R23, R29, 0x1, R9 ;  /* 0x000000011d178824 */ /* 0x000fe200078e0209 */
[----:B------:R-:W-:Y:S01]  /*1f10*/  ISETP.GE.AND P0, PT, R12, UR5, PT ;  /* 0x000000050c007c0c */ /* 0x000fe2000bf06270 */
[----:B------:R-:W-:Y:S01]  /*1f20*/  IMAD R8, R27, R2, RZ ;  /* 0x000000021b087224 */ /* 0x000fe200078e02ff */
[----:B------:R-:W-:Y:S01]  /*1f30*/  IADD3 R22, P1, R16, R6, RZ ;  /* 0x0000000610167210 */ /* 0x000fe20007f3e0ff */
[----:B------:R-:W-:Y:S01]  /*1f40*/  IMAD R9, R5, UR10, RZ ;  /* 0x0000000a05097c24 */ /* 0x000fe2000f8e02ff */
[----:B------:R-:W-:Y:S01]  /*1f50*/  SEL R68, RZ, 0xffffffff, P0 ;  /* 0xffffffffff447807 */ /* 0x000fe20000000000 */
[----:B------:R-:W-:Y:S01]  /*1f60*/  IMAD R8, R26, R3, R8 ;  /* 0x000000031a087224 */ /* 0x000fe200078e0208 */
[----:B------:R-:W-:Y:S01]  /*1f70*/  IADD3 R20, P0, R16, R10, RZ ;  /* 0x0000000a10147210 */ /* 0x000fe20007f1e0ff */
[----:B------:R-:W-:Y:S01]  /*1f80*/  IMAD.X R23, R17, 0x1, R23, P1 ;  /* 0x0000000111177824 */ /* 0x000fe200008e0617 */
[----:B------:R-:W-:Y:S01]  /*1f90*/  SHF.R.S32.HI R3, RZ, 0x1f, R70 ;  /* 0x0000001fff037819 */ /* 0x000fe20000011446 */
[----:B------:R-:W-:Y:S01]  /*1fa0*/  IMAD R9, R0, UR11, R9 ;  /* 0x0000000b00097c24 */ /* 0x000fe2000f8e0209 */
[----:B-1----:R-:W-:Y:S01]  /*1fb0*/  SHF.L.U64.HI R150, R142, 0x4, R143 ;  /* 0x000000048e967819 */ /* 0x002fe2000001028f */
[----:B------:R-:W-:Y:S01]  /*1fc0*/  IMAD.WIDE.U32 R22, R26, R2, R22 ;  /* 0x000000021a167225 */ /* 0x000fe200078e0016 */
[----:B------:R-:W-:-:S02]  /*1fd0*/  LEA.HI R2, R3, R70, RZ, 0x6 ;  /* 0x0000004603027211 */ /* 0x000fc400078f30ff */
[----:B------:R-:W-:Y:S01]  /*1fe0*/  SHF.L.U32 R151, R142, 0x4, RZ ;  /* 0x000000048e977819 */ /* 0x000fe200000006ff */
[----:B------:R-:W-:Y:S01]  /*1ff0*/  IMAD.X R21, R17, 0x1, R21, P0 ;  /* 0x0000000111157824 */ /* 0x000fe200000e0615 */
[C---:B------:R-:W-:Y:S01]  /*2000*/  IADD3 R104, P0, R134.reuse, R19, RZ ;  /* 0x0000001386687210 */ /* 0x040fe20007f1e0ff */
[----:B------:R-:W-:Y:S01]  /*2010*/  IMAD R73, R134, R75, R72 ;  /* 0x0000004b86497224 */ /* 0x000fe200078e0248 */
[----:B------:R-:W-:Y:S01]  /*2020*/  SHF.R.S32.HI R2, RZ, 0x6, R2 ;  /* 0x00000006ff027819 */ /* 0x000fe20000011402 */
[----:B------:R-:W-:Y:S01]  /*2030*/  IMAD.WIDE.U32 R20, R0, UR10, R20 ;  /* 0x0000000a00147c25 */ /* 0x000fe2000f8e0014 */
[----:B------:R-:W-:Y:S01]  /*2040*/  IADD3.X R15, R135, R15, RZ, P0, !PT ;  /* 0x0000000f870f7210 */ /* 0x000fe200007fe4ff */
[----:B------:R-:W-:Y:S01]  /*2050*/  ULDC.64 UR10, c[0x0][0x258] ;  /* 0x00009600000a7ab9 */ /* 0x000fe20000000a00 */
[----:B------:R-:W-:Y:S01]  /*2060*/  IADD3 R136, P0, R16, R4, RZ ;  /* 0x0000000410887210 */ /* 0x000fe20007f1e0ff */
[----:B------:R-:W-:Y:S01]  /*2070*/  IMAD.IADD R21, R21, 0x1, R9 ;  /* 0x0000000115157824 */ /* 0x000fe200078e0209 */
[----:B------:R-:W-:Y:S01]  /*2080*/  VIMNMX R77, R147, R2, !PT ;  /* 0x00000002934d7248 */ /* 0x000fe20007fe0100 */
[-C--:B------:R-:W-:Y:S01]  /*2090*/  IMAD R15, R15, R142.reuse, RZ ;  /* 0x0000008e0f0f7224 */ /* 0x080fe200078e02ff */
[----:B------:R-:W-:Y:S01]  /*20a0*/  IADD3 R72, R72, R73, RZ ;  /* 0x0000004948487210 */ /* 0x000fe20007ffe0ff */
[----:B------:R-:W-:Y:S01]  /*20b0*/  IMAD.X R137, R17, 0x1, R11, P0 ;  /* 0x0000000111897824 */ /* 0x000fe200000e060b */
[----:B------:R-:W-:Y:S01]  /*20c0*/  ISETP.GT.AND P0, PT, R102, R77, PT ;  /* 0x0000004d6600720c */ /* 0x000fe20003f04270 */
[----:B------:R-:W-:Y:S01]  /*20d0*/  IMAD.IADD R23, R23, 0x1, R8 ;  /* 0x0000000117177824 */ /* 0x000fe200078e0208 */
[----:B------:R-:W-:Y:S01]  /*20e0*/  SHF.R.S32.HI R64, RZ, 0x4, R64 ;  /* 0x00000004ff407819 */ /* 0x000fe20000011440 */
[----:B------:R-:W-:Y:S01]  /*20f0*/  IMAD R131, R133, UR10, RZ ;  /* 0x0000000a85837c24 */ /* 0x000fe2000f8e02ff */
[----:B------:R-:W-:Y:S01]  /*2100*/  R2P PR, R66, 0x6 ;  /* 0x0000000642007804 */ /* 0x000fe20000000000 */
[----:B------:R-:W-:Y:S01]  /*2110*/  IMAD.SHL.U32 R68, R68, 0x2, RZ ;  /* 0x0000000244447824 */ /* 0x000fe200078e00ff */
[----:B------:R-:W-:Y:S01]  /*2120*/  SHF.R.S32.HI R60, RZ, 0x5, R60 ;  /* 0x00000005ff3c7819 */ /* 0x000fe2000001143c */
[C---:B------:R-:W-:Y:S01]  /*2130*/  IMAD R101, R104.reuse, R143, R15 ;  /* 0x0000008f68657224 */ /* 0x040fe200078e020f */
[----:B------:R-:W-:Y:S01]  /*2140*/  SHF.R.S32.HI R71, RZ, 0x1f, R73 ;  /* 0x0000001fff477819 */ /* 0x000fe20000011449 */
[----:B------:R-:W-:Y:S01]  /*2150*/  IMAD.WIDE.U32 R104, R104, R142, R20 ;  /* 0x0000008e68687225 */ /* 0x000fe200078e0014 */
[----:B------:R-:W-:-:S02]  /*2160*/  LOP3.LUT R68, R68, 0x2, R25, 0xe2, !PT ;  /* 0x0000000244447812 */ /* 0x000fc400078ee219 */
[----:B------:R-:W-:Y:S01]  /*2170*/  SHF.R.S32.HI R69, RZ, 0x1f, R72 ;  /* 0x0000001fff457819 */ /* 0x000fe20000011448 */
[C---:B------:R-:W-:Y:S01]  /*2180*/  IMAD R131, R132.reuse, UR11, R131 ;  /* 0x0000000b84837c24 */ /* 0x040fe2000f8e0283 */
[----:B------:R-:W-:Y:S01]  /*2190*/  SEL R53, R53, 0xfffffff0, !P1 ;  /* 0xfffffff035357807 */ /* 0x000fe20004800000 */
[----:B------:R-:W-:Y:S01]  /*21a0*/  IMAD.WIDE.U32 R138, R132, UR10, R22 ;  /* 0x0000000a848a7c25 */ /* 0x000fe2000f8e0016 */
[----:B------:R-:W-:-:S03]  /*21b0*/  SEL R51, R51, 0xffffffe0, !P2 ;  /* 0xffffffe033337807 */ /* 0x000fc60005000000 */
        /* <DEDUP_REMOVED lines=25> */
[----:B------:R-:W-:Y:S01]  /*2350*/  LOP3.LUT R126, R68, 0xffff, RZ, 0xc0, !PT ;  /* 0x0000ffff447e7812 */ /* 0x000fe200078ec0ff */
        /* <DEDUP_REMOVED lines=8> */
[----:B-1----:R-:W-:Y:S01]  /*23e0*/  SHF.L.U64.HI R78, R2, 0x4, R3 ;  /* 0x00000004024e7819 */ /* 0x002fe20000010203 */
[-C--:B------:R-:W-:Y:S01]  /*23f0*/  IMAD R4, R9, R2.reuse, RZ ;  /* 0x0000000209047224 */ /* 0x080fe200078e02ff */
[----:B------:R-:W-:Y:S01]  /*2400*/  LOP3.LUT R129, R126, 0x1, RZ, 0xc0, !PT ;  /* 0x000000017e817812 */ /* 0x000fe200078ec0ff */
[----:B------:R-:W-:Y:S01]  /*2410*/  IMAD R11, R8, UR11, R11 ;  /* 0x0000000b080b7c24 */ /* 0x000fe2000f8e020b */
[----:B------:R-:W-:Y:S01]  /*2420*/  SHF.L.U64.HI R80, R2, 0x5, R3 ;  /* 0x0000000502507819 */ /* 0x000fe20000010203 */
[----:B------:R-:W-:Y:S01]  /*2430*/  IMAD.WIDE.U32 R14, R8, UR10, R14 ;  /* 0x0000000a080e7c25 */ /* 0x000fe2000f8e000e */
[----:B------:R-:W-:Y:S01]  /*2440*/  IADD3 R124, R134, 0x20, RZ ;  /* 0x00000020867c7810 */ /* 0x000fe20007ffe0ff */
[----:B------:R-:W-:Y:S01]  /*2450*/  USHF.L.U64.HI UR21, UR22, 0x1, UR21 ;  /* 0x0000000116157899 */ /* 0x000fe20008010215 */
[----:B------:R-:W-:Y:S01]  /*2460*/  SHF.R.S32.HI R119, RZ, 0x1f, R74 ;  /* 0x0000001fff777819 */ /* 0x000fe2000001144a */
[----:B------:R-:W-:Y:S01]  /*2470*/  IMAD R4, R8, R3, R4 ;  /* 0x0000000308047224 */ /* 0x000fe200078e0204 */
[----:B------:R-:W-:Y:S01]  /*2480*/  LOP3.LUT R126, R126, 0x2, RZ, 0xc0, !PT ;  /* 0x000000027e7e7812 */ /* 0x000fe200078ec0ff */
[----:B------:R-:W-:Y:S01]  /*2490*/  IMAD.WIDE.U32 R8, R8, R2, R18 ;  /* 0x0000000208087225 */ /* 0x000fe200078e0012 */
[----:B------:R-:W-:Y:S01]  /*24a0*/  ULDC UR4, c[0x0][0x2e0] ;  /* 0x0000b80000047ab9 */ /* 0x000fe20000000800 */
[----:B------:R-:W-:Y:S01]  /*24b0*/  ULDC.U8 UR25, c[0x0][0x3c3] ;  /* 0x0000f0c000197ab9 */ /* 0x000fe20000000000 */
[----:B------:R-:W-:Y:S01]  /*24c0*/  ULDC UR24, c[0x0][0x2e0] ;  /* 0x0000b80000187ab9 */ /* 0x000fe20000000800 */
[----:B------:R-:W-:Y:S01]  /*24d0*/  IMAD.IADD R15, R15, 0x1, R11 ;  /* 0x000000010f0f7824 */ /* 0x000fe200078e020b */
[----:B------:R-:W-:Y:S01]  /*24e0*/  MOV R11, R102 ;  /* 0x00000066000b7202 */ /* 0x000fe20000000f00 */
[----:B------:R-:W-:Y:S01]  /*24f0*/  IMAD.IADD R7, R9, 0x1, R4 ;  /* 0x0000000109077824 */ /* 0x000fe200078e0204 */
[----:B------:R-:W-:Y:S01]  /*2500*/  ULDC UR23, c[0x0][0x2e0] ;  /* 0x0000b80000177ab9 */ /* 0x000fe20000000800 */
[C---:B------:R-:W-:Y:S01]  /*2510*/  IMAD R107, R5.reuse, UR14, RZ ;  /* 0x0000000e056b7c24 */ /* 0x040fe2000f8e02ff */
[----:B------:R-:W-:Y:S01]  /*2520*/  ULDC.64 UR16, c[0x0][0x250] ;  /* 0x0000940000107ab9 */ /* 0x000fe20000000a00 */
[----:B------:R-:W-:Y:S01]  /*2530*/  IMAD.MOV.U32 R6, RZ, RZ, R8 ;  /* 0x000000ffff067224 */ /* 0x000fe200078e0008 */
[----:B------:R-:W-:Y:S01]  /*2540*/  USHF.L.U32 UR22, UR22, 0x1, URZ ;  /* 0x0000000116167899 */ /* 0x000fe2000800063f */
[----:B------:R-:W-:-:S02]  /*2550*/  IMAD R109, R5, UR12, RZ ;  /* 0x0000000c056d7c24 */ /* 0x000fc4000f8e02ff */
[----:B------:R-:W-:Y:S02]  /*2560*/  IMAD R54, R75, R54, RZ ;  /* 0x000000364b367224 */ /* 0x000fe400078e02ff */
[C---:B------:R-:W-:Y:S02]  /*2570*/  IMAD R107, R0.reuse, UR15, R107 ;  /* 0x0000000f006b7c24 */ /* 0x040fe4000f8e026b */
[----:B------:R-:W-:Y:S01]  /*2580*/  IMAD.WIDE.U32 R4, R0, UR14, R14 ;  /* 0x0000000e00047c25 */ /* 0x000fe2000f8e000e */
[----:B------:R-:W-:Y:S01]  /*2590*/  ULDC.64 UR14, c[0x0][0x320] ;  /* 0x0000c800000e7ab9 */ /* 0x000fe20000000a00 */
[-C--:B------:R-:W-:Y:S02]  /*25a0*/  IADD3 R112, P2, R72, R54.reuse, RZ ;  /* 0x0000003648707210 */ /* 0x080fe40007f5e0ff */
[----:B------:R-:W-:Y:S01]  /*25b0*/  IMAD R109, R0, UR13, R109 ;  /* 0x0000000d006d7c24 */ /* 0x000fe2000f8e026d */
[----:B------:R-:W-:Y:S01]  /*25c0*/  LEA R106, P1, R4, UR14, 0x1 ;  /* 0x0000000e046a7c11 */ /* 0x000fe2000f8208ff */
[----:B------:R-:W-:Y:S01]  /*25d0*/  IMAD.WIDE.U32 R6, R0, UR12, R6 ;  /* 0x0000000c00067c25 */ /* 0x000fe2000f8e0006 */
[----:B------:R-:W-:Y:S01]  /*25e0*/  ULDC.64 UR12, c[0x0][0x318] ;  /* 0x0000c600000c7ab9 */ /* 0x000fe20000000a00 */
[----:B------:R-:W-:Y:S01]  /*25f0*/  SHF.R.S32.HI R0, RZ, 0x1f, R54 ;  /* 0x0000001fff007819 */ /* 0x000fe20000011436 */
[----:B------:R-:W-:Y:S01]  /*2600*/  UIMAD UR14, UR11, 0x60, URZ ;  /* 0x000000600b0e78a4 */ /* 0x000fe2000f8e023f */
[----:B------:R-:W-:Y:S01]  /*2610*/  IMAD.IADD R107, R5, 0x1, R107 ;  /* 0x00000001056b7824 */ /* 0x000fe200078e026b */
[----:B------:R-:W-:Y:S01]  /*2620*/  IADD3 R54, P4, R73, R54, RZ ;  /* 0x0000003649367210 */ /* 0x000fe20007f9e0ff */
[----:B------:R-:W-:Y:S01]  /*2630*/  IMAD.IADD R109, R7, 0x1, R109 ;  /* 0x00000001076d7824 */ /* 0x000fe200078e026d */
[----:B------:R-:W-:Y:S01]  /*2640*/  LEA R108, P0, R6, UR12, 0x1 ;  /* 0x0000000c066c7c11 */ /* 0x000fe2000f8008ff */
[--C-:B------:R-:W-:Y:S01]  /*2650*/  IMAD.X R113, R69, 0x1, R0.reuse, P2 ;  /* 0x0000000145717824 */ /* 0x100fe200010e0600 */
[----:B------:R-:W-:Y:S01]  /*2660*/  LEA.HI.X R107, R4, UR15, R107, 0x1, P1 ;  /* 0x0000000f046b7c11 */ /* 0x000fe200088f0c6b */
[----:B------:R-:W-:Y:S01]  /*2670*/  IMAD.X R55, R71, 0x1, R0, P4 ;  /* 0x0000000147377824 */ /* 0x000fe200020e0600 */
[----:B------:R-:W-:Y:S01]  /*2680*/  LEA.HI.X R109, R6, UR13, R109, 0x1, P0 ;  /* 0x0000000d066d7c11 */ /* 0x000fe200080f0c6d */
[----:B------:R-:W-:Y:S01]  /*2690*/  USHF.L.U64.HI UR15, UR10, 0x5, UR11 ;  /* 0x000000050a0f7899 */ /* 0x000fe2000801020b */
[C---:B------:R-:W-:Y:S01]  /*26a0*/  IMAD.SHL.U32 R95, R143.reuse, 0x20, RZ ;  /* 0x000000208f5f7824 */ /* 0x040fe200078e00ff */
[----:B------:R-:W-:Y:S01]  /*26b0*/  ULDC.64 UR12, c[0x0][0x218] ;  /* 0x00008600000c7ab9 */ /* 0x000fe20000000a00 */
[----:B------:R-:W-:Y:S01]  /*26c0*/  ULDC.64 UR10, c[0x0][0x220] ;  /* 0x00008800000a7ab9 */ /* 0x000fe20000000a00 */
[----:B------:R-:W-:Y:S01]  /*26d0*/  LEA R98, P1, R136, UR12, 0x1 ;  /* 0x0000000c88627c11 */ /* 0x000fe2000f8208ff */
[----:B------:R-:W-:Y:S01]  /*26e0*/  IMAD.WIDE.U32 R8, R142, 0x20, RZ ;  /* 0x000000208e087825 */ /* 0x000fe200078e00ff */
[----:B------:R-:W-:Y:S01]  /*26f0*/  LEA R100, P0, R104, UR10, 0x1 ;  /* 0x0000000a68647c11 */ /* 0x000fe2000f8008ff */
[----:B------:R-:W-:Y:S01]  /*2700*/  USHF.L.U64.HI UR26, UR20, 0x1, UR15 ;  /* 0x00000001141a7899 */ /* 0x000fe2000801020f */
[----:B------:R-:W-:Y:S01]  /*2710*/  SHF.L.U64.HI R55, R54, 0x1, R55 ;  /* 0x0000000136377819 */ /* 0x000fe20000010237 */
[----:B------:R-:W-:Y:S01]  /*2720*/  IMAD.SHL.U32 R79, R2, 0x10, RZ ;  /* 0x00000010024f7824 */ /* 0x000fe200078e00ff */
[----:B------:R-:W-:Y:S01]  /*2730*/  SHF.L.U32 R54, R54, 0x1, RZ ;  /* 0x0000000136367819 */ /* 0x000fe200000006ff */
[----:B------:R-:W-:Y:S01]  /*2740*/  VIADD R125, R74, 0x40 ;  /* 0x000000404a7d7836 */ /* 0x000fe20000000000 */
[----:B------:R-:W-:Y:S01]  /*2750*/  LEA.HI.X R99, R136, UR13, R165, 0x1, P1 ;  /* 0x0000000d88637c11 */ /* 0x000fe200088f0ca5 */
[----:B------:R-:W-:Y:S01]  /*2760*/  ULDC.64 UR12, c[0x0][0x360] ;  /* 0x0000d800000c7ab9 */ /* 0x000fe20000000a00 */
[----:B------:R-:W-:Y:S01]  /*2770*/  LEA.HI.X R103, R104, UR11, R101, 0x1, P0 ;  /* 0x0000000b68677c11 */ /* 0x000fe200080f0c65 */
[----:B------:R-:W-:Y:S01]  /*2780*/  ULDC.64 UR10, c[0x0][0x358] ;  /* 0x0000d600000a7ab9 */ /* 0x000fe20000000a00 */
[C---:B------:R-:W-:Y:S01]  /*2790*/  SHF.L.U64.HI R113, R112.reuse, 0x1, R113 ;  /* 0x0000000170717819 */ /* 0x040fe20000010271 */
[----:B------:R-:W-:Y:S01]  /*27a0*/  IMAD.SHL.U32 R112, R112, 0x2, RZ ;  /* 0x0000000270707824 */ /* 0x000fe200078e00ff */
[----:B------:R-:W-:Y:S01]  /*27b0*/  IADD3 R10, P1, R54, UR12, RZ ;  /* 0x0000000c360a7c10 */ /* 0x000fe2000ff3e0ff */
[----:B------:R-:W-:Y:S01]  /*27c0*/  IMAD.IADD R121, R74, 0x1, R125 ;  /* 0x000000014a797824 */ /* 0x000fe200078e027d */
[----:B------:R-:W-:Y:S01]  /*27d0*/  IADD3 R54, P0, R54, UR10, RZ ;  /* 0x0000000a36367c10 */ /* 0x000fe2000ff1e0ff */
[----:B------:R-:W-:Y:S01]  /*27e0*/  IMAD R97, R143, 0x60, RZ ;  /* 0x000000608f617824 */ /* 0x000fe200078e02ff */
[----:B------:R-:W-:Y:S01]  /*27f0*/  IADD3 R95, R9, R95, RZ ;  /* 0x0000005f095f7210 */ /* 0x000fe20007ffe0ff */
[----:B------:R-:W-:Y:S01]  /*2800*/  IMAD.SHL.U32 R127, R75, 0x20, RZ ;  /* 0x000000204b7f7824 */ /* 0x000fe200078e00ff */
[----:B------:R-:W-:Y:S01]  /*2810*/  IADD3.X R9, R55, UR13, RZ, P1, !PT ;  /* 0x0000000d37097c10 */ /* 0x000fe20008ffe4ff */
[----:B------:R-:W-:Y:S01]  /*2820*/  IMAD R123, R75, 0x30, RZ ;  /* 0x000000304b7b7824 */ /* 0x000fe200078e02ff */
[----:B------:R-:W-:Y:S01]  /*2830*/  IADD3.X R55, R55, UR11, RZ, P0, !PT ;  /* 0x0000000b37377c10 */ /* 0x000fe200087fe4ff */
[----:B------:R-:W-:Y:S01]  /*2840*/  IMAD.IADD R120, R74, 0x1, R121 ;  /* 0x000000014a787824 */ /* 0x000fe200078e0279 */
[----:B------:R-:W-:Y:S01]  /*2850*/  IADD3 R110, P4, R112, UR12, RZ ;  /* 0x0000000c706e7c10 */ /* 0x000fe2000ff9e0ff */
[----:B------:R-:W-:Y:S01]  /*2860*/  IMAD.WIDE.U32 R142, R142, 0x60, RZ ;  /* 0x000000608e8e7825 */ /* 0x000fe200078e00ff */
[----:B------:R-:W-:Y:S01]  /*2870*/  IADD3 R88, P0, R149, 0x40, RZ ;  /* 0x0000004095587810 */ /* 0x000fe20007f1e0ff */
[----:B------:R-:W-:Y:S01]  /*2880*/  UIADD3 UR28, UR19, UR14, URZ ;  /* 0x0000000e131c7290 */ /* 0x000fe2000fffe03f */
[----:B------:R-:W-:Y:S01]  /*2890*/  IADD3 R112, P2, R112, UR10, RZ ;  /* 0x0000000a70707c10 */ /* 0x000fe2000ff5e0ff */
[----:B------:R-:W-:Y:S01]  /*28a0*/  IMAD.SHL.U32 R96, R8, 0x2, RZ ;  /* 0x0000000208607824 */ /* 0x000fe200078e00ff */
[----:B------:R-:W-:Y:S01]  /*28b0*/  IADD3 R84, P1, R79, 0x40, RZ ;  /* 0x000000404f547810 */ /* 0x000fe20007f3e0ff */
[----:B------:R-:W-:Y:S01]  /*28c0*/  IMAD.SHL.U32 R81, R2, 0x20, RZ ;  /* 0x0000002002517824 */ /* 0x000fe200078e00ff */
[C---:B------:R-:W-:Y:S01]  /*28d0*/  IADD3.X R111, R113.reuse, UR13, RZ, P4, !PT ;  /* 0x0000000d716f7c10 */ /* 0x040fe2000a7fe4ff */
[C---:B------:R-:W-:Y:S01]  /*28e0*/  VIADD R128, R134.reuse, 0x10 ;  /* 0x0000001086807836 */ /* 0x040fe20000000000 */
[----:B------:R-:W-:Y:S01]  /*28f0*/  IADD3.X R87, RZ, R148, RZ, P0, !PT ;  /* 0x00000094ff577210 */ /* 0x000fe200007fe4ff */
[----:B------:R-:W-:Y:S01]  /*2900*/  VIADD R122, R134, 0x30 ;  /* 0x00000030867a7836 */ /* 0x000fe20000000000 */
[----:B------:R-:W-:Y:S01]  /*2910*/  IADD3.X R113, R113, UR11, RZ, P2, !PT ;  /* 0x0000000b71717c10 */ /* 0x000fe200097fe4ff */
[----:B------:R-:W-:Y:S01]  /*2920*/  IMAD.IADD R97, R143, 0x1, R97 ;  /* 0x000000018f617824 */ /* 0x000fe200078e0261 */
[----:B------:R-:W-:Y:S01]  /*2930*/  IADD3 R90, P0, R149, R88, RZ ;  /* 0x00000058955a7210 */ /* 0x000fe20007f1e0ff */
[----:B------:R-:W-:Y:S01]  /*2940*/  ULDC.64 UR10, c[0x0][0x248] ;  /* 0x00009200000a7ab9 */ /* 0x000fe20000000a00 */
[-C--:B------:R-:W-:Y:S01]  /*2950*/  IADD3 R86, P2, R84, R79.reuse, RZ ;  /* 0x0000004f54567210 */ /* 0x080fe20007f5e0ff */
[----:B------:R-:W-:Y:S01]  /*2960*/  USHF.L.U32 UR20, UR20, 0x1, URZ ;  /* 0x0000000114147899 */ /* 0x000fe2000800063f */
[----:B------:R-:W-:Y:S01]  /*2970*/  IADD3.X R83, RZ, R78, RZ, P1, !PT ;  /* 0x0000004eff537210 */ /* 0x000fe20000ffe4ff */
[----:B------:R-:W-:Y:S01]  /*2980*/  IMAD.X R89, R148, 0x1, R87, P0 ;  /* 0x0000000194597824 */ /* 0x000fe200000e0657 */
[----:B------:R-:W-:Y:S01]  /*2990*/  SHF.L.U32 R5, R145, 0x5, RZ ;  /* 0x0000000591057819 */ /* 0x000fe200000006ff */
[----:B------:R-:W-:Y:S01]  /*29a0*/  IMAD.WIDE.U32 R144, R144, 0x20, RZ ;  /* 0x0000002090907825 */ /* 0x000fe200078e00ff */
[----:B------:R-:W-:Y:S01]  /*29b0*/  IADD3 R92, P1, R86, R79, RZ ;  /* 0x0000004f565c7210 */ /* 0x000fe20007f3e0ff */
[----:B------:R-:W-:Y:S01]  /*29c0*/  ULDC.64 UR12, c[0x0][0x230] ;  /* 0x00008c00000c7ab9 */ /* 0x000fe20000000a00 */
[----:B------:R-:W-:Y:S01]  /*29d0*/  IADD3 R94, P0, R149, R90, RZ ;  /* 0x0000005a955e7210 */ /* 0x000fe20007f1e0ff */
[--C-:B------:R-:W-:Y:S01]  /*29e0*/  IMAD.X R85, R83, 0x1, R78.reuse, P2 ;  /* 0x0000000153557824 */ /* 0x100fe200010e064e */
[----:B------:R-:W-:Y:S01]  /*29f0*/  SHF.L.U64.HI R95, R8, 0x1, R95 ;  /* 0x00000001085f7819 */ /* 0x000fe2000001025f */
[----:B------:R-:W-:Y:S01]  /*2a00*/  IMAD.IADD R82, R145, 0x1, R5 ;  /* 0x0000000191527824 */ /* 0x000fe200078e0205 */
[----:B------:R-:W-:Y:S01]  /*2a10*/  SHF.R.S32.HI R118, RZ, 0x1f, R127 ;  /* 0x0000001fff767819 */ /* 0x000fe2000001147f */
[----:B------:R-:W-:Y:S01]  /*2a20*/  IMAD.X R91, R85, 0x1, R78, P1 ;  /* 0x00000001555b7824 */ /* 0x000fe200008e064e */
[----:B------:R-:W-:Y:S01]  /*2a30*/  SHF.R.S32.HI R117, RZ, 0x1f, R125 ;  /* 0x0000001fff757819 */ /* 0x000fe2000001147d */
[----:B------:R-:W-:Y:S01]  /*2a40*/  ULDC.64 UR14, c[0x0][0x238] ;  /* 0x00008e00000e7ab9 */ /* 0x000fe20000000a00 */
[----:B------:R-:W-:-:S02]  /*2a50*/  SHF.R.S32.HI R116, RZ, 0x1f, R123 ;  /* 0x0000001fff747819 */ /* 0x000fc4000001147b */
[----:B------:R-:W-:Y:S02]  /*2a60*/  SHF.R.S32.HI R115, RZ, 0x1f, R121 ;  /* 0x0000001fff737819 */ /* 0x000fe40000011479 */
[----:B------:R-:W-:Y:S02]  /*2a70*/  IADD3.X R93, R148, R89, RZ, P0, !PT ;  /* 0x00000059945d7210 */ /* 0x000fe400007fe4ff */
[----:B------:R-:W-:-:S07]  /*2a80*/  SHF.R.S32.HI R114, RZ, 0x1f, R120 ;  /* 0x0000001fff727819 */ /* 0x000fce0000011478 */
.L_x_8090:
        /* <DEDUP_REMOVED lines=23> */
.L_x_8023:
[----:B------:R-:W-:Y:S05]  /*2c00*/  BSYNC B0 ;  /* 0x0000000000007941 */ /* 0x000fea0003800000 */
.L_x_8022:
        /* <DEDUP_REMOVED lines=12> */
.L_x_8025:
[----:B------:R-:W-:Y:S05]  /*2cd0*/  BSYNC B0 ;  /* 0x0000000000007941 */ /* 0x000fea0003800000 */
.L_x_8024:
        /* <DEDUP_REMOVED lines=12> */
.L_x_8027:
[----:B------:R-:W-:Y:S05]  /*2da0*/  BSYNC B0 ;  /* 0x0000000000007941 */ /* 0x000fea0003800000 */
.L_x_8026:
        /* <DEDUP_REMOVED lines=16> */
.L_x_8029:
[----:B------:R-:W-:Y:S05]  /*2eb0*/  BSYNC B0 ;  /* 0x0000000000007941 */ /* 0x000fea0003800000 */
.L_x_8028:
        /* <DEDUP_REMOVED lines=15> */
[----:B-1-34-:R-:W3:Y:S11]  /*2fb0*/  LDG.E.128 R20, desc[UR6][R108.64] ;  /* 0x000000066c147981 */ /* 0x01aef6000c1e1d00 */
[----:B------:R-:W-:Y:S01]  /*2fc0*/  @!UPT UIADD3 URZ, URZ, URZ, URZ ;  /* 0x0000003f3f3ff290 */ /* 0x000fe2000fffe03f */
[----:B------:R-:W-:Y:S01]  /*2fd0*/  @!P0 MOV R8, R10 ;  /* 0x0000000a00088202 */ /* 0x000fe20000000f00 */
[----:B------:R-:W4:Y:S06]  /*2fe0*/  @!P0 LDG.E.64 R30, desc[UR6][R54.64] ;  /* 0x00000006361e8981 */ /* 0x000f2c000c1e1b00 */
[----:B--2---:R1:W2:Y:S01]  /*2ff0*/  @!P0 LDG.E.64 R6, desc[UR6][R8.64] ;  /* 0x0000000608068981 */ /* 0x0042a2000c1e1b00 */
[C---:B---3--:R-:W-:Y:S01]  /*3000*/  @!P0 LOP3.LUT R19, R20.reuse, 0xffff0000, RZ, 0xc0, !PT ;  /* 0xffff000014138812 */ /* 0x048fe200078ec0ff */
[----:B------:R-:W-:Y:S01]  /*3010*/  @!P0 IMAD.U32 R18, R20, 0x10000, RZ ;  /* 0x0001000014128824 */ /* 0x000fe200078e00ff */
[C---:B------:R-:W-:Y:S01]  /*3020*/  @!P0 LOP3.LUT R24, R22.reuse, 0xffff0000, RZ, 0xc0, !PT ;  /* 0xffff000016188812 */ /* 0x040fe200078ec0ff */
[----:B-1----:R-:W-:Y:S01]  /*3030*/  @!P0 IMAD.U32 R8, R22, 0x10000, RZ ;  /* 0x0001000016088824 */ /* 0x002fe200078e00ff */
[C---:B----4-:R-:W-:Y:S02]  /*3040*/  @!P0 SHF.L.U32 R25, R30.reuse, 0x10, RZ ;  /* 0x000000101e198819 */ /* 0x050fe400000006ff */
[----:B------:R-:W-:Y:S02]  /*3050*/  @!P0 LOP3.LUT R27, R30, 0xffff0000, RZ, 0xc0, !PT ;  /* 0xffff00001e1b8812 */ /* 0x000fe400078ec0ff */
[----:B------:R-:W-:Y:S02]  /*3060*/  @!P0 SHF.L.U32 R29, R31, 0x10, RZ ;  /* 0x000000101f1d8819 */ /* 0x000fe400000006ff */
[C---:B--2---:R-:W-:Y:S01]  /*3070*/  @!P0 LOP3.LUT R15, R6.reuse, 0xffff0000, RZ, 0xc0, !PT ;  /* 0xffff0000060f8812 */ /* 0x044fe200078ec0ff */
[----:B------:R-:W-:Y:S01]  /*3080*/  @!P0 IMAD.U32 R5, R6, 0x10000, RZ ;  /* 0x0001000006058824 */ /* 0x000fe200078e00ff */
[----:B------:R-:W-:Y:S02]  /*3090*/  @!P0 SHF.L.U32 R6, R23, 0x10, RZ ;  /* 0x0000001017068819 */ /* 0x000fe400000006ff */
[----:B------:R-:W-:Y:S01]  /*30a0*/  @!P0 LOP3.LUT R31, R31, 0xffff0000, RZ, 0xc0, !PT ;  /* 0xffff00001f1f8812 */ /* 0x000fe200078ec0ff */
        /* <DEDUP_REMOVED lines=30> */
.L_x_8035:
[----:B------:R-:W-:Y:S05]  /*3290*/  BSYNC B0 ;  /* 0x0000000000007941 */ /* 0x000fea0003800000 */
.L_x_8034:
        /* <DEDUP_REMOVED lines=48> */
.L_x_8033:
[----:B------:R-:W-:Y:S05]  /*35a0*/  BSYNC B1 ;  /* 0x0000000000017941 */ /* 0x000fea0003800000 */
.L_x_8032:
        /* <DEDUP_REMOVED lines=62> */
.L_x_8039:
[----:B------:R-:W-:Y:S05]  /*3990*/  BSYNC B0 ;  /* 0x0000000000007941 */ /* 0x000fea0003800000 */
.L_x_8038:
        /* <DEDUP_REMOVED lines=50> */
.L_x_8037:
[----:B------:R-:W-:Y:S05]  /*3cc0*/  BSYNC B1 ;  /* 0x0000000000017941 */ /* 0x000fea0003800000 */
.L_x_8036:
        /* <DEDUP_REMOVED lines=62> */
.L_x_8043:
[----:B------:R-:W-:Y:S05]  /*40b0*/  BSYNC B0 ;  /* 0x0000000000007941 */ /* 0x000fea0003800000 */
.L_x_8042:
        /* <DEDUP_REMOVED lines=50> */
.L_x_8041:
[----:B------:R-:W-:Y:S05]  /*43e0*/  BSYNC B1 ;  /* 0x0000000000017941 */ /* 0x000fea0003800000 */
.L_x_8040:
        /* <DEDUP_REMOVED lines=14> */
[----:B------:R-:W1:Y:S11]  /*44d0*/  LDC.64 R34, c[0x0][0x338] ;  /* 0x0000ce00ff227b82 */ /* 0x000e760000000a00 */
[----:B------:R-:W-:Y:S01]  /*44e0*/  @!UPT UIADD3 URZ, URZ, URZ, URZ ;  /* 0x0000003f3f3ff290 */ /* 0x000fe2000fffe03f */
[----:B------:R-:W2:Y:S06]  /*44f0*/  @!P0 LDG.E.64 R6, desc[UR6][R18.64] ;  /* 0x0000000612068981 */ /* 0x000eac000c1e1b00 */
[----:B------:R-:W3:Y:S01]  /*4500*/  @!P0 LDG.E.64 R28, desc[UR6][R32.64] ;  /* 0x00000006201c8981 */ /* 0x000ee2000c1e1b00 */
[----:B--2---:R-:W-:Y:S01]  /*4510*/  @!P0 LOP3.LUT R8, R6, 0xffff0000, RZ, 0xc0, !PT ;  /* 0xffff000006088812 */ /* 0x004fe200078ec0ff */
[----:B-1----:R-:W-:Y:S01]  /*4520*/  IMAD.WIDE.U32 R36, R34, 0x60, R108 ;  /* 0x0000006022247825 */ /* 0x002fe200078e006c */
[C---:B------:R-:W-:Y:S02]  /*4530*/  @!P0 SHF.L.U32 R5, R7.reuse, 0x10, RZ ;  /* 0x0000001007058819 */ /* 0x040fe400000006ff */
[----:B------:R-:W-:Y:S01]  /*4540*/  @!P0 LOP3.LUT R7, R7, 0xffff0000, RZ, 0xc0, !PT ;  /* 0xffff000007078812 */ /* 0x000fe200078ec0ff */
[----:B------:R-:W-:Y:S01]  /*4550*/  IMAD R35, R35, 0x60, RZ ;  /* 0x0000006023237824 */ /* 0x000fe200078e02ff */
[----:B---3--:R-:W-:Y:S01]  /*4560*/  @!P0 SHF.L.U32 R26, R28, 0x10, RZ ;  /* 0x000000101c1a8819 */ /* 0x008fe200000006ff */
[----:B------:R-:W-:Y:S01]  /*4570*/  @!P0 IMAD.U32 R24, R6, 0x10000, RZ ;  /* 0x0001000006188824 */ /* 0x000fe200078e00ff */
[----:B------:R-:W-:Y:S02]  /*4580*/  @!P0 SHF.L.U32 R27, R29, 0x10, RZ ;  /* 0x000000101d1b8819 */ /* 0x000fe400000006ff */
        /* <DEDUP_REMOVED lines=8> */
[C---:B--2---:R-:W-:Y:S02]  /*4610*/  @!P0 LOP3.LUT R25, R20.reuse, 0xffff0000, RZ, 0xc0, !PT ;  /* 0xffff000014198812 */ /* 0x044fe400078ec0ff */
[----:B------:R-:W-:Y:S02]  /*4620*/  @!P0 SHF.L.U32 R15, R20, 0x10, RZ ;  /* 0x00000010140f8819 */ /* 0x000fe400000006ff */
[----:B------:R-:W-:Y:S01]  /*4630*/  @!P0 LOP3.LUT R29, R23, 0xffff0000, RZ, 0xc0, !PT ;  /* 0xffff0000171d8812 */ /* 0x000fe200078ec0ff */
[-C--:B------:R-:W-:Y:S01]  /*4640*/  @!P0 FMUL.FTZ R37, R25, R24.reuse ;  /* 0x0000001819258220 */ /* 0x080fe20000410000 */
[----:B------:R-:W-:Y:S01]  /*4650*/  @!P0 SHF.L.U32 R6, R23, 0x10, RZ ;  /* 0x0000001017068819 */ /* 0x000fe200000006ff */
[C---:B------:R-:W-:Y:S01]  /*4660*/  @!P0 FMUL.FTZ R0, R15.reuse, R24 ;  /* 0x000000180f008220 */ /* 0x040fe20000410000 */
[----:B------:R-:W-:Y:S01]  /*4670*/  @!P0 SHF.L.U32 R24, R22, 0x10, RZ ;  /* 0x0000001016188819 */ /* 0x000fe200000006ff */
        /* <DEDUP_REMOVED lines=26> */
.L_x_8047:
[----:B------:R-:W-:Y:S05]  /*4820*/  BSYNC B0 ;  /* 0x0000000000007941 */ /* 0x000fea0003800000 */
.L_x_8046:
        /* <DEDUP_REMOVED lines=50> */
.L_x_8045:
[----:B------:R-:W-:Y:S05]  /*4b50*/  BSYNC B1 ;  /* 0x0000000000017941 */ /* 0x000fea0003800000 */
.L_x_8044:
        /* <DEDUP_REMOVED lines=9> */
.L_x_8031:
[----:B------:R-:W-:Y:S04]  /*4bf0*/  BSSY B2, `(.L_x_8049) ;  /* 0x00000b6000027945 */ /* 0x000fe80003800000 */
[----:B------:R-:W-:Y:S05]  /*4c00*/  @!P6 BRA `(.L_x_8050) ;  /* 0x0000000800d0e947 */ /* 0x000fea0003800000 */
[----:B------:R-:W5:Y:S01]  /*4c10*/  LDC R161, c[0x0][0x2d0] ;  /* 0x0000b400ffa17b82 */ /* 0x000f620000000800 */
[----:B------:R-:W-:Y:S01]  /*4c20*/  BSSY B1, `(.L_x_8051) ;  /* 0x0000059000017945 */ /* 0x000fe20003800000 */
[----:B-----5:R-:W-:Y:S11]  /*4c30*/  ISETP.GE.AND P0, PT, R16, R161, PT ;  /* 0x000000a11000720c */ /* 0x020ff60003f06270 */
[----:B------:R-:W-:Y:S02]  /*4c40*/  @!UPT UIADD3 URZ, URZ, URZ, URZ ;  /* 0x0000003f3f3ff290 */ /* 0x000fe4000fffe03f */
[----:B------:R-:W-:Y:S05]  /*4c50*/  @P0 BRA `(.L_x_8052) ;  /* 0x0000000400540947 */ /* 0x000fea0003800000 */
[----:B------:R1:W5:Y:S01]  /*4c60*/  LDG.E.128 R44, desc[UR6][R108.64] ;  /* 0x000000066c2c7981 */ /* 0x000362000c1e1d00 */
[----:B------:R-:W-:Y:S01]  /*4c70*/  ISETP.GE.AND P0, PT, R16, UR4, PT ;  /* 0x0000000410007c0c */ /* 0x000fe2000bf06270 */
[----:B------:R-:W-:Y:S11]  /*4c80*/  BSSY B0, `(.L_x_8053) ;  /* 0x0000051000007945 */ /* 0x000ff60003800000 */
[----:B------:R-:W-:Y:S01]  /*4c90*/  @!UPT UIADD3 URZ, URZ, URZ, URZ ;  /* 0x0000003f3f3ff290 */ /* 0x000fe2000fffe03f */
        /* <DEDUP_REMOVED lines=79> */
.L_x_8054:
[----:B------:R-:W-:Y:S05]  /*5190*/  BSYNC B0 ;  /* 0x0000000000007941 */ /* 0x000fea0003800000 */
.L_x_8053:
[----:B-----5:R1:W-:Y:S02]  /*51a0*/  STG.E.128 desc[UR6][R98.64], R44 ;  /* 0x0000002c62007986 */ /* 0x0203e4000c101d06 */
.L_x_8052:
[----:B------:R-:W-:Y:S05]  /*51b0*/  BSYNC B1 ;  /* 0x0000000000017941 */ /* 0x000fea0003800000 */
.L_x_8051:
[----:B------:R-:W-:Y:S11]  /*51c0*/  ISETP.GE.AND P0, PT, R12, R161, PT ;  /* 0x000000a10c00720c */ /* 0x000ff60003f06270 */
[----:B------:R-:W-:Y:S02]  /*51d0*/  @!UPT UIADD3 URZ, URZ, URZ, URZ ;  /* 0x0000003f3f3ff290 */ /* 0x000fe4000fffe03f */
[----:B------:R-:W-:Y:S05]  /*51e0*/  @P0 BRA `(.L_x_8050) ;  /* 0x0000000400580947 */ /* 0x000fea0003800000 */
[----:B------:R-:W-:Y:S01]  /*51f0*/  ISETP.GE.AND P0, PT, R12, UR4, PT ;  /* 0x000000040c007c0c */ /* 0x000fe2000bf06270 */
[----:B-1----:R1:W5:Y:S01]  /*5200*/  LDG.E.128 R44, desc[UR6][R108.64+0x80] ;  /* 0x000080066c2c7981 */ /* 0x002362000c1e1d00 */
[----:B------:R-:W-:Y:S01]  /*5210*/  IADD3 R160, P5, R108, 0x80, RZ ;  /* 0x000000806ca07810 */ /* 0x000fe20007fbe0ff */
[----:B------:R-:W-:Y:S04]  /*5220*/  BSSY B0, `(.L_x_8055) ;  /* 0x0000051000007945 */ /* 0x000fe80003800000 */
        /* <DEDUP_REMOVED lines=19> */
[C---:B--234-:R-:W-:Y:S04]  /*5360*/  LEA R18, P0, R146.reuse, R160, 0x1 ;  /* 0x000000a092127211 */ /* 0x05cfe800078008ff */
        /* <DEDUP_REMOVED lines=60> */
.L_x_8056:
[----:B------:R-:W-:Y:S05]  /*5730*/  BSYNC B0 ;  /* 0x0000000000007941 */ /* 0x000fea0003800000 */
.L_x_8055:
[----:B-----5:R1:W-:Y:S02]  /*5740*/  STG.E.128 desc[UR6][R98.64+0x80], R44 ;  /* 0x0000802c62007986 */ /* 0x0203e4000c101d06 */
.L_x_8050:
[----:B------:R-:W-:Y:S05]  /*5750*/  BSYNC B2 ;  /* 0x0000000000027941 */ /* 0x000fea0003800000 */
.L_x_8049:
[----:B------:R-:W-:Y:S04]  /*5760*/  BSSY B2, `(.L_x_8057) ;  /* 0x00000c3000027945 */ /* 0x000fe80003800000 */
[----:B------:R-:W-:Y:S05]  /*5770*/  @!P4 BRA `(.L_x_8058) ;  /* 0x0000000c0004c947 */ /* 0x000fea0003800000 */
[----:B------:R-:W5:Y:S01]  /*5780*/  LDC R161, c[0x0][0x2d0] ;  /* 0x0000b400ffa17b82 */ /* 0x000f620000000800 */
[----:B------:R-:W-:Y:S01]  /*5790*/  BSSY B1, `(.L_x_8059) ;  /* 0x0000060000017945 */ /* 0x000fe20003800000 */
[----:B-----5:R-:W-:Y:S11]  /*57a0*/  ISETP.GE.AND P0, PT, R16, R161, PT ;  /* 0x000000a11000720c */ /* 0x020ff60003f06270 */
[----:B------:R-:W-:Y:S02]  /*57b0*/  @!UPT UIADD3 URZ, URZ, URZ, URZ ;  /* 0x0000003f3f3ff290 */ /* 0x000fe4000fffe03f */
[----:B------:R-:W-:Y:S05]  /*57c0*/  @P0 BRA `(.L_x_8060) ;  /* 0x0000000400700947 */ /* 0x000fea0003800000 */
[C---:B------:R-:W-:Y:S01]  /*57d0*/  LEA R166, P0, R79.reuse, R108, 0x1 ;  /* 0x0000006c4fa67211 */ /* 0x040fe200078008ff */
[----:B------:R-:W-:Y:S01]  /*57e0*/  BSSY B0, `(.L_x_8061) ;  /* 0x0000059000007945 */ /* 0x000fe20003800000 */
[----:B------:R-:W-:Y:S02]  /*57f0*/  ISETP.GE.AND P4, PT, R16, UR4, PT ;  /* 0x0000000410007c0c */ /* 0x000fe4000bf86270 */
[----:B------:R-:W-:Y:S02]  /*5800*/  LEA.HI.X R167, R79, R109, R78, 0x1, P0 ;  /* 0x0000006d4fa77211 */ /* 0x000fe400000f0c4e */
[C---:B------:R-:W-:Y:S03]  /*5810*/  LEA R162, P0, R149.reuse, R98, 0x1 ;  /* 0x0000006295a27211 */ /* 0x040fe600078008ff */
[----:B-1----:R1:W5:Y:S01]  /*5820*/  LDG.E.128 R44, desc[UR6][R166.64] ;  /* 0x00000006a62c7981 */ /* 0x002362000c1e1d00 */
        /* <DEDUP_REMOVED lines=26> */
[----:B-1----:R-:W-:Y:S04]  /*59d0*/  IADD3 R167, P0, R74, R146, RZ ;  /* 0x000000924aa77210 */ /* 0x002fe80007f1e0ff */
[----:B------:R-:W-:Y:S01]  /*59e0*/  LEA.HI.X.SX32 R146, R146, R119, 0x1, P0 ;  /* 0x0000007792927211 */ /* 0x000fe200000f0eff */
[----:B------:R1:W3:Y:S01]  /*59f0*/  LDG.E.128 R20, desc[UR6][R18.64] ;  /* 0x0000000612147981 */ /* 0x0002e2000c1e1d00 */
        /* <DEDUP_REMOVED lines=55> */
.L_x_8062:
[----:B------:R-:W-:Y:S05]  /*5d70*/  BSYNC B0 ;  /* 0x0000000000007941 */ /* 0x000fea0003800000 */
.L_x_8061:
[----:B-----5:R1:W-:Y:S02]  /*5d80*/  STG.E.128 desc[UR6][R162.64], R44 ;  /* 0x0000002ca2007986 */ /* 0x0203e4000c101d06 */
.L_x_8060:
[----:B------:R-:W-:Y:S05]  /*5d90*/  BSYNC B1 ;  /* 0x0000000000017941 */ /* 0x000fea0003800000 */
.L_x_8059:
[----:B------:R-:W-:Y:S11]  /*5da0*/  ISETP.GE.AND P0, PT, R12, R161, PT ;  /* 0x000000a10c00720c */ /* 0x000ff60003f06270 */
[----:B------:R-:W-:Y:S02]  /*5db0*/  @!UPT UIADD3 URZ, URZ, URZ, URZ ;  /* 0x0000003f3f3ff290 */ /* 0x000fe4000fffe03f */
[----:B------:R-:W-:Y:S05]  /*5dc0*/  @P0 BRA `(.L_x_8058) ;  /* 0x0000000400700947 */ /* 0x000fea0003800000 */
[----:B-1----:R-:W-:Y:S01]  /*5dd0*/  LEA R162, P0, R84, R108, 0x1 ;  /* 0x0000006c54a27211 */ /* 0x002fe200078008ff */
        /* <DEDUP_REMOVED lines=89> */
.L_x_8064:
[----:B------:R-:W-:Y:S05]  /*6370*/  BSYNC B0 ;  /* 0x0000000000007941 */ /* 0x000fea0003800000 */
.L_x_8063:
[----:B-----5:R1:W-:Y:S02]  /*6380*/  STG.E.128 desc[UR6][R160.64], R44 ;  /* 0x0000002ca0007986 */ /* 0x0203e4000c101d06 */
.L_x_8058:
[----:B------:R-:W-:Y:S05]  /*6390*/  BSYNC B2 ;  /* 0x0000000000027941 */ /* 0x000fea0003800000 */
.L_x_8057:
[----:B------:R-:W-:Y:S04]  /*63a0*/  BSSY B2, `(.L_x_8065) ;  /* 0x00000c3000027945 */ /* 0x000fe80003800000 */
[----:B------:R-:W-:Y:S05]  /*63b0*/  @!P2 BRA `(.L_x_8066) ;  /* 0x0000000c0004a947 */ /* 0x000fea0003800000 */
[----:B-1----:R-:W1:Y:S01]  /*63c0*/  LDC R161, c[0x0][0x2d0] ;  /* 0x0000b400ffa17b82 */ /* 0x002e620000000800 */
[----:B------:R-:W-:Y:S01]  /*63d0*/  BSSY B1, `(.L_x_8067) ;  /* 0x0000060000017945 */ /* 0x000fe20003800000 */
[----:B-1----:R-:W-:Y:S11]  /*63e0*/  ISETP.GE.AND P0, PT, R16, R161, PT ;  /* 0x000000a11000720c */ /* 0x002ff60003f06270 */
[----:B------:R-:W-:Y:S02]  /*63f0*/  @!UPT UIADD3 URZ, URZ, URZ, URZ ;  /* 0x0000003f3f3ff290 */ /* 0x000fe4000fffe03f */
[----:B------:R-:W-:Y:S05]  /*6400*/  @P0 BRA `(.L_x_8068) ;  /* 0x0000000400700947 */ /* 0x000fea0003800000 */
[C---:B------:R-:W-:Y:S01]  /*6410*/  LEA R166, P0, R81.reuse, R108, 0x1 ;  /* 0x0000006c51a67211 */ /* 0x040fe200078008ff */
        /* <DEDUP_REMOVED lines=89> */
.L_x_8070:
[----:B------:R-:W-:Y:S05]  /*69b0*/  BSYNC B0 ;  /* 0x0000000000007941 */ /* 0x000fea0003800000 */
.L_x_8069:
[----:B-----5:R1:W-:Y:S02]  /*69c0*/  STG.E.128 desc[UR6][R162.64], R44 ;  /* 0x0000002ca2007986 */ /* 0x0203e4000c101d06 */
.L_x_8068:
[----:B------:R-:W-:Y:S05]  /*69d0*/  BSYNC B1 ;  /* 0x0000000000017941 */ /* 0x000fea0003800000 */
.L_x_8067:
        /* <DEDUP_REMOVED lines=93> */
.L_x_8072:
[----:B------:R-:W-:Y:S05]  /*6fb0*/  BSYNC B0 ;  /* 0x0000000000007941 */ /* 0x000fea0003800000 */
.L_x_8071:
[----:B-----5:R1:W-:Y:S02]  /*6fc0*/  STG.E.128 desc[UR6][R160.64], R44 ;  /* 0x0000002ca0007986 */ /* 0x0203e4000c101d06 */
.L_x_8066:
[----:B------:R-:W-:Y:S05]  /*6fd0*/  BSYNC B2 ;  /* 0x0000000000027941 */ /* 0x000fea0003800000 */
.L_x_8065:
        /* <DEDUP_REMOVED lines=101> */
.L_x_8078:
[----:B------:R-:W-:Y:S05]  /*7630*/  BSYNC B0 ;  /* 0x0000000000007941 */ /* 0x000fea0003800000 */
.L_x_8077:
[----:B-----5:R1:W-:Y:S02]  /*7640*/  STG.E.128 desc[UR6][R162.64], R44 ;  /* 0x0000002ca2007986 */ /* 0x0203e4000c101d06 */
.L_x_8076:
[----:B------:R-:W-:Y:S05]  /*7650*/  BSYNC B1 ;  /* 0x0000000000017941 */ /* 0x000fea0003800000 */
.L_x_8075:
        /* <DEDUP_REMOVED lines=32> */
[C---:B--234-:R-:W-:Y:S03]  /*7860*/  LEA R18, P0, R146.reuse, R162, 0x1 ;  /* 0x000000a292127211 */ /* 0x05cfe600078008ff */
[----:B------:R-:W2:Y:S01]  /*7870*/  LDG.E.128 R156, desc[UR6][R168.64] ;  /* 0x00000006a89c7981 */ /* 0x000ea2000c1e1d00 */
[----:B------:R-:W-:Y:S02]  /*7880*/  LEA.HI.X.SX32 R19, R146, R163, 0x1, P0 ;  /* 0x000000a392137211 */ /* 0x000fe400000f0eff */
        /* <DEDUP_REMOVED lines=58> */
.L_x_8080:
[----:B------:R-:W-:Y:S05]  /*7c30*/  BSYNC B0 ;  /* 0x0000000000007941 */ /* 0x000fea0003800000 */
.L_x_8079:
[----:B-----5:R1:W-:Y:S02]  /*7c40*/  STG.E.128 desc[UR6][R160.64], R44 ;  /* 0x0000002ca0007986 */ /* 0x0203e4000c101d06 */
.L_x_8074:
[----:B------:R-:W-:Y:S05]  /*7c50*/  BSYNC B2 ;  /* 0x0000000000027941 */ /* 0x000fea0003800000 */
.L_x_8073:
        /* <DEDUP_REMOVED lines=8> */
.L_x_8030:
[----:B------:R-:W-:Y:S04]  /*7ce0*/  BSSY B0, `(.L_x_8081) ;  /* 0x0000008000007945 */ /* 0x000fe80003800000 */
[----:B------:R-:W-:Y:S05]  /*7cf0*/  @!P6 BRA `(.L_x_8082) ;  /* 0x000000000018e947 */ /* 0x000fea0003800000 */
[----:B------:R-:W-:Y:S02]  /*7d00*/  ISETP.NE.AND P5, PT, R129, RZ, PT ;  /* 0x000000ff8100720c */ /* 0x000fe40003fa5270 */
[----:B------:R-:W-:Y:S11]  /*7d10*/  ISETP.NE.AND P0, PT, R126, RZ, PT ;  /* 0x000000ff7e00720c */ /* 0x000ff60003f05270 */
[----:B-1-34-:R-:W3:Y:S04]  /*7d20*/  @P5 LDG.E.128 R20, desc[UR6][R108.64] ;  /* 0x000000066c145981 */ /* 0x01aee8000c1e1d00 */
[----:B---3--:R1:W-:Y:S04]  /*7d30*/  @P5 STG.E.128 desc[UR6][R98.64], R20 ;  /* 0x0000001462005986 */ /* 0x0083e8000c101d06 */
[----:B--2---:R-:W2:Y:S04]  /*7d40*/  @P0 LDG.E.128 R4, desc[UR6][R108.64+0x80] ;  /* 0x000080066c040981 */ /* 0x004ea8000c1e1d00 */
[----:B--2---:R1:W-:Y:S02]  /*7d50*/  @P0 STG.E.128 desc[UR6][R98.64+0x80], R4 ;  /* 0x0000800462000986 */ /* 0x0043e4000c101d06 */
.L_x_8082:
[----:B------:R-:W-:Y:S05]  /*7d60*/  BSYNC B0 ;  /* 0x0000000000007941 */ /* 0x000fea0003800000 */
.L_x_8081:
        /* <DEDUP_REMOVED lines=16> */
.L_x_8084:
[----:B------:R-:W-:Y:S05]  /*7e70*/  BSYNC B0 ;  /* 0x0000000000007941 */ /* 0x000fea0003800000 */
.L_x_8083:
        /* <DEDUP_REMOVED lines=16> */
.L_x_8086:
[----:B------:R-:W-:Y:S05]  /*7f80*/  BSYNC B0 ;  /* 0x0000000000007941 */ /* 0x000fea0003800000 */
.L_x_8085:
[----:B------:R-:W-:Y:S01]  /*7f90*/  UMOV UR4, URZ ;  /* 0x0000003f00047c82 */ /* 0x000fe20008000000 */
[----:B------:R-:W-:Y:S04]  /*7fa0*/  BSSY B0, `(.L_x_8048) ;  /* 0x0000014000007945 */ /* 0x000fe80003800000 */
[----:B------:R-:W-:Y:S05]  /*7fb0*/  @!P1 BRA `(.L_x_8087) ;  /* 0x0000000000489947 */ /* 0x000fea0003800000 */
[----:B------:R-:W-:Y:S02]  /*7fc0*/  ISETP.NE.AND P2, PT, R129, RZ, PT ;  /* 0x000000ff8100720c */ /* 0x000fe40003f45270 */
[----:B------:R-:W-:Y:S11]  /*7fd0*/  ISETP.NE.AND P1, PT, R126, RZ, PT ;  /* 0x000000ff7e00720c */ /* 0x000ff60003f25270 */
[----:B------:R-:W2:Y:S02]  /*7fe0*/  @P2 LDC.64 R2, c[0x0][0x338] ;  /* 0x0000ce00ff022b82 */ /* 0x000ea40000000a00 */
[C---:B-1----:R-:W-:Y:S04]  /*7ff0*/  @P1 LEA R24, P0, R92.reuse, R108, 0x1 ;  /* 0x0000006c5c181211 */ /* 0x042fe800078008ff */
        /* <DEDUP_REMOVED lines=14> */
.L_x_8087:
[----:B------:R-:W-:Y:S05]  /*80e0*/  BSYNC B0 ;  /* 0x0000000000007941 */ /* 0x000fea0003800000 */
.L_x_8048:
        /* <DEDUP_REMOVED lines=81> */
.L_x_8088:
[----:B------:R-:W1:Y:S01]  /*8600*/  LDC R2, c[0x0][0x250] ;  /* 0x00009400ff027b82 */ /* 0x000e620000000800 */
[----:B--234-:R-:W-:Y:S02]  /*8610*/  IMAD.MOV.U32 R4, RZ, RZ, R100 ;  /* 0x000000ffff047224 */ /* 0x01cfe400078e0064 */
[----:B------:R-:W-:Y:S05]  /*8620*/  IMAD.MOV.U32 R5, RZ, RZ, R103 ;  /* 0x000000ffff057224 */ /* 0x000fea00078e0067 */
[----:B------:R-:W2:Y:S02]  /*8630*/  LDC R0, c[0x0][0x248] ;  /* 0x00009200ff007b82 */ /* 0x000ea40000000800 */
[----:B--2---:R-:W-:Y:S02]  /*8640*/  IMAD.U32 R3, R0, -0x40, RZ ;  /* 0xffffffc000037824 */ /* 0x004fe400078e00ff */
[----:B-1----:R-:W-:Y:S03]  /*8650*/  IMAD.U32 R2, R2, -0x40, RZ ;  /* 0xffffffc002027824 */ /* 0x002fe600078e00ff */
[C---:B------:R-:W-:Y:S02]  /*8660*/  LEA R98, P0, R3.reuse, R98, 0x1 ;  /* 0x0000006203627211 */ /* 0x040fe400078008ff */
[C---:B------:R-:W-:Y:S02]  /*8670*/  LEA R100, P1, R2.reuse, R4, 0x1 ;  /* 0x0000000402647211 */ /* 0x040fe400078208ff */
[----:B------:R-:W-:Y:S02]  /*8680*/  LEA.HI.X.SX32 R99, R3, R99, 0x1, P0 ;  /* 0x0000006303637211 */ /* 0x000fe400000f0eff */
[----:B------:R-:W-:Y:S09]  /*8690*/  LEA.HI.X.SX32 R103, R2, R5, 0x1, P1 ;  /* 0x0000000502677211 */ /* 0x000ff200008f0eff */
.L_x_8089:
[----:B------:R-:W-:Y:S04]  /*86a0*/  IADD3 R11, R11, -0x1, RZ ;  /* 0xffffffff0b0b7810 */ /* 0x000fe80007ffe0ff */
[----:B------:R-:W-:Y:S11]  /*86b0*/  ISETP.GT.AND P0, PT, R11, R77, PT ;  /* 0x0000004d0b00720c */ /* 0x000ff60003f04270 */
[----:B------:R-:W-:Y:S02]  /*86c0*/  @!UPT UIADD3 URZ, URZ, URZ, URZ ;  /* 0x0000003f3f3ff290 */ /* 0x000fe4000fffe03f */
[----:B------:R-:W-:Y:S05]  /*86d0*/  @P0 BRA `(.L_x_8090) ;  /* 0xffffffa000ec0947 */ /* 0x000fea000383ffff */
.L_x_8021:
        /* <DEDUP_REMOVED lines=18> */
[-C--:B------:R-:W-:Y:S01]  /*8800*/  LEA R4, P1, R2, R138.reuse, 0x5 ;  /* 0x0000008a02047211 */ /* 0x080fe200078228ff */
        /* <DEDUP_REMOVED lines=86> */
.L_x_8099:
[----:B------:R-:W-:Y:S05]  /*8d70*/  BSYNC B0 ;  /* 0x0000000000007941 */ /* 0x000fea0003800000 */
.L_x_8098:
[----:B-----5:R3:W-:Y:S02]  /*8d80*/  STS.128 [R156], R8 ;  /* 0x000000089c007388 */ /* 0x0207e40000000c00 */
.L_x_8097:
[----:B------:R-:W-:Y:S05]  /*8d90*/  BSYNC B1 ;  /* 0x0000000000017941 */ /* 0x000fea0003800000 */
.L_x_8096:
        /* <DEDUP_REMOVED lines=45> */
.L_x_8101:
[----:B------:R-:W-:Y:S05]  /*9070*/  BSYNC B0 ;  /* 0x0000000000007941 */ /* 0x000fea0003800000 */
.L_x_8100:
[----:B-----5:R1:W-:Y:S02]  /*9080*/  STS.128 [R156+0x2000], R8 ;  /* 0x002000089c007388 */ /* 0x0203e40000000c00 */
.L_x_8095:
[----:B------:R-:W-:Y:S05]  /*9090*/  BSYNC B2 ;  /* 0x0000000000027941 */ /* 0x000fea0003800000 */
.L_x_8094:
        /* <DEDUP_REMOVED lines=62> */
.L_x_8107:
[----:B------:R-:W-:Y:S05]  /*9480*/  BSYNC B0 ;  /* 0x0000000000007941 */ /* 0x000fea0003800000 */
.L_x_8106:
[----:B-----5:R3:W-:Y:S02]  /*9490*/  STS.128 [R156+0x800], R8 ;  /* 0x000800089c007388 */ /* 0x0207e40000000c00 */
.L_x_8105:
[----:B------:R-:W-:Y:S05]  /*94a0*/  BSYNC B1 ;  /* 0x0000000000017941 */ /* 0x000fea0003800000 */
.L_x_8104:
        /* <DEDUP_REMOVED lines=44> */
.L_x_8109:
[----:B------:R-:W-:Y:S05]  /*9770*/  BSYNC B0 ;  /* 0x0000000000007941 */ /* 0x000fea0003800000 */
.L_x_8108:
[----:B-----5:R3:W-:Y:S02]  /*9780*/  STS.128 [R156+0x2800], R8 ;  /* 0x002800089c007388 */ /* 0x0207e40000000c00 */
.L_x_8103:
[----:B------:R-:W-:Y:S05]  /*9790*/  BSYNC B2 ;  /* 0x0000000000027941 */ /* 0x000fea0003800000 */
.L_x_8102:
        /* <DEDUP_REMOVED lines=45> */
[----:B------:R-:W-:Y:S01]  /*9a70*/  FFMA.FTZ R10, R15, R30, -R10 ;  /* 0x0000001e0f0a7223 */ /* 0x000fe2000001080a */
        /* <DEDUP_REMOVED lines=17> */
.L_x_8115:
[----:B------:R-:W-:Y:S05]  /*9b90*/  BSYNC B0 ;  /* 0x0000000000007941 */ /* 0x000fea0003800000 */
.L_x_8114:
[----:B-----5:R3:W-:Y:S02]  /*9ba0*/  STS.128 [R156+0x1000], R8 ;  /* 0x001000089c007388 */ /* 0x0207e40000000c00 */
.L_x_8113:
[----:B------:R-:W-:Y:S05]  /*9bb0*/  BSYNC B1 ;  /* 0x0000000000017941 */ /* 0x000fea0003800000 */
.L_x_8112:
[----:B------:R1:W-:Y:S01]  /*9bc0*/  @P0 STS.128 [R156+0x3000], RZ ;  /* 0x003000ff9c000388 */ /* 0x0003e20000000c00 */
[----:B------:R-:W-:Y:S05]  /*9bd0*/  @P0 BRA `(.L_x_8111) ;  /* 0x0000000000b00947 */ /* 0x000fea0003800000 */
[----:B-1----:R-:W5:Y:S01]  /*9be0*/  LDG.E.128 R28, desc[UR6][R28.64+0x80] ;  /* 0x000080061c1c7981 */ /* 0x002f62000c1e1d00 */
[----:B------:R-:W-:Y:S01]  /*9bf0*/  ISETP.GE.AND P1, PT, R12, UR12, PT ;  /* 0x0000000c0c007c0c */ /* 0x000fe2000bf26270 */
[----:B------:R-:W-:-:S12]  /*9c00*/  BSSY B0, `(.L_x_8116) ;  /* 0x0000028000007945 */ /* 0x000fd80003800000 */
[----:B------:R-:W-:Y:S05]  /*9c10*/  @P1 BRA `(.L_x_8117) ;  /* 0x0000000000981947 */ /* 0x000fea0003800000 */
[----:B------:R-:W2:Y:S04]  /*9c20*/  LDG.E.64 R2, desc[UR6][R36.64+0x40] ;  /* 0x0000400624027981 */ /* 0x000ea8000c1e1b00 */
[----:B------:R-:W4:Y:S01]  /*9c30*/  LDG.E.64 R4, desc[UR6][R34.64+0x40] ;  /* 0x0000400622047981 */ /* 0x000f22000c1e1b00 */
[C---:B---3-5:R-:W-:Y:S01]  /*9c40*/  LOP3.LUT R8, R29.reuse, 0xffff0000, RZ, 0xc0, !PT ;  /* 0xffff00001d087812 */ /* 0x068fe200078ec0ff */
        /* <DEDUP_REMOVED lines=10> */
[----:B----4-:R-:W-:Y:S01]  /*9cf0*/  LOP3.LUT R25, R4, 0xffff0000, RZ, 0xc0, !PT ;  /* 0xffff000004197812 */ /* 0x010fe200078ec0ff */
[-C--:B------:R-:W-:Y:S01]  /*9d00*/  FMUL.FTZ R22, R8, R11.reuse ;  /* 0x0000000b08167220 */ /* 0x080fe20000410000 */
[----:B------:R-:W-:Y:S01]  /*9d10*/  LOP3.LUT R24, R5, 0xffff0000, RZ, 0xc0, !PT ;  /* 0xffff000005187812 */ /* 0x000fe200078ec0ff */
[C---:B------:R-:W-:Y:S01]  /*9d20*/  FMUL.FTZ R27, R9.reuse, R11 ;  /* 0x0000000b091b7220 */ /* 0x040fe20000410000 */
[----:B------:R-:W-:Y:S01]  /*9d30*/  FMUL.FTZ R26, R20, R23 ;  /* 0x00000017141a7220 */ /* 0x000fe20000410000 */
[----:B------:R-:W-:Y:S01]  /*9d40*/  FFMA.FTZ R22, R9, R25, -R22 ;  /* 0x0000001909167223 */ /* 0x000fe20000010816 */
[----:B------:R-:W-:Y:S01]  /*9d50*/  SHF.L.U32 R9, R2, 0x10, RZ ;  /* 0x0000001002097819 */ /* 0x000fe200000006ff */
[C---:B------:R-:W-:Y:S01]  /*9d60*/  FMUL.FTZ R11, R15.reuse, R23 ;  /* 0x000000170f0b7220 */ /* 0x040fe20000410000 */
[-C--:B------:R-:W-:Y:S01]  /*9d70*/  FFMA.FTZ R26, R15, R24.reuse, R26 ;  /* 0x000000180f1a7223 */ /* 0x080fe2000001001a */
[----:B------:R-:W-:Y:S01]  /*9d80*/  SHF.L.U32 R15, R4, 0x10, RZ ;  /* 0x00000010040f7819 */ /* 0x000fe200000006ff */
[----:B------:R-:W-:Y:S01]  /*9d90*/  FMUL.FTZ R4, R30, R3 ;  /* 0x000000031e047220 */ /* 0x000fe20000410000 */
[----:B------:R-:W-:Y:S01]  /*9da0*/  SHF.L.U32 R2, R5, 0x10, RZ ;  /* 0x0000001005027819 */ /* 0x000fe200000006ff */
[-C--:B------:R-:W-:Y:S01]  /*9db0*/  FMUL.FTZ R5, R28, R9.reuse ;  /* 0x000000091c057220 */ /* 0x080fe20000410000 */
[----:B------:R-:W-:Y:S01]  /*9dc0*/  FMUL.FTZ R9, R10, R9 ;  /* 0x000000090a097220 */ /* 0x000fe20000410000 */
[C---:B------:R-:W-:Y:S01]  /*9dd0*/  FMUL.FTZ R3, R21.reuse, R3 ;  /* 0x0000000315037220 */ /* 0x040fe20000410000 */
        /* <DEDUP_REMOVED lines=10> */
.L_x_8117:
[----:B------:R-:W-:Y:S05]  /*9e80*/  BSYNC B0 ;  /* 0x0000000000007941 */ /* 0x000fea0003800000 */
.L_x_8116:
[----:B-----5:R1:W-:Y:S02]  /*9e90*/  STS.128 [R156+0x3000], R28 ;  /* 0x0030001c9c007388 */ /* 0x0203e40000000c00 */
.L_x_8111:
[----:B------:R-:W-:Y:S05]  /*9ea0*/  BSYNC B2 ;  /* 0x0000000000027941 */ /* 0x000fea0003800000 */
.L_x_8110:
[----:B-1----:R-:W-:-:S05]  /*9eb0*/  VIADD R28, R134, 0x30 ;  /* 0x00000030861c7836 */ /* 0x002fca0000000000 */
        /* <DEDUP_REMOVED lines=38> */
[----:B------:R-:W-:Y:S01]  /*a120*/  LOP3.LUT R22, R5, 0xffff0000, RZ, 0xc0, !PT ;  /* 0xffff000005167812 */ /* 0x000fe200078ec0ff */
[-C--:B------:R-:W-:Y:S01]  /*a130*/  FMUL.FTZ R8, R11, R20.reuse ;  /* 0x000000140b087220 */ /* 0x080fe20000410000 */
[----:B------:R-:W-:Y:S01]  /*a140*/  FMUL.FTZ R20, R13, R20 ;  /* 0x000000140d147220 */ /* 0x000fe20000410000 */
[----:B------:R-:W-:Y:S01]  /*a150*/  SHF.L.U32 R2, R2, 0x10, RZ ;  /* 0x0000001002027819 */ /* 0x000fe200000006ff */
[----:B------:R-:W-:Y:S01]  /*a160*/  FFMA.FTZ R23, R6, R17, R23 ;  /* 0x0000001106177223 */ /* 0x000fe20000010017 */
[----:B------:R-:W-:-:S02]  /*a170*/  IMAD.U32 R6, R3, 0x10000, RZ ;  /* 0x0001000003067824 */ /* 0x000fc400078e00ff */
[-C--:B------:R-:W-:Y:S01]  /*a180*/  FFMA.FTZ R11, R11, R22.reuse, R20 ;  /* 0x000000160b0b7223 */ /* 0x080fe20000010014 */
[----:B------:R-:W-:Y:S01]  /*a190*/  FFMA.FTZ R8, R13, R22, -R8 ;  /* 0x000000160d087223 */ /* 0x000fe20000010808 */
        /* <DEDUP_REMOVED lines=15> */
.L_x_8122:
[----:B------:R-:W-:Y:S05]  /*a290*/  BSYNC B0 ;  /* 0x0000000000007941 */ /* 0x000fea0003800000 */
.L_x_8121:
[----:B-----5:R1:W-:Y:S02]  /*a2a0*/  STS.128 [R156+0x1800], R8 ;  /* 0x001800089c007388 */ /* 0x0203e40000000c00 */
.L_x_8120:
[----:B------:R-:W-:Y:S05]  /*a2b0*/  BSYNC B1 ;  /* 0x0000000000017941 */ /* 0x000fea0003800000 */
.L_x_8119:
[----:B------:R1:W-:Y:S01]  /*a2c0*/  @P0 STS.128 [R156+0x3800], RZ ;  /* 0x003800ff9c000388 */ /* 0x0003e20000000c00 */
[----:B------:R-:W-:Y:S05]  /*a2d0*/  @P0 BRA `(.L_x_8118) ;  /* 0x0000003800740947 */ /* 0x000fea0003800000 */
[----:B---3--:R-:W5:Y:S01]  /*a2e0*/  LDG.E.128 R16, desc[UR6][R18.64+0x80] ;  /* 0x0000800612107981 */ /* 0x008f62000c1e1d00 */
[----:B------:R-:W-:Y:S01]  /*a2f0*/  ISETP.GE.AND P0, PT, R12, UR12, PT ;  /* 0x0000000c0c007c0c */ /* 0x000fe2000bf06270 */
[----:B------:R-:W-:-:S12]  /*a300*/  BSSY B0, `(.L_x_8123) ;  /* 0x0000028000007945 */ /* 0x000fd80003800000 */
[----:B------:R-:W-:Y:S05]  /*a310*/  @P0 BRA `(.L_x_8124) ;  /* 0x0000000000980947 */ /* 0x000fea0003800000 */
[----:B------:R-:W3:Y:S04]  /*a320*/  LDG.E.64 R2, desc[UR6][R26.64+0x40] ;  /* 0x000040061a027981 */ /* 0x000ee8000c1e1b00 */
[----:B------:R-:W2:Y:S01]  /*a330*/  LDG.E.64 R4, desc[UR6][R24.64+0x40] ;  /* 0x0000400618047981 */ /* 0x000ea2000c1e1b00 */
[C---:B-----5:R-:W-:Y:S01]  /*a340*/  LOP3.LUT R6, R17.reuse, 0xffff0000, RZ, 0xc0, !PT ;  /* 0xffff000011067812 */ /* 0x060fe200078ec0ff */
[----:B------:R-:W-:Y:S01]  /*a350*/  IMAD.U32 R12, R18, 0x10000, RZ ;  /* 0x00010000120c7824 */ /* 0x000fe200078e00ff */
[----:B------:R-:W-:Y:S02]  /*a360*/  SHF.L.U32 R7, R17, 0x10, RZ ;  /* 0x0000001011077819 */ /* 0x000fe400000006ff */
[C---:B-1----:R-:W-:Y:S02]  /*a370*/  SHF.L.U32 R11, R19.reuse, 0x10, RZ ;  /* 0x00000010130b7819 */ /* 0x042fe400000006ff */
[----:B------:R-:W-:-:S02]  /*a380*/  LOP3.LUT R10, R19, 0xffff0000, RZ, 0xc0, !PT ;  /* 0xffff0000130a7812 */ /* 0x000fc400078ec0ff */
[----:B------:R-:W-:Y:S02]  /*a390*/  LOP3.LUT R19, R18, 0xffff0000, RZ, 0xc0, !PT ;  /* 0xffff000012137812 */ /* 0x000fe400078ec0ff */
[C---:B------:R-:W-:Y:S02]  /*a3a0*/  SHF.L.U32 R8, R16.reuse, 0x10, RZ ;  /* 0x0000001010087819 */ /* 0x040fe400000006ff */
[----:B------:R-:W-:Y:S02]  /*a3b0*/  LOP3.LUT R16, R16, 0xffff0000, RZ, 0xc0, !PT ;  /* 0xffff000010107812 */ /* 0x000fe400078ec0ff */
[----:B---3--:R-:W-:Y:S02]  /*a3c0*/  LOP3.LUT R9, R2, 0xffff0000, RZ, 0xc0, !PT ;  /* 0xffff000002097812 */ /* 0x008fe400078ec0ff */
[C---:B------:R-:W-:Y:S01]  /*a3d0*/  LOP3.LUT R13, R3.reuse, 0xffff0000, RZ, 0xc0, !PT ;  /* 0xffff0000030d7812 */ /* 0x040fe200078ec0ff */
[----:B------:R-:W-:Y:S01]  /*a3e0*/  IMAD.U32 R3, R3, 0x10000, RZ ;  /* 0x0001000003037824 */ /* 0x000fe200078e00ff */
[----:B--2---:R-:W-:Y:S01]  /*a3f0*/  LOP3.LUT R17, R4, 0xffff0000, RZ, 0xc0, !PT ;  /* 0xffff000004117812 */ /* 0x004fe200078ec0ff */
[-C--:B------:R-:W-:Y:S01]  /*a400*/  FMUL.FTZ R18, R6, R9.reuse ;  /* 0x0000000906127220 */ /* 0x080fe20000410000 */
[----:B------:R-:W-:Y:S01]  /*a410*/  LOP3.LUT R15, R5, 0xffff0000, RZ, 0xc0, !PT ;  /* 0xffff0000050f7812 */ /* 0x000fe200078ec0ff */
[C---:B------:R-:W-:Y:S01]  /*a420*/  FMUL.FTZ R9, R7.reuse, R9 ;  /* 0x0000000907097220 */ /* 0x040fe20000410000 */
[----:B------:R-:W-:Y:S01]  /*a430*/  FMUL.FTZ R20, R10, R13 ;  /* 0x0000000d0a147220 */ /* 0x000fe20000410000 */
[----:B------:R-:W-:Y:S01]  /*a440*/  FFMA.FTZ R18, R7, R17, -R18 ;  /* 0x0000001107127223 */ /* 0x000fe20000010812 */
[C---:B------:R-:W-:Y:S01]  /*a450*/  FMUL.FTZ R13, R11.reuse, R13 ;  /* 0x0000000d0b0d7220 */ /* 0x040fe20000410000 */
[----:B------:R-:W-:Y:S01]  /*a460*/  SHF.L.U32 R7, R2, 0x10, RZ ;  /* 0x0000001002077819 */ /* 0x000fe200000006ff */
[-C--:B------:R-:W-:Y:S01]  /*a470*/  FFMA.FTZ R20, R11, R15.reuse, -R20 ;  /* 0x0000000f0b147223 */ /* 0x080fe20000010814 */
[----:B------:R-:W-:Y:S01]  /*a480*/  SHF.L.U32 R2, R5, 0x10, RZ ;  /* 0x0000001005027819 */ /* 0x000fe200000006ff */
[----:B------:R-:W-:Y:S01]  /*a490*/  FFMA.FTZ R13, R10, R15, R13 ;  /* 0x0000000f0a0d7223 */ /* 0x000fe2000001000d */
[----:B------:R-:W-:Y:S01]  /*a4a0*/  SHF.L.U32 R11, R4, 0x10, RZ ;  /* 0x00000010040b7819 */ /* 0x000fe200000006ff */
[-C--:B------:R-:W-:Y:S01]  /*a4b0*/  FMUL.FTZ R5, R16, R7.reuse ;  /* 0x0000000710057220 */ /* 0x080fe20000410000 */
[----:B------:R-:W-:Y:S01]  /*a4c0*/  FMUL.FTZ R15, R8, R7 ;  /* 0x00000007080f7220 */ /* 0x000fe20000410000 */
[CC--:B------:R-:W-:Y:S01]  /*a4d0*/  FMUL.FTZ R7, R19.reuse, R3.reuse ;  /* 0x0000000313077220 */ /* 0x0c0fe20000410000 */
        /* <DEDUP_REMOVED lines=10> */
.L_x_8124:
[----:B------:R-:W-:Y:S05]  /*a580*/  BSYNC B0 ;  /* 0x0000000000007941 */ /* 0x000fea0003800000 */
.L_x_8123:
[----:B-----5:R3:W-:Y:S01]  /*a590*/  STS.128 [R156+0x3800], R16 ;  /* 0x003800109c007388 */ /* 0x0207e20000000c00 */
[----:B------:R-:W-:Y:S05]  /*a5a0*/  BRA `(.L_x_8118) ;  /* 0x0000003400c07947 */ /* 0x000fea0003800000 */
.L_x_8093:
        /* <DEDUP_REMOVED lines=93> */
.L_x_8130:
[----:B------:R-:W-:Y:S05]  /*ab80*/  BSYNC B0 ;  /* 0x0000000000007941 */ /* 0x000fea0003800000 */
.L_x_8129:
[----:B-----5:R3:W-:Y:S02]  /*ab90*/  STS.128 [R156], R24 ;  /* 0x000000189c007388 */ /* 0x0207e40000000c00 */
.L_x_8128:
[----:B------:R-:W-:Y:S05]  /*aba0*/  BSYNC B1 ;  /* 0x0000000000017941 */ /* 0x000fea0003800000 */
.L_x_8127:
        /* <DEDUP_REMOVED lines=88> */
.L_x_8132:
[----:B------:R-:W-:Y:S05]  /*b130*/  BSYNC B0 ;  /* 0x0000000000007941 */ /* 0x000fea0003800000 */
.L_x_8131:
[----:B-----5:R1:W-:Y:S02]  /*b140*/  STS.128 [R156+0x2000], R24 ;  /* 0x002000189c007388 */ /* 0x0203e40000000c00 */
.L_x_8126:
[----:B------:R-:W-:Y:S05]  /*b150*/  BSYNC B2 ;  /* 0x0000000000027941 */ /* 0x000fea0003800000 */
.L_x_8125:
        /* <DEDUP_REMOVED lines=98> */
.L_x_8138:
[----:B------:R-:W-:Y:S05]  /*b780*/  BSYNC B0 ;  /* 0x0000000000007941 */ /* 0x000fea0003800000 */
.L_x_8137:
[----:B-----5:R3:W-:Y:S02]  /*b790*/  STS.128 [R156+0x800], R24 ;  /* 0x000800189c007388 */ /* 0x0207e40000000c00 */
.L_x_8136:
[----:B------:R-:W-:Y:S05]  /*b7a0*/  BSYNC B1 ;  /* 0x0000000000017941 */ /* 0x000fea0003800000 */
.L_x_8135:
        /* <DEDUP_REMOVED lines=41> */
[C---:B------:R-:W-:Y:S01]  /*ba40*/  IMAD.U32 R9, R11.reuse, 0x10000, RZ ;  /* 0x000100000b097824 */ /* 0x040fe200078e00ff */
[----:B------:R-:W-:-:S02]  /*ba50*/  LOP3.LUT R36, R11, 0xffff0000, RZ, 0xc0, !PT ;  /* 0xffff00000b247812 */ /* 0x000fc400078ec0ff */
[C---:B------:R-:W-:Y:S02]  /*ba60*/  SHF.L.U32 R32, R8.reuse, 0x10, RZ ;  /* 0x0000001008207819 */ /* 0x040fe400000006ff */
[----:B------:R-:W-:Y:S02]  /*ba70*/  LOP3.LUT R8, R8, 0xffff0000, RZ, 0xc0, !PT ;  /* 0xffff000008087812 */ /* 0x000fe400078ec0ff */
[C---:B----4-:R-:W-:Y:S02]  /*ba80*/  SHF.L.U32 R37, R20.reuse, 0x10, RZ ;  /* 0x0000001014257819 */ /* 0x050fe400000006ff */
[----:B------:R-:W-:Y:S01]  /*ba90*/  LOP3.LUT R11, R20, 0xffff0000, RZ, 0xc0, !PT ;  /* 0xffff0000140b7812 */ /* 0x000fe200078ec0ff */
[C---:B------:R-:W-:Y:S01]  /*baa0*/  IMAD.U32 R20, R21.reuse, 0x10000, RZ ;  /* 0x0001000015147824 */ /* 0x040fe200078e00ff */
[----:B------:R-:W-:Y:S01]  /*bab0*/  LOP3.LUT R38, R21, 0xffff0000, RZ, 0xc0, !PT ;  /* 0xffff000015267812 */ /* 0x000fe200078ec0ff */
[----:B------:R-:W-:Y:S01]  /*bac0*/  @!P1 FADD.FTZ R37, -R37, -RZ ;  /* 0x800000ff25259221 */ /* 0x000fe20000010100 */
[----:B------:R-:W-:Y:S01]  /*bad0*/  SHF.L.U32 R39, R22, 0x10, RZ ;  /* 0x0000001016277819 */ /* 0x000fe200000006ff */
[----:B------:R-:W-:Y:S01]  /*bae0*/  @!P1 FADD.FTZ R20, -R20, -RZ ;  /* 0x800000ff14149221 */ /* 0x000fe20000010100 */
[----:B------:R-:W-:Y:S01]  /*baf0*/  LOP3.LUT R21, R22, 0xffff0000, RZ, 0xc0, !PT ;  /* 0xffff000016157812 */ /* 0x000fe200078ec0ff */
[C---:B------:R-:W-:Y:S01]  /*bb00*/  IMAD.U32 R22, R23.reuse, 0x10000, RZ ;  /* 0x0001000017167824 */ /* 0x040fe200078e00ff */
[----:B------:R-:W-:Y:S01]  /*bb10*/  LOP3.LUT R23, R23, 0xffff0000, RZ, 0xc0, !PT ;  /* 0xffff000017177812 */ /* 0x000fe200078ec0ff */
[----:B------:R-:W-:Y:S01]  /*bb20*/  @!P1 FADD.FTZ R11, -R11, -RZ ;  /* 0x800000ff0b0b9221 */ /* 0x000fe20000010100 */
[----:B------:R-:W-:Y:S01]  /*bb30*/  SHF.L.U32 R34, R10, 0x10, RZ ;  /* 0x000000100a227819 */ /* 0x000fe200000006ff */
[----:B------:R-:W-:Y:S01]  /*bb40*/  @!P1 FADD.FTZ R22, -R22, -RZ ;  /* 0x800000ff16169221 */ /* 0x000fe20000010100 */
[----:B------:R-:W-:Y:S01]  /*bb50*/  @!P1 FADD.FTZ R38, -R38, -RZ ;  /* 0x800000ff26269221 */ /* 0x000fe20000010100 */
[----:B------:R-:W-:Y:S01]  /*bb60*/  @!P1 FADD.FTZ R23, -R23, -RZ ;  /* 0x800000ff17179221 */ /* 0x000fe20000010100 */
[----:B------:R-:W-:Y:S01]  /*bb70*/  LOP3.LUT R10, R10, 0xffff0000, RZ, 0xc0, !PT ;  /* 0xffff00000a0a7812 */ /* 0x000fe200078ec0ff */
[----:B------:R-:W-:Y:S01]  /*bb80*/  FMUL.FTZ R20, R7, R20 ;  /* 0x0000001407147220 */ /* 0x000fe20000410000 */
[----:B------:R-:W-:Y:S01]  /*bb90*/  @!P1 FADD.FTZ R21, -R21, -RZ ;  /* 0x800000ff15159221 */ /* 0x000fe20000010100 */
[----:B------:R-:W-:-:S02]  /*bba0*/  IMAD.U32 R7, R25, 0x10000, RZ ;  /* 0x0001000019077824 */ /* 0x000fc400078e00ff */
[----:B------:R-:W-:Y:S01]  /*bbb0*/  FMUL.FTZ R11, R8, R11 ;  /* 0x0000000b080b7220 */ /* 0x000fe20000410000 */
[----:B------:R-:W-:Y:S01]  /*bbc0*/  FMUL.FTZ R22, R9, R22 ;  /* 0x0000001609167220 */ /* 0x000fe20000410000 */
[----:B------:R-:W-:Y:S01]  /*bbd0*/  LOP3.LUT R25, R25, 0xffff0000, RZ, 0xc0, !PT ;  /* 0xffff000019197812 */ /* 0x000fe200078ec0ff */
[----:B------:R-:W-:Y:S01]  /*bbe0*/  FMUL.FTZ R35, R35, R38 ;  /* 0x0000002623237220 */ /* 0x000fe20000410000 */
[----:B------:R-:W-:Y:S01]  /*bbf0*/  @!P1 FADD.FTZ R39, -R39, -RZ ;  /* 0x800000ff27279221 */ /* 0x000fe20000010100 */
[----:B------:R-:W-:Y:S01]  /*bc00*/  FMUL.FTZ R36, R36, R23 ;  /* 0x0000001724247220 */ /* 0x000fe20000410000 */
[----:B------:R-:W-:Y:S01]  /*bc10*/  SHF.L.U32 R9, R24, 0x10, RZ ;  /* 0x0000001018097819 */ /* 0x000fe200000006ff */
        /* <DEDUP_REMOVED lines=21> */
.L_x_8140:
[----:B------:R-:W-:Y:S05]  /*bd70*/  BSYNC B0 ;  /* 0x0000000000007941 */ /* 0x000fea0003800000 */
.L_x_8139:
[----:B-----5:R1:W-:Y:S02]  /*bd80*/  STS.128 [R156+0x2800], R4 ;  /* 0x002800049c007388 */ /* 0x0203e40000000c00 */
.L_x_8134:
[----:B------:R-:W-:Y:S05]  /*bd90*/  BSYNC B2 ;  /* 0x0000000000027941 */ /* 0x000fea0003800000 */
.L_x_8133:
        /* <DEDUP_REMOVED lines=40> */
[----:B------:R-:W-:Y:S01]  /*c020*/  IMAD.U32 R34, R27, 0x10000, RZ ;  /* 0x000100001b227824 */ /* 0x000fe200078e00ff */
[----:B--2---:R-:W-:Y:S01]  /*c030*/  SHF.L.U32 R32, R25, 0x10, RZ ;  /* 0x0000001019207819 */ /* 0x004fe200000006ff */
[----:B------:R-:W-:Y:S01]  /*c040*/  IMAD.U32 R30, R24, 0x10000, RZ ;  /* 0x00010000181e7824 */ /* 0x000fe200078e00ff */
[----:B------:R-:W-:Y:S01]  /*c050*/  LOP3.LUT R25, R27, 0xffff0000, RZ, 0xc0, !PT ;  /* 0xffff00001b197812 */ /* 0x000fe200078ec0ff */
[----:B------:R-:W-:Y:S01]  /*c060*/  IMAD.U32 R31, R26, 0x10000, RZ ;  /* 0x000100001a1f7824 */ /* 0x000fe200078e00ff */
[----:B------:R-:W-:Y:S02]  /*c070*/  LOP3.LUT R24, R24, 0xffff0000, RZ, 0xc0, !PT ;  /* 0xffff000018187812 */ /* 0x000fe400078ec0ff */
[----:B------:R-:W-:Y:S02]  /*c080*/  LOP3.LUT R26, R26, 0xffff0000, RZ, 0xc0, !PT ;  /* 0xffff00001a1a7812 */ /* 0x000fe400078ec0ff */
[----:B---3--:R-:W-:Y:S01]  /*c090*/  SHF.L.U32 R33, R4, 0x10, RZ ;  /* 0x0000001004217819 */ /* 0x008fe200000006ff */
[----:B------:R-:W-:Y:S01]  /*c0a0*/  IMAD.U32 R35, R6, 0x10000, RZ ;  /* 0x0001000006237824 */ /* 0x000fe200078e00ff */
[----:B------:R-:W-:Y:S01]  /*c0b0*/  LOP3.LUT R27, R4, 0xffff0000, RZ, 0xc0, !PT ;  /* 0xffff0000041b7812 */ /* 0x000fe200078ec0ff */
[C---:B------:R-:W-:Y:S01]  /*c0c0*/  IMAD.U32 R4, R5.reuse, 0x10000, RZ ;  /* 0x0001000005047824 */ /* 0x040fe200078e00ff */
[----:B------:R-:W-:-:S02]  /*c0d0*/  LOP3.LUT R36, R5, 0xffff0000, RZ, 0xc0, !PT ;  /* 0xffff000005247812 */ /* 0x000fc400078ec0ff */
        /* <DEDUP_REMOVED lines=47> */
.L_x_8146:
[----:B------:R-:W-:Y:S05]  /*c3d0*/  BSYNC B0 ;  /* 0x0000000000007941 */ /* 0x000fea0003800000 */
.L_x_8145:
[----:B-----5:R3:W-:Y:S02]  /*c3e0*/  STS.128 [R156+0x1000], R24 ;  /* 0x001000189c007388 */ /* 0x0207e40000000c00 */
.L_x_8144:
[----:B------:R-:W-:Y:S05]  /*c3f0*/  BSYNC B1 ;  /* 0x0000000000017941 */ /* 0x000fea0003800000 */
.L_x_8143:
        /* <DEDUP_REMOVED lines=34> */
[----:B--2---:R-:W-:Y:S01]  /*c620*/  IMAD.U32 R32, R27, 0x10000, RZ ;  /* 0x000100001b207824 */ /* 0x004fe200078e00ff */
[----:B-1----:R-:W-:Y:S01]  /*c630*/  SHF.L.U32 R29, R26, 0x10, RZ ;  /* 0x000000101a1d7819 */ /* 0x002fe200000006ff */
[C---:B------:R-:W-:Y:S01]  /*c640*/  IMAD.U32 R28, R24.reuse, 0x10000, RZ ;  /* 0x00010000181c7824 */ /* 0x040fe200078e00ff */
        /* <DEDUP_REMOVED lines=54> */
.L_x_8148:
[----:B------:R-:W-:Y:S05]  /*c9b0*/  BSYNC B0 ;  /* 0x0000000000007941 */ /* 0x000fea0003800000 */
.L_x_8147:
[----:B-----5:R3:W-:Y:S02]  /*c9c0*/  STS.128 [R156+0x3000], R24 ;  /* 0x003000189c007388 */ /* 0x0207e40000000c00 */
.L_x_8142:
[----:B------:R-:W-:Y:S05]  /*c9d0*/  BSYNC B2 ;  /* 0x0000000000027941 */ /* 0x000fea0003800000 */
.L_x_8141:
[----:B-1----:R-:W-:-:S05]  /*c9e0*/  VIADD R28, R134, 0x30 ;  /* 0x00000030861c7836 */ /* 0x002fca0000000000 */
        /* <DEDUP_REMOVED lines=14> */
[----:B------:R-:W-:Y:S01]  /*cad0*/  CS2R R16, SRZ ;  /* 0x0000000000107805 */ /* 0x000fe2000001ff00 */
[----:B------:R-:W-:-:S10]  /*cae0*/  ULDC.64 UR8, c[0x0][0x360] ;  /* 0x0000d80000087ab9 */ /* 0x000fd40000000a00 */
[----:B------:R-:W-:-:S04]  /*caf0*/  @P1 SHF.R.S32.HI R75, RZ, 0x1, R76 ;  /* 0x00000001ff4b1819 */ /* 0x000fc8000001144c */
[C---:B------:R-:W-:Y:S01]  /*cb00*/  @P1 IADD3 R16, -R75.reuse, RZ, RZ ;  /* 0x000000ff4b101210 */ /* 0x040fe20007ffe1ff */
[----:B------:R-:W-:Y:S02]  /*cb10*/  IMAD R2, R75, 0x30, RZ ;  /* 0x000000304b027824 */ /* 0x000fe400078e02ff */
[--C-:B------:R-:W-:Y:S02]  /*cb20*/  @P1 IMAD.MOV R17, RZ, RZ, -R75.reuse ;  /* 0x000000ffff111224 */ /* 0x100fe400078e0a4b */
[----:B------:R-:W-:Y:S01]  /*cb30*/  @P1 IMAD.MOV R9, RZ, RZ, -R75 ;  /* 0x000000ffff091224 */ /* 0x000fe200078e0a4b */
[----:B------:R-:W-:-:S03]  /*cb40*/  IADD3 R13, P2, R2, R3, RZ ;  /* 0x00000003020d7210 */ /* 0x000fc60007f5e0ff */
[----:B------:R-:W-:Y:S01]  /*cb50*/  IMAD.WIDE R8, R9, 0x2, R18 ;  /* 0x0000000209087825 */ /* 0x000fe200078e0212 */
[----:B------:R-:W-:Y:S02]  /*cb60*/  LEA.HI.X.SX32 R2, R2, R15, 0x1, P2 ;  /* 0x0000000f02027211 */ /* 0x000fe400010f0eff */
[----:B------:R-:W-:-:S03]  /*cb70*/  IADD3 R20, P2, R17, R13, RZ ;  /* 0x0000000d11147210 */ /* 0x000fc60007f5e0ff */
[----:B------:R-:W2:Y:S01]  /*cb80*/  LDG.E.128 R8, desc[UR6][R8.64] ;  /* 0x0000000608087981 */ /* 0x000ea2000c1e1d00 */
[----:B------:R-:W-:Y:S02]  /*cb90*/  LEA.HI.X.SX32 R17, R17, R2, 0x1, P2 ;  /* 0x0000000211117211 */ /* 0x000fe400010f0eff */
[----:B------:R-:W-:-:S04]  /*cba0*/  LEA R22, P2, R20, UR8, 0x1 ;  /* 0x0000000814167c11 */ /* 0x000fc8000f8408ff */
[----:B------:R-:W-:Y:S01]  /*cbb0*/  LEA.HI.X R23, R20, UR9, R17, 0x1, P2 ;  /* 0x0000000914177c11 */ /* 0x000fe200090f0c11 */
[----:B------:R-:W-:Y:S01]  /*cbc0*/  ULDC.64 UR8, c[0x0][0x358] ;  /* 0x0000d60000087ab9 */ /* 0x000fe20000000a00 */
[----:B------:R-:W-:-:S04]  /*cbd0*/  IADD3 R13, P2, R16, R13, RZ ;  /* 0x0000000d100d7210 */ /* 0x000fc80007f5e0ff */
[----:B------:R-:W4:Y:S01]  /*cbe0*/  LDG.E.128 R20, desc[UR6][R22.64] ;  /* 0x0000000616147981 */ /* 0x000f22000c1e1d00 */
[----:B------:R-:W-:Y:S02]  /*cbf0*/  LEA.HI.X.SX32 R2, R16, R2, 0x1, P2 ;  /* 0x0000000210027211 */ /* 0x000fe400010f0eff */
[----:B---3--:R-:W-:-:S04]  /*cc00*/  LEA R24, P2, R13, UR8, 0x1 ;  /* 0x000000080d187c11 */ /* 0x008fc8000f8408ff */
[----:B------:R-:W-:-:S06]  /*cc10*/  LEA.HI.X R25, R13, UR9, R2, 0x1, P2 ;  /* 0x000000090d197c11 */ /* 0x000fcc00090f0c02 */
[----:B------:R-:W3:Y:S01]  /*cc20*/  LDG.E.128 R24, desc[UR6][R24.64] ;  /* 0x0000000618187981 */ /* 0x000ee2000c1e1d00 */
[----:B-----5:R-:W-:Y:S01]  /*cc30*/  LOP3.LUT R2, R5, 0xffff0000, RZ, 0xc0, !PT ;  /* 0xffff000005027812 */ /* 0x020fe200078ec0ff */
[----:B------:R-:W-:Y:S01]  /*cc40*/  IMAD.U32 R30, R7, 0x10000, RZ ;  /* 0x00010000071e7824 */ /* 0x000fe200078e00ff */
[----:B------:R-:W-:Y:S02]  /*cc50*/  SHF.L.U32 R17, R5, 0x10, RZ ;  /* 0x0000001005117819 */ /* 0x000fe400000006ff */
[----:B------:R-:W-:Y:S01]  /*cc60*/  LOP3.LUT R5, R7, 0xffff0000, RZ, 0xc0, !PT ;  /* 0xffff000007057812 */ /* 0x000fe200078ec0ff */
[C---:B------:R-:W-:Y:S01]  /*cc70*/  IMAD.U32 R13, R4.reuse, 0x10000, RZ ;  /* 0x00010000040d7824 */ /* 0x040fe200078e00ff */
[----:B------:R-:W-:Y:S01]  /*cc80*/  LOP3.LUT R4, R4, 0xffff0000, RZ, 0xc0, !PT ;  /* 0xffff000004047812 */ /* 0x000fe200078ec0ff */
[C---:B------:R-:W-:Y:S01]  /*cc90*/  IMAD.U32 R16, R6.reuse, 0x10000, RZ ;  /* 0x0001000006107824 */ /* 0x040fe200078e00ff */
[----:B------:R-:W-:Y:S01]  /*cca0*/  LOP3.LUT R6, R6, 0xffff0000, RZ, 0xc0, !PT ;  /* 0xffff000006067812 */ /* 0x000fe200078ec0ff */
[C---:B--2---:R-:W-:Y:S01]  /*ccb0*/  IMAD.U32 R7, R9.reuse, 0x10000, RZ ;  /* 0x0001000009077824 */ /* 0x044fe200078e00ff */
[----:B------:R-:W-:-:S02]  /*ccc0*/  LOP3.LUT R32, R9, 0xffff0000, RZ, 0xc0, !PT ;  /* 0xffff000009207812 */ /* 0x000fc400078ec0ff */
[C---:B------:R-:W-:Y:S02]  /*ccd0*/  SHF.L.U32 R9, R11.reuse, 0x10, RZ ;  /* 0x000000100b097819 */ /* 0x040fe400000006ff */
[----:B------:R-:W-:Y:S01]  /*cce0*/  LOP3.LUT R33, R11, 0xffff0000, RZ, 0xc0, !PT ;  /* 0xffff00000b217812 */ /* 0x000fe200078ec0ff */
[----:B------:R-:W-:Y:S01]  /*ccf0*/  IMAD.U32 R31, R10, 0x10000, RZ ;  /* 0x000100000a1f7824 */ /* 0x000fe200078e00ff */
[----:B------:R-:W-:Y:S01]  /*cd00*/  SHF.L.U32 R29, R8, 0x10, RZ ;  /* 0x00000010081d7819 */ /* 0x000fe200000006ff */
[C---:B----4-:R-:W-:Y:S01]  /*cd10*/  IMAD.U32 R34, R20.reuse, 0x10000, RZ ;  /* 0x0001000014227824 */ /* 0x050fe200078e00ff */
[----:B------:R-:W-:Y:S02]  /*cd20*/  LOP3.LUT R11, R20, 0xffff0000, RZ, 0xc0, !PT ;  /* 0xffff0000140b7812 */ /* 0x000fe400078ec0ff */
[C---:B------:R-:W-:Y:S02]  /*cd30*/  SHF.L.U32 R20, R21.reuse, 0x10, RZ ;  /* 0x0000001015147819 */ /* 0x040fe400000006ff */
[----:B------:R-:W-:Y:S01]  /*cd40*/  LOP3.LUT R35, R21, 0xffff0000, RZ, 0xc0, !PT ;  /* 0xffff000015237812 */ /* 0x000fe200078ec0ff */
[C---:B------:R-:W-:Y:S01]  /*cd50*/  IMAD.U32 R36, R22.reuse, 0x10000, RZ ;  /* 0x0001000016247824 */ /* 0x040fe200078e00ff */
[----:B------:R-:W-:-:S02]  /*cd60*/  LOP3.LUT R21, R22, 0xffff0000, RZ, 0xc0, !PT ;  /* 0xffff000016157812 */ /* 0x000fc400078ec0ff */
        /* <DEDUP_REMOVED lines=40> */
.L_x_8152:
[----:B------:R-:W-:Y:S05]  /*cff0*/  BSYNC B0 ;  /* 0x0000000000007941 */ /* 0x000fea0003800000 */
.L_x_8151:
[----:B-----5:R1:W-:Y:S02]  /*d000*/  STS.128 [R156+0x1800], R4 ;  /* 0x001800049c007388 */ /* 0x0203e40000000c00 */
.L_x_8150:
[----:B------:R-:W-:Y:S05]  /*d010*/  BSYNC B1 ;  /* 0x0000000000017941 */ /* 0x000fea0003800000 */
.L_x_8149:
        /* <DEDUP_REMOVED lines=18> */
[----:B------:R-:W-:-:S03]  /*d140*/  IADD3 R3, P1, R10, R3, RZ ;  /* 0x000000030a037210 */ /* 0x000fc60007f3e0ff */
[----:B------:R-:W-:Y:S01]  /*d150*/  IMAD.WIDE R8, R8, 0x2, R16 ;  /* 0x0000000208087825 */ /* 0x000fe200078e0210 */
[----:B------:R-:W-:Y:S02]  /*d160*/  LEA.HI.X.SX32 R15, R10, R15, 0x1, P1 ;  /* 0x0000000f0a0f7211 */ /* 0x000fe400008f0eff */
[C---:B------:R-:W-:Y:S02]  /*d170*/  IADD3 R13, P1, R2.reuse, R3, RZ ;  /* 0x00000003020d7210 */ /* 0x040fe40007f3e0ff */
[----:B------:R-:W-:Y:S01]  /*d180*/  @P0 SHF.R.S32.HI R76, RZ, 0x1, R76 ;  /* 0x00000001ff4c0819 */ /* 0x000fe2000001144c */
[----:B------:R-:W2:Y:S01]  /*d190*/  LDG.E.128 R8, desc[UR6][R8.64] ;  /* 0x0000000608087981 */ /* 0x000ea2000c1e1d00 */
[----:B------:R-:W-:Y:S02]  /*d1a0*/  LEA.HI.X.SX32 R2, R2, R15, 0x1, P1 ;  /* 0x0000000f02027211 */ /* 0x000fe400008f0eff */
[----:B------:R-:W-:-:S04]  /*d1b0*/  LEA R16, P1, R13, UR8, 0x1 ;  /* 0x000000080d107c11 */ /* 0x000fc8000f8208ff */
[----:B------:R-:W-:Y:S01]  /*d1c0*/  LEA.HI.X R17, R13, UR9, R2, 0x1, P1 ;  /* 0x000000090d117c11 */ /* 0x000fe200088f0c02 */
[----:B------:R-:W-:Y:S01]  /*d1d0*/  ULDC.64 UR8, c[0x0][0x358] ;  /* 0x0000d60000087ab9 */ /* 0x000fe20000000a00 */
[----:B------:R-:W-:Y:S01]  /*d1e0*/  MOV R2, RZ ;  /* 0x000000ff00027202 */ /* 0x000fe20000000f00 */
[----:B------:R-:W-:-:S03]  /*d1f0*/  @P0 IMAD.MOV R2, RZ, RZ, -R76 ;  /* 0x000000ffff020224 */ /* 0x000fc600078e0a4c */
[----:B-1----:R-:W4:Y:S02]  /*d200*/  LDG.E.128 R16, desc[UR6][R16.64] ;  /* 0x0000000610107981 */ /* 0x002f24000c1e1d00 */
[----:B------:R-:W-:-:S04]  /*d210*/  IADD3 R3, P1, R2, R3, RZ ;  /* 0x0000000302037210 */ /* 0x000fc80007f3e0ff */
        /* <DEDUP_REMOVED lines=9> */
[C---:B---3--:R-:W-:Y:S01]  /*d2b0*/  IMAD.U32 R25, R7.reuse, 0x10000, RZ ;  /* 0x0001000007197824 */ /* 0x048fe200078e00ff */
        /* <DEDUP_REMOVED lines=8> */
[C---:B------:R-:W-:Y:S02]  /*d340*/  SHF.L.U32 R8, R11.reuse, 0x10, RZ ;  /* 0x000000100b087819 */ /* 0x040fe400000006ff */
[----:B------:R-:W-:Y:S01]  /*d350*/  LOP3.LUT R30, R11, 0xffff0000, RZ, 0xc0, !PT ;  /* 0xffff00000b1e7812 */ /* 0x000fe200078ec0ff */
[C---:B----4-:R-:W-:Y:S01]  /*d360*/  IMAD.U32 R29, R16.reuse, 0x10000, RZ ;  /* 0x00010000101d7824 */ /* 0x050fe200078e00ff */
[----:B------:R-:W-:Y:S02]  /*d370*/  LOP3.LUT R10, R16, 0xffff0000, RZ, 0xc0, !PT ;  /* 0xffff0000100a7812 */ /* 0x000fe400078ec0ff */
[----:B------:R-:W-:-:S02]  /*d380*/  SHF.L.U32 R11, R17, 0x10, RZ ;  /* 0x00000010110b7819 */ /* 0x000fc400000006ff */
[C---:B------:R-:W-:Y:S02]  /*d390*/  LOP3.LUT R16, R18.reuse, 0xffff0000, RZ, 0xc0, !PT ;  /* 0xffff000012107812 */ /* 0x040fe400078ec0ff */
[----:B------:R-:W-:Y:S02]  /*d3a0*/  LOP3.LUT R32, R17, 0xffff0000, RZ, 0xc0, !PT ;  /* 0xffff000011207812 */ /* 0x000fe400078ec0ff */
[C---:B------:R-:W-:Y:S01]  /*d3b0*/  SHF.L.U32 R17, R19.reuse, 0x10, RZ ;  /* 0x0000001013117819 */ /* 0x040fe200000006ff */
[----:B------:R-:W-:Y:S01]  /*d3c0*/  IMAD.U32 R31, R18, 0x10000, RZ ;  /* 0x00010000121f7824 */ /* 0x000fe200078e00ff */
[----:B------:R-:W-:Y:S01]  /*d3d0*/  LOP3.LUT R19, R19, 0xffff0000, RZ, 0xc0, !PT ;  /* 0xffff000013137812 */ /* 0x000fe200078ec0ff */
[----:B------:R-:W-:Y:S01]  /*d3e0*/  @!P0 FADD.FTZ R10, -R10, -RZ ;  /* 0x800000ff0a0a8221 */ /* 0x000fe20000010100 */
        /* <DEDUP_REMOVED lines=35> */
.L_x_8154:
[----:B------:R-:W-:Y:S05]  /*d620*/  BSYNC B0 ;  /* 0x0000000000007941 */ /* 0x000fea0003800000 */
.L_x_8153:
[----:B-----5:R1:W-:Y:S01]  /*d630*/  STS.128 [R156+0x3800], R4 ;  /* 0x003800049c007388 */ /* 0x0203e20000000c00 */
[----:B------:R-:W-:Y:S05]  /*d640*/  BRA `(.L_x_8118) ;  /* 0x0000000400987947 */ /* 0x000fea0003800000 */
.L_x_8092:
        /* <DEDUP_REMOVED lines=29> */
.L_x_8156:
[----:B------:R-:W-:Y:S05]  /*d820*/  BSYNC B0 ;  /* 0x0000000000007941 */ /* 0x000fea0003800000 */
.L_x_8155:
        /* <DEDUP_REMOVED lines=23> */
.L_x_8158:
[----:B------:R-:W-:Y:S05]  /*d9a0*/  BSYNC B0 ;  /* 0x0000000000007941 */ /* 0x000fea0003800000 */
.L_x_8157:
        /* <DEDUP_REMOVED lines=23> */
.L_x_8160:
[----:B------:R-:W-:Y:S05]  /*db20*/  BSYNC B0 ;  /* 0x0000000000007941 */ /* 0x000fea0003800000 */
.L_x_8159:
        /* <DEDUP_REMOVED lines=24> */
.L_x_8118:
[----:B------:R-:W-:Y:S05]  /*dcb0*/  BSYNC B3 ;  /* 0x0000000000037941 */ /* 0x000fea0003800000 */
.L_x_8091:
        /* <DEDUP_REMOVED lines=32> */
.L_x_8162:
[----:B------:R-:W-:Y:S05]  /*dec0*/  BSYNC B0 ;  /* 0x0000000000007941 */ /* 0x000fea0003800000 */
.L_x_8161:
        /* <DEDUP_REMOVED lines=21> */
.L_x_8164:
[----:B------:R-:W-:Y:S05]  /*e020*/  BSYNC B0 ;  /* 0x0000000000007941 */ /* 0x000fea0003800000 */
.L_x_8163:
[----:B------:R-:W-:Y:S01]  /*e030*/  BSSY B0, `(.L_x_8165) ;  /* 0x000001a000007945 */ /* 0x000fe20003800000 */
[----:B------:R-:W-:Y:S02]  /*e040*/  ISETP.GE.AND P0, PT, R28, R3, PT ;  /* 0x000000031c00720c */ /* 0x000fe40003f06270 */
[----:B--23--:R-:W-:Y:S01]  /*e050*/  LEA.HI R8, R64, R64, RZ, 0x1 ;  /* 0x0000004040087211 */ /* 0x00cfe200078f08ff */
[----:B------:R-:W-:Y:S05]  /*e060*/  @P1 BRA `(.L_x_8166) ;  /* 0x0000000000581947 */ /* 0x000fea0003800000 */
[----:B------:R-:W2:Y:S01]  /*e070*/  LDC.64 R6, c[0x0][0x248] ;  /* 0x00009200ff067b82 */ /* 0x000ea20000000a00 */
        /* <DEDUP_REMOVED lines=21> */
.L_x_8166:
[----:B------:R-:W-:Y:S05]  /*e1d0*/  BSYNC B0 ;  /* 0x0000000000007941 */ /* 0x000fea0003800000 */
.L_x_8165:
[----:B------:R-:W-:Y:S01]  /*e1e0*/  LOP3.LUT R7, R8, 0xfffffffe, RZ, 0xc0, !PT ;  /* 0xfffffffe08077812 */ /* 0x000fe200078ec0ff */
[----:B------:R-:W-:Y:S01]  /*e1f0*/  BSSY B0, `(.L_x_8167) ;  /* 0x000001e000007945 */ /* 0x000fe20003800000 */
[----:B------:R-:W-:-:S03]  /*e200*/  ISETP.GE.AND P5, PT, R28, R3, PT ;  /* 0x000000031c00720c */ /* 0x000fc60003fa6270 */
[----:B------:R-:W-:Y:S01]  /*e210*/  IMAD.IADD R64, R64, 0x1, -R7 ;  /* 0x0000000140407824 */ /* 0x000fe200078e0a07 */
[----:B------:R-:W-:Y:S09]  /*e220*/  @P0 BRA `(.L_x_8168) ;  /* 0x0000000000680947 */ /* 0x000ff20003800000 */
[C---:B------:R-:W-:Y:S02]  /*e230*/  LOP3.LUT R0, R159.reuse, 0x1, RZ, 0xc0, !PT ;  /* 0x000000019f007812 */ /* 0x040fe400078ec0ff */
[----:B------:R-:W-:Y:S02]  /*e240*/  LOP3.LUT P0, RZ, R159, 0x2, RZ, 0xc0, !PT ;  /* 0x000000029fff7812 */ /* 0x000fe4000780c0ff */
[----:B------:R-:W-:-:S11]  /*e250*/  ISETP.NE.U32.AND P1, PT, R0, 0x1, PT ;  /* 0x000000010000780c */ /* 0x000fd60003f25070 */
[----:B------:R-:W3:Y:S01]  /*e260*/  @P0 LDC.64 R6, c[0x0][0x248] ;  /* 0x00009200ff060b82 */ /* 0x000ee20000000a00 */
[----:B------:R-:W-:Y:S01]  /*e270*/  @P0 IMAD.MOV.U32 R164, RZ, RZ, R136 ;  /* 0x000000ffffa40224 */ /* 0x000fe200078e0088 */
[----:B--2---:R-:W-:Y:S01]  /*e280*/  @!P1 MOV R12, R158 ;  /* 0x0000009e000c9202 */ /* 0x004fe20000000f00 */
[----:B------:R-:W-:-:S05]  /*e290*/  @!P1 IMAD.MOV.U32 R13, RZ, RZ, R157 ;  /* 0x000000ffff0d9224 */ /* 0x000fca00078e009d */
[----:B------:R-:W2:Y:S01]  /*e2a0*/  @!P1 LDC.64 R8, c[0x0][0x248] ;  /* 0x00009200ff089b82 */ /* 0x000ea20000000a00 */
[----:B---3--:R-:W-:-:S04]  /*e2b0*/  @P0 IMAD.WIDE.U32 R10, R6, 0x30, R164 ;  /* 0x00000030060a0825 */ /* 0x008fc800078e00a4 */
        /* <DEDUP_REMOVED lines=17> */
.L_x_8168:
[----:B------:R-:W-:Y:S05]  /*e3d0*/  BSYNC B0 ;  /* 0x0000000000007941 */ /* 0x000fea0003800000 */
.L_x_8167:
[----:B------:R-:W0:Y:S01]  /*e3e0*/  LDGDEPBAR ;  /* 0x00000000000079af */ /* 0x000e220000000000 */
[----:B------:R-:W-:Y:S01]  /*e3f0*/  ISETP.GE.AND P1, PT, R134, R3, PT ;  /* 0x000000038600720c */ /* 0x000fe20003f26270 */
[----:B------:R-:W-:Y:S01]  /*e400*/  ULDC.64 UR8, c[0x0][0x3d0] ;  /* 0x0000f40000087ab9 */ /* 0x000fe20000000a00 */
[----:B------:R-:W-:Y:S01]  /*e410*/  IMAD.SHL.U32 R3, R62, 0x40, RZ ;  /* 0x000000403e037824 */ /* 0x000fe200078e00ff */
[----:B------:R-:W-:Y:S01]  /*e420*/  ULDC.64 UR10, c[0x0][0x220] ;  /* 0x00008800000a7ab9 */ /* 0x000fe20000000a00 */
[----:B------:R-:W-:Y:S01]  /*e430*/  IMAD R0, R65, UR8, RZ ;  /* 0x0000000841007c24 */ /* 0x000fe2000f8e02ff */
[----:B------:R-:W-:Y:S01]  /*e440*/  ULDC UR5, c[0x0][0x2e8] ;  /* 0x0000ba0000057ab9 */ /* 0x000fe20000000800 */
[----:B------:R-:W-:Y:S01]  /*e450*/  IMAD.SHL.U32 R134, R134, 0x8, RZ ;  /* 0x0000000886867824 */ /* 0x000fe200078e00ff */
[----:B------:R-:W-:Y:S01]  /*e460*/  LOP3.LUT R3, R3, 0x1c0, RZ, 0xc0, !PT ;  /* 0x000001c003037812 */ /* 0x000fe200078ec0ff */
        /* <DEDUP_REMOVED lines=8> */
[----:B---3--:R-:W-:Y:S01]  /*e4f0*/  IMAD.SHL.U32 R6, R64, 0x8, RZ ;  /* 0x0000000840067824 */ /* 0x008fe200078e00ff */
[----:B------:R-:W-:Y:S01]  /*e500*/  LOP3.LUT R7, R66, 0x1c0, RZ, 0xc0, !PT ;  /* 0x000001c042077812 */ /* 0x000fe200078ec0ff */
[----:B------:R-:W-:Y:S01]  /*e510*/  IMAD.SHL.U32 R49, R67, 0x40, RZ ;  /* 0x0000004043317824 */ /* 0x000fe200078e00ff */
[----:B------:R-:W-:Y:S01]  /*e520*/  LEA.HI.X R5, R132, R5, R0, 0x2, P0 ;  /* 0x0000000584057211 */ /* 0x000fe200000f1400 */
[----:B------:R-:W-:Y:S01]  /*e530*/  IMAD R145, R64, 0x200, R3 ;  /* 0x0000020040917824 */ /* 0x000fe200078e0203 */
[----:B------:R-:W-:-:S04]  /*e540*/  DEPBAR.LE SB0, 0x0 ;  /* 0x000080000000791a */ /* 0x000fc80000000000 */
[----:B------:R1:W5:Y:S01]  /*e550*/  LDG.E R3, desc[UR6][R4.64] ;  /* 0x0000000604037981 */ /* 0x000362000c1e1900 */
[----:B------:R-:W-:Y:S02]  /*e560*/  LOP3.LUT R6, R7, 0x8, R6, 0xf8, !PT ;  /* 0x0000000807067812 */ /* 0x000fe400078ef806 */
[----:B------:R-:W-:Y:S01]  /*e570*/  SHF.R.U32.HI R7, RZ, 0x3, R7 ;  /* 0x00000003ff077819 */ /* 0x000fe20000011607 */
[----:B------:R-:W-:Y:S01]  /*e580*/  BAR.SYNC.DEFER_BLOCKING 0x0 ;  /* 0x0000000000007b1d */ /* 0x000fe20000010000 */
[----:B------:R-:W-:Y:S02]  /*e590*/  LOP3.LUT R49, R49, 0xfffffe00, RZ, 0xc0, !PT ;  /* 0xfffffe0031317812 */ /* 0x000fe400078ec0ff */
[----:B------:R-:W-:Y:S02]  /*e5a0*/  LOP3.LUT R48, R6, R7, RZ, 0x3c, !PT ;  /* 0x0000000706307212 */ /* 0x000fe400078e3cff */
[----:B------:R-:W-:Y:S01]  /*e5b0*/  LEA R168, P0, R104, UR10, 0x1 ;  /* 0x0000000a68a87c11 */ /* 0x000fe2000f8008ff */
[----:B------:R-:W-:Y:S01]  /*e5c0*/  IMAD R7, R60, 0x400, R49 ;  /* 0x000004003c077824 */ /* 0x000fe200078e0231 */
[----:B------:R-:W3:Y:S01]  /*e5d0*/  MUFU.RCP R54, UR5 ;  /* 0x0000000500367d08 */ /* 0x000ee20008001000 */
        /* <DEDUP_REMOVED lines=23> */
.L_x_8170:
[----:B------:R-:W-:Y:S05]  /*e750*/  BSYNC B0 ;  /* 0x0000000000007941 */ /* 0x000fea0003800000 */
.L_x_8169:
        /* <DEDUP_REMOVED lines=21> */
.L_x_8172:
[----:B------:R-:W-:Y:S05]  /*e8b0*/  BSYNC B0 ;  /* 0x0000000000007941 */ /* 0x000fea0003800000 */
.L_x_8171:
        /* <DEDUP_REMOVED lines=24> */
.L_x_8174:
[----:B------:R-:W-:Y:S05]  /*ea40*/  BSYNC B0 ;  /* 0x0000000000007941 */ /* 0x000fea0003800000 */
.L_x_8173:
        /* <DEDUP_REMOVED lines=8> */
[----:B----4-:R-:W-:-:S07]  /*ead0*/  @P0 MOV R166, R168 ;  /* 0x000000a800a60202 */ /* 0x010fce0000000f00 */
[----:B------:R-:W2:Y:S01]  /*eae0*/  @!P1 LDC.64 R6, c[0x0][0x250] ;  /* 0x00009400ff069b82 */ /* 0x000ea20000000a00 */
[----:B-1----:R-:W-:Y:S01]  /*eaf0*/  @P0 IMAD.WIDE.U32 R8, R4, 0x60, R166 ;  /* 0x0000006004080825 */ /* 0x002fe200078e00a6 */
        /* <DEDUP_REMOVED lines=16> */
.L_x_8176:
[----:B------:R-:W-:Y:S05]  /*ec00*/  BSYNC B0 ;  /* 0x0000000000007941 */ /* 0x000fea0003800000 */
.L_x_8175:
[----:B------:R-:W-:Y:S01]  /*ec10*/  LDSM.16.M88.4 R44, [R146] ;  /* 0x00000000922c783b */ /* 0x000fe20000000200 */
[----:B------:R-:W-:Y:S01]  /*ec20*/  R2P PR, R62, 0x6 ;  /* 0x000000063e007804 */ /* 0x000fe20000000000 */
[C---:B------:R-:W-:Y:S01]  /*ec30*/  VIADD R0, R145.reuse, 0x4000 ;  /* 0x0000400091007836 */ /* 0x040fe20000000000 */
[----:B------:R-:W-:Y:S01]  /*ec40*/  ULDC UR5, c[0x0][0x398] ;  /* 0x0000e60000057ab9 */ /* 0x000fe20000000800 */
[----:B------:R-:W4:Y:S01]  /*ec50*/  LDSM.16.M88.4 R32, [R145+0x4000] ;  /* 0x004000009120783b */ /* 0x000f220000000200 */
[----:B------:R-:W-:Y:S02]  /*ec60*/  VIADD R143, R145, 0x4020 ;  /* 0x00004020918f7836 */ /* 0x000fe40000000000 */
[----:B---3-5:R-:W-:Y:S01]  /*ec70*/  FMUL.FTZ R3, R3, R54 ;  /* 0x0000003603037220 */ /* 0x028fe20000410000 */
[--C-:B------:R-:W-:Y:S01]  /*ec80*/  IMAD R144, R53, 0x2, R146.reuse ;  /* 0x0000000235907824 */ /* 0x100fe200078e0292 */
[----:B------:R-:W3:Y:S01]  /*ec90*/  LDSM.16.M88.4 R24, [R145+0x4800] ;  /* 0x004800009118783b */ /* 0x000ee20000000200 */
[----:B------:R-:W-:-:S02]  /*eca0*/  IMAD R142, R51, 0x2, R146 ;  /* 0x00000002338e7824 */ /* 0x000fc400078e0292 */
[----:B------:R-:W-:Y:S01]  /*ecb0*/  IMAD R141, R51, 0x2, R144 ;  /* 0x00000002338d7824 */ /* 0x000fe200078e0290 */
[----:B------:R-:W3:Y:S01]  /*ecc0*/  LDSM.16.M88.4 R16, [R145+0x5000] ;  /* 0x005000009110783b */ /* 0x000ee20000000200 */
[----:B------:R-:W-:Y:S02]  /*ecd0*/  IMAD R60, R60, 0x10, R63 ;  /* 0x000000103c3c7824 */ /* 0x000fe400078e023f */
[----:B------:R-:W-:Y:S01]  /*ece0*/  @P1 VIADD R143, R0, 0xffffffe0 ;  /* 0xffffffe0008f1836 */ /* 0x000fe20000000000 */
[----:B--2---:R-:W2:Y:S01]  /*ecf0*/  LDSM.16.M88.4 R12, [R145+0x5800] ;  /* 0x00580000910c783b */ /* 0x004ea20000000200 */
[----:B------:R-:W-:Y:S02]  /*ed00*/  IMAD.MOV.U32 R0, RZ, RZ, 0x40 ;  /* 0x00000040ff007424 */ /* 0x000fe400078e00ff */
[----:B------:R-:W-:Y:S01]  /*ed10*/  IMAD.SHL.U32 R163, R52, 0x2, RZ ;  /* 0x0000000234a37824 */ /* 0x000fe200078e00ff */
[----:B------:R-:W-:Y:S01]  /*ed20*/  LDSM.16.M88.4 R64, [R144] ;  /* 0x000000009040783b */ /* 0x000fe20000000200 */
[C---:B------:R-:W-:Y:S01]  /*ed30*/  VIADD R135, R143.reuse, 0x800 ;  /* 0x000008008f877836 */ /* 0x040fe20000000000 */
[----:B------:R-:W-:Y:S01]  /*ed40*/  SEL R0, R0, 0xffffffc0, !P2 ;  /* 0xffffffc000007807 */ /* 0x000fe20005000000 */
[----:B------:R-:W-:Y:S01]  /*ed50*/  VIADD R134, R143, 0x1000 ;  /* 0x000010008f867836 */ /* 0x000fe20000000000 */
[----:B-1----:R-:W1:Y:S01]  /*ed60*/  LDSM.16.M88.4 R4, [R143] ;  /* 0x000000008f04783b */ /* 0x002e620000000200 */
[----:B------:R-:W-:Y:S01]  /*ed70*/  LOP3.LUT R163, R163, 0x6, RZ, 0xc0, !PT ;  /* 0x00000006a3a37812 */ /* 0x000fe200078ec0ff */
[----:B------:R-:W-:-:S02]  /*ed80*/  VIADD R133, R143, 0x1800 ;  /* 0x000018008f857836 */ /* 0x000fc40000000000 */
[----:B------:R-:W1:Y:S01]  /*ed90*/  LDSM.16.M88.4 R56, [R143+0x800] ;  /* 0x000800008f38783b */ /* 0x000e620000000200 */
[----:B------:R-:W-:Y:S02]  /*eda0*/  IMAD.IADD R139, R145, 0x1, R0 ;  /* 0x00000001918b7824 */ /* 0x000fe400078e0200 */
[----:B------:R-:W-:Y:S01]  /*edb0*/  IMAD.IADD R132, R0, 0x1, R143 ;  /* 0x0000000100847824 */ /* 0x000fe200078e028f */
[----:B------:R-:W1:Y:S01]  /*edc0*/  LDSM.16.M88.4 R8, [R143+0x1000] ;  /* 0x001000008f08783b */ /* 0x000e620000000200 */
[----:B------:R-:W-:Y:S01]  /*edd0*/  SHF.R.S32.HI R0, RZ, 0x1f, R61 ;  /* 0x0000001fff007819 */ /* 0x000fe2000001143d */
[C---:B------:R-:W-:Y:S02]  /*ede0*/  VIADD R131, R143.reuse, 0x2000 ;  /* 0x000020008f837836 */ /* 0x040fe40000000000 */
[----:B------:R-:W1:Y:S01]  /*edf0*/  LDSM.16.M88.4 R68, [R143+0x1800] ;  /* 0x001800008f44783b */ /* 0x000e620000000200 */
[----:B------:R-:W-:Y:S01]  /*ee00*/  LEA.HI R161, R0, R61, RZ, 0x2 ;  /* 0x0000003d00a17211 */ /* 0x000fe200078f10ff */
[----:B------:R-:W-:-:S02]  /*ee10*/  VIADD R130, R143, 0x2800 ;  /* 0x000028008f827836 */ /* 0x000fc40000000000 */
[----:B------:R-:W-:Y:S01]  /*ee20*/  LDSM.16.M88.4 R72, [R142] ;  /* 0x000000008e48783b */ /* 0x000fe20000000200 */
[----:B------:R-:W-:Y:S01]  /*ee30*/  SHF.R.S32.HI R161, RZ, 0x2, R161 ;  /* 0x00000002ffa17819 */ /* 0x000fe200000114a1 */
[C---:B------:R-:W-:Y:S01]  /*ee40*/  VIADD R129, R143.reuse, 0x3000 ;  /* 0x000030008f817836 */ /* 0x040fe20000000000 */
[----:B----4-:R-:W-:Y:S01]  /*ee50*/  HMMA.16816.F32.BF16 R36, R44, R32, RZ ;  /* 0x000000202c24723c */ /* 0x010fe200000418ff */
[----:B------:R-:W4:Y:S01]  /*ee60*/  LDSM.16.M88.4 R40, [R139+0x4000] ;  /* 0x004000008b28783b */ /* 0x000f220000000200 */
[----:B------:R-:W-:-:S03]  /*ee70*/  VIADD R128, R143, 0x3800 ;  /* 0x000038008f807836 */ /* 0x000fc60000000000 */
[----:B------:R-:W-:Y:S01]  /*ee80*/  LDSM.16.M88.4 R80, [R132] ;  /* 0x000000008450783b */ /* 0x000fe20000000200 */
        /* <DEDUP_REMOVED lines=8> */
[C---:B--2---:R-:W-:Y:S06]  /*ef10*/  HMMA.16816.F32.BF16 R76, R44.reuse, R12, RZ ;  /* 0x0000000c2c4c723c */ /* 0x044fec00000418ff */
[----:B------:R-:W-:Y:S01]  /*ef20*/  HMMA.16816.F32.BF16 R44, R44, R14, RZ ;  /* 0x0000000e2c2c723c */ /* 0x000fe200000418ff */
[----:B------:R-:W2:Y:S05]  /*ef30*/  LDSM.16.M88.4 R12, [R139+0x4800] ;  /* 0x004800008b0c783b */ /* 0x000eaa0000000200 */
        /* <DEDUP_REMOVED lines=49> */
[----:B------:R-:W-:Y:S01]  /*f250*/  HMMA.16816.F32.BF16 R24, R84, R6, R24 ;  /* 0x000000065418723c */ /* 0x000fe20000041818 */
[----:B------:R-:W-:Y:S05]  /*f260*/  LDSM.16.M88.4 R4, [R141+0x2000] ;  /* 0x002000008d04783b */ /* 0x000fea0000000200 */
[C---:B----4-:R-:W-:Y:S06]  /*f270*/  HMMA.16816.F32.BF16 R76, R12.reuse, R40, R76 ;  /* 0x000000280c4c723c */ /* 0x050fec000004184c */
[----:B------:R-:W-:Y:S01]  /*f280*/  HMMA.16816.F32.BF16 R72, R12, R42, R72 ;  /* 0x0000002a0c48723c */ /* 0x000fe20000041848 */
[----:B------:R-:W-:Y:S04]  /*f290*/  LDSM.16.M88.4 R40, [R139+0x7800] ;  /* 0x007800008b28783b */ /* 0x000fe80000000200 */
[----:B------:R-:W-:Y:S01]  /*f2a0*/  LDSM.16.M88.4 R12, [R132+0x2000] ;  /* 0x00200000840c783b */ /* 0x000fe20000000200 */
[C---:B------:R-:W-:Y:S06]  /*f2b0*/  HMMA.16816.F32.BF16 R36, R84.reuse, R8, R36 ;  /* 0x000000085424723c */ /* 0x040fec0000041824 */
[C---:B------:R-:W-:Y:S01]  /*f2c0*/  HMMA.16816.F32.BF16 R32, R84.reuse, R10, R32 ;  /* 0x0000000a5420723c */ /* 0x040fe20000041820 */
[----:B------:R-:W1:Y:S05]  /*f2d0*/  LDSM.16.M88.4 R8, [R132+0x2800] ;  /* 0x002800008408783b */ /* 0x000e6a0000000200 */
        /* <DEDUP_REMOVED lines=14> */
[----:B------:R-:W-:-:S04]  /*f3c0*/  IADD3 R9, R60, 0x1, R161 ;  /* 0x000000013c097810 */ /* 0x000fc80007ffe0a1 */
[----:B------:R-:W-:Y:S01]  /*f3d0*/  IADD3 R0, R50, R9, -R152 ;  /* 0x0000000932007210 */ /* 0x000fe20007ffe898 */
[----:B------:R-:W-:Y:S01]  /*f3e0*/  HMMA.16816.F32.BF16 R76, R68, R40, R76 ;  /* 0x00000028444c723c */ /* 0x000fe2000004184c */
[----:B------:R-:W-:-:S04]  /*f3f0*/  IMAD.IADD R9, R2, 0x1, R163 ;  /* 0x0000000102097824 */ /* 0x000fc800078e02a3 */
[C---:B------:R-:W-:Y:S01]  /*f400*/  VIADD R8, R9.reuse, 0x1 ;  /* 0x0000000109087836 */ /* 0x040fe20000000000 */
[----:B------:R-:W-:Y:S06]  /*f410*/  HMMA.16816.F32.BF16 R72, R68, R42, R72 ;  /* 0x0000002a4448723c */ /* 0x000fec0000041848 */
[C---:B------:R-:W-:Y:S06]  /*f420*/  HMMA.16816.F32.BF16 R36, R4.reuse, R12, R36 ;  /* 0x0000000c0424723c */ /* 0x040fec0000041824 */
[C---:B------:R-:W-:Y:S06]  /*f430*/  HMMA.16816.F32.BF16 R64, R4.reuse, R14, R64 ;  /* 0x0000000e0440723c */ /* 0x040fec0000041840 */
[----:B------:R-:W-:Y:S01]  /*f440*/  HMMA.16816.F32.BF16 R24, R4, R10, R24 ;  /* 0x0000000a0418723c */ /* 0x000fe20000041818 */
[----:B------:R-:W-:-:S05]  /*f450*/  VIADD R14, R9, 0x9 ;  /* 0x00000009090e7836 */ /* 0x000fca0000000000 */
[----:B--2---:R-:W-:Y:S01]  /*f460*/  HMMA.16816.F32.BF16 R56, R4, R32, R56 ;  /* 0x000000200438723c */ /* 0x004fe20000041838 */
[----:B------:R-:W-:Y:S01]  /*f470*/  VIADD R11, R0, UR5 ;  /* 0x00000005000b7c36 */ /* 0x000fe20008000000 */
[----:B------:R-:W-:-:S04]  /*f480*/  LOP3.LUT R0, R48, R49, RZ, 0xfc, !PT ;  /* 0x0000003130007212 */ /* 0x000fc800078efcff */
[C---:B------:R-:W-:Y:S01]  /*f490*/  VIMNMX R103, R11.reuse, R50, PT ;  /* 0x000000320b677248 */ /* 0x040fe20003fe0100 */
[C---:B------:R-:W-:Y:S01]  /*f4a0*/  HMMA.16816.F32.BF16 R16, R4.reuse, R34, R16 ;  /* 0x000000220410723c */ /* 0x040fe20000041810 */
[----:B------:R-:W-:Y:S01]  /*f4b0*/  VIADDMNMX R124, R11, 0x8, R50, PT ;  /* 0x000000080b7c7846 */ /* 0x000fe20003800132 */
[----:B------:R-:W-:Y:S01]  /*f4c0*/  VIADD R11, R9, 0x8 ;  /* 0x00000008090b7836 */ /* 0x000fe20000000000 */
[CC--:B------:R-:W-:Y:S01]  /*f4d0*/  ISETP.GE.AND P5, PT, R8.reuse, R103.reuse, PT ;  /* 0x000000670800720c */ /* 0x0c0fe20003fa6270 */
[----:B------:R-:W-:Y:S01]  /*f4e0*/  BAR.SYNC.DEFER_BLOCKING 0x0 ;  /* 0x0000000000007b1d */ /* 0x000fe20000010000 */
[-C--:B------:R-:W-:Y:S01]  /*f4f0*/  ISETP.GE.AND P0, PT, R8, R124.reuse, PT ;  /* 0x0000007c0800720c */ /* 0x080fe20003f06270 */
[----:B---3--:R-:W-:Y:S01]  /*f500*/  HMMA.16816.F32.BF16 R76, R4, R20, R76 ;  /* 0x00000014044c723c */ /* 0x008fe2000004184c */
[C---:B------:R-:W-:Y:S02]  /*f510*/  ISETP.GE.AND P4, PT, R11.reuse, R103, PT ;  /* 0x000000670b00720c */ /* 0x040fe40003f86270 */
[----:B------:R-:W-:-:S02]  /*f520*/  ISETP.GE.AND P1, PT, R11, R124, PT ;  /* 0x0000007c0b00720c */ /* 0x000fc40003f26270 */
[----:B------:R-:W-:Y:S01]  /*f530*/  I2FP.F32.S32 R8, R8 ;  /* 0x0000000800087245 */ /* 0x000fe20000201400 */
[----:B------:R-:W-:Y:S01]  /*f540*/  HMMA.16816.F32.BF16 R72, R4, R22, R72 ;  /* 0x000000160448723c */ /* 0x000fe20000041848 */
[----:B------:R-:W-:Y:S02]  /*f550*/  I2FP.F32.S32 R11, R11 ;  /* 0x0000000b000b7245 */ /* 0x000fe40000201400 */
[----:B------:R-:W-:Y:S01]  /*f560*/  ISETP.GE.AND P6, PT, R14, R103, PT ;  /* 0x000000670e00720c */ /* 0x000fe20003fc6270 */
        /* <DEDUP_REMOVED lines=19> */
[----:B------:R-:W-:Y:S01]  /*f6a0*/  ISETP.GE.AND P2, PT, R14, R124, PT ;  /* 0x0000007c0e00720c */ /* 0x000fe20003f46270 */
[CC--:B------:R-:W-:Y:S01]  /*f6b0*/  FFMA.FTZ R15, R3.reuse, R5.reuse, R28 ;  /* 0x00000005030f7223 */ /* 0x0c0fe2000001001c */
[C---:B------:R-:W-:Y:S01]  /*f6c0*/  FFMA.FTZ R10, R3.reuse, R5, R30 ;  /* 0x00000005030a7223 */ /* 0x040fe2000001001e */
[CC--:B------:R-:W-:Y:S01]  /*f6d0*/  FFMA.FTZ R13, R3.reuse, R8.reuse, R29 ;  /* 0x00000008030d7223 */ /* 0x0c0fe2000001001d */
[----:B------:R-:W-:Y:S01]  /*f6e0*/  FFMA.FTZ R8, R3, R8, R31 ;  /* 0x0000000803087223 */ /* 0x000fe2000001001f */
[----:B------:R-:W-:Y:S01]  /*f6f0*/  I2FP.F32.S32 R14, R14 ;  /* 0x0000000e000e7245 */ /* 0x000fe20000201400 */
[----:B------:R-:W-:Y:S01]  /*f700*/  VIADD R29, R9, 0x20 ;  /* 0x00000020091d7836 */ /* 0x000fe20000000000 */
[----:B------:R-:W-:-:S02]  /*f710*/  FSEL R15, R15, -INF , !P5 ;  /* 0xff8000000f0f7808 */ /* 0x000fc40006800000 */
[----:B------:R-:W-:Y:S01]  /*f720*/  FSEL R10, R10, -INF , !P0 ;  /* 0xff8000000a0a7808 */ /* 0x000fe20004000000 */
[CC--:B------:R-:W-:Y:S01]  /*f730*/  FFMA.FTZ R21, R3.reuse, R14.reuse, R65 ;  /* 0x0000000e03157223 */ /* 0x0c0fe20000010041 */
[C---:B------:R-:W-:Y:S01]  /*f740*/  ISETP.GE.AND P5, PT, R4.reuse, R103, PT ;  /* 0x000000670400720c */ /* 0x040fe20003fa6270 */
        /* <DEDUP_REMOVED lines=10> */
[----:B------:R-:W-:Y:S01]  /*f7f0*/  FSEL R21, R21, -INF , !P6 ;  /* 0xff80000015157808 */ /* 0x000fe20007000000 */
[----:B------:R-:W-:Y:S01]  /*f800*/  VIADD R25, R9, 0x28 ;  /* 0x0000002809197836 */ /* 0x000fe20000000000 */
[----:B------:R-:W-:Y:S01]  /*f810*/  FSEL R14, R14, -INF , !P2 ;  /* 0xff8000000e0e7808 */ /* 0x000fe20005000000 */
[CC--:B------:R-:W-:Y:S01]  /*f820*/  FFMA.FTZ R56, R3.reuse, R29.reuse, R56 ;  /* 0x0000001d03387223 */ /* 0x0c0fe20000010038 */
[----:B------:R-:W-:Y:S01]  /*f830*/  FFMA.FTZ R58, R3, R29, R58 ;  /* 0x0000001d033a7223 */ /* 0x000fe2000001003a */
[----:B------:R-:W-:-:S02]  /*f840*/  ISETP.GE.AND P6, PT, R6, R103, PT ;  /* 0x000000670600720c */ /* 0x000fc40003fc6270 */
[----:B------:R-:W-:Y:S02]  /*f850*/  ISETP.GE.AND P2, PT, R6, R124, PT ;  /* 0x0000007c0600720c */ /* 0x000fe40003f46270 */
[----:B------:R-:W-:Y:S02]  /*f860*/  I2FP.F32.S32 R6, R6 ;  /* 0x0000000600067245 */ /* 0x000fe40000201400 */
[----:B------:R-:W-:Y:S02]  /*f870*/  FSEL R5, R5, -INF , !P5 ;  /* 0xff80000005057808 */ /* 0x000fe40006800000 */
[----:B------:R-:W-:Y:S01]  /*f880*/  FSEL R4, R4, -INF , !P0 ;  /* 0xff80000004047808 */ /* 0x000fe20004000000 */
[CC--:B------:R-:W-:Y:S01]  /*f890*/  FFMA.FTZ R23, R3.reuse, R6.reuse, R24 ;  /* 0x0000000603177223 */ /* 0x0c0fe20000010018 */
        /* <DEDUP_REMOVED lines=10> */
[----:B------:R-:W-:Y:S01]  /*f940*/  FSEL R23, R23, -INF , !P6 ;  /* 0xff80000017177808 */ /* 0x000fe20007000000 */
[C---:B------:R-:W-:Y:S01]  /*f950*/  FFMA.FTZ R171, R3.reuse, R25, R16 ;  /* 0x0000001903ab7223 */ /* 0x040fe20000010010 */
[----:B------:R-:W-:Y:S01]  /*f960*/  FSEL R6, R6, -INF , !P2 ;  /* 0xff80000006067808 */ /* 0x000fe20005000000 */
[-C--:B------:R-:W-:Y:S01]  /*f970*/  FFMA.FTZ R19, R3, R22.reuse, R19 ;  /* 0x0000001603137223 */ /* 0x080fe20000010013 */
[----:B------:R-:W-:Y:S01]  /*f980*/  VIADD R16, R9, 0x38 ;  /* 0x0000003809107836 */ /* 0x000fe20000000000 */
[C---:B------:R-:W-:Y:S01]  /*f990*/  ISETP.GE.AND P6, PT, R24.reuse, R103, PT ;  /* 0x000000671800720c */ /* 0x040fe20003fc6270 */
[C---:B------:R-:W-:Y:S01]  /*f9a0*/  FFMA.FTZ R169, R3.reuse, R22, R17 ;  /* 0x0000001603a97223 */ /* 0x040fe20000010011 */
[----:B------:R-:W-:Y:S01]  /*f9b0*/  ISETP.GE.AND P2, PT, R24, R124, PT ;  /* 0x0000007c1800720c */ /* 0x000fe20003f46270 */
[----:B------:R-:W-:Y:S01]  /*f9c0*/  FFMA.FTZ R18, R3, R25, R18 ;  /* 0x0000001903127223 */ /* 0x000fe20000010012 */
[----:B------:R-:W-:Y:S01]  /*f9d0*/  I2FP.F32.S32 R24, R24 ;  /* 0x0000001800187245 */ /* 0x000fe20000201400 */
[----:B------:R-:W-:Y:S01]  /*f9e0*/  VIADD R17, R9, 0x30 ;  /* 0x0000003009117836 */ /* 0x000fe20000000000 */
[----:B------:R-:W-:Y:S01]  /*f9f0*/  FSEL R166, R19, -INF , !P1 ;  /* 0xff80000013a67808 */ /* 0x000fe20004800000 */
[----:B------:R-:W-:Y:S01]  /*fa00*/  VIADD R22, R9, 0x31 ;  /* 0x0000003109167836 */ /* 0x000fe20000000000 */
[----:B------:R-:W-:Y:S01]  /*fa10*/  I2FP.F32.S32 R19, R16 ;  /* 0x0000001000137245 */ /* 0x000fe20000201400 */
[CC--:B------:R-:W-:Y:S01]  /*fa20*/  FFMA.FTZ R57, R3.reuse, R24.reuse, R57 ;  /* 0x0000001803397223 */ /* 0x0c0fe20000010039 */
[----:B------:R-:W-:Y:S01]  /*fa30*/  FFMA.FTZ R59, R3, R24, R59 ;  /* 0x00000018033b7223 */ /* 0x000fe2000001003b */
[----:B------:R-:W-:-:S02]  /*fa40*/  FSEL R169, R169, -INF , !P4 ;  /* 0xff800000a9a97808 */ /* 0x000fc40006000000 */
[C---:B------:R-:W-:Y:S01]  /*fa50*/  FFMA.FTZ R72, R3.reuse, R19, R72 ;  /* 0x0000001303487223 */ /* 0x040fe20000010048 */
[----:B------:R-:W-:Y:S01]  /*fa60*/  ISETP.GE.AND P4, PT, R16, R103, PT ;  /* 0x000000671000720c */ /* 0x000fe20003f86270 */
[----:B------:R-:W-:Y:S01]  /*fa70*/  FFMA.FTZ R74, R3, R19, R74 ;  /* 0x00000013034a7223 */ /* 0x000fe2000001004a */
        /* <DEDUP_REMOVED lines=8> */
[----:B------:R-:W-:Y:S02]  /*fb00*/  I2FP.F32.S32 R17, R17 ;  /* 0x0000001100117245 */ /* 0x000fe40000201400 */
[----:B------:R-:W-:Y:S02]  /*fb10*/  I2FP.F32.S32 R22, R22 ;  /* 0x0000001600167245 */ /* 0x000fe40000201400 */
[----:B------:R-:W-:Y:S01]  /*fb20*/  ISETP.GE.AND P1, PT, R16, R124, PT ;  /* 0x0000007c1000720c */ /* 0x000fe20003f26270 */
[----:B------:R-:W-:Y:S01]  /*fb30*/  VIADD R16, R9, 0x39 ;  /* 0x0000003909107836 */ /* 0x000fe20000000000 */
[----:B------:R-:W-:Y:S01]  /*fb40*/  FSEL R126, R72, -INF , !P4 ;  /* 0xff800000487e7808 */ /* 0x000fe20006000000 */
[C---:B------:R-:W-:Y:S01]  /*fb50*/  FFMA.FTZ R76, R3.reuse, R17, R76 ;  /* 0x00000011034c7223 */ /* 0x040fe2000001004c */
[----:B------:R-:W-:Y:S01]  /*fb60*/  ISETP.GT.AND P4, PT, R160, R147, PT ;  /* 0x00000093a000720c */ /* 0x000fe20003f84270 */
[C---:B------:R-:W-:Y:S01]  /*fb70*/  FFMA.FTZ R78, R3.reuse, R17, R78 ;  /* 0x00000011034e7223 */ /* 0x040fe2000001004e */
[CC--:B------:R-:W-:Y:S01]  /*fb80*/  FFMA.FTZ R77, R3.reuse, R22.reuse, R77 ;  /* 0x00000016034d7223 */ /* 0x0c0fe2000001004d */
[----:B------:R-:W-:Y:S01]  /*fb90*/  FFMA.FTZ R79, R3, R22, R79 ;  /* 0x00000016034f7223 */ /* 0x000fe2000001004f */
[----:B------:R-:W-:-:S02]  /*fba0*/  I2FP.F32.S32 R17, R9 ;  /* 0x0000000900117245 */ /* 0x000fc40000201400 */
[----:B------:R-:W-:Y:S02]  /*fbb0*/  I2FP.F32.S32 R18, R16 ;  /* 0x0000001000127245 */ /* 0x000fe40000201400 */
[----:B------:R-:W-:Y:S02]  /*fbc0*/  FSEL R123, R76, -INF , !P6 ;  /* 0xff8000004c7b7808 */ /* 0x000fe40007000000 */
[----:B------:R-:W-:Y:S01]  /*fbd0*/  FSEL R122, R78, -INF , !P2 ;  /* 0xff8000004e7a7808 */ /* 0x000fe20005000000 */
[-C--:B------:R-:W-:Y:S01]  /*fbe0*/  FFMA.FTZ R73, R3, R18.reuse, R73 ;  /* 0x0000001203497223 */ /* 0x080fe20000010049 */
[----:B------:R-:W-:Y:S01]  /*fbf0*/  FSEL R121, R77, -INF , !P5 ;  /* 0xff8000004d797808 */ /* 0x000fe20006800000 */
[----:B------:R-:W-:Y:S01]  /*fc00*/  FFMA.FTZ R75, R3, R18, R75 ;  /* 0x00000012034b7223 */ /* 0x000fe2000001004b */
[----:B------:R-:W-:Y:S02]  /*fc10*/  FSEL R120, R79, -INF , !P0 ;  /* 0xff8000004f787808 */ /* 0x000fe40004000000 */
[----:B------:R-:W-:-:S02]  /*fc20*/  ISETP.GE.AND P6, PT, R9, R103, PT ;  /* 0x000000670900720c */ /* 0x000fc40003fc6270 */
[-C--:B------:R-:W-:Y:S01]  /*fc30*/  ISETP.GE.AND P2, PT, R9, R124.reuse, PT ;  /* 0x0000007c0900720c */ /* 0x080fe20003f46270 */
[C---:B------:R-:W-:Y:S01]  /*fc40*/  FFMA.FTZ R9, R3.reuse, R17, R36 ;  /* 0x0000001103097223 */ /* 0x040fe20000010024 */
[C---:B------:R-:W-:Y:S02]  /*fc50*/  ISETP.GE.AND P5, PT, R16.reuse, R103, PT ;  /* 0x000000671000720c */ /* 0x040fe40003fa6270 */
[----:B------:R-:W-:Y:S01]  /*fc60*/  ISETP.GE.AND P0, PT, R16, R124, PT ;  /* 0x0000007c1000720c */ /* 0x000fe20003f06270 */
[----:B------:R-:W-:Y:S01]  /*fc70*/  FFMA.FTZ R16, R3, R17, R38 ;  /* 0x0000001103107223 */ /* 0x000fe20000010026 */
        /* <DEDUP_REMOVED lines=67> */
.L_x_8178:
[----:B------:R-:W1:Y:S02]  /*100b0*/  LDC R2, c[0x0][0x248] ;  /* 0x00009200ff027b82 */ /* 0x000e640000000800 */
[----:B-1----:R-:W-:-:S04]  /*100c0*/  LEA R2, -R2, RZ, 0x6 ;  /* 0x000000ff02027211 */ /* 0x002fc800078e31ff */
[----:B------:R-:W-:-:S07]  /*100d0*/  SHF.R.S32.HI R17, RZ, 0x1f, R2 ;  /* 0x0000001fff117819 */ /* 0x000fce0000011402 */
.L_x_8179:
        /* <DEDUP_REMOVED lines=75> */
.L_x_8177:
        /* <DEDUP_REMOVED lines=71> */
[----:B------:R-:W1:Y:S01]  /*10a00*/  LDSM.16.MT88.4 R12, [R136+0x8800] ;  /* 0x00880000880c783b */ /* 0x000e620000004200 */
[--C-:B------:R-:W-:Y:S01]  /*10a10*/  FFMA.FTZ R33, R23, UR8, -R162.reuse ;  /* 0x0000000817217c23 */ /* 0x100fe200080108a2 */
[--C-:B------:R-:W-:Y:S01]  /*10a20*/  FFMA.FTZ R0, R5, UR8, -R162.reuse ;  /* 0x0000000805007c23 */ /* 0x100fe200080108a2 */
[--C-:B------:R-:W-:Y:S01]  /*10a30*/  FFMA.FTZ R35, R6, UR8, -R119.reuse ;  /* 0x0000000806237c23 */ /* 0x100fe20008010877 */
[----:B------:R-:W2:Y:S01]  /*10a40*/  MUFU.EX2 R112, R112 ;  /* 0x0000007000707308 */ /* 0x000ea20000000800 */
        /* <DEDUP_REMOVED lines=10> */
[----:B------:R-:W-:Y:S01]  /*10af0*/  FFMA.FTZ R118, R118, UR8, -R119 ;  /* 0x0000000876767c23 */ /* 0x000fe20008010877 */
[----:B------:R-:W-:-:S04]  /*10b00*/  FFMA.FTZ R123, R123, UR8, -R162 ;  /* 0x000000087b7b7c23 */ /* 0x000fc800080108a2 */
        /* <DEDUP_REMOVED lines=42> */
[----:B----4-:R-:W-:Y:S01]  /*10db0*/  HMMA.16816.F32.BF16 R88, R80, R76, RZ ;  /* 0x0000004c5058723c */ /* 0x010fe200000418ff */
[----:B---3--:R-:W-:Y:S02]  /*10dc0*/  F2FP.BF16.F32.PACK_AB R7, R32, R35 ;  /* 0x000000232007723e */ /* 0x008fe400000010ff */
[----:B------:R-:W-:Y:S01]  /*10dd0*/  MUFU.EX2 R164, R164 ;  /* 0x000000a400a47308 */ /* 0x000fe20000000800 */
        /* <DEDUP_REMOVED lines=11> */
[----:B------:R-:W2:Y:S05]  /*10e90*/  LDSM.16.MT88.4 R8, [R136+0xa800] ;  /* 0x00a800008808783b */ /* 0x000eaa0000004200 */
[C---:B------:R-:W-:Y:S01]  /*10ea0*/  HMMA.16816.F32.BF16 R40, R80.reuse, R42, RZ ;  /* 0x0000002a5028723c */ /* 0x040fe200000418ff */
[----:B------:R-:W-:Y:S05]  /*10eb0*/  MUFU.EX2 R125, R125 ;  /* 0x0000007d007d7308 */ /* 0x000fea0000000800 */
[C---:B------:R-:W-:Y:S03]  /*10ec0*/  HMMA.16816.F32.BF16 R72, R80.reuse, R74, RZ ;  /* 0x0000004a5048723c */ /* 0x040fe600000418ff */
[----:B------:R-:W-:Y:S03]  /*10ed0*/  MUFU.EX2 R118, R118 ;  /* 0x0000007600767308 */ /* 0x000fe60000000800 */
[C---:B------:R-:W-:Y:S06]  /*10ee0*/  HMMA.16816.F32.BF16 R76, R80.reuse, R78, RZ ;  /* 0x0000004e504c723c */ /* 0x040fec00000418ff */
[C---:B------:R-:W-:Y:S06]  /*10ef0*/  HMMA.16816.F32.BF16 R84, R80.reuse, R20, RZ ;  /* 0x000000145054723c */ /* 0x040fec00000418ff */
[----:B------:R-:W-:Y:S01]  /*10f00*/  HMMA.16816.F32.BF16 R80, R80, R22, RZ ;  /* 0x000000165050723c */ /* 0x000fe200000418ff */
[----:B------:R-:W-:Y:S05]  /*10f10*/  LDSM.16.MT88.4 R20, [R137+0x9800] ;  /* 0x009800008914783b */ /* 0x000fea0000004200 */
        /* <DEDUP_REMOVED lines=21> */
[----:B---3--:R-:W-:Y:S01]  /*11070*/  HMMA.16816.F32.BF16 R68, R4, R16, R68 ;  /* 0x000000100444723c */ /* 0x008fe20000041844 */
[----:B------:R-:W-:Y:S01]  /*11080*/  FFMA.FTZ R26, R173, UR8, -R162 ;  /* 0x00000008ad1a7c23 */ /* 0x000fe200080108a2 */
[--C-:B------:R-:W-:Y:S01]  /*11090*/  FFMA.FTZ R27, R172, UR8, -R119.reuse ;  /* 0x00000008ac1b7c23 */ /* 0x100fe20008010877 */
[----:B------:R-:W-:-:S03]  /*110a0*/  FFMA.FTZ R119, R116, UR8, -R119 ;  /* 0x0000000874777c23 */ /* 0x000fc60008010877 */
[----:B------:R-:W-:Y:S01]  /*110b0*/  HMMA.16816.F32.BF16 R72, R4, R18, R72 ;  /* 0x000000120448723c */ /* 0x000fe20000041848 */
[----:B------:R-:W3:Y:S01]  /*110c0*/  MUFU.EX2 R26, R26 ;  /* 0x0000001a001a7308 */ /* 0x000ee20000000800 */
[----:B------:R-:W4:Y:S07]  /*110d0*/  LDSM.16.MT88.4 R16, [R140+0x9000] ;  /* 0x009000008c10783b */ /* 0x000f2e0000004200 */
[----:B------:R-:W-:Y:S08]  /*110e0*/  MUFU.EX2 R25, R25 ;  /* 0x0000001900197308 */ /* 0x000ff00000000800 */
[----:B------:R-:W5:Y:S01]  /*110f0*/  MUFU.EX2 R24, R24 ;  /* 0x0000001800187308 */ /* 0x000f620000000800 */
[----:B---3--:R-:W-:Y:S01]  /*11100*/  F2FP.BF16.F32.PACK_AB R4, R26, R29 ;  /* 0x0000001d1a04723e */ /* 0x008fe200000010ff */
[----:B------:R-:W-:-:S04]  /*11110*/  FADD.FTZ R29, R29, R0 ;  /* 0x000000001d1d7221 */ /* 0x000fc80000010000 */
[----:B------:R-:W-:Y:S02]  /*11120*/  FADD.FTZ R26, R26, R29 ;  /* 0x0000001d1a1a7221 */ /* 0x000fe40000010000 */
[----:B------:R-:W3:Y:S08]  /*11130*/  MUFU.EX2 R27, R27 ;  /* 0x0000001b001b7308 */ /* 0x000ef00000000800 */
[----:B------:R-:W-:Y:S01]  /*11140*/  MUFU.EX2 R31, R31 ;  /* 0x0000001f001f7308 */ /* 0x000fe20000000800 */
[----:B-----5:R-:W-:Y:S01]  /*11150*/  F2FP.BF16.F32.PACK_AB R6, R24, R25 ;  /* 0x000000191806723e */ /* 0x020fe200000010ff */
[----:B------:R-:W-:-:S04]  /*11160*/  FADD.FTZ R25, R25, R26 ;  /* 0x0000001a19197221 */ /* 0x000fc80000010000 */
[----:B------:R-:W-:Y:S02]  /*11170*/  FADD.FTZ R24, R24, R25 ;  /* 0x0000001918187221 */ /* 0x000fe40000010000 */
        /* <DEDUP_REMOVED lines=130> */
.L_x_8181:
[----:B------:R-:W1:Y:S02]  /*119a0*/  LDC R6, c[0x0][0x250] ;  /* 0x00009400ff067b82 */ /* 0x000e640000000800 */
[----:B-1----:R-:W-:-:S04]  /*119b0*/  LEA R6, -R6, RZ, 0x6 ;  /* 0x000000ff06067211 */ /* 0x002fc800078e31ff */
[----:B------:R-:W-:-:S07]  /*119c0*/  SHF.R.S32.HI R0, RZ, 0x1f, R6 ;  /* 0x0000001fff007819 */ /* 0x000fce0000011406 */
.L_x_8182:
[C---:B------:R-:W-:Y:S01]  /*119d0*/  LOP3.LUT P2, RZ, R159.reuse, 0x2, RZ, 0xc0, !PT ;  /* 0x000000029fff7812 */ /* 0x040fe2000784c0ff */
[----:B------:R-:W-:Y:S01]  /*119e0*/  IMAD R102, R160, 0x40, R163 ;  /* 0x00000040a0667824 */ /* 0x000fe200078e02a3 */
        /* <DEDUP_REMOVED lines=47> */
[----:B------:R-:W-:Y:S01]  /*11ce0*/  @P2 LEA R108, P1, R104, UR10, 0x1 ;  /* 0x0000000a686c2c11 */ /* 0x000fe2000f8208ff */
[----:B------:R-:W-:Y:S01]  /*11cf0*/  VIADD R0, R102, 0x1 ;  /* 0x0000000166007836 */ /* 0x000fe20000000000 */
[----:B------:R-:W-:Y:S01]  /*11d00*/  @P0 LEA.HI.X R19, R5, R167, R4, 0x1, P4 ;  /* 0x000000a705130211 */ /* 0x000fe200020f0c04 */
[----:B------:R-:W-:Y:S01]  /*11d10*/  @!P2 STS.128 [R156+0xa800], RZ ;  /* 0x00a800ff9c00a388 */ /* 0x000fe20000000c00 */
[----:B------:R-:W-:Y:S01]  /*11d20*/  @P2 LEA.HI.X R109, R104, UR11, R101, 0x1, P1 ;  /* 0x0000000b686d2c11 */ /* 0x000fe200088f0c65 */
[----:B------:R-:W-:Y:S01]  /*11d30*/  IMAD.MOV.U32 R168, RZ, RZ, R126 ;  /* 0x000000ffffa87224 */ /* 0x000fe200078e007e */
[C---:B------:R-:W-:Y:S01]  /*11d40*/  ISETP.GE.AND P1, PT, R0.reuse, R103, PT ;  /* 0x000000670000720c */ /* 0x040fe20003f26270 */
[----:B------:R-:W-:Y:S01]  /*11d50*/  @!PT LDS RZ, [RZ] ;  /* 0x00000000fffff984 */ /* 0x000fe20000000800 */
[----:B------:R-:W-:Y:S01]  /*11d60*/  @!PT LDS RZ, [RZ] ;  /* 0x00000000fffff984 */ /* 0x000fe20000000800 */
[----:B------:R-:W-:Y:S01]  /*11d70*/  @!PT LDS RZ, [RZ] ;  /* 0x00000000fffff984 */ /* 0x000fe20000000800 */
[----:B------:R1:W-:Y:S01]  /*11d80*/  @P0 LDGSTS.E.BYPASS.LTC128B.128 [R156+0x9000], desc[UR6][R14.64] ;  /* 0x090000000e9c0fae */ /* 0x0003e2000b901d46 */
[----:B------:R-:W-:Y:S01]  /*11d90*/  ISETP.GE.AND P6, PT, R0, R124, PT ;  /* 0x0000007c0000720c */ /* 0x000fe20003fc6270 */
        /* <DEDUP_REMOVED lines=120> */
[----:B------:R-:W-:Y:S01]  /*12520*/  HMMA.16816.F32.BF16 R4, R120, R106, R4 ;  /* 0x0000006a7804723c */ /* 0x000fe20000041804 */
[----:B------:R-:W-:Y:S01]  /*12530*/  I2FP.F32.S32 R104, R0 ;  /* 0x0000000000687245 */ /* 0x000fe20000201400 */
[----:B------:R-:W-:-:S04]  /*12540*/  VIADD R105, R102, 0x10 ;  /* 0x0000001066697836 */ /* 0x000fc80000000000 */
[CC--:B------:R-:W-:Y:S01]  /*12550*/  FFMA.FTZ R33, R3.reuse, R104.reuse, R33 ;  /* 0x0000006803217223 */ /* 0x0c0fe20000010021 */
[C---:B------:R-:W-:Y:S02]  /*12560*/  VIADD R106, R102.reuse, 0x8 ;  /* 0x00000008666a7836 */ /* 0x040fe40000000000 */
[C---:B------:R-:W-:Y:S01]  /*12570*/  FFMA.FTZ R0, R3.reuse, R104, R35 ;  /* 0x0000006803007223 */ /* 0x040fe20000010023 */
[----:B------:R-:W-:Y:S01]  /*12580*/  VIADD R104, R102, 0x9 ;  /* 0x0000000966687836 */ /* 0x000fe20000000000 */
[----:B------:R-:W-:Y:S01]  /*12590*/  I2FP.F32.S32 R101, R105 ;  /* 0x0000006900657245 */ /* 0x000fe20000201400 */
[C---:B----4-:R-:W-:Y:S01]  /*125a0*/  HMMA.16816.F32.BF16 R16, R120.reuse, R108, R16 ;  /* 0x0000006c7810723c */ /* 0x050fe20000041810 */
[----:B------:R-:W-:Y:S01]  /*125b0*/  BAR.SYNC.DEFER_BLOCKING 0x0 ;  /* 0x0000000000007b1d */ /* 0x000fe20000010000 */
[C---:B------:R-:W-:Y:S02]  /*125c0*/  ISETP.GE.AND P0, PT, R106.reuse, R103, PT ;  /* 0x000000676a00720c */ /* 0x040fe40003f06270 */
[----:B------:R-:W-:Y:S01]  /*125d0*/  ISETP.GE.AND P4, PT, R106, R124, PT ;  /* 0x0000007c6a00720c */ /* 0x000fe20003f86270 */
[----:B------:R-:W-:Y:S01]  /*125e0*/  FFMA.FTZ R112, R3, R101, R26 ;  /* 0x0000006503707223 */ /* 0x000fe2000001001a */
[----:B------:R-:W-:Y:S01]  /*125f0*/  I2FP.F32.S32 R106, R106 ;  /* 0x0000006a006a7245 */ /* 0x000fe20000201400 */
[----:B------:R-:W-:Y:S01]  /*12600*/  HMMA.16816.F32.BF16 R12, R120, R110, R12 ;  /* 0x0000006e780c723c */ /* 0x000fe2000004180c */
[----:B------:R-:W-:Y:S01]  /*12610*/  FSEL R35, R33, -INF , !P1 ;  /* 0xff80000021237808 */ /* 0x000fe20004800000 */
[----:B------:R-:W-:Y:S01]  /*12620*/  VIADD R26, R102, 0x19 ;  /* 0x00000019661a7836 */ /* 0x000fe20000000000 */
[C---:B------:R-:W-:Y:S01]  /*12630*/  ISETP.GE.AND P5, PT, R104.reuse, R103, PT ;  /* 0x000000676800720c */ /* 0x040fe20003fa6270 */
[----:B------:R-:W-:Y:S01]  /*12640*/  FFMA.FTZ R28, R3, R106, R28 ;  /* 0x0000006a031c7223 */ /* 0x000fe2000001001c */
[----:B------:R-:W-:-:S02]  /*12650*/  ISETP.GE.AND P1, PT, R104, R124, PT ;  /* 0x0000007c6800720c */ /* 0x000fc40003f26270 */
[----:B------:R-:W-:Y:S01]  /*12660*/  I2FP.F32.S32 R104, R104 ;  /* 0x0000006800687245 */ /* 0x000fe20000201400 */
[C---:B------:R-:W-:Y:S01]  /*12670*/  FFMA.FTZ R111, R3.reuse, R101, R24 ;  /* 0x00000065036f7223 */ /* 0x040fe20000010018 */
[----:B------:R-:W-:Y:S01]  /*12680*/  FSEL R33, R28, -INF , !P0 ;  /* 0xff8000001c217808 */ /* 0x000fe20004000000 */
[C---:B------:R-:W-:Y:S01]  /*12690*/  FFMA.FTZ R28, R3.reuse, R106, R30 ;  /* 0x0000006a031c7223 */ /* 0x040fe2000001001e */
[C---:B------:R-:W-:Y:S02]  /*126a0*/  VIADD R30, R102.reuse, 0x11 ;  /* 0x00000011661e7836 */ /* 0x040fe40000000000 */
[CC--:B------:R-:W-:Y:S01]  /*126b0*/  FFMA.FTZ R29, R3.reuse, R104.reuse, R29 ;  /* 0x00000068031d7223 */ /* 0x0c0fe2000001001d */
[----:B------:R-:W-:Y:S01]  /*126c0*/  VIADD R24, R102, 0x18 ;  /* 0x0000001866187836 */ /* 0x000fe20000000000 */
[----:B------:R-:W-:Y:S01]  /*126d0*/  FSEL R0, R0, -INF , !P6 ;  /* 0xff80000000007808 */ /* 0x000fe20007000000 */
[----:B------:R-:W-:Y:S01]  /*126e0*/  FFMA.FTZ R31, R3, R104, R31 ;  /* 0x00000068031f7223 */ /* 0x000fe2000001001f */
[----:B------:R-:W-:-:S02]  /*126f0*/  FSEL R28, R28, -INF , !P4 ;  /* 0xff8000001c1c7808 */ /* 0x000fc40006000000 */
[----:B------:R-:W-:Y:S02]  /*12700*/  FSEL R29, R29, -INF , !P5 ;  /* 0xff8000001d1d7808 */ /* 0x000fe40006800000 */
[CC--:B------:R-:W-:Y:S02]  /*12710*/  ISETP.GE.AND P4, PT, R30.reuse, R103.reuse, PT ;  /* 0x000000671e00720c */ /* 0x0c0fe40003f86270 */
[----:B------:R-:W-:Y:S02]  /*12720*/  ISETP.GE.AND P5, PT, R30, R124, PT ;  /* 0x0000007c1e00720c */ /* 0x000fe40003fa6270 */
[----:B------:R-:W-:Y:S02]  /*12730*/  I2FP.F32.S32 R30, R30 ;  /* 0x0000001e001e7245 */ /* 0x000fe40000201400 */
[----:B------:R-:W-:Y:S02]  /*12740*/  ISETP.GE.AND P6, PT, R105, R103, PT ;  /* 0x000000676900720c */ /* 0x000fe40003fc6270 */
[----:B------:R-:W-:Y:S01]  /*12750*/  FSEL R110, R31, -INF , !P1 ;  /* 0xff8000001f6e7808 */ /* 0x000fe20004800000 */
[C---:B------:R-:W-:Y:S01]  /*12760*/  FFMA.FTZ R109, R3.reuse, R30, R25 ;  /* 0x0000001e036d7223 */ /* 0x040fe20000010019 */
[----:B------:R-:W-:Y:S01]  /*12770*/  I2FP.F32.S32 R25, R24 ;  /* 0x0000001800197245 */ /* 0x000fe20000201400 */
[----:B------:R-:W-:Y:S01]  /*12780*/  FFMA.FTZ R27, R3, R30, R27 ;  /* 0x0000001e031b7223 */ /* 0x000fe2000001001b */
[----:B------:R-:W-:-:S02]  /*12790*/  FSEL R111, R111, -INF , !P6 ;  /* 0xff8000006f6f7808 */ /* 0x000fc40007000000 */
[C---:B------:R-:W-:Y:S01]  /*127a0*/  ISETP.GE.AND P1, PT, R24.reuse, R103, PT ;  /* 0x000000671800720c */ /* 0x040fe20003f26270 */
[CC--:B------:R-:W-:Y:S01]  /*127b0*/  FFMA.FTZ R115, R3.reuse, R25.reuse, R20 ;  /* 0x0000001903737223 */ /* 0x0c0fe20000010014 */
[----:B------:R-:W-:Y:S01]  /*127c0*/  ISETP.GE.AND P6, PT, R24, R124, PT ;  /* 0x0000007c1800720c */ /* 0x000fe20003fc6270 */
[----:B------:R-:W-:Y:S01]  /*127d0*/  FFMA.FTZ R114, R3, R25, R22 ;  /* 0x0000001903727223 */ /* 0x000fe20000010016 */
[----:B------:R-:W-:Y:S01]  /*127e0*/  I2FP.F32.S32 R24, R26 ;  /* 0x0000001a00187245 */ /* 0x000fe20000201400 */
[C---:B------:R-:W-:Y:S01]  /*127f0*/  VIADD R22, R102.reuse, 0x20 ;  /* 0x0000002066167836 */ /* 0x040fe20000000000 */
[----:B------:R-:W-:Y:S01]  /*12800*/  ISETP.GE.AND P0, PT, R105, R124, PT ;  /* 0x0000007c6900720c */ /* 0x000fe20003f06270 */
[----:B------:R-:W-:Y:S01]  /*12810*/  VIADD R20, R102, 0x28 ;  /* 0x0000002866147836 */ /* 0x000fe20000000000 */
[----:B------:R-:W-:Y:S01]  /*12820*/  FSEL R122, R27, -INF , !P5 ;  /* 0xff8000001b7a7808 */ /* 0x000fe20006800000 */
[-C--:B------:R-:W-:Y:S01]  /*12830*/  FFMA.FTZ R21, R3, R24.reuse, R21 ;  /* 0x0000001803157223 */ /* 0x080fe20000010015 */
[----:B------:R-:W-:Y:S01]  /*12840*/  FSEL R115, R115, -INF , !P1 ;  /* 0xff80000073737808 */ /* 0x000fe20004800000 */
[----:B------:R-:W-:Y:S01]  /*12850*/  FFMA.FTZ R23, R3, R24, R23 ;  /* 0x0000001803177223 */ /* 0x000fe20000010017 */
[----:B------:R-:W-:Y:S01]  /*12860*/  FSEL R112, R112, -INF , !P0 ;  /* 0xff80000070707808 */ /* 0x000fe20004000000 */
[----:B------:R-:W-:Y:S01]  /*12870*/  VIADD R24, R102, 0x21 ;  /* 0x0000002166187836 */ /* 0x000fe20000000000 */
[----:B------:R-:W-:-:S02]  /*12880*/  ISETP.GE.AND P5, PT, R22, R103, PT ;  /* 0x000000671600720c */ /* 0x000fc40003fa6270 */
[----:B------:R-:W-:Y:S02]  /*12890*/  ISETP.GE.AND P1, PT, R22, R124, PT ;  /* 0x0000007c1600720c */ /* 0x000fe40003f26270 */
[----:B------:R-:W-:Y:S02]  /*128a0*/  ISETP.GE.AND P0, PT, R26, R103, PT ;  /* 0x000000671a00720c */ /* 0x000fe40003f06270 */
[----:B------:R-:W-:Y:S02]  /*128b0*/  I2FP.F32.S32 R22, R22 ;  /* 0x0000001600167245 */ /* 0x000fe40000201400 */
[----:B------:R-:W-:Y:S02]  /*128c0*/  FSEL R113, R21, -INF , !P0 ;  /* 0xff80000015717808 */ /* 0x000fe40004000000 */
[----:B------:R-:W-:Y:S01]  /*128d0*/  I2FP.F32.S32 R25, R20 ;  /* 0x0000001400197245 */ /* 0x000fe20000201400 */
[C---:B------:R-:W-:Y:S01]  /*128e0*/  FFMA.FTZ R21, R3.reuse, R22, R16 ;  /* 0x0000001603157223 */ /* 0x040fe20000010010 */
[----:B------:R-:W-:Y:S01]  /*128f0*/  I2FP.F32.S32 R16, R24 ;  /* 0x0000001800107245 */ /* 0x000fe20000201400 */
[C---:B------:R-:W-:Y:S01]  /*12900*/  FFMA.FTZ R18, R3.reuse, R22, R18 ;  /* 0x0000001603127223 */ /* 0x040fe20000010012 */
[----:B------:R-:W-:Y:S01]  /*12910*/  FSEL R114, R114, -INF , !P6 ;  /* 0xff80000072727808 */ /* 0x000fe20007000000 */
[C---:B------:R-:W-:Y:S01]  /*12920*/  FFMA.FTZ R22, R3.reuse, R25, R14 ;  /* 0x0000001903167223 */ /* 0x040fe2000001000e */
[----:B------:R-:W-:Y:S01]  /*12930*/  ISETP.GE.AND P6, PT, R24, R103, PT ;  /* 0x000000671800720c */ /* 0x000fe20003fc6270 */
[-C--:B------:R-:W-:Y:S01]  /*12940*/  FFMA.FTZ R17, R3, R16.reuse, R17 ;  /* 0x0000001003117223 */ /* 0x080fe20000010011 */
[----:B------:R-:W-:Y:S01]  /*12950*/  VIADD R14, R102, 0x29 ;  /* 0x00000029660e7836 */ /* 0x000fe20000000000 */
[----:B------:R-:W-:Y:S01]  /*12960*/  FSEL R109, R109, -INF , !P4 ;  /* 0xff8000006d6d7808 */ /* 0x000fe20006000000 */
[----:B------:R-:W-:Y:S01]  /*12970*/  FFMA.FTZ R19, R3, R16, R19 ;  /* 0x0000001003137223 */ /* 0x000fe20000010013 */
[----:B------:R-:W-:Y:S01]  /*12980*/  FSEL R118, R18, -INF , !P1 ;  /* 0xff80000012767808 */ /* 0x000fe20004800000 */
[----:B------:R-:W-:Y:S01]  /*12990*/  VIADD R16, R102, 0x30 ;  /* 0x0000003066107836 */ /* 0x000fe20000000000 */
[----:B------:R-:W-:-:S02]  /*129a0*/  FSEL R117, R17, -INF , !P6 ;  /* 0xff80000011757808 */ /* 0x000fc40007000000 */
[-C--:B------:R-:W-:Y:S02]  /*129b0*/  ISETP.GE.AND P4, PT, R26, R124.reuse, PT ;  /* 0x0000007c1a00720c */ /* 0x080fe40003f86270 */
[C---:B------:R-:W-:Y:S02]  /*129c0*/  ISETP.GE.AND P1, PT, R14.reuse, R103, PT ;  /* 0x000000670e00720c */ /* 0x040fe40003f26270 */
[----:B------:R-:W-:Y:S02]  /*129d0*/  ISETP.GE.AND P6, PT, R14, R124, PT ;  /* 0x0000007c0e00720c */ /* 0x000fe40003fc6270 */
[----:B------:R-:W-:Y:S02]  /*129e0*/  I2FP.F32.S32 R14, R14 ;  /* 0x0000000e000e7245 */ /* 0x000fe40000201400 */
[----:B------:R-:W-:Y:S01]  /*129f0*/  FSEL R120, R23, -INF , !P4 ;  /* 0xff80000017787808 */ /* 0x000fe20006000000 */
[C---:B------:R-:W-:Y:S01]  /*12a00*/  FFMA.FTZ R23, R3.reuse, R25, R12 ;  /* 0x0000001903177223 */ /* 0x040fe2000001000c */
[----:B------:R-:W-:Y:S01]  /*12a10*/  ISETP.GE.AND P0, PT, R24, R124, PT ;  /* 0x0000007c1800720c */ /* 0x000fe20003f06270 */
[-C--:B------:R-:W-:Y:S01]  /*12a20*/  FFMA.FTZ R13, R3, R14.reuse, R13 ;  /* 0x0000000e030d7223 */ /* 0x080fe2000001000d */
[----:B------:R-:W-:Y:S01]  /*12a30*/  ISETP.GE.AND P4, PT, R20, R103, PT ;  /* 0x000000671400720c */ /* 0x000fe20003f86270 */
[----:B------:R-:W-:Y:S01]  /*12a40*/  VIADD R12, R102, 0x31 ;  /* 0x00000031660c7836 */ /* 0x000fe20000000000 */
[----:B------:R-:W-:Y:S01]  /*12a50*/  FSEL R21, R21, -INF , !P5 ;  /* 0xff80000015157808 */ /* 0x000fe20006800000 */
[----:B------:R-:W-:Y:S01]  /*12a60*/  FFMA.FTZ R15, R3, R14, R15 ;  /* 0x0000000e030f7223 */ /* 0x000fe2000001000f */
[----:B------:R-:W-:-:S02]  /*12a70*/  ISETP.GE.AND P5, PT, R20, R124, PT ;  /* 0x0000007c1400720c */ /* 0x000fc40003fa6270 */
[----:B------:R-:W-:Y:S02]  /*12a80*/  I2FP.F32.S32 R17, R16 ;  /* 0x0000001000117245 */ /* 0x000fe40000201400 */
[----:B------:R-:W-:Y:S02]  /*12a90*/  FSEL R20, R19, -INF , !P0 ;  /* 0xff80000013147808 */ /* 0x000fe40004000000 */
[----:B------:R-:W-:Y:S01]  /*12aa0*/  FSEL R23, R23, -INF , !P4 ;  /* 0xff80000017177808 */ /* 0x000fe20006000000 */
[C---:B------:R-:W-:Y:S01]  /*12ab0*/  FFMA.FTZ R8, R3.reuse, R17, R8 ;  /* 0x0000001103087223 */ /* 0x040fe20000010008 */
[C---:B------:R-:W-:Y:S01]  /*12ac0*/  ISETP.GE.AND P0, PT, R16.reuse, R103, PT ;  /* 0x000000671000720c */ /* 0x040fe20003f06270 */
[----:B------:R-:W-:Y:S01]  /*12ad0*/  FFMA.FTZ R10, R3, R17, R10 ;  /* 0x00000011030a7223 */ /* 0x000fe2000001000a */
[----:B------:R-:W-:Y:S02]  /*12ae0*/  ISETP.GE.AND P4, PT, R16, R124, PT ;  /* 0x0000007c1000720c */ /* 0x000fe40003f86270 */
[----:B------:R-:W-:-:S02]  /*12af0*/  FSEL R22, R22, -INF , !P5 ;  /* 0xff80000016167808 */ /* 0x000fc40006800000 */
[----:B------:R-:W-:Y:S02]  /*12b00*/  FSEL R119, R13, -INF , !P1 ;  /* 0xff8000000d777808 */ /* 0x000fe40004800000 */
[C---:B------:R-:W-:Y:S02]  /*12b10*/  ISETP.GE.AND P5, PT, R12.reuse, R103, PT ;  /* 0x000000670c00720c */ /* 0x040fe40003fa6270 */
[----:B------:R-:W-:Y:S02]  /*12b20*/  I2FP.F32.S32 R16, R12 ;  /* 0x0000000c00107245 */ /* 0x000fe40000201400 */
[----:B------:R-:W-:Y:S01]  /*12b30*/  ISETP.GE.AND P1, PT, R12, R124, PT ;  /* 0x0000007c0c00720c */ /* 0x000fe20003f26270 */
[----:B------:R-:W-:Y:S01]  /*12b40*/  VIADD R12, R102, 0x38 ;  /* 0x00000038660c7836 */ /* 0x000fe20000000000 */
[----:B------:R-:W-:Y:S01]  /*12b50*/  FSEL R105, R8, -INF , !P0 ;  /* 0xff80000008697808 */ /* 0x000fe20004000000 */
[CC--:B------:R-:W-:Y:S01]  /*12b60*/  FFMA.FTZ R11, R3.reuse, R16.reuse, R11 ;  /* 0x00000010030b7223 */ /* 0x0c0fe2000001000b */
[----:B------:R-:W-:Y:S01]  /*12b70*/  FSEL R106, R10, -INF , !P4 ;  /* 0xff8000000a6a7808 */ /* 0x000fe20006000000 */
[----:B------:R-:W-:Y:S01]  /*12b80*/  FFMA.FTZ R101, R3, R16, R9 ;  /* 0x0000001003657223 */ /* 0x000fe20000010009 */
[----:B------:R-:W-:Y:S01]  /*12b90*/  I2FP.F32.S32 R8, R12 ;  /* 0x0000000c00087245 */ /* 0x000fe20000201400 */
[----:B------:R-:W-:Y:S01]  /*12ba0*/  VIADD R9, R102, 0x39 ;  /* 0x0000003966097836 */ /* 0x000fe20000000000 */
[----:B------:R-:W-:-:S02]  /*12bb0*/  ISETP.GE.AND P4, PT, R12, R124, PT ;  /* 0x0000007c0c00720c */ /* 0x000fc40003f86270 */
[----:B------:R-:W-:Y:S01]  /*12bc0*/  FSEL R116, R15, -INF , !P6 ;  /* 0xff8000000f747808 */ /* 0x000fe20007000000 */
[----:B------:R-:W-:Y:S01]  /*12bd0*/  FFMA.FTZ R6, R3, R8, R6 ;  /* 0x0000000803067223 */ /* 0x000fe20000010006 */
[----:B------:R-:W-:Y:S02]  /*12be0*/  FSEL R104, R11, -INF , !P1 ;  /* 0xff8000000b687808 */ /* 0x000fe40004800000 */
[C---:B------:R-:W-:Y:S02]  /*12bf0*/  ISETP.GE.AND P6, PT, R102.reuse, R103, PT ;  /* 0x000000676600720c */ /* 0x040fe40003fc6270 */
[----:B------:R-:W-:Y:S02]  /*12c00*/  ISETP.GE.AND P1, PT, R102, R124, PT ;  /* 0x0000007c6600720c */ /* 0x000fe40003f26270 */
[----:B------:R-:W-:Y:S02]  /*12c10*/  I2FP.F32.S32 R11, R102 ;  /* 0x00000066000b7245 */ /* 0x000fe40000201400 */
[----:B------:R-:W-:-:S02]  /*12c20*/  FSEL R102, R6, -INF , !P4 ;  /* 0xff80000006667808 */ /* 0x000fc40006000000 */
[----:B------:R-:W-:Y:S02]  /*12c30*/  ISETP.GT.AND P4, PT, R160, R147, PT ;  /* 0x00000093a000720c */ /* 0x000fe40003f84270 */
[----:B------:R-:W-:Y:S02]  /*12c40*/  FSEL R101, R101, -INF , !P5 ;  /* 0xff80000065657808 */ /* 0x000fe40006800000 */
[-C--:B------:R-:W-:Y:S02]  /*12c50*/  ISETP.GE.AND P0, PT, R12, R103.reuse, PT ;  /* 0x000000670c00720c */ /* 0x080fe40003f06270 */
[----:B------:R-:W-:Y:S01]  /*12c60*/  ISETP.GE.AND P5, PT, R9, R103, PT ;  /* 0x000000670900720c */ /* 0x000fe20003fa6270 */
[C---:B------:R-:W-:Y:S01]  /*12c70*/  FFMA.FTZ R103, R3.reuse, R8, R4 ;  /* 0x0000000803677223 */ /* 0x040fe20000010004 */
[----:B------:R-:W-:Y:S01]  /*12c80*/  I2FP.F32.S32 R4, R9 ;  /* 0x0000000900047245 */ /* 0x000fe20000201400 */
[----:B------:R-:W-:-:S03]  /*12c90*/  FFMA.FTZ R8, R3, R11, R34 ;  /* 0x0000000b03087223 */ /* 0x000fc60000010022 */
[----:B------:R-:W-:Y:S01]  /*12ca0*/  FSEL R103, R103, -INF , !P0 ;  /* 0xff80000067677808 */ /* 0x000fe20004000000 */
[----:B------:R-:W-:Y:S01]  /*12cb0*/  FFMA.FTZ R5, R3, R4, R5 ;  /* 0x0000000403057223 */ /* 0x000fe20000010005 */
[----:B------:R-:W-:Y:S01]  /*12cc0*/  ISETP.GE.AND P0, PT, R9, R124, PT ;  /* 0x0000007c0900720c */ /* 0x000fe20003f06270 */
[C---:B------:R-:W-:Y:S01]  /*12cd0*/  FFMA.FTZ R9, R3.reuse, R11, R32 ;  /* 0x0000000b03097223 */ /* 0x040fe20000010020 */
[----:B------:R-:W-:Y:S01]  /*12ce0*/  FFMA.FTZ R7, R3, R4, R7 ;  /* 0x0000000403077223 */ /* 0x000fe20000010007 */
[----:B------:R-:W-:Y:S02]  /*12cf0*/  FSEL R8, R8, -INF , !P1 ;  /* 0xff80000008087808 */ /* 0x000fe40004800000 */
        /* <DEDUP_REMOVED lines=57> */
[----:B--2---:R-:W-:Y:S02]  /*13090*/  IMAD.IADD R11, R11, 0x1, -R12 ;  /* 0x000000010b0b7824 */ /* 0x004fe400078e0a0c */
[----:B------:R-:W-:-:S03]  /*130a0*/  IMAD.WIDE.U32 R12, R10, R6, RZ ;  /* 0x000000060a0c7225 */ /* 0x000fc600078e00ff */
[----:B------:R-:W-:Y:S02]  /*130b0*/  SHF.R.S32.HI R15, RZ, 0x1f, R11 ;  /* 0x0000001fff0f7819 */ /* 0x000fe4000001140b */
[----:B------:R-:W-:-:S03]  /*130c0*/  IADD3 R13, R13, R7, RZ ;  /* 0x000000070d0d7210 */ /* 0x000fc60007ffe0ff */
[----:B---3--:R-:W-:-:S04]  /*130d0*/  IMAD R6, R15, R4, RZ ;  /* 0x000000040f067224 */ /* 0x008fc800078e02ff */
[C---:B------:R-:W-:Y:S02]  /*130e0*/  IMAD R5, R11.reuse, R5, R6 ;  /* 0x000000050b057224 */ /* 0x040fe400078e0206 */
[----:B------:R-:W-:-:S04]  /*130f0*/  IMAD.WIDE.U32 R10, R11, R4, R12 ;  /* 0x000000040b0a7225 */ /* 0x000fc800078e000c */
[----:B------:R-:W-:Y:S01]  /*13100*/  IMAD.IADD R7, R11, 0x1, R5 ;  /* 0x000000010b077824 */ /* 0x000fe200078e0205 */
[----:B------:R-:W-:Y:S06]  /*13110*/  BRA `(.L_x_8185) ;  /* 0x00000000000c7947 */ /* 0x000fec0003800000 */
.L_x_8184:
[----:B------:R-:W1:Y:S02]  /*13120*/  LDC R10, c[0x0][0x248] ;  /* 0x00009200ff0a7b82 */ /* 0x000e640000000800 */
[----:B-1----:R-:W-:-:S04]  /*13130*/  LEA R10, -R10, RZ, 0x6 ;  /* 0x000000ff0a0a7211 */ /* 0x002fc800078e31ff */
[----:B------:R-:W-:-:S07]  /*13140*/  SHF.R.S32.HI R7, RZ, 0x1f, R10 ;  /* 0x0000001fff077819 */ /* 0x000fce000001140a */
.L_x_8185:
        /* <DEDUP_REMOVED lines=21> */
[-C--:B------:R-:W-:Y:S01]  /*132a0*/  @P2 LEA R24, P0, R4, R158.reuse, 0x1 ;  /* 0x0000009e04182211 */ /* 0x080fe200078008ff */
[----:B------:R-:W-:Y:S01]  /*132b0*/  @!P1 IMAD.X R7, R148, 0x1, R7, P5 ;  /* 0x0000000194079824 */ /* 0x000fe200028e0607 */
[-C--:B------:R-:W-:Y:S01]  /*132c0*/  @!P1 LEA R26, P5, R4, R158.reuse, 0x1 ;  /* 0x0000009e041a9211 */ /* 0x080fe200078a08ff */
        /* <DEDUP_REMOVED lines=45> */
.L_x_8183:
        /* <DEDUP_REMOVED lines=44> */
[----:B------:R-:W-:Y:S02]  /*13860*/  FSEL R108, R108, RZ, P1 ;  /* 0x000000ff6c6c7208 */ /* 0x000fe40000800000 */
[----:B------:R-:W-:-:S03]  /*13870*/  FSETP.NEU.FTZ.AND P0, PT, R26, -INF , PT ;  /* 0xff8000001a00780b */ /* 0x000fc60003f1d000 */
[--C-:B------:R-:W-:Y:S01]  /*13880*/  FFMA.FTZ R30, R35, UR8, -R108.reuse ;  /* 0x00000008231e7c23 */ /* 0x100fe2000801086c */
[C---:B------:R-:W-:Y:S01]  /*13890*/  FMUL.FTZ R35, R26.reuse, UR8 ;  /* 0x000000081a237c20 */ /* 0x040fe20008410000 */
[--C-:B------:R-:W-:Y:S01]  /*138a0*/  FFMA.FTZ R32, R9, UR8, -R108.reuse ;  /* 0x0000000809207c23 */ /* 0x100fe2000801086c */
[--C-:B------:R-:W-:Y:S01]  /*138b0*/  FFMA.FTZ R25, R33, UR8, -R108.reuse ;  /* 0x0000000821197c23 */ /* 0x100fe2000801086c */
[----:B------:R-:W-:Y:S01]  /*138c0*/  FSEL R33, R27, RZ, P1 ;  /* 0x000000ff1b217208 */ /* 0x000fe20000800000 */
[--C-:B------:R-:W-:Y:S01]  /*138d0*/  FFMA.FTZ R24, R29, UR8, -R108.reuse ;  /* 0x000000081d187c23 */ /* 0x100fe2000801086c */
[----:B------:R-:W-:Y:S01]  /*138e0*/  FSEL R35, R35, RZ, P0 ;  /* 0x000000ff23237208 */ /* 0x000fe20000000000 */
[----:B------:R-:W-:Y:S01]  /*138f0*/  MUFU.EX2 R30, R30 ;  /* 0x0000001e001e7308 */ /* 0x000fe20000000800 */
        /* <DEDUP_REMOVED lines=8> */
[----:B------:R-:W-:Y:S01]  /*13980*/  FMUL.FTZ R33, R33, UR8 ;  /* 0x0000000821217c20 */ /* 0x000fe20008410000 */
[--C-:B------:R-:W-:Y:S01]  /*13990*/  FFMA.FTZ R29, R110, UR8, -R35.reuse ;  /* 0x000000086e1d7c23 */ /* 0x100fe20008010823 */
[----:B------:R-:W-:Y:S01]  /*139a0*/  FMUL.FTZ R2, R2, UR8 ;  /* 0x0000000802027c20 */ /* 0x000fe20008410000 */
        /* <DEDUP_REMOVED lines=27> */
[----:B------:R-:W-:Y:S01]  /*13b60*/  FFMA.FTZ R108, R107, UR8, -R108 ;  /* 0x000000086b6c7c23 */ /* 0x000fe2000801086c */
        /* <DEDUP_REMOVED lines=78> */
[C---:B-1----:R-:W-:Y:S01]  /*14050*/  HMMA.16816.F32.BF16 R44, R4.reuse, R8, R44 ;  /* 0x00000008042c723c */ /* 0x042fe2000004182c */
[----:B------:R-:W1:Y:S01]  /*14060*/  MUFU.EX2 R110, R110 ;  /* 0x0000006e006e7308 */ /* 0x000e620000000800 */
[-C--:B------:R-:W-:Y:S01]  /*14070*/  FMUL.FTZ R82, R82, R2.reuse ;  /* 0x0000000252527220 */ /* 0x080fe20000410000 */
[-C--:B------:R-:W-:Y:S01]  /*14080*/  FMUL.FTZ R83, R83, R2.reuse ;  /* 0x0000000253537220 */ /* 0x080fe20000410000 */
[----:B------:R-:W-:Y:S01]  /*14090*/  FFMA.FTZ R33, R165, R33, R32 ;  /* 0x00000021a5217223 */ /* 0x000fe20000010020 */
[----:B------:R-:W-:Y:S01]  /*140a0*/  FFMA.FTZ R31, R166, R2, R31 ;  /* 0x00000002a61f7223 */ /* 0x000fe2000001001f */
[C---:B------:R-:W-:Y:S01]  /*140b0*/  HMMA.16816.F32.BF16 R48, R4.reuse, R10, R48 ;  /* 0x0000000a0430723c */ /* 0x040fe20000041830 */
[----:B------:R-:W3:Y:S01]  /*140c0*/  LDSM.16.MT88.4 R8, [R140+0xa000] ;  /* 0x00a000008c08783b */ /* 0x000ee20000004200 */
[----:B------:R-:W-:Y:S01]  /*140d0*/  FADD.FTZ R30, R30, R33 ;  /* 0x000000211e1e7221 */ /* 0x000fe20000010000 */
[----:B------:R-:W-:Y:S01]  /*140e0*/  MUFU.EX2 R100, R100 ;  /* 0x0000006400647308 */ /* 0x000fe20000000800 */
[----:B------:R-:W-:Y:S01]  /*140f0*/  FADD.FTZ R31, R0, R31 ;  /* 0x0000001f001f7221 */ /* 0x000fe20000010000 */
[----:B------:R-:W-:Y:S01]  /*14100*/  MOV R2, R26 ;  /* 0x0000001a00027202 */ /* 0x000fe20000000f00 */
[----:B--2---:R-:W-:Y:S01]  /*14110*/  HMMA.16816.F32.BF16 R52, R4, R12, R52 ;  /* 0x0000000c0434723c */ /* 0x004fe20000041834 */
[----:B------:R-:W-:Y:S01]  /*14120*/  FADD.FTZ R25, R25, R30 ;  /* 0x0000001e19197221 */ /* 0x000fe20000010000 */
[----:B------:R-:W-:-:S03]  /*14130*/  FADD.FTZ R28, R28, R31 ;  /* 0x0000001f1c1c7221 */ /* 0x000fc60000010000 */
[----:B------:R-:W-:Y:S01]  /*14140*/  MUFU.EX2 R109, R109 ;  /* 0x0000006d006d7308 */ /* 0x000fe20000000800 */
[----:B------:R-:W-:Y:S01]  /*14150*/  HMMA.16816.F32.BF16 R56, R4, R14, R56 ;  /* 0x0000000e0438723c */ /* 0x000fe20000041838 */
[----:B------:R-:W2:Y:S01]  /*14160*/  LDSM.16.MT88.4 R12, [R138+0xa000] ;  /* 0x00a000008a0c783b */ /* 0x000ea20000004200 */
[----:B------:R-:W-:Y:S01]  /*14170*/  FADD.FTZ R24, R24, R25 ;  /* 0x0000001918187221 */ /* 0x000fe20000010000 */
[----:B------:R-:W-:-:S04]  /*14180*/  FADD.FTZ R29, R29, R28 ;  /* 0x0000001c1d1d7221 */ /* 0x000fc80000010000 */
[----:B------:R-:W-:Y:S08]  /*14190*/  MUFU.EX2 R112, R112 ;  /* 0x0000007000707308 */ /* 0x000ff00000000800 */
[----:B------:R-:W4:Y:S08]  /*141a0*/  MUFU.EX2 R115, R115 ;  /* 0x0000007300737308 */ /* 0x000f300000000800 */
[----:B------:R-:W-:Y:S01]  /*141b0*/  MUFU.EX2 R114, R114 ;  /* 0x0000007200727308 */ /* 0x000fe20000000800 */
[C---:B---3--:R-:W-:Y:S07]  /*141c0*/  HMMA.16816.F32.BF16 R60, R4.reuse, R8, R60 ;  /* 0x00000008043c723c */ /* 0x048fee000004183c */
[----:B------:R-:W3:Y:S01]  /*141d0*/  MUFU.EX2 R113, R113 ;  /* 0x0000007100717308 */ /* 0x000ee20000000800 */
[C---:B------:R-:W-:Y:S01]  /*141e0*/  HMMA.16816.F32.BF16 R64, R4.reuse, R10, R64 ;  /* 0x0000000a0440723c */ /* 0x040fe20000041840 */
[----:B------:R-:W5:Y:S06]  /*141f0*/  LDSM.16.MT88.4 R8, [R137+0xa000] ;  /* 0x00a000008908783b */ /* 0x000f6c0000004200 */
[----:B------:R-:W-:Y:S01]  /*14200*/  MUFU.EX2 R121, R121 ;  /* 0x0000007900797308 */ /* 0x000fe20000000800 */
[C---:B--2---:R-:W-:Y:S06]  /*14210*/  HMMA.16816.F32.BF16 R68, R4.reuse, R12, R68 ;  /* 0x0000000c0444723c */ /* 0x044fec0000041844 */
[C---:B------:R-:W-:Y:S01]  /*14220*/  HMMA.16816.F32.BF16 R72, R4.reuse, R14, R72 ;  /* 0x0000000e0448723c */ /* 0x040fe20000041848 */
[----:B------:R-:W2:Y:S01]  /*14230*/  LDSM.16.MT88.4 R12, [R136+0xa000] ;  /* 0x00a00000880c783b */ /* 0x000ea20000004200 */
[----:B------:R-:W3:Y:S08]  /*14240*/  MUFU.EX2 R122, R122 ;  /* 0x0000007a007a7308 */ /* 0x000ef00000000800 */
[----:B------:R-:W-:Y:S08]  /*14250*/  MUFU.EX2 R117, R117 ;  /* 0x0000007500757308 */ /* 0x000ff00000000800 */
[----:B------:R-:W-:Y:S08]  /*14260*/  MUFU.EX2 R120, R120 ;  /* 0x0000007800787308 */ /* 0x000ff00000000800 */
[----:B------:R-:W-:Y:S01]  /*14270*/  MUFU.EX2 R118, R118 ;  /* 0x0000007600767308 */ /* 0x000fe20000000800 */
[C---:B-----5:R-:W-:Y:S07]  /*14280*/  HMMA.16816.F32.BF16 R88, R4.reuse, R8, R88 ;  /* 0x000000080458723c */ /* 0x060fee0000041858 */
[----:B------:R-:W5:Y:S01]  /*14290*/  MUFU.EX2 R123, R123 ;  /* 0x0000007b007b7308 */ /* 0x000f620000000800 */
[C---:B------:R-:W-:Y:S01]  /*142a0*/  HMMA.16816.F32.BF16 R76, R4.reuse, R10, R76 ;  /* 0x0000000a044c723c */ /* 0x040fe2000004184c */
[----:B------:R-:W5:Y:S05]  /*142b0*/  LDSM.16.MT88.4 R8, [R138+0x8800] ;  /* 0x008800008a08783b */ /* 0x000f6a0000004200 */
[C---:B--2---:R-:W-:Y:S01]  /*142c0*/  HMMA.16816.F32.BF16 R84, R4.reuse, R12, R84 ;  /* 0x0000000c0454723c */ /* 0x044fe20000041854 */
[----:B------:R-:W-:Y:S05]  /*142d0*/  MUFU.EX2 R119, R119 ;  /* 0x0000007700777308 */ /* 0x000fea0000000800 */
[----:B------:R-:W-:Y:S01]  /*142e0*/  HMMA.16816.F32.BF16 R80, R4, R14, R80 ;  /* 0x0000000e0450723c */ /* 0x000fe20000041850 */
[----:B------:R-:W2:Y:S02]  /*142f0*/  LDSM.16.MT88.4 R12, [R137+0x8800] ;  /* 0x00880000890c783b */ /* 0x000ea40000004200 */
[----:B------:R-:W2:Y:S04]  /*14300*/  MUFU.EX2 R116, R116 ;  /* 0x0000007400747308 */ /* 0x000ea80000000800 */
[----:B-1----:R-:W-:-:S02]  /*14310*/  F2FP.BF16.F32.PACK_AB R4, R110, R111 ;  /* 0x0000006f6e04723e */ /* 0x002fc400000010ff */
[----:B----4-:R-:W-:Y:S01]  /*14320*/  F2FP.BF16.F32.PACK_AB R5, R115, R112 ;  /* 0x000000707305723e */ /* 0x010fe200000010ff */
[----:B------:R-:W-:Y:S01]  /*14330*/  FADD.FTZ R112, R112, R29 ;  /* 0x0000001d70707221 */ /* 0x000fe20000010000 */
[----:B------:R-:W-:Y:S01]  /*14340*/  F2FP.BF16.F32.PACK_AB R6, R109, R100 ;  /* 0x000000646d06723e */ /* 0x000fe200000010ff */
[----:B------:R-:W-:Y:S01]  /*14350*/  MUFU.EX2 R105, R105 ;  /* 0x0000006900697308 */ /* 0x000fe20000000800 */
[----:B---3--:R-:W-:Y:S01]  /*14360*/  F2FP.BF16.F32.PACK_AB R7, R113, R114 ;  /* 0x000000727107723e */ /* 0x008fe200000010ff */
[----:B------:R-:W-:-:S04]  /*14370*/  FADD.FTZ R115, R115, R112 ;  /* 0x0000007073737221 */ /* 0x000fc80000010000 */
[----:B------:R-:W-:Y:S02]  /*14380*/  FADD.FTZ R114, R114, R115 ;  /* 0x0000007372727221 */ /* 0x000fe40000010000 */
[----:B------:R-:W-:Y:S01]  /*14390*/  HMMA.16816.F32.BF16 R96, R4, R16, R96 ;  /* 0x000000100460723c */ /* 0x000fe20000041860 */
[----:B------:R-:W1:Y:S01]  /*143a0*/  MUFU.EX2 R124, R124 ;  /* 0x0000007c007c7308 */ /* 0x000e620000000800 */
[----:B------:R-:W-:-:S04]  /*143b0*/  FADD.FTZ R113, R113, R114 ;  /* 0x0000007271717221 */ /* 0x000fc80000010000 */
[C---:B------:R-:W-:Y:S01]  /*143c0*/  HMMA.16816.F32.BF16 R92, R4.reuse, R18, R92 ;  /* 0x00000012045c723c */ /* 0x040fe2000004185c */
[----:B------:R-:W3:Y:S02]  /*143d0*/  LDSM.16.MT88.4 R16, [R140+0xa800] ;  /* 0x00a800008c10783b */ /* 0x000ee40000004200 */
[----:B------:R-:W-:Y:S03]  /*143e0*/  MUFU.EX2 R101, R101 ;  /* 0x0000006500657308 */ /* 0x000fe60000000800 */
[C---:B-----5:R-:W-:Y:S05]  /*143f0*/  HMMA.16816.F32.BF16 R36, R4.reuse, R8, R36 ;  /* 0x000000080424723c */ /* 0x060fea0000041824 */
[----:B------:R-:W-:Y:S01]  /*14400*/  MUFU.EX2 R108, R108 ;  /* 0x0000006c006c7308 */ /* 0x000fe20000000800 */
[C---:B------:R-:W-:Y:S01]  /*14410*/  HMMA.16816.F32.BF16 R40, R4.reuse, R10, R40 ;  /* 0x0000000a0428723c */ /* 0x040fe20000041828 */
[----:B------:R-:W4:Y:S05]  /*14420*/  LDSM.16.MT88.4 R8, [R136+0x8800] ;  /* 0x008800008808783b */ /* 0x000f2a0000004200 */
[C---:B--2---:R-:W-:Y:S01]  /*14430*/  HMMA.16816.F32.BF16 R44, R4.reuse, R12, R44 ;  /* 0x0000000c042c723c */ /* 0x044fe2000004182c */
[----:B------:R-:W-:Y:S05]  /*14440*/  MUFU.EX2 R103, R103 ;  /* 0x0000006700677308 */ /* 0x000fea0000000800 */
[C---:B------:R-:W-:Y:S01]  /*14450*/  HMMA.16816.F32.BF16 R48, R4.reuse, R14, R48 ;  /* 0x0000000e0430723c */ /* 0x040fe20000041830 */
[----:B------:R-:W2:Y:S02]  /*14460*/  LDSM.16.MT88.4 R12, [R138+0xa800] ;  /* 0x00a800008a0c783b */ /* 0x000ea40000004200 */
[----:B------:R-:W5:Y:S08]  /*14470*/  MUFU.EX2 R104, R104 ;  /* 0x0000006800687308 */ /* 0x000f700000000800 */
[----:B------:R-:W-:Y:S01]  /*14480*/  MUFU.EX2 R102, R102 ;  /* 0x0000006600667308 */ /* 0x000fe20000000800 */
[C---:B---3--:R-:W-:Y:S07]  /*14490*/  HMMA.16816.F32.BF16 R60, R4.reuse, R16, R60 ;  /* 0x00000010043c723c */ /* 0x048fee000004183c */
[----:B------:R-:W3:Y:S01]  /*144a0*/  MUFU.EX2 R35, R35 ;  /* 0x0000002300237308 */ /* 0x000ee20000000800 */
[C---:B------:R-:W-:Y:S01]  /*144b0*/  HMMA.16816.F32.BF16 R64, R4.reuse, R18, R64 ;  /* 0x000000120440723c */ /* 0x040fe20000041840 */
[----:B------:R-:W-:Y:S05]  /*144c0*/  LDSM.16.MT88.4 R16, [R137+0x9000] ;  /* 0x009000008910783b */ /* 0x000fea0000004200 */
        /* <DEDUP_REMOVED lines=11> */
[----:B------:R-:W2:Y:S06]  /*14580*/  LDSM.16.MT88.4 R12, [R136+0x9000] ;  /* 0x00900000880c783b */ /* 0x000eac0000004200 */
[----:B------:R-:W-:-:S02]  /*14590*/  F2FP.BF16.F32.PACK_AB R4, R122, R121 ;  /* 0x000000797a04723e */ /* 0x000fc400000010ff */
[----:B------:R-:W-:Y:S02]  /*145a0*/  F2FP.BF16.F32.PACK_AB R5, R123, R118 ;  /* 0x000000767b05723e */ /* 0x000fe400000010ff */
[----:B------:R-:W-:Y:S02]  /*145b0*/  F2FP.BF16.F32.PACK_AB R6, R120, R117 ;  /* 0x000000757806723e */ /* 0x000fe400000010ff */
[----:B------:R-:W-:-:S07]  /*145c0*/  F2FP.BF16.F32.PACK_AB R7, R116, R119 ;  /* 0x000000777407723e */ /* 0x000fce00000010ff */
[C---:B------:R-:W-:Y:S06]  /*145d0*/  HMMA.16816.F32.BF16 R44, R4.reuse, R16, R44 ;  /* 0x00000010042c723c */ /* 0x040fec000004182c */
        /* <DEDUP_REMOVED lines=13> */
[----:B------:R-:W-:Y:S05]  /*146b0*/  LDSM.16.MT88.4 R16, [R137+0x9800] ;  /* 0x009800008910783b */ /* 0x000fea0000004200 */
[C---:B----4-:R-:W-:Y:S06]  /*146c0*/  HMMA.16816.F32.BF16 R60, R4.reuse, R8, R60 ;  /* 0x00000008043c723c */ /* 0x050fec000004183c */
[C---:B------:R-:W-:Y:S01]  /*146d0*/  HMMA.16816.F32.BF16 R64, R4.reuse, R10, R64 ;  /* 0x0000000a0440723c */ /* 0x040fe20000041840 */
[----:B------:R-:W1:Y:S05]  /*146e0*/  LDSM.16.MT88.4 R8, [R140+0x9800] ;  /* 0x009800008c08783b */ /* 0x000e6a0000004200 */
        /* <DEDUP_REMOVED lines=8> */
[----:B------:R-:W-:Y:S02]  /*14770*/  F2FP.BF16.F32.PACK_AB R6, R108, R101 ;  /* 0x000000656c06723e */ /* 0x000fe400000010ff */
[----:B---3--:R-:W-:-:S07]  /*14780*/  F2FP.BF16.F32.PACK_AB R7, R35, R102 ;  /* 0x000000662307723e */ /* 0x008fce00000010ff */
        /* <DEDUP_REMOVED lines=23> */
[----:B------:R-:W-:Y:S01]  /*14900*/  FADD.FTZ R121, R121, R0 ;  /* 0x0000000079797221 */ /* 0x000fe20000010000 */
[----:B------:R-:W-:-:S03]  /*14910*/  FADD.FTZ R0, R118, R113 ;  /* 0x0000007176007221 */ /* 0x000fc60000010000 */
        /* <DEDUP_REMOVED lines=15> */
[----:B------:R-:W-:-:S11]  /*14a10*/  FADD.FTZ R166, R35, R102 ;  /* 0x0000006623a67221 */ /* 0x000fd60000010000 */
.L_x_8180:
        /* <DEDUP_REMOVED lines=12> */
.L_x_8190:
        /* <DEDUP_REMOVED lines=70> */
.L_x_8187:
        /* <DEDUP_REMOVED lines=9> */
[----:B------:R-:W-:Y:S01]  /*14fd0*/  @P4 LDGSTS.E.BYPASS.LTC128B.128 [R156+0x8000], desc[UR6][R170.64] ;  /* 0x08000000aa9c4fae */ /* 0x000fe2000b901d46 */
[----:B------:R-:W-:Y:S02]  /*14fe0*/  IADD3 R0, P1, R151, R169, RZ ;  /* 0x000000a997007210 */ /* 0x000fe40007f3e0ff */
[CCC-:B------:R-:W-:Y:S01]  /*14ff0*/  @P4 LEA.HI.X R177, R169.reuse, R167.reuse, R2.reuse, 0x1, P5 ;  /* 0x000000a7a9b14211 */ /* 0x1c0fe200028f0c02 */
[----:B------:R-:W-:Y:S01]  /*15000*/  @!P4 STS.128 [R156+0x8000], RZ ;  /* 0x008000ff9c00c388 */ /* 0x000fe20000000c00 */
[-CC-:B------:R-:W-:Y:S01]  /*15010*/  @P2 LEA.HI.X R173, R169, R167.reuse, R2.reuse, 0x1, P0 ;  /* 0x000000a7a9ad2211 */ /* 0x180fe200000f0c02 */
[----:B------:R-:W-:Y:S01]  /*15020*/  IMAD.X R175, R150, 0x1, R2, P1 ;  /* 0x0000000196af7824 */ /* 0x000fe200008e0602 */
[C---:B------:R-:W-:Y:S01]  /*15030*/  @P4 LEA R180, P6, R0.reuse, R168, 0x1 ;  /* 0x000000a800b44211 */ /* 0x040fe200078c08ff */
[----:B------:R-:W-:Y:S01]  /*15040*/  @!PT LDS RZ, [RZ] ;  /* 0x00000000fffff984 */ /* 0x000fe20000000800 */
[----:B------:R-:W-:Y:S01]  /*15050*/  @!PT LDS RZ, [RZ] ;  /* 0x00000000fffff984 */ /* 0x000fe20000000800 */
[----:B------:R-:W-:Y:S01]  /*15060*/  @!PT LDS RZ, [RZ] ;  /* 0x00000000fffff984 */ /* 0x000fe20000000800 */
[----:B------:R-:W-:Y:S01]  /*15070*/  @P2 LDGSTS.E.BYPASS.LTC128B.128 [R156+0xa000], desc[UR6][R170.64+0x80] ;  /* 0x0a000080aa9c2fae */ /* 0x000fe2000b901d46 */
[----:B------:R-:W-:Y:S02]  /*15080*/  IADD3 R169, P0, R151, R0, RZ ;  /* 0x0000000097a97210 */ /* 0x000fe40007f1e0ff */
[CCC-:B------:R-:W-:Y:S01]  /*15090*/  @P4 LEA.HI.X R181, R0.reuse, R167.reuse, R175.reuse, 0x1, P6 ;  /* 0x000000a700b54211 */ /* 0x1c0fe200030f0caf */
[----:B------:R-:W-:Y:S01]  /*150a0*/  @!P2 STS.128 [R156+0xa000], RZ ;  /* 0x00a000ff9c00a388 */ /* 0x000fe20000000c00 */
[-C--:B------:R-:W-:Y:S01]  /*150b0*/  @P2 LEA R174, P1, R0, R168.reuse, 0x1 ;  /* 0x000000a800ae2211 */ /* 0x080fe200078208ff */
[--C-:B------:R-:W-:Y:S01]  /*150c0*/  IMAD.X R2, R150, 0x1, R175.reuse, P0 ;  /* 0x0000000196027824 */ /* 0x100fe200000e06af */
[CC--:B------:R-:W-:Y:S01]  /*150d0*/  @P4 LEA R178, P5, R169.reuse, R168.reuse, 0x1 ;  /* 0x000000a8a9b24211 */ /* 0x0c0fe200078a08ff */
[----:B------:R-:W-:Y:S01]  /*150e0*/  @!PT LDS RZ, [RZ] ;  /* 0x00000000fffff984 */ /* 0x000fe20000000800 */
[----:B------:R-:W-:Y:S01]  /*150f0*/  @!PT LDS RZ, [RZ] ;  /* 0x00000000fffff984 */ /* 0x000fe20000000800 */
[----:B------:R-:W-:Y:S01]  /*15100*/  @!PT LDS RZ, [RZ] ;  /* 0x00000000fffff984 */ /* 0x000fe20000000800 */
[----:B------:R-:W-:Y:S01]  /*15110*/  @P4 LDGSTS.E.BYPASS.LTC128B.128 [R156+0x8800], desc[UR6][R176.64] ;  /* 0x08800000b09c4fae */ /* 0x000fe2000b901d46 */
[-C--:B------:R-:W-:Y:S02]  /*15120*/  @P2 LEA.HI.X R175, R0, R167.reuse, R175, 0x1, P1 ;  /* 0x000000a700af2211 */ /* 0x080fe400008f0caf */
[CCC-:B------:R-:W-:Y:S01]  /*15130*/  @P4 LEA.HI.X R179, R169.reuse, R167.reuse, R2.reuse, 0x1, P5 ;  /* 0x000000a7a9b34211 */ /* 0x1c0fe200028f0c02 */
[----:B------:R-:W-:Y:S01]  /*15140*/  @!P4 STS.128 [R156+0x8800], RZ ;  /* 0x008800ff9c00c388 */ /* 0x000fe20000000c00 */
[C---:B------:R-:W-:Y:S03]  /*15150*/  @P2 LEA R168, P0, R169.reuse, R168, 0x1 ;  /* 0x000000a8a9a82211 */ /* 0x040fe600078008ff */
[----:B------:R-:W-:Y:S01]  /*15160*/  @!PT LDS RZ, [RZ] ;  /* 0x00000000fffff984 */ /* 0x000fe20000000800 */
[----:B------:R-:W-:Y:S01]  /*15170*/  @!PT LDS RZ, [RZ] ;  /* 0x00000000fffff984 */ /* 0x000fe20000000800 */
[----:B------:R-:W-:Y:S01]  /*15180*/  @!PT LDS RZ, [RZ] ;  /* 0x00000000fffff984 */ /* 0x000fe20000000800 */
[----:B------:R-:W-:Y:S01]  /*15190*/  @P2 LDGSTS.E.BYPASS.LTC128B.128 [R156+0xa800], desc[UR6][R172.64+0x80] ;  /* 0x0a800080ac9c2fae */ /* 0x000fe2000b901d46 */
[----:B------:R-:W-:Y:S01]  /*151a0*/  @P2 LEA.HI.X R169, R169, R167, R2, 0x1, P0 ;  /* 0x000000a7a9a92211 */ /* 0x000fe200000f0c02 */
[----:B------:R-:W-:Y:S01]  /*151b0*/  IMAD.MOV.U32 R167, RZ, RZ, R171 ;  /* 0x000000ffffa77224 */ /* 0x000fe200078e00ab */
[----:B------:R-:W-:Y:S01]  /*151c0*/  ISETP.GT.AND P0, PT, R160, R147, PT ;  /* 0x00000093a000720c */ /* 0x000fe20003f04270 */
        /* <DEDUP_REMOVED lines=27> */
[----:B------:R-:W1:Y:S04]  /*15380*/  LDSM.16.M88.4 R120, [R145+0x5800] ;  /* 0x005800009178783b */ /* 0x000e680000000200 */
        /* <DEDUP_REMOVED lines=147> */
[-C--:B------:R-:W-:Y:S01]  /*15cc0*/  LEA R116, P1, R105, R154.reuse, 0x2 ;  /* 0x0000009a69747211 */ /* 0x080fe200078210ff */
[----:B------:R-:W1:Y:S01]  /*15cd0*/  LDC.64 R106, c[0x0][0x248] ;  /* 0x00009200ff6a7b82 */ /* 0x000e620000000a00 */
        /* <DEDUP_REMOVED lines=20> */
.L_x_8189:
        /* <DEDUP_REMOVED lines=63> */
.L_x_8188:
[----:B------:R-:W-:Y:S01]  /*16210*/  LEA R0, R160, R163, 0x6 ;  /* 0x000000a3a0007211 */ /* 0x000fe200078e30ff */
[----:B-1----:R-:W-:Y:S03]  /*16220*/  LDSM.16.MT88.4 R112, [R137+0x8000] ;  /* 0x008000008970783b */ /* 0x002fe60000004200 */
        /* <DEDUP_REMOVED lines=23> */
[----:B------:R-:W-:Y:S01]  /*163a0*/  IADD3 R105, R0, 0x20, RZ ;  /* 0x0000002000697810 */ /* 0x000fe20007ffe0ff */
[C---:B------:R-:W-:Y:S01]  /*163b0*/  FFMA.FTZ R15, R3.reuse, R100, R15 ;  /* 0x00000064030f7223 */ /* 0x040fe2000001000f */
[----:B------:R-:W-:Y:S01]  /*163c0*/  I2FP.F32.S32 R2, R2 ;  /* 0x0000000200027245 */ /* 0x000fe20000201400 */
[C---:B------:R-:W-:Y:S01]  /*163d0*/  FFMA.FTZ R13, R3.reuse, R100, R13 ;  /* 0x00000064030d7223 */ /* 0x040fe2000001000d */
[----:B------:R-:W-:Y:S02]  /*163e0*/  I2FP.F32.S32 R107, R107 ;  /* 0x0000006b006b7245 */ /* 0x000fe40000201400 */
[----:B------:R-:W-:Y:S01]  /*163f0*/  FMNMX.FTZ R102, R6, R103, !PT ;  /* 0x0000006706667209 */ /* 0x000fe20007810000 */
[CC--:B------:R-:W-:Y:S01]  /*16400*/  FFMA.FTZ R19, R3.reuse, R2.reuse, R19 ;  /* 0x0000000203137223 */ /* 0x0c0fe20000010013 */
[----:B------:R-:W-:Y:S01]  /*16410*/  IADD3 R100, R0, 0x21, RZ ;  /* 0x0000002100647810 */ /* 0x000fe20007ffe0ff */
[C---:B------:R-:W-:Y:S01]  /*16420*/  FFMA.FTZ R17, R3.reuse, R2, R17 ;  /* 0x0000000203117223 */ /* 0x040fe20000010011 */
[----:B------:R-:W-:Y:S01]  /*16430*/  I2FP.F32.S32 R105, R105 ;  /* 0x0000006900697245 */ /* 0x000fe20000201400 */
[C---:B------:R-:W-:Y:S01]  /*16440*/  FFMA.FTZ R18, R3.reuse, R107, R18 ;  /* 0x0000006b03127223 */ /* 0x040fe20000010012 */
[----:B------:R-:W-:Y:S01]  /*16450*/  FMNMX.FTZ R2, R4, R101, !PT ;  /* 0x0000006504027209 */ /* 0x000fe20007810000 */
[C---:B------:R-:W-:Y:S01]  /*16460*/  FFMA.FTZ R16, R3.reuse, R107, R16 ;  /* 0x0000006b03107223 */ /* 0x040fe20000010010 */
        /* <DEDUP_REMOVED lines=21> */
[----:B------:R-:W-:Y:S01]  /*165c0*/  IADD3 R104, R0, 0x28, RZ ;  /* 0x0000002800687810 */ /* 0x000fe20007ffe0ff */
[----:B------:R-:W-:Y:S01]  /*165d0*/  FFMA.FTZ R28, R3, R105, R28 ;  /* 0x00000069031c7223 */ /* 0x000fe2000001001c */
        /* <DEDUP_REMOVED lines=8> */
[----:B------:R-:W-:Y:S01]  /*16660*/  FMNMX.FTZ R2, R22, R107, !PT ;  /* 0x0000006b16027209 */ /* 0x000fe20007810000 */
[----:B------:R-:W-:Y:S01]  /*16670*/  FFMA.FTZ R26, R3, R104, R26 ;  /* 0x00000068031a7223 */ /* 0x000fe2000001001a */
[----:B------:R-:W-:Y:S02]  /*16680*/  FMNMX.FTZ R105, R21, R102, !PT ;  /* 0x0000006615697209 */ /* 0x000fe40007810000 */
[----:B------:R-:W-:Y:S02]  /*16690*/  FMNMX.FTZ R107, R23, R2, !PT ;  /* 0x00000002176b7209 */ /* 0x000fe40007810000 */
[----:B------:R-:W-:Y:S02]  /*166a0*/  IADD3 R100, R0, 0x31, RZ ;  /* 0x0000003100647810 */ /* 0x000fe40007ffe0ff */
[----:B------:R-:W-:Y:S02]  /*166b0*/  FMNMX.FTZ R102, R24, R105, !PT ;  /* 0x0000006918667209 */ /* 0x000fe40007810000 */
[----:B------:R-:W-:Y:S02]  /*166c0*/  FMNMX.FTZ R104, R26, R107, !PT ;  /* 0x0000006b1a687209 */ /* 0x000fe40007810000 */
[----:B------:R-:W-:Y:S02]  /*166d0*/  I2FP.F32.S32 R100, R100 ;  /* 0x0000006400647245 */ /* 0x000fe40000201400 */
[C---:B------:R-:W-:Y:S02]  /*166e0*/  IADD3 R2, R0.reuse, 0x38, RZ ;  /* 0x0000003800027810 */ /* 0x040fe40007ffe0ff */
[----:B------:R-:W-:Y:S01]  /*166f0*/  FMNMX.FTZ R105, R25, R102, !PT ;  /* 0x0000006619697209 */ /* 0x000fe20007810000 */
[----:B------:R-:W-:Y:S01]  /*16700*/  FFMA.FTZ R31, R3, R100, R31 ;  /* 0x00000064031f7223 */ /* 0x000fe2000001001f */
[----:B------:R-:W-:Y:S01]  /*16710*/  FMNMX.FTZ R107, R27, R104, !PT ;  /* 0x000000681b6b7209 */ /* 0x000fe20007810000 */
[C---:B------:R-:W-:Y:S01]  /*16720*/  FFMA.FTZ R29, R3.reuse, R100, R29 ;  /* 0x00000064031d7223 */ /* 0x040fe2000001001d */
        /* <DEDUP_REMOVED lines=22> */
[----:B------:R-:W1:Y:S01]  /*16890*/  LDSM.16.MT88.4 R104, [R140+0x8000] ;  /* 0x008000008c68783b */ /* 0x000e620000004200 */
[----:B--2---:R-:W-:Y:S01]  /*168a0*/  FMNMX.FTZ R100, R109, R100, !PT ;  /* 0x000000646d647209 */ /* 0x004fe20007810000 */
[C---:B------:R-:W-:Y:S01]  /*168b0*/  FADD.FTZ R0, -R2.reuse, R103 ;  /* 0x0000006702007221 */ /* 0x040fe20000010100 */
[C---:B------:R-:W-:Y:S01]  /*168c0*/  FMUL.FTZ R123, R2.reuse, UR4 ;  /* 0x00000004027b7c20 */ /* 0x040fe20008410000 */
[----:B------:R-:W-:Y:S02]  /*168d0*/  FSETP.NEU.FTZ.AND P0, PT, R2, -INF , PT ;  /* 0xff8000000200780b */ /* 0x000fe40003f1d000 */
[----:B------:R-:W-:Y:S01]  /*168e0*/  FADD.FTZ R102, -R100, R101 ;  /* 0x0000006564667221 */ /* 0x000fe20000010100 */
[----:B------:R-:W-:Y:S01]  /*168f0*/  FMUL.FTZ R101, R0, UR4 ;  /* 0x0000000400657c20 */ /* 0x000fe20008410000 */
[----:B------:R-:W-:Y:S01]  /*16900*/  FSEL R123, R123, RZ, P0 ;  /* 0x000000ff7b7b7208 */ /* 0x000fe20000000000 */
[----:B------:R-:W-:Y:S01]  /*16910*/  FMUL.FTZ R122, R100, UR4 ;  /* 0x00000004647a7c20 */ /* 0x000fe20008410000 */
[----:B------:R-:W-:Y:S01]  /*16920*/  FMUL.FTZ R103, R102, UR4 ;  /* 0x0000000466677c20 */ /* 0x000fe20008410000 */
[----:B------:R-:W-:Y:S01]  /*16930*/  FSETP.NEU.FTZ.AND P0, PT, R100, -INF , PT ;  /* 0xff8000006400780b */ /* 0x000fe20003f1d000 */
[----:B------:R-:W2:Y:S01]  /*16940*/  LDSM.16.MT88.4 R108, [R138+0x8000] ;  /* 0x008000008a6c783b */ /* 0x000ea20000004200 */
[--C-:B------:R-:W-:Y:S01]  /*16950*/  FFMA.FTZ R120, R6, UR4, -R123.reuse ;  /* 0x0000000406787c23 */ /* 0x100fe2000801087b */
[----:B------:R3:W4:Y:S01]  /*16960*/  MUFU.EX2 R0, R103 ;  /* 0x0000006700007308 */ /* 0x0007220000000800 */
        /* <DEDUP_REMOVED lines=8> */
[----:B------:R-:W5:Y:S01]  /*169f0*/  MUFU.EX2 R101, R101 ;  /* 0x0000006500657308 */ /* 0x000f620000000800 */
[--C-:B------:R-:W-:Y:S01]  /*16a00*/  FFMA.FTZ R126, R24, UR4, -R122.reuse ;  /* 0x00000004187e7c23 */ /* 0x100fe2000801087a */
[--C-:B------:R-:W-:Y:S01]  /*16a10*/  FFMA.FTZ R127, R25, UR4, -R122.reuse ;  /* 0x00000004197f7c23 */ /* 0x100fe2000801087a */
[--C-:B------:R-:W-:Y:S01]  /*16a20*/  FFMA.FTZ R169, R30, UR4, -R123.reuse ;  /* 0x000000041ea97c23 */ /* 0x100fe2000801087b */
[--C-:B------:R-:W-:Y:S01]  /*16a30*/  FFMA.FTZ R170, R31, UR4, -R123.reuse ;  /* 0x000000041faa7c23 */ /* 0x100fe2000801087b */
[----:B------:R-:W-:Y:S01]  /*16a40*/  FFMA.FTZ R171, R34, UR4, -R123 ;  /* 0x0000000422ab7c23 */ /* 0x000fe2000801087b */
[--C-:B------:R-:W-:Y:S01]  /*16a50*/  FFMA.FTZ R173, R28, UR4, -R122.reuse ;  /* 0x000000041cad7c23 */ /* 0x100fe2000801087a */
[--C-:B------:R-:W-:Y:S01]  /*16a60*/  FFMA.FTZ R174, R29, UR4, -R122.reuse ;  /* 0x000000041dae7c23 */ /* 0x100fe2000801087a */
[--C-:B---3--:R-:W-:Y:S02]  /*16a70*/  FFMA.FTZ R103, R9, UR4, -R122.reuse ;  /* 0x0000000409677c23 */ /* 0x108fe4000801087a */
[----:B------:R-:W-:Y:S01]  /*16a80*/  MUFU.EX2 R120, R120 ;  /* 0x0000007800787308 */ /* 0x000fe20000000800 */
[C---:B----4-:R-:W-:Y:S01]  /*16a90*/  FMUL.FTZ R4, R0.reuse, R96 ;  /* 0x0000006000047220 */ /* 0x050fe20000410000 */
[C---:B------:R-:W-:Y:S01]  /*16aa0*/  FMUL.FTZ R5, R0.reuse, R97 ;  /* 0x0000006100057220 */ /* 0x040fe20000410000 */
[C---:B------:R-:W-:Y:S01]  /*16ab0*/  FMUL.FTZ R8, R0.reuse, R92 ;  /* 0x0000005c00087220 */ /* 0x040fe20000410000 */
[C---:B------:R-:W-:Y:S01]  /*16ac0*/  FMUL.FTZ R9, R0.reuse, R93 ;  /* 0x0000005d00097220 */ /* 0x040fe20000410000 */
[C---:B------:R-:W-:Y:S01]  /*16ad0*/  FMUL.FTZ R36, R0.reuse, R36 ;  /* 0x0000002400247220 */ /* 0x040fe20000410000 */
[C---:B------:R-:W-:Y:S01]  /*16ae0*/  FMUL.FTZ R37, R0.reuse, R37 ;  /* 0x0000002500257220 */ /* 0x040fe20000410000 */
[C---:B------:R-:W-:Y:S03]  /*16af0*/  FMUL.FTZ R40, R0.reuse, R40 ;  /* 0x0000002800287220 */ /* 0x040fe60000410000 */
[----:B------:R-:W3:Y:S01]  /*16b00*/  MUFU.EX2 R118, R118 ;  /* 0x0000007600767308 */ /* 0x000ee20000000800 */
[C---:B-----5:R-:W-:Y:S01]  /*16b10*/  FMUL.FTZ R6, R101.reuse, R98 ;  /* 0x0000006265067220 */ /* 0x060fe20000410000 */
[C---:B------:R-:W-:Y:S01]  /*16b20*/  FMUL.FTZ R7, R101.reuse, R99 ;  /* 0x0000006365077220 */ /* 0x040fe20000410000 */
[C---:B------:R-:W-:Y:S01]  /*16b30*/  FMUL.FTZ R10, R101.reuse, R94 ;  /* 0x0000005e650a7220 */ /* 0x040fe20000410000 */
[C---:B------:R-:W-:Y:S01]  /*16b40*/  FMUL.FTZ R11, R101.reuse, R95 ;  /* 0x0000005f650b7220 */ /* 0x040fe20000410000 */
[C---:B------:R-:W-:Y:S01]  /*16b50*/  FMUL.FTZ R38, R101.reuse, R38 ;  /* 0x0000002665267220 */ /* 0x040fe20000410000 */
[----:B------:R-:W4:Y:S01]  /*16b60*/  LDSM.16.MT88.4 R92, [R136+0x8000] ;  /* 0x00800000885c783b */ /* 0x000f220000004200 */
        /* <DEDUP_REMOVED lines=48> */
[----:B------:R-:W-:Y:S01]  /*16e70*/  FMUL.FTZ R77, R0, R77 ;  /* 0x0000004d004d7220 */ /* 0x000fe20000410000 */
[----:B------:R-:W-:Y:S01]  /*16e80*/  LDSM.16.MT88.4 R28, [R137+0x9800] ;  /* 0x00980000891c783b */ /* 0x000fe20000004200 */
[--C-:B------:R-:W-:Y:S01]  /*16e90*/  FFMA.FTZ R32, R32, UR4, -R122.reuse ;  /* 0x0000000420207c23 */ /* 0x100fe2000801087a */
[C---:B------:R-:W-:Y:S01]  /*16ea0*/  FMUL.FTZ R82, R101.reuse, R82 ;  /* 0x0000005265527220 */ /* 0x040fe20000410000 */
[----:B------:R-:W-:Y:S01]  /*16eb0*/  FMUL.FTZ R83, R101, R83 ;  /* 0x0000005365537220 */ /* 0x000fe20000410000 */
[C---:B------:R-:W-:Y:S01]  /*16ec0*/  FMUL.FTZ R80, R0.reuse, R80 ;  /* 0x0000005000507220 */ /* 0x040fe20000410000 */
[----:B------:R-:W-:Y:S01]  /*16ed0*/  FMUL.FTZ R81, R0, R81 ;  /* 0x0000005100517220 */ /* 0x000fe20000410000 */
[--C-:B------:R-:W-:Y:S01]  /*16ee0*/  FFMA.FTZ R124, R20, UR4, -R122.reuse ;  /* 0x00000004147c7c23 */ /* 0x100fe2000801087a */
[----:B------:R-:W-:Y:S01]  /*16ef0*/  FFMA.FTZ R125, R21, UR4, -R122 ;  /* 0x00000004157d7c23 */ /* 0x000fe2000801087a */
[----:B------:R-:W-:Y:S01]  /*16f00*/  MUFU.EX2 R126, R126 ;  /* 0x0000007e007e7308 */ /* 0x000fe20000000800 */
[----:B-----5:R-:W-:Y:S01]  /*16f10*/  F2FP.BF16.F32.PACK_AB R98, R103, R116 ;  /* 0x000000746762723e */ /* 0x020fe200000010ff */
[----:B------:R-:W-:Y:S01]  /*16f20*/  FFMA.FTZ R120, R101, R166, R120 ;  /* 0x000000a665787223 */ /* 0x000fe20000010078 */
[----:B------:R-:W-:Y:S01]  /*16f30*/  ISETP.GT.AND P0, PT, R160, R147, PT ;  /* 0x00000093a000720c */ /* 0x000fe20003f04270 */
[----:B------:R-:W-:Y:S02]  /*16f40*/  FFMA.FTZ R121, R0, R165, R121 ;  /* 0x000000a500797223 */ /* 0x000fe40000010079 */
[----:B------:R-:W-:Y:S02]  /*16f50*/  FADD.FTZ R120, R118, R120 ;  /* 0x0000007876787221 */ /* 0x000fe40000010000 */
[C---:B-1----:R-:W-:Y:S02]  /*16f60*/  HMMA.16816.F32.BF16 R4, R96.reuse, R104, R4 ;  /* 0x000000686004723c */ /* 0x042fe40000041804 */
[----:B------:R-:W-:Y:S03]  /*16f70*/  MUFU.EX2 R124, R124 ;  /* 0x0000007c007c7308 */ /* 0x000fe60000000800 */
[----:B------:R-:W-:Y:S01]  /*16f80*/  FADD.FTZ R121, R119, R121 ;  /* 0x0000007977797221 */ /* 0x000fe20000010000 */
[C---:B------:R-:W-:Y:S01]  /*16f90*/  HMMA.16816.F32.BF16 R8, R96.reuse, R106, R8 ;  /* 0x0000006a6008723c */ /* 0x040fe20000041808 */
[----:B------:R-:W1:Y:S05]  /*16fa0*/  LDSM.16.MT88.4 R104, [R140+0xa000] ;  /* 0x00a000008c68783b */ /* 0x000e6a0000004200 */
[----:B------:R-:W3:Y:S01]  /*16fb0*/  MUFU.EX2 R125, R125 ;  /* 0x0000007d007d7308 */ /* 0x000ee20000000800 */
[----:B------:R-:W-:Y:S01]  /*16fc0*/  FADD.FTZ R117, R117, R120 ;  /* 0x0000007875757221 */ /* 0x000fe20000010000 */
[C---:B--2---:R-:W-:Y:S08]  /*16fd0*/  HMMA.16816.F32.BF16 R36, R96.reuse, R108, R36 ;  /* 0x0000006c6024723c */ /* 0x044ff00000041824 */
[----:B------:R-:W-:Y:S01]  /*16fe0*/  MUFU.EX2 R127, R127 ;  /* 0x0000007f007f7308 */ /* 0x000fe20000000800 */
[C---:B------:R-:W-:Y:S01]  /*16ff0*/  HMMA.16816.F32.BF16 R40, R96.reuse, R110, R40 ;  /* 0x0000006e6028723c */ /* 0x040fe20000041828 */
[----:B------:R-:W2:Y:S02]  /*17000*/  LDSM.16.MT88.4 R108, [R138+0xa000] ;  /* 0x00a000008a6c783b */ /* 0x000ea40000004200 */
[----:B------:R-:W-:Y:S03]  /*17010*/  FADD.FTZ R116, R116, R121 ;  /* 0x0000007974747221 */ /* 0x000fe60000010000 */
[C---:B------:R-:W-:Y:S03]  /*17020*/  HMMA.16816.F32.BF16 R44, R96.reuse, R112, R44 ;  /* 0x00000070602c723c */ /* 0x040fe6000004182c */
[----:B------:R-:W-:Y:S02]  /*17030*/  MUFU.EX2 R169, R169 ;  /* 0x000000a900a97308 */ /* 0x000fe40000000800 */
[----:B---3--:R-:W-:Y:S01]  /*17040*/  F2FP.BF16.F32.PACK_AB R20, R125, R124 ;  /* 0x0000007c7d14723e */ /* 0x008fe200000010ff */
[C---:B------:R-:W-:Y:S07]  /*17050*/  HMMA.16816.F32.BF16 R48, R96.reuse, R114, R48 ;  /* 0x000000726030723c */ /* 0x040fee0000041830 */
[----:B------:R-:W-:Y:S01]  /*17060*/  MUFU.EX2 R170, R170 ;  /* 0x000000aa00aa7308 */ /* 0x000fe20000000800 */
[--C-:B------:R-:W-:Y:S01]  /*17070*/  FFMA.FTZ R112, R14, UR4, -R123.reuse ;  /* 0x000000040e707c23 */ /* 0x100fe2000801087b */
[C---:B----4-:R-:W-:Y:S03]  /*17080*/  HMMA.16816.F32.BF16 R52, R96.reuse, R92, R52 ;  /* 0x0000005c6034723c */ /* 0x050fe60000041834 */
        /* <DEDUP_REMOVED lines=10> */
[----:B------:R-:W-:Y:S03]  /*17130*/  FFMA.FTZ R114, R18, UR4, -R123 ;  /* 0x0000000412727c23 */ /* 0x000fe6000801087b */
[C---:B--2---:R-:W-:Y:S02]  /*17140*/  HMMA.16816.F32.BF16 R68, R96.reuse, R108, R68 ;  /* 0x0000006c6044723c */ /* 0x044fe40000041844 */
[----:B------:R2:W-:Y:S03]  /*17150*/  MUFU.EX2 R109, R19 ;  /* 0x00000013006d7308 */ /* 0x0005e60000000800 */
[--C-:B------:R-:W-:Y:S01]  /*17160*/  FFMA.FTZ R115, R17, UR4, -R122.reuse ;  /* 0x0000000411737c23 */ /* 0x100fe2000801087a */
[C---:B------:R-:W-:Y:S06]  /*17170*/  HMMA.16816.F32.BF16 R72, R96.reuse, R110, R72 ;  /* 0x0000006e6048723c */ /* 0x040fec0000041848 */
[----:B------:R-:W4:Y:S01]  /*17180*/  MUFU.EX2 R113, R113 ;  /* 0x0000007100717308 */ /* 0x000f220000000800 */
[--C-:B------:R-:W-:Y:S01]  /*17190*/  FFMA.FTZ R108, R12, UR4, -R122.reuse ;  /* 0x000000040c6c7c23 */ /* 0x100fe2000801087a */
[C---:B------:R-:W-:Y:S03]  /*171a0*/  FMUL.FTZ R12, R0.reuse, R88 ;  /* 0x00000058000c7220 */ /* 0x040fe60000410000 */
[--C-:B------:R-:W-:Y:S01]  /*171b0*/  FFMA.FTZ R111, R13, UR4, -R122.reuse ;  /* 0x000000040d6f7c23 */ /* 0x100fe2000801087a */
[----:B------:R-:W-:Y:S02]  /*171c0*/  FMUL.FTZ R13, R0, R89 ;  /* 0x00000059000d7220 */ /* 0x000fe40000410000 */
[----:B------:R-:W5:Y:S01]  /*171d0*/  LDSM.16.MT88.4 R88, [R140+0x8800] ;  /* 0x008800008c58783b */ /* 0x000f620000004200 */
[--C-:B------:R-:W-:Y:S01]  /*171e0*/  FFMA.FTZ R110, R16, UR4, -R122.reuse ;  /* 0x00000004106e7c23 */ /* 0x100fe2000801087a */
[----:B------:R-:W-:Y:S01]  /*171f0*/  FFMA.FTZ R122, R33, UR4, -R122 ;  /* 0x00000004217a7c23 */ /* 0x000fe2000801087a */
[----:B------:R-:W1:Y:S01]  /*17200*/  MUFU.EX2 R114, R114 ;  /* 0x0000007200727308 */ /* 0x000e620000000800 */
[C---:B------:R-:W-:Y:S01]  /*17210*/  FMUL.FTZ R18, R101.reuse, R86 ;  /* 0x0000005665127220 */ /* 0x040fe20000410000 */
[----:B--2---:R-:W-:Y:S01]  /*17220*/  FMUL.FTZ R19, R101, R87 ;  /* 0x0000005765137220 */ /* 0x004fe20000410000 */
[C---:B------:R-:W-:Y:S01]  /*17230*/  FMUL.FTZ R16, R0.reuse, R84 ;  /* 0x0000005400107220 */ /* 0x040fe20000410000 */
[C---:B---3--:R-:W-:Y:S03]  /*17240*/  HMMA.16816.F32.BF16 R12, R96.reuse, R92, R12 ;  /* 0x0000005c600c723c */ /* 0x048fe6000004180c */
[----:B------:R-:W-:Y:S03]  /*17250*/  FMUL.FTZ R17, R0, R85 ;  /* 0x0000005500117220 */ /* 0x000fe60000410000 */
[----:B------:R-:W-:Y:S01]  /*17260*/  MUFU.EX2 R108, R108 ;  /* 0x0000006c006c7308 */ /* 0x000fe20000000800 */
[----:B----4-:R-:W-:Y:S01]  /*17270*/  F2FP.BF16.F32.PACK_AB R85, R113, R112 ;  /* 0x000000707155723e */ /* 0x010fe200000010ff */
[C---:B------:R-:W-:Y:S01]  /*17280*/  HMMA.16816.F32.BF16 R76, R96.reuse, R94, R76 ;  /* 0x0000005e604c723c */ /* 0x040fe2000004184c */
[----:B------:R-:W2:Y:S02]  /*17290*/  LDSM.16.MT88.4 R92, [R138+0x8800] ;  /* 0x008800008a5c783b */ /* 0x000ea40000004200 */
[----:B------:R-:W-:Y:S03]  /*172a0*/  FADD.FTZ R117, R102, R117 ;  /* 0x0000007566757221 */ /* 0x000fe60000010000 */
[C---:B-1----:R-:W-:Y:S02]  /*172b0*/  HMMA.16816.F32.BF16 R16, R96.reuse, R104, R16 ;  /* 0x000000686010723c */ /* 0x042fe40000041810 */
[----:B------:R-:W1:Y:S03]  /*172c0*/  MUFU.EX2 R111, R111 ;  /* 0x0000006f006f7308 */ /* 0x000e660000000800 */
[----:B------:R-:W-:Y:S01]  /*172d0*/  F2FP.BF16.F32.PACK_AB R87, R109, R114 ;  /* 0x000000726d57723e */ /* 0x000fe200000010ff */
[----:B------:R-:W-:Y:S01]  /*172e0*/  HMMA.16816.F32.BF16 R80, R96, R106, R80 ;  /* 0x0000006a6050723c */ /* 0x000fe20000041850 */
[----:B------:R-:W3:Y:S05]  /*172f0*/  LDSM.16.MT88.4 R96, [R137+0x8800] ;  /* 0x008800008960783b */ /* 0x000eea0000004200 */
[----:B------:R-:W-:Y:S01]  /*17300*/  MUFU.EX2 R110, R110 ;  /* 0x0000006e006e7308 */ /* 0x000fe20000000800 */
[--C-:B------:R-:W-:Y:S01]  /*17310*/  FFMA.FTZ R105, R26, UR4, -R123.reuse ;  /* 0x000000041a697c23 */ /* 0x100fe2000801087b */
[--C-:B------:R-:W-:Y:S03]  /*17320*/  FFMA.FTZ R104, R23, UR4, -R123.reuse ;  /* 0x0000000417687c23 */ /* 0x100fe6000801087b */
[--C-:B------:R-:W-:Y:S01]  /*17330*/  FFMA.FTZ R106, R27, UR4, -R123.reuse ;  /* 0x000000041b6a7c23 */ /* 0x100fe2000801087b */
[--C-:B------:R-:W-:Y:S01]  /*17340*/  FFMA.FTZ R107, R22, UR4, -R123.reuse ;  /* 0x00000004166b7c23 */ /* 0x100fe2000801087b */
[----:B------:R-:W-:Y:S03]  /*17350*/  LDSM.16.MT88.4 R24, [R137+0x9000] ;  /* 0x009000008918783b */ /* 0x000fe60000004200 */
[----:B------:R-:W4:Y:S01]  /*17360*/  MUFU.EX2 R115, R115 ;  /* 0x0000007300737308 */ /* 0x000f220000000800 */
[----:B-1----:R-:W-:Y:S01]  /*17370*/  F2FP.BF16.F32.PACK_AB R84, R111, R108 ;  /* 0x0000006c6f54723e */ /* 0x002fe200000010ff */
[----:B------:R-:W-:Y:S01]  /*17380*/  FFMA.FTZ R123, R35, UR4, -R123 ;  /* 0x00000004237b7c23 */ /* 0x000fe2000801087b */
[----:B------:R-:W-:Y:S01]  /*17390*/  F2FP.BF16.F32.PACK_AB R22, R127, R126 ;  /* 0x0000007e7f16723e */ /* 0x000fe200000010ff */
[----:B------:R-:W-:Y:S01]  /*173a0*/  FADD.FTZ R103, R103, R116 ;  /* 0x0000007467677221 */ /* 0x000fe20000010000 */
[----:B------:R-:W-:Y:S01]  /*173b0*/  MOV R101, R100 ;  /* 0x0000006400657202 */ /* 0x000fe20000000f00 */
[----:B------:R-:W-:Y:S04]  /*173c0*/  FADD.FTZ R112, R112, R117 ;  /* 0x0000007570707221 */ /* 0x000fe80000010000 */
[----:B------:R-:W-:Y:S01]  /*173d0*/  MUFU.EX2 R172, R123 ;  /* 0x0000007b00ac7308 */ /* 0x000fe20000000800 */
[----:B------:R-:W-:Y:S01]  /*173e0*/  FADD.FTZ R108, R108, R103 ;  /* 0x000000676c6c7221 */ /* 0x000fe20000010000 */
[----:B------:R-:W-:Y:S01]  /*173f0*/  FADD.FTZ R113, R113, R112 ;  /* 0x0000007071717221 */ /* 0x000fe20000010000 */
[----:B------:R-:W-:Y:S02]  /*17400*/  MOV R103, R2 ;  /* 0x0000000200677202 */ /* 0x000fe40000000f00 */
[----:B------:R-:W-:Y:S01]  /*17410*/  FADD.FTZ R111, R111, R108 ;  /* 0x0000006c6f6f7221 */ /* 0x000fe20000010000 */
[----:B------:R-:W-:Y:S04]  /*17420*/  FADD.FTZ R114, R114, R113 ;  /* 0x0000007172727221 */ /* 0x000fe80000010000 */
[----:B------:R1:W-:Y:S01]  /*17430*/  MUFU.EX2 R123, R32 ;  /* 0x00000020007b7308 */ /* 0x0003e20000000800 */
[----:B----4-:R-:W-:Y:S01]  /*17440*/  F2FP.BF16.F32.PACK_AB R86, R115, R110 ;  /* 0x0000006e7356723e */ /* 0x010fe200000010ff */
[----:B------:R-:W-:Y:S01]  /*17450*/  FADD.FTZ R110, R110, R111 ;  /* 0x0000006f6e6e7221 */ /* 0x000fe20000010000 */
[----:B------:R-:W-:Y:S03]  /*17460*/  FADD.FTZ R114, R109, R114 ;  /* 0x000000726d727221 */ /* 0x000fe60000010000 */
[----:B------:R-:W-:Y:S02]  /*17470*/  FADD.FTZ R115, R115, R110 ;  /* 0x0000006e73737221 */ /* 0x000fe40000010000 */
[C---:B-----5:R-:W-:Y:S02]  /*17480*/  HMMA.16816.F32.BF16 R4, R84.reuse, R88, R4 ;  /* 0x000000585404723c */ /* 0x060fe40000041804 */
[----:B------:R-:W-:Y:S03]  /*17490*/  MUFU.EX2 R107, R107 ;  /* 0x0000006b006b7308 */ /* 0x000fe60000000800 */
[----:B------:R-:W-:Y:S01]  /*174a0*/  FADD.FTZ R124, R124, R115 ;  /* 0x000000737c7c7221 */ /* 0x000fe20000010000 */
[C---:B------:R-:W-:Y:S01]  /*174b0*/  HMMA.16816.F32.BF16 R8, R84.reuse, R90, R8 ;  /* 0x0000005a5408723c */ /* 0x040fe20000041808 */
[----:B------:R-:W4:Y:S05]  /*174c0*/  LDSM.16.MT88.4 R88, [R136+0x8800] ;  /* 0x008800008858783b */ /* 0x000f2a0000004200 */
[----:B------:R-:W5:Y:S01]  /*174d0*/  MUFU.EX2 R104, R104 ;  /* 0x0000006800687308 */ /* 0x000f620000000800 */
[----:B------:R-:W-:Y:S01]  /*174e0*/  FADD.FTZ R125, R125, R124 ;  /* 0x0000007c7d7d7221 */ /* 0x000fe20000010000 */
[C---:B--2---:R-:W-:Y:S01]  /*174f0*/  HMMA.16816.F32.BF16 R36, R84.reuse, R92, R36 ;  /* 0x0000005c5424723c */ /* 0x044fe20000041824 */
[----:B-1----:R-:W-:Y:S07]  /*17500*/  LDSM.16.MT88.4 R32, [R136+0x9800] ;  /* 0x009800008820783b */ /* 0x002fee0000004200 */
[----:B------:R-:W-:Y:S01]  /*17510*/  MUFU.EX2 R105, R105 ;  /* 0x0000006900697308 */ /* 0x000fe20000000800 */
[C---:B------:R-:W-:Y:S01]  /*17520*/  HMMA.16816.F32.BF16 R40, R84.reuse, R94, R40 ;  /* 0x0000005e5428723c */ /* 0x040fe20000041828 */
[----:B------:R-:W1:Y:S05]  /*17530*/  LDSM.16.MT88.4 R92, [R140+0xa800] ;  /* 0x00a800008c5c783b */ /* 0x000e6a0000004200 */
[C---:B---3--:R-:W-:Y:S03]  /*17540*/  HMMA.16816.F32.BF16 R44, R84.reuse, R96, R44 ;  /* 0x00000060542c723c */ /* 0x048fe6000004182c */
[----:B------:R-:W2:Y:S02]  /*17550*/  MUFU.EX2 R106, R106 ;  /* 0x0000006a006a7308 */ /* 0x000ea40000000800 */
[----:B-----5:R-:W-:Y:S01]  /*17560*/  F2FP.BF16.F32.PACK_AB R21, R104, R107 ;  /* 0x0000006b6815723e */ /* 0x020fe200000010ff */
[C---:B------:R-:W-:Y:S01]  /*17570*/  HMMA.16816.F32.BF16 R48, R84.reuse, R98, R48 ;  /* 0x000000625430723c */ /* 0x040fe20000041830 */
[----:B------:R-:W3:Y:S06]  /*17580*/  LDSM.16.MT88.4 R96, [R138+0xa800] ;  /* 0x00a800008a60783b */ /* 0x000eec0000004200 */
[----:B------:R-:W-:Y:S01]  /*17590*/  MUFU.EX2 R173, R173 ;  /* 0x000000ad00ad7308 */ /* 0x000fe20000000800 */
[----:B------:R-:W-:Y:S03]  /*175a0*/  FADD.FTZ R107, R107, R114 ;  /* 0x000000726b6b7221 */ /* 0x000fe60000010000 */
[----:B------:R-:W-:Y:S06]  /*175b0*/  FADD.FTZ R126, R126, R125 ;  /* 0x0000007d7e7e7221 */ /* 0x000fec0000010000 */
[----:B------:R-:W5:Y:S01]  /*175c0*/  MUFU.EX2 R174, R174 ;  /* 0x000000ae00ae7308 */ /* 0x000f620000000800 */
[----:B--2---:R-:W-:Y:S01]  /*175d0*/  F2FP.BF16.F32.PACK_AB R23, R106, R105 ;  /* 0x000000696a17723e */ /* 0x004fe200000010ff */
[----:B------:R-:W-:Y:S01]  /*175e0*/  FADD.FTZ R104, R104, R107 ;  /* 0x0000006b68687221 */ /* 0x000fe20000010000 */
[----:B------:R-:W-:Y:S01]  /*175f0*/  FADD.FTZ R126, R127, R126 ;  /* 0x0000007e7f7e7221 */ /* 0x000fe20000010000 */
[C---:B----4-:R-:W-:Y:S06]  /*17600*/  HMMA.16816.F32.BF16 R52, R84.reuse, R88, R52 ;  /* 0x000000585434723c */ /* 0x050fec0000041834 */
[----:B------:R-:W2:Y:S01]  /*17610*/  MUFU.EX2 R122, R122 ;  /* 0x0000007a007a7308 */ /* 0x000ea20000000800 */
[----:B------:R-:W-:Y:S01]  /*17620*/  FADD.FTZ R105, R105, R104 ;  /* 0x0000006869697221 */ /* 0x000fe20000010000 */
[C---:B------:R-:W-:Y:S01]  /*17630*/  HMMA.16816.F32.BF16 R56, R84.reuse, R90, R56 ;  /* 0x0000005a5438723c */ /* 0x040fe20000041838 */
[----:B------:R-:W4:Y:S02]  /*17640*/  LDSM.16.MT88.4 R88, [R137+0xa800] ;  /* 0x00a800008958783b */ /* 0x000f240000004200 */
[----:B------:R-:W-:Y:S03]  /*17650*/  FADD.FTZ R106, R106, R105 ;  /* 0x000000696a6a7221 */ /* 0x000fe60000010000 */
        /* <DEDUP_REMOVED lines=11> */
[----:B------:R-:W1:Y:S05]  /*17710*/  LDSM.16.MT88.4 R84, [R136+0x9000] ;  /* 0x009000008854783b */ /* 0x000e6a0000004200 */
[C---:B---3--:R-:W-:Y:S03]  /*17720*/  HMMA.16816.F32.BF16 R4, R20.reuse, R96, R4 ;  /* 0x000000601404723c */ /* 0x048fe60000041804 */
[----:B------:R-:W-:Y:S03]  /*17730*/  LDSM.16.MT88.4 R92, [R140+0x9800] ;  /* 0x009800008c5c783b */ /* 0x000fe60000004200 */
[C---:B------:R-:W-:Y:S06]  /*17740*/  HMMA.16816.F32.BF16 R8, R20.reuse, R98, R8 ;  /* 0x000000621408723c */ /* 0x040fec0000041808 */
[C---:B----4-:R-:W-:Y:S06]  /*17750*/  HMMA.16816.F32.BF16 R36, R20.reuse, R88, R36 ;  /* 0x000000581424723c */ /* 0x050fec0000041824 */
[C---:B------:R-:W-:Y:S01]  /*17760*/  HMMA.16816.F32.BF16 R40, R20.reuse, R90, R40 ;  /* 0x0000005a1428723c */ /* 0x040fe20000041828 */
[----:B------:R-:W3:Y:S05]  /*17770*/  LDSM.16.MT88.4 R88, [R140+0xb000] ;  /* 0x00b000008c58783b */ /* 0x000eea0000004200 */
        /* <DEDUP_REMOVED lines=13> */
[C---:B------:R-:W-:Y:S06]  /*17850*/  HMMA.16816.F32.BF16 R76, R20.reuse, R86, R76 ;  /* 0x00000056144c723c */ /* 0x040fec000004184c */
[C---:B---3--:R-:W-:Y:S06]  /*17860*/  HMMA.16816.F32.BF16 R16, R20.reuse, R88, R16 ;  /* 0x000000581410723c */ /* 0x048fec0000041810 */
[----:B------:R-:W-:Y:S07]  /*17870*/  HMMA.16816.F32.BF16 R80, R20, R90, R80 ;  /* 0x0000005a1450723c */ /* 0x000fee0000041850 */
[----:B------:R-:W-:Y:S01]  /*17880*/  F2FP.BF16.F32.PACK_AB R21, R170, R169 ;  /* 0x000000a9aa15723e */ /* 0x000fe200000010ff */
[----:B------:R-:W-:Y:S03]  /*17890*/  FADD.FTZ R169, R169, R106 ;  /* 0x0000006aa9a97221 */ /* 0x000fe60000010000 */
[----:B------:R-:W-:Y:S01]  /*178a0*/  F2FP.BF16.F32.PACK_AB R23, R172, R171 ;  /* 0x000000abac17723e */ /* 0x000fe200000010ff */
[----:B------:R-:W-:Y:S01]  /*178b0*/  FADD.FTZ R170, R170, R169 ;  /* 0x000000a9aaaa7221 */ /* 0x000fe20000010000 */
[----:B-----5:R-:W-:Y:S01]  /*178c0*/  F2FP.BF16.F32.PACK_AB R20, R174, R173 ;  /* 0x000000adae14723e */ /* 0x020fe200000010ff */
[----:B------:R-:W-:Y:S01]  /*178d0*/  FADD.FTZ R173, R173, R126 ;  /* 0x0000007eadad7221 */ /* 0x000fe20000010000 */
[----:B--2---:R-:W-:Y:S01]  /*178e0*/  F2FP.BF16.F32.PACK_AB R22, R122, R123 ;  /* 0x0000007b7a16723e */ /* 0x004fe200000010ff */
[----:B------:R-:W-:Y:S02]  /*178f0*/  FADD.FTZ R171, R171, R170 ;  /* 0x000000aaabab7221 */ /* 0x000fe40000010000 */
[----:B------:R-:W-:Y:S02]  /*17900*/  FADD.FTZ R174, R174, R173 ;  /* 0x000000adaeae7221 */ /* 0x000fe40000010000 */
[----:B------:R-:W-:Y:S02]  /*17910*/  FADD.FTZ R166, R172, R171 ;  /* 0x000000abaca67221 */ /* 0x000fe40000010000 */
[C---:B------:R-:W-:Y:S01]  /*17920*/  HMMA.16816.F32.BF16 R96, R20.reuse, R92, R4 ;  /* 0x0000005c1460723c */ /* 0x040fe20000041804 */
[----:B------:R-:W1:Y:S02]  /*17930*/  LDSM.16.MT88.4 R4, [R140+0xb800] ;  /* 0x00b800008c04783b */ /* 0x000e640000004200 */
[----:B------:R-:W-:Y:S03]  /*17940*/  FADD.FTZ R123, R123, R174 ;  /* 0x000000ae7b7b7221 */ /* 0x000fe60000010000 */
[C---:B------:R-:W-:Y:S03]  /*17950*/  HMMA.16816.F32.BF16 R92, R20.reuse, R94, R8 ;  /* 0x0000005e145c723c */ /* 0x040fe60000041808 */
[----:B------:R-:W2:Y:S02]  /*17960*/  LDSM.16.MT88.4 R8, [R138+0xb800] ;  /* 0x00b800008a08783b */ /* 0x000ea40000004200 */
[----:B------:R-:W-:Y:S01]  /*17970*/  FADD.FTZ R165, R122, R123 ;  /* 0x0000007b7aa57221 */ /* 0x000fe20000010000 */
[C---:B----4-:R-:W-:Y:S06]  /*17980*/  HMMA.16816.F32.BF16 R36, R20.reuse, R24, R36 ;  /* 0x000000181424723c */ /* 0x050fec0000041824 */
[C---:B------:R-:W-:Y:S01]  /*17990*/  HMMA.16816.F32.BF16 R40, R20.reuse, R26, R40 ;  /* 0x0000001a1428723c */ /* 0x040fe20000041828 */
[----:B------:R-:W3:Y:S05]  /*179a0*/  LDSM.16.MT88.4 R24, [R137+0xb800] ;  /* 0x00b800008918783b */ /* 0x000eea0000004200 */
[C---:B------:R-:W-:Y:S06]  /*179b0*/  HMMA.16816.F32.BF16 R44, R20.reuse, R28, R44 ;  /* 0x0000001c142c723c */ /* 0x040fec000004182c */
[C---:B------:R-:W-:Y:S01]  /*179c0*/  HMMA.16816.F32.BF16 R48, R20.reuse, R30, R48 ;  /* 0x0000001e1430723c */ /* 0x040fe20000041830 */
[----:B------:R-:W4:Y:S05]  /*179d0*/  LDSM.16.MT88.4 R28, [R136+0xb800] ;  /* 0x00b80000881c783b */ /* 0x000f2a0000004200 */
        /* <DEDUP_REMOVED lines=13> */
.L_x_8186:
        /* <DEDUP_REMOVED lines=25> */
[----:B----4-:R-:W-:-:S02]  /*17c40*/  SHF.R.S32.HI R8, RZ, 0x1f, R11 ;  /* 0x0000001fff087819 */ /* 0x010fc4000001140b */
[----:B------:R-:W-:Y:S01]  /*17c50*/  LEA.HI R5, R5, R12, RZ, 0x3 ;  /* 0x0000000c05057211 */ /* 0x000fe200078f18ff */
[----:B------:R-:W1:Y:S01]  /*17c60*/  @P4 MUFU.RCP R7, R4 ;  /* 0x0000000400074308 */ /* 0x000e620000001000 */
[----:B------:R-:W-:Y:S02]  /*17c70*/  LEA.HI R8, R8, R11, RZ, 0x4 ;  /* 0x0000000b08087211 */ /* 0x000fe400078f20ff */
[----:B------:R-:W-:Y:S02]  /*17c80*/  LOP3.LUT R5, R5, 0xfffffff8, RZ, 0xc0, !PT ;  /* 0xfffffff805057812 */ /* 0x000fe400078ec0ff */
[CC--:B------:R-:W-:Y:S02]  /*17c90*/  LEA.HI R11, R9.reuse, R0.reuse, RZ, 0x4 ;  /* 0x00000000090b7211 */ /* 0x0c0fe400078f20ff */
[----:B------:R-:W-:Y:S01]  /*17ca0*/  IADD3 R5, R12, -R5, RZ ;  /* 0x800000050c057210 */ /* 0x000fe20007ffe0ff */
[----:B------:R-:W2:Y:S01]  /*17cb0*/  @P3 MUFU.RCP R6, R3 ;  /* 0x0000000300063308 */ /* 0x000ea20000001000 */
[----:B------:R-:W-:-:S02]  /*17cc0*/  LEA.HI R9, R9, R0, RZ, 0x5 ;  /* 0x0000000009097211 */ /* 0x000fc400078f28ff */
[----:B------:R-:W-:Y:S02]  /*17cd0*/  LOP3.LUT R15, R10, 0x1ffffffc, RZ, 0xc0, !PT ;  /* 0x1ffffffc0a0f7812 */ /* 0x000fe400078ec0ff */
[----:B------:R-:W-:Y:S02]  /*17ce0*/  LOP3.LUT R11, R11, 0xfffffff0, RZ, 0xc0, !PT ;  /* 0xfffffff00b0b7812 */ /* 0x000fe400078ec0ff */
        /* <DEDUP_REMOVED lines=11> */
[----:B------:R-:W-:Y:S01]  /*17da0*/  FMUL.FTZ R36, R7, R36 ;  /* 0x0000002407247220 */ /* 0x000fe20000410000 */
[----:B------:R-:W-:Y:S01]  /*17db0*/  LOP3.LUT R17, R17, 0x1c0, RZ, 0xc0, !PT ;  /* 0x000001c011117812 */ /* 0x000fe200078ec0ff */
[C---:B------:R-:W-:Y:S01]  /*17dc0*/  FMUL.FTZ R37, R7.reuse, R37 ;  /* 0x0000002507257220 */ /* 0x040fe20000410000 */
[----:B------:R-:W-:Y:S01]  /*17dd0*/  LEA R12, R10, R15, 0x9 ;  /* 0x0000000f0a0c7211 */ /* 0x000fe200078e48ff */
[----:B------:R-:W-:Y:S01]  /*17de0*/  FMUL.FTZ R40, R7, R40 ;  /* 0x0000002807287220 */ /* 0x000fe20000410000 */
[----:B------:R-:W-:Y:S01]  /*17df0*/  ISETP.NE.U32.AND P0, PT, R13, 0x1, PT ;  /* 0x000000010d00780c */ /* 0x000fe20003f05070 */
[C---:B------:R-:W-:Y:S01]  /*17e00*/  FMUL.FTZ R41, R7.reuse, R41 ;  /* 0x0000002907297220 */ /* 0x040fe20000410000 */
        /* <DEDUP_REMOVED lines=122> */
[----:B------:R-:W-:Y:S04]  /*185b0*/  STS.64 [R7+0x4000], R80 ;  /* 0x0040005007007388 */ /* 0x000fe80000000a00 */
[----:B------:R1:W-:Y:S01]  /*185c0*/  STS.64 [R7+0x4800], R82 ;  /* 0x0048005207007388 */ /* 0x0003e20000000a00 */
[----:B--2---:R-:W2:Y:S08]  /*185d0*/  LDC R5, c[0x0][0x270] ;  /* 0x00009c00ff057b82 */ /* 0x004eb00000000800 */
[----:B------:R-:W-:Y:S01]  /*185e0*/  BAR.SYNC.DEFER_BLOCKING 0x0 ;  /* 0x0000000000007b1d */ /* 0x000fe20000010000 */
[----:B---3--:R-:W-:Y:S01]  /*185f0*/  SHF.R.S32.HI R15, RZ, 0x1f, R10 ;  /* 0x0000001fff0f7819 */ /* 0x008fe2000001140a */
[----:B-----5:R-:W-:-:S03]  /*18600*/  IMAD R12, R18, R12, R153 ;  /* 0x0000000c120c7224 */ /* 0x020fc600078e0299 */
[----:B------:R-:W-:-:S03]  /*18610*/  LEA.HI R14, R15, R10, RZ, 0x2 ;  /* 0x0000000a0f0e7211 */ /* 0x000fc600078f10ff */
[----:B------:R-:W3:Y:S01]  /*18620*/  @P4 LDC R15, c[0x0][0x2e8] ;  /* 0x0000ba00ff0f4b82 */ /* 0x000ee20000000800 */
[----:B----4-:R-:W-:Y:S02]  /*18630*/  LOP3.LUT R17, R14, 0xffffffc, RZ, 0xc0, !PT ;  /* 0x0ffffffc0e117812 */ /* 0x010fe400078ec0ff */
[----:B------:R-:W-:Y:S02]  /*18640*/  MOV R14, 0xff800000 ;  /* 0xff800000000e7802 */ /* 0x000fe40000000f00 */
[----:B------:R-:W-:Y:S01]  /*18650*/  IADD3 R10, R10, -R17, RZ ;  /* 0x800000110a0a7210 */ /* 0x000fe20007ffe0ff */
[----:B------:R-:W-:Y:S01]  /*18660*/  @P4 FMUL.FTZ R17, R4, 0.69314718246459960938 ;  /* 0x3f31721804114820 */ /* 0x000fe20000410000 */
[----:B------:R-:W-:Y:S01]  /*18670*/  SHF.L.U32 R4, R11, 0x2, RZ ;  /* 0x000000020b047819 */ /* 0x000fe200000006ff */
[----:B-1----:R-:W1:Y:S01]  /*18680*/  @P3 LDC R7, c[0x0][0x2e8] ;  /* 0x0000ba00ff073b82 */ /* 0x002e620000000800 */
[----:B------:R4:W1:Y:S01]  /*18690*/  LDS.128 R24, [R6+0x3800] ;  /* 0x0038000006187984 */ /* 0x0008620000000c00 */
[----:B--2---:R-:W-:Y:S01]  /*186a0*/  IMAD R0, R5, R0, UR4 ;  /* 0x0000000405007e24 */ /* 0x004fe2000f8e0200 */
[----:B------:R-:W-:-:S02]  /*186b0*/  LEA R161, R10, R161, 0x4 ;  /* 0x000000a10aa17211 */ /* 0x000fc400078e20ff */
[----:B------:R4:W2:Y:S01]  /*186c0*/  LDS.128 R20, [R6+0x7800] ;  /* 0x0078000006147984 */ /* 0x0008a20000000c00 */
[----:B------:R-:W-:Y:S01]  /*186d0*/  SHF.L.U32 R10, R19, 0x6, RZ ;  /* 0x00000006130a7819 */ /* 0x000fe200000006ff */
[----:B------:R-:W-:Y:S01]  /*186e0*/  IMAD R0, R12, R5, R0 ;  /* 0x000000050c007224 */ /* 0x000fe200078e0200 */
[----:B------:R-:W-:-:S03]  /*186f0*/  SHF.R.S32.HI R5, RZ, 0x1f, R4 ;  /* 0x0000001fff057819 */ /* 0x000fc60000011404 */
[----:B------:R-:W-:Y:S02]  /*18700*/  IMAD R0, R0, R13, R10 ;  /* 0x0000000d00007224 */ /* 0x000fe400078e020a */
[----:B---3--:R-:W-:Y:S01]  /*18710*/  @P4 FFMA.FTZ R9, R100, R15, R17 ;  /* 0x0000000f64094223 */ /* 0x008fe20000010011 */
[----:B-1----:R-:W-:Y:S01]  /*18720*/  @P3 FFMA.FTZ R14, R2, R7, R3 ;  /* 0x00000007020e3223 */ /* 0x002fe20000010003 */
[----:B--2-4-:R-:W-:Y:S06]  /*18730*/  @P0 BRA `(.L_x_8192) ;  /* 0x0000000000300947 */ /* 0x014fec0003800000 */
        /* <DEDUP_REMOVED lines=12> */
.L_x_8192:
[----:B------:R-:W-:Y:S05]  /*18800*/  BSYNC B0 ;  /* 0x0000000000007941 */ /* 0x000fea0003800000 */
.L_x_8191:
        /* <DEDUP_REMOVED lines=34> */
.L_x_8194:
[----:B------:R-:W-:Y:S05]  /*18a30*/  BSYNC B0 ;  /* 0x0000000000007941 */ /* 0x000fea0003800000 */
.L_x_8193:
        /* <DEDUP_REMOVED lines=10> */
.L_x_8196:
[----:B------:R-:W-:Y:S05]  /*18ae0*/  BSYNC B0 ;  /* 0x0000000000007941 */ /* 0x000fea0003800000 */
.L_x_8195:
        /* <DEDUP_REMOVED lines=9> */
.L_x_8198:
[----:B------:R-:W-:Y:S05]  /*18b80*/  BSYNC B0 ;  /* 0x0000000000007941 */ /* 0x000fea0003800000 */
.L_x_8197:
        /* <DEDUP_REMOVED lines=9> */
.L_x_8200:
[----:B------:R-:W-:Y:S05]  /*18c20*/  BSYNC B0 ;  /* 0x0000000000007941 */ /* 0x000fea0003800000 */
.L_x_8199:
        /* <DEDUP_REMOVED lines=9> */
.L_x_8202:
[----:B------:R-:W-:Y:S05]  /*18cc0*/  BSYNC B0 ;  /* 0x0000000000007941 */ /* 0x000fea0003800000 */
.L_x_8201:
        /* <DEDUP_REMOVED lines=9> */
.L_x_8204:
[----:B------:R-:W-:Y:S05]  /*18d60*/  BSYNC B0 ;  /* 0x0000000000007941 */ /* 0x000fea0003800000 */
.L_x_8203:
        /* <DEDUP_REMOVED lines=9> */
.L_x_8206:
[----:B------:R-:W-:Y:S05]  /*18e00*/  BSYNC B0 ;  /* 0x0000000000007941 */ /* 0x000fea0003800000 */
.L_x_8205:
        /* <DEDUP_REMOVED lines=8> */
.L_x_8207:
        /* <DEDUP_REMOVED lines=15> */
.L_x_8540:


//--------------------- .text._ZN5flash24flash_fwd_splitkv_kernelI23Flash_fwd_kernel_traitsILi128ELi64ELi64ELi4ELb0ELb0EN7cutlass10bfloat16_tE19Flash_kernel_traitsILi128ELi64ELi64ELi4ES3_EELb1ELb0ELb1ELb0ELb0ELb1ELb1ELb1EEEvNS_16Flash_fwd_paramsE --------------------------
	.section	.text._ZN5flash24flash_fwd_splitkv_kernelI23Flash_fwd_kernel_traitsILi128ELi64ELi64ELi4ELb0ELb0EN7cutlass10bfloat16_tE19Flash_kernel_traitsILi128ELi64ELi64ELi4ES3_EELb1ELb0ELb1ELb0ELb0ELb1ELb1ELb1EEEvNS_16Flash_fwd_paramsE,"ax",@progbits
	.align	128
        .global         _ZN5flash24flash_fwd_splitkv_kernelI23Flash_fwd_kernel_traitsILi128ELi64ELi64ELi4ELb0ELb0EN7cutlass10bfloat16_tE19Flash_kernel_traitsILi128ELi64ELi64ELi4ES3_EELb1ELb0ELb1ELb0ELb0ELb1ELb1ELb1EEEvNS_16Flash_fwd_paramsE
        .type           _ZN5flash24flash_fwd_splitkv_kernelI23Flash_fwd_kernel_traitsILi128ELi64ELi64ELi4ELb0ELb0EN7cutlass10bfloat16_tE19Flash_kernel_traitsILi128ELi64ELi64ELi4ES3_EELb1ELb0ELb1ELb0ELb0ELb1ELb1ELb1EEEvNS_16Flash_fwd_paramsE,@function
        .size           _ZN5flash24flash_fwd_splitkv_kernelI23Flash_fwd_kernel_traitsILi128ELi64ELi64ELi4ELb0ELb0EN7cutlass10bfloat16_tE19Flash_kernel_traitsILi128ELi64ELi64ELi4ES3_EELb1ELb0ELb1ELb0ELb0ELb1ELb1ELb1EEEvNS_16Flash_fwd_paramsE,(.L_x_8541 - _ZN5flash24flash_fwd_splitkv_kernelI23Flash_fwd_kernel_traitsILi128ELi64ELi64ELi4ELb0ELb0EN7cutlass10bfloat16_tE19Flash_kernel_traitsILi128ELi64ELi64ELi4ES3_EELb1ELb0ELb1ELb0ELb0ELb1ELb1ELb1EEEvNS_16Flash_fwd_paramsE)
        .other          _ZN5flash24flash_fwd_splitkv_kernelI23Flash_fwd_kernel_traitsILi128ELi64ELi64ELi4ELb0ELb0EN7cutlass10bfloat16_tE19Flash_kernel_traitsILi128ELi64ELi64ELi4ES3_EELb1ELb0ELb1ELb0ELb0ELb1ELb1ELb1EEEvNS_16Flash_fwd_paramsE,@"STO_CUDA_ENTRY STV_DEFAULT"
_ZN5flash24flash_fwd_splitkv_kernelI23Flash_fwd_kernel_traitsILi128ELi64ELi64ELi4ELb0ELb0EN7cutlass10bfloat16_tE19Flash_kernel_traitsILi128ELi64ELi64ELi4ES3_EELb1ELb0ELb1ELb0ELb0ELb1ELb1ELb1EEEvNS_16Flash_fwd_paramsE:
.text._ZN5flash24flash_fwd_splitkv_kernelI23Flash_fwd_kernel_traitsILi128ELi64ELi64ELi4ELb0ELb0EN7cutlass10bfloat16_tE19Flash_kernel_traitsILi128ELi64ELi64ELi4ES3_EELb1ELb0ELb1ELb0ELb0ELb1ELb1ELb1EEEvNS_16Flash_fwd_paramsE:
        /* <DEDUP_REMOVED lines=59> */
.L_x_8208:
[----:B------:R-:W1:Y:S02]  /*03b0*/  LDC R70, c[0x0][0x2c8] ;  /* 0x0000b200ff467b82 */ /* 0x000e640000000800 */
.L_x_8209:
        /* <DEDUP_REMOVED lines=105> */
.L_x_8212:
[----:B------:R-:W-:Y:S05]  /*0a50*/  BSYNC B0 ;  /* 0x0000000000007941 */ /* 0x000fea0003800000 */
.L_x_8211:
        /* <DEDUP_REMOVED lines=9> */
.L_x_8214:
[----:B------:R-:W-:Y:S05]  /*0af0*/  BSYNC B0 ;  /* 0x0000000000007941 */ /* 0x000fea0003800000 */
.L_x_8213:
        /* <DEDUP_REMOVED lines=8> */
.L_x_8216:
[----:B------:R-:W-:Y:S05]  /*0b80*/  BSYNC B0 ;  /* 0x0000000000007941 */ /* 0x000fea0003800000 */
.L_x_8215:
        /* <DEDUP_REMOVED lines=8> */
.L_x_8218:
[----:B------:R-:W-:Y:S05]  /*0c10*/  BSYNC B0 ;  /* 0x0000000000007941 */ /* 0x000fea0003800000 */
.L_x_8217:
        /* <DEDUP_REMOVED lines=9> */
.L_x_8220:
[----:B------:R-:W-:Y:S05]  /*0cb0*/  BSYNC B0 ;  /* 0x0000000000007941 */ /* 0x000fea0003800000 */
.L_x_8219:
[----:B------:R-:W-:Y:S04]  /*0cc0*/  BSSY B0, `(.L_x_8221) ;  /* 0x0000007000007945 */ /* 0x000fe80003800000 */
[----:B------:R-:W-:Y:S05]  /*0cd0*/  @P1 BRA `(.L_x_8222) ;  /* 0x0000000000141947 */ /* 0x000fea0003800000 */
[----:B------:R-:W-:Y:S02]  /*0ce0*/  ULDC UR4, c[0x0][0x2d0] ;  /* 0x0000b40000047ab9 */ /* 0x000fe40000000800 */
[----:B------:R-:W-:Y:S02]  /*0cf0*/  ISETP.GE.AND P1, PT, R2, UR4, PT ;  /* 0x0000000402007c0c */ /* 0x000fe4000bf26270 */
[----:B------:R-:W-:-:S11]  /*0d00*/  ISETP.GE.AND P0, PT, R6, UR4, PT ;  /* 0x0000000406007c0c */ /* 0x000fd6000bf06270 */
[----:B------:R1:W-:Y:S04]  /*0d10*/  @!P1 STG.E.128 desc[UR6][R20.64+0x5000], RZ ;  /* 0x005000ff14009986 */ /* 0x0003e8000c101d06 */
[----:B------:R1:W-:Y:S02]  /*0d20*/  @!P0 STG.E.128 desc[UR6][R20.64+0x5100], RZ ;  /* 0x005100ff14008986 */ /* 0x0003e4000c101d06 */
.L_x_8222:
[----:B------:R-:W-:Y:S05]  /*0d30*/  BSYNC B0 ;  /* 0x0000000000007941 */ /* 0x000fea0003800000 */
.L_x_8221:
[----:B------:R-:W-:Y:S04]  /*0d40*/  BSSY B0, `(.L_x_8223) ;  /* 0x0000007000007945 */ /* 0x000fe80003800000 */
[----:B------:R-:W-:Y:S05]  /*0d50*/  @P4 BRA `(.L_x_8224) ;  /* 0x0000000000144947 */ /* 0x000fea0003800000 */
[----:B------:R-:W-:Y:S02]  /*0d60*/  ULDC UR4, c[0x0][0x2d0] ;  /* 0x0000b40000047ab9 */ /* 0x000fe40000000800 */
[----:B------:R-:W-:Y:S02]  /*0d70*/  ISETP.GE.AND P1, PT, R2, UR4, PT ;  /* 0x0000000402007c0c */ /* 0x000fe4000bf26270 */
[----:B------:R-:W-:-:S11]  /*0d80*/  ISETP.GE.AND P0, PT, R6, UR4, PT ;  /* 0x0000000406007c0c */ /* 0x000fd6000bf06270 */
[----:B------:R1:W-:Y:S04]  /*0d90*/  @!P1 STG.E.128 desc[UR6][R20.64+0x6000], RZ ;  /* 0x006000ff14009986 */ /* 0x0003e8000c101d06 */
[----:B------:R1:W-:Y:S02]  /*0da0*/  @!P0 STG.E.128 desc[UR6][R20.64+0x6100], RZ ;  /* 0x006100ff14008986 */ /* 0x0003e4000c101d06 */
.L_x_8224:
[----:B------:R-:W-:Y:S05]  /*0db0*/  BSYNC B0 ;  /* 0x0000000000007941 */ /* 0x000fea0003800000 */
.L_x_8223:
[----:B------:R-:W-:Y:S04]  /*0dc0*/  BSSY B0, `(.L_x_8225) ;  /* 0x0000007000007945 */ /* 0x000fe80003800000 */
[----:B------:R-:W-:Y:S05]  /*0dd0*/  @P3 BRA `(.L_x_8226) ;  /* 0x0000000000143947 */ /* 0x000fea0003800000 */
[----:B------:R-:W-:Y:S02]  /*0de0*/  ULDC UR4, c[0x0][0x2d0] ;  /* 0x0000b40000047ab9 */ /* 0x000fe40000000800 */
[----:B------:R-:W-:Y:S02]  /*0df0*/  ISETP.GE.AND P1, PT, R2, UR4, PT ;  /* 0x0000000402007c0c */ /* 0x000fe4000bf26270 */
[----:B------:R-:W-:-:S11]  /*0e00*/  ISETP.GE.AND P0, PT, R6, UR4, PT ;  /* 0x0000000406007c0c */ /* 0x000fd6000bf06270 */
[----:B------:R1:W-:Y:S04]  /*0e10*/  @!P1 STG.E.128 desc[UR6][R20.64+0x7000], RZ ;  /* 0x007000ff14009986 */ /* 0x0003e8000c101d06 */
[----:B------:R1:W-:Y:S02]  /*0e20*/  @!P0 STG.E.128 desc[UR6][R20.64+0x7100], RZ ;  /* 0x007100ff14008986 */ /* 0x0003e4000c101d06 */
.L_x_8226:
[----:B------:R-:W-:Y:S05]  /*0e30*/  BSYNC B0 ;  /* 0x0000000000007941 */ /* 0x000fea0003800000 */
.L_x_8225:
        /* <DEDUP_REMOVED lines=29> */
.L_x_8210:
        /* <DEDUP_REMOVED lines=24> */
.L_x_8227:
        /* <DEDUP_REMOVED lines=82> */
.L_x_8228:
        /* <DEDUP_REMOVED lines=48> */
.L_x_8230:
        /* <DEDUP_REMOVED lines=32> */
.L_x_8229:
        /* <DEDUP_REMOVED lines=238> */
.L_x_8300:
        /* <DEDUP_REMOVED lines=23> */
.L_x_8233:
[----:B------:R-:W-:Y:S05]  /*2c00*/  BSYNC B0 ;  /* 0x0000000000007941 */ /* 0x000fea0003800000 */
.L_x_8232:
        /* <DEDUP_REMOVED lines=12> */
.L_x_8235:
[----:B------:R-:W-:Y:S05]  /*2cd0*/  BSYNC B0 ;  /* 0x0000000000007941 */ /* 0x000fea0003800000 */
.L_x_8234:
        /* <DEDUP_REMOVED lines=12> */
.L_x_8237:
[----:B------:R-:W-:Y:S05]  /*2da0*/  BSYNC B0 ;  /* 0x0000000000007941 */ /* 0x000fea0003800000 */
.L_x_8236:
        /* <DEDUP_REMOVED lines=16> */
.L_x_8239:
[----:B------:R-:W-:Y:S05]  /*2eb0*/  BSYNC B0 ;  /* 0x0000000000007941 */ /* 0x000fea0003800000 */
.L_x_8238:
        /* <DEDUP_REMOVED lines=61> */
.L_x_8245:
[----:B------:R-:W-:Y:S05]  /*3290*/  BSYNC B0 ;  /* 0x0000000000007941 */ /* 0x000fea0003800000 */
.L_x_8244:
        /* <DEDUP_REMOVED lines=48> */
.L_x_8243:
[----:B------:R-:W-:Y:S05]  /*35a0*/  BSYNC B1 ;  /* 0x0000000000017941 */ /* 0x000fea0003800000 */
.L_x_8242:
        /* <DEDUP_REMOVED lines=62> */
.L_x_8249:
[----:B------:R-:W-:Y:S05]  /*3990*/  BSYNC B0 ;  /* 0x0000000000007941 */ /* 0x000fea0003800000 */
.L_x_8248:
        /* <DEDUP_REMOVED lines=50> */
.L_x_8247:
[----:B------:R-:W-:Y:S05]  /*3cc0*/  BSYNC B1 ;  /* 0x0000000000017941 */ /* 0x000fea0003800000 */
.L_x_8246:
        /* <DEDUP_REMOVED lines=62> */
.L_x_8253:
[----:B------:R-:W-:Y:S05]  /*40b0*/  BSYNC B0 ;  /* 0x0000000000007941 */ /* 0x000fea0003800000 */
.L_x_8252:
        /* <DEDUP_REMOVED lines=50> */
.L_x_8251:
[----:B------:R-:W-:Y:S05]  /*43e0*/  BSYNC B1 ;  /* 0x0000000000017941 */ /* 0x000fea0003800000 */
.L_x_8250:
        /* <DEDUP_REMOVED lines=67> */
.L_x_8257:
[----:B------:R-:W-:Y:S05]  /*4820*/  BSYNC B0 ;  /* 0x0000000000007941 */ /* 0x000fea0003800000 */
.L_x_8256:
        /* <DEDUP_REMOVED lines=50> */
.L_x_8255:
[----:B------:R-:W-:Y:S05]  /*4b50*/  BSYNC B1 ;  /* 0x0000000000017941 */ /* 0x000fea0003800000 */
.L_x_8254:
        /* <DEDUP_REMOVED lines=9> */
.L_x_8241:
        /* <DEDUP_REMOVED lines=90> */
.L_x_8264:
[----:B------:R-:W-:Y:S05]  /*5190*/  BSYNC B0 ;  /* 0x0000000000007941 */ /* 0x000fea0003800000 */
.L_x_8263:
[----:B-----5:R1:W-:Y:S02]  /*51a0*/  STG.E.128 desc[UR6][R98.64], R44 ;  /* 0x0000002c62007986 */ /* 0x0203e4000c101d06 */
.L_x_8262:
[----:B------:R-:W-:Y:S05]  /*51b0*/  BSYNC B1 ;  /* 0x0000000000017941 */ /* 0x000fea0003800000 */
.L_x_8261:
        /* <DEDUP_REMOVED lines=87> */
.L_x_8266:
[----:B------:R-:W-:Y:S05]  /*5730*/  BSYNC B0 ;  /* 0x0000000000007941 */ /* 0x000fea0003800000 */
.L_x_8265:
[----:B-----5:R1:W-:Y:S02]  /*5740*/  STG.E.128 desc[UR6][R98.64+0x80], R44 ;  /* 0x0000802c62007986 */ /* 0x0203e4000c101d06 */
.L_x_8260:
[----:B------:R-:W-:Y:S05]  /*5750*/  BSYNC B2 ;  /* 0x0000000000027941 */ /* 0x000fea0003800000 */
.L_x_8259:
        /* <DEDUP_REMOVED lines=97> */
.L_x_8272:
[----:B------:R-:W-:Y:S05]  /*5d70*/  BSYNC B0 ;  /* 0x0000000000007941 */ /* 0x000fea0003800000 */
.L_x_8271:
[----:B-----5:R1:W-:Y:S02]  /*5d80*/  STG.E.128 desc[UR6][R162.64], R44 ;  /* 0x0000002ca2007986 */ /* 0x0203e4000c101d06 */
.L_x_8270:
[----:B------:R-:W-:Y:S05]  /*5d90*/  BSYNC B1 ;  /* 0x0000000000017941 */ /* 0x000fea0003800000 */
.L_x_8269:
        /* <DEDUP_REMOVED lines=93> */
.L_x_8274:
[----:B------:R-:W-:Y:S05]  /*6370*/  BSYNC B0 ;  /* 0x0000000000007941 */ /* 0x000fea0003800000 */
.L_x_8273:
[----:B-----5:R1:W-:Y:S02]  /*6380*/  STG.E.128 desc[UR6][R160.64], R44 ;  /* 0x0000002ca0007986 */ /* 0x0203e4000c101d06 */
.L_x_8268:
[----:B------:R-:W-:Y:S05]  /*6390*/  BSYNC B2 ;  /* 0x0000000000027941 */ /* 0x000fea0003800000 */
.L_x_8267:
        /* <DEDUP_REMOVED lines=97> */
.L_x_8280:
[----:B------:R-:W-:Y:S05]  /*69b0*/  BSYNC B0 ;  /* 0x0000000000007941 */ /* 0x000fea0003800000 */
.L_x_8279:
[----:B-----5:R1:W-:Y:S02]  /*69c0*/  STG.E.128 desc[UR6][R162.64], R44 ;  /* 0x0000002ca2007986 */ /* 0x0203e4000c101d06 */
.L_x_8278:
[----:B------:R-:W-:Y:S05]  /*69d0*/  BSYNC B1 ;  /* 0x0000000000017941 */ /* 0x000fea0003800000 */
.L_x_8277:
        /* <DEDUP_REMOVED lines=93> */
.L_x_8282:
[----:B------:R-:W-:Y:S05]  /*6fb0*/  BSYNC B0 ;  /* 0x0000000000007941 */ /* 0x000fea0003800000 */
.L_x_8281:
[----:B-----5:R1:W-:Y:S02]  /*6fc0*/  STG.E.128 desc[UR6][R160.64], R44 ;  /* 0x0000002ca0007986 */ /* 0x0203e4000c101d06 */
.L_x_8276:
[----:B------:R-:W-:Y:S05]  /*6fd0*/  BSYNC B2 ;  /* 0x0000000000027941 */ /* 0x000fea0003800000 */
.L_x_8275:
        /* <DEDUP_REMOVED lines=101> */
.L_x_8288:
[----:B------:R-:W-:Y:S05]  /*7630*/  BSYNC B0 ;  /* 0x0000000000007941 */ /* 0x000fea0003800000 */
.L_x_8287:
[----:B-----5:R1:W-:Y:S02]  /*7640*/  STG.E.128 desc[UR6][R162.64], R44 ;  /* 0x0000002ca2007986 */ /* 0x0203e4000c101d06 */
.L_x_8286:
[----:B------:R-:W-:Y:S05]  /*7650*/  BSYNC B1 ;  /* 0x0000000000017941 */ /* 0x000fea0003800000 */
.L_x_8285:
        /* <DEDUP_REMOVED lines=93> */
.L_x_8290:
[----:B------:R-:W-:Y:S05]  /*7c30*/  BSYNC B0 ;  /* 0x0000000000007941 */ /* 0x000fea0003800000 */
.L_x_8289:
[----:B-----5:R1:W-:Y:S02]  /*7c40*/  STG.E.128 desc[UR6][R160.64], R44 ;  /* 0x0000002ca0007986 */ /* 0x0203e4000c101d06 */
.L_x_8284:
[----:B------:R-:W-:Y:S05]  /*7c50*/  BSYNC B2 ;  /* 0x0000000000027941 */ /* 0x000fea0003800000 */
.L_x_8283:
        /* <DEDUP_REMOVED lines=8> */
.L_x_8240:
        /* <DEDUP_REMOVED lines=8> */
.L_x_8292:
[----:B------:R-:W-:Y:S05]  /*7d60*/  BSYNC B0 ;  /* 0x0000000000007941 */ /* 0x000fea0003800000 */
.L_x_8291:
        /* <DEDUP_REMOVED lines=16> */
.L_x_8294:
[----:B------:R-:W-:Y:S05]  /*7e70*/  BSYNC B0 ;  /* 0x0000000000007941 */ /* 0x000fea0003800000 */
.L_x_8293:
        /* <DEDUP_REMOVED lines=16> */
.L_x_8296:
[----:B------:R-:W-:Y:S05]  /*7f80*/  BSYNC B0 ;  /* 0x0000000000007941 */ /* 0x000fea0003800000 */
.L_x_8295:
        /* <DEDUP_REMOVED lines=21> */
.L_x_8297:
[----:B------:R-:W-:Y:S05]  /*80e0*/  BSYNC B0 ;  /* 0x0000000000007941 */ /* 0x000fea0003800000 */
.L_x_8258:
        /* <DEDUP_REMOVED lines=81> */
.L_x_8298:
        /* <DEDUP_REMOVED lines=10> */
.L_x_8299:
[----:B------:R-:W-:Y:S04]  /*86a0*/  IADD3 R11, R11, -0x1, RZ ;  /* 0xffffffff0b0b7810 */ /* 0x000fe80007ffe0ff */
[----:B------:R-:W-:Y:S11]  /*86b0*/  ISETP.GT.AND P0, PT, R11, R77, PT ;  /* 0x0000004d0b00720c */ /* 0x000ff60003f04270 */
[----:B------:R-:W-:Y:S02]  /*86c0*/  @!UPT UIADD3 URZ, URZ, URZ, URZ ;  /* 0x0000003f3f3ff290 */ /* 0x000fe4000fffe03f */
[----:B------:R-:W-:Y:S05]  /*86d0*/  @P0 BRA `(.L_x_8300) ;  /* 0xffffffa000ec0947 */ /* 0x000fea000383ffff */
.L_x_8231:
        /* <DEDUP_REMOVED lines=105> */
.L_x_8309:
[----:B------:R-:W-:Y:S05]  /*8d70*/  BSYNC B0 ;  /* 0x0000000000007941 */ /* 0x000fea0003800000 */
.L_x_8308:
[----:B-----5:R3:W-:Y:S02]  /*8d80*/  STS.128 [R156], R8 ;  /* 0x000000089c007388 */ /* 0x0207e40000000c00 */
.L_x_8307:
[----:B------:R-:W-:Y:S05]  /*8d90*/  BSYNC B1 ;  /* 0x0000000000017941 */ /* 0x000fea0003800000 */
.L_x_8306:
        /* <DEDUP_REMOVED lines=45> */
.L_x_8311:
[----:B------:R-:W-:Y:S05]  /*9070*/  BSYNC B0 ;  /* 0x0000000000007941 */ /* 0x000fea0003800000 */
.L_x_8310:
[----:B-----5:R1:W-:Y:S02]  /*9080*/  STS.128 [R156+0x2000], R8 ;  /* 0x002000089c007388 */ /* 0x0203e40000000c00 */
.L_x_8305:
[----:B------:R-:W-:Y:S05]  /*9090*/  BSYNC B2 ;  /* 0x0000000000027941 */ /* 0x000fea0003800000 */
.L_x_8304:
        /* <DEDUP_REMOVED lines=62> */
.L_x_8317:
[----:B------:R-:W-:Y:S05]  /*9480*/  BSYNC B0 ;  /* 0x0000000000007941 */ /* 0x000fea0003800000 */
.L_x_8316:
[----:B-----5:R3:W-:Y:S02]  /*9490*/  STS.128 [R156+0x800], R8 ;  /* 0x000800089c007388 */ /* 0x0207e40000000c00 */
.L_x_8315:
[----:B------:R-:W-:Y:S05]  /*94a0*/  BSYNC B1 ;  /* 0x0000000000017941 */ /* 0x000fea0003800000 */
.L_x_8314:
        /* <DEDUP_REMOVED lines=44> */
.L_x_8319:
[----:B------:R-:W-:Y:S05]  /*9770*/  BSYNC B0 ;  /* 0x0000000000007941 */ /* 0x000fea0003800000 */
.L_x_8318:
[----:B-----5:R3:W-:Y:S02]  /*9780*/  STS.128 [R156+0x2800], R8 ;  /* 0x002800089c007388 */ /* 0x0207e40000000c00 */
.L_x_8313:
[----:B------:R-:W-:Y:S05]  /*9790*/  BSYNC B2 ;  /* 0x0000000000027941 */ /* 0x000fea0003800000 */
.L_x_8312:
        /* <DEDUP_REMOVED lines=63> */
.L_x_8325:
[----:B------:R-:W-:Y:S05]  /*9b90*/  BSYNC B0 ;  /* 0x0000000000007941 */ /* 0x000fea0003800000 */
.L_x_8324:
[----:B-----5:R3:W-:Y:S02]  /*9ba0*/  STS.128 [R156+0x1000], R8 ;  /* 0x001000089c007388 */ /* 0x0207e40000000c00 */
.L_x_8323:
[----:B------:R-:W-:Y:S05]  /*9bb0*/  BSYNC B1 ;  /* 0x0000000000017941 */ /* 0x000fea0003800000 */
.L_x_8322:
        /* <DEDUP_REMOVED lines=44> */
.L_x_8327:
[----:B------:R-:W-:Y:S05]  /*9e80*/  BSYNC B0 ;  /* 0x0000000000007941 */ /* 0x000fea0003800000 */
.L_x_8326:
[----:B-----5:R1:W-:Y:S02]  /*9e90*/  STS.128 [R156+0x3000], R28 ;  /* 0x0030001c9c007388 */ /* 0x0203e40000000c00 */
.L_x_8321:
[----:B------:R-:W-:Y:S05]  /*9ea0*/  BSYNC B2 ;  /* 0x0000000000027941 */ /* 0x000fea0003800000 */
.L_x_8320:
        /* <DEDUP_REMOVED lines=62> */
.L_x_8332:
[----:B------:R-:W-:Y:S05]  /*a290*/  BSYNC B0 ;  /* 0x0000000000007941 */ /* 0x000fea0003800000 */
.L_x_8331:
[----:B-----5:R1:W-:Y:S02]  /*a2a0*/  STS.128 [R156+0x1800], R8 ;  /* 0x001800089c007388 */ /* 0x0203e40000000c00 */
.L_x_8330:
[----:B------:R-:W-:Y:S05]  /*a2b0*/  BSYNC B1 ;  /* 0x0000000000017941 */ /* 0x000fea0003800000 */
.L_x_8329:
        /* <DEDUP_REMOVED lines=44> */
.L_x_8334:
[----:B------:R-:W-:Y:S05]  /*a580*/  BSYNC B0 ;  /* 0x0000000000007941 */ /* 0x000fea0003800000 */
.L_x_8333:
[----:B-----5:R3:W-:Y:S01]  /*a590*/  STS.128 [R156+0x3800], R16 ;  /* 0x003800109c007388 */ /* 0x0207e20000000c00 */
[----:B------:R-:W-:Y:S05]  /*a5a0*/  BRA `(.L_x_8328) ;  /* 0x0000003400c07947 */ /* 0x000fea0003800000 */
.L_x_8303:
        /* <DEDUP_REMOVED lines=93> */
.L_x_8340:
[----:B------:R-:W-:Y:S05]  /*ab80*/  BSYNC B0 ;  /* 0x0000000000007941 */ /* 0x000fea0003800000 */
.L_x_8339:
[----:B-----5:R3:W-:Y:S02]  /*ab90*/  STS.128 [R156], R24 ;  /* 0x000000189c007388 */ /* 0x0207e40000000c00 */
.L_x_8338:
[----:B------:R-:W-:Y:S05]  /*aba0*/  BSYNC B1 ;  /* 0x0000000000017941 */ /* 0x000fea0003800000 */
.L_x_8337:
        /* <DEDUP_REMOVED lines=88> */
.L_x_8342:
[----:B------:R-:W-:Y:S05]  /*b130*/  BSYNC B0 ;  /* 0x0000000000007941 */ /* 0x000fea0003800000 */
.L_x_8341:
[----:B-----5:R1:W-:Y:S02]  /*b140*/  STS.128 [R156+0x2000], R24 ;  /* 0x002000189c007388 */ /* 0x0203e40000000c00 */
.L_x_8336:
[----:B------:R-:W-:Y:S05]  /*b150*/  BSYNC B2 ;  /* 0x0000000000027941 */ /* 0x000fea0003800000 */
.L_x_8335:
        /* <DEDUP_REMOVED lines=98> */
.L_x_8348:
[----:B------:R-:W-:Y:S05]  /*b780*/  BSYNC B0 ;  /* 0x0000000000007941 */ /* 0x000fea0003800000 */
.L_x_8347:
[----:B-----5:R3:W-:Y:S02]  /*b790*/  STS.128 [R156+0x800], R24 ;  /* 0x000800189c007388 */ /* 0x0207e40000000c00 */
.L_x_8346:
[----:B------:R-:W-:Y:S05]  /*b7a0*/  BSYNC B1 ;  /* 0x0000000000017941 */ /* 0x000fea0003800000 */
.L_x_8345:
        /* <DEDUP_REMOVED lines=92> */
.L_x_8350:
[----:B------:R-:W-:Y:S05]  /*bd70*/  BSYNC B0 ;  /* 0x0000000000007941 */ /* 0x000fea0003800000 */
.L_x_8349:
[----:B-----5:R1:W-:Y:S02]  /*bd80*/  STS.128 [R156+0x2800], R4 ;  /* 0x002800049c007388 */ /* 0x0203e40000000c00 */
.L_x_8344:
[----:B------:R-:W-:Y:S05]  /*bd90*/  BSYNC B2 ;  /* 0x0000000000027941 */ /* 0x000fea0003800000 */
.L_x_8343:
        /* <DEDUP_REMOVED lines=99> */
.L_x_8356:
[----:B------:R-:W-:Y:S05]  /*c3d0*/  BSYNC B0 ;  /* 0x0000000000007941 */ /* 0x000fea0003800000 */
.L_x_8355:
[----:B-----5:R3:W-:Y:S02]  /*c3e0*/  STS.128 [R156+0x1000], R24 ;  /* 0x001000189c007388 */ /* 0x0207e40000000c00 */
.L_x_8354:
[----:B------:R-:W-:Y:S05]  /*c3f0*/  BSYNC B1 ;  /* 0x0000000000017941 */ /* 0x000fea0003800000 */
.L_x_8353:
        /* <DEDUP_REMOVED lines=91> */
.L_x_8358:
[----:B------:R-:W-:Y:S05]  /*c9b0*/  BSYNC B0 ;  /* 0x0000000000007941 */ /* 0x000fea0003800000 */
.L_x_8357:
[----:B-----5:R3:W-:Y:S02]  /*c9c0*/  STS.128 [R156+0x3000], R24 ;  /* 0x003000189c007388 */ /* 0x0207e40000000c00 */
.L_x_8352:
[----:B------:R-:W-:Y:S05]  /*c9d0*/  BSYNC B2 ;  /* 0x0000000000027941 */ /* 0x000fea0003800000 */
.L_x_8351:
        /* <DEDUP_REMOVED lines=97> */
.L_x_8362:
[----:B------:R-:W-:Y:S05]  /*cff0*/  BSYNC B0 ;  /* 0x0000000000007941 */ /* 0x000fea0003800000 */
.L_x_8361:
[----:B-----5:R1:W-:Y:S02]  /*d000*/  STS.128 [R156+0x1800], R4 ;  /* 0x001800049c007388 */ /* 0x0203e40000000c00 */
.L_x_8360:
[----:B------:R-:W-:Y:S05]  /*d010*/  BSYNC B1 ;  /* 0x0000000000017941 */ /* 0x000fea0003800000 */
.L_x_8359:
        /* <DEDUP_REMOVED lines=96> */
.L_x_8364:
[----:B------:R-:W-:Y:S05]  /*d620*/  BSYNC B0 ;  /* 0x0000000000007941 */ /* 0x000fea0003800000 */
.L_x_8363:
[----:B-----5:R1:W-:Y:S01]  /*d630*/  STS.128 [R156+0x3800], R4 ;  /* 0x003800049c007388 */ /* 0x0203e20000000c00 */
[----:B------:R-:W-:Y:S05]  /*d640*/  BRA `(.L_x_8328) ;  /* 0x0000000400987947 */ /* 0x000fea0003800000 */
.L_x_8302:
        /* <DEDUP_REMOVED lines=29> */
.L_x_8366:
[----:B------:R-:W-:Y:S05]  /*d820*/  BSYNC B0 ;  /* 0x0000000000007941 */ /* 0x000fea0003800000 */
.L_x_8365:
        /* <DEDUP_REMOVED lines=23> */
.L_x_8368:
[----:B------:R-:W-:Y:S05]  /*d9a0*/  BSYNC B0 ;  /* 0x0000000000007941 */ /* 0x000fea0003800000 */
.L_x_8367:
        /* <DEDUP_REMOVED lines=23> */
.L_x_8370:
[----:B------:R-:W-:Y:S05]  /*db20*/  BSYNC B0 ;  /* 0x0000000000007941 */ /* 0x000fea0003800000 */
.L_x_8369:
        /* <DEDUP_REMOVED lines=24> */
.L_x_8328:
[----:B------:R-:W-:Y:S05]  /*dcb0*/  BSYNC B3 ;  /* 0x0000000000037941 */ /* 0x000fea0003800000 */
.L_x_8301:
        /* <DEDUP_REMOVED lines=32> */
.L_x_8372:
[----:B------:R-:W-:Y:S05]  /*dec0*/  BSYNC B0 ;  /* 0x0000000000007941 */ /* 0x000fea0003800000 */
.L_x_8371:
        /* <DEDUP_REMOVED lines=21> */
.L_x_8374:
[----:B------:R-:W-:Y:S05]  /*e020*/  BSYNC B0 ;  /* 0x0000000000007941 */ /* 0x000fea0003800000 */
.L_x_8373:
[----:B------:R-:W-:Y:S01]  /*e030*/  BSSY B0, `(.L_x_8375) ;  /* 0x000001a000007945 */ /* 0x000fe20003800000 */
[----:B------:R-:W-:Y:S02]  /*e040*/  ISETP.GE.AND P0, PT, R28, R11, PT ;  /* 0x0000000b1c00720c */ /* 0x000fe40003f06270 */
[----:B------:R-:W-:Y:S01]  /*e050*/  LEA.HI R2, R64, R64, RZ, 0x1 ;  /* 0x0000004040027211 */ /* 0x000fe200078f08ff */
        /* <DEDUP_REMOVED lines=23> */
.L_x_8376:
[----:B------:R-:W-:Y:S05]  /*e1d0*/  BSYNC B0 ;  /* 0x0000000000007941 */ /* 0x000fea0003800000 */
.L_x_8375:
[----:B--23--:R-:W-:Y:S01]  /*e1e0*/  LOP3.LUT R7, R2, 0xfffffffe, RZ, 0xc0, !PT ;  /* 0xfffffffe02077812 */ /* 0x00cfe200078ec0ff */
[----:B------:R-:W-:Y:S01]  /*e1f0*/  BSSY B0, `(.L_x_8377) ;  /* 0x000001e000007945 */ /* 0x000fe20003800000 */
[----:B------:R-:W-:-:S03]  /*e200*/  ISETP.GE.AND P5, PT, R28, R11, PT ;  /* 0x0000000b1c00720c */ /* 0x000fc60003fa6270 */
[----:B------:R-:W-:Y:S01]  /*e210*/  IMAD.IADD R64, R64, 0x1, -R7 ;  /* 0x0000000140407824 */ /* 0x000fe200078e0a07 */
[----:B------:R-:W-:Y:S09]  /*e220*/  @P0 BRA `(.L_x_8378) ;  /* 0x0000000000680947 */ /* 0x000ff20003800000 */
[C---:B------:R-:W-:Y:S02]  /*e230*/  LOP3.LUT R0, R159.reuse, 0x1, RZ, 0xc0, !PT ;  /* 0x000000019f007812 */ /* 0x040fe400078ec0ff */
[----:B------:R-:W-:Y:S02]  /*e240*/  LOP3.LUT P0, RZ, R159, 0x2, RZ, 0xc0, !PT ;  /* 0x000000029fff7812 */ /* 0x000fe4000780c0ff */
[----:B------:R-:W-:-:S11]  /*e250*/  ISETP.NE.U32.AND P1, PT, R0, 0x1, PT ;  /* 0x000000010000780c */ /* 0x000fd60003f25070 */
[----:B------:R-:W2:Y:S01]  /*e260*/  @P0 LDC.64 R6, c[0x0][0x248] ;  /* 0x00009200ff060b82 */ /* 0x000ea20000000a00 */
[----:B------:R-:W-:Y:S01]  /*e270*/  @P0 IMAD.MOV.U32 R164, RZ, RZ, R136 ;  /* 0x000000ffffa40224 */ /* 0x000fe200078e0088 */
[----:B------:R-:W-:Y:S01]  /*e280*/  @!P1 MOV R14, R158 ;  /* 0x0000009e000e9202 */ /* 0x000fe20000000f00 */
[----:B------:R-:W-:-:S05]  /*e290*/  @!P1 IMAD.MOV.U32 R15, RZ, RZ, R157 ;  /* 0x000000ffff0f9224 */ /* 0x000fca00078e009d */
[----:B----4-:R-:W3:Y:S01]  /*e2a0*/  @!P1 LDC.64 R8, c[0x0][0x248] ;  /* 0x00009200ff089b82 */ /* 0x010ee20000000a00 */
[----:B--2---:R-:W-:-:S04]  /*e2b0*/  @P0 IMAD.WIDE.U32 R12, R6, 0x30, R164 ;  /* 0x00000030060c0825 */ /* 0x004fc800078e00a4 */
[----:B------:R-:W-:Y:S01]  /*e2c0*/  @P0 IMAD R7, R7, 0x30, RZ ;  /* 0x0000003007070824 */ /* 0x000fe200078e02ff */
[----:B------:R-:W-:Y:S01]  /*e2d0*/  @P0 LEA R6, P2, R12, UR12, 0x1 ;  /* 0x0000000c0c060c11 */ /* 0x000fe2000f8408ff */
[----:B---3--:R-:W-:-:S03]  /*e2e0*/  @!P1 IMAD.WIDE.U32 R14, R8, 0x60, R14 ;  /* 0x00000060080e9825 */ /* 0x008fc600078e000e */
        /* <DEDUP_REMOVED lines=14> */
.L_x_8378:
[----:B------:R-:W-:Y:S05]  /*e3d0*/  BSYNC B0 ;  /* 0x0000000000007941 */ /* 0x000fea0003800000 */
.L_x_8377:
[----:B------:R-:W0:Y:S01]  /*e3e0*/  LDGDEPBAR ;  /* 0x00000000000079af */ /* 0x000e220000000000 */
[----:B------:R-:W-:Y:S01]  /*e3f0*/  ULDC.64 UR8, c[0x0][0x3d0] ;  /* 0x0000f40000087ab9 */ /* 0x000fe20000000a00 */
[----:B------:R-:W-:Y:S01]  /*e400*/  ISETP.GE.AND P1, PT, R134, R11, PT ;  /* 0x0000000b8600720c */ /* 0x000fe20003f26270 */
[----:B------:R-:W-:Y:S01]  /*e410*/  IMAD R0, R65, UR8, RZ ;  /* 0x0000000841007c24 */ /* 0x000fe2000f8e02ff */
[----:B------:R-:W-:Y:S01]  /*e420*/  ULDC.64 UR10, c[0x0][0x220] ;  /* 0x00008800000a7ab9 */ /* 0x000fe20000000a00 */
[----:B------:R-:W-:Y:S01]  /*e430*/  IMAD.WIDE.U32 R132, R153, UR8, R132 ;  /* 0x0000000899847c25 */ /* 0x000fe2000f8e0084 */
[----:B------:R-:W-:-:S03]  /*e440*/  ULDC UR5, c[0x0][0x2e8] ;  /* 0x0000ba0000057ab9 */ /* 0x000fc60000000800 */
[----:B------:R-:W-:Y:S01]  /*e450*/  IMAD R0, R153, UR9, R0 ;  /* 0x0000000999007c24 */ /* 0x000fe2000f8e0200 */
[----:B-1----:R-:W-:Y:S01]  /*e460*/  LEA R4, P0, R132, R4, 0x2 ;  /* 0x0000000484047211 */ /* 0x002fe200078010ff */
[----:B------:R-:W-:Y:S02]  /*e470*/  IMAD.SHL.U32 R66, R66, 0x40, RZ ;  /* 0x0000004042427824 */ /* 0x000fe400078e00ff */
[----:B------:R-:W-:Y:S02]  /*e480*/  IMAD.IADD R0, R133, 0x1, R0 ;  /* 0x0000000185007824 */ /* 0x000fe400078e0200 */
[----:B------:R-:W-:Y:S01]  /*e490*/  IMAD.SHL.U32 R2, R62, 0x40, RZ ;  /* 0x000000403e027824 */ /* 0x000fe200078e00ff */
[----:B--2---:R-:W-:Y:S01]  /*e4a0*/  LOP3.LUT R7, R66, 0x1c0, RZ, 0xc0, !PT ;  /* 0x000001c042077812 */ /* 0x004fe200078ec0ff */
[----:B------:R-:W-:Y:S01]  /*e4b0*/  IMAD.SHL.U32 R6, R64, 0x8, RZ ;  /* 0x0000000840067824 */ /* 0x000fe200078e00ff */
[----:B------:R-:W-:Y:S01]  /*e4c0*/  LEA.HI.X R5, R132, R5, R0, 0x2, P0 ;  /* 0x0000000584057211 */ /* 0x000fe200000f1400 */
[----:B------:R-:W-:Y:S01]  /*e4d0*/  IMAD.SHL.U32 R134, R134, 0x8, RZ ;  /* 0x0000000886867824 */ /* 0x000fe200078e00ff */
[----:B----4-:R-:W-:Y:S01]  /*e4e0*/  LOP3.LUT R9, R2, 0x1c0, RZ, 0xc0, !PT ;  /* 0x000001c002097812 */ /* 0x010fe200078ec0ff */
[----:B------:R-:W-:Y:S01]  /*e4f0*/  IMAD.SHL.U32 R49, R67, 0x40, RZ ;  /* 0x0000004043317824 */ /* 0x000fe200078e00ff */
[----:B------:R-:W-:Y:S01]  /*e500*/  LOP3.LUT R2, R7, 0x8, R6, 0xf8, !PT ;  /* 0x0000000807027812 */ /* 0x000fe200078ef806 */
[----:B------:R1:W5:Y:S01]  /*e510*/  LDG.E R48, desc[UR6][R4.64] ;  /* 0x0000000604307981 */ /* 0x000362000c1e1900 */
[----:B------:R-:W-:-:S04]  /*e520*/  DEPBAR.LE SB0, 0x0 ;  /* 0x000080000000791a */ /* 0x000fc80000000000 */
[----:B------:R-:W-:Y:S01]  /*e530*/  BAR.SYNC.DEFER_BLOCKING 0x0 ;  /* 0x0000000000007b1d */ /* 0x000fe20000010000 */
[----:B------:R-:W-:Y:S02]  /*e540*/  LOP3.LUT R134, R9, 0x8, R134, 0xf8, !PT ;  /* 0x0000000809867812 */ /* 0x000fe400078ef886 */
[----:B------:R-:W-:Y:S02]  /*e550*/  SHF.R.U32.HI R7, RZ, 0x3, R7 ;  /* 0x00000003ff077819 */ /* 0x000fe40000011607 */
[----:B------:R-:W-:Y:S02]  /*e560*/  SHF.R.U32.HI R9, RZ, 0x3, R9 ;  /* 0x00000003ff097819 */ /* 0x000fe40000011609 */
[----:B------:R-:W-:Y:S02]  /*e570*/  LOP3.LUT R49, R49, 0xfffffe00, RZ, 0xc0, !PT ;  /* 0xfffffe0031317812 */ /* 0x000fe400078ec0ff */
[----:B------:R-:W-:Y:S02]  /*e580*/  LOP3.LUT R9, R134, R9, RZ, 0x3c, !PT ;  /* 0x0000000986097212 */ /* 0x000fe400078e3cff */
[----:B------:R-:W-:Y:S01]  /*e590*/  LOP3.LUT R2, R2, R7, RZ, 0x3c, !PT ;  /* 0x0000000702027212 */ /* 0x000fe200078e3cff */
[----:B------:R-:W-:Y:S01]  /*e5a0*/  IMAD R7, R60, 0x400, R49 ;  /* 0x000004003c077824 */ /* 0x000fe200078e0231 */
[----:B------:R-:W-:Y:S01]  /*e5b0*/  LEA R168, P0, R104, UR10, 0x1 ;  /* 0x0000000a68a87c11 */ /* 0x000fe2000f8008ff */
[----:B------:R-:W-:-:S02]  /*e5c0*/  IMAD R145, R64, 0x200, R9 ;  /* 0x0000020040917824 */ /* 0x000fc400078e0209 */
[----:B------:R-:W-:Y:S01]  /*e5d0*/  IMAD.IADD R146, R2, 0x1, R7 ;  /* 0x0000000102927824 */ /* 0x000fe200078e0207 */
[----:B------:R1:W-:Y:S04]  /*e5e0*/  @P1 STS.128 [R156+0x8000], RZ ;  /* 0x008000ff9c001388 */ /* 0x0003e80000000c00 */
[----:B------:R1:W-:Y:S01]  /*e5f0*/  @P1 STS.128 [R156+0xa000], RZ ;  /* 0x00a000ff9c001388 */ /* 0x0003e20000000c00 */
[----:B------:R-:W2:Y:S01]  /*e600*/  MUFU.RCP R55, UR5 ;  /* 0x0000000500377d08 */ /* 0x000ea20008001000 */
[----:B------:R-:W-:Y:S01]  /*e610*/  BSSY B0, `(.L_x_8379) ;  /* 0x0000014000007945 */ /* 0x000fe20003800000 */
[----:B------:R-:W-:Y:S02]  /*e620*/  LEA.HI.X R167, R104, UR11, R101, 0x1, P0 ;  /* 0x0000000b68a77c11 */ /* 0x000fe400080f0c65 */
[----:B------:R-:W-:-:S02]  /*e630*/  LEA R145, R145, UR4, 0x1 ;  /* 0x0000000491917c11 */ /* 0x000fc4000f8e08ff */
        /* <DEDUP_REMOVED lines=17> */
.L_x_8380:
[----:B------:R-:W-:Y:S05]  /*e750*/  BSYNC B0 ;  /* 0x0000000000007941 */ /* 0x000fea0003800000 */
.L_x_8379:
        /* <DEDUP_REMOVED lines=21> */
.L_x_8382:
[----:B------:R-:W-:Y:S05]  /*e8b0*/  BSYNC B0 ;  /* 0x0000000000007941 */ /* 0x000fea0003800000 */
.L_x_8381:
        /* <DEDUP_REMOVED lines=24> */
.L_x_8384:
[----:B------:R-:W-:Y:S05]  /*ea40*/  BSYNC B0 ;  /* 0x0000000000007941 */ /* 0x000fea0003800000 */
.L_x_8383:
        /* <DEDUP_REMOVED lines=27> */
.L_x_8386:
[----:B------:R-:W-:Y:S05]  /*ec00*/  BSYNC B0 ;  /* 0x0000000000007941 */ /* 0x000fea0003800000 */
.L_x_8385:
[----:B------:R-:W-:Y:S01]  /*ec10*/  LDSM.16.M88.4 R92, [R146] ;  /* 0x00000000925c783b */ /* 0x000fe20000000200 */
[----:B------:R-:W-:Y:S01]  /*ec20*/  R2P PR, R62, 0x6 ;  /* 0x000000063e007804 */ /* 0x000fe20000000000 */
[C---:B------:R-:W-:Y:S01]  /*ec30*/  VIADD R0, R145.reuse, 0x4000 ;  /* 0x0000400091007836 */ /* 0x040fe20000000000 */
[----:B------:R-:W-:Y:S01]  /*ec40*/  ULDC.64 UR14, c[0x0][0x398] ;  /* 0x0000e600000e7ab9 */ /* 0x000fe20000000a00 */
[----:B------:R-:W3:Y:S01]  /*ec50*/  LDSM.16.M88.4 R32, [R145+0x4000] ;  /* 0x004000009120783b */ /* 0x000ee20000000200 */
[----:B------:R-:W-:Y:S01]  /*ec60*/  VIADD R143, R145, 0x4020 ;  /* 0x00004020918f7836 */ /* 0x000fe20000000000 */
[----:B------:R-:W-:Y:S01]  /*ec70*/  LOP3.LUT R2, R2, R49, RZ, 0xfc, !PT ;  /* 0x0000003102027212 */ /* 0x000fe200078efcff */
[--C-:B------:R-:W-:Y:S01]  /*ec80*/  IMAD R144, R53, 0x2, R146.reuse ;  /* 0x0000000235907824 */ /* 0x100fe200078e0292 */
[----:B------:R-:W4:Y:S01]  /*ec90*/  LDSM.16.M88.4 R72, [R145+0x4800] ;  /* 0x004800009148783b */ /* 0x000f220000000200 */
[C---:B------:R-:W-:Y:S02]  /*eca0*/  IMAD R142, R51.reuse, 0x2, R146 ;  /* 0x00000002338e7824 */ /* 0x040fe400078e0292 */
        /* <DEDUP_REMOVED lines=17> */
[----:B------:R-:W-:Y:S01]  /*edc0*/  IMAD.IADD R132, R0, 0x1, R143 ;  /* 0x0000000100847824 */ /* 0x000fe200078e028f */
[----:B------:R-:W-:Y:S01]  /*edd0*/  SHF.R.S32.HI R0, RZ, 0x1f, R61 ;  /* 0x0000001fff007819 */ /* 0x000fe2000001143d */
[C---:B------:R-:W-:Y:S01]  /*ede0*/  VIADD R130, R143.reuse, 0x2800 ;  /* 0x000028008f827836 */ /* 0x040fe20000000000 */
[----:B------:R-:W-:Y:S01]  /*edf0*/  LDSM.16.M88.4 R4, [R142] ;  /* 0x000000008e04783b */ /* 0x000fe20000000200 */
[C---:B------:R-:W-:Y:S01]  /*ee00*/  VIADD R129, R143.reuse, 0x3000 ;  /* 0x000030008f817836 */ /* 0x040fe20000000000 */
[----:B------:R-:W-:Y:S01]  /*ee10*/  LEA.HI R161, R0, R61, RZ, 0x2 ;  /* 0x0000003d00a17211 */ /* 0x000fe200078f10ff */
[----:B--2--5:R-:W-:Y:S01]  /*ee20*/  FMUL.FTZ R0, R48, R55 ;  /* 0x0000003730007220 */ /* 0x024fe20000410000 */
[----:B------:R-:W2:Y:S01]  /*ee30*/  LDSM.16.M88.4 R12, [R139+0x4000] ;  /* 0x004000008b0c783b */ /* 0x000ea20000000200 */
[----:B------:R-:W-:Y:S01]  /*ee40*/  VIADD R128, R143, 0x3800 ;  /* 0x000038008f807836 */ /* 0x000fe20000000000 */
[----:B------:R-:W-:-:S02]  /*ee50*/  SHF.R.S32.HI R161, RZ, 0x2, R161 ;  /* 0x00000002ffa17819 */ /* 0x000fc400000114a1 */
[----:B------:R-:W2:Y:S01]  /*ee60*/  LDSM.16.M88.4 R16, [R143+0x1000] ;  /* 0x001000008f10783b */ /* 0x000ea20000000200 */
[C---:B---3--:R-:W-:Y:S03]  /*ee70*/  HMMA.16816.F32.BF16 R20, R92.reuse, R32, RZ ;  /* 0x000000205c14723c */ /* 0x048fe600000418ff */
[----:B------:R-:W-:Y:S04]  /*ee80*/  LDSM.16.M88.4 R44, [R141] ;  /* 0x000000008d2c783b */ /* 0x000fe80000000200 */
[----:B------:R-:W3:Y:S01]  /*ee90*/  LDSM.16.M88.4 R108, [R132] ;  /* 0x00000000846c783b */ /* 0x000ee20000000200 */
[C---:B------:R-:W-:Y:S03]  /*eea0*/  HMMA.16816.F32.BF16 R32, R92.reuse, R34, RZ ;  /* 0x000000225c20723c */ /* 0x040fe600000418ff */
[----:B------:R-:W3:Y:S03]  /*eeb0*/  LDSM.16.M88.4 R96, [R143+0x1800] ;  /* 0x001800008f60783b */ /* 0x000ee60000000200 */
[C---:B----4-:R-:W-:Y:S01]  /*eec0*/  HMMA.16816.F32.BF16 R76, R92.reuse, R72, RZ ;  /* 0x000000485c4c723c */ /* 0x050fe200000418ff */
[----:B------:R-:W4:Y:S04]  /*eed0*/  LDSM.16.M88.4 R88, [R139+0x4800] ;  /* 0x004800008b58783b */ /* 0x000f280000000200 */
[----:B------:R-:W4:Y:S01]  /*eee0*/  LDSM.16.M88.4 R84, [R139+0x5000] ;  /* 0x005000008b54783b */ /* 0x000f220000000200 */
[----:B------:R-:W-:Y:S03]  /*eef0*/  HMMA.16816.F32.BF16 R72, R92, R74, RZ ;  /* 0x0000004a5c48723c */ /* 0x000fe600000418ff */
[----:B------:R-:W-:Y:S03]  /*ef00*/  LDSM.16.M88.4 R80, [R139+0x5800] ;  /* 0x005800008b50783b */ /* 0x000fe60000000200 */
        /* <DEDUP_REMOVED lines=17> */
[----:B------:R-:W-:Y:S01]  /*f020*/  HMMA.16816.F32.BF16 R64, R8, R18, R64 ;  /* 0x000000120840723c */ /* 0x000fe20000041840 */
[----:B------:R-:W-:Y:S05]  /*f030*/  LDSM.16.M88.4 R16, [R144+0x2000] ;  /* 0x002000009010783b */ /* 0x000fea0000000200 */
[----:B---3--:R-:W-:Y:S06]  /*f040*/  HMMA.16816.F32.BF16 R20, R44, R108, R20 ;  /* 0x0000006c2c14723c */ /* 0x008fec0000041814 */
[C---:B------:R-:W-:Y:S06]  /*f050*/  HMMA.16816.F32.BF16 R56, R8.reuse, R96, R56 ;  /* 0x000000600838723c */ /* 0x040fec0000041838 */
[----:B------:R-:W-:Y:S01]  /*f060*/  HMMA.16816.F32.BF16 R92, R8, R98, R92 ;  /* 0x00000062085c723c */ /* 0x000fe2000004185c */
[----:B------:R-:W-:Y:S05]  /*f070*/  LDSM.16.M88.4 R8, [R145+0x6800] ;  /* 0x006800009108783b */ /* 0x000fea0000000200 */
[C---:B----4-:R-:W-:Y:S06]  /*f080*/  HMMA.16816.F32.BF16 R76, R4.reuse, R88, R76 ;  /* 0x00000058044c723c */ /* 0x050fec000004184c */
[----:B------:R-:W-:Y:S01]  /*f090*/  HMMA.16816.F32.BF16 R72, R4, R90, R72 ;  /* 0x0000005a0448723c */ /* 0x000fe20000041848 */
[----:B------:R-:W-:Y:S05]  /*f0a0*/  LDSM.16.M88.4 R88, [R142+0x2000] ;  /* 0x002000008e58783b */ /* 0x000fea0000000200 */
[----:B------:R-:W-:Y:S06]  /*f0b0*/  HMMA.16816.F32.BF16 R32, R44, R110, R32 ;  /* 0x0000006e2c20723c */ /* 0x000fec0000041820 */
[C---:B------:R-:W-:Y:S06]  /*f0c0*/  HMMA.16816.F32.BF16 R68, R4.reuse, R84, R68 ;  /* 0x000000540444723c */ /* 0x040fec0000041844 */
[----:B------:R-:W-:Y:S01]  /*f0d0*/  HMMA.16816.F32.BF16 R64, R4, R86, R64 ;  /* 0x000000560440723c */ /* 0x000fe20000041840 */
[----:B------:R-:W2:Y:S05]  /*f0e0*/  LDSM.16.M88.4 R84, [R132+0x1800] ;  /* 0x001800008454783b */ /* 0x000eaa0000000200 */
[----:B-1----:R-:W-:Y:S06]  /*f0f0*/  HMMA.16816.F32.BF16 R20, R28, R24, R20 ;  /* 0x000000181c14723c */ /* 0x002fec0000041814 */
[C---:B------:R-:W-:Y:S01]  /*f100*/  HMMA.16816.F32.BF16 R96, R4.reuse, R80, R56 ;  /* 0x000000500460723c */ /* 0x040fe20000041838 */
[----:B------:R-:W-:Y:S05]  /*f110*/  LDSM.16.M88.4 R56, [R139+0x6000] ;  /* 0x006000008b38783b */ /* 0x000fea0000000200 */
[----:B------:R-:W-:Y:S01]  /*f120*/  HMMA.16816.F32.BF16 R92, R4, R82, R92 ;  /* 0x00000052045c723c */ /* 0x000fe2000004185c */
[----:B------:R-:W-:Y:S04]  /*f130*/  LDSM.16.M88.4 R4, [R143+0x2800] ;  /* 0x002800008f04783b */ /* 0x000fe80000000200 */
[----:B------:R-:W-:Y:S01]  /*f140*/  LDSM.16.M88.4 R80, [R145+0x7800] ;  /* 0x007800009150783b */ /* 0x000fe20000000200 */
[C---:B------:R-:W-:Y:S06]  /*f150*/  HMMA.16816.F32.BF16 R76, R44.reuse, R40, R76 ;  /* 0x000000282c4c723c */ /* 0x040fec000004184c */
[----:B------:R-:W-:Y:S01]  /*f160*/  HMMA.16816.F32.BF16 R72, R44, R42, R72 ;  /* 0x0000002a2c48723c */ /* 0x000fe20000041848 */
[----:B------:R-:W-:Y:S05]  /*f170*/  LDSM.16.M88.4 R40, [R132+0x2000] ;  /* 0x002000008428783b */ /* 0x000fea0000000200 */
[----:B------:R-:W-:Y:S01]  /*f180*/  HMMA.16816.F32.BF16 R32, R28, R26, R32 ;  /* 0x0000001a1c20723c */ /* 0x000fe20000041820 */
[----:B------:R-:W1:Y:S05]  /*f190*/  LDSM.16.M88.4 R24, [R145+0x7000] ;  /* 0x007000009118783b */ /* 0x000e6a0000000200 */
[C---:B------:R-:W-:Y:S06]  /*f1a0*/  HMMA.16816.F32.BF16 R68, R44.reuse, R36, R68 ;  /* 0x000000242c44723c */ /* 0x040fec0000041844 */
[C---:B------:R-:W-:Y:S01]  /*f1b0*/  HMMA.16816.F32.BF16 R64, R44.reuse, R38, R64 ;  /* 0x000000262c40723c */ /* 0x040fe20000041840 */
[----:B------:R-:W-:Y:S05]  /*f1c0*/  LDSM.16.M88.4 R36, [R141+0x2000] ;  /* 0x002000008d24783b */ /* 0x000fea0000000200 */
[----:B--2---:R-:W-:Y:S06]  /*f1d0*/  HMMA.16816.F32.BF16 R96, R44, R84, R96 ;  /* 0x000000542c60723c */ /* 0x004fec0000041860 */
[----:B------:R-:W-:Y:S06]  /*f1e0*/  HMMA.16816.F32.BF16 R76, R28, R8, R76 ;  /* 0x000000081c4c723c */ /* 0x000fec000004184c */
[----:B------:R-:W-:Y:S01]  /*f1f0*/  HMMA.16816.F32.BF16 R92, R44, R86, R92 ;  /* 0x000000562c5c723c */ /* 0x000fe2000004185c */
[----:B------:R-:W2:Y:S05]  /*f200*/  LDSM.16.M88.4 R44, [R143+0x3000] ;  /* 0x003000008f2c783b */ /* 0x000eaa0000000200 */
[----:B------:R-:W-:Y:S01]  /*f210*/  HMMA.16816.F32.BF16 R72, R28, R10, R72 ;  /* 0x0000000a1c48723c */ /* 0x000fe20000041848 */
[----:B------:R-:W-:Y:S05]  /*f220*/  LDSM.16.M88.4 R8, [R143+0x3800] ;  /* 0x003800008f08783b */ /* 0x000fea0000000200 */
[C---:B------:R-:W-:Y:S06]  /*f230*/  HMMA.16816.F32.BF16 R20, R16.reuse, R12, R20 ;  /* 0x0000000c1014723c */ /* 0x040fec0000041814 */
[----:B------:R-:W-:Y:S01]  /*f240*/  HMMA.16816.F32.BF16 R32, R16, R14, R32 ;  /* 0x0000000e1020723c */ /* 0x000fe20000041820 */
[----:B------:R-:W3:Y:S05]  /*f250*/  LDSM.16.M88.4 R12, [R139+0x6800] ;  /* 0x006800008b0c783b */ /* 0x000eea0000000200 */
[----:B-1----:R-:W-:Y:S06]  /*f260*/  HMMA.16816.F32.BF16 R68, R28, R24, R68 ;  /* 0x000000181c44723c */ /* 0x002fec0000041844 */
[C---:B------:R-:W-:Y:S06]  /*f270*/  HMMA.16816.F32.BF16 R76, R16.reuse, R4, R76 ;  /* 0x00000004104c723c */ /* 0x040fec000004184c */
[----:B------:R-:W-:Y:S01]  /*f280*/  HMMA.16816.F32.BF16 R72, R16, R6, R72 ;  /* 0x000000061048723c */ /* 0x000fe20000041848 */
[----:B------:R-:W1:Y:S05]  /*f290*/  LDSM.16.M88.4 R4, [R139+0x7000] ;  /* 0x007000008b04783b */ /* 0x000e6a0000000200 */
[C---:B------:R-:W-:Y:S01]  /*f2a0*/  HMMA.16816.F32.BF16 R64, R28.reuse, R26, R64 ;  /* 0x0000001a1c40723c */ /* 0x040fe20000041840 */
[----:B------:R-:W4:Y:S05]  /*f2b0*/  LDSM.16.M88.4 R24, [R132+0x2800] ;  /* 0x002800008418783b */ /* 0x000f2a0000000200 */
[----:B------:R-:W-:Y:S06]  /*f2c0*/  HMMA.16816.F32.BF16 R92, R28, R82, R92 ;  /* 0x000000521c5c723c */ /* 0x000fec000004185c */
[----:B------:R-:W-:Y:S06]  /*f2d0*/  HMMA.16816.F32.BF16 R32, R88, R58, R32 ;  /* 0x0000003a5820723c */ /* 0x000fec0000041820 */
[----:B------:R-:W-:Y:S01]  /*f2e0*/  HMMA.16816.F32.BF16 R96, R28, R80, R96 ;  /* 0x000000501c60723c */ /* 0x000fe20000041860 */
[----:B------:R-:W4:Y:S05]  /*f2f0*/  LDSM.16.M88.4 R28, [R139+0x7800] ;  /* 0x007800008b1c783b */ /* 0x000f2a0000000200 */
[----:B--2---:R-:W-:Y:S06]  /*f300*/  HMMA.16816.F32.BF16 R68, R16, R44, R68 ;  /* 0x0000002c1044723c */ /* 0x004fec0000041844 */
[C---:B------:R-:W-:Y:S06]  /*f310*/  HMMA.16816.F32.BF16 R20, R88.reuse, R56, R20 ;  /* 0x000000385814723c */ /* 0x040fec0000041814 */
[C---:B---3--:R-:W-:Y:S06]  /*f320*/  HMMA.16816.F32.BF16 R76, R88.reuse, R12, R76 ;  /* 0x0000000c584c723c */ /* 0x048fec000004184c */
[----:B------:R-:W-:Y:S01]  /*f330*/  HMMA.16816.F32.BF16 R72, R88, R14, R72 ;  /* 0x0000000e5848723c */ /* 0x000fe20000041848 */
[----:B------:R-:W2:Y:S05]  /*f340*/  LDSM.16.M88.4 R12, [R132+0x3000] ;  /* 0x00300000840c783b */ /* 0x000eaa0000000200 */
[C---:B------:R-:W-:Y:S06]  /*f350*/  HMMA.16816.F32.BF16 R64, R16.reuse, R46, R64 ;  /* 0x0000002e1040723c */ /* 0x040fec0000041840 */
[----:B------:R-:W-:Y:S06]  /*f360*/  HMMA.16816.F32.BF16 R92, R16, R10, R92 ;  /* 0x0000000a105c723c */ /* 0x000fec000004185c */
[----:B------:R-:W-:Y:S06]  /*f370*/  HMMA.16816.F32.BF16 R32, R36, R42, R32 ;  /* 0x0000002a2420723c */ /* 0x000fec0000041820 */
[----:B------:R-:W-:Y:S01]  /*f380*/  HMMA.16816.F32.BF16 R96, R16, R8, R96 ;  /* 0x000000081060723c */ /* 0x000fe20000041860 */
[----:B------:R-:W3:Y:S01]  /*f390*/  LDSM.16.M88.4 R8, [R132+0x3800] ;  /* 0x003800008408783b */ /* 0x000ee20000000200 */
[----:B------:R-:W-:-:S04]  /*f3a0*/  DEPBAR.LE SB0, 0x0 ;  /* 0x000080000000791a */ /* 0x000fc80000000000 */
[----:B-1----:R-:W-:Y:S01]  /*f3b0*/  HMMA.16816.F32.BF16 R68, R88, R4, R68 ;  /* 0x000000045844723c */ /* 0x002fe20000041844 */
[----:B------:R-:W-:-:S04]  /*f3c0*/  IMAD.IADD R16, R3, 0x1, R163 ;  /* 0x0000000103107824 */ /* 0x000fc800078e02a3 */
[C---:B------:R-:W-:Y:S01]  /*f3d0*/  VIADD R106, R16.reuse, 0x11 ;  /* 0x00000011106a7836 */ /* 0x040fe20000000000 */
[----:B------:R-:W-:Y:S01]  /*f3e0*/  HMMA.16816.F32.BF16 R20, R36, R40, R20 ;  /* 0x000000282414723c */ /* 0x000fe20000041814 */
[C---:B------:R-:W-:Y:S02]  /*f3f0*/  VIADD R4, R16.reuse, 0x9 ;  /* 0x0000000910047836 */ /* 0x040fe40000000000 */
[----:B------:R-:W-:-:S03]  /*f400*/  VIADD R18, R16, 0x20 ;  /* 0x0000002010127836 */ /* 0x000fc60000000000 */
[----:B----4-:R-:W-:Y:S01]  /*f410*/  HMMA.16816.F32.BF16 R76, R36, R24, R76 ;  /* 0x00000018244c723c */ /* 0x010fe2000004184c */
[----:B------:R-:W-:Y:S01]  /*f420*/  FMUL.FTZ R5, R34, UR15 ;  /* 0x0000000f22057c20 */ /* 0x000fe20008410000 */
[----:B------:R-:W-:-:S04]  /*f430*/  FMUL.FTZ R17, R33, UR15 ;  /* 0x0000000f21117c20 */ /* 0x000fc80008410000 */
[----:B------:R-:W-:Y:S01]  /*f440*/  HMMA.16816.F32.BF16 R64, R88, R6, R64 ;  /* 0x000000065840723c */ /* 0x000fe20000041840 */
[----:B------:R-:W-:Y:S01]  /*f450*/  FMUL.FTZ R25, R32, UR15 ;  /* 0x0000000f20197c20 */ /* 0x000fe20008410000 */
[----:B------:R-:W1:Y:S01]  /*f460*/  MUFU.TANH R5, R5 ;  /* 0x0000000500057308 */ /* 0x000e620000002400 */
[----:B------:R-:W-:-:S03]  /*f470*/  VIADD R24, R16, 0x21 ;  /* 0x0000002110187836 */ /* 0x000fc60000000000 */
[C---:B------:R-:W-:Y:S01]  /*f480*/  HMMA.16816.F32.BF16 R92, R88.reuse, R30, R92 ;  /* 0x0000001e585c723c */ /* 0x040fe2000004185c */
[----:B------:R-:W-:Y:S02]  /*f490*/  VIADD R6, R16, 0x8 ;  /* 0x0000000810067836 */ /* 0x000fe40000000000 */
[----:B------:R-:W-:Y:S01]  /*f4a0*/  FMUL.FTZ R7, R35, UR15 ;  /* 0x0000000f23077c20 */ /* 0x000fe20008410000 */
[----:B------:R-:W4:Y:S02]  /*f4b0*/  MUFU.TANH R25, R25 ;  /* 0x0000001900197308 */ /* 0x000f240000002400 */
[----:B------:R-:W-:Y:S01]  /*f4c0*/  HMMA.16816.F32.BF16 R96, R88, R28, R96 ;  /* 0x0000001c5860723c */ /* 0x000fe20000041860 */
[----:B------:R-:W-:Y:S01]  /*f4d0*/  IADD3 R31, R60, 0x1, R161 ;  /* 0x000000013c1f7810 */ /* 0x000fe20007ffe0a1 */
[----:B------:R-:W-:Y:S01]  /*f4e0*/  FMUL.FTZ R21, R21, UR15 ;  /* 0x0000000f15157c20 */ /* 0x000fe20008410000 */
[----:B------:R-:W-:Y:S01]  /*f4f0*/  FMUL.FTZ R23, R23, UR15 ;  /* 0x0000000f17177c20 */ /* 0x000fe20008410000 */
[----:B------:R-:W-:Y:S01]  /*f500*/  FMUL.FTZ R20, R20, UR15 ;  /* 0x0000000f14147c20 */ /* 0x000fe20008410000 */
[----:B------:R-:W-:Y:S01]  /*f510*/  IADD3 R31, R52, R31, -R152 ;  /* 0x0000001f341f7210 */ /* 0x000fe20007ffe898 */
[----:B--2---:R-:W-:Y:S01]  /*f520*/  HMMA.16816.F32.BF16 R68, R36, R12, R68 ;  /* 0x0000000c2444723c */ /* 0x004fe20000041844 */
[----:B------:R-:W-:Y:S01]  /*f530*/  FMUL.FTZ R19, R76, UR15 ;  /* 0x0000000f4c137c20 */ /* 0x000fe20008410000 */
[----:B------:R-:W2:Y:S01]  /*f540*/  MUFU.TANH R21, R21 ;  /* 0x0000001500157308 */ /* 0x000ea20000002400 */
[----:B------:R-:W-:Y:S01]  /*f550*/  FMUL.FTZ R29, R78, UR15 ;  /* 0x0000000f4e1d7c20 */ /* 0x000fe20008410000 */
[----:B------:R-:W-:-:S02]  /*f560*/  VIADD R31, R31, UR14 ;  /* 0x0000000e1f1f7c36 */ /* 0x000fc40008000000 */
[----:B------:R-:W-:Y:S01]  /*f570*/  FMUL.FTZ R22, R22, UR15 ;  /* 0x0000000f16167c20 */ /* 0x000fe20008410000 */
[C---:B------:R-:W-:Y:S01]  /*f580*/  HMMA.16816.F32.BF16 R72, R36.reuse, R26, R72 ;  /* 0x0000001a2448723c */ /* 0x040fe20000041848 */
[----:B------:R-:W-:Y:S01]  /*f590*/  FMUL.FTZ R13, R79, UR15 ;  /* 0x0000000f4f0d7c20 */ /* 0x000fe20008410000 */
[C---:B------:R-:W-:Y:S01]  /*f5a0*/  VIMNMX R103, R31.reuse, R52, PT ;  /* 0x000000341f677248 */ /* 0x040fe20003fe0100 */
[----:B------:R-:W2:Y:S01]  /*f5b0*/  MUFU.TANH R23, R23 ;  /* 0x0000001700177308 */ /* 0x000ea20000002400 */
[----:B------:R-:W-:Y:S02]  /*f5c0*/  VIADDMNMX R124, R31, 0x8, R52, PT ;  /* 0x000000081f7c7846 */ /* 0x000fe40003800134 */
[----:B------:R-:W-:Y:S01]  /*f5d0*/  HMMA.16816.F32.BF16 R64, R36, R14, R64 ;  /* 0x0000000e2440723c */ /* 0x000fe20000041840 */
[----:B------:R-:W-:Y:S01]  /*f5e0*/  FMUL.FTZ R27, R77, UR15 ;  /* 0x0000000f4d1b7c20 */ /* 0x000fe20008410000 */
[C---:B------:R-:W-:Y:S02]  /*f5f0*/  ISETP.GE.AND P4, PT, R6.reuse, R103, PT ;  /* 0x000000670600720c */ /* 0x040fe40003f86270 */
[----:B------:R-:W-:-:S02]  /*f600*/  ISETP.GE.AND P1, PT, R6, R124, PT ;  /* 0x0000007c0600720c */ /* 0x000fc40003f26270 */
[----:B------:R-:W-:Y:S01]  /*f610*/  I2FP.F32.S32 R6, R6 ;  /* 0x0000000600067245 */ /* 0x000fe20000201400 */
[----:B------:R-:W2:Y:S01]  /*f620*/  MUFU.TANH R27, R27 ;  /* 0x0000001b001b7308 */ /* 0x000ea20000002400 */
[----:B------:R-:W-:Y:S01]  /*f630*/  IADD3 R14, R16, 0x1, RZ ;  /* 0x00000001100e7810 */ /* 0x000fe20007ffe0ff */
[C---:B---3--:R-:W-:Y:S01]  /*f640*/  HMMA.16816.F32.BF16 R92, R36.reuse, R10, R92 ;  /* 0x0000000a245c723c */ /* 0x048fe2000004185c */
[-C--:B------:R-:W-:Y:S01]  /*f650*/  ISETP.GE.AND P6, PT, R4, R103.reuse, PT ;  /* 0x000000670400720c */ /* 0x080fe20003fc6270 */
[----:B-1----:R-:W-:Y:S01]  /*f660*/  FFMA.FTZ R5, R0, R6, R5 ;  /* 0x0000000600057223 */ /* 0x002fe20000010005 */
[----:B------:R-:W-:Y:S01]  /*f670*/  ISETP.GE.AND P5, PT, R14, R103, PT ;  /* 0x000000670e00720c */ /* 0x000fe20003fa6270 */
[----:B------:R-:W-:Y:S01]  /*f680*/  FMUL.FTZ R70, R70, UR15 ;  /* 0x0000000f46467c20 */ /* 0x000fe20008410000 */
[----:B------:R-:W-:Y:S01]  /*f690*/  ISETP.GE.AND P0, PT, R14, R124, PT ;  /* 0x0000007c0e00720c */ /* 0x000fe20003f06270 */
[----:B------:R-:W1:Y:S01]  /*f6a0*/  MUFU.TANH R13, R13 ;  /* 0x0000000d000d7308 */ /* 0x000e620000002400 */
[----:B------:R-:W-:Y:S01]  /*f6b0*/  I2FP.F32.S32 R14, R14 ;  /* 0x0000000e000e7245 */ /* 0x000fe20000201400 */
[----:B----4-:R-:W-:Y:S01]  /*f6c0*/  FFMA.FTZ R11, R0, R6, R25 ;  /* 0x00000006000b7223 */ /* 0x010fe20000010019 */
[----:B------:R-:W-:Y:S01]  /*f6d0*/  HMMA.16816.F32.BF16 R96, R36, R8, R96 ;  /* 0x000000082460723c */ /* 0x000fe20000041860 */
[----:B------:R-:W-:Y:S01]  /*f6e0*/  FMUL.FTZ R15, R72, UR15 ;  /* 0x0000000f480f7c20 */ /* 0x000fe20008410000 */
[----:B------:R-:W-:Y:S01]  /*f6f0*/  FMUL.FTZ R31, R74, UR15 ;  /* 0x0000000f4a1f7c20 */ /* 0x000fe20008410000 */
[CC--:B--2---:R-:W-:Y:S01]  /*f700*/  FFMA.FTZ R21, R0.reuse, R14.reuse, R21 ;  /* 0x0000000e00157223 */ /* 0x0c4fe20000010015 */
[----:B------:R-:W-:Y:S01]  /*f710*/  FFMA.FTZ R14, R0, R14, R23 ;  /* 0x0000000e000e7223 */ /* 0x000fe20000010017 */
[----:B------:R-:W2:Y:S01]  /*f720*/  MUFU.TANH R17, R17 ;  /* 0x0000001100117308 */ /* 0x000ea20000002400 */
[----:B------:R-:W-:Y:S01]  /*f730*/  FSEL R11, R11, -INF , !P4 ;  /* 0xff8000000b0b7808 */ /* 0x000fe20006000000 */
[----:B------:R-:W-:Y:S01]  /*f740*/  FMUL.FTZ R37, R68, UR15 ;  /* 0x0000000f44257c20 */ /* 0x000fe20008410000 */
[----:B------:R-:W-:-:S02]  /*f750*/  VIADD R8, R16, 0x10 ;  /* 0x0000001010087836 */ /* 0x000fc40000000000 */
[----:B------:R-:W-:Y:S01]  /*f760*/  FMUL.FTZ R9, R73, UR15 ;  /* 0x0000000f49097c20 */ /* 0x000fe20008410000 */
[----:B------:R-:W-:Y:S01]  /*f770*/  FSEL R10, R5, -INF , !P1 ;  /* 0xff800000050a7808 */ /* 0x000fe20004800000 */
[----:B------:R-:W-:Y:S01]  /*f780*/  FMUL.FTZ R33, R75, UR15 ;  /* 0x0000000f4b217c20 */ /* 0x000fe20008410000 */
[CC--:B------:R-:W-:Y:S01]  /*f790*/  ISETP.GE.AND P4, PT, R106.reuse, R103.reuse, PT ;  /* 0x000000676a00720c */ /* 0x0c0fe20003f86270 */
[----:B------:R-:W3:Y:S01]  /*f7a0*/  MUFU.TANH R7, R7 ;  /* 0x0000000700077308 */ /* 0x000ee20000002400 */
[----:B------:R-:W-:Y:S01]  /*f7b0*/  ISETP.GE.AND P1, PT, R106, R124, PT ;  /* 0x0000007c6a00720c */ /* 0x000fe20003f26270 */
[----:B------:R-:W-:Y:S01]  /*f7c0*/  FMUL.FTZ R65, R65, UR15 ;  /* 0x0000000f41417c20 */ /* 0x000fe20008410000 */
[----:B------:R-:W-:Y:S01]  /*f7d0*/  I2FP.F32.S32 R106, R106 ;  /* 0x0000006a006a7245 */ /* 0x000fe20000201400 */
[----:B------:R-:W-:Y:S01]  /*f7e0*/  FMUL.FTZ R67, R67, UR15 ;  /* 0x0000000f43437c20 */ /* 0x000fe20008410000 */
[----:B------:R-:W-:Y:S01]  /*f7f0*/  ISETP.GE.AND P2, PT, R4, R124, PT ;  /* 0x0000007c0400720c */ /* 0x000fe20003f46270 */
[----:B------:R-:W-:Y:S01]  /*f800*/  VIADD R6, R16, 0x18 ;  /* 0x0000001810067836 */ /* 0x000fe20000000000 */
[----:B------:R-:W-:Y:S01]  /*f810*/  FSEL R21, R21, -INF , !P5 ;  /* 0xff80000015157808 */ /* 0x000fe20006800000 */
[----:B------:R-:W4:Y:S01]  /*f820*/  MUFU.TANH R19, R19 ;  /* 0x0000001300137308 */ /* 0x000f220000002400 */
[----:B------:R-:W-:Y:S01]  /*f830*/  FSEL R14, R14, -INF , !P0 ;  /* 0xff8000000e0e7808 */ /* 0x000fe20004000000 */
[C---:B------:R-:W-:Y:S01]  /*f840*/  FFMA.FTZ R27, R0.reuse, R106, R27 ;  /* 0x0000006a001b7223 */ /* 0x040fe2000001001b */
[----:B------:R-:W-:Y:S01]  /*f850*/  I2FP.F32.S32 R4, R4 ;  /* 0x0000000400047245 */ /* 0x000fe20000201400 */
[----:B-1----:R-:W-:Y:S01]  /*f860*/  FFMA.FTZ R106, R0, R106, R13 ;  /* 0x0000006a006a7223 */ /* 0x002fe2000001000d */
[CC--:B------:R-:W-:Y:S01]  /*f870*/  ISETP.GE.AND P5, PT, R8.reuse, R103.reuse, PT ;  /* 0x000000670800720c */ /* 0x0c0fe20003fa6270 */
[----:B------:R-:W-:Y:S01]  /*f880*/  FMUL.FTZ R35, R69, UR15 ;  /* 0x0000000f45237c20 */ /* 0x000fe20008410000 */
[----:B------:R-:W-:Y:S01]  /*f890*/  ISETP.GE.AND P0, PT, R8, R124, PT ;  /* 0x0000007c0800720c */ /* 0x000fe20003f06270 */
[----:B------:R-:W1:Y:S01]  /*f8a0*/  MUFU.TANH R29, R29 ;  /* 0x0000001d001d7308 */ /* 0x000e620000002400 */
[----:B------:R-:W-:Y:S01]  /*f8b0*/  I2FP.F32.S32 R8, R8 ;  /* 0x0000000800087245 */ /* 0x000fe20000201400 */
[CC--:B--2---:R-:W-:Y:S01]  /*f8c0*/  FFMA.FTZ R5, R0.reuse, R4.reuse, R17 ;  /* 0x0000000400057223 */ /* 0x0c4fe20000010011 */
[----:B---3--:R-:W-:Y:S01]  /*f8d0*/  FFMA.FTZ R7, R0, R4, R7 ;  /* 0x0000000400077223 */ /* 0x008fe20000010007 */
[----:B------:R-:W-:Y:S01]  /*f8e0*/  FMUL.FTZ R71, R71, UR15 ;  /* 0x0000000f47477c20 */ /* 0x000fe20008410000 */
[----:B------:R-:W-:Y:S01]  /*f8f0*/  IADD3 R4, R16, 0x19, RZ ;  /* 0x0000001910047810 */ /* 0x000fe20007ffe0ff */
[----:B------:R-:W-:Y:S01]  /*f900*/  FMUL.FTZ R64, R64, UR15 ;  /* 0x0000000f40407c20 */ /* 0x000fe20008410000 */
[----:B------:R-:W-:Y:S01]  /*f910*/  FSEL R13, R27, -INF , !P4 ;  /* 0xff8000001b0d7808 */ /* 0x000fe20006000000 */
[----:B------:R-:W2:Y:S01]  /*f920*/  MUFU.TANH R37, R37 ;  /* 0x0000002500257308 */ /* 0x000ea20000002400 */
[----:B----4-:R-:W-:Y:S01]  /*f930*/  FFMA.FTZ R17, R0, R8, R19 ;  /* 0x0000000800117223 */ /* 0x010fe20000010013 */
[----:B------:R-:W-:Y:S01]  /*f940*/  FSEL R106, R106, -INF , !P1 ;  /* 0xff8000006a6a7808 */ /* 0x000fe20004800000 */
[----:B------:R-:W-:Y:S01]  /*f950*/  FMUL.FTZ R66, R66, UR15 ;  /* 0x0000000f42427c20 */ /* 0x000fe20008410000 */
[-C--:B------:R-:W-:Y:S01]  /*f960*/  ISETP.GE.AND P4, PT, R18, R103.reuse, PT ;  /* 0x000000671200720c */ /* 0x080fe20003f86270 */
[----:B------:R-:W-:Y:S01]  /*f970*/  FMUL.FTZ R92, R92, UR15 ;  /* 0x0000000f5c5c7c20 */ /* 0x000fe20008410000 */
[----:B------:R-:W-:Y:S01]  /*f980*/  ISETP.GE.AND P1, PT, R18, R124, PT ;  /* 0x0000007c1200720c */ /* 0x000fe20003f26270 */
[----:B------:R-:W-:Y:S01]  /*f990*/  FMUL.FTZ R97, R97, UR15 ;  /* 0x0000000f61617c20 */ /* 0x000fe20008410000 */
[----:B------:R-:W3:Y:S01]  /*f9a0*/  MUFU.TANH R39, R70 ;  /* 0x0000004600277308 */ /* 0x000ee20000002400 */
[----:B-1----:R-:W-:Y:S01]  /*f9b0*/  FFMA.FTZ R8, R0, R8, R29 ;  /* 0x0000000800087223 */ /* 0x002fe2000001001d */
[----:B------:R-:W-:Y:S01]  /*f9c0*/  FSEL R19, R5, -INF , !P6 ;  /* 0xff80000005137808 */ /* 0x000fe20007000000 */
[----:B------:R-:W-:Y:S01]  /*f9d0*/  FMUL.FTZ R99, R99, UR15 ;  /* 0x0000000f63637c20 */ /* 0x000fe20008410000 */
[----:B------:R-:W-:Y:S01]  /*f9e0*/  FSEL R12, R7, -INF , !P2 ;  /* 0xff800000070c7808 */ /* 0x000fe20005000000 */
[----:B------:R-:W-:Y:S01]  /*f9f0*/  FMUL.FTZ R96, R96, UR15 ;  /* 0x0000000f60607c20 */ /* 0x000fe20008410000 */
[----:B------:R-:W-:Y:S01]  /*fa00*/  I2FP.F32.S32 R18, R18 ;  /* 0x0000001200127245 */ /* 0x000fe20000201400 */
[----:B------:R-:W-:Y:S01]  /*fa10*/  FMUL.FTZ R98, R98, UR15 ;  /* 0x0000000f62627c20 */ /* 0x000fe20008410000 */
[----:B------:R-:W1:Y:S01]  /*fa20*/  MUFU.TANH R15, R15 ;  /* 0x0000000f000f7308 */ /* 0x000e620000002400 */
[-C--:B------:R-:W-:Y:S01]  /*fa30*/  ISETP.GE.AND P6, PT, R6, R103.reuse, PT ;  /* 0x000000670600720c */ /* 0x080fe20003fc6270 */
[----:B------:R-:W-:Y:S01]  /*fa40*/  FMUL.FTZ R94, R94, UR15 ;  /* 0x0000000f5e5e7c20 */ /* 0x000fe20008410000 */
[----:B------:R-:W-:Y:S01]  /*fa50*/  ISETP.GE.AND P2, PT, R6, R124, PT ;  /* 0x0000007c0600720c */ /* 0x000fe20003f46270 */
[----:B--2---:R-:W-:Y:S01]  /*fa60*/  FFMA.FTZ R37, R0, R18, R37 ;  /* 0x0000001200257223 */ /* 0x004fe20000010025 */
[----:B------:R-:W-:Y:S01]  /*fa70*/  FSEL R17, R17, -INF , !P5 ;  /* 0xff80000011117808 */ /* 0x000fe20006800000 */
[----:B------:R-:W-:Y:S01]  /*fa80*/  FMUL.FTZ R93, R93, UR15 ;  /* 0x0000000f5d5d7c20 */ /* 0x000fe20008410000 */
[----:B------:R-:W-:Y:S01]  /*fa90*/  FSEL R8, R8, -INF , !P0 ;  /* 0xff80000008087808 */ /* 0x000fe20004000000 */
[----:B------:R-:W2:Y:S01]  /*faa0*/  MUFU.TANH R9, R9 ;  /* 0x0000000900097308 */ /* 0x000ea20000002400 */
[----:B------:R-:W-:Y:S01]  /*fab0*/  I2FP.F32.S32 R6, R6 ;  /* 0x0000000600067245 */ /* 0x000fe20000201400 */
[----:B---3--:R-:W-:Y:S01]  /*fac0*/  FFMA.FTZ R39, R0, R18, R39 ;  /* 0x0000001200277223 */ /* 0x008fe20000010027 */
[----:B------:R-:W-:Y:S01]  /*fad0*/  ISETP.GE.AND P5, PT, R4, R103, PT ;  /* 0x000000670400720c */ /* 0x000fe20003fa6270 */
[----:B------:R-:W-:Y:S01]  /*fae0*/  VIADD R18, R16, 0x29 ;  /* 0x0000002910127836 */ /* 0x000fe20000000000 */
[----:B------:R-:W-:Y:S01]  /*faf0*/  ISETP.GE.AND P0, PT, R4, R124, PT ;  /* 0x0000007c0400720c */ /* 0x000fe20003f06270 */
[----:B------:R-:W-:Y:S01]  /*fb00*/  FMUL.FTZ R95, R95, UR15 ;  /* 0x0000000f5f5f7c20 */ /* 0x000fe20008410000 */
[----:B------:R-:W-:Y:S01]  /*fb10*/  I2FP.F32.S32 R4, R4 ;  /* 0x0000000400047245 */ /* 0x000fe20000201400 */
[----:B------:R-:W3:Y:S01]  /*fb20*/  MUFU.TANH R31, R31 ;  /* 0x0000001f001f7308 */ /* 0x000ee20000002400 */
[----:B-1----:R-:W-:Y:S01]  /*fb30*/  FFMA.FTZ R7, R0, R6, R15 ;  /* 0x0000000600077223 */ /* 0x002fe2000001000f */
[----:B------:R-:W-:-:S02]  /*fb40*/  FSEL R173, R37, -INF , !P4 ;  /* 0xff80000025ad7808 */ /* 0x000fc40006000000 */
[----:B------:R-:W-:Y:S02]  /*fb50*/  FSEL R174, R39, -INF , !P1 ;  /* 0xff80000027ae7808 */ /* 0x000fe40004800000 */
[----:B------:R-:W-:Y:S02]  /*fb60*/  ISETP.GE.AND P4, PT, R18, R103, PT ;  /* 0x000000671200720c */ /* 0x000fe40003f86270 */
[----:B------:R-:W1:Y:S01]  /*fb70*/  MUFU.TANH R33, R33 ;  /* 0x0000002100217308 */ /* 0x000e620000002400 */
[----:B--2---:R-:W-:Y:S01]  /*fb80*/  FFMA.FTZ R5, R0, R4, R9 ;  /* 0x0000000400057223 */ /* 0x004fe20000010009 */
[----:B------:R-:W-:Y:S02]  /*fb90*/  ISETP.GE.AND P1, PT, R18, R124, PT ;  /* 0x0000007c1200720c */ /* 0x000fe40003f26270 */
[----:B------:R-:W-:Y:S02]  /*fba0*/  I2FP.F32.S32 R18, R18 ;  /* 0x0000001200127245 */ /* 0x000fe40000201400 */
[----:B------:R-:W-:-:S02]  /*fbb0*/  FSEL R7, R7, -INF , !P6 ;  /* 0xff80000007077808 */ /* 0x000fc40007000000 */
[----:B------:R-:W2:Y:S01]  /*fbc0*/  MUFU.TANH R65, R65 ;  /* 0x0000004100417308 */ /* 0x000ea20000002400 */
[----:B---3--:R-:W-:Y:S01]  /*fbd0*/  FFMA.FTZ R6, R0, R6, R31 ;  /* 0x0000000600067223 */ /* 0x008fe2000001001f */
[----:B------:R-:W-:Y:S02]  /*fbe0*/  ISETP.GE.AND P6, PT, R24, R103, PT ;  /* 0x000000671800720c */ /* 0x000fe40003fc6270 */
[----:B------:R-:W-:Y:S02]  /*fbf0*/  FSEL R5, R5, -INF , !P5 ;  /* 0xff80000005057808 */ /* 0x000fe40006800000 */
[----:B------:R-:W-:Y:S02]  /*fc00*/  FSEL R6, R6, -INF , !P2 ;  /* 0xff80000006067808 */ /* 0x000fe40005000000 */
[----:B------:R-:W3:Y:S01]  /*fc10*/  MUFU.TANH R67, R67 ;  /* 0x0000004300437308 */ /* 0x000ee20000002400 */
[----:B-1----:R-:W-:Y:S01]  /*fc20*/  FFMA.FTZ R4, R0, R4, R33 ;  /* 0x0000000400047223 */ /* 0x002fe20000010021 */
[----:B------:R-:W-:-:S02]  /*fc30*/  ISETP.GE.AND P2, PT, R24, R124, PT ;  /* 0x0000007c1800720c */ /* 0x000fc40003f46270 */
[----:B------:R-:W-:Y:S02]  /*fc40*/  I2FP.F32.S32 R24, R24 ;  /* 0x0000001800187245 */ /* 0x000fe40000201400 */
[----:B------:R-:W-:Y:S02]  /*fc50*/  FSEL R4, R4, -INF , !P0 ;  /* 0xff80000004047808 */ /* 0x000fe40004000000 */
[----:B------:R-:W1:Y:S01]  /*fc60*/  MUFU.TANH R35, R35 ;  /* 0x0000002300237308 */ /* 0x000e620000002400 */
[----:B--2---:R-:W-:-:S05]  /*fc70*/  FFMA.FTZ R65, R0, R18, R65 ;  /* 0x0000001200417223 */ /* 0x004fca0000010041 */
[----:B------:R-:W-:Y:S02]  /*fc80*/  FSEL R127, R65, -INF , !P4 ;  /* 0xff800000417f7808 */ /* 0x000fe40006000000 */
[----:B------:R-:W2:Y:S01]  /*fc90*/  MUFU.TANH R71, R71 ;  /* 0x0000004700477308 */ /* 0x000ea20000002400 */
[----:B---3--:R-:W-:Y:S01]  /*fca0*/  FFMA.FTZ R67, R0, R18, R67 ;  /* 0x0000001200437223 */ /* 0x008fe20000010043 */
[----:B------:R-:W-:-:S04]  /*fcb0*/  VIADD R18, R16, 0x38 ;  /* 0x0000003810127836 */ /* 0x000fc80000000000 */
[----:B------:R-:W-:Y:S02]  /*fcc0*/  FSEL R166, R67, -INF , !P1 ;  /* 0xff80000043a67808 */ /* 0x000fe40004800000 */
[----:B------:R-:W-:Y:S01]  /*fcd0*/  MUFU.TANH R23, R64 ;  /* 0x0000004000177308 */ /* 0x000fe20000002400 */
[----:B-1----:R-:W-:Y:S01]  /*fce0*/  FFMA.FTZ R35, R0, R24, R35 ;  /* 0x0000001800237223 */ /* 0x002fe20000010023 */
[C---:B------:R-:W-:Y:S02]  /*fcf0*/  ISETP.GE.AND P4, PT, R18.reuse, R103, PT ;  /* 0x000000671200720c */ /* 0x040fe40003f86270 */
[----:B------:R-:W-:Y:S02]  /*fd00*/  ISETP.GE.AND P1, PT, R18, R124, PT ;  /* 0x0000007c1200720c */ /* 0x000fe40003f26270 */
[----:B------:R-:W-:Y:S02]  /*fd10*/  I2FP.F32.S32 R18, R18 ;  /* 0x0000001200127245 */ /* 0x000fe40000201400 */
[----:B------:R-:W-:Y:S01]  /*fd20*/  MUFU.TANH R25, R66 ;  /* 0x0000004200197308 */ /* 0x000fe20000002400 */
[----:B--2---:R-:W-:Y:S01]  /*fd30*/  FFMA.FTZ R71, R0, R24, R71 ;  /* 0x0000001800477223 */ /* 0x004fe20000010047 */
[----:B------:R-:W-:Y:S01]  /*fd40*/  VIADD R24, R16, 0x30 ;  /* 0x0000003010187836 */ /* 0x000fe20000000000 */
[----:B------:R-:W-:-:S03]  /*fd50*/  FSEL R171, R35, -INF , !P6 ;  /* 0xff80000023ab7808 */ /* 0x000fc60007000000 */
[----:B------:R-:W-:Y:S02]  /*fd60*/  FSEL R172, R71, -INF , !P2 ;  /* 0xff80000047ac7808 */ /* 0x000fe40005000000 */
[----:B------:R1:W-:Y:S01]  /*fd70*/  MUFU.TANH R41, R20 ;  /* 0x0000001400297308 */ /* 0x0003e20000002400 */
[C---:B------:R-:W-:Y:S02]  /*fd80*/  ISETP.GE.AND P6, PT, R24.reuse, R103, PT ;  /* 0x000000671800720c */ /* 0x040fe40003fc6270 */
[----:B------:R-:W-:Y:S02]  /*fd90*/  ISETP.GE.AND P2, PT, R24, R124, PT ;  /* 0x0000007c1800720c */ /* 0x000fe40003f46270 */
[----:B------:R-:W-:-:S03]  /*fda0*/  I2FP.F32.S32 R24, R24 ;  /* 0x0000001800187245 */ /* 0x000fc60000201400 */
[----:B------:R-:W2:Y:S08]  /*fdb0*/  MUFU.TANH R27, R92 ;  /* 0x0000005c001b7308 */ /* 0x000eb00000002400 */
[----:B------:R-:W3:Y:S01]  /*fdc0*/  MUFU.TANH R15, R96 ;  /* 0x00000060000f7308 */ /* 0x000ee20000002400 */
[----:B-1----:R-:W-:-:S05]  /*fdd0*/  VIADD R20, R16, 0x28 ;  /* 0x0000002810147836 */ /* 0x002fca0000000000 */
[C---:B------:R-:W-:Y:S02]  /*fde0*/  ISETP.GE.AND P5, PT, R20.reuse, R103, PT ;  /* 0x000000671400720c */ /* 0x040fe40003fa6270 */
[----:B------:R-:W1:Y:S01]  /*fdf0*/  MUFU.TANH R9, R98 ;  /* 0x0000006200097308 */ /* 0x000e620000002400 */
[----:B------:R-:W-:Y:S01]  /*fe00*/  ISETP.GE.AND P0, PT, R20, R124, PT ;  /* 0x0000007c1400720c */ /* 0x000fe20003f06270 */
[----:B--2---:R-:W-:Y:S01]  /*fe10*/  FFMA.FTZ R27, R0, R18, R27 ;  /* 0x00000012001b7223 */ /* 0x004fe2000001001b */
[----:B------:R-:W-:-:S04]  /*fe20*/  I2FP.F32.S32 R20, R20 ;  /* 0x0000001400147245 */ /* 0x000fc80000201400 */
[----:B------:R-:W-:Y:S01]  /*fe30*/  FSEL R123, R27, -INF , !P4 ;  /* 0xff8000001b7b7808 */ /* 0x000fe20006000000 */
[----:B------:R-:W2:Y:S01]  /*fe40*/  MUFU.TANH R97, R97 ;  /* 0x0000006100617308 */ /* 0x000ea20000002400 */
[CC--:B------:R-:W-:Y:S01]  /*fe50*/  FFMA.FTZ R23, R0.reuse, R20.reuse, R23 ;  /* 0x0000001400177223 */ /* 0x0c0fe20000010017 */
[----:B------:R-:W-:Y:S01]  /*fe60*/  FFMA.FTZ R25, R0, R20, R25 ;  /* 0x0000001400197223 */ /* 0x000fe20000010019 */
[----:B------:R-:W-:Y:S01]  /*fe70*/  IADD3 R20, R16, 0x31, RZ ;  /* 0x0000003110147810 */ /* 0x000fe20007ffe0ff */
[-C--:B---3--:R-:W-:Y:S01]  /*fe80*/  FFMA.FTZ R15, R0, R24.reuse, R15 ;  /* 0x00000018000f7223 */ /* 0x088fe2000001000f */
[----:B------:R-:W-:Y:S02]  /*fe90*/  ISETP.GT.AND P4, PT, R160, R147, PT ;  /* 0x00000093a000720c */ /* 0x000fe40003f84270 */
[----:B------:R-:W-:Y:S01]  /*fea0*/  FSEL R169, R23, -INF , !P5 ;  /* 0xff80000017a97808 */ /* 0x000fe20006800000 */
[----:B------:R-:W3:Y:S01]  /*feb0*/  MUFU.TANH R99, R99 ;  /* 0x0000006300637308 */ /* 0x000ee20000002400 */
[----:B------:R-:W-:Y:S01]  /*fec0*/  FSEL R170, R25, -INF , !P0 ;  /* 0xff80000019aa7808 */ /* 0x000fe20004000000 */
[----:B-1----:R-:W-:Y:S01]  /*fed0*/  FFMA.FTZ R9, R0, R24, R9 ;  /* 0x0000001800097223 */ /* 0x002fe20000010009 */
[C---:B------:R-:W-:Y:S01]  /*fee0*/  ISETP.GE.AND P5, PT, R20.reuse, R103, PT ;  /* 0x000000671400720c */ /* 0x040fe20003fa6270 */
[----:B------:R-:W-:Y:S01]  /*fef0*/  BAR.SYNC.DEFER_BLOCKING 0x0 ;  /* 0x0000000000007b1d */ /* 0x000fe20000010000 */
[----:B------:R-:W-:-:S02]  /*ff00*/  ISETP.GE.AND P0, PT, R20, R124, PT ;  /* 0x0000007c1400720c */ /* 0x000fc40003f06270 */
[----:B------:R-:W-:Y:S02]  /*ff10*/  I2FP.F32.S32 R20, R20 ;  /* 0x0000001400147245 */ /* 0x000fe40000201400 */
[----:B------:R-:W-:Y:S01]  /*ff20*/  FSEL R126, R15, -INF , !P6 ;  /* 0xff8000000f7e7808 */ /* 0x000fe20007000000 */
[----:B------:R-:W1:Y:S01]  /*ff30*/  MUFU.TANH R29, R94 ;  /* 0x0000005e001d7308 */ /* 0x000e620000002400 */
[----:B------:R-:W-:Y:S01]  /*ff40*/  FSEL R122, R9, -INF , !P2 ;  /* 0xff800000097a7808 */ /* 0x000fe20005000000 */
[----:B--2---:R-:W-:Y:S01]  /*ff50*/  FFMA.FTZ R97, R0, R20, R97 ;  /* 0x0000001400617223 */ /* 0x004fe20000010061 */
[C---:B------:R-:W-:Y:S02]  /*ff60*/  ISETP.GE.AND P6, PT, R16.reuse, R103, PT ;  /* 0x000000671000720c */ /* 0x040fe40003fc6270 */
[----:B------:R-:W-:Y:S01]  /*ff70*/  ISETP.GE.AND P2, PT, R16, R124, PT ;  /* 0x0000007c1000720c */ /* 0x000fe20003f46270 */
[----:B---3--:R-:W-:Y:S02]  /*ff80*/  FFMA.FTZ R99, R0, R20, R99 ;  /* 0x0000001400637223 */ /* 0x008fe40000010063 */
[----:B------:R-:W2:Y:S01]  /*ff90*/  MUFU.TANH R23, R22 ;  /* 0x0000001600177308 */ /* 0x000ea20000002400 */
[----:B------:R-:W-:-:S02]  /*ffa0*/  FSEL R125, R97, -INF , !P5 ;  /* 0xff800000617d7808 */ /* 0x000fc40006800000 */
[----:B------:R-:W-:-:S05]  /*ffb0*/  FSEL R120, R99, -INF , !P0 ;  /* 0xff80000063787808 */ /* 0x000fca0004000000 */
        /* <DEDUP_REMOVED lines=79> */
.L_x_8388:
[----:B------:R-:W1:Y:S02]  /*104b0*/  LDC R18, c[0x0][0x248] ;  /* 0x00009200ff127b82 */ /* 0x000e640000000800 */
[----:B-1----:R-:W-:-:S04]  /*104c0*/  LEA R18, -R18, RZ, 0x6 ;  /* 0x000000ff12127211 */ /* 0x002fc800078e31ff */
[----:B------:R-:W-:-:S07]  /*104d0*/  SHF.R.S32.HI R3, RZ, 0x1f, R18 ;  /* 0x0000001fff037819 */ /* 0x000fce0000011412 */
.L_x_8389:
        /* <DEDUP_REMOVED lines=75> */
.L_x_8387:
        /* <DEDUP_REMOVED lines=32> */
[----:B-1----:R-:W1:Y:S03]  /*10b90*/  SHFL.BFLY PT, R23, R20, 0x2, 0x1f ;  /* 0x0c401f0014177f89 */ /* 0x002e6600000e0000 */
        /* <DEDUP_REMOVED lines=48> */
[----:B------:R-:W-:Y:S01]  /*10ea0*/  FFMA.FTZ R123, R123, UR8, -R162 ;  /* 0x000000087b7b7c23 */ /* 0x000fe200080108a2 */
[----:B------:R-:W2:Y:S01]  /*10eb0*/  LDSM.16.MT88.4 R16, [R137+0x8800] ;  /* 0x008800008910783b */ /* 0x000ea20000004200 */
[----:B------:R-:W-:Y:S01]  /*10ec0*/  MUFU.EX2 R111, R111 ;  /* 0x0000006f006f7308 */ /* 0x000fe20000000800 */
[--C-:B------:R-:W-:Y:S01]  /*10ed0*/  FFMA.FTZ R120, R120, UR8, -R119.reuse ;  /* 0x0000000878787c23 */ /* 0x100fe20008010877 */
[----:B------:R-:W-:-:S06]  /*10ee0*/  FFMA.FTZ R118, R118, UR8, -R119 ;  /* 0x0000000876767c23 */ /* 0x000fcc0008010877 */
        /* <DEDUP_REMOVED lines=55> */
[----:B------:R-:W-:Y:S01]  /*11260*/  HMMA.16816.F32.BF16 R40, R4, R10, R40 ;  /* 0x0000000a0428723c */ /* 0x000fe20000041828 */
[----:B------:R-:W2:Y:S05]  /*11270*/  LDSM.16.MT88.4 R8, [R136+0xa800] ;  /* 0x00a800008808783b */ /* 0x000eaa0000004200 */
[C---:B------:R-:W-:Y:S06]  /*11280*/  HMMA.16816.F32.BF16 R84, R64.reuse, R86, RZ ;  /* 0x000000564054723c */ /* 0x040fec00000418ff */
[C---:B------:R-:W-:Y:S06]  /*11290*/  HMMA.16816.F32.BF16 R48, R64.reuse, R50, RZ ;  /* 0x000000324030723c */ /* 0x040fec00000418ff */
        /* <DEDUP_REMOVED lines=25> */
[C---:B---3--:R-:W-:Y:S01]  /*11430*/  HMMA.16816.F32.BF16 R44, R4.reuse, R16, R44 ;  /* 0x00000010042c723c */ /* 0x048fe2000004182c */
[--C-:B------:R-:W-:Y:S01]  /*11440*/  FFMA.FTZ R26, R171, UR8, -R162.reuse ;  /* 0x00000008ab1a7c23 */ /* 0x100fe200080108a2 */
[--C-:B------:R-:W-:Y:S01]  /*11450*/  FFMA.FTZ R27, R174, UR8, -R119.reuse ;  /* 0x00000008ae1b7c23 */ /* 0x100fe20008010877 */
[----:B------:R-:W-:Y:S01]  /*11460*/  FFMA.FTZ R162, R121, UR8, -R162 ;  /* 0x0000000879a27c23 */ /* 0x000fe200080108a2 */
[--C-:B------:R-:W-:Y:S01]  /*11470*/  FFMA.FTZ R121, R122, UR8, -R119.reuse ;  /* 0x000000087a797c23 */ /* 0x100fe20008010877 */
[----:B------:R-:W-:Y:S01]  /*11480*/  FFMA.FTZ R119, R116, UR8, -R119 ;  /* 0x0000000874777c23 */ /* 0x000fe20008010877 */
        /* <DEDUP_REMOVED lines=17> */
[----:B------:R-:W-:Y:S08]  /*115a0*/  MUFU.EX2 R162, R162 ;  /* 0x000000a200a27308 */ /* 0x000ff00000000800 */
[----:B------:R-:W3:Y:S01]  /*115b0*/  MUFU.EX2 R121, R121 ;  /* 0x0000007900797308 */ /* 0x000ee20000000800 */
[----:B-----5:R-:W-:Y:S01]  /*115c0*/  F2FP.BF16.F32.PACK_AB R7, R28, R31 ;  /* 0x0000001f1c07723e */ /* 0x020fe200000010ff */
[----:B------:R-:W-:-:S04]  /*115d0*/  FADD.FTZ R31, R31, R30 ;  /* 0x0000001e1f1f7221 */ /* 0x000fc80000010000 */
[----:B------:R-:W-:Y:S02]  /*115e0*/  FADD.FTZ R28, R28, R31 ;  /* 0x0000001f1c1c7221 */ /* 0x000fe40000010000 */
[C---:B-1----:R-:W-:Y:S01]  /*115f0*/  HMMA.16816.F32.BF16 R88, R4.reuse, R12, R88 ;  /* 0x0000000c0458723c */ /* 0x042fe20000041858 */
[----:B------:R-:W1:Y:S05]  /*11600*/  MUFU.EX2 R119, R119 ;  /* 0x0000007700777308 */ /* 0x000e6a0000000800 */
[C---:B------:R-:W-:Y:S01]  /*11610*/  HMMA.16816.F32.BF16 R84, R4.reuse, R14, R84 ;  /* 0x0000000e0454723c */ /* 0x040fe20000041854 */
[----:B------:R-:W5:Y:S05]  /*11620*/  LDSM.16.MT88.4 R12, [R136+0x9000] ;  /* 0x00900000880c783b */ /* 0x000f6a0000004200 */
[C---:B--2---:R-:W-:Y:S06]  /*11630*/  HMMA.16816.F32.BF16 R80, R4.reuse, R8, R80 ;  /* 0x000000080450723c */ /* 0x044fec0000041850 */
        /* <DEDUP_REMOVED lines=33> */
[C---:B------:R-:W-:Y:S06]  /*11850*/  HMMA.16816.F32.BF16 R76, R4.reuse, R22, R76 ;  /* 0x00000016044c723c */ /* 0x040fec000004184c */
[C---:B----4-:R-:W-:Y:S06]  /*11860*/  HMMA.16816.F32.BF16 R96, R4.reuse, R12, R96 ;  /* 0x0000000c0460723c */ /* 0x050fec0000041860 */
        /* <DEDUP_REMOVED lines=83> */
.L_x_8391:
[----:B------:R-:W1:Y:S02]  /*11da0*/  LDC R6, c[0x0][0x250] ;  /* 0x00009400ff067b82 */ /* 0x000e640000000800 */
[----:B-1----:R-:W-:-:S04]  /*11db0*/  LEA R6, -R6, RZ, 0x6 ;  /* 0x000000ff06067211 */ /* 0x002fc800078e31ff */
[----:B------:R-:W-:-:S07]  /*11dc0*/  SHF.R.S32.HI R2, RZ, 0x1f, R6 ;  /* 0x0000001fff027819 */ /* 0x000fce0000011406 */
.L_x_8392:
        /* <DEDUP_REMOVED lines=170> */
[C---:B------:R-:W-:Y:S01]  /*12870*/  HMMA.16816.F32.BF16 R12, R24.reuse, R22, R12 ;  /* 0x00000016180c723c */ /* 0x040fe2000004180c */
[----:B------:R-:W2:Y:S05]  /*12880*/  LDSM.16.M88.4 R20, [R132+0x3000] ;  /* 0x003000008414783b */ /* 0x000eaa0000000200 */
[C---:B-1----:R-:W-:Y:S06]  /*12890*/  HMMA.16816.F32.BF16 R4, R24.reuse, R114, R4 ;  /* 0x000000721804723c */ /* 0x042fec0000041804 */
[----:B------:R-:W-:Y:S06]  /*128a0*/  HMMA.16816.F32.BF16 R8, R24, R112, R8 ;  /* 0x000000701808723c */ /* 0x000fec0000041808 */
        /* <DEDUP_REMOVED lines=8> */
[----:B------:R-:W-:-:S03]  /*12930*/  FMUL.FTZ R15, R15, UR15 ;  /* 0x0000000f0f0f7c20 */ /* 0x000fc60008410000 */
[----:B------:R1:W3:Y:S01]  /*12940*/  MUFU.TANH R101, R17 ;  /* 0x0000001100657308 */ /* 0x0002e20000002400 */
[----:B------:R-:W-:Y:S01]  /*12950*/  FMUL.FTZ R4, R4, UR15 ;  /* 0x0000000f04047c20 */ /* 0x000fe20008410000 */
[----:B------:R-:W-:Y:S01]  /*12960*/  FMUL.FTZ R6, R6, UR15 ;  /* 0x0000000f06067c20 */ /* 0x000fe20008410000 */
[----:B------:R-:W-:-:S03]  /*12970*/  FMUL.FTZ R5, R5, UR15 ;  /* 0x0000000f05057c20 */ /* 0x000fc60008410000 */
[----:B------:R-:W-:Y:S01]  /*12980*/  FMUL.FTZ R8, R8, UR15 ;  /* 0x0000000f08087c20 */ /* 0x000fe20008410000 */
[----:B------:R-:W-:Y:S01]  /*12990*/  FMUL.FTZ R9, R9, UR15 ;  /* 0x0000000f09097c20 */ /* 0x000fe20008410000 */
[----:B------:R-:W4:Y:S01]  /*129a0*/  MUFU.TANH R117, R117 ;  /* 0x0000007500757308 */ /* 0x000f220000002400 */
[----:B------:R-:W-:Y:S01]  /*129b0*/  FMUL.FTZ R10, R10, UR15 ;  /* 0x0000000f0a0a7c20 */ /* 0x000fe20008410000 */
[----:B------:R-:W-:Y:S01]  /*129c0*/  FMUL.FTZ R11, R11, UR15 ;  /* 0x0000000f0b0b7c20 */ /* 0x000fe20008410000 */
[C---:B--2---:R-:W-:Y:S05]  /*129d0*/  HMMA.16816.F32.BF16 R104, R24.reuse, R22, R104 ;  /* 0x000000161868723c */ /* 0x044fea0000041868 */
[----:B------:R2:W-:Y:S01]  /*129e0*/  MUFU.TANH R23, R4 ;  /* 0x0000000400177308 */ /* 0x0005e20000002400 */
[----:B-1----:R-:W1:Y:S01]  /*129f0*/  LDSM.16.M88.4 R16, [R132+0x3800] ;  /* 0x003800008410783b */ /* 0x002e620000000200 */
[----:B------:R-:W-:Y:S01]  /*12a00*/  HMMA.16816.F32.BF16 R108, R24, R20, R108 ;  /* 0x00000014186c723c */ /* 0x000fe2000004186c */
[----:B------:R-:W-:-:S05]  /*12a10*/  DEPBAR.LE SB0, 0x0 ;  /* 0x000080000000791a */ /* 0x000fca0000000000 */
[----:B------:R5:W4:Y:S08]  /*12a20*/  MUFU.TANH R115, R12 ;  /* 0x0000000c00737308 */ /* 0x000b300000002400 */
[----:B------:R-:W-:Y:S01]  /*12a30*/  MUFU.TANH R13, R13 ;  /* 0x0000000d000d7308 */ /* 0x000fe20000002400 */
[----:B--2---:R-:W-:Y:S02]  /*12a40*/  IMAD R4, R160, 0x40, R163 ;  /* 0x00000040a0047824 */ /* 0x004fe400078e02a3 */
[----:B------:R-:W-:Y:S01]  /*12a50*/  FMUL.FTZ R105, R105, UR15 ;  /* 0x0000000f69697c20 */ /* 0x000fe20008410000 */
[----:B------:R-:W-:Y:S01]  /*12a60*/  FMUL.FTZ R104, R104, UR15 ;  /* 0x0000000f68687c20 */ /* 0x000fe20008410000 */
[----:B------:R-:W-:-:S02]  /*12a70*/  VIADD R2, R4, 0x1 ;  /* 0x0000000104027836 */ /* 0x000fc40000000000 */
[----:B------:R-:W-:Y:S01]  /*12a80*/  FMUL.FTZ R106, R106, UR15 ;  /* 0x0000000f6a6a7c20 */ /* 0x000fe20008410000 */
[C---:B------:R-:W-:Y:S01]  /*12a90*/  VIADD R114, R4.reuse, 0x18 ;  /* 0x0000001804727836 */ /* 0x040fe20000000000 */
[----:B------:R-:W2:Y:S01]  /*12aa0*/  MUFU.TANH R21, R14 ;  /* 0x0000000e00157308 */ /* 0x000ea20000002400 */
[----:B-----5:R-:W-:Y:S01]  /*12ab0*/  VIADD R12, R4, 0x9 ;  /* 0x00000009040c7836 */ /* 0x020fe20000000000 */
[CC--:B------:R-:W-:Y:S01]  /*12ac0*/  ISETP.GE.AND P1, PT, R2.reuse, R103.reuse, PT ;  /* 0x000000670200720c */ /* 0x0c0fe20003f26270 */
[----:B------:R-:W-:Y:S01]  /*12ad0*/  FMUL.FTZ R111, R111, UR15 ;  /* 0x0000000f6f6f7c20 */ /* 0x000fe20008410000 */
[----:B------:R-:W-:Y:S01]  /*12ae0*/  ISETP.GE.AND P6, PT, R2, R124, PT ;  /* 0x0000007c0200720c */ /* 0x000fe20003fc6270 */
[----:B------:R-:W-:Y:S01]  /*12af0*/  FMUL.FTZ R109, R109, UR15 ;  /* 0x0000000f6d6d7c20 */ /* 0x000fe20008410000 */
[----:B------:R-:W-:Y:S01]  /*12b00*/  I2FP.F32.S32 R2, R2 ;  /* 0x0000000200027245 */ /* 0x000fe20000201400 */
[----:B------:R-:W-:Y:S01]  /*12b10*/  VIADD R120, R4, 0x19 ;  /* 0x0000001904787836 */ /* 0x000fe20000000000 */
[----:B------:R-:W5:Y:S01]  /*12b20*/  MUFU.TANH R15, R15 ;  /* 0x0000000f000f7308 */ /* 0x000f620000002400 */
[----:B------:R-:W-:Y:S01]  /*12b30*/  ISETP.GE.AND P5, PT, R12, R103, PT ;  /* 0x000000670c00720c */ /* 0x000fe20003fa6270 */
[----:B------:R-:W-:Y:S01]  /*12b40*/  FMUL.FTZ R110, R110, UR15 ;  /* 0x0000000f6e6e7c20 */ /* 0x000fe20008410000 */
[----:B------:R-:W-:-:S02]  /*12b50*/  VIADD R22, R4, 0x28 ;  /* 0x0000002804167836 */ /* 0x000fc40000000000 */
[----:B------:R-:W-:Y:S01]  /*12b60*/  FMUL.FTZ R107, R107, UR15 ;  /* 0x0000000f6b6b7c20 */ /* 0x000fe20008410000 */
[C---:B------:R-:W-:Y:S02]  /*12b70*/  VIADD R20, R4.reuse, 0x29 ;  /* 0x0000002904147836 */ /* 0x040fe40000000000 */
[----:B------:R2:W-:Y:S01]  /*12b80*/  MUFU.TANH R119, R8 ;  /* 0x0000000800777308 */ /* 0x0005e20000002400 */
[C---:B-1----:R-:W-:Y:S06]  /*12b90*/  HMMA.16816.F32.BF16 R32, R24.reuse, R16, R32 ;  /* 0x000000101820723c */ /* 0x042fec0000041820 */
[----:B------:R-:W-:Y:S01]  /*12ba0*/  HMMA.16816.F32.BF16 R28, R24, R18, R28 ;  /* 0x00000012181c723c */ /* 0x000fe2000004181c */
[----:B------:R-:W-:Y:S01]  /*12bb0*/  MUFU.TANH R9, R9 ;  /* 0x0000000900097308 */ /* 0x000fe20000002400 */
[----:B------:R-:W-:Y:S01]  /*12bc0*/  FMUL.FTZ R17, R7, UR15 ;  /* 0x0000000f07117c20 */ /* 0x000fe20008410000 */
[----:B------:R-:W-:-:S04]  /*12bd0*/  VIADD R16, R4, 0x10 ;  /* 0x0000001004107836 */ /* 0x000fc80000000000 */
[CC--:B---3--:R-:W-:Y:S01]  /*12be0*/  FFMA.FTZ R25, R0.reuse, R2.reuse, R101 ;  /* 0x0000000200197223 */ /* 0x0c8fe20000010065 */
[----:B----4-:R-:W-:Y:S01]  /*12bf0*/  FFMA.FTZ R2, R0, R2, R117 ;  /* 0x0000000200027223 */ /* 0x010fe20000010075 */
[----:B------:R1:W-:Y:S01]  /*12c00*/  MUFU.TANH R123, R10 ;  /* 0x0000000a007b7308 */ /* 0x0003e20000002400 */
[----:B--2---:R-:W-:Y:S02]  /*12c10*/  VIADD R8, R4, 0x8 ;  /* 0x0000000804087836 */ /* 0x004fe40000000000 */
[----:B------:R-:W-:Y:S01]  /*12c20*/  FMUL.FTZ R27, R108, UR15 ;  /* 0x0000000f6c1b7c20 */ /* 0x000fe20008410000 */
[----:B------:R-:W-:Y:S02]  /*12c30*/  FSEL R25, R25, -INF , !P1 ;  /* 0xff80000019197808 */ /* 0x000fe40004800000 */
[-C--:B------:R-:W-:Y:S02]  /*12c40*/  ISETP.GE.AND P1, PT, R12, R124.reuse, PT ;  /* 0x0000007c0c00720c */ /* 0x080fe40003f26270 */
[CC--:B------:R-:W-:Y:S01]  /*12c50*/  ISETP.GE.AND P0, PT, R8.reuse, R103.reuse, PT ;  /* 0x000000670800720c */ /* 0x0c0fe20003f06270 */
[----:B------:R2:W-:Y:S01]  /*12c60*/  MUFU.TANH R7, R6 ;  /* 0x0000000600077308 */ /* 0x0005e20000002400 */
[----:B------:R-:W-:Y:S01]  /*12c70*/  ISETP.GE.AND P4, PT, R8, R124, PT ;  /* 0x0000007c0800720c */ /* 0x000fe20003f86270 */
[----:B------:R-:W-:Y:S01]  /*12c80*/  FMUL.FTZ R33, R33, UR15 ;  /* 0x0000000f21217c20 */ /* 0x000fe20008410000 */
[----:B------:R-:W-:Y:S01]  /*12c90*/  I2FP.F32.S32 R8, R8 ;  /* 0x0000000800087245 */ /* 0x000fe20000201400 */
[----:B------:R-:W-:Y:S01]  /*12ca0*/  FMUL.FTZ R35, R35, UR15 ;  /* 0x0000000f23237c20 */ /* 0x000fe20008410000 */
[----:B------:R-:W-:Y:S01]  /*12cb0*/  I2FP.F32.S32 R12, R12 ;  /* 0x0000000c000c7245 */ /* 0x000fe20000201400 */
[----:B------:R-:W-:Y:S01]  /*12cc0*/  FMUL.FTZ R32, R32, UR15 ;  /* 0x0000000f20207c20 */ /* 0x000fe20008410000 */
[----:B------:R-:W-:Y:S01]  /*12cd0*/  FSEL R2, R2, -INF , !P6 ;  /* 0xff80000002027808 */ /* 0x000fe20007000000 */
[----:B------:R-:W3:Y:S01]  /*12ce0*/  MUFU.TANH R11, R11 ;  /* 0x0000000b000b7308 */ /* 0x000ee20000002400 */
[CC--:B-1----:R-:W-:Y:S01]  /*12cf0*/  FFMA.FTZ R10, R0.reuse, R8.reuse, R115 ;  /* 0x00000008000a7223 */ /* 0x0c2fe20000010073 */
[C---:B------:R-:W-:Y:S01]  /*12d00*/  FFMA.FTZ R8, R0.reuse, R8, R21 ;  /* 0x0000000800087223 */ /* 0x040fe20000010015 */
[CC--:B------:R-:W-:Y:S01]  /*12d10*/  FFMA.FTZ R13, R0.reuse, R12.reuse, R13 ;  /* 0x0000000c000d7223 */ /* 0x0c0fe2000001000d */
[----:B-----5:R-:W-:Y:S01]  /*12d20*/  FFMA.FTZ R12, R0, R12, R15 ;  /* 0x0000000c000c7223 */ /* 0x020fe2000001000f */
[-C--:B------:R-:W-:Y:S01]  /*12d30*/  ISETP.GE.AND P6, PT, R16, R103.reuse, PT ;  /* 0x000000671000720c */ /* 0x080fe20003fc6270 */
[----:B------:R-:W-:Y:S01]  /*12d40*/  FMUL.FTZ R34, R34, UR15 ;  /* 0x0000000f22227c20 */ /* 0x000fe20008410000 */
[----:B------:R-:W-:Y:S01]  /*12d50*/  FSEL R15, R10, -INF , !P0 ;  /* 0xff8000000a0f7808 */ /* 0x000fe20004000000 */
[----:B------:R-:W1:Y:S01]  /*12d60*/  MUFU.TANH R5, R5 ;  /* 0x0000000500057308 */ /* 0x000e620000002400 */
[----:B--2---:R-:W-:Y:S01]  /*12d70*/  VIADD R6, R4, 0x11 ;  /* 0x0000001104067836 */ /* 0x004fe20000000000 */
[----:B------:R-:W-:Y:S01]  /*12d80*/  ISETP.GE.AND P0, PT, R16, R124, PT ;  /* 0x0000007c1000720c */ /* 0x000fe20003f06270 */
[----:B------:R-:W-:Y:S01]  /*12d90*/  FMUL.FTZ R30, R30, UR15 ;  /* 0x0000000f1e1e7c20 */ /* 0x000fe20008410000 */
[----:B------:R-:W-:Y:S01]  /*12da0*/  I2FP.F32.S32 R16, R16 ;  /* 0x0000001000107245 */ /* 0x000fe20000201400 */
[----:B------:R-:W-:Y:S01]  /*12db0*/  FMUL.FTZ R28, R28, UR15 ;  /* 0x0000000f1c1c7c20 */ /* 0x000fe20008410000 */
[----:B------:R-:W-:Y:S01]  /*12dc0*/  FSEL R8, R8, -INF , !P4 ;  /* 0xff80000008087808 */ /* 0x000fe20006000000 */
[----:B------:R-:W-:Y:S01]  /*12dd0*/  FMUL.FTZ R29, R29, UR15 ;  /* 0x0000000f1d1d7c20 */ /* 0x000fe20008410000 */
[----:B------:R-:W-:Y:S01]  /*12de0*/  FSEL R13, R13, -INF , !P5 ;  /* 0xff8000000d0d7808 */ /* 0x000fe20006800000 */
[----:B------:R2:W-:Y:S01]  /*12df0*/  MUFU.TANH R115, R111 ;  /* 0x0000006f00737308 */ /* 0x0005e20000002400 */
[C---:B------:R-:W-:Y:S01]  /*12e00*/  ISETP.GE.AND P4, PT, R6.reuse, R103, PT ;  /* 0x000000670600720c */ /* 0x040fe20003f86270 */
[----:B------:R-:W-:Y:S01]  /*12e10*/  FMUL.FTZ R31, R31, UR15 ;  /* 0x0000000f1f1f7c20 */ /* 0x000fe20008410000 */
[----:B------:R-:W-:-:S02]  /*12e20*/  ISETP.GE.AND P5, PT, R6, R124, PT ;  /* 0x0000007c0600720c */ /* 0x000fc40003fa6270 */
[----:B------:R-:W-:Y:S02]  /*12e30*/  I2FP.F32.S32 R6, R6 ;  /* 0x0000000600067245 */ /* 0x000fe40000201400 */
[----:B------:R-:W-:Y:S01]  /*12e40*/  FSEL R12, R12, -INF , !P1 ;  /* 0xff8000000c0c7808 */ /* 0x000fe20004800000 */
[----:B------:R-:W4:Y:S01]  /*12e50*/  MUFU.TANH R17, R17 ;  /* 0x0000001100117308 */ /* 0x000f220000002400 */
[----:B------:R-:W-:Y:S01]  /*12e60*/  ISETP.GE.AND P1, PT, R114, R103, PT ;  /* 0x000000677200720c */ /* 0x000fe20003f26270 */
[----:B---3--:R-:W-:-:S05]  /*12e70*/  FFMA.FTZ R11, R0, R6, R11 ;  /* 0x00000006000b7223 */ /* 0x008fca000001000b */
[----:B------:R-:W-:Y:S01]  /*12e80*/  FSEL R122, R11, -INF , !P5 ;  /* 0xff8000000b7a7808 */ /* 0x000fe20006800000 */
[----:B------:R3:W-:Y:S01]  /*12e90*/  MUFU.TANH R125, R109 ;  /* 0x0000006d007d7308 */ /* 0x0007e20000002400 */
[CC--:B--2---:R-:W-:Y:S01]  /*12ea0*/  FFMA.FTZ R111, R0.reuse, R16.reuse, R119 ;  /* 0x00000010006f7223 */ /* 0x0c4fe20000010077 */
[----:B------:R-:W-:-:S04]  /*12eb0*/  FFMA.FTZ R16, R0, R16, R123 ;  /* 0x0000001000107223 */ /* 0x000fc8000001007b */
[----:B------:R-:W-:Y:S02]  /*12ec0*/  FSEL R111, R111, -INF , !P6 ;  /* 0xff8000006f6f7808 */ /* 0x000fe40007000000 */
[----:B------:R-:W-:Y:S01]  /*12ed0*/  ISETP.GE.AND P6, PT, R114, R124, PT ;  /* 0x0000007c7200720c */ /* 0x000fe20003fc6270 */
[----:B------:R-:W2:Y:S01]  /*12ee0*/  MUFU.TANH R27, R27 ;  /* 0x0000001b001b7308 */ /* 0x000ea20000002400 */
[----:B------:R-:W-:Y:S02]  /*12ef0*/  I2FP.F32.S32 R114, R114 ;  /* 0x0000007200727245 */ /* 0x000fe40000201400 */
[----:B------:R-:W-:Y:S02]  /*12f00*/  FSEL R16, R16, -INF , !P0 ;  /* 0xff80000010107808 */ /* 0x000fe40004000000 */
[----:B------:R-:W-:Y:S01]  /*12f10*/  ISETP.GE.AND P0, PT, R120, R103, PT ;  /* 0x000000677800720c */ /* 0x000fe20003f06270 */
[CC--:B------:R-:W-:Y:S01]  /*12f20*/  FFMA.FTZ R19, R0.reuse, R114.reuse, R23 ;  /* 0x0000007200137223 */ /* 0x0c0fe20000010017 */
[C---:B------:R-:W-:Y:S01]  /*12f30*/  FFMA.FTZ R114, R0.reuse, R114, R7 ;  /* 0x0000007200727223 */ /* 0x040fe20000010007 */
[----:B---3--:R-:W-:Y:S01]  /*12f40*/  FFMA.FTZ R109, R0, R6, R9 ;  /* 0x00000006006d7223 */ /* 0x008fe20000010009 */
[----:B------:R-:W3:Y:S01]  /*12f50*/  MUFU.TANH R101, R110 ;  /* 0x0000006e00657308 */ /* 0x000ee20000002400 */
[C---:B------:R-:W-:Y:S01]  /*12f60*/  VIADD R7, R4.reuse, 0x20 ;  /* 0x0000002004077836 */ /* 0x040fe20000000000 */
[----:B------:R-:W-:Y:S01]  /*12f70*/  FSEL R19, R19, -INF , !P1 ;  /* 0xff80000013137808 */ /* 0x000fe20004800000 */
[----:B------:R-:W-:Y:S01]  /*12f80*/  VIADD R6, R4, 0x21 ;  /* 0x0000002104067836 */ /* 0x000fe20000000000 */
[----:B------:R-:W-:-:S02]  /*12f90*/  FSEL R109, R109, -INF , !P4 ;  /* 0xff8000006d6d7808 */ /* 0x000fc40006000000 */
[----:B------:R-:W-:Y:S02]  /*12fa0*/  ISETP.GE.AND P4, PT, R120, R124, PT ;  /* 0x0000007c7800720c */ /* 0x000fe40003f86270 */
[----:B------:R-:W-:Y:S01]  /*12fb0*/  I2FP.F32.S32 R120, R120 ;  /* 0x0000007800787245 */ /* 0x000fe20000201400 */
[----:B------:R-:W5:Y:S01]  /*12fc0*/  MUFU.TANH R21, R104 ;  /* 0x0000006800157308 */ /* 0x000f620000002400 */
[C---:B------:R-:W-:Y:S02]  /*12fd0*/  ISETP.GE.AND P5, PT, R7.reuse, R103, PT ;  /* 0x000000670700720c */ /* 0x040fe40003fa6270 */
[----:B------:R-:W-:Y:S01]  /*12fe0*/  ISETP.GE.AND P1, PT, R7, R124, PT ;  /* 0x0000007c0700720c */ /* 0x000fe20003f26270 */
[CC--:B-1----:R-:W-:Y:S01]  /*12ff0*/  FFMA.FTZ R10, R0.reuse, R120.reuse, R5 ;  /* 0x00000078000a7223 */ /* 0x0c2fe20000010005 */
[----:B----4-:R-:W-:Y:S01]  /*13000*/  FFMA.FTZ R120, R0, R120, R17 ;  /* 0x0000007800787223 */ /* 0x010fe20000010011 */
[----:B------:R-:W-:Y:S02]  /*13010*/  FSEL R114, R114, -INF , !P6 ;  /* 0xff80000072727808 */ /* 0x000fe40007000000 */
[----:B------:R-:W-:Y:S01]  /*13020*/  I2FP.F32.S32 R7, R7 ;  /* 0x0000000700077245 */ /* 0x000fe20000201400 */
[----:B------:R-:W-:Y:S01]  /*13030*/  MUFU.TANH R105, R105 ;  /* 0x0000006900697308 */ /* 0x000fe20000002400 */
[----:B------:R-:W-:Y:S01]  /*13040*/  FSEL R17, R10, -INF , !P0 ;  /* 0xff8000000a117808 */ /* 0x000fe20004000000 */
[----:B------:R-:W-:Y:S01]  /*13050*/  VIADD R10, R4, 0x31 ;  /* 0x00000031040a7836 */ /* 0x000fe20000000000 */
[----:B------:R-:W-:Y:S01]  /*13060*/  ISETP.GE.AND P6, PT, R6, R103, PT ;  /* 0x000000670600720c */ /* 0x000fe20003fc6270 */
[-C--:B--2---:R-:W-:Y:S01]  /*13070*/  FFMA.FTZ R27, R0, R7.reuse, R27 ;  /* 0x00000007001b7223 */ /* 0x084fe2000001001b */
[----:B------:R-:W-:Y:S01]  /*13080*/  ISETP.GE.AND P0, PT, R6, R124, PT ;  /* 0x0000007c0600720c */ /* 0x000fe20003f06270 */
[----:B---3--:R-:W-:Y:S01]  /*13090*/  FFMA.FTZ R101, R0, R7, R101 ;  /* 0x0000000700657223 */ /* 0x008fe20000010065 */
[----:B------:R-:W-:Y:S01]  /*130a0*/  I2FP.F32.S32 R6, R6 ;  /* 0x0000000600067245 */ /* 0x000fe20000201400 */
[----:B------:R-:W1:Y:S01]  /*130b0*/  MUFU.TANH R9, R106 ;  /* 0x0000006a00097308 */ /* 0x000e620000002400 */
[----:B------:R-:W-:-:S02]  /*130c0*/  FSEL R120, R120, -INF , !P4 ;  /* 0xff80000078787808 */ /* 0x000fc40006000000 */
[----:B------:R-:W-:Y:S01]  /*130d0*/  FSEL R119, R27, -INF , !P5 ;  /* 0xff8000001b777808 */ /* 0x000fe20006800000 */
[-C--:B------:R-:W-:Y:S01]  /*130e0*/  FFMA.FTZ R117, R0, R6.reuse, R125 ;  /* 0x0000000600757223 */ /* 0x080fe2000001007d */
[----:B------:R-:W-:Y:S01]  /*130f0*/  ISETP.GE.AND P4, PT, R22, R103, PT ;  /* 0x000000671600720c */ /* 0x000fe20003f86270 */
[----:B------:R-:W-:Y:S01]  /*13100*/  FFMA.FTZ R115, R0, R6, R115 ;  /* 0x0000000600737223 */ /* 0x000fe20000010073 */
[----:B------:R-:W-:Y:S01]  /*13110*/  ISETP.GE.AND P5, PT, R22, R124, PT ;  /* 0x0000007c1600720c */ /* 0x000fe20003fa6270 */
[----:B------:R-:W2:Y:S01]  /*13120*/  MUFU.TANH R5, R32 ;  /* 0x0000002000057308 */ /* 0x000ea20000002400 */
[----:B------:R-:W-:Y:S01]  /*13130*/  FSEL R118, R101, -INF , !P1 ;  /* 0xff80000065767808 */ /* 0x000fe20004800000 */
[----:B------:R-:W-:Y:S01]  /*13140*/  VIADD R6, R4, 0x30 ;  /* 0x0000003004067836 */ /* 0x000fe20000000000 */
[----:B------:R-:W-:Y:S02]  /*13150*/  FSEL R117, R117, -INF , !P6 ;  /* 0xff80000075757808 */ /* 0x000fe40007000000 */
[----:B------:R-:W-:-:S02]  /*13160*/  I2FP.F32.S32 R22, R22 ;  /* 0x0000001600167245 */ /* 0x000fc40000201400 */
[C---:B------:R-:W-:Y:S01]  /*13170*/  ISETP.GE.AND P1, PT, R20.reuse, R103, PT ;  /* 0x000000671400720c */ /* 0x040fe20003f26270 */
[----:B------:R-:W3:Y:S01]  /*13180*/  MUFU.TANH R33, R33 ;  /* 0x0000002100217308 */ /* 0x000ee20000002400 */
[----:B------:R-:W-:Y:S01]  /*13190*/  ISETP.GE.AND P6, PT, R20, R124, PT ;  /* 0x0000007c1400720c */ /* 0x000fe20003fc6270 */
[C---:B-----5:R-:W-:Y:S01]  /*131a0*/  FFMA.FTZ R23, R0.reuse, R22, R21 ;  /* 0x0000001600177223 */ /* 0x060fe20000010015 */
[----:B------:R-:W-:Y:S01]  /*131b0*/  I2FP.F32.S32 R20, R20 ;  /* 0x0000001400147245 */ /* 0x000fe20000201400 */
[C---:B-1----:R-:W-:Y:S01]  /*131c0*/  FFMA.FTZ R22, R0.reuse, R22, R9 ;  /* 0x0000001600167223 */ /* 0x042fe20000010009 */
[----:B------:R-:W-:Y:S02]  /*131d0*/  FSEL R116, R115, -INF , !P0 ;  /* 0xff80000073747808 */ /* 0x000fe40004000000 */
[----:B------:R-:W-:Y:S01]  /*131e0*/  FSEL R23, R23, -INF , !P4 ;  /* 0xff80000017177808 */ /* 0x000fe20006000000 */
[----:B------:R-:W1:Y:S01]  /*131f0*/  MUFU.TANH R35, R35 ;  /* 0x0000002300237308 */ /* 0x000e620000002400 */
[----:B------:R-:W-:Y:S01]  /*13200*/  FFMA.FTZ R21, R0, R20, R105 ;  /* 0x0000001400157223 */ /* 0x000fe20000010069 */
[----:B------:R-:W-:-:S02]  /*13210*/  FSEL R22, R22, -INF , !P5 ;  /* 0xff80000016167808 */ /* 0x000fc40006800000 */
[CC--:B------:R-:W-:Y:S02]  /*13220*/  ISETP.GE.AND P0, PT, R6.reuse, R103.reuse, PT ;  /* 0x000000670600720c */ /* 0x0c0fe40003f06270 */
[----:B------:R-:W-:Y:S02]  /*13230*/  FSEL R21, R21, -INF , !P1 ;  /* 0xff80000015157808 */ /* 0x000fe40004800000 */
[----:B------:R-:W4:Y:S01]  /*13240*/  MUFU.TANH R7, R34 ;  /* 0x0000002200077308 */ /* 0x000f220000002400 */
[-C--:B------:R-:W-:Y:S02]  /*13250*/  ISETP.GE.AND P4, PT, R6, R124.reuse, PT ;  /* 0x0000007c0600720c */ /* 0x080fe40003f86270 */
[C---:B------:R-:W-:Y:S02]  /*13260*/  ISETP.GE.AND P5, PT, R10.reuse, R103, PT ;  /* 0x000000670a00720c */ /* 0x040fe40003fa6270 */
[----:B------:R-:W-:Y:S02]  /*13270*/  ISETP.GE.AND P1, PT, R10, R124, PT ;  /* 0x0000007c0a00720c */ /* 0x000fe40003f26270 */
[----:B------:R-:W-:Y:S01]  /*13280*/  I2FP.F32.S32 R6, R6 ;  /* 0x0000000600067245 */ /* 0x000fe20000201400 */
[----:B------:R-:W5:Y:S01]  /*13290*/  MUFU.TANH R11, R30 ;  /* 0x0000001e000b7308 */ /* 0x000f620000002400 */
[----:B------:R-:W-:-:S03]  /*132a0*/  I2FP.F32.S32 R10, R10 ;  /* 0x0000000a000a7245 */ /* 0x000fc60000201400 */
[C---:B--2---:R-:W-:Y:S02]  /*132b0*/  FFMA.FTZ R5, R0.reuse, R6, R5 ;  /* 0x0000000600057223 */ /* 0x044fe40000010005 */
[CC--:B---3--:R-:W-:Y:S01]  /*132c0*/  FFMA.FTZ R33, R0.reuse, R10.reuse, R33 ;  /* 0x0000000a00217223 */ /* 0x0c8fe20000010021 */
[----:B-1----:R-:W-:Y:S01]  /*132d0*/  FFMA.FTZ R35, R0, R10, R35 ;  /* 0x0000000a00237223 */ /* 0x002fe20000010023 */
[----:B------:R-:W1:Y:S01]  /*132e0*/  MUFU.TANH R107, R107 ;  /* 0x0000006b006b7308 */ /* 0x000e620000002400 */
[----:B------:R-:W-:Y:S01]  /*132f0*/  VIADD R10, R4, 0x38 ;  /* 0x00000038040a7836 */ /* 0x000fe20000000000 */
[----:B------:R-:W-:Y:S01]  /*13300*/  FSEL R105, R5, -INF , !P0 ;  /* 0xff80000005697808 */ /* 0x000fe20004000000 */
[----:B----4-:R-:W-:Y:S01]  /*13310*/  FFMA.FTZ R7, R0, R6, R7 ;  /* 0x0000000600077223 */ /* 0x010fe20000010007 */
[----:B------:R-:W-:Y:S01]  /*13320*/  VIADD R6, R4, 0x39 ;  /* 0x0000003904067836 */ /* 0x000fe20000000000 */
[----:B------:R-:W-:Y:S02]  /*13330*/  FSEL R104, R35, -INF , !P1 ;  /* 0xff80000023687808 */ /* 0x000fe40004800000 */
[----:B------:R-:W-:Y:S01]  /*13340*/  I2FP.F32.S32 R5, R10 ;  /* 0x0000000a00057245 */ /* 0x000fe20000201400 */
[----:B------:R-:W2:Y:S01]  /*13350*/  MUFU.TANH R9, R28 ;  /* 0x0000001c00097308 */ /* 0x000ea20000002400 */
[----:B------:R-:W-:-:S02]  /*13360*/  FSEL R106, R7, -INF , !P4 ;  /* 0xff800000076a7808 */ /* 0x000fc40006000000 */
[-C--:B------:R-:W-:Y:S01]  /*13370*/  ISETP.GE.AND P4, PT, R10, R124.reuse, PT ;  /* 0x0000007c0a00720c */ /* 0x080fe20003f86270 */
[----:B-----5:R-:W-:Y:S01]  /*13380*/  FFMA.FTZ R11, R0, R5, R11 ;  /* 0x00000005000b7223 */ /* 0x020fe2000001000b */
[----:B------:R-:W-:Y:S02]  /*13390*/  ISETP.GE.AND P0, PT, R10, R103, PT ;  /* 0x000000670a00720c */ /* 0x000fe40003f06270 */
[----:B------:R-:W-:Y:S01]  /*133a0*/  ISETP.GE.AND P1, PT, R4, R124, PT ;  /* 0x0000007c0400720c */ /* 0x000fe20003f26270 */
[----:B------:R-:W3:Y:S01]  /*133b0*/  MUFU.TANH R121, R121 ;  /* 0x0000007900797308 */ /* 0x000ee20000002400 */
[----:B-1----:R-:W-:Y:S01]  /*133c0*/  FFMA.FTZ R20, R0, R20, R107 ;  /* 0x0000001400147223 */ /* 0x002fe2000001006b */
[----:B------:R-:W-:Y:S01]  /*133d0*/  FSEL R102, R11, -INF , !P4 ;  /* 0xff8000000b667808 */ /* 0x000fe20006000000 */
[----:B------:R-:W-:Y:S01]  /*133e0*/  BAR.SYNC.DEFER_BLOCKING 0x0 ;  /* 0x0000000000007b1d */ /* 0x000fe20000010000 */
[----:B------:R-:W-:Y:S02]  /*133f0*/  ISETP.GT.AND P4, PT, R160, R147, PT ;  /* 0x00000093a000720c */ /* 0x000fe40003f84270 */
[----:B------:R-:W-:-:S02]  /*13400*/  FSEL R20, R20, -INF , !P6 ;  /* 0xff80000014147808 */ /* 0x000fc40007000000 */
[----:B------:R-:W-:Y:S01]  /*13410*/  ISETP.GE.AND P6, PT, R4, R103, PT ;  /* 0x000000670400720c */ /* 0x000fe20003fc6270 */
[----:B------:R-:W1:Y:S01]  /*13420*/  MUFU.TANH R29, R29 ;  /* 0x0000001d001d7308 */ /* 0x000e620000002400 */
[----:B--2---:R-:W-:Y:S01]  /*13430*/  FFMA.FTZ R9, R0, R5, R9 ;  /* 0x0000000500097223 */ /* 0x004fe20000010009 */
[----:B------:R-:W-:Y:S02]  /*13440*/  I2FP.F32.S32 R10, R4 ;  /* 0x00000004000a7245 */ /* 0x000fe40000201400 */
[----:B------:R-:W-:Y:S02]  /*13450*/  I2FP.F32.S32 R4, R6 ;  /* 0x0000000600047245 */ /* 0x000fe40000201400 */
[----:B------:R-:W-:Y:S02]  /*13460*/  FSEL R101, R33, -INF , !P5 ;  /* 0xff80000021657808 */ /* 0x000fe40006800000 */
[----:B------:R-:W2:Y:S01]  /*13470*/  MUFU.TANH R31, R31 ;  /* 0x0000001f001f7308 */ /* 0x000ea20000002400 */
[----:B------:R-:W-:-:S02]  /*13480*/  ISETP.GE.AND P5, PT, R6, R103, PT ;  /* 0x000000670600720c */ /* 0x000fc40003fa6270 */
[----:B------:R-:W-:Y:S01]  /*13490*/  FSEL R103, R9, -INF , !P0 ;  /* 0xff80000009677808 */ /* 0x000fe20004000000 */
[CC--:B------:R-:W-:Y:S01]  /*134a0*/  FFMA.FTZ R9, R0.reuse, R10.reuse, R113 ;  /* 0x0000000a00097223 */ /* 0x0c0fe20000010071 */
[----:B---3--:R-:W-:Y:S01]  /*134b0*/  FFMA.FTZ R10, R0, R10, R121 ;  /* 0x0000000a000a7223 */ /* 0x008fe20000010079 */
[----:B------:R-:W-:Y:S01]  /*134c0*/  ISETP.GE.AND P0, PT, R6, R124, PT ;  /* 0x0000007c0600720c */ /* 0x000fe20003f06270 */
[-C--:B-1----:R-:W-:Y:S02]  /*134d0*/  FFMA.FTZ R29, R0, R4.reuse, R29 ;  /* 0x00000004001d7223 */ /* 0x082fe4000001001d */
[----:B------:R-:W-:Y:S02]  /*134e0*/  FSEL R9, R9, -INF , !P6 ;  /* 0xff80000009097808 */ /* 0x000fe40007000000 */
[----:B------:R-:W-:Y:S02]  /*134f0*/  FSEL R10, R10, -INF , !P1 ;  /* 0xff8000000a0a7808 */ /* 0x000fe40004800000 */
[----:B------:R-:W-:Y:S01]  /*13500*/  FSEL R107, R29, -INF , !P5 ;  /* 0xff8000001d6b7808 */ /* 0x000fe20006800000 */
[----:B--2---:R-:W-:-:S05]  /*13510*/  FFMA.FTZ R31, R0, R4, R31 ;  /* 0x00000004001f7223 */ /* 0x004fca000001001f */
        /* <DEDUP_REMOVED lines=32> */
[-C--:B------:R-:W-:Y:S01]  /*13720*/  @!P1 IADD3 R14, R14, -R5.reuse, RZ ;  /* 0x800000050e0e9210 */ /* 0x080fe20007ffe0ff */
[----:B------:R-:W1:Y:S01]  /*13730*/  LDC.64 R6, c[0x0][0x248] ;  /* 0x00009200ff067b82 */ /* 0x000e620000000a00 */
[----:B------:R-:W-:Y:S02]  /*13740*/  ISETP.NE.AND P1, PT, R11, RZ, PT ;  /* 0x000000ff0b00720c */ /* 0x000fe40003f25270 */
[----:B------:R-:W-:-:S07]  /*13750*/  ISETP.GE.U32.AND P6, PT, R14, R5, PT ;  /* 0x000000050e00720c */ /* 0x000fce0003fc6070 */
[----:B------:R-:W-:Y:S02]  /*13760*/  @P0 IADD3 R24, R24, 0x1, RZ ;  /* 0x0000000118180810 */ /* 0x000fe40007ffe0ff */
[----:B------:R-:W-:Y:S02]  /*13770*/  ISETP.GE.AND P0, PT, R18, RZ, PT ;  /* 0x000000ff1200720c */ /* 0x000fe40003f06270 */
[----:B------:R-:W-:Y:S01]  /*13780*/  LOP3.LUT R18, RZ, R11, RZ, 0x33, !PT ;  /* 0x0000000bff127212 */ /* 0x000fe200078e33ff */
[----:B------:R-:W-:Y:S01]  /*13790*/  @!P5 IMAD.MOV R24, RZ, RZ, -R24 ;  /* 0x000000ffff18d224 */ /* 0x000fe200078e0a18 */
[----:B------:R-:W-:-:S04]  /*137a0*/  @P6 IADD3 R4, R4, 0x1, RZ ;  /* 0x0000000104046810 */ /* 0x000fc80007ffe0ff */
[----:B------:R-:W-:-:S05]  /*137b0*/  SEL R5, R18, R24, !P1 ;  /* 0x0000001812057207 */ /* 0x000fca0004800000 */
[----:B------:R-:W-:Y:S01]  /*137c0*/  @!P0 IADD3 R4, -R4, RZ, RZ ;  /* 0x000000ff04048210 */ /* 0x000fe20007ffe1ff */
[----:B------:R-:W-:-:S03]  /*137d0*/  IMAD.WIDE R28, R5, 0x4, R154 ;  /* 0x00000004051c7825 */ /* 0x000fc600078e029a */
[----:B------:R-:W-:Y:S02]  /*137e0*/  SEL R18, R18, R4, !P1 ;  /* 0x0000000412127207 */ /* 0x000fe40004800000 */
[----:B------:R2:W3:Y:S03]  /*137f0*/  LDG.E R27, desc[UR6][R28.64] ;  /* 0x000000061c1b7981 */ /* 0x0004e6000c1e1900 */
[----:B------:R-:W-:-:S05]  /*13800*/  IMAD.WIDE R30, R18, 0x4, R154 ;  /* 0x00000004121e7825 */ /* 0x000fca00078e029a */
[----:B------:R-:W3:Y:S01]  /*13810*/  LDG.E R14, desc[UR6][R30.64] ;  /* 0x000000061e0e7981 */ /* 0x000ee2000c1e1900 */
[----:B------:R-:W-:Y:S02]  /*13820*/  IMAD.IADD R18, R5, 0x1, -R18 ;  /* 0x0000000105127824 */ /* 0x000fe400078e0a12 */
[----:B------:R-:W4:Y:S02]  /*13830*/  LDC.64 R4, c[0x0][0x230] ;  /* 0x00008c00ff047b82 */ /* 0x000f240000000a00 */
[----:B------:R-:W-:-:S05]  /*13840*/  IMAD R18, R18, R11, -0x40 ;  /* 0xffffffc012127424 */ /* 0x000fca00078e020b */
[----:B------:R-:W-:-:S05]  /*13850*/  SHF.R.S32.HI R11, RZ, 0x1f, R18 ;  /* 0x0000001fff0b7819 */ /* 0x000fca0000011412 */
[-C--:B-1----:R-:W-:Y:S02]  /*13860*/  IMAD R11, R11, R6.reuse, RZ ;  /* 0x000000060b0b7224 */ /* 0x082fe400078e02ff */
[----:B--2---:R-:W-:-:S04]  /*13870*/  IMAD.WIDE.U32 R28, R18, R6, RZ ;  /* 0x00000006121c7225 */ /* 0x004fc800078e00ff */
[----:B------:R-:W-:-:S04]  /*13880*/  IMAD R7, R18, R7, R11 ;  /* 0x0000000712077224 */ /* 0x000fc800078e020b */
[----:B------:R-:W-:Y:S01]  /*13890*/  IMAD.IADD R29, R29, 0x1, R7 ;  /* 0x000000011d1d7824 */ /* 0x000fe200078e0207 */
[----:B---3--:R-:W-:-:S04]  /*138a0*/  IADD3 R14, -R27, R14, RZ ;  /* 0x0000000e1b0e7210 */ /* 0x008fc80007ffe1ff */
[----:B------:R-:W-:Y:S01]  /*138b0*/  SHF.R.S32.HI R27, RZ, 0x1f, R14 ;  /* 0x0000001fff1b7819 */ /* 0x000fe2000001140e */
[----:B----4-:R-:W-:-:S04]  /*138c0*/  IMAD.WIDE.U32 R28, R14, R4, R28 ;  /* 0x000000040e1c7225 */ /* 0x010fc800078e001c */
[----:B------:R-:W-:-:S04]  /*138d0*/  IMAD R27, R27, R4, RZ ;  /* 0x000000041b1b7224 */ /* 0x000fc800078e02ff */
[----:B------:R-:W-:Y:S02]  /*138e0*/  IMAD R5, R14, R5, R27 ;  /* 0x000000050e057224 */ /* 0x000fe400078e021b */
[----:B------:R-:W-:-:S03]  /*138f0*/  IMAD.MOV.U32 R14, RZ, RZ, R28 ;  /* 0x000000ffff0e7224 */ /* 0x000fc600078e001c */
[----:B------:R-:W-:Y:S01]  /*13900*/  IADD3 R7, R29, R5, RZ ;  /* 0x000000051d077210 */ /* 0x000fe20007ffe0ff */
[----:B------:R-:W-:Y:S06]  /*13910*/  BRA `(.L_x_8395) ;  /* 0x00000000000c7947 */ /* 0x000fec0003800000 */
.L_x_8394:
[----:B------:R-:W1:Y:S02]  /*13920*/  LDC R14, c[0x0][0x248] ;  /* 0x00009200ff0e7b82 */ /* 0x000e640000000800 */
[----:B-1----:R-:W-:-:S04]  /*13930*/  LEA R14, -R14, RZ, 0x6 ;  /* 0x000000ff0e0e7211 */ /* 0x002fc800078e31ff */
[----:B------:R-:W-:-:S07]  /*13940*/  SHF.R.S32.HI R7, RZ, 0x1f, R14 ;  /* 0x0000001fff077819 */ /* 0x000fce000001140e */
.L_x_8395:
        /* <DEDUP_REMOVED lines=69> */
.L_x_8393:
        /* <DEDUP_REMOVED lines=50> */
[----:B------:R-:W-:Y:S01]  /*140c0*/  FFMA.FTZ R30, R25, UR8, -R108 ;  /* 0x00000008191e7c23 */ /* 0x000fe2000801086c */
[--C-:B------:R-:W-:Y:S01]  /*140d0*/  FFMA.FTZ R29, R10, UR8, -R35.reuse ;  /* 0x000000080a1d7c23 */ /* 0x100fe20008010823 */
[--C-:B------:R-:W-:Y:S01]  /*140e0*/  FFMA.FTZ R28, R8, UR8, -R35.reuse ;  /* 0x00000008081c7c23 */ /* 0x100fe20008010823 */
[----:B------:R-:W-:Y:S01]  /*140f0*/  FADD.FTZ R31, R3, -R4 ;  /* 0x80000004031f7221 */ /* 0x000fe20000010000 */
[----:B------:R-:W1:Y:S01]  /*14100*/  LDSM.16.MT88.4 R8, [R140+0x8000] ;  /* 0x008000008c08783b */ /* 0x000e620000004200 */
[--C-:B------:R-:W-:Y:S01]  /*14110*/  FFMA.FTZ R25, R15, UR8, -R108.reuse ;  /* 0x000000080f197c23 */ /* 0x100fe2000801086c */
[--C-:B------:R-:W-:Y:S01]  /*14120*/  FFMA.FTZ R24, R13, UR8, -R108.reuse ;  /* 0x000000080d187c23 */ /* 0x100fe2000801086c */
[--C-:B------:R-:W-:Y:S01]  /*14130*/  FFMA.FTZ R2, R2, UR8, -R35.reuse ;  /* 0x0000000802027c23 */ /* 0x100fe20008010823 */
[----:B------:R-:W-:Y:S01]  /*14140*/  FMUL.FTZ R33, R33, UR8 ;  /* 0x0000000821217c20 */ /* 0x000fe20008410000 */
[----:B------:R-:W-:Y:S01]  /*14150*/  FMUL.FTZ R31, R31, UR8 ;  /* 0x000000081f1f7c20 */ /* 0x000fe20008410000 */
[--C-:B------:R-:W-:Y:S01]  /*14160*/  FFMA.FTZ R3, R12, UR8, -R35.reuse ;  /* 0x000000080c037c23 */ /* 0x100fe20008010823 */
        /* <DEDUP_REMOVED lines=30> */
[----:B------:R-:W-:Y:S01]  /*14350*/  FFMA.FTZ R108, R107, UR8, -R108 ;  /* 0x000000086b6c7c23 */ /* 0x000fe2000801086c */
[----:B------:R-:W-:Y:S01]  /*14360*/  FFMA.FTZ R35, R34, UR8, -R35 ;  /* 0x0000000822237c23 */ /* 0x000fe20008010823 */
        /* <DEDUP_REMOVED lines=85> */
[----:B------:R-:W3:Y:S01]  /*148c0*/  LDSM.16.MT88.4 R8, [R140+0xa000] ;  /* 0x00a000008c08783b */ /* 0x000ee20000004200 */
        /* <DEDUP_REMOVED lines=35> */
[----:B-1----:R-:W-:Y:S01]  /*14b00*/  F2FP.BF16.F32.PACK_AB R4, R110, R111 ;  /* 0x0000006f6e04723e */ /* 0x002fe200000010ff */
[----:B------:R-:W-:Y:S01]  /*14b10*/  FADD.FTZ R111, R111, R24 ;  /* 0x000000186f6f7221 */ /* 0x000fe20000010000 */
[----:B----4-:R-:W-:Y:S01]  /*14b20*/  F2FP.BF16.F32.PACK_AB R5, R115, R112 ;  /* 0x000000707305723e */ /* 0x010fe200000010ff */
        /* <DEDUP_REMOVED lines=8> */
[C---:B------:R-:W-:Y:S01]  /*14bb0*/  HMMA.16816.F32.BF16 R96, R4.reuse, R16, R96 ;  /* 0x000000100460723c */ /* 0x040fe20000041860 */
[----:B------:R-:W1:Y:S01]  /*14bc0*/  MUFU.EX2 R124, R124 ;  /* 0x0000007c007c7308 */ /* 0x000e620000000800 */
[----:B------:R-:W-:Y:S01]  /*14bd0*/  FADD.FTZ R2, R109, R2 ;  /* 0x000000026d027221 */ /* 0x000fe20000010000 */
[----:B------:R-:W-:Y:S01]  /*14be0*/  FADD.FTZ R113, R113, R114 ;  /* 0x0000007271717221 */ /* 0x000fe20000010000 */
[----:B------:R-:W-:Y:S02]  /*14bf0*/  MOV R3, R26 ;  /* 0x0000001a00037202 */ /* 0x000fe40000000f00 */
[C---:B------:R-:W-:Y:S01]  /*14c00*/  HMMA.16816.F32.BF16 R92, R4.reuse, R18, R92 ;  /* 0x00000012045c723c */ /* 0x040fe2000004185c */
[----:B------:R-:W3:Y:S01]  /*14c10*/  LDSM.16.MT88.4 R16, [R140+0xa800] ;  /* 0x00a800008c10783b */ /* 0x000ee20000004200 */
[----:B------:R-:W-:Y:S01]  /*14c20*/  MOV R100, R27 ;  /* 0x0000001b00647202 */ /* 0x000fe20000000f00 */
        /* <DEDUP_REMOVED lines=96> */
.L_x_8390:
        /* <DEDUP_REMOVED lines=13> */
.L_x_8400:
        /* <DEDUP_REMOVED lines=9> */
[----:B------:R-:W-:Y:S04]  /*15390*/  SHF.L.U32 R6, R160, 0x6, RZ ;  /* 0x00000006a0067819 */ /* 0x000fe800000006ff */
        /* <DEDUP_REMOVED lines=40> */
[C---:B------:R-:W-:Y:S01]  /*15620*/  LEA R12, P0, R11.reuse, R154, 0x2 ;  /* 0x0000009a0b0c7211 */ /* 0x040fe200078010ff */
[----:B------:R-:W-:Y:S01]  /*15630*/  IMAD.IADD R10, R11, 0x1, -R5 ;  /* 0x000000010b0a7824 */ /* 0x000fe200078e0a05 */
[-C--:B------:R-:W-:Y:S02]  /*15640*/  LEA.HI.X.SX32 R15, R5, R155.reuse, 0x2, P1 ;  /* 0x0000009b050f7211 */ /* 0x080fe400008f16ff */
[----:B------:R-:W-:Y:S01]  /*15650*/  LEA.HI.X.SX32 R13, R11, R155, 0x2, P0 ;  /* 0x0000009b0b0d7211 */ /* 0x000fe200000f16ff */
[----:B------:R-:W-:Y:S01]  /*15660*/  IMAD R3, R10, R3, -0x40 ;  /* 0xffffffc00a037424 */ /* 0x000fe200078e0203 */
[----:B------:R-:W2:Y:S01]  /*15670*/  LDC.64 R4, c[0x0][0x238] ;  /* 0x00008e00ff047b82 */ /* 0x000ea20000000a00 */
[----:B------:R-:W3:Y:S02]  /*15680*/  LDG.E R8, desc[UR6][R14.64] ;  /* 0x000000060e087981 */ /* 0x000ee4000c1e1900 */
[-C--:B-1----:R-:W-:Y:S01]  /*15690*/  IMAD.WIDE.U32 R172, R3, R6.reuse, RZ ;  /* 0x0000000603ac7225 */ /* 0x082fe200078e00ff */
[----:B------:R-:W-:Y:S01]  /*156a0*/  SHF.R.S32.HI R11, RZ, 0x1f, R3 ;  /* 0x0000001fff0b7819 */ /* 0x000fe20000011403 */
[----:B------:R-:W3:Y:S04]  /*156b0*/  LDG.E R9, desc[UR6][R12.64] ;  /* 0x000000060c097981 */ /* 0x000ee8000c1e1900 */
[----:B------:R-:W-:Y:S04]  /*156c0*/  IMAD R10, R11, R6, RZ ;  /* 0x000000060b0a7224 */ /* 0x000fe800078e02ff */
[----:B------:R-:W-:Y:S04]  /*156d0*/  IMAD R10, R3, R7, R10 ;  /* 0x00000007030a7224 */ /* 0x000fe800078e020a */
[----:B------:R-:W-:Y:S01]  /*156e0*/  IMAD.IADD R173, R173, 0x1, R10 ;  /* 0x00000001adad7824 */ /* 0x000fe200078e020a */
[----:B---3--:R-:W-:Y:S04]  /*156f0*/  IADD3 R9, -R9, R8, RZ ;  /* 0x0000000809097210 */ /* 0x008fe80007ffe1ff */
[----:B------:R-:W-:Y:S01]  /*15700*/  SHF.R.S32.HI R3, RZ, 0x1f, R9 ;  /* 0x0000001fff037819 */ /* 0x000fe20000011409 */
[-C--:B--2---:R-:W-:Y:S04]  /*15710*/  IMAD.WIDE.U32 R172, R9, R4.reuse, R172 ;  /* 0x0000000409ac7225 */ /* 0x084fe800078e00ac */
[----:B------:R-:W-:Y:S04]  /*15720*/  IMAD R6, R3, R4, RZ ;  /* 0x0000000403067224 */ /* 0x000fe800078e02ff */
[----:B------:R-:W-:Y:S05]  /*15730*/  IMAD R6, R9, R5, R6 ;  /* 0x0000000509067224 */ /* 0x000fea00078e0206 */
[----:B------:R-:W-:Y:S07]  /*15740*/  IADD3 R103, R173, R6, RZ ;  /* 0x00000006ad677210 */ /* 0x000fee0007ffe0ff */
.L_x_8397:
[C---:B------:R-:W-:Y:S02]  /*15750*/  LEA R170, P6, R172.reuse, R168, 0x1 ;  /* 0x000000a8acaa7211 */ /* 0x040fe400078c08ff */
[----:B------:R-:W-:Y:S02]  /*15760*/  IADD3 R3, P0, R151, R172, RZ ;  /* 0x000000ac97037210 */ /* 0x000fe40007f1e0ff */
[----:B------:R-:W-:Y:S02]  /*15770*/  LEA.HI.X R171, R172, R167, R103, 0x1, P6 ;  /* 0x000000a7acab7211 */ /* 0x000fe400030f0c67 */
[CC--:B------:R-:W-:Y:S02]  /*15780*/  @P4 LEA R176, P5, R3.reuse, R168.reuse, 0x1 ;  /* 0x000000a803b04211 */ /* 0x0c0fe400078a08ff */
        /* <DEDUP_REMOVED lines=29> */
[----:B------:R1:W-:Y:S01]  /*15960*/  @P2 LDGSTS.E.BYPASS.LTC128B.128 [R156+0xa800], desc[UR6][R174.64+0x80] ;  /* 0x0a800080ae9c2fae */ /* 0x0003e2000b901d46 */
[CC--:B------:R-:W-:Y:S02]  /*15970*/  @P4 LEA R178, P5, R3.reuse, R168.reuse, 0x1 ;  /* 0x000000a803b24211 */ /* 0x0c0fe400078a08ff */
        /* <DEDUP_REMOVED lines=9> */
[----:B------:R-:W-:Y:S02]  /*15a10*/  ISETP.GT.AND P0, PT, R160, R147, PT ;  /* 0x00000093a000720c */ /* 0x000fe40003f04270 */
        /* <DEDUP_REMOVED lines=17> */
[----:B------:R-:W4:Y:S05]  /*15b30*/  LDSM.16.M88.4 R108, [R145+0x4000] ;  /* 0x00400000916c783b */ /* 0x000f2a0000000200 */
[----:B------:R-:W5:Y:S05]  /*15b40*/  LDSM.16.M88.4 R112, [R145+0x4800] ;  /* 0x004800009170783b */ /* 0x000f6a0000000200 */
[----:B------:R-:W1:Y:S05]  /*15b50*/  LDSM.16.M88.4 R116, [R145+0x5000] ;  /* 0x005000009174783b */ /* 0x000e6a0000000200 */
[----:B------:R-:W0:Y:S05]  /*15b60*/  LDGDEPBAR ;  /* 0x00000000000079af */ /* 0x000e2a0000000000 */
[----:B------:R-:W2:Y:S05]  /*15b70*/  LDSM.16.M88.4 R120, [R145+0x5800] ;  /* 0x005800009178783b */ /* 0x000eaa0000000200 */
[----:B------:R-:W-:Y:S01]  /*15b80*/  LDSM.16.M88.4 R124, [R134] ;  /* 0x00000000867c783b */ /* 0x000fe20000000200 */
[C---:B----4-:R-:W-:Y:S06]  /*15b90*/  HMMA.16816.F32.BF16 R4, R104.reuse, R108, RZ ;  /* 0x0000006c6804723c */ /* 0x050fec00000418ff */
[C---:B------:R-:W-:Y:S01]  /*15ba0*/  HMMA.16816.F32.BF16 R8, R104.reuse, R110, RZ ;  /* 0x0000006e6808723c */ /* 0x040fe200000418ff */
[----:B------:R-:W-:Y:S05]  /*15bb0*/  LDSM.16.M88.4 R108, [R144] ;  /* 0x00000000906c783b */ /* 0x000fea0000000200 */
[C---:B-----5:R-:W-:Y:S06]  /*15bc0*/  HMMA.16816.F32.BF16 R12, R104.reuse, R112, RZ ;  /* 0x00000070680c723c */ /* 0x060fec00000418ff */
[C---:B------:R-:W-:Y:S01]  /*15bd0*/  HMMA.16816.F32.BF16 R16, R104.reuse, R114, RZ ;  /* 0x000000726810723c */ /* 0x040fe200000418ff */
[----:B------:R-:W4:Y:S05]  /*15be0*/  LDSM.16.M88.4 R112, [R143] ;  /* 0x000000008f70783b */ /* 0x000f2a0000000200 */
[C---:B-1----:R-:W-:Y:S06]  /*15bf0*/  HMMA.16816.F32.BF16 R20, R104.reuse, R116, RZ ;  /* 0x000000746814723c */ /* 0x042fec00000418ff */
[C---:B------:R-:W-:Y:S01]  /*15c00*/  HMMA.16816.F32.BF16 R24, R104.reuse, R118, RZ ;  /* 0x000000766818723c */ /* 0x040fe200000418ff */
[----:B------:R-:W1:Y:S05]  /*15c10*/  LDSM.16.M88.4 R116, [R135] ;  /* 0x000000008774783b */ /* 0x000e6a0000000200 */
[C---:B--2---:R-:W-:Y:S06]  /*15c20*/  HMMA.16816.F32.BF16 R28, R104.reuse, R120, RZ ;  /* 0x00000078681c723c */ /* 0x044fec00000418ff */
[----:B------:R-:W-:Y:S01]  /*15c30*/  HMMA.16816.F32.BF16 R32, R104, R122, RZ ;  /* 0x0000007a6820723c */ /* 0x000fe200000418ff */
[----:B------:R-:W2:Y:S05]  /*15c40*/  LDSM.16.M88.4 R104, [R133] ;  /* 0x000000008568783b */ /* 0x000eaa0000000200 */
[----:B------:R-:W-:Y:S01]  /*15c50*/  LDSM.16.M88.4 R120, [R139+0x4800] ;  /* 0x004800008b78783b */ /* 0x000fe20000000200 */
[C---:B----4-:R-:W-:Y:S06]  /*15c60*/  HMMA.16816.F32.BF16 R4, R108.reuse, R112, R4 ;  /* 0x000000706c04723c */ /* 0x050fec0000041804 */
[C---:B------:R-:W-:Y:S01]  /*15c70*/  HMMA.16816.F32.BF16 R8, R108.reuse, R114, R8 ;  /* 0x000000726c08723c */ /* 0x040fe20000041808 */
[----:B------:R-:W-:Y:S05]  /*15c80*/  LDSM.16.M88.4 R112, [R142] ;  /* 0x000000008e70783b */ /* 0x000fea0000000200 */
[C---:B-1----:R-:W-:Y:S06]  /*15c90*/  HMMA.16816.F32.BF16 R12, R108.reuse, R116, R12 ;  /* 0x000000746c0c723c */ /* 0x042fec000004180c */
[C---:B------:R-:W-:Y:S01]  /*15ca0*/  HMMA.16816.F32.BF16 R16, R108.reuse, R118, R16 ;  /* 0x000000766c10723c */ /* 0x040fe20000041810 */
[----:B------:R-:W1:Y:S05]  /*15cb0*/  LDSM.16.M88.4 R116, [R139+0x4000] ;  /* 0x004000008b74783b */ /* 0x000e6a0000000200 */
[C---:B------:R-:W-:Y:S06]  /*15cc0*/  HMMA.16816.F32.BF16 R20, R108.reuse, R124, R20 ;  /* 0x0000007c6c14723c */ /* 0x040fec0000041814 */
[C---:B------:R-:W-:Y:S06]  /*15cd0*/  HMMA.16816.F32.BF16 R24, R108.reuse, R126, R24 ;  /* 0x0000007e6c18723c */ /* 0x040fec0000041818 */
[C---:B--2---:R-:W-:Y:S06]  /*15ce0*/  HMMA.16816.F32.BF16 R28, R108.reuse, R104, R28 ;  /* 0x000000686c1c723c */ /* 0x044fec000004181c */
[----:B------:R-:W-:Y:S01]  /*15cf0*/  HMMA.16816.F32.BF16 R32, R108, R106, R32 ;  /* 0x0000006a6c20723c */ /* 0x000fe20000041820 */
[----:B------:R-:W2:Y:S05]  /*15d00*/  LDSM.16.M88.4 R104, [R139+0x5000] ;  /* 0x005000008b68783b */ /* 0x000eaa0000000200 */
[----:B------:R-:W4:Y:S01]  /*15d10*/  LDSM.16.M88.4 R108, [R139+0x5800] ;  /* 0x005800008b6c783b */ /* 0x000f220000000200 */
        /* <DEDUP_REMOVED lines=9> */
[C---:B----4-:R-:W-:Y:S06]  /*15db0*/  HMMA.16816.F32.BF16 R28, R112.reuse, R108, R28 ;  /* 0x0000006c701c723c */ /* 0x050fec000004181c */
[----:B------:R-:W-:Y:S01]  /*15dc0*/  HMMA.16816.F32.BF16 R32, R112, R110, R32 ;  /* 0x0000006e7020723c */ /* 0x000fe20000041820 */
[----:B------:R-:W2:Y:S05]  /*15dd0*/  LDSM.16.M88.4 R108, [R132+0x1000] ;  /* 0x00100000846c783b */ /* 0x000eaa0000000200 */
[----:B------:R-:W4:Y:S01]  /*15de0*/  LDSM.16.M88.4 R112, [R132+0x1800] ;  /* 0x001800008470783b */ /* 0x000f220000000200 */
        /* <DEDUP_REMOVED lines=9> */
[C---:B----4-:R-:W-:Y:S06]  /*15e80*/  HMMA.16816.F32.BF16 R28, R104.reuse, R112, R28 ;  /* 0x00000070681c723c */ /* 0x050fec000004181c */
        /* <DEDUP_REMOVED lines=12> */
[C---:B----4-:R-:W-:Y:S06]  /*15f50*/  HMMA.16816.F32.BF16 R28, R108.reuse, R112, R28 ;  /* 0x000000706c1c723c */ /* 0x050fec000004181c */
[----:B------:R-:W-:Y:S01]  /*15f60*/  HMMA.16816.F32.BF16 R32, R108, R114, R32 ;  /* 0x000000726c20723c */ /* 0x000fe20000041820 */
[----:B------:R-:W2:Y:S05]  /*15f70*/  LDSM.16.M88.4 R108, [R129] ;  /* 0x00000000816c783b */ /* 0x000eaa0000000200 */
[----:B------:R-:W4:Y:S01]  /*15f80*/  LDSM.16.M88.4 R112, [R128] ;  /* 0x000000008070783b */ /* 0x000f220000000200 */
        /* <DEDUP_REMOVED lines=9> */
[C---:B----4-:R-:W-:Y:S06]  /*16020*/  HMMA.16816.F32.BF16 R28, R104.reuse, R112, R28 ;  /* 0x00000070681c723c */ /* 0x050fec000004181c */
[----:B------:R-:W-:Y:S01]  /*16030*/  HMMA.16816.F32.BF16 R32, R104, R114, R32 ;  /* 0x000000726820723c */ /* 0x000fe20000041820 */
[----:B------:R-:W4:Y:S05]  /*16040*/  LDSM.16.M88.4 R104, [R139+0x7000] ;  /* 0x007000008b68783b */ /* 0x000f2a0000000200 */
[----:B------:R-:W5:Y:S01]  /*16050*/  LDSM.16.M88.4 R112, [R139+0x7800] ;  /* 0x007800008b70783b */ /* 0x000f620000000200 */
[C---:B-1----:R-:W-:Y:S06]  /*16060*/  HMMA.16816.F32.BF16 R4, R116.reuse, R120, R4 ;  /* 0x000000787404723c */ /* 0x042fec0000041804 */
[C---:B------:R-:W-:Y:S01]  /*16070*/  HMMA.16816.F32.BF16 R8, R116.reuse, R122, R8 ;  /* 0x0000007a7408723c */ /* 0x040fe20000041808 */
[----:B------:R-:W-:Y:S05]  /*16080*/  LDSM.16.M88.4 R120, [R132+0x2000] ;  /* 0x002000008478783b */ /* 0x000fea0000000200 */
[C---:B--2---:R-:W-:Y:S06]  /*16090*/  HMMA.16816.F32.BF16 R12, R116.reuse, R108, R12 ;  /* 0x0000006c740c723c */ /* 0x044fec000004180c */
[C---:B------:R-:W-:Y:S01]  /*160a0*/  HMMA.16816.F32.BF16 R16, R116.reuse, R110, R16 ;  /* 0x0000006e7410723c */ /* 0x040fe20000041810 */
[----:B------:R-:W1:Y:S05]  /*160b0*/  LDSM.16.M88.4 R108, [R141+0x2000] ;  /* 0x002000008d6c783b */ /* 0x000e6a0000000200 */
[C---:B----4-:R-:W-:Y:S06]  /*160c0*/  HMMA.16816.F32.BF16 R20, R116.reuse, R104, R20 ;  /* 0x000000687414723c */ /* 0x050fec0000041814 */
[C---:B------:R-:W-:Y:S01]  /*160d0*/  HMMA.16816.F32.BF16 R24, R116.reuse, R106, R24 ;  /* 0x0000006a7418723c */ /* 0x040fe20000041818 */
[----:B------:R-:W2:Y:S05]  /*160e0*/  LDSM.16.M88.4 R104, [R132+0x2800] ;  /* 0x002800008468783b */ /* 0x000eaa0000000200 */
[C---:B-----5:R-:W-:Y:S06]  /*160f0*/  HMMA.16816.F32.BF16 R28, R116.reuse, R112, R28 ;  /* 0x00000070741c723c */ /* 0x060fec000004181c */
[----:B------:R-:W-:Y:S01]  /*16100*/  HMMA.16816.F32.BF16 R32, R116, R114, R32 ;  /* 0x000000727420723c */ /* 0x000fe20000041820 */
[----:B------:R-:W4:Y:S05]  /*16110*/  LDSM.16.M88.4 R112, [R132+0x3000] ;  /* 0x003000008470783b */ /* 0x000f2a0000000200 */
[C---:B-1----:R-:W-:Y:S06]  /*16120*/  HMMA.16816.F32.BF16 R4, R108.reuse, R120, R4 ;  /* 0x000000786c04723c */ /* 0x042fec0000041804 */
[C---:B------:R-:W-:Y:S06]  /*16130*/  HMMA.16816.F32.BF16 R8, R108.reuse, R122, R8 ;  /* 0x0000007a6c08723c */ /* 0x040fec0000041808 */
[C---:B--2---:R-:W-:Y:S06]  /*16140*/  HMMA.16816.F32.BF16 R12, R108.reuse, R104, R12 ;  /* 0x000000686c0c723c */ /* 0x044fec000004180c */
[C---:B------:R-:W-:Y:S01]  /*16150*/  HMMA.16816.F32.BF16 R16, R108.reuse, R106, R16 ;  /* 0x0000006a6c10723c */ /* 0x040fe20000041810 */
[----:B------:R-:W1:Y:S01]  /*16160*/  LDSM.16.M88.4 R104, [R132+0x3800] ;  /* 0x003800008468783b */ /* 0x000e620000000200 */
[----:B------:R-:W-:Y:S04]  /*16170*/  DEPBAR.LE SB0, 0x0 ;  /* 0x000080000000791a */ /* 0x000fe80000000000 */
[----:B------:R-:W-:Y:S01]  /*16180*/  BAR.SYNC.DEFER_BLOCKING 0x0 ;  /* 0x0000000000007b1d */ /* 0x000fe20000010000 */
[C---:B----4-:R-:W-:Y:S05]  /*16190*/  HMMA.16816.F32.BF16 R20, R108.reuse, R112, R20 ;  /* 0x000000706c14723c */ /* 0x050fea0000041814 */
        /* <DEDUP_REMOVED lines=24> */
[----:B------:R1:W1:Y:S01]  /*16320*/  MUFU.TANH R125, R100 ;  /* 0x00000064007d7308 */ /* 0x0002620000002400 */
[----:B------:R-:W-:Y:S01]  /*16330*/  FMUL.FTZ R207, R24, UR5 ;  /* 0x0000000518cf7c20 */ /* 0x000fe20008410000 */
[----:B---3--:R-:W-:Y:S01]  /*16340*/  FMUL.FTZ R169, R25, UR5 ;  /* 0x0000000519a97c20 */ /* 0x008fe20008410000 */
[----:B------:R-:W-:Y:S01]  /*16350*/  FMUL.FTZ R179, R26, UR5 ;  /* 0x000000051ab37c20 */ /* 0x000fe20008410000 */
[----:B------:R-:W-:Y:S06]  /*16360*/  HMMA.16816.F32.BF16 R32, R108, R106, R32 ;  /* 0x0000006a6c20723c */ /* 0x000fec0000041820 */
[----:B------:R-:W3:Y:S01]  /*16370*/  MUFU.TANH R193, R193 ;  /* 0x000000c100c17308 */ /* 0x000ee20000002400 */
[----:B------:R-:W-:Y:S09]  /*16380*/  FMUL.FTZ R177, R27, UR5 ;  /* 0x000000051bb17c20 */ /* 0x000ff20008410000 */
[----:B------:R-:W2:Y:S01]  /*16390*/  MUFU.TANH R195, R195 ;  /* 0x000000c300c37308 */ /* 0x000ea20000002400 */
[----:B-1----:R-:W-:Y:S01]  /*163a0*/  FMUL.FTZ R100, R19, UR5 ;  /* 0x0000000513647c20 */ /* 0x002fe20008410000 */
[----:B------:R-:W-:Y:S08]  /*163b0*/  FMUL.FTZ R103, R28, UR5 ;  /* 0x000000051c677c20 */ /* 0x000ff00008410000 */
[----:B------:R1:W1:Y:S01]  /*163c0*/  MUFU.TANH R123, R100 ;  /* 0x00000064007b7308 */ /* 0x0002620000002400 */
[----:B------:R-:W-:Y:S01]  /*163d0*/  FMUL.FTZ R102, R30, UR5 ;  /* 0x000000051e667c20 */ /* 0x000fe20008410000 */
[----:B------:R-:W-:Y:S01]  /*163e0*/  FMUL.FTZ R172, R29, UR5 ;  /* 0x000000051dac7c20 */ /* 0x000fe20008410000 */
[----:B------:R-:W-:Y:S01]  /*163f0*/  FMUL.FTZ R168, R31, UR5 ;  /* 0x000000051fa87c20 */ /* 0x000fe20008410000 */
[----:B------:R-:W-:Y:S06]  /*16400*/  FMUL.FTZ R167, R32, UR5 ;  /* 0x0000000520a77c20 */ /* 0x000fec0008410000 */
[----:B------:R5:W2:Y:S10]  /*16410*/  MUFU.TANH R117, R103 ;  /* 0x0000006700757308 */ /* 0x000ab40000002400 */
[----:B------:R4:W2:Y:S01]  /*16420*/  MUFU.TANH R119, R102 ;  /* 0x0000006600777308 */ /* 0x0008a20000002400 */
[----:B-1----:R-:W-:Y:S09]  /*16430*/  FMUL.FTZ R100, R33, UR5 ;  /* 0x0000000521647c20 */ /* 0x002ff20008410000 */
[----:B------:R-:W1:Y:S01]  /*16440*/  MUFU.TANH R197, R197 ;  /* 0x000000c500c57308 */ /* 0x000e620000002400 */
[----:B-----5:R-:W-:Y:S09]  /*16450*/  FMUL.FTZ R103, R34, UR5 ;  /* 0x0000000522677c20 */ /* 0x020ff20008410000 */
[----:B------:R-:W1:Y:S01]  /*16460*/  MUFU.TANH R199, R199 ;  /* 0x000000c700c77308 */ /* 0x000e620000002400 */
        /* <DEDUP_REMOVED lines=74> */
[----:B------:R-:W4:Y:S01]  /*16910*/  LDG.E R9, desc[UR6][R16.64] ;  /* 0x0000000610097981 */ /* 0x000f22000c1e1900 */
[----:B------:R-:W5:Y:S01]  /*16920*/  LDC.64 R4, c[0x0][0x230] ;  /* 0x00008c00ff047b82 */ /* 0x000f620000000a00 */
[----:B------:R-:W-:Y:S02]  /*16930*/  IMAD R11, R11, R8, -0x40 ;  /* 0xffffffc00b0b7424 */ /* 0x000fe400078e0208 */
[----:B------:R-:W4:Y:S03]  /*16940*/  LDG.E R10, desc[UR6][R14.64] ;  /* 0x000000060e0a7981 */ /* 0x000f26000c1e1900 */
[----:B------:R-:W-:Y:S05]  /*16950*/  SHF.R.S32.HI R13, RZ, 0x1f, R11 ;  /* 0x0000001fff0d7819 */ /* 0x000fea000001140b */
[-C--:B--2---:R-:W-:Y:S04]  /*16960*/  IMAD R12, R13, R6.reuse, RZ ;  /* 0x000000060d0c7224 */ /* 0x084fe800078e02ff */
[C---:B------:R-:W-:Y:S01]  /*16970*/  IMAD R12, R11.reuse, R7, R12 ;  /* 0x000000070b0c7224 */ /* 0x040fe200078e020c */
[----:B----4-:R-:W-:Y:S01]  /*16980*/  IADD3 R13, -R10, R9, RZ ;  /* 0x000000090a0d7210 */ /* 0x010fe20007ffe1ff */
[----:B------:R-:W-:Y:S03]  /*16990*/  IMAD.WIDE.U32 R8, R11, R6, RZ ;  /* 0x000000060b087225 */ /* 0x000fe600078e00ff */
[----:B------:R-:W-:Y:S01]  /*169a0*/  SHF.R.S32.HI R7, RZ, 0x1f, R13 ;  /* 0x0000001fff077819 */ /* 0x000fe2000001140d */
[----:B------:R-:W-:Y:S04]  /*169b0*/  IMAD.IADD R9, R9, 0x1, R12 ;  /* 0x0000000109097824 */ /* 0x000fe800078e020c */
[-C--:B-----5:R-:W-:Y:S02]  /*169c0*/  IMAD R6, R7, R4.reuse, RZ ;  /* 0x0000000407067224 */ /* 0x0a0fe400078e02ff */
[C---:B------:R-:W-:Y:S04]  /*169d0*/  IMAD.WIDE.U32 R8, R13.reuse, R4, R8 ;  /* 0x000000040d087225 */ /* 0x040fe800078e0008 */
[----:B------:R-:W-:Y:S05]  /*169e0*/  IMAD R6, R13, R5, R6 ;  /* 0x000000050d067224 */ /* 0x000fea00078e0206 */
[----:B------:R-:W-:Y:S07]  /*169f0*/  IADD3 R7, R9, R6, RZ ;  /* 0x0000000609077210 */ /* 0x000fee0007ffe0ff */
.L_x_8399:
        /* <DEDUP_REMOVED lines=63> */
.L_x_8398:
[----:B------:R-:W-:Y:S01]  /*16df0*/  LEA R4, R160, R163, 0x6 ;  /* 0x000000a3a0047211 */ /* 0x000fe200078e30ff */
[----:B--2---:R-:W-:Y:S03]  /*16e00*/  LDSM.16.MT88.4 R20, [R138+0x8000] ;  /* 0x008000008a14783b */ /* 0x004fe60000004200 */
[C---:B------:R-:W-:Y:S02]  /*16e10*/  IADD3 R8, R4.reuse, 0x1, RZ ;  /* 0x0000000104087810 */ /* 0x040fe40007ffe0ff */
[C---:B------:R-:W-:Y:S02]  /*16e20*/  IADD3 R6, R4.reuse, 0x8, RZ ;  /* 0x0000000804067810 */ /* 0x040fe40007ffe0ff */
[----:B------:R-:W-:Y:S01]  /*16e30*/  I2FP.F32.S32 R8, R8 ;  /* 0x0000000800087245 */ /* 0x000fe20000201400 */
[----:B------:R-:W-:Y:S01]  /*16e40*/  LDSM.16.MT88.4 R28, [R137+0x8000] ;  /* 0x00800000891c783b */ /* 0x000fe20000004200 */
[----:B------:R-:W-:Y:S02]  /*16e50*/  IADD3 R10, R4, 0x9, RZ ;  /* 0x00000009040a7810 */ /* 0x000fe40007ffe0ff */
[----:B------:R-:W-:Y:S01]  /*16e60*/  I2FP.F32.S32 R6, R6 ;  /* 0x0000000600067245 */ /* 0x000fe20000201400 */
[CC--:B------:R-:W-:Y:S01]  /*16e70*/  FFMA.FTZ R193, R0.reuse, R8.reuse, R193 ;  /* 0x0000000800c17223 */ /* 0x0c0fe200000100c1 */
[----:B-1----:R-:W-:Y:S01]  /*16e80*/  FFMA.FTZ R197, R0, R8, R197 ;  /* 0x0000000800c57223 */ /* 0x002fe200000100c5 */
[----:B------:R-:W-:Y:S02]  /*16e90*/  I2FP.F32.S32 R10, R10 ;  /* 0x0000000a000a7245 */ /* 0x000fe40000201400 */
[----:B------:R-:W-:Y:S01]  /*16ea0*/  IADD3 R8, R4, 0x10, RZ ;  /* 0x0000001004087810 */ /* 0x000fe20007ffe0ff */
[CC--:B------:R-:W-:Y:S01]  /*16eb0*/  FFMA.FTZ R199, R0.reuse, R6.reuse, R199 ;  /* 0x0000000600c77223 */ /* 0x0c0fe200000100c7 */
        /* <DEDUP_REMOVED lines=13> */
[CC--:B------:R-:W-:Y:S01]  /*16f90*/  FFMA.FTZ R121, R0.reuse, R6.reuse, R121 ;  /* 0x0000000600797223 */ /* 0x0c0fe20000010079 */
[C---:B------:R-:W-:Y:S01]  /*16fa0*/  FFMA.FTZ R125, R0.reuse, R6, R125 ;  /* 0x00000006007d7223 */ /* 0x040fe2000001007d */
[----:B------:R-:W-:Y:S01]  /*16fb0*/  FFMA.FTZ R7, R0, R7, R3 ;  /* 0x0000000700077223 */ /* 0x000fe20000010003 */
[----:B------:R-:W-:Y:S01]  /*16fc0*/  IADD3 R6, R4, 0x20, RZ ;  /* 0x0000002004067810 */ /* 0x000fe20007ffe0ff */
[C---:B------:R-:W-:Y:S01]  /*16fd0*/  FFMA.FTZ R185, R0.reuse, R10, R185 ;  /* 0x0000000a00b97223 */ /* 0x040fe200000100b9 */
[----:B------:R-:W-:Y:S01]  /*16fe0*/  I2FP.F32.S32 R8, R8 ;  /* 0x0000000800087245 */ /* 0x000fe20000201400 */
[----:B------:R-:W-:Y:S01]  /*16ff0*/  FFMA.FTZ R189, R0, R10, R189 ;  /* 0x0000000a00bd7223 */ /* 0x000fe200000100bd */
[----:B------:R-:W-:Y:S02]  /*17000*/  FMNMX.FTZ R10, R195, R2, !PT ;  /* 0x00000002c30a7209 */ /* 0x000fe40007810000 */
[----:B------:R-:W-:Y:S01]  /*17010*/  IADD3 R3, R4, 0x21, RZ ;  /* 0x0000002104037810 */ /* 0x000fe20007ffe0ff */
[C---:B------:R-:W-:Y:S01]  /*17020*/  FFMA.FTZ R127, R0.reuse, R8, R127 ;  /* 0x00000008007f7223 */ /* 0x040fe2000001007f */
[----:B------:R-:W-:Y:S01]  /*17030*/  I2FP.F32.S32 R6, R6 ;  /* 0x0000000600067245 */ /* 0x000fe20000201400 */
[C---:B------:R-:W-:Y:S01]  /*17040*/  FFMA.FTZ R123, R0.reuse, R8, R123 ;  /* 0x00000008007b7223 */ /* 0x040fe2000001007b */
        /* <DEDUP_REMOVED lines=17> */
[C---:B------:R-:W-:Y:S02]  /*17160*/  IADD3 R5, R4.reuse, 0x30, RZ ;  /* 0x0000003004057810 */ /* 0x040fe40007ffe0ff */
[C---:B------:R-:W-:Y:S02]  /*17170*/  IADD3 R171, R4.reuse, 0x28, RZ ;  /* 0x0000002804ab7810 */ /* 0x040fe40007ffe0ff */
[----:B------:R-:W-:Y:S02]  /*17180*/  FMNMX.FTZ R8, R185, R8, !PT ;  /* 0x00000008b9087209 */ /* 0x000fe40007810000 */
[----:B------:R-:W-:Y:S02]  /*17190*/  FMNMX.FTZ R10, R123, R10, !PT ;  /* 0x0000000a7b0a7209 */ /* 0x000fe40007810000 */
[----:B------:R-:W-:Y:S02]  /*171a0*/  I2FP.F32.S32 R6, R5 ;  /* 0x0000000500067245 */ /* 0x000fe40000201400 */
[----:B------:R-:W-:Y:S02]  /*171b0*/  IADD3 R3, R4, 0x29, RZ ;  /* 0x0000002904037810 */ /* 0x000fe40007ffe0ff */
[----:B------:R-:W-:Y:S01]  /*171c0*/  I2FP.F32.S32 R171, R171 ;  /* 0x000000ab00ab7245 */ /* 0x000fe20000201400 */
[C---:B------:R-:W-:Y:S01]  /*171d0*/  FFMA.FTZ R119, R0.reuse, R6, R119 ;  /* 0x0000000600777223 */ /* 0x040fe20000010077 */
[----:B------:R-:W-:Y:S01]  /*171e0*/  FMNMX.FTZ R12, R127, R8, !PT ;  /* 0x000000087f0c7209 */ /* 0x000fe20007810000 */
[C---:B------:R-:W-:Y:S01]  /*171f0*/  FFMA.FTZ R117, R0.reuse, R6, R117 ;  /* 0x0000000600757223 */ /* 0x040fe20000010075 */
[----:B------:R-:W-:Y:S01]  /*17200*/  FMNMX.FTZ R8, R183, R10, !PT ;  /* 0x0000000ab7087209 */ /* 0x000fe20007810000 */
[C---:B------:R-:W-:Y:S01]  /*17210*/  FFMA.FTZ R179, R0.reuse, R171, R179 ;  /* 0x000000ab00b37223 */ /* 0x040fe200000100b3 */
[----:B------:R-:W-:Y:S01]  /*17220*/  I2FP.F32.S32 R3, R3 ;  /* 0x0000000300037245 */ /* 0x000fe20000201400 */
[C---:B------:R-:W-:Y:S01]  /*17230*/  FFMA.FTZ R171, R0.reuse, R171, R207 ;  /* 0x000000ab00ab7223 */ /* 0x040fe200000100cf */
[----:B------:R-:W-:Y:S02]  /*17240*/  FMNMX.FTZ R6, R175, R12, !PT ;  /* 0x0000000caf067209 */ /* 0x000fe40007810000 */
[----:B------:R-:W-:Y:S01]  /*17250*/  FMNMX.FTZ R8, R181, R8, !PT ;  /* 0x00000008b5087209 */ /* 0x000fe20007810000 */
[-C--:B------:R-:W-:Y:S01]  /*17260*/  FFMA.FTZ R177, R0, R3.reuse, R177 ;  /* 0x0000000300b17223 */ /* 0x080fe200000100b1 */
[----:B------:R-:W-:Y:S01]  /*17270*/  IADD3 R9, R4, 0x31, RZ ;  /* 0x0000003104097810 */ /* 0x000fe20007ffe0ff */
[----:B------:R-:W-:Y:S01]  /*17280*/  FFMA.FTZ R169, R0, R3, R169 ;  /* 0x0000000300a97223 */ /* 0x000fe200000100a9 */
[----:B------:R-:W-:Y:S01]  /*17290*/  FMNMX.FTZ R6, R173, R6, !PT ;  /* 0x00000006ad067209 */ /* 0x000fe20007810000 */
[----:B------:R-:W-:Y:S01]  /*172a0*/  LDSM.16.MT88.4 R12, [R140+0x8000] ;  /* 0x008000008c0c783b */ /* 0x000fe20000004200 */
[----:B------:R-:W-:Y:S02]  /*172b0*/  FMNMX.FTZ R8, R179, R8, !PT ;  /* 0x00000008b3087209 */ /* 0x000fe40007810000 */
[C---:B------:R-:W-:Y:S02]  /*172c0*/  IADD3 R5, R4.reuse, 0x38, RZ ;  /* 0x0000003804057810 */ /* 0x040fe40007ffe0ff */
[----:B------:R-:W-:Y:S02]  /*172d0*/  I2FP.F32.S32 R9, R9 ;  /* 0x0000000900097245 */ /* 0x000fe40000201400 */
[----:B------:R-:W-:Y:S02]  /*172e0*/  IADD3 R3, R4, 0x39, RZ ;  /* 0x0000003904037810 */ /* 0x000fe40007ffe0ff */
[----:B------:R-:W-:Y:S01]  /*172f0*/  FMNMX.FTZ R6, R171, R6, !PT ;  /* 0x00000006ab067209 */ /* 0x000fe20007810000 */
[CC--:B------:R-:W-:Y:S01]  /*17300*/  FFMA.FTZ R107, R0.reuse, R9.reuse, R107 ;  /* 0x00000009006b7223 */ /* 0x0c0fe2000001006b */
[----:B------:R-:W-:Y:S01]  /*17310*/  FMNMX.FTZ R4, R177, R8, !PT ;  /* 0x00000008b1047209 */ /* 0x000fe20007810000 */
[C---:B------:R-:W-:Y:S01]  /*17320*/  FFMA.FTZ R116, R0.reuse, R9, R116 ;  /* 0x0000000900747223 */ /* 0x040fe20000010074 */
        /* <DEDUP_REMOVED lines=8> */
[CC--:B---3--:R-:W-:Y:S01]  /*173b0*/  FFMA.FTZ R102, R0.reuse, R3.reuse, R102 ;  /* 0x0000000300667223 */ /* 0x0c8fe20000010066 */
        /* <DEDUP_REMOVED lines=35> */
[--C-:B------:R-:W-:Y:S01]  /*175f0*/  FFMA.FTZ R121, R121, UR4, -R120.reuse ;  /* 0x0000000479797c23 */ /* 0x100fe20008010878 */
[--C-:B------:R-:W-:Y:S01]  /*17600*/  FFMA.FTZ R122, R189, UR4, -R120.reuse ;  /* 0x00000004bd7a7c23 */ /* 0x100fe20008010878 */
[----:B------:R-:W-:Y:S01]  /*17610*/  FFMA.FTZ R123, R123, UR4, -R120 ;  /* 0x000000047b7b7c23 */ /* 0x000fe20008010878 */
        /* <DEDUP_REMOVED lines=43> */
[----:B------:R-:W-:Y:S03]  /*178d0*/  LDSM.16.MT88.4 R76, [R136+0xa000] ;  /* 0x00a00000884c783b */ /* 0x000fe60000004200 */
[----:B------:R-:W1:Y:S01]  /*178e0*/  MUFU.EX2 R113, R113 ;  /* 0x0000007100717308 */ /* 0x000e620000000800 */
[----:B----4-:R-:W-:Y:S01]  /*178f0*/  F2FP.BF16.F32.PACK_AB R99, R108, R109 ;  /* 0x0000006d6c63723e */ /* 0x010fe200000010ff */
[C---:B------:R-:W-:Y:S01]  /*17900*/  FMUL.FTZ R51, R101.reuse, R51 ;  /* 0x0000003365337220 */ /* 0x040fe20000410000 */
[C---:B------:R-:W-:Y:S01]  /*17910*/  FMUL.FTZ R48, R2.reuse, R48 ;  /* 0x0000003002307220 */ /* 0x040fe20000410000 */
[C---:B------:R-:W-:Y:S01]  /*17920*/  FMUL.FTZ R49, R2.reuse, R49 ;  /* 0x0000003102317220 */ /* 0x040fe20000410000 */
[C---:B------:R-:W-:Y:S01]  /*17930*/  FMUL.FTZ R54, R101.reuse, R54 ;  /* 0x0000003665367220 */ /* 0x040fe20000410000 */
[----:B------:R-:W-:Y:S01]  /*17940*/  FMUL.FTZ R55, R101, R55 ;  /* 0x0000003765377220 */ /* 0x000fe20000410000 */
[C---:B------:R-:W-:Y:S03]  /*17950*/  FMUL.FTZ R52, R2.reuse, R52 ;  /* 0x0000003402347220 */ /* 0x040fe60000410000 */
[----:B------:R-:W-:Y:S01]  /*17960*/  MUFU.EX2 R111, R111 ;  /* 0x0000006f006f7308 */ /* 0x000fe20000000800 */
[C---:B------:R-:W-:Y:S01]  /*17970*/  FMUL.FTZ R53, R2.reuse, R53 ;  /* 0x0000003502357220 */ /* 0x040fe20000410000 */
[--C-:B------:R-:W-:Y:S01]  /*17980*/  FFMA.FTZ R125, R125, UR4, -R114.reuse ;  /* 0x000000047d7d7c23 */ /* 0x100fe20008010872 */
[--C-:B------:R-:W-:Y:S01]  /*17990*/  FFMA.FTZ R126, R185, UR4, -R114.reuse ;  /* 0x00000004b97e7c23 */ /* 0x100fe20008010872 */
[----:B------:R-:W-:Y:S01]  /*179a0*/  FFMA.FTZ R127, R127, UR4, -R114 ;  /* 0x000000047f7f7c23 */ /* 0x000fe20008010872 */
        /* <DEDUP_REMOVED lines=14> */
[----:B------:R-:W-:Y:S01]  /*17a90*/  MUFU.EX2 R118, R118 ;  /* 0x0000007600767308 */ /* 0x000fe20000000800 */
[--C-:B------:R-:W-:Y:S01]  /*17aa0*/  FFMA.FTZ R183, R183, UR4, -R120.reuse ;  /* 0x00000004b7b77c23 */ /* 0x100fe20008010878 */
[--C-:B------:R-:W-:Y:S01]  /*17ab0*/  FFMA.FTZ R170, R181, UR4, -R120.reuse ;  /* 0x00000004b5aa7c23 */ /* 0x100fe20008010878 */
[--C-:B------:R-:W-:Y:S01]  /*17ac0*/  FFMA.FTZ R172, R179, UR4, -R120.reuse ;  /* 0x00000004b3ac7c23 */ /* 0x100fe20008010878 */
[----:B------:R-:W-:Y:S01]  /*17ad0*/  FFMA.FTZ R177, R177, UR4, -R120 ;  /* 0x00000004b1b17c23 */ /* 0x000fe20008010878 */
[--C-:B------:R-:W-:Y:S01]  /*17ae0*/  FFMA.FTZ R174, R175, UR4, -R114.reuse ;  /* 0x00000004afae7c23 */ /* 0x100fe20008010872 */
[----:B----4-:R-:W-:Y:S01]  /*17af0*/  F2FP.BF16.F32.PACK_AB R98, R110, R111 ;  /* 0x0000006f6e62723e */ /* 0x010fe200000010ff */
[--C-:B------:R-:W-:Y:S03]  /*17b00*/  FFMA.FTZ R173, R173, UR4, -R114.reuse ;  /* 0x00000004adad7c23 */ /* 0x100fe60008010872 */
[----:B------:R-:W-:Y:S01]  /*17b10*/  MUFU.EX2 R183, R183 ;  /* 0x000000b700b77308 */ /* 0x000fe20000000800 */
[--C-:B------:R-:W-:Y:S01]  /*17b20*/  FFMA.FTZ R171, R171, UR4, -R114.reuse ;  /* 0x00000004abab7c23 */ /* 0x100fe20008010872 */
[--C-:B------:R-:W-:Y:S01]  /*17b30*/  FFMA.FTZ R176, R169, UR4, -R114.reuse ;  /* 0x00000004a9b07c23 */ /* 0x100fe20008010872 */
[----:B------:R-:W-:Y:S01]  /*17b40*/  FFMA.FTZ R169, R105, UR4, -R114 ;  /* 0x0000000469a97c23 */ /* 0x000fe20008010872 */
[--C-:B------:R-:W-:Y:S01]  /*17b50*/  FFMA.FTZ R119, R119, UR4, -R120.reuse ;  /* 0x0000000477777c23 */ /* 0x100fe20008010878 */
[C---:B------:R-:W-:Y:S05]  /*17b60*/  HMMA.16816.F32.BF16 R4, R96.reuse, R12, R4 ;  /* 0x0000000c6004723c */ /* 0x040fea0000041804 */
[----:B------:R-:W-:Y:S01]  /*17b70*/  MUFU.EX2 R170, R170 ;  /* 0x000000aa00aa7308 */ /* 0x000fe20000000800 */
[--C-:B------:R-:W-:Y:S01]  /*17b80*/  FFMA.FTZ R116, R116, UR4, -R120.reuse ;  /* 0x0000000474747c23 */ /* 0x100fe20008010878 */
[C---:B------:R-:W-:Y:S03]  /*17b90*/  HMMA.16816.F32.BF16 R8, R96.reuse, R14, R8 ;  /* 0x0000000e6008723c */ /* 0x040fe60000041808 */
[----:B------:R-:W-:Y:S01]  /*17ba0*/  ISETP.GT.AND P0, PT, R160, R147, PT ;  /* 0x00000093a000720c */ /* 0x000fe20003f04270 */
[C---:B------:R-:W-:Y:S01]  /*17bb0*/  FMUL.FTZ R12, R2.reuse, R88 ;  /* 0x00000058020c7220 */ /* 0x040fe20000410000 */
[----:B------:R-:W-:Y:S02]  /*17bc0*/  FMUL.FTZ R13, R2, R89 ;  /* 0x00000059020d7220 */ /* 0x000fe40000410000 */
[C---:B------:R-:W-:Y:S01]  /*17bd0*/  FMUL.FTZ R14, R101.reuse, R90 ;  /* 0x0000005a650e7220 */ /* 0x040fe20000410000 */
[----:B------:R-:W-:Y:S01]  /*17be0*/  FMUL.FTZ R15, R101, R91 ;  /* 0x0000005b650f7220 */ /* 0x000fe20000410000 */
[----:B------:R-:W-:Y:S02]  /*17bf0*/  MUFU.EX2 R172, R172 ;  /* 0x000000ac00ac7308 */ /* 0x000fe40000000800 */
[--C-:B------:R-:W-:Y:S01]  /*17c00*/  FFMA.FTZ R103, R103, UR4, -R120.reuse ;  /* 0x0000000467677c23 */ /* 0x100fe20008010878 */
[----:B------:R-:W-:Y:S01]  /*17c10*/  FFMA.FTZ R120, R102, UR4, -R120 ;  /* 0x0000000466787c23 */ /* 0x000fe20008010878 */
[--C-:B------:R-:W-:Y:S01]  /*17c20*/  FFMA.FTZ R102, R117, UR4, -R114.reuse ;  /* 0x0000000475667c23 */ /* 0x100fe20008010872 */
[--C-:B------:R-:W-:Y:S01]  /*17c30*/  FFMA.FTZ R117, R107, UR4, -R114.reuse ;  /* 0x000000046b757c23 */ /* 0x100fe20008010872 */
[C---:B------:R-:W-:Y:S04]  /*17c40*/  HMMA.16816.F32.BF16 R12, R96.reuse, R20, R12 ;  /* 0x00000014600c723c */ /* 0x040fe8000004180c */
[----:B------:R-:W-:Y:S01]  /*17c50*/  MUFU.EX2 R177, R177 ;  /* 0x000000b100b17308 */ /* 0x000fe20000000800 */
[----:B------:R-:W-:Y:S01]  /*17c60*/  FFMA.FTZ R114, R104, UR4, -R114 ;  /* 0x0000000468727c23 */ /* 0x000fe20008010872 */
[C---:B------:R-:W-:Y:S01]  /*17c70*/  FFMA.FTZ R115, R2.reuse, R165, R115 ;  /* 0x000000a502737223 */ /* 0x040fe20000010073 */
[C---:B------:R-:W-:Y:S07]  /*17c80*/  HMMA.16816.F32.BF16 R16, R96.reuse, R22, R16 ;  /* 0x000000166010723c */ /* 0x040fee0000041810 */
[----:B------:R-:W1:Y:S01]  /*17c90*/  MUFU.EX2 R121, R121 ;  /* 0x0000007900797308 */ /* 0x000e620000000800 */
[C---:B------:R-:W-:Y:S03]  /*17ca0*/  FMUL.FTZ R20, R2.reuse, R80 ;  /* 0x0000005002147220 */ /* 0x040fe60000410000 */
[C---:B------:R-:W-:Y:S01]  /*17cb0*/  FMUL.FTZ R21, R2.reuse, R81 ;  /* 0x0000005102157220 */ /* 0x040fe20000410000 */
[C---:B------:R-:W-:Y:S01]  /*17cc0*/  FMUL.FTZ R22, R101.reuse, R82 ;  /* 0x0000005265167220 */ /* 0x040fe20000410000 */
[C---:B------:R-:W-:Y:S02]  /*17cd0*/  FMUL.FTZ R23, R101.reuse, R83 ;  /* 0x0000005365177220 */ /* 0x040fe40000410000 */
[----:B------:R-:W-:Y:S02]  /*17ce0*/  LDSM.16.MT88.4 R80, [R138+0x8800] ;  /* 0x008800008a50783b */ /* 0x000fe40000004200 */
[----:B------:R-:W-:Y:S03]  /*17cf0*/  MUFU.EX2 R174, R174 ;  /* 0x000000ae00ae7308 */ /* 0x000fe60000000800 */
[C---:B------:R-:W-:Y:S07]  /*17d00*/  HMMA.16816.F32.BF16 R20, R96.reuse, R28, R20 ;  /* 0x0000001c6014723c */ /* 0x040fee0000041814 */
[----:B------:R-:W-:Y:S01]  /*17d10*/  MUFU.EX2 R173, R173 ;  /* 0x000000ad00ad7308 */ /* 0x000fe20000000800 */
[C---:B------:R-:W-:Y:S03]  /*17d20*/  HMMA.16816.F32.BF16 R24, R96.reuse, R30, R24 ;  /* 0x0000001e6018723c */ /* 0x040fe60000041818 */
[C---:B------:R-:W-:Y:S01]  /*17d30*/  FMUL.FTZ R28, R2.reuse, R72 ;  /* 0x00000048021c7220 */ /* 0x040fe20000410000 */
[----:B------:R-:W-:Y:S03]  /*17d40*/  FMUL.FTZ R29, R2, R73 ;  /* 0x00000049021d7220 */ /* 0x000fe60000410000 */
[C---:B------:R-:W-:Y:S01]  /*17d50*/  FMUL.FTZ R30, R101.reuse, R74 ;  /* 0x0000004a651e7220 */ /* 0x040fe20000410000 */
[C---:B------:R-:W-:Y:S01]  /*17d60*/  FMUL.FTZ R31, R101.reuse, R75 ;  /* 0x0000004b651f7220 */ /* 0x040fe20000410000 */
[----:B------:R-:W-:Y:S01]  /*17d70*/  MUFU.EX2 R171, R171 ;  /* 0x000000ab00ab7308 */ /* 0x000fe20000000800 */
[----:B------:R-:W4:Y:S01]  /*17d80*/  LDSM.16.MT88.4 R72, [R138+0xa000] ;  /* 0x00a000008a48783b */ /* 0x000f220000004200 */
[----:B------:R-:W-:Y:S01]  /*17d90*/  FFMA.FTZ R101, R101, R166, R106 ;  /* 0x000000a665657223 */ /* 0x000fe2000001006a */
[----:B------:R-:W-:Y:S03]  /*17da0*/  FADD.FTZ R2, R113, R115 ;  /* 0x0000007371027221 */ /* 0x000fe60000010000 */
[C---:B--2---:R-:W-:Y:S04]  /*17db0*/  HMMA.16816.F32.BF16 R28, R96.reuse, R92, R28 ;  /* 0x0000005c601c723c */ /* 0x044fe8000004181c */
[----:B------:R-:W-:Y:S01]  /*17dc0*/  MUFU.EX2 R176, R176 ;  /* 0x000000b000b07308 */ /* 0x000fe20000000800 */
[----:B------:R-:W-:Y:S01]  /*17dd0*/  FADD.FTZ R112, R112, R101 ;  /* 0x0000006570707221 */ /* 0x000fe20000010000 */
[----:B------:R-:W-:Y:S01]  /*17de0*/  FADD.FTZ R111, R111, R2 ;  /* 0x000000026f6f7221 */ /* 0x000fe20000010000 */
[----:B------:R-:W-:Y:S01]  /*17df0*/  MOV R2, R3 ;  /* 0x0000000300027202 */ /* 0x000fe20000000f00 */
[C---:B------:R-:W-:Y:S01]  /*17e00*/  HMMA.16816.F32.BF16 R32, R96.reuse, R94, R32 ;  /* 0x0000005e6020723c */ /* 0x040fe20000041820 */
[----:B------:R-:W-:Y:S05]  /*17e10*/  LDSM.16.MT88.4 R92, [R140+0x9800] ;  /* 0x009800008c5c783b */ /* 0x000fea0000004200 */
[----:B------:R-:W-:Y:S01]  /*17e20*/  MUFU.EX2 R122, R122 ;  /* 0x0000007a007a7308 */ /* 0x000fe20000000800 */
[----:B------:R-:W-:Y:S01]  /*17e30*/  FADD.FTZ R109, R109, R112 ;  /* 0x000000706d6d7221 */ /* 0x000fe20000010000 */
[C---:B---3--:R-:W-:Y:S03]  /*17e40*/  HMMA.16816.F32.BF16 R36, R96.reuse, R84, R36 ;  /* 0x000000546024723c */ /* 0x048fe60000041824 */
[----:B------:R-:W-:Y:S03]  /*17e50*/  FADD.FTZ R109, R108, R109 ;  /* 0x0000006d6c6d7221 */ /* 0x000fe60000010000 */
[C---:B------:R-:W-:Y:S01]  /*17e60*/  HMMA.16816.F32.BF16 R40, R96.reuse, R86, R40 ;  /* 0x000000566028723c */ /* 0x040fe20000041828 */
[----:B------:R-:W-:Y:S01]  /*17e70*/  LDSM.16.MT88.4 R84, [R138+0x9800] ;  /* 0x009800008a54783b */ /* 0x000fe20000004200 */
[----:B------:R-:W2:Y:S03]  /*17e80*/  MUFU.EX2 R123, R123 ;  /* 0x0000007b007b7308 */ /* 0x000ea60000000800 */
[----:B------:R-:W-:Y:S01]  /*17e90*/  FADD.FTZ R111, R110, R111 ;  /* 0x0000006f6e6f7221 */ /* 0x000fe20000010000 */
[----:B------:R-:W-:Y:S06]  /*17ea0*/  MOV R101, R100 ;  /* 0x0000006400657202 */ /* 0x000fec0000000f00 */
[----:B------:R-:W-:Y:S01]  /*17eb0*/  MUFU.EX2 R124, R124 ;  /* 0x0000007c007c7308 */ /* 0x000fe20000000800 */
[C---:B----4-:R-:W-:Y:S09]  /*17ec0*/  HMMA.16816.F32.BF16 R44, R96.reuse, R72, R44 ;  /* 0x00000048602c723c */ /* 0x050ff2000004182c */
[----:B------:R-:W3:Y:S01]  /*17ed0*/  MUFU.EX2 R125, R125 ;  /* 0x0000007d007d7308 */ /* 0x000ee20000000800 */
[C---:B------:R-:W-:Y:S01]  /*17ee0*/  HMMA.16816.F32.BF16 R48, R96.reuse, R74, R48 ;  /* 0x0000004a6030723c */ /* 0x040fe20000041830 */
[----:B------:R-:W4:Y:S08]  /*17ef0*/  LDSM.16.MT88.4 R72, [R140+0x8800] ;  /* 0x008800008c48783b */ /* 0x000f300000004200 */
[----:B------:R-:W-:Y:S01]  /*17f00*/  MUFU.EX2 R126, R126 ;  /* 0x0000007e007e7308 */ /* 0x000fe20000000800 */
[C---:B------:R-:W-:Y:S09]  /*17f10*/  HMMA.16816.F32.BF16 R52, R96.reuse, R68, R52 ;  /* 0x000000446034723c */ /* 0x040ff20000041834 */
[----:B------:R-:W5:Y:S01]  /*17f20*/  MUFU.EX2 R127, R127 ;  /* 0x0000007f007f7308 */ /* 0x000f620000000800 */
[C---:B------:R-:W-:Y:S03]  /*17f30*/  HMMA.16816.F32.BF16 R56, R96.reuse, R70, R56 ;  /* 0x000000466038723c */ /* 0x040fe60000041838 */
[----:B-1----:R-:W-:Y:S03]  /*17f40*/  F2FP.BF16.F32.PACK_AB R69, R121, R118 ;  /* 0x000000767945723e */ /* 0x002fe600000010ff */
[C---:B------:R-:W-:Y:S03]  /*17f50*/  HMMA.16816.F32.BF16 R60, R96.reuse, R76, R60 ;  /* 0x0000004c603c723c */ /* 0x040fe6000004183c */
[----:B------:R-:W-:Y:S02]  /*17f60*/  MUFU.EX2 R119, R119 ;  /* 0x0000007700777308 */ /* 0x000fe40000000800 */
[----:B--2---:R-:W-:Y:S01]  /*17f70*/  F2FP.BF16.F32.PACK_AB R71, R123, R122 ;  /* 0x0000007a7b47723e */ /* 0x004fe200000010ff */
[----:B------:R-:W-:Y:S01]  /*17f80*/  HMMA.16816.F32.BF16 R64, R96, R78, R64 ;  /* 0x0000004e6040723c */ /* 0x000fe20000041840 */
[----:B------:R-:W1:Y:S06]  /*17f90*/  LDSM.16.MT88.4 R76, [R137+0x8800] ;  /* 0x00880000894c783b */ /* 0x000e6c0000004200 */
[----:B------:R-:W2:Y:S01]  /*17fa0*/  MUFU.EX2 R116, R116 ;  /* 0x0000007400747308 */ /* 0x000ea20000000800 */
[----:B---3--:R-:W-:Y:S03]  /*17fb0*/  F2FP.BF16.F32.PACK_AB R68, R125, R124 ;  /* 0x0000007c7d44723e */ /* 0x008fe600000010ff */
[----:B------:R-:W-:Y:S01]  /*17fc0*/  FADD.FTZ R118, R118, R109 ;  /* 0x0000006d76767221 */ /* 0x000fe20000010000 */
[----:B-----5:R-:W-:Y:S01]  /*17fd0*/  F2FP.BF16.F32.PACK_AB R70, R127, R126 ;  /* 0x0000007e7f46723e */ /* 0x020fe200000010ff */
[----:B------:R-:W-:Y:S04]  /*17fe0*/  FADD.FTZ R124, R124, R111 ;  /* 0x0000006f7c7c7221 */ /* 0x000fe80000010000 */
[----:B------:R-:W-:Y:S01]  /*17ff0*/  MUFU.EX2 R103, R103 ;  /* 0x0000006700677308 */ /* 0x000fe20000000800 */
[----:B------:R-:W-:Y:S01]  /*18000*/  FADD.FTZ R121, R121, R118 ;  /* 0x0000007679797221 */ /* 0x000fe20000010000 */
[----:B------:R-:W-:Y:S03]  /*18010*/  FADD.FTZ R125, R125, R124 ;  /* 0x0000007c7d7d7221 */ /* 0x000fe60000010000 */
[----:B------:R-:W-:Y:S01]  /*18020*/  FADD.FTZ R122, R122, R121 ;  /* 0x000000797a7a7221 */ /* 0x000fe20000010000 */
[C---:B----4-:R-:W-:Y:S04]  /*18030*/  HMMA.16816.F32.BF16 R4, R68.reuse, R72, R4 ;  /* 0x000000484404723c */ /* 0x050fe80000041804 */
[----:B------:R-:W3:Y:S01]  /*18040*/  MUFU.EX2 R120, R120 ;  /* 0x0000007800787308 */ /* 0x000ee20000000800 */
[----:B--2---:R-:W-:Y:S01]  /*18050*/  F2FP.BF16.F32.PACK_AB R105, R116, R119 ;  /* 0x000000777469723e */ /* 0x004fe200000010ff */
[C---:B------:R-:W-:Y:S01]  /*18060*/  HMMA.16816.F32.BF16 R8, R68.reuse, R74, R8 ;  /* 0x0000004a4408723c */ /* 0x040fe20000041808 */
[----:B------:R-:W2:Y:S07]  /*18070*/  LDSM.16.MT88.4 R72, [R136+0x8800] ;  /* 0x008800008848783b */ /* 0x000eae0000004200 */
[----:B------:R-:W-:Y:S03]  /*18080*/  MUFU.EX2 R102, R102 ;  /* 0x0000006600667308 */ /* 0x000fe60000000800 */
[----:B------:R-:W-:Y:S01]  /*18090*/  FADD.FTZ R126, R126, R125 ;  /* 0x0000007d7e7e7221 */ /* 0x000fe20000010000 */
[C---:B------:R-:W-:Y:S03]  /*180a0*/  HMMA.16816.F32.BF16 R12, R68.reuse, R80, R12 ;  /* 0x00000050440c723c */ /* 0x040fe6000004180c */
[----:B------:R-:W-:Y:S03]  /*180b0*/  FADD.FTZ R122, R123, R122 ;  /* 0x0000007a7b7a7221 */ /* 0x000fe60000010000 */
[C---:B------:R-:W-:Y:S01]  /*180c0*/  HMMA.16816.F32.BF16 R16, R68.reuse, R82, R16 ;  /* 0x000000524410723c */ /* 0x040fe20000041810 */
[----:B------:R-:W4:Y:S01]  /*180d0*/  LDSM.16.MT88.4 R80, [R140+0xa800] ;  /* 0x00a800008c50783b */ /* 0x000f220000004200 */
[----:B------:R-:W5:Y:S03]  /*180e0*/  MUFU.EX2 R117, R117 ;  /* 0x0000007500757308 */ /* 0x000f660000000800 */
[----:B---3--:R-:W-:Y:S01]  /*180f0*/  F2FP.BF16.F32.PACK_AB R107, R120, R103 ;  /* 0x00000067786b723e */ /* 0x008fe200000010ff */
[C---:B-1----:R-:W-:Y:S06]  /*18100*/  HMMA.16816.F32.BF16 R20, R68.reuse, R76, R20 ;  /* 0x0000004c4414723c */ /* 0x042fec0000041814 */
[----:B------:R-:W-:Y:S01]  /*18110*/  MUFU.EX2 R169, R169 ;  /* 0x000000a900a97308 */ /* 0x000fe20000000800 */
[----:B------:R-:W-:Y:S01]  /*18120*/  FADD.FTZ R127, R127, R126 ;  /* 0x0000007e7f7f7221 */ /* 0x000fe20000010000 */
[C---:B------:R-:W-:Y:S01]  /*18130*/  HMMA.16816.F32.BF16 R24, R68.reuse, R78, R24 ;  /* 0x0000004e4418723c */ /* 0x040fe20000041818 */
[----:B------:R-:W1:Y:S07]  /*18140*/  LDSM.16.MT88.4 R76, [R138+0xa800] ;  /* 0x00a800008a4c783b */ /* 0x000e6e0000004200 */
[----:B------:R-:W3:Y:S03]  /*18150*/  MUFU.EX2 R114, R114 ;  /* 0x0000007200727308 */ /* 0x000ee60000000800 */
[----:B-----5:R-:W-:Y:S01]  /*18160*/  F2FP.BF16.F32.PACK_AB R104, R117, R102 ;  /* 0x000000667568723e */ /* 0x020fe200000010ff */
[C---:B--2---:R-:W-:Y:S06]  /*18170*/  HMMA.16816.F32.BF16 R28, R68.reuse, R72, R28 ;  /* 0x00000048441c723c */ /* 0x044fec000004181c */
[C---:B------:R-:W-:Y:S01]  /*18180*/  HMMA.16816.F32.BF16 R32, R68.reuse, R74, R32 ;  /* 0x0000004a4420723c */ /* 0x040fe20000041820 */
[----:B------:R-:W2:Y:S04]  /*18190*/  LDSM.16.MT88.4 R72, [R137+0xa800] ;  /* 0x00a800008948783b */ /* 0x000ea80000004200 */
[----:B---3--:R-:W-:Y:S01]  /*181a0*/  F2FP.BF16.F32.PACK_AB R106, R114, R169 ;  /* 0x000000a9726a723e */ /* 0x008fe200000010ff */
        /* <DEDUP_REMOVED lines=12> */
[C---:B------:R-:W-:Y:S01]  /*18270*/  F2FP.BF16.F32.PACK_AB R69, R170.reuse, R183 ;  /* 0x000000b7aa45723e */ /* 0x040fe200000010ff */
        /* <DEDUP_REMOVED lines=25> */
[----:B------:R-:W-:Y:S05]  /*18410*/  FADD.FTZ R165, R169, R102 ;  /* 0x00000066a9a57221 */ /* 0x000fea0000010000 */
[----:B------:R-:W-:Y:S01]  /*18420*/  FADD.FTZ R166, R120, R103 ;  /* 0x0000006778a67221 */ /* 0x000fe20000010000 */
        /* <DEDUP_REMOVED lines=28> */
[C---:B------:R-:W-:Y:S06]  /*185f0*/  HMMA.16816.F32.BF16 R40, R104.reuse, R6, R40 ;  /* 0x000000066828723c */ /* 0x040fec0000041828 */
[C---:B----4-:R-:W-:Y:S06]  /*18600*/  HMMA.16816.F32.BF16 R44, R104.reuse, R8, R44 ;  /* 0x00000008682c723c */ /* 0x050fec000004182c */
        /* <DEDUP_REMOVED lines=8> */
.L_x_8396:
        /* <DEDUP_REMOVED lines=21> */
[----:B-1----:R-:W-:Y:S01]  /*187e0*/  SHF.R.S32.HI R9, RZ, 0x1f, R0 ;  /* 0x0000001fff097819 */ /* 0x002fe20000011400 */
[----:B---3--:R-:W-:-:S03]  /*187f0*/  FADD.FTZ R2, R5, R2 ;  /* 0x0000000205027221 */ /* 0x008fc60000010000 */
        /* <DEDUP_REMOVED lines=16> */
[----:B------:R-:W-:Y:S01]  /*18900*/  IADD3 R15, -R15, R0, RZ ;  /* 0x000000000f0f7210 */ /* 0x000fe20007ffe1ff */
[----:B------:R-:W-:Y:S01]  /*18910*/  @P4 MUFU.LG2 R4, R4 ;  /* 0x0000000400044308 */ /* 0x000fe20000000c00 */
[----:B------:R-:W-:Y:S01]  /*18920*/  LOP3.LUT R13, R5, 0x1, RZ, 0xc0, !PT ;  /* 0x00000001050d7812 */ /* 0x000fe200078ec0ff */
[----:B-1----:R-:W-:Y:S01]  /*18930*/  FMUL.FTZ R96, R7, R96 ;  /* 0x0000006007607220 */ /* 0x002fe20000410000 */
        /* <DEDUP_REMOVED lines=170> */
.L_x_8402:
[----:B------:R-:W-:Y:S05]  /*193e0*/  BSYNC B0 ;  /* 0x0000000000007941 */ /* 0x000fea0003800000 */
.L_x_8401:
        /* <DEDUP_REMOVED lines=34> */
.L_x_8404:
[----:B------:R-:W-:Y:S05]  /*19610*/  BSYNC B0 ;  /* 0x0000000000007941 */ /* 0x000fea0003800000 */
.L_x_8403:
        /* <DEDUP_REMOVED lines=10> */
.L_x_8406:
[----:B------:R-:W-:Y:S05]  /*196c0*/  BSYNC B0 ;  /* 0x0000000000007941 */ /* 0x000fea0003800000 */
.L_x_8405:
        /* <DEDUP_REMOVED lines=9> */
.L_x_8408:
[----:B------:R-:W-:Y:S05]  /*19760*/  BSYNC B0 ;  /* 0x0000000000007941 */ /* 0x000fea0003800000 */
.L_x_8407:
        /* <DEDUP_REMOVED lines=9> */
.L_x_8410:
[----:B------:R-:W-:Y:S05]  /*19800*/  BSYNC B0 ;  /* 0x0000000000007941 */ /* 0x000fea0003800000 */
.L_x_8409:
        /* <DEDUP_REMOVED lines=9> */
.L_x_8412:
[----:B------:R-:W-:Y:S05]  /*198a0*/  BSYNC B0 ;  /* 0x0000000000007941 */ /* 0x000fea0003800000 */
.L_x_8411:
        /* <DEDUP_REMOVED lines=9> */
.L_x_8414:
[----:B------:R-:W-:Y:S05]  /*19940*/  BSYNC B0 ;  /* 0x0000000000007941 */ /* 0x000fea0003800000 */
.L_x_8413:
        /* <DEDUP_REMOVED lines=9> */
.L_x_8416:
[----:B------:R-:W-:Y:S05]  /*199e0*/  BSYNC B0 ;  /* 0x0000000000007941 */ /* 0x000fea0003800000 */
.L_x_8415:
        /* <DEDUP_REMOVED lines=8> */
.L_x_8417:
        /* <DEDUP_REMOVED lines=9> */
.L_x_8541:


//--------------------- .nv.shared._ZN5flash32flash_fwd_splitkv_combine_kernelI23Flash_fwd_kernel_traitsILi128ELi64ELi128ELi4ELb0ELb0EN7cutlass10bfloat16_tE19Flash_kernel_traitsILi128ELi64ELi128ELi4ES3_EELi4ELi7ELb0EEEvNS_16Flash_fwd_paramsE --------------------------
	.section	.nv.shared._ZN5flash32flash_fwd_splitkv_combine_kernelI23Flash_fwd_kernel_traitsILi128ELi64ELi128ELi4ELb0ELb0EN7cutlass10bfloat16_tE19Flash_kernel_traitsILi128ELi64ELi128ELi4ES3_EELi4ELi7ELb0EEEvNS_16Flash_fwd_paramsE,"aw",@nobits
	.sectionflags	@""
	.align	16
.nv.shared._ZN5flash32flash_fwd_splitkv_combine_kernelI23Flash_fwd_kernel_traitsILi128ELi64ELi128ELi4ELb0ELb0EN7cutlass10bfloat16_tE19Flash_kernel_traitsILi128ELi64ELi128ELi4ES3_EELi4ELi7ELb0EEEvNS_16Flash_fwd_paramsE:
	.zero		3584


//--------------------- .nv.shared.reserved.0     --------------------------
	.section	.nv.shared.reserved.0,"aw",@nobits
	.weak		__nv_reservedSMEM_offset_0_alias
	.size		__nv_reservedSMEM_offset_0_alias, 0, 0
	.other		__nv_reservedSMEM_offset_0_alias,@"STO_CUDA_RESERVED_SHARED STV_DEFAULT"
__nv_reservedSMEM_offset_0_alias:
	.zero		0


//--------------------- .nv.global                --------------------------
	.section	.nv.global,"aw",@nobits
.nv.global:
	.type		_ZN79_INTERNAL_73c12ef7_43_flash_fwd_split_hdim128_bf16_causal_sm80_cu_e763cb1e_29804cute1_E,@object
	.size		_ZN79_INTERNAL_73c12ef7_43_flash_fwd_split_hdim128_bf16_causal_sm80_cu_e763cb1e_29804cute1_E,(_ZN79_INTERNAL_73c12ef7_43_flash_fwd_split_hdim128_bf16_causal_sm80_cu_e763cb1e_29804cuda3std3__45__cpo6cbeginE - _ZN79_INTERNAL_73c12ef7_43_flash_fwd_split_hdim128_bf16_causal_sm80_cu_e763cb1e_29804cute1_E)
_ZN79_INTERNAL_73c12ef7_43_flash_fwd_split_hdim128_bf16_causal_sm80_cu_e763cb1e_29804cute1_E:
	.zero		1
	.type		_ZN79_INTERNAL_73c12ef7_43_flash_fwd_split_hdim128_bf16_causal_sm80_cu_e763cb1e_29804cuda3std3__45__cpo6cbeginE,@object
	.size		_ZN79_INTERNAL_73c12ef7_43_flash_fwd_split_hdim128_bf16_causal_sm80_cu_e763cb1e_29804cuda3std3__45__cpo6cbeginE,(_ZN79_INTERNAL_73c12ef7_43_flash_fwd_split_hdim128_bf16_causal_sm80_cu_e763cb1e_29804cuda3std3__48in_placeE - _ZN79_INTERNAL_73c12ef7_43_flash_fwd_split_hdim128_bf16_causal_sm80_cu_e763cb1e_29804cuda3std3__45__cpo6cbeginE)
_ZN79_INTERNAL_73c12ef7_43_flash_fwd_split_hdim128_bf16_causal_sm80_cu_e763cb1e_29804cuda3std3__45__cpo6cbeginE:
	.zero		1
	.type		_ZN79_INTERNAL_73c12ef7_43_flash_fwd_split_hdim128_bf16_causal_sm80_cu_e763cb1e_29804cuda3std3__48in_placeE,@object
	.size		_ZN79_INTERNAL_73c12ef7_43_flash_fwd_split_hdim128_bf16_causal_sm80_cu_e763cb1e_29804cuda3std3__48in_placeE,(_ZN79_INTERNAL_73c12ef7_43_flash_fwd_split_hdim128_bf16_causal_sm80_cu_e763cb1e_29804cuda3std6ranges3__45__cpo9iter_moveE - _ZN79_INTERNAL_73c12ef7_43_flash_fwd_split_hdim128_bf16_causal_sm80_cu_e763cb1e_29804cuda3std3__48in_placeE)
_ZN79_INTERNAL_73c12ef7_43_flash_fwd_split_hdim128_bf16_causal_sm80_cu_e763cb1e_29804cuda3std3__48in_placeE:
	.zero		1
	.type		_ZN79_INTERNAL_73c12ef7_43_flash_fwd_split_hdim128_bf16_causal_sm80_cu_e763cb1e_29804cuda3std6ranges3__45__cpo9iter_moveE,@object
	.size		_ZN79_INTERNAL_73c12ef7_43_flash_fwd_split_hdim128_bf16_causal_sm80_cu_e763cb1e_29804cuda3std6ranges3__45__cpo9iter_moveE,(_ZN79_INTERNAL_73c12ef7_43_flash_fwd_split_hdim128_bf16_causal_sm80_cu_e763cb1e_29804cuda3std3__45__cpo5beginE - _ZN79_INTERNAL_73c12ef7_43_flash_fwd_split_hdim128_bf16_causal_sm80_cu_e763cb1e_29804cuda3std6ranges3__45__cpo9iter_moveE)
_ZN79_INTERNAL_73c12ef7_43_flash_fwd_split_hdim128_bf16_causal_sm80_cu_e763cb1e_29804cuda3std6ranges3__45__cpo9iter_moveE:
	.zero		1
	.type		_ZN79_INTERNAL_73c12ef7_43_flash_fwd_split_hdim128_bf16_causal_sm80_cu_e763cb1e_29804cuda3std3__45__cpo5beginE,@object
	.size		_ZN79_INTERNAL_73c12ef7_43_flash_fwd_split_hdim128_bf16_causal_sm80_cu_e763cb1e_29804cuda3std3__45__cpo5beginE,(_ZN79_INTERNAL_73c12ef7_43_flash_fwd_split_hdim128_bf16_causal_sm80_cu_e763cb1e_29804cuda3std3__481_GLOBAL__N__73c12ef7_43_flash_fwd_split_hdim128_bf16_causal_sm80_cu_e763cb1e_29806ignoreE - _ZN79_INTERNAL_73c12ef7_43_flash_fwd_split_hdim128_bf16_causal_sm80_cu_e763cb1e_29804cuda3std3__45__cpo5beginE)
_ZN79_INTERNAL_73c12ef7_43_flash_fwd_split_hdim128_bf16_causal_sm80_cu_e763cb1e_29804cuda3std3__45__cpo5beginE:
	.zero		1
	.type		_ZN79_INTERNAL_73c12ef7_43_flash_fwd_split_hdim128_bf16_causal_sm80_cu_e763cb1e_29804cuda3std3__481_GLOBAL__N__73c12ef7_43_flash_fwd_split_hdim128_bf16_causal_sm80_cu_e763cb1e_29806ignoreE,@object
	.size		_ZN79_INTERNAL_73c12ef7_43_flash_fwd_split_hdim128_bf16_causal_sm80_cu_e763cb1e_29804cuda3std3__481_GLOBAL__N__73c12ef7_43_flash_fwd_split_hdim128_bf16_causal_sm80_cu_e763cb1e_29806ignoreE,(_ZN79_INTERNAL_73c12ef7_43_flash_fwd_split_hdim128_bf16_causal_sm80_cu_e763cb1e_29804cute7productE - _ZN79_INTERNAL_73c12ef7_43_flash_fwd_split_hdim128_bf16_causal_sm80_cu_e763cb1e_29804cuda3std3__481_GLOBAL__N__73c12ef7_43_flash_fwd_split_hdim128_bf16_causal_sm80_cu_e763cb1e_29806ignoreE)
_ZN79_INTERNAL_73c12ef7_43_flash_fwd_split_hdim128_bf16_causal_sm80_cu_e763cb1e_29804cuda3std3__481_GLOBAL__N__73c12ef7_43_flash_fwd_split_hdim128_bf16_causal_sm80_cu_e763cb1e_29806ignoreE:
	.zero		1
	.type		_ZN79_INTERNAL_73c12ef7_43_flash_fwd_split_hdim128_bf16_causal_sm80_cu_e763cb1e_29804cute7productE,@object
	.size		_ZN79_INTERNAL_73c12ef7_43_flash_fwd_split_hdim128_bf16_causal_sm80_cu_e763cb1e_29804cute7productE,(_ZN79_INTERNAL_73c12ef7_43_flash_fwd_split_hdim128_bf16_causal_sm80_cu_e763cb1e_29804cuda3std3__45__cpo3endE - _ZN79_INTERNAL_73c12ef7_43_flash_fwd_split_hdim128_bf16_causal_sm80_cu_e763cb1e_29804cute7productE)
_ZN79_INTERNAL_73c12ef7_43_flash_fwd_split_hdim128_bf16_causal_sm80_cu_e763cb1e_29804cute7productE:
	.zero		1
	.type		_ZN79_INTERNAL_73c12ef7_43_flash_fwd_split_hdim128_bf16_causal_sm80_cu_e763cb1e_29804cuda3std3__45__cpo3endE,@object
	.size		_ZN79_INTERNAL_73c12ef7_43_flash_fwd_split_hdim128_bf16_causal_sm80_cu_e763cb1e_29804cuda3std3__45__cpo3endE,(_ZN79_INTERNAL_73c12ef7_43_flash_fwd_split_hdim128_bf16_causal_sm80_cu_e763cb1e_29804cuda3std3__419piecewise_constructE - _ZN79_INTERNAL_73c12ef7_43_flash_fwd_split_hdim128_bf16_causal_sm80_cu_e763cb1e_29804cuda3std3__45__cpo3endE)
_ZN79_INTERNAL_73c12ef7_43_flash_fwd_split_hdim128_bf16_causal_sm80_cu_e763cb1e_29804cuda3std3__45__cpo3endE:
	.zero		1
	.type		_ZN79_INTERNAL_73c12ef7_43_flash_fwd_split_hdim128_bf16_causal_sm80_cu_e763cb1e_29804cuda3std3__419piecewise_constructE,@object
	.size		_ZN79_INTERNAL_73c12ef7_43_flash_fwd_split_hdim128_bf16_causal_sm80_cu_e763cb1e_29804cuda3std3__419piecewise_constructE,(_ZN79_INTERNAL_73c12ef7_43_flash_fwd_split_hdim128_bf16_causal_sm80_cu_e763cb1e_29804cuda3std3__45__cpo4cendE - _ZN79_INTERNAL_73c12ef7_43_flash_fwd_split_hdim128_bf16_causal_sm80_cu_e763cb1e_29804cuda3std3__419piecewise_constructE)
_ZN79_INTERNAL_73c12ef7_43_flash_fwd_split_hdim128_bf16_causal_sm80_cu_e763cb1e_29804cuda3std3__419piecewise_constructE:
	.zero		1
	.type		_ZN79_INTERNAL_73c12ef7_43_flash_fwd_split_hdim128_bf16_causal_sm80_cu_e763cb1e_29804cuda3std3__45__cpo4cendE,@object
	.size		_ZN79_INTERNAL_73c12ef7_43_flash_fwd_split_hdim128_bf16_causal_sm80_cu_e763cb1e_29804cuda3std3__45__cpo4cendE,(_ZN79_INTERNAL_73c12ef7_43_flash_fwd_split_hdim128_bf16_causal_sm80_cu_e763cb1e_29804cuda3std6ranges3__45__cpo4swapE - _ZN79_INTERNAL_73c12ef7_43_flash_fwd_split_hdim128_bf16_causal_sm80_cu_e763cb1e_29804cuda3std3__45__cpo4cendE)
_ZN79_INTERNAL_73c12ef7_43_flash_fwd_split_hdim128_bf16_causal_sm80_cu_e763cb1e_29804cuda3std3__45__cpo4cendE:
	.zero		1
	.type		_ZN79_INTERNAL_73c12ef7_43_flash_fwd_split_hdim128_bf16_causal_sm80_cu_e763cb1e_29804cuda3std6ranges3__45__cpo4swapE,@object
	.size		_ZN79_INTERNAL_73c12ef7_43_flash_fwd_split_hdim128_bf16_causal_sm80_cu_e763cb1e_29804cuda3std6ranges3__45__cpo4swapE,(.L_7 - _ZN79_INTERNAL_73c12ef7_43_flash_fwd_split_hdim128_bf16_causal_sm80_cu_e763cb1e_29804cuda3std6ranges3__45__cpo4swapE)
_ZN79_INTERNAL_73c12ef7_43_flash_fwd_split_hdim128_bf16_causal_sm80_cu_e763cb1e_29804cuda3std6ranges3__45__cpo4swapE:
	.zero		1
.L_7:


//--------------------- .nv.shared._ZN5flash32flash_fwd_splitkv_combine_kernelI23Flash_fwd_kernel_traitsILi128ELi64ELi128ELi4ELb0ELb0EN7cutlass10bfloat16_tE19Flash_kernel_traitsILi128ELi64ELi128ELi4ES3_EELi4ELi6ELb0EEEvNS_16Flash_fwd_paramsE --------------------------
	.section	.nv.shared._ZN5flash32flash_fwd_splitkv_combine_kernelI23Flash_fwd_kernel_traitsILi128ELi64ELi128ELi4ELb0ELb0EN7cutlass10bfloat16_tE19Flash_kernel_traitsILi128ELi64ELi128ELi4ES3_EELi4ELi6ELb0EEEvNS_16Flash_fwd_paramsE,"aw",@nobits
	.sectionflags	@""
	.align	16
.nv.shared._ZN5flash32flash_fwd_splitkv_combine_kernelI23Flash_fwd_kernel_traitsILi128ELi64ELi128ELi4ELb0ELb0EN7cutlass10bfloat16_tE19Flash_kernel_traitsILi128ELi64ELi128ELi4ES3_EELi4ELi6ELb0EEEvNS_16Flash_fwd_paramsE:
	.zero		2304


//--------------------- .nv.shared._ZN5flash32flash_fwd_splitkv_combine_kernelI23Flash_fwd_kernel_traitsILi128ELi64ELi128ELi4ELb0ELb0EN7cutlass10bfloat16_tE19Flash_kernel_traitsILi128ELi64ELi128ELi4ES3_EELi4ELi5ELb0EEEvNS_16Flash_fwd_paramsE --------------------------
	.section	.nv.shared._ZN5flash32flash_fwd_splitkv_combine_kernelI23Flash_fwd_kernel_traitsILi128ELi64ELi128ELi4ELb0ELb0EN7cutlass10bfloat16_tE19Flash_kernel_traitsILi128ELi64ELi128ELi4ES3_EELi4ELi5ELb0EEEvNS_16Flash_fwd_paramsE,"aw",@nobits
	.sectionflags	@""
	.align	16
.nv.shared._ZN5flash32flash_fwd_splitkv_combine_kernelI23Flash_fwd_kernel_traitsILi128ELi64ELi128ELi4ELb0ELb0EN7cutlass10bfloat16_tE19Flash_kernel_traitsILi128ELi64ELi128ELi4ES3_EELi4ELi5ELb0EEEvNS_16Flash_fwd_paramsE:
	.zero		1664


//--------------------- .nv.shared._ZN5flash32flash_fwd_splitkv_combine_kernelI23Flash_fwd_kernel_traitsILi128ELi64ELi128ELi4ELb0ELb0EN7cutlass10bfloat16_tE19Flash_kernel_traitsILi128ELi64ELi128ELi4ES3_EELi4ELi4ELb0EEEvNS_16Flash_fwd_paramsE --------------------------
	.section	.nv.shared._ZN5flash32flash_fwd_splitkv_combine_kernelI23Flash_fwd_kernel_traitsILi128ELi64ELi128ELi4ELb0ELb0EN7cutlass10bfloat16_tE19Flash_kernel_traitsILi128ELi64ELi128ELi4ES3_EELi4ELi4ELb0EEEvNS_16Flash_fwd_paramsE,"aw",@nobits
	.sectionflags	@""
	.align	16
.nv.shared._ZN5flash32flash_fwd_splitkv_combine_kernelI23Flash_fwd_kernel_traitsILi128ELi64ELi128ELi4ELb0ELb0EN7cutlass10bfloat16_tE19Flash_kernel_traitsILi128ELi64ELi128ELi4ES3_EELi4ELi4ELb0EEEvNS_16Flash_fwd_paramsE:
	.zero		1344


//--------------------- .nv.shared._ZN5flash32flash_fwd_splitkv_combine_kernelI23Flash_fwd_kernel_traitsILi128ELi64ELi128ELi4ELb0ELb0EN7cutlass10bfloat16_tE19Flash_kernel_traitsILi128ELi64ELi128ELi4ES3_EELi4ELi3ELb0EEEvNS_16Flash_fwd_paramsE --------------------------
	.section	.nv.shared._ZN5flash32flash_fwd_splitkv_combine_kernelI23Flash_fwd_kernel_traitsILi128ELi64ELi128ELi4ELb0ELb0EN7cutlass10bfloat16_tE19Flash_kernel_traitsILi128ELi64ELi128ELi4ES3_EELi4ELi3ELb0EEEvNS_16Flash_fwd_paramsE,"aw",@nobits
	.sectionflags	@""
	.align	16
.nv.shared._ZN5flash32flash_fwd_splitkv_combine_kernelI23Flash_fwd_kernel_traitsILi128ELi64ELi128ELi4ELb0ELb0EN7cutlass10bfloat16_tE19Flash_kernel_traitsILi128ELi64ELi128ELi4ES3_EELi4ELi3ELb0EEEvNS_16Flash_fwd_paramsE:
	.zero		1184


//--------------------- .nv.shared._ZN5flash32flash_fwd_splitkv_combine_kernelI23Flash_fwd_kernel_traitsILi128ELi64ELi128ELi4ELb0ELb0EN7cutlass10bfloat16_tE19Flash_kernel_traitsILi128ELi64ELi128ELi4ES3_EELi4ELi2ELb0EEEvNS_16Flash_fwd_paramsE --------------------------
	.section	.nv.shared._ZN5flash32flash_fwd_splitkv_combine_kernelI23Flash_fwd_kernel_traitsILi128ELi64ELi128ELi4ELb0ELb0EN7cutlass10bfloat16_tE19Flash_kernel_traitsILi128ELi64ELi128ELi4ES3_EELi4ELi2ELb0EEEvNS_16Flash_fwd_paramsE,"aw",@nobits
	.sectionflags	@""
	.align	16
.nv.shared._ZN5flash32flash_fwd_splitkv_combine_kernelI23Flash_fwd_kernel_traitsILi128ELi64ELi128ELi4ELb0ELb0EN7cutlass10bfloat16_tE19Flash_kernel_traitsILi128ELi64ELi128ELi4ES3_EELi4ELi2ELb0EEEvNS_16Flash_fwd_paramsE:
	.zero		1104


//--------------------- .nv.shared._ZN5flash32flash_fwd_splitkv_combine_kernelI23Flash_fwd_kernel_traitsILi128ELi64ELi128ELi4ELb0ELb0EN7cutlass10bfloat16_tE19Flash_kernel_traitsILi128ELi64ELi128ELi4ES3_EELi4ELi1ELb0EEEvNS_16Flash_fwd_paramsE --------------------------
	.section	.nv.shared._ZN5flash32flash_fwd_splitkv_combine_kernelI23Flash_fwd_kernel_traitsILi128ELi64ELi128ELi4ELb0ELb0EN7cutlass10bfloat16_tE19Flash_kernel_traitsILi128ELi64ELi128ELi4ES3_EELi4ELi1ELb0EEEvNS_16Flash_fwd_paramsE,"aw",@nobits
	.sectionflags	@""
	.align	16
.nv.shared._ZN5flash32flash_fwd_splitkv_combine_kernelI23Flash_fwd_kernel_traitsILi128ELi64ELi128ELi4ELb0ELb0EN7cutlass10bfloat16_tE19Flash_kernel_traitsILi128ELi64ELi128ELi4ES3_EELi4ELi1ELb0EEEvNS_16Flash_fwd_paramsE:
	.zero		1072


//--------------------- .nv.shared._ZN5flash32flash_fwd_splitkv_combine_kernelI23Flash_fwd_kernel_traitsILi128ELi64ELi128ELi4ELb0ELb0EN7cutlass10bfloat16_tE19Flash_kernel_traitsILi128ELi64ELi128ELi4ES3_EELi4ELi7ELb1EEEvNS_16Flash_fwd_paramsE --------------------------
	.section	.nv.shared._ZN5flash32flash_fwd_splitkv_combine_kernelI23Flash_fwd_kernel_traitsILi128ELi64ELi128ELi4ELb0ELb0EN7cutlass10bfloat16_tE19Flash_kernel_traitsILi128ELi64ELi128ELi4ES3_EELi4ELi7ELb1EEEvNS_16Flash_fwd_paramsE,"aw",@nobits
	.sectionflags	@""
	.align	16
.nv.shared._ZN5flash32flash_fwd_splitkv_combine_kernelI23Flash_fwd_kernel_traitsILi128ELi64ELi128ELi4ELb0ELb0EN7cutlass10bfloat16_tE19Flash_kernel_traitsILi128ELi64ELi128ELi4ES3_EELi4ELi7ELb1EEEvNS_16Flash_fwd_paramsE:
	.zero		3584


//--------------------- .nv.shared._ZN5flash32flash_fwd_splitkv_combine_kernelI23Flash_fwd_kernel_traitsILi128ELi64ELi128ELi4ELb0ELb0EN7cutlass10bfloat16_tE19Flash_kernel_traitsILi128ELi64ELi128ELi4ES3_EELi4ELi6ELb1EEEvNS_16Flash_fwd_paramsE --------------------------
	.section	.nv.shared._ZN5flash32flash_fwd_splitkv_combine_kernelI23Flash_fwd_kernel_traitsILi128ELi64ELi128ELi4ELb0ELb0EN7cutlass10bfloat16_tE19Flash_kernel_traitsILi128ELi64ELi128ELi4ES3_EELi4ELi6ELb1EEEvNS_16Flash_fwd_paramsE,"aw",@nobits
	.sectionflags	@""
	.align	16
.nv.shared._ZN5flash32flash_fwd_splitkv_combine_kernelI23Flash_fwd_kernel_traitsILi128ELi64ELi128ELi4ELb0ELb0EN7cutlass10bfloat16_tE19Flash_kernel_traitsILi128ELi64ELi128ELi4ES3_EELi4ELi6ELb1EEEvNS_16Flash_fwd_paramsE:
	.zero		2304


//--------------------- .nv.shared._ZN5flash32flash_fwd_splitkv_combine_kernelI23Flash_fwd_kernel_traitsILi128ELi64ELi128ELi4ELb0ELb0EN7cutlass10bfloat16_tE19Flash_kernel_traitsILi128ELi64ELi128ELi4ES3_EELi4ELi5ELb1EEEvNS_16Flash_fwd_paramsE --------------------------
	.section	.nv.shared._ZN5flash32flash_fwd_splitkv_combine_kernelI23Flash_fwd_kernel_traitsILi128ELi64ELi128ELi4ELb0ELb0EN7cutlass10bfloat16_tE19Flash_kernel_traitsILi128ELi64ELi128ELi4ES3_EELi4ELi5ELb1EEEvNS_16Flash_fwd_paramsE,"aw",@nobits
	.sectionflags	@""
	.align	16
.nv.shared._ZN5flash32flash_fwd_splitkv_combine_kernelI23Flash_fwd_kernel_traitsILi128ELi64ELi128ELi4ELb0ELb0EN7cutlass10bfloat16_tE19Flash_kernel_traitsILi128ELi64ELi128ELi4ES3_EELi4ELi5ELb1EEEvNS_16Flash_fwd_paramsE:
	.zero		1664


//--------------------- .nv.shared._ZN5flash32flash_fwd_splitkv_combine_kernelI23Flash_fwd_kernel_traitsILi128ELi64ELi128ELi4ELb0ELb0EN7cutlass10bfloat16_tE19Flash_kernel_traitsILi128ELi64ELi128ELi4ES3_EELi4ELi4ELb1EEEvNS_16Flash_fwd_paramsE --------------------------
	.section	.nv.shared._ZN5flash32flash_fwd_splitkv_combine_kernelI23Flash_fwd_kernel_traitsILi128ELi64ELi128ELi4ELb0ELb0EN7cutlass10bfloat16_tE19Flash_kernel_traitsILi128ELi64ELi128ELi4ES3_EELi4ELi4ELb1EEEvNS_16Flash_fwd_paramsE,"aw",@nobits
	.sectionflags	@""
	.align	16
.nv.shared._ZN5flash32flash_fwd_splitkv_combine_kernelI23Flash_fwd_kernel_traitsILi128ELi64ELi128ELi4ELb0ELb0EN7cutlass10bfloat16_tE19Flash_kernel_traitsILi128ELi64ELi128ELi4ES3_EELi4ELi4ELb1EEEvNS_16Flash_fwd_paramsE:
	.zero		1344


//--------------------- .nv.shared._ZN5flash32flash_fwd_splitkv_combine_kernelI23Flash_fwd_kernel_traitsILi128ELi64ELi128ELi4ELb0ELb0EN7cutlass10bfloat16_tE19Flash_kernel_traitsILi128ELi64ELi128ELi4ES3_EELi4ELi3ELb1EEEvNS_16Flash_fwd_paramsE --------------------------
	.section	.nv.shared._ZN5flash32flash_fwd_splitkv_combine_kernelI23Flash_fwd_kernel_traitsILi128ELi64ELi128ELi4ELb0ELb0EN7cutlass10bfloat16_tE19Flash_kernel_traitsILi128ELi64ELi128ELi4ES3_EELi4ELi3ELb1EEEvNS_16Flash_fwd_paramsE,"aw",@nobits
	.sectionflags	@""
	.align	16
.nv.shared._ZN5flash32flash_fwd_splitkv_combine_kernelI23Flash_fwd_kernel_traitsILi128ELi64ELi128ELi4ELb0ELb0EN7cutlass10bfloat16_tE19Flash_kernel_traitsILi128ELi64ELi128ELi4ES3_EELi4ELi3ELb1EEEvNS_16Flash_fwd_paramsE:
	.zero		1184


//--------------------- .nv.shared._ZN5flash32flash_fwd_splitkv_combine_kernelI23Flash_fwd_kernel_traitsILi128ELi64ELi128ELi4ELb0ELb0EN7cutlass10bfloat16_tE19Flash_kernel_traitsILi128ELi64ELi128ELi4ES3_EELi4ELi2ELb1EEEvNS_16Flash_fwd_paramsE --------------------------
	.section	.nv.shared._ZN5flash32flash_fwd_splitkv_combine_kernelI23Flash_fwd_kernel_traitsILi128ELi64ELi128ELi4ELb0ELb0EN7cutlass10bfloat16_tE19Flash_kernel_traitsILi128ELi64ELi128ELi4ES3_EELi4ELi2ELb1EEEvNS_16Flash_fwd_paramsE,"aw",@nobits
	.sectionflags	@""
	.align	16
.nv.shared._ZN5flash32flash_fwd_splitkv_combine_kernelI23Flash_fwd_kernel_traitsILi128ELi64ELi128ELi4ELb0ELb0EN7cutlass10bfloat16_tE19Flash_kernel_traitsILi128ELi64ELi128ELi4ES3_EELi4ELi2ELb1EEEvNS_16Flash_fwd_paramsE:
	.zero		1104


//--------------------- .nv.shared._ZN5flash32flash_fwd_splitkv_combine_kernelI23Flash_fwd_kernel_traitsILi128ELi64ELi128ELi4ELb0ELb0EN7cutlass10bfloat16_tE19Flash_kernel_traitsILi128ELi64ELi128ELi4ES3_EELi4ELi1ELb1EEEvNS_16Flash_fwd_paramsE --------------------------
	.section	.nv.shared._ZN5flash32flash_fwd_splitkv_combine_kernelI23Flash_fwd_kernel_traitsILi128ELi64ELi128ELi4ELb0ELb0EN7cutlass10bfloat16_tE19Flash_kernel_traitsILi128ELi64ELi128ELi4ES3_EELi4ELi1ELb1EEEvNS_16Flash_fwd_paramsE,"aw",@nobits
	.sectionflags	@""
	.align	16
.nv.shared._ZN5flash32flash_fwd_splitkv_combine_kernelI23Flash_fwd_kernel_traitsILi128ELi64ELi128ELi4ELb0ELb0EN7cutlass10bfloat16_tE19Flash_kernel_traitsILi128ELi64ELi128ELi4ES3_EELi4ELi1ELb1EEEvNS_16Flash_fwd_paramsE:
	.zero		1072


//--------------------- .nv.shared._ZN5flash24flash_fwd_splitkv_kernelI23Flash_fwd_kernel_traitsILi128ELi64ELi128ELi4ELb0ELb0EN7cutlass10bfloat16_tE19Flash_kernel_traitsILi128ELi64ELi128ELi4ES3_EELb1ELb0ELb0ELb0ELb0ELb0ELb0ELb0EEEvNS_16Flash_fwd_paramsE --------------------------
	.section	.nv.shared._ZN5flash24flash_fwd_splitkv_kernelI23Flash_fwd_kernel_traitsILi128ELi64ELi128ELi4ELb0ELb0EN7cutlass10bfloat16_tE19Flash_kernel_traitsILi128ELi64ELi128ELi4ES3_EELb1ELb0ELb0ELb0ELb0ELb0ELb0ELb0EEEvNS_16Flash_fwd_paramsE,"aw",@nobits
	.sectionflags	@""
	.align	16
	.zero		1024


//--------------------- .nv.shared._ZN5flash24flash_fwd_splitkv_kernelI23Flash_fwd_kernel_traitsILi128ELi64ELi128ELi4ELb0ELb0EN7cutlass10bfloat16_tE19Flash_kernel_traitsILi128ELi64ELi128ELi4ES3_EELb1ELb0ELb0ELb0ELb0ELb1ELb0ELb0EEEvNS_16Flash_fwd_paramsE --------------------------
	.section	.nv.shared._ZN5flash24flash_fwd_splitkv_kernelI23Flash_fwd_kernel_traitsILi128ELi64ELi128ELi4ELb0ELb0EN7cutlass10bfloat16_tE19Flash_kernel_traitsILi128ELi64ELi128ELi4ES3_EELb1ELb0ELb0ELb0ELb0ELb1ELb0ELb0EEEvNS_16Flash_fwd_paramsE,"aw",@nobits
	.sectionflags	@""
	.align	16
	.zero		1024


//--------------------- .nv.shared._ZN5flash24flash_fwd_splitkv_kernelI23Flash_fwd_kernel_traitsILi128ELi64ELi128ELi4ELb0ELb0EN7cutlass10bfloat16_tE19Flash_kernel_traitsILi128ELi64ELi128ELi4ES3_EELb1ELb0ELb0ELb0ELb0ELb0ELb0ELb1EEEvNS_16Flash_fwd_paramsE --------------------------
	.section	.nv.shared._ZN5flash24flash_fwd_splitkv_kernelI23Flash_fwd_kernel_traitsILi128ELi64ELi128ELi4ELb0ELb0EN7cutlass10bfloat16_tE19Flash_kernel_traitsILi128ELi64ELi128ELi4ES3_EELb1ELb0ELb0ELb0ELb0ELb0ELb0ELb1EEEvNS_16Flash_fwd_paramsE,"aw",@nobits
	.sectionflags	@""
	.align	16
	.zero		1024


//--------------------- .nv.shared._ZN5flash24flash_fwd_splitkv_kernelI23Flash_fwd_kernel_traitsILi128ELi64ELi128ELi4ELb0ELb0EN7cutlass10bfloat16_tE19Flash_kernel_traitsILi128ELi64ELi128ELi4ES3_EELb1ELb0ELb0ELb0ELb0ELb1ELb0ELb1EEEvNS_16Flash_fwd_paramsE --------------------------
	.section	.nv.shared._ZN5flash24flash_fwd_splitkv_kernelI23Flash_fwd_kernel_traitsILi128ELi64ELi128ELi4ELb0ELb0EN7cutlass10bfloat16_tE19Flash_kernel_traitsILi128ELi64ELi128ELi4ES3_EELb1ELb0ELb0ELb0ELb0ELb1ELb0ELb1EEEvNS_16Flash_fwd_paramsE,"aw",@nobits
	.sectionflags	@""
	.align	16
	.zero		1024


//--------------------- .nv.shared._ZN5flash24flash_fwd_splitkv_kernelI23Flash_fwd_kernel_traitsILi128ELi64ELi128ELi4ELb0ELb0EN7cutlass10bfloat16_tE19Flash_kernel_traitsILi128ELi64ELi128ELi4ES3_EELb1ELb0ELb0ELb0ELb0ELb0ELb1ELb0EEEvNS_16Flash_fwd_paramsE --------------------------
	.section	.nv.shared._ZN5flash24flash_fwd_splitkv_kernelI23Flash_fwd_kernel_traitsILi128ELi64ELi128ELi4ELb0ELb0EN7cutlass10bfloat16_tE19Flash_kernel_traitsILi128ELi64ELi128ELi4ES3_EELb1ELb0ELb0ELb0ELb0ELb0ELb1ELb0EEEvNS_16Flash_fwd_paramsE,"aw",@nobits
	.sectionflags	@""
	.align	16
	.zero		1024


//--------------------- .nv.shared._ZN5flash24flash_fwd_splitkv_kernelI23Flash_fwd_kernel_traitsILi128ELi64ELi128ELi4ELb0ELb0EN7cutlass10bfloat16_tE19Flash_kernel_traitsILi128ELi64ELi128ELi4ES3_EELb1ELb0ELb0ELb0ELb0ELb1ELb1ELb0EEEvNS_16Flash_fwd_paramsE --------------------------
	.section	.nv.shared._ZN5flash24flash_fwd_splitkv_kernelI23Flash_fwd_kernel_traitsILi128ELi64ELi128ELi4ELb0ELb0EN7cutlass10bfloat16_tE19Flash_kernel_traitsILi128ELi64ELi128ELi4ES3_EELb1ELb0ELb0ELb0ELb0ELb1ELb1ELb0EEEvNS_16Flash_fwd_paramsE,"aw",@nobits
	.sectionflags	@""
	.align	16
	.zero		1024


//--------------------- .nv.shared._ZN5flash24flash_fwd_splitkv_kernelI23Flash_fwd_kernel_traitsILi128ELi64ELi128ELi4ELb0ELb0EN7cutlass10bfloat16_tE19Flash_kernel_traitsILi128ELi64ELi128ELi4ES3_EELb1ELb0ELb0ELb0ELb0ELb0ELb1ELb1EEEvNS_16Flash_fwd_paramsE --------------------------
	.section	.nv.shared._ZN5flash24flash_fwd_splitkv_kernelI23Flash_fwd_kernel_traitsILi128ELi64ELi128ELi4ELb0ELb0EN7cutlass10bfloat16_tE19Flash_kernel_traitsILi128ELi64ELi128ELi4ES3_EELb1ELb0ELb0ELb0ELb0ELb0ELb1ELb1EEEvNS_16Flash_fwd_paramsE,"aw",@nobits
	.sectionflags	@""
	.align	16
	.zero		1024


//--------------------- .nv.shared._ZN5flash24flash_fwd_splitkv_kernelI23Flash_fwd_kernel_traitsILi128ELi64ELi128ELi4ELb0ELb0EN7cutlass10bfloat16_tE19Flash_kernel_traitsILi128ELi64ELi128ELi4ES3_EELb1ELb0ELb0ELb0ELb0ELb1ELb1ELb1EEEvNS_16Flash_fwd_paramsE --------------------------
	.section	.nv.shared._ZN5flash24flash_fwd_splitkv_kernelI23Flash_fwd_kernel_traitsILi128ELi64ELi128ELi4ELb0ELb0EN7cutlass10bfloat16_tE19Flash_kernel_traitsILi128ELi64ELi128ELi4ES3_EELb1ELb0ELb0ELb0ELb0ELb1ELb1ELb1EEEvNS_16Flash_fwd_paramsE,"aw",@nobits
	.sectionflags	@""
	.align	16
	.zero		1024


//--------------------- .nv.shared._ZN5flash24flash_fwd_splitkv_kernelI23Flash_fwd_kernel_traitsILi128ELi64ELi128ELi4ELb0ELb0EN7cutlass10bfloat16_tE19Flash_kernel_traitsILi128ELi64ELi128ELi4ES3_EELb1ELb0ELb0ELb1ELb1ELb0ELb0ELb0EEEvNS_16Flash_fwd_paramsE --------------------------
	.section	.nv.shared._ZN5flash24flash_fwd_splitkv_kernelI23Flash_fwd_kernel_traitsILi128ELi64ELi128ELi4ELb0ELb0EN7cutlass10bfloat16_tE19Flash_kernel_traitsILi128ELi64ELi128ELi4ES3_EELb1ELb0ELb0ELb1ELb1ELb0ELb0ELb0EEEvNS_16Flash_fwd_paramsE,"aw",@nobits
	.sectionflags	@""
	.align	16
	.zero		1024


//--------------------- .nv.shared._ZN5flash24flash_fwd_splitkv_kernelI23Flash_fwd_kernel_traitsILi128ELi64ELi128ELi4ELb0ELb0EN7cutlass10bfloat16_tE19Flash_kernel_traitsILi128ELi64ELi128ELi4ES3_EELb1ELb0ELb0ELb1ELb1ELb1ELb0ELb0EEEvNS_16Flash_fwd_paramsE --------------------------
	.section	.nv.shared._ZN5flash24flash_fwd_splitkv_kernelI23Flash_fwd_kernel_traitsILi128ELi64ELi128ELi4ELb0ELb0EN7cutlass10bfloat16_tE19Flash_kernel_traitsILi128ELi64ELi128ELi4ES3_EELb1ELb0ELb0ELb1ELb1ELb1ELb0ELb0EEEvNS_16Flash_fwd_paramsE,"aw",@nobits
	.sectionflags	@""
	.align	16
	.zero		1024


//--------------------- .nv.shared._ZN5flash24flash_fwd_splitkv_kernelI23Flash_fwd_kernel_traitsILi128ELi64ELi128ELi4ELb0ELb0EN7cutlass10bfloat16_tE19Flash_kernel_traitsILi128ELi64ELi128ELi4ES3_EELb1ELb0ELb0ELb1ELb1ELb0ELb1ELb0EEEvNS_16Flash_fwd_paramsE --------------------------
	.section	.nv.shared._ZN5flash24flash_fwd_splitkv_kernelI23Flash_fwd_kernel_traitsILi128ELi64ELi128ELi4ELb0ELb0EN7cutlass10bfloat16_tE19Flash_kernel_traitsILi128ELi64ELi128ELi4ES3_EELb1ELb0ELb0ELb1ELb1ELb0ELb1ELb0EEEvNS_16Flash_fwd_paramsE,"aw",@nobits
	.sectionflags	@""
	.align	16
	.zero		1024


//--------------------- .nv.shared._ZN5flash24flash_fwd_splitkv_kernelI23Flash_fwd_kernel_traitsILi128ELi64ELi128ELi4ELb0ELb0EN7cutlass10bfloat16_tE19Flash_kernel_traitsILi128ELi64ELi128ELi4ES3_EELb1ELb0ELb0ELb1ELb1ELb1ELb1ELb0EEEvNS_16Flash_fwd_paramsE --------------------------
	.section	.nv.shared._ZN5flash24flash_fwd_splitkv_kernelI23Flash_fwd_kernel_traitsILi128ELi64ELi128ELi4ELb0ELb0EN7cutlass10bfloat16_tE19Flash_kernel_traitsILi128ELi64ELi128ELi4ES3_EELb1ELb0ELb0ELb1ELb1ELb1ELb1ELb0EEEvNS_16Flash_fwd_paramsE,"aw",@nobits
	.sectionflags	@""
	.align	16
	.zero		1024


//--------------------- .nv.shared._ZN5flash24flash_fwd_splitkv_kernelI23Flash_fwd_kernel_traitsILi128ELi64ELi128ELi4ELb0ELb0EN7cutlass10bfloat16_tE19Flash_kernel_traitsILi128ELi64ELi128ELi4ES3_EELb1ELb0ELb0ELb0ELb1ELb0ELb0ELb0EEEvNS_16Flash_fwd_paramsE --------------------------
	.section	.nv.shared._ZN5flash24flash_fwd_splitkv_kernelI23Flash_fwd_kernel_traitsILi128ELi64ELi128ELi4ELb0ELb0EN7cutlass10bfloat16_tE19Flash_kernel_traitsILi128ELi64ELi128ELi4ES3_EELb1ELb0ELb0ELb0ELb1ELb0ELb0ELb0EEEvNS_16Flash_fwd_paramsE,"aw",@nobits
	.sectionflags	@""
	.align	16
	.zero		1024


//--------------------- .nv.shared._ZN5flash24flash_fwd_splitkv_kernelI23Flash_fwd_kernel_traitsILi128ELi64ELi128ELi4ELb0ELb0EN7cutlass10bfloat16_tE19Flash_kernel_traitsILi128ELi64ELi128ELi4ES3_EELb1ELb0ELb0ELb0ELb1ELb1ELb0ELb0EEEvNS_16Flash_fwd_paramsE --------------------------
	.section	.nv.shared._ZN5flash24flash_fwd_splitkv_kernelI23Flash_fwd_kernel_traitsILi128ELi64ELi128ELi4ELb0ELb0EN7cutlass10bfloat16_tE19Flash_kernel_traitsILi128ELi64ELi128ELi4ES3_EELb1ELb0ELb0ELb0ELb1ELb1ELb0ELb0EEEvNS_16Flash_fwd_paramsE,"aw",@nobits
	.sectionflags	@""
	.align	16
	.zero		1024


//--------------------- .nv.shared._ZN5flash24flash_fwd_splitkv_kernelI23Flash_fwd_kernel_traitsILi128ELi64ELi128ELi4ELb0ELb0EN7cutlass10bfloat16_tE19Flash_kernel_traitsILi128ELi64ELi128ELi4ES3_EELb1ELb0ELb1ELb0ELb0ELb0ELb0ELb0EEEvNS_16Flash_fwd_paramsE --------------------------
	.section	.nv.shared._ZN5flash24flash_fwd_splitkv_kernelI23Flash_fwd_kernel_traitsILi128ELi64ELi128ELi4ELb0ELb0EN7cutlass10bfloat16_tE19Flash_kernel_traitsILi128ELi64ELi128ELi4ES3_EELb1ELb0ELb1ELb0ELb0ELb0ELb0ELb0EEEvNS_16Flash_fwd_paramsE,"aw",@nobits
	.sectionflags	@""
	.align	16
	.zero		1024


//--------------------- .nv.shared._ZN5flash24flash_fwd_splitkv_kernelI23Flash_fwd_kernel_traitsILi128ELi64ELi128ELi4ELb0ELb0EN7cutlass10bfloat16_tE19Flash_kernel_traitsILi128ELi64ELi128ELi4ES3_EELb1ELb0ELb1ELb0ELb0ELb1ELb0ELb0EEEvNS_16Flash_fwd_paramsE --------------------------
	.section	.nv.shared._ZN5flash24flash_fwd_splitkv_kernelI23Flash_fwd_kernel_traitsILi128ELi64ELi128ELi4ELb0ELb0EN7cutlass10bfloat16_tE19Flash_kernel_traitsILi128ELi64ELi128ELi4ES3_EELb1ELb0ELb1ELb0ELb0ELb1ELb0ELb0EEEvNS_16Flash_fwd_paramsE,"aw",@nobits
	.sectionflags	@""
	.align	16
	.zero		1024


//--------------------- .nv.shared._ZN5flash24flash_fwd_splitkv_kernelI23Flash_fwd_kernel_traitsILi128ELi64ELi128ELi4ELb0ELb0EN7cutlass10bfloat16_tE19Flash_kernel_traitsILi128ELi64ELi128ELi4ES3_EELb1ELb0ELb0ELb0ELb1ELb0ELb0ELb1EEEvNS_16Flash_fwd_paramsE --------------------------
	.section	.nv.shared._ZN5flash24flash_fwd_splitkv_kernelI23Flash_fwd_kernel_traitsILi128ELi64ELi128ELi4ELb0ELb0EN7cutlass10bfloat16_tE19Flash_kernel_traitsILi128ELi64ELi128ELi4ES3_EELb1ELb0ELb0ELb0ELb1ELb0ELb0ELb1EEEvNS_16Flash_fwd_paramsE,"aw",@nobits
	.sectionflags	@""
	.align	16
	.zero		1024


//--------------------- .nv.shared._ZN5flash24flash_fwd_splitkv_kernelI23Flash_fwd_kernel_traitsILi128ELi64ELi128ELi4ELb0ELb0EN7cutlass10bfloat16_tE19Flash_kernel_traitsILi128ELi64ELi128ELi4ES3_EELb1ELb0ELb0ELb0ELb1ELb1ELb0ELb1EEEvNS_16Flash_fwd_paramsE --------------------------
	.section	.nv.shared._ZN5flash24flash_fwd_splitkv_kernelI23Flash_fwd_kernel_traitsILi128ELi64ELi128ELi4ELb0ELb0EN7cutlass10bfloat16_tE19Flash_kernel_traitsILi128ELi64ELi128ELi4ES3_EELb1ELb0ELb0ELb0ELb1ELb1ELb0ELb1EEEvNS_16Flash_fwd_paramsE,"aw",@nobits
	.sectionflags	@""
	.align	16
	.zero		1024


//--------------------- .nv.shared._ZN5flash24flash_fwd_splitkv_kernelI23Flash_fwd_kernel_traitsILi128ELi64ELi128ELi4ELb0ELb0EN7cutlass10bfloat16_tE19Flash_kernel_traitsILi128ELi64ELi128ELi4ES3_EELb1ELb0ELb1ELb0ELb0ELb0ELb0ELb1EEEvNS_16Flash_fwd_paramsE --------------------------
	.section	.nv.shared._ZN5flash24flash_fwd_splitkv_kernelI23Flash_fwd_kernel_traitsILi128ELi64ELi128ELi4ELb0ELb0EN7cutlass10bfloat16_tE19Flash_kernel_traitsILi128ELi64ELi128ELi4ES3_EELb1ELb0ELb1ELb0ELb0ELb0ELb0ELb1EEEvNS_16Flash_fwd_paramsE,"aw",@nobits
	.sectionflags	@""
	.align	16
	.zero		1024


//--------------------- .nv.shared._ZN5flash24flash_fwd_splitkv_kernelI23Flash_fwd_kernel_traitsILi128ELi64ELi128ELi4ELb0ELb0EN7cutlass10bfloat16_tE19Flash_kernel_traitsILi128ELi64ELi128ELi4ES3_EELb1ELb0ELb1ELb0ELb0ELb1ELb0ELb1EEEvNS_16Flash_fwd_paramsE --------------------------
	.section	.nv.shared._ZN5flash24flash_fwd_splitkv_kernelI23Flash_fwd_kernel_traitsILi128ELi64ELi128ELi4ELb0ELb0EN7cutlass10bfloat16_tE19Flash_kernel_traitsILi128ELi64ELi128ELi4ES3_EELb1ELb0ELb1ELb0ELb0ELb1ELb0ELb1EEEvNS_16Flash_fwd_paramsE,"aw",@nobits
	.sectionflags	@""
	.align	16
	.zero		1024


//--------------------- .nv.shared._ZN5flash24flash_fwd_splitkv_kernelI23Flash_fwd_kernel_traitsILi128ELi64ELi128ELi4ELb0ELb0EN7cutlass10bfloat16_tE19Flash_kernel_traitsILi128ELi64ELi128ELi4ES3_EELb1ELb0ELb0ELb0ELb1ELb0ELb1ELb0EEEvNS_16Flash_fwd_paramsE --------------------------
	.section	.nv.shared._ZN5flash24flash_fwd_splitkv_kernelI23Flash_fwd_kernel_traitsILi128ELi64ELi128ELi4ELb0ELb0EN7cutlass10bfloat16_tE19Flash_kernel_traitsILi128ELi64ELi128ELi4ES3_EELb1ELb0ELb0ELb0ELb1ELb0ELb1ELb0EEEvNS_16Flash_fwd_paramsE,"aw",@nobits
	.sectionflags	@""
	.align	16
	.zero		1024


//--------------------- .nv.shared._ZN5flash24flash_fwd_splitkv_kernelI23Flash_fwd_kernel_traitsILi128ELi64ELi128ELi4ELb0ELb0EN7cutlass10bfloat16_tE19Flash_kernel_traitsILi128ELi64ELi128ELi4ES3_EELb1ELb0ELb0ELb0ELb1ELb1ELb1ELb0EEEvNS_16Flash_fwd_paramsE --------------------------
	.section	.nv.shared._ZN5flash24flash_fwd_splitkv_kernelI23Flash_fwd_kernel_traitsILi128ELi64ELi128ELi4ELb0ELb0EN7cutlass10bfloat16_tE19Flash_kernel_traitsILi128ELi64ELi128ELi4ES3_EELb1ELb0ELb0ELb0ELb1ELb1ELb1ELb0EEEvNS_16Flash_fwd_paramsE,"aw",@nobits
	.sectionflags	@""
	.align	16
	.zero		1024


//--------------------- .nv.shared._ZN5flash24flash_fwd_splitkv_kernelI23Flash_fwd_kernel_traitsILi128ELi64ELi128ELi4ELb0ELb0EN7cutlass10bfloat16_tE19Flash_kernel_traitsILi128ELi64ELi128ELi4ES3_EELb1ELb0ELb1ELb0ELb0ELb0ELb1ELb0EEEvNS_16Flash_fwd_paramsE --------------------------
	.section	.nv.shared._ZN5flash24flash_fwd_splitkv_kernelI23Flash_fwd_kernel_traitsILi128ELi64ELi128ELi4ELb0ELb0EN7cutlass10bfloat16_tE19Flash_kernel_traitsILi128ELi64ELi128ELi4ES3_EELb1ELb0ELb1ELb0ELb0ELb0ELb1ELb0EEEvNS_16Flash_fwd_paramsE,"aw",@nobits
	.sectionflags	@""
	.align	16
	.zero		1024


//--------------------- .nv.shared._ZN5flash24flash_fwd_splitkv_kernelI23Flash_fwd_kernel_traitsILi128ELi64ELi128ELi4ELb0ELb0EN7cutlass10bfloat16_tE19Flash_kernel_traitsILi128ELi64ELi128ELi4ES3_EELb1ELb0ELb1ELb0ELb0ELb1ELb1ELb0EEEvNS_16Flash_fwd_paramsE --------------------------
	.section	.nv.shared._ZN5flash24flash_fwd_splitkv_kernelI23Flash_fwd_kernel_traitsILi128ELi64ELi128ELi4ELb0ELb0EN7cutlass10bfloat16_tE19Flash_kernel_traitsILi128ELi64ELi128ELi4ES3_EELb1ELb0ELb1ELb0ELb0ELb1ELb1ELb0EEEvNS_16Flash_fwd_paramsE,"aw",@nobits
	.sectionflags	@""
	.align	16
	.zero		1024


//--------------------- .nv.shared._ZN5flash24flash_fwd_splitkv_kernelI23Flash_fwd_kernel_traitsILi128ELi64ELi128ELi4ELb0ELb0EN7cutlass10bfloat16_tE19Flash_kernel_traitsILi128ELi64ELi128ELi4ES3_EELb1ELb0ELb0ELb0ELb1ELb0ELb1ELb1EEEvNS_16Flash_fwd_paramsE --------------------------
	.section	.nv.shared._ZN5flash24flash_fwd_splitkv_kernelI23Flash_fwd_kernel_traitsILi128ELi64ELi128ELi4ELb0ELb0EN7cutlass10bfloat16_tE19Flash_kernel_traitsILi128ELi64ELi128ELi4ES3_EELb1ELb0ELb0ELb0ELb1ELb0ELb1ELb1EEEvNS_16Flash_fwd_paramsE,"aw",@nobits
	.sectionflags	@""
	.align	16
	.zero		1024


//--------------------- .nv.shared._ZN5flash24flash_fwd_splitkv_kernelI23Flash_fwd_kernel_traitsILi128ELi64ELi128ELi4ELb0ELb0EN7cutlass10bfloat16_tE19Flash_kernel_traitsILi128ELi64ELi128ELi4ES3_EELb1ELb0ELb0ELb0ELb1ELb1ELb1ELb1EEEvNS_16Flash_fwd_paramsE --------------------------
	.section	.nv.shared._ZN5flash24flash_fwd_splitkv_kernelI23Flash_fwd_kernel_traitsILi128ELi64ELi128ELi4ELb0ELb0EN7cutlass10bfloat16_tE19Flash_kernel_traitsILi128ELi64ELi128ELi4ES3_EELb1ELb0ELb0ELb0ELb1ELb1ELb1ELb1EEEvNS_16Flash_fwd_paramsE,"aw",@nobits
	.sectionflags	@""
	.align	16
	.zero		1024


//--------------------- .nv.shared._ZN5flash24flash_fwd_splitkv_kernelI23Flash_fwd_kernel_traitsILi128ELi64ELi128ELi4ELb0ELb0EN7cutlass10bfloat16_tE19Flash_kernel_traitsILi128ELi64ELi128ELi4ES3_EELb1ELb0ELb1ELb0ELb0ELb0ELb1ELb1EEEvNS_16Flash_fwd_paramsE --------------------------
	.section	.nv.shared._ZN5flash24flash_fwd_splitkv_kernelI23Flash_fwd_kernel_traitsILi128ELi64ELi128ELi4ELb0ELb0EN7cutlass10bfloat16_tE19Flash_kernel_traitsILi128ELi64ELi128ELi4ES3_EELb1ELb0ELb1ELb0ELb0ELb0ELb1ELb1EEEvNS_16Flash_fwd_paramsE,"aw",@nobits
	.sectionflags	@""
	.align	16
	.zero		1024


//--------------------- .nv.shared._ZN5flash24flash_fwd_splitkv_kernelI23Flash_fwd_kernel_traitsILi128ELi64ELi128ELi4ELb0ELb0EN7cutlass10bfloat16_tE19Flash_kernel_traitsILi128ELi64ELi128ELi4ES3_EELb1ELb0ELb1ELb0ELb0ELb1ELb1ELb1EEEvNS_16Flash_fwd_paramsE --------------------------
	.section	.nv.shared._ZN5flash24flash_fwd_splitkv_kernelI23Flash_fwd_kernel_traitsILi128ELi64ELi128ELi4ELb0ELb0EN7cutlass10bfloat16_tE19Flash_kernel_traitsILi128ELi64ELi128ELi4ES3_EELb1ELb0ELb1ELb0ELb0ELb1ELb1ELb1EEEvNS_16Flash_fwd_paramsE,"aw",@nobits
	.sectionflags	@""
	.align	16
	.zero		1024


//--------------------- .nv.shared._ZN5flash32flash_fwd_splitkv_combine_kernelI23Flash_fwd_kernel_traitsILi128ELi64ELi64ELi4ELb0ELb0EN7cutlass10bfloat16_tE19Flash_kernel_traitsILi128ELi64ELi64ELi4ES3_EELi4ELi7ELb0EEEvNS_16Flash_fwd_paramsE --------------------------
	.section	.nv.shared._ZN5flash32flash_fwd_splitkv_combine_kernelI23Flash_fwd_kernel_traitsILi128ELi64ELi64ELi4ELb0ELb0EN7cutlass10bfloat16_tE19Flash_kernel_traitsILi128ELi64ELi64ELi4ES3_EELi4ELi7ELb0EEEvNS_16Flash_fwd_paramsE,"aw",@nobits
	.sectionflags	@""
	.align	16
.nv.shared._ZN5flash32flash_fwd_splitkv_combine_kernelI23Flash_fwd_kernel_traitsILi128ELi64ELi64ELi4ELb0ELb0EN7cutlass10bfloat16_tE19Flash_kernel_traitsILi128ELi64ELi64ELi4ES3_EELi4ELi7ELb0EEEvNS_16Flash_fwd_paramsE:
	.zero		3584


//--------------------- .nv.shared._ZN5flash32flash_fwd_splitkv_combine_kernelI23Flash_fwd_kernel_traitsILi128ELi64ELi64ELi4ELb0ELb0EN7cutlass10bfloat16_tE19Flash_kernel_traitsILi128ELi64ELi64ELi4ES3_EELi4ELi6ELb0EEEvNS_16Flash_fwd_paramsE --------------------------
	.section	.nv.shared._ZN5flash32flash_fwd_splitkv_combine_kernelI23Flash_fwd_kernel_traitsILi128ELi64ELi64ELi4ELb0ELb0EN7cutlass10bfloat16_tE19Flash_kernel_traitsILi128ELi64ELi64ELi4ES3_EELi4ELi6ELb0EEEvNS_16Flash_fwd_paramsE,"aw",@nobits
	.sectionflags	@""
	.align	16
.nv.shared._ZN5flash32flash_fwd_splitkv_combine_kernelI23Flash_fwd_kernel_traitsILi128ELi64ELi64ELi4ELb0ELb0EN7cutlass10bfloat16_tE19Flash_kernel_traitsILi128ELi64ELi64ELi4ES3_EELi4ELi6ELb0EEEvNS_16Flash_fwd_paramsE:
	.zero		2304


//--------------------- .nv.shared._ZN5flash32flash_fwd_splitkv_combine_kernelI23Flash_fwd_kernel_traitsILi128ELi64ELi64ELi4ELb0ELb0EN7cutlass10bfloat16_tE19Flash_kernel_traitsILi128ELi64ELi64ELi4ES3_EELi4ELi5ELb0EEEvNS_16Flash_fwd_paramsE --------------------------
	.section	.nv.shared._ZN5flash32flash_fwd_splitkv_combine_kernelI23Flash_fwd_kernel_traitsILi128ELi64ELi64ELi4ELb0ELb0EN7cutlass10bfloat16_tE19Flash_kernel_traitsILi128ELi64ELi64ELi4ES3_EELi4ELi5ELb0EEEvNS_16Flash_fwd_paramsE,"aw",@nobits
	.sectionflags	@""
	.align	16
.nv.shared._ZN5flash32flash_fwd_splitkv_combine_kernelI23Flash_fwd_kernel_traitsILi128ELi64ELi64ELi4ELb0ELb0EN7cutlass10bfloat16_tE19Flash_kernel_traitsILi128ELi64ELi64ELi4ES3_EELi4ELi5ELb0EEEvNS_16Flash_fwd_paramsE:
	.zero		1664


//--------------------- .nv.shared._ZN5flash32flash_fwd_splitkv_combine_kernelI23Flash_fwd_kernel_traitsILi128ELi64ELi64ELi4ELb0ELb0EN7cutlass10bfloat16_tE19Flash_kernel_traitsILi128ELi64ELi64ELi4ES3_EELi4ELi4ELb0EEEvNS_16Flash_fwd_paramsE --------------------------
	.section	.nv.shared._ZN5flash32flash_fwd_splitkv_combine_kernelI23Flash_fwd_kernel_traitsILi128ELi64ELi64ELi4ELb0ELb0EN7cutlass10bfloat16_tE19Flash_kernel_traitsILi128ELi64ELi64ELi4ES3_EELi4ELi4ELb0EEEvNS_16Flash_fwd_paramsE,"aw",@nobits
	.sectionflags	@""
	.align	16
.nv.shared._ZN5flash32flash_fwd_splitkv_combine_kernelI23Flash_fwd_kernel_traitsILi128ELi64ELi64ELi4ELb0ELb0EN7cutlass10bfloat16_tE19Flash_kernel_traitsILi128ELi64ELi64ELi4ES3_EELi4ELi4ELb0EEEvNS_16Flash_fwd_paramsE:
	.zero		1344


//--------------------- .nv.shared._ZN5flash32flash_fwd_splitkv_combine_kernelI23Flash_fwd_kernel_traitsILi128ELi64ELi64ELi4ELb0ELb0EN7cutlass10bfloat16_tE19Flash_kernel_traitsILi128ELi64ELi64ELi4ES3_EELi4ELi3ELb0EEEvNS_16Flash_fwd_paramsE --------------------------
	.section	.nv.shared._ZN5flash32flash_fwd_splitkv_combine_kernelI23Flash_fwd_kernel_traitsILi128ELi64ELi64ELi4ELb0ELb0EN7cutlass10bfloat16_tE19Flash_kernel_traitsILi128ELi64ELi64ELi4ES3_EELi4ELi3ELb0EEEvNS_16Flash_fwd_paramsE,"aw",@nobits
	.sectionflags	@""
	.align	16
.nv.shared._ZN5flash32flash_fwd_splitkv_combine_kernelI23Flash_fwd_kernel_traitsILi128ELi64ELi64ELi4ELb0ELb0EN7cutlass10bfloat16_tE19Flash_kernel_traitsILi128ELi64ELi64ELi4ES3_EELi4ELi3ELb0EEEvNS_16Flash_fwd_paramsE:
	.zero		1184


//--------------------- .nv.shared._ZN5flash32flash_fwd_splitkv_combine_kernelI23Flash_fwd_kernel_traitsILi128ELi64ELi64ELi4ELb0ELb0EN7cutlass10bfloat16_tE19Flash_kernel_traitsILi128ELi64ELi64ELi4ES3_EELi4ELi2ELb0EEEvNS_16Flash_fwd_paramsE --------------------------
	.section	.nv.shared._ZN5flash32flash_fwd_splitkv_combine_kernelI23Flash_fwd_kernel_traitsILi128ELi64ELi64ELi4ELb0ELb0EN7cutlass10bfloat16_tE19Flash_kernel_traitsILi128ELi64ELi64ELi4ES3_EELi4ELi2ELb0EEEvNS_16Flash_fwd_paramsE,"aw",@nobits
	.sectionflags	@""
	.align	16
.nv.shared._ZN5flash32flash_fwd_splitkv_combine_kernelI23Flash_fwd_kernel_traitsILi128ELi64ELi64ELi4ELb0ELb0EN7cutlass10bfloat16_tE19Flash_kernel_traitsILi128ELi64ELi64ELi4ES3_EELi4ELi2ELb0EEEvNS_16Flash_fwd_paramsE:
	.zero		1104


//--------------------- .nv.shared._ZN5flash32flash_fwd_splitkv_combine_kernelI23Flash_fwd_kernel_traitsILi128ELi64ELi64ELi4ELb0ELb0EN7cutlass10bfloat16_tE19Flash_kernel_traitsILi128ELi64ELi64ELi4ES3_EELi4ELi1ELb0EEEvNS_16Flash_fwd_paramsE --------------------------
	.section	.nv.shared._ZN5flash32flash_fwd_splitkv_combine_kernelI23Flash_fwd_kernel_traitsILi128ELi64ELi64ELi4ELb0ELb0EN7cutlass10bfloat16_tE19Flash_kernel_traitsILi128ELi64ELi64ELi4ES3_EELi4ELi1ELb0EEEvNS_16Flash_fwd_paramsE,"aw",@nobits
	.sectionflags	@""
	.align	16
.nv.shared._ZN5flash32flash_fwd_splitkv_combine_kernelI23Flash_fwd_kernel_traitsILi128ELi64ELi64ELi4ELb0ELb0EN7cutlass10bfloat16_tE19Flash_kernel_traitsILi128ELi64ELi64ELi4ES3_EELi4ELi1ELb0EEEvNS_16Flash_fwd_paramsE:
	.zero		1072


//--------------------- .nv.shared._ZN5flash32flash_fwd_splitkv_combine_kernelI23Flash_fwd_kernel_traitsILi128ELi64ELi64ELi4ELb0ELb0EN7cutlass10bfloat16_tE19Flash_kernel_traitsILi128ELi64ELi64ELi4ES3_EELi4ELi7ELb1EEEvNS_16Flash_fwd_paramsE --------------------------
	.section	.nv.shared._ZN5flash32flash_fwd_splitkv_combine_kernelI23Flash_fwd_kernel_traitsILi128ELi64ELi64ELi4ELb0ELb0EN7cutlass10bfloat16_tE19Flash_kernel_traitsILi128ELi64ELi64ELi4ES3_EELi4ELi7ELb1EEEvNS_16Flash_fwd_paramsE,"aw",@nobits
	.sectionflags	@""
	.align	16
.nv.shared._ZN5flash32flash_fwd_splitkv_combine_kernelI23Flash_fwd_kernel_traitsILi128ELi64ELi64ELi4ELb0ELb0EN7cutlass10bfloat16_tE19Flash_kernel_traitsILi128ELi64ELi64ELi4ES3_EELi4ELi7ELb1EEEvNS_16Flash_fwd_paramsE:
	.zero		3584


//--------------------- .nv.shared._ZN5flash32flash_fwd_splitkv_combine_kernelI23Flash_fwd_kernel_traitsILi128ELi64ELi64ELi4ELb0ELb0EN7cutlass10bfloat16_tE19Flash_kernel_traitsILi128ELi64ELi64ELi4ES3_EELi4ELi6ELb1EEEvNS_16Flash_fwd_paramsE --------------------------
	.section	.nv.shared._ZN5flash32flash_fwd_splitkv_combine_kernelI23Flash_fwd_kernel_traitsILi128ELi64ELi64ELi4ELb0ELb0EN7cutlass10bfloat16_tE19Flash_kernel_traitsILi128ELi64ELi64ELi4ES3_EELi4ELi6ELb1EEEvNS_16Flash_fwd_paramsE,"aw",@nobits
	.sectionflags	@""
	.align	16
.nv.shared._ZN5flash32flash_fwd_splitkv_combine_kernelI23Flash_fwd_kernel_traitsILi128ELi64ELi64ELi4ELb0ELb0EN7cutlass10bfloat16_tE19Flash_kernel_traitsILi128ELi64ELi64ELi4ES3_EELi4ELi6ELb1EEEvNS_16Flash_fwd_paramsE:
	.zero		2304


//--------------------- .nv.shared._ZN5flash32flash_fwd_splitkv_combine_kernelI23Flash_fwd_kernel_traitsILi128ELi64ELi64ELi4ELb0ELb0EN7cutlass10bfloat16_tE19Flash_kernel_traitsILi128ELi64ELi64ELi4ES3_EELi4ELi5ELb1EEEvNS_16Flash_fwd_paramsE --------------------------
	.section	.nv.shared._ZN5flash32flash_fwd_splitkv_combine_kernelI23Flash_fwd_kernel_traitsILi128ELi64ELi64ELi4ELb0ELb0EN7cutlass10bfloat16_tE19Flash_kernel_traitsILi128ELi64ELi64ELi4ES3_EELi4ELi5ELb1EEEvNS_16Flash_fwd_paramsE,"aw",@nobits
	.sectionflags	@""
	.align	16
.nv.shared._ZN5flash32flash_fwd_splitkv_combine_kernelI23Flash_fwd_kernel_traitsILi128ELi64ELi64ELi4ELb0ELb0EN7cutlass10bfloat16_tE19Flash_kernel_traitsILi128ELi64ELi64ELi4ES3_EELi4ELi5ELb1EEEvNS_16Flash_fwd_paramsE:
	.zero		1664


//--------------------- .nv.shared._ZN5flash32flash_fwd_splitkv_combine_kernelI23Flash_fwd_kernel_traitsILi128ELi64ELi64ELi4ELb0ELb0EN7cutlass10bfloat16_tE19Flash_kernel_traitsILi128ELi64ELi64ELi4ES3_EELi4ELi4ELb1EEEvNS_16Flash_fwd_paramsE --------------------------
	.section	.nv.shared._ZN5flash32flash_fwd_splitkv_combine_kernelI23Flash_fwd_kernel_traitsILi128ELi64ELi64ELi4ELb0ELb0EN7cutlass10bfloat16_tE19Flash_kernel_traitsILi128ELi64ELi64ELi4ES3_EELi4ELi4ELb1EEEvNS_16Flash_fwd_paramsE,"aw",@nobits
	.sectionflags	@""
	.align	16
.nv.shared._ZN5flash32flash_fwd_splitkv_combine_kernelI23Flash_fwd_kernel_traitsILi128ELi64ELi64ELi4ELb0ELb0EN7cutlass10bfloat16_tE19Flash_kernel_traitsILi128ELi64ELi64ELi4ES3_EELi4ELi4ELb1EEEvNS_16Flash_fwd_paramsE:
	.zero		1344


//--------------------- .nv.shared._ZN5flash32flash_fwd_splitkv_combine_kernelI23Flash_fwd_kernel_traitsILi128ELi64ELi64ELi4ELb0ELb0EN7cutlass10bfloat16_tE19Flash_kernel_traitsILi128ELi64ELi64ELi4ES3_EELi4ELi3ELb1EEEvNS_16Flash_fwd_paramsE --------------------------
	.section	.nv.shared._ZN5flash32flash_fwd_splitkv_combine_kernelI23Flash_fwd_kernel_traitsILi128ELi64ELi64ELi4ELb0ELb0EN7cutlass10bfloat16_tE19Flash_kernel_traitsILi128ELi64ELi64ELi4ES3_EELi4ELi3ELb1EEEvNS_16Flash_fwd_paramsE,"aw",@nobits
	.sectionflags	@""
	.align	16
.nv.shared._ZN5flash32flash_fwd_splitkv_combine_kernelI23Flash_fwd_kernel_traitsILi128ELi64ELi64ELi4ELb0ELb0EN7cutlass10bfloat16_tE19Flash_kernel_traitsILi128ELi64ELi64ELi4ES3_EELi4ELi3ELb1EEEvNS_16Flash_fwd_paramsE:
	.zero		1184


//--------------------- .nv.shared._ZN5flash32flash_fwd_splitkv_combine_kernelI23Flash_fwd_kernel_traitsILi128ELi64ELi64ELi4ELb0ELb0EN7cutlass10bfloat16_tE19Flash_kernel_traitsILi128ELi64ELi64ELi4ES3_EELi4ELi2ELb1EEEvNS_16Flash_fwd_paramsE --------------------------
	.section	.nv.shared._ZN5flash32flash_fwd_splitkv_combine_kernelI23Flash_fwd_kernel_traitsILi128ELi64ELi64ELi4ELb0ELb0EN7cutlass10bfloat16_tE19Flash_kernel_traitsILi128ELi64ELi64ELi4ES3_EELi4ELi2ELb1EEEvNS_16Flash_fwd_paramsE,"aw",@nobits
	.sectionflags	@""
	.align	16
.nv.shared._ZN5flash32flash_fwd_splitkv_combine_kernelI23Flash_fwd_kernel_traitsILi128ELi64ELi64ELi4ELb0ELb0EN7cutlass10bfloat16_tE19Flash_kernel_traitsILi128ELi64ELi64ELi4ES3_EELi4ELi2ELb1EEEvNS_16Flash_fwd_paramsE:
	.zero		1104


//--------------------- .nv.shared._ZN5flash32flash_fwd_splitkv_combine_kernelI23Flash_fwd_kernel_traitsILi128ELi64ELi64ELi4ELb0ELb0EN7cutlass10bfloat16_tE19Flash_kernel_traitsILi128ELi64ELi64ELi4ES3_EELi4ELi1ELb1EEEvNS_16Flash_fwd_paramsE --------------------------
	.section	.nv.shared._ZN5flash32flash_fwd_splitkv_combine_kernelI23Flash_fwd_kernel_traitsILi128ELi64ELi64ELi4ELb0ELb0EN7cutlass10bfloat16_tE19Flash_kernel_traitsILi128ELi64ELi64ELi4ES3_EELi4ELi1ELb1EEEvNS_16Flash_fwd_paramsE,"aw",@nobits
	.sectionflags	@""
	.align	16
.nv.shared._ZN5flash32flash_fwd_splitkv_combine_kernelI23Flash_fwd_kernel_traitsILi128ELi64ELi64ELi4ELb0ELb0EN7cutlass10bfloat16_tE19Flash_kernel_traitsILi128ELi64ELi64ELi4ES3_EELi4ELi1ELb1EEEvNS_16Flash_fwd_paramsE:
	.zero		1072


//--------------------- .nv.shared._ZN5flash24flash_fwd_splitkv_kernelI23Flash_fwd_kernel_traitsILi128ELi64ELi64ELi4ELb0ELb0EN7cutlass10bfloat16_tE19Flash_kernel_traitsILi128ELi64ELi64ELi4ES3_EELb1ELb0ELb0ELb0ELb0ELb0ELb0ELb0EEEvNS_16Flash_fwd_paramsE --------------------------
	.section	.nv.shared._ZN5flash24flash_fwd_splitkv_kernelI23Flash_fwd_kernel_traitsILi128ELi64ELi64ELi4ELb0ELb0EN7cutlass10bfloat16_tE19Flash_kernel_traitsILi128ELi64ELi64ELi4ES3_EELb1ELb0ELb0ELb0ELb0ELb0ELb0ELb0EEEvNS_16Flash_fwd_paramsE,"aw",@nobits
	.sectionflags	@""
	.align	16
	.zero		1024


//--------------------- .nv.shared._ZN5flash24flash_fwd_splitkv_kernelI23Flash_fwd_kernel_traitsILi128ELi64ELi64ELi4ELb0ELb0EN7cutlass10bfloat16_tE19Flash_kernel_traitsILi128ELi64ELi64ELi4ES3_EELb1ELb0ELb0ELb0ELb0ELb1ELb0ELb0EEEvNS_16Flash_fwd_paramsE --------------------------
	.section	.nv.shared._ZN5flash24flash_fwd_splitkv_kernelI23Flash_fwd_kernel_traitsILi128ELi64ELi64ELi4ELb0ELb0EN7cutlass10bfloat16_tE19Flash_kernel_traitsILi128ELi64ELi64ELi4ES3_EELb1ELb0ELb0ELb0ELb0ELb1ELb0ELb0EEEvNS_16Flash_fwd_paramsE,"aw",@nobits
	.sectionflags	@""
	.align	16
	.zero		1024


//--------------------- .nv.shared._ZN5flash24flash_fwd_splitkv_kernelI23Flash_fwd_kernel_traitsILi128ELi64ELi64ELi4ELb0ELb0EN7cutlass10bfloat16_tE19Flash_kernel_traitsILi128ELi64ELi64ELi4ES3_EELb1ELb0ELb0ELb0ELb0ELb0ELb0ELb1EEEvNS_16Flash_fwd_paramsE --------------------------
	.section	.nv.shared._ZN5flash24flash_fwd_splitkv_kernelI23Flash_fwd_kernel_traitsILi128ELi64ELi64ELi4ELb0ELb0EN7cutlass10bfloat16_tE19Flash_kernel_traitsILi128ELi64ELi64ELi4ES3_EELb1ELb0ELb0ELb0ELb0ELb0ELb0ELb1EEEvNS_16Flash_fwd_paramsE,"aw",@nobits
	.sectionflags	@""
	.align	16
	.zero		1024


//--------------------- .nv.shared._ZN5flash24flash_fwd_splitkv_kernelI23Flash_fwd_kernel_traitsILi128ELi64ELi64ELi4ELb0ELb0EN7cutlass10bfloat16_tE19Flash_kernel_traitsILi128ELi64ELi64ELi4ES3_EELb1ELb0ELb0ELb0ELb0ELb1ELb0ELb1EEEvNS_16Flash_fwd_paramsE --------------------------
	.section	.nv.shared._ZN5flash24flash_fwd_splitkv_kernelI23Flash_fwd_kernel_traitsILi128ELi64ELi64ELi4ELb0ELb0EN7cutlass10bfloat16_tE19Flash_kernel_traitsILi128ELi64ELi64ELi4ES3_EELb1ELb0ELb0ELb0ELb0ELb1ELb0ELb1EEEvNS_16Flash_fwd_paramsE,"aw",@nobits
	.sectionflags	@""
	.align	16
	.zero		1024


//--------------------- .nv.shared._ZN5flash24flash_fwd_splitkv_kernelI23Flash_fwd_kernel_traitsILi128ELi64ELi64ELi4ELb0ELb0EN7cutlass10bfloat16_tE19Flash_kernel_traitsILi128ELi64ELi64ELi4ES3_EELb1ELb0ELb0ELb0ELb0ELb0ELb1ELb0EEEvNS_16Flash_fwd_paramsE --------------------------
	.section	.nv.shared._ZN5flash24flash_fwd_splitkv_kernelI23Flash_fwd_kernel_traitsILi128ELi64ELi64ELi4ELb0ELb0EN7cutlass10bfloat16_tE19Flash_kernel_traitsILi128ELi64ELi64ELi4ES3_EELb1ELb0ELb0ELb0ELb0ELb0ELb1ELb0EEEvNS_16Flash_fwd_paramsE,"aw",@nobits
	.sectionflags	@""
	.align	16
	.zero		1024


//--------------------- .nv.shared._ZN5flash24flash_fwd_splitkv_kernelI23Flash_fwd_kernel_traitsILi128ELi64ELi64ELi4ELb0ELb0EN7cutlass10bfloat16_tE19Flash_kernel_traitsILi128ELi64ELi64ELi4ES3_EELb1ELb0ELb0ELb0ELb0ELb1ELb1ELb0EEEvNS_16Flash_fwd_paramsE --------------------------
	.section	.nv.shared._ZN5flash24flash_fwd_splitkv_kernelI23Flash_fwd_kernel_traitsILi128ELi64ELi64ELi4ELb0ELb0EN7cutlass10bfloat16_tE19Flash_kernel_traitsILi128ELi64ELi64ELi4ES3_EELb1ELb0ELb0ELb0ELb0ELb1ELb1ELb0EEEvNS_16Flash_fwd_paramsE,"aw",@nobits
	.sectionflags	@""
	.align	16
	.zero		1024


//--------------------- .nv.shared._ZN5flash24flash_fwd_splitkv_kernelI23Flash_fwd_kernel_traitsILi128ELi64ELi64ELi4ELb0ELb0EN7cutlass10bfloat16_tE19Flash_kernel_traitsILi128ELi64ELi64ELi4ES3_EELb1ELb0ELb0ELb0ELb0ELb0ELb1ELb1EEEvNS_16Flash_fwd_paramsE --------------------------
	.section	.nv.shared._ZN5flash24flash_fwd_splitkv_kernelI23Flash_fwd_kernel_traitsILi128ELi64ELi64ELi4ELb0ELb0EN7cutlass10bfloat16_tE19Flash_kernel_traitsILi128ELi64ELi64ELi4ES3_EELb1ELb0ELb0ELb0ELb0ELb0ELb1ELb1EEEvNS_16Flash_fwd_paramsE,"aw",@nobits
	.sectionflags	@""
	.align	16
	.zero		1024


//--------------------- .nv.shared._ZN5flash24flash_fwd_splitkv_kernelI23Flash_fwd_kernel_traitsILi128ELi64ELi64ELi4ELb0ELb0EN7cutlass10bfloat16_tE19Flash_kernel_traitsILi128ELi64ELi64ELi4ES3_EELb1ELb0ELb0ELb0ELb0ELb1ELb1ELb1EEEvNS_16Flash_fwd_paramsE --------------------------
	.section	.nv.shared._ZN5flash24flash_fwd_splitkv_kernelI23Flash_fwd_kernel_traitsILi128ELi64ELi64ELi4ELb0ELb0EN7cutlass10bfloat16_tE19Flash_kernel_traitsILi128ELi64ELi64ELi4ES3_EELb1ELb0ELb0ELb0ELb0ELb1ELb1ELb1EEEvNS_16Flash_fwd_paramsE,"aw",@nobits
	.sectionflags	@""
	.align	16
	.zero		1024


//--------------------- .nv.shared._ZN5flash24flash_fwd_splitkv_kernelI23Flash_fwd_kernel_traitsILi128ELi64ELi64ELi4ELb0ELb0EN7cutlass10bfloat16_tE19Flash_kernel_traitsILi128ELi64ELi64ELi4ES3_EELb1ELb0ELb0ELb1ELb1ELb0ELb0ELb0EEEvNS_16Flash_fwd_paramsE --------------------------
	.section	.nv.shared._ZN5flash24flash_fwd_splitkv_kernelI23Flash_fwd_kernel_traitsILi128ELi64ELi64ELi4ELb0ELb0EN7cutlass10bfloat16_tE19Flash_kernel_traitsILi128ELi64ELi64ELi4ES3_EELb1ELb0ELb0ELb1ELb1ELb0ELb0ELb0EEEvNS_16Flash_fwd_paramsE,"aw",@nobits
	.sectionflags	@""
	.align	16
	.zero		1024


//--------------------- .nv.shared._ZN5flash24flash_fwd_splitkv_kernelI23Flash_fwd_kernel_traitsILi128ELi64ELi64ELi4ELb0ELb0EN7cutlass10bfloat16_tE19Flash_kernel_traitsILi128ELi64ELi64ELi4ES3_EELb1ELb0ELb0ELb1ELb1ELb1ELb0ELb0EEEvNS_16Flash_fwd_paramsE --------------------------
	.section	.nv.shared._ZN5flash24flash_fwd_splitkv_kernelI23Flash_fwd_kernel_traitsILi128ELi64ELi64ELi4ELb0ELb0EN7cutlass10bfloat16_tE19Flash_kernel_traitsILi128ELi64ELi64ELi4ES3_EELb1ELb0ELb0ELb1ELb1ELb1ELb0ELb0EEEvNS_16Flash_fwd_paramsE,"aw",@nobits
	.sectionflags	@""
	.align	16
	.zero		1024


//--------------------- .nv.shared._ZN5flash24flash_fwd_splitkv_kernelI23Flash_fwd_kernel_traitsILi128ELi64ELi64ELi4ELb0ELb0EN7cutlass10bfloat16_tE19Flash_kernel_traitsILi128ELi64ELi64ELi4ES3_EELb1ELb0ELb0ELb1ELb1ELb0ELb1ELb0EEEvNS_16Flash_fwd_paramsE --------------------------
	.section	.nv.shared._ZN5flash24flash_fwd_splitkv_kernelI23Flash_fwd_kernel_traitsILi128ELi64ELi64ELi4ELb0ELb0EN7cutlass10bfloat16_tE19Flash_kernel_traitsILi128ELi64ELi64ELi4ES3_EELb1ELb0ELb0ELb1ELb1ELb0ELb1ELb0EEEvNS_16Flash_fwd_paramsE,"aw",@nobits
	.sectionflags	@""
	.align	16
	.zero		1024


//--------------------- .nv.shared._ZN5flash24flash_fwd_splitkv_kernelI23Flash_fwd_kernel_traitsILi128ELi64ELi64ELi4ELb0ELb0EN7cutlass10bfloat16_tE19Flash_kernel_traitsILi128ELi64ELi64ELi4ES3_EELb1ELb0ELb0ELb1ELb1ELb1ELb1ELb0EEEvNS_16Flash_fwd_paramsE --------------------------
	.section	.nv.shared._ZN5flash24flash_fwd_splitkv_kernelI23Flash_fwd_kernel_traitsILi128ELi64ELi64ELi4ELb0ELb0EN7cutlass10bfloat16_tE19Flash_kernel_traitsILi128ELi64ELi64ELi4ES3_EELb1ELb0ELb0ELb1ELb1ELb1ELb1ELb0EEEvNS_16Flash_fwd_paramsE,"aw",@nobits
	.sectionflags	@""
	.align	16
	.zero		1024


//--------------------- .nv.shared._ZN5flash24flash_fwd_splitkv_kernelI23Flash_fwd_kernel_traitsILi128ELi64ELi64ELi4ELb0ELb0EN7cutlass10bfloat16_tE19Flash_kernel_traitsILi128ELi64ELi64ELi4ES3_EELb1ELb0ELb0ELb0ELb1ELb0ELb0ELb0EEEvNS_16Flash_fwd_paramsE --------------------------
	.section	.nv.shared._ZN5flash24flash_fwd_splitkv_kernelI23Flash_fwd_kernel_traitsILi128ELi64ELi64ELi4ELb0ELb0EN7cutlass10bfloat16_tE19Flash_kernel_traitsILi128ELi64ELi64ELi4ES3_EELb1ELb0ELb0ELb0ELb1ELb0ELb0ELb0EEEvNS_16Flash_fwd_paramsE,"aw",@nobits
	.sectionflags	@""
	.align	16
	.zero		1024


//--------------------- .nv.shared._ZN5flash24flash_fwd_splitkv_kernelI23Flash_fwd_kernel_traitsILi128ELi64ELi64ELi4ELb0ELb0EN7cutlass10bfloat16_tE19Flash_kernel_traitsILi128ELi64ELi64ELi4ES3_EELb1ELb0ELb0ELb0ELb1ELb1ELb0ELb0EEEvNS_16Flash_fwd_paramsE --------------------------
	.section	.nv.shared._ZN5flash24flash_fwd_splitkv_kernelI23Flash_fwd_kernel_traitsILi128ELi64ELi64ELi4ELb0ELb0EN7cutlass10bfloat16_tE19Flash_kernel_traitsILi128ELi64ELi64ELi4ES3_EELb1ELb0ELb0ELb0ELb1ELb1ELb0ELb0EEEvNS_16Flash_fwd_paramsE,"aw",@nobits
	.sectionflags	@""
	.align	16
	.zero		1024


//--------------------- .nv.shared._ZN5flash24flash_fwd_splitkv_kernelI23Flash_fwd_kernel_traitsILi128ELi64ELi64ELi4ELb0ELb0EN7cutlass10bfloat16_tE19Flash_kernel_traitsILi128ELi64ELi64ELi4ES3_EELb1ELb0ELb1ELb0ELb0ELb0ELb0ELb0EEEvNS_16Flash_fwd_paramsE --------------------------
	.section	.nv.shared._ZN5flash24flash_fwd_splitkv_kernelI23Flash_fwd_kernel_traitsILi128ELi64ELi64ELi4ELb0ELb0EN7cutlass10bfloat16_tE19Flash_kernel_traitsILi128ELi64ELi64ELi4ES3_EELb1ELb0ELb1ELb0ELb0ELb0ELb0ELb0EEEvNS_16Flash_fwd_paramsE,"aw",@nobits
	.sectionflags	@""
	.align	16
	.zero		1024


//--------------------- .nv.shared._ZN5flash24flash_fwd_splitkv_kernelI23Flash_fwd_kernel_traitsILi128ELi64ELi64ELi4ELb0ELb0EN7cutlass10bfloat16_tE19Flash_kernel_traitsILi128ELi64ELi64ELi4ES3_EELb1ELb0ELb1ELb0ELb0ELb1ELb0ELb0EEEvNS_16Flash_fwd_paramsE --------------------------
	.section	.nv.shared._ZN5flash24flash_fwd_splitkv_kernelI23Flash_fwd_kernel_traitsILi128ELi64ELi64ELi4ELb0ELb0EN7cutlass10bfloat16_tE19Flash_kernel_traitsILi128ELi64ELi64ELi4ES3_EELb1ELb0ELb1ELb0ELb0ELb1ELb0ELb0EEEvNS_16Flash_fwd_paramsE,"aw",@nobits
	.sectionflags	@""
	.align	16
	.zero		1024


//--------------------- .nv.shared._ZN5flash24flash_fwd_splitkv_kernelI23Flash_fwd_kernel_traitsILi128ELi64ELi64ELi4ELb0ELb0EN7cutlass10bfloat16_tE19Flash_kernel_traitsILi128ELi64ELi64ELi4ES3_EELb1ELb0ELb0ELb0ELb1ELb0ELb0ELb1EEEvNS_16Flash_fwd_paramsE --------------------------
	.section	.nv.shared._ZN5flash24flash_fwd_splitkv_kernelI23Flash_fwd_kernel_traitsILi128ELi64ELi64ELi4ELb0ELb0EN7cutlass10bfloat16_tE19Flash_kernel_traitsILi128ELi64ELi64ELi4ES3_EELb1ELb0ELb0ELb0ELb1ELb0ELb0ELb1EEEvNS_16Flash_fwd_paramsE,"aw",@nobits
	.sectionflags	@""
	.align	16
	.zero		1024


//--------------------- .nv.shared._ZN5flash24flash_fwd_splitkv_kernelI23Flash_fwd_kernel_traitsILi128ELi64ELi64ELi4ELb0ELb0EN7cutlass10bfloat16_tE19Flash_kernel_traitsILi128ELi64ELi64ELi4ES3_EELb1ELb0ELb0ELb0ELb1ELb1ELb0ELb1EEEvNS_16Flash_fwd_paramsE --------------------------
	.section	.nv.shared._ZN5flash24flash_fwd_splitkv_kernelI23Flash_fwd_kernel_traitsILi128ELi64ELi64ELi4ELb0ELb0EN7cutlass10bfloat16_tE19Flash_kernel_traitsILi128ELi64ELi64ELi4ES3_EELb1ELb0ELb0ELb0ELb1ELb1ELb0ELb1EEEvNS_16Flash_fwd_paramsE,"aw",@nobits
	.sectionflags	@""
	.align	16
	.zero		1024


//--------------------- .nv.shared._ZN5flash24flash_fwd_splitkv_kernelI23Flash_fwd_kernel_traitsILi128ELi64ELi64ELi4ELb0ELb0EN7cutlass10bfloat16_tE19Flash_kernel_traitsILi128ELi64ELi64ELi4ES3_EELb1ELb0ELb1ELb0ELb0ELb0ELb0ELb1EEEvNS_16Flash_fwd_paramsE --------------------------
	.section	.nv.shared._ZN5flash24flash_fwd_splitkv_kernelI23Flash_fwd_kernel_traitsILi128ELi64ELi64ELi4ELb0ELb0EN7cutlass10bfloat16_tE19Flash_kernel_traitsILi128ELi64ELi64ELi4ES3_EELb1ELb0ELb1ELb0ELb0ELb0ELb0ELb1EEEvNS_16Flash_fwd_paramsE,"aw",@nobits
	.sectionflags	@""
	.align	16
	.zero		1024


//--------------------- .nv.shared._ZN5flash24flash_fwd_splitkv_kernelI23Flash_fwd_kernel_traitsILi128ELi64ELi64ELi4ELb0ELb0EN7cutlass10bfloat16_tE19Flash_kernel_traitsILi128ELi64ELi64ELi4ES3_EELb1ELb0ELb1ELb0ELb0ELb1ELb0ELb1EEEvNS_16Flash_fwd_paramsE --------------------------
	.section	.nv.shared._ZN5flash24flash_fwd_splitkv_kernelI23Flash_fwd_kernel_traitsILi128ELi64ELi64ELi4ELb0ELb0EN7cutlass10bfloat16_tE19Flash_kernel_traitsILi128ELi64ELi64ELi4ES3_EELb1ELb0ELb1ELb0ELb0ELb1ELb0ELb1EEEvNS_16Flash_fwd_paramsE,"aw",@nobits
	.sectionflags	@""
	.align	16
	.zero		1024


//--------------------- .nv.shared._ZN5flash24flash_fwd_splitkv_kernelI23Flash_fwd_kernel_traitsILi128ELi64ELi64ELi4ELb0ELb0EN7cutlass10bfloat16_tE19Flash_kernel_traitsILi128ELi64ELi64ELi4ES3_EELb1ELb0ELb0ELb0ELb1ELb0ELb1ELb0EEEvNS_16Flash_fwd_paramsE --------------------------
	.section	.nv.shared._ZN5flash24flash_fwd_splitkv_kernelI23Flash_fwd_kernel_traitsILi128ELi64ELi64ELi4ELb0ELb0EN7cutlass10bfloat16_tE19Flash_kernel_traitsILi128ELi64ELi64ELi4ES3_EELb1ELb0ELb0ELb0ELb1ELb0ELb1ELb0EEEvNS_16Flash_fwd_paramsE,"aw",@nobits
	.sectionflags	@""
	.align	16
	.zero		1024


//--------------------- .nv.shared._ZN5flash24flash_fwd_splitkv_kernelI23Flash_fwd_kernel_traitsILi128ELi64ELi64ELi4ELb0ELb0EN7cutlass10bfloat16_tE19Flash_kernel_traitsILi128ELi64ELi64ELi4ES3_EELb1ELb0ELb0ELb0ELb1ELb1ELb1ELb0EEEvNS_16Flash_fwd_paramsE --------------------------
	.section	.nv.shared._ZN5flash24flash_fwd_splitkv_kernelI23Flash_fwd_kernel_traitsILi128ELi64ELi64ELi4ELb0ELb0EN7cutlass10bfloat16_tE19Flash_kernel_traitsILi128ELi64ELi64ELi4ES3_EELb1ELb0ELb0ELb0ELb1ELb1ELb1ELb0EEEvNS_16Flash_fwd_paramsE,"aw",@nobits
	.sectionflags	@""
	.align	16
	.zero		1024


//--------------------- .nv.shared._ZN5flash24flash_fwd_splitkv_kernelI23Flash_fwd_kernel_traitsILi128ELi64ELi64ELi4ELb0ELb0EN7cutlass10bfloat16_tE19Flash_kernel_traitsILi128ELi64ELi64ELi4ES3_EELb1ELb0ELb1ELb0ELb0ELb0ELb1ELb0EEEvNS_16Flash_fwd_paramsE --------------------------
	.section	.nv.shared._ZN5flash24flash_fwd_splitkv_kernelI23Flash_fwd_kernel_traitsILi128ELi64ELi64ELi4ELb0ELb0EN7cutlass10bfloat16_tE19Flash_kernel_traitsILi128ELi64ELi64ELi4ES3_EELb1ELb0ELb1ELb0ELb0ELb0ELb1ELb0EEEvNS_16Flash_fwd_paramsE,"aw",@nobits
	.sectionflags	@""
	.align	16
	.zero		1024


//--------------------- .nv.shared._ZN5flash24flash_fwd_splitkv_kernelI23Flash_fwd_kernel_traitsILi128ELi64ELi64ELi4ELb0ELb0EN7cutlass10bfloat16_tE19Flash_kernel_traitsILi128ELi64ELi64ELi4ES3_EELb1ELb0ELb1ELb0ELb0ELb1ELb1ELb0EEEvNS_16Flash_fwd_paramsE --------------------------
	.section	.nv.shared._ZN5flash24flash_fwd_splitkv_kernelI23Flash_fwd_kernel_traitsILi128ELi64ELi64ELi4ELb0ELb0EN7cutlass10bfloat16_tE19Flash_kernel_traitsILi128ELi64ELi64ELi4ES3_EELb1ELb0ELb1ELb0ELb0ELb1ELb1ELb0EEEvNS_16Flash_fwd_paramsE,"aw",@nobits
	.sectionflags	@""
	.align	16
	.zero		1024


//--------------------- .nv.shared._ZN5flash24flash_fwd_splitkv_kernelI23Flash_fwd_kernel_traitsILi128ELi64ELi64ELi4ELb0ELb0EN7cutlass10bfloat16_tE19Flash_kernel_traitsILi128ELi64ELi64ELi4ES3_EELb1ELb0ELb0ELb0ELb1ELb0ELb1ELb1EEEvNS_16Flash_fwd_paramsE --------------------------
	.section	.nv.shared._ZN5flash24flash_fwd_splitkv_kernelI23Flash_fwd_kernel_traitsILi128ELi64ELi64ELi4ELb0ELb0EN7cutlass10bfloat16_tE19Flash_kernel_traitsILi128ELi64ELi64ELi4ES3_EELb1ELb0ELb0ELb0ELb1ELb0ELb1ELb1EEEvNS_16Flash_fwd_paramsE,"aw",@nobits
	.sectionflags	@""
	.align	16
	.zero		1024


//--------------------- .nv.shared._ZN5flash24flash_fwd_splitkv_kernelI23Flash_fwd_kernel_traitsILi128ELi64ELi64ELi4ELb0ELb0EN7cutlass10bfloat16_tE19Flash_kernel_traitsILi128ELi64ELi64ELi4ES3_EELb1ELb0ELb0ELb0ELb1ELb1ELb1ELb1EEEvNS_16Flash_fwd_paramsE --------------------------
	.section	.nv.shared._ZN5flash24flash_fwd_splitkv_kernelI23Flash_fwd_kernel_traitsILi128ELi64ELi64ELi4ELb0ELb0EN7cutlass10bfloat16_tE19Flash_kernel_traitsILi128ELi64ELi64ELi4ES3_EELb1ELb0ELb0ELb0ELb1ELb1ELb1ELb1EEEvNS_16Flash_fwd_paramsE,"aw",@nobits
	.sectionflags	@""
	.align	16
	.zero		1024


//--------------------- .nv.shared._ZN5flash24flash_fwd_splitkv_kernelI23Flash_fwd_kernel_traitsILi128ELi64ELi64ELi4ELb0ELb0EN7cutlass10bfloat16_tE19Flash_kernel_traitsILi128ELi64ELi64ELi4ES3_EELb1ELb0ELb1ELb0ELb0ELb0ELb1ELb1EEEvNS_16Flash_fwd_paramsE --------------------------
	.section	.nv.shared._ZN5flash24flash_fwd_splitkv_kernelI23Flash_fwd_kernel_traitsILi128ELi64ELi64ELi4ELb0ELb0EN7cutlass10bfloat16_tE19Flash_kernel_traitsILi128ELi64ELi64ELi4ES3_EELb1ELb0ELb1ELb0ELb0ELb0ELb1ELb1EEEvNS_16Flash_fwd_paramsE,"aw",@nobits
	.sectionflags	@""
	.align	16
	.zero		1024


//--------------------- .nv.shared._ZN5flash24flash_fwd_splitkv_kernelI23Flash_fwd_kernel_traitsILi128ELi64ELi64ELi4ELb0ELb0EN7cutlass10bfloat16_tE19Flash_kernel_traitsILi128ELi64ELi64ELi4ES3_EELb1ELb0ELb1ELb0ELb0ELb1ELb1ELb1EEEvNS_16Flash_fwd_paramsE --------------------------
	.section	.nv.shared._ZN5flash24flash_fwd_splitkv_kernelI23Flash_fwd_kernel_traitsILi128ELi64ELi64ELi4ELb0ELb0EN7cutlass10bfloat16_tE19Flash_kernel_traitsILi128ELi64ELi64ELi4ES3_EELb1ELb0ELb1ELb0ELb0ELb1ELb1ELb1EEEvNS_16Flash_fwd_paramsE,"aw",@nobits
	.sectionflags	@""
	.align	16
	.zero		1024


//--------------------- .nv.constant0._ZN5flash32flash_fwd_splitkv_combine_kernelI23Flash_fwd_kernel_traitsILi128ELi64ELi128ELi4ELb0ELb0EN7cutlass10bfloat16_tE19Flash_kernel_traitsILi128ELi64ELi128ELi4ES3_EELi4ELi7ELb0EEEvNS_16Flash_fwd_paramsE --------------------------
	.section	.nv.constant0._ZN5flash32flash_fwd_splitkv_combine_kernelI23Flash_fwd_kernel_traitsILi128ELi64ELi128ELi4ELb0ELb0EN7cutlass10bfloat16_tE19Flash_kernel_traitsILi128ELi64ELi128ELi4ES3_EELi4ELi7ELb0EEEvNS_16Flash_fwd_paramsE,"a",@progbits
	.sectionflags	@""
	.align	4
.nv.constant0._ZN5flash32flash_fwd_splitkv_combine_kernelI23Flash_fwd_kernel_traitsILi128ELi64ELi128ELi4ELb0ELb0EN7cutlass10bfloat16_tE19Flash_kernel_traitsILi128ELi64ELi128ELi4ES3_EELi4ELi7ELb0EEEvNS_16Flash_fwd_paramsE:
	.zero		992


//--------------------- .nv.constant0._ZN5flash32flash_fwd_splitkv_combine_kernelI23Flash_fwd_kernel_traitsILi128ELi64ELi128ELi4ELb0ELb0EN7cutlass10bfloat16_tE19Flash_kernel_traitsILi128ELi64ELi128ELi4ES3_EELi4ELi6ELb0EEEvNS_16Flash_fwd_paramsE --------------------------
	.section	.nv.constant0._ZN5flash32flash_fwd_splitkv_combine_kernelI23Flash_fwd_kernel_traitsILi128ELi64ELi128ELi4ELb0ELb0EN7cutlass10bfloat16_tE19Flash_kernel_traitsILi128ELi64ELi128ELi4ES3_EELi4ELi6ELb0EEEvNS_16Flash_fwd_paramsE,"a",@progbits
	.sectionflags	@""
	.align	4
.nv.constant0._ZN5flash32flash_fwd_splitkv_combine_kernelI23Flash_fwd_kernel_traitsILi128ELi64ELi128ELi4ELb0ELb0EN7cutlass10bfloat16_tE19Flash_kernel_traitsILi128ELi64ELi128ELi4ES3_EELi4ELi6ELb0EEEvNS_16Flash_fwd_paramsE:
	.zero		992


//--------------------- .nv.constant0._ZN5flash32flash_fwd_splitkv_combine_kernelI23Flash_fwd_kernel_traitsILi128ELi64ELi128ELi4ELb0ELb0EN7cutlass10bfloat16_tE19Flash_kernel_traitsILi128ELi64ELi128ELi4ES3_EELi4ELi5ELb0EEEvNS_16Flash_fwd_paramsE --------------------------
	.section	.nv.constant0._ZN5flash32flash_fwd_splitkv_combine_kernelI23Flash_fwd_kernel_traitsILi128ELi64ELi128ELi4ELb0ELb0EN7cutlass10bfloat16_tE19Flash_kernel_traitsILi128ELi64ELi128ELi4ES3_EELi4ELi5ELb0EEEvNS_16Flash_fwd_paramsE,"a",@progbits
	.sectionflags	@""
	.align	4
.nv.constant0._ZN5flash32flash_fwd_splitkv_combine_kernelI23Flash_fwd_kernel_traitsILi128ELi64ELi128ELi4ELb0ELb0EN7cutlass10bfloat16_tE19Flash_kernel_traitsILi128ELi64ELi128ELi4ES3_EELi4ELi5ELb0EEEvNS_16Flash_fwd_paramsE:
	.zero		992


//--------------------- .nv.constant0._ZN5flash32flash_fwd_splitkv_combine_kernelI23Flash_fwd_kernel_traitsILi128ELi64ELi128ELi4ELb0ELb0EN7cutlass10bfloat16_tE19Flash_kernel_traitsILi128ELi64ELi128ELi4ES3_EELi4ELi4ELb0EEEvNS_16Flash_fwd_paramsE --------------------------
	.section	.nv.constant0._ZN5flash32flash_fwd_splitkv_combine_kernelI23Flash_fwd_kernel_traitsILi128ELi64ELi128ELi4ELb0ELb0EN7cutlass10bfloat16_tE19Flash_kernel_traitsILi128ELi64ELi128ELi4ES3_EELi4ELi4ELb0EEEvNS_16Flash_fwd_paramsE,"a",@progbits
	.sectionflags	@""
	.align	4
.nv.constant0._ZN5flash32flash_fwd_splitkv_combine_kernelI23Flash_fwd_kernel_traitsILi128ELi64ELi128ELi4ELb0ELb0EN7cutlass10bfloat16_tE19Flash_kernel_traitsILi128ELi64ELi128ELi4ES3_EELi4ELi4ELb0EEEvNS_16Flash_fwd_paramsE:
	.zero		992


//--------------------- .nv.constant0._ZN5flash32flash_fwd_splitkv_combine_kernelI23Flash_fwd_kernel_traitsILi128ELi64ELi128ELi4ELb0ELb0EN7cutlass10bfloat16_tE19Flash_kernel_traitsILi128ELi64ELi128ELi4ES3_EELi4ELi3ELb0EEEvNS_16Flash_fwd_paramsE --------------------------
	.section	.nv.constant0._ZN5flash32flash_fwd_splitkv_combine_kernelI23Flash_fwd_kernel_traitsILi128ELi64ELi128ELi4ELb0ELb0EN7cutlass10bfloat16_tE19Flash_kernel_traitsILi128ELi64ELi128ELi4ES3_EELi4ELi3ELb0EEEvNS_16Flash_fwd_paramsE,"a",@progbits
	.sectionflags	@""
	.align	4
.nv.constant0._ZN5flash32flash_fwd_splitkv_combine_kernelI23Flash_fwd_kernel_traitsILi128ELi64ELi128ELi4ELb0ELb0EN7cutlass10bfloat16_tE19Flash_kernel_traitsILi128ELi64ELi128ELi4ES3_EELi4ELi3ELb0EEEvNS_16Flash_fwd_paramsE:
	.zero		992


//--------------------- .nv.constant0._ZN5flash32flash_fwd_splitkv_combine_kernelI23Flash_fwd_kernel_traitsILi128ELi64ELi128ELi4ELb0ELb0EN7cutlass10bfloat16_tE19Flash_kernel_traitsILi128ELi64ELi128ELi4ES3_EELi4ELi2ELb0EEEvNS_16Flash_fwd_paramsE --------------------------
	.section	.nv.constant0._ZN5flash32flash_fwd_splitkv_combine_kernelI23Flash_fwd_kernel_traitsILi128ELi64ELi128ELi4ELb0ELb0EN7cutlass10bfloat16_tE19Flash_kernel_traitsILi128ELi64ELi128ELi4ES3_EELi4ELi2ELb0EEEvNS_16Flash_fwd_paramsE,"a",@progbits
	.sectionflags	@""
	.align	4
.nv.constant0._ZN5flash32flash_fwd_splitkv_combine_kernelI23Flash_fwd_kernel_traitsILi128ELi64ELi128ELi4ELb0ELb0EN7cutlass10bfloat16_tE19Flash_kernel_traitsILi128ELi64ELi128ELi4ES3_EELi4ELi2ELb0EEEvNS_16Flash_fwd_paramsE:
	.zero		992


//--------------------- .nv.constant0._ZN5flash32flash_fwd_splitkv_combine_kernelI23Flash_fwd_kernel_traitsILi128ELi64ELi128ELi4ELb0ELb0EN7cutlass10bfloat16_tE19Flash_kernel_traitsILi128ELi64ELi128ELi4ES3_EELi4ELi1ELb0EEEvNS_16Flash_fwd_paramsE --------------------------
	.section	.nv.constant0._ZN5flash32flash_fwd_splitkv_combine_kernelI23Flash_fwd_kernel_traitsILi128ELi64ELi128ELi4ELb0ELb0EN7cutlass10bfloat16_tE19Flash_kernel_traitsILi128ELi64ELi128ELi4ES3_EELi4ELi1ELb0EEEvNS_16Flash_fwd_paramsE,"a",@progbits
	.sectionflags	@""
	.align	4
.nv.constant0._ZN5flash32flash_fwd_splitkv_combine_kernelI23Flash_fwd_kernel_traitsILi128ELi64ELi128ELi4ELb0ELb0EN7cutlass10bfloat16_tE19Flash_kernel_traitsILi128ELi64ELi128ELi4ES3_EELi4ELi1ELb0EEEvNS_16Flash_fwd_paramsE:
	.zero		992


//--------------------- .nv.constant0._ZN5flash32flash_fwd_splitkv_combine_kernelI23Flash_fwd_kernel_traitsILi128ELi64ELi128ELi4ELb0ELb0EN7cutlass10bfloat16_tE19Flash_kernel_traitsILi128ELi64ELi128ELi4ES3_EELi4ELi7ELb1EEEvNS_16Flash_fwd_paramsE --------------------------
	.section	.nv.constant0._ZN5flash32flash_fwd_splitkv_combine_kernelI23Flash_fwd_kernel_traitsILi128ELi64ELi128ELi4ELb0ELb0EN7cutlass10bfloat16_tE19Flash_kernel_traitsILi128ELi64ELi128ELi4ES3_EELi4ELi7ELb1EEEvNS_16Flash_fwd_paramsE,"a",@progbits
	.sectionflags	@""
	.align	4
.nv.constant0._ZN5flash32flash_fwd_splitkv_combine_kernelI23Flash_fwd_kernel_traitsILi128ELi64ELi128ELi4ELb0ELb0EN7cutlass10bfloat16_tE19Flash_kernel_traitsILi128ELi64ELi128ELi4ES3_EELi4ELi7ELb1EEEvNS_16Flash_fwd_paramsE:
	.zero		992


//--------------------- .nv.constant0._ZN5flash32flash_fwd_splitkv_combine_kernelI23Flash_fwd_kernel_traitsILi128ELi64ELi128ELi4ELb0ELb0EN7cutlass10bfloat16_tE19Flash_kernel_traitsILi128ELi64ELi128ELi4ES3_EELi4ELi6ELb1EEEvNS_16Flash_fwd_paramsE --------------------------
	.section	.nv.constant0._ZN5flash32flash_fwd_splitkv_combine_kernelI23Flash_fwd_kernel_traitsILi128ELi64ELi128ELi4ELb0ELb0EN7cutlass10bfloat16_tE19Flash_kernel_traitsILi128ELi64ELi128ELi4ES3_EELi4ELi6ELb1EEEvNS_16Flash_fwd_paramsE,"a",@progbits
	.sectionflags	@""
	.align	4
.nv.constant0._ZN5flash32flash_fwd_splitkv_combine_kernelI23Flash_fwd_kernel_traitsILi128ELi64ELi128ELi4ELb0ELb0EN7cutlass10bfloat16_tE19Flash_kernel_traitsILi128ELi64ELi128ELi4ES3_EELi4ELi6ELb1EEEvNS_16Flash_fwd_paramsE:
	.zero		992


//--------------------- .nv.constant0._ZN5flash32flash_fwd_splitkv_combine_kernelI23Flash_fwd_kernel_traitsILi128ELi64ELi128ELi4ELb0ELb0EN7cutlass10bfloat16_tE19Flash_kernel_traitsILi128ELi64ELi128ELi4ES3_EELi4ELi5ELb1EEEvNS_16Flash_fwd_paramsE --------------------------
	.section	.nv.constant0._ZN5flash32flash_fwd_splitkv_combine_kernelI23Flash_fwd_kernel_traitsILi128ELi64ELi128ELi4ELb0ELb0EN7cutlass10bfloat16_tE19Flash_kernel_traitsILi128ELi64ELi128ELi4ES3_EELi4ELi5ELb1EEEvNS_16Flash_fwd_paramsE,"a",@progbits
	.sectionflags	@""
	.align	4
.nv.constant0._ZN5flash32flash_fwd_splitkv_combine_kernelI23Flash_fwd_kernel_traitsILi128ELi64ELi128ELi4ELb0ELb0EN7cutlass10bfloat16_tE19Flash_kernel_traitsILi128ELi64ELi128ELi4ES3_EELi4ELi5ELb1EEEvNS_16Flash_fwd_paramsE:
	.zero		992


//--------------------- .nv.constant0._ZN5flash32flash_fwd_splitkv_combine_kernelI23Flash_fwd_kernel_traitsILi128ELi64ELi128ELi4ELb0ELb0EN7cutlass10bfloat16_tE19Flash_kernel_traitsILi128ELi64ELi128ELi4ES3_EELi4ELi4ELb1EEEvNS_16Flash_fwd_paramsE --------------------------
	.section	.nv.constant0._ZN5flash32flash_fwd_splitkv_combine_kernelI23Flash_fwd_kernel_traitsILi128ELi64ELi128ELi4ELb0ELb0EN7cutlass10bfloat16_tE19Flash_kernel_traitsILi128ELi64ELi128ELi4ES3_EELi4ELi4ELb1EEEvNS_16Flash_fwd_paramsE,"a",@progbits
	.sectionflags	@""
	.align	4
.nv.constant0._ZN5flash32flash_fwd_splitkv_combine_kernelI23Flash_fwd_kernel_traitsILi128ELi64ELi128ELi4ELb0ELb0EN7cutlass10bfloat16_tE19Flash_kernel_traitsILi128ELi64ELi128ELi4ES3_EELi4ELi4ELb1EEEvNS_16Flash_fwd_paramsE:
	.zero		992


//--------------------- .nv.constant0._ZN5flash32flash_fwd_splitkv_combine_kernelI23Flash_fwd_kernel_traitsILi128ELi64ELi128ELi4ELb0ELb0EN7cutlass10bfloat16_tE19Flash_kernel_traitsILi128ELi64ELi128ELi4ES3_EELi4ELi3ELb1EEEvNS_16Flash_fwd_paramsE --------------------------
	.section	.nv.constant0._ZN5flash32flash_fwd_splitkv_combine_kernelI23Flash_fwd_kernel_traitsILi128ELi64ELi128ELi4ELb0ELb0EN7cutlass10bfloat16_tE19Flash_kernel_traitsILi128ELi64ELi128ELi4ES3_EELi4ELi3ELb1EEEvNS_16Flash_fwd_paramsE,"a",@progbits
	.sectionflags	@""
	.align	4
.nv.constant0._ZN5flash32flash_fwd_splitkv_combine_kernelI23Flash_fwd_kernel_traitsILi128ELi64ELi128ELi4ELb0ELb0EN7cutlass10bfloat16_tE19Flash_kernel_traitsILi128ELi64ELi128ELi4ES3_EELi4ELi3ELb1EEEvNS_16Flash_fwd_paramsE:
	.zero		992


//--------------------- .nv.constant0._ZN5flash32flash_fwd_splitkv_combine_kernelI23Flash_fwd_kernel_traitsILi128ELi64ELi128ELi4ELb0ELb0EN7cutlass10bfloat16_tE19Flash_kernel_traitsILi128ELi64ELi128ELi4ES3_EELi4ELi2ELb1EEEvNS_16Flash_fwd_paramsE --------------------------
	.section	.nv.constant0._ZN5flash32flash_fwd_splitkv_combine_kernelI23Flash_fwd_kernel_traitsILi128ELi64ELi128ELi4ELb0ELb0EN7cutlass10bfloat16_tE19Flash_kernel_traitsILi128ELi64ELi128ELi4ES3_EELi4ELi2ELb1EEEvNS_16Flash_fwd_paramsE,"a",@progbits
	.sectionflags	@""
	.align	4
.nv.constant0._ZN5flash32flash_fwd_splitkv_combine_kernelI23Flash_fwd_kernel_traitsILi128ELi64ELi128ELi4ELb0ELb0EN7cutlass10bfloat16_tE19Flash_kernel_traitsILi128ELi64ELi128ELi4ES3_EELi4ELi2ELb1EEEvNS_16Flash_fwd_paramsE:
	.zero		992


//--------------------- .nv.constant0._ZN5flash32flash_fwd_splitkv_combine_kernelI23Flash_fwd_kernel_traitsILi128ELi64ELi128ELi4ELb0ELb0EN7cutlass10bfloat16_tE19Flash_kernel_traitsILi128ELi64ELi128ELi4ES3_EELi4ELi1ELb1EEEvNS_16Flash_fwd_paramsE --------------------------
	.section	.nv.constant0._ZN5flash32flash_fwd_splitkv_combine_kernelI23Flash_fwd_kernel_traitsILi128ELi64ELi128ELi4ELb0ELb0EN7cutlass10bfloat16_tE19Flash_kernel_traitsILi128ELi64ELi128ELi4ES3_EELi4ELi1ELb1EEEvNS_16Flash_fwd_paramsE,"a",@progbits
	.sectionflags	@""
	.align	4
.nv.constant0._ZN5flash32flash_fwd_splitkv_combine_kernelI23Flash_fwd_kernel_traitsILi128ELi64ELi128ELi4ELb0ELb0EN7cutlass10bfloat16_tE19Flash_kernel_traitsILi128ELi64ELi128ELi4ES3_EELi4ELi1ELb1EEEvNS_16Flash_fwd_paramsE:
	.zero		992


//--------------------- .nv.constant0._ZN5flash24flash_fwd_splitkv_kernelI23Flash_fwd_kernel_traitsILi128ELi64ELi128ELi4ELb0ELb0EN7cutlass10bfloat16_tE19Flash_kernel_traitsILi128ELi64ELi128ELi4ES3_EELb1ELb0ELb0ELb0ELb0ELb0ELb0ELb0EEEvNS_16Flash_fwd_paramsE --------------------------
	.section	.nv.constant0._ZN5flash24flash_fwd_splitkv_kernelI23Flash_fwd_kernel_traitsILi128ELi64ELi128ELi4ELb0ELb0EN7cutlass10bfloat16_tE19Flash_kernel_traitsILi128ELi64ELi128ELi4ES3_EELb1ELb0ELb0ELb0ELb0ELb0ELb0ELb0EEEvNS_16Flash_fwd_paramsE,"a",@progbits
	.sectionflags	@""
	.align	4
.nv.constant0._ZN5flash24flash_fwd_splitkv_kernelI23Flash_fwd_kernel_traitsILi128ELi64ELi128ELi4ELb0ELb0EN7cutlass10bfloat16_tE19Flash_kernel_traitsILi128ELi64ELi128ELi4ES3_EELb1ELb0ELb0ELb0ELb0ELb0ELb0ELb0EEEvNS_16Flash_fwd_paramsE:
	.zero		992


//--------------------- .nv.constant0._ZN5flash24flash_fwd_splitkv_kernelI23Flash_fwd_kernel_traitsILi128ELi64ELi128ELi4ELb0ELb0EN7cutlass10bfloat16_tE19Flash_kernel_traitsILi128ELi64ELi128ELi4ES3_EELb1ELb0ELb0ELb0ELb0ELb1ELb0ELb0EEEvNS_16Flash_fwd_paramsE --------------------------
	.section	.nv.constant0._ZN5flash24flash_fwd_splitkv_kernelI23Flash_fwd_kernel_traitsILi128ELi64ELi128ELi4ELb0ELb0EN7cutlass10bfloat16_tE19Flash_kernel_traitsILi128ELi64ELi128ELi4ES3_EELb1ELb0ELb0ELb0ELb0ELb1ELb0ELb0EEEvNS_16Flash_fwd_paramsE,"a",@progbits
	.sectionflags	@""
	.align	4
.nv.constant0._ZN5flash24flash_fwd_splitkv_kernelI23Flash_fwd_kernel_traitsILi128ELi64ELi128ELi4ELb0ELb0EN7cutlass10bfloat16_tE19Flash_kernel_traitsILi128ELi64ELi128ELi4ES3_EELb1ELb0ELb0ELb0ELb0ELb1ELb0ELb0EEEvNS_16Flash_fwd_paramsE:
	.zero		992


//--------------------- .nv.constant0._ZN5flash24flash_fwd_splitkv_kernelI23Flash_fwd_kernel_traitsILi128ELi64ELi128ELi4ELb0ELb0EN7cutlass10bfloat16_tE19Flash_kernel_traitsILi128ELi64ELi128ELi4ES3_EELb1ELb0ELb0ELb0ELb0ELb0ELb0ELb1EEEvNS_16Flash_fwd_paramsE --------------------------
	.section	.nv.constant0._ZN5flash24flash_fwd_splitkv_kernelI23Flash_fwd_kernel_traitsILi128ELi64ELi128ELi4ELb0ELb0EN7cutlass10bfloat16_tE19Flash_kernel_traitsILi128ELi64ELi128ELi4ES3_EELb1ELb0ELb0ELb0ELb0ELb0ELb0ELb1EEEvNS_16Flash_fwd_paramsE,"a",@progbits
	.sectionflags	@""
	.align	4
.nv.constant0._ZN5flash24flash_fwd_splitkv_kernelI23Flash_fwd_kernel_traitsILi128ELi64ELi128ELi4ELb0ELb0EN7cutlass10bfloat16_tE19Flash_kernel_traitsILi128ELi64ELi128ELi4ES3_EELb1ELb0ELb0ELb0ELb0ELb0ELb0ELb1EEEvNS_16Flash_fwd_paramsE:
	.zero		992


//--------------------- .nv.constant0._ZN5flash24flash_fwd_splitkv_kernelI23Flash_fwd_kernel_traitsILi128ELi64ELi128ELi4ELb0ELb0EN7cutlass10bfloat16_tE19Flash_kernel_traitsILi128ELi64ELi128ELi4ES3_EELb1ELb0ELb0ELb0ELb0ELb1ELb0ELb1EEEvNS_16Flash_fwd_paramsE --------------------------
	.section	.nv.constant0._ZN5flash24flash_fwd_splitkv_kernelI23Flash_fwd_kernel_traitsILi128ELi64ELi128ELi4ELb0ELb0EN7cutlass10bfloat16_tE19Flash_kernel_traitsILi128ELi64ELi128ELi4ES3_EELb1ELb0ELb0ELb0ELb0ELb1ELb0ELb1EEEvNS_16Flash_fwd_paramsE,"a",@progbits
	.sectionflags	@""
	.align	4
.nv.constant0._ZN5flash24flash_fwd_splitkv_kernelI23Flash_fwd_kernel_traitsILi128ELi64ELi128ELi4ELb0ELb0EN7cutlass10bfloat16_tE19Flash_kernel_traitsILi128ELi64ELi128ELi4ES3_EELb1ELb0ELb0ELb0ELb0ELb1ELb0ELb1EEEvNS_16Flash_fwd_paramsE:
	.zero		992


//--------------------- .nv.constant0._ZN5flash24flash_fwd_splitkv_kernelI23Flash_fwd_kernel_traitsILi128ELi64ELi128ELi4ELb0ELb0EN7cutlass10bfloat16_tE19Flash_kernel_traitsILi128ELi64ELi128ELi4ES3_EELb1ELb0ELb0ELb0ELb0ELb0ELb1ELb0EEEvNS_16Flash_fwd_paramsE --------------------------
	.section	.nv.constant0._ZN5flash24flash_fwd_splitkv_kernelI23Flash_fwd_kernel_traitsILi128ELi64ELi128ELi4ELb0ELb0EN7cutlass10bfloat16_tE19Flash_kernel_traitsILi128ELi64ELi128ELi4ES3_EELb1ELb0ELb0ELb0ELb0ELb0ELb1ELb0EEEvNS_16Flash_fwd_paramsE,"a",@progbits
	.sectionflags	@""
	.align	4
.nv.constant0._ZN5flash24flash_fwd_splitkv_kernelI23Flash_fwd_kernel_traitsILi128ELi64ELi128ELi4ELb0ELb0EN7cutlass10bfloat16_tE19Flash_kernel_traitsILi128ELi64ELi128ELi4ES3_EELb1ELb0ELb0ELb0ELb0ELb0ELb1ELb0EEEvNS_16Flash_fwd_paramsE:
	.zero		992


//--------------------- .nv.constant0._ZN5flash24flash_fwd_splitkv_kernelI23Flash_fwd_kernel_traitsILi128ELi64ELi128ELi4ELb0ELb0EN7cutlass10bfloat16_tE19Flash_kernel_traitsILi128ELi64ELi128ELi4ES3_EELb1ELb0ELb0ELb0ELb0ELb1ELb1ELb0EEEvNS_16Flash_fwd_paramsE --------------------------
	.section	.nv.constant0._ZN5flash24flash_fwd_splitkv_kernelI23Flash_fwd_kernel_traitsILi128ELi64ELi128ELi4ELb0ELb0EN7cutlass10bfloat16_tE19Flash_kernel_traitsILi128ELi64ELi128ELi4ES3_EELb1ELb0ELb0ELb0ELb0ELb1ELb1ELb0EEEvNS_16Flash_fwd_paramsE,"a",@progbits
	.sectionflags	@""
	.align	4
.nv.constant0._ZN5flash24flash_fwd_splitkv_kernelI23Flash_fwd_kernel_traitsILi128ELi64ELi128ELi4ELb0ELb0EN7cutlass10bfloat16_tE19Flash_kernel_traitsILi128ELi64ELi128ELi4ES3_EELb1ELb0ELb0ELb0ELb0ELb1ELb1ELb0EEEvNS_16Flash_fwd_paramsE:
	.zero		992


//--------------------- .nv.constant0._ZN5flash24flash_fwd_splitkv_kernelI23Flash_fwd_kernel_traitsILi128ELi64ELi128ELi4ELb0ELb0EN7cutlass10bfloat16_tE19Flash_kernel_traitsILi128ELi64ELi128ELi4ES3_EELb1ELb0ELb0ELb0ELb0ELb0ELb1ELb1EEEvNS_16Flash_fwd_paramsE --------------------------
	.section	.nv.constant0._ZN5flash24flash_fwd_splitkv_kernelI23Flash_fwd_kernel_traitsILi128ELi64ELi128ELi4ELb0ELb0EN7cutlass10bfloat16_tE19Flash_kernel_traitsILi128ELi64ELi128ELi4ES3_EELb1ELb0ELb0ELb0ELb0ELb0ELb1ELb1EEEvNS_16Flash_fwd_paramsE,"a",@progbits
	.sectionflags	@""
	.align	4
.nv.constant0._ZN5flash24flash_fwd_splitkv_kernelI23Flash_fwd_kernel_traitsILi128ELi64ELi128ELi4ELb0ELb0EN7cutlass10bfloat16_tE19Flash_kernel_traitsILi128ELi64ELi128ELi4ES3_EELb1ELb0ELb0ELb0ELb0ELb0ELb1ELb1EEEvNS_16Flash_fwd_paramsE:
	.zero		992


//--------------------- .nv.constant0._ZN5flash24flash_fwd_splitkv_kernelI23Flash_fwd_kernel_traitsILi128ELi64ELi128ELi4ELb0ELb0EN7cutlass10bfloat16_tE19Flash_kernel_traitsILi128ELi64ELi128ELi4ES3_EELb1ELb0ELb0ELb0ELb0ELb1ELb1ELb1EEEvNS_16Flash_fwd_paramsE --------------------------
	.section	.nv.constant0._ZN5flash24flash_fwd_splitkv_kernelI23Flash_fwd_kernel_traitsILi128ELi64ELi128ELi4ELb0ELb0EN7cutlass10bfloat16_tE19Flash_kernel_traitsILi128ELi64ELi128ELi4ES3_EELb1ELb0ELb0ELb0ELb0ELb1ELb1ELb1EEEvNS_16Flash_fwd_paramsE,"a",@progbits
	.sectionflags	@""
	.align	4
.nv.constant0._ZN5flash24flash_fwd_splitkv_kernelI23Flash_fwd_kernel_traitsILi128ELi64ELi128ELi4ELb0ELb0EN7cutlass10bfloat16_tE19Flash_kernel_traitsILi128ELi64ELi128ELi4ES3_EELb1ELb0ELb0ELb0ELb0ELb1ELb1ELb1EEEvNS_16Flash_fwd_paramsE:
	.zero		992


//--------------------- .nv.constant0._ZN5flash24flash_fwd_splitkv_kernelI23Flash_fwd_kernel_traitsILi128ELi64ELi128ELi4ELb0ELb0EN7cutlass10bfloat16_tE19Flash_kernel_traitsILi128ELi64ELi128ELi4ES3_EELb1ELb0ELb0ELb1ELb1ELb0ELb0ELb0EEEvNS_16Flash_fwd_paramsE --------------------------
	.section	.nv.constant0._ZN5flash24flash_fwd_splitkv_kernelI23Flash_fwd_kernel_traitsILi128ELi64ELi128ELi4ELb0ELb0EN7cutlass10bfloat16_tE19Flash_kernel_traitsILi128ELi64ELi128ELi4ES3_EELb1ELb0ELb0ELb1ELb1ELb0ELb0ELb0EEEvNS_16Flash_fwd_paramsE,"a",@progbits
	.sectionflags	@""
	.align	4
.nv.constant0._ZN5flash24flash_fwd_splitkv_kernelI23Flash_fwd_kernel_traitsILi128ELi64ELi128ELi4ELb0ELb0EN7cutlass10bfloat16_tE19Flash_kernel_traitsILi128ELi64ELi128ELi4ES3_EELb1ELb0ELb0ELb1ELb1ELb0ELb0ELb0EEEvNS_16Flash_fwd_paramsE:
	.zero		992


//--------------------- .nv.constant0._ZN5flash24flash_fwd_splitkv_kernelI23Flash_fwd_kernel_traitsILi128ELi64ELi128ELi4ELb0ELb0EN7cutlass10bfloat16_tE19Flash_kernel_traitsILi128ELi64ELi128ELi4ES3_EELb1ELb0ELb0ELb1ELb1ELb1ELb0ELb0EEEvNS_16Flash_fwd_paramsE --------------------------
	.section	.nv.constant0._ZN5flash24flash_fwd_splitkv_kernelI23Flash_fwd_kernel_traitsILi128ELi64ELi128ELi4ELb0ELb0EN7cutlass10bfloat16_tE19Flash_kernel_traitsILi128ELi64ELi128ELi4ES3_EELb1ELb0ELb0ELb1ELb1ELb1ELb0ELb0EEEvNS_16Flash_fwd_paramsE,"a",@progbits
	.sectionflags	@""
	.align	4
.nv.constant0._ZN5flash24flash_fwd_splitkv_kernelI23Flash_fwd_kernel_traitsILi128ELi64ELi128ELi4ELb0ELb0EN7cutlass10bfloat16_tE19Flash_kernel_traitsILi128ELi64ELi128ELi4ES3_EELb1ELb0ELb0ELb1ELb1ELb1ELb0ELb0EEEvNS_16Flash_fwd_paramsE:
	.zero		992


//--------------------- .nv.constant0._ZN5flash24flash_fwd_splitkv_kernelI23Flash_fwd_kernel_traitsILi128ELi64ELi128ELi4ELb0ELb0EN7cutlass10bfloat16_tE19Flash_kernel_traitsILi128ELi64ELi128ELi4ES3_EELb1ELb0ELb0ELb1ELb1ELb0ELb1ELb0EEEvNS_16Flash_fwd_paramsE --------------------------
	.section	.nv.constant0._ZN5flash24flash_fwd_splitkv_kernelI23Flash_fwd_kernel_traitsILi128ELi64ELi128ELi4ELb0ELb0EN7cutlass10bfloat16_tE19Flash_kernel_traitsILi128ELi64ELi128ELi4ES3_EELb1ELb0ELb0ELb1ELb1ELb0ELb1ELb0EEEvNS_16Flash_fwd_paramsE,"a",@progbits
	.sectionflags	@""
	.align	4
.nv.constant0._ZN5flash24flash_fwd_splitkv_kernelI23Flash_fwd_kernel_traitsILi128ELi64ELi128ELi4ELb0ELb0EN7cutlass10bfloat16_tE19Flash_kernel_traitsILi128ELi64ELi128ELi4ES3_EELb1ELb0ELb0ELb1ELb1ELb0ELb1ELb0EEEvNS_16Flash_fwd_paramsE:
	.zero		992


//--------------------- .nv.constant0._ZN5flash24flash_fwd_splitkv_kernelI23Flash_fwd_kernel_traitsILi128ELi64ELi128ELi4ELb0ELb0EN7cutlass10bfloat16_tE19Flash_kernel_traitsILi128ELi64ELi128ELi4ES3_EELb1ELb0ELb0ELb1ELb1ELb1ELb1ELb0EEEvNS_16Flash_fwd_paramsE --------------------------
	.section	.nv.constant0._ZN5flash24flash_fwd_splitkv_kernelI23Flash_fwd_kernel_traitsILi128ELi64ELi128ELi4ELb0ELb0EN7cutlass10bfloat16_tE19Flash_kernel_traitsILi128ELi64ELi128ELi4ES3_EELb1ELb0ELb0ELb1ELb1ELb1ELb1ELb0EEEvNS_16Flash_fwd_paramsE,"a",@progbits
	.sectionflags	@""
	.align	4
.nv.constant0._ZN5flash24flash_fwd_splitkv_kernelI23Flash_fwd_kernel_traitsILi128ELi64ELi128ELi4ELb0ELb0EN7cutlass10bfloat16_tE19Flash_kernel_traitsILi128ELi64ELi128ELi4ES3_EELb1ELb0ELb0ELb1ELb1ELb1ELb1ELb0EEEvNS_16Flash_fwd_paramsE:
	.zero		992


//--------------------- .nv.constant0._ZN5flash24flash_fwd_splitkv_kernelI23Flash_fwd_kernel_traitsILi128ELi64ELi128ELi4ELb0ELb0EN7cutlass10bfloat16_tE19Flash_kernel_traitsILi128ELi64ELi128ELi4ES3_EELb1ELb0ELb0ELb0ELb1ELb0ELb0ELb0EEEvNS_16Flash_fwd_paramsE --------------------------
	.section	.nv.constant0._ZN5flash24flash_fwd_splitkv_kernelI23Flash_fwd_kernel_traitsILi128ELi64ELi128ELi4ELb0ELb0EN7cutlass10bfloat16_tE19Flash_kernel_traitsILi128ELi64ELi128ELi4ES3_EELb1ELb0ELb0ELb0ELb1ELb0ELb0ELb0EEEvNS_16Flash_fwd_paramsE,"a",@progbits
	.sectionflags	@""
	.align	4
.nv.constant0._ZN5flash24flash_fwd_splitkv_kernelI23Flash_fwd_kernel_traitsILi128ELi64ELi128ELi4ELb0ELb0EN7cutlass10bfloat16_tE19Flash_kernel_traitsILi128ELi64ELi128ELi4ES3_EELb1ELb0ELb0ELb0ELb1ELb0ELb0ELb0EEEvNS_16Flash_fwd_paramsE:
	.zero		992


//--------------------- .nv.constant0._ZN5flash24flash_fwd_splitkv_kernelI23Flash_fwd_kernel_traitsILi128ELi64ELi128ELi4ELb0ELb0EN7cutlass10bfloat16_tE19Flash_kernel_traitsILi128ELi64ELi128ELi4ES3_EELb1ELb0ELb0ELb0ELb1ELb1ELb0ELb0EEEvNS_16Flash_fwd_paramsE --------------------------
	.section	.nv.constant0._ZN5flash24flash_fwd_splitkv_kernelI23Flash_fwd_kernel_traitsILi128ELi64ELi128ELi4ELb0ELb0EN7cutlass10bfloat16_tE19Flash_kernel_traitsILi128ELi64ELi128ELi4ES3_EELb1ELb0ELb0ELb0ELb1ELb1ELb0ELb0EEEvNS_16Flash_fwd_paramsE,"a",@progbits
	.sectionflags	@""
	.align	4
.nv.constant0._ZN5flash24flash_fwd_splitkv_kernelI23Flash_fwd_kernel_traitsILi128ELi64ELi128ELi4ELb0ELb0EN7cutlass10bfloat16_tE19Flash_kernel_traitsILi128ELi64ELi128ELi4ES3_EELb1ELb0ELb0ELb0ELb1ELb1ELb0ELb0EEEvNS_16Flash_fwd_paramsE:
	.zero		992


//--------------------- .nv.constant0._ZN5flash24flash_fwd_splitkv_kernelI23Flash_fwd_kernel_traitsILi128ELi64ELi128ELi4ELb0ELb0EN7cutlass10bfloat16_tE19Flash_kernel_traitsILi128ELi64ELi128ELi4ES3_EELb1ELb0ELb1ELb0ELb0ELb0ELb0ELb0EEEvNS_16Flash_fwd_paramsE --------------------------
	.section	.nv.constant0._ZN5flash24flash_fwd_splitkv_kernelI23Flash_fwd_kernel_traitsILi128ELi64ELi128ELi4ELb0ELb0EN7cutlass10bfloat16_tE19Flash_kernel_traitsILi128ELi64ELi128ELi4ES3_EELb1ELb0ELb1ELb0ELb0ELb0ELb0ELb0EEEvNS_16Flash_fwd_paramsE,"a",@progbits
	.sectionflags	@""
	.align	4
.nv.constant0._ZN5flash24flash_fwd_splitkv_kernelI23Flash_fwd_kernel_traitsILi128ELi64ELi128ELi4ELb0ELb0EN7cutlass10bfloat16_tE19Flash_kernel_traitsILi128ELi64ELi128ELi4ES3_EELb1ELb0ELb1ELb0ELb0ELb0ELb0ELb0EEEvNS_16Flash_fwd_paramsE:
	.zero		992


//--------------------- .nv.constant0._ZN5flash24flash_fwd_splitkv_kernelI23Flash_fwd_kernel_traitsILi128ELi64ELi128ELi4ELb0ELb0EN7cutlass10bfloat16_tE19Flash_kernel_traitsILi128ELi64ELi128ELi4ES3_EELb1ELb0ELb1ELb0ELb0ELb1ELb0ELb0EEEvNS_16Flash_fwd_paramsE --------------------------
	.section	.nv.constant0._ZN5flash24flash_fwd_splitkv_kernelI23Flash_fwd_kernel_traitsILi128ELi64ELi128ELi4ELb0ELb0EN7cutlass10bfloat16_tE19Flash_kernel_traitsILi128ELi64ELi128ELi4ES3_EELb1ELb0ELb1ELb0ELb0ELb1ELb0ELb0EEEvNS_16Flash_fwd_paramsE,"a",@progbits
	.sectionflags	@""
	.align	4
.nv.constant0._ZN5flash24flash_fwd_splitkv_kernelI23Flash_fwd_kernel_traitsILi128ELi64ELi128ELi4ELb0ELb0EN7cutlass10bfloat16_tE19Flash_kernel_traitsILi128ELi64ELi128ELi4ES3_EELb1ELb0ELb1ELb0ELb0ELb1ELb0ELb0EEEvNS_16Flash_fwd_paramsE:
	.zero		992


//--------------------- .nv.constant0._ZN5flash24flash_fwd_splitkv_kernelI23Flash_fwd_kernel_traitsILi128ELi64ELi128ELi4ELb0ELb0EN7cutlass10bfloat16_tE19Flash_kernel_traitsILi128ELi64ELi128ELi4ES3_EELb1ELb0ELb0ELb0ELb1ELb0ELb0ELb1EEEvNS_16Flash_fwd_paramsE --------------------------
	.section	.nv.constant0._ZN5flash24flash_fwd_splitkv_kernelI23Flash_fwd_kernel_traitsILi128ELi64ELi128ELi4ELb0ELb0EN7cutlass10bfloat16_tE19Flash_kernel_traitsILi128ELi64ELi128ELi4ES3_EELb1ELb0ELb0ELb0ELb1ELb0ELb0ELb1EEEvNS_16Flash_fwd_paramsE,"a",@progbits
	.sectionflags	@""
	.align	4
.nv.constant0._ZN5flash24flash_fwd_splitkv_kernelI23Flash_fwd_kernel_traitsILi128ELi64ELi128ELi4ELb0ELb0EN7cutlass10bfloat16_tE19Flash_kernel_traitsILi128ELi64ELi128ELi4ES3_EELb1ELb0ELb0ELb0ELb1ELb0ELb0ELb1EEEvNS_16Flash_fwd_paramsE:
	.zero		992


//--------------------- .nv.constant0._ZN5flash24flash_fwd_splitkv_kernelI23Flash_fwd_kernel_traitsILi128ELi64ELi128ELi4ELb0ELb0EN7cutlass10bfloat16_tE19Flash_kernel_traitsILi128ELi64ELi128ELi4ES3_EELb1ELb0ELb0ELb0ELb1ELb1ELb0ELb1EEEvNS_16Flash_fwd_paramsE --------------------------
	.section	.nv.constant0._ZN5flash24flash_fwd_splitkv_kernelI23Flash_fwd_kernel_traitsILi128ELi64ELi128ELi4ELb0ELb0EN7cutlass10bfloat16_tE19Flash_kernel_traitsILi128ELi64ELi128ELi4ES3_EELb1ELb0ELb0ELb0ELb1ELb1ELb0ELb1EEEvNS_16Flash_fwd_paramsE,"a",@progbits
	.sectionflags	@""
	.align	4
.nv.constant0._ZN5flash24flash_fwd_splitkv_kernelI23Flash_fwd_kernel_traitsILi128ELi64ELi128ELi4ELb0ELb0EN7cutlass10bfloat16_tE19Flash_kernel_traitsILi128ELi64ELi128ELi4ES3_EELb1ELb0ELb0ELb0ELb1ELb1ELb0ELb1EEEvNS_16Flash_fwd_paramsE:
	.zero		992


//--------------------- .nv.constant0._ZN5flash24flash_fwd_splitkv_kernelI23Flash_fwd_kernel_traitsILi128ELi64ELi128ELi4ELb0ELb0EN7cutlass10bfloat16_tE19Flash_kernel_traitsILi128ELi64ELi128ELi4ES3_EELb1ELb0ELb1ELb0ELb0ELb0ELb0ELb1EEEvNS_16Flash_fwd_paramsE --------------------------
	.section	.nv.constant0._ZN5flash24flash_fwd_splitkv_kernelI23Flash_fwd_kernel_traitsILi128ELi64ELi128ELi4ELb0ELb0EN7cutlass10bfloat16_tE19Flash_kernel_traitsILi128ELi64ELi128ELi4ES3_EELb1ELb0ELb1ELb0ELb0ELb0ELb0ELb1EEEvNS_16Flash_fwd_paramsE,"a",@progbits
	.sectionflags	@""
	.align	4
.nv.constant0._ZN5flash24flash_fwd_splitkv_kernelI23Flash_fwd_kernel_traitsILi128ELi64ELi128ELi4ELb0ELb0EN7cutlass10bfloat16_tE19Flash_kernel_traitsILi128ELi64ELi128ELi4ES3_EELb1ELb0ELb1ELb0ELb0ELb0ELb0ELb1EEEvNS_16Flash_fwd_paramsE:
	.zero		992


//--------------------- .nv.constant0._ZN5flash24flash_fwd_splitkv_kernelI23Flash_fwd_kernel_traitsILi128ELi64ELi128ELi4ELb0ELb0EN7cutlass10bfloat16_tE19Flash_kernel_traitsILi128ELi64ELi128ELi4ES3_EELb1ELb0ELb1ELb0ELb0ELb1ELb0ELb1EEEvNS_16Flash_fwd_paramsE --------------------------
	.section	.nv.constant0._ZN5flash24flash_fwd_splitkv_kernelI23Flash_fwd_kernel_traitsILi128ELi64ELi128ELi4ELb0ELb0EN7cutlass10bfloat16_tE19Flash_kernel_traitsILi128ELi64ELi128ELi4ES3_EELb1ELb0ELb1ELb0ELb0ELb1ELb0ELb1EEEvNS_16Flash_fwd_paramsE,"a",@progbits
	.sectionflags	@""
	.align	4
.nv.constant0._ZN5flash24flash_fwd_splitkv_kernelI23Flash_fwd_kernel_traitsILi128ELi64ELi128ELi4ELb0ELb0EN7cutlass10bfloat16_tE19Flash_kernel_traitsILi128ELi64ELi128ELi4ES3_EELb1ELb0ELb1ELb0ELb0ELb1ELb0ELb1EEEvNS_16Flash_fwd_paramsE:
	.zero		992


//--------------------- .nv.constant0._ZN5flash24flash_fwd_splitkv_kernelI23Flash_fwd_kernel_traitsILi128ELi64ELi128ELi4ELb0ELb0EN7cutlass10bfloat16_tE19Flash_kernel_traitsILi128ELi64ELi128ELi4ES3_EELb1ELb0ELb0ELb0ELb1ELb0ELb1ELb0EEEvNS_16Flash_fwd_paramsE --------------------------
	.section	.nv.constant0._ZN5flash24flash_fwd_splitkv_kernelI23Flash_fwd_kernel_traitsILi128ELi64ELi128ELi4ELb0ELb0EN7cutlass10bfloat16_tE19Flash_kernel_traitsILi128ELi64ELi128ELi4ES3_EELb1ELb0ELb0ELb0ELb1ELb0ELb1ELb0EEEvNS_16Flash_fwd_paramsE,"a",@progbits
	.sectionflags	@""
	.align	4
.nv.constant0._ZN5flash24flash_fwd_splitkv_kernelI23Flash_fwd_kernel_traitsILi128ELi64ELi128ELi4ELb0ELb0EN7cutlass10bfloat16_tE19Flash_kernel_traitsILi128ELi64ELi128ELi4ES3_EELb1ELb0ELb0ELb0ELb1ELb0ELb1ELb0EEEvNS_16Flash_fwd_paramsE:
	.zero		992


//--------------------- .nv.constant0._ZN5flash24flash_fwd_splitkv_kernelI23Flash_fwd_kernel_traitsILi128ELi64ELi128ELi4ELb0ELb0EN7cutlass10bfloat16_tE19Flash_kernel_traitsILi128ELi64ELi128ELi4ES3_EELb1ELb0ELb0ELb0ELb1ELb1ELb1ELb0EEEvNS_16Flash_fwd_paramsE --------------------------
	.section	.nv.constant0._ZN5flash24flash_fwd_splitkv_kernelI23Flash_fwd_kernel_traitsILi128ELi64ELi128ELi4ELb0ELb0EN7cutlass10bfloat16_tE19Flash_kernel_traitsILi128ELi64ELi128ELi4ES3_EELb1ELb0ELb0ELb0ELb1ELb1ELb1ELb0EEEvNS_16Flash_fwd_paramsE,"a",@progbits
	.sectionflags	@""
	.align	4
.nv.constant0._ZN5flash24flash_fwd_splitkv_kernelI23Flash_fwd_kernel_traitsILi128ELi64ELi128ELi4ELb0ELb0EN7cutlass10bfloat16_tE19Flash_kernel_traitsILi128ELi64ELi128ELi4ES3_EELb1ELb0ELb0ELb0ELb1ELb1ELb1ELb0EEEvNS_16Flash_fwd_paramsE:
	.zero		992


//--------------------- .nv.constant0._ZN5flash24flash_fwd_splitkv_kernelI23Flash_fwd_kernel_traitsILi128ELi64ELi128ELi4ELb0ELb0EN7cutlass10bfloat16_tE19Flash_kernel_traitsILi128ELi64ELi128ELi4ES3_EELb1ELb0ELb1ELb0ELb0ELb0ELb1ELb0EEEvNS_16Flash_fwd_paramsE --------------------------
	.section	.nv.constant0._ZN5flash24flash_fwd_splitkv_kernelI23Flash_fwd_kernel_traitsILi128ELi64ELi128ELi4ELb0ELb0EN7cutlass10bfloat16_tE19Flash_kernel_traitsILi128ELi64ELi128ELi4ES3_EELb1ELb0ELb1ELb0ELb0ELb0ELb1ELb0EEEvNS_16Flash_fwd_paramsE,"a",@progbits
	.sectionflags	@""
	.align	4
.nv.constant0._ZN5flash24flash_fwd_splitkv_kernelI23Flash_fwd_kernel_traitsILi128ELi64ELi128ELi4ELb0ELb0EN7cutlass10bfloat16_tE19Flash_kernel_traitsILi128ELi64ELi128ELi4ES3_EELb1ELb0ELb1ELb0ELb0ELb0ELb1ELb0EEEvNS_16Flash_fwd_paramsE:
	.zero		992


//--------------------- .nv.constant0._ZN5flash24flash_fwd_splitkv_kernelI23Flash_fwd_kernel_traitsILi128ELi64ELi128ELi4ELb0ELb0EN7cutlass10bfloat16_tE19Flash_kernel_traitsILi128ELi64ELi128ELi4ES3_EELb1ELb0ELb1ELb0ELb0ELb1ELb1ELb0EEEvNS_16Flash_fwd_paramsE --------------------------
	.section	.nv.constant0._ZN5flash24flash_fwd_splitkv_kernelI23Flash_fwd_kernel_traitsILi128ELi64ELi128ELi4ELb0ELb0EN7cutlass10bfloat16_tE19Flash_kernel_traitsILi128ELi64ELi128ELi4ES3_EELb1ELb0ELb1ELb0ELb0ELb1ELb1ELb0EEEvNS_16Flash_fwd_paramsE,"a",@progbits
	.sectionflags	@""
	.align	4
.nv.constant0._ZN5flash24flash_fwd_splitkv_kernelI23Flash_fwd_kernel_traitsILi128ELi64ELi128ELi4ELb0ELb0EN7cutlass10bfloat16_tE19Flash_kernel_traitsILi128ELi64ELi128ELi4ES3_EELb1ELb0ELb1ELb0ELb0ELb1ELb1ELb0EEEvNS_16Flash_fwd_paramsE:
	.zero		992


//--------------------- .nv.constant0._ZN5flash24flash_fwd_splitkv_kernelI23Flash_fwd_kernel_traitsILi128ELi64ELi128ELi4ELb0ELb0EN7cutlass10bfloat16_tE19Flash_kernel_traitsILi128ELi64ELi128ELi4ES3_EELb1ELb0ELb0ELb0ELb1ELb0ELb1ELb1EEEvNS_16Flash_fwd_paramsE --------------------------
	.section	.nv.constant0._ZN5flash24flash_fwd_splitkv_kernelI23Flash_fwd_kernel_traitsILi128ELi64ELi128ELi4ELb0ELb0EN7cutlass10bfloat16_tE19Flash_kernel_traitsILi128ELi64ELi128ELi4ES3_EELb1ELb0ELb0ELb0ELb1ELb0ELb1ELb1EEEvNS_16Flash_fwd_paramsE,"a",@progbits
	.sectionflags	@""
	.align	4
.nv.constant0._ZN5flash24flash_fwd_splitkv_kernelI23Flash_fwd_kernel_traitsILi128ELi64ELi128ELi4ELb0ELb0EN7cutlass10bfloat16_tE19Flash_kernel_traitsILi128ELi64ELi128ELi4ES3_EELb1ELb0ELb0ELb0ELb1ELb0ELb1ELb1EEEvNS_16Flash_fwd_paramsE:
	.zero		992


//--------------------- .nv.constant0._ZN5flash24flash_fwd_splitkv_kernelI23Flash_fwd_kernel_traitsILi128ELi64ELi128ELi4ELb0ELb0EN7cutlass10bfloat16_tE19Flash_kernel_traitsILi128ELi64ELi128ELi4ES3_EELb1ELb0ELb0ELb0ELb1ELb1ELb1ELb1EEEvNS_16Flash_fwd_paramsE --------------------------
	.section	.nv.constant0._ZN5flash24flash_fwd_splitkv_kernelI23Flash_fwd_kernel_traitsILi128ELi64ELi128ELi4ELb0ELb0EN7cutlass10bfloat16_tE19Flash_kernel_traitsILi128ELi64ELi128ELi4ES3_EELb1ELb0ELb0ELb0ELb1ELb1ELb1ELb1EEEvNS_16Flash_fwd_paramsE,"a",@progbits
	.sectionflags	@""
	.align	4
.nv.constant0._ZN5flash24flash_fwd_splitkv_kernelI23Flash_fwd_kernel_traitsILi128ELi64ELi128ELi4ELb0ELb0EN7cutlass10bfloat16_tE19Flash_kernel_traitsILi128ELi64ELi128ELi4ES3_EELb1ELb0ELb0ELb0ELb1ELb1ELb1ELb1EEEvNS_16Flash_fwd_paramsE:
	.zero		992


//--------------------- .nv.constant0._ZN5flash24flash_fwd_splitkv_kernelI23Flash_fwd_kernel_traitsILi128ELi64ELi128ELi4ELb0ELb0EN7cutlass10bfloat16_tE19Flash_kernel_traitsILi128ELi64ELi128ELi4ES3_EELb1ELb0ELb1ELb0ELb0ELb0ELb1ELb1EEEvNS_16Flash_fwd_paramsE --------------------------
	.section	.nv.constant0._ZN5flash24flash_fwd_splitkv_kernelI23Flash_fwd_kernel_traitsILi128ELi64ELi128ELi4ELb0ELb0EN7cutlass10bfloat16_tE19Flash_kernel_traitsILi128ELi64ELi128ELi4ES3_EELb1ELb0ELb1ELb0ELb0ELb0ELb1ELb1EEEvNS_16Flash_fwd_paramsE,"a",@progbits
	.sectionflags	@""
	.align	4
.nv.constant0._ZN5flash24flash_fwd_splitkv_kernelI23Flash_fwd_kernel_traitsILi128ELi64ELi128ELi4ELb0ELb0EN7cutlass10bfloat16_tE19Flash_kernel_traitsILi128ELi64ELi128ELi4ES3_EELb1ELb0ELb1ELb0ELb0ELb0ELb1ELb1EEEvNS_16Flash_fwd_paramsE:
	.zero		992


//--------------------- .nv.constant0._ZN5flash24flash_fwd_splitkv_kernelI23Flash_fwd_kernel_traitsILi128ELi64ELi128ELi4ELb0ELb0EN7cutlass10bfloat16_tE19Flash_kernel_traitsILi128ELi64ELi128ELi4ES3_EELb1ELb0ELb1ELb0ELb0ELb1ELb1ELb1EEEvNS_16Flash_fwd_paramsE --------------------------
	.section	.nv.constant0._ZN5flash24flash_fwd_splitkv_kernelI23Flash_fwd_kernel_traitsILi128ELi64ELi128ELi4ELb0ELb0EN7cutlass10bfloat16_tE19Flash_kernel_traitsILi128ELi64ELi128ELi4ES3_EELb1ELb0ELb1ELb0ELb0ELb1ELb1ELb1EEEvNS_16Flash_fwd_paramsE,"a",@progbits
	.sectionflags	@""
	.align	4
.nv.constant0._ZN5flash24flash_fwd_splitkv_kernelI23Flash_fwd_kernel_traitsILi128ELi64ELi128ELi4ELb0ELb0EN7cutlass10bfloat16_tE19Flash_kernel_traitsILi128ELi64ELi128ELi4ES3_EELb1ELb0ELb1ELb0ELb0ELb1ELb1ELb1EEEvNS_16Flash_fwd_paramsE:
	.zero		992


//--------------------- .nv.constant0._ZN5flash32flash_fwd_splitkv_combine_kernelI23Flash_fwd_kernel_traitsILi128ELi64ELi64ELi4ELb0ELb0EN7cutlass10bfloat16_tE19Flash_kernel_traitsILi128ELi64ELi64ELi4ES3_EELi4ELi7ELb0EEEvNS_16Flash_fwd_paramsE --------------------------
	.section	.nv.constant0._ZN5flash32flash_fwd_splitkv_combine_kernelI23Flash_fwd_kernel_traitsILi128ELi64ELi64ELi4ELb0ELb0EN7cutlass10bfloat16_tE19Flash_kernel_traitsILi128ELi64ELi64ELi4ES3_EELi4ELi7ELb0EEEvNS_16Flash_fwd_paramsE,"a",@progbits
	.sectionflags	@""
	.align	4
.nv.constant0._ZN5flash32flash_fwd_splitkv_combine_kernelI23Flash_fwd_kernel_traitsILi128ELi64ELi64ELi4ELb0ELb0EN7cutlass10bfloat16_tE19Flash_kernel_traitsILi128ELi64ELi64ELi4ES3_EELi4ELi7ELb0EEEvNS_16Flash_fwd_paramsE:
	.zero		992


//--------------------- .nv.constant0._ZN5flash32flash_fwd_splitkv_combine_kernelI23Flash_fwd_kernel_traitsILi128ELi64ELi64ELi4ELb0ELb0EN7cutlass10bfloat16_tE19Flash_kernel_traitsILi128ELi64ELi64ELi4ES3_EELi4ELi6ELb0EEEvNS_16Flash_fwd_paramsE --------------------------
	.section	.nv.constant0._ZN5flash32flash_fwd_splitkv_combine_kernelI23Flash_fwd_kernel_traitsILi128ELi64ELi64ELi4ELb0ELb0EN7cutlass10bfloat16_tE19Flash_kernel_traitsILi128ELi64ELi64ELi4ES3_EELi4ELi6ELb0EEEvNS_16Flash_fwd_paramsE,"a",@progbits
	.sectionflags	@""
	.align	4
.nv.constant0._ZN5flash32flash_fwd_splitkv_combine_kernelI23Flash_fwd_kernel_traitsILi128ELi64ELi64ELi4ELb0ELb0EN7cutlass10bfloat16_tE19Flash_kernel_traitsILi128ELi64ELi64ELi4ES3_EELi4ELi6ELb0EEEvNS_16Flash_fwd_paramsE:
	.zero		992


//--------------------- .nv.constant0._ZN5flash32flash_fwd_splitkv_combine_kernelI23Flash_fwd_kernel_traitsILi128ELi64ELi64ELi4ELb0ELb0EN7cutlass10bfloat16_tE19Flash_kernel_traitsILi128ELi64ELi64ELi4ES3_EELi4ELi5ELb0EEEvNS_16Flash_fwd_paramsE --------------------------
	.section	.nv.constant0._ZN5flash32flash_fwd_splitkv_combine_kernelI23Flash_fwd_kernel_traitsILi128ELi64ELi64ELi4ELb0ELb0EN7cutlass10bfloat16_tE19Flash_kernel_traitsILi128ELi64ELi64ELi4ES3_EELi4ELi5ELb0EEEvNS_16Flash_fwd_paramsE,"a",@progbits
	.sectionflags	@""
	.align	4
.nv.constant0._ZN5flash32flash_fwd_splitkv_combine_kernelI23Flash_fwd_kernel_traitsILi128ELi64ELi64ELi4ELb0ELb0EN7cutlass10bfloat16_tE19Flash_kernel_traitsILi128ELi64ELi64ELi4ES3_EELi4ELi5ELb0EEEvNS_16Flash_fwd_paramsE:
	.zero		992


//--------------------- .nv.constant0._ZN5flash32flash_fwd_splitkv_combine_kernelI23Flash_fwd_kernel_traitsILi128ELi64ELi64ELi4ELb0ELb0EN7cutlass10bfloat16_tE19Flash_kernel_traitsILi128ELi64ELi64ELi4ES3_EELi4ELi4ELb0EEEvNS_16Flash_fwd_paramsE --------------------------
	.section	.nv.constant0._ZN5flash32flash_fwd_splitkv_combine_kernelI23Flash_fwd_kernel_traitsILi128ELi64ELi64ELi4ELb0ELb0EN7cutlass10bfloat16_tE19Flash_kernel_traitsILi128ELi64ELi64ELi4ES3_EELi4ELi4ELb0EEEvNS_16Flash_fwd_paramsE,"a",@progbits
	.sectionflags	@""
	.align	4
.nv.constant0._ZN5flash32flash_fwd_splitkv_combine_kernelI23Flash_fwd_kernel_traitsILi128ELi64ELi64ELi4ELb0ELb0EN7cutlass10bfloat16_tE19Flash_kernel_traitsILi128ELi64ELi64ELi4ES3_EELi4ELi4ELb0EEEvNS_16Flash_fwd_paramsE:
	.zero		992


//--------------------- .nv.constant0._ZN5flash32flash_fwd_splitkv_combine_kernelI23Flash_fwd_kernel_traitsILi128ELi64ELi64ELi4ELb0ELb0EN7cutlass10bfloat16_tE19Flash_kernel_traitsILi128ELi64ELi64ELi4ES3_EELi4ELi3ELb0EEEvNS_16Flash_fwd_paramsE --------------------------
	.section	.nv.constant0._ZN5flash32flash_fwd_splitkv_combine_kernelI23Flash_fwd_kernel_traitsILi128ELi64ELi64ELi4ELb0ELb0EN7cutlass10bfloat16_tE19Flash_kernel_traitsILi128ELi64ELi64ELi4ES3_EELi4ELi3ELb0EEEvNS_16Flash_fwd_paramsE,"a",@progbits
	.sectionflags	@""
	.align	4
.nv.constant0._ZN5flash32flash_fwd_splitkv_combine_kernelI23Flash_fwd_kernel_traitsILi128ELi64ELi64ELi4ELb0ELb0EN7cutlass10bfloat16_tE19Flash_kernel_traitsILi128ELi64ELi64ELi4ES3_EELi4ELi3ELb0EEEvNS_16Flash_fwd_paramsE:
	.zero		992


//--------------------- .nv.constant0._ZN5flash32flash_fwd_splitkv_combine_kernelI23Flash_fwd_kernel_traitsILi128ELi64ELi64ELi4ELb0ELb0EN7cutlass10bfloat16_tE19Flash_kernel_traitsILi128ELi64ELi64ELi4ES3_EELi4ELi2ELb0EEEvNS_16Flash_fwd_paramsE --------------------------
	.section	.nv.constant0._ZN5flash32flash_fwd_splitkv_combine_kernelI23Flash_fwd_kernel_traitsILi128ELi64ELi64ELi4ELb0ELb0EN7cutlass10bfloat16_tE19Flash_kernel_traitsILi128ELi64ELi64ELi4ES3_EELi4ELi2ELb0EEEvNS_16Flash_fwd_paramsE,"a",@progbits
	.sectionflags	@""
	.align	4
.nv.constant0._ZN5flash32flash_fwd_splitkv_combine_kernelI23Flash_fwd_kernel_traitsILi128ELi64ELi64ELi4ELb0ELb0EN7cutlass10bfloat16_tE19Flash_kernel_traitsILi128ELi64ELi64ELi4ES3_EELi4ELi2ELb0EEEvNS_16Flash_fwd_paramsE:
	.zero		992


//--------------------- .nv.constant0._ZN5flash32flash_fwd_splitkv_combine_kernelI23Flash_fwd_kernel_traitsILi128ELi64ELi64ELi4ELb0ELb0EN7cutlass10bfloat16_tE19Flash_kernel_traitsILi128ELi64ELi64ELi4ES3_EELi4ELi1ELb0EEEvNS_16Flash_fwd_paramsE --------------------------
	.section	.nv.constant0._ZN5flash32flash_fwd_splitkv_combine_kernelI23Flash_fwd_kernel_traitsILi128ELi64ELi64ELi4ELb0ELb0EN7cutlass10bfloat16_tE19Flash_kernel_traitsILi128ELi64ELi64ELi4ES3_EELi4ELi1ELb0EEEvNS_16Flash_fwd_paramsE,"a",@progbits
	.sectionflags	@""
	.align	4
.nv.constant0._ZN5flash32flash_fwd_splitkv_combine_kernelI23Flash_fwd_kernel_traitsILi128ELi64ELi64ELi4ELb0ELb0EN7cutlass10bfloat16_tE19Flash_kernel_traitsILi128ELi64ELi64ELi4ES3_EELi4ELi1ELb0EEEvNS_16Flash_fwd_paramsE:
	.zero		992


//--------------------- .nv.constant0._ZN5flash32flash_fwd_splitkv_combine_kernelI23Flash_fwd_kernel_traitsILi128ELi64ELi64ELi4ELb0ELb0EN7cutlass10bfloat16_tE19Flash_kernel_traitsILi128ELi64ELi64ELi4ES3_EELi4ELi7ELb1EEEvNS_16Flash_fwd_paramsE --------------------------
	.section	.nv.constant0._ZN5flash32flash_fwd_splitkv_combine_kernelI23Flash_fwd_kernel_traitsILi128ELi64ELi64ELi4ELb0ELb0EN7cutlass10bfloat16_tE19Flash_kernel_traitsILi128ELi64ELi64ELi4ES3_EELi4ELi7ELb1EEEvNS_16Flash_fwd_paramsE,"a",@progbits
	.sectionflags	@""
	.align	4
.nv.constant0._ZN5flash32flash_fwd_splitkv_combine_kernelI23Flash_fwd_kernel_traitsILi128ELi64ELi64ELi4ELb0ELb0EN7cutlass10bfloat16_tE19Flash_kernel_traitsILi128ELi64ELi64ELi4ES3_EELi4ELi7ELb1EEEvNS_16Flash_fwd_paramsE:
	.zero		992


//--------------------- .nv.constant0._ZN5flash32flash_fwd_splitkv_combine_kernelI23Flash_fwd_kernel_traitsILi128ELi64ELi64ELi4ELb0ELb0EN7cutlass10bfloat16_tE19Flash_kernel_traitsILi128ELi64ELi64ELi4ES3_EELi4ELi6ELb1EEEvNS_16Flash_fwd_paramsE --------------------------
	.section	.nv.constant0._ZN5flash32flash_fwd_splitkv_combine_kernelI23Flash_fwd_kernel_traitsILi128ELi64ELi64ELi4ELb0ELb0EN7cutlass10bfloat16_tE19Flash_kernel_traitsILi128ELi64ELi64ELi4ES3_EELi4ELi6ELb1EEEvNS_16Flash_fwd_paramsE,"a",@progbits
	.sectionflags	@""
	.align	4
.nv.constant0._ZN5flash32flash_fwd_splitkv_combine_kernelI23Flash_fwd_kernel_traitsILi128ELi64ELi64ELi4ELb0ELb0EN7cutlass10bfloat16_tE19Flash_kernel_traitsILi128ELi64ELi64ELi4ES3_EELi4ELi6ELb1EEEvNS_16Flash_fwd_paramsE:
	.zero		992


//--------------------- .nv.constant0._ZN5flash32flash_fwd_splitkv_combine_kernelI23Flash_fwd_kernel_traitsILi128ELi64ELi64ELi4ELb0ELb0EN7cutlass10bfloat16_tE19Flash_kernel_traitsILi128ELi64ELi64ELi4ES3_EELi4ELi5ELb1EEEvNS_16Flash_fwd_paramsE --------------------------
	.section	.nv.constant0._ZN5flash32flash_fwd_splitkv_combine_kernelI23Flash_fwd_kernel_traitsILi128ELi64ELi64ELi4ELb0ELb0EN7cutlass10bfloat16_tE19Flash_kernel_traitsILi128ELi64ELi64ELi4ES3_EELi4ELi5ELb1EEEvNS_16Flash_fwd_paramsE,"a",@progbits
	.sectionflags	@""
	.align	4
.nv.constant0._ZN5flash32flash_fwd_splitkv_combine_kernelI23Flash_fwd_kernel_traitsILi128ELi64ELi64ELi4ELb0ELb0EN7cutlass10bfloat16_tE19Flash_kernel_traitsILi128ELi64ELi64ELi4ES3_EELi4ELi5ELb1EEEvNS_16Flash_fwd_paramsE:
	.zero		992


//--------------------- .nv.constant0._ZN5flash32flash_fwd_splitkv_combine_kernelI23Flash_fwd_kernel_traitsILi128ELi64ELi64ELi4ELb0ELb0EN7cutlass10bfloat16_tE19Flash_kernel_traitsILi128ELi64ELi64ELi4ES3_EELi4ELi4ELb1EEEvNS_16Flash_fwd_paramsE --------------------------
	.section	.nv.constant0._ZN5flash32flash_fwd_splitkv_combine_kernelI23Flash_fwd_kernel_traitsILi128ELi64ELi64ELi4ELb0ELb0EN7cutlass10bfloat16_tE19Flash_kernel_traitsILi128ELi64ELi64ELi4ES3_EELi4ELi4ELb1EEEvNS_16Flash_fwd_paramsE,"a",@progbits
	.sectionflags	@""
	.align	4
.nv.constant0._ZN5flash32flash_fwd_splitkv_combine_kernelI23Flash_fwd_kernel_traitsILi128ELi64ELi64ELi4ELb0ELb0EN7cutlass10bfloat16_tE19Flash_kernel_traitsILi128ELi64ELi64ELi4ES3_EELi4ELi4ELb1EEEvNS_16Flash_fwd_paramsE:
	.zero		992


//--------------------- .nv.constant0._ZN5flash32flash_fwd_splitkv_combine_kernelI23Flash_fwd_kernel_traitsILi128ELi64ELi64ELi4ELb0ELb0EN7cutlass10bfloat16_tE19Flash_kernel_traitsILi128ELi64ELi64ELi4ES3_EELi4ELi3ELb1EEEvNS_16Flash_fwd_paramsE --------------------------
	.section	.nv.constant0._ZN5flash32flash_fwd_splitkv_combine_kernelI23Flash_fwd_kernel_traitsILi128ELi64ELi64ELi4ELb0ELb0EN7cutlass10bfloat16_tE19Flash_kernel_traitsILi128ELi64ELi64ELi4ES3_EELi4ELi3ELb1EEEvNS_16Flash_fwd_paramsE,"a",@progbits
	.sectionflags	@""
	.align	4
.nv.constant0._ZN5flash32flash_fwd_splitkv_combine_kernelI23Flash_fwd_kernel_traitsILi128ELi64ELi64ELi4ELb0ELb0EN7cutlass10bfloat16_tE19Flash_kernel_traitsILi128ELi64ELi64ELi4ES3_EELi4ELi3ELb1EEEvNS_16Flash_fwd_paramsE:
	.zero		992


//--------------------- .nv.constant0._ZN5flash32flash_fwd_splitkv_combine_kernelI23Flash_fwd_kernel_traitsILi128ELi64ELi64ELi4ELb0ELb0EN7cutlass10bfloat16_tE19Flash_kernel_traitsILi128ELi64ELi64ELi4ES3_EELi4ELi2ELb1EEEvNS_16Flash_fwd_paramsE --------------------------
	.section	.nv.constant0._ZN5flash32flash_fwd_splitkv_combine_kernelI23Flash_fwd_kernel_traitsILi128ELi64ELi64ELi4ELb0ELb0EN7cutlass10bfloat16_tE19Flash_kernel_traitsILi128ELi64ELi64ELi4ES3_EELi4ELi2ELb1EEEvNS_16Flash_fwd_paramsE,"a",@progbits
	.sectionflags	@""
	.align	4
.nv.constant0._ZN5flash32flash_fwd_splitkv_combine_kernelI23Flash_fwd_kernel_traitsILi128ELi64ELi64ELi4ELb0ELb0EN7cutlass10bfloat16_tE19Flash_kernel_traitsILi128ELi64ELi64ELi4ES3_EELi4ELi2ELb1EEEvNS_16Flash_fwd_paramsE:
	.zero		992


//--------------------- .nv.constant0._ZN5flash32flash_fwd_splitkv_combine_kernelI23Flash_fwd_kernel_traitsILi128ELi64ELi64ELi4ELb0ELb0EN7cutlass10bfloat16_tE19Flash_kernel_traitsILi128ELi64ELi64ELi4ES3_EELi4ELi1ELb1EEEvNS_16Flash_fwd_paramsE --------------------------
	.section	.nv.constant0._ZN5flash32flash_fwd_splitkv_combine_kernelI23Flash_fwd_kernel_traitsILi128ELi64ELi64ELi4ELb0ELb0EN7cutlass10bfloat16_tE19Flash_kernel_traitsILi128ELi64ELi64ELi4ES3_EELi4ELi1ELb1EEEvNS_16Flash_fwd_paramsE,"a",@progbits
	.sectionflags	@""
	.align	4
.nv.constant0._ZN5flash32flash_fwd_splitkv_combine_kernelI23Flash_fwd_kernel_traitsILi128ELi64ELi64ELi4ELb0ELb0EN7cutlass10bfloat16_tE19Flash_kernel_traitsILi128ELi64ELi64ELi4ES3_EELi4ELi1ELb1EEEvNS_16Flash_fwd_paramsE:
	.zero		992


//--------------------- .nv.constant0._ZN5flash24flash_fwd_splitkv_kernelI23Flash_fwd_kernel_traitsILi128ELi64ELi64ELi4ELb0ELb0EN7cutlass10bfloat16_tE19Flash_kernel_traitsILi128ELi64ELi64ELi4ES3_EELb1ELb0ELb0ELb0ELb0ELb0ELb0ELb0EEEvNS_16Flash_fwd_paramsE --------------------------
	.section	.nv.constant0._ZN5flash24flash_fwd_splitkv_kernelI23Flash_fwd_kernel_traitsILi128ELi64ELi64ELi4ELb0ELb0EN7cutlass10bfloat16_tE19Flash_kernel_traitsILi128ELi64ELi64ELi4ES3_EELb1ELb0ELb0ELb0ELb0ELb0ELb0ELb0EEEvNS_16Flash_fwd_paramsE,"a",@progbits
	.sectionflags	@""
	.align	4
.nv.constant0._ZN5flash24flash_fwd_splitkv_kernelI23Flash_fwd_kernel_traitsILi128ELi64ELi64ELi4ELb0ELb0EN7cutlass10bfloat16_tE19Flash_kernel_traitsILi128ELi64ELi64ELi4ES3_EELb1ELb0ELb0ELb0ELb0ELb0ELb0ELb0EEEvNS_16Flash_fwd_paramsE:
	.zero		992


//--------------------- .nv.constant0._ZN5flash24flash_fwd_splitkv_kernelI23Flash_fwd_kernel_traitsILi128ELi64ELi64ELi4ELb0ELb0EN7cutlass10bfloat16_tE19Flash_kernel_traitsILi128ELi64ELi64ELi4ES3_EELb1ELb0ELb0ELb0ELb0ELb1ELb0ELb0EEEvNS_16Flash_fwd_paramsE --------------------------
	.section	.nv.constant0._ZN5flash24flash_fwd_splitkv_kernelI23Flash_fwd_kernel_traitsILi128ELi64ELi64ELi4ELb0ELb0EN7cutlass10bfloat16_tE19Flash_kernel_traitsILi128ELi64ELi64ELi4ES3_EELb1ELb0ELb0ELb0ELb0ELb1ELb0ELb0EEEvNS_16Flash_fwd_paramsE,"a",@progbits
	.sectionflags	@""
	.align	4
.nv.constant0._ZN5flash24flash_fwd_splitkv_kernelI23Flash_fwd_kernel_traitsILi128ELi64ELi64ELi4ELb0ELb0EN7cutlass10bfloat16_tE19Flash_kernel_traitsILi128ELi64ELi64ELi4ES3_EELb1ELb0ELb0ELb0ELb0ELb1ELb0ELb0EEEvNS_16Flash_fwd_paramsE:
	.zero		992


//--------------------- .nv.constant0._ZN5flash24flash_fwd_splitkv_kernelI23Flash_fwd_kernel_traitsILi128ELi64ELi64ELi4ELb0ELb0EN7cutlass10bfloat16_tE19Flash_kernel_traitsILi128ELi64ELi64ELi4ES3_EELb1ELb0ELb0ELb0ELb0ELb0ELb0ELb1EEEvNS_16Flash_fwd_paramsE --------------------------
	.section	.nv.constant0._ZN5flash24flash_fwd_splitkv_kernelI23Flash_fwd_kernel_traitsILi128ELi64ELi64ELi4ELb0ELb0EN7cutlass10bfloat16_tE19Flash_kernel_traitsILi128ELi64ELi64ELi4ES3_EELb1ELb0ELb0ELb0ELb0ELb0ELb0ELb1EEEvNS_16Flash_fwd_paramsE,"a",@progbits
	.sectionflags	@""
	.align	4
.nv.constant0._ZN5flash24flash_fwd_splitkv_kernelI23Flash_fwd_kernel_traitsILi128ELi64ELi64ELi4ELb0ELb0EN7cutlass10bfloat16_tE19Flash_kernel_traitsILi128ELi64ELi64ELi4ES3_EELb1ELb0ELb0ELb0ELb0ELb0ELb0ELb1EEEvNS_16Flash_fwd_paramsE:
	.zero		992


//--------------------- .nv.constant0._ZN5flash24flash_fwd_splitkv_kernelI23Flash_fwd_kernel_traitsILi128ELi64ELi64ELi4ELb0ELb0EN7cutlass10bfloat16_tE19Flash_kernel_traitsILi128ELi64ELi64ELi4ES3_EELb1ELb0ELb0ELb0ELb0ELb1ELb0ELb1EEEvNS_16Flash_fwd_paramsE --------------------------
	.section	.nv.constant0._ZN5flash24flash_fwd_splitkv_kernelI23Flash_fwd_kernel_traitsILi128ELi64ELi64ELi4ELb0ELb0EN7cutlass10bfloat16_tE19Flash_kernel_traitsILi128ELi64ELi64ELi4ES3_EELb1ELb0ELb0ELb0ELb0ELb1ELb0ELb1EEEvNS_16Flash_fwd_paramsE,"a",@progbits
	.sectionflags	@""
	.align	4
.nv.constant0._ZN5flash24flash_fwd_splitkv_kernelI23Flash_fwd_kernel_traitsILi128ELi64ELi64ELi4ELb0ELb0EN7cutlass10bfloat16_tE19Flash_kernel_traitsILi128ELi64ELi64ELi4ES3_EELb1ELb0ELb0ELb0ELb0ELb1ELb0ELb1EEEvNS_16Flash_fwd_paramsE:
	.zero		992


//--------------------- .nv.constant0._ZN5flash24flash_fwd_splitkv_kernelI23Flash_fwd_kernel_traitsILi128ELi64ELi64ELi4ELb0ELb0EN7cutlass10bfloat16_tE19Flash_kernel_traitsILi128ELi64ELi64ELi4ES3_EELb1ELb0ELb0ELb0ELb0ELb0ELb1ELb0EEEvNS_16Flash_fwd_paramsE --------------------------
	.section	.nv.constant0._ZN5flash24flash_fwd_splitkv_kernelI23Flash_fwd_kernel_traitsILi128ELi64ELi64ELi4ELb0ELb0EN7cutlass10bfloat16_tE19Flash_kernel_traitsILi128ELi64ELi64ELi4ES3_EELb1ELb0ELb0ELb0ELb0ELb0ELb1ELb0EEEvNS_16Flash_fwd_paramsE,"a",@progbits
	.sectionflags	@""
	.align	4
.nv.constant0._ZN5flash24flash_fwd_splitkv_kernelI23Flash_fwd_kernel_traitsILi128ELi64ELi64ELi4ELb0ELb0EN7cutlass10bfloat16_tE19Flash_kernel_traitsILi128ELi64ELi64ELi4ES3_EELb1ELb0ELb0ELb0ELb0ELb0ELb1ELb0EEEvNS_16Flash_fwd_paramsE:
	.zero		992


//--------------------- .nv.constant0._ZN5flash24flash_fwd_splitkv_kernelI23Flash_fwd_kernel_traitsILi128ELi64ELi64ELi4ELb0ELb0EN7cutlass10bfloat16_tE19Flash_kernel_traitsILi128ELi64ELi64ELi4ES3_EELb1ELb0ELb0ELb0ELb0ELb1ELb1ELb0EEEvNS_16Flash_fwd_paramsE --------------------------
	.section	.nv.constant0._ZN5flash24flash_fwd_splitkv_kernelI23Flash_fwd_kernel_traitsILi128ELi64ELi64ELi4ELb0ELb0EN7cutlass10bfloat16_tE19Flash_kernel_traitsILi128ELi64ELi64ELi4ES3_EELb1ELb0ELb0ELb0ELb0ELb1ELb1ELb0EEEvNS_16Flash_fwd_paramsE,"a",@progbits
	.sectionflags	@""
	.align	4
.nv.constant0._ZN5flash24flash_fwd_splitkv_kernelI23Flash_fwd_kernel_traitsILi128ELi64ELi64ELi4ELb0ELb0EN7cutlass10bfloat16_tE19Flash_kernel_traitsILi128ELi64ELi64ELi4ES3_EELb1ELb0ELb0ELb0ELb0ELb1ELb1ELb0EEEvNS_16Flash_fwd_paramsE:
	.zero		992


//--------------------- .nv.constant0._ZN5flash24flash_fwd_splitkv_kernelI23Flash_fwd_kernel_traitsILi128ELi64ELi64ELi4ELb0ELb0EN7cutlass10bfloat16_tE19Flash_kernel_traitsILi128ELi64ELi64ELi4ES3_EELb1ELb0ELb0ELb0ELb0ELb0ELb1ELb1EEEvNS_16Flash_fwd_paramsE --------------------------
	.section	.nv.constant0._ZN5flash24flash_fwd_splitkv_kernelI23Flash_fwd_kernel_traitsILi128ELi64ELi64ELi4ELb0ELb0EN7cutlass10bfloat16_tE19Flash_kernel_traitsILi128ELi64ELi64ELi4ES3_EELb1ELb0ELb0ELb0ELb0ELb0ELb1ELb1EEEvNS_16Flash_fwd_paramsE,"a",@progbits
	.sectionflags	@""
	.align	4
.nv.constant0._ZN5flash24flash_fwd_splitkv_kernelI23Flash_fwd_kernel_traitsILi128ELi64ELi64ELi4ELb0ELb0EN7cutlass10bfloat16_tE19Flash_kernel_traitsILi128ELi64ELi64ELi4ES3_EELb1ELb0ELb0ELb0ELb0ELb0ELb1ELb1EEEvNS_16Flash_fwd_paramsE:
	.zero		992


//--------------------- .nv.constant0._ZN5flash24flash_fwd_splitkv_kernelI23Flash_fwd_kernel_traitsILi128ELi64ELi64ELi4ELb0ELb0EN7cutlass10bfloat16_tE19Flash_kernel_traitsILi128ELi64ELi64ELi4ES3_EELb1ELb0ELb0ELb0ELb0ELb1ELb1ELb1EEEvNS_16Flash_fwd_paramsE --------------------------
	.section	.nv.constant0._ZN5flash24flash_fwd_splitkv_kernelI23Flash_fwd_kernel_traitsILi128ELi64ELi64ELi4ELb0ELb0EN7cutlass10bfloat16_tE19Flash_kernel_traitsILi128ELi64ELi64ELi4ES3_EELb1ELb0ELb0ELb0ELb0ELb1ELb1ELb1EEEvNS_16Flash_fwd_paramsE,"a",@progbits
	.sectionflags	@""
	.align	4
.nv.constant0._ZN5flash24flash_fwd_splitkv_kernelI23Flash_fwd_kernel_traitsILi128ELi64ELi64ELi4ELb0ELb0EN7cutlass10bfloat16_tE19Flash_kernel_traitsILi128ELi64ELi64ELi4ES3_EELb1ELb0ELb0ELb0ELb0ELb1ELb1ELb1EEEvNS_16Flash_fwd_paramsE:
	.zero		992


//--------------------- .nv.constant0._ZN5flash24flash_fwd_splitkv_kernelI23Flash_fwd_kernel_traitsILi128ELi64ELi64ELi4ELb0ELb0EN7cutlass10bfloat16_tE19Flash_kernel_traitsILi128ELi64ELi64ELi4ES3_EELb1ELb0ELb0ELb1ELb1ELb0ELb0ELb0EEEvNS_16Flash_fwd_paramsE --------------------------
	.section	.nv.constant0._ZN5flash24flash_fwd_splitkv_kernelI23Flash_fwd_kernel_traitsILi128ELi64ELi64ELi4ELb0ELb0EN7cutlass10bfloat16_tE19Flash_kernel_traitsILi128ELi64ELi64ELi4ES3_EELb1ELb0ELb0ELb1ELb1ELb0ELb0ELb0EEEvNS_16Flash_fwd_paramsE,"a",@progbits
	.sectionflags	@""
	.align	4
.nv.constant0._ZN5flash24flash_fwd_splitkv_kernelI23Flash_fwd_kernel_traitsILi128ELi64ELi64ELi4ELb0ELb0EN7cutlass10bfloat16_tE19Flash_kernel_traitsILi128ELi64ELi64ELi4ES3_EELb1ELb0ELb0ELb1ELb1ELb0ELb0ELb0EEEvNS_16Flash_fwd_paramsE:
	.zero		992


//--------------------- .nv.constant0._ZN5flash24flash_fwd_splitkv_kernelI23Flash_fwd_kernel_traitsILi128ELi64ELi64ELi4ELb0ELb0EN7cutlass10bfloat16_tE19Flash_kernel_traitsILi128ELi64ELi64ELi4ES3_EELb1ELb0ELb0ELb1ELb1ELb1ELb0ELb0EEEvNS_16Flash_fwd_paramsE --------------------------
	.section	.nv.constant0._ZN5flash24flash_fwd_splitkv_kernelI23Flash_fwd_kernel_traitsILi128ELi64ELi64ELi4ELb0ELb0EN7cutlass10bfloat16_tE19Flash_kernel_traitsILi128ELi64ELi64ELi4ES3_EELb1ELb0ELb0ELb1ELb1ELb1ELb0ELb0EEEvNS_16Flash_fwd_paramsE,"a",@progbits
	.sectionflags	@""
	.align	4
.nv.constant0._ZN5flash24flash_fwd_splitkv_kernelI23Flash_fwd_kernel_traitsILi128ELi64ELi64ELi4ELb0ELb0EN7cutlass10bfloat16_tE19Flash_kernel_traitsILi128ELi64ELi64ELi4ES3_EELb1ELb0ELb0ELb1ELb1ELb1ELb0ELb0EEEvNS_16Flash_fwd_paramsE:
	.zero		992


//--------------------- .nv.constant0._ZN5flash24flash_fwd_splitkv_kernelI23Flash_fwd_kernel_traitsILi128ELi64ELi64ELi4ELb0ELb0EN7cutlass10bfloat16_tE19Flash_kernel_traitsILi128ELi64ELi64ELi4ES3_EELb1ELb0ELb0ELb1ELb1ELb0ELb1ELb0EEEvNS_16Flash_fwd_paramsE --------------------------
	.section	.nv.constant0._ZN5flash24flash_fwd_splitkv_kernelI23Flash_fwd_kernel_traitsILi128ELi64ELi64ELi4ELb0ELb0EN7cutlass10bfloat16_tE19Flash_kernel_traitsILi128ELi64ELi64ELi4ES3_EELb1ELb0ELb0ELb1ELb1ELb0ELb1ELb0EEEvNS_16Flash_fwd_paramsE,"a",@progbits
	.sectionflags	@""
	.align	4
.nv.constant0._ZN5flash24flash_fwd_splitkv_kernelI23Flash_fwd_kernel_traitsILi128ELi64ELi64ELi4ELb0ELb0EN7cutlass10bfloat16_tE19Flash_kernel_traitsILi128ELi64ELi64ELi4ES3_EELb1ELb0ELb0ELb1ELb1ELb0ELb1ELb0EEEvNS_16Flash_fwd_paramsE:
	.zero		992


//--------------------- .nv.constant0._ZN5flash24flash_fwd_splitkv_kernelI23Flash_fwd_kernel_traitsILi128ELi64ELi64ELi4ELb0ELb0EN7cutlass10bfloat16_tE19Flash_kernel_traitsILi128ELi64ELi64ELi4ES3_EELb1ELb0ELb0ELb1ELb1ELb1ELb1ELb0EEEvNS_16Flash_fwd_paramsE --------------------------
	.section	.nv.constant0._ZN5flash24flash_fwd_splitkv_kernelI23Flash_fwd_kernel_traitsILi128ELi64ELi64ELi4ELb0ELb0EN7cutlass10bfloat16_tE19Flash_kernel_traitsILi128ELi64ELi64ELi4ES3_EELb1ELb0ELb0ELb1ELb1ELb1ELb1ELb0EEEvNS_16Flash_fwd_paramsE,"a",@progbits
	.sectionflags	@""
	.align	4
.nv.constant0._ZN5flash24flash_fwd_splitkv_kernelI23Flash_fwd_kernel_traitsILi128ELi64ELi64ELi4ELb0ELb0EN7cutlass10bfloat16_tE19Flash_kernel_traitsILi128ELi64ELi64ELi4ES3_EELb1ELb0ELb0ELb1ELb1ELb1ELb1ELb0EEEvNS_16Flash_fwd_paramsE:
	.zero		992


//--------------------- .nv.constant0._ZN5flash24flash_fwd_splitkv_kernelI23Flash_fwd_kernel_traitsILi128ELi64ELi64ELi4ELb0ELb0EN7cutlass10bfloat16_tE19Flash_kernel_traitsILi128ELi64ELi64ELi4ES3_EELb1ELb0ELb0ELb0ELb1ELb0ELb0ELb0EEEvNS_16Flash_fwd_paramsE --------------------------
	.section	.nv.constant0._ZN5flash24flash_fwd_splitkv_kernelI23Flash_fwd_kernel_traitsILi128ELi64ELi64ELi4ELb0ELb0EN7cutlass10bfloat16_tE19Flash_kernel_traitsILi128ELi64ELi64ELi4ES3_EELb1ELb0ELb0ELb0ELb1ELb0ELb0ELb0EEEvNS_16Flash_fwd_paramsE,"a",@progbits
	.sectionflags	@""
	.align	4
.nv.constant0._ZN5flash24flash_fwd_splitkv_kernelI23Flash_fwd_kernel_traitsILi128ELi64ELi64ELi4ELb0ELb0EN7cutlass10bfloat16_tE19Flash_kernel_traitsILi128ELi64ELi64ELi4ES3_EELb1ELb0ELb0ELb0ELb1ELb0ELb0ELb0EEEvNS_16Flash_fwd_paramsE:
	.zero		992


//--------------------- .nv.constant0._ZN5flash24flash_fwd_splitkv_kernelI23Flash_fwd_kernel_traitsILi128ELi64ELi64ELi4ELb0ELb0EN7cutlass10bfloat16_tE19Flash_kernel_traitsILi128ELi64ELi64ELi4ES3_EELb1ELb0ELb0ELb0ELb1ELb1ELb0ELb0EEEvNS_16Flash_fwd_paramsE --------------------------
	.section	.nv.constant0._ZN5flash24flash_fwd_splitkv_kernelI23Flash_fwd_kernel_traitsILi128ELi64ELi64ELi4ELb0ELb0EN7cutlass10bfloat16_tE19Flash_kernel_traitsILi128ELi64ELi64ELi4ES3_EELb1ELb0ELb0ELb0ELb1ELb1ELb0ELb0EEEvNS_16Flash_fwd_paramsE,"a",@progbits
	.sectionflags	@""
	.align	4
.nv.constant0._ZN5flash24flash_fwd_splitkv_kernelI23Flash_fwd_kernel_traitsILi128ELi64ELi64ELi4ELb0ELb0EN7cutlass10bfloat16_tE19Flash_kernel_traitsILi128ELi64ELi64ELi4ES3_EELb1ELb0ELb0ELb0ELb1ELb1ELb0ELb0EEEvNS_16Flash_fwd_paramsE:
	.zero		992


//--------------------- .nv.constant0._ZN5flash24flash_fwd_splitkv_kernelI23Flash_fwd_kernel_traitsILi128ELi64ELi64ELi4ELb0ELb0EN7cutlass10bfloat16_tE19Flash_kernel_traitsILi128ELi64ELi64ELi4ES3_EELb1ELb0ELb1ELb0ELb0ELb0ELb0ELb0EEEvNS_16Flash_fwd_paramsE --------------------------
	.section	.nv.constant0._ZN5flash24flash_fwd_splitkv_kernelI23Flash_fwd_kernel_traitsILi128ELi64ELi64ELi4ELb0ELb0EN7cutlass10bfloat16_tE19Flash_kernel_traitsILi128ELi64ELi64ELi4ES3_EELb1ELb0ELb1ELb0ELb0ELb0ELb0ELb0EEEvNS_16Flash_fwd_paramsE,"a",@progbits
	.sectionflags	@""
	.align	4
.nv.constant0._ZN5flash24flash_fwd_splitkv_kernelI23Flash_fwd_kernel_traitsILi128ELi64ELi64ELi4ELb0ELb0EN7cutlass10bfloat16_tE19Flash_kernel_traitsILi128ELi64ELi64ELi4ES3_EELb1ELb0ELb1ELb0ELb0ELb0ELb0ELb0EEEvNS_16Flash_fwd_paramsE:
	.zero		992


//--------------------- .nv.constant0._ZN5flash24flash_fwd_splitkv_kernelI23Flash_fwd_kernel_traitsILi128ELi64ELi64ELi4ELb0ELb0EN7cutlass10bfloat16_tE19Flash_kernel_traitsILi128ELi64ELi64ELi4ES3_EELb1ELb0ELb1ELb0ELb0ELb1ELb0ELb0EEEvNS_16Flash_fwd_paramsE --------------------------
	.section	.nv.constant0._ZN5flash24flash_fwd_splitkv_kernelI23Flash_fwd_kernel_traitsILi128ELi64ELi64ELi4ELb0ELb0EN7cutlass10bfloat16_tE19Flash_kernel_traitsILi128ELi64ELi64ELi4ES3_EELb1ELb0ELb1ELb0ELb0ELb1ELb0ELb0EEEvNS_16Flash_fwd_paramsE,"a",@progbits
	.sectionflags	@""
	.align	4
.nv.constant0._ZN5flash24flash_fwd_splitkv_kernelI23Flash_fwd_kernel_traitsILi128ELi64ELi64ELi4ELb0ELb0EN7cutlass10bfloat16_tE19Flash_kernel_traitsILi128ELi64ELi64ELi4ES3_EELb1ELb0ELb1ELb0ELb0ELb1ELb0ELb0EEEvNS_16Flash_fwd_paramsE:
	.zero		992


//--------------------- .nv.constant0._ZN5flash24flash_fwd_splitkv_kernelI23Flash_fwd_kernel_traitsILi128ELi64ELi64ELi4ELb0ELb0EN7cutlass10bfloat16_tE19Flash_kernel_traitsILi128ELi64ELi64ELi4ES3_EELb1ELb0ELb0ELb0ELb1ELb0ELb0ELb1EEEvNS_16Flash_fwd_paramsE --------------------------
	.section	.nv.constant0._ZN5flash24flash_fwd_splitkv_kernelI23Flash_fwd_kernel_traitsILi128ELi64ELi64ELi4ELb0ELb0EN7cutlass10bfloat16_tE19Flash_kernel_traitsILi128ELi64ELi64ELi4ES3_EELb1ELb0ELb0ELb0ELb1ELb0ELb0ELb1EEEvNS_16Flash_fwd_paramsE,"a",@progbits
	.sectionflags	@""
	.align	4
.nv.constant0._ZN5flash24flash_fwd_splitkv_kernelI23Flash_fwd_kernel_traitsILi128ELi64ELi64ELi4ELb0ELb0EN7cutlass10bfloat16_tE19Flash_kernel_traitsILi128ELi64ELi64ELi4ES3_EELb1ELb0ELb0ELb0ELb1ELb0ELb0ELb1EEEvNS_16Flash_fwd_paramsE:
	.zero		992


//--------------------- .nv.constant0._ZN5flash24flash_fwd_splitkv_kernelI23Flash_fwd_kernel_traitsILi128ELi64ELi64ELi4ELb0ELb0EN7cutlass10bfloat16_tE19Flash_kernel_traitsILi128ELi64ELi64ELi4ES3_EELb1ELb0ELb0ELb0ELb1ELb1ELb0ELb1EEEvNS_16Flash_fwd_paramsE --------------------------
	.section	.nv.constant0._ZN5flash24flash_fwd_splitkv_kernelI23Flash_fwd_kernel_traitsILi128ELi64ELi64ELi4ELb0ELb0EN7cutlass10bfloat16_tE19Flash_kernel_traitsILi128ELi64ELi64ELi4ES3_EELb1ELb0ELb0ELb0ELb1ELb1ELb0ELb1EEEvNS_16Flash_fwd_paramsE,"a",@progbits
	.sectionflags	@""
	.align	4
.nv.constant0._ZN5flash24flash_fwd_splitkv_kernelI23Flash_fwd_kernel_traitsILi128ELi64ELi64ELi4ELb0ELb0EN7cutlass10bfloat16_tE19Flash_kernel_traitsILi128ELi64ELi64ELi4ES3_EELb1ELb0ELb0ELb0ELb1ELb1ELb0ELb1EEEvNS_16Flash_fwd_paramsE:
	.zero		992


//--------------------- .nv.constant0._ZN5flash24flash_fwd_splitkv_kernelI23Flash_fwd_kernel_traitsILi128ELi64ELi64ELi4ELb0ELb0EN7cutlass10bfloat16_tE19Flash_kernel_traitsILi128ELi64ELi64ELi4ES3_EELb1ELb0ELb1ELb0ELb0ELb0ELb0ELb1EEEvNS_16Flash_fwd_paramsE --------------------------
	.section	.nv.constant0._ZN5flash24flash_fwd_splitkv_kernelI23Flash_fwd_kernel_traitsILi128ELi64ELi64ELi4ELb0ELb0EN7cutlass10bfloat16_tE19Flash_kernel_traitsILi128ELi64ELi64ELi4ES3_EELb1ELb0ELb1ELb0ELb0ELb0ELb0ELb1EEEvNS_16Flash_fwd_paramsE,"a",@progbits
	.sectionflags	@""
	.align	4
.nv.constant0._ZN5flash24flash_fwd_splitkv_kernelI23Flash_fwd_kernel_traitsILi128ELi64ELi64ELi4ELb0ELb0EN7cutlass10bfloat16_tE19Flash_kernel_traitsILi128ELi64ELi64ELi4ES3_EELb1ELb0ELb1ELb0ELb0ELb0ELb0ELb1EEEvNS_16Flash_fwd_paramsE:
	.zero		992


//--------------------- .nv.constant0._ZN5flash24flash_fwd_splitkv_kernelI23Flash_fwd_kernel_traitsILi128ELi64ELi64ELi4ELb0ELb0EN7cutlass10bfloat16_tE19Flash_kernel_traitsILi128ELi64ELi64ELi4ES3_EELb1ELb0ELb1ELb0ELb0ELb1ELb0ELb1EEEvNS_16Flash_fwd_paramsE --------------------------
	.section	.nv.constant0._ZN5flash24flash_fwd_splitkv_kernelI23Flash_fwd_kernel_traitsILi128ELi64ELi64ELi4ELb0ELb0EN7cutlass10bfloat16_tE19Flash_kernel_traitsILi128ELi64ELi64ELi4ES3_EELb1ELb0ELb1ELb0ELb0ELb1ELb0ELb1EEEvNS_16Flash_fwd_paramsE,"a",@progbits
	.sectionflags	@""
	.align	4
.nv.constant0._ZN5flash24flash_fwd_splitkv_kernelI23Flash_fwd_kernel_traitsILi128ELi64ELi64ELi4ELb0ELb0EN7cutlass10bfloat16_tE19Flash_kernel_traitsILi128ELi64ELi64ELi4ES3_EELb1ELb0ELb1ELb0ELb0ELb1ELb0ELb1EEEvNS_16Flash_fwd_paramsE:
	.zero		992


//--------------------- .nv.constant0._ZN5flash24flash_fwd_splitkv_kernelI23Flash_fwd_kernel_traitsILi128ELi64ELi64ELi4ELb0ELb0EN7cutlass10bfloat16_tE19Flash_kernel_traitsILi128ELi64ELi64ELi4ES3_EELb1ELb0ELb0ELb0ELb1ELb0ELb1ELb0EEEvNS_16Flash_fwd_paramsE --------------------------
	.section	.nv.constant0._ZN5flash24flash_fwd_splitkv_kernelI23Flash_fwd_kernel_traitsILi128ELi64ELi64ELi4ELb0ELb0EN7cutlass10bfloat16_tE19Flash_kernel_traitsILi128ELi64ELi64ELi4ES3_EELb1ELb0ELb0ELb0ELb1ELb0ELb1ELb0EEEvNS_16Flash_fwd_paramsE,"a",@progbits
	.sectionflags	@""
	.align	4
.nv.constant0._ZN5flash24flash_fwd_splitkv_kernelI23Flash_fwd_kernel_traitsILi128ELi64ELi64ELi4ELb0ELb0EN7cutlass10bfloat16_tE19Flash_kernel_traitsILi128ELi64ELi64ELi4ES3_EELb1ELb0ELb0ELb0ELb1ELb0ELb1ELb0EEEvNS_16Flash_fwd_paramsE:
	.zero		992


//--------------------- .nv.constant0._ZN5flash24flash_fwd_splitkv_kernelI23Flash_fwd_kernel_traitsILi128ELi64ELi64ELi4ELb0ELb0EN7cutlass10bfloat16_tE19Flash_kernel_traitsILi128ELi64ELi64ELi4ES3_EELb1ELb0ELb0ELb0ELb1ELb1ELb1ELb0EEEvNS_16Flash_fwd_paramsE --------------------------
	.section	.nv.constant0._ZN5flash24flash_fwd_splitkv_kernelI23Flash_fwd_kernel_traitsILi128ELi64ELi64ELi4ELb0ELb0EN7cutlass10bfloat16_tE19Flash_kernel_traitsILi128ELi64ELi64ELi4ES3_EELb1ELb0ELb0ELb0ELb1ELb1ELb1ELb0EEEvNS_16Flash_fwd_paramsE,"a",@progbits
	.sectionflags	@""
	.align	4
.nv.constant0._ZN5flash24flash_fwd_splitkv_kernelI23Flash_fwd_kernel_traitsILi128ELi64ELi64ELi4ELb0ELb0EN7cutlass10bfloat16_tE19Flash_kernel_traitsILi128ELi64ELi64ELi4ES3_EELb1ELb0ELb0ELb0ELb1ELb1ELb1ELb0EEEvNS_16Flash_fwd_paramsE:
	.zero		992


//--------------------- .nv.constant0._ZN5flash24flash_fwd_splitkv_kernelI23Flash_fwd_kernel_traitsILi128ELi64ELi64ELi4ELb0ELb0EN7cutlass10bfloat16_tE19Flash_kernel_traitsILi128ELi64ELi64ELi4ES3_EELb1ELb0ELb1ELb0ELb0ELb0ELb1ELb0EEEvNS_16Flash_fwd_paramsE --------------------------
	.section	.nv.constant0._ZN5flash24flash_fwd_splitkv_kernelI23Flash_fwd_kernel_traitsILi128ELi64ELi64ELi4ELb0ELb0EN7cutlass10bfloat16_tE19Flash_kernel_traitsILi128ELi64ELi64ELi4ES3_EELb1ELb0ELb1ELb0ELb0ELb0ELb1ELb0EEEvNS_16Flash_fwd_paramsE,"a",@progbits
	.sectionflags	@""
	.align	4
.nv.constant0._ZN5flash24flash_fwd_splitkv_kernelI23Flash_fwd_kernel_traitsILi128ELi64ELi64ELi4ELb0ELb0EN7cutlass10bfloat16_tE19Flash_kernel_traitsILi128ELi64ELi64ELi4ES3_EELb1ELb0ELb1ELb0ELb0ELb0ELb1ELb0EEEvNS_16Flash_fwd_paramsE:
	.zero		992


//--------------------- .nv.constant0._ZN5flash24flash_fwd_splitkv_kernelI23Flash_fwd_kernel_traitsILi128ELi64ELi64ELi4ELb0ELb0EN7cutlass10bfloat16_tE19Flash_kernel_traitsILi128ELi64ELi64ELi4ES3_EELb1ELb0ELb1ELb0ELb0ELb1ELb1ELb0EEEvNS_16Flash_fwd_paramsE --------------------------
	.section	.nv.constant0._ZN5flash24flash_fwd_splitkv_kernelI23Flash_fwd_kernel_traitsILi128ELi64ELi64ELi4ELb0ELb0EN7cutlass10bfloat16_tE19Flash_kernel_traitsILi128ELi64ELi64ELi4ES3_EELb1ELb0ELb1ELb0ELb0ELb1ELb1ELb0EEEvNS_16Flash_fwd_paramsE,"a",@progbits
	.sectionflags	@""
	.align	4
.nv.constant0._ZN5flash24flash_fwd_splitkv_kernelI23Flash_fwd_kernel_traitsILi128ELi64ELi64ELi4ELb0ELb0EN7cutlass10bfloat16_tE19Flash_kernel_traitsILi128ELi64ELi64ELi4ES3_EELb1ELb0ELb1ELb0ELb0ELb1ELb1ELb0EEEvNS_16Flash_fwd_paramsE:
	.zero		992


//--------------------- .nv.constant0._ZN5flash24flash_fwd_splitkv_kernelI23Flash_fwd_kernel_traitsILi128ELi64ELi64ELi4ELb0ELb0EN7cutlass10bfloat16_tE19Flash_kernel_traitsILi128ELi64ELi64ELi4ES3_EELb1ELb0ELb0ELb0ELb1ELb0ELb1ELb1EEEvNS_16Flash_fwd_paramsE --------------------------
	.section	.nv.constant0._ZN5flash24flash_fwd_splitkv_kernelI23Flash_fwd_kernel_traitsILi128ELi64ELi64ELi4ELb0ELb0EN7cutlass10bfloat16_tE19Flash_kernel_traitsILi128ELi64ELi64ELi4ES3_EELb1ELb0ELb0ELb0ELb1ELb0ELb1ELb1EEEvNS_16Flash_fwd_paramsE,"a",@progbits
	.sectionflags	@""
	.align	4
.nv.constant0._ZN5flash24flash_fwd_splitkv_kernelI23Flash_fwd_kernel_traitsILi128ELi64ELi64ELi4ELb0ELb0EN7cutlass10bfloat16_tE19Flash_kernel_traitsILi128ELi64ELi64ELi4ES3_EELb1ELb0ELb0ELb0ELb1ELb0ELb1ELb1EEEvNS_16Flash_fwd_paramsE:
	.zero		992


//--------------------- .nv.constant0._ZN5flash24flash_fwd_splitkv_kernelI23Flash_fwd_kernel_traitsILi128ELi64ELi64ELi4ELb0ELb0EN7cutlass10bfloat16_tE19Flash_kernel_traitsILi128ELi64ELi64ELi4ES3_EELb1ELb0ELb0ELb0ELb1ELb1ELb1ELb1EEEvNS_16Flash_fwd_paramsE --------------------------
	.section	.nv.constant0._ZN5flash24flash_fwd_splitkv_kernelI23Flash_fwd_kernel_traitsILi128ELi64ELi64ELi4ELb0ELb0EN7cutlass10bfloat16_tE19Flash_kernel_traitsILi128ELi64ELi64ELi4ES3_EELb1ELb0ELb0ELb0ELb1ELb1ELb1ELb1EEEvNS_16Flash_fwd_paramsE,"a",@progbits
	.sectionflags	@""
	.align	4
.nv.constant0._ZN5flash24flash_fwd_splitkv_kernelI23Flash_fwd_kernel_traitsILi128ELi64ELi64ELi4ELb0ELb0EN7cutlass10bfloat16_tE19Flash_kernel_traitsILi128ELi64ELi64ELi4ES3_EELb1ELb0ELb0ELb0ELb1ELb1ELb1ELb1EEEvNS_16Flash_fwd_paramsE:
	.zero		992


//--------------------- .nv.constant0._ZN5flash24flash_fwd_splitkv_kernelI23Flash_fwd_kernel_traitsILi128ELi64ELi64ELi4ELb0ELb0EN7cutlass10bfloat16_tE19Flash_kernel_traitsILi128ELi64ELi64ELi4ES3_EELb1ELb0ELb1ELb0ELb0ELb0ELb1ELb1EEEvNS_16Flash_fwd_paramsE --------------------------
	.section	.nv.constant0._ZN5flash24flash_fwd_splitkv_kernelI23Flash_fwd_kernel_traitsILi128ELi64ELi64ELi4ELb0ELb0EN7cutlass10bfloat16_tE19Flash_kernel_traitsILi128ELi64ELi64ELi4ES3_EELb1ELb0ELb1ELb0ELb0ELb0ELb1ELb1EEEvNS_16Flash_fwd_paramsE,"a",@progbits
	.sectionflags	@""
	.align	4
.nv.constant0._ZN5flash24flash_fwd_splitkv_kernelI23Flash_fwd_kernel_traitsILi128ELi64ELi64ELi4ELb0ELb0EN7cutlass10bfloat16_tE19Flash_kernel_traitsILi128ELi64ELi64ELi4ES3_EELb1ELb0ELb1ELb0ELb0ELb0ELb1ELb1EEEvNS_16Flash_fwd_paramsE:
	.zero		992


//--------------------- .nv.constant0._ZN5flash24flash_fwd_splitkv_kernelI23Flash_fwd_kernel_traitsILi128ELi64ELi64ELi4ELb0ELb0EN7cutlass10bfloat16_tE19Flash_kernel_traitsILi128ELi64ELi64ELi4ES3_EELb1ELb0ELb1ELb0ELb0ELb1ELb1ELb1EEEvNS_16Flash_fwd_paramsE --------------------------
	.section	.nv.constant0._ZN5flash24flash_fwd_splitkv_kernelI23Flash_fwd_kernel_traitsILi128ELi64ELi64ELi4ELb0ELb0EN7cutlass10bfloat16_tE19Flash_kernel_traitsILi128ELi64ELi64ELi4ES3_EELb1ELb0ELb1ELb0ELb0ELb1ELb1ELb1EEEvNS_16Flash_fwd_paramsE,"a",@progbits
	.sectionflags	@""
	.align	4
.nv.constant0._ZN5flash24flash_fwd_splitkv_kernelI23Flash_fwd_kernel_traitsILi128ELi64ELi64ELi4ELb0ELb0EN7cutlass10bfloat16_tE19Flash_kernel_traitsILi128ELi64ELi64ELi4ES3_EELb1ELb0ELb1ELb0ELb0ELb1ELb1ELb1EEEvNS_16Flash_fwd_paramsE:
	.zero		992


//--------------------- SYMBOLS --------------------------

	.type		.nv.reservedSmem.offset0,@object
	.size		.nv.reservedSmem.offset0,0x4
